	.target	sm_80

	.elftype	@"ET_EXEC"


//--------------------- .note.nv.tkinfo           --------------------------
	.section	.note.nv.tkinfo,"",@"SHT_NOTE"
	.sectionflags	@"SHF_NOTE_NV_TKINFO"
	.tkinfo
        /*0018*/ 	.word	0x00000002
        /*0030*/ 	.string	""
        /*0030*/ 	.string	"ptxas"
        /*0030*/ 	.string	"Cuda compilation tools, release 13.0, V13.0.88"
        /*0030*/ 	.string	"Build cuda_13.0.r13.0/compiler.36424714_0"
        /*0030*/ 	.string	"-arch sm_80 -m 64 "



//--------------------- .note.nv.cuinfo           --------------------------
	.section	.note.nv.cuinfo,"",@"SHT_NOTE"
	.sectionflags	@"SHF_NOTE_NV_CUINFO"
        /*0018*/ 	.short	0x0002
        /*001a*/ 	.short	0x0050
        /*001c*/ 	.short	0x0082
	.zero		2


//--------------------- .nv.info                  --------------------------
	.section	.nv.info,"",@"SHT_CUDA_INFO"
	.align	4


	//----- nvinfo : EIATTR_REGCOUNT
	.align		4
        /*0000*/ 	.byte	0x04, 0x2f
        /*0002*/ 	.short	(.L_12 - .L_11)
	.align		4
.L_11:
        /*0004*/ 	.word	index@(_ZN5flash16flash_fwd_kernelI23Flash_fwd_kernel_traitsILi64ELi128ELi64ELi4ELb0ELb0EN7cutlass10bfloat16_tE19Flash_kernel_traitsILi64ELi128ELi64ELi4ES3_EELb0ELb0ELb1ELb1ELb0ELb0ELb1ELb0EEEvNS_16Flash_fwd_paramsE)
        /*0008*/ 	.word	0x000000ff


	//----- nvinfo : EIATTR_FRAME_SIZE
	.align		4
.L_12:
        /*000c*/ 	.byte	0x04, 0x11
        /*000e*/ 	.short	(.L_14 - .L_13)
	.align		4
.L_13:
        /*0010*/ 	.word	index@(_ZN5flash16flash_fwd_kernelI23Flash_fwd_kernel_traitsILi64ELi128ELi64ELi4ELb0ELb0EN7cutlass10bfloat16_tE19Flash_kernel_traitsILi64ELi128ELi64ELi4ES3_EELb0ELb0ELb1ELb1ELb0ELb0ELb1ELb0EEEvNS_16Flash_fwd_paramsE)
        /*0014*/ 	.word	0x00000048


	//----- nvinfo : EIATTR_REGCOUNT
	.align		4
.L_14:
        /*0018*/ 	.byte	0x04, 0x2f
        /*001a*/ 	.short	(.L_16 - .L_15)
	.align		4
.L_15:
        /*001c*/ 	.word	index@(_ZN5flash16flash_fwd_kernelI23Flash_fwd_kernel_traitsILi64ELi128ELi64ELi4ELb0ELb0EN7cutlass10bfloat16_tE19Flash_kernel_traitsILi64ELi128ELi64ELi4ES3_EELb1ELb0ELb1ELb1ELb0ELb0ELb0ELb1EEEvNS_16Flash_fwd_paramsE)
        /*0020*/ 	.word	0x000000ff


	//----- nvinfo : EIATTR_FRAME_SIZE
	.align		4
.L_16:
        /*0024*/ 	.byte	0x04, 0x11
        /*0026*/ 	.short	(.L_18 - .L_17)
	.align		4
.L_17:
        /*0028*/ 	.word	index@(_ZN5flash16flash_fwd_kernelI23Flash_fwd_kernel_traitsILi64ELi128ELi64ELi4ELb0ELb0EN7cutlass10bfloat16_tE19Flash_kernel_traitsILi64ELi128ELi64ELi4ES3_EELb1ELb0ELb1ELb1ELb0ELb0ELb0ELb1EEEvNS_16Flash_fwd_paramsE)
        /*002c*/ 	.word	0x000001c0


	//----- nvinfo : EIATTR_REGCOUNT
	.align		4
.L_18:
        /*0030*/ 	.byte	0x04, 0x2f
        /*0032*/ 	.short	(.L_20 - .L_19)
	.align		4
.L_19:
        /*0034*/ 	.word	index@(_ZN5flash16flash_fwd_kernelI23Flash_fwd_kernel_traitsILi64ELi128ELi64ELi4ELb0ELb0EN7cutlass10bfloat16_tE19Flash_kernel_traitsILi64ELi128ELi64ELi4ES3_EELb0ELb0ELb1ELb0ELb0ELb0ELb1ELb0EEEvNS_16Flash_fwd_paramsE)
        /*0038*/ 	.word	0x000000ff


	//----- nvinfo : EIATTR_FRAME_SIZE
	.align		4
.L_20:
        /*003c*/ 	.byte	0x04, 0x11
        /*003e*/ 	.short	(.L_22 - .L_21)
	.align		4
.L_21:
        /*0040*/ 	.word	index@(_ZN5flash16flash_fwd_kernelI23Flash_fwd_kernel_traitsILi64ELi128ELi64ELi4ELb0ELb0EN7cutlass10bfloat16_tE19Flash_kernel_traitsILi64ELi128ELi64ELi4ES3_EELb0ELb0ELb1ELb0ELb0ELb0ELb1ELb0EEEvNS_16Flash_fwd_paramsE)
        /*0044*/ 	.word	0x00000048


	//----- nvinfo : EIATTR_REGCOUNT
	.align		4
.L_22:
        /*0048*/ 	.byte	0x04, 0x2f
        /*004a*/ 	.short	(.L_24 - .L_23)
	.align		4
.L_23:
        /*004c*/ 	.word	index@(_ZN5flash16flash_fwd_kernelI23Flash_fwd_kernel_traitsILi64ELi128ELi64ELi4ELb0ELb0EN7cutlass10bfloat16_tE19Flash_kernel_traitsILi64ELi128ELi64ELi4ES3_EELb1ELb0ELb1ELb0ELb0ELb0ELb0ELb1EEEvNS_16Flash_fwd_paramsE)
        /*0050*/ 	.word	0x000000ff


	//----- nvinfo : EIATTR_FRAME_SIZE
	.align		4
.L_24:
        /*0054*/ 	.byte	0x04, 0x11
        /*0056*/ 	.short	(.L_26 - .L_25)
	.align		4
.L_25:
        /*0058*/ 	.word	index@(_ZN5flash16flash_fwd_kernelI23Flash_fwd_kernel_traitsILi64ELi128ELi64ELi4ELb0ELb0EN7cutlass10bfloat16_tE19Flash_kernel_traitsILi64ELi128ELi64ELi4ES3_EELb1ELb0ELb1ELb0ELb0ELb0ELb0ELb1EEEvNS_16Flash_fwd_paramsE)
        /*005c*/ 	.word	0x000001b0


	//----- nvinfo : EIATTR_REGCOUNT
	.align		4
.L_26:
        /*0060*/ 	.byte	0x04, 0x2f
        /*0062*/ 	.short	(.L_28 - .L_27)
	.align		4
.L_27:
        /*0064*/ 	.word	index@(_ZN5flash16flash_fwd_kernelI23Flash_fwd_kernel_traitsILi64ELi128ELi64ELi4ELb0ELb0EN7cutlass10bfloat16_tE19Flash_kernel_traitsILi64ELi128ELi64ELi4ES3_EELb1ELb0ELb1ELb1ELb0ELb0ELb0ELb0EEEvNS_16Flash_fwd_paramsE)
        /*0068*/ 	.word	0x000000ff


	//----- nvinfo : EIATTR_FRAME_SIZE
	.align		4
.L_28:
        /*006c*/ 	.byte	0x04, 0x11
        /*006e*/ 	.short	(.L_30 - .L_29)
	.align		4
.L_29:
        /*0070*/ 	.word	index@(_ZN5flash16flash_fwd_kernelI23Flash_fwd_kernel_traitsILi64ELi128ELi64ELi4ELb0ELb0EN7cutlass10bfloat16_tE19Flash_kernel_traitsILi64ELi128ELi64ELi4ES3_EELb1ELb0ELb1ELb1ELb0ELb0ELb0ELb0EEEvNS_16Flash_fwd_paramsE)
        /*0074*/ 	.word	0x00000080


	//----- nvinfo : EIATTR_REGCOUNT
	.align		4
.L_30:
        /*0078*/ 	.byte	0x04, 0x2f
        /*007a*/ 	.short	(.L_32 - .L_31)
	.align		4
.L_31:
        /*007c*/ 	.word	index@(_ZN5flash16flash_fwd_kernelI23Flash_fwd_kernel_traitsILi64ELi128ELi64ELi4ELb0ELb0EN7cutlass10bfloat16_tE19Flash_kernel_traitsILi64ELi128ELi64ELi4ES3_EELb0ELb0ELb1ELb0ELb0ELb1ELb1ELb0EEEvNS_16Flash_fwd_paramsE)
        /*0080*/ 	.word	0x000000ff


	//----- nvinfo : EIATTR_FRAME_SIZE
	.align		4
.L_32:
        /*0084*/ 	.byte	0x04, 0x11
        /*0086*/ 	.short	(.L_34 - .L_33)
	.align		4
.L_33:
        /*0088*/ 	.word	index@(_ZN5flash16flash_fwd_kernelI23Flash_fwd_kernel_traitsILi64ELi128ELi64ELi4ELb0ELb0EN7cutlass10bfloat16_tE19Flash_kernel_traitsILi64ELi128ELi64ELi4ES3_EELb0ELb0ELb1ELb0ELb0ELb1ELb1ELb0EEEvNS_16Flash_fwd_paramsE)
        /*008c*/ 	.word	0x00000048


	//----- nvinfo : EIATTR_REGCOUNT
	.align		4
.L_34:
        /*0090*/ 	.byte	0x04, 0x2f
        /*0092*/ 	.short	(.L_36 - .L_35)
	.align		4
.L_35:
        /*0094*/ 	.word	index@(_ZN5flash16flash_fwd_kernelI23Flash_fwd_kernel_traitsILi64ELi128ELi64ELi4ELb0ELb0EN7cutlass10bfloat16_tE19Flash_kernel_traitsILi64ELi128ELi64ELi4ES3_EELb1ELb0ELb1ELb0ELb0ELb1ELb0ELb0EEEvNS_16Flash_fwd_paramsE)
        /*0098*/ 	.word	0x000000ff


	//----- nvinfo : EIATTR_FRAME_SIZE
	.align		4
.L_36:
        /*009c*/ 	.byte	0x04, 0x11
        /*009e*/ 	.short	(.L_38 - .L_37)
	.align		4
.L_37:
        /*00a0*/ 	.word	index@(_ZN5flash16flash_fwd_kernelI23Flash_fwd_kernel_traitsILi64ELi128ELi64ELi4ELb0ELb0EN7cutlass10bfloat16_tE19Flash_kernel_traitsILi64ELi128ELi64ELi4ES3_EELb1ELb0ELb1ELb0ELb0ELb1ELb0ELb0EEEvNS_16Flash_fwd_paramsE)
        /*00a4*/ 	.word	0x000000a0


	//----- nvinfo : EIATTR_REGCOUNT
	.align		4
.L_38:
        /*00a8*/ 	.byte	0x04, 0x2f
        /*00aa*/ 	.short	(.L_40 - .L_39)
	.align		4
.L_39:
        /*00ac*/ 	.word	index@(_ZN5flash16flash_fwd_kernelI23Flash_fwd_kernel_traitsILi64ELi128ELi64ELi4ELb0ELb0EN7cutlass10bfloat16_tE19Flash_kernel_traitsILi64ELi128ELi64ELi4ES3_EELb0ELb0ELb0ELb1ELb0ELb0ELb1ELb0EEEvNS_16Flash_fwd_paramsE)
        /*00b0*/ 	.word	0x000000ff


	//----- nvinfo : EIATTR_FRAME_SIZE
	.align		4
.L_40:
        /*00b4*/ 	.byte	0x04, 0x11
        /*00b6*/ 	.short	(.L_42 - .L_41)
	.align		4
.L_41:
        /*00b8*/ 	.word	index@(_ZN5flash16flash_fwd_kernelI23Flash_fwd_kernel_traitsILi64ELi128ELi64ELi4ELb0ELb0EN7cutlass10bfloat16_tE19Flash_kernel_traitsILi64ELi128ELi64ELi4ES3_EELb0ELb0ELb0ELb1ELb0ELb0ELb1ELb0EEEvNS_16Flash_fwd_paramsE)
        /*00bc*/ 	.word	0x00000020


	//----- nvinfo : EIATTR_REGCOUNT
	.align		4
.L_42:
        /*00c0*/ 	.byte	0x04, 0x2f
        /*00c2*/ 	.short	(.L_44 - .L_43)
	.align		4
.L_43:
        /*00c4*/ 	.word	index@(_ZN5flash16flash_fwd_kernelI23Flash_fwd_kernel_traitsILi64ELi128ELi64ELi4ELb0ELb0EN7cutlass10bfloat16_tE19Flash_kernel_traitsILi64ELi128ELi64ELi4ES3_EELb1ELb0ELb0ELb1ELb0ELb0ELb0ELb1EEEvNS_16Flash_fwd_paramsE)
        /*00c8*/ 	.word	0x000000ff


	//----- nvinfo : EIATTR_FRAME_SIZE
	.align		4
.L_44:
        /*00cc*/ 	.byte	0x04, 0x11
        /*00ce*/ 	.short	(.L_46 - .L_45)
	.align		4
.L_45:
        /*00d0*/ 	.word	index@(_ZN5flash16flash_fwd_kernelI23Flash_fwd_kernel_traitsILi64ELi128ELi64ELi4ELb0ELb0EN7cutlass10bfloat16_tE19Flash_kernel_traitsILi64ELi128ELi64ELi4ES3_EELb1ELb0ELb0ELb1ELb0ELb0ELb0ELb1EEEvNS_16Flash_fwd_paramsE)
        /*00d4*/ 	.word	0x00000168


	//----- nvinfo : EIATTR_REGCOUNT
	.align		4
.L_46:
        /*00d8*/ 	.byte	0x04, 0x2f
        /*00da*/ 	.short	(.L_48 - .L_47)
	.align		4
.L_47:
        /*00dc*/ 	.word	index@(_ZN5flash16flash_fwd_kernelI23Flash_fwd_kernel_traitsILi64ELi128ELi64ELi4ELb0ELb0EN7cutlass10bfloat16_tE19Flash_kernel_traitsILi64ELi128ELi64ELi4ES3_EELb0ELb0ELb0ELb0ELb0ELb0ELb1ELb0EEEvNS_16Flash_fwd_paramsE)
        /*00e0*/ 	.word	0x000000ff


	//----- nvinfo : EIATTR_FRAME_SIZE
	.align		4
.L_48:
        /*00e4*/ 	.byte	0x04, 0x11
        /*00e6*/ 	.short	(.L_50 - .L_49)
	.align		4
.L_49:
        /*00e8*/ 	.word	index@(_ZN5flash16flash_fwd_kernelI23Flash_fwd_kernel_traitsILi64ELi128ELi64ELi4ELb0ELb0EN7cutlass10bfloat16_tE19Flash_kernel_traitsILi64ELi128ELi64ELi4ES3_EELb0ELb0ELb0ELb0ELb0ELb0ELb1ELb0EEEvNS_16Flash_fwd_paramsE)
        /*00ec*/ 	.word	0x00000000


	//----- nvinfo : EIATTR_REGCOUNT
	.align		4
.L_50:
        /*00f0*/ 	.byte	0x04, 0x2f
        /*00f2*/ 	.short	(.L_52 - .L_51)
	.align		4
.L_51:
        /*00f4*/ 	.word	index@(_ZN5flash16flash_fwd_kernelI23Flash_fwd_kernel_traitsILi64ELi128ELi64ELi4ELb0ELb0EN7cutlass10bfloat16_tE19Flash_kernel_traitsILi64ELi128ELi64ELi4ES3_EELb1ELb0ELb0ELb0ELb0ELb0ELb0ELb1EEEvNS_16Flash_fwd_paramsE)
        /*00f8*/ 	.word	0x000000ff


	//----- nvinfo : EIATTR_FRAME_SIZE
	.align		4
.L_52:
        /*00fc*/ 	.byte	0x04, 0x11
        /*00fe*/ 	.short	(.L_54 - .L_53)
	.align		4
.L_53:
        /*0100*/ 	.word	index@(_ZN5flash16flash_fwd_kernelI23Flash_fwd_kernel_traitsILi64ELi128ELi64ELi4ELb0ELb0EN7cutlass10bfloat16_tE19Flash_kernel_traitsILi64ELi128ELi64ELi4ES3_EELb1ELb0ELb0ELb0ELb0ELb0ELb0ELb1EEEvNS_16Flash_fwd_paramsE)
        /*0104*/ 	.word	0x000000e8


	//----- nvinfo : EIATTR_REGCOUNT
	.align		4
.L_54:
        /*0108*/ 	.byte	0x04, 0x2f
        /*010a*/ 	.short	(.L_56 - .L_55)
	.align		4
.L_55:
        /*010c*/ 	.word	index@(_ZN5flash16flash_fwd_kernelI23Flash_fwd_kernel_traitsILi64ELi128ELi64ELi4ELb0ELb0EN7cutlass10bfloat16_tE19Flash_kernel_traitsILi64ELi128ELi64ELi4ES3_EELb1ELb0ELb0ELb1ELb0ELb0ELb0ELb0EEEvNS_16Flash_fwd_paramsE)
        /*0110*/ 	.word	0x000000ff


	//----- nvinfo : EIATTR_FRAME_SIZE
	.align		4
.L_56:
        /*0114*/ 	.byte	0x04, 0x11
        /*0116*/ 	.short	(.L_58 - .L_57)
	.align		4
.L_57:
        /*0118*/ 	.word	index@(_ZN5flash16flash_fwd_kernelI23Flash_fwd_kernel_traitsILi64ELi128ELi64ELi4ELb0ELb0EN7cutlass10bfloat16_tE19Flash_kernel_traitsILi64ELi128ELi64ELi4ES3_EELb1ELb0ELb0ELb1ELb0ELb0ELb0ELb0EEEvNS_16Flash_fwd_paramsE)
        /*011c*/ 	.word	0x00000020


	//----- nvinfo : EIATTR_REGCOUNT
	.align		4
.L_58:
        /*0120*/ 	.byte	0x04, 0x2f
        /*0122*/ 	.short	(.L_60 - .L_59)
	.align		4
.L_59:
        /*0124*/ 	.word	index@(_ZN5flash16flash_fwd_kernelI23Flash_fwd_kernel_traitsILi64ELi128ELi64ELi4ELb0ELb0EN7cutlass10bfloat16_tE19Flash_kernel_traitsILi64ELi128ELi64ELi4ES3_EELb0ELb0ELb0ELb0ELb1ELb1ELb1ELb0EEEvNS_16Flash_fwd_paramsE)
        /*0128*/ 	.word	0x000000ff


	//----- nvinfo : EIATTR_FRAME_SIZE
	.align		4
.L_60:
        /*012c*/ 	.byte	0x04, 0x11
        /*012e*/ 	.short	(.L_62 - .L_61)
	.align		4
.L_61:
        /*0130*/ 	.word	index@(_ZN5flash16flash_fwd_kernelI23Flash_fwd_kernel_traitsILi64ELi128ELi64ELi4ELb0ELb0EN7cutlass10bfloat16_tE19Flash_kernel_traitsILi64ELi128ELi64ELi4ES3_EELb0ELb0ELb0ELb0ELb1ELb1ELb1ELb0EEEvNS_16Flash_fwd_paramsE)
        /*0134*/ 	.word	0x00000000


	//----- nvinfo : EIATTR_REGCOUNT
	.align		4
.L_62:
        /*0138*/ 	.byte	0x04, 0x2f
        /*013a*/ 	.short	(.L_64 - .L_63)
	.align		4
.L_63:
        /*013c*/ 	.word	index@(_ZN5flash16flash_fwd_kernelI23Flash_fwd_kernel_traitsILi64ELi128ELi64ELi4ELb0ELb0EN7cutlass10bfloat16_tE19Flash_kernel_traitsILi64ELi128ELi64ELi4ES3_EELb1ELb0ELb0ELb0ELb1ELb1ELb0ELb0EEEvNS_16Flash_fwd_paramsE)
        /*0140*/ 	.word	0x000000ff


	//----- nvinfo : EIATTR_FRAME_SIZE
	.align		4
.L_64:
        /*0144*/ 	.byte	0x04, 0x11
        /*0146*/ 	.short	(.L_66 - .L_65)
	.align		4
.L_65:
        /*0148*/ 	.word	index@(_ZN5flash16flash_fwd_kernelI23Flash_fwd_kernel_traitsILi64ELi128ELi64ELi4ELb0ELb0EN7cutlass10bfloat16_tE19Flash_kernel_traitsILi64ELi128ELi64ELi4ES3_EELb1ELb0ELb0ELb0ELb1ELb1ELb0ELb0EEEvNS_16Flash_fwd_paramsE)
        /*014c*/ 	.word	0x00000000


	//----- nvinfo : EIATTR_REGCOUNT
	.align		4
.L_66:
        /*0150*/ 	.byte	0x04, 0x2f
        /*0152*/ 	.short	(.L_68 - .L_67)
	.align		4
.L_67:
        /*0154*/ 	.word	index@(_ZN5flash16flash_fwd_kernelI23Flash_fwd_kernel_traitsILi64ELi128ELi64ELi4ELb0ELb0EN7cutlass10bfloat16_tE19Flash_kernel_traitsILi64ELi128ELi64ELi4ES3_EELb1ELb0ELb1ELb0ELb0ELb0ELb0ELb0EEEvNS_16Flash_fwd_paramsE)
        /*0158*/ 	.word	0x000000ff


	//----- nvinfo : EIATTR_FRAME_SIZE
	.align		4
.L_68:
        /*015c*/ 	.byte	0x04, 0x11
        /*015e*/ 	.short	(.L_70 - .L_69)
	.align		4
.L_69:
        /*0160*/ 	.word	index@(_ZN5flash16flash_fwd_kernelI23Flash_fwd_kernel_traitsILi64ELi128ELi64ELi4ELb0ELb0EN7cutlass10bfloat16_tE19Flash_kernel_traitsILi64ELi128ELi64ELi4ES3_EELb1ELb0ELb1ELb0ELb0ELb0ELb0ELb0EEEvNS_16Flash_fwd_paramsE)
        /*0164*/ 	.word	0x00000080


	//----- nvinfo : EIATTR_REGCOUNT
	.align		4
.L_70:
        /*0168*/ 	.byte	0x04, 0x2f
        /*016a*/ 	.short	(.L_72 - .L_71)
	.align		4
.L_71:
        /*016c*/ 	.word	index@(_ZN5flash16flash_fwd_kernelI23Flash_fwd_kernel_traitsILi64ELi128ELi64ELi4ELb0ELb0EN7cutlass10bfloat16_tE19Flash_kernel_traitsILi64ELi128ELi64ELi4ES3_EELb1ELb0ELb0ELb0ELb0ELb0ELb0ELb0EEEvNS_16Flash_fwd_paramsE)
        /*0170*/ 	.word	0x000000ff


	//----- nvinfo : EIATTR_FRAME_SIZE
	.align		4
.L_72:
        /*0174*/ 	.byte	0x04, 0x11
        /*0176*/ 	.short	(.L_74 - .L_73)
	.align		4
.L_73:
        /*0178*/ 	.word	index@(_ZN5flash16flash_fwd_kernelI23Flash_fwd_kernel_traitsILi64ELi128ELi64ELi4ELb0ELb0EN7cutlass10bfloat16_tE19Flash_kernel_traitsILi64ELi128ELi64ELi4ES3_EELb1ELb0ELb0ELb0ELb0ELb0ELb0ELb0EEEvNS_16Flash_fwd_paramsE)
        /*017c*/ 	.word	0x00000010


	//----- nvinfo : EIATTR_REGCOUNT
	.align		4
.L_74:
        /*0180*/ 	.byte	0x04, 0x2f
        /*0182*/ 	.short	(.L_76 - .L_75)
	.align		4
.L_75:
        /*0184*/ 	.word	index@(_ZN5flash16flash_fwd_kernelI23Flash_fwd_kernel_traitsILi64ELi128ELi64ELi4ELb0ELb0EN7cutlass10bfloat16_tE19Flash_kernel_traitsILi64ELi128ELi64ELi4ES3_EELb0ELb0ELb0ELb0ELb0ELb1ELb1ELb0EEEvNS_16Flash_fwd_paramsE)
        /*0188*/ 	.word	0x000000fd


	//----- nvinfo : EIATTR_FRAME_SIZE
	.align		4
.L_76:
        /*018c*/ 	.byte	0x04, 0x11
        /*018e*/ 	.short	(.L_78 - .L_77)
	.align		4
.L_77:
        /*0190*/ 	.word	index@(_ZN5flash16flash_fwd_kernelI23Flash_fwd_kernel_traitsILi64ELi128ELi64ELi4ELb0ELb0EN7cutlass10bfloat16_tE19Flash_kernel_traitsILi64ELi128ELi64ELi4ES3_EELb0ELb0ELb0ELb0ELb0ELb1ELb1ELb0EEEvNS_16Flash_fwd_paramsE)
        /*0194*/ 	.word	0x00000000


	//----- nvinfo : EIATTR_REGCOUNT
	.align		4
.L_78:
        /*0198*/ 	.byte	0x04, 0x2f
        /*019a*/ 	.short	(.L_80 - .L_79)
	.align		4
.L_79:
        /*019c*/ 	.word	index@(_ZN5flash16flash_fwd_kernelI23Flash_fwd_kernel_traitsILi64ELi128ELi64ELi4ELb0ELb0EN7cutlass10bfloat16_tE19Flash_kernel_traitsILi64ELi128ELi64ELi4ES3_EELb1ELb0ELb0ELb0ELb0ELb1ELb0ELb0EEEvNS_16Flash_fwd_paramsE)
        /*01a0*/ 	.word	0x000000fe


	//----- nvinfo : EIATTR_FRAME_SIZE
	.align		4
.L_80:
        /*01a4*/ 	.byte	0x04, 0x11
        /*01a6*/ 	.short	(.L_82 - .L_81)
	.align		4
.L_81:
        /*01a8*/ 	.word	index@(_ZN5flash16flash_fwd_kernelI23Flash_fwd_kernel_traitsILi64ELi128ELi64ELi4ELb0ELb0EN7cutlass10bfloat16_tE19Flash_kernel_traitsILi64ELi128ELi64ELi4ES3_EELb1ELb0ELb0ELb0ELb0ELb1ELb0ELb0EEEvNS_16Flash_fwd_paramsE)
        /*01ac*/ 	.word	0x00000000


	//----- nvinfo : EIATTR_REGCOUNT
	.align		4
.L_82:
        /*01b0*/ 	.byte	0x04, 0x2f
        /*01b2*/ 	.short	(.L_84 - .L_83)
	.align		4
.L_83:
        /*01b4*/ 	.word	index@(_ZN5flash16flash_fwd_kernelI23Flash_fwd_kernel_traitsILi64ELi128ELi128ELi4ELb0ELb0EN7cutlass10bfloat16_tE19Flash_kernel_traitsILi64ELi128ELi128ELi4ES3_EELb0ELb0ELb1ELb1ELb0ELb0ELb1ELb0EEEvNS_16Flash_fwd_paramsE)
        /*01b8*/ 	.word	0x000000ff


	//----- nvinfo : EIATTR_FRAME_SIZE
	.align		4
.L_84:
        /*01bc*/ 	.byte	0x04, 0x11
        /*01be*/ 	.short	(.L_86 - .L_85)
	.align		4
.L_85:
        /*01c0*/ 	.word	index@(_ZN5flash16flash_fwd_kernelI23Flash_fwd_kernel_traitsILi64ELi128ELi128ELi4ELb0ELb0EN7cutlass10bfloat16_tE19Flash_kernel_traitsILi64ELi128ELi128ELi4ES3_EELb0ELb0ELb1ELb1ELb0ELb0ELb1ELb0EEEvNS_16Flash_fwd_paramsE)
        /*01c4*/ 	.word	0x00000168


	//----- nvinfo : EIATTR_REGCOUNT
	.align		4
.L_86:
        /*01c8*/ 	.byte	0x04, 0x2f
        /*01ca*/ 	.short	(.L_88 - .L_87)
	.align		4
.L_87:
        /*01cc*/ 	.word	index@(_ZN5flash16flash_fwd_kernelI23Flash_fwd_kernel_traitsILi64ELi128ELi128ELi4ELb0ELb0EN7cutlass10bfloat16_tE19Flash_kernel_traitsILi64ELi128ELi128ELi4ES3_EELb0ELb0ELb1ELb1ELb0ELb0ELb0ELb0EEEvNS_16Flash_fwd_paramsE)
        /*01d0*/ 	.word	0x000000ff


	//----- nvinfo : EIATTR_FRAME_SIZE
	.align		4
.L_88:
        /*01d4*/ 	.byte	0x04, 0x11
        /*01d6*/ 	.short	(.L_90 - .L_89)
	.align		4
.L_89:
        /*01d8*/ 	.word	index@(_ZN5flash16flash_fwd_kernelI23Flash_fwd_kernel_traitsILi64ELi128ELi128ELi4ELb0ELb0EN7cutlass10bfloat16_tE19Flash_kernel_traitsILi64ELi128ELi128ELi4ES3_EELb0ELb0ELb1ELb1ELb0ELb0ELb0ELb0EEEvNS_16Flash_fwd_paramsE)
        /*01dc*/ 	.word	0x00000130


	//----- nvinfo : EIATTR_REGCOUNT
	.align		4
.L_90:
        /*01e0*/ 	.byte	0x04, 0x2f
        /*01e2*/ 	.short	(.L_92 - .L_91)
	.align		4
.L_91:
        /*01e4*/ 	.word	index@(_ZN5flash16flash_fwd_kernelI23Flash_fwd_kernel_traitsILi64ELi128ELi128ELi4ELb0ELb0EN7cutlass10bfloat16_tE19Flash_kernel_traitsILi64ELi128ELi128ELi4ES3_EELb0ELb0ELb1ELb0ELb0ELb0ELb1ELb0EEEvNS_16Flash_fwd_paramsE)
        /*01e8*/ 	.word	0x000000ff


	//----- nvinfo : EIATTR_FRAME_SIZE
	.align		4
.L_92:
        /*01ec*/ 	.byte	0x04, 0x11
        /*01ee*/ 	.short	(.L_94 - .L_93)
	.align		4
.L_93:
        /*01f0*/ 	.word	index@(_ZN5flash16flash_fwd_kernelI23Flash_fwd_kernel_traitsILi64ELi128ELi128ELi4ELb0ELb0EN7cutlass10bfloat16_tE19Flash_kernel_traitsILi64ELi128ELi128ELi4ES3_EELb0ELb0ELb1ELb0ELb0ELb0ELb1ELb0EEEvNS_16Flash_fwd_paramsE)
        /*01f4*/ 	.word	0x00000138


	//----- nvinfo : EIATTR_REGCOUNT
	.align		4
.L_94:
        /*01f8*/ 	.byte	0x04, 0x2f
        /*01fa*/ 	.short	(.L_96 - .L_95)
	.align		4
.L_95:
        /*01fc*/ 	.word	index@(_ZN5flash16flash_fwd_kernelI23Flash_fwd_kernel_traitsILi64ELi128ELi128ELi4ELb0ELb0EN7cutlass10bfloat16_tE19Flash_kernel_traitsILi64ELi128ELi128ELi4ES3_EELb0ELb0ELb1ELb0ELb0ELb0ELb0ELb0EEEvNS_16Flash_fwd_paramsE)
        /*0200*/ 	.word	0x000000ff


	//----- nvinfo : EIATTR_FRAME_SIZE
	.align		4
.L_96:
        /*0204*/ 	.byte	0x04, 0x11
        /*0206*/ 	.short	(.L_98 - .L_97)
	.align		4
.L_97:
        /*0208*/ 	.word	index@(_ZN5flash16flash_fwd_kernelI23Flash_fwd_kernel_traitsILi64ELi128ELi128ELi4ELb0ELb0EN7cutlass10bfloat16_tE19Flash_kernel_traitsILi64ELi128ELi128ELi4ES3_EELb0ELb0ELb1ELb0ELb0ELb0ELb0ELb0EEEvNS_16Flash_fwd_paramsE)
        /*020c*/ 	.word	0x00000148


	//----- nvinfo : EIATTR_REGCOUNT
	.align		4
.L_98:
        /*0210*/ 	.byte	0x04, 0x2f
        /*0212*/ 	.short	(.L_100 - .L_99)
	.align		4
.L_99:
        /*0214*/ 	.word	index@(_ZN5flash16flash_fwd_kernelI23Flash_fwd_kernel_traitsILi64ELi128ELi128ELi4ELb0ELb0EN7cutlass10bfloat16_tE19Flash_kernel_traitsILi64ELi128ELi128ELi4ES3_EELb0ELb0ELb1ELb0ELb0ELb1ELb1ELb0EEEvNS_16Flash_fwd_paramsE)
        /*0218*/ 	.word	0x000000ff


	//----- nvinfo : EIATTR_FRAME_SIZE
	.align		4
.L_100:
        /*021c*/ 	.byte	0x04, 0x11
        /*021e*/ 	.short	(.L_102 - .L_101)
	.align		4
.L_101:
        /*0220*/ 	.word	index@(_ZN5flash16flash_fwd_kernelI23Flash_fwd_kernel_traitsILi64ELi128ELi128ELi4ELb0ELb0EN7cutlass10bfloat16_tE19Flash_kernel_traitsILi64ELi128ELi128ELi4ES3_EELb0ELb0ELb1ELb0ELb0ELb1ELb1ELb0EEEvNS_16Flash_fwd_paramsE)
        /*0224*/ 	.word	0x000000b0


	//----- nvinfo : EIATTR_REGCOUNT
	.align		4
.L_102:
        /*0228*/ 	.byte	0x04, 0x2f
        /*022a*/ 	.short	(.L_104 - .L_103)
	.align		4
.L_103:
        /*022c*/ 	.word	index@(_ZN5flash16flash_fwd_kernelI23Flash_fwd_kernel_traitsILi64ELi128ELi128ELi4ELb0ELb0EN7cutlass10bfloat16_tE19Flash_kernel_traitsILi64ELi128ELi128ELi4ES3_EELb0ELb0ELb1ELb0ELb0ELb1ELb0ELb0EEEvNS_16Flash_fwd_paramsE)
        /*0230*/ 	.word	0x000000ff


	//----- nvinfo : EIATTR_FRAME_SIZE
	.align		4
.L_104:
        /*0234*/ 	.byte	0x04, 0x11
        /*0236*/ 	.short	(.L_106 - .L_105)
	.align		4
.L_105:
        /*0238*/ 	.word	index@(_ZN5flash16flash_fwd_kernelI23Flash_fwd_kernel_traitsILi64ELi128ELi128ELi4ELb0ELb0EN7cutlass10bfloat16_tE19Flash_kernel_traitsILi64ELi128ELi128ELi4ES3_EELb0ELb0ELb1ELb0ELb0ELb1ELb0ELb0EEEvNS_16Flash_fwd_paramsE)
        /*023c*/ 	.word	0x00000108


	//----- nvinfo : EIATTR_REGCOUNT
	.align		4
.L_106:
        /*0240*/ 	.byte	0x04, 0x2f
        /*0242*/ 	.short	(.L_108 - .L_107)
	.align		4
.L_107:
        /*0244*/ 	.word	index@(_ZN5flash16flash_fwd_kernelI23Flash_fwd_kernel_traitsILi64ELi128ELi128ELi4ELb0ELb0EN7cutlass10bfloat16_tE19Flash_kernel_traitsILi64ELi128ELi128ELi4ES3_EELb0ELb0ELb0ELb1ELb0ELb0ELb1ELb0EEEvNS_16Flash_fwd_paramsE)
        /*0248*/ 	.word	0x000000ff


	//----- nvinfo : EIATTR_FRAME_SIZE
	.align		4
.L_108:
        /*024c*/ 	.byte	0x04, 0x11
        /*024e*/ 	.short	(.L_110 - .L_109)
	.align		4
.L_109:
        /*0250*/ 	.word	index@(_ZN5flash16flash_fwd_kernelI23Flash_fwd_kernel_traitsILi64ELi128ELi128ELi4ELb0ELb0EN7cutlass10bfloat16_tE19Flash_kernel_traitsILi64ELi128ELi128ELi4ES3_EELb0ELb0ELb0ELb1ELb0ELb0ELb1ELb0EEEvNS_16Flash_fwd_paramsE)
        /*0254*/ 	.word	0x000000a0


	//----- nvinfo : EIATTR_REGCOUNT
	.align		4
.L_110:
        /*0258*/ 	.byte	0x04, 0x2f
        /*025a*/ 	.short	(.L_112 - .L_111)
	.align		4
.L_111:
        /*025c*/ 	.word	index@(_ZN5flash16flash_fwd_kernelI23Flash_fwd_kernel_traitsILi64ELi128ELi128ELi4ELb0ELb0EN7cutlass10bfloat16_tE19Flash_kernel_traitsILi64ELi128ELi128ELi4ES3_EELb0ELb0ELb0ELb1ELb0ELb0ELb0ELb0EEEvNS_16Flash_fwd_paramsE)
        /*0260*/ 	.word	0x000000ff


	//----- nvinfo : EIATTR_FRAME_SIZE
	.align		4
.L_112:
        /*0264*/ 	.byte	0x04, 0x11
        /*0266*/ 	.short	(.L_114 - .L_113)
	.align		4
.L_113:
        /*0268*/ 	.word	index@(_ZN5flash16flash_fwd_kernelI23Flash_fwd_kernel_traitsILi64ELi128ELi128ELi4ELb0ELb0EN7cutlass10bfloat16_tE19Flash_kernel_traitsILi64ELi128ELi128ELi4ES3_EELb0ELb0ELb0ELb1ELb0ELb0ELb0ELb0EEEvNS_16Flash_fwd_paramsE)
        /*026c*/ 	.word	0x000000c8


	//----- nvinfo : EIATTR_REGCOUNT
	.align		4
.L_114:
        /*0270*/ 	.byte	0x04, 0x2f
        /*0272*/ 	.short	(.L_116 - .L_115)
	.align		4
.L_115:
        /*0274*/ 	.word	index@(_ZN5flash16flash_fwd_kernelI23Flash_fwd_kernel_traitsILi64ELi128ELi128ELi4ELb0ELb0EN7cutlass10bfloat16_tE19Flash_kernel_traitsILi64ELi128ELi128ELi4ES3_EELb0ELb0ELb0ELb0ELb0ELb0ELb1ELb0EEEvNS_16Flash_fwd_paramsE)
        /*0278*/ 	.word	0x000000ff


	//----- nvinfo : EIATTR_FRAME_SIZE
	.align		4
.L_116:
        /*027c*/ 	.byte	0x04, 0x11
        /*027e*/ 	.short	(.L_118 - .L_117)
	.align		4
.L_117:
        /*0280*/ 	.word	index@(_ZN5flash16flash_fwd_kernelI23Flash_fwd_kernel_traitsILi64ELi128ELi128ELi4ELb0ELb0EN7cutlass10bfloat16_tE19Flash_kernel_traitsILi64ELi128ELi128ELi4ES3_EELb0ELb0ELb0ELb0ELb0ELb0ELb1ELb0EEEvNS_16Flash_fwd_paramsE)
        /*0284*/ 	.word	0x00000068


	//----- nvinfo : EIATTR_REGCOUNT
	.align		4
.L_118:
        /*0288*/ 	.byte	0x04, 0x2f
        /*028a*/ 	.short	(.L_120 - .L_119)
	.align		4
.L_119:
        /*028c*/ 	.word	index@(_ZN5flash16flash_fwd_kernelI23Flash_fwd_kernel_traitsILi64ELi128ELi128ELi4ELb0ELb0EN7cutlass10bfloat16_tE19Flash_kernel_traitsILi64ELi128ELi128ELi4ES3_EELb0ELb0ELb0ELb0ELb0ELb0ELb0ELb0EEEvNS_16Flash_fwd_paramsE)
        /*0290*/ 	.word	0x000000ff


	//----- nvinfo : EIATTR_FRAME_SIZE
	.align		4
.L_120:
        /*0294*/ 	.byte	0x04, 0x11
        /*0296*/ 	.short	(.L_122 - .L_121)
	.align		4
.L_121:
        /*0298*/ 	.word	index@(_ZN5flash16flash_fwd_kernelI23Flash_fwd_kernel_traitsILi64ELi128ELi128ELi4ELb0ELb0EN7cutlass10bfloat16_tE19Flash_kernel_traitsILi64ELi128ELi128ELi4ES3_EELb0ELb0ELb0ELb0ELb0ELb0ELb0ELb0EEEvNS_16Flash_fwd_paramsE)
        /*029c*/ 	.word	0x000000e8


	//----- nvinfo : EIATTR_REGCOUNT
	.align		4
.L_122:
        /*02a0*/ 	.byte	0x04, 0x2f
        /*02a2*/ 	.short	(.L_124 - .L_123)
	.align		4
.L_123:
        /*02a4*/ 	.word	index@(_ZN5flash16flash_fwd_kernelI23Flash_fwd_kernel_traitsILi64ELi128ELi128ELi4ELb0ELb0EN7cutlass10bfloat16_tE19Flash_kernel_traitsILi64ELi128ELi128ELi4ES3_EELb0ELb0ELb0ELb0ELb1ELb1ELb1ELb0EEEvNS_16Flash_fwd_paramsE)
        /*02a8*/ 	.word	0x000000ff


	//----- nvinfo : EIATTR_FRAME_SIZE
	.align		4
.L_124:
        /*02ac*/ 	.byte	0x04, 0x11
        /*02ae*/ 	.short	(.L_126 - .L_125)
	.align		4
.L_125:
        /*02b0*/ 	.word	index@(_ZN5flash16flash_fwd_kernelI23Flash_fwd_kernel_traitsILi64ELi128ELi128ELi4ELb0ELb0EN7cutlass10bfloat16_tE19Flash_kernel_traitsILi64ELi128ELi128ELi4ES3_EELb0ELb0ELb0ELb0ELb1ELb1ELb1ELb0EEEvNS_16Flash_fwd_paramsE)
        /*02b4*/ 	.word	0x000000e8


	//----- nvinfo : EIATTR_REGCOUNT
	.align		4
.L_126:
        /*02b8*/ 	.byte	0x04, 0x2f
        /*02ba*/ 	.short	(.L_128 - .L_127)
	.align		4
.L_127:
        /*02bc*/ 	.word	index@(_ZN5flash16flash_fwd_kernelI23Flash_fwd_kernel_traitsILi64ELi128ELi128ELi4ELb0ELb0EN7cutlass10bfloat16_tE19Flash_kernel_traitsILi64ELi128ELi128ELi4ES3_EELb0ELb0ELb0ELb0ELb1ELb1ELb0ELb0EEEvNS_16Flash_fwd_paramsE)
        /*02c0*/ 	.word	0x000000ff


	//----- nvinfo : EIATTR_FRAME_SIZE
	.align		4
.L_128:
        /*02c4*/ 	.byte	0x04, 0x11
        /*02c6*/ 	.short	(.L_130 - .L_129)
	.align		4
.L_129:
        /*02c8*/ 	.word	index@(_ZN5flash16flash_fwd_kernelI23Flash_fwd_kernel_traitsILi64ELi128ELi128ELi4ELb0ELb0EN7cutlass10bfloat16_tE19Flash_kernel_traitsILi64ELi128ELi128ELi4ES3_EELb0ELb0ELb0ELb0ELb1ELb1ELb0ELb0EEEvNS_16Flash_fwd_paramsE)
        /*02cc*/ 	.word	0x000000e8


	//----- nvinfo : EIATTR_REGCOUNT
	.align		4
.L_130:
        /*02d0*/ 	.byte	0x04, 0x2f
        /*02d2*/ 	.short	(.L_132 - .L_131)
	.align		4
.L_131:
        /*02d4*/ 	.word	index@(_ZN5flash16flash_fwd_kernelI23Flash_fwd_kernel_traitsILi64ELi128ELi128ELi4ELb0ELb0EN7cutlass10bfloat16_tE19Flash_kernel_traitsILi64ELi128ELi128ELi4ES3_EELb0ELb0ELb0ELb0ELb0ELb1ELb1ELb0EEEvNS_16Flash_fwd_paramsE)
        /*02d8*/ 	.word	0x000000ff


	//----- nvinfo : EIATTR_FRAME_SIZE
	.align		4
.L_132:
        /*02dc*/ 	.byte	0x04, 0x11
        /*02de*/ 	.short	(.L_134 - .L_133)
	.align		4
.L_133:
        /*02e0*/ 	.word	index@(_ZN5flash16flash_fwd_kernelI23Flash_fwd_kernel_traitsILi64ELi128ELi128ELi4ELb0ELb0EN7cutlass10bfloat16_tE19Flash_kernel_traitsILi64ELi128ELi128ELi4ES3_EELb0ELb0ELb0ELb0ELb0ELb1ELb1ELb0EEEvNS_16Flash_fwd_paramsE)
        /*02e4*/ 	.word	0x00000080


	//----- nvinfo : EIATTR_REGCOUNT
	.align		4
.L_134:
        /*02e8*/ 	.byte	0x04, 0x2f
        /*02ea*/ 	.short	(.L_136 - .L_135)
	.align		4
.L_135:
        /*02ec*/ 	.word	index@(_ZN5flash16flash_fwd_kernelI23Flash_fwd_kernel_traitsILi64ELi128ELi128ELi4ELb0ELb0EN7cutlass10bfloat16_tE19Flash_kernel_traitsILi64ELi128ELi128ELi4ES3_EELb0ELb0ELb0ELb0ELb0ELb1ELb0ELb0EEEvNS_16Flash_fwd_paramsE)
        /*02f0*/ 	.word	0x000000ff


	//----- nvinfo : EIATTR_FRAME_SIZE
	.align		4
.L_136:
        /*02f4*/ 	.byte	0x04, 0x11
        /*02f6*/ 	.short	(.L_138 - .L_137)
	.align		4
.L_137:
        /*02f8*/ 	.word	index@(_ZN5flash16flash_fwd_kernelI23Flash_fwd_kernel_traitsILi64ELi128ELi128ELi4ELb0ELb0EN7cutlass10bfloat16_tE19Flash_kernel_traitsILi64ELi128ELi128ELi4ES3_EELb0ELb0ELb0ELb0ELb0ELb1ELb0ELb0EEEvNS_16Flash_fwd_paramsE)
        /*02fc*/ 	.word	0x000000c0


	//----- nvinfo : EIATTR_MIN_STACK_SIZE
	.align		4
.L_138:
        /*0300*/ 	.byte	0x04, 0x12
        /*0302*/ 	.short	(.L_140 - .L_139)
	.align		4
.L_139:
        /*0304*/ 	.word	index@(_ZN5flash16flash_fwd_kernelI23Flash_fwd_kernel_traitsILi64ELi128ELi128ELi4ELb0ELb0EN7cutlass10bfloat16_tE19Flash_kernel_traitsILi64ELi128ELi128ELi4ES3_EELb0ELb0ELb0ELb0ELb0ELb1ELb0ELb0EEEvNS_16Flash_fwd_paramsE)
        /*0308*/ 	.word	0x000000c0


	//----- nvinfo : EIATTR_MIN_STACK_SIZE
	.align		4
.L_140:
        /*030c*/ 	.byte	0x04, 0x12
        /*030e*/ 	.short	(.L_142 - .L_141)
	.align		4
.L_141:
        /*0310*/ 	.word	index@(_ZN5flash16flash_fwd_kernelI23Flash_fwd_kernel_traitsILi64ELi128ELi128ELi4ELb0ELb0EN7cutlass10bfloat16_tE19Flash_kernel_traitsILi64ELi128ELi128ELi4ES3_EELb0ELb0ELb0ELb0ELb0ELb1ELb1ELb0EEEvNS_16Flash_fwd_paramsE)
        /*0314*/ 	.word	0x00000080


	//----- nvinfo : EIATTR_MIN_STACK_SIZE
	.align		4
.L_142:
        /*0318*/ 	.byte	0x04, 0x12
        /*031a*/ 	.short	(.L_144 - .L_143)
	.align		4
.L_143:
        /*031c*/ 	.word	index@(_ZN5flash16flash_fwd_kernelI23Flash_fwd_kernel_traitsILi64ELi128ELi128ELi4ELb0ELb0EN7cutlass10bfloat16_tE19Flash_kernel_traitsILi64ELi128ELi128ELi4ES3_EELb0ELb0ELb0ELb0ELb1ELb1ELb0ELb0EEEvNS_16Flash_fwd_paramsE)
        /*0320*/ 	.word	0x000000e8


	//----- nvinfo : EIATTR_MIN_STACK_SIZE
	.align		4
.L_144:
        /*0324*/ 	.byte	0x04, 0x12
        /*0326*/ 	.short	(.L_146 - .L_145)
	.align		4
.L_145:
        /*0328*/ 	.word	index@(_ZN5flash16flash_fwd_kernelI23Flash_fwd_kernel_traitsILi64ELi128ELi128ELi4ELb0ELb0EN7cutlass10bfloat16_tE19Flash_kernel_traitsILi64ELi128ELi128ELi4ES3_EELb0ELb0ELb0ELb0ELb1ELb1ELb1ELb0EEEvNS_16Flash_fwd_paramsE)
        /*032c*/ 	.word	0x000000e8


	//----- nvinfo : EIATTR_MIN_STACK_SIZE
	.align		4
.L_146:
        /*0330*/ 	.byte	0x04, 0x12
        /*0332*/ 	.short	(.L_148 - .L_147)
	.align		4
.L_147:
        /*0334*/ 	.word	index@(_ZN5flash16flash_fwd_kernelI23Flash_fwd_kernel_traitsILi64ELi128ELi128ELi4ELb0ELb0EN7cutlass10bfloat16_tE19Flash_kernel_traitsILi64ELi128ELi128ELi4ES3_EELb0ELb0ELb0ELb0ELb0ELb0ELb0ELb0EEEvNS_16Flash_fwd_paramsE)
        /*0338*/ 	.word	0x000000e8


	//----- nvinfo : EIATTR_MIN_STACK_SIZE
	.align		4
.L_148:
        /*033c*/ 	.byte	0x04, 0x12
        /*033e*/ 	.short	(.L_150 - .L_149)
	.align		4
.L_149:
        /*0340*/ 	.word	index@(_ZN5flash16flash_fwd_kernelI23Flash_fwd_kernel_traitsILi64ELi128ELi128ELi4ELb0ELb0EN7cutlass10bfloat16_tE19Flash_kernel_traitsILi64ELi128ELi128ELi4ES3_EELb0ELb0ELb0ELb0ELb0ELb0ELb1ELb0EEEvNS_16Flash_fwd_paramsE)
        /*0344*/ 	.word	0x00000068


	//----- nvinfo : EIATTR_MIN_STACK_SIZE
	.align		4
.L_150:
        /*0348*/ 	.byte	0x04, 0x12
        /*034a*/ 	.short	(.L_152 - .L_151)
	.align		4
.L_151:
        /*034c*/ 	.word	index@(_ZN5flash16flash_fwd_kernelI23Flash_fwd_kernel_traitsILi64ELi128ELi128ELi4ELb0ELb0EN7cutlass10bfloat16_tE19Flash_kernel_traitsILi64ELi128ELi128ELi4ES3_EELb0ELb0ELb0ELb1ELb0ELb0ELb0ELb0EEEvNS_16Flash_fwd_paramsE)
        /*0350*/ 	.word	0x000000c8


	//----- nvinfo : EIATTR_MIN_STACK_SIZE
	.align		4
.L_152:
        /*0354*/ 	.byte	0x04, 0x12
        /*0356*/ 	.short	(.L_154 - .L_153)
	.align		4
.L_153:
        /*0358*/ 	.word	index@(_ZN5flash16flash_fwd_kernelI23Flash_fwd_kernel_traitsILi64ELi128ELi128ELi4ELb0ELb0EN7cutlass10bfloat16_tE19Flash_kernel_traitsILi64ELi128ELi128ELi4ES3_EELb0ELb0ELb0ELb1ELb0ELb0ELb1ELb0EEEvNS_16Flash_fwd_paramsE)
        /*035c*/ 	.word	0x000000a0


	//----- nvinfo : EIATTR_MIN_STACK_SIZE
	.align		4
.L_154:
        /*0360*/ 	.byte	0x04, 0x12
        /*0362*/ 	.short	(.L_156 - .L_155)
	.align		4
.L_155:
        /*0364*/ 	.word	index@(_ZN5flash16flash_fwd_kernelI23Flash_fwd_kernel_traitsILi64ELi128ELi128ELi4ELb0ELb0EN7cutlass10bfloat16_tE19Flash_kernel_traitsILi64ELi128ELi128ELi4ES3_EELb0ELb0ELb1ELb0ELb0ELb1ELb0ELb0EEEvNS_16Flash_fwd_paramsE)
        /*0368*/ 	.word	0x00000108


	//----- nvinfo : EIATTR_MIN_STACK_SIZE
	.align		4
.L_156:
        /*036c*/ 	.byte	0x04, 0x12
        /*036e*/ 	.short	(.L_158 - .L_157)
	.align		4
.L_157:
        /*0370*/ 	.word	index@(_ZN5flash16flash_fwd_kernelI23Flash_fwd_kernel_traitsILi64ELi128ELi128ELi4ELb0ELb0EN7cutlass10bfloat16_tE19Flash_kernel_traitsILi64ELi128ELi128ELi4ES3_EELb0ELb0ELb1ELb0ELb0ELb1ELb1ELb0EEEvNS_16Flash_fwd_paramsE)
        /*0374*/ 	.word	0x000000b0


	//----- nvinfo : EIATTR_MIN_STACK_SIZE
	.align		4
.L_158:
        /*0378*/ 	.byte	0x04, 0x12
        /*037a*/ 	.short	(.L_160 - .L_159)
	.align		4
.L_159:
        /*037c*/ 	.word	index@(_ZN5flash16flash_fwd_kernelI23Flash_fwd_kernel_traitsILi64ELi128ELi128ELi4ELb0ELb0EN7cutlass10bfloat16_tE19Flash_kernel_traitsILi64ELi128ELi128ELi4ES3_EELb0ELb0ELb1ELb0ELb0ELb0ELb0ELb0EEEvNS_16Flash_fwd_paramsE)
        /*0380*/ 	.word	0x00000148


	//----- nvinfo : EIATTR_MIN_STACK_SIZE
	.align		4
.L_160:
        /*0384*/ 	.byte	0x04, 0x12
        /*0386*/ 	.short	(.L_162 - .L_161)
	.align		4
.L_161:
        /*0388*/ 	.word	index@(_ZN5flash16flash_fwd_kernelI23Flash_fwd_kernel_traitsILi64ELi128ELi128ELi4ELb0ELb0EN7cutlass10bfloat16_tE19Flash_kernel_traitsILi64ELi128ELi128ELi4ES3_EELb0ELb0ELb1ELb0ELb0ELb0ELb1ELb0EEEvNS_16Flash_fwd_paramsE)
        /*038c*/ 	.word	0x00000138


	//----- nvinfo : EIATTR_MIN_STACK_SIZE
	.align		4
.L_162:
        /*0390*/ 	.byte	0x04, 0x12
        /*0392*/ 	.short	(.L_164 - .L_163)
	.align		4
.L_163:
        /*0394*/ 	.word	index@(_ZN5flash16flash_fwd_kernelI23Flash_fwd_kernel_traitsILi64ELi128ELi128ELi4ELb0ELb0EN7cutlass10bfloat16_tE19Flash_kernel_traitsILi64ELi128ELi128ELi4ES3_EELb0ELb0ELb1ELb1ELb0ELb0ELb0ELb0EEEvNS_16Flash_fwd_paramsE)
        /*0398*/ 	.word	0x00000130


	//----- nvinfo : EIATTR_MIN_STACK_SIZE
	.align		4
.L_164:
        /*039c*/ 	.byte	0x04, 0x12
        /*039e*/ 	.short	(.L_166 - .L_165)
	.align		4
.L_165:
        /*03a0*/ 	.word	index@(_ZN5flash16flash_fwd_kernelI23Flash_fwd_kernel_traitsILi64ELi128ELi128ELi4ELb0ELb0EN7cutlass10bfloat16_tE19Flash_kernel_traitsILi64ELi128ELi128ELi4ES3_EELb0ELb0ELb1ELb1ELb0ELb0ELb1ELb0EEEvNS_16Flash_fwd_paramsE)
        /*03a4*/ 	.word	0x00000168


	//----- nvinfo : EIATTR_MIN_STACK_SIZE
	.align		4
.L_166:
        /*03a8*/ 	.byte	0x04, 0x12
        /*03aa*/ 	.short	(.L_168 - .L_167)
	.align		4
.L_167:
        /*03ac*/ 	.word	index@(_ZN5flash16flash_fwd_kernelI23Flash_fwd_kernel_traitsILi64ELi128ELi64ELi4ELb0ELb0EN7cutlass10bfloat16_tE19Flash_kernel_traitsILi64ELi128ELi64ELi4ES3_EELb1ELb0ELb0ELb0ELb0ELb1ELb0ELb0EEEvNS_16Flash_fwd_paramsE)
        /*03b0*/ 	.word	0x00000000


	//----- nvinfo : EIATTR_MIN_STACK_SIZE
	.align		4
.L_168:
        /*03b4*/ 	.byte	0x04, 0x12
        /*03b6*/ 	.short	(.L_170 - .L_169)
	.align		4
.L_169:
        /*03b8*/ 	.word	index@(_ZN5flash16flash_fwd_kernelI23Flash_fwd_kernel_traitsILi64ELi128ELi64ELi4ELb0ELb0EN7cutlass10bfloat16_tE19Flash_kernel_traitsILi64ELi128ELi64ELi4ES3_EELb0ELb0ELb0ELb0ELb0ELb1ELb1ELb0EEEvNS_16Flash_fwd_paramsE)
        /*03bc*/ 	.word	0x00000000


	//----- nvinfo : EIATTR_MIN_STACK_SIZE
	.align		4
.L_170:
        /*03c0*/ 	.byte	0x04, 0x12
        /*03c2*/ 	.short	(.L_172 - .L_171)
	.align		4
.L_171:
        /*03c4*/ 	.word	index@(_ZN5flash16flash_fwd_kernelI23Flash_fwd_kernel_traitsILi64ELi128ELi64ELi4ELb0ELb0EN7cutlass10bfloat16_tE19Flash_kernel_traitsILi64ELi128ELi64ELi4ES3_EELb1ELb0ELb0ELb0ELb0ELb0ELb0ELb0EEEvNS_16Flash_fwd_paramsE)
        /*03c8*/ 	.word	0x00000010


	//----- nvinfo : EIATTR_MIN_STACK_SIZE
	.align		4
.L_172:
        /*03cc*/ 	.byte	0x04, 0x12
        /*03ce*/ 	.short	(.L_174 - .L_173)
	.align		4
.L_173:
        /*03d0*/ 	.word	index@(_ZN5flash16flash_fwd_kernelI23Flash_fwd_kernel_traitsILi64ELi128ELi64ELi4ELb0ELb0EN7cutlass10bfloat16_tE19Flash_kernel_traitsILi64ELi128ELi64ELi4ES3_EELb1ELb0ELb1ELb0ELb0ELb0ELb0ELb0EEEvNS_16Flash_fwd_paramsE)
        /*03d4*/ 	.word	0x00000080


	//----- nvinfo : EIATTR_MIN_STACK_SIZE
	.align		4
.L_174:
        /*03d8*/ 	.byte	0x04, 0x12
        /*03da*/ 	.short	(.L_176 - .L_175)
	.align		4
.L_175:
        /*03dc*/ 	.word	index@(_ZN5flash16flash_fwd_kernelI23Flash_fwd_kernel_traitsILi64ELi128ELi64ELi4ELb0ELb0EN7cutlass10bfloat16_tE19Flash_kernel_traitsILi64ELi128ELi64ELi4ES3_EELb1ELb0ELb0ELb0ELb1ELb1ELb0ELb0EEEvNS_16Flash_fwd_paramsE)
        /*03e0*/ 	.word	0x00000000


	//----- nvinfo : EIATTR_MIN_STACK_SIZE
	.align		4
.L_176:
        /*03e4*/ 	.byte	0x04, 0x12
        /*03e6*/ 	.short	(.L_178 - .L_177)
	.align		4
.L_177:
        /*03e8*/ 	.word	index@(_ZN5flash16flash_fwd_kernelI23Flash_fwd_kernel_traitsILi64ELi128ELi64ELi4ELb0ELb0EN7cutlass10bfloat16_tE19Flash_kernel_traitsILi64ELi128ELi64ELi4ES3_EELb0ELb0ELb0ELb0ELb1ELb1ELb1ELb0EEEvNS_16Flash_fwd_paramsE)
        /*03ec*/ 	.word	0x00000000


	//----- nvinfo : EIATTR_MIN_STACK_SIZE
	.align		4
.L_178:
        /*03f0*/ 	.byte	0x04, 0x12
        /*03f2*/ 	.short	(.L_180 - .L_179)
	.align		4
.L_179:
        /*03f4*/ 	.word	index@(_ZN5flash16flash_fwd_kernelI23Flash_fwd_kernel_traitsILi64ELi128ELi64ELi4ELb0ELb0EN7cutlass10bfloat16_tE19Flash_kernel_traitsILi64ELi128ELi64ELi4ES3_EELb1ELb0ELb0ELb1ELb0ELb0ELb0ELb0EEEvNS_16Flash_fwd_paramsE)
        /*03f8*/ 	.word	0x00000020


	//----- nvinfo : EIATTR_MIN_STACK_SIZE
	.align		4
.L_180:
        /*03fc*/ 	.byte	0x04, 0x12
        /*03fe*/ 	.short	(.L_182 - .L_181)
	.align		4
.L_181:
        /*0400*/ 	.word	index@(_ZN5flash16flash_fwd_kernelI23Flash_fwd_kernel_traitsILi64ELi128ELi64ELi4ELb0ELb0EN7cutlass10bfloat16_tE19Flash_kernel_traitsILi64ELi128ELi64ELi4ES3_EELb1ELb0ELb0ELb0ELb0ELb0ELb0ELb1EEEvNS_16Flash_fwd_paramsE)
        /*0404*/ 	.word	0x000000e8


	//----- nvinfo : EIATTR_MIN_STACK_SIZE
	.align		4
.L_182:
        /*0408*/ 	.byte	0x04, 0x12
        /*040a*/ 	.short	(.L_184 - .L_183)
	.align		4
.L_183:
        /*040c*/ 	.word	index@(_ZN5flash16flash_fwd_kernelI23Flash_fwd_kernel_traitsILi64ELi128ELi64ELi4ELb0ELb0EN7cutlass10bfloat16_tE19Flash_kernel_traitsILi64ELi128ELi64ELi4ES3_EELb0ELb0ELb0ELb0ELb0ELb0ELb1ELb0EEEvNS_16Flash_fwd_paramsE)
        /*0410*/ 	.word	0x00000000


	//----- nvinfo : EIATTR_MIN_STACK_SIZE
	.align		4
.L_184:
        /*0414*/ 	.byte	0x04, 0x12
        /*0416*/ 	.short	(.L_186 - .L_185)
	.align		4
.L_185:
        /*0418*/ 	.word	index@(_ZN5flash16flash_fwd_kernelI23Flash_fwd_kernel_traitsILi64ELi128ELi64ELi4ELb0ELb0EN7cutlass10bfloat16_tE19Flash_kernel_traitsILi64ELi128ELi64ELi4ES3_EELb1ELb0ELb0ELb1ELb0ELb0ELb0ELb1EEEvNS_16Flash_fwd_paramsE)
        /*041c*/ 	.word	0x00000168


	//----- nvinfo : EIATTR_MIN_STACK_SIZE
	.align		4
.L_186:
        /*0420*/ 	.byte	0x04, 0x12
        /*0422*/ 	.short	(.L_188 - .L_187)
	.align		4
.L_187:
        /*0424*/ 	.word	index@(_ZN5flash16flash_fwd_kernelI23Flash_fwd_kernel_traitsILi64ELi128ELi64ELi4ELb0ELb0EN7cutlass10bfloat16_tE19Flash_kernel_traitsILi64ELi128ELi64ELi4ES3_EELb0ELb0ELb0ELb1ELb0ELb0ELb1ELb0EEEvNS_16Flash_fwd_paramsE)
        /*0428*/ 	.word	0x00000020


	//----- nvinfo : EIATTR_MIN_STACK_SIZE
	.align		4
.L_188:
        /*042c*/ 	.byte	0x04, 0x12
        /*042e*/ 	.short	(.L_190 - .L_189)
	.align		4
.L_189:
        /*0430*/ 	.word	index@(_ZN5flash16flash_fwd_kernelI23Flash_fwd_kernel_traitsILi64ELi128ELi64ELi4ELb0ELb0EN7cutlass10bfloat16_tE19Flash_kernel_traitsILi64ELi128ELi64ELi4ES3_EELb1ELb0ELb1ELb0ELb0ELb1ELb0ELb0EEEvNS_16Flash_fwd_paramsE)
        /*0434*/ 	.word	0x000000a0


	//----- nvinfo : EIATTR_MIN_STACK_SIZE
	.align		4
.L_190:
        /*0438*/ 	.byte	0x04, 0x12
        /*043a*/ 	.short	(.L_192 - .L_191)
	.align		4
.L_191:
        /*043c*/ 	.word	index@(_ZN5flash16flash_fwd_kernelI23Flash_fwd_kernel_traitsILi64ELi128ELi64ELi4ELb0ELb0EN7cutlass10bfloat16_tE19Flash_kernel_traitsILi64ELi128ELi64ELi4ES3_EELb0ELb0ELb1ELb0ELb0ELb1ELb1ELb0EEEvNS_16Flash_fwd_paramsE)
        /*0440*/ 	.word	0x00000048


	//----- nvinfo : EIATTR_MIN_STACK_SIZE
	.align		4
.L_192:
        /*0444*/ 	.byte	0x04, 0x12
        /*0446*/ 	.short	(.L_194 - .L_193)
	.align		4
.L_193:
        /*0448*/ 	.word	index@(_ZN5flash16flash_fwd_kernelI23Flash_fwd_kernel_traitsILi64ELi128ELi64ELi4ELb0ELb0EN7cutlass10bfloat16_tE19Flash_kernel_traitsILi64ELi128ELi64ELi4ES3_EELb1ELb0ELb1ELb1ELb0ELb0ELb0ELb0EEEvNS_16Flash_fwd_paramsE)
        /*044c*/ 	.word	0x00000080


	//----- nvinfo : EIATTR_MIN_STACK_SIZE
	.align		4
.L_194:
        /*0450*/ 	.byte	0x04, 0x12
        /*0452*/ 	.short	(.L_196 - .L_195)
	.align		4
.L_195:
        /*0454*/ 	.word	index@(_ZN5flash16flash_fwd_kernelI23Flash_fwd_kernel_traitsILi64ELi128ELi64ELi4ELb0ELb0EN7cutlass10bfloat16_tE19Flash_kernel_traitsILi64ELi128ELi64ELi4ES3_EELb1ELb0ELb1ELb0ELb0ELb0ELb0ELb1EEEvNS_16Flash_fwd_paramsE)
        /*0458*/ 	.word	0x000001b0


	//----- nvinfo : EIATTR_MIN_STACK_SIZE
	.align		4
.L_196:
        /*045c*/ 	.byte	0x04, 0x12
        /*045e*/ 	.short	(.L_198 - .L_197)
	.align		4
.L_197:
        /*0460*/ 	.word	index@(_ZN5flash16flash_fwd_kernelI23Flash_fwd_kernel_traitsILi64ELi128ELi64ELi4ELb0ELb0EN7cutlass10bfloat16_tE19Flash_kernel_traitsILi64ELi128ELi64ELi4ES3_EELb0ELb0ELb1ELb0ELb0ELb0ELb1ELb0EEEvNS_16Flash_fwd_paramsE)
        /*0464*/ 	.word	0x00000048


	//----- nvinfo : EIATTR_MIN_STACK_SIZE
	.align		4
.L_198:
        /*0468*/ 	.byte	0x04, 0x12
        /*046a*/ 	.short	(.L_200 - .L_199)
	.align		4
.L_199:
        /*046c*/ 	.word	index@(_ZN5flash16flash_fwd_kernelI23Flash_fwd_kernel_traitsILi64ELi128ELi64ELi4ELb0ELb0EN7cutlass10bfloat16_tE19Flash_kernel_traitsILi64ELi128ELi64ELi4ES3_EELb1ELb0ELb1ELb1ELb0ELb0ELb0ELb1EEEvNS_16Flash_fwd_paramsE)
        /*0470*/ 	.word	0x000001c0


	//----- nvinfo : EIATTR_MIN_STACK_SIZE
	.align		4
.L_200:
        /*0474*/ 	.byte	0x04, 0x12
        /*0476*/ 	.short	(.L_202 - .L_201)
	.align		4
.L_201:
        /*0478*/ 	.word	index@(_ZN5flash16flash_fwd_kernelI23Flash_fwd_kernel_traitsILi64ELi128ELi64ELi4ELb0ELb0EN7cutlass10bfloat16_tE19Flash_kernel_traitsILi64ELi128ELi64ELi4ES3_EELb0ELb0ELb1ELb1ELb0ELb0ELb1ELb0EEEvNS_16Flash_fwd_paramsE)
        /*047c*/ 	.word	0x00000048
.L_202:


//--------------------- .nv.info._ZN5flash16flash_fwd_kernelI23Flash_fwd_kernel_traitsILi64ELi128ELi128ELi4ELb0ELb0EN7cutlass10bfloat16_tE19Flash_kernel_traitsILi64ELi128ELi128ELi4ES3_EELb0ELb0ELb0ELb0ELb0ELb1ELb0ELb0EEEvNS_16Flash_fwd_paramsE --------------------------
	.section	.nv.info._ZN5flash16flash_fwd_kernelI23Flash_fwd_kernel_traitsILi64ELi128ELi128ELi4ELb0ELb0EN7cutlass10bfloat16_tE19Flash_kernel_traitsILi64ELi128ELi128ELi4ES3_EELb0ELb0ELb0ELb0ELb0ELb1ELb0ELb0EEEvNS_16Flash_fwd_paramsE,"",@"SHT_CUDA_INFO"
	.sectionflags	@""
	.align	4


	//----- nvinfo : EIATTR_CUDA_API_VERSION
	.align		4
        /*0000*/ 	.byte	0x04, 0x37
        /*0002*/ 	.short	(.L_204 - .L_203)
.L_203:
        /*0004*/ 	.word	0x00000082


	//----- nvinfo : EIATTR_SW2861232_WAR
	.align		4
.L_204:
        /*0008*/ 	.byte	0x01, 0x35
	.zero		2


	//----- nvinfo : EIATTR_PARAM_CBANK
	.align		4
        /*000c*/ 	.byte	0x04, 0x0a
        /*000e*/ 	.short	(.L_206 - .L_205)
	.align		4
.L_205:
        /*0010*/ 	.word	index@(.nv.constant0._ZN5flash16flash_fwd_kernelI23Flash_fwd_kernel_traitsILi64ELi128ELi128ELi4ELb0ELb0EN7cutlass10bfloat16_tE19Flash_kernel_traitsILi64ELi128ELi128ELi4ES3_EELb0ELb0ELb0ELb0ELb0ELb1ELb0ELb0EEEvNS_16Flash_fwd_paramsE)
        /*0014*/ 	.short	0x0160
        /*0016*/ 	.short	0x01d0


	//----- nvinfo : EIATTR_CBANK_PARAM_SIZE
	.align		4
.L_206:
        /*0018*/ 	.byte	0x03, 0x19
        /*001a*/ 	.short	0x01d0


	//----- nvinfo : EIATTR_KPARAM_INFO
	.align		4
        /*001c*/ 	.byte	0x04, 0x17
        /*001e*/ 	.short	(.L_208 - .L_207)
.L_207:
        /*0020*/ 	.word	0x00000000
        /*0024*/ 	.short	0x0000
        /*0026*/ 	.short	0x0000
        /*0028*/ 	.byte	0x00, 0xf0, 0x41, 0x07


	//----- nvinfo : EIATTR_MAXREG_COUNT
	.align		4
.L_208:
        /*002c*/ 	.byte	0x03, 0x1b
        /*002e*/ 	.short	0x00ff


	//----- nvinfo : EIATTR_NUM_BARRIERS
	.align		4
        /*0030*/ 	.byte	0x02, 0x4c
        /*0032*/ 	.byte	0x01
	.zero		1


	//----- nvinfo : EIATTR_ANNOTATIONS
	.align		4
        /*0034*/ 	.byte	0x04, 0x55
        /*0036*/ 	.short	(.L_210 - .L_209)


	//   ....[0]....
.L_209:
        /*0038*/ 	.word	0x00000001
        /*003c*/ 	.byte	0xc0, 0x01, 0x00, 0x00, 0x01, 0x00, 0x00, 0x00, 0x50, 0x03, 0x00, 0x00, 0x01, 0x00, 0x00, 0x00
        /* <DEDUP_REMOVED lines=56> */
        /*03cc*/ 	.byte	0x50, 0xee, 0x00, 0x00


	//----- nvinfo : EIATTR_MERCURY_ISA_VERSION
	.align		4
.L_210:
        /*03d0*/ 	.byte	0x03, 0x5f
        /*03d2*/ 	.short	0x0000


	//----- nvinfo : EIATTR_COOP_GROUP_MASK_REGIDS
	.align		4
        /*03d4*/ 	.byte	0x04, 0x29
        /*03d6*/ 	.short	(.L_212 - .L_211)


	//   ....[0]....
.L_211:
        /*03d8*/ 	.word	0xffffffff


	//   ....[1]....
        /*03dc*/ 	.word	0xffffffff


	//   ....[2]....
        /*03e0*/ 	.word	0xffffffff


	//   ....[3]....
        /*03e4*/ 	.word	0xffffffff


	//   ....[4]....
        /*03e8*/ 	.word	0xffffffff


	//   ....[5]....
        /*03ec*/ 	.word	0xffffffff


	//   ....[6]....
        /*03f0*/ 	.word	0xffffffff


	//   ....[7]....
        /*03f4*/ 	.word	0xffffffff


	//   ....[8]....
        /*03f8*/ 	.word	0xffffffff


	//   ....[9]....
        /*03fc*/ 	.word	0xffffffff


	//   ....[10]....
        /*0400*/ 	.word	0xffffffff


	//   ....[11]....
        /*0404*/ 	.word	0xffffffff


	//   ....[12]....
        /*0408*/ 	.word	0xffffffff


	//   ....[13]....
        /*040c*/ 	.word	0xffffffff


	//   ....[14]....
        /*0410*/ 	.word	0xffffffff


	//   ....[15]....
        /*0414*/ 	.word	0xffffffff


	//   ....[16]....
        /*0418*/ 	.word	0xffffffff


	//   ....[17]....
        /*041c*/ 	.word	0xffffffff


	//   ....[18]....
        /*0420*/ 	.word	0xffffffff


	//   ....[19]....
        /*0424*/ 	.word	0xffffffff


	//   ....[20]....
        /*0428*/ 	.word	0xffffffff


	//   ....[21]....
        /*042c*/ 	.word	0xffffffff


	//   ....[22]....
        /*0430*/ 	.word	0xffffffff


	//   ....[23]....
        /*0434*/ 	.word	0xffffffff


	//----- nvinfo : EIATTR_COOP_GROUP_INSTR_OFFSETS
	.align		4
.L_212:
        /*0438*/ 	.byte	0x04, 0x28
        /*043a*/ 	.short	(.L_214 - .L_213)


	//   ....[0]....
.L_213:
        /*043c*/ 	.word	0x00003ef0


	//   ....[1]....
        /*0440*/ 	.word	0x000040c0


	//   ....[2]....
        /*0444*/ 	.word	0x00004230


	//   ....[3]....
        /*0448*/ 	.word	0x00004390


	//   ....[4]....
        /*044c*/ 	.word	0x000043e0


	//   ....[5]....
        /*0450*/ 	.word	0x00004480


	//   ....[6]....
        /*0454*/ 	.word	0x000045c0


	//   ....[7]....
        /*0458*/ 	.word	0x00004670


	//   ....[8]....
        /*045c*/ 	.word	0x00009340


	//   ....[9]....
        /*0460*/ 	.word	0x000094c0


	//   ....[10]....
        /*0464*/ 	.word	0x00009500


	//   ....[11]....
        /*0468*/ 	.word	0x00009530


	//   ....[12]....
        /*046c*/ 	.word	0x00009550


	//   ....[13]....
        /*0470*/ 	.word	0x00009580


	//   ....[14]....
        /*0474*/ 	.word	0x000095e0


	//   ....[15]....
        /*0478*/ 	.word	0x000095f0


	//   ....[16]....
        /*047c*/ 	.word	0x0000d0a0


	//   ....[17]....
        /*0480*/ 	.word	0x0000d0b0


	//   ....[18]....
        /*0484*/ 	.word	0x0000d0c0


	//   ....[19]....
        /*0488*/ 	.word	0x0000d0d0


	//   ....[20]....
        /*048c*/ 	.word	0x0000d110


	//   ....[21]....
        /*0490*/ 	.word	0x0000d130


	//   ....[22]....
        /*0494*/ 	.word	0x0000d150


	//   ....[23]....
        /*0498*/ 	.word	0x0000d160


	//----- nvinfo : EIATTR_EXIT_INSTR_OFFSETS
	.align		4
.L_214:
        /*049c*/ 	.byte	0x04, 0x1c
        /*049e*/ 	.short	(.L_216 - .L_215)


	//   ....[0]....
.L_215:
        /*04a0*/ 	.word	0x00000300


	//   ....[1]....
        /*04a4*/ 	.word	0x0000eb10


	//   ....[2]....
        /*04a8*/ 	.word	0x0000ebd0


	//   ....[3]....
        /*04ac*/ 	.word	0x0000fa90


	//   ....[4]....
        /*04b0*/ 	.word	0x0000fb10


	//----- nvinfo : EIATTR_CTAIDZ_USED
	.align		4
.L_216:
        /*04b4*/ 	.byte	0x01, 0x04
	.zero		2


	//----- nvinfo : EIATTR_CRS_STACK_SIZE
	.align		4
        /*04b8*/ 	.byte	0x04, 0x1e
        /*04ba*/ 	.short	(.L_218 - .L_217)
.L_217:
        /*04bc*/ 	.word	0x00000000
.L_218:


//--------------------- .nv.info._ZN5flash16flash_fwd_kernelI23Flash_fwd_kernel_traitsILi64ELi128ELi128ELi4ELb0ELb0EN7cutlass10bfloat16_tE19Flash_kernel_traitsILi64ELi128ELi128ELi4ES3_EELb0ELb0ELb0ELb0ELb0ELb1ELb1ELb0EEEvNS_16Flash_fwd_paramsE --------------------------
	.section	.nv.info._ZN5flash16flash_fwd_kernelI23Flash_fwd_kernel_traitsILi64ELi128ELi128ELi4ELb0ELb0EN7cutlass10bfloat16_tE19Flash_kernel_traitsILi64ELi128ELi128ELi4ES3_EELb0ELb0ELb0ELb0ELb0ELb1ELb1ELb0EEEvNS_16Flash_fwd_paramsE,"",@"SHT_CUDA_INFO"
	.sectionflags	@""
	.align	4


	//----- nvinfo : EIATTR_CUDA_API_VERSION
	.align		4
        /*0000*/ 	.byte	0x04, 0x37
        /*0002*/ 	.short	(.L_220 - .L_219)
.L_219:
        /*0004*/ 	.word	0x00000082


	//----- nvinfo : EIATTR_SW2861232_WAR
	.align		4
.L_220:
        /*0008*/ 	.byte	0x01, 0x35
	.zero		2


	//----- nvinfo : EIATTR_PARAM_CBANK
	.align		4
        /*000c*/ 	.byte	0x04, 0x0a
        /*000e*/ 	.short	(.L_222 - .L_221)
	.align		4
.L_221:
        /*0010*/ 	.word	index@(.nv.constant0._ZN5flash16flash_fwd_kernelI23Flash_fwd_kernel_traitsILi64ELi128ELi128ELi4ELb0ELb0EN7cutlass10bfloat16_tE19Flash_kernel_traitsILi64ELi128ELi128ELi4ES3_EELb0ELb0ELb0ELb0ELb0ELb1ELb1ELb0EEEvNS_16Flash_fwd_paramsE)
        /*0014*/ 	.short	0x0160
        /*0016*/ 	.short	0x01d0


	//----- nvinfo : EIATTR_CBANK_PARAM_SIZE
	.align		4
.L_222:
        /*0018*/ 	.byte	0x03, 0x19
        /*001a*/ 	.short	0x01d0


	//----- nvinfo : EIATTR_KPARAM_INFO
	.align		4
        /*001c*/ 	.byte	0x04, 0x17
        /*001e*/ 	.short	(.L_224 - .L_223)
.L_223:
        /*0020*/ 	.word	0x00000000
        /*0024*/ 	.short	0x0000
        /*0026*/ 	.short	0x0000
        /*0028*/ 	.byte	0x00, 0xf0, 0x41, 0x07


	//----- nvinfo : EIATTR_MAXREG_COUNT
	.align		4
.L_224:
        /*002c*/ 	.byte	0x03, 0x1b
        /*002e*/ 	.short	0x00ff


	//----- nvinfo : EIATTR_NUM_BARRIERS
	.align		4
        /*0030*/ 	.byte	0x02, 0x4c
        /*0032*/ 	.byte	0x01
	.zero		1


	//----- nvinfo : EIATTR_ANNOTATIONS
	.align		4
        /*0034*/ 	.byte	0x04, 0x55
        /*0036*/ 	.short	(.L_226 - .L_225)


	//   ....[0]....
.L_225:
        /* <DEDUP_REMOVED lines=34> */


	//----- nvinfo : EIATTR_MERCURY_ISA_VERSION
	.align		4
.L_226:
        /*0240*/ 	.byte	0x03, 0x5f
        /*0242*/ 	.short	0x0000


	//----- nvinfo : EIATTR_COOP_GROUP_MASK_REGIDS
	.align		4
        /*0244*/ 	.byte	0x04, 0x29
        /*0246*/ 	.short	(.L_228 - .L_227)


	//   ....[0]....
.L_227:
        /*0248*/ 	.word	0xffffffff


	//   ....[1]....
        /*024c*/ 	.word	0xffffffff


	//   ....[2]....
        /*0250*/ 	.word	0xffffffff


	//   ....[3]....
        /*0254*/ 	.word	0xffffffff


	//   ....[4]....
        /*0258*/ 	.word	0xffffffff


	//   ....[5]....
        /*025c*/ 	.word	0xffffffff


	//   ....[6]....
        /*0260*/ 	.word	0xffffffff


	//   ....[7]....
        /*0264*/ 	.word	0xffffffff


	//   ....[8]....
        /*0268*/ 	.word	0xffffffff


	//   ....[9]....
        /*026c*/ 	.word	0xffffffff


	//   ....[10]....
        /*0270*/ 	.word	0xffffffff


	//   ....[11]....
        /*0274*/ 	.word	0xffffffff


	//   ....[12]....
        /*0278*/ 	.word	0xffffffff


	//   ....[13]....
        /*027c*/ 	.word	0xffffffff


	//   ....[14]....
        /*0280*/ 	.word	0xffffffff


	//   ....[15]....
        /*0284*/ 	.word	0xffffffff


	//   ....[16]....
        /*0288*/ 	.word	0xffffffff


	//   ....[17]....
        /*028c*/ 	.word	0xffffffff


	//   ....[18]....
        /*0290*/ 	.word	0xffffffff


	//   ....[19]....
        /*0294*/ 	.word	0xffffffff


	//   ....[20]....
        /*0298*/ 	.word	0xffffffff


	//   ....[21]....
        /*029c*/ 	.word	0xffffffff


	//   ....[22]....
        /*02a0*/ 	.word	0xffffffff


	//   ....[23]....
        /*02a4*/ 	.word	0xffffffff


	//----- nvinfo : EIATTR_COOP_GROUP_INSTR_OFFSETS
	.align		4
.L_228:
        /*02a8*/ 	.byte	0x04, 0x28
        /*02aa*/ 	.short	(.L_230 - .L_229)


	//   ....[0]....
.L_229:
        /*02ac*/ 	.word	0x00004cb0


	//   ....[1]....
        /*02b0*/ 	.word	0x00004db0


	//   ....[2]....
        /*02b4*/ 	.word	0x00004f10


	//   ....[3]....
        /*02b8*/ 	.word	0x00005020


	//   ....[4]....
        /*02bc*/ 	.word	0x000050c0


	//   ....[5]....
        /*02c0*/ 	.word	0x00005210


	//   ....[6]....
        /*02c4*/ 	.word	0x000052a0


	//   ....[7]....
        /*02c8*/ 	.word	0x000053b0


	//   ....[8]....
        /*02cc*/ 	.word	0x0000a100


	//   ....[9]....
        /*02d0*/ 	.word	0x0000a160


	//   ....[10]....
        /*02d4*/ 	.word	0x0000a200


	//   ....[11]....
        /*02d8*/ 	.word	0x0000a210


	//   ....[12]....
        /*02dc*/ 	.word	0x0000a250


	//   ....[13]....
        /*02e0*/ 	.word	0x0000a270


	//   ....[14]....
        /*02e4*/ 	.word	0x0000a280


	//   ....[15]....
        /*02e8*/ 	.word	0x0000a290


	//   ....[16]....
        /*02ec*/ 	.word	0x0000d470


	//   ....[17]....
        /*02f0*/ 	.word	0x0000d480


	//   ....[18]....
        /*02f4*/ 	.word	0x0000d490


	//   ....[19]....
        /*02f8*/ 	.word	0x0000d4a0


	//   ....[20]....
        /*02fc*/ 	.word	0x0000d520


	//   ....[21]....
        /*0300*/ 	.word	0x0000d540


	//   ....[22]....
        /*0304*/ 	.word	0x0000d560


	//   ....[23]....
        /*0308*/ 	.word	0x0000d580


	//----- nvinfo : EIATTR_EXIT_INSTR_OFFSETS
	.align		4
.L_230:
        /*030c*/ 	.byte	0x04, 0x1c
        /*030e*/ 	.short	(.L_232 - .L_231)


	//   ....[0]....
.L_231:
        /*0310*/ 	.word	0x00000300


	//   ....[1]....
        /*0314*/ 	.word	0x0000eed0


	//   ....[2]....
        /*0318*/ 	.word	0x0000ef80


	//   ....[3]....
        /*031c*/ 	.word	0x0000fe30


	//   ....[4]....
        /*0320*/ 	.word	0x0000feb0


	//----- nvinfo : EIATTR_CTAIDZ_USED
	.align		4
.L_232:
        /*0324*/ 	.byte	0x01, 0x04
	.zero		2


	//----- nvinfo : EIATTR_CRS_STACK_SIZE
	.align		4
        /*0328*/ 	.byte	0x04, 0x1e
        /*032a*/ 	.short	(.L_234 - .L_233)
.L_233:
        /*032c*/ 	.word	0x00000000
.L_234:


//--------------------- .nv.info._ZN5flash16flash_fwd_kernelI23Flash_fwd_kernel_traitsILi64ELi128ELi128ELi4ELb0ELb0EN7cutlass10bfloat16_tE19Flash_kernel_traitsILi64ELi128ELi128ELi4ES3_EELb0ELb0ELb0ELb0ELb1ELb1ELb0ELb0EEEvNS_16Flash_fwd_paramsE --------------------------
	.section	.nv.info._ZN5flash16flash_fwd_kernelI23Flash_fwd_kernel_traitsILi64ELi128ELi128ELi4ELb0ELb0EN7cutlass10bfloat16_tE19Flash_kernel_traitsILi64ELi128ELi128ELi4ES3_EELb0ELb0ELb0ELb0ELb1ELb1ELb0ELb0EEEvNS_16Flash_fwd_paramsE,"",@"SHT_CUDA_INFO"
	.sectionflags	@""
	.align	4


	//----- nvinfo : EIATTR_CUDA_API_VERSION
	.align		4
        /*0000*/ 	.byte	0x04, 0x37
        /*0002*/ 	.short	(.L_236 - .L_235)
.L_235:
        /*0004*/ 	.word	0x00000082


	//----- nvinfo : EIATTR_SW2861232_WAR
	.align		4
.L_236:
        /*0008*/ 	.byte	0x01, 0x35
	.zero		2


	//----- nvinfo : EIATTR_PARAM_CBANK
	.align		4
        /*000c*/ 	.byte	0x04, 0x0a
        /*000e*/ 	.short	(.L_238 - .L_237)
	.align		4
.L_237:
        /*0010*/ 	.word	index@(.nv.constant0._ZN5flash16flash_fwd_kernelI23Flash_fwd_kernel_traitsILi64ELi128ELi128ELi4ELb0ELb0EN7cutlass10bfloat16_tE19Flash_kernel_traitsILi64ELi128ELi128ELi4ES3_EELb0ELb0ELb0ELb0ELb1ELb1ELb0ELb0EEEvNS_16Flash_fwd_paramsE)
        /*0014*/ 	.short	0x0160
        /*0016*/ 	.short	0x01d0


	//----- nvinfo : EIATTR_CBANK_PARAM_SIZE
	.align		4
.L_238:
        /*0018*/ 	.byte	0x03, 0x19
        /*001a*/ 	.short	0x01d0


	//----- nvinfo : EIATTR_KPARAM_INFO
	.align		4
        /*001c*/ 	.byte	0x04, 0x17
        /*001e*/ 	.short	(.L_240 - .L_239)
.L_239:
        /*0020*/ 	.word	0x00000000
        /*0024*/ 	.short	0x0000
        /*0026*/ 	.short	0x0000
        /*0028*/ 	.byte	0x00, 0xf0, 0x41, 0x07


	//----- nvinfo : EIATTR_MAXREG_COUNT
	.align		4
.L_240:
        /*002c*/ 	.byte	0x03, 0x1b
        /*002e*/ 	.short	0x00ff


	//----- nvinfo : EIATTR_NUM_BARRIERS
	.align		4
        /*0030*/ 	.byte	0x02, 0x4c
        /*0032*/ 	.byte	0x01
	.zero		1


	//----- nvinfo : EIATTR_ANNOTATIONS
	.align		4
        /*0034*/ 	.byte	0x04, 0x55
        /*0036*/ 	.short	(.L_242 - .L_241)


	//   ....[0]....
.L_241:
        /* <DEDUP_REMOVED lines=78> */


	//----- nvinfo : EIATTR_MERCURY_ISA_VERSION
	.align		4
.L_242:
        /*0500*/ 	.byte	0x03, 0x5f
        /*0502*/ 	.short	0x0000


	//----- nvinfo : EIATTR_COOP_GROUP_MASK_REGIDS
	.align		4
        /*0504*/ 	.byte	0x04, 0x29
        /*0506*/ 	.short	(.L_244 - .L_243)


	//   ....[0]....
.L_243:
        /*0508*/ 	.word	0xffffffff


	//   ....[1]....
        /*050c*/ 	.word	0xffffffff


	//   ....[2]....
        /*0510*/ 	.word	0xffffffff


	//   ....[3]....
        /*0514*/ 	.word	0xffffffff


	//   ....[4]....
        /*0518*/ 	.word	0xffffffff


	//   ....[5]....
        /*051c*/ 	.word	0xffffffff


	//   ....[6]....
        /*0520*/ 	.word	0xffffffff


	//   ....[7]....
        /*0524*/ 	.word	0xffffffff


	//   ....[8]....
        /*0528*/ 	.word	0xffffffff


	//   ....[9]....
        /*052c*/ 	.word	0xffffffff


	//   ....[10]....
        /*0530*/ 	.word	0xffffffff


	//   ....[11]....
        /*0534*/ 	.word	0xffffffff


	//   ....[12]....
        /*0538*/ 	.word	0xffffffff


	//   ....[13]....
        /*053c*/ 	.word	0xffffffff


	//   ....[14]....
        /*0540*/ 	.word	0xffffffff


	//   ....[15]....
        /*0544*/ 	.word	0xffffffff


	//   ....[16]....
        /*0548*/ 	.word	0xffffffff


	//   ....[17]....
        /*054c*/ 	.word	0xffffffff


	//   ....[18]....
        /*0550*/ 	.word	0xffffffff


	//   ....[19]....
        /*0554*/ 	.word	0xffffffff


	//   ....[20]....
        /*0558*/ 	.word	0xffffffff


	//   ....[21]....
        /*055c*/ 	.word	0xffffffff


	//   ....[22]....
        /*0560*/ 	.word	0xffffffff


	//   ....[23]....
        /*0564*/ 	.word	0xffffffff


	//----- nvinfo : EIATTR_COOP_GROUP_INSTR_OFFSETS
	.align		4
.L_244:
        /*0568*/ 	.byte	0x04, 0x28
        /*056a*/ 	.short	(.L_246 - .L_245)


	//   ....[0]....
.L_245:
        /*056c*/ 	.word	0x00002840


	//   ....[1]....
        /*0570*/ 	.word	0x00002880


	//   ....[2]....
        /*0574*/ 	.word	0x00002960


	//   ....[3]....
        /*0578*/ 	.word	0x00002a30


	//   ....[4]....
        /*057c*/ 	.word	0x00002aa0


	//   ....[5]....
        /*0580*/ 	.word	0x00002b10


	//   ....[6]....
        /*0584*/ 	.word	0x00002e90


	//   ....[7]....
        /*0588*/ 	.word	0x00002f40


	//   ....[8]....
        /*058c*/ 	.word	0x000078b0


	//   ....[9]....
        /*0590*/ 	.word	0x00007a20


	//   ....[10]....
        /*0594*/ 	.word	0x00007a70


	//   ....[11]....
        /*0598*/ 	.word	0x00007a90


	//   ....[12]....
        /*059c*/ 	.word	0x00007ab0


	//   ....[13]....
        /*05a0*/ 	.word	0x00007af0


	//   ....[14]....
        /*05a4*/ 	.word	0x00007b30


	//   ....[15]....
        /*05a8*/ 	.word	0x00007b60


	//   ....[16]....
        /*05ac*/ 	.word	0x0000abb0


	//   ....[17]....
        /*05b0*/ 	.word	0x0000abf0


	//   ....[18]....
        /*05b4*/ 	.word	0x0000ac30


	//   ....[19]....
        /*05b8*/ 	.word	0x0000ac50


	//   ....[20]....
        /*05bc*/ 	.word	0x0000acb0


	//   ....[21]....
        /*05c0*/ 	.word	0x0000acd0


	//   ....[22]....
        /*05c4*/ 	.word	0x0000acf0


	//   ....[23]....
        /*05c8*/ 	.word	0x0000ad60


	//----- nvinfo : EIATTR_EXIT_INSTR_OFFSETS
	.align		4
.L_246:
        /*05cc*/ 	.byte	0x04, 0x1c
        /*05ce*/ 	.short	(.L_248 - .L_247)


	//   ....[0]....
.L_247:
        /*05d0*/ 	.word	0x00000170


	//   ....[1]....
        /*05d4*/ 	.word	0x0000c140


	//----- nvinfo : EIATTR_CTAIDZ_USED
	.align		4
.L_248:
        /*05d8*/ 	.byte	0x01, 0x04
	.zero		2


	//----- nvinfo : EIATTR_CRS_STACK_SIZE
	.align		4
        /*05dc*/ 	.byte	0x04, 0x1e
        /*05de*/ 	.short	(.L_250 - .L_249)
.L_249:
        /*05e0*/ 	.word	0x00000000
.L_250:


//--------------------- .nv.info._ZN5flash16flash_fwd_kernelI23Flash_fwd_kernel_traitsILi64ELi128ELi128ELi4ELb0ELb0EN7cutlass10bfloat16_tE19Flash_kernel_traitsILi64ELi128ELi128ELi4ES3_EELb0ELb0ELb0ELb0ELb1ELb1ELb1ELb0EEEvNS_16Flash_fwd_paramsE --------------------------
	.section	.nv.info._ZN5flash16flash_fwd_kernelI23Flash_fwd_kernel_traitsILi64ELi128ELi128ELi4ELb0ELb0EN7cutlass10bfloat16_tE19Flash_kernel_traitsILi64ELi128ELi128ELi4ES3_EELb0ELb0ELb0ELb0ELb1ELb1ELb1ELb0EEEvNS_16Flash_fwd_paramsE,"",@"SHT_CUDA_INFO"
	.sectionflags	@""
	.align	4


	//----- nvinfo : EIATTR_CUDA_API_VERSION
	.align		4
        /*0000*/ 	.byte	0x04, 0x37
        /*0002*/ 	.short	(.L_252 - .L_251)
.L_251:
        /*0004*/ 	.word	0x00000082


	//----- nvinfo : EIATTR_SW2861232_WAR
	.align		4
.L_252:
        /*0008*/ 	.byte	0x01, 0x35
	.zero		2


	//----- nvinfo : EIATTR_PARAM_CBANK
	.align		4
        /*000c*/ 	.byte	0x04, 0x0a
        /*000e*/ 	.short	(.L_254 - .L_253)
	.align		4
.L_253:
        /*0010*/ 	.word	index@(.nv.constant0._ZN5flash16flash_fwd_kernelI23Flash_fwd_kernel_traitsILi64ELi128ELi128ELi4ELb0ELb0EN7cutlass10bfloat16_tE19Flash_kernel_traitsILi64ELi128ELi128ELi4ES3_EELb0ELb0ELb0ELb0ELb1ELb1ELb1ELb0EEEvNS_16Flash_fwd_paramsE)
        /*0014*/ 	.short	0x0160
        /*0016*/ 	.short	0x01d0


	//----- nvinfo : EIATTR_CBANK_PARAM_SIZE
	.align		4
.L_254:
        /*0018*/ 	.byte	0x03, 0x19
        /*001a*/ 	.short	0x01d0


	//----- nvinfo : EIATTR_KPARAM_INFO
	.align		4
        /*001c*/ 	.byte	0x04, 0x17
        /*001e*/ 	.short	(.L_256 - .L_255)
.L_255:
        /*0020*/ 	.word	0x00000000
        /*0024*/ 	.short	0x0000
        /*0026*/ 	.short	0x0000
        /*0028*/ 	.byte	0x00, 0xf0, 0x41, 0x07


	//----- nvinfo : EIATTR_MAXREG_COUNT
	.align		4
.L_256:
        /*002c*/ 	.byte	0x03, 0x1b
        /*002e*/ 	.short	0x00ff


	//----- nvinfo : EIATTR_NUM_BARRIERS
	.align		4
        /*0030*/ 	.byte	0x02, 0x4c
        /*0032*/ 	.byte	0x01
	.zero		1


	//----- nvinfo : EIATTR_ANNOTATIONS
	.align		4
        /*0034*/ 	.byte	0x04, 0x55
        /*0036*/ 	.short	(.L_258 - .L_257)


	//   ....[0]....
.L_257:
        /* <DEDUP_REMOVED lines=84> */


	//----- nvinfo : EIATTR_MERCURY_ISA_VERSION
	.align		4
.L_258:
        /*0560*/ 	.byte	0x03, 0x5f
        /*0562*/ 	.short	0x0000


	//----- nvinfo : EIATTR_COOP_GROUP_MASK_REGIDS
	.align		4
        /*0564*/ 	.byte	0x04, 0x29
        /*0566*/ 	.short	(.L_260 - .L_259)


	//   ....[0]....
.L_259:
        /*0568*/ 	.word	0xffffffff


	//   ....[1]....
        /*056c*/ 	.word	0xffffffff


	//   ....[2]....
        /*0570*/ 	.word	0xffffffff


	//   ....[3]....
        /*0574*/ 	.word	0xffffffff


	//   ....[4]....
        /*0578*/ 	.word	0xffffffff


	//   ....[5]....
        /*057c*/ 	.word	0xffffffff


	//   ....[6]....
        /*0580*/ 	.word	0xffffffff


	//   ....[7]....
        /*0584*/ 	.word	0xffffffff


	//   ....[8]....
        /*0588*/ 	.word	0xffffffff


	//   ....[9]....
        /*058c*/ 	.word	0xffffffff


	//   ....[10]....
        /*0590*/ 	.word	0xffffffff


	//   ....[11]....
        /*0594*/ 	.word	0xffffffff


	//   ....[12]....
        /*0598*/ 	.word	0xffffffff


	//   ....[13]....
        /*059c*/ 	.word	0xffffffff


	//   ....[14]....
        /*05a0*/ 	.word	0xffffffff


	//   ....[15]....
        /*05a4*/ 	.word	0xffffffff


	//   ....[16]....
        /*05a8*/ 	.word	0xffffffff


	//   ....[17]....
        /*05ac*/ 	.word	0xffffffff


	//   ....[18]....
        /*05b0*/ 	.word	0xffffffff


	//   ....[19]....
        /*05b4*/ 	.word	0xffffffff


	//   ....[20]....
        /*05b8*/ 	.word	0xffffffff


	//   ....[21]....
        /*05bc*/ 	.word	0xffffffff


	//   ....[22]....
        /*05c0*/ 	.word	0xffffffff


	//   ....[23]....
        /*05c4*/ 	.word	0xffffffff


	//----- nvinfo : EIATTR_COOP_GROUP_INSTR_OFFSETS
	.align		4
.L_260:
        /*05c8*/ 	.byte	0x04, 0x28
        /*05ca*/ 	.short	(.L_262 - .L_261)


	//   ....[0]....
.L_261:
        /*05cc*/ 	.word	0x00003540


	//   ....[1]....
        /*05d0*/ 	.word	0x000035b0


	//   ....[2]....
        /*05d4*/ 	.word	0x00003650


	//   ....[3]....
        /*05d8*/ 	.word	0x000036b0


	//   ....[4]....
        /*05dc*/ 	.word	0x000036d0


	//   ....[5]....
        /*05e0*/ 	.word	0x00003790


	//   ....[6]....
        /*05e4*/ 	.word	0x00003ae0


	//   ....[7]....
        /*05e8*/ 	.word	0x00003bd0


	//   ....[8]....
        /*05ec*/ 	.word	0x00009730


	//   ....[9]....
        /*05f0*/ 	.word	0x000097b0


	//   ....[10]....
        /*05f4*/ 	.word	0x00009830


	//   ....[11]....
        /*05f8*/ 	.word	0x00009860


	//   ....[12]....
        /*05fc*/ 	.word	0x00009890


	//   ....[13]....
        /*0600*/ 	.word	0x000098e0


	//   ....[14]....
        /*0604*/ 	.word	0x00009c60


	//   ....[15]....
        /*0608*/ 	.word	0x00009cf0


	//   ....[16]....
        /*060c*/ 	.word	0x0000cf20


	//   ....[17]....
        /*0610*/ 	.word	0x0000cf30


	//   ....[18]....
        /*0614*/ 	.word	0x0000cf40


	//   ....[19]....
        /*0618*/ 	.word	0x0000cf60


	//   ....[20]....
        /*061c*/ 	.word	0x0000cf80


	//   ....[21]....
        /*0620*/ 	.word	0x0000cfa0


	//   ....[22]....
        /*0624*/ 	.word	0x0000cfb0


	//   ....[23]....
        /*0628*/ 	.word	0x0000cff0


	//----- nvinfo : EIATTR_EXIT_INSTR_OFFSETS
	.align		4
.L_262:
        /*062c*/ 	.byte	0x04, 0x1c
        /*062e*/ 	.short	(.L_264 - .L_263)


	//   ....[0]....
.L_263:
        /*0630*/ 	.word	0x00000170


	//   ....[1]....
        /*0634*/ 	.word	0x0000e3d0


	//----- nvinfo : EIATTR_CTAIDZ_USED
	.align		4
.L_264:
        /*0638*/ 	.byte	0x01, 0x04
	.zero		2


	//----- nvinfo : EIATTR_CRS_STACK_SIZE
	.align		4
        /*063c*/ 	.byte	0x04, 0x1e
        /*063e*/ 	.short	(.L_266 - .L_265)
.L_265:
        /*0640*/ 	.word	0x00000000
.L_266:


//--------------------- .nv.info._ZN5flash16flash_fwd_kernelI23Flash_fwd_kernel_traitsILi64ELi128ELi128ELi4ELb0ELb0EN7cutlass10bfloat16_tE19Flash_kernel_traitsILi64ELi128ELi128ELi4ES3_EELb0ELb0ELb0ELb0ELb0ELb0ELb0ELb0EEEvNS_16Flash_fwd_paramsE --------------------------
	.section	.nv.info._ZN5flash16flash_fwd_kernelI23Flash_fwd_kernel_traitsILi64ELi128ELi128ELi4ELb0ELb0EN7cutlass10bfloat16_tE19Flash_kernel_traitsILi64ELi128ELi128ELi4ES3_EELb0ELb0ELb0ELb0ELb0ELb0ELb0ELb0EEEvNS_16Flash_fwd_paramsE,"",@"SHT_CUDA_INFO"
	.sectionflags	@""
	.align	4


	//----- nvinfo : EIATTR_CUDA_API_VERSION
	.align		4
        /*0000*/ 	.byte	0x04, 0x37
        /*0002*/ 	.short	(.L_268 - .L_267)
.L_267:
        /*0004*/ 	.word	0x00000082


	//----- nvinfo : EIATTR_SW2861232_WAR
	.align		4
.L_268:
        /*0008*/ 	.byte	0x01, 0x35
	.zero		2


	//----- nvinfo : EIATTR_PARAM_CBANK
	.align		4
        /*000c*/ 	.byte	0x04, 0x0a
        /*000e*/ 	.short	(.L_270 - .L_269)
	.align		4
.L_269:
        /*0010*/ 	.word	index@(.nv.constant0._ZN5flash16flash_fwd_kernelI23Flash_fwd_kernel_traitsILi64ELi128ELi128ELi4ELb0ELb0EN7cutlass10bfloat16_tE19Flash_kernel_traitsILi64ELi128ELi128ELi4ES3_EELb0ELb0ELb0ELb0ELb0ELb0ELb0ELb0EEEvNS_16Flash_fwd_paramsE)
        /*0014*/ 	.short	0x0160
        /*0016*/ 	.short	0x01d0


	//----- nvinfo : EIATTR_CBANK_PARAM_SIZE
	.align		4
.L_270:
        /*0018*/ 	.byte	0x03, 0x19
        /*001a*/ 	.short	0x01d0


	//----- nvinfo : EIATTR_KPARAM_INFO
	.align		4
        /*001c*/ 	.byte	0x04, 0x17
        /*001e*/ 	.short	(.L_272 - .L_271)
.L_271:
        /*0020*/ 	.word	0x00000000
        /*0024*/ 	.short	0x0000
        /*0026*/ 	.short	0x0000
        /*0028*/ 	.byte	0x00, 0xf0, 0x41, 0x07


	//----- nvinfo : EIATTR_MAXREG_COUNT
	.align		4
.L_272:
        /*002c*/ 	.byte	0x03, 0x1b
        /*002e*/ 	.short	0x00ff


	//----- nvinfo : EIATTR_NUM_BARRIERS
	.align		4
        /*0030*/ 	.byte	0x02, 0x4c
        /*0032*/ 	.byte	0x01
	.zero		1


	//----- nvinfo : EIATTR_ANNOTATIONS
	.align		4
        /*0034*/ 	.byte	0x04, 0x55
        /*0036*/ 	.short	(.L_274 - .L_273)


	//   ....[0]....
.L_273:
        /* <DEDUP_REMOVED lines=73> */


	//----- nvinfo : EIATTR_MERCURY_ISA_VERSION
	.align		4
.L_274:
        /*04b0*/ 	.byte	0x03, 0x5f
        /*04b2*/ 	.short	0x0000


	//----- nvinfo : EIATTR_COOP_GROUP_MASK_REGIDS
	.align		4
        /*04b4*/ 	.byte	0x04, 0x29
        /*04b6*/ 	.short	(.L_276 - .L_275)


	//   ....[0]....
.L_275:
        /*04b8*/ 	.word	0xffffffff


	//   ....[1]....
        /*04bc*/ 	.word	0xffffffff


	//   ....[2]....
        /*04c0*/ 	.word	0xffffffff


	//   ....[3]....
        /*04c4*/ 	.word	0xffffffff


	//   ....[4]....
        /*04c8*/ 	.word	0xffffffff


	//   ....[5]....
        /*04cc*/ 	.word	0xffffffff


	//   ....[6]....
        /*04d0*/ 	.word	0xffffffff


	//   ....[7]....
        /*04d4*/ 	.word	0xffffffff


	//   ....[8]....
        /*04d8*/ 	.word	0xffffffff


	//   ....[9]....
        /*04dc*/ 	.word	0xffffffff


	//   ....[10]....
        /*04e0*/ 	.word	0xffffffff


	//   ....[11]....
        /*04e4*/ 	.word	0xffffffff


	//   ....[12]....
        /*04e8*/ 	.word	0xffffffff


	//   ....[13]....
        /*04ec*/ 	.word	0xffffffff


	//   ....[14]....
        /*04f0*/ 	.word	0xffffffff


	//   ....[15]....
        /*04f4*/ 	.word	0xffffffff


	//   ....[16]....
        /*04f8*/ 	.word	0xffffffff


	//   ....[17]....
        /*04fc*/ 	.word	0xffffffff


	//   ....[18]....
        /*0500*/ 	.word	0xffffffff


	//   ....[19]....
        /*0504*/ 	.word	0xffffffff


	//   ....[20]....
        /*0508*/ 	.word	0xffffffff


	//   ....[21]....
        /*050c*/ 	.word	0xffffffff


	//   ....[22]....
        /*0510*/ 	.word	0xffffffff


	//   ....[23]....
        /*0514*/ 	.word	0xffffffff


	//----- nvinfo : EIATTR_COOP_GROUP_INSTR_OFFSETS
	.align		4
.L_276:
        /*0518*/ 	.byte	0x04, 0x28
        /*051a*/ 	.short	(.L_278 - .L_277)


	//   ....[0]....
.L_277:
        /*051c*/ 	.word	0x00005320


	//   ....[1]....
        /*0520*/ 	.word	0x00005430


	//   ....[2]....
        /*0524*/ 	.word	0x00005530


	//   ....[3]....
        /*0528*/ 	.word	0x00005730


	//   ....[4]....
        /*052c*/ 	.word	0x000057d0


	//   ....[5]....
        /*0530*/ 	.word	0x000057f0


	//   ....[6]....
        /*0534*/ 	.word	0x00005b80


	//   ....[7]....
        /*0538*/ 	.word	0x00005c40


	//   ....[8]....
        /*053c*/ 	.word	0x0000acc0


	//   ....[9]....
        /*0540*/ 	.word	0x0000ad10


	//   ....[10]....
        /*0544*/ 	.word	0x0000ae00


	//   ....[11]....
        /*0548*/ 	.word	0x0000ae30


	//   ....[12]....
        /*054c*/ 	.word	0x0000ae40


	//   ....[13]....
        /*0550*/ 	.word	0x0000ae60


	//   ....[14]....
        /*0554*/ 	.word	0x0000aec0


	//   ....[15]....
        /*0558*/ 	.word	0x0000aef0


	//   ....[16]....
        /*055c*/ 	.word	0x0000e9a0


	//   ....[17]....
        /*0560*/ 	.word	0x0000e9b0


	//   ....[18]....
        /*0564*/ 	.word	0x0000e9c0


	//   ....[19]....
        /*0568*/ 	.word	0x0000e9e0


	//   ....[20]....
        /*056c*/ 	.word	0x0000e9f0


	//   ....[21]....
        /*0570*/ 	.word	0x0000ea20


	//   ....[22]....
        /*0574*/ 	.word	0x0000ea50


	//   ....[23]....
        /*0578*/ 	.word	0x0000ea70


	//----- nvinfo : EIATTR_EXIT_INSTR_OFFSETS
	.align		4
.L_278:
        /*057c*/ 	.byte	0x04, 0x1c
        /*057e*/ 	.short	(.L_280 - .L_279)


	//   ....[0]....
.L_279:
        /*0580*/ 	.word	0x000004e0


	//   ....[1]....
        /*0584*/ 	.word	0x000101c0


	//   ....[2]....
        /*0588*/ 	.word	0x00010280


	//   ....[3]....
        /*058c*/ 	.word	0x00011290


	//   ....[4]....
        /*0590*/ 	.word	0x00011310


	//----- nvinfo : EIATTR_CTAIDZ_USED
	.align		4
.L_280:
        /*0594*/ 	.byte	0x01, 0x04
	.zero		2


	//----- nvinfo : EIATTR_CRS_STACK_SIZE
	.align		4
        /*0598*/ 	.byte	0x04, 0x1e
        /*059a*/ 	.short	(.L_282 - .L_281)
.L_281:
        /*059c*/ 	.word	0x00000000
.L_282:


//--------------------- .nv.info._ZN5flash16flash_fwd_kernelI23Flash_fwd_kernel_traitsILi64ELi128ELi128ELi4ELb0ELb0EN7cutlass10bfloat16_tE19Flash_kernel_traitsILi64ELi128ELi128ELi4ES3_EELb0ELb0ELb0ELb0ELb0ELb0ELb1ELb0EEEvNS_16Flash_fwd_paramsE --------------------------
	.section	.nv.info._ZN5flash16flash_fwd_kernelI23Flash_fwd_kernel_traitsILi64ELi128ELi128ELi4ELb0ELb0EN7cutlass10bfloat16_tE19Flash_kernel_traitsILi64ELi128ELi128ELi4ES3_EELb0ELb0ELb0ELb0ELb0ELb0ELb1ELb0EEEvNS_16Flash_fwd_paramsE,"",@"SHT_CUDA_INFO"
	.sectionflags	@""
	.align	4


	//----- nvinfo : EIATTR_CUDA_API_VERSION
	.align		4
        /*0000*/ 	.byte	0x04, 0x37
        /*0002*/ 	.short	(.L_284 - .L_283)
.L_283:
        /*0004*/ 	.word	0x00000082


	//----- nvinfo : EIATTR_SW2861232_WAR
	.align		4
.L_284:
        /*0008*/ 	.byte	0x01, 0x35
	.zero		2


	//----- nvinfo : EIATTR_PARAM_CBANK
	.align		4
        /*000c*/ 	.byte	0x04, 0x0a
        /*000e*/ 	.short	(.L_286 - .L_285)
	.align		4
.L_285:
        /*0010*/ 	.word	index@(.nv.constant0._ZN5flash16flash_fwd_kernelI23Flash_fwd_kernel_traitsILi64ELi128ELi128ELi4ELb0ELb0EN7cutlass10bfloat16_tE19Flash_kernel_traitsILi64ELi128ELi128ELi4ES3_EELb0ELb0ELb0ELb0ELb0ELb0ELb1ELb0EEEvNS_16Flash_fwd_paramsE)
        /*0014*/ 	.short	0x0160
        /*0016*/ 	.short	0x01d0


	//----- nvinfo : EIATTR_CBANK_PARAM_SIZE
	.align		4
.L_286:
        /*0018*/ 	.byte	0x03, 0x19
        /*001a*/ 	.short	0x01d0


	//----- nvinfo : EIATTR_KPARAM_INFO
	.align		4
        /*001c*/ 	.byte	0x04, 0x17
        /*001e*/ 	.short	(.L_288 - .L_287)
.L_287:
        /*0020*/ 	.word	0x00000000
        /*0024*/ 	.short	0x0000
        /*0026*/ 	.short	0x0000
        /*0028*/ 	.byte	0x00, 0xf0, 0x41, 0x07


	//----- nvinfo : EIATTR_MAXREG_COUNT
	.align		4
.L_288:
        /*002c*/ 	.byte	0x03, 0x1b
        /*002e*/ 	.short	0x00ff


	//----- nvinfo : EIATTR_NUM_BARRIERS
	.align		4
        /*0030*/ 	.byte	0x02, 0x4c
        /*0032*/ 	.byte	0x01
	.zero		1


	//----- nvinfo : EIATTR_ANNOTATIONS
	.align		4
        /*0034*/ 	.byte	0x04, 0x55
        /*0036*/ 	.short	(.L_290 - .L_289)


	//   ....[0]....
.L_289:
        /* <DEDUP_REMOVED lines=26> */
        /*01cc*/ 	.byte	0x00, 0x07, 0x01, 0x00, 0x01, 0x00, 0x00, 0x00, 0x40, 0x07, 0x01, 0x00


	//----- nvinfo : EIATTR_MERCURY_ISA_VERSION
	.align		4
.L_290:
        /*01d8*/ 	.byte	0x03, 0x5f
        /*01da*/ 	.short	0x0000


	//----- nvinfo : EIATTR_COOP_GROUP_MASK_REGIDS
	.align		4
        /*01dc*/ 	.byte	0x04, 0x29
        /*01de*/ 	.short	(.L_292 - .L_291)


	//   ....[0]....
.L_291:
        /*01e0*/ 	.word	0xffffffff


	//   ....[1]....
        /*01e4*/ 	.word	0xffffffff


	//   ....[2]....
        /*01e8*/ 	.word	0xffffffff


	//   ....[3]....
        /*01ec*/ 	.word	0xffffffff


	//   ....[4]....
        /*01f0*/ 	.word	0xffffffff


	//   ....[5]....
        /*01f4*/ 	.word	0xffffffff


	//   ....[6]....
        /*01f8*/ 	.word	0xffffffff


	//   ....[7]....
        /*01fc*/ 	.word	0xffffffff


	//   ....[8]....
        /*0200*/ 	.word	0xffffffff


	//   ....[9]....
        /*0204*/ 	.word	0xffffffff


	//   ....[10]....
        /*0208*/ 	.word	0xffffffff


	//   ....[11]....
        /*020c*/ 	.word	0xffffffff


	//   ....[12]....
        /*0210*/ 	.word	0xffffffff


	//   ....[13]....
        /*0214*/ 	.word	0xffffffff


	//   ....[14]....
        /*0218*/ 	.word	0xffffffff


	//   ....[15]....
        /*021c*/ 	.word	0xffffffff


	//   ....[16]....
        /*0220*/ 	.word	0xffffffff


	//   ....[17]....
        /*0224*/ 	.word	0xffffffff


	//   ....[18]....
        /*0228*/ 	.word	0xffffffff


	//   ....[19]....
        /*022c*/ 	.word	0xffffffff


	//   ....[20]....
        /*0230*/ 	.word	0xffffffff


	//   ....[21]....
        /*0234*/ 	.word	0xffffffff


	//   ....[22]....
        /*0238*/ 	.word	0xffffffff


	//   ....[23]....
        /*023c*/ 	.word	0xffffffff


	//----- nvinfo : EIATTR_COOP_GROUP_INSTR_OFFSETS
	.align		4
.L_292:
        /*0240*/ 	.byte	0x04, 0x28
        /*0242*/ 	.short	(.L_294 - .L_293)


	//   ....[0]....
.L_293:
        /*0244*/ 	.word	0x00006180


	//   ....[1]....
        /*0248*/ 	.word	0x00006280


	//   ....[2]....
        /*024c*/ 	.word	0x00006360


	//   ....[3]....
        /*0250*/ 	.word	0x00006480


	//   ....[4]....
        /*0254*/ 	.word	0x000064d0


	//   ....[5]....
        /*0258*/ 	.word	0x00006640


	//   ....[6]....
        /*025c*/ 	.word	0x000068b0


	//   ....[7]....
        /*0260*/ 	.word	0x00006a10


	//   ....[8]....
        /*0264*/ 	.word	0x0000c170


	//   ....[9]....
        /*0268*/ 	.word	0x0000c230


	//   ....[10]....
        /*026c*/ 	.word	0x0000c290


	//   ....[11]....
        /*0270*/ 	.word	0x0000c2c0


	//   ....[12]....
        /*0274*/ 	.word	0x0000c2e0


	//   ....[13]....
        /*0278*/ 	.word	0x0000c2f0


	//   ....[14]....
        /*027c*/ 	.word	0x0000c310


	//   ....[15]....
        /*0280*/ 	.word	0x0000c330


	//   ....[16]....
        /*0284*/ 	.word	0x0000f6b0


	//   ....[17]....
        /*0288*/ 	.word	0x0000f6c0


	//   ....[18]....
        /*028c*/ 	.word	0x0000f6d0


	//   ....[19]....
        /*0290*/ 	.word	0x0000f6e0


	//   ....[20]....
        /*0294*/ 	.word	0x0000f720


	//   ....[21]....
        /*0298*/ 	.word	0x0000f740


	//   ....[22]....
        /*029c*/ 	.word	0x0000f770


	//   ....[23]....
        /*02a0*/ 	.word	0x0000f780


	//----- nvinfo : EIATTR_EXIT_INSTR_OFFSETS
	.align		4
.L_294:
        /*02a4*/ 	.byte	0x04, 0x1c
        /*02a6*/ 	.short	(.L_296 - .L_295)


	//   ....[0]....
.L_295:
        /*02a8*/ 	.word	0x000004e0


	//   ....[1]....
        /*02ac*/ 	.word	0x00010ef0


	//   ....[2]....
        /*02b0*/ 	.word	0x00010fb0


	//   ....[3]....
        /*02b4*/ 	.word	0x00011fc0


	//   ....[4]....
        /*02b8*/ 	.word	0x00012040


	//----- nvinfo : EIATTR_CTAIDZ_USED
	.align		4
.L_296:
        /*02bc*/ 	.byte	0x01, 0x04
	.zero		2


	//----- nvinfo : EIATTR_CRS_STACK_SIZE
	.align		4
        /*02c0*/ 	.byte	0x04, 0x1e
        /*02c2*/ 	.short	(.L_298 - .L_297)
.L_297:
        /*02c4*/ 	.word	0x00000000
.L_298:


//--------------------- .nv.info._ZN5flash16flash_fwd_kernelI23Flash_fwd_kernel_traitsILi64ELi128ELi128ELi4ELb0ELb0EN7cutlass10bfloat16_tE19Flash_kernel_traitsILi64ELi128ELi128ELi4ES3_EELb0ELb0ELb0ELb1ELb0ELb0ELb0ELb0EEEvNS_16Flash_fwd_paramsE --------------------------
	.section	.nv.info._ZN5flash16flash_fwd_kernelI23Flash_fwd_kernel_traitsILi64ELi128ELi128ELi4ELb0ELb0EN7cutlass10bfloat16_tE19Flash_kernel_traitsILi64ELi128ELi128ELi4ES3_EELb0ELb0ELb0ELb1ELb0ELb0ELb0ELb0EEEvNS_16Flash_fwd_paramsE,"",@"SHT_CUDA_INFO"
	.sectionflags	@""
	.align	4


	//----- nvinfo : EIATTR_CUDA_API_VERSION
	.align		4
        /*0000*/ 	.byte	0x04, 0x37
        /*0002*/ 	.short	(.L_300 - .L_299)
.L_299:
        /*0004*/ 	.word	0x00000082


	//----- nvinfo : EIATTR_SW2861232_WAR
	.align		4
.L_300:
        /*0008*/ 	.byte	0x01, 0x35
	.zero		2


	//----- nvinfo : EIATTR_PARAM_CBANK
	.align		4
        /*000c*/ 	.byte	0x04, 0x0a
        /*000e*/ 	.short	(.L_302 - .L_301)
	.align		4
.L_301:
        /*0010*/ 	.word	index@(.nv.constant0._ZN5flash16flash_fwd_kernelI23Flash_fwd_kernel_traitsILi64ELi128ELi128ELi4ELb0ELb0EN7cutlass10bfloat16_tE19Flash_kernel_traitsILi64ELi128ELi128ELi4ES3_EELb0ELb0ELb0ELb1ELb0ELb0ELb0ELb0EEEvNS_16Flash_fwd_paramsE)
        /*0014*/ 	.short	0x0160
        /*0016*/ 	.short	0x01d0


	//----- nvinfo : EIATTR_CBANK_PARAM_SIZE
	.align		4
.L_302:
        /*0018*/ 	.byte	0x03, 0x19
        /*001a*/ 	.short	0x01d0


	//----- nvinfo : EIATTR_KPARAM_INFO
	.align		4
        /*001c*/ 	.byte	0x04, 0x17
        /*001e*/ 	.short	(.L_304 - .L_303)
.L_303:
        /*0020*/ 	.word	0x00000000
        /*0024*/ 	.short	0x0000
        /*0026*/ 	.short	0x0000
        /*0028*/ 	.byte	0x00, 0xf0, 0x41, 0x07


	//----- nvinfo : EIATTR_MAXREG_COUNT
	.align		4
.L_304:
        /*002c*/ 	.byte	0x03, 0x1b
        /*002e*/ 	.short	0x00ff


	//----- nvinfo : EIATTR_NUM_BARRIERS
	.align		4
        /*0030*/ 	.byte	0x02, 0x4c
        /*0032*/ 	.byte	0x01
	.zero		1


	//----- nvinfo : EIATTR_ANNOTATIONS
	.align		4
        /*0034*/ 	.byte	0x04, 0x55
        /*0036*/ 	.short	(.L_306 - .L_305)


	//   ....[0]....
.L_305:
        /* <DEDUP_REMOVED lines=60> */


	//----- nvinfo : EIATTR_MERCURY_ISA_VERSION
	.align		4
.L_306:
        /*03e0*/ 	.byte	0x03, 0x5f
        /*03e2*/ 	.short	0x0000


	//----- nvinfo : EIATTR_COOP_GROUP_MASK_REGIDS
	.align		4
        /*03e4*/ 	.byte	0x04, 0x29
        /*03e6*/ 	.short	(.L_308 - .L_307)


	//   ....[0]....
.L_307:
        /*03e8*/ 	.word	0xffffffff


	//   ....[1]....
        /*03ec*/ 	.word	0xffffffff


	//   ....[2]....
        /*03f0*/ 	.word	0xffffffff


	//   ....[3]....
        /*03f4*/ 	.word	0xffffffff


	//   ....[4]....
        /*03f8*/ 	.word	0xffffffff


	//   ....[5]....
        /*03fc*/ 	.word	0xffffffff


	//   ....[6]....
        /*0400*/ 	.word	0xffffffff


	//   ....[7]....
        /*0404*/ 	.word	0xffffffff


	//   ....[8]....
        /*0408*/ 	.word	0xffffffff


	//   ....[9]....
        /*040c*/ 	.word	0xffffffff


	//   ....[10]....
        /*0410*/ 	.word	0xffffffff


	//   ....[11]....
        /*0414*/ 	.word	0xffffffff


	//   ....[12]....
        /*0418*/ 	.word	0xffffffff


	//   ....[13]....
        /*041c*/ 	.word	0xffffffff


	//   ....[14]....
        /*0420*/ 	.word	0xffffffff


	//   ....[15]....
        /*0424*/ 	.word	0xffffffff


	//   ....[16]....
        /*0428*/ 	.word	0xffffffff


	//   ....[17]....
        /*042c*/ 	.word	0xffffffff


	//   ....[18]....
        /*0430*/ 	.word	0xffffffff


	//   ....[19]....
        /*0434*/ 	.word	0xffffffff


	//   ....[20]....
        /*0438*/ 	.word	0xffffffff


	//   ....[21]....
        /*043c*/ 	.word	0xffffffff


	//   ....[22]....
        /*0440*/ 	.word	0xffffffff


	//   ....[23]....
        /*0444*/ 	.word	0xffffffff


	//----- nvinfo : EIATTR_COOP_GROUP_INSTR_OFFSETS
	.align		4
.L_308:
        /*0448*/ 	.byte	0x04, 0x28
        /*044a*/ 	.short	(.L_310 - .L_309)


	//   ....[0]....
.L_309:
        /*044c*/ 	.word	0x00008cb0


	//   ....[1]....
        /*0450*/ 	.word	0x00008d40


	//   ....[2]....
        /*0454*/ 	.word	0x00008d50


	//   ....[3]....
        /*0458*/ 	.word	0x00008dc0


	//   ....[4]....
        /*045c*/ 	.word	0x00009450


	//   ....[5]....
        /*0460*/ 	.word	0x00009540


	//   ....[6]....
        /*0464*/ 	.word	0x000095e0


	//   ....[7]....
        /*0468*/ 	.word	0x00009640


	//   ....[8]....
        /*046c*/ 	.word	0x000100a0


	//   ....[9]....
        /*0470*/ 	.word	0x00010250


	//   ....[10]....
        /*0474*/ 	.word	0x00010290


	//   ....[11]....
        /*0478*/ 	.word	0x00010330


	//   ....[12]....
        /*047c*/ 	.word	0x00010360


	//   ....[13]....
        /*0480*/ 	.word	0x00010400


	//   ....[14]....
        /*0484*/ 	.word	0x000104d0


	//   ....[15]....
        /*0488*/ 	.word	0x000106d0


	//   ....[16]....
        /*048c*/ 	.word	0x00013090


	//   ....[17]....
        /*0490*/ 	.word	0x000130d0


	//   ....[18]....
        /*0494*/ 	.word	0x00013100


	//   ....[19]....
        /*0498*/ 	.word	0x00013130


	//   ....[20]....
        /*049c*/ 	.word	0x000131e0


	//   ....[21]....
        /*04a0*/ 	.word	0x00013210


	//   ....[22]....
        /*04a4*/ 	.word	0x00013330


	//   ....[23]....
        /*04a8*/ 	.word	0x00013370


	//----- nvinfo : EIATTR_EXIT_INSTR_OFFSETS
	.align		4
.L_310:
        /*04ac*/ 	.byte	0x04, 0x1c
        /*04ae*/ 	.short	(.L_312 - .L_311)


	//   ....[0]....
.L_311:
        /*04b0*/ 	.word	0x000004e0


	//   ....[1]....
        /*04b4*/ 	.word	0x00014b90


	//   ....[2]....
        /*04b8*/ 	.word	0x00014c50


	//   ....[3]....
        /*04bc*/ 	.word	0x00015c70


	//   ....[4]....
        /*04c0*/ 	.word	0x00015cf0


	//----- nvinfo : EIATTR_CTAIDZ_USED
	.align		4
.L_312:
        /*04c4*/ 	.byte	0x01, 0x04
	.zero		2


	//----- nvinfo : EIATTR_CRS_STACK_SIZE
	.align		4
        /*04c8*/ 	.byte	0x04, 0x1e
        /*04ca*/ 	.short	(.L_314 - .L_313)
.L_313:
        /*04cc*/ 	.word	0x00000000
.L_314:


//--------------------- .nv.info._ZN5flash16flash_fwd_kernelI23Flash_fwd_kernel_traitsILi64ELi128ELi128ELi4ELb0ELb0EN7cutlass10bfloat16_tE19Flash_kernel_traitsILi64ELi128ELi128ELi4ES3_EELb0ELb0ELb0ELb1ELb0ELb0ELb1ELb0EEEvNS_16Flash_fwd_paramsE --------------------------
	.section	.nv.info._ZN5flash16flash_fwd_kernelI23Flash_fwd_kernel_traitsILi64ELi128ELi128ELi4ELb0ELb0EN7cutlass10bfloat16_tE19Flash_kernel_traitsILi64ELi128ELi128ELi4ES3_EELb0ELb0ELb0ELb1ELb0ELb0ELb1ELb0EEEvNS_16Flash_fwd_paramsE,"",@"SHT_CUDA_INFO"
	.sectionflags	@""
	.align	4


	//----- nvinfo : EIATTR_CUDA_API_VERSION
	.align		4
        /*0000*/ 	.byte	0x04, 0x37
        /*0002*/ 	.short	(.L_316 - .L_315)
.L_315:
        /*0004*/ 	.word	0x00000082


	//----- nvinfo : EIATTR_SW2861232_WAR
	.align		4
.L_316:
        /*0008*/ 	.byte	0x01, 0x35
	.zero		2


	//----- nvinfo : EIATTR_PARAM_CBANK
	.align		4
        /*000c*/ 	.byte	0x04, 0x0a
        /*000e*/ 	.short	(.L_318 - .L_317)
	.align		4
.L_317:
        /*0010*/ 	.word	index@(.nv.constant0._ZN5flash16flash_fwd_kernelI23Flash_fwd_kernel_traitsILi64ELi128ELi128ELi4ELb0ELb0EN7cutlass10bfloat16_tE19Flash_kernel_traitsILi64ELi128ELi128ELi4ES3_EELb0ELb0ELb0ELb1ELb0ELb0ELb1ELb0EEEvNS_16Flash_fwd_paramsE)
        /*0014*/ 	.short	0x0160
        /*0016*/ 	.short	0x01d0


	//----- nvinfo : EIATTR_CBANK_PARAM_SIZE
	.align		4
.L_318:
        /*0018*/ 	.byte	0x03, 0x19
        /*001a*/ 	.short	0x01d0


	//----- nvinfo : EIATTR_KPARAM_INFO
	.align		4
        /*001c*/ 	.byte	0x04, 0x17
        /*001e*/ 	.short	(.L_320 - .L_319)
.L_319:
        /*0020*/ 	.word	0x00000000
        /*0024*/ 	.short	0x0000
        /*0026*/ 	.short	0x0000
        /*0028*/ 	.byte	0x00, 0xf0, 0x41, 0x07


	//----- nvinfo : EIATTR_MAXREG_COUNT
	.align		4
.L_320:
        /*002c*/ 	.byte	0x03, 0x1b
        /*002e*/ 	.short	0x00ff


	//----- nvinfo : EIATTR_NUM_BARRIERS
	.align		4
        /*0030*/ 	.byte	0x02, 0x4c
        /*0032*/ 	.byte	0x01
	.zero		1


	//----- nvinfo : EIATTR_ANNOTATIONS
	.align		4
        /*0034*/ 	.byte	0x04, 0x55
        /*0036*/ 	.short	(.L_322 - .L_321)


	//   ....[0]....
.L_321:
        /* <DEDUP_REMOVED lines=46> */


	//----- nvinfo : EIATTR_MERCURY_ISA_VERSION
	.align		4
.L_322:
        /*0308*/ 	.byte	0x03, 0x5f
        /*030a*/ 	.short	0x0000


	//----- nvinfo : EIATTR_COOP_GROUP_MASK_REGIDS
	.align		4
        /*030c*/ 	.byte	0x04, 0x29
        /*030e*/ 	.short	(.L_324 - .L_323)


	//   ....[0]....
.L_323:
        /*0310*/ 	.word	0xffffffff


	//   ....[1]....
        /*0314*/ 	.word	0xffffffff


	//   ....[2]....
        /*0318*/ 	.word	0xffffffff


	//   ....[3]....
        /*031c*/ 	.word	0xffffffff


	//   ....[4]....
        /*0320*/ 	.word	0xffffffff


	//   ....[5]....
        /*0324*/ 	.word	0xffffffff


	//   ....[6]....
        /*0328*/ 	.word	0xffffffff


	//   ....[7]....
        /*032c*/ 	.word	0xffffffff


	//   ....[8]....
        /*0330*/ 	.word	0xffffffff


	//   ....[9]....
        /*0334*/ 	.word	0xffffffff


	//   ....[10]....
        /*0338*/ 	.word	0xffffffff


	//   ....[11]....
        /*033c*/ 	.word	0xffffffff


	//   ....[12]....
        /*0340*/ 	.word	0xffffffff


	//   ....[13]....
        /*0344*/ 	.word	0xffffffff


	//   ....[14]....
        /*0348*/ 	.word	0xffffffff


	//   ....[15]....
        /*034c*/ 	.word	0xffffffff


	//   ....[16]....
        /*0350*/ 	.word	0xffffffff


	//   ....[17]....
        /*0354*/ 	.word	0xffffffff


	//   ....[18]....
        /*0358*/ 	.word	0xffffffff


	//   ....[19]....
        /*035c*/ 	.word	0xffffffff


	//   ....[20]....
        /*0360*/ 	.word	0xffffffff


	//   ....[21]....
        /*0364*/ 	.word	0xffffffff


	//   ....[22]....
        /*0368*/ 	.word	0xffffffff


	//   ....[23]....
        /*036c*/ 	.word	0xffffffff


	//----- nvinfo : EIATTR_COOP_GROUP_INSTR_OFFSETS
	.align		4
.L_324:
        /*0370*/ 	.byte	0x04, 0x28
        /*0372*/ 	.short	(.L_326 - .L_325)


	//   ....[0]....
.L_325:
        /*0374*/ 	.word	0x000087e0


	//   ....[1]....
        /*0378*/ 	.word	0x000088e0


	//   ....[2]....
        /*037c*/ 	.word	0x000089e0


	//   ....[3]....
        /*0380*/ 	.word	0x00008b70


	//   ....[4]....
        /*0384*/ 	.word	0x00008bb0


	//   ....[5]....
        /*0388*/ 	.word	0x00008d10


	//   ....[6]....
        /*038c*/ 	.word	0x00008ff0


	//   ....[7]....
        /*0390*/ 	.word	0x00009130


	//   ....[8]....
        /*0394*/ 	.word	0x0000ff10


	//   ....[9]....
        /*0398*/ 	.word	0x0000ff60


	//   ....[10]....
        /*039c*/ 	.word	0x0000ff90


	//   ....[11]....
        /*03a0*/ 	.word	0x0000ffb0


	//   ....[12]....
        /*03a4*/ 	.word	0x0000ffe0


	//   ....[13]....
        /*03a8*/ 	.word	0x00010000


	//   ....[14]....
        /*03ac*/ 	.word	0x00010020


	//   ....[15]....
        /*03b0*/ 	.word	0x00010030


	//   ....[16]....
        /*03b4*/ 	.word	0x00013250


	//   ....[17]....
        /*03b8*/ 	.word	0x00013260


	//   ....[18]....
        /*03bc*/ 	.word	0x00013270


	//   ....[19]....
        /*03c0*/ 	.word	0x000132a0


	//   ....[20]....
        /*03c4*/ 	.word	0x000132c0


	//   ....[21]....
        /*03c8*/ 	.word	0x000132f0


	//   ....[22]....
        /*03cc*/ 	.word	0x00013300


	//   ....[23]....
        /*03d0*/ 	.word	0x00013330


	//----- nvinfo : EIATTR_EXIT_INSTR_OFFSETS
	.align		4
.L_326:
        /*03d4*/ 	.byte	0x04, 0x1c
        /*03d6*/ 	.short	(.L_328 - .L_327)


	//   ....[0]....
.L_327:
        /*03d8*/ 	.word	0x000004e0


	//   ....[1]....
        /*03dc*/ 	.word	0x00014aa0


	//   ....[2]....
        /*03e0*/ 	.word	0x00014b60


	//   ....[3]....
        /*03e4*/ 	.word	0x00015b70


	//   ....[4]....
        /*03e8*/ 	.word	0x00015bf0


	//----- nvinfo : EIATTR_CTAIDZ_USED
	.align		4
.L_328:
        /*03ec*/ 	.byte	0x01, 0x04
	.zero		2


	//----- nvinfo : EIATTR_CRS_STACK_SIZE
	.align		4
        /*03f0*/ 	.byte	0x04, 0x1e
        /*03f2*/ 	.short	(.L_330 - .L_329)
.L_329:
        /*03f4*/ 	.word	0x00000000
.L_330:


//--------------------- .nv.info._ZN5flash16flash_fwd_kernelI23Flash_fwd_kernel_traitsILi64ELi128ELi128ELi4ELb0ELb0EN7cutlass10bfloat16_tE19Flash_kernel_traitsILi64ELi128ELi128ELi4ES3_EELb0ELb0ELb1ELb0ELb0ELb1ELb0ELb0EEEvNS_16Flash_fwd_paramsE --------------------------
	.section	.nv.info._ZN5flash16flash_fwd_kernelI23Flash_fwd_kernel_traitsILi64ELi128ELi128ELi4ELb0ELb0EN7cutlass10bfloat16_tE19Flash_kernel_traitsILi64ELi128ELi128ELi4ES3_EELb0ELb0ELb1ELb0ELb0ELb1ELb0ELb0EEEvNS_16Flash_fwd_paramsE,"",@"SHT_CUDA_INFO"
	.sectionflags	@""
	.align	4


	//----- nvinfo : EIATTR_CUDA_API_VERSION
	.align		4
        /*0000*/ 	.byte	0x04, 0x37
        /*0002*/ 	.short	(.L_332 - .L_331)
.L_331:
        /*0004*/ 	.word	0x00000082


	//----- nvinfo : EIATTR_SW2861232_WAR
	.align		4
.L_332:
        /*0008*/ 	.byte	0x01, 0x35
	.zero		2


	//----- nvinfo : EIATTR_PARAM_CBANK
	.align		4
        /*000c*/ 	.byte	0x04, 0x0a
        /*000e*/ 	.short	(.L_334 - .L_333)
	.align		4
.L_333:
        /*0010*/ 	.word	index@(.nv.constant0._ZN5flash16flash_fwd_kernelI23Flash_fwd_kernel_traitsILi64ELi128ELi128ELi4ELb0ELb0EN7cutlass10bfloat16_tE19Flash_kernel_traitsILi64ELi128ELi128ELi4ES3_EELb0ELb0ELb1ELb0ELb0ELb1ELb0ELb0EEEvNS_16Flash_fwd_paramsE)
        /*0014*/ 	.short	0x0160
        /*0016*/ 	.short	0x01d0


	//----- nvinfo : EIATTR_CBANK_PARAM_SIZE
	.align		4
.L_334:
        /*0018*/ 	.byte	0x03, 0x19
        /*001a*/ 	.short	0x01d0


	//----- nvinfo : EIATTR_KPARAM_INFO
	.align		4
        /*001c*/ 	.byte	0x04, 0x17
        /*001e*/ 	.short	(.L_336 - .L_335)
.L_335:
        /*0020*/ 	.word	0x00000000
        /*0024*/ 	.short	0x0000
        /*0026*/ 	.short	0x0000
        /*0028*/ 	.byte	0x00, 0xf0, 0x41, 0x07


	//----- nvinfo : EIATTR_MAXREG_COUNT
	.align		4
.L_336:
        /*002c*/ 	.byte	0x03, 0x1b
        /*002e*/ 	.short	0x00ff


	//----- nvinfo : EIATTR_NUM_BARRIERS
	.align		4
        /*0030*/ 	.byte	0x02, 0x4c
        /*0032*/ 	.byte	0x01
	.zero		1


	//----- nvinfo : EIATTR_ANNOTATIONS
	.align		4
        /*0034*/ 	.byte	0x04, 0x55
        /*0036*/ 	.short	(.L_338 - .L_337)


	//   ....[0]....
.L_337:
        /* <DEDUP_REMOVED lines=105> */


	//----- nvinfo : EIATTR_MERCURY_ISA_VERSION
	.align		4
.L_338:
        /*06b0*/ 	.byte	0x03, 0x5f
        /*06b2*/ 	.short	0x0000


	//----- nvinfo : EIATTR_COOP_GROUP_MASK_REGIDS
	.align		4
        /*06b4*/ 	.byte	0x04, 0x29
        /*06b6*/ 	.short	(.L_340 - .L_339)


	//   ....[0]....
.L_339:
        /*06b8*/ 	.word	0xffffffff


	//   ....[1]....
        /*06bc*/ 	.word	0xffffffff


	//   ....[2]....
        /*06c0*/ 	.word	0xffffffff


	//   ....[3]....
        /*06c4*/ 	.word	0xffffffff


	//   ....[4]....
        /*06c8*/ 	.word	0xffffffff


	//   ....[5]....
        /*06cc*/ 	.word	0xffffffff


	//   ....[6]....
        /*06d0*/ 	.word	0xffffffff


	//   ....[7]....
        /*06d4*/ 	.word	0xffffffff


	//   ....[8]....
        /*06d8*/ 	.word	0xffffffff


	//   ....[9]....
        /*06dc*/ 	.word	0xffffffff


	//   ....[10]....
        /*06e0*/ 	.word	0xffffffff


	//   ....[11]....
        /*06e4*/ 	.word	0xffffffff


	//   ....[12]....
        /*06e8*/ 	.word	0xffffffff


	//   ....[13]....
        /*06ec*/ 	.word	0xffffffff


	//   ....[14]....
        /*06f0*/ 	.word	0xffffffff


	//   ....[15]....
        /*06f4*/ 	.word	0xffffffff


	//   ....[16]....
        /*06f8*/ 	.word	0xffffffff


	//   ....[17]....
        /*06fc*/ 	.word	0xffffffff


	//   ....[18]....
        /*0700*/ 	.word	0xffffffff


	//   ....[19]....
        /*0704*/ 	.word	0xffffffff


	//   ....[20]....
        /*0708*/ 	.word	0xffffffff


	//   ....[21]....
        /*070c*/ 	.word	0xffffffff


	//   ....[22]....
        /*0710*/ 	.word	0xffffffff


	//   ....[23]....
        /*0714*/ 	.word	0xffffffff


	//   ....[24]....
        /*0718*/ 	.word	0xffffffff


	//   ....[25]....
        /*071c*/ 	.word	0xffffffff


	//   ....[26]....
        /*0720*/ 	.word	0xffffffff


	//   ....[27]....
        /*0724*/ 	.word	0xffffffff


	//   ....[28]....
        /*0728*/ 	.word	0xffffffff


	//   ....[29]....
        /*072c*/ 	.word	0xffffffff


	//   ....[30]....
        /*0730*/ 	.word	0xffffffff


	//   ....[31]....
        /*0734*/ 	.word	0xffffffff


	//----- nvinfo : EIATTR_COOP_GROUP_INSTR_OFFSETS
	.align		4
.L_340:
        /*0738*/ 	.byte	0x04, 0x28
        /*073a*/ 	.short	(.L_342 - .L_341)


	//   ....[0]....
.L_341:
        /*073c*/ 	.word	0x00006470


	//   ....[1]....
        /*0740*/ 	.word	0x000065d0


	//   ....[2]....
        /*0744*/ 	.word	0x000067b0


	//   ....[3]....
        /*0748*/ 	.word	0x000068e0


	//   ....[4]....
        /*074c*/ 	.word	0x00006960


	//   ....[5]....
        /*0750*/ 	.word	0x00006a50


	//   ....[6]....
        /*0754*/ 	.word	0x00006c10


	//   ....[7]....
        /*0758*/ 	.word	0x00006c50


	//   ....[8]....
        /*075c*/ 	.word	0x0000e340


	//   ....[9]....
        /*0760*/ 	.word	0x0000e440


	//   ....[10]....
        /*0764*/ 	.word	0x0000e870


	//   ....[11]....
        /*0768*/ 	.word	0x0000e8f0


	//   ....[12]....
        /*076c*/ 	.word	0x0000e900


	//   ....[13]....
        /*0770*/ 	.word	0x0000e930


	//   ....[14]....
        /*0774*/ 	.word	0x0000f190


	//   ....[15]....
        /*0778*/ 	.word	0x0000f1b0


	//   ....[16]....
        /*077c*/ 	.word	0x00016ab0


	//   ....[17]....
        /*0780*/ 	.word	0x00016bf0


	//   ....[18]....
        /*0784*/ 	.word	0x00016c40


	//   ....[19]....
        /*0788*/ 	.word	0x00016c70


	//   ....[20]....
        /*078c*/ 	.word	0x00016cf0


	//   ....[21]....
        /*0790*/ 	.word	0x00016d30


	//   ....[22]....
        /*0794*/ 	.word	0x00017740


	//   ....[23]....
        /*0798*/ 	.word	0x00017790


	//   ....[24]....
        /*079c*/ 	.word	0x0001bab0


	//   ....[25]....
        /*07a0*/ 	.word	0x0001bac0


	//   ....[26]....
        /*07a4*/ 	.word	0x0001bad0


	//   ....[27]....
        /*07a8*/ 	.word	0x0001baf0


	//   ....[28]....
        /*07ac*/ 	.word	0x0001bb00


	//   ....[29]....
        /*07b0*/ 	.word	0x0001bb20


	//   ....[30]....
        /*07b4*/ 	.word	0x0001bb40


	//   ....[31]....
        /*07b8*/ 	.word	0x0001bb80


	//----- nvinfo : EIATTR_EXIT_INSTR_OFFSETS
	.align		4
.L_342:
        /*07bc*/ 	.byte	0x04, 0x1c
        /*07be*/ 	.short	(.L_344 - .L_343)


	//   ....[0]....
.L_343:
        /*07c0*/ 	.word	0x000004d0


	//   ....[1]....
        /*07c4*/ 	.word	0x00001560


	//   ....[2]....
        /*07c8*/ 	.word	0x000015e0


	//   ....[3]....
        /*07cc*/ 	.word	0x0001d280


	//   ....[4]....
        /*07d0*/ 	.word	0x0001d340


	//----- nvinfo : EIATTR_CTAIDZ_USED
	.align		4
.L_344:
        /*07d4*/ 	.byte	0x01, 0x04
	.zero		2


	//----- nvinfo : EIATTR_CRS_STACK_SIZE
	.align		4
        /*07d8*/ 	.byte	0x04, 0x1e
        /*07da*/ 	.short	(.L_346 - .L_345)
.L_345:
        /*07dc*/ 	.word	0x00000000
.L_346:


//--------------------- .nv.info._ZN5flash16flash_fwd_kernelI23Flash_fwd_kernel_traitsILi64ELi128ELi128ELi4ELb0ELb0EN7cutlass10bfloat16_tE19Flash_kernel_traitsILi64ELi128ELi128ELi4ES3_EELb0ELb0ELb1ELb0ELb0ELb1ELb1ELb0EEEvNS_16Flash_fwd_paramsE --------------------------
	.section	.nv.info._ZN5flash16flash_fwd_kernelI23Flash_fwd_kernel_traitsILi64ELi128ELi128ELi4ELb0ELb0EN7cutlass10bfloat16_tE19Flash_kernel_traitsILi64ELi128ELi128ELi4ES3_EELb0ELb0ELb1ELb0ELb0ELb1ELb1ELb0EEEvNS_16Flash_fwd_paramsE,"",@"SHT_CUDA_INFO"
	.sectionflags	@""
	.align	4


	//----- nvinfo : EIATTR_CUDA_API_VERSION
	.align		4
        /*0000*/ 	.byte	0x04, 0x37
        /*0002*/ 	.short	(.L_348 - .L_347)
.L_347:
        /*0004*/ 	.word	0x00000082


	//----- nvinfo : EIATTR_SW2861232_WAR
	.align		4
.L_348:
        /*0008*/ 	.byte	0x01, 0x35
	.zero		2


	//----- nvinfo : EIATTR_PARAM_CBANK
	.align		4
        /*000c*/ 	.byte	0x04, 0x0a
        /*000e*/ 	.short	(.L_350 - .L_349)
	.align		4
.L_349:
        /*0010*/ 	.word	index@(.nv.constant0._ZN5flash16flash_fwd_kernelI23Flash_fwd_kernel_traitsILi64ELi128ELi128ELi4ELb0ELb0EN7cutlass10bfloat16_tE19Flash_kernel_traitsILi64ELi128ELi128ELi4ES3_EELb0ELb0ELb1ELb0ELb0ELb1ELb1ELb0EEEvNS_16Flash_fwd_paramsE)
        /*0014*/ 	.short	0x0160
        /*0016*/ 	.short	0x01d0


	//----- nvinfo : EIATTR_CBANK_PARAM_SIZE
	.align		4
.L_350:
        /*0018*/ 	.byte	0x03, 0x19
        /*001a*/ 	.short	0x01d0


	//----- nvinfo : EIATTR_KPARAM_INFO
	.align		4
        /*001c*/ 	.byte	0x04, 0x17
        /*001e*/ 	.short	(.L_352 - .L_351)
.L_351:
        /*0020*/ 	.word	0x00000000
        /*0024*/ 	.short	0x0000
        /*0026*/ 	.short	0x0000
        /*0028*/ 	.byte	0x00, 0xf0, 0x41, 0x07


	//----- nvinfo : EIATTR_MAXREG_COUNT
	.align		4
.L_352:
        /*002c*/ 	.byte	0x03, 0x1b
        /*002e*/ 	.short	0x00ff


	//----- nvinfo : EIATTR_NUM_BARRIERS
	.align		4
        /*0030*/ 	.byte	0x02, 0x4c
        /*0032*/ 	.byte	0x01
	.zero		1


	//----- nvinfo : EIATTR_ANNOTATIONS
	.align		4
        /*0034*/ 	.byte	0x04, 0x55
        /*0036*/ 	.short	(.L_354 - .L_353)


	//   ....[0]....
.L_353:
        /* <DEDUP_REMOVED lines=75> */


	//----- nvinfo : EIATTR_MERCURY_ISA_VERSION
	.align		4
.L_354:
        /*04d0*/ 	.byte	0x03, 0x5f
        /*04d2*/ 	.short	0x0000


	//----- nvinfo : EIATTR_COOP_GROUP_MASK_REGIDS
	.align		4
        /*04d4*/ 	.byte	0x04, 0x29
        /*04d6*/ 	.short	(.L_356 - .L_355)


	//   ....[0]....
.L_355:
        /*04d8*/ 	.word	0xffffffff


	//   ....[1]....
        /*04dc*/ 	.word	0xffffffff


	//   ....[2]....
        /*04e0*/ 	.word	0xffffffff


	//   ....[3]....
        /*04e4*/ 	.word	0xffffffff


	//   ....[4]....
        /*04e8*/ 	.word	0xffffffff


	//   ....[5]....
        /*04ec*/ 	.word	0xffffffff


	//   ....[6]....
        /*04f0*/ 	.word	0xffffffff


	//   ....[7]....
        /*04f4*/ 	.word	0xffffffff


	//   ....[8]....
        /*04f8*/ 	.word	0xffffffff


	//   ....[9]....
        /*04fc*/ 	.word	0xffffffff


	//   ....[10]....
        /*0500*/ 	.word	0xffffffff


	//   ....[11]....
        /*0504*/ 	.word	0xffffffff


	//   ....[12]....
        /*0508*/ 	.word	0xffffffff


	//   ....[13]....
        /*050c*/ 	.word	0xffffffff


	//   ....[14]....
        /*0510*/ 	.word	0xffffffff


	//   ....[15]....
        /*0514*/ 	.word	0xffffffff


	//   ....[16]....
        /*0518*/ 	.word	0xffffffff


	//   ....[17]....
        /*051c*/ 	.word	0xffffffff


	//   ....[18]....
        /*0520*/ 	.word	0xffffffff


	//   ....[19]....
        /*0524*/ 	.word	0xffffffff


	//   ....[20]....
        /*0528*/ 	.word	0xffffffff


	//   ....[21]....
        /*052c*/ 	.word	0xffffffff


	//   ....[22]....
        /*0530*/ 	.word	0xffffffff


	//   ....[23]....
        /*0534*/ 	.word	0xffffffff


	//   ....[24]....
        /*0538*/ 	.word	0xffffffff


	//   ....[25]....
        /*053c*/ 	.word	0xffffffff


	//   ....[26]....
        /*0540*/ 	.word	0xffffffff


	//   ....[27]....
        /*0544*/ 	.word	0xffffffff


	//   ....[28]....
        /*0548*/ 	.word	0xffffffff


	//   ....[29]....
        /*054c*/ 	.word	0xffffffff


	//   ....[30]....
        /*0550*/ 	.word	0xffffffff


	//   ....[31]....
        /*0554*/ 	.word	0xffffffff


	//----- nvinfo : EIATTR_COOP_GROUP_INSTR_OFFSETS
	.align		4
.L_356:
        /*0558*/ 	.byte	0x04, 0x28
        /*055a*/ 	.short	(.L_358 - .L_357)


	//   ....[0]....
.L_357:
        /*055c*/ 	.word	0x00007a40


	//   ....[1]....
        /*0560*/ 	.word	0x00007b10


	//   ....[2]....
        /*0564*/ 	.word	0x00007ca0


	//   ....[3]....
        /*0568*/ 	.word	0x00007db0


	//   ....[4]....
        /*056c*/ 	.word	0x00007e20


	//   ....[5]....
        /*0570*/ 	.word	0x00007ed0


	//   ....[6]....
        /*0574*/ 	.word	0x00007f80


	//   ....[7]....
        /*0578*/ 	.word	0x00007fa0


	//   ....[8]....
        /*057c*/ 	.word	0x0000f590


	//   ....[9]....
        /*0580*/ 	.word	0x0000f690


	//   ....[10]....
        /*0584*/ 	.word	0x0000f8c0


	//   ....[11]....
        /*0588*/ 	.word	0x0000f930


	//   ....[12]....
        /*058c*/ 	.word	0x0000fa50


	//   ....[13]....
        /*0590*/ 	.word	0x0000fa80


	//   ....[14]....
        /*0594*/ 	.word	0x00010320


	//   ....[15]....
        /*0598*/ 	.word	0x00010400


	//   ....[16]....
        /*059c*/ 	.word	0x00016f00


	//   ....[17]....
        /*05a0*/ 	.word	0x00017020


	//   ....[18]....
        /*05a4*/ 	.word	0x00017070


	//   ....[19]....
        /*05a8*/ 	.word	0x000170d0


	//   ....[20]....
        /*05ac*/ 	.word	0x000171a0


	//   ....[21]....
        /*05b0*/ 	.word	0x00017210


	//   ....[22]....
        /*05b4*/ 	.word	0x000172f0


	//   ....[23]....
        /*05b8*/ 	.word	0x00017450


	//   ....[24]....
        /*05bc*/ 	.word	0x0001b2f0


	//   ....[25]....
        /*05c0*/ 	.word	0x0001b300


	//   ....[26]....
        /*05c4*/ 	.word	0x0001b310


	//   ....[27]....
        /*05c8*/ 	.word	0x0001b320


	//   ....[28]....
        /*05cc*/ 	.word	0x0001b350


	//   ....[29]....
        /*05d0*/ 	.word	0x0001b370


	//   ....[30]....
        /*05d4*/ 	.word	0x0001b390


	//   ....[31]....
        /*05d8*/ 	.word	0x0001b3c0


	//----- nvinfo : EIATTR_EXIT_INSTR_OFFSETS
	.align		4
.L_358:
        /*05dc*/ 	.byte	0x04, 0x1c
        /*05de*/ 	.short	(.L_360 - .L_359)


	//   ....[0]....
.L_359:
        /*05e0*/ 	.word	0x000004d0


	//   ....[1]....
        /*05e4*/ 	.word	0x00001580


	//   ....[2]....
        /*05e8*/ 	.word	0x00001600


	//   ....[3]....
        /*05ec*/ 	.word	0x0001ca70


	//   ....[4]....
        /*05f0*/ 	.word	0x0001cb20


	//----- nvinfo : EIATTR_CTAIDZ_USED
	.align		4
.L_360:
        /*05f4*/ 	.byte	0x01, 0x04
	.zero		2


	//----- nvinfo : EIATTR_CRS_STACK_SIZE
	.align		4
        /*05f8*/ 	.byte	0x04, 0x1e
        /*05fa*/ 	.short	(.L_362 - .L_361)
.L_361:
        /*05fc*/ 	.word	0x00000000
.L_362:


//--------------------- .nv.info._ZN5flash16flash_fwd_kernelI23Flash_fwd_kernel_traitsILi64ELi128ELi128ELi4ELb0ELb0EN7cutlass10bfloat16_tE19Flash_kernel_traitsILi64ELi128ELi128ELi4ES3_EELb0ELb0ELb1ELb0ELb0ELb0ELb0ELb0EEEvNS_16Flash_fwd_paramsE --------------------------
	.section	.nv.info._ZN5flash16flash_fwd_kernelI23Flash_fwd_kernel_traitsILi64ELi128ELi128ELi4ELb0ELb0EN7cutlass10bfloat16_tE19Flash_kernel_traitsILi64ELi128ELi128ELi4ES3_EELb0ELb0ELb1ELb0ELb0ELb0ELb0ELb0EEEvNS_16Flash_fwd_paramsE,"",@"SHT_CUDA_INFO"
	.sectionflags	@""
	.align	4


	//----- nvinfo : EIATTR_CUDA_API_VERSION
	.align		4
        /*0000*/ 	.byte	0x04, 0x37
        /*0002*/ 	.short	(.L_364 - .L_363)
.L_363:
        /*0004*/ 	.word	0x00000082


	//----- nvinfo : EIATTR_SW2861232_WAR
	.align		4
.L_364:
        /*0008*/ 	.byte	0x01, 0x35
	.zero		2


	//----- nvinfo : EIATTR_PARAM_CBANK
	.align		4
        /*000c*/ 	.byte	0x04, 0x0a
        /*000e*/ 	.short	(.L_366 - .L_365)
	.align		4
.L_365:
        /*0010*/ 	.word	index@(.nv.constant0._ZN5flash16flash_fwd_kernelI23Flash_fwd_kernel_traitsILi64ELi128ELi128ELi4ELb0ELb0EN7cutlass10bfloat16_tE19Flash_kernel_traitsILi64ELi128ELi128ELi4ES3_EELb0ELb0ELb1ELb0ELb0ELb0ELb0ELb0EEEvNS_16Flash_fwd_paramsE)
        /*0014*/ 	.short	0x0160
        /*0016*/ 	.short	0x01d0


	//----- nvinfo : EIATTR_CBANK_PARAM_SIZE
	.align		4
.L_366:
        /*0018*/ 	.byte	0x03, 0x19
        /*001a*/ 	.short	0x01d0


	//----- nvinfo : EIATTR_KPARAM_INFO
	.align		4
        /*001c*/ 	.byte	0x04, 0x17
        /*001e*/ 	.short	(.L_368 - .L_367)
.L_367:
        /*0020*/ 	.word	0x00000000
        /*0024*/ 	.short	0x0000
        /*0026*/ 	.short	0x0000
        /*0028*/ 	.byte	0x00, 0xf0, 0x41, 0x07


	//----- nvinfo : EIATTR_MAXREG_COUNT
	.align		4
.L_368:
        /*002c*/ 	.byte	0x03, 0x1b
        /*002e*/ 	.short	0x00ff


	//----- nvinfo : EIATTR_NUM_BARRIERS
	.align		4
        /*0030*/ 	.byte	0x02, 0x4c
        /*0032*/ 	.byte	0x01
	.zero		1


	//----- nvinfo : EIATTR_ANNOTATIONS
	.align		4
        /*0034*/ 	.byte	0x04, 0x55
        /*0036*/ 	.short	(.L_370 - .L_369)


	//   ....[0]....
.L_369:
        /* <DEDUP_REMOVED lines=156> */


	//----- nvinfo : EIATTR_MERCURY_ISA_VERSION
	.align		4
.L_370:
        /*09e0*/ 	.byte	0x03, 0x5f
        /*09e2*/ 	.short	0x0000


	//----- nvinfo : EIATTR_COOP_GROUP_MASK_REGIDS
	.align		4
        /*09e4*/ 	.byte	0x04, 0x29
        /*09e6*/ 	.short	(.L_372 - .L_371)


	//   ....[0]....
.L_371:
        /*09e8*/ 	.word	0xffffffff


	//   ....[1]....
        /*09ec*/ 	.word	0xffffffff


	//   ....[2]....
        /*09f0*/ 	.word	0xffffffff


	//   ....[3]....
        /*09f4*/ 	.word	0xffffffff


	//   ....[4]....
        /*09f8*/ 	.word	0xffffffff


	//   ....[5]....
        /*09fc*/ 	.word	0xffffffff


	//   ....[6]....
        /*0a00*/ 	.word	0xffffffff


	//   ....[7]....
        /*0a04*/ 	.word	0xffffffff


	//   ....[8]....
        /*0a08*/ 	.word	0xffffffff


	//   ....[9]....
        /*0a0c*/ 	.word	0xffffffff


	//   ....[10]....
        /*0a10*/ 	.word	0xffffffff


	//   ....[11]....
        /*0a14*/ 	.word	0xffffffff


	//   ....[12]....
        /*0a18*/ 	.word	0xffffffff


	//   ....[13]....
        /*0a1c*/ 	.word	0xffffffff


	//   ....[14]....
        /*0a20*/ 	.word	0xffffffff


	//   ....[15]....
        /*0a24*/ 	.word	0xffffffff


	//   ....[16]....
        /*0a28*/ 	.word	0xffffffff


	//   ....[17]....
        /*0a2c*/ 	.word	0xffffffff


	//   ....[18]....
        /*0a30*/ 	.word	0xffffffff


	//   ....[19]....
        /*0a34*/ 	.word	0xffffffff


	//   ....[20]....
        /*0a38*/ 	.word	0xffffffff


	//   ....[21]....
        /*0a3c*/ 	.word	0xffffffff


	//   ....[22]....
        /*0a40*/ 	.word	0xffffffff


	//   ....[23]....
        /*0a44*/ 	.word	0xffffffff


	//   ....[24]....
        /*0a48*/ 	.word	0xffffffff


	//   ....[25]....
        /*0a4c*/ 	.word	0xffffffff


	//   ....[26]....
        /*0a50*/ 	.word	0xffffffff


	//   ....[27]....
        /*0a54*/ 	.word	0xffffffff


	//   ....[28]....
        /*0a58*/ 	.word	0xffffffff


	//   ....[29]....
        /*0a5c*/ 	.word	0xffffffff


	//   ....[30]....
        /*0a60*/ 	.word	0xffffffff


	//   ....[31]....
        /*0a64*/ 	.word	0xffffffff


	//----- nvinfo : EIATTR_COOP_GROUP_INSTR_OFFSETS
	.align		4
.L_372:
        /*0a68*/ 	.byte	0x04, 0x28
        /*0a6a*/ 	.short	(.L_374 - .L_373)


	//   ....[0]....
.L_373:
        /*0a6c*/ 	.word	0x00007a80


	//   ....[1]....
        /*0a70*/ 	.word	0x00007b80


	//   ....[2]....
        /*0a74*/ 	.word	0x00007d60


	//   ....[3]....
        /*0a78*/ 	.word	0x00007eb0


	//   ....[4]....
        /*0a7c*/ 	.word	0x00008080


	//   ....[5]....
        /*0a80*/ 	.word	0x00008200


	//   ....[6]....
        /*0a84*/ 	.word	0x00008210


	//   ....[7]....
        /*0a88*/ 	.word	0x000082b0


	//   ....[8]....
        /*0a8c*/ 	.word	0x000105e0


	//   ....[9]....
        /*0a90*/ 	.word	0x00010900


	//   ....[10]....
        /*0a94*/ 	.word	0x00010b40


	//   ....[11]....
        /*0a98*/ 	.word	0x00010bc0


	//   ....[12]....
        /*0a9c*/ 	.word	0x00010c10


	//   ....[13]....
        /*0aa0*/ 	.word	0x00010c60


	//   ....[14]....
        /*0aa4*/ 	.word	0x00010c90


	//   ....[15]....
        /*0aa8*/ 	.word	0x00010d50


	//   ....[16]....
        /*0aac*/ 	.word	0x000194b0


	//   ....[17]....
        /*0ab0*/ 	.word	0x000195c0


	//   ....[18]....
        /*0ab4*/ 	.word	0x00019930


	//   ....[19]....
        /*0ab8*/ 	.word	0x00019b50


	//   ....[20]....
        /*0abc*/ 	.word	0x00019bf0


	//   ....[21]....
        /*0ac0*/ 	.word	0x00019c70


	//   ....[22]....
        /*0ac4*/ 	.word	0x00019d80


	//   ....[23]....
        /*0ac8*/ 	.word	0x00019dc0


	//   ....[24]....
        /*0acc*/ 	.word	0x0001f390


	//   ....[25]....
        /*0ad0*/ 	.word	0x0001f3a0


	//   ....[26]....
        /*0ad4*/ 	.word	0x0001f3b0


	//   ....[27]....
        /*0ad8*/ 	.word	0x0001f3d0


	//   ....[28]....
        /*0adc*/ 	.word	0x0001f3e0


	//   ....[29]....
        /*0ae0*/ 	.word	0x0001f410


	//   ....[30]....
        /*0ae4*/ 	.word	0x0001f440


	//   ....[31]....
        /*0ae8*/ 	.word	0x0001f460


	//----- nvinfo : EIATTR_EXIT_INSTR_OFFSETS
	.align		4
.L_374:
        /*0aec*/ 	.byte	0x04, 0x1c
        /*0aee*/ 	.short	(.L_376 - .L_375)


	//   ....[0]....
.L_375:
        /*0af0*/ 	.word	0x000004d0


	//   ....[1]....
        /*0af4*/ 	.word	0x00001650


	//   ....[2]....
        /*0af8*/ 	.word	0x000016d0


	//   ....[3]....
        /*0afc*/ 	.word	0x00020c50


	//   ....[4]....
        /*0b00*/ 	.word	0x00020d10


	//----- nvinfo : EIATTR_CTAIDZ_USED
	.align		4
.L_376:
        /*0b04*/ 	.byte	0x01, 0x04
	.zero		2


	//----- nvinfo : EIATTR_CRS_STACK_SIZE
	.align		4
        /*0b08*/ 	.byte	0x04, 0x1e
        /*0b0a*/ 	.short	(.L_378 - .L_377)
.L_377:
        /*0b0c*/ 	.word	0x00000000
.L_378:


//--------------------- .nv.info._ZN5flash16flash_fwd_kernelI23Flash_fwd_kernel_traitsILi64ELi128ELi128ELi4ELb0ELb0EN7cutlass10bfloat16_tE19Flash_kernel_traitsILi64ELi128ELi128ELi4ES3_EELb0ELb0ELb1ELb0ELb0ELb0ELb1ELb0EEEvNS_16Flash_fwd_paramsE --------------------------
	.section	.nv.info._ZN5flash16flash_fwd_kernelI23Flash_fwd_kernel_traitsILi64ELi128ELi128ELi4ELb0ELb0EN7cutlass10bfloat16_tE19Flash_kernel_traitsILi64ELi128ELi128ELi4ES3_EELb0ELb0ELb1ELb0ELb0ELb0ELb1ELb0EEEvNS_16Flash_fwd_paramsE,"",@"SHT_CUDA_INFO"
	.sectionflags	@""
	.align	4


	//----- nvinfo : EIATTR_CUDA_API_VERSION
	.align		4
        /*0000*/ 	.byte	0x04, 0x37
        /*0002*/ 	.short	(.L_380 - .L_379)
.L_379:
        /*0004*/ 	.word	0x00000082


	//----- nvinfo : EIATTR_SW2861232_WAR
	.align		4
.L_380:
        /*0008*/ 	.byte	0x01, 0x35
	.zero		2


	//----- nvinfo : EIATTR_PARAM_CBANK
	.align		4
        /*000c*/ 	.byte	0x04, 0x0a
        /*000e*/ 	.short	(.L_382 - .L_381)
	.align		4
.L_381:
        /*0010*/ 	.word	index@(.nv.constant0._ZN5flash16flash_fwd_kernelI23Flash_fwd_kernel_traitsILi64ELi128ELi128ELi4ELb0ELb0EN7cutlass10bfloat16_tE19Flash_kernel_traitsILi64ELi128ELi128ELi4ES3_EELb0ELb0ELb1ELb0ELb0ELb0ELb1ELb0EEEvNS_16Flash_fwd_paramsE)
        /*0014*/ 	.short	0x0160
        /*0016*/ 	.short	0x01d0


	//----- nvinfo : EIATTR_CBANK_PARAM_SIZE
	.align		4
.L_382:
        /*0018*/ 	.byte	0x03, 0x19
        /*001a*/ 	.short	0x01d0


	//----- nvinfo : EIATTR_KPARAM_INFO
	.align		4
        /*001c*/ 	.byte	0x04, 0x17
        /*001e*/ 	.short	(.L_384 - .L_383)
.L_383:
        /*0020*/ 	.word	0x00000000
        /*0024*/ 	.short	0x0000
        /*0026*/ 	.short	0x0000
        /*0028*/ 	.byte	0x00, 0xf0, 0x41, 0x07


	//----- nvinfo : EIATTR_MAXREG_COUNT
	.align		4
.L_384:
        /*002c*/ 	.byte	0x03, 0x1b
        /*002e*/ 	.short	0x00ff


	//----- nvinfo : EIATTR_NUM_BARRIERS
	.align		4
        /*0030*/ 	.byte	0x02, 0x4c
        /*0032*/ 	.byte	0x01
	.zero		1


	//----- nvinfo : EIATTR_ANNOTATIONS
	.align		4
        /*0034*/ 	.byte	0x04, 0x55
        /*0036*/ 	.short	(.L_386 - .L_385)


	//   ....[0]....
.L_385:
        /* <DEDUP_REMOVED lines=160> */


	//----- nvinfo : EIATTR_MERCURY_ISA_VERSION
	.align		4
.L_386:
        /*0a28*/ 	.byte	0x03, 0x5f
        /*0a2a*/ 	.short	0x0000


	//----- nvinfo : EIATTR_COOP_GROUP_MASK_REGIDS
	.align		4
        /*0a2c*/ 	.byte	0x04, 0x29
        /*0a2e*/ 	.short	(.L_388 - .L_387)


	//   ....[0]....
.L_387:
        /*0a30*/ 	.word	0xffffffff


	//   ....[1]....
        /*0a34*/ 	.word	0xffffffff


	//   ....[2]....
        /*0a38*/ 	.word	0xffffffff


	//   ....[3]....
        /*0a3c*/ 	.word	0xffffffff


	//   ....[4]....
        /*0a40*/ 	.word	0xffffffff


	//   ....[5]....
        /*0a44*/ 	.word	0xffffffff


	//   ....[6]....
        /*0a48*/ 	.word	0xffffffff


	//   ....[7]....
        /*0a4c*/ 	.word	0xffffffff


	//   ....[8]....
        /*0a50*/ 	.word	0xffffffff


	//   ....[9]....
        /*0a54*/ 	.word	0xffffffff


	//   ....[10]....
        /*0a58*/ 	.word	0xffffffff


	//   ....[11]....
        /*0a5c*/ 	.word	0xffffffff


	//   ....[12]....
        /*0a60*/ 	.word	0xffffffff


	//   ....[13]....
        /*0a64*/ 	.word	0xffffffff


	//   ....[14]....
        /*0a68*/ 	.word	0xffffffff


	//   ....[15]....
        /*0a6c*/ 	.word	0xffffffff


	//   ....[16]....
        /*0a70*/ 	.word	0xffffffff


	//   ....[17]....
        /*0a74*/ 	.word	0xffffffff


	//   ....[18]....
        /*0a78*/ 	.word	0xffffffff


	//   ....[19]....
        /*0a7c*/ 	.word	0xffffffff


	//   ....[20]....
        /*0a80*/ 	.word	0xffffffff


	//   ....[21]....
        /*0a84*/ 	.word	0xffffffff


	//   ....[22]....
        /*0a88*/ 	.word	0xffffffff


	//   ....[23]....
        /*0a8c*/ 	.word	0xffffffff


	//   ....[24]....
        /*0a90*/ 	.word	0xffffffff


	//   ....[25]....
        /*0a94*/ 	.word	0xffffffff


	//   ....[26]....
        /*0a98*/ 	.word	0xffffffff


	//   ....[27]....
        /*0a9c*/ 	.word	0xffffffff


	//   ....[28]....
        /*0aa0*/ 	.word	0xffffffff


	//   ....[29]....
        /*0aa4*/ 	.word	0xffffffff


	//   ....[30]....
        /*0aa8*/ 	.word	0xffffffff


	//   ....[31]....
        /*0aac*/ 	.word	0xffffffff


	//----- nvinfo : EIATTR_COOP_GROUP_INSTR_OFFSETS
	.align		4
.L_388:
        /*0ab0*/ 	.byte	0x04, 0x28
        /*0ab2*/ 	.short	(.L_390 - .L_389)


	//   ....[0]....
.L_389:
        /*0ab4*/ 	.word	0x00008d30


	//   ....[1]....
        /*0ab8*/ 	.word	0x00008e20


	//   ....[2]....
        /*0abc*/ 	.word	0x00009030


	//   ....[3]....
        /*0ac0*/ 	.word	0x00009190


	//   ....[4]....
        /*0ac4*/ 	.word	0x00009340


	//   ....[5]....
        /*0ac8*/ 	.word	0x000094c0


	//   ....[6]....
        /*0acc*/ 	.word	0x000094d0


	//   ....[7]....
        /*0ad0*/ 	.word	0x00009580


	//   ....[8]....
        /*0ad4*/ 	.word	0x00012200


	//   ....[9]....
        /*0ad8*/ 	.word	0x000126a0


	//   ....[10]....
        /*0adc*/ 	.word	0x00012730


	//   ....[11]....
        /*0ae0*/ 	.word	0x000127b0


	//   ....[12]....
        /*0ae4*/ 	.word	0x00012800


	//   ....[13]....
        /*0ae8*/ 	.word	0x00012850


	//   ....[14]....
        /*0aec*/ 	.word	0x00012880


	//   ....[15]....
        /*0af0*/ 	.word	0x00012940


	//   ....[16]....
        /*0af4*/ 	.word	0x0001c210


	//   ....[17]....
        /*0af8*/ 	.word	0x0001c490


	//   ....[18]....
        /*0afc*/ 	.word	0x0001c4e0


	//   ....[19]....
        /*0b00*/ 	.word	0x0001c740


	//   ....[20]....
        /*0b04*/ 	.word	0x0001c8b0


	//   ....[21]....
        /*0b08*/ 	.word	0x0001c900


	//   ....[22]....
        /*0b0c*/ 	.word	0x0001c920


	//   ....[23]....
        /*0b10*/ 	.word	0x0001ca00


	//   ....[24]....
        /*0b14*/ 	.word	0x000211e0


	//   ....[25]....
        /*0b18*/ 	.word	0x000211f0


	//   ....[26]....
        /*0b1c*/ 	.word	0x00021200


	//   ....[27]....
        /*0b20*/ 	.word	0x00021220


	//   ....[28]....
        /*0b24*/ 	.word	0x00021230


	//   ....[29]....
        /*0b28*/ 	.word	0x00021260


	//   ....[30]....
        /*0b2c*/ 	.word	0x00021290


	//   ....[31]....
        /*0b30*/ 	.word	0x000212b0


	//----- nvinfo : EIATTR_EXIT_INSTR_OFFSETS
	.align		4
.L_390:
        /*0b34*/ 	.byte	0x04, 0x1c
        /*0b36*/ 	.short	(.L_392 - .L_391)


	//   ....[0]....
.L_391:
        /*0b38*/ 	.word	0x000004d0


	//   ....[1]....
        /*0b3c*/ 	.word	0x00001650


	//   ....[2]....
        /*0b40*/ 	.word	0x000016d0


	//   ....[3]....
        /*0b44*/ 	.word	0x00022aa0


	//   ....[4]....
        /*0b48*/ 	.word	0x00022b60


	//----- nvinfo : EIATTR_CTAIDZ_USED
	.align		4
.L_392:
        /*0b4c*/ 	.byte	0x01, 0x04
	.zero		2


	//----- nvinfo : EIATTR_CRS_STACK_SIZE
	.align		4
        /*0b50*/ 	.byte	0x04, 0x1e
        /*0b52*/ 	.short	(.L_394 - .L_393)
.L_393:
        /*0b54*/ 	.word	0x00000000
.L_394:


//--------------------- .nv.info._ZN5flash16flash_fwd_kernelI23Flash_fwd_kernel_traitsILi64ELi128ELi128ELi4ELb0ELb0EN7cutlass10bfloat16_tE19Flash_kernel_traitsILi64ELi128ELi128ELi4ES3_EELb0ELb0ELb1ELb1ELb0ELb0ELb0ELb0EEEvNS_16Flash_fwd_paramsE --------------------------
	.section	.nv.info._ZN5flash16flash_fwd_kernelI23Flash_fwd_kernel_traitsILi64ELi128ELi128ELi4ELb0ELb0EN7cutlass10bfloat16_tE19Flash_kernel_traitsILi64ELi128ELi128ELi4ES3_EELb0ELb0ELb1ELb1ELb0ELb0ELb0ELb0EEEvNS_16Flash_fwd_paramsE,"",@"SHT_CUDA_INFO"
	.sectionflags	@""
	.align	4


	//----- nvinfo : EIATTR_CUDA_API_VERSION
	.align		4
        /*0000*/ 	.byte	0x04, 0x37
        /*0002*/ 	.short	(.L_396 - .L_395)
.L_395:
        /*0004*/ 	.word	0x00000082


	//----- nvinfo : EIATTR_SW2861232_WAR
	.align		4
.L_396:
        /*0008*/ 	.byte	0x01, 0x35
	.zero		2


	//----- nvinfo : EIATTR_PARAM_CBANK
	.align		4
        /*000c*/ 	.byte	0x04, 0x0a
        /*000e*/ 	.short	(.L_398 - .L_397)
	.align		4
.L_397:
        /*0010*/ 	.word	index@(.nv.constant0._ZN5flash16flash_fwd_kernelI23Flash_fwd_kernel_traitsILi64ELi128ELi128ELi4ELb0ELb0EN7cutlass10bfloat16_tE19Flash_kernel_traitsILi64ELi128ELi128ELi4ES3_EELb0ELb0ELb1ELb1ELb0ELb0ELb0ELb0EEEvNS_16Flash_fwd_paramsE)
        /*0014*/ 	.short	0x0160
        /*0016*/ 	.short	0x01d0


	//----- nvinfo : EIATTR_CBANK_PARAM_SIZE
	.align		4
.L_398:
        /*0018*/ 	.byte	0x03, 0x19
        /*001a*/ 	.short	0x01d0


	//----- nvinfo : EIATTR_KPARAM_INFO
	.align		4
        /*001c*/ 	.byte	0x04, 0x17
        /*001e*/ 	.short	(.L_400 - .L_399)
.L_399:
        /*0020*/ 	.word	0x00000000
        /*0024*/ 	.short	0x0000
        /*0026*/ 	.short	0x0000
        /*0028*/ 	.byte	0x00, 0xf0, 0x41, 0x07


	//----- nvinfo : EIATTR_MAXREG_COUNT
	.align		4
.L_400:
        /*002c*/ 	.byte	0x03, 0x1b
        /*002e*/ 	.short	0x00ff


	//----- nvinfo : EIATTR_NUM_BARRIERS
	.align		4
        /*0030*/ 	.byte	0x02, 0x4c
        /*0032*/ 	.byte	0x01
	.zero		1


	//----- nvinfo : EIATTR_ANNOTATIONS
	.align		4
        /*0034*/ 	.byte	0x04, 0x55
        /*0036*/ 	.short	(.L_402 - .L_401)


	//   ....[0]....
.L_401:
        /* <DEDUP_REMOVED lines=160> */


	//----- nvinfo : EIATTR_MERCURY_ISA_VERSION
	.align		4
.L_402:
        /*0a28*/ 	.byte	0x03, 0x5f
        /*0a2a*/ 	.short	0x0000


	//----- nvinfo : EIATTR_COOP_GROUP_MASK_REGIDS
	.align		4
        /*0a2c*/ 	.byte	0x04, 0x29
        /*0a2e*/ 	.short	(.L_404 - .L_403)


	//   ....[0]....
.L_403:
        /*0a30*/ 	.word	0xffffffff


	//   ....[1]....
        /*0a34*/ 	.word	0xffffffff


	//   ....[2]....
        /*0a38*/ 	.word	0xffffffff


	//   ....[3]....
        /*0a3c*/ 	.word	0xffffffff


	//   ....[4]....
        /*0a40*/ 	.word	0xffffffff


	//   ....[5]....
        /*0a44*/ 	.word	0xffffffff


	//   ....[6]....
        /*0a48*/ 	.word	0xffffffff


	//   ....[7]....
        /*0a4c*/ 	.word	0xffffffff


	//   ....[8]....
        /*0a50*/ 	.word	0xffffffff


	//   ....[9]....
        /*0a54*/ 	.word	0xffffffff


	//   ....[10]....
        /*0a58*/ 	.word	0xffffffff


	//   ....[11]....
        /*0a5c*/ 	.word	0xffffffff


	//   ....[12]....
        /*0a60*/ 	.word	0xffffffff


	//   ....[13]....
        /*0a64*/ 	.word	0xffffffff


	//   ....[14]....
        /*0a68*/ 	.word	0xffffffff


	//   ....[15]....
        /*0a6c*/ 	.word	0xffffffff


	//   ....[16]....
        /*0a70*/ 	.word	0xffffffff


	//   ....[17]....
        /*0a74*/ 	.word	0xffffffff


	//   ....[18]....
        /*0a78*/ 	.word	0xffffffff


	//   ....[19]....
        /*0a7c*/ 	.word	0xffffffff


	//   ....[20]....
        /*0a80*/ 	.word	0xffffffff


	//   ....[21]....
        /*0a84*/ 	.word	0xffffffff


	//   ....[22]....
        /*0a88*/ 	.word	0xffffffff


	//   ....[23]....
        /*0a8c*/ 	.word	0xffffffff


	//   ....[24]....
        /*0a90*/ 	.word	0xffffffff


	//   ....[25]....
        /*0a94*/ 	.word	0xffffffff


	//   ....[26]....
        /*0a98*/ 	.word	0xffffffff


	//   ....[27]....
        /*0a9c*/ 	.word	0xffffffff


	//   ....[28]....
        /*0aa0*/ 	.word	0xffffffff


	//   ....[29]....
        /*0aa4*/ 	.word	0xffffffff


	//   ....[30]....
        /*0aa8*/ 	.word	0xffffffff


	//   ....[31]....
        /*0aac*/ 	.word	0xffffffff


	//----- nvinfo : EIATTR_COOP_GROUP_INSTR_OFFSETS
	.align		4
.L_404:
        /*0ab0*/ 	.byte	0x04, 0x28
        /*0ab2*/ 	.short	(.L_406 - .L_405)


	//   ....[0]....
.L_405:
        /*0ab4*/ 	.word	0x0000aaa0


	//   ....[1]....
        /*0ab8*/ 	.word	0x0000aba0


	//   ....[2]....
        /*0abc*/ 	.word	0x0000ad80


	//   ....[3]....
        /*0ac0*/ 	.word	0x0000aed0


	//   ....[4]....
        /*0ac4*/ 	.word	0x0000b090


	//   ....[5]....
        /*0ac8*/ 	.word	0x0000b230


	//   ....[6]....
        /*0acc*/ 	.word	0x0000b270


	//   ....[7]....
        /*0ad0*/ 	.word	0x0000b2c0


	//   ....[8]....
        /*0ad4*/ 	.word	0x00015a40


	//   ....[9]....
        /*0ad8*/ 	.word	0x00016060


	//   ....[10]....
        /*0adc*/ 	.word	0x00016080


	//   ....[11]....
        /*0ae0*/ 	.word	0x000160f0


	//   ....[12]....
        /*0ae4*/ 	.word	0x00016140


	//   ....[13]....
        /*0ae8*/ 	.word	0x00016150


	//   ....[14]....
        /*0aec*/ 	.word	0x000161b0


	//   ....[15]....
        /*0af0*/ 	.word	0x00016240


	//   ....[16]....
        /*0af4*/ 	.word	0x00020080


	//   ....[17]....
        /*0af8*/ 	.word	0x00020380


	//   ....[18]....
        /*0afc*/ 	.word	0x000204f0


	//   ....[19]....
        /*0b00*/ 	.word	0x00020610


	//   ....[20]....
        /*0b04*/ 	.word	0x00020a30


	//   ....[21]....
        /*0b08*/ 	.word	0x00020aa0


	//   ....[22]....
        /*0b0c*/ 	.word	0x00020ba0


	//   ....[23]....
        /*0b10*/ 	.word	0x00020c10


	//   ....[24]....
        /*0b14*/ 	.word	0x000251a0


	//   ....[25]....
        /*0b18*/ 	.word	0x000251b0


	//   ....[26]....
        /*0b1c*/ 	.word	0x000251c0


	//   ....[27]....
        /*0b20*/ 	.word	0x000251e0


	//   ....[28]....
        /*0b24*/ 	.word	0x000251f0


	//   ....[29]....
        /*0b28*/ 	.word	0x00025210


	//   ....[30]....
        /*0b2c*/ 	.word	0x00025260


	//   ....[31]....
        /*0b30*/ 	.word	0x00025280


	//----- nvinfo : EIATTR_EXIT_INSTR_OFFSETS
	.align		4
.L_406:
        /*0b34*/ 	.byte	0x04, 0x1c
        /*0b36*/ 	.short	(.L_408 - .L_407)


	//   ....[0]....
.L_407:
        /*0b38*/ 	.word	0x000004d0


	//   ....[1]....
        /*0b3c*/ 	.word	0x00001640


	//   ....[2]....
        /*0b40*/ 	.word	0x000016c0


	//   ....[3]....
        /*0b44*/ 	.word	0x00026a70


	//   ....[4]....
        /*0b48*/ 	.word	0x00026b30


	//----- nvinfo : EIATTR_CTAIDZ_USED
	.align		4
.L_408:
        /*0b4c*/ 	.byte	0x01, 0x04
	.zero		2


	//----- nvinfo : EIATTR_CRS_STACK_SIZE
	.align		4
        /*0b50*/ 	.byte	0x04, 0x1e
        /*0b52*/ 	.short	(.L_410 - .L_409)
.L_409:
        /*0b54*/ 	.word	0x00000000
.L_410:


//--------------------- .nv.info._ZN5flash16flash_fwd_kernelI23Flash_fwd_kernel_traitsILi64ELi128ELi128ELi4ELb0ELb0EN7cutlass10bfloat16_tE19Flash_kernel_traitsILi64ELi128ELi128ELi4ES3_EELb0ELb0ELb1ELb1ELb0ELb0ELb1ELb0EEEvNS_16Flash_fwd_paramsE --------------------------
	.section	.nv.info._ZN5flash16flash_fwd_kernelI23Flash_fwd_kernel_traitsILi64ELi128ELi128ELi4ELb0ELb0EN7cutlass10bfloat16_tE19Flash_kernel_traitsILi64ELi128ELi128ELi4ES3_EELb0ELb0ELb1ELb1ELb0ELb0ELb1ELb0EEEvNS_16Flash_fwd_paramsE,"",@"SHT_CUDA_INFO"
	.sectionflags	@""
	.align	4


	//----- nvinfo : EIATTR_CUDA_API_VERSION
	.align		4
        /*0000*/ 	.byte	0x04, 0x37
        /*0002*/ 	.short	(.L_412 - .L_411)
.L_411:
        /*0004*/ 	.word	0x00000082


	//----- nvinfo : EIATTR_SW2861232_WAR
	.align		4
.L_412:
        /*0008*/ 	.byte	0x01, 0x35
	.zero		2


	//----- nvinfo : EIATTR_PARAM_CBANK
	.align		4
        /*000c*/ 	.byte	0x04, 0x0a
        /*000e*/ 	.short	(.L_414 - .L_413)
	.align		4
.L_413:
        /*0010*/ 	.word	index@(.nv.constant0._ZN5flash16flash_fwd_kernelI23Flash_fwd_kernel_traitsILi64ELi128ELi128ELi4ELb0ELb0EN7cutlass10bfloat16_tE19Flash_kernel_traitsILi64ELi128ELi128ELi4ES3_EELb0ELb0ELb1ELb1ELb0ELb0ELb1ELb0EEEvNS_16Flash_fwd_paramsE)
        /*0014*/ 	.short	0x0160
        /*0016*/ 	.short	0x01d0


	//----- nvinfo : EIATTR_CBANK_PARAM_SIZE
	.align		4
.L_414:
        /*0018*/ 	.byte	0x03, 0x19
        /*001a*/ 	.short	0x01d0


	//----- nvinfo : EIATTR_KPARAM_INFO
	.align		4
        /*001c*/ 	.byte	0x04, 0x17
        /*001e*/ 	.short	(.L_416 - .L_415)
.L_415:
        /*0020*/ 	.word	0x00000000
        /*0024*/ 	.short	0x0000
        /*0026*/ 	.short	0x0000
        /*0028*/ 	.byte	0x00, 0xf0, 0x41, 0x07


	//----- nvinfo : EIATTR_MAXREG_COUNT
	.align		4
.L_416:
        /*002c*/ 	.byte	0x03, 0x1b
        /*002e*/ 	.short	0x00ff


	//----- nvinfo : EIATTR_NUM_BARRIERS
	.align		4
        /*0030*/ 	.byte	0x02, 0x4c
        /*0032*/ 	.byte	0x01
	.zero		1


	//----- nvinfo : EIATTR_ANNOTATIONS
	.align		4
        /*0034*/ 	.byte	0x04, 0x55
        /*0036*/ 	.short	(.L_418 - .L_417)


	//   ....[0]....
.L_417:
        /* <DEDUP_REMOVED lines=201> */


	//----- nvinfo : EIATTR_MERCURY_ISA_VERSION
	.align		4
.L_418:
        /*0cb0*/ 	.byte	0x03, 0x5f
        /*0cb2*/ 	.short	0x0000


	//----- nvinfo : EIATTR_COOP_GROUP_MASK_REGIDS
	.align		4
        /*0cb4*/ 	.byte	0x04, 0x29
        /*0cb6*/ 	.short	(.L_420 - .L_419)


	//   ....[0]....
.L_419:
        /*0cb8*/ 	.word	0xffffffff


	//   ....[1]....
        /*0cbc*/ 	.word	0xffffffff


	//   ....[2]....
        /*0cc0*/ 	.word	0xffffffff


	//   ....[3]....
        /*0cc4*/ 	.word	0xffffffff


	//   ....[4]....
        /*0cc8*/ 	.word	0xffffffff


	//   ....[5]....
        /*0ccc*/ 	.word	0xffffffff


	//   ....[6]....
        /*0cd0*/ 	.word	0xffffffff


	//   ....[7]....
        /*0cd4*/ 	.word	0xffffffff


	//   ....[8]....
        /*0cd8*/ 	.word	0xffffffff


	//   ....[9]....
        /*0cdc*/ 	.word	0xffffffff


	//   ....[10]....
        /*0ce0*/ 	.word	0xffffffff


	//   ....[11]....
        /*0ce4*/ 	.word	0xffffffff


	//   ....[12]....
        /*0ce8*/ 	.word	0xffffffff


	//   ....[13]....
        /*0cec*/ 	.word	0xffffffff


	//   ....[14]....
        /*0cf0*/ 	.word	0xffffffff


	//   ....[15]....
        /*0cf4*/ 	.word	0xffffffff


	//   ....[16]....
        /*0cf8*/ 	.word	0xffffffff


	//   ....[17]....
        /*0cfc*/ 	.word	0xffffffff


	//   ....[18]....
        /*0d00*/ 	.word	0xffffffff


	//   ....[19]....
        /*0d04*/ 	.word	0xffffffff


	//   ....[20]....
        /*0d08*/ 	.word	0xffffffff


	//   ....[21]....
        /*0d0c*/ 	.word	0xffffffff


	//   ....[22]....
        /*0d10*/ 	.word	0xffffffff


	//   ....[23]....
        /*0d14*/ 	.word	0xffffffff


	//   ....[24]....
        /*0d18*/ 	.word	0xffffffff


	//   ....[25]....
        /*0d1c*/ 	.word	0xffffffff


	//   ....[26]....
        /*0d20*/ 	.word	0xffffffff


	//   ....[27]....
        /*0d24*/ 	.word	0xffffffff


	//   ....[28]....
        /*0d28*/ 	.word	0xffffffff


	//   ....[29]....
        /*0d2c*/ 	.word	0xffffffff


	//   ....[30]....
        /*0d30*/ 	.word	0xffffffff


	//   ....[31]....
        /*0d34*/ 	.word	0xffffffff


	//----- nvinfo : EIATTR_COOP_GROUP_INSTR_OFFSETS
	.align		4
.L_420:
        /*0d38*/ 	.byte	0x04, 0x28
        /*0d3a*/ 	.short	(.L_422 - .L_421)


	//   ....[0]....
.L_421:
        /*0d3c*/ 	.word	0x0000c6d0


	//   ....[1]....
        /*0d40*/ 	.word	0x0000c810


	//   ....[2]....
        /*0d44*/ 	.word	0x0000c9d0


	//   ....[3]....
        /*0d48*/ 	.word	0x0000cb30


	//   ....[4]....
        /*0d4c*/ 	.word	0x0000cc50


	//   ....[5]....
        /*0d50*/ 	.word	0x0000cdb0


	//   ....[6]....
        /*0d54*/ 	.word	0x0000cdd0


	//   ....[7]....
        /*0d58*/ 	.word	0x0000ceb0


	//   ....[8]....
        /*0d5c*/ 	.word	0x00018900


	//   ....[9]....
        /*0d60*/ 	.word	0x00018f30


	//   ....[10]....
        /*0d64*/ 	.word	0x00018f50


	//   ....[11]....
        /*0d68*/ 	.word	0x00018fc0


	//   ....[12]....
        /*0d6c*/ 	.word	0x00019010


	//   ....[13]....
        /*0d70*/ 	.word	0x00019020


	//   ....[14]....
        /*0d74*/ 	.word	0x00019080


	//   ....[15]....
        /*0d78*/ 	.word	0x00019110


	//   ....[16]....
        /*0d7c*/ 	.word	0x00024260


	//   ....[17]....
        /*0d80*/ 	.word	0x000244b0


	//   ....[18]....
        /*0d84*/ 	.word	0x00024840


	//   ....[19]....
        /*0d88*/ 	.word	0x00024970


	//   ....[20]....
        /*0d8c*/ 	.word	0x00024ce0


	//   ....[21]....
        /*0d90*/ 	.word	0x00024d60


	//   ....[22]....
        /*0d94*/ 	.word	0x00024e60


	//   ....[23]....
        /*0d98*/ 	.word	0x00024ed0


	//   ....[24]....
        /*0d9c*/ 	.word	0x00029360


	//   ....[25]....
        /*0da0*/ 	.word	0x00029370


	//   ....[26]....
        /*0da4*/ 	.word	0x00029380


	//   ....[27]....
        /*0da8*/ 	.word	0x000293a0


	//   ....[28]....
        /*0dac*/ 	.word	0x000293b0


	//   ....[29]....
        /*0db0*/ 	.word	0x000293d0


	//   ....[30]....
        /*0db4*/ 	.word	0x00029420


	//   ....[31]....
        /*0db8*/ 	.word	0x00029440


	//----- nvinfo : EIATTR_EXIT_INSTR_OFFSETS
	.align		4
.L_422:
        /*0dbc*/ 	.byte	0x04, 0x1c
        /*0dbe*/ 	.short	(.L_424 - .L_423)


	//   ....[0]....
.L_423:
        /*0dc0*/ 	.word	0x000004d0


	//   ....[1]....
        /*0dc4*/ 	.word	0x00001640


	//   ....[2]....
        /*0dc8*/ 	.word	0x000016c0


	//   ....[3]....
        /*0dcc*/ 	.word	0x0002ac30


	//   ....[4]....
        /*0dd0*/ 	.word	0x0002acf0


	//----- nvinfo : EIATTR_CTAIDZ_USED
	.align		4
.L_424:
        /*0dd4*/ 	.byte	0x01, 0x04
	.zero		2


	//----- nvinfo : EIATTR_CRS_STACK_SIZE
	.align		4
        /*0dd8*/ 	.byte	0x04, 0x1e
        /*0dda*/ 	.short	(.L_426 - .L_425)
.L_425:
        /*0ddc*/ 	.word	0x00000000
.L_426:


//--------------------- .nv.info._ZN5flash16flash_fwd_kernelI23Flash_fwd_kernel_traitsILi64ELi128ELi64ELi4ELb0ELb0EN7cutlass10bfloat16_tE19Flash_kernel_traitsILi64ELi128ELi64ELi4ES3_EELb1ELb0ELb0ELb0ELb0ELb1ELb0ELb0EEEvNS_16Flash_fwd_paramsE --------------------------
	.section	.nv.info._ZN5flash16flash_fwd_kernelI23Flash_fwd_kernel_traitsILi64ELi128ELi64ELi4ELb0ELb0EN7cutlass10bfloat16_tE19Flash_kernel_traitsILi64ELi128ELi64ELi4ES3_EELb1ELb0ELb0ELb0ELb0ELb1ELb0ELb0EEEvNS_16Flash_fwd_paramsE,"",@"SHT_CUDA_INFO"
	.sectionflags	@""
	.align	4


	//----- nvinfo : EIATTR_CUDA_API_VERSION
	.align		4
        /*0000*/ 	.byte	0x04, 0x37
        /*0002*/ 	.short	(.L_428 - .L_427)
.L_427:
        /*0004*/ 	.word	0x00000082


	//----- nvinfo : EIATTR_SW2861232_WAR
	.align		4
.L_428:
        /*0008*/ 	.byte	0x01, 0x35
	.zero		2


	//----- nvinfo : EIATTR_PARAM_CBANK
	.align		4
        /*000c*/ 	.byte	0x04, 0x0a
        /*000e*/ 	.short	(.L_430 - .L_429)
	.align		4
.L_429:
        /*0010*/ 	.word	index@(.nv.constant0._ZN5flash16flash_fwd_kernelI23Flash_fwd_kernel_traitsILi64ELi128ELi64ELi4ELb0ELb0EN7cutlass10bfloat16_tE19Flash_kernel_traitsILi64ELi128ELi64ELi4ES3_EELb1ELb0ELb0ELb0ELb0ELb1ELb0ELb0EEEvNS_16Flash_fwd_paramsE)
        /*0014*/ 	.short	0x0160
        /*0016*/ 	.short	0x01d0


	//----- nvinfo : EIATTR_CBANK_PARAM_SIZE
	.align		4
.L_430:
        /*0018*/ 	.byte	0x03, 0x19
        /*001a*/ 	.short	0x01d0


	//----- nvinfo : EIATTR_KPARAM_INFO
	.align		4
        /*001c*/ 	.byte	0x04, 0x17
        /*001e*/ 	.short	(.L_432 - .L_431)
.L_431:
        /*0020*/ 	.word	0x00000000
        /*0024*/ 	.short	0x0000
        /*0026*/ 	.short	0x0000
        /*0028*/ 	.byte	0x00, 0xf0, 0x41, 0x07


	//----- nvinfo : EIATTR_MAXREG_COUNT
	.align		4
.L_432:
        /*002c*/ 	.byte	0x03, 0x1b
        /*002e*/ 	.short	0x00ff


	//----- nvinfo : EIATTR_NUM_BARRIERS
	.align		4
        /*0030*/ 	.byte	0x02, 0x4c
        /*0032*/ 	.byte	0x01
	.zero		1


	//----- nvinfo : EIATTR_MERCURY_ISA_VERSION
	.align		4
        /*0034*/ 	.byte	0x03, 0x5f
        /*0036*/ 	.short	0x0000


	//----- nvinfo : EIATTR_INT_WARP_WIDE_INSTR_OFFSETS
	.align		4
        /*0038*/ 	.byte	0x04, 0x31
        /*003a*/ 	.short	(.L_434 - .L_433)


	//   ....[0]....
.L_433:
        /*003c*/ 	.word	0x00001350


	//----- nvinfo : EIATTR_COOP_GROUP_MASK_REGIDS
	.align		4
.L_434:
        /*0040*/ 	.byte	0x04, 0x29
        /*0042*/ 	.short	(.L_436 - .L_435)


	//   ....[0]....
.L_435:
        /*0044*/ 	.word	0xffffffff


	//   ....[1]....
        /*0048*/ 	.word	0xffffffff


	//   ....[2]....
        /*004c*/ 	.word	0xffffffff


	//   ....[3]....
        /*0050*/ 	.word	0xffffffff


	//   ....[4]....
        /*0054*/ 	.word	0xffffffff


	//   ....[5]....
        /*0058*/ 	.word	0xffffffff


	//   ....[6]....
        /*005c*/ 	.word	0xffffffff


	//   ....[7]....
        /*0060*/ 	.word	0xffffffff


	//   ....[8]....
        /*0064*/ 	.word	0xffffffff


	//   ....[9]....
        /*0068*/ 	.word	0xffffffff


	//   ....[10]....
        /*006c*/ 	.word	0xffffffff


	//   ....[11]....
        /*0070*/ 	.word	0xffffffff


	//   ....[12]....
        /*0074*/ 	.word	0xffffffff


	//   ....[13]....
        /*0078*/ 	.word	0xffffffff


	//   ....[14]....
        /*007c*/ 	.word	0xffffffff


	//   ....[15]....
        /*0080*/ 	.word	0xffffffff


	//   ....[16]....
        /*0084*/ 	.word	0xffffffff


	//   ....[17]....
        /*0088*/ 	.word	0xffffffff


	//   ....[18]....
        /*008c*/ 	.word	0xffffffff


	//   ....[19]....
        /*0090*/ 	.word	0xffffffff


	//   ....[20]....
        /*0094*/ 	.word	0xffffffff


	//   ....[21]....
        /*0098*/ 	.word	0xffffffff


	//   ....[22]....
        /*009c*/ 	.word	0xffffffff


	//   ....[23]....
        /*00a0*/ 	.word	0xffffffff


	//----- nvinfo : EIATTR_COOP_GROUP_INSTR_OFFSETS
	.align		4
.L_436:
        /*00a4*/ 	.byte	0x04, 0x28
        /*00a6*/ 	.short	(.L_438 - .L_437)


	//   ....[0]....
.L_437:
        /*00a8*/ 	.word	0x00002bf0


	//   ....[1]....
        /*00ac*/ 	.word	0x00002d60


	//   ....[2]....
        /*00b0*/ 	.word	0x00002d90


	//   ....[3]....
        /*00b4*/ 	.word	0x00002ee0


	//   ....[4]....
        /*00b8*/ 	.word	0x00002f30


	//   ....[5]....
        /*00bc*/ 	.word	0x00002fa0


	//   ....[6]....
        /*00c0*/ 	.word	0x000030b0


	//   ....[7]....
        /*00c4*/ 	.word	0x00003160


	//   ....[8]....
        /*00c8*/ 	.word	0x00006120


	//   ....[9]....
        /*00cc*/ 	.word	0x00006170


	//   ....[10]....
        /*00d0*/ 	.word	0x000061c0


	//   ....[11]....
        /*00d4*/ 	.word	0x000061f0


	//   ....[12]....
        /*00d8*/ 	.word	0x00006210


	//   ....[13]....
        /*00dc*/ 	.word	0x00006240


	//   ....[14]....
        /*00e0*/ 	.word	0x00006560


	//   ....[15]....
        /*00e4*/ 	.word	0x000066b0


	//   ....[16]....
        /*00e8*/ 	.word	0x00008dc0


	//   ....[17]....
        /*00ec*/ 	.word	0x00008e00


	//   ....[18]....
        /*00f0*/ 	.word	0x00008e20


	//   ....[19]....
        /*00f4*/ 	.word	0x00008e30


	//   ....[20]....
        /*00f8*/ 	.word	0x00008e80


	//   ....[21]....
        /*00fc*/ 	.word	0x00008ea0


	//   ....[22]....
        /*0100*/ 	.word	0x00008ec0


	//   ....[23]....
        /*0104*/ 	.word	0x00008ed0


	//----- nvinfo : EIATTR_EXIT_INSTR_OFFSETS
	.align		4
.L_438:
        /*0108*/ 	.byte	0x04, 0x1c
        /*010a*/ 	.short	(.L_440 - .L_439)


	//   ....[0]....
.L_439:
        /*010c*/ 	.word	0x000004f0


	//   ....[1]....
        /*0110*/ 	.word	0x0000a7a0


	//   ....[2]....
        /*0114*/ 	.word	0x0000a850


	//   ....[3]....
        /*0118*/ 	.word	0x0000b6e0


	//   ....[4]....
        /*011c*/ 	.word	0x0000b760


	//----- nvinfo : EIATTR_CTAIDZ_USED
	.align		4
.L_440:
        /*0120*/ 	.byte	0x01, 0x04
	.zero		2


	//----- nvinfo : EIATTR_CRS_STACK_SIZE
	.align		4
        /*0124*/ 	.byte	0x04, 0x1e
        /*0126*/ 	.short	(.L_442 - .L_441)
.L_441:
        /*0128*/ 	.word	0x00000000
.L_442:


//--------------------- .nv.info._ZN5flash16flash_fwd_kernelI23Flash_fwd_kernel_traitsILi64ELi128ELi64ELi4ELb0ELb0EN7cutlass10bfloat16_tE19Flash_kernel_traitsILi64ELi128ELi64ELi4ES3_EELb0ELb0ELb0ELb0ELb0ELb1ELb1ELb0EEEvNS_16Flash_fwd_paramsE --------------------------
	.section	.nv.info._ZN5flash16flash_fwd_kernelI23Flash_fwd_kernel_traitsILi64ELi128ELi64ELi4ELb0ELb0EN7cutlass10bfloat16_tE19Flash_kernel_traitsILi64ELi128ELi64ELi4ES3_EELb0ELb0ELb0ELb0ELb0ELb1ELb1ELb0EEEvNS_16Flash_fwd_paramsE,"",@"SHT_CUDA_INFO"
	.sectionflags	@""
	.align	4


	//----- nvinfo : EIATTR_CUDA_API_VERSION
	.align		4
        /*0000*/ 	.byte	0x04, 0x37
        /*0002*/ 	.short	(.L_444 - .L_443)
.L_443:
        /*0004*/ 	.word	0x00000082


	//----- nvinfo : EIATTR_SW2861232_WAR
	.align		4
.L_444:
        /*0008*/ 	.byte	0x01, 0x35
	.zero		2


	//----- nvinfo : EIATTR_PARAM_CBANK
	.align		4
        /*000c*/ 	.byte	0x04, 0x0a
        /*000e*/ 	.short	(.L_446 - .L_445)
	.align		4
.L_445:
        /*0010*/ 	.word	index@(.nv.constant0._ZN5flash16flash_fwd_kernelI23Flash_fwd_kernel_traitsILi64ELi128ELi64ELi4ELb0ELb0EN7cutlass10bfloat16_tE19Flash_kernel_traitsILi64ELi128ELi64ELi4ES3_EELb0ELb0ELb0ELb0ELb0ELb1ELb1ELb0EEEvNS_16Flash_fwd_paramsE)
        /*0014*/ 	.short	0x0160
        /*0016*/ 	.short	0x01d0


	//----- nvinfo : EIATTR_CBANK_PARAM_SIZE
	.align		4
.L_446:
        /*0018*/ 	.byte	0x03, 0x19
        /*001a*/ 	.short	0x01d0


	//----- nvinfo : EIATTR_KPARAM_INFO
	.align		4
        /*001c*/ 	.byte	0x04, 0x17
        /*001e*/ 	.short	(.L_448 - .L_447)
.L_447:
        /*0020*/ 	.word	0x00000000
        /*0024*/ 	.short	0x0000
        /*0026*/ 	.short	0x0000
        /*0028*/ 	.byte	0x00, 0xf0, 0x41, 0x07


	//----- nvinfo : EIATTR_MAXREG_COUNT
	.align		4
.L_448:
        /*002c*/ 	.byte	0x03, 0x1b
        /*002e*/ 	.short	0x00ff


	//----- nvinfo : EIATTR_NUM_BARRIERS
	.align		4
        /*0030*/ 	.byte	0x02, 0x4c
        /*0032*/ 	.byte	0x01
	.zero		1


	//----- nvinfo : EIATTR_MERCURY_ISA_VERSION
	.align		4
        /*0034*/ 	.byte	0x03, 0x5f
        /*0036*/ 	.short	0x0000


	//----- nvinfo : EIATTR_COOP_GROUP_MASK_REGIDS
	.align		4
        /*0038*/ 	.byte	0x04, 0x29
        /*003a*/ 	.short	(.L_450 - .L_449)


	//   ....[0]....
.L_449:
        /*003c*/ 	.word	0xffffffff


	//   ....[1]....
        /*0040*/ 	.word	0xffffffff


	//   ....[2]....
        /*0044*/ 	.word	0xffffffff


	//   ....[3]....
        /*0048*/ 	.word	0xffffffff


	//   ....[4]....
        /*004c*/ 	.word	0xffffffff


	//   ....[5]....
        /*0050*/ 	.word	0xffffffff


	//   ....[6]....
        /*0054*/ 	.word	0xffffffff


	//   ....[7]....
        /*0058*/ 	.word	0xffffffff


	//   ....[8]....
        /*005c*/ 	.word	0xffffffff


	//   ....[9]....
        /*0060*/ 	.word	0xffffffff


	//   ....[10]....
        /*0064*/ 	.word	0xffffffff


	//   ....[11]....
        /*0068*/ 	.word	0xffffffff


	//   ....[12]....
        /*006c*/ 	.word	0xffffffff


	//   ....[13]....
        /*0070*/ 	.word	0xffffffff


	//   ....[14]....
        /*0074*/ 	.word	0xffffffff


	//   ....[15]....
        /*0078*/ 	.word	0xffffffff


	//   ....[16]....
        /*007c*/ 	.word	0xffffffff


	//   ....[17]....
        /*0080*/ 	.word	0xffffffff


	//   ....[18]....
        /*0084*/ 	.word	0xffffffff


	//   ....[19]....
        /*0088*/ 	.word	0xffffffff


	//   ....[20]....
        /*008c*/ 	.word	0xffffffff


	//   ....[21]....
        /*0090*/ 	.word	0xffffffff


	//   ....[22]....
        /*0094*/ 	.word	0xffffffff


	//   ....[23]....
        /*0098*/ 	.word	0xffffffff


	//----- nvinfo : EIATTR_COOP_GROUP_INSTR_OFFSETS
	.align		4
.L_450:
        /*009c*/ 	.byte	0x04, 0x28
        /*009e*/ 	.short	(.L_452 - .L_451)


	//   ....[0]....
.L_451:
        /*00a0*/ 	.word	0x000030c0


	//   ....[1]....
        /*00a4*/ 	.word	0x00003140


	//   ....[2]....
        /*00a8*/ 	.word	0x000031e0


	//   ....[3]....
        /*00ac*/ 	.word	0x00003290


	//   ....[4]....
        /*00b0*/ 	.word	0x000032c0


	//   ....[5]....
        /*00b4*/ 	.word	0x00003410


	//   ....[6]....
        /*00b8*/ 	.word	0x00003450


	//   ....[7]....
        /*00bc*/ 	.word	0x000035d0


	//   ....[8]....
        /*00c0*/ 	.word	0x00005c20


	//   ....[9]....
        /*00c4*/ 	.word	0x00005ce0


	//   ....[10]....
        /*00c8*/ 	.word	0x00005d50


	//   ....[11]....
        /*00cc*/ 	.word	0x00005d80


	//   ....[12]....
        /*00d0*/ 	.word	0x00005da0


	//   ....[13]....
        /*00d4*/ 	.word	0x00005db0


	//   ....[14]....
        /*00d8*/ 	.word	0x00005dd0


	//   ....[15]....
        /*00dc*/ 	.word	0x00005df0


	//   ....[16]....
        /*00e0*/ 	.word	0x000076d0


	//   ....[17]....
        /*00e4*/ 	.word	0x00007710


	//   ....[18]....
        /*00e8*/ 	.word	0x00007750


	//   ....[19]....
        /*00ec*/ 	.word	0x000077e0


	//   ....[20]....
        /*00f0*/ 	.word	0x00007820


	//   ....[21]....
        /*00f4*/ 	.word	0x00007830


	//   ....[22]....
        /*00f8*/ 	.word	0x00007840


	//   ....[23]....
        /*00fc*/ 	.word	0x00007870


	//----- nvinfo : EIATTR_EXIT_INSTR_OFFSETS
	.align		4
.L_452:
        /*0100*/ 	.byte	0x04, 0x1c
        /*0102*/ 	.short	(.L_454 - .L_453)


	//   ....[0]....
.L_453:
        /*0104*/ 	.word	0x000002e0


	//   ....[1]....
        /*0108*/ 	.word	0x00009060


	//   ....[2]....
        /*010c*/ 	.word	0x00009120


	//   ....[3]....
        /*0110*/ 	.word	0x00009fc0


	//   ....[4]....
        /*0114*/ 	.word	0x0000a040


	//----- nvinfo : EIATTR_CTAIDZ_USED
	.align		4
.L_454:
        /*0118*/ 	.byte	0x01, 0x04
	.zero		2


	//----- nvinfo : EIATTR_CRS_STACK_SIZE
	.align		4
        /*011c*/ 	.byte	0x04, 0x1e
        /*011e*/ 	.short	(.L_456 - .L_455)
.L_455:
        /*0120*/ 	.word	0x00000000
.L_456:


//--------------------- .nv.info._ZN5flash16flash_fwd_kernelI23Flash_fwd_kernel_traitsILi64ELi128ELi64ELi4ELb0ELb0EN7cutlass10bfloat16_tE19Flash_kernel_traitsILi64ELi128ELi64ELi4ES3_EELb1ELb0ELb0ELb0ELb0ELb0ELb0ELb0EEEvNS_16Flash_fwd_paramsE --------------------------
	.section	.nv.info._ZN5flash16flash_fwd_kernelI23Flash_fwd_kernel_traitsILi64ELi128ELi64ELi4ELb0ELb0EN7cutlass10bfloat16_tE19Flash_kernel_traitsILi64ELi128ELi64ELi4ES3_EELb1ELb0ELb0ELb0ELb0ELb0ELb0ELb0EEEvNS_16Flash_fwd_paramsE,"",@"SHT_CUDA_INFO"
	.sectionflags	@""
	.align	4


	//----- nvinfo : EIATTR_CUDA_API_VERSION
	.align		4
        /*0000*/ 	.byte	0x04, 0x37
        /*0002*/ 	.short	(.L_458 - .L_457)
.L_457:
        /*0004*/ 	.word	0x00000082


	//----- nvinfo : EIATTR_SW2861232_WAR
	.align		4
.L_458:
        /*0008*/ 	.byte	0x01, 0x35
	.zero		2


	//----- nvinfo : EIATTR_PARAM_CBANK
	.align		4
        /*000c*/ 	.byte	0x04, 0x0a
        /*000e*/ 	.short	(.L_460 - .L_459)
	.align		4
.L_459:
        /*0010*/ 	.word	index@(.nv.constant0._ZN5flash16flash_fwd_kernelI23Flash_fwd_kernel_traitsILi64ELi128ELi64ELi4ELb0ELb0EN7cutlass10bfloat16_tE19Flash_kernel_traitsILi64ELi128ELi64ELi4ES3_EELb1ELb0ELb0ELb0ELb0ELb0ELb0ELb0EEEvNS_16Flash_fwd_paramsE)
        /*0014*/ 	.short	0x0160
        /*0016*/ 	.short	0x01d0


	//----- nvinfo : EIATTR_CBANK_PARAM_SIZE
	.align		4
.L_460:
        /*0018*/ 	.byte	0x03, 0x19
        /*001a*/ 	.short	0x01d0


	//----- nvinfo : EIATTR_KPARAM_INFO
	.align		4
        /*001c*/ 	.byte	0x04, 0x17
        /*001e*/ 	.short	(.L_462 - .L_461)
.L_461:
        /*0020*/ 	.word	0x00000000
        /*0024*/ 	.short	0x0000
        /*0026*/ 	.short	0x0000
        /*0028*/ 	.byte	0x00, 0xf0, 0x41, 0x07


	//----- nvinfo : EIATTR_MAXREG_COUNT
	.align		4
.L_462:
        /*002c*/ 	.byte	0x03, 0x1b
        /*002e*/ 	.short	0x00ff


	//----- nvinfo : EIATTR_NUM_BARRIERS
	.align		4
        /*0030*/ 	.byte	0x02, 0x4c
        /*0032*/ 	.byte	0x01
	.zero		1


	//----- nvinfo : EIATTR_ANNOTATIONS
	.align		4
        /*0034*/ 	.byte	0x04, 0x55
        /*0036*/ 	.short	(.L_464 - .L_463)


	//   ....[0]....
.L_463:
        /*0038*/ 	.word	0x00000001
        /*003c*/ 	.byte	0xf0, 0x10, 0x00, 0x00, 0x01, 0x00, 0x00, 0x00, 0x60, 0x12, 0x00, 0x00, 0x01, 0x00, 0x00, 0x00
        /*004c*/ 	.byte	0xd0, 0x13, 0x00, 0x00, 0x01, 0x00, 0x00, 0x00, 0x60, 0x15, 0x00, 0x00, 0x01, 0x00, 0x00, 0x00
        /*005c*/ 	.byte	0xf0, 0xb4, 0x00, 0x00, 0x01, 0x00, 0x00, 0x00, 0xf0, 0xb5, 0x00, 0x00, 0x01, 0x00, 0x00, 0x00
        /*006c*/ 	.byte	0xf0, 0xb6, 0x00, 0x00, 0x01, 0x00, 0x00, 0x00, 0xf0, 0xb7, 0x00, 0x00


	//----- nvinfo : EIATTR_MERCURY_ISA_VERSION
	.align		4
.L_464:
        /*0078*/ 	.byte	0x03, 0x5f
        /*007a*/ 	.short	0x0000


	//----- nvinfo : EIATTR_COOP_GROUP_MASK_REGIDS
	.align		4
        /*007c*/ 	.byte	0x04, 0x29
        /*007e*/ 	.short	(.L_466 - .L_465)


	//   ....[0]....
.L_465:
        /*0080*/ 	.word	0xffffffff


	//   ....[1]....
        /*0084*/ 	.word	0xffffffff


	//   ....[2]....
        /*0088*/ 	.word	0xffffffff


	//   ....[3]....
        /*008c*/ 	.word	0xffffffff


	//   ....[4]....
        /*0090*/ 	.word	0xffffffff


	//   ....[5]....
        /*0094*/ 	.word	0xffffffff


	//   ....[6]....
        /*0098*/ 	.word	0xffffffff


	//   ....[7]....
        /*009c*/ 	.word	0xffffffff


	//   ....[8]....
        /*00a0*/ 	.word	0xffffffff


	//   ....[9]....
        /*00a4*/ 	.word	0xffffffff


	//   ....[10]....
        /*00a8*/ 	.word	0xffffffff


	//   ....[11]....
        /*00ac*/ 	.word	0xffffffff


	//   ....[12]....
        /*00b0*/ 	.word	0xffffffff


	//   ....[13]....
        /*00b4*/ 	.word	0xffffffff


	//   ....[14]....
        /*00b8*/ 	.word	0xffffffff


	//   ....[15]....
        /*00bc*/ 	.word	0xffffffff


	//   ....[16]....
        /*00c0*/ 	.word	0xffffffff


	//   ....[17]....
        /*00c4*/ 	.word	0xffffffff


	//   ....[18]....
        /*00c8*/ 	.word	0xffffffff


	//   ....[19]....
        /*00cc*/ 	.word	0xffffffff


	//   ....[20]....
        /*00d0*/ 	.word	0xffffffff


	//   ....[21]....
        /*00d4*/ 	.word	0xffffffff


	//   ....[22]....
        /*00d8*/ 	.word	0xffffffff


	//   ....[23]....
        /*00dc*/ 	.word	0xffffffff


	//----- nvinfo : EIATTR_COOP_GROUP_INSTR_OFFSETS
	.align		4
.L_466:
        /*00e0*/ 	.byte	0x04, 0x28
        /*00e2*/ 	.short	(.L_468 - .L_467)


	//   ....[0]....
.L_467:
        /*00e4*/ 	.word	0x00003710


	//   ....[1]....
        /*00e8*/ 	.word	0x00003880


	//   ....[2]....
        /*00ec*/ 	.word	0x000038e0


	//   ....[3]....
        /*00f0*/ 	.word	0x000039d0


	//   ....[4]....
        /*00f4*/ 	.word	0x00003a70


	//   ....[5]....
        /*00f8*/ 	.word	0x00003b60


	//   ....[6]....
        /*00fc*/ 	.word	0x00003b90


	//   ....[7]....
        /*0100*/ 	.word	0x00003ce0


	//   ....[8]....
        /*0104*/ 	.word	0x00007070


	//   ....[9]....
        /*0108*/ 	.word	0x00007170


	//   ....[10]....
        /*010c*/ 	.word	0x000071a0


	//   ....[11]....
        /*0110*/ 	.word	0x000071b0


	//   ....[12]....
        /*0114*/ 	.word	0x00007250


	//   ....[13]....
        /*0118*/ 	.word	0x000072b0


	//   ....[14]....
        /*011c*/ 	.word	0x00007820


	//   ....[15]....
        /*0120*/ 	.word	0x00007960


	//   ....[16]....
        /*0124*/ 	.word	0x00009de0


	//   ....[17]....
        /*0128*/ 	.word	0x00009e20


	//   ....[18]....
        /*012c*/ 	.word	0x00009e30


	//   ....[19]....
        /*0130*/ 	.word	0x00009e40


	//   ....[20]....
        /*0134*/ 	.word	0x00009e80


	//   ....[21]....
        /*0138*/ 	.word	0x00009ea0


	//   ....[22]....
        /*013c*/ 	.word	0x00009ec0


	//   ....[23]....
        /*0140*/ 	.word	0x00009ee0


	//----- nvinfo : EIATTR_EXIT_INSTR_OFFSETS
	.align		4
.L_468:
        /*0144*/ 	.byte	0x04, 0x1c
        /*0146*/ 	.short	(.L_470 - .L_469)


	//   ....[0]....
.L_469:
        /*0148*/ 	.word	0x00000520


	//   ....[1]....
        /*014c*/ 	.word	0x0000b810


	//   ....[2]....
        /*0150*/ 	.word	0x0000b8d0


	//   ....[3]....
        /*0154*/ 	.word	0x0000c880


	//   ....[4]....
        /*0158*/ 	.word	0x0000c900


	//----- nvinfo : EIATTR_CTAIDZ_USED
	.align		4
.L_470:
        /*015c*/ 	.byte	0x01, 0x04
	.zero		2


	//----- nvinfo : EIATTR_CRS_STACK_SIZE
	.align		4
        /*0160*/ 	.byte	0x04, 0x1e
        /*0162*/ 	.short	(.L_472 - .L_471)
.L_471:
        /*0164*/ 	.word	0x00000000
.L_472:


//--------------------- .nv.info._ZN5flash16flash_fwd_kernelI23Flash_fwd_kernel_traitsILi64ELi128ELi64ELi4ELb0ELb0EN7cutlass10bfloat16_tE19Flash_kernel_traitsILi64ELi128ELi64ELi4ES3_EELb1ELb0ELb1ELb0ELb0ELb0ELb0ELb0EEEvNS_16Flash_fwd_paramsE --------------------------
	.section	.nv.info._ZN5flash16flash_fwd_kernelI23Flash_fwd_kernel_traitsILi64ELi128ELi64ELi4ELb0ELb0EN7cutlass10bfloat16_tE19Flash_kernel_traitsILi64ELi128ELi64ELi4ES3_EELb1ELb0ELb1ELb0ELb0ELb0ELb0ELb0EEEvNS_16Flash_fwd_paramsE,"",@"SHT_CUDA_INFO"
	.sectionflags	@""
	.align	4


	//----- nvinfo : EIATTR_CUDA_API_VERSION
	.align		4
        /*0000*/ 	.byte	0x04, 0x37
        /*0002*/ 	.short	(.L_474 - .L_473)
.L_473:
        /*0004*/ 	.word	0x00000082


	//----- nvinfo : EIATTR_SW2861232_WAR
	.align		4
.L_474:
        /*0008*/ 	.byte	0x01, 0x35
	.zero		2


	//----- nvinfo : EIATTR_PARAM_CBANK
	.align		4
        /*000c*/ 	.byte	0x04, 0x0a
        /*000e*/ 	.short	(.L_476 - .L_475)
	.align		4
.L_475:
        /*0010*/ 	.word	index@(.nv.constant0._ZN5flash16flash_fwd_kernelI23Flash_fwd_kernel_traitsILi64ELi128ELi64ELi4ELb0ELb0EN7cutlass10bfloat16_tE19Flash_kernel_traitsILi64ELi128ELi64ELi4ES3_EELb1ELb0ELb1ELb0ELb0ELb0ELb0ELb0EEEvNS_16Flash_fwd_paramsE)
        /*0014*/ 	.short	0x0160
        /*0016*/ 	.short	0x01d0


	//----- nvinfo : EIATTR_CBANK_PARAM_SIZE
	.align		4
.L_476:
        /*0018*/ 	.byte	0x03, 0x19
        /*001a*/ 	.short	0x01d0


	//----- nvinfo : EIATTR_KPARAM_INFO
	.align		4
        /*001c*/ 	.byte	0x04, 0x17
        /*001e*/ 	.short	(.L_478 - .L_477)
.L_477:
        /*0020*/ 	.word	0x00000000
        /*0024*/ 	.short	0x0000
        /*0026*/ 	.short	0x0000
        /*0028*/ 	.byte	0x00, 0xf0, 0x41, 0x07


	//----- nvinfo : EIATTR_MAXREG_COUNT
	.align		4
.L_478:
        /*002c*/ 	.byte	0x03, 0x1b
        /*002e*/ 	.short	0x00ff


	//----- nvinfo : EIATTR_NUM_BARRIERS
	.align		4
        /*0030*/ 	.byte	0x02, 0x4c
        /*0032*/ 	.byte	0x01
	.zero		1


	//----- nvinfo : EIATTR_ANNOTATIONS
	.align		4
        /*0034*/ 	.byte	0x04, 0x55
        /*0036*/ 	.short	(.L_480 - .L_479)


	//   ....[0]....
.L_479:
        /* <DEDUP_REMOVED lines=40> */


	//----- nvinfo : EIATTR_MERCURY_ISA_VERSION
	.align		4
.L_480:
        /*02a8*/ 	.byte	0x03, 0x5f
        /*02aa*/ 	.short	0x0000


	//----- nvinfo : EIATTR_COOP_GROUP_MASK_REGIDS
	.align		4
        /*02ac*/ 	.byte	0x04, 0x29
        /*02ae*/ 	.short	(.L_482 - .L_481)


	//   ....[0]....
.L_481:
        /*02b0*/ 	.word	0xffffffff


	//   ....[1]....
        /*02b4*/ 	.word	0xffffffff


	//   ....[2]....
        /*02b8*/ 	.word	0xffffffff


	//   ....[3]....
        /*02bc*/ 	.word	0xffffffff


	//   ....[4]....
        /*02c0*/ 	.word	0xffffffff


	//   ....[5]....
        /*02c4*/ 	.word	0xffffffff


	//   ....[6]....
        /*02c8*/ 	.word	0xffffffff


	//   ....[7]....
        /*02cc*/ 	.word	0xffffffff


	//   ....[8]....
        /*02d0*/ 	.word	0xffffffff


	//   ....[9]....
        /*02d4*/ 	.word	0xffffffff


	//   ....[10]....
        /*02d8*/ 	.word	0xffffffff


	//   ....[11]....
        /*02dc*/ 	.word	0xffffffff


	//   ....[12]....
        /*02e0*/ 	.word	0xffffffff


	//   ....[13]....
        /*02e4*/ 	.word	0xffffffff


	//   ....[14]....
        /*02e8*/ 	.word	0xffffffff


	//   ....[15]....
        /*02ec*/ 	.word	0xffffffff


	//   ....[16]....
        /*02f0*/ 	.word	0xffffffff


	//   ....[17]....
        /*02f4*/ 	.word	0xffffffff


	//   ....[18]....
        /*02f8*/ 	.word	0xffffffff


	//   ....[19]....
        /*02fc*/ 	.word	0xffffffff


	//   ....[20]....
        /*0300*/ 	.word	0xffffffff


	//   ....[21]....
        /*0304*/ 	.word	0xffffffff


	//   ....[22]....
        /*0308*/ 	.word	0xffffffff


	//   ....[23]....
        /*030c*/ 	.word	0xffffffff


	//   ....[24]....
        /*0310*/ 	.word	0xffffffff


	//   ....[25]....
        /*0314*/ 	.word	0xffffffff


	//   ....[26]....
        /*0318*/ 	.word	0xffffffff


	//   ....[27]....
        /*031c*/ 	.word	0xffffffff


	//   ....[28]....
        /*0320*/ 	.word	0xffffffff


	//   ....[29]....
        /*0324*/ 	.word	0xffffffff


	//   ....[30]....
        /*0328*/ 	.word	0xffffffff


	//   ....[31]....
        /*032c*/ 	.word	0xffffffff


	//   ....[32]....
        /*0330*/ 	.word	0xffffffff


	//   ....[33]....
        /*0334*/ 	.word	0xffffffff


	//   ....[34]....
        /*0338*/ 	.word	0xffffffff


	//   ....[35]....
        /*033c*/ 	.word	0xffffffff


	//   ....[36]....
        /*0340*/ 	.word	0xffffffff


	//   ....[37]....
        /*0344*/ 	.word	0xffffffff


	//   ....[38]....
        /*0348*/ 	.word	0xffffffff


	//   ....[39]....
        /*034c*/ 	.word	0xffffffff


	//----- nvinfo : EIATTR_COOP_GROUP_INSTR_OFFSETS
	.align		4
.L_482:
        /*0350*/ 	.byte	0x04, 0x28
        /*0352*/ 	.short	(.L_484 - .L_483)


	//   ....[0]....
.L_483:
        /*0354*/ 	.word	0x000053b0


	//   ....[1]....
        /*0358*/ 	.word	0x000053f0


	//   ....[2]....
        /*035c*/ 	.word	0x00005570


	//   ....[3]....
        /*0360*/ 	.word	0x00005700


	//   ....[4]....
        /*0364*/ 	.word	0x00005740


	//   ....[5]....
        /*0368*/ 	.word	0x000058c0


	//   ....[6]....
        /*036c*/ 	.word	0x00005cb0


	//   ....[7]....
        /*0370*/ 	.word	0x00005f20


	//   ....[8]....
        /*0374*/ 	.word	0x00009a30


	//   ....[9]....
        /*0378*/ 	.word	0x00009ab0


	//   ....[10]....
        /*037c*/ 	.word	0x00009ad0


	//   ....[11]....
        /*0380*/ 	.word	0x00009b50


	//   ....[12]....
        /*0384*/ 	.word	0x0000a4c0


	//   ....[13]....
        /*0388*/ 	.word	0x0000a580


	//   ....[14]....
        /*038c*/ 	.word	0x0000a5b0


	//   ....[15]....
        /*0390*/ 	.word	0x0000a660


	//   ....[16]....
        /*0394*/ 	.word	0x0000df20


	//   ....[17]....
        /*0398*/ 	.word	0x0000dff0


	//   ....[18]....
        /*039c*/ 	.word	0x0000e020


	//   ....[19]....
        /*03a0*/ 	.word	0x0000e0e0


	//   ....[20]....
        /*03a4*/ 	.word	0x0000f120


	//   ....[21]....
        /*03a8*/ 	.word	0x0000f1d0


	//   ....[22]....
        /*03ac*/ 	.word	0x0000f250


	//   ....[23]....
        /*03b0*/ 	.word	0x0000f2f0


	//   ....[24]....
        /*03b4*/ 	.word	0x000131c0


	//   ....[25]....
        /*03b8*/ 	.word	0x000132c0


	//   ....[26]....
        /*03bc*/ 	.word	0x000133d0


	//   ....[27]....
        /*03c0*/ 	.word	0x000134a0


	//   ....[28]....
        /*03c4*/ 	.word	0x000138d0


	//   ....[29]....
        /*03c8*/ 	.word	0x000138f0


	//   ....[30]....
        /*03cc*/ 	.word	0x00013950


	//   ....[31]....
        /*03d0*/ 	.word	0x00013970


	//   ....[32]....
        /*03d4*/ 	.word	0x00016450


	//   ....[33]....
        /*03d8*/ 	.word	0x00016460


	//   ....[34]....
        /*03dc*/ 	.word	0x00016470


	//   ....[35]....
        /*03e0*/ 	.word	0x000164b0


	//   ....[36]....
        /*03e4*/ 	.word	0x000164d0


	//   ....[37]....
        /*03e8*/ 	.word	0x000164e0


	//   ....[38]....
        /*03ec*/ 	.word	0x000164f0


	//   ....[39]....
        /*03f0*/ 	.word	0x00016520


	//----- nvinfo : EIATTR_EXIT_INSTR_OFFSETS
	.align		4
.L_484:
        /*03f4*/ 	.byte	0x04, 0x1c
        /*03f6*/ 	.short	(.L_486 - .L_485)


	//   ....[0]....
.L_485:
        /*03f8*/ 	.word	0x00000540


	//   ....[1]....
        /*03fc*/ 	.word	0x00001630


	//   ....[2]....
        /*0400*/ 	.word	0x000016b0


	//   ....[3]....
        /*0404*/ 	.word	0x00017ec0


	//   ....[4]....
        /*0408*/ 	.word	0x00017f80


	//----- nvinfo : EIATTR_CTAIDZ_USED
	.align		4
.L_486:
        /*040c*/ 	.byte	0x01, 0x04
	.zero		2


	//----- nvinfo : EIATTR_CRS_STACK_SIZE
	.align		4
        /*0410*/ 	.byte	0x04, 0x1e
        /*0412*/ 	.short	(.L_488 - .L_487)
.L_487:
        /*0414*/ 	.word	0x00000000
.L_488:


//--------------------- .nv.info._ZN5flash16flash_fwd_kernelI23Flash_fwd_kernel_traitsILi64ELi128ELi64ELi4ELb0ELb0EN7cutlass10bfloat16_tE19Flash_kernel_traitsILi64ELi128ELi64ELi4ES3_EELb1ELb0ELb0ELb0ELb1ELb1ELb0ELb0EEEvNS_16Flash_fwd_paramsE --------------------------
	.section	.nv.info._ZN5flash16flash_fwd_kernelI23Flash_fwd_kernel_traitsILi64ELi128ELi64ELi4ELb0ELb0EN7cutlass10bfloat16_tE19Flash_kernel_traitsILi64ELi128ELi64ELi4ES3_EELb1ELb0ELb0ELb0ELb1ELb1ELb0ELb0EEEvNS_16Flash_fwd_paramsE,"",@"SHT_CUDA_INFO"
	.sectionflags	@""
	.align	4


	//----- nvinfo : EIATTR_CUDA_API_VERSION
	.align		4
        /*0000*/ 	.byte	0x04, 0x37
        /*0002*/ 	.short	(.L_490 - .L_489)
.L_489:
        /*0004*/ 	.word	0x00000082


	//----- nvinfo : EIATTR_SW2861232_WAR
	.align		4
.L_490:
        /*0008*/ 	.byte	0x01, 0x35
	.zero		2


	//----- nvinfo : EIATTR_PARAM_CBANK
	.align		4
        /*000c*/ 	.byte	0x04, 0x0a
        /*000e*/ 	.short	(.L_492 - .L_491)
	.align		4
.L_491:
        /*0010*/ 	.word	index@(.nv.constant0._ZN5flash16flash_fwd_kernelI23Flash_fwd_kernel_traitsILi64ELi128ELi64ELi4ELb0ELb0EN7cutlass10bfloat16_tE19Flash_kernel_traitsILi64ELi128ELi64ELi4ES3_EELb1ELb0ELb0ELb0ELb1ELb1ELb0ELb0EEEvNS_16Flash_fwd_paramsE)
        /*0014*/ 	.short	0x0160
        /*0016*/ 	.short	0x01d0


	//----- nvinfo : EIATTR_CBANK_PARAM_SIZE
	.align		4
.L_492:
        /*0018*/ 	.byte	0x03, 0x19
        /*001a*/ 	.short	0x01d0


	//----- nvinfo : EIATTR_KPARAM_INFO
	.align		4
        /*001c*/ 	.byte	0x04, 0x17
        /*001e*/ 	.short	(.L_494 - .L_493)
.L_493:
        /*0020*/ 	.word	0x00000000
        /*0024*/ 	.short	0x0000
        /*0026*/ 	.short	0x0000
        /*0028*/ 	.byte	0x00, 0xf0, 0x41, 0x07


	//----- nvinfo : EIATTR_MAXREG_COUNT
	.align		4
.L_494:
        /*002c*/ 	.byte	0x03, 0x1b
        /*002e*/ 	.short	0x00ff


	//----- nvinfo : EIATTR_NUM_BARRIERS
	.align		4
        /*0030*/ 	.byte	0x02, 0x4c
        /*0032*/ 	.byte	0x01
	.zero		1


	//----- nvinfo : EIATTR_MERCURY_ISA_VERSION
	.align		4
        /*0034*/ 	.byte	0x03, 0x5f
        /*0036*/ 	.short	0x0000


	//----- nvinfo : EIATTR_COOP_GROUP_MASK_REGIDS
	.align		4
        /*0038*/ 	.byte	0x04, 0x29
        /*003a*/ 	.short	(.L_496 - .L_495)


	//   ....[0]....
.L_495:
        /*003c*/ 	.word	0xffffffff


	//   ....[1]....
        /*0040*/ 	.word	0xffffffff


	//   ....[2]....
        /*0044*/ 	.word	0xffffffff


	//   ....[3]....
        /*0048*/ 	.word	0xffffffff


	//   ....[4]....
        /*004c*/ 	.word	0xffffffff


	//   ....[5]....
        /*0050*/ 	.word	0xffffffff


	//   ....[6]....
        /*0054*/ 	.word	0xffffffff


	//   ....[7]....
        /*0058*/ 	.word	0xffffffff


	//   ....[8]....
        /*005c*/ 	.word	0xffffffff


	//   ....[9]....
        /*0060*/ 	.word	0xffffffff


	//   ....[10]....
        /*0064*/ 	.word	0xffffffff


	//   ....[11]....
        /*0068*/ 	.word	0xffffffff


	//   ....[12]....
        /*006c*/ 	.word	0xffffffff


	//   ....[13]....
        /*0070*/ 	.word	0xffffffff


	//   ....[14]....
        /*0074*/ 	.word	0xffffffff


	//   ....[15]....
        /*0078*/ 	.word	0xffffffff


	//   ....[16]....
        /*007c*/ 	.word	0xffffffff


	//   ....[17]....
        /*0080*/ 	.word	0xffffffff


	//   ....[18]....
        /*0084*/ 	.word	0xffffffff


	//   ....[19]....
        /*0088*/ 	.word	0xffffffff


	//   ....[20]....
        /*008c*/ 	.word	0xffffffff


	//   ....[21]....
        /*0090*/ 	.word	0xffffffff


	//   ....[22]....
        /*0094*/ 	.word	0xffffffff


	//   ....[23]....
        /*0098*/ 	.word	0xffffffff


	//----- nvinfo : EIATTR_COOP_GROUP_INSTR_OFFSETS
	.align		4
.L_496:
        /*009c*/ 	.byte	0x04, 0x28
        /*009e*/ 	.short	(.L_498 - .L_497)


	//   ....[0]....
.L_497:
        /*00a0*/ 	.word	0x00001b30


	//   ....[1]....
        /*00a4*/ 	.word	0x00001c20


	//   ....[2]....
        /*00a8*/ 	.word	0x00001dd0


	//   ....[3]....
        /*00ac*/ 	.word	0x00001e90


	//   ....[4]....
        /*00b0*/ 	.word	0x00001ec0


	//   ....[5]....
        /*00b4*/ 	.word	0x00001f30


	//   ....[6]....
        /*00b8*/ 	.word	0x00002030


	//   ....[7]....
        /*00bc*/ 	.word	0x00002150


	//   ....[8]....
        /*00c0*/ 	.word	0x00005060


	//   ....[9]....
        /*00c4*/ 	.word	0x000050e0


	//   ....[10]....
        /*00c8*/ 	.word	0x00005110


	//   ....[11]....
        /*00cc*/ 	.word	0x00005150


	//   ....[12]....
        /*00d0*/ 	.word	0x00005180


	//   ....[13]....
        /*00d4*/ 	.word	0x000051b0


	//   ....[14]....
        /*00d8*/ 	.word	0x00005460


	//   ....[15]....
        /*00dc*/ 	.word	0x000055b0


	//   ....[16]....
        /*00e0*/ 	.word	0x00007d00


	//   ....[17]....
        /*00e4*/ 	.word	0x00007d40


	//   ....[18]....
        /*00e8*/ 	.word	0x00007d80


	//   ....[19]....
        /*00ec*/ 	.word	0x00007df0


	//   ....[20]....
        /*00f0*/ 	.word	0x00007e40


	//   ....[21]....
        /*00f4*/ 	.word	0x00007e60


	//   ....[22]....
        /*00f8*/ 	.word	0x00007e80


	//   ....[23]....
        /*00fc*/ 	.word	0x00007ec0


	//----- nvinfo : EIATTR_EXIT_INSTR_OFFSETS
	.align		4
.L_498:
        /*0100*/ 	.byte	0x04, 0x1c
        /*0102*/ 	.short	(.L_500 - .L_499)


	//   ....[0]....
.L_499:
        /*0104*/ 	.word	0x00000350


	//   ....[1]....
        /*0108*/ 	.word	0x00009280


	//----- nvinfo : EIATTR_CTAIDZ_USED
	.align		4
.L_500:
        /*010c*/ 	.byte	0x01, 0x04
	.zero		2


	//----- nvinfo : EIATTR_CRS_STACK_SIZE
	.align		4
        /*0110*/ 	.byte	0x04, 0x1e
        /*0112*/ 	.short	(.L_502 - .L_501)
.L_501:
        /*0114*/ 	.word	0x00000000
.L_502:


//--------------------- .nv.info._ZN5flash16flash_fwd_kernelI23Flash_fwd_kernel_traitsILi64ELi128ELi64ELi4ELb0ELb0EN7cutlass10bfloat16_tE19Flash_kernel_traitsILi64ELi128ELi64ELi4ES3_EELb0ELb0ELb0ELb0ELb1ELb1ELb1ELb0EEEvNS_16Flash_fwd_paramsE --------------------------
	.section	.nv.info._ZN5flash16flash_fwd_kernelI23Flash_fwd_kernel_traitsILi64ELi128ELi64ELi4ELb0ELb0EN7cutlass10bfloat16_tE19Flash_kernel_traitsILi64ELi128ELi64ELi4ES3_EELb0ELb0ELb0ELb0ELb1ELb1ELb1ELb0EEEvNS_16Flash_fwd_paramsE,"",@"SHT_CUDA_INFO"
	.sectionflags	@""
	.align	4


	//----- nvinfo : EIATTR_CUDA_API_VERSION
	.align		4
        /*0000*/ 	.byte	0x04, 0x37
        /*0002*/ 	.short	(.L_504 - .L_503)
.L_503:
        /*0004*/ 	.word	0x00000082


	//----- nvinfo : EIATTR_SW2861232_WAR
	.align		4
.L_504:
        /*0008*/ 	.byte	0x01, 0x35
	.zero		2


	//----- nvinfo : EIATTR_PARAM_CBANK
	.align		4
        /*000c*/ 	.byte	0x04, 0x0a
        /*000e*/ 	.short	(.L_506 - .L_505)
	.align		4
.L_505:
        /*0010*/ 	.word	index@(.nv.constant0._ZN5flash16flash_fwd_kernelI23Flash_fwd_kernel_traitsILi64ELi128ELi64ELi4ELb0ELb0EN7cutlass10bfloat16_tE19Flash_kernel_traitsILi64ELi128ELi64ELi4ES3_EELb0ELb0ELb0ELb0ELb1ELb1ELb1ELb0EEEvNS_16Flash_fwd_paramsE)
        /*0014*/ 	.short	0x0160
        /*0016*/ 	.short	0x01d0


	//----- nvinfo : EIATTR_CBANK_PARAM_SIZE
	.align		4
.L_506:
        /*0018*/ 	.byte	0x03, 0x19
        /*001a*/ 	.short	0x01d0


	//----- nvinfo : EIATTR_KPARAM_INFO
	.align		4
        /*001c*/ 	.byte	0x04, 0x17
        /*001e*/ 	.short	(.L_508 - .L_507)
.L_507:
        /*0020*/ 	.word	0x00000000
        /*0024*/ 	.short	0x0000
        /*0026*/ 	.short	0x0000
        /*0028*/ 	.byte	0x00, 0xf0, 0x41, 0x07


	//----- nvinfo : EIATTR_MAXREG_COUNT
	.align		4
.L_508:
        /*002c*/ 	.byte	0x03, 0x1b
        /*002e*/ 	.short	0x00ff


	//----- nvinfo : EIATTR_NUM_BARRIERS
	.align		4
        /*0030*/ 	.byte	0x02, 0x4c
        /*0032*/ 	.byte	0x01
	.zero		1


	//----- nvinfo : EIATTR_MERCURY_ISA_VERSION
	.align		4
        /*0034*/ 	.byte	0x03, 0x5f
        /*0036*/ 	.short	0x0000


	//----- nvinfo : EIATTR_COOP_GROUP_MASK_REGIDS
	.align		4
        /*0038*/ 	.byte	0x04, 0x29
        /*003a*/ 	.short	(.L_510 - .L_509)


	//   ....[0]....
.L_509:
        /*003c*/ 	.word	0xffffffff


	//   ....[1]....
        /*0040*/ 	.word	0xffffffff


	//   ....[2]....
        /*0044*/ 	.word	0xffffffff


	//   ....[3]....
        /*0048*/ 	.word	0xffffffff


	//   ....[4]....
        /*004c*/ 	.word	0xffffffff


	//   ....[5]....
        /*0050*/ 	.word	0xffffffff


	//   ....[6]....
        /*0054*/ 	.word	0xffffffff


	//   ....[7]....
        /*0058*/ 	.word	0xffffffff


	//   ....[8]....
        /*005c*/ 	.word	0xffffffff


	//   ....[9]....
        /*0060*/ 	.word	0xffffffff


	//   ....[10]....
        /*0064*/ 	.word	0xffffffff


	//   ....[11]....
        /*0068*/ 	.word	0xffffffff


	//   ....[12]....
        /*006c*/ 	.word	0xffffffff


	//   ....[13]....
        /*0070*/ 	.word	0xffffffff


	//   ....[14]....
        /*0074*/ 	.word	0xffffffff


	//   ....[15]....
        /*0078*/ 	.word	0xffffffff


	//   ....[16]....
        /*007c*/ 	.word	0xffffffff


	//   ....[17]....
        /*0080*/ 	.word	0xffffffff


	//   ....[18]....
        /*0084*/ 	.word	0xffffffff


	//   ....[19]....
        /*0088*/ 	.word	0xffffffff


	//   ....[20]....
        /*008c*/ 	.word	0xffffffff


	//   ....[21]....
        /*0090*/ 	.word	0xffffffff


	//   ....[22]....
        /*0094*/ 	.word	0xffffffff


	//   ....[23]....
        /*0098*/ 	.word	0xffffffff


	//----- nvinfo : EIATTR_COOP_GROUP_INSTR_OFFSETS
	.align		4
.L_510:
        /*009c*/ 	.byte	0x04, 0x28
        /*009e*/ 	.short	(.L_512 - .L_511)


	//   ....[0]....
.L_511:
        /*00a0*/ 	.word	0x00002190


	//   ....[1]....
        /*00a4*/ 	.word	0x000021e0


	//   ....[2]....
        /*00a8*/ 	.word	0x00002220


	//   ....[3]....
        /*00ac*/ 	.word	0x000022e0


	//   ....[4]....
        /*00b0*/ 	.word	0x00002320


	//   ....[5]....
        /*00b4*/ 	.word	0x00002340


	//   ....[6]....
        /*00b8*/ 	.word	0x00002350


	//   ....[7]....
        /*00bc*/ 	.word	0x000023d0


	//   ....[8]....
        /*00c0*/ 	.word	0x00004c60


	//   ....[9]....
        /*00c4*/ 	.word	0x00004ca0


	//   ....[10]....
        /*00c8*/ 	.word	0x00004cb0


	//   ....[11]....
        /*00cc*/ 	.word	0x00004cc0


	//   ....[12]....
        /*00d0*/ 	.word	0x00004d00


	//   ....[13]....
        /*00d4*/ 	.word	0x00004d20


	//   ....[14]....
        /*00d8*/ 	.word	0x00004d30


	//   ....[15]....
        /*00dc*/ 	.word	0x00004d40


	//   ....[16]....
        /*00e0*/ 	.word	0x00006640


	//   ....[17]....
        /*00e4*/ 	.word	0x00006680


	//   ....[18]....
        /*00e8*/ 	.word	0x000066c0


	//   ....[19]....
        /*00ec*/ 	.word	0x00006700


	//   ....[20]....
        /*00f0*/ 	.word	0x000067a0


	//   ....[21]....
        /*00f4*/ 	.word	0x000067c0


	//   ....[22]....
        /*00f8*/ 	.word	0x000067e0


	//   ....[23]....
        /*00fc*/ 	.word	0x000067f0


	//----- nvinfo : EIATTR_EXIT_INSTR_OFFSETS
	.align		4
.L_512:
        /*0100*/ 	.byte	0x04, 0x1c
        /*0102*/ 	.short	(.L_514 - .L_513)


	//   ....[0]....
.L_513:
        /*0104*/ 	.word	0x00000160


	//   ....[1]....
        /*0108*/ 	.word	0x00007b80


	//----- nvinfo : EIATTR_CTAIDZ_USED
	.align		4
.L_514:
        /*010c*/ 	.byte	0x01, 0x04
	.zero		2


	//----- nvinfo : EIATTR_CRS_STACK_SIZE
	.align		4
        /*0110*/ 	.byte	0x04, 0x1e
        /*0112*/ 	.short	(.L_516 - .L_515)
.L_515:
        /*0114*/ 	.word	0x00000000
.L_516:


//--------------------- .nv.info._ZN5flash16flash_fwd_kernelI23Flash_fwd_kernel_traitsILi64ELi128ELi64ELi4ELb0ELb0EN7cutlass10bfloat16_tE19Flash_kernel_traitsILi64ELi128ELi64ELi4ES3_EELb1ELb0ELb0ELb1ELb0ELb0ELb0ELb0EEEvNS_16Flash_fwd_paramsE --------------------------
	.section	.nv.info._ZN5flash16flash_fwd_kernelI23Flash_fwd_kernel_traitsILi64ELi128ELi64ELi4ELb0ELb0EN7cutlass10bfloat16_tE19Flash_kernel_traitsILi64ELi128ELi64ELi4ES3_EELb1ELb0ELb0ELb1ELb0ELb0ELb0ELb0EEEvNS_16Flash_fwd_paramsE,"",@"SHT_CUDA_INFO"
	.sectionflags	@""
	.align	4


	//----- nvinfo : EIATTR_CUDA_API_VERSION
	.align		4
        /*0000*/ 	.byte	0x04, 0x37
        /*0002*/ 	.short	(.L_518 - .L_517)
.L_517:
        /*0004*/ 	.word	0x00000082


	//----- nvinfo : EIATTR_SW2861232_WAR
	.align		4
.L_518:
        /*0008*/ 	.byte	0x01, 0x35
	.zero		2


	//----- nvinfo : EIATTR_PARAM_CBANK
	.align		4
        /*000c*/ 	.byte	0x04, 0x0a
        /*000e*/ 	.short	(.L_520 - .L_519)
	.align		4
.L_519:
        /*0010*/ 	.word	index@(.nv.constant0._ZN5flash16flash_fwd_kernelI23Flash_fwd_kernel_traitsILi64ELi128ELi64ELi4ELb0ELb0EN7cutlass10bfloat16_tE19Flash_kernel_traitsILi64ELi128ELi64ELi4ES3_EELb1ELb0ELb0ELb1ELb0ELb0ELb0ELb0EEEvNS_16Flash_fwd_paramsE)
        /*0014*/ 	.short	0x0160
        /*0016*/ 	.short	0x01d0


	//----- nvinfo : EIATTR_CBANK_PARAM_SIZE
	.align		4
.L_520:
        /*0018*/ 	.byte	0x03, 0x19
        /*001a*/ 	.short	0x01d0


	//----- nvinfo : EIATTR_KPARAM_INFO
	.align		4
        /*001c*/ 	.byte	0x04, 0x17
        /*001e*/ 	.short	(.L_522 - .L_521)
.L_521:
        /*0020*/ 	.word	0x00000000
        /*0024*/ 	.short	0x0000
        /*0026*/ 	.short	0x0000
        /*0028*/ 	.byte	0x00, 0xf0, 0x41, 0x07


	//----- nvinfo : EIATTR_MAXREG_COUNT
	.align		4
.L_522:
        /*002c*/ 	.byte	0x03, 0x1b
        /*002e*/ 	.short	0x00ff


	//----- nvinfo : EIATTR_NUM_BARRIERS
	.align		4
        /*0030*/ 	.byte	0x02, 0x4c
        /*0032*/ 	.byte	0x01
	.zero		1


	//----- nvinfo : EIATTR_ANNOTATIONS
	.align		4
        /*0034*/ 	.byte	0x04, 0x55
        /*0036*/ 	.short	(.L_524 - .L_523)


	//   ....[0]....
.L_523:
        /* <DEDUP_REMOVED lines=9> */


	//----- nvinfo : EIATTR_MERCURY_ISA_VERSION
	.align		4
.L_524:
        /*00b8*/ 	.byte	0x03, 0x5f
        /*00ba*/ 	.short	0x0000


	//----- nvinfo : EIATTR_COOP_GROUP_MASK_REGIDS
	.align		4
        /*00bc*/ 	.byte	0x04, 0x29
        /*00be*/ 	.short	(.L_526 - .L_525)


	//   ....[0]....
.L_525:
        /*00c0*/ 	.word	0xffffffff


	//   ....[1]....
        /*00c4*/ 	.word	0xffffffff


	//   ....[2]....
        /*00c8*/ 	.word	0xffffffff


	//   ....[3]....
        /*00cc*/ 	.word	0xffffffff


	//   ....[4]....
        /*00d0*/ 	.word	0xffffffff


	//   ....[5]....
        /*00d4*/ 	.word	0xffffffff


	//   ....[6]....
        /*00d8*/ 	.word	0xffffffff


	//   ....[7]....
        /*00dc*/ 	.word	0xffffffff


	//   ....[8]....
        /*00e0*/ 	.word	0xffffffff


	//   ....[9]....
        /*00e4*/ 	.word	0xffffffff


	//   ....[10]....
        /*00e8*/ 	.word	0xffffffff


	//   ....[11]....
        /*00ec*/ 	.word	0xffffffff


	//   ....[12]....
        /*00f0*/ 	.word	0xffffffff


	//   ....[13]....
        /*00f4*/ 	.word	0xffffffff


	//   ....[14]....
        /*00f8*/ 	.word	0xffffffff


	//   ....[15]....
        /*00fc*/ 	.word	0xffffffff


	//   ....[16]....
        /*0100*/ 	.word	0xffffffff


	//   ....[17]....
        /*0104*/ 	.word	0xffffffff


	//   ....[18]....
        /*0108*/ 	.word	0xffffffff


	//   ....[19]....
        /*010c*/ 	.word	0xffffffff


	//   ....[20]....
        /*0110*/ 	.word	0xffffffff


	//   ....[21]....
        /*0114*/ 	.word	0xffffffff


	//   ....[22]....
        /*0118*/ 	.word	0xffffffff


	//   ....[23]....
        /*011c*/ 	.word	0xffffffff


	//----- nvinfo : EIATTR_COOP_GROUP_INSTR_OFFSETS
	.align		4
.L_526:
        /*0120*/ 	.byte	0x04, 0x28
        /*0122*/ 	.short	(.L_528 - .L_527)


	//   ....[0]....
.L_527:
        /*0124*/ 	.word	0x00004b60


	//   ....[1]....
        /*0128*/ 	.word	0x00004d30


	//   ....[2]....
        /*012c*/ 	.word	0x00004d60


	//   ....[3]....
        /*0130*/ 	.word	0x00004e40


	//   ....[4]....
        /*0134*/ 	.word	0x00004ee0


	//   ....[5]....
        /*0138*/ 	.word	0x00004fb0


	//   ....[6]....
        /*013c*/ 	.word	0x00005020


	//   ....[7]....
        /*0140*/ 	.word	0x00005170


	//   ....[8]....
        /*0144*/ 	.word	0x000090a0


	//   ....[9]....
        /*0148*/ 	.word	0x00009220


	//   ....[10]....
        /*014c*/ 	.word	0x00009280


	//   ....[11]....
        /*0150*/ 	.word	0x00009340


	//   ....[12]....
        /*0154*/ 	.word	0x00009480


	//   ....[13]....
        /*0158*/ 	.word	0x00009500


	//   ....[14]....
        /*015c*/ 	.word	0x00009820


	//   ....[15]....
        /*0160*/ 	.word	0x000099b0


	//   ....[16]....
        /*0164*/ 	.word	0x0000bf00


	//   ....[17]....
        /*0168*/ 	.word	0x0000bf40


	//   ....[18]....
        /*016c*/ 	.word	0x0000bf50


	//   ....[19]....
        /*0170*/ 	.word	0x0000bf60


	//   ....[20]....
        /*0174*/ 	.word	0x0000bfa0


	//   ....[21]....
        /*0178*/ 	.word	0x0000bfc0


	//   ....[22]....
        /*017c*/ 	.word	0x0000bff0


	//   ....[23]....
        /*0180*/ 	.word	0x0000c040


	//----- nvinfo : EIATTR_EXIT_INSTR_OFFSETS
	.align		4
.L_528:
        /*0184*/ 	.byte	0x04, 0x1c
        /*0186*/ 	.short	(.L_530 - .L_529)


	//   ....[0]....
.L_529:
        /*0188*/ 	.word	0x00000520


	//   ....[1]....
        /*018c*/ 	.word	0x0000d960


	//   ....[2]....
        /*0190*/ 	.word	0x0000da20


	//   ....[3]....
        /*0194*/ 	.word	0x0000e9d0


	//   ....[4]....
        /*0198*/ 	.word	0x0000ea50


	//----- nvinfo : EIATTR_CTAIDZ_USED
	.align		4
.L_530:
        /*019c*/ 	.byte	0x01, 0x04
	.zero		2


	//----- nvinfo : EIATTR_CRS_STACK_SIZE
	.align		4
        /*01a0*/ 	.byte	0x04, 0x1e
        /*01a2*/ 	.short	(.L_532 - .L_531)
.L_531:
        /*01a4*/ 	.word	0x00000000
.L_532:


//--------------------- .nv.info._ZN5flash16flash_fwd_kernelI23Flash_fwd_kernel_traitsILi64ELi128ELi64ELi4ELb0ELb0EN7cutlass10bfloat16_tE19Flash_kernel_traitsILi64ELi128ELi64ELi4ES3_EELb1ELb0ELb0ELb0ELb0ELb0ELb0ELb1EEEvNS_16Flash_fwd_paramsE --------------------------
	.section	.nv.info._ZN5flash16flash_fwd_kernelI23Flash_fwd_kernel_traitsILi64ELi128ELi64ELi4ELb0ELb0EN7cutlass10bfloat16_tE19Flash_kernel_traitsILi64ELi128ELi64ELi4ES3_EELb1ELb0ELb0ELb0ELb0ELb0ELb0ELb1EEEvNS_16Flash_fwd_paramsE,"",@"SHT_CUDA_INFO"
	.sectionflags	@""
	.align	4


	//----- nvinfo : EIATTR_CUDA_API_VERSION
	.align		4
        /*0000*/ 	.byte	0x04, 0x37
        /*0002*/ 	.short	(.L_534 - .L_533)
.L_533:
        /*0004*/ 	.word	0x00000082


	//----- nvinfo : EIATTR_SW2861232_WAR
	.align		4
.L_534:
        /*0008*/ 	.byte	0x01, 0x35
	.zero		2


	//----- nvinfo : EIATTR_PARAM_CBANK
	.align		4
        /*000c*/ 	.byte	0x04, 0x0a
        /*000e*/ 	.short	(.L_536 - .L_535)
	.align		4
.L_535:
        /*0010*/ 	.word	index@(.nv.constant0._ZN5flash16flash_fwd_kernelI23Flash_fwd_kernel_traitsILi64ELi128ELi64ELi4ELb0ELb0EN7cutlass10bfloat16_tE19Flash_kernel_traitsILi64ELi128ELi64ELi4ES3_EELb1ELb0ELb0ELb0ELb0ELb0ELb0ELb1EEEvNS_16Flash_fwd_paramsE)
        /*0014*/ 	.short	0x0160
        /*0016*/ 	.short	0x01d0


	//----- nvinfo : EIATTR_CBANK_PARAM_SIZE
	.align		4
.L_536:
        /*0018*/ 	.byte	0x03, 0x19
        /*001a*/ 	.short	0x01d0


	//----- nvinfo : EIATTR_KPARAM_INFO
	.align		4
        /*001c*/ 	.byte	0x04, 0x17
        /*001e*/ 	.short	(.L_538 - .L_537)
.L_537:
        /*0020*/ 	.word	0x00000000
        /*0024*/ 	.short	0x0000
        /*0026*/ 	.short	0x0000
        /*0028*/ 	.byte	0x00, 0xf0, 0x41, 0x07


	//----- nvinfo : EIATTR_MAXREG_COUNT
	.align		4
.L_538:
        /*002c*/ 	.byte	0x03, 0x1b
        /*002e*/ 	.short	0x00ff


	//----- nvinfo : EIATTR_NUM_BARRIERS
	.align		4
        /*0030*/ 	.byte	0x02, 0x4c
        /*0032*/ 	.byte	0x01
	.zero		1


	//----- nvinfo : EIATTR_ANNOTATIONS
	.align		4
        /*0034*/ 	.byte	0x04, 0x55
        /*0036*/ 	.short	(.L_540 - .L_539)


	//   ....[0]....
.L_539:
        /* <DEDUP_REMOVED lines=60> */


	//----- nvinfo : EIATTR_MERCURY_ISA_VERSION
	.align		4
.L_540:
        /*03e0*/ 	.byte	0x03, 0x5f
        /*03e2*/ 	.short	0x0000


	//----- nvinfo : EIATTR_COOP_GROUP_MASK_REGIDS
	.align		4
        /*03e4*/ 	.byte	0x04, 0x29
        /*03e6*/ 	.short	(.L_542 - .L_541)


	//   ....[0]....
.L_541:
        /*03e8*/ 	.word	0xffffffff


	//   ....[1]....
        /*03ec*/ 	.word	0xffffffff


	//   ....[2]....
        /*03f0*/ 	.word	0xffffffff


	//   ....[3]....
        /*03f4*/ 	.word	0xffffffff


	//   ....[4]....
        /*03f8*/ 	.word	0xffffffff


	//   ....[5]....
        /*03fc*/ 	.word	0xffffffff


	//   ....[6]....
        /*0400*/ 	.word	0xffffffff


	//   ....[7]....
        /*0404*/ 	.word	0xffffffff


	//   ....[8]....
        /*0408*/ 	.word	0xffffffff


	//   ....[9]....
        /*040c*/ 	.word	0xffffffff


	//   ....[10]....
        /*0410*/ 	.word	0xffffffff


	//   ....[11]....
        /*0414*/ 	.word	0xffffffff


	//   ....[12]....
        /*0418*/ 	.word	0xffffffff


	//   ....[13]....
        /*041c*/ 	.word	0xffffffff


	//   ....[14]....
        /*0420*/ 	.word	0xffffffff


	//   ....[15]....
        /*0424*/ 	.word	0xffffffff


	//   ....[16]....
        /*0428*/ 	.word	0xffffffff


	//   ....[17]....
        /*042c*/ 	.word	0xffffffff


	//   ....[18]....
        /*0430*/ 	.word	0xffffffff


	//   ....[19]....
        /*0434*/ 	.word	0xffffffff


	//   ....[20]....
        /*0438*/ 	.word	0xffffffff


	//   ....[21]....
        /*043c*/ 	.word	0xffffffff


	//   ....[22]....
        /*0440*/ 	.word	0xffffffff


	//   ....[23]....
        /*0444*/ 	.word	0xffffffff


	//----- nvinfo : EIATTR_COOP_GROUP_INSTR_OFFSETS
	.align		4
.L_542:
        /*0448*/ 	.byte	0x04, 0x28
        /*044a*/ 	.short	(.L_544 - .L_543)


	//   ....[0]....
.L_543:
        /*044c*/ 	.word	0x00003ab0


	//   ....[1]....
        /*0450*/ 	.word	0x00003c60


	//   ....[2]....
        /*0454*/ 	.word	0x00003df0


	//   ....[3]....
        /*0458*/ 	.word	0x00003f70


	//   ....[4]....
        /*045c*/ 	.word	0x00004d30


	//   ....[5]....
        /*0460*/ 	.word	0x00004d70


	//   ....[6]....
        /*0464*/ 	.word	0x00004ec0


	//   ....[7]....
        /*0468*/ 	.word	0x00004f60


	//   ....[8]....
        /*046c*/ 	.word	0x00009710


	//   ....[9]....
        /*0470*/ 	.word	0x000097d0


	//   ....[10]....
        /*0474*/ 	.word	0x00009880


	//   ....[11]....
        /*0478*/ 	.word	0x000098f0


	//   ....[12]....
        /*047c*/ 	.word	0x00009960


	//   ....[13]....
        /*0480*/ 	.word	0x000099e0


	//   ....[14]....
        /*0484*/ 	.word	0x00009a60


	//   ....[15]....
        /*0488*/ 	.word	0x00009ac0


	//   ....[16]....
        /*048c*/ 	.word	0x0000ed90


	//   ....[17]....
        /*0490*/ 	.word	0x0000eda0


	//   ....[18]....
        /*0494*/ 	.word	0x0000edb0


	//   ....[19]....
        /*0498*/ 	.word	0x0000edc0


	//   ....[20]....
        /*049c*/ 	.word	0x0000ee10


	//   ....[21]....
        /*04a0*/ 	.word	0x0000ee30


	//   ....[22]....
        /*04a4*/ 	.word	0x0000ee70


	//   ....[23]....
        /*04a8*/ 	.word	0x0000ee80


	//----- nvinfo : EIATTR_EXIT_INSTR_OFFSETS
	.align		4
.L_544:
        /*04ac*/ 	.byte	0x04, 0x1c
        /*04ae*/ 	.short	(.L_546 - .L_545)


	//   ....[0]....
.L_545:
        /*04b0*/ 	.word	0x000004d0


	//   ....[1]....
        /*04b4*/ 	.word	0x00010860


	//   ....[2]....
        /*04b8*/ 	.word	0x00010920


	//   ....[3]....
        /*04bc*/ 	.word	0x000118f0


	//   ....[4]....
        /*04c0*/ 	.word	0x00011970


	//----- nvinfo : EIATTR_CTAIDZ_USED
	.align		4
.L_546:
        /*04c4*/ 	.byte	0x01, 0x04
	.zero		2


	//----- nvinfo : EIATTR_CRS_STACK_SIZE
	.align		4
        /*04c8*/ 	.byte	0x04, 0x1e
        /*04ca*/ 	.short	(.L_548 - .L_547)
.L_547:
        /*04cc*/ 	.word	0x00000000
.L_548:


//--------------------- .nv.info._ZN5flash16flash_fwd_kernelI23Flash_fwd_kernel_traitsILi64ELi128ELi64ELi4ELb0ELb0EN7cutlass10bfloat16_tE19Flash_kernel_traitsILi64ELi128ELi64ELi4ES3_EELb0ELb0ELb0ELb0ELb0ELb0ELb1ELb0EEEvNS_16Flash_fwd_paramsE --------------------------
	.section	.nv.info._ZN5flash16flash_fwd_kernelI23Flash_fwd_kernel_traitsILi64ELi128ELi64ELi4ELb0ELb0EN7cutlass10bfloat16_tE19Flash_kernel_traitsILi64ELi128ELi64ELi4ES3_EELb0ELb0ELb0ELb0ELb0ELb0ELb1ELb0EEEvNS_16Flash_fwd_paramsE,"",@"SHT_CUDA_INFO"
	.sectionflags	@""
	.align	4


	//----- nvinfo : EIATTR_CUDA_API_VERSION
	.align		4
        /*0000*/ 	.byte	0x04, 0x37
        /*0002*/ 	.short	(.L_550 - .L_549)
.L_549:
        /*0004*/ 	.word	0x00000082


	//----- nvinfo : EIATTR_SW2861232_WAR
	.align		4
.L_550:
        /*0008*/ 	.byte	0x01, 0x35
	.zero		2


	//----- nvinfo : EIATTR_PARAM_CBANK
	.align		4
        /*000c*/ 	.byte	0x04, 0x0a
        /*000e*/ 	.short	(.L_552 - .L_551)
	.align		4
.L_551:
        /*0010*/ 	.word	index@(.nv.constant0._ZN5flash16flash_fwd_kernelI23Flash_fwd_kernel_traitsILi64ELi128ELi64ELi4ELb0ELb0EN7cutlass10bfloat16_tE19Flash_kernel_traitsILi64ELi128ELi64ELi4ES3_EELb0ELb0ELb0ELb0ELb0ELb0ELb1ELb0EEEvNS_16Flash_fwd_paramsE)
        /*0014*/ 	.short	0x0160
        /*0016*/ 	.short	0x01d0


	//----- nvinfo : EIATTR_CBANK_PARAM_SIZE
	.align		4
.L_552:
        /*0018*/ 	.byte	0x03, 0x19
        /*001a*/ 	.short	0x01d0


	//----- nvinfo : EIATTR_KPARAM_INFO
	.align		4
        /*001c*/ 	.byte	0x04, 0x17
        /*001e*/ 	.short	(.L_554 - .L_553)
.L_553:
        /*0020*/ 	.word	0x00000000
        /*0024*/ 	.short	0x0000
        /*0026*/ 	.short	0x0000
        /*0028*/ 	.byte	0x00, 0xf0, 0x41, 0x07


	//----- nvinfo : EIATTR_MAXREG_COUNT
	.align		4
.L_554:
        /*002c*/ 	.byte	0x03, 0x1b
        /*002e*/ 	.short	0x00ff


	//----- nvinfo : EIATTR_NUM_BARRIERS
	.align		4
        /*0030*/ 	.byte	0x02, 0x4c
        /*0032*/ 	.byte	0x01
	.zero		1


	//----- nvinfo : EIATTR_MERCURY_ISA_VERSION
	.align		4
        /*0034*/ 	.byte	0x03, 0x5f
        /*0036*/ 	.short	0x0000


	//----- nvinfo : EIATTR_COOP_GROUP_MASK_REGIDS
	.align		4
        /*0038*/ 	.byte	0x04, 0x29
        /*003a*/ 	.short	(.L_556 - .L_555)


	//   ....[0]....
.L_555:
        /*003c*/ 	.word	0xffffffff


	//   ....[1]....
        /*0040*/ 	.word	0xffffffff


	//   ....[2]....
        /*0044*/ 	.word	0xffffffff


	//   ....[3]....
        /*0048*/ 	.word	0xffffffff


	//   ....[4]....
        /*004c*/ 	.word	0xffffffff


	//   ....[5]....
        /*0050*/ 	.word	0xffffffff


	//   ....[6]....
        /*0054*/ 	.word	0xffffffff


	//   ....[7]....
        /*0058*/ 	.word	0xffffffff


	//   ....[8]....
        /*005c*/ 	.word	0xffffffff


	//   ....[9]....
        /*0060*/ 	.word	0xffffffff


	//   ....[10]....
        /*0064*/ 	.word	0xffffffff


	//   ....[11]....
        /*0068*/ 	.word	0xffffffff


	//   ....[12]....
        /*006c*/ 	.word	0xffffffff


	//   ....[13]....
        /*0070*/ 	.word	0xffffffff


	//   ....[14]....
        /*0074*/ 	.word	0xffffffff


	//   ....[15]....
        /*0078*/ 	.word	0xffffffff


	//   ....[16]....
        /*007c*/ 	.word	0xffffffff


	//   ....[17]....
        /*0080*/ 	.word	0xffffffff


	//   ....[18]....
        /*0084*/ 	.word	0xffffffff


	//   ....[19]....
        /*0088*/ 	.word	0xffffffff


	//   ....[20]....
        /*008c*/ 	.word	0xffffffff


	//   ....[21]....
        /*0090*/ 	.word	0xffffffff


	//   ....[22]....
        /*0094*/ 	.word	0xffffffff


	//   ....[23]....
        /*0098*/ 	.word	0xffffffff


	//----- nvinfo : EIATTR_COOP_GROUP_INSTR_OFFSETS
	.align		4
.L_556:
        /*009c*/ 	.byte	0x04, 0x28
        /*009e*/ 	.short	(.L_558 - .L_557)


	//   ....[0]....
.L_557:
        /*00a0*/ 	.word	0x00003aa0


	//   ....[1]....
        /*00a4*/ 	.word	0x00003b20


	//   ....[2]....
        /*00a8*/ 	.word	0x00003be0


	//   ....[3]....
        /*00ac*/ 	.word	0x00003ca0


	//   ....[4]....
        /*00b0*/ 	.word	0x00003cd0


	//   ....[5]....
        /*00b4*/ 	.word	0x00003e00


	//   ....[6]....
        /*00b8*/ 	.word	0x00003e60


	//   ....[7]....
        /*00bc*/ 	.word	0x00003fc0


	//   ....[8]....
        /*00c0*/ 	.word	0x00006a70


	//   ....[9]....
        /*00c4*/ 	.word	0x00006b30


	//   ....[10]....
        /*00c8*/ 	.word	0x00006ba0


	//   ....[11]....
        /*00cc*/ 	.word	0x00006bd0


	//   ....[12]....
        /*00d0*/ 	.word	0x00006bf0


	//   ....[13]....
        /*00d4*/ 	.word	0x00006c00


	//   ....[14]....
        /*00d8*/ 	.word	0x00006c20


	//   ....[15]....
        /*00dc*/ 	.word	0x00006c40


	//   ....[16]....
        /*00e0*/ 	.word	0x00008560


	//   ....[17]....
        /*00e4*/ 	.word	0x000085a0


	//   ....[18]....
        /*00e8*/ 	.word	0x000085e0


	//   ....[19]....
        /*00ec*/ 	.word	0x00008670


	//   ....[20]....
        /*00f0*/ 	.word	0x000086b0


	//   ....[21]....
        /*00f4*/ 	.word	0x000086c0


	//   ....[22]....
        /*00f8*/ 	.word	0x000086d0


	//   ....[23]....
        /*00fc*/ 	.word	0x00008700


	//----- nvinfo : EIATTR_EXIT_INSTR_OFFSETS
	.align		4
.L_558:
        /*0100*/ 	.byte	0x04, 0x1c
        /*0102*/ 	.short	(.L_560 - .L_559)


	//   ....[0]....
.L_559:
        /*0104*/ 	.word	0x000002e0


	//   ....[1]....
        /*0108*/ 	.word	0x00009f00


	//   ....[2]....
        /*010c*/ 	.word	0x00009fc0


	//   ....[3]....
        /*0110*/ 	.word	0x0000af50


	//   ....[4]....
        /*0114*/ 	.word	0x0000afd0


	//----- nvinfo : EIATTR_CTAIDZ_USED
	.align		4
.L_560:
        /*0118*/ 	.byte	0x01, 0x04
	.zero		2


	//----- nvinfo : EIATTR_CRS_STACK_SIZE
	.align		4
        /*011c*/ 	.byte	0x04, 0x1e
        /*011e*/ 	.short	(.L_562 - .L_561)
.L_561:
        /*0120*/ 	.word	0x00000000
.L_562:


//--------------------- .nv.info._ZN5flash16flash_fwd_kernelI23Flash_fwd_kernel_traitsILi64ELi128ELi64ELi4ELb0ELb0EN7cutlass10bfloat16_tE19Flash_kernel_traitsILi64ELi128ELi64ELi4ES3_EELb1ELb0ELb0ELb1ELb0ELb0ELb0ELb1EEEvNS_16Flash_fwd_paramsE --------------------------
	.section	.nv.info._ZN5flash16flash_fwd_kernelI23Flash_fwd_kernel_traitsILi64ELi128ELi64ELi4ELb0ELb0EN7cutlass10bfloat16_tE19Flash_kernel_traitsILi64ELi128ELi64ELi4ES3_EELb1ELb0ELb0ELb1ELb0ELb0ELb0ELb1EEEvNS_16Flash_fwd_paramsE,"",@"SHT_CUDA_INFO"
	.sectionflags	@""
	.align	4


	//----- nvinfo : EIATTR_CUDA_API_VERSION
	.align		4
        /*0000*/ 	.byte	0x04, 0x37
        /*0002*/ 	.short	(.L_564 - .L_563)
.L_563:
        /*0004*/ 	.word	0x00000082


	//----- nvinfo : EIATTR_SW2861232_WAR
	.align		4
.L_564:
        /*0008*/ 	.byte	0x01, 0x35
	.zero		2


	//----- nvinfo : EIATTR_PARAM_CBANK
	.align		4
        /*000c*/ 	.byte	0x04, 0x0a
        /*000e*/ 	.short	(.L_566 - .L_565)
	.align		4
.L_565:
        /*0010*/ 	.word	index@(.nv.constant0._ZN5flash16flash_fwd_kernelI23Flash_fwd_kernel_traitsILi64ELi128ELi64ELi4ELb0ELb0EN7cutlass10bfloat16_tE19Flash_kernel_traitsILi64ELi128ELi64ELi4ES3_EELb1ELb0ELb0ELb1ELb0ELb0ELb0ELb1EEEvNS_16Flash_fwd_paramsE)
        /*0014*/ 	.short	0x0160
        /*0016*/ 	.short	0x01d0


	//----- nvinfo : EIATTR_CBANK_PARAM_SIZE
	.align		4
.L_566:
        /*0018*/ 	.byte	0x03, 0x19
        /*001a*/ 	.short	0x01d0


	//----- nvinfo : EIATTR_KPARAM_INFO
	.align		4
        /*001c*/ 	.byte	0x04, 0x17
        /*001e*/ 	.short	(.L_568 - .L_567)
.L_567:
        /*0020*/ 	.word	0x00000000
        /*0024*/ 	.short	0x0000
        /*0026*/ 	.short	0x0000
        /*0028*/ 	.byte	0x00, 0xf0, 0x41, 0x07


	//----- nvinfo : EIATTR_MAXREG_COUNT
	.align		4
.L_568:
        /*002c*/ 	.byte	0x03, 0x1b
        /*002e*/ 	.short	0x00ff


	//----- nvinfo : EIATTR_NUM_BARRIERS
	.align		4
        /*0030*/ 	.byte	0x02, 0x4c
        /*0032*/ 	.byte	0x01
	.zero		1


	//----- nvinfo : EIATTR_ANNOTATIONS
	.align		4
        /*0034*/ 	.byte	0x04, 0x55
        /*0036*/ 	.short	(.L_570 - .L_569)


	//   ....[0]....
.L_569:
        /* <DEDUP_REMOVED lines=83> */


	//----- nvinfo : EIATTR_MERCURY_ISA_VERSION
	.align		4
.L_570:
        /*0558*/ 	.byte	0x03, 0x5f
        /*055a*/ 	.short	0x0000


	//----- nvinfo : EIATTR_COOP_GROUP_MASK_REGIDS
	.align		4
        /*055c*/ 	.byte	0x04, 0x29
        /*055e*/ 	.short	(.L_572 - .L_571)


	//   ....[0]....
.L_571:
        /*0560*/ 	.word	0xffffffff


	//   ....[1]....
        /*0564*/ 	.word	0xffffffff


	//   ....[2]....
        /*0568*/ 	.word	0xffffffff


	//   ....[3]....
        /*056c*/ 	.word	0xffffffff


	//   ....[4]....
        /*0570*/ 	.word	0xffffffff


	//   ....[5]....
        /*0574*/ 	.word	0xffffffff


	//   ....[6]....
        /*0578*/ 	.word	0xffffffff


	//   ....[7]....
        /*057c*/ 	.word	0xffffffff


	//   ....[8]....
        /*0580*/ 	.word	0xffffffff


	//   ....[9]....
        /*0584*/ 	.word	0xffffffff


	//   ....[10]....
        /*0588*/ 	.word	0xffffffff


	//   ....[11]....
        /*058c*/ 	.word	0xffffffff


	//   ....[12]....
        /*0590*/ 	.word	0xffffffff


	//   ....[13]....
        /*0594*/ 	.word	0xffffffff


	//   ....[14]....
        /*0598*/ 	.word	0xffffffff


	//   ....[15]....
        /*059c*/ 	.word	0xffffffff


	//   ....[16]....
        /*05a0*/ 	.word	0xffffffff


	//   ....[17]....
        /*05a4*/ 	.word	0xffffffff


	//   ....[18]....
        /*05a8*/ 	.word	0xffffffff


	//   ....[19]....
        /*05ac*/ 	.word	0xffffffff


	//   ....[20]....
        /*05b0*/ 	.word	0xffffffff


	//   ....[21]....
        /*05b4*/ 	.word	0xffffffff


	//   ....[22]....
        /*05b8*/ 	.word	0xffffffff


	//   ....[23]....
        /*05bc*/ 	.word	0xffffffff


	//----- nvinfo : EIATTR_COOP_GROUP_INSTR_OFFSETS
	.align		4
.L_572:
        /*05c0*/ 	.byte	0x04, 0x28
        /*05c2*/ 	.short	(.L_574 - .L_573)


	//   ....[0]....
.L_573:
        /*05c4*/ 	.word	0x00005940


	//   ....[1]....
        /*05c8*/ 	.word	0x00005ca0


	//   ....[2]....
        /*05cc*/ 	.word	0x00005d20


	//   ....[3]....
        /*05d0*/ 	.word	0x00005da0


	//   ....[4]....
        /*05d4*/ 	.word	0x00005dd0


	//   ....[5]....
        /*05d8*/ 	.word	0x00005e00


	//   ....[6]....
        /*05dc*/ 	.word	0x00005f20


	//   ....[7]....
        /*05e0*/ 	.word	0x00005f80


	//   ....[8]....
        /*05e4*/ 	.word	0x0000c940


	//   ....[9]....
        /*05e8*/ 	.word	0x0000c990


	//   ....[10]....
        /*05ec*/ 	.word	0x0000ca40


	//   ....[11]....
        /*05f0*/ 	.word	0x0000caa0


	//   ....[12]....
        /*05f4*/ 	.word	0x0000caf0


	//   ....[13]....
        /*05f8*/ 	.word	0x0000cb30


	//   ....[14]....
        /*05fc*/ 	.word	0x0000cc60


	//   ....[15]....
        /*0600*/ 	.word	0x0000cd50


	//   ....[16]....
        /*0604*/ 	.word	0x00011e00


	//   ....[17]....
        /*0608*/ 	.word	0x00011e40


	//   ....[18]....
        /*060c*/ 	.word	0x00011e70


	//   ....[19]....
        /*0610*/ 	.word	0x00011ea0


	//   ....[20]....
        /*0614*/ 	.word	0x00011f50


	//   ....[21]....
        /*0618*/ 	.word	0x00011f80


	//   ....[22]....
        /*061c*/ 	.word	0x00011fe0


	//   ....[23]....
        /*0620*/ 	.word	0x00012080


	//----- nvinfo : EIATTR_EXIT_INSTR_OFFSETS
	.align		4
.L_574:
        /*0624*/ 	.byte	0x04, 0x1c
        /*0626*/ 	.short	(.L_576 - .L_575)


	//   ....[0]....
.L_575:
        /*0628*/ 	.word	0x000006c0


	//   ....[1]....
        /*062c*/ 	.word	0x00013950


	//   ....[2]....
        /*0630*/ 	.word	0x00013a10


	//   ....[3]....
        /*0634*/ 	.word	0x00014a30


	//   ....[4]....
        /*0638*/ 	.word	0x00014ab0


	//----- nvinfo : EIATTR_CTAIDZ_USED
	.align		4
.L_576:
        /*063c*/ 	.byte	0x01, 0x04
	.zero		2


	//----- nvinfo : EIATTR_CRS_STACK_SIZE
	.align		4
        /*0640*/ 	.byte	0x04, 0x1e
        /*0642*/ 	.short	(.L_578 - .L_577)
.L_577:
        /*0644*/ 	.word	0x00000000
.L_578:


//--------------------- .nv.info._ZN5flash16flash_fwd_kernelI23Flash_fwd_kernel_traitsILi64ELi128ELi64ELi4ELb0ELb0EN7cutlass10bfloat16_tE19Flash_kernel_traitsILi64ELi128ELi64ELi4ES3_EELb0ELb0ELb0ELb1ELb0ELb0ELb1ELb0EEEvNS_16Flash_fwd_paramsE --------------------------
	.section	.nv.info._ZN5flash16flash_fwd_kernelI23Flash_fwd_kernel_traitsILi64ELi128ELi64ELi4ELb0ELb0EN7cutlass10bfloat16_tE19Flash_kernel_traitsILi64ELi128ELi64ELi4ES3_EELb0ELb0ELb0ELb1ELb0ELb0ELb1ELb0EEEvNS_16Flash_fwd_paramsE,"",@"SHT_CUDA_INFO"
	.sectionflags	@""
	.align	4


	//----- nvinfo : EIATTR_CUDA_API_VERSION
	.align		4
        /*0000*/ 	.byte	0x04, 0x37
        /*0002*/ 	.short	(.L_580 - .L_579)
.L_579:
        /*0004*/ 	.word	0x00000082


	//----- nvinfo : EIATTR_SW2861232_WAR
	.align		4
.L_580:
        /*0008*/ 	.byte	0x01, 0x35
	.zero		2


	//----- nvinfo : EIATTR_PARAM_CBANK
	.align		4
        /*000c*/ 	.byte	0x04, 0x0a
        /*000e*/ 	.short	(.L_582 - .L_581)
	.align		4
.L_581:
        /*0010*/ 	.word	index@(.nv.constant0._ZN5flash16flash_fwd_kernelI23Flash_fwd_kernel_traitsILi64ELi128ELi64ELi4ELb0ELb0EN7cutlass10bfloat16_tE19Flash_kernel_traitsILi64ELi128ELi64ELi4ES3_EELb0ELb0ELb0ELb1ELb0ELb0ELb1ELb0EEEvNS_16Flash_fwd_paramsE)
        /*0014*/ 	.short	0x0160
        /*0016*/ 	.short	0x01d0


	//----- nvinfo : EIATTR_CBANK_PARAM_SIZE
	.align		4
.L_582:
        /*0018*/ 	.byte	0x03, 0x19
        /*001a*/ 	.short	0x01d0


	//----- nvinfo : EIATTR_KPARAM_INFO
	.align		4
        /*001c*/ 	.byte	0x04, 0x17
        /*001e*/ 	.short	(.L_584 - .L_583)
.L_583:
        /*0020*/ 	.word	0x00000000
        /*0024*/ 	.short	0x0000
        /*0026*/ 	.short	0x0000
        /*0028*/ 	.byte	0x00, 0xf0, 0x41, 0x07


	//----- nvinfo : EIATTR_MAXREG_COUNT
	.align		4
.L_584:
        /*002c*/ 	.byte	0x03, 0x1b
        /*002e*/ 	.short	0x00ff


	//----- nvinfo : EIATTR_NUM_BARRIERS
	.align		4
        /*0030*/ 	.byte	0x02, 0x4c
        /*0032*/ 	.byte	0x01
	.zero		1


	//----- nvinfo : EIATTR_ANNOTATIONS
	.align		4
        /*0034*/ 	.byte	0x04, 0x55
        /*0036*/ 	.short	(.L_586 - .L_585)


	//   ....[0]....
.L_585:
        /* <DEDUP_REMOVED lines=9> */


	//----- nvinfo : EIATTR_MERCURY_ISA_VERSION
	.align		4
.L_586:
        /*00b8*/ 	.byte	0x03, 0x5f
        /*00ba*/ 	.short	0x0000


	//----- nvinfo : EIATTR_COOP_GROUP_MASK_REGIDS
	.align		4
        /*00bc*/ 	.byte	0x04, 0x29
        /*00be*/ 	.short	(.L_588 - .L_587)


	//   ....[0]....
.L_587:
        /*00c0*/ 	.word	0xffffffff


	//   ....[1]....
        /*00c4*/ 	.word	0xffffffff


	//   ....[2]....
        /*00c8*/ 	.word	0xffffffff


	//   ....[3]....
        /*00cc*/ 	.word	0xffffffff


	//   ....[4]....
        /*00d0*/ 	.word	0xffffffff


	//   ....[5]....
        /*00d4*/ 	.word	0xffffffff


	//   ....[6]....
        /*00d8*/ 	.word	0xffffffff


	//   ....[7]....
        /*00dc*/ 	.word	0xffffffff


	//   ....[8]....
        /*00e0*/ 	.word	0xffffffff


	//   ....[9]....
        /*00e4*/ 	.word	0xffffffff


	//   ....[10]....
        /*00e8*/ 	.word	0xffffffff


	//   ....[11]....
        /*00ec*/ 	.word	0xffffffff


	//   ....[12]....
        /*00f0*/ 	.word	0xffffffff


	//   ....[13]....
        /*00f4*/ 	.word	0xffffffff


	//   ....[14]....
        /*00f8*/ 	.word	0xffffffff


	//   ....[15]....
        /*00fc*/ 	.word	0xffffffff


	//   ....[16]....
        /*0100*/ 	.word	0xffffffff


	//   ....[17]....
        /*0104*/ 	.word	0xffffffff


	//   ....[18]....
        /*0108*/ 	.word	0xffffffff


	//   ....[19]....
        /*010c*/ 	.word	0xffffffff


	//   ....[20]....
        /*0110*/ 	.word	0xffffffff


	//   ....[21]....
        /*0114*/ 	.word	0xffffffff


	//   ....[22]....
        /*0118*/ 	.word	0xffffffff


	//   ....[23]....
        /*011c*/ 	.word	0xffffffff


	//----- nvinfo : EIATTR_COOP_GROUP_INSTR_OFFSETS
	.align		4
.L_588:
        /*0120*/ 	.byte	0x04, 0x28
        /*0122*/ 	.short	(.L_590 - .L_589)


	//   ....[0]....
.L_589:
        /*0124*/ 	.word	0x000051f0


	//   ....[1]....
        /*0128*/ 	.word	0x00005280


	//   ....[2]....
        /*012c*/ 	.word	0x000052e0


	//   ....[3]....
        /*0130*/ 	.word	0x00005320


	//   ....[4]....
        /*0134*/ 	.word	0x00005360


	//   ....[5]....
        /*0138*/ 	.word	0x00005410


	//   ....[6]....
        /*013c*/ 	.word	0x00005520


	//   ....[7]....
        /*0140*/ 	.word	0x000056f0


	//   ....[8]....
        /*0144*/ 	.word	0x00008e20


	//   ....[9]....
        /*0148*/ 	.word	0x00008ee0


	//   ....[10]....
        /*014c*/ 	.word	0x00008f30


	//   ....[11]....
        /*0150*/ 	.word	0x00008f60


	//   ....[12]....
        /*0154*/ 	.word	0x00008fb0


	//   ....[13]....
        /*0158*/ 	.word	0x00009040


	//   ....[14]....
        /*015c*/ 	.word	0x00009060


	//   ....[15]....
        /*0160*/ 	.word	0x00009100


	//   ....[16]....
        /*0164*/ 	.word	0x0000a960


	//   ....[17]....
        /*0168*/ 	.word	0x0000a9a0


	//   ....[18]....
        /*016c*/ 	.word	0x0000a9b0


	//   ....[19]....
        /*0170*/ 	.word	0x0000a9c0


	//   ....[20]....
        /*0174*/ 	.word	0x0000aa00


	//   ....[21]....
        /*0178*/ 	.word	0x0000aa20


	//   ....[22]....
        /*017c*/ 	.word	0x0000aa30


	//   ....[23]....
        /*0180*/ 	.word	0x0000aac0


	//----- nvinfo : EIATTR_EXIT_INSTR_OFFSETS
	.align		4
.L_590:
        /*0184*/ 	.byte	0x04, 0x1c
        /*0186*/ 	.short	(.L_592 - .L_591)


	//   ....[0]....
.L_591:
        /*0188*/ 	.word	0x000002f0


	//   ....[1]....
        /*018c*/ 	.word	0x0000c330


	//   ....[2]....
        /*0190*/ 	.word	0x0000c3f0


	//   ....[3]....
        /*0194*/ 	.word	0x0000d3b0


	//   ....[4]....
        /*0198*/ 	.word	0x0000d430


	//----- nvinfo : EIATTR_CTAIDZ_USED
	.align		4
.L_592:
        /*019c*/ 	.byte	0x01, 0x04
	.zero		2


	//----- nvinfo : EIATTR_CRS_STACK_SIZE
	.align		4
        /*01a0*/ 	.byte	0x04, 0x1e
        /*01a2*/ 	.short	(.L_594 - .L_593)
.L_593:
        /*01a4*/ 	.word	0x00000000
.L_594:


//--------------------- .nv.info._ZN5flash16flash_fwd_kernelI23Flash_fwd_kernel_traitsILi64ELi128ELi64ELi4ELb0ELb0EN7cutlass10bfloat16_tE19Flash_kernel_traitsILi64ELi128ELi64ELi4ES3_EELb1ELb0ELb1ELb0ELb0ELb1ELb0ELb0EEEvNS_16Flash_fwd_paramsE --------------------------
	.section	.nv.info._ZN5flash16flash_fwd_kernelI23Flash_fwd_kernel_traitsILi64ELi128ELi64ELi4ELb0ELb0EN7cutlass10bfloat16_tE19Flash_kernel_traitsILi64ELi128ELi64ELi4ES3_EELb1ELb0ELb1ELb0ELb0ELb1ELb0ELb0EEEvNS_16Flash_fwd_paramsE,"",@"SHT_CUDA_INFO"
	.sectionflags	@""
	.align	4


	//----- nvinfo : EIATTR_CUDA_API_VERSION
	.align		4
        /*0000*/ 	.byte	0x04, 0x37
        /*0002*/ 	.short	(.L_596 - .L_595)
.L_595:
        /*0004*/ 	.word	0x00000082


	//----- nvinfo : EIATTR_SW2861232_WAR
	.align		4
.L_596:
        /*0008*/ 	.byte	0x01, 0x35
	.zero		2


	//----- nvinfo : EIATTR_PARAM_CBANK
	.align		4
        /*000c*/ 	.byte	0x04, 0x0a
        /*000e*/ 	.short	(.L_598 - .L_597)
	.align		4
.L_597:
        /*0010*/ 	.word	index@(.nv.constant0._ZN5flash16flash_fwd_kernelI23Flash_fwd_kernel_traitsILi64ELi128ELi64ELi4ELb0ELb0EN7cutlass10bfloat16_tE19Flash_kernel_traitsILi64ELi128ELi64ELi4ES3_EELb1ELb0ELb1ELb0ELb0ELb1ELb0ELb0EEEvNS_16Flash_fwd_paramsE)
        /*0014*/ 	.short	0x0160
        /*0016*/ 	.short	0x01d0


	//----- nvinfo : EIATTR_CBANK_PARAM_SIZE
	.align		4
.L_598:
        /*0018*/ 	.byte	0x03, 0x19
        /*001a*/ 	.short	0x01d0


	//----- nvinfo : EIATTR_KPARAM_INFO
	.align		4
        /*001c*/ 	.byte	0x04, 0x17
        /*001e*/ 	.short	(.L_600 - .L_599)
.L_599:
        /*0020*/ 	.word	0x00000000
        /*0024*/ 	.short	0x0000
        /*0026*/ 	.short	0x0000
        /*0028*/ 	.byte	0x00, 0xf0, 0x41, 0x07


	//----- nvinfo : EIATTR_MAXREG_COUNT
	.align		4
.L_600:
        /*002c*/ 	.byte	0x03, 0x1b
        /*002e*/ 	.short	0x00ff


	//----- nvinfo : EIATTR_NUM_BARRIERS
	.align		4
        /*0030*/ 	.byte	0x02, 0x4c
        /*0032*/ 	.byte	0x01
	.zero		1


	//----- nvinfo : EIATTR_ANNOTATIONS
	.align		4
        /*0034*/ 	.byte	0x04, 0x55
        /*0036*/ 	.short	(.L_602 - .L_601)


	//   ....[0]....
.L_601:
        /* <DEDUP_REMOVED lines=45> */


	//----- nvinfo : EIATTR_MERCURY_ISA_VERSION
	.align		4
.L_602:
        /*02f8*/ 	.byte	0x03, 0x5f
        /*02fa*/ 	.short	0x0000


	//----- nvinfo : EIATTR_COOP_GROUP_MASK_REGIDS
	.align		4
        /*02fc*/ 	.byte	0x04, 0x29
        /*02fe*/ 	.short	(.L_604 - .L_603)


	//   ....[0]....
.L_603:
        /*0300*/ 	.word	0xffffffff


	//   ....[1]....
        /*0304*/ 	.word	0xffffffff


	//   ....[2]....
        /*0308*/ 	.word	0xffffffff


	//   ....[3]....
        /*030c*/ 	.word	0xffffffff


	//   ....[4]....
        /*0310*/ 	.word	0xffffffff


	//   ....[5]....
        /*0314*/ 	.word	0xffffffff


	//   ....[6]....
        /*0318*/ 	.word	0xffffffff


	//   ....[7]....
        /*031c*/ 	.word	0xffffffff


	//   ....[8]....
        /*0320*/ 	.word	0xffffffff


	//   ....[9]....
        /*0324*/ 	.word	0xffffffff


	//   ....[10]....
        /*0328*/ 	.word	0xffffffff


	//   ....[11]....
        /*032c*/ 	.word	0xffffffff


	//   ....[12]....
        /*0330*/ 	.word	0xffffffff


	//   ....[13]....
        /*0334*/ 	.word	0xffffffff


	//   ....[14]....
        /*0338*/ 	.word	0xffffffff


	//   ....[15]....
        /*033c*/ 	.word	0xffffffff


	//   ....[16]....
        /*0340*/ 	.word	0xffffffff


	//   ....[17]....
        /*0344*/ 	.word	0xffffffff


	//   ....[18]....
        /*0348*/ 	.word	0xffffffff


	//   ....[19]....
        /*034c*/ 	.word	0xffffffff


	//   ....[20]....
        /*0350*/ 	.word	0xffffffff


	//   ....[21]....
        /*0354*/ 	.word	0xffffffff


	//   ....[22]....
        /*0358*/ 	.word	0xffffffff


	//   ....[23]....
        /*035c*/ 	.word	0xffffffff


	//   ....[24]....
        /*0360*/ 	.word	0xffffffff


	//   ....[25]....
        /*0364*/ 	.word	0xffffffff


	//   ....[26]....
        /*0368*/ 	.word	0xffffffff


	//   ....[27]....
        /*036c*/ 	.word	0xffffffff


	//   ....[28]....
        /*0370*/ 	.word	0xffffffff


	//   ....[29]....
        /*0374*/ 	.word	0xffffffff


	//   ....[30]....
        /*0378*/ 	.word	0xffffffff


	//   ....[31]....
        /*037c*/ 	.word	0xffffffff


	//   ....[32]....
        /*0380*/ 	.word	0xffffffff


	//   ....[33]....
        /*0384*/ 	.word	0xffffffff


	//   ....[34]....
        /*0388*/ 	.word	0xffffffff


	//   ....[35]....
        /*038c*/ 	.word	0xffffffff


	//   ....[36]....
        /*0390*/ 	.word	0xffffffff


	//   ....[37]....
        /*0394*/ 	.word	0xffffffff


	//   ....[38]....
        /*0398*/ 	.word	0xffffffff


	//   ....[39]....
        /*039c*/ 	.word	0xffffffff


	//----- nvinfo : EIATTR_COOP_GROUP_INSTR_OFFSETS
	.align		4
.L_604:
        /*03a0*/ 	.byte	0x04, 0x28
        /*03a2*/ 	.short	(.L_606 - .L_605)


	//   ....[0]....
.L_605:
        /*03a4*/ 	.word	0x000046d0


	//   ....[1]....
        /*03a8*/ 	.word	0x00004820


	//   ....[2]....
        /*03ac*/ 	.word	0x000048a0


	//   ....[3]....
        /*03b0*/ 	.word	0x000049a0


	//   ....[4]....
        /*03b4*/ 	.word	0x00004a00


	//   ....[5]....
        /*03b8*/ 	.word	0x00004b00


	//   ....[6]....
        /*03bc*/ 	.word	0x00004c00


	//   ....[7]....
        /*03c0*/ 	.word	0x00004df0


	//   ....[8]....
        /*03c4*/ 	.word	0x00008770


	//   ....[9]....
        /*03c8*/ 	.word	0x000087f0


	//   ....[10]....
        /*03cc*/ 	.word	0x00008810


	//   ....[11]....
        /*03d0*/ 	.word	0x000088a0


	//   ....[12]....
        /*03d4*/ 	.word	0x00009240


	//   ....[13]....
        /*03d8*/ 	.word	0x00009280


	//   ....[14]....
        /*03dc*/ 	.word	0x00009300


	//   ....[15]....
        /*03e0*/ 	.word	0x00009360


	//   ....[16]....
        /*03e4*/ 	.word	0x0000c9a0


	//   ....[17]....
        /*03e8*/ 	.word	0x0000cb00


	//   ....[18]....
        /*03ec*/ 	.word	0x0000cb10


	//   ....[19]....
        /*03f0*/ 	.word	0x0000cc10


	//   ....[20]....
        /*03f4*/ 	.word	0x0000dba0


	//   ....[21]....
        /*03f8*/ 	.word	0x0000dbe0


	//   ....[22]....
        /*03fc*/ 	.word	0x0000dc70


	//   ....[23]....
        /*0400*/ 	.word	0x0000dcd0


	//   ....[24]....
        /*0404*/ 	.word	0x00011730


	//   ....[25]....
        /*0408*/ 	.word	0x000119b0


	//   ....[26]....
        /*040c*/ 	.word	0x00011ad0


	//   ....[27]....
        /*0410*/ 	.word	0x00011b90


	//   ....[28]....
        /*0414*/ 	.word	0x00011f10


	//   ....[29]....
        /*0418*/ 	.word	0x00011f50


	//   ....[30]....
        /*041c*/ 	.word	0x00011f80


	//   ....[31]....
        /*0420*/ 	.word	0x00011fd0


	//   ....[32]....
        /*0424*/ 	.word	0x00014aa0


	//   ....[33]....
        /*0428*/ 	.word	0x00014ab0


	//   ....[34]....
        /*042c*/ 	.word	0x00014ac0


	//   ....[35]....
        /*0430*/ 	.word	0x00014b00


	//   ....[36]....
        /*0434*/ 	.word	0x00014b20


	//   ....[37]....
        /*0438*/ 	.word	0x00014b30


	//   ....[38]....
        /*043c*/ 	.word	0x00014b40


	//   ....[39]....
        /*0440*/ 	.word	0x00014b70


	//----- nvinfo : EIATTR_EXIT_INSTR_OFFSETS
	.align		4
.L_606:
        /*0444*/ 	.byte	0x04, 0x1c
        /*0446*/ 	.short	(.L_608 - .L_607)


	//   ....[0]....
.L_607:
        /*0448*/ 	.word	0x00000540


	//   ....[1]....
        /*044c*/ 	.word	0x00001520


	//   ....[2]....
        /*0450*/ 	.word	0x000015a0


	//   ....[3]....
        /*0454*/ 	.word	0x000164d0


	//   ....[4]....
        /*0458*/ 	.word	0x00016590


	//----- nvinfo : EIATTR_CTAIDZ_USED
	.align		4
.L_608:
        /*045c*/ 	.byte	0x01, 0x04
	.zero		2


	//----- nvinfo : EIATTR_CRS_STACK_SIZE
	.align		4
        /*0460*/ 	.byte	0x04, 0x1e
        /*0462*/ 	.short	(.L_610 - .L_609)
.L_609:
        /*0464*/ 	.word	0x00000000
.L_610:


//--------------------- .nv.info._ZN5flash16flash_fwd_kernelI23Flash_fwd_kernel_traitsILi64ELi128ELi64ELi4ELb0ELb0EN7cutlass10bfloat16_tE19Flash_kernel_traitsILi64ELi128ELi64ELi4ES3_EELb0ELb0ELb1ELb0ELb0ELb1ELb1ELb0EEEvNS_16Flash_fwd_paramsE --------------------------
	.section	.nv.info._ZN5flash16flash_fwd_kernelI23Flash_fwd_kernel_traitsILi64ELi128ELi64ELi4ELb0ELb0EN7cutlass10bfloat16_tE19Flash_kernel_traitsILi64ELi128ELi64ELi4ES3_EELb0ELb0ELb1ELb0ELb0ELb1ELb1ELb0EEEvNS_16Flash_fwd_paramsE,"",@"SHT_CUDA_INFO"
	.sectionflags	@""
	.align	4


	//----- nvinfo : EIATTR_CUDA_API_VERSION
	.align		4
        /*0000*/ 	.byte	0x04, 0x37
        /*0002*/ 	.short	(.L_612 - .L_611)
.L_611:
        /*0004*/ 	.word	0x00000082


	//----- nvinfo : EIATTR_SW2861232_WAR
	.align		4
.L_612:
        /*0008*/ 	.byte	0x01, 0x35
	.zero		2


	//----- nvinfo : EIATTR_PARAM_CBANK
	.align		4
        /*000c*/ 	.byte	0x04, 0x0a
        /*000e*/ 	.short	(.L_614 - .L_613)
	.align		4
.L_613:
        /*0010*/ 	.word	index@(.nv.constant0._ZN5flash16flash_fwd_kernelI23Flash_fwd_kernel_traitsILi64ELi128ELi64ELi4ELb0ELb0EN7cutlass10bfloat16_tE19Flash_kernel_traitsILi64ELi128ELi64ELi4ES3_EELb0ELb0ELb1ELb0ELb0ELb1ELb1ELb0EEEvNS_16Flash_fwd_paramsE)
        /*0014*/ 	.short	0x0160
        /*0016*/ 	.short	0x01d0


	//----- nvinfo : EIATTR_CBANK_PARAM_SIZE
	.align		4
.L_614:
        /*0018*/ 	.byte	0x03, 0x19
        /*001a*/ 	.short	0x01d0


	//----- nvinfo : EIATTR_KPARAM_INFO
	.align		4
        /*001c*/ 	.byte	0x04, 0x17
        /*001e*/ 	.short	(.L_616 - .L_615)
.L_615:
        /*0020*/ 	.word	0x00000000
        /*0024*/ 	.short	0x0000
        /*0026*/ 	.short	0x0000
        /*0028*/ 	.byte	0x00, 0xf0, 0x41, 0x07


	//----- nvinfo : EIATTR_MAXREG_COUNT
	.align		4
.L_616:
        /*002c*/ 	.byte	0x03, 0x1b
        /*002e*/ 	.short	0x00ff


	//----- nvinfo : EIATTR_NUM_BARRIERS
	.align		4
        /*0030*/ 	.byte	0x02, 0x4c
        /*0032*/ 	.byte	0x01
	.zero		1


	//----- nvinfo : EIATTR_ANNOTATIONS
	.align		4
        /*0034*/ 	.byte	0x04, 0x55
        /*0036*/ 	.short	(.L_618 - .L_617)


	//   ....[0]....
.L_617:
        /* <DEDUP_REMOVED lines=16> */


	//----- nvinfo : EIATTR_MERCURY_ISA_VERSION
	.align		4
.L_618:
        /*0120*/ 	.byte	0x03, 0x5f
        /*0122*/ 	.short	0x0000


	//----- nvinfo : EIATTR_INT_WARP_WIDE_INSTR_OFFSETS
	.align		4
        /*0124*/ 	.byte	0x04, 0x31
        /*0126*/ 	.short	(.L_620 - .L_619)


	//   ....[0]....
.L_619:
        /*0128*/ 	.word	0x00002310


	//   ....[1]....
        /*012c*/ 	.word	0x000023e0


	//----- nvinfo : EIATTR_COOP_GROUP_MASK_REGIDS
	.align		4
.L_620:
        /*0130*/ 	.byte	0x04, 0x29
        /*0132*/ 	.short	(.L_622 - .L_621)


	//   ....[0]....
.L_621:
        /*0134*/ 	.word	0xffffffff


	//   ....[1]....
        /*0138*/ 	.word	0xffffffff


	//   ....[2]....
        /*013c*/ 	.word	0xffffffff


	//   ....[3]....
        /*0140*/ 	.word	0xffffffff


	//   ....[4]....
        /*0144*/ 	.word	0xffffffff


	//   ....[5]....
        /*0148*/ 	.word	0xffffffff


	//   ....[6]....
        /*014c*/ 	.word	0xffffffff


	//   ....[7]....
        /*0150*/ 	.word	0xffffffff


	//   ....[8]....
        /*0154*/ 	.word	0xffffffff


	//   ....[9]....
        /*0158*/ 	.word	0xffffffff


	//   ....[10]....
        /*015c*/ 	.word	0xffffffff


	//   ....[11]....
        /*0160*/ 	.word	0xffffffff


	//   ....[12]....
        /*0164*/ 	.word	0xffffffff


	//   ....[13]....
        /*0168*/ 	.word	0xffffffff


	//   ....[14]....
        /*016c*/ 	.word	0xffffffff


	//   ....[15]....
        /*0170*/ 	.word	0xffffffff


	//   ....[16]....
        /*0174*/ 	.word	0xffffffff


	//   ....[17]....
        /*0178*/ 	.word	0xffffffff


	//   ....[18]....
        /*017c*/ 	.word	0xffffffff


	//   ....[19]....
        /*0180*/ 	.word	0xffffffff


	//   ....[20]....
        /*0184*/ 	.word	0xffffffff


	//   ....[21]....
        /*0188*/ 	.word	0xffffffff


	//   ....[22]....
        /*018c*/ 	.word	0xffffffff


	//   ....[23]....
        /*0190*/ 	.word	0xffffffff


	//   ....[24]....
        /*0194*/ 	.word	0xffffffff


	//   ....[25]....
        /*0198*/ 	.word	0xffffffff


	//   ....[26]....
        /*019c*/ 	.word	0xffffffff


	//   ....[27]....
        /*01a0*/ 	.word	0xffffffff


	//   ....[28]....
        /*01a4*/ 	.word	0xffffffff


	//   ....[29]....
        /*01a8*/ 	.word	0xffffffff


	//   ....[30]....
        /*01ac*/ 	.word	0xffffffff


	//   ....[31]....
        /*01b0*/ 	.word	0xffffffff


	//   ....[32]....
        /*01b4*/ 	.word	0xffffffff


	//   ....[33]....
        /*01b8*/ 	.word	0xffffffff


	//   ....[34]....
        /*01bc*/ 	.word	0xffffffff


	//   ....[35]....
        /*01c0*/ 	.word	0xffffffff


	//   ....[36]....
        /*01c4*/ 	.word	0xffffffff


	//   ....[37]....
        /*01c8*/ 	.word	0xffffffff


	//   ....[38]....
        /*01cc*/ 	.word	0xffffffff


	//   ....[39]....
        /*01d0*/ 	.word	0xffffffff


	//----- nvinfo : EIATTR_COOP_GROUP_INSTR_OFFSETS
	.align		4
.L_622:
        /*01d4*/ 	.byte	0x04, 0x28
        /*01d6*/ 	.short	(.L_624 - .L_623)


	//   ....[0]....
.L_623:
        /*01d8*/ 	.word	0x00004b00


	//   ....[1]....
        /*01dc*/ 	.word	0x00004bb0


	//   ....[2]....
        /*01e0*/ 	.word	0x00004c00


	//   ....[3]....
        /*01e4*/ 	.word	0x00004c50


	//   ....[4]....
        /*01e8*/ 	.word	0x00004c80


	//   ....[5]....
        /*01ec*/ 	.word	0x00004d40


	//   ....[6]....
        /*01f0*/ 	.word	0x00004ed0


	//   ....[7]....
        /*01f4*/ 	.word	0x00005070


	//   ....[8]....
        /*01f8*/ 	.word	0x000081e0


	//   ....[9]....
        /*01fc*/ 	.word	0x00008220


	//   ....[10]....
        /*0200*/ 	.word	0x000082b0


	//   ....[11]....
        /*0204*/ 	.word	0x000082c0


	//   ....[12]....
        /*0208*/ 	.word	0x000082f0


	//   ....[13]....
        /*020c*/ 	.word	0x00008370


	//   ....[14]....
        /*0210*/ 	.word	0x000084f0


	//   ....[15]....
        /*0214*/ 	.word	0x00008580


	//   ....[16]....
        /*0218*/ 	.word	0x0000bc70


	//   ....[17]....
        /*021c*/ 	.word	0x0000bdb0


	//   ....[18]....
        /*0220*/ 	.word	0x0000c0f0


	//   ....[19]....
        /*0224*/ 	.word	0x0000c1d0


	//   ....[20]....
        /*0228*/ 	.word	0x0000c1f0


	//   ....[21]....
        /*022c*/ 	.word	0x0000c200


	//   ....[22]....
        /*0230*/ 	.word	0x0000c230


	//   ....[23]....
        /*0234*/ 	.word	0x0000c250


	//   ....[24]....
        /*0238*/ 	.word	0x0000f770


	//   ....[25]....
        /*023c*/ 	.word	0x0000f9f0


	//   ....[26]....
        /*0240*/ 	.word	0x0000fce0


	//   ....[27]....
        /*0244*/ 	.word	0x0000fe00


	//   ....[28]....
        /*0248*/ 	.word	0x0000feb0


	//   ....[29]....
        /*024c*/ 	.word	0x0000ff10


	//   ....[30]....
        /*0250*/ 	.word	0x0000ff90


	//   ....[31]....
        /*0254*/ 	.word	0x0000ffc0


	//   ....[32]....
        /*0258*/ 	.word	0x000117f0


	//   ....[33]....
        /*025c*/ 	.word	0x00011820


	//   ....[34]....
        /*0260*/ 	.word	0x00011830


	//   ....[35]....
        /*0264*/ 	.word	0x00011840


	//   ....[36]....
        /*0268*/ 	.word	0x00011890


	//   ....[37]....
        /*026c*/ 	.word	0x000118b0


	//   ....[38]....
        /*0270*/ 	.word	0x000118d0


	//   ....[39]....
        /*0274*/ 	.word	0x000118f0


	//----- nvinfo : EIATTR_EXIT_INSTR_OFFSETS
	.align		4
.L_624:
        /*0278*/ 	.byte	0x04, 0x1c
        /*027a*/ 	.short	(.L_626 - .L_625)


	//   ....[0]....
.L_625:
        /*027c*/ 	.word	0x000002e0


	//   ....[1]....
        /*0280*/ 	.word	0x000012d0


	//   ....[2]....
        /*0284*/ 	.word	0x00001350


	//   ....[3]....
        /*0288*/ 	.word	0x00013210


	//   ....[4]....
        /*028c*/ 	.word	0x000132d0


	//----- nvinfo : EIATTR_CTAIDZ_USED
	.align		4
.L_626:
        /*0290*/ 	.byte	0x01, 0x04
	.zero		2


	//----- nvinfo : EIATTR_CRS_STACK_SIZE
	.align		4
        /*0294*/ 	.byte	0x04, 0x1e
        /*0296*/ 	.short	(.L_628 - .L_627)
.L_627:
        /*0298*/ 	.word	0x00000000
.L_628:


//--------------------- .nv.info._ZN5flash16flash_fwd_kernelI23Flash_fwd_kernel_traitsILi64ELi128ELi64ELi4ELb0ELb0EN7cutlass10bfloat16_tE19Flash_kernel_traitsILi64ELi128ELi64ELi4ES3_EELb1ELb0ELb1ELb1ELb0ELb0ELb0ELb0EEEvNS_16Flash_fwd_paramsE --------------------------
	.section	.nv.info._ZN5flash16flash_fwd_kernelI23Flash_fwd_kernel_traitsILi64ELi128ELi64ELi4ELb0ELb0EN7cutlass10bfloat16_tE19Flash_kernel_traitsILi64ELi128ELi64ELi4ES3_EELb1ELb0ELb1ELb1ELb0ELb0ELb0ELb0EEEvNS_16Flash_fwd_paramsE,"",@"SHT_CUDA_INFO"
	.sectionflags	@""
	.align	4


	//----- nvinfo : EIATTR_CUDA_API_VERSION
	.align		4
        /*0000*/ 	.byte	0x04, 0x37
        /*0002*/ 	.short	(.L_630 - .L_629)
.L_629:
        /*0004*/ 	.word	0x00000082


	//----- nvinfo : EIATTR_SW2861232_WAR
	.align		4
.L_630:
        /*0008*/ 	.byte	0x01, 0x35
	.zero		2


	//----- nvinfo : EIATTR_PARAM_CBANK
	.align		4
        /*000c*/ 	.byte	0x04, 0x0a
        /*000e*/ 	.short	(.L_632 - .L_631)
	.align		4
.L_631:
        /*0010*/ 	.word	index@(.nv.constant0._ZN5flash16flash_fwd_kernelI23Flash_fwd_kernel_traitsILi64ELi128ELi64ELi4ELb0ELb0EN7cutlass10bfloat16_tE19Flash_kernel_traitsILi64ELi128ELi64ELi4ES3_EELb1ELb0ELb1ELb1ELb0ELb0ELb0ELb0EEEvNS_16Flash_fwd_paramsE)
        /*0014*/ 	.short	0x0160
        /*0016*/ 	.short	0x01d0


	//----- nvinfo : EIATTR_CBANK_PARAM_SIZE
	.align		4
.L_632:
        /*0018*/ 	.byte	0x03, 0x19
        /*001a*/ 	.short	0x01d0


	//----- nvinfo : EIATTR_KPARAM_INFO
	.align		4
        /*001c*/ 	.byte	0x04, 0x17
        /*001e*/ 	.short	(.L_634 - .L_633)
.L_633:
        /*0020*/ 	.word	0x00000000
        /*0024*/ 	.short	0x0000
        /*0026*/ 	.short	0x0000
        /*0028*/ 	.byte	0x00, 0xf0, 0x41, 0x07


	//----- nvinfo : EIATTR_MAXREG_COUNT
	.align		4
.L_634:
        /*002c*/ 	.byte	0x03, 0x1b
        /*002e*/ 	.short	0x00ff


	//----- nvinfo : EIATTR_NUM_BARRIERS
	.align		4
        /*0030*/ 	.byte	0x02, 0x4c
        /*0032*/ 	.byte	0x01
	.zero		1


	//----- nvinfo : EIATTR_ANNOTATIONS
	.align		4
        /*0034*/ 	.byte	0x04, 0x55
        /*0036*/ 	.short	(.L_636 - .L_635)


	//   ....[0]....
.L_635:
        /* <DEDUP_REMOVED lines=36> */


	//----- nvinfo : EIATTR_MERCURY_ISA_VERSION
	.align		4
.L_636:
        /*0268*/ 	.byte	0x03, 0x5f
        /*026a*/ 	.short	0x0000


	//----- nvinfo : EIATTR_COOP_GROUP_MASK_REGIDS
	.align		4
        /*026c*/ 	.byte	0x04, 0x29
        /*026e*/ 	.short	(.L_638 - .L_637)


	//   ....[0]....
.L_637:
        /*0270*/ 	.word	0xffffffff


	//   ....[1]....
        /*0274*/ 	.word	0xffffffff


	//   ....[2]....
        /*0278*/ 	.word	0xffffffff


	//   ....[3]....
        /*027c*/ 	.word	0xffffffff


	//   ....[4]....
        /*0280*/ 	.word	0xffffffff


	//   ....[5]....
        /*0284*/ 	.word	0xffffffff


	//   ....[6]....
        /*0288*/ 	.word	0xffffffff


	//   ....[7]....
        /*028c*/ 	.word	0xffffffff


	//   ....[8]....
        /*0290*/ 	.word	0xffffffff


	//   ....[9]....
        /*0294*/ 	.word	0xffffffff


	//   ....[10]....
        /*0298*/ 	.word	0xffffffff


	//   ....[11]....
        /*029c*/ 	.word	0xffffffff


	//   ....[12]....
        /*02a0*/ 	.word	0xffffffff


	//   ....[13]....
        /*02a4*/ 	.word	0xffffffff


	//   ....[14]....
        /*02a8*/ 	.word	0xffffffff


	//   ....[15]....
        /*02ac*/ 	.word	0xffffffff


	//   ....[16]....
        /*02b0*/ 	.word	0xffffffff


	//   ....[17]....
        /*02b4*/ 	.word	0xffffffff


	//   ....[18]....
        /*02b8*/ 	.word	0xffffffff


	//   ....[19]....
        /*02bc*/ 	.word	0xffffffff


	//   ....[20]....
        /*02c0*/ 	.word	0xffffffff


	//   ....[21]....
        /*02c4*/ 	.word	0xffffffff


	//   ....[22]....
        /*02c8*/ 	.word	0xffffffff


	//   ....[23]....
        /*02cc*/ 	.word	0xffffffff


	//   ....[24]....
        /*02d0*/ 	.word	0xffffffff


	//   ....[25]....
        /*02d4*/ 	.word	0xffffffff


	//   ....[26]....
        /*02d8*/ 	.word	0xffffffff


	//   ....[27]....
        /*02dc*/ 	.word	0xffffffff


	//   ....[28]....
        /*02e0*/ 	.word	0xffffffff


	//   ....[29]....
        /*02e4*/ 	.word	0xffffffff


	//   ....[30]....
        /*02e8*/ 	.word	0xffffffff


	//   ....[31]....
        /*02ec*/ 	.word	0xffffffff


	//   ....[32]....
        /*02f0*/ 	.word	0xffffffff


	//   ....[33]....
        /*02f4*/ 	.word	0xffffffff


	//   ....[34]....
        /*02f8*/ 	.word	0xffffffff


	//   ....[35]....
        /*02fc*/ 	.word	0xffffffff


	//   ....[36]....
        /*0300*/ 	.word	0xffffffff


	//   ....[37]....
        /*0304*/ 	.word	0xffffffff


	//   ....[38]....
        /*0308*/ 	.word	0xffffffff


	//   ....[39]....
        /*030c*/ 	.word	0xffffffff


	//----- nvinfo : EIATTR_COOP_GROUP_INSTR_OFFSETS
	.align		4
.L_638:
        /*0310*/ 	.byte	0x04, 0x28
        /*0312*/ 	.short	(.L_640 - .L_639)


	//   ....[0]....
.L_639:
        /*0314*/ 	.word	0x00006d10


	//   ....[1]....
        /*0318*/ 	.word	0x00006d50


	//   ....[2]....
        /*031c*/ 	.word	0x00006ee0


	//   ....[3]....
        /*0320*/ 	.word	0x000070f0


	//   ....[4]....
        /*0324*/ 	.word	0x00007150


	//   ....[5]....
        /*0328*/ 	.word	0x00007200


	//   ....[6]....
        /*032c*/ 	.word	0x000072c0


	//   ....[7]....
        /*0330*/ 	.word	0x00007510


	//   ....[8]....
        /*0334*/ 	.word	0x0000c730


	//   ....[9]....
        /*0338*/ 	.word	0x0000c7e0


	//   ....[10]....
        /*033c*/ 	.word	0x0000c800


	//   ....[11]....
        /*0340*/ 	.word	0x0000c8c0


	//   ....[12]....
        /*0344*/ 	.word	0x0000d120


	//   ....[13]....
        /*0348*/ 	.word	0x0000d240


	//   ....[14]....
        /*034c*/ 	.word	0x0000d330


	//   ....[15]....
        /*0350*/ 	.word	0x0000d3b0


	//   ....[16]....
        /*0354*/ 	.word	0x00012980


	//   ....[17]....
        /*0358*/ 	.word	0x00012a10


	//   ....[18]....
        /*035c*/ 	.word	0x00012a30


	//   ....[19]....
        /*0360*/ 	.word	0x00012af0


	//   ....[20]....
        /*0364*/ 	.word	0x00013370


	//   ....[21]....
        /*0368*/ 	.word	0x00013430


	//   ....[22]....
        /*036c*/ 	.word	0x000134e0


	//   ....[23]....
        /*0370*/ 	.word	0x00013560


	//   ....[24]....
        /*0374*/ 	.word	0x000183c0


	//   ....[25]....
        /*0378*/ 	.word	0x000186b0


	//   ....[26]....
        /*037c*/ 	.word	0x00018740


	//   ....[27]....
        /*0380*/ 	.word	0x00018790


	//   ....[28]....
        /*0384*/ 	.word	0x00018980


	//   ....[29]....
        /*0388*/ 	.word	0x00018a10


	//   ....[30]....
        /*038c*/ 	.word	0x00018a20


	//   ....[31]....
        /*0390*/ 	.word	0x00018b40


	//   ....[32]....
        /*0394*/ 	.word	0x0001b990


	//   ....[33]....
        /*0398*/ 	.word	0x0001b9a0


	//   ....[34]....
        /*039c*/ 	.word	0x0001b9b0


	//   ....[35]....
        /*03a0*/ 	.word	0x0001b9d0


	//   ....[36]....
        /*03a4*/ 	.word	0x0001b9f0


	//   ....[37]....
        /*03a8*/ 	.word	0x0001ba10


	//   ....[38]....
        /*03ac*/ 	.word	0x0001ba20


	//   ....[39]....
        /*03b0*/ 	.word	0x0001ba70


	//----- nvinfo : EIATTR_EXIT_INSTR_OFFSETS
	.align		4
.L_640:
        /*03b4*/ 	.byte	0x04, 0x1c
        /*03b6*/ 	.short	(.L_642 - .L_641)


	//   ....[0]....
.L_641:
        /*03b8*/ 	.word	0x00000730


	//   ....[1]....
        /*03bc*/ 	.word	0x000018a0


	//   ....[2]....
        /*03c0*/ 	.word	0x00001920


	//   ....[3]....
        /*03c4*/ 	.word	0x0001d180


	//   ....[4]....
        /*03c8*/ 	.word	0x0001d240


	//----- nvinfo : EIATTR_CTAIDZ_USED
	.align		4
.L_642:
        /*03cc*/ 	.byte	0x01, 0x04
	.zero		2


	//----- nvinfo : EIATTR_CRS_STACK_SIZE
	.align		4
        /*03d0*/ 	.byte	0x04, 0x1e
        /*03d2*/ 	.short	(.L_644 - .L_643)
.L_643:
        /*03d4*/ 	.word	0x00000000
.L_644:


//--------------------- .nv.info._ZN5flash16flash_fwd_kernelI23Flash_fwd_kernel_traitsILi64ELi128ELi64ELi4ELb0ELb0EN7cutlass10bfloat16_tE19Flash_kernel_traitsILi64ELi128ELi64ELi4ES3_EELb1ELb0ELb1ELb0ELb0ELb0ELb0ELb1EEEvNS_16Flash_fwd_paramsE --------------------------
	.section	.nv.info._ZN5flash16flash_fwd_kernelI23Flash_fwd_kernel_traitsILi64ELi128ELi64ELi4ELb0ELb0EN7cutlass10bfloat16_tE19Flash_kernel_traitsILi64ELi128ELi64ELi4ES3_EELb1ELb0ELb1ELb0ELb0ELb0ELb0ELb1EEEvNS_16Flash_fwd_paramsE,"",@"SHT_CUDA_INFO"
	.sectionflags	@""
	.align	4


	//----- nvinfo : EIATTR_CUDA_API_VERSION
	.align		4
        /*0000*/ 	.byte	0x04, 0x37
        /*0002*/ 	.short	(.L_646 - .L_645)
.L_645:
        /*0004*/ 	.word	0x00000082


	//----- nvinfo : EIATTR_SW2861232_WAR
	.align		4
.L_646:
        /*0008*/ 	.byte	0x01, 0x35
	.zero		2


	//----- nvinfo : EIATTR_PARAM_CBANK
	.align		4
        /*000c*/ 	.byte	0x04, 0x0a
        /*000e*/ 	.short	(.L_648 - .L_647)
	.align		4
.L_647:
        /*0010*/ 	.word	index@(.nv.constant0._ZN5flash16flash_fwd_kernelI23Flash_fwd_kernel_traitsILi64ELi128ELi64ELi4ELb0ELb0EN7cutlass10bfloat16_tE19Flash_kernel_traitsILi64ELi128ELi64ELi4ES3_EELb1ELb0ELb1ELb0ELb0ELb0ELb0ELb1EEEvNS_16Flash_fwd_paramsE)
        /*0014*/ 	.short	0x0160
        /*0016*/ 	.short	0x01d0


	//----- nvinfo : EIATTR_CBANK_PARAM_SIZE
	.align		4
.L_648:
        /*0018*/ 	.byte	0x03, 0x19
        /*001a*/ 	.short	0x01d0


	//----- nvinfo : EIATTR_KPARAM_INFO
	.align		4
        /*001c*/ 	.byte	0x04, 0x17
        /*001e*/ 	.short	(.L_650 - .L_649)
.L_649:
        /*0020*/ 	.word	0x00000000
        /*0024*/ 	.short	0x0000
        /*0026*/ 	.short	0x0000
        /*0028*/ 	.byte	0x00, 0xf0, 0x41, 0x07


	//----- nvinfo : EIATTR_MAXREG_COUNT
	.align		4
.L_650:
        /*002c*/ 	.byte	0x03, 0x1b
        /*002e*/ 	.short	0x00ff


	//----- nvinfo : EIATTR_NUM_BARRIERS
	.align		4
        /*0030*/ 	.byte	0x02, 0x4c
        /*0032*/ 	.byte	0x01
	.zero		1


	//----- nvinfo : EIATTR_ANNOTATIONS
	.align		4
        /*0034*/ 	.byte	0x04, 0x55
        /*0036*/ 	.short	(.L_652 - .L_651)


	//   ....[0]....
.L_651:
        /* <DEDUP_REMOVED lines=140> */


	//----- nvinfo : EIATTR_MERCURY_ISA_VERSION
	.align		4
.L_652:
        /*08e8*/ 	.byte	0x03, 0x5f
        /*08ea*/ 	.short	0x0000


	//----- nvinfo : EIATTR_COOP_GROUP_MASK_REGIDS
	.align		4
        /*08ec*/ 	.byte	0x04, 0x29
        /*08ee*/ 	.short	(.L_654 - .L_653)


	//   ....[0]....
.L_653:
        /*08f0*/ 	.word	0xffffffff


	//   ....[1]....
        /*08f4*/ 	.word	0xffffffff


	//   ....[2]....
        /*08f8*/ 	.word	0xffffffff


	//   ....[3]....
        /*08fc*/ 	.word	0xffffffff


	//   ....[4]....
        /*0900*/ 	.word	0xffffffff


	//   ....[5]....
        /*0904*/ 	.word	0xffffffff


	//   ....[6]....
        /*0908*/ 	.word	0xffffffff


	//   ....[7]....
        /*090c*/ 	.word	0xffffffff


	//   ....[8]....
        /*0910*/ 	.word	0xffffffff


	//   ....[9]....
        /*0914*/ 	.word	0xffffffff


	//   ....[10]....
        /*0918*/ 	.word	0xffffffff


	//   ....[11]....
        /*091c*/ 	.word	0xffffffff


	//   ....[12]....
        /*0920*/ 	.word	0xffffffff


	//   ....[13]....
        /*0924*/ 	.word	0xffffffff


	//   ....[14]....
        /*0928*/ 	.word	0xffffffff


	//   ....[15]....
        /*092c*/ 	.word	0xffffffff


	//   ....[16]....
        /*0930*/ 	.word	0xffffffff


	//   ....[17]....
        /*0934*/ 	.word	0xffffffff


	//   ....[18]....
        /*0938*/ 	.word	0xffffffff


	//   ....[19]....
        /*093c*/ 	.word	0xffffffff


	//   ....[20]....
        /*0940*/ 	.word	0xffffffff


	//   ....[21]....
        /*0944*/ 	.word	0xffffffff


	//   ....[22]....
        /*0948*/ 	.word	0xffffffff


	//   ....[23]....
        /*094c*/ 	.word	0xffffffff


	//   ....[24]....
        /*0950*/ 	.word	0xffffffff


	//   ....[25]....
        /*0954*/ 	.word	0xffffffff


	//   ....[26]....
        /*0958*/ 	.word	0xffffffff


	//   ....[27]....
        /*095c*/ 	.word	0xffffffff


	//   ....[28]....
        /*0960*/ 	.word	0xffffffff


	//   ....[29]....
        /*0964*/ 	.word	0xffffffff


	//   ....[30]....
        /*0968*/ 	.word	0xffffffff


	//   ....[31]....
        /*096c*/ 	.word	0xffffffff


	//   ....[32]....
        /*0970*/ 	.word	0xffffffff


	//   ....[33]....
        /*0974*/ 	.word	0xffffffff


	//   ....[34]....
        /*0978*/ 	.word	0xffffffff


	//   ....[35]....
        /*097c*/ 	.word	0xffffffff


	//   ....[36]....
        /*0980*/ 	.word	0xffffffff


	//   ....[37]....
        /*0984*/ 	.word	0xffffffff


	//   ....[38]....
        /*0988*/ 	.word	0xffffffff


	//   ....[39]....
        /*098c*/ 	.word	0xffffffff


	//----- nvinfo : EIATTR_COOP_GROUP_INSTR_OFFSETS
	.align		4
.L_654:
        /*0990*/ 	.byte	0x04, 0x28
        /*0992*/ 	.short	(.L_656 - .L_655)


	//   ....[0]....
.L_655:
        /*0994*/ 	.word	0x00005050


	//   ....[1]....
        /*0998*/ 	.word	0x00005140


	//   ....[2]....
        /*099c*/ 	.word	0x000051a0


	//   ....[3]....
        /*09a0*/ 	.word	0x000052b0


	//   ....[4]....
        /*09a4*/ 	.word	0x00007190


	//   ....[5]....
        /*09a8*/ 	.word	0x000072f0


	//   ....[6]....
        /*09ac*/ 	.word	0x00007380


	//   ....[7]....
        /*09b0*/ 	.word	0x000074f0


	//   ....[8]....
        /*09b4*/ 	.word	0x0000c860


	//   ....[9]....
        /*09b8*/ 	.word	0x0000c8a0


	//   ....[10]....
        /*09bc*/ 	.word	0x0000c900


	//   ....[11]....
        /*09c0*/ 	.word	0x0000c9c0


	//   ....[12]....
        /*09c4*/ 	.word	0x0000cfe0


	//   ....[13]....
        /*09c8*/ 	.word	0x0000d1a0


	//   ....[14]....
        /*09cc*/ 	.word	0x0000d1f0


	//   ....[15]....
        /*09d0*/ 	.word	0x0000d420


	//   ....[16]....
        /*09d4*/ 	.word	0x00014680


	//   ....[17]....
        /*09d8*/ 	.word	0x00014810


	//   ....[18]....
        /*09dc*/ 	.word	0x00014820


	//   ....[19]....
        /*09e0*/ 	.word	0x00014900


	//   ....[20]....
        /*09e4*/ 	.word	0x00015090


	//   ....[21]....
        /*09e8*/ 	.word	0x000150e0


	//   ....[22]....
        /*09ec*/ 	.word	0x00015680


	//   ....[23]....
        /*09f0*/ 	.word	0x000157a0


	//   ....[24]....
        /*09f4*/ 	.word	0x0001c9e0


	//   ....[25]....
        /*09f8*/ 	.word	0x0001caf0


	//   ....[26]....
        /*09fc*/ 	.word	0x0001cb40


	//   ....[27]....
        /*0a00*/ 	.word	0x0001cbb0


	//   ....[28]....
        /*0a04*/ 	.word	0x0001cc10


	//   ....[29]....
        /*0a08*/ 	.word	0x0001ccb0


	//   ....[30]....
        /*0a0c*/ 	.word	0x0001cd10


	//   ....[31]....
        /*0a10*/ 	.word	0x0001cd70


	//   ....[32]....
        /*0a14*/ 	.word	0x000220c0


	//   ....[33]....
        /*0a18*/ 	.word	0x000220d0


	//   ....[34]....
        /*0a1c*/ 	.word	0x000220e0


	//   ....[35]....
        /*0a20*/ 	.word	0x000220f0


	//   ....[36]....
        /*0a24*/ 	.word	0x00022140


	//   ....[37]....
        /*0a28*/ 	.word	0x00022160


	//   ....[38]....
        /*0a2c*/ 	.word	0x00022180


	//   ....[39]....
        /*0a30*/ 	.word	0x000221a0


	//----- nvinfo : EIATTR_EXIT_INSTR_OFFSETS
	.align		4
.L_656:
        /*0a34*/ 	.byte	0x04, 0x1c
        /*0a36*/ 	.short	(.L_658 - .L_657)


	//   ....[0]....
.L_657:
        /*0a38*/ 	.word	0x000004f0


	//   ....[1]....
        /*0a3c*/ 	.word	0x000015f0


	//   ....[2]....
        /*0a40*/ 	.word	0x00001670


	//   ....[3]....
        /*0a44*/ 	.word	0x00023c90


	//   ....[4]....
        /*0a48*/ 	.word	0x00023d50


	//----- nvinfo : EIATTR_CTAIDZ_USED
	.align		4
.L_658:
        /*0a4c*/ 	.byte	0x01, 0x04
	.zero		2


	//----- nvinfo : EIATTR_CRS_STACK_SIZE
	.align		4
        /*0a50*/ 	.byte	0x04, 0x1e
        /*0a52*/ 	.short	(.L_660 - .L_659)
.L_659:
        /*0a54*/ 	.word	0x00000000
.L_660:


//--------------------- .nv.info._ZN5flash16flash_fwd_kernelI23Flash_fwd_kernel_traitsILi64ELi128ELi64ELi4ELb0ELb0EN7cutlass10bfloat16_tE19Flash_kernel_traitsILi64ELi128ELi64ELi4ES3_EELb0ELb0ELb1ELb0ELb0ELb0ELb1ELb0EEEvNS_16Flash_fwd_paramsE --------------------------
	.section	.nv.info._ZN5flash16flash_fwd_kernelI23Flash_fwd_kernel_traitsILi64ELi128ELi64ELi4ELb0ELb0EN7cutlass10bfloat16_tE19Flash_kernel_traitsILi64ELi128ELi64ELi4ES3_EELb0ELb0ELb1ELb0ELb0ELb0ELb1ELb0EEEvNS_16Flash_fwd_paramsE,"",@"SHT_CUDA_INFO"
	.sectionflags	@""
	.align	4


	//----- nvinfo : EIATTR_CUDA_API_VERSION
	.align		4
        /*0000*/ 	.byte	0x04, 0x37
        /*0002*/ 	.short	(.L_662 - .L_661)
.L_661:
        /*0004*/ 	.word	0x00000082


	//----- nvinfo : EIATTR_SW2861232_WAR
	.align		4
.L_662:
        /*0008*/ 	.byte	0x01, 0x35
	.zero		2


	//----- nvinfo : EIATTR_PARAM_CBANK
	.align		4
        /*000c*/ 	.byte	0x04, 0x0a
        /*000e*/ 	.short	(.L_664 - .L_663)
	.align		4
.L_663:
        /*0010*/ 	.word	index@(.nv.constant0._ZN5flash16flash_fwd_kernelI23Flash_fwd_kernel_traitsILi64ELi128ELi64ELi4ELb0ELb0EN7cutlass10bfloat16_tE19Flash_kernel_traitsILi64ELi128ELi64ELi4ES3_EELb0ELb0ELb1ELb0ELb0ELb0ELb1ELb0EEEvNS_16Flash_fwd_paramsE)
        /*0014*/ 	.short	0x0160
        /*0016*/ 	.short	0x01d0


	//----- nvinfo : EIATTR_CBANK_PARAM_SIZE
	.align		4
.L_664:
        /*0018*/ 	.byte	0x03, 0x19
        /*001a*/ 	.short	0x01d0


	//----- nvinfo : EIATTR_KPARAM_INFO
	.align		4
        /*001c*/ 	.byte	0x04, 0x17
        /*001e*/ 	.short	(.L_666 - .L_665)
.L_665:
        /*0020*/ 	.word	0x00000000
        /*0024*/ 	.short	0x0000
        /*0026*/ 	.short	0x0000
        /*0028*/ 	.byte	0x00, 0xf0, 0x41, 0x07


	//----- nvinfo : EIATTR_MAXREG_COUNT
	.align		4
.L_666:
        /*002c*/ 	.byte	0x03, 0x1b
        /*002e*/ 	.short	0x00ff


	//----- nvinfo : EIATTR_NUM_BARRIERS
	.align		4
        /*0030*/ 	.byte	0x02, 0x4c
        /*0032*/ 	.byte	0x01
	.zero		1


	//----- nvinfo : EIATTR_ANNOTATIONS
	.align		4
        /*0034*/ 	.byte	0x04, 0x55
        /*0036*/ 	.short	(.L_668 - .L_667)


	//   ....[0]....
.L_667:
        /* <DEDUP_REMOVED lines=17> */


	//----- nvinfo : EIATTR_MERCURY_ISA_VERSION
	.align		4
.L_668:
        /*0130*/ 	.byte	0x03, 0x5f
        /*0132*/ 	.short	0x0000


	//----- nvinfo : EIATTR_COOP_GROUP_MASK_REGIDS
	.align		4
        /*0134*/ 	.byte	0x04, 0x29
        /*0136*/ 	.short	(.L_670 - .L_669)


	//   ....[0]....
.L_669:
        /*0138*/ 	.word	0xffffffff


	//   ....[1]....
        /*013c*/ 	.word	0xffffffff


	//   ....[2]....
        /*0140*/ 	.word	0xffffffff


	//   ....[3]....
        /*0144*/ 	.word	0xffffffff


	//   ....[4]....
        /*0148*/ 	.word	0xffffffff


	//   ....[5]....
        /*014c*/ 	.word	0xffffffff


	//   ....[6]....
        /*0150*/ 	.word	0xffffffff


	//   ....[7]....
        /*0154*/ 	.word	0xffffffff


	//   ....[8]....
        /*0158*/ 	.word	0xffffffff


	//   ....[9]....
        /*015c*/ 	.word	0xffffffff


	//   ....[10]....
        /*0160*/ 	.word	0xffffffff


	//   ....[11]....
        /*0164*/ 	.word	0xffffffff


	//   ....[12]....
        /*0168*/ 	.word	0xffffffff


	//   ....[13]....
        /*016c*/ 	.word	0xffffffff


	//   ....[14]....
        /*0170*/ 	.word	0xffffffff


	//   ....[15]....
        /*0174*/ 	.word	0xffffffff


	//   ....[16]....
        /*0178*/ 	.word	0xffffffff


	//   ....[17]....
        /*017c*/ 	.word	0xffffffff


	//   ....[18]....
        /*0180*/ 	.word	0xffffffff


	//   ....[19]....
        /*0184*/ 	.word	0xffffffff


	//   ....[20]....
        /*0188*/ 	.word	0xffffffff


	//   ....[21]....
        /*018c*/ 	.word	0xffffffff


	//   ....[22]....
        /*0190*/ 	.word	0xffffffff


	//   ....[23]....
        /*0194*/ 	.word	0xffffffff


	//   ....[24]....
        /*0198*/ 	.word	0xffffffff


	//   ....[25]....
        /*019c*/ 	.word	0xffffffff


	//   ....[26]....
        /*01a0*/ 	.word	0xffffffff


	//   ....[27]....
        /*01a4*/ 	.word	0xffffffff


	//   ....[28]....
        /*01a8*/ 	.word	0xffffffff


	//   ....[29]....
        /*01ac*/ 	.word	0xffffffff


	//   ....[30]....
        /*01b0*/ 	.word	0xffffffff


	//   ....[31]....
        /*01b4*/ 	.word	0xffffffff


	//   ....[32]....
        /*01b8*/ 	.word	0xffffffff


	//   ....[33]....
        /*01bc*/ 	.word	0xffffffff


	//   ....[34]....
        /*01c0*/ 	.word	0xffffffff


	//   ....[35]....
        /*01c4*/ 	.word	0xffffffff


	//   ....[36]....
        /*01c8*/ 	.word	0xffffffff


	//   ....[37]....
        /*01cc*/ 	.word	0xffffffff


	//   ....[38]....
        /*01d0*/ 	.word	0xffffffff


	//   ....[39]....
        /*01d4*/ 	.word	0xffffffff


	//----- nvinfo : EIATTR_COOP_GROUP_INSTR_OFFSETS
	.align		4
.L_670:
        /*01d8*/ 	.byte	0x04, 0x28
        /*01da*/ 	.short	(.L_672 - .L_671)


	//   ....[0]....
.L_671:
        /*01dc*/ 	.word	0x000057d0


	//   ....[1]....
        /*01e0*/ 	.word	0x00005880


	//   ....[2]....
        /*01e4*/ 	.word	0x000058d0


	//   ....[3]....
        /*01e8*/ 	.word	0x00005920


	//   ....[4]....
        /*01ec*/ 	.word	0x00005950


	//   ....[5]....
        /*01f0*/ 	.word	0x00005a10


	//   ....[6]....
        /*01f4*/ 	.word	0x00005b80


	//   ....[7]....
        /*01f8*/ 	.word	0x00005d00


	//   ....[8]....
        /*01fc*/ 	.word	0x00009430


	//   ....[9]....
        /*0200*/ 	.word	0x00009470


	//   ....[10]....
        /*0204*/ 	.word	0x00009500


	//   ....[11]....
        /*0208*/ 	.word	0x00009510


	//   ....[12]....
        /*020c*/ 	.word	0x00009540


	//   ....[13]....
        /*0210*/ 	.word	0x000095c0


	//   ....[14]....
        /*0214*/ 	.word	0x00009740


	//   ....[15]....
        /*0218*/ 	.word	0x000097c0


	//   ....[16]....
        /*021c*/ 	.word	0x0000d400


	//   ....[17]....
        /*0220*/ 	.word	0x0000d590


	//   ....[18]....
        /*0224*/ 	.word	0x0000d770


	//   ....[19]....
        /*0228*/ 	.word	0x0000d900


	//   ....[20]....
        /*022c*/ 	.word	0x0000d920


	//   ....[21]....
        /*0230*/ 	.word	0x0000d950


	//   ....[22]....
        /*0234*/ 	.word	0x0000d980


	//   ....[23]....
        /*0238*/ 	.word	0x0000da20


	//   ....[24]....
        /*023c*/ 	.word	0x00011490


	//   ....[25]....
        /*0240*/ 	.word	0x00011760


	//   ....[26]....
        /*0244*/ 	.word	0x00011a20


	//   ....[27]....
        /*0248*/ 	.word	0x00011b50


	//   ....[28]....
        /*024c*/ 	.word	0x00011bc0


	//   ....[29]....
        /*0250*/ 	.word	0x00011bf0


	//   ....[30]....
        /*0254*/ 	.word	0x00011c90


	//   ....[31]....
        /*0258*/ 	.word	0x00011cb0


	//   ....[32]....
        /*025c*/ 	.word	0x00013510


	//   ....[33]....
        /*0260*/ 	.word	0x00013550


	//   ....[34]....
        /*0264*/ 	.word	0x00013560


	//   ....[35]....
        /*0268*/ 	.word	0x00013570


	//   ....[36]....
        /*026c*/ 	.word	0x000135c0


	//   ....[37]....
        /*0270*/ 	.word	0x000135e0


	//   ....[38]....
        /*0274*/ 	.word	0x00013600


	//   ....[39]....
        /*0278*/ 	.word	0x00013620


	//----- nvinfo : EIATTR_EXIT_INSTR_OFFSETS
	.align		4
.L_672:
        /*027c*/ 	.byte	0x04, 0x1c
        /*027e*/ 	.short	(.L_674 - .L_673)


	//   ....[0]....
.L_673:
        /*0280*/ 	.word	0x000002e0


	//   ....[1]....
        /*0284*/ 	.word	0x000013c0


	//   ....[2]....
        /*0288*/ 	.word	0x00001440


	//   ....[3]....
        /*028c*/ 	.word	0x00014f30


	//   ....[4]....
        /*0290*/ 	.word	0x00014ff0


	//----- nvinfo : EIATTR_CTAIDZ_USED
	.align		4
.L_674:
        /*0294*/ 	.byte	0x01, 0x04
	.zero		2


	//----- nvinfo : EIATTR_CRS_STACK_SIZE
	.align		4
        /*0298*/ 	.byte	0x04, 0x1e
        /*029a*/ 	.short	(.L_676 - .L_675)
.L_675:
        /*029c*/ 	.word	0x00000000
.L_676:


//--------------------- .nv.info._ZN5flash16flash_fwd_kernelI23Flash_fwd_kernel_traitsILi64ELi128ELi64ELi4ELb0ELb0EN7cutlass10bfloat16_tE19Flash_kernel_traitsILi64ELi128ELi64ELi4ES3_EELb1ELb0ELb1ELb1ELb0ELb0ELb0ELb1EEEvNS_16Flash_fwd_paramsE --------------------------
	.section	.nv.info._ZN5flash16flash_fwd_kernelI23Flash_fwd_kernel_traitsILi64ELi128ELi64ELi4ELb0ELb0EN7cutlass10bfloat16_tE19Flash_kernel_traitsILi64ELi128ELi64ELi4ES3_EELb1ELb0ELb1ELb1ELb0ELb0ELb0ELb1EEEvNS_16Flash_fwd_paramsE,"",@"SHT_CUDA_INFO"
	.sectionflags	@""
	.align	4


	//----- nvinfo : EIATTR_CUDA_API_VERSION
	.align		4
        /*0000*/ 	.byte	0x04, 0x37
        /*0002*/ 	.short	(.L_678 - .L_677)
.L_677:
        /*0004*/ 	.word	0x00000082


	//----- nvinfo : EIATTR_SW2861232_WAR
	.align		4
.L_678:
        /*0008*/ 	.byte	0x01, 0x35
	.zero		2


	//----- nvinfo : EIATTR_PARAM_CBANK
	.align		4
        /*000c*/ 	.byte	0x04, 0x0a
        /*000e*/ 	.short	(.L_680 - .L_679)
	.align		4
.L_679:
        /*0010*/ 	.word	index@(.nv.constant0._ZN5flash16flash_fwd_kernelI23Flash_fwd_kernel_traitsILi64ELi128ELi64ELi4ELb0ELb0EN7cutlass10bfloat16_tE19Flash_kernel_traitsILi64ELi128ELi64ELi4ES3_EELb1ELb0ELb1ELb1ELb0ELb0ELb0ELb1EEEvNS_16Flash_fwd_paramsE)
        /*0014*/ 	.short	0x0160
        /*0016*/ 	.short	0x01d0


	//----- nvinfo : EIATTR_CBANK_PARAM_SIZE
	.align		4
.L_680:
        /*0018*/ 	.byte	0x03, 0x19
        /*001a*/ 	.short	0x01d0


	//----- nvinfo : EIATTR_KPARAM_INFO
	.align		4
        /*001c*/ 	.byte	0x04, 0x17
        /*001e*/ 	.short	(.L_682 - .L_681)
.L_681:
        /*0020*/ 	.word	0x00000000
        /*0024*/ 	.short	0x0000
        /*0026*/ 	.short	0x0000
        /*0028*/ 	.byte	0x00, 0xf0, 0x41, 0x07


	//----- nvinfo : EIATTR_MAXREG_COUNT
	.align		4
.L_682:
        /*002c*/ 	.byte	0x03, 0x1b
        /*002e*/ 	.short	0x00ff


	//----- nvinfo : EIATTR_NUM_BARRIERS
	.align		4
        /*0030*/ 	.byte	0x02, 0x4c
        /*0032*/ 	.byte	0x01
	.zero		1


	//----- nvinfo : EIATTR_ANNOTATIONS
	.align		4
        /*0034*/ 	.byte	0x04, 0x55
        /*0036*/ 	.short	(.L_684 - .L_683)


	//   ....[0]....
.L_683:
        /* <DEDUP_REMOVED lines=173> */


	//----- nvinfo : EIATTR_MERCURY_ISA_VERSION
	.align		4
.L_684:
        /*0af8*/ 	.byte	0x03, 0x5f
        /*0afa*/ 	.short	0x0000


	//----- nvinfo : EIATTR_COOP_GROUP_MASK_REGIDS
	.align		4
        /*0afc*/ 	.byte	0x04, 0x29
        /*0afe*/ 	.short	(.L_686 - .L_685)


	//   ....[0]....
.L_685:
        /*0b00*/ 	.word	0xffffffff


	//   ....[1]....
        /*0b04*/ 	.word	0xffffffff


	//   ....[2]....
        /*0b08*/ 	.word	0xffffffff


	//   ....[3]....
        /*0b0c*/ 	.word	0xffffffff


	//   ....[4]....
        /*0b10*/ 	.word	0xffffffff


	//   ....[5]....
        /*0b14*/ 	.word	0xffffffff


	//   ....[6]....
        /*0b18*/ 	.word	0xffffffff


	//   ....[7]....
        /*0b1c*/ 	.word	0xffffffff


	//   ....[8]....
        /*0b20*/ 	.word	0xffffffff


	//   ....[9]....
        /*0b24*/ 	.word	0xffffffff


	//   ....[10]....
        /*0b28*/ 	.word	0xffffffff


	//   ....[11]....
        /*0b2c*/ 	.word	0xffffffff


	//   ....[12]....
        /*0b30*/ 	.word	0xffffffff


	//   ....[13]....
        /*0b34*/ 	.word	0xffffffff


	//   ....[14]....
        /*0b38*/ 	.word	0xffffffff


	//   ....[15]....
        /*0b3c*/ 	.word	0xffffffff


	//   ....[16]....
        /*0b40*/ 	.word	0xffffffff


	//   ....[17]....
        /*0b44*/ 	.word	0xffffffff


	//   ....[18]....
        /*0b48*/ 	.word	0xffffffff


	//   ....[19]....
        /*0b4c*/ 	.word	0xffffffff


	//   ....[20]....
        /*0b50*/ 	.word	0xffffffff


	//   ....[21]....
        /*0b54*/ 	.word	0xffffffff


	//   ....[22]....
        /*0b58*/ 	.word	0xffffffff


	//   ....[23]....
        /*0b5c*/ 	.word	0xffffffff


	//   ....[24]....
        /*0b60*/ 	.word	0xffffffff


	//   ....[25]....
        /*0b64*/ 	.word	0xffffffff


	//   ....[26]....
        /*0b68*/ 	.word	0xffffffff


	//   ....[27]....
        /*0b6c*/ 	.word	0xffffffff


	//   ....[28]....
        /*0b70*/ 	.word	0xffffffff


	//   ....[29]....
        /*0b74*/ 	.word	0xffffffff


	//   ....[30]....
        /*0b78*/ 	.word	0xffffffff


	//   ....[31]....
        /*0b7c*/ 	.word	0xffffffff


	//   ....[32]....
        /*0b80*/ 	.word	0xffffffff


	//   ....[33]....
        /*0b84*/ 	.word	0xffffffff


	//   ....[34]....
        /*0b88*/ 	.word	0xffffffff


	//   ....[35]....
        /*0b8c*/ 	.word	0xffffffff


	//   ....[36]....
        /*0b90*/ 	.word	0xffffffff


	//   ....[37]....
        /*0b94*/ 	.word	0xffffffff


	//   ....[38]....
        /*0b98*/ 	.word	0xffffffff


	//   ....[39]....
        /*0b9c*/ 	.word	0xffffffff


	//----- nvinfo : EIATTR_COOP_GROUP_INSTR_OFFSETS
	.align		4
.L_686:
        /*0ba0*/ 	.byte	0x04, 0x28
        /*0ba2*/ 	.short	(.L_688 - .L_687)


	//   ....[0]....
.L_687:
        /*0ba4*/ 	.word	0x000076c0


	//   ....[1]....
        /*0ba8*/ 	.word	0x00007830


	//   ....[2]....
        /*0bac*/ 	.word	0x00007890


	//   ....[3]....
        /*0bb0*/ 	.word	0x000078e0


	//   ....[4]....
        /*0bb4*/ 	.word	0x00007910


	//   ....[5]....
        /*0bb8*/ 	.word	0x00007980


	//   ....[6]....
        /*0bbc*/ 	.word	0x00007a20


	//   ....[7]....
        /*0bc0*/ 	.word	0x00007a80


	//   ....[8]....
        /*0bc4*/ 	.word	0x0000fb60


	//   ....[9]....
        /*0bc8*/ 	.word	0x0000fbf0


	//   ....[10]....
        /*0bcc*/ 	.word	0x0000fce0


	//   ....[11]....
        /*0bd0*/ 	.word	0x0000fd70


	//   ....[12]....
        /*0bd4*/ 	.word	0x000106d0


	//   ....[13]....
        /*0bd8*/ 	.word	0x00010920


	//   ....[14]....
        /*0bdc*/ 	.word	0x00010930


	//   ....[15]....
        /*0be0*/ 	.word	0x00010a30


	//   ....[16]....
        /*0be4*/ 	.word	0x00018df0


	//   ....[17]....
        /*0be8*/ 	.word	0x00018ed0


	//   ....[18]....
        /*0bec*/ 	.word	0x00018ee0


	//   ....[19]....
        /*0bf0*/ 	.word	0x00019090


	//   ....[20]....
        /*0bf4*/ 	.word	0x00019b80


	//   ....[21]....
        /*0bf8*/ 	.word	0x00019de0


	//   ....[22]....
        /*0bfc*/ 	.word	0x00019e00


	//   ....[23]....
        /*0c00*/ 	.word	0x00019f20


	//   ....[24]....
        /*0c04*/ 	.word	0x00022c10


	//   ....[25]....
        /*0c08*/ 	.word	0x00022c70


	//   ....[26]....
        /*0c0c*/ 	.word	0x00022d10


	//   ....[27]....
        /*0c10*/ 	.word	0x00022d90


	//   ....[28]....
        /*0c14*/ 	.word	0x00022de0


	//   ....[29]....
        /*0c18*/ 	.word	0x00022e40


	//   ....[30]....
        /*0c1c*/ 	.word	0x00022eb0


	//   ....[31]....
        /*0c20*/ 	.word	0x00022fd0


	//   ....[32]....
        /*0c24*/ 	.word	0x00028930


	//   ....[33]....
        /*0c28*/ 	.word	0x00028940


	//   ....[34]....
        /*0c2c*/ 	.word	0x00028950


	//   ....[35]....
        /*0c30*/ 	.word	0x00028970


	//   ....[36]....
        /*0c34*/ 	.word	0x00028990


	//   ....[37]....
        /*0c38*/ 	.word	0x000289b0


	//   ....[38]....
        /*0c3c*/ 	.word	0x000289c0


	//   ....[39]....
        /*0c40*/ 	.word	0x00028a20


	//----- nvinfo : EIATTR_EXIT_INSTR_OFFSETS
	.align		4
.L_688:
        /*0c44*/ 	.byte	0x04, 0x1c
        /*0c46*/ 	.short	(.L_690 - .L_689)


	//   ....[0]....
.L_689:
        /*0c48*/ 	.word	0x000006c0


	//   ....[1]....
        /*0c4c*/ 	.word	0x00001820


	//   ....[2]....
        /*0c50*/ 	.word	0x000018a0


	//   ....[3]....
        /*0c54*/ 	.word	0x0002a250


	//   ....[4]....
        /*0c58*/ 	.word	0x0002a310


	//----- nvinfo : EIATTR_CTAIDZ_USED
	.align		4
.L_690:
        /*0c5c*/ 	.byte	0x01, 0x04
	.zero		2


	//----- nvinfo : EIATTR_CRS_STACK_SIZE
	.align		4
        /*0c60*/ 	.byte	0x04, 0x1e
        /*0c62*/ 	.short	(.L_692 - .L_691)
.L_691:
        /*0c64*/ 	.word	0x00000000
.L_692:


//--------------------- .nv.info._ZN5flash16flash_fwd_kernelI23Flash_fwd_kernel_traitsILi64ELi128ELi64ELi4ELb0ELb0EN7cutlass10bfloat16_tE19Flash_kernel_traitsILi64ELi128ELi64ELi4ES3_EELb0ELb0ELb1ELb1ELb0ELb0ELb1ELb0EEEvNS_16Flash_fwd_paramsE --------------------------
	.section	.nv.info._ZN5flash16flash_fwd_kernelI23Flash_fwd_kernel_traitsILi64ELi128ELi64ELi4ELb0ELb0EN7cutlass10bfloat16_tE19Flash_kernel_traitsILi64ELi128ELi64ELi4ES3_EELb0ELb0ELb1ELb1ELb0ELb0ELb1ELb0EEEvNS_16Flash_fwd_paramsE,"",@"SHT_CUDA_INFO"
	.sectionflags	@""
	.align	4


	//----- nvinfo : EIATTR_CUDA_API_VERSION
	.align		4
        /*0000*/ 	.byte	0x04, 0x37
        /*0002*/ 	.short	(.L_694 - .L_693)
.L_693:
        /*0004*/ 	.word	0x00000082


	//----- nvinfo : EIATTR_SW2861232_WAR
	.align		4
.L_694:
        /*0008*/ 	.byte	0x01, 0x35
	.zero		2


	//----- nvinfo : EIATTR_PARAM_CBANK
	.align		4
        /*000c*/ 	.byte	0x04, 0x0a
        /*000e*/ 	.short	(.L_696 - .L_695)
	.align		4
.L_695:
        /*0010*/ 	.word	index@(.nv.constant0._ZN5flash16flash_fwd_kernelI23Flash_fwd_kernel_traitsILi64ELi128ELi64ELi4ELb0ELb0EN7cutlass10bfloat16_tE19Flash_kernel_traitsILi64ELi128ELi64ELi4ES3_EELb0ELb0ELb1ELb1ELb0ELb0ELb1ELb0EEEvNS_16Flash_fwd_paramsE)
        /*0014*/ 	.short	0x0160
        /*0016*/ 	.short	0x01d0


	//----- nvinfo : EIATTR_CBANK_PARAM_SIZE
	.align		4
.L_696:
        /*0018*/ 	.byte	0x03, 0x19
        /*001a*/ 	.short	0x01d0


	//----- nvinfo : EIATTR_KPARAM_INFO
	.align		4
        /*001c*/ 	.byte	0x04, 0x17
        /*001e*/ 	.short	(.L_698 - .L_697)
.L_697:
        /*0020*/ 	.word	0x00000000
        /*0024*/ 	.short	0x0000
        /*0026*/ 	.short	0x0000
        /*0028*/ 	.byte	0x00, 0xf0, 0x41, 0x07


	//----- nvinfo : EIATTR_MAXREG_COUNT
	.align		4
.L_698:
        /*002c*/ 	.byte	0x03, 0x1b
        /*002e*/ 	.short	0x00ff


	//----- nvinfo : EIATTR_NUM_BARRIERS
	.align		4
        /*0030*/ 	.byte	0x02, 0x4c
        /*0032*/ 	.byte	0x01
	.zero		1


	//----- nvinfo : EIATTR_ANNOTATIONS
	.align		4
        /*0034*/ 	.byte	0x04, 0x55
        /*0036*/ 	.short	(.L_700 - .L_699)


	//   ....[0]....
.L_699:
        /* <DEDUP_REMOVED lines=19> */


	//----- nvinfo : EIATTR_MERCURY_ISA_VERSION
	.align		4
.L_700:
        /*0158*/ 	.byte	0x03, 0x5f
        /*015a*/ 	.short	0x0000


	//----- nvinfo : EIATTR_COOP_GROUP_MASK_REGIDS
	.align		4
        /*015c*/ 	.byte	0x04, 0x29
        /*015e*/ 	.short	(.L_702 - .L_701)


	//   ....[0]....
.L_701:
        /*0160*/ 	.word	0xffffffff


	//   ....[1]....
        /*0164*/ 	.word	0xffffffff


	//   ....[2]....
        /*0168*/ 	.word	0xffffffff


	//   ....[3]....
        /*016c*/ 	.word	0xffffffff


	//   ....[4]....
        /*0170*/ 	.word	0xffffffff


	//   ....[5]....
        /*0174*/ 	.word	0xffffffff


	//   ....[6]....
        /*0178*/ 	.word	0xffffffff


	//   ....[7]....
        /*017c*/ 	.word	0xffffffff


	//   ....[8]....
        /*0180*/ 	.word	0xffffffff


	//   ....[9]....
        /*0184*/ 	.word	0xffffffff


	//   ....[10]....
        /*0188*/ 	.word	0xffffffff


	//   ....[11]....
        /*018c*/ 	.word	0xffffffff


	//   ....[12]....
        /*0190*/ 	.word	0xffffffff


	//   ....[13]....
        /*0194*/ 	.word	0xffffffff


	//   ....[14]....
        /*0198*/ 	.word	0xffffffff


	//   ....[15]....
        /*019c*/ 	.word	0xffffffff


	//   ....[16]....
        /*01a0*/ 	.word	0xffffffff


	//   ....[17]....
        /*01a4*/ 	.word	0xffffffff


	//   ....[18]....
        /*01a8*/ 	.word	0xffffffff


	//   ....[19]....
        /*01ac*/ 	.word	0xffffffff


	//   ....[20]....
        /*01b0*/ 	.word	0xffffffff


	//   ....[21]....
        /*01b4*/ 	.word	0xffffffff


	//   ....[22]....
        /*01b8*/ 	.word	0xffffffff


	//   ....[23]....
        /*01bc*/ 	.word	0xffffffff


	//   ....[24]....
        /*01c0*/ 	.word	0xffffffff


	//   ....[25]....
        /*01c4*/ 	.word	0xffffffff


	//   ....[26]....
        /*01c8*/ 	.word	0xffffffff


	//   ....[27]....
        /*01cc*/ 	.word	0xffffffff


	//   ....[28]....
        /*01d0*/ 	.word	0xffffffff


	//   ....[29]....
        /*01d4*/ 	.word	0xffffffff


	//   ....[30]....
        /*01d8*/ 	.word	0xffffffff


	//   ....[31]....
        /*01dc*/ 	.word	0xffffffff


	//   ....[32]....
        /*01e0*/ 	.word	0xffffffff


	//   ....[33]....
        /*01e4*/ 	.word	0xffffffff


	//   ....[34]....
        /*01e8*/ 	.word	0xffffffff


	//   ....[35]....
        /*01ec*/ 	.word	0xffffffff


	//   ....[36]....
        /*01f0*/ 	.word	0xffffffff


	//   ....[37]....
        /*01f4*/ 	.word	0xffffffff


	//   ....[38]....
        /*01f8*/ 	.word	0xffffffff


	//   ....[39]....
        /*01fc*/ 	.word	0xffffffff


	//----- nvinfo : EIATTR_COOP_GROUP_INSTR_OFFSETS
	.align		4
.L_702:
        /*0200*/ 	.byte	0x04, 0x28
        /*0202*/ 	.short	(.L_704 - .L_703)


	//   ....[0]....
.L_703:
        /*0204*/ 	.word	0x000073b0


	//   ....[1]....
        /*0208*/ 	.word	0x00007460


	//   ....[2]....
        /*020c*/ 	.word	0x000074b0


	//   ....[3]....
        /*0210*/ 	.word	0x00007500


	//   ....[4]....
        /*0214*/ 	.word	0x00007530


	//   ....[5]....
        /*0218*/ 	.word	0x000075f0


	//   ....[6]....
        /*021c*/ 	.word	0x00007760


	//   ....[7]....
        /*0220*/ 	.word	0x000078c0


	//   ....[8]....
        /*0224*/ 	.word	0x0000c920


	//   ....[9]....
        /*0228*/ 	.word	0x0000c960


	//   ....[10]....
        /*022c*/ 	.word	0x0000c9f0


	//   ....[11]....
        /*0230*/ 	.word	0x0000ca00


	//   ....[12]....
        /*0234*/ 	.word	0x0000ca30


	//   ....[13]....
        /*0238*/ 	.word	0x0000cab0


	//   ....[14]....
        /*023c*/ 	.word	0x0000cc10


	//   ....[15]....
        /*0240*/ 	.word	0x0000cc80


	//   ....[16]....
        /*0244*/ 	.word	0x00012740


	//   ....[17]....
        /*0248*/ 	.word	0x00012850


	//   ....[18]....
        /*024c*/ 	.word	0x00012880


	//   ....[19]....
        /*0250*/ 	.word	0x000128a0


	//   ....[20]....
        /*0254*/ 	.word	0x00012920


	//   ....[21]....
        /*0258*/ 	.word	0x00012980


	//   ....[22]....
        /*025c*/ 	.word	0x00012aa0


	//   ....[23]....
        /*0260*/ 	.word	0x00012b20


	//   ....[24]....
        /*0264*/ 	.word	0x00017540


	//   ....[25]....
        /*0268*/ 	.word	0x00017610


	//   ....[26]....
        /*026c*/ 	.word	0x00017750


	//   ....[27]....
        /*0270*/ 	.word	0x00017970


	//   ....[28]....
        /*0274*/ 	.word	0x00017ab0


	//   ....[29]....
        /*0278*/ 	.word	0x00017be0


	//   ....[30]....
        /*027c*/ 	.word	0x00017c30


	//   ....[31]....
        /*0280*/ 	.word	0x00017d20


	//   ....[32]....
        /*0284*/ 	.word	0x00019550


	//   ....[33]....
        /*0288*/ 	.word	0x00019590


	//   ....[34]....
        /*028c*/ 	.word	0x000195c0


	//   ....[35]....
        /*0290*/ 	.word	0x00019600


	//   ....[36]....
        /*0294*/ 	.word	0x000196c0


	//   ....[37]....
        /*0298*/ 	.word	0x000196f0


	//   ....[38]....
        /*029c*/ 	.word	0x00019810


	//   ....[39]....
        /*02a0*/ 	.word	0x00019850


	//----- nvinfo : EIATTR_EXIT_INSTR_OFFSETS
	.align		4
.L_704:
        /*02a4*/ 	.byte	0x04, 0x1c
        /*02a6*/ 	.short	(.L_706 - .L_705)


	//   ....[0]....
.L_705:
        /*02a8*/ 	.word	0x000004d0


	//   ....[1]....
        /*02ac*/ 	.word	0x00001640


	//   ....[2]....
        /*02b0*/ 	.word	0x000016c0


	//   ....[3]....
        /*02b4*/ 	.word	0x0001aff0


	//   ....[4]....
        /*02b8*/ 	.word	0x0001b0b0


	//----- nvinfo : EIATTR_CTAIDZ_USED
	.align		4
.L_706:
        /*02bc*/ 	.byte	0x01, 0x04
	.zero		2


	//----- nvinfo : EIATTR_CRS_STACK_SIZE
	.align		4
        /*02c0*/ 	.byte	0x04, 0x1e
        /*02c2*/ 	.short	(.L_708 - .L_707)
.L_707:
        /*02c4*/ 	.word	0x00000000
.L_708:


//--------------------- .nv.callgraph             --------------------------
	.section	.nv.callgraph,"",@"SHT_CUDA_CALLGRAPH"
	.align	4
	.sectionentsize	8
	.align		4
        /*0000*/ 	.word	0x00000000
	.align		4
        /*0004*/ 	.word	0xffffffff
	.align		4
        /*0008*/ 	.word	0x00000000
	.align		4
        /*000c*/ 	.word	0xfffffffe
	.align		4
        /*0010*/ 	.word	0x00000000
	.align		4
        /*0014*/ 	.word	0xfffffffd
	.align		4
        /*0018*/ 	.word	0x00000000
	.align		4
        /*001c*/ 	.word	0xfffffffc


//--------------------- .nv.rel.action            --------------------------
	.section	.nv.rel.action,"",@"SHT_CUDA_RELOCINFO"
	.align	8
	.sectionentsize	8
        /*0000*/ 	.byte	0x73, 0x00, 0x00, 0x00, 0x00, 0x00, 0x00, 0x00, 0x00, 0x00, 0x00, 0x11, 0x25, 0x00, 0x05, 0x36


//--------------------- .nv.constant4             --------------------------
	.section	.nv.constant4,"a",@progbits
	.align	8
	.align		8
.nv.constant4:
        /*0000*/ 	.dword	_ZN65_INTERNAL_23b8c448_29_flash_fwd_hdim64_bf16_sm80_cu_0106449f_28454cuda3std3__45__cpo5beginE
	.align		8
        /*0008*/ 	.dword	_ZN65_INTERNAL_23b8c448_29_flash_fwd_hdim64_bf16_sm80_cu_0106449f_28454cuda3std3__45__cpo3endE
	.align		8
        /*0010*/ 	.dword	_ZN65_INTERNAL_23b8c448_29_flash_fwd_hdim64_bf16_sm80_cu_0106449f_28454cuda3std3__45__cpo6cbeginE
	.align		8
        /*0018*/ 	.dword	_ZN65_INTERNAL_23b8c448_29_flash_fwd_hdim64_bf16_sm80_cu_0106449f_28454cuda3std3__45__cpo4cendE
	.align		8
        /*0020*/ 	.dword	_ZN65_INTERNAL_23b8c448_29_flash_fwd_hdim64_bf16_sm80_cu_0106449f_28454cuda3std3__467_GLOBAL__N__23b8c448_29_flash_fwd_hdim64_bf16_sm80_cu_0106449f_28456ignoreE
	.align		8
        /*0028*/ 	.dword	_ZN65_INTERNAL_23b8c448_29_flash_fwd_hdim64_bf16_sm80_cu_0106449f_28454cuda3std3__419piecewise_constructE
	.align		8
        /*0030*/ 	.dword	_ZN65_INTERNAL_23b8c448_29_flash_fwd_hdim64_bf16_sm80_cu_0106449f_28454cuda3std3__48in_placeE
	.align		8
        /*0038*/ 	.dword	_ZN65_INTERNAL_23b8c448_29_flash_fwd_hdim64_bf16_sm80_cu_0106449f_28454cuda3std6ranges3__45__cpo4swapE
	.align		8
        /*0040*/ 	.dword	_ZN65_INTERNAL_23b8c448_29_flash_fwd_hdim64_bf16_sm80_cu_0106449f_28454cuda3std6ranges3__45__cpo9iter_moveE
	.align		8
        /*0048*/ 	.dword	_ZN65_INTERNAL_23b8c448_29_flash_fwd_hdim64_bf16_sm80_cu_0106449f_28454cute7productE
	.align		8
        /*0050*/ 	.dword	_ZN65_INTERNAL_23b8c448_29_flash_fwd_hdim64_bf16_sm80_cu_0106449f_28454cute1_E


//--------------------- .nv.constant0._ZN5flash16flash_fwd_kernelI23Flash_fwd_kernel_traitsILi64ELi128ELi128ELi4ELb0ELb0EN7cutlass10bfloat16_tE19Flash_kernel_traitsILi64ELi128ELi128ELi4ES3_EELb0ELb0ELb0ELb0ELb0ELb1ELb0ELb0EEEvNS_16Flash_fwd_paramsE --------------------------
	.section	.nv.constant0._ZN5flash16flash_fwd_kernelI23Flash_fwd_kernel_traitsILi64ELi128ELi128ELi4ELb0ELb0EN7cutlass10bfloat16_tE19Flash_kernel_traitsILi64ELi128ELi128ELi4ES3_EELb0ELb0ELb0ELb0ELb0ELb1ELb0ELb0EEEvNS_16Flash_fwd_paramsE,"a",@progbits
	.sectionflags	@""
	.align	4
.nv.constant0._ZN5flash16flash_fwd_kernelI23Flash_fwd_kernel_traitsILi64ELi128ELi128ELi4ELb0ELb0EN7cutlass10bfloat16_tE19Flash_kernel_traitsILi64ELi128ELi128ELi4ES3_EELb0ELb0ELb0ELb0ELb0ELb1ELb0ELb0EEEvNS_16Flash_fwd_paramsE:
	.zero		816


//--------------------- .nv.constant0._ZN5flash16flash_fwd_kernelI23Flash_fwd_kernel_traitsILi64ELi128ELi128ELi4ELb0ELb0EN7cutlass10bfloat16_tE19Flash_kernel_traitsILi64ELi128ELi128ELi4ES3_EELb0ELb0ELb0ELb0ELb0ELb1ELb1ELb0EEEvNS_16Flash_fwd_paramsE --------------------------
	.section	.nv.constant0._ZN5flash16flash_fwd_kernelI23Flash_fwd_kernel_traitsILi64ELi128ELi128ELi4ELb0ELb0EN7cutlass10bfloat16_tE19Flash_kernel_traitsILi64ELi128ELi128ELi4ES3_EELb0ELb0ELb0ELb0ELb0ELb1ELb1ELb0EEEvNS_16Flash_fwd_paramsE,"a",@progbits
	.sectionflags	@""
	.align	4
.nv.constant0._ZN5flash16flash_fwd_kernelI23Flash_fwd_kernel_traitsILi64ELi128ELi128ELi4ELb0ELb0EN7cutlass10bfloat16_tE19Flash_kernel_traitsILi64ELi128ELi128ELi4ES3_EELb0ELb0ELb0ELb0ELb0ELb1ELb1ELb0EEEvNS_16Flash_fwd_paramsE:
	.zero		816


//--------------------- .nv.constant0._ZN5flash16flash_fwd_kernelI23Flash_fwd_kernel_traitsILi64ELi128ELi128ELi4ELb0ELb0EN7cutlass10bfloat16_tE19Flash_kernel_traitsILi64ELi128ELi128ELi4ES3_EELb0ELb0ELb0ELb0ELb1ELb1ELb0ELb0EEEvNS_16Flash_fwd_paramsE --------------------------
	.section	.nv.constant0._ZN5flash16flash_fwd_kernelI23Flash_fwd_kernel_traitsILi64ELi128ELi128ELi4ELb0ELb0EN7cutlass10bfloat16_tE19Flash_kernel_traitsILi64ELi128ELi128ELi4ES3_EELb0ELb0ELb0ELb0ELb1ELb1ELb0ELb0EEEvNS_16Flash_fwd_paramsE,"a",@progbits
	.sectionflags	@""
	.align	4
.nv.constant0._ZN5flash16flash_fwd_kernelI23Flash_fwd_kernel_traitsILi64ELi128ELi128ELi4ELb0ELb0EN7cutlass10bfloat16_tE19Flash_kernel_traitsILi64ELi128ELi128ELi4ES3_EELb0ELb0ELb0ELb0ELb1ELb1ELb0ELb0EEEvNS_16Flash_fwd_paramsE:
	.zero		816


//--------------------- .nv.constant0._ZN5flash16flash_fwd_kernelI23Flash_fwd_kernel_traitsILi64ELi128ELi128ELi4ELb0ELb0EN7cutlass10bfloat16_tE19Flash_kernel_traitsILi64ELi128ELi128ELi4ES3_EELb0ELb0ELb0ELb0ELb1ELb1ELb1ELb0EEEvNS_16Flash_fwd_paramsE --------------------------
	.section	.nv.constant0._ZN5flash16flash_fwd_kernelI23Flash_fwd_kernel_traitsILi64ELi128ELi128ELi4ELb0ELb0EN7cutlass10bfloat16_tE19Flash_kernel_traitsILi64ELi128ELi128ELi4ES3_EELb0ELb0ELb0ELb0ELb1ELb1ELb1ELb0EEEvNS_16Flash_fwd_paramsE,"a",@progbits
	.sectionflags	@""
	.align	4
.nv.constant0._ZN5flash16flash_fwd_kernelI23Flash_fwd_kernel_traitsILi64ELi128ELi128ELi4ELb0ELb0EN7cutlass10bfloat16_tE19Flash_kernel_traitsILi64ELi128ELi128ELi4ES3_EELb0ELb0ELb0ELb0ELb1ELb1ELb1ELb0EEEvNS_16Flash_fwd_paramsE:
	.zero		816


//--------------------- .nv.constant0._ZN5flash16flash_fwd_kernelI23Flash_fwd_kernel_traitsILi64ELi128ELi128ELi4ELb0ELb0EN7cutlass10bfloat16_tE19Flash_kernel_traitsILi64ELi128ELi128ELi4ES3_EELb0ELb0ELb0ELb0ELb0ELb0ELb0ELb0EEEvNS_16Flash_fwd_paramsE --------------------------
	.section	.nv.constant0._ZN5flash16flash_fwd_kernelI23Flash_fwd_kernel_traitsILi64ELi128ELi128ELi4ELb0ELb0EN7cutlass10bfloat16_tE19Flash_kernel_traitsILi64ELi128ELi128ELi4ES3_EELb0ELb0ELb0ELb0ELb0ELb0ELb0ELb0EEEvNS_16Flash_fwd_paramsE,"a",@progbits
	.sectionflags	@""
	.align	4
.nv.constant0._ZN5flash16flash_fwd_kernelI23Flash_fwd_kernel_traitsILi64ELi128ELi128ELi4ELb0ELb0EN7cutlass10bfloat16_tE19Flash_kernel_traitsILi64ELi128ELi128ELi4ES3_EELb0ELb0ELb0ELb0ELb0ELb0ELb0ELb0EEEvNS_16Flash_fwd_paramsE:
	.zero		816


//--------------------- .nv.constant0._ZN5flash16flash_fwd_kernelI23Flash_fwd_kernel_traitsILi64ELi128ELi128ELi4ELb0ELb0EN7cutlass10bfloat16_tE19Flash_kernel_traitsILi64ELi128ELi128ELi4ES3_EELb0ELb0ELb0ELb0ELb0ELb0ELb1ELb0EEEvNS_16Flash_fwd_paramsE --------------------------
	.section	.nv.constant0._ZN5flash16flash_fwd_kernelI23Flash_fwd_kernel_traitsILi64ELi128ELi128ELi4ELb0ELb0EN7cutlass10bfloat16_tE19Flash_kernel_traitsILi64ELi128ELi128ELi4ES3_EELb0ELb0ELb0ELb0ELb0ELb0ELb1ELb0EEEvNS_16Flash_fwd_paramsE,"a",@progbits
	.sectionflags	@""
	.align	4
.nv.constant0._ZN5flash16flash_fwd_kernelI23Flash_fwd_kernel_traitsILi64ELi128ELi128ELi4ELb0ELb0EN7cutlass10bfloat16_tE19Flash_kernel_traitsILi64ELi128ELi128ELi4ES3_EELb0ELb0ELb0ELb0ELb0ELb0ELb1ELb0EEEvNS_16Flash_fwd_paramsE:
	.zero		816


//--------------------- .nv.constant0._ZN5flash16flash_fwd_kernelI23Flash_fwd_kernel_traitsILi64ELi128ELi128ELi4ELb0ELb0EN7cutlass10bfloat16_tE19Flash_kernel_traitsILi64ELi128ELi128ELi4ES3_EELb0ELb0ELb0ELb1ELb0ELb0ELb0ELb0EEEvNS_16Flash_fwd_paramsE --------------------------
	.section	.nv.constant0._ZN5flash16flash_fwd_kernelI23Flash_fwd_kernel_traitsILi64ELi128ELi128ELi4ELb0ELb0EN7cutlass10bfloat16_tE19Flash_kernel_traitsILi64ELi128ELi128ELi4ES3_EELb0ELb0ELb0ELb1ELb0ELb0ELb0ELb0EEEvNS_16Flash_fwd_paramsE,"a",@progbits
	.sectionflags	@""
	.align	4
.nv.constant0._ZN5flash16flash_fwd_kernelI23Flash_fwd_kernel_traitsILi64ELi128ELi128ELi4ELb0ELb0EN7cutlass10bfloat16_tE19Flash_kernel_traitsILi64ELi128ELi128ELi4ES3_EELb0ELb0ELb0ELb1ELb0ELb0ELb0ELb0EEEvNS_16Flash_fwd_paramsE:
	.zero		816


//--------------------- .nv.constant0._ZN5flash16flash_fwd_kernelI23Flash_fwd_kernel_traitsILi64ELi128ELi128ELi4ELb0ELb0EN7cutlass10bfloat16_tE19Flash_kernel_traitsILi64ELi128ELi128ELi4ES3_EELb0ELb0ELb0ELb1ELb0ELb0ELb1ELb0EEEvNS_16Flash_fwd_paramsE --------------------------
	.section	.nv.constant0._ZN5flash16flash_fwd_kernelI23Flash_fwd_kernel_traitsILi64ELi128ELi128ELi4ELb0ELb0EN7cutlass10bfloat16_tE19Flash_kernel_traitsILi64ELi128ELi128ELi4ES3_EELb0ELb0ELb0ELb1ELb0ELb0ELb1ELb0EEEvNS_16Flash_fwd_paramsE,"a",@progbits
	.sectionflags	@""
	.align	4
.nv.constant0._ZN5flash16flash_fwd_kernelI23Flash_fwd_kernel_traitsILi64ELi128ELi128ELi4ELb0ELb0EN7cutlass10bfloat16_tE19Flash_kernel_traitsILi64ELi128ELi128ELi4ES3_EELb0ELb0ELb0ELb1ELb0ELb0ELb1ELb0EEEvNS_16Flash_fwd_paramsE:
	.zero		816


//--------------------- .nv.constant0._ZN5flash16flash_fwd_kernelI23Flash_fwd_kernel_traitsILi64ELi128ELi128ELi4ELb0ELb0EN7cutlass10bfloat16_tE19Flash_kernel_traitsILi64ELi128ELi128ELi4ES3_EELb0ELb0ELb1ELb0ELb0ELb1ELb0ELb0EEEvNS_16Flash_fwd_paramsE --------------------------
	.section	.nv.constant0._ZN5flash16flash_fwd_kernelI23Flash_fwd_kernel_traitsILi64ELi128ELi128ELi4ELb0ELb0EN7cutlass10bfloat16_tE19Flash_kernel_traitsILi64ELi128ELi128ELi4ES3_EELb0ELb0ELb1ELb0ELb0ELb1ELb0ELb0EEEvNS_16Flash_fwd_paramsE,"a",@progbits
	.sectionflags	@""
	.align	4
.nv.constant0._ZN5flash16flash_fwd_kernelI23Flash_fwd_kernel_traitsILi64ELi128ELi128ELi4ELb0ELb0EN7cutlass10bfloat16_tE19Flash_kernel_traitsILi64ELi128ELi128ELi4ES3_EELb0ELb0ELb1ELb0ELb0ELb1ELb0ELb0EEEvNS_16Flash_fwd_paramsE:
	.zero		816


//--------------------- .nv.constant0._ZN5flash16flash_fwd_kernelI23Flash_fwd_kernel_traitsILi64ELi128ELi128ELi4ELb0ELb0EN7cutlass10bfloat16_tE19Flash_kernel_traitsILi64ELi128ELi128ELi4ES3_EELb0ELb0ELb1ELb0ELb0ELb1ELb1ELb0EEEvNS_16Flash_fwd_paramsE --------------------------
	.section	.nv.constant0._ZN5flash16flash_fwd_kernelI23Flash_fwd_kernel_traitsILi64ELi128ELi128ELi4ELb0ELb0EN7cutlass10bfloat16_tE19Flash_kernel_traitsILi64ELi128ELi128ELi4ES3_EELb0ELb0ELb1ELb0ELb0ELb1ELb1ELb0EEEvNS_16Flash_fwd_paramsE,"a",@progbits
	.sectionflags	@""
	.align	4
.nv.constant0._ZN5flash16flash_fwd_kernelI23Flash_fwd_kernel_traitsILi64ELi128ELi128ELi4ELb0ELb0EN7cutlass10bfloat16_tE19Flash_kernel_traitsILi64ELi128ELi128ELi4ES3_EELb0ELb0ELb1ELb0ELb0ELb1ELb1ELb0EEEvNS_16Flash_fwd_paramsE:
	.zero		816


//--------------------- .nv.constant0._ZN5flash16flash_fwd_kernelI23Flash_fwd_kernel_traitsILi64ELi128ELi128ELi4ELb0ELb0EN7cutlass10bfloat16_tE19Flash_kernel_traitsILi64ELi128ELi128ELi4ES3_EELb0ELb0ELb1ELb0ELb0ELb0ELb0ELb0EEEvNS_16Flash_fwd_paramsE --------------------------
	.section	.nv.constant0._ZN5flash16flash_fwd_kernelI23Flash_fwd_kernel_traitsILi64ELi128ELi128ELi4ELb0ELb0EN7cutlass10bfloat16_tE19Flash_kernel_traitsILi64ELi128ELi128ELi4ES3_EELb0ELb0ELb1ELb0ELb0ELb0ELb0ELb0EEEvNS_16Flash_fwd_paramsE,"a",@progbits
	.sectionflags	@""
	.align	4
.nv.constant0._ZN5flash16flash_fwd_kernelI23Flash_fwd_kernel_traitsILi64ELi128ELi128ELi4ELb0ELb0EN7cutlass10bfloat16_tE19Flash_kernel_traitsILi64ELi128ELi128ELi4ES3_EELb0ELb0ELb1ELb0ELb0ELb0ELb0ELb0EEEvNS_16Flash_fwd_paramsE:
	.zero		816


//--------------------- .nv.constant0._ZN5flash16flash_fwd_kernelI23Flash_fwd_kernel_traitsILi64ELi128ELi128ELi4ELb0ELb0EN7cutlass10bfloat16_tE19Flash_kernel_traitsILi64ELi128ELi128ELi4ES3_EELb0ELb0ELb1ELb0ELb0ELb0ELb1ELb0EEEvNS_16Flash_fwd_paramsE --------------------------
	.section	.nv.constant0._ZN5flash16flash_fwd_kernelI23Flash_fwd_kernel_traitsILi64ELi128ELi128ELi4ELb0ELb0EN7cutlass10bfloat16_tE19Flash_kernel_traitsILi64ELi128ELi128ELi4ES3_EELb0ELb0ELb1ELb0ELb0ELb0ELb1ELb0EEEvNS_16Flash_fwd_paramsE,"a",@progbits
	.sectionflags	@""
	.align	4
.nv.constant0._ZN5flash16flash_fwd_kernelI23Flash_fwd_kernel_traitsILi64ELi128ELi128ELi4ELb0ELb0EN7cutlass10bfloat16_tE19Flash_kernel_traitsILi64ELi128ELi128ELi4ES3_EELb0ELb0ELb1ELb0ELb0ELb0ELb1ELb0EEEvNS_16Flash_fwd_paramsE:
	.zero		816


//--------------------- .nv.constant0._ZN5flash16flash_fwd_kernelI23Flash_fwd_kernel_traitsILi64ELi128ELi128ELi4ELb0ELb0EN7cutlass10bfloat16_tE19Flash_kernel_traitsILi64ELi128ELi128ELi4ES3_EELb0ELb0ELb1ELb1ELb0ELb0ELb0ELb0EEEvNS_16Flash_fwd_paramsE --------------------------
	.section	.nv.constant0._ZN5flash16flash_fwd_kernelI23Flash_fwd_kernel_traitsILi64ELi128ELi128ELi4ELb0ELb0EN7cutlass10bfloat16_tE19Flash_kernel_traitsILi64ELi128ELi128ELi4ES3_EELb0ELb0ELb1ELb1ELb0ELb0ELb0ELb0EEEvNS_16Flash_fwd_paramsE,"a",@progbits
	.sectionflags	@""
	.align	4
.nv.constant0._ZN5flash16flash_fwd_kernelI23Flash_fwd_kernel_traitsILi64ELi128ELi128ELi4ELb0ELb0EN7cutlass10bfloat16_tE19Flash_kernel_traitsILi64ELi128ELi128ELi4ES3_EELb0ELb0ELb1ELb1ELb0ELb0ELb0ELb0EEEvNS_16Flash_fwd_paramsE:
	.zero		816


//--------------------- .nv.constant0._ZN5flash16flash_fwd_kernelI23Flash_fwd_kernel_traitsILi64ELi128ELi128ELi4ELb0ELb0EN7cutlass10bfloat16_tE19Flash_kernel_traitsILi64ELi128ELi128ELi4ES3_EELb0ELb0ELb1ELb1ELb0ELb0ELb1ELb0EEEvNS_16Flash_fwd_paramsE --------------------------
	.section	.nv.constant0._ZN5flash16flash_fwd_kernelI23Flash_fwd_kernel_traitsILi64ELi128ELi128ELi4ELb0ELb0EN7cutlass10bfloat16_tE19Flash_kernel_traitsILi64ELi128ELi128ELi4ES3_EELb0ELb0ELb1ELb1ELb0ELb0ELb1ELb0EEEvNS_16Flash_fwd_paramsE,"a",@progbits
	.sectionflags	@""
	.align	4
.nv.constant0._ZN5flash16flash_fwd_kernelI23Flash_fwd_kernel_traitsILi64ELi128ELi128ELi4ELb0ELb0EN7cutlass10bfloat16_tE19Flash_kernel_traitsILi64ELi128ELi128ELi4ES3_EELb0ELb0ELb1ELb1ELb0ELb0ELb1ELb0EEEvNS_16Flash_fwd_paramsE:
	.zero		816


//--------------------- .nv.constant0._ZN5flash16flash_fwd_kernelI23Flash_fwd_kernel_traitsILi64ELi128ELi64ELi4ELb0ELb0EN7cutlass10bfloat16_tE19Flash_kernel_traitsILi64ELi128ELi64ELi4ES3_EELb1ELb0ELb0ELb0ELb0ELb1ELb0ELb0EEEvNS_16Flash_fwd_paramsE --------------------------
	.section	.nv.constant0._ZN5flash16flash_fwd_kernelI23Flash_fwd_kernel_traitsILi64ELi128ELi64ELi4ELb0ELb0EN7cutlass10bfloat16_tE19Flash_kernel_traitsILi64ELi128ELi64ELi4ES3_EELb1ELb0ELb0ELb0ELb0ELb1ELb0ELb0EEEvNS_16Flash_fwd_paramsE,"a",@progbits
	.sectionflags	@""
	.align	4
.nv.constant0._ZN5flash16flash_fwd_kernelI23Flash_fwd_kernel_traitsILi64ELi128ELi64ELi4ELb0ELb0EN7cutlass10bfloat16_tE19Flash_kernel_traitsILi64ELi128ELi64ELi4ES3_EELb1ELb0ELb0ELb0ELb0ELb1ELb0ELb0EEEvNS_16Flash_fwd_paramsE:
	.zero		816


//--------------------- .nv.constant0._ZN5flash16flash_fwd_kernelI23Flash_fwd_kernel_traitsILi64ELi128ELi64ELi4ELb0ELb0EN7cutlass10bfloat16_tE19Flash_kernel_traitsILi64ELi128ELi64ELi4ES3_EELb0ELb0ELb0ELb0ELb0ELb1ELb1ELb0EEEvNS_16Flash_fwd_paramsE --------------------------
	.section	.nv.constant0._ZN5flash16flash_fwd_kernelI23Flash_fwd_kernel_traitsILi64ELi128ELi64ELi4ELb0ELb0EN7cutlass10bfloat16_tE19Flash_kernel_traitsILi64ELi128ELi64ELi4ES3_EELb0ELb0ELb0ELb0ELb0ELb1ELb1ELb0EEEvNS_16Flash_fwd_paramsE,"a",@progbits
	.sectionflags	@""
	.align	4
.nv.constant0._ZN5flash16flash_fwd_kernelI23Flash_fwd_kernel_traitsILi64ELi128ELi64ELi4ELb0ELb0EN7cutlass10bfloat16_tE19Flash_kernel_traitsILi64ELi128ELi64ELi4ES3_EELb0ELb0ELb0ELb0ELb0ELb1ELb1ELb0EEEvNS_16Flash_fwd_paramsE:
	.zero		816


//--------------------- .nv.constant0._ZN5flash16flash_fwd_kernelI23Flash_fwd_kernel_traitsILi64ELi128ELi64ELi4ELb0ELb0EN7cutlass10bfloat16_tE19Flash_kernel_traitsILi64ELi128ELi64ELi4ES3_EELb1ELb0ELb0ELb0ELb0ELb0ELb0ELb0EEEvNS_16Flash_fwd_paramsE --------------------------
	.section	.nv.constant0._ZN5flash16flash_fwd_kernelI23Flash_fwd_kernel_traitsILi64ELi128ELi64ELi4ELb0ELb0EN7cutlass10bfloat16_tE19Flash_kernel_traitsILi64ELi128ELi64ELi4ES3_EELb1ELb0ELb0ELb0ELb0ELb0ELb0ELb0EEEvNS_16Flash_fwd_paramsE,"a",@progbits
	.sectionflags	@""
	.align	4
.nv.constant0._ZN5flash16flash_fwd_kernelI23Flash_fwd_kernel_traitsILi64ELi128ELi64ELi4ELb0ELb0EN7cutlass10bfloat16_tE19Flash_kernel_traitsILi64ELi128ELi64ELi4ES3_EELb1ELb0ELb0ELb0ELb0ELb0ELb0ELb0EEEvNS_16Flash_fwd_paramsE:
	.zero		816


//--------------------- .nv.constant0._ZN5flash16flash_fwd_kernelI23Flash_fwd_kernel_traitsILi64ELi128ELi64ELi4ELb0ELb0EN7cutlass10bfloat16_tE19Flash_kernel_traitsILi64ELi128ELi64ELi4ES3_EELb1ELb0ELb1ELb0ELb0ELb0ELb0ELb0EEEvNS_16Flash_fwd_paramsE --------------------------
	.section	.nv.constant0._ZN5flash16flash_fwd_kernelI23Flash_fwd_kernel_traitsILi64ELi128ELi64ELi4ELb0ELb0EN7cutlass10bfloat16_tE19Flash_kernel_traitsILi64ELi128ELi64ELi4ES3_EELb1ELb0ELb1ELb0ELb0ELb0ELb0ELb0EEEvNS_16Flash_fwd_paramsE,"a",@progbits
	.sectionflags	@""
	.align	4
.nv.constant0._ZN5flash16flash_fwd_kernelI23Flash_fwd_kernel_traitsILi64ELi128ELi64ELi4ELb0ELb0EN7cutlass10bfloat16_tE19Flash_kernel_traitsILi64ELi128ELi64ELi4ES3_EELb1ELb0ELb1ELb0ELb0ELb0ELb0ELb0EEEvNS_16Flash_fwd_paramsE:
	.zero		816


//--------------------- .nv.constant0._ZN5flash16flash_fwd_kernelI23Flash_fwd_kernel_traitsILi64ELi128ELi64ELi4ELb0ELb0EN7cutlass10bfloat16_tE19Flash_kernel_traitsILi64ELi128ELi64ELi4ES3_EELb1ELb0ELb0ELb0ELb1ELb1ELb0ELb0EEEvNS_16Flash_fwd_paramsE --------------------------
	.section	.nv.constant0._ZN5flash16flash_fwd_kernelI23Flash_fwd_kernel_traitsILi64ELi128ELi64ELi4ELb0ELb0EN7cutlass10bfloat16_tE19Flash_kernel_traitsILi64ELi128ELi64ELi4ES3_EELb1ELb0ELb0ELb0ELb1ELb1ELb0ELb0EEEvNS_16Flash_fwd_paramsE,"a",@progbits
	.sectionflags	@""
	.align	4
.nv.constant0._ZN5flash16flash_fwd_kernelI23Flash_fwd_kernel_traitsILi64ELi128ELi64ELi4ELb0ELb0EN7cutlass10bfloat16_tE19Flash_kernel_traitsILi64ELi128ELi64ELi4ES3_EELb1ELb0ELb0ELb0ELb1ELb1ELb0ELb0EEEvNS_16Flash_fwd_paramsE:
	.zero		816


//--------------------- .nv.constant0._ZN5flash16flash_fwd_kernelI23Flash_fwd_kernel_traitsILi64ELi128ELi64ELi4ELb0ELb0EN7cutlass10bfloat16_tE19Flash_kernel_traitsILi64ELi128ELi64ELi4ES3_EELb0ELb0ELb0ELb0ELb1ELb1ELb1ELb0EEEvNS_16Flash_fwd_paramsE --------------------------
	.section	.nv.constant0._ZN5flash16flash_fwd_kernelI23Flash_fwd_kernel_traitsILi64ELi128ELi64ELi4ELb0ELb0EN7cutlass10bfloat16_tE19Flash_kernel_traitsILi64ELi128ELi64ELi4ES3_EELb0ELb0ELb0ELb0ELb1ELb1ELb1ELb0EEEvNS_16Flash_fwd_paramsE,"a",@progbits
	.sectionflags	@""
	.align	4
.nv.constant0._ZN5flash16flash_fwd_kernelI23Flash_fwd_kernel_traitsILi64ELi128ELi64ELi4ELb0ELb0EN7cutlass10bfloat16_tE19Flash_kernel_traitsILi64ELi128ELi64ELi4ES3_EELb0ELb0ELb0ELb0ELb1ELb1ELb1ELb0EEEvNS_16Flash_fwd_paramsE:
	.zero		816


//--------------------- .nv.constant0._ZN5flash16flash_fwd_kernelI23Flash_fwd_kernel_traitsILi64ELi128ELi64ELi4ELb0ELb0EN7cutlass10bfloat16_tE19Flash_kernel_traitsILi64ELi128ELi64ELi4ES3_EELb1ELb0ELb0ELb1ELb0ELb0ELb0ELb0EEEvNS_16Flash_fwd_paramsE --------------------------
	.section	.nv.constant0._ZN5flash16flash_fwd_kernelI23Flash_fwd_kernel_traitsILi64ELi128ELi64ELi4ELb0ELb0EN7cutlass10bfloat16_tE19Flash_kernel_traitsILi64ELi128ELi64ELi4ES3_EELb1ELb0ELb0ELb1ELb0ELb0ELb0ELb0EEEvNS_16Flash_fwd_paramsE,"a",@progbits
	.sectionflags	@""
	.align	4
.nv.constant0._ZN5flash16flash_fwd_kernelI23Flash_fwd_kernel_traitsILi64ELi128ELi64ELi4ELb0ELb0EN7cutlass10bfloat16_tE19Flash_kernel_traitsILi64ELi128ELi64ELi4ES3_EELb1ELb0ELb0ELb1ELb0ELb0ELb0ELb0EEEvNS_16Flash_fwd_paramsE:
	.zero		816


//--------------------- .nv.constant0._ZN5flash16flash_fwd_kernelI23Flash_fwd_kernel_traitsILi64ELi128ELi64ELi4ELb0ELb0EN7cutlass10bfloat16_tE19Flash_kernel_traitsILi64ELi128ELi64ELi4ES3_EELb1ELb0ELb0ELb0ELb0ELb0ELb0ELb1EEEvNS_16Flash_fwd_paramsE --------------------------
	.section	.nv.constant0._ZN5flash16flash_fwd_kernelI23Flash_fwd_kernel_traitsILi64ELi128ELi64ELi4ELb0ELb0EN7cutlass10bfloat16_tE19Flash_kernel_traitsILi64ELi128ELi64ELi4ES3_EELb1ELb0ELb0ELb0ELb0ELb0ELb0ELb1EEEvNS_16Flash_fwd_paramsE,"a",@progbits
	.sectionflags	@""
	.align	4
.nv.constant0._ZN5flash16flash_fwd_kernelI23Flash_fwd_kernel_traitsILi64ELi128ELi64ELi4ELb0ELb0EN7cutlass10bfloat16_tE19Flash_kernel_traitsILi64ELi128ELi64ELi4ES3_EELb1ELb0ELb0ELb0ELb0ELb0ELb0ELb1EEEvNS_16Flash_fwd_paramsE:
	.zero		816


//--------------------- .nv.constant0._ZN5flash16flash_fwd_kernelI23Flash_fwd_kernel_traitsILi64ELi128ELi64ELi4ELb0ELb0EN7cutlass10bfloat16_tE19Flash_kernel_traitsILi64ELi128ELi64ELi4ES3_EELb0ELb0ELb0ELb0ELb0ELb0ELb1ELb0EEEvNS_16Flash_fwd_paramsE --------------------------
	.section	.nv.constant0._ZN5flash16flash_fwd_kernelI23Flash_fwd_kernel_traitsILi64ELi128ELi64ELi4ELb0ELb0EN7cutlass10bfloat16_tE19Flash_kernel_traitsILi64ELi128ELi64ELi4ES3_EELb0ELb0ELb0ELb0ELb0ELb0ELb1ELb0EEEvNS_16Flash_fwd_paramsE,"a",@progbits
	.sectionflags	@""
	.align	4
.nv.constant0._ZN5flash16flash_fwd_kernelI23Flash_fwd_kernel_traitsILi64ELi128ELi64ELi4ELb0ELb0EN7cutlass10bfloat16_tE19Flash_kernel_traitsILi64ELi128ELi64ELi4ES3_EELb0ELb0ELb0ELb0ELb0ELb0ELb1ELb0EEEvNS_16Flash_fwd_paramsE:
	.zero		816


//--------------------- .nv.constant0._ZN5flash16flash_fwd_kernelI23Flash_fwd_kernel_traitsILi64ELi128ELi64ELi4ELb0ELb0EN7cutlass10bfloat16_tE19Flash_kernel_traitsILi64ELi128ELi64ELi4ES3_EELb1ELb0ELb0ELb1ELb0ELb0ELb0ELb1EEEvNS_16Flash_fwd_paramsE --------------------------
	.section	.nv.constant0._ZN5flash16flash_fwd_kernelI23Flash_fwd_kernel_traitsILi64ELi128ELi64ELi4ELb0ELb0EN7cutlass10bfloat16_tE19Flash_kernel_traitsILi64ELi128ELi64ELi4ES3_EELb1ELb0ELb0ELb1ELb0ELb0ELb0ELb1EEEvNS_16Flash_fwd_paramsE,"a",@progbits
	.sectionflags	@""
	.align	4
.nv.constant0._ZN5flash16flash_fwd_kernelI23Flash_fwd_kernel_traitsILi64ELi128ELi64ELi4ELb0ELb0EN7cutlass10bfloat16_tE19Flash_kernel_traitsILi64ELi128ELi64ELi4ES3_EELb1ELb0ELb0ELb1ELb0ELb0ELb0ELb1EEEvNS_16Flash_fwd_paramsE:
	.zero		816


//--------------------- .nv.constant0._ZN5flash16flash_fwd_kernelI23Flash_fwd_kernel_traitsILi64ELi128ELi64ELi4ELb0ELb0EN7cutlass10bfloat16_tE19Flash_kernel_traitsILi64ELi128ELi64ELi4ES3_EELb0ELb0ELb0ELb1ELb0ELb0ELb1ELb0EEEvNS_16Flash_fwd_paramsE --------------------------
	.section	.nv.constant0._ZN5flash16flash_fwd_kernelI23Flash_fwd_kernel_traitsILi64ELi128ELi64ELi4ELb0ELb0EN7cutlass10bfloat16_tE19Flash_kernel_traitsILi64ELi128ELi64ELi4ES3_EELb0ELb0ELb0ELb1ELb0ELb0ELb1ELb0EEEvNS_16Flash_fwd_paramsE,"a",@progbits
	.sectionflags	@""
	.align	4
.nv.constant0._ZN5flash16flash_fwd_kernelI23Flash_fwd_kernel_traitsILi64ELi128ELi64ELi4ELb0ELb0EN7cutlass10bfloat16_tE19Flash_kernel_traitsILi64ELi128ELi64ELi4ES3_EELb0ELb0ELb0ELb1ELb0ELb0ELb1ELb0EEEvNS_16Flash_fwd_paramsE:
	.zero		816


//--------------------- .nv.constant0._ZN5flash16flash_fwd_kernelI23Flash_fwd_kernel_traitsILi64ELi128ELi64ELi4ELb0ELb0EN7cutlass10bfloat16_tE19Flash_kernel_traitsILi64ELi128ELi64ELi4ES3_EELb1ELb0ELb1ELb0ELb0ELb1ELb0ELb0EEEvNS_16Flash_fwd_paramsE --------------------------
	.section	.nv.constant0._ZN5flash16flash_fwd_kernelI23Flash_fwd_kernel_traitsILi64ELi128ELi64ELi4ELb0ELb0EN7cutlass10bfloat16_tE19Flash_kernel_traitsILi64ELi128ELi64ELi4ES3_EELb1ELb0ELb1ELb0ELb0ELb1ELb0ELb0EEEvNS_16Flash_fwd_paramsE,"a",@progbits
	.sectionflags	@""
	.align	4
.nv.constant0._ZN5flash16flash_fwd_kernelI23Flash_fwd_kernel_traitsILi64ELi128ELi64ELi4ELb0ELb0EN7cutlass10bfloat16_tE19Flash_kernel_traitsILi64ELi128ELi64ELi4ES3_EELb1ELb0ELb1ELb0ELb0ELb1ELb0ELb0EEEvNS_16Flash_fwd_paramsE:
	.zero		816


//--------------------- .nv.constant0._ZN5flash16flash_fwd_kernelI23Flash_fwd_kernel_traitsILi64ELi128ELi64ELi4ELb0ELb0EN7cutlass10bfloat16_tE19Flash_kernel_traitsILi64ELi128ELi64ELi4ES3_EELb0ELb0ELb1ELb0ELb0ELb1ELb1ELb0EEEvNS_16Flash_fwd_paramsE --------------------------
	.section	.nv.constant0._ZN5flash16flash_fwd_kernelI23Flash_fwd_kernel_traitsILi64ELi128ELi64ELi4ELb0ELb0EN7cutlass10bfloat16_tE19Flash_kernel_traitsILi64ELi128ELi64ELi4ES3_EELb0ELb0ELb1ELb0ELb0ELb1ELb1ELb0EEEvNS_16Flash_fwd_paramsE,"a",@progbits
	.sectionflags	@""
	.align	4
.nv.constant0._ZN5flash16flash_fwd_kernelI23Flash_fwd_kernel_traitsILi64ELi128ELi64ELi4ELb0ELb0EN7cutlass10bfloat16_tE19Flash_kernel_traitsILi64ELi128ELi64ELi4ES3_EELb0ELb0ELb1ELb0ELb0ELb1ELb1ELb0EEEvNS_16Flash_fwd_paramsE:
	.zero		816


//--------------------- .nv.constant0._ZN5flash16flash_fwd_kernelI23Flash_fwd_kernel_traitsILi64ELi128ELi64ELi4ELb0ELb0EN7cutlass10bfloat16_tE19Flash_kernel_traitsILi64ELi128ELi64ELi4ES3_EELb1ELb0ELb1ELb1ELb0ELb0ELb0ELb0EEEvNS_16Flash_fwd_paramsE --------------------------
	.section	.nv.constant0._ZN5flash16flash_fwd_kernelI23Flash_fwd_kernel_traitsILi64ELi128ELi64ELi4ELb0ELb0EN7cutlass10bfloat16_tE19Flash_kernel_traitsILi64ELi128ELi64ELi4ES3_EELb1ELb0ELb1ELb1ELb0ELb0ELb0ELb0EEEvNS_16Flash_fwd_paramsE,"a",@progbits
	.sectionflags	@""
	.align	4
.nv.constant0._ZN5flash16flash_fwd_kernelI23Flash_fwd_kernel_traitsILi64ELi128ELi64ELi4ELb0ELb0EN7cutlass10bfloat16_tE19Flash_kernel_traitsILi64ELi128ELi64ELi4ES3_EELb1ELb0ELb1ELb1ELb0ELb0ELb0ELb0EEEvNS_16Flash_fwd_paramsE:
	.zero		816


//--------------------- .nv.constant0._ZN5flash16flash_fwd_kernelI23Flash_fwd_kernel_traitsILi64ELi128ELi64ELi4ELb0ELb0EN7cutlass10bfloat16_tE19Flash_kernel_traitsILi64ELi128ELi64ELi4ES3_EELb1ELb0ELb1ELb0ELb0ELb0ELb0ELb1EEEvNS_16Flash_fwd_paramsE --------------------------
	.section	.nv.constant0._ZN5flash16flash_fwd_kernelI23Flash_fwd_kernel_traitsILi64ELi128ELi64ELi4ELb0ELb0EN7cutlass10bfloat16_tE19Flash_kernel_traitsILi64ELi128ELi64ELi4ES3_EELb1ELb0ELb1ELb0ELb0ELb0ELb0ELb1EEEvNS_16Flash_fwd_paramsE,"a",@progbits
	.sectionflags	@""
	.align	4
.nv.constant0._ZN5flash16flash_fwd_kernelI23Flash_fwd_kernel_traitsILi64ELi128ELi64ELi4ELb0ELb0EN7cutlass10bfloat16_tE19Flash_kernel_traitsILi64ELi128ELi64ELi4ES3_EELb1ELb0ELb1ELb0ELb0ELb0ELb0ELb1EEEvNS_16Flash_fwd_paramsE:
	.zero		816


//--------------------- .nv.constant0._ZN5flash16flash_fwd_kernelI23Flash_fwd_kernel_traitsILi64ELi128ELi64ELi4ELb0ELb0EN7cutlass10bfloat16_tE19Flash_kernel_traitsILi64ELi128ELi64ELi4ES3_EELb0ELb0ELb1ELb0ELb0ELb0ELb1ELb0EEEvNS_16Flash_fwd_paramsE --------------------------
	.section	.nv.constant0._ZN5flash16flash_fwd_kernelI23Flash_fwd_kernel_traitsILi64ELi128ELi64ELi4ELb0ELb0EN7cutlass10bfloat16_tE19Flash_kernel_traitsILi64ELi128ELi64ELi4ES3_EELb0ELb0ELb1ELb0ELb0ELb0ELb1ELb0EEEvNS_16Flash_fwd_paramsE,"a",@progbits
	.sectionflags	@""
	.align	4
.nv.constant0._ZN5flash16flash_fwd_kernelI23Flash_fwd_kernel_traitsILi64ELi128ELi64ELi4ELb0ELb0EN7cutlass10bfloat16_tE19Flash_kernel_traitsILi64ELi128ELi64ELi4ES3_EELb0ELb0ELb1ELb0ELb0ELb0ELb1ELb0EEEvNS_16Flash_fwd_paramsE:
	.zero		816


//--------------------- .nv.constant0._ZN5flash16flash_fwd_kernelI23Flash_fwd_kernel_traitsILi64ELi128ELi64ELi4ELb0ELb0EN7cutlass10bfloat16_tE19Flash_kernel_traitsILi64ELi128ELi64ELi4ES3_EELb1ELb0ELb1ELb1ELb0ELb0ELb0ELb1EEEvNS_16Flash_fwd_paramsE --------------------------
	.section	.nv.constant0._ZN5flash16flash_fwd_kernelI23Flash_fwd_kernel_traitsILi64ELi128ELi64ELi4ELb0ELb0EN7cutlass10bfloat16_tE19Flash_kernel_traitsILi64ELi128ELi64ELi4ES3_EELb1ELb0ELb1ELb1ELb0ELb0ELb0ELb1EEEvNS_16Flash_fwd_paramsE,"a",@progbits
	.sectionflags	@""
	.align	4
.nv.constant0._ZN5flash16flash_fwd_kernelI23Flash_fwd_kernel_traitsILi64ELi128ELi64ELi4ELb0ELb0EN7cutlass10bfloat16_tE19Flash_kernel_traitsILi64ELi128ELi64ELi4ES3_EELb1ELb0ELb1ELb1ELb0ELb0ELb0ELb1EEEvNS_16Flash_fwd_paramsE:
	.zero		816


//--------------------- .nv.constant0._ZN5flash16flash_fwd_kernelI23Flash_fwd_kernel_traitsILi64ELi128ELi64ELi4ELb0ELb0EN7cutlass10bfloat16_tE19Flash_kernel_traitsILi64ELi128ELi64ELi4ES3_EELb0ELb0ELb1ELb1ELb0ELb0ELb1ELb0EEEvNS_16Flash_fwd_paramsE --------------------------
	.section	.nv.constant0._ZN5flash16flash_fwd_kernelI23Flash_fwd_kernel_traitsILi64ELi128ELi64ELi4ELb0ELb0EN7cutlass10bfloat16_tE19Flash_kernel_traitsILi64ELi128ELi64ELi4ES3_EELb0ELb0ELb1ELb1ELb0ELb0ELb1ELb0EEEvNS_16Flash_fwd_paramsE,"a",@progbits
	.sectionflags	@""
	.align	4
.nv.constant0._ZN5flash16flash_fwd_kernelI23Flash_fwd_kernel_traitsILi64ELi128ELi64ELi4ELb0ELb0EN7cutlass10bfloat16_tE19Flash_kernel_traitsILi64ELi128ELi64ELi4ES3_EELb0ELb0ELb1ELb1ELb0ELb0ELb1ELb0EEEvNS_16Flash_fwd_paramsE:
	.zero		816


//--------------------- .text._ZN5flash16flash_fwd_kernelI23Flash_fwd_kernel_traitsILi64ELi128ELi128ELi4ELb0ELb0EN7cutlass10bfloat16_tE19Flash_kernel_traitsILi64ELi128ELi128ELi4ES3_EELb0ELb0ELb0ELb0ELb0ELb1ELb0ELb0EEEvNS_16Flash_fwd_paramsE --------------------------
	.section	.text._ZN5flash16flash_fwd_kernelI23Flash_fwd_kernel_traitsILi64ELi128ELi128ELi4ELb0ELb0EN7cutlass10bfloat16_tE19Flash_kernel_traitsILi64ELi128ELi128ELi4ES3_EELb0ELb0ELb0ELb0ELb0ELb1ELb0ELb0EEEvNS_16Flash_fwd_paramsE,"ax",@progbits
	.sectioninfo	@"SHI_REGISTERS=255"
	.align	128
        .global         _ZN5flash16flash_fwd_kernelI23Flash_fwd_kernel_traitsILi64ELi128ELi128ELi4ELb0ELb0EN7cutlass10bfloat16_tE19Flash_kernel_traitsILi64ELi128ELi128ELi4ES3_EELb0ELb0ELb0ELb0ELb0ELb1ELb0ELb0EEEvNS_16Flash_fwd_paramsE
        .type           _ZN5flash16flash_fwd_kernelI23Flash_fwd_kernel_traitsILi64ELi128ELi128ELi4ELb0ELb0EN7cutlass10bfloat16_tE19Flash_kernel_traitsILi64ELi128ELi128ELi4ES3_EELb0ELb0ELb0ELb0ELb0ELb1ELb0ELb0EEEvNS_16Flash_fwd_paramsE,@function
        .size           _ZN5flash16flash_fwd_kernelI23Flash_fwd_kernel_traitsILi64ELi128ELi128ELi4ELb0ELb0EN7cutlass10bfloat16_tE19Flash_kernel_traitsILi64ELi128ELi128ELi4ES3_EELb0ELb0ELb0ELb0ELb0ELb1ELb0ELb0EEEvNS_16Flash_fwd_paramsE,(.L_x_2112 - _ZN5flash16flash_fwd_kernelI23Flash_fwd_kernel_traitsILi64ELi128ELi128ELi4ELb0ELb0EN7cutlass10bfloat16_tE19Flash_kernel_traitsILi64ELi128ELi128ELi4ES3_EELb0ELb0ELb0ELb0ELb0ELb1ELb0ELb0EEEvNS_16Flash_fwd_paramsE)
        .other          _ZN5flash16flash_fwd_kernelI23Flash_fwd_kernel_traitsILi64ELi128ELi128ELi4ELb0ELb0EN7cutlass10bfloat16_tE19Flash_kernel_traitsILi64ELi128ELi128ELi4ES3_EELb0ELb0ELb0ELb0ELb0ELb1ELb0ELb0EEEvNS_16Flash_fwd_paramsE,@"STO_CUDA_ENTRY STV_DEFAULT"
_ZN5flash16flash_fwd_kernelI23Flash_fwd_kernel_traitsILi64ELi128ELi128ELi4ELb0ELb0EN7cutlass10bfloat16_tE19Flash_kernel_traitsILi64ELi128ELi128ELi4ES3_EELb0ELb0ELb0ELb0ELb0ELb1ELb0ELb0EEEvNS_16Flash_fwd_paramsE:
.text._ZN5flash16flash_fwd_kernelI23Flash_fwd_kernel_traitsILi64ELi128ELi128ELi4ELb0ELb0EN7cutlass10bfloat16_tE19Flash_kernel_traitsILi64ELi128ELi128ELi4ES3_EELb0ELb0ELb0ELb0ELb0ELb1ELb0ELb0EEEvNS_16Flash_fwd_paramsE:
[----:B------:R-:W-:Y:S02]  /*0000*/  MOV R1, c[0x0][0x28] ;  /* 0x00000a0000017a02 */ /* 0x000fe40000000f00 */
[----:B------:R-:W1:Y:S01]  /*0010*/  S2R R11, SR_CTAID.Y ;  /* 0x00000000000b7919 */ /* 0x000e620000002600 */
[----:B------:R-:W2:Y:S01]  /*0020*/  LDC.U8 R0, c[0x0][0x312] ;  /* 0x0000c480ff007b82 */ /* 0x000ea20000000000 */
[----:B------:R-:W-:Y:S01]  /*0030*/  ISETP.NE.U32.AND P2, PT, RZ, c[0x0][0x240], PT ;  /* 0x00009000ff007a0c */ /* 0x000fe20003f45070 */
[----:B------:R-:W-:Y:S01]  /*0040*/  IMAD.MOV.U32 R7, RZ, RZ, 0x4 ;  /* 0x00000004ff077424 */ /* 0x000fe200078e00ff */
[----:B------:R-:W-:Y:S01]  /*0050*/  ULDC.64 UR8, c[0x0][0x118] ;  /* 0x0000460000087ab9 */ /* 0x000fe20000000a00 */
[----:B------:R-:W-:Y:S01]  /*0060*/  IMAD.MOV.U32 R9, RZ, RZ, -0x1 ;  /* 0xffffffffff097424 */ /* 0x000fe200078e00ff */
[----:B------:R-:W-:Y:S02]  /*0070*/  ISETP.NE.AND.EX P2, PT, RZ, c[0x0][0x244], PT, P2 ;  /* 0x00009100ff007a0c */ /* 0x000fe40003f45320 */
[----:B------:R-:W-:Y:S02]  /*0080*/  ISETP.EQ.U32.AND P1, PT, RZ, c[0x0][0x248], PT ;  /* 0x00009200ff007a0c */ /* 0x000fe40003f22070 */
[----:B------:R-:W-:Y:S01]  /*0090*/  ISETP.NE.U32.AND P0, PT, RZ, c[0x0][0x250], PT ;  /* 0x00009400ff007a0c */ /* 0x000fe20003f05070 */
[----:B------:R-:W-:Y:S01]  /*00a0*/  IMAD.MOV.U32 R8, RZ, RZ, -0x1 ;  /* 0xffffffffff087424 */ /* 0x000fe200078e00ff */
[----:B------:R-:W-:-:S02]  /*00b0*/  IADD3 R1, R1, -0xc0, RZ ;  /* 0xffffff4001017810 */ /* 0x000fc40007ffe0ff */
[----:B------:R-:W-:Y:S01]  /*00c0*/  ISETP.NE.AND.EX P0, PT, RZ, c[0x0][0x254], PT, P0 ;  /* 0x00009500ff007a0c */ /* 0x000fe20003f05300 */
[----:B-1----:R-:W-:Y:S01]  /*00d0*/  IMAD.WIDE R2, R11, R7, c[0x0][0x240] ;  /* 0x000090000b027625 */ /* 0x002fe200078e0207 */
[----:B--2---:R-:W-:-:S04]  /*00e0*/  ISETP.NE.AND P3, PT, R0, RZ, PT ;  /* 0x000000ff0000720c */ /* 0x004fc80003f65270 */
[----:B------:R1:W2:Y:S01]  /*00f0*/  @P2 LDG.E R9, [R2.64] ;  /* 0x0000000802092981 */ /* 0x0002a2000c1e1900 */
[----:B------:R-:W-:Y:S01]  /*0100*/  ISETP.EQ.OR.EX P1, PT, RZ, c[0x0][0x24c], !P3, P1 ;  /* 0x00009300ff007a0c */ /* 0x000fe20005f22710 */
[----:B------:R-:W-:Y:S02]  /*0110*/  IMAD.WIDE R4, R11, R7, c[0x0][0x248] ;  /* 0x000092000b047625 */ /* 0x000fe400078e0207 */
[----:B------:R1:W3:Y:S10]  /*0120*/  @P2 LDG.E R0, [R2.64+0x4] ;  /* 0x0000040802002981 */ /* 0x0002f4000c1e1900 */
[----:B------:R4:W5:Y:S01]  /*0130*/  @!P1 LDG.E R8, [R4.64] ;  /* 0x0000000804089981 */ /* 0x000962000c1e1900 */
[----:B------:R-:W-:-:S03]  /*0140*/  IMAD.MOV.U32 R6, RZ, RZ, RZ ;  /* 0x000000ffff067224 */ /* 0x000fc600078e00ff */
[----:B------:R-:W2:Y:S04]  /*0150*/  S2R R17, SR_CTAID.X ;  /* 0x0000000000117919 */ /* 0x000ea80000002500 */
[----:B------:R-:W2:Y:S01]  /*0160*/  S2R R16, SR_CTAID.Z ;  /* 0x0000000000107919 */ /* 0x000ea20000002700 */
[----:B-1----:R-:W-:-:S03]  /*0170*/  @P0 IMAD.WIDE R2, R11, R7, c[0x0][0x250] ;  /* 0x000094000b020625 */ /* 0x002fc600078e0207 */
[----:B------:R-:W1:Y:S04]  /*0180*/  S2R R138, SR_TID.X ;  /* 0x00000000008a7919 */ /* 0x000e680000002100 */
[----:B------:R4:W5:Y:S01]  /*0190*/  @P0 LDG.E R6, [R2.64] ;  /* 0x0000000802060981 */ /* 0x000962000c1e1900 */
[----:B------:R-:W-:-:S04]  /*01a0*/  ISETP.NE.U32.AND P0, PT, RZ, c[0x0][0x248], PT ;  /* 0x00009200ff007a0c */ /* 0x000fc80003f05070 */
[----:B------:R-:W-:Y:S01]  /*01b0*/  ISETP.NE.AND.EX P0, PT, RZ, c[0x0][0x24c], PT, P0 ;  /* 0x00009300ff007a0c */ /* 0x000fe20003f05300 */
[----:B--2---:R4:W-:Y:S01]  /*01c0*/  STL [R1+0x4c], R9 ;  /* 0x00004c0901007387 */ /* 0x0049e20000100800 */
[----:B---3--:R-:W-:Y:S02]  /*01d0*/  @P2 IMAD.IADD R14, R0, 0x1, -R9 ;  /* 0x00000001000e2824 */ /* 0x008fe400078e0a09 */
[----:B------:R-:W-:-:S09]  /*01e0*/  @!P2 IMAD.MOV.U32 R14, RZ, RZ, c[0x0][0x214] ;  /* 0x00008500ff0ea624 */ /* 0x000fd200078e00ff */
[----:B------:R-:W-:Y:S05]  /*01f0*/  @!P0 BRA `(.L_x_0) ;  /* 0x0000004000008947 */ /* 0x000fea0003800000 */
[----:B-1----:R-:W2:Y:S02]  /*0200*/  @P3 LDG.E R0, [R4.64+0x4] ;  /* 0x0000040804003981 */ /* 0x002ea4000c1e1900 */
[----:B--2--5:R-:W-:-:S06]  /*0210*/  @P3 IADD3 R0, R0, -R8, RZ ;  /* 0x8000000800003210 */ /* 0x024fcc0007ffe0ff */
[----:B------:R1:W5:Y:S01]  /*0220*/  @!P3 LDG.E R0, [R4.64] ;  /* 0x000000080400b981 */ /* 0x000362000c1e1900 */
[----:B------:R-:W-:Y:S05]  /*0230*/  BRA `(.L_x_1) ;  /* 0x0000001000007947 */ /* 0x000fea0003800000 */
.L_x_0:
[----:B-1----:R-:W-:Y:S02]  /*0240*/  MOV R0, c[0x0][0x218] ;  /* 0x0000860000007a02 */ /* 0x002fe40000000f00 */
.L_x_1:
[----:B------:R-:W-:-:S04]  /*0250*/  ISETP.NE.U32.AND P2, PT, RZ, c[0x0][0x258], PT ;  /* 0x00009600ff007a0c */ /* 0x000fc80003f45070 */
[----:B------:R-:W-:-:S13]  /*0260*/  ISETP.NE.AND.EX P2, PT, RZ, c[0x0][0x25c], PT, P2 ;  /* 0x00009700ff007a0c */ /* 0x000fda0003f45320 */
[----:B----4-:R-:W-:-:S06]  /*0270*/  @P2 IMAD.WIDE R2, R11, R7, c[0x0][0x258] ;  /* 0x000096000b022625 */ /* 0x010fcc00078e0207 */
[----:B------:R-:W2:Y:S01]  /*0280*/  @P2 LDG.E R3, [R2.64] ;  /* 0x0000000802032981 */ /* 0x000ea2000c1e1900 */
[----:B------:R-:W-:Y:S01]  /*0290*/  IMAD.SHL.U32 R12, R17, 0x80, RZ ;  /* 0x00000080110c7824 */ /* 0x000fe200078e00ff */
[----:B------:R-:W-:-:S04]  /*02a0*/  @!P2 ISETP.NE.U32.AND P1, PT, RZ, c[0x0][0x268], PT ;  /* 0x00009a00ff00aa0c */ /* 0x000fc80003f25070 */
[----:B------:R-:W-:Y:S02]  /*02b0*/  ISETP.GT.AND P0, PT, R14, R12, PT ;  /* 0x0000000c0e00720c */ /* 0x000fe40003f04270 */
[----:B------:R-:W-:-:S04]  /*02c0*/  @!P2 ISETP.NE.AND.EX P1, PT, RZ, c[0x0][0x26c], PT, P1 ;  /* 0x00009b00ff00aa0c */ /* 0x000fc80003f25310 */
[----:B------:R-:W-:Y:S01]  /*02d0*/  @!P2 SEL R2, RZ, c[0x0][0x21c], !P1 ;  /* 0x00008700ff02aa07 */ /* 0x000fe20004800000 */
[----:B--2--5:R-:W-:-:S03]  /*02e0*/  @P2 IMAD.IADD R28, R3, 0x1, -R6 ;  /* 0x00000001031c2824 */ /* 0x024fc600078e0a06 */
[----:B------:R-:W-:-:S03]  /*02f0*/  @!P2 IADD3 R28, R2, R0, -R6 ;  /* 0x00000000021ca210 */ /* 0x000fc60007ffe806 */
[----:B------:R-:W-:Y:S05]  /*0300*/  @!P0 EXIT ;  /* 0x000000000000894d */ /* 0x000fea0003800000 */
[C---:B------:R-:W-:Y:S02]  /*0310*/  IADD3 R0, R28.reuse, 0x7f, RZ ;  /* 0x0000007f1c007810 */ /* 0x040fe40007ffe0ff */
[----:B------:R-:W-:Y:S02]  /*0320*/  ISETP.GE.AND P0, PT, R28, 0x1, PT ;  /* 0x000000011c00780c */ /* 0x000fe40003f06270 */
[----:B------:R-:W-:-:S04]  /*0330*/  SHF.R.S32.HI R2, RZ, 0x1f, R0 ;  /* 0x0000001fff027819 */ /* 0x000fc80000011400 */
[----:B------:R-:W-:-:S05]  /*0340*/  LEA.HI R41, R2, R0, RZ, 0x7 ;  /* 0x0000000002297211 */ /* 0x000fca00078f38ff */
[----:B------:R2:W-:Y:S02]  /*0350*/  STL [R1+0x8], R41 ;  /* 0x0000082901007387 */ /* 0x0005e40000100800 */
[----:B------:R-:W-:Y:S05]  /*0360*/  @!P0 BRA `(.L_x_2) ;  /* 0x0000e87000008947 */ /* 0x000fea0003800000 */
[----:B------:R-:W-:Y:S02]  /*0370*/  ISETP.NE.AND P1, PT, R9, -0x1, PT ;  /* 0xffffffff0900780c */ /* 0x000fe40003f25270 */
[----:B------:R-:W-:-:S11]  /*0380*/  ISETP.NE.AND P0, PT, R8, -0x1, PT ;  /* 0xffffffff0800780c */ /* 0x000fd60003f05270 */
[----:B-1----:R-:W-:Y:S01]  /*0390*/  @!P1 SHF.R.S32.HI R4, RZ, 0x1f, R11 ;  /* 0x0000001fff049819 */ /* 0x002fe2000001140b */
[----:B------:R-:W-:Y:S01]  /*03a0*/  @P1 IMAD.WIDE.U32 R2, R9, c[0x0][0x190], RZ ;  /* 0x0000640009021a25 */ /* 0x000fe200078e00ff */
[----:B------:R-:W-:-:S03]  /*03b0*/  @P0 IADD3 R0, R6, R8, RZ ;  /* 0x0000000806000210 */ /* 0x000fc60007ffe0ff */
[----:B------:R-:W-:Y:S02]  /*03c0*/  @!P1 IMAD R7, R4, c[0x0][0x178], RZ ;  /* 0x00005e0004079a24 */ /* 0x000fe400078e02ff */
[----:B------:R-:W-:Y:S01]  /*03d0*/  @P1 IMAD R10, R9, c[0x0][0x194], R3 ;  /* 0x00006500090a1a24 */ /* 0x000fe200078e0203 */
[----:B------:R-:W-:Y:S01]  /*03e0*/  @P1 MOV R9, R2 ;  /* 0x0000000200091202 */ /* 0x000fe20000000f00 */
[----:B------:R-:W-:-:S04]  /*03f0*/  @P0 IMAD.WIDE.U32 R2, R0, c[0x0][0x198], RZ ;  /* 0x0000660000020a25 */ /* 0x000fc800078e00ff */
[----:B------:R-:W-:Y:S01]  /*0400*/  @!P1 IMAD.WIDE.U32 R4, R11, c[0x0][0x178], RZ ;  /* 0x00005e000b049a25 */ /* 0x000fe200078e00ff */
[----:B------:R-:W-:-:S03]  /*0410*/  @P0 MOV R25, R2 ;  /* 0x0000000200190202 */ /* 0x000fc60000000f00 */
[----:B------:R-:W-:Y:S01]  /*0420*/  @!P1 IMAD R7, R11, c[0x0][0x17c], R7 ;  /* 0x00005f000b079a24 */ /* 0x000fe200078e0207 */
[----:B------:R-:W-:Y:S01]  /*0430*/  @!P1 MOV R9, R4 ;  /* 0x0000000400099202 */ /* 0x000fe20000000f00 */
[----:B------:R-:W-:-:S03]  /*0440*/  @P0 IMAD R29, R0, c[0x0][0x19c], R3 ;  /* 0x00006700001d0a24 */ /* 0x000fc600078e0203 */
[----:B------:R-:W-:Y:S01]  /*0450*/  @!P1 IADD3 R10, R5, R7, RZ ;  /* 0x00000007050a9210 */ /* 0x000fe20007ffe0ff */
[----:B------:R-:W-:Y:S05]  /*0460*/  @P0 BRA `(.L_x_3) ;  /* 0x000000b000000947 */ /* 0x000fea0003800000 */
[----:B------:R-:W-:Y:S01]  /*0470*/  SHF.R.S32.HI R0, RZ, 0x1f, R6 ;  /* 0x0000001fff007819 */ /* 0x000fe20000011406 */
[----:B------:R-:W-:Y:S01]  /*0480*/  IMAD.WIDE.U32 R2, R6, c[0x0][0x198], RZ ;  /* 0x0000660006027a25 */ /* 0x000fe200078e00ff */
[----:B------:R-:W-:-:S03]  /*0490*/  SHF.R.S32.HI R4, RZ, 0x1f, R11 ;  /* 0x0000001fff047819 */ /* 0x000fc6000001140b */
[----:B------:R-:W-:Y:S02]  /*04a0*/  IMAD R0, R0, c[0x0][0x198], RZ ;  /* 0x0000660000007a24 */ /* 0x000fe400078e02ff */
[----:B------:R-:W-:Y:S02]  /*04b0*/  IMAD R4, R4, c[0x0][0x180], RZ ;  /* 0x0000600004047a24 */ /* 0x000fe400078e02ff */
[----:B------:R-:W-:-:S05]  /*04c0*/  IMAD R0, R6, c[0x0][0x19c], R0 ;  /* 0x0000670006007a24 */ /* 0x000fca00078e0200 */
[----:B------:R-:W-:Y:S01]  /*04d0*/  IADD3 R3, R3, R0, RZ ;  /* 0x0000000003037210 */ /* 0x000fe20007ffe0ff */
[----:B------:R-:W-:-:S04]  /*04e0*/  IMAD R0, R11, c[0x0][0x184], R4 ;  /* 0x000061000b007a24 */ /* 0x000fc800078e0204 */
[----:B------:R-:W-:-:S05]  /*04f0*/  IMAD.WIDE.U32 R2, R11, c[0x0][0x180], R2 ;  /* 0x000060000b027a25 */ /* 0x000fca00078e0002 */
[----:B------:R-:W-:Y:S02]  /*0500*/  IADD3 R29, R3, R0, RZ ;  /* 0x00000000031d7210 */ /* 0x000fe40007ffe0ff */
[----:B------:R-:W-:Y:S02]  /*0510*/  MOV R25, R2 ;  /* 0x0000000200197202 */ /* 0x000fe40000000f00 */
.L_x_3:
[----:B------:R-:W-:Y:S02]  /*0520*/  IABS R4, c[0x0][0x1c8] ;  /* 0x0000720000047a13 */ /* 0x000fe40000000000 */
[----:B------:R-:W-:Y:S02]  /*0530*/  IABS R5, R16 ;  /* 0x0000001000057213 */ /* 0x000fe40000000000 */
[----:B------:R-:W1:Y:S08]  /*0540*/  I2F.RP R2, R4 ;  /* 0x0000000400027306 */ /* 0x000e700000209400 */
[----:B-1----:R-:W1:Y:S02]  /*0550*/  MUFU.RCP R2, R2 ;  /* 0x0000000200027308 */ /* 0x002e640000001000 */
[----:B-1----:R-:W-:-:S06]  /*0560*/  IADD3 R2, R2, 0xffffffe, RZ ;  /* 0x0ffffffe02027810 */ /* 0x002fcc0007ffe0ff */
[----:B------:R-:W1:Y:S02]  /*0570*/  F2I.FTZ.U32.TRUNC.NTZ R3, R2 ;  /* 0x0000000200037305 */ /* 0x000e64000021f000 */
[----:B-1----:R-:W-:Y:S02]  /*0580*/  IMAD.MOV R0, RZ, RZ, -R3 ;  /* 0x000000ffff007224 */ /* 0x002fe400078e0a03 */
[----:B------:R-:W-:Y:S02]  /*0590*/  IMAD.MOV.U32 R2, RZ, RZ, RZ ;  /* 0x000000ffff027224 */ /* 0x000fe400078e00ff */
[----:B------:R-:W-:-:S04]  /*05a0*/  IMAD R0, R0, R4, RZ ;  /* 0x0000000400007224 */ /* 0x000fc800078e02ff */
[----:B------:R-:W-:-:S04]  /*05b0*/  IMAD.HI.U32 R0, R3, R0, R2 ;  /* 0x0000000003007227 */ /* 0x000fc800078e0002 */
[----:B------:R-:W-:Y:S01]  /*05c0*/  IMAD.MOV.U32 R3, RZ, RZ, R5 ;  /* 0x000000ffff037224 */ /* 0x000fe200078e0005 */
[----:B------:R-:W-:-:S03]  /*05d0*/  SHF.R.S32.HI R5, RZ, 0x1f, R16 ;  /* 0x0000001fff057819 */ /* 0x000fc60000011410 */
[----:B------:R-:W-:-:S05]  /*05e0*/  IMAD.HI.U32 R0, R0, R3, RZ ;  /* 0x0000000300007227 */ /* 0x000fca00078e00ff */
[----:B------:R-:W-:-:S05]  /*05f0*/  IADD3 R2, -R0, RZ, RZ ;  /* 0x000000ff00027210 */ /* 0x000fca0007ffe1ff */
[----:B------:R-:W-:-:S05]  /*0600*/  IMAD R2, R4, R2, R3 ;  /* 0x0000000204027224 */ /* 0x000fca00078e0203 */
[----:B------:R-:W-:-:S13]  /*0610*/  ISETP.GT.U32.AND P2, PT, R4, R2, PT ;  /* 0x000000020400720c */ /* 0x000fda0003f44070 */
[----:B------:R-:W-:Y:S01]  /*0620*/  @!P2 IMAD.IADD R2, R2, 0x1, -R4 ;  /* 0x000000010202a824 */ /* 0x000fe200078e0a04 */
[----:B------:R-:W-:Y:S02]  /*0630*/  @!P2 IADD3 R0, R0, 0x1, RZ ;  /* 0x000000010000a810 */ /* 0x000fe40007ffe0ff */
[----:B------:R-:W-:Y:S02]  /*0640*/  ISETP.NE.AND P2, PT, RZ, c[0x0][0x1c8], PT ;  /* 0x00007200ff007a0c */ /* 0x000fe40003f45270 */
[----:B------:R-:W-:Y:S01]  /*0650*/  ISETP.GE.U32.AND P3, PT, R2, R4, PT ;  /* 0x000000040200720c */ /* 0x000fe20003f66070 */
[----:B------:R-:W-:Y:S01]  /*0660*/  @P0 IMAD.IADD R4, R6, 0x1, R8 ;  /* 0x0000000106040824 */ /* 0x000fe200078e0208 */
[----:B------:R-:W-:-:S04]  /*0670*/  LOP3.LUT R2, R16, c[0x0][0x1c8], RZ, 0x3c, !PT ;  /* 0x0000720010027a12 */ /* 0x000fc800078e3cff */
[----:B------:R-:W-:Y:S01]  /*0680*/  ISETP.GE.AND P1, PT, R2, RZ, PT ;  /* 0x000000ff0200720c */ /* 0x000fe20003f26270 */
[----:B------:R-:W-:-:S04]  /*0690*/  @P0 IMAD.WIDE.U32 R2, R4, c[0x0][0x1a0], RZ ;  /* 0x0000680004020a25 */ /* 0x000fc800078e00ff */
[----:B------:R-:W-:Y:S01]  /*06a0*/  @P0 IMAD R27, R4, c[0x0][0x1a4], R3 ;  /* 0x00006900041b0a24 */ /* 0x000fe200078e0203 */
[----:B------:R-:W-:Y:S02]  /*06b0*/  @P0 MOV R26, R2 ;  /* 0x00000002001a0202 */ /* 0x000fe40000000f00 */
[----:B------:R-:W-:-:S04]  /*06c0*/  @P3 IADD3 R0, R0, 0x1, RZ ;  /* 0x0000000100003810 */ /* 0x000fc80007ffe0ff */
[----:B------:R-:W-:-:S05]  /*06d0*/  MOV R24, R0 ;  /* 0x0000000000187202 */ /* 0x000fca0000000f00 */
[----:B------:R-:W-:Y:S01]  /*06e0*/  @!P1 IMAD.MOV R24, RZ, RZ, -R24 ;  /* 0x000000ffff189224 */ /* 0x000fe200078e0a18 */
[----:B------:R-:W-:Y:S01]  /*06f0*/  @!P2 LOP3.LUT R24, RZ, c[0x0][0x1c8], RZ, 0x33, !PT ;  /* 0x00007200ff18aa12 */ /* 0x000fe200078e33ff */
        /* <DEDUP_REMOVED lines=12> */
.L_x_4:
[----:B------:R-:W-:Y:S01]  /*07c0*/  SHF.R.S32.HI R32, RZ, 0x1f, R138 ;  /* 0x0000001fff207819 */ /* 0x000fe2000001148a */
[----:B------:R-:W-:Y:S01]  /*07d0*/  IMAD.IADD R39, R14, 0x1, -R12 ;  /* 0x000000010e277824 */ /* 0x000fe200078e0a0c */
[----:B------:R-:W-:Y:S01]  /*07e0*/  LEA.HI.SX32 R137, R41, 0xffffffff, 0x19 ;  /* 0xffffffff29897811 */ /* 0x000fe200078fcaff */
[----:B------:R-:W-:Y:S01]  /*07f0*/  IMAD R5, R5, c[0x0][0x1a8], RZ ;  /* 0x00006a0005057a24 */ /* 0x000fe200078e02ff */
[CC--:B------:R-:W-:Y:S02]  /*0800*/  LEA.HI R0, R32.reuse, R138.reuse, RZ, 0x3 ;  /* 0x0000008a20007211 */ /* 0x0c0fe400078f18ff */
[----:B------:R-:W-:Y:S01]  /*0810*/  LEA.HI R8, R32, R138, RZ, 0x6 ;  /* 0x0000008a20087211 */ /* 0x000fe200078f30ff */
[----:B------:R1:W-:Y:S01]  /*0820*/  STL [R1+0x28], R39 ;  /* 0x0000282701007387 */ /* 0x0003e20000100800 */
[----:B------:R-:W-:-:S02]  /*0830*/  SHF.R.S32.HI R6, RZ, 0x3, R0 ;  /* 0x00000003ff067819 */ /* 0x000fc40000011400 */
[----:B------:R-:W-:Y:S01]  /*0840*/  LOP3.LUT R0, R0, 0xfffffff8, RZ, 0xc0, !PT ;  /* 0xfffffff800007812 */ /* 0x000fe200078ec0ff */
[----:B------:R-:W-:Y:S01]  /*0850*/  IMAD.SHL.U32 R8, R8, 0x8, RZ ;  /* 0x0000000808087824 */ /* 0x000fe200078e00ff */
[C---:B------:R-:W-:Y:S02]  /*0860*/  IADD3 R30, R6.reuse, 0x10, RZ ;  /* 0x00000010061e7810 */ /* 0x040fe40007ffe0ff */
[----:B------:R-:W-:Y:S01]  /*0870*/  IADD3 R37, R6, 0x20, RZ ;  /* 0x0000002006257810 */ /* 0x000fe20007ffe0ff */
[----:B------:R-:W-:Y:S01]  /*0880*/  IMAD.IADD R31, R138, 0x1, -R0 ;  /* 0x000000018a1f7824 */ /* 0x000fe200078e0a00 */
[-C--:B------:R-:W-:Y:S01]  /*0890*/  ISETP.GE.AND P1, PT, R30, R39.reuse, PT ;  /* 0x000000271e00720c */ /* 0x080fe20003f26270 */
[----:B------:R-:W-:Y:S01]  /*08a0*/  IMAD.SHL.U32 R0, R6, 0x40, RZ ;  /* 0x0000004006007824 */ /* 0x000fe200078e00ff */
[----:B------:R-:W-:Y:S01]  /*08b0*/  SHF.R.S32.HI R7, RZ, 0x1f, R6 ;  /* 0x0000001fff077819 */ /* 0x000fe20000011406 */
[----:B------:R-:W-:Y:S01]  /*08c0*/  IMAD.SHL.U32 R44, R31, 0x8, RZ ;  /* 0x000000081f2c7824 */ /* 0x000fe200078e00ff */
[----:B------:R-:W-:-:S02]  /*08d0*/  ISETP.GE.AND P0, PT, R37, R39, PT ;  /* 0x000000272500720c */ /* 0x000fc40003f06270 */
[----:B------:R-:W-:Y:S01]  /*08e0*/  LOP3.LUT R0, R0, 0x1c0, RZ, 0xc0, !PT ;  /* 0x000001c000007812 */ /* 0x000fe200078ec0ff */
[----:B------:R-:W-:Y:S01]  /*08f0*/  IMAD.WIDE R42, R17, 0x80, R6 ;  /* 0x00000080112a7825 */ /* 0x000fe200078e0206 */
[----:B------:R-:W-:Y:S02]  /*0900*/  IADD3 R2, P3, R44, R9, RZ ;  /* 0x000000092c027210 */ /* 0x000fe40007f7e0ff */
[--C-:B------:R-:W-:Y:S02]  /*0910*/  SHF.R.S32.HI R45, RZ, 0x1f, R44.reuse ;  /* 0x0000001fff2d7819 */ /* 0x100fe4000001142c */
[-C--:B------:R-:W-:Y:S01]  /*0920*/  ISETP.GE.AND P2, PT, R6, R39.reuse, PT ;  /* 0x000000270600720c */ /* 0x080fe20003f46270 */
[----:B------:R3:W-:Y:S01]  /*0930*/  STL.64 [R1+0x20], R42 ;  /* 0x0000202a01007387 */ /* 0x0007e20000100a00 */
[----:B------:R-:W-:Y:S01]  /*0940*/  LOP3.LUT R4, R0, 0x38, R44, 0xf8, !PT ;  /* 0x0000003800047812 */ /* 0x000fe200078ef82c */
[----:B------:R-:W-:Y:S01]  /*0950*/  IMAD.X R3, R45, 0x1, R10, P3 ;  /* 0x000000012d037824 */ /* 0x000fe200018e060a */
[----:B------:R-:W-:Y:S01]  /*0960*/  SHF.R.U32.HI R0, RZ, 0x3, R0 ;  /* 0x00000003ff007819 */ /* 0x000fe20000011600 */
[----:B------:R-:W-:Y:S01]  /*0970*/  STL [R1+0x6c], R37 ;  /* 0x00006c2501007387 */ /* 0x000fe20000100800 */
[----:B------:R-:W-:Y:S01]  /*0980*/  @!P1 IADD3 R9, P3, R42, 0x10, RZ ;  /* 0x000000102a099810 */ /* 0x000fe20007f7e0ff */
[----:B------:R-:W-:Y:S01]  /*0990*/  IMAD.WIDE.U32 R2, R16, c[0x0][0x1a8], R2 ;  /* 0x00006a0010027a25 */ /* 0x000fe200078e0002 */
[----:B------:R-:W-:Y:S01]  /*09a0*/  LOP3.LUT R10, R4, R0, RZ, 0x3c, !PT ;  /* 0x00000000040a7212 */ /* 0x000fe200078e3cff */
[----:B------:R-:W-:Y:S01]  /*09b0*/  STL.64 [R1+0x50], R44 ;  /* 0x0000502c01007387 */ /* 0x000fe20000100a00 */
[----:B------:R-:W-:Y:S01]  /*09c0*/  IADD3 R38, R6, 0x30, RZ ;  /* 0x0000003006267810 */ /* 0x000fe20007ffe0ff */
[----:B------:R-:W-:Y:S01]  /*09d0*/  IMAD R4, R16, c[0x0][0x1ac], R5 ;  /* 0x00006b0010047a24 */ /* 0x000fe200078e0205 */
[----:B------:R-:W-:Y:S01]  /*09e0*/  LOP3.LUT R234, R10, 0xfffffe00, R8, 0xf8, !PT ;  /* 0xfffffe000aea7812 */ /* 0x000fe200078ef808 */
[--C-:B------:R-:W-:Y:S01]  /*09f0*/  @!P1 IMAD.X R5, RZ, RZ, R43.reuse, P3 ;  /* 0x000000ffff059224 */ /* 0x100fe200018e062b */
[----:B------:R-:W-:Y:S01]  /*0a00*/  @!P0 IADD3 R13, P3, R42, 0x20, RZ ;  /* 0x000000202a0d8810 */ /* 0x000fe20007f7e0ff */
[----:B------:R-:W-:Y:S01]  /*0a10*/  @!P2 IMAD R0, R43, c[0x0][0x190], RZ ;  /* 0x000064002b00aa24 */ /* 0x000fe200078e02ff */
[C---:B------:R-:W-:Y:S01]  /*0a20*/  IADD3 R36, R6.reuse, 0x40, RZ ;  /* 0x0000004006247810 */ /* 0x040fe20007ffe0ff */
[----:B------:R-:W-:Y:S01]  /*0a30*/  IMAD.IADD R3, R3, 0x1, R4 ;  /* 0x0000000103037824 */ /* 0x000fe200078e0204 */
[----:B------:R-:W-:Y:S01]  /*0a40*/  IADD3 R35, R6, 0x50, RZ ;  /* 0x0000005006237810 */ /* 0x000fe20007ffe0ff */
[----:B------:R-:W-:Y:S01]  /*0a50*/  @!P0 IMAD.X R4, RZ, RZ, R43, P3 ;  /* 0x000000ffff048224 */ /* 0x000fe200018e062b */
[----:B------:R-:W-:Y:S01]  /*0a60*/  ISETP.GE.AND P5, PT, R36, R39, PT ;  /* 0x000000272400720c */ /* 0x000fe20003fa6270 */
[----:B------:R-:W-:Y:S01]  /*0a70*/  @!P2 IMAD R0, R42, c[0x0][0x194], R0 ;  /* 0x000065002a00aa24 */ /* 0x000fe200078e0200 */
[----:B------:R-:W-:Y:S01]  /*0a80*/  IADD3 R34, R6, 0x60, RZ ;  /* 0x0000006006227810 */ /* 0x000fe20007ffe0ff */
[----:B------:R-:W-:Y:S01]  /*0a90*/  @!P2 IMAD.WIDE.U32 R10, R42, c[0x0][0x190], R2 ;  /* 0x000064002a0aaa25 */ /* 0x000fe200078e0002 */
[----:B------:R-:W-:Y:S01]  /*0aa0*/  IADD3 R33, R6, 0x70, RZ ;  /* 0x0000007006217810 */ /* 0x000fe20007ffe0ff */
[----:B------:R-:W-:Y:S02]  /*0ab0*/  STL [R1+0x5c], R38 ;  /* 0x00005c2601007387 */ /* 0x000fe40000100800 */
[----:B------:R-:W-:Y:S01]  /*0ac0*/  @!P1 IMAD R5, R5, c[0x0][0x190], RZ ;  /* 0x0000640005059a24 */ /* 0x000fe200078e02ff */
[----:B------:R-:W-:Y:S01]  /*0ad0*/  @!P2 LEA R12, P3, R10, c[0x0][0x160], 0x1 ;  /* 0x000058000a0caa11 */ /* 0x000fe200078608ff */
[----:B------:R-:W-:Y:S01]  /*0ae0*/  @!P0 IMAD R4, R4, c[0x0][0x190], RZ ;  /* 0x0000640004048a24 */ /* 0x000fe200078e02ff */
[----:B------:R-:W-:Y:S01]  /*0af0*/  STL [R1+0x68], R36 ;  /* 0x0000682401007387 */ /* 0x000fe20000100800 */
[----:B------:R-:W-:-:S02]  /*0b00*/  @!P2 IMAD.IADD R0, R11, 0x1, R0 ;  /* 0x000000010b00a824 */ /* 0x000fc400078e0200 */
[----:B------:R-:W-:Y:S01]  /*0b10*/  @!P1 IMAD R14, R9, c[0x0][0x194], R5 ;  /* 0x00006500090e9a24 */ /* 0x000fe200078e0205 */
[----:B------:R-:W-:Y:S01]  /*0b20*/  STL [R1+0x60], R35 ;  /* 0x0000602301007387 */ /* 0x000fe20000100800 */
[C---:B------:R-:W-:Y:S02]  /*0b30*/  @!P0 IMAD R11, R13.reuse, c[0x0][0x194], R4 ;  /* 0x000065000d0b8a24 */ /* 0x040fe400078e0204 */
[----:B------:R-:W-:Y:S01]  /*0b40*/  @!P0 IMAD.WIDE.U32 R4, R13, c[0x0][0x190], R2 ;  /* 0x000064000d048a25 */ /* 0x000fe200078e0002 */
[----:B------:R-:W-:Y:S01]  /*0b50*/  @!P2 LEA.HI.X R13, R10, c[0x0][0x164], R0, 0x1, P3 ;  /* 0x000059000a0daa11 */ /* 0x000fe200018f0c00 */
[----:B------:R-:W-:Y:S01]  /*0b60*/  STL [R1+0x64], R34 ;  /* 0x0000642201007387 */ /* 0x000fe20000100800 */
[-C--:B------:R-:W-:Y:S01]  /*0b70*/  ISETP.GE.AND P3, PT, R38, R39.reuse, PT ;  /* 0x000000272600720c */ /* 0x080fe20003f66270 */
[----:B------:R-:W-:Y:S01]  /*0b80*/  IMAD.SHL.U32 R234, R234, 0x2, RZ ;  /* 0x00000002eaea7824 */ /* 0x000fe200078e00ff */
[----:B------:R-:W-:Y:S01]  /*0b90*/  @!P0 LEA R22, P4, R4, c[0x0][0x160], 0x1 ;  /* 0x0000580004168a11 */ /* 0x000fe200078808ff */
[----:B------:R-:W-:Y:S01]  /*0ba0*/  @!P1 IMAD.WIDE.U32 R8, R9, c[0x0][0x190], R2 ;  /* 0x0000640009089a25 */ /* 0x000fe200078e0002 */
[----:B------:R-:W-:Y:S03]  /*0bb0*/  STL [R1+0x58], R33 ;  /* 0x0000582101007387 */ /* 0x000fe60000100800 */
[----:B------:R-:W-:Y:S01]  /*0bc0*/  @!P1 IMAD.IADD R0, R9, 0x1, R14 ;  /* 0x0000000109009824 */ /* 0x000fe200078e020e */
[----:B------:R-:W-:Y:S01]  /*0bd0*/  @!PT LDS RZ, [RZ] ;  /* 0x00000000fffff984 */ /* 0x000fe20000000800 */
[----:B------:R-:W-:Y:S01]  /*0be0*/  @!PT LDS RZ, [RZ] ;  /* 0x00000000fffff984 */ /* 0x000fe20000000800 */
[----:B------:R-:W-:Y:S01]  /*0bf0*/  @!PT LDS RZ, [RZ] ;  /* 0x00000000fffff984 */ /* 0x000fe20000000800 */
[----:B------:R4:W-:Y:S01]  /*0c00*/  @!P2 LDGSTS.E.BYPASS.LTC128B.128 [R234], [R12.64] ;  /* 0x000000000ceaafae */ /* 0x0009e2000b901d48 */
[----:B------:R-:W-:Y:S01]  /*0c10*/  ISETP.GE.AND P2, PT, R35, R39, PT ;  /* 0x000000272300720c */ /* 0x000fe20003f46270 */
[----:B------:R-:W-:-:S05]  /*0c20*/  @!P0 IMAD.IADD R9, R5, 0x1, R11 ;  /* 0x0000000105098824 */ /* 0x000fca00078e020b */
[----:B------:R-:W-:Y:S02]  /*0c30*/  @!P0 LEA.HI.X R23, R4, c[0x0][0x164], R9, 0x1, P4 ;  /* 0x0000590004178a11 */ /* 0x000fe400020f0c09 */
[----:B------:R-:W-:Y:S02]  /*0c40*/  ISETP.GE.AND P4, PT, R34, R39, PT ;  /* 0x000000272200720c */ /* 0x000fe40003f86270 */
[----:B----4-:R-:W-:-:S04]  /*0c50*/  @!P1 LEA R12, P6, R8, c[0x0][0x160], 0x1 ;  /* 0x00005800080c9a11 */ /* 0x010fc800078c08ff */
[----:B------:R-:W-:Y:S02]  /*0c60*/  @!P1 LEA.HI.X R13, R8, c[0x0][0x164], R0, 0x1, P6 ;  /* 0x00005900080d9a11 */ /* 0x000fe400030f0c00 */
[----:B------:R-:W-:-:S03]  /*0c70*/  @!P3 IADD3 R5, P6, R42, 0x30, RZ ;  /* 0x000000302a05b810 */ /* 0x000fc60007fde0ff */
[----:B------:R4:W-:Y:S01]  /*0c80*/  @!P1 LDGSTS.E.BYPASS.LTC128B.128 [R234+0x800], [R12.64] ;  /* 0x008000000cea9fae */ /* 0x0009e2000b901d48 */
[----:B------:R-:W-:Y:S01]  /*0c90*/  ISETP.GE.AND P1, PT, R33, R39, PT ;  /* 0x000000272100720c */ /* 0x000fe20003f26270 */
[--C-:B------:R-:W-:Y:S01]  /*0ca0*/  @!P3 IMAD.X R0, RZ, RZ, R43.reuse, P6 ;  /* 0x000000ffff00b224 */ /* 0x100fe200030e062b */
[----:B------:R-:W-:Y:S01]  /*0cb0*/  @!P5 IADD3 R10, P6, R42, 0x40, RZ ;  /* 0x000000402a0ad810 */ /* 0x000fe20007fde0ff */
[----:B-1----:R-:W-:Y:S01]  /*0cc0*/  IMAD.MOV.U32 R39, RZ, RZ, c[0x0][0x198] ;  /* 0x00006600ff277624 */ /* 0x002fe200078e00ff */
[----:B------:R1:W-:Y:S01]  /*0cd0*/  @!P0 LDGSTS.E.BYPASS.LTC128B.128 [R234+0x1000], [R22.64] ;  /* 0x0100000016ea8fae */ /* 0x0003e2000b901d48 */
[----:B------:R-:W-:Y:S02]  /*0ce0*/  @!P3 IMAD R0, R0, c[0x0][0x190], RZ ;  /* 0x000064000000ba24 */ /* 0x000fe400078e02ff */
[----:B------:R-:W-:Y:S01]  /*0cf0*/  @!P5 IMAD.X R4, RZ, RZ, R43, P6 ;  /* 0x000000ffff04d224 */ /* 0x000fe200030e062b */
[----:B------:R-:W-:Y:S01]  /*0d00*/  @!P2 IADD3 R8, P6, R42, 0x50, RZ ;  /* 0x000000502a08a810 */ /* 0x000fe20007fde0ff */
[----:B------:R-:W-:-:S02]  /*0d10*/  @!P3 IMAD R15, R5, c[0x0][0x194], R0 ;  /* 0x00006500050fba24 */ /* 0x000fc400078e0200 */
[----:B------:R-:W-:Y:S02]  /*0d20*/  @!P5 IMAD R11, R4, c[0x0][0x190], RZ ;  /* 0x00006400040bda24 */ /* 0x000fe400078e02ff */
[----:B------:R-:W-:Y:S01]  /*0d30*/  @!P2 IMAD.X R9, RZ, RZ, R43, P6 ;  /* 0x000000ffff09a224 */ /* 0x000fe200030e062b */
[----:B------:R-:W-:Y:S01]  /*0d40*/  @!P4 IADD3 R14, P6, R42, 0x60, RZ ;  /* 0x000000602a0ec810 */ /* 0x000fe20007fde0ff */
[----:B------:R-:W-:-:S04]  /*0d50*/  @!P3 IMAD.WIDE.U32 R4, R5, c[0x0][0x190], R2 ;  /* 0x000064000504ba25 */ /* 0x000fc800078e0002 */
[----:B------:R-:W-:Y:S01]  /*0d60*/  @!P4 IMAD.X R0, RZ, RZ, R43, P6 ;  /* 0x000000ffff00c224 */ /* 0x000fe200030e062b */
[----:B------:R-:W-:Y:S01]  /*0d70*/  @!P3 LEA R18, P6, R4, c[0x0][0x160], 0x1 ;  /* 0x000058000412ba11 */ /* 0x000fe200078c08ff */
[----:B------:R-:W-:Y:S02]  /*0d80*/  @!P5 IMAD R17, R10, c[0x0][0x194], R11 ;  /* 0x000065000a11da24 */ /* 0x000fe400078e020b */
[----:B------:R-:W-:Y:S02]  /*0d90*/  @!P4 IMAD R20, R0, c[0x0][0x190], RZ ;  /* 0x000064000014ca24 */ /* 0x000fe400078e02ff */
[----:B------:R-:W-:Y:S02]  /*0da0*/  @!P3 IMAD.IADD R0, R5, 0x1, R15 ;  /* 0x000000010500b824 */ /* 0x000fe400078e020f */
[----:B------:R-:W-:-:S03]  /*0db0*/  @!P5 IMAD.WIDE.U32 R10, R10, c[0x0][0x190], R2 ;  /* 0x000064000a0ada25 */ /* 0x000fc600078e0002 */
[----:B------:R-:W-:Y:S01]  /*0dc0*/  @!P3 LEA.HI.X R19, R4, c[0x0][0x164], R0, 0x1, P6 ;  /* 0x000059000413ba11 */ /* 0x000fe200030f0c00 */
[----:B------:R-:W-:Y:S02]  /*0dd0*/  @!P2 IMAD R9, R9, c[0x0][0x190], RZ ;  /* 0x000064000909aa24 */ /* 0x000fe400078e02ff */
[----:B------:R-:W-:Y:S01]  /*0de0*/  @!P4 IMAD R15, R14, c[0x0][0x194], R20 ;  /* 0x000065000e0fca24 */ /* 0x000fe200078e0214 */
[----:B------:R-:W-:Y:S01]  /*0df0*/  @!P5 LEA R20, P6, R10, c[0x0][0x160], 0x1 ;  /* 0x000058000a14da11 */ /* 0x000fe200078c08ff */
[----:B------:R-:W-:Y:S01]  /*0e00*/  @!P5 IMAD.IADD R0, R11, 0x1, R17 ;  /* 0x000000010b00d824 */ /* 0x000fe200078e0211 */
[----:B------:R5:W-:Y:S01]  /*0e10*/  @!P3 LDGSTS.E.BYPASS.LTC128B.128 [R234+0x1800], [R18.64] ;  /* 0x0180000012eabfae */ /* 0x000be2000b901d48 */
[C---:B------:R-:W-:Y:S02]  /*0e20*/  @!P2 IMAD R16, R8.reuse, c[0x0][0x194], R9 ;  /* 0x000065000810aa24 */ /* 0x040fe400078e0209 */
[----:B------:R-:W-:Y:S01]  /*0e30*/  @!P2 IMAD.WIDE.U32 R8, R8, c[0x0][0x190], R2 ;  /* 0x000064000808aa25 */ /* 0x000fe200078e0002 */
[----:B------:R-:W-:-:S03]  /*0e40*/  @!P5 LEA.HI.X R21, R10, c[0x0][0x164], R0, 0x1, P6 ;  /* 0x000059000a15da11 */ /* 0x000fc600030f0c00 */
[----:B------:R-:W-:Y:S01]  /*0e50*/  @!P2 IMAD.IADD R0, R9, 0x1, R16 ;  /* 0x000000010900a824 */ /* 0x000fe200078e0210 */
[----:B------:R-:W-:Y:S01]  /*0e60*/  @!P2 LEA R10, P6, R8, c[0x0][0x160], 0x1 ;  /* 0x00005800080aaa11 */ /* 0x000fe200078c08ff */
[----:B------:R-:W-:Y:S01]  /*0e70*/  @!P4 IMAD.WIDE.U32 R4, R14, c[0x0][0x190], R2 ;  /* 0x000064000e04ca25 */ /* 0x000fe200078e0002 */
[----:B------:R2:W-:Y:S02]  /*0e80*/  @!P5 LDGSTS.E.BYPASS.LTC128B.128 [R234+0x2000], [R20.64] ;  /* 0x0200000014eadfae */ /* 0x0005e4000b901d48 */
[----:B------:R-:W-:Y:S01]  /*0e90*/  @!P2 LEA.HI.X R11, R8, c[0x0][0x164], R0, 0x1, P6 ;  /* 0x00005900080baa11 */ /* 0x000fe200030f0c00 */
[----:B------:R-:W-:Y:S01]  /*0ea0*/  @!P4 IMAD.IADD R0, R5, 0x1, R15 ;  /* 0x000000010500c824 */ /* 0x000fe200078e020f */
[C---:B------:R-:W-:Y:S01]  /*0eb0*/  @!P4 LEA R16, P6, R4.reuse, c[0x0][0x160], 0x1 ;  /* 0x000058000410ca11 */ /* 0x040fe200078c08ff */
[----:B------:R-:W-:Y:S02]  /*0ec0*/  IMAD R8, R7, c[0x0][0x198], RZ ;  /* 0x0000660007087a24 */ /* 0x000fe400078e02ff */
[----:B-1----:R-:W-:Y:S01]  /*0ed0*/  IMAD R22, R137, -0x80, R28 ;  /* 0xffffff8089167824 */ /* 0x002fe200078e021c */
[----:B------:R-:W-:Y:S01]  /*0ee0*/  @!P4 LEA.HI.X R17, R4, c[0x0][0x164], R0, 0x1, P6 ;  /* 0x000059000411ca11 */ /* 0x000fe200030f0c00 */
[----:B------:R-:W-:Y:S01]  /*0ef0*/  IMAD.WIDE.U32 R4, R6, c[0x0][0x198], R44 ;  /* 0x0000660006047a25 */ /* 0x000fe200078e002c */
[----:B------:R-:W-:Y:S01]  /*0f00*/  @!P1 IADD3 R0, P6, R42, 0x70, RZ ;  /* 0x000000702a009810 */ /* 0x000fe20007fde0ff */
[----:B------:R1:W-:Y:S01]  /*0f10*/  @!P2 LDGSTS.E.BYPASS.LTC128B.128 [R234+0x2800], [R10.64] ;  /* 0x028000000aeaafae */ /* 0x0003e2000b901d48 */
[-C--:B------:R-:W-:Y:S01]  /*0f20*/  ISETP.GE.AND P0, PT, R30, R22.reuse, PT ;  /* 0x000000161e00720c */ /* 0x080fe20003f06270 */
[C---:B------:R-:W-:Y:S01]  /*0f30*/  IMAD R8, R6.reuse, c[0x0][0x19c], R8 ;  /* 0x0000670006087a24 */ /* 0x040fe200078e0208 */
[----:B------:R-:W-:Y:S01]  /*0f40*/  ISETP.GE.AND P2, PT, R6, R22, PT ;  /* 0x000000160600720c */ /* 0x000fe20003f46270 */
[----:B------:R-:W-:Y:S01]  /*0f50*/  @!P1 IMAD.X R9, RZ, RZ, R43, P6 ;  /* 0x000000ffff099224 */ /* 0x000fe200030e062b */
[----:B------:R-:W-:Y:S01]  /*0f60*/  IADD3 R4, P6, R25, R4, RZ ;  /* 0x0000000419047210 */ /* 0x000fe20007fde0ff */
[----:B------:R-:W-:Y:S01]  /*0f70*/  @!P1 IMAD.WIDE.U32 R2, R0, c[0x0][0x190], R2 ;  /* 0x0000640000029a25 */ /* 0x000fe200078e0002 */
[----:B------:R-:W-:Y:S01]  /*0f80*/  SHF.R.S32.HI R25, RZ, 0x1f, R24 ;  /* 0x0000001fff197819 */ /* 0x000fe20000011418 */
[----:B------:R1:W-:Y:S01]  /*0f90*/  @!P4 LDGSTS.E.BYPASS.LTC128B.128 [R234+0x3000], [R16.64] ;  /* 0x0300000010eacfae */ /* 0x0003e2000b901d48 */
[----:B------:R-:W-:Y:S01]  /*0fa0*/  IADD3.X R5, R29, R5, R8, P6, !PT ;  /* 0x000000051d057210 */ /* 0x000fe200037fe408 */
[----:B------:R-:W-:Y:S01]  /*0fb0*/  @!P1 IMAD R9, R9, c[0x0][0x190], RZ ;  /* 0x0000640009099a24 */ /* 0x000fe200078e02ff */
[----:B------:R-:W-:Y:S01]  /*0fc0*/  @!P1 LEA R14, P6, R2, c[0x0][0x160], 0x1 ;  /* 0x00005800020e9a11 */ /* 0x000fe200078c08ff */
[----:B----4-:R-:W-:Y:S01]  /*0fd0*/  IMAD.SHL.U32 R12, R39, 0x80, RZ ;  /* 0x00000080270c7824 */ /* 0x010fe200078e00ff */
[----:B------:R-:W-:Y:S01]  /*0fe0*/  SHF.R.S32.HI R29, RZ, 0x1f, R137 ;  /* 0x0000001fff1d7819 */ /* 0x000fe20000011489 */
[----:B------:R-:W-:-:S02]  /*0ff0*/  @!P1 IMAD R9, R0, c[0x0][0x194], R9 ;  /* 0x0000650000099a24 */ /* 0x000fc400078e0209 */
[----:B------:R-:W-:Y:S02]  /*1000*/  IMAD.MOV.U32 R0, RZ, RZ, 0x7 ;  /* 0x00000007ff007424 */ /* 0x000fe400078e00ff */
[----:B---3--:R-:W-:-:S03]  /*1010*/  IMAD.WIDE.U32 R42, R24, c[0x0][0x1b0], R4 ;  /* 0x00006c00182a7a25 */ /* 0x008fc600078e0004 */
[----:B------:R-:W-:Y:S01]  /*1020*/  SHF.L.U64.HI R13, R39, R0, c[0x0][0x19c] ;  /* 0x00006700270d7619 */ /* 0x000fe20000010200 */
[----:B------:R-:W-:Y:S01]  /*1030*/  IMAD R0, R25, c[0x0][0x1b0], RZ ;  /* 0x00006c0019007a24 */ /* 0x000fe200078e02ff */
[----:B------:R3:W-:Y:S01]  /*1040*/  STL.64 [R1+0x40], R42 ;  /* 0x0000402a01007387 */ /* 0x0007e20000100a00 */
[----:B------:R-:W-:Y:S02]  /*1050*/  IMAD.MOV.U32 R40, RZ, RZ, R42 ;  /* 0x000000ffff287224 */ /* 0x000fe400078e002a */
[----:B------:R-:W-:Y:S02]  /*1060*/  IMAD R8, R24, c[0x0][0x1b4], R0 ;  /* 0x00006d0018087a24 */ /* 0x000fe400078e0200 */
[----:B------:R-:W-:Y:S02]  /*1070*/  @!P1 IMAD.IADD R0, R3, 0x1, R9 ;  /* 0x0000000103009824 */ /* 0x000fe400078e0209 */
[----:B------:R-:W-:Y:S02]  /*1080*/  IMAD R3, R13, R137, RZ ;  /* 0x000000890d037224 */ /* 0x000fe400078e02ff */
[----:B--2---:R-:W-:Y:S01]  /*1090*/  IMAD.IADD R41, R43, 0x1, R8 ;  /* 0x000000012b297824 */ /* 0x004fe200078e0208 */
[----:B------:R-:W-:Y:S01]  /*10a0*/  @!P1 LEA.HI.X R15, R2, c[0x0][0x164], R0, 0x1, P6 ;  /* 0x00005900020f9a11 */ /* 0x000fe200030f0c00 */
[----:B------:R-:W-:-:S02]  /*10b0*/  IMAD R0, R7, c[0x0][0x1a0], RZ ;  /* 0x0000680007007a24 */ /* 0x000fc400078e02ff */
[----:B------:R-:W-:Y:S01]  /*10c0*/  IMAD.WIDE.U32 R4, R6, c[0x0][0x1a0], R44 ;  /* 0x0000680006047a25 */ /* 0x000fe200078e002c */
[----:B------:R2:W-:Y:S03]  /*10d0*/  STL.64 [R1+0x30], R40 ;  /* 0x0000302801007387 */ /* 0x0005e60000100a00 */
[-C--:B------:R-:W-:Y:S01]  /*10e0*/  IMAD R8, R29, R12.reuse, R3 ;  /* 0x0000000c1d087224 */ /* 0x080fe200078e0203 */
[----:B------:R4:W-:Y:S01]  /*10f0*/  @!P1 LDGSTS.E.BYPASS.LTC128B.128 [R234+0x3800], [R14.64] ;  /* 0x038000000eea9fae */ /* 0x0009e2000b901d48 */
[----:B------:R-:W-:Y:S01]  /*1100*/  IMAD.WIDE.U32 R2, R137, R12, R40 ;  /* 0x0000000c89027225 */ /* 0x000fe200078e0028 */
[----:B------:R-:W-:-:S03]  /*1110*/  IADD3 R12, P3, R26, R4, RZ ;  /* 0x000000041a0c7210 */ /* 0x000fc60007f7e0ff */
[----:B------:R-:W-:Y:S01]  /*1120*/  IMAD R7, R6, c[0x0][0x1a4], R0 ;  /* 0x0000690006077a24 */ /* 0x000fe200078e0200 */
[----:B------:R-:W-:Y:S01]  /*1130*/  @!P0 LEA R0, P6, R39, R2, 0x4 ;  /* 0x0000000227008211 */ /* 0x000fe200078c20ff */
[----:B------:R-:W-:Y:S01]  /*1140*/  IMAD.IADD R3, R3, 0x1, R8 ;  /* 0x0000000103037824 */ /* 0x000fe200078e0208 */
[----:B-1----:R-:W-:Y:S01]  /*1150*/  @!P2 LEA R10, P4, R2, c[0x0][0x168], 0x1 ;  /* 0x00005a00020aaa11 */ /* 0x002fe200078808ff */
[----:B---3--:R-:W-:Y:S01]  /*1160*/  IMAD.MOV.U32 R42, RZ, RZ, c[0x0][0x19c] ;  /* 0x00006700ff2a7624 */ /* 0x008fe200078e00ff */
[----:B------:R-:W-:Y:S01]  /*1170*/  IADD3.X R13, R27, R5, R7, P3, !PT ;  /* 0x000000051b0d7210 */ /* 0x000fe20001ffe407 */
[----:B------:R-:W-:Y:S01]  /*1180*/  IMAD.WIDE.U32 R16, R137, c[0x0][0x1a0], RZ ;  /* 0x0000680089107a25 */ /* 0x000fe200078e00ff */
[----:B------:R-:W-:Y:S02]  /*1190*/  ISETP.GE.AND P3, PT, R37, R22, PT ;  /* 0x000000162500720c */ /* 0x000fe40003f66270 */
[----:B------:R-:W-:Y:S01]  /*11a0*/  @!P0 LEA.HI.X R4, R39, R3, R42, 0x4, P6 ;  /* 0x0000000327048211 */ /* 0x000fe200030f242a */
[----:B------:R-:W-:Y:S01]  /*11b0*/  IMAD.SHL.U32 R7, R42, 0x20, RZ ;  /* 0x000000202a077824 */ /* 0x000fe200078e00ff */
[----:B------:R-:W-:-:S02]  /*11c0*/  @!P0 LEA R8, P6, R0, c[0x0][0x168], 0x1 ;  /* 0x00005a0000088a11 */ /* 0x000fc400078c08ff */
[----:B------:R-:W-:Y:S02]  /*11d0*/  @!P2 LEA.HI.X R11, R2, c[0x0][0x16c], R3, 0x1, P4 ;  /* 0x00005b00020baa11 */ /* 0x000fe400020f0c03 */
[----:B------:R-:W-:Y:S01]  /*11e0*/  @!P0 LEA.HI.X R9, R0, c[0x0][0x16c], R4, 0x1, P6 ;  /* 0x00005b0000098a11 */ /* 0x000fe200030f0c04 */
[----:B------:R-:W-:Y:S01]  /*11f0*/  IMAD.WIDE.U32 R4, R39, 0x20, RZ ;  /* 0x0000002027047825 */ /* 0x000fe200078e00ff */
[-C--:B------:R-:W-:Y:S01]  /*1200*/  ISETP.GE.AND P6, PT, R38, R22.reuse, PT ;  /* 0x000000162600720c */ /* 0x080fe20003fc6270 */
[----:B------:R1:W-:Y:S01]  /*1210*/  @!P2 LDGSTS.E.BYPASS.LTC128B.128 [R234+0x4000], [R10.64] ;  /* 0x040000000aeaafae */ /* 0x0003e2000b901d48 */
[----:B------:R-:W-:Y:S01]  /*1220*/  ISETP.GE.AND P4, PT, R35, R22, PT ;  /* 0x000000162300720c */ /* 0x000fe20003f86270 */
[----:B--2---:R-:W-:Y:S01]  /*1230*/  IMAD.WIDE.U32 R40, R24, c[0x0][0x1b8], R12 ;  /* 0x00006e0018287a25 */ /* 0x004fe200078e000c */
[----:B------:R-:W-:Y:S01]  /*1240*/  @!P3 IADD3 R0, P5, R2, R4, RZ ;  /* 0x000000040200b210 */ /* 0x000fe20007fbe0ff */
[----:B------:R2:W-:Y:S01]  /*1250*/  @!P0 LDGSTS.E.BYPASS.LTC128B.128 [R234+0x4800], [R8.64] ;  /* 0x0480000008ea8fae */ /* 0x0005e2000b901d48 */
[----:B------:R-:W-:-:S02]  /*1260*/  ISETP.GE.AND P2, PT, R34, R22, PT ;  /* 0x000000162200720c */ /* 0x000fc40003f46270 */
[----:B------:R-:W-:Y:S01]  /*1270*/  @!P3 IADD3.X R4, R3, R5, R7, P5, !PT ;  /* 0x000000050304b210 */ /* 0x000fe20002ffe407 */
[----:B------:R-:W-:Y:S01]  /*1280*/  STL.64 [R1+0x38], R40 ;  /* 0x0000382801007387 */ /* 0x000fe20000100a00 */
[----:B------:R-:W-:-:S04]  /*1290*/  @!P3 LEA R20, P5, R0, c[0x0][0x168], 0x1 ;  /* 0x00005a000014ba11 */ /* 0x000fc800078a08ff */
[----:B------:R-:W-:Y:S01]  /*12a0*/  @!P3 LEA.HI.X R21, R0, c[0x0][0x16c], R4, 0x1, P5 ;  /* 0x00005b000015ba11 */ /* 0x000fe200028f0c04 */
[----:B------:R-:W-:Y:S01]  /*12b0*/  @!P6 IMAD R0, R42, 0x30, RZ ;  /* 0x000000302a00e824 */ /* 0x000fe200078e02ff */
[----:B------:R-:W-:Y:S01]  /*12c0*/  ISETP.GE.AND P5, PT, R36, R22, PT ;  /* 0x000000162400720c */ /* 0x000fe20003fa6270 */
[----:B------:R-:W-:Y:S02]  /*12d0*/  @!P6 IMAD.WIDE.U32 R4, R39, 0x30, R2 ;  /* 0x000000302704e825 */ /* 0x000fe400078e0002 */
[----:B------:R3:W-:Y:S02]  /*12e0*/  @!P3 LDGSTS.E.BYPASS.LTC128B.128 [R234+0x5000], [R20.64] ;  /* 0x0500000014eabfae */ /* 0x0007e4000b901d48 */
[----:B------:R-:W-:Y:S01]  /*12f0*/  @!P6 IMAD.IADD R0, R5, 0x1, R0 ;  /* 0x000000010500e824 */ /* 0x000fe200078e0200 */
[----:B-----5:R-:W-:-:S04]  /*1300*/  @!P6 LEA R18, P1, R4, c[0x0][0x168], 0x1 ;  /* 0x00005a000412ea11 */ /* 0x020fc800078208ff */
[----:B------:R-:W-:Y:S01]  /*1310*/  @!P6 LEA.HI.X R19, R4, c[0x0][0x16c], R0, 0x1, P1 ;  /* 0x00005b000413ea11 */ /* 0x000fe200008f0c00 */
[----:B------:R-:W-:Y:S01]  /*1320*/  IMAD R4, R25, c[0x0][0x1b8], RZ ;  /* 0x00006e0019047a24 */ /* 0x000fe200078e02ff */
[----:B------:R-:W-:Y:S02]  /*1330*/  ISETP.GE.AND P1, PT, R33, R22, PT ;  /* 0x000000162100720c */ /* 0x000fe40003f26270 */
[C---:B------:R-:W-:Y:S01]  /*1340*/  @!P5 LEA R0, P0, R39.reuse, R2, 0x6 ;  /* 0x000000022700d211 */ /* 0x040fe200078030ff */
[----:B------:R-:W-:Y:S01]  /*1350*/  IMAD R23, R24, c[0x0][0x1bc], R4 ;  /* 0x00006f0018177a24 */ /* 0x000fe200078e0204 */
[----:B------:R5:W-:Y:S01]  /*1360*/  @!P6 LDGSTS.E.BYPASS.LTC128B.128 [R234+0x5800], [R18.64] ;  /* 0x0580000012eaefae */ /* 0x000be2000b901d48 */
[----:B--2---:R-:W-:Y:S01]  /*1370*/  @!P4 IMAD R8, R42, 0x50, RZ ;  /* 0x000000502a08c824 */ /* 0x004fe200078e02ff */
[C---:B------:R-:W-:Y:S01]  /*1380*/  @!P5 LEA.HI.X R7, R39.reuse, R3, R42, 0x6, P0 ;  /* 0x000000032707d211 */ /* 0x040fe200000f342a */
[----:B------:R-:W-:Y:S01]  /*1390*/  @!P4 IMAD.WIDE.U32 R4, R39, 0x50, R2 ;  /* 0x000000502704c825 */ /* 0x000fe200078e0002 */
[----:B----4-:R-:W-:-:S02]  /*13a0*/  @!P5 LEA R14, P0, R0, c[0x0][0x168], 0x1 ;  /* 0x00005a00000eda11 */ /* 0x010fc400078008ff */
[-C--:B------:R-:W-:Y:S01]  /*13b0*/  ISETP.GE.AND P6, PT, R37, R22.reuse, PT ;  /* 0x000000162500720c */ /* 0x080fe20003fc6270 */
[----:B------:R-:W-:Y:S01]  /*13c0*/  IMAD.IADD R23, R41, 0x1, R23 ;  /* 0x0000000129177824 */ /* 0x000fe200078e0217 */
[----:B------:R-:W-:Y:S01]  /*13d0*/  @!P5 LEA.HI.X R15, R0, c[0x0][0x16c], R7, 0x1, P0 ;  /* 0x00005b00000fda11 */ /* 0x000fe200000f0c07 */
[----:B------:R-:W-:Y:S01]  /*13e0*/  @!P4 IMAD.IADD R0, R5, 0x1, R8 ;  /* 0x000000010500c824 */ /* 0x000fe200078e0208 */
[----:B------:R-:W-:Y:S01]  /*13f0*/  @!P4 LEA R12, P0, R4, c[0x0][0x168], 0x1 ;  /* 0x00005a00040cca11 */ /* 0x000fe200078008ff */
[----:B------:R-:W-:Y:S01]  /*1400*/  @!P2 IMAD R7, R42, 0x60, RZ ;  /* 0x000000602a07a824 */ /* 0x000fe200078e02ff */
[----:B------:R2:W-:Y:S01]  /*1410*/  STL [R1+0x48], R23 ;  /* 0x0000481701007387 */ /* 0x0005e20000100800 */
[----:B------:R-:W-:Y:S01]  /*1420*/  @!P2 IMAD.WIDE.U32 R8, R39, 0x60, R2 ;  /* 0x000000602708a825 */ /* 0x000fe200078e0002 */
[----:B------:R-:W-:Y:S02]  /*1430*/  @!P4 LEA.HI.X R13, R4, c[0x0][0x16c], R0, 0x1, P0 ;  /* 0x00005b00040dca11 */ /* 0x000fe400000f0c00 */
[----:B------:R4:W-:Y:S01]  /*1440*/  @!P5 LDGSTS.E.BYPASS.LTC128B.128 [R234+0x6000], [R14.64] ;  /* 0x060000000eeadfae */ /* 0x0009e2000b901d48 */
[----:B------:R-:W-:Y:S01]  /*1450*/  IMAD R4, R29, c[0x0][0x1a0], RZ ;  /* 0x000068001d047a24 */ /* 0x000fe200078e02ff */
[----:B-1----:R-:W-:Y:S01]  /*1460*/  @!P2 LEA R10, P0, R8, c[0x0][0x168], 0x1 ;  /* 0x00005a00080aaa11 */ /* 0x002fe200078008ff */
[----:B------:R-:W-:Y:S01]  /*1470*/  @!P2 IMAD.IADD R0, R9, 0x1, R7 ;  /* 0x000000010900a824 */ /* 0x000fe200078e0207 */
[----:B------:R1:W-:Y:S01]  /*1480*/  @!P4 LDGSTS.E.BYPASS.LTC128B.128 [R234+0x6800], [R12.64] ;  /* 0x068000000ceacfae */ /* 0x0003e2000b901d48 */
[----:B------:R-:W-:Y:S01]  /*1490*/  IMAD R9, R137, c[0x0][0x1a4], R4 ;  /* 0x0000690089097a24 */ /* 0x000fe200078e0204 */
[----:B------:R-:W-:Y:S01]  /*14a0*/  ISETP.GE.AND P5, PT, R38, R22, PT ;  /* 0x000000162600720c */ /* 0x000fe20003fa6270 */
[----:B------:R-:W-:Y:S01]  /*14b0*/  @!P1 IMAD R7, R42, 0x70, RZ ;  /* 0x000000702a079824 */ /* 0x000fe200078e02ff */
[----:B------:R-:W-:Y:S01]  /*14c0*/  @!P2 LEA.HI.X R11, R8, c[0x0][0x16c], R0, 0x1, P0 ;  /* 0x00005b00080baa11 */ /* 0x000fe200000f0c00 */
[----:B------:R-:W-:Y:S01]  /*14d0*/  @!P1 IMAD.WIDE.U32 R4, R39, 0x70, R2 ;  /* 0x0000007027049825 */ /* 0x000fe200078e0002 */
[----:B------:R-:W-:-:S03]  /*14e0*/  LEA R2, P3, R16, R40, 0x7 ;  /* 0x0000002810027211 */ /* 0x000fc600078638ff */
[----:B------:R-:W-:Y:S01]  /*14f0*/  @!P1 IMAD.IADD R0, R5, 0x1, R7 ;  /* 0x0000000105009824 */ /* 0x000fe200078e0207 */
[C---:B------:R-:W-:Y:S01]  /*1500*/  @!P1 LEA R8, P0, R4.reuse, c[0x0][0x168], 0x1 ;  /* 0x00005a0004089a11 */ /* 0x040fe200078008ff */
[----:B------:R-:W-:Y:S01]  /*1510*/  IMAD.IADD R3, R17, 0x1, R9 ;  /* 0x0000000111037824 */ /* 0x000fe200078e0209 */
[----:B------:R4:W-:Y:S01]  /*1520*/  @!P2 LDGSTS.E.BYPASS.LTC128B.128 [R234+0x7000], [R10.64] ;  /* 0x070000000aeaafae */ /* 0x0009e2000b901d48 */
[----:B---3--:R-:W-:Y:S01]  /*1530*/  IMAD.MOV.U32 R21, RZ, RZ, c[0x0][0x1a4] ;  /* 0x00006900ff157624 */ /* 0x008fe200078e00ff */
[----:B------:R-:W-:Y:S02]  /*1540*/  @!P1 LEA.HI.X R9, R4, c[0x0][0x16c], R0, 0x1, P0 ;  /* 0x00005b0004099a11 */ /* 0x000fe400000f0c00 */
[-C--:B------:R-:W-:Y:S02]  /*1550*/  ISETP.GE.AND P0, PT, R30, R22.reuse, PT ;  /* 0x000000161e00720c */ /* 0x080fe40003f06270 */
[----:B------:R-:W-:Y:S01]  /*1560*/  LEA.HI.X R3, R16, R23, R3, 0x7, P3 ;  /* 0x0000001710037211 */ /* 0x000fe200018f3c03 */
[----:B------:R3:W-:Y:S01]  /*1570*/  @!P1 LDGSTS.E.BYPASS.LTC128B.128 [R234+0x7800], [R8.64] ;  /* 0x0780000008ea9fae */ /* 0x0007e2000b901d48 */
[----:B--2---:R-:W-:Y:S01]  /*1580*/  IMAD.MOV.U32 R23, RZ, RZ, c[0x0][0x1a0] ;  /* 0x00006800ff177624 */ /* 0x004fe200078e00ff */
[C---:B------:R-:W-:Y:S01]  /*1590*/  ISETP.GE.AND P1, PT, R6.reuse, R22, PT ;  /* 0x000000160600720c */ /* 0x040fe20003f26270 */
[----:B------:R-:W-:Y:S01]  /*15a0*/  IMAD.SHL.U32 R6, R6, 0x8, RZ ;  /* 0x0000000806067824 */ /* 0x000fe200078e00ff */
[----:B------:R-:W0:Y:S01]  /*15b0*/  LDGDEPBAR ;  /* 0x00000000000079af */ /* 0x000e220000000000 */
[----:B------:R-:W-:-:S04]  /*15c0*/  @!P5 IMAD.WIDE.U32 R4, R23, 0x30, R2 ;  /* 0x000000301704d825 */ /* 0x000fc800078e0002 */
[----:B-1----:R-:W-:Y:S01]  /*15d0*/  IMAD.SHL.U32 R13, R21, 0x20, RZ ;  /* 0x00000020150d7824 */ /* 0x002fe200078e00ff */
[----:B------:R-:W-:Y:S01]  /*15e0*/  @!P0 LEA R0, P3, R23, R2, 0x4 ;  /* 0x0000000217008211 */ /* 0x000fe200078620ff */
[----:B------:R-:W-:Y:S02]  /*15f0*/  @!P5 IMAD R12, R21, 0x30, RZ ;  /* 0x00000030150cd824 */ /* 0x000fe400078e02ff */
[----:B----4-:R-:W-:-:S05]  /*1600*/  IMAD.WIDE.U32 R10, R23, 0x20, RZ ;  /* 0x00000020170a7825 */ /* 0x010fca00078e00ff */
[----:B------:R-:W-:Y:S02]  /*1610*/  @!P6 IADD3 R7, P2, R2, R10, RZ ;  /* 0x0000000a0207e210 */ /* 0x000fe40007f5e0ff */
[----:B---3--:R-:W-:Y:S01]  /*1620*/  @!P0 LEA.HI.X R9, R23, R3, R21, 0x4, P3 ;  /* 0x0000000317098211 */ /* 0x008fe200018f2415 */
[----:B------:R-:W-:-:S04]  /*1630*/  DEPBAR.LE SB0, 0x0 ;  /* 0x000080000000791a */ /* 0x000fc80000000000 */
[----:B------:R-:W-:Y:S01]  /*1640*/  BAR.SYNC.DEFER_BLOCKING 0x0 ;  /* 0x0000000000007b1d */ /* 0x000fe20000010000 */
[C---:B------:R-:W-:Y:S02]  /*1650*/  @!P0 LEA R8, P3, R0.reuse, c[0x0][0x170], 0x1 ;  /* 0x00005c0000088a11 */ /* 0x040fe400078608ff */
[----:B------:R-:W-:Y:S02]  /*1660*/  @!P6 IADD3.X R11, R3, R11, R13, P2, !PT ;  /* 0x0000000b030be210 */ /* 0x000fe400017fe40d */
[----:B------:R-:W-:Y:S01]  /*1670*/  @!P0 LEA.HI.X R9, R0, c[0x0][0x174], R9, 0x1, P3 ;  /* 0x00005d0000098a11 */ /* 0x000fe200018f0c09 */
[----:B------:R-:W-:Y:S01]  /*1680*/  @!P5 IMAD.IADD R0, R5, 0x1, R12 ;  /* 0x000000010500d824 */ /* 0x000fe200078e020c */
[C---:B------:R-:W-:Y:S02]  /*1690*/  @!P6 LEA R16, P3, R7.reuse, c[0x0][0x170], 0x1 ;  /* 0x00005c000710ea11 */ /* 0x040fe400078608ff */
[----:B------:R-:W-:Y:S02]  /*16a0*/  @!P1 LEA R10, P4, R2, c[0x0][0x170], 0x1 ;  /* 0x00005c00020a9a11 */ /* 0x000fe400078808ff */
[----:B------:R-:W-:-:S02]  /*16b0*/  @!P6 LEA.HI.X R17, R7, c[0x0][0x174], R11, 0x1, P3 ;  /* 0x00005d000711ea11 */ /* 0x000fc400018f0c0b */
[----:B------:R-:W-:Y:S02]  /*16c0*/  @!P1 LEA.HI.X R11, R2, c[0x0][0x174], R3, 0x1, P4 ;  /* 0x00005d00020b9a11 */ /* 0x000fe400020f0c03 */
[----:B------:R-:W-:Y:S02]  /*16d0*/  ISETP.GE.AND P4, PT, R36, R22, PT ;  /* 0x000000162400720c */ /* 0x000fe40003f86270 */
[----:B-----5:R-:W-:Y:S02]  /*16e0*/  @!P5 LEA R18, P2, R4, c[0x0][0x170], 0x1 ;  /* 0x00005c000412da11 */ /* 0x020fe400078408ff */
[----:B------:R-:W-:Y:S02]  /*16f0*/  LEA.HI R5, R32, R138, RZ, 0x4 ;  /* 0x0000008a20057211 */ /* 0x000fe400078f20ff */
[----:B------:R-:W-:Y:S02]  /*1700*/  @!P5 LEA.HI.X R19, R4, c[0x0][0x174], R0, 0x1, P2 ;  /* 0x00005d000413da11 */ /* 0x000fe400010f0c00 */
[----:B------:R-:W-:Y:S01]  /*1710*/  LOP3.LUT R0, R5, 0xfffffff0, RZ, 0xc0, !PT ;  /* 0xfffffff005007812 */ /* 0x000fe200078ec0ff */
[----:B------:R-:W-:Y:S01]  /*1720*/  @P1 STS.128 [R234+0x8000], RZ ;  /* 0x008000ffea001388 */ /* 0x000fe20000000c00 */
[----:B------:R-:W-:-:S02]  /*1730*/  ISETP.GE.AND P3, PT, R35, R22, PT ;  /* 0x000000162300720c */ /* 0x000fc40003f66270 */
[-C--:B------:R-:W-:Y:S01]  /*1740*/  ISETP.GE.AND P2, PT, R34, R22.reuse, PT ;  /* 0x000000162200720c */ /* 0x080fe20003f46270 */
[----:B------:R-:W-:Y:S01]  /*1750*/  @!PT LDS RZ, [RZ] ;  /* 0x00000000fffff984 */ /* 0x000fe20000000800 */
[----:B------:R-:W-:Y:S01]  /*1760*/  @!PT LDS RZ, [RZ] ;  /* 0x00000000fffff984 */ /* 0x000fe20000000800 */
[----:B------:R-:W-:Y:S01]  /*1770*/  @!PT LDS RZ, [RZ] ;  /* 0x00000000fffff984 */ /* 0x000fe20000000800 */
[----:B------:R1:W-:Y:S01]  /*1780*/  @!P1 LDGSTS.E.BYPASS.LTC128B.128 [R234+0x8000], [R10.64] ;  /* 0x080000000aea9fae */ /* 0x0003e2000b901d48 */
[----:B------:R-:W-:Y:S01]  /*1790*/  IMAD.IADD R0, R138, 0x1, -R0 ;  /* 0x000000018a007824 */ /* 0x000fe200078e0a00 */
[----:B------:R-:W-:Y:S02]  /*17a0*/  ISETP.GE.AND P1, PT, R33, R22, PT ;  /* 0x000000162100720c */ /* 0x000fe40003f26270 */
[----:B------:R-:W-:Y:S02]  /*17b0*/  @P0 STS.128 [R234+0x8800], RZ ;  /* 0x008800ffea000388 */ /* 0x000fe40000000c00 */
[----:B------:R-:W-:Y:S02]  /*17c0*/  SHF.R.S32.HI R4, RZ, 0x1f, R0 ;  /* 0x0000001fff047819 */ /* 0x000fe40000011400 */
[----:B------:R-:W-:Y:S01]  /*17d0*/  @!PT LDS RZ, [RZ] ;  /* 0x00000000fffff984 */ /* 0x000fe20000000800 */
[----:B------:R-:W-:Y:S01]  /*17e0*/  @!PT LDS RZ, [RZ] ;  /* 0x00000000fffff984 */ /* 0x000fe20000000800 */
[----:B------:R-:W-:Y:S01]  /*17f0*/  @!PT LDS RZ, [RZ] ;  /* 0x00000000fffff984 */ /* 0x000fe20000000800 */
[----:B------:R2:W-:Y:S01]  /*1800*/  @!P0 LDGSTS.E.BYPASS.LTC128B.128 [R234+0x8800], [R8.64] ;  /* 0x0880000008ea8fae */ /* 0x0005e2000b901d48 */
[----:B------:R-:W-:-:S02]  /*1810*/  @!P4 LEA R7, P0, R23, R2, 0x6 ;  /* 0x000000021707c211 */ /* 0x000fc400078030ff */
[----:B------:R-:W-:Y:S01]  /*1820*/  LEA.HI R20, R4, R0, RZ, 0x3 ;  /* 0x0000000004147211 */ /* 0x000fe200078f18ff */
[----:B------:R-:W-:Y:S04]  /*1830*/  @P6 STS.128 [R234+0x9000], RZ ;  /* 0x009000ffea006388 */ /* 0x000fe80000000c00 */
[----:B------:R-:W-:Y:S01]  /*1840*/  @!PT LDS RZ, [RZ] ;  /* 0x00000000fffff984 */ /* 0x000fe20000000800 */
[----:B------:R-:W-:Y:S01]  /*1850*/  @!PT LDS RZ, [RZ] ;  /* 0x00000000fffff984 */ /* 0x000fe20000000800 */
[----:B------:R-:W-:Y:S01]  /*1860*/  @!PT LDS RZ, [RZ] ;  /* 0x00000000fffff984 */ /* 0x000fe20000000800 */
[----:B------:R3:W-:Y:S04]  /*1870*/  @!P6 LDGSTS.E.BYPASS.LTC128B.128 [R234+0x9000], [R16.64] ;  /* 0x0900000010eaefae */ /* 0x0007e8000b901d48 */
[----:B------:R-:W-:Y:S04]  /*1880*/  @P5 STS.128 [R234+0x9800], RZ ;  /* 0x009800ffea005388 */ /* 0x000fe80000000c00 */
[----:B------:R-:W-:Y:S01]  /*1890*/  @!PT LDS RZ, [RZ] ;  /* 0x00000000fffff984 */ /* 0x000fe20000000800 */
[----:B------:R-:W-:Y:S01]  /*18a0*/  @!PT LDS RZ, [RZ] ;  /* 0x00000000fffff984 */ /* 0x000fe20000000800 */
[----:B------:R-:W-:Y:S01]  /*18b0*/  @!PT LDS RZ, [RZ] ;  /* 0x00000000fffff984 */ /* 0x000fe20000000800 */
[----:B------:R3:W-:Y:S01]  /*18c0*/  @!P5 LDGSTS.E.BYPASS.LTC128B.128 [R234+0x9800], [R18.64] ;  /* 0x0980000012eadfae */ /* 0x0007e2000b901d48 */
[----:B-1----:R-:W-:Y:S01]  /*18d0*/  SHF.R.S32.HI R10, RZ, 0x4, R5 ;  /* 0x00000004ff0a7819 */ /* 0x002fe20000011405 */
[----:B------:R-:W-:-:S02]  /*18e0*/  @!P3 IMAD R11, R21, 0x50, RZ ;  /* 0x00000050150bb824 */ /* 0x000fc400078e02ff */
[----:B------:R-:W-:Y:S01]  /*18f0*/  @P4 STS.128 [R234+0xa000], RZ ;  /* 0x00a000ffea004388 */ /* 0x000fe20000000c00 */
[----:B--2---:R-:W-:Y:S02]  /*1900*/  @!P4 LEA.HI.X R8, R23, R3, R21, 0x6, P0 ;  /* 0x000000031708c211 */ /* 0x004fe400000f3415 */
[----:B------:R-:W-:Y:S02]  /*1910*/  @!P4 LEA R14, P0, R7, c[0x0][0x170], 0x1 ;  /* 0x00005c00070eca11 */ /* 0x000fe400078008ff */
[----:B------:R-:W-:Y:S01]  /*1920*/  LEA.HI R9, R5, R10, RZ, 0x1 ;  /* 0x0000000a05097211 */ /* 0x000fe200078f08ff */
[----:B------:R-:W-:Y:S01]  /*1930*/  @!P3 IMAD.WIDE.U32 R4, R23, 0x50, R2 ;  /* 0x000000501704b825 */ /* 0x000fe200078e0002 */
[----:B------:R-:W-:Y:S02]  /*1940*/  @!P4 LEA.HI.X R15, R7, c[0x0][0x174], R8, 0x1, P0 ;  /* 0x00005d00070fca11 */ /* 0x000fe400000f0c08 */
[----:B------:R-:W-:Y:S01]  /*1950*/  LOP3.LUT R7, R9, 0xfffffffe, RZ, 0xc0, !PT ;  /* 0xfffffffe09077812 */ /* 0x000fe200078ec0ff */
[----:B------:R-:W-:Y:S01]  /*1960*/  @!P3 IMAD.IADD R5, R5, 0x1, R11 ;  /* 0x000000010505b824 */ /* 0x000fe200078e020b */
[----:B------:R-:W-:Y:S01]  /*1970*/  LOP3.LUT R8, R20, 0xfffffff8, RZ, 0xc0, !PT ;  /* 0xfffffff814087812 */ /* 0x000fe200078ec0ff */
[----:B------:R-:W-:Y:S01]  /*1980*/  @!PT LDS RZ, [RZ] ;  /* 0x00000000fffff984 */ /* 0x000fe20000000800 */
[----:B------:R-:W-:Y:S01]  /*1990*/  @!PT LDS RZ, [RZ] ;  /* 0x00000000fffff984 */ /* 0x000fe20000000800 */
[----:B------:R-:W-:Y:S01]  /*19a0*/  @!PT LDS RZ, [RZ] ;  /* 0x00000000fffff984 */ /* 0x000fe20000000800 */
[----:B------:R1:W-:Y:S01]  /*19b0*/  @!P4 LDGSTS.E.BYPASS.LTC128B.128 [R234+0xa000], [R14.64] ;  /* 0x0a0000000eeacfae */ /* 0x0003e2000b901d48 */
[----:B------:R-:W-:Y:S01]  /*19c0*/  @!P3 LEA R12, P0, R4, c[0x0][0x170], 0x1 ;  /* 0x00005c00040cba11 */ /* 0x000fe200078008ff */
[----:B------:R-:W-:-:S02]  /*19d0*/  IMAD.IADD R11, R10, 0x1, -R7 ;  /* 0x000000010a0b7824 */ /* 0x000fc400078e0a07 */
[----:B------:R-:W-:Y:S01]  /*19e0*/  IMAD.SHL.U32 R7, R31, 0x40, RZ ;  /* 0x000000401f077824 */ /* 0x000fe200078e00ff */
[----:B------:R-:W-:Y:S01]  /*19f0*/  @!P3 LEA.HI.X R13, R4, c[0x0][0x174], R5, 0x1, P0 ;  /* 0x00005d00040dba11 */ /* 0x000fe200000f0c05 */
[----:B------:R-:W-:Y:S01]  /*1a00*/  IMAD.IADD R22, R0, 0x1, -R8 ;  /* 0x0000000100167824 */ /* 0x000fe200078e0a08 */
[----:B------:R-:W-:Y:S01]  /*1a10*/  @P3 STS.128 [R234+0xa800], RZ ;  /* 0x00a800ffea003388 */ /* 0x000fe20000000c00 */
[----:B------:R-:W-:Y:S01]  /*1a20*/  @!P2 IMAD R8, R21, 0x60, RZ ;  /* 0x000000601508a824 */ /* 0x000fe200078e02ff */
[----:B------:R-:W-:Y:S01]  /*1a30*/  LOP3.LUT R0, R7, 0x1c0, RZ, 0xc0, !PT ;  /* 0x000001c007007812 */ /* 0x000fe200078ec0ff */
[----:B------:R-:W-:Y:S01]  /*1a40*/  @!P2 IMAD.WIDE.U32 R4, R23, 0x60, R2 ;  /* 0x000000601704a825 */ /* 0x000fe200078e0002 */
[----:B------:R-:W-:Y:S01]  /*1a50*/  @!PT LDS RZ, [RZ] ;  /* 0x00000000fffff984 */ /* 0x000fe20000000800 */
[----:B------:R-:W-:Y:S01]  /*1a60*/  @!PT LDS RZ, [RZ] ;  /* 0x00000000fffff984 */ /* 0x000fe20000000800 */
[----:B------:R-:W-:Y:S01]  /*1a70*/  @!PT LDS RZ, [RZ] ;  /* 0x00000000fffff984 */ /* 0x000fe20000000800 */
[----:B------:R1:W-:Y:S02]  /*1a80*/  @!P3 LDGSTS.E.BYPASS.LTC128B.128 [R234+0xa800], [R12.64] ;  /* 0x0a8000000ceabfae */ /* 0x0003e4000b901d48 */
[----:B------:R-:W-:Y:S01]  /*1a90*/  LOP3.LUT R9, R0, 0x8, R6, 0xf8, !PT ;  /* 0x0000000800097812 */ /* 0x000fe200078ef806 */
[----:B------:R-:W-:Y:S01]  /*1aa0*/  IMAD.SHL.U32 R7, R22, 0x40, RZ ;  /* 0x0000004016077824 */ /* 0x000fe200078e00ff */
[----:B------:R-:W-:Y:S01]  /*1ab0*/  SHF.R.U32.HI R6, RZ, 0x3, R0 ;  /* 0x00000003ff067819 */ /* 0x000fe20000011600 */
[----:B------:R-:W-:Y:S01]  /*1ac0*/  @!P2 IMAD.IADD R5, R5, 0x1, R8 ;  /* 0x000000010505a824 */ /* 0x000fe200078e0208 */
[C---:B------:R-:W-:Y:S01]  /*1ad0*/  @!P2 LEA R8, P0, R4.reuse, c[0x0][0x170], 0x1 ;  /* 0x00005c000408aa11 */ /* 0x040fe200078008ff */
[----:B------:R-:W-:Y:S01]  /*1ae0*/  @!P1 IMAD R21, R21, 0x70, RZ ;  /* 0x0000007015159824 */ /* 0x000fe200078e02ff */
[----:B------:R-:W-:Y:S01]  /*1af0*/  LOP3.LUT R0, R7, 0x1c0, RZ, 0xc0, !PT ;  /* 0x000001c007007812 */ /* 0x000fe200078ec0ff */
[----:B------:R-:W-:Y:S01]  /*1b00*/  @!P1 IMAD.WIDE.U32 R2, R23, 0x70, R2 ;  /* 0x0000007017029825 */ /* 0x000fe200078e0002 */
[----:B------:R-:W-:Y:S01]  /*1b10*/  LOP3.LUT R7, R9, R6, RZ, 0x3c, !PT ;  /* 0x0000000609077212 */ /* 0x000fe200078e3cff */
[----:B------:R-:W-:Y:S01]  /*1b20*/  @P2 STS.128 [R234+0xb000], RZ ;  /* 0x00b000ffea002388 */ /* 0x000fe20000000c00 */
[----:B------:R-:W-:Y:S01]  /*1b30*/  @!P2 LEA.HI.X R9, R4, c[0x0][0x174], R5, 0x1, P0 ;  /* 0x00005d000409aa11 */ /* 0x000fe200000f0c05 */
[----:B------:R-:W-:Y:S01]  /*1b40*/  IMAD.SHL.U32 R10, R11, 0x8, RZ ;  /* 0x000000080b0a7824 */ /* 0x000fe200078e00ff */
[----:B------:R-:W-:Y:S01]  /*1b50*/  @!P1 LEA R6, P0, R2, c[0x0][0x170], 0x1 ;  /* 0x00005c0002069a11 */ /* 0x000fe200078008ff */
[----:B------:R-:W-:Y:S01]  /*1b60*/  @!P1 IMAD.IADD R3, R3, 0x1, R21 ;  /* 0x0000000103039824 */ /* 0x000fe200078e0215 */
[----:B------:R-:W-:Y:S01]  /*1b70*/  SHF.R.U32.HI R4, RZ, 0x3, R0 ;  /* 0x00000003ff047819 */ /* 0x000fe20000011600 */
[----:B------:R-:W-:Y:S01]  /*1b80*/  @!PT LDS RZ, [RZ] ;  /* 0x00000000fffff984 */ /* 0x000fe20000000800 */
[----:B------:R-:W-:Y:S01]  /*1b90*/  @!PT LDS RZ, [RZ] ;  /* 0x00000000fffff984 */ /* 0x000fe20000000800 */
[----:B------:R-:W-:Y:S01]  /*1ba0*/  @!PT LDS RZ, [RZ] ;  /* 0x00000000fffff984 */ /* 0x000fe20000000800 */
[----:B------:R2:W-:Y:S01]  /*1bb0*/  @!P2 LDGSTS.E.BYPASS.LTC128B.128 [R234+0xb000], [R8.64] ;  /* 0x0b00000008eaafae */ /* 0x0005e2000b901d48 */
[----:B------:R-:W-:Y:S01]  /*1bc0*/  LOP3.LUT R5, R0, 0x8, R10, 0xf8, !PT ;  /* 0x0000000800057812 */ /* 0x000fe200078ef80a */
[----:B------:R-:W-:Y:S01]  /*1bd0*/  IMAD R0, R11, 0x200, R7 ;  /* 0x000002000b007824 */ /* 0x000fe200078e0207 */
[----:B------:R-:W-:Y:S01]  /*1be0*/  @!P1 LEA.HI.X R7, R2, c[0x0][0x174], R3, 0x1, P0 ;  /* 0x00005d0002079a11 */ /* 0x000fe200000f0c03 */
[----:B------:R-:W-:Y:S01]  /*1bf0*/  IMAD.SHL.U32 R3, R20, 0x40, RZ ;  /* 0x0000004014037824 */ /* 0x000fe200078e00ff */
[----:B------:R-:W-:Y:S01]  /*1c00*/  LEA.HI R2, R32, R138, RZ, 0x5 ;  /* 0x0000008a20027211 */ /* 0x000fe200078f28ff */
[----:B------:R-:W-:Y:S01]  /*1c10*/  IMAD.SHL.U32 R139, R0, 0x2, RZ ;  /* 0x00000002008b7824 */ /* 0x000fe200078e00ff */
[----:B------:R-:W-:Y:S01]  /*1c20*/  LOP3.LUT R227, R5, R4, RZ, 0x3c, !PT ;  /* 0x0000000405e37212 */ /* 0x000fe200078e3cff */
[----:B------:R-:W-:Y:S01]  /*1c30*/  @P1 STS.128 [R234+0xb800], RZ ;  /* 0x00b800ffea001388 */ /* 0x000fe20000000c00 */
[----:B------:R-:W-:Y:S01]  /*1c40*/  SHF.R.S32.HI R2, RZ, 0x5, R2 ;  /* 0x00000005ff027819 */ /* 0x000fe20000011402 */
[----:B------:R-:W-:Y:S01]  /*1c50*/  IMAD.MOV.U32 R0, RZ, RZ, 0x20 ;  /* 0x00000020ff007424 */ /* 0x000fe200078e00ff */
[----:B------:R-:W-:Y:S01]  /*1c60*/  LOP3.LUT R136, R3, 0xfffffe00, RZ, 0xc0, !PT ;  /* 0xfffffe0003887812 */ /* 0x000fe200078ec0ff */
[----:B------:R-:W-:Y:S01]  /*1c70*/  @!PT LDS RZ, [RZ] ;  /* 0x00000000fffff984 */ /* 0x000fe20000000800 */
[----:B------:R-:W-:Y:S01]  /*1c80*/  @!PT LDS RZ, [RZ] ;  /* 0x00000000fffff984 */ /* 0x000fe20000000800 */
[----:B------:R-:W-:Y:S01]  /*1c90*/  @!PT LDS RZ, [RZ] ;  /* 0x00000000fffff984 */ /* 0x000fe20000000800 */
[----:B------:R4:W-:Y:S01]  /*1ca0*/  @!P1 LDGSTS.E.BYPASS.LTC128B.128 [R234+0xb800], [R6.64] ;  /* 0x0b80000006ea9fae */ /* 0x0009e2000b901d48 */
[----:B------:R-:W-:-:S02]  /*1cb0*/  R2P PR, R22, 0x6 ;  /* 0x0000000616007804 */ /* 0x000fc40000000000 */
[----:B------:R-:W-:Y:S01]  /*1cc0*/  IADD3 R226, R139, 0x4040, RZ ;  /* 0x000040408be27810 */ /* 0x000fe20007ffe0ff */
[----:B------:R-:W-:Y:S01]  /*1cd0*/  IMAD R2, R2, 0x400, R136 ;  /* 0x0000040002027824 */ /* 0x000fe200078e0288 */
[----:B------:R-:W-:Y:S03]  /*1ce0*/  LDSM.16.M88.4 R52, [R139+0x4800] ;  /* 0x004800008b34783b */ /* 0x000fe60000000200 */
[----:B------:R-:W-:Y:S01]  /*1cf0*/  IMAD.IADD R2, R227, 0x1, R2 ;  /* 0x00000001e3027824 */ /* 0x000fe200078e0202 */
[----:B------:R-:W-:Y:S03]  /*1d00*/  LDSM.16.M88.4 R48, [R139+0x5000] ;  /* 0x005000008b30783b */ /* 0x000fe60000000200 */
[----:B------:R-:W-:Y:S01]  /*1d10*/  IMAD.SHL.U32 R222, R2, 0x2, RZ ;  /* 0x0000000202de7824 */ /* 0x000fe200078e00ff */
[----:B------:R-:W-:Y:S01]  /*1d20*/  LDSM.16.M88.4 R44, [R139+0x5800] ;  /* 0x005800008b2c783b */ /* 0x000fe20000000200 */
[----:B------:R-:W-:-:S03]  /*1d30*/  IMAD.MOV.U32 R2, RZ, RZ, 0x10 ;  /* 0x00000010ff027424 */ /* 0x000fc600078e00ff */
[----:B---3--:R-:W3:Y:S02]  /*1d40*/  LDSM.16.M88.4 R16, [R222] ;  /* 0x00000000de10783b */ /* 0x008ee40000000200 */
[----:B------:R-:W-:Y:S02]  /*1d50*/  SEL R2, R2, 0xfffffff0, !P1 ;  /* 0xfffffff002027807 */ /* 0x000fe40004800000 */
[----:B-1----:R-:W1:Y:S03]  /*1d60*/  LDSM.16.M88.4 R12, [R222+0x2000] ;  /* 0x00200000de0c783b */ /* 0x002e660000000200 */
[----:B------:R-:W-:Y:S01]  /*1d70*/  IMAD R225, R2, 0x2, R222 ;  /* 0x0000000202e17824 */ /* 0x000fe200078e02de */
[----:B------:R-:W-:Y:S04]  /*1d80*/  LDSM.16.M88.4 R36, [R139+0x6800] ;  /* 0x006800008b24783b */ /* 0x000fe80000000200 */
[----:B----4-:R-:W4:Y:S04]  /*1d90*/  LDSM.16.M88.4 R4, [R139+0x4000] ;  /* 0x004000008b04783b */ /* 0x010f280000000200 */
[----:B------:R-:W-:Y:S04]  /*1da0*/  LDSM.16.M88.4 R40, [R139+0x6000] ;  /* 0x006000008b28783b */ /* 0x000fe80000000200 */
[----:B------:R-:W5:Y:S04]  /*1db0*/  LDSM.16.M88.4 R32, [R139+0x7000] ;  /* 0x007000008b20783b */ /* 0x000f680000000200 */
[----:B------:R-:W5:Y:S04]  /*1dc0*/  LDSM.16.M88.4 R24, [R139+0x7800] ;  /* 0x007800008b18783b */ /* 0x000f680000000200 */
[----:B--2---:R-:W-:Y:S04]  /*1dd0*/  LDSM.16.M88.4 R8, [R225+0x2000] ;  /* 0x00200000e108783b */ /* 0x004fe80000000200 */
[----:B------:R-:W-:Y:S04]  /*1de0*/  LDSM.16.M88.4 R20, [R225] ;  /* 0x00000000e114783b */ /* 0x000fe80000000200 */
[----:B------:R-:W0:Y:S01]  /*1df0*/  LDGDEPBAR ;  /* 0x00000000000079af */ /* 0x000e220000000000 */
[----:B---3--:R-:W-:Y:S08]  /*1e00*/  HMMA.16816.F32.BF16 R160, R16, R54, RZ ;  /* 0x0000003610a0723c */ /* 0x008ff000000418ff */
[----:B-1----:R-:W-:Y:S08]  /*1e10*/  HMMA.16816.F32.BF16 R120, R12, R52, RZ ;  /* 0x000000340c78723c */ /* 0x002ff000000418ff */
[-C--:B----4-:R-:W-:Y:S08]  /*1e20*/  HMMA.16816.F32.BF16 R156, R16, R4.reuse, RZ ;  /* 0x00000004109c723c */ /* 0x090ff000000418ff */
[----:B------:R-:W-:Y:S01]  /*1e30*/  HMMA.16816.F32.BF16 R128, R12, R4, RZ ;  /* 0x000000040c80723c */ /* 0x000fe200000418ff */
[----:B------:R-:W-:-:S02]  /*1e40*/  IMAD.MOV.U32 R193, RZ, RZ, R160 ;  /* 0x000000ffffc17224 */ /* 0x000fc400078e00a0 */
[----:B------:R-:W-:Y:S02]  /*1e50*/  IMAD.MOV.U32 R192, RZ, RZ, R161 ;  /* 0x000000ffffc07224 */ /* 0x000fe400078e00a1 */
[----:B------:R-:W-:Y:S02]  /*1e60*/  IMAD.MOV.U32 R30, RZ, RZ, R163 ;  /* 0x000000ffff1e7224 */ /* 0x000fe400078e00a3 */
[----:B------:R-:W-:Y:S01]  /*1e70*/  SEL R4, R0, 0xffffffe0, !P2 ;  /* 0xffffffe000047807 */ /* 0x000fe20005000000 */
[----:B------:R-:W-:Y:S01]  /*1e80*/  HMMA.16816.F32.BF16 R56, R16, R6, RZ ;  /* 0x000000061038723c */ /* 0x000fe200000418ff */
[----:B------:R-:W-:Y:S01]  /*1e90*/  R2P PR, R31, 0x6 ;  /* 0x000000061f007804 */ /* 0x000fe20000000000 */
[----:B------:R-:W-:Y:S02]  /*1ea0*/  IMAD.MOV.U32 R31, RZ, RZ, R162 ;  /* 0x000000ffff1f7224 */ /* 0x000fe400078e00a2 */
[----:B------:R-:W-:Y:S02]  /*1eb0*/  IMAD R223, R4, 0x2, R222 ;  /* 0x0000000204df7824 */ /* 0x000fe400078e02de */
[----:B------:R-:W-:-:S02]  /*1ec0*/  SEL R0, R0, 0xffffffe0, !P1 ;  /* 0xffffffe000007807 */ /* 0x000fc40004800000 */
[----:B------:R-:W-:Y:S01]  /*1ed0*/  HMMA.16816.F32.BF16 R160, R16, R50, RZ ;  /* 0x0000003210a0723c */ /* 0x000fe200000418ff */
[----:B------:R-:W-:Y:S02]  /*1ee0*/  IMAD R224, R2, 0x2, R223 ;  /* 0x0000000202e07824 */ /* 0x000fe400078e02df */
[----:B------:R-:W-:-:S05]  /*1ef0*/  IMAD.IADD R221, R139, 0x1, R0 ;  /* 0x000000018bdd7824 */ /* 0x000fca00078e0200 */
[----:B------:R-:W1:Y:S01]  /*1f00*/  LDSM.16.M88.4 R92, [R221+0x6800] ;  /* 0x00680000dd5c783b */ /* 0x000e620000000200 */
[----:B------:R-:W-:Y:S03]  /*1f10*/  HMMA.16816.F32.BF16 R104, R12, R54, RZ ;  /* 0x000000360c68723c */ /* 0x000fe600000418ff */
[----:B------:R-:W2:Y:S04]  /*1f20*/  LDSM.16.M88.4 R100, [R221+0x5800] ;  /* 0x00580000dd64783b */ /* 0x000ea80000000200 */
[----:B------:R-:W3:Y:S01]  /*1f30*/  LDSM.16.M88.4 R88, [R221+0x7000] ;  /* 0x00700000dd58783b */ /* 0x000ee20000000200 */
[----:B------:R-:W-:Y:S01]  /*1f40*/  HMMA.16816.F32.BF16 R152, R16, R52, RZ ;  /* 0x000000341098723c */ /* 0x000fe200000418ff */
[----:B------:R-:W-:-:S02]  /*1f50*/  IMAD.MOV.U32 R201, RZ, RZ, R56 ;  /* 0x000000ffffc97224 */ /* 0x000fc400078e0038 */
[----:B------:R-:W4:Y:S01]  /*1f60*/  LDSM.16.M88.4 R68, [R221+0x4800] ;  /* 0x00480000dd44783b */ /* 0x000f220000000200 */
[----:B------:R-:W-:Y:S02]  /*1f70*/  IMAD.MOV.U32 R200, RZ, RZ, R57 ;  /* 0x000000ffffc87224 */ /* 0x000fe400078e0039 */
[----:B------:R-:W-:Y:S01]  /*1f80*/  IMAD.MOV.U32 R195, RZ, RZ, R58 ;  /* 0x000000ffffc37224 */ /* 0x000fe200078e003a */
[----:B------:R-:W1:Y:S01]  /*1f90*/  LDSM.16.M88.4 R80, [R221+0x5000] ;  /* 0x00500000dd50783b */ /* 0x000e620000000200 */
[C---:B------:R-:W-:Y:S01]  /*1fa0*/  HMMA.16816.F32.BF16 R116, R12.reuse, R48, RZ ;  /* 0x000000300c74723c */ /* 0x040fe200000418ff */
[----:B------:R-:W-:Y:S02]  /*1fb0*/  IMAD.MOV.U32 R194, RZ, RZ, R59 ;  /* 0x000000ffffc27224 */ /* 0x000fe400078e003b */
[----:B------:R-:W-:Y:S04]  /*1fc0*/  LDSM.16.M88.4 R56, [R221+0x4000] ;  /* 0x00400000dd38783b */ /* 0x000fe80000000200 */
[----:B------:R-:W1:Y:S01]  /*1fd0*/  LDSM.16.M88.4 R84, [R221+0x7800] ;  /* 0x00780000dd54783b */ /* 0x000e620000000200 */
[----:B------:R-:W-:Y:S03]  /*1fe0*/  HMMA.16816.F32.BF16 R76, R12, R50, RZ ;  /* 0x000000320c4c723c */ /* 0x000fe600000418ff */
[----:B------:R-:W1:Y:S04]  /*1ff0*/  LDSM.16.M88.4 R96, [R221+0x6000] ;  /* 0x00600000dd60783b */ /* 0x000e680000000200 */
[----:B------:R-:W-:Y:S01]  /*2000*/  IMAD.MOV.U32 R51, RZ, RZ, R160 ;  /* 0x000000ffff337224 */ /* 0x000fe200078e00a0 */
[----:B------:R-:W-:Y:S01]  /*2010*/  HMMA.16816.F32.BF16 R52, R16, R48, RZ ;  /* 0x000000301034723c */ /* 0x000fe200000418ff */
[----:B------:R-:W-:-:S06]  /*2020*/  IMAD.MOV.U32 R50, RZ, RZ, R161 ;  /* 0x000000ffff327224 */ /* 0x000fcc00078e00a1 */
[----:B------:R-:W-:Y:S01]  /*2030*/  IMAD.MOV.U32 R49, RZ, RZ, R162 ;  /* 0x000000ffff317224 */ /* 0x000fe200078e00a2 */
[----:B------:R-:W-:Y:S01]  /*2040*/  HMMA.16816.F32.BF16 R144, R12, R38, RZ ;  /* 0x000000260c90723c */ /* 0x000fe200000418ff */
[----:B------:R-:W-:-:S07]  /*2050*/  IMAD.MOV.U32 R48, RZ, RZ, R163 ;  /* 0x000000ffff307224 */ /* 0x000fce00078e00a3 */
[----:B------:R-:W-:Y:S08]  /*2060*/  HMMA.16816.F32.BF16 R160, R16, R46, RZ ;  /* 0x0000002e10a0723c */ /* 0x000ff000000418ff */
[C---:B------:R-:W-:Y:S08]  /*2070*/  HMMA.16816.F32.BF16 R112, R12.reuse, R44, RZ ;  /* 0x0000002c0c70723c */ /* 0x040ff000000418ff */
[----:B------:R-:W-:Y:S08]  /*2080*/  HMMA.16816.F32.BF16 R132, R12, R46, RZ ;  /* 0x0000002e0c84723c */ /* 0x000ff000000418ff */
[----:B------:R-:W-:Y:S01]  /*2090*/  HMMA.16816.F32.BF16 R188, R16, R44, RZ ;  /* 0x0000002c10bc723c */ /* 0x000fe200000418ff */
[----:B------:R-:W-:-:S02]  /*20a0*/  IMAD.MOV.U32 R3, RZ, RZ, R163 ;  /* 0x000000ffff037224 */ /* 0x000fc400078e00a3 */
[----:B------:R-:W-:Y:S02]  /*20b0*/  IMAD.MOV.U32 R29, RZ, RZ, R160 ;  /* 0x000000ffff1d7224 */ /* 0x000fe400078e00a0 */
[----:B------:R-:W-:-:S03]  /*20c0*/  IMAD.MOV.U32 R5, RZ, RZ, R162 ;  /* 0x000000ffff057224 */ /* 0x000fc600078e00a2 */
[----:B-----5:R-:W-:Y:S08]  /*20d0*/  HMMA.16816.F32.BF16 R148, R12, R34, RZ ;  /* 0x000000220c94723c */ /* 0x020ff000000418ff */
[----:B------:R-:W-:Y:S08]  /*20e0*/  HMMA.16816.F32.BF16 R44, R16, R42, RZ ;  /* 0x0000002a102c723c */ /* 0x000ff000000418ff */
[C---:B------:R-:W-:Y:S08]  /*20f0*/  HMMA.16816.F32.BF16 R64, R12.reuse, R32, RZ ;  /* 0x000000200c40723c */ /* 0x040ff000000418ff */
[----:B------:R-:W-:Y:S07]  /*2100*/  HMMA.16816.F32.BF16 R124, R12, R6, RZ ;  /* 0x000000060c7c723c */ /* 0x000fee00000418ff */
[----:B------:R-:W-:Y:S01]  /*2110*/  IMAD.MOV.U32 R6, RZ, RZ, R161 ;  /* 0x000000ffff067224 */ /* 0x000fe200078e00a1 */
[C---:B------:R-:W-:Y:S08]  /*2120*/  HMMA.16816.F32.BF16 R184, R16.reuse, R40, RZ ;  /* 0x0000002810b8723c */ /* 0x040ff000000418ff */
[C---:B------:R-:W-:Y:S08]  /*2130*/  HMMA.16816.F32.BF16 R176, R16.reuse, R36, RZ ;  /* 0x0000002410b0723c */ /* 0x040ff000000418ff */
[C---:B------:R-:W-:Y:S08]  /*2140*/  HMMA.16816.F32.BF16 R248, R16.reuse, R38, RZ ;  /* 0x0000002610f8723c */ /* 0x040ff000000418ff */
[C---:B------:R-:W-:Y:S08]  /*2150*/  HMMA.16816.F32.BF16 R172, R16.reuse, R32, RZ ;  /* 0x0000002010ac723c */ /* 0x040ff000000418ff */
[C---:B------:R-:W-:Y:S08]  /*2160*/  HMMA.16816.F32.BF16 R244, R16.reuse, R34, RZ ;  /* 0x0000002210f4723c */ /* 0x040ff000000418ff */
[C---:B------:R-:W-:Y:S08]  /*2170*/  HMMA.16816.F32.BF16 R160, R16.reuse, R24, RZ ;  /* 0x0000001810a0723c */ /* 0x040ff000000418ff */
[----:B------:R-:W-:Y:S08]  /*2180*/  HMMA.16816.F32.BF16 R240, R16, R26, RZ ;  /* 0x0000001a10f0723c */ /* 0x000ff000000418ff */
[----:B-1----:R-:W-:Y:S07]  /*2190*/  HMMA.16816.F32.BF16 R16, R8, R94, R144 ;  /* 0x0000005e0810723c */ /* 0x002fee0000041890 */
[----:B------:R-:W-:Y:S01]  /*21a0*/  IMAD.MOV.U32 R147, RZ, RZ, R3 ;  /* 0x000000ffff937224 */ /* 0x000fe200078e0003 */
[----:B------:R-:W-:Y:S01]  /*21b0*/  IADD3 R3, R139, 0x4000, RZ ;  /* 0x000040008b037810 */ /* 0x000fe20007ffe0ff */
[----:B------:R-:W-:Y:S01]  /*21c0*/  HMMA.16816.F32.BF16 R108, R12, R40, RZ ;  /* 0x000000280c6c723c */ /* 0x000fe200000418ff */
[----:B------:R-:W-:-:S02]  /*21d0*/  IMAD.MOV.U32 R144, RZ, RZ, R29 ;  /* 0x000000ffff907224 */ /* 0x000fc400078e001d */
[----:B------:R-:W-:Y:S01]  /*21e0*/  @P2 IADD3 R226, R3, -0x40, RZ ;  /* 0xffffffc003e22810 */ /* 0x000fe20007ffe0ff */
[----:B------:R-:W-:Y:S02]  /*21f0*/  IMAD.MOV.U32 R145, RZ, RZ, R6 ;  /* 0x000000ffff917224 */ /* 0x000fe400078e0006 */
[----:B------:R-:W-:Y:S01]  /*2200*/  IMAD.MOV.U32 R146, RZ, RZ, R5 ;  /* 0x000000ffff927224 */ /* 0x000fe200078e0005 */
[C---:B------:R-:W-:Y:S01]  /*2210*/  IADD3 R233, R226.reuse, 0x800, RZ ;  /* 0x00000800e2e97810 */ /* 0x040fe20007ffe0ff */
[----:B------:R-:W-:Y:S01]  /*2220*/  HMMA.16816.F32.BF16 R72, R12, R36, RZ ;  /* 0x000000240c48723c */ /* 0x000fe200000418ff */
[----:B------:R-:W-:Y:S01]  /*2230*/  IMAD.MOV.U32 R41, RZ, RZ, R46 ;  /* 0x000000ffff297224 */ /* 0x000fe200078e002e */
[----:B------:R-:W-:Y:S01]  /*2240*/  IADD3 R232, R226, 0x1000, RZ ;  /* 0x00001000e2e87810 */ /* 0x000fe20007ffe0ff */
[----:B------:R-:W-:Y:S02]  /*2250*/  IMAD.MOV.U32 R40, RZ, RZ, R47 ;  /* 0x000000ffff287224 */ /* 0x000fe400078e002f */
[----:B------:R-:W-:-:S02]  /*2260*/  IMAD.IADD R220, R0, 0x1, R226 ;  /* 0x0000000100dc7824 */ /* 0x000fc400078e02e2 */
[----:B------:R-:W-:Y:S01]  /*2270*/  IMAD.SHL.U32 R0, R138, 0x2, RZ ;  /* 0x000000028a007824 */ /* 0x000fe200078e00ff */
[----:B------:R-:W-:Y:S04]  /*2280*/  HMMA.16816.F32.BF16 R60, R12, R24, RZ ;  /* 0x000000180c3c723c */ /* 0x000fe800000418ff */
[----:B------:R-:W-:-:S04]  /*2290*/  LOP3.LUT R0, R0, 0x6, RZ, 0xc0, !PT ;  /* 0x0000000600007812 */ /* 0x000fc800078ec0ff */
[----:B------:R-:W-:Y:S01]  /*22a0*/  HMMA.16816.F32.BF16 R140, R12, R42, RZ ;  /* 0x0000002a0c8c723c */ /* 0x000fe200000418ff */
[----:B------:R-:W-:-:S05]  /*22b0*/  IMAD R0, R137, 0x80, R0 ;  /* 0x0000008089007824 */ /* 0x000fca00078e0200 */
[C---:B------:R-:W-:Y:S01]  /*22c0*/  IADD3 R3, R0.reuse, 0x1, RZ ;  /* 0x0000000100037810 */ /* 0x040fe20007ffe0ff */
[----:B------:R-:W-:Y:S01]  /*22d0*/  IMAD.MOV.U32 R43, RZ, RZ, R44 ;  /* 0x000000ffff2b7224 */ /* 0x000fe200078e002c */
[----:B------:R-:W-:Y:S01]  /*22e0*/  HMMA.16816.F32.BF16 R12, R12, R26, RZ ;  /* 0x0000001a0c0c723c */ /* 0x000fe200000418ff */
[----:B------:R-:W-:Y:S01]  /*22f0*/  IMAD.MOV.U32 R42, RZ, RZ, R45 ;  /* 0x000000ffff2a7224 */ /* 0x000fe200078e002d */
[----:B------:R-:W-:Y:S01]  /*2300*/  LDSM.16.M88.4 R24, [R223+0x2000] ;  /* 0x00200000df18783b */ /* 0x000fe20000000200 */
[-C--:B------:R-:W-:Y:S02]  /*2310*/  ISETP.GE.AND P3, PT, R3, R28.reuse, PT ;  /* 0x0000001c0300720c */ /* 0x080fe40003f66270 */
[C---:B------:R-:W-:Y:S01]  /*2320*/  IADD3 R3, R0.reuse, 0x10, RZ ;  /* 0x0000001000037810 */ /* 0x040fe20007ffe0ff */
[----:B------:R-:W1:Y:S01]  /*2330*/  LDSM.16.M88.4 R44, [R226+0x800] ;  /* 0x00080000e22c783b */ /* 0x000e620000000200 */
[-C--:B------:R-:W-:Y:S01]  /*2340*/  ISETP.GE.AND P4, PT, R0, R28.reuse, PT ;  /* 0x0000001c0000720c */ /* 0x080fe20003f86270 */
[----:B--2---:R-:W-:Y:S01]  /*2350*/  HMMA.16816.F32.BF16 R212, R8, R100, R112 ;  /* 0x0000006408d4723c */ /* 0x004fe20000041870 */
[----:B------:R-:W-:-:S02]  /*2360*/  ISETP.GE.AND P0, PT, R3, R28, PT ;  /* 0x0000001c0300720c */ /* 0x000fc40003f06270 */
[C---:B------:R-:W-:Y:S02]  /*2370*/  IADD3 R3, R0.reuse, 0x18, RZ ;  /* 0x0000001800037810 */ /* 0x040fe40007ffe0ff */
[C---:B------:R-:W-:Y:S02]  /*2380*/  IADD3 R6, R0.reuse, 0x8, RZ ;  /* 0x0000000800067810 */ /* 0x040fe40007ffe0ff */
[-C--:B------:R-:W-:Y:S01]  /*2390*/  ISETP.GE.AND P5, PT, R3, R28.reuse, PT ;  /* 0x0000001c0300720c */ /* 0x080fe20003fa6270 */
[----:B---3--:R-:W-:Y:S01]  /*23a0*/  HMMA.16816.F32.BF16 R112, R8, R90, R148 ;  /* 0x0000005a0870723c */ /* 0x008fe20000041894 */
[----:B------:R-:W-:Y:S02]  /*23b0*/  IADD3 R3, R0, 0x19, RZ ;  /* 0x0000001900037810 */ /* 0x000fe40007ffe0ff */
[----:B------:R-:W-:Y:S02]  /*23c0*/  ISETP.GE.AND P2, PT, R6, R28, PT ;  /* 0x0000001c0600720c */ /* 0x000fe40003f46270 */
[----:B------:R-:W-:-:S02]  /*23d0*/  IADD3 R5, R0, 0x9, RZ ;  /* 0x0000000900057810 */ /* 0x000fc40007ffe0ff */
[----:B------:R-:W-:Y:S01]  /*23e0*/  IADD3 R6, R0, 0x11, RZ ;  /* 0x0000001100067810 */ /* 0x000fe20007ffe0ff */
[----:B------:R-:W-:Y:S01]  /*23f0*/  HMMA.16816.F32.BF16 R196, R8, R88, R64 ;  /* 0x0000005808c4723c */ /* 0x000fe20000041840 */
[----:B------:R-:W2:Y:S01]  /*2400*/  LDSM.16.M88.4 R64, [R226+0x2800] ;  /* 0x00280000e240783b */ /* 0x000ea20000000200 */
[-C--:B------:R-:W-:Y:S02]  /*2410*/  ISETP.GE.AND P1, PT, R5, R28.reuse, PT ;  /* 0x0000001c0500720c */ /* 0x080fe40003f26270 */
[----:B------:R-:W-:-:S04]  /*2420*/  ISETP.GE.AND P6, PT, R6, R28, PT ;  /* 0x0000001c0600720c */ /* 0x000fc80003fc6270 */
[----:B----4-:R-:W-:Y:S08]  /*2430*/  HMMA.16816.F32.BF16 R164, R8, R70, R104 ;  /* 0x0000004608a4723c */ /* 0x010ff00000041868 */
[----:B------:R-:W-:Y:S01]  /*2440*/  HMMA.16816.F32.BF16 R148, R20, R80, R52 ;  /* 0x000000501494723c */ /* 0x000fe20000041834 */
[----:B------:R-:W3:Y:S07]  /*2450*/  LDSM.16.M88.4 R52, [R226+0x3800] ;  /* 0x00380000e234783b */ /* 0x000eee0000000200 */
[C---:B------:R-:W-:Y:S01]  /*2460*/  HMMA.16816.F32.BF16 R104, R8.reuse, R82, R76 ;  /* 0x000000520868723c */ /* 0x040fe2000004184c */
[----:B------:R-:W4:Y:S07]  /*2470*/  LDSM.16.M88.4 R76, [R226+0x1800] ;  /* 0x00180000e24c783b */ /* 0x000f2e0000000200 */
[C---:B------:R-:W-:Y:S08]  /*2480*/  HMMA.16816.F32.BF16 R228, R8.reuse, R68, R120 ;  /* 0x0000004408e4723c */ /* 0x040ff00000041878 */
[C---:B------:R-:W-:Y:S01]  /*2490*/  HMMA.16816.F32.BF16 R204, R8.reuse, R92, R72 ;  /* 0x0000005c08cc723c */ /* 0x040fe20000041848 */
[----:B------:R-:W-:Y:S07]  /*24a0*/  LDSM.16.M88.4 R72, [R226+0x2000] ;  /* 0x00200000e248783b */ /* 0x000fee0000000200 */
[C---:B------:R-:W-:Y:S01]  /*24b0*/  HMMA.16816.F32.BF16 R180, R8.reuse, R84, R60 ;  /* 0x0000005408b4723c */ /* 0x040fe2000004183c */
[----:B------:R-:W-:Y:S07]  /*24c0*/  LDSM.16.M88.4 R60, [R226+0x3000] ;  /* 0x00300000e23c783b */ /* 0x000fee0000000200 */
[C---:B------:R-:W-:Y:S07]  /*24d0*/  HMMA.16816.F32.BF16 R168, R8.reuse, R58, R124 ;  /* 0x0000003a08a8723c */ /* 0x040fee000004187c */
[----:B------:R-:W-:Y:S01]  /*24e0*/  IMAD.MOV.U32 R124, RZ, RZ, R51 ;  /* 0x000000ffff7c7224 */ /* 0x000fe200078e0033 */
[----:B------:R-:W-:Y:S01]  /*24f0*/  HMMA.16816.F32.BF16 R36, R8, R102, R132 ;  /* 0x000000660824723c */ /* 0x000fe20000041884 */
[----:B------:R-:W-:-:S02]  /*2500*/  IMAD.MOV.U32 R125, RZ, RZ, R50 ;  /* 0x000000ffff7d7224 */ /* 0x000fc400078e0032 */
[----:B------:R-:W-:Y:S02]  /*2510*/  IMAD.MOV.U32 R126, RZ, RZ, R49 ;  /* 0x000000ffff7e7224 */ /* 0x000fe400078e0031 */
[----:B------:R-:W-:Y:S02]  /*2520*/  IMAD.MOV.U32 R127, RZ, RZ, R48 ;  /* 0x000000ffff7f7224 */ /* 0x000fe400078e0030 */
[----:B------:R-:W5:Y:S01]  /*2530*/  LDSM.16.M88.4 R48, [R226] ;  /* 0x00000000e230783b */ /* 0x000f620000000200 */
[----:B------:R-:W-:Y:S01]  /*2540*/  HMMA.16816.F32.BF16 R120, R8, R86, R12 ;  /* 0x000000560878723c */ /* 0x000fe2000004180c */
[----:B------:R-:W-:Y:S02]  /*2550*/  IMAD.MOV.U32 R132, RZ, RZ, R43 ;  /* 0x000000ffff847224 */ /* 0x000fe400078e002b */
[----:B------:R-:W1:Y:S01]  /*2560*/  LDSM.16.M88.4 R12, [R223] ;  /* 0x00000000df0c783b */ /* 0x000e620000000200 */
[----:B------:R-:W-:Y:S02]  /*2570*/  IMAD.MOV.U32 R133, RZ, RZ, R42 ;  /* 0x000000ffff857224 */ /* 0x000fe400078e002a */
[----:B------:R-:W-:-:S02]  /*2580*/  IMAD.MOV.U32 R134, RZ, RZ, R41 ;  /* 0x000000ffff867224 */ /* 0x000fc400078e0029 */
[-C--:B------:R-:W-:Y:S01]  /*2590*/  HMMA.16816.F32.BF16 R236, R8, R56.reuse, R128 ;  /* 0x0000003808ec723c */ /* 0x080fe20000041880 */
[----:B------:R-:W-:Y:S02]  /*25a0*/  IMAD.MOV.U32 R135, RZ, RZ, R40 ;  /* 0x000000ffff877224 */ /* 0x000fe400078e0028 */
[----:B------:R-:W1:Y:S05]  /*25b0*/  LDSM.16.M88.4 R40, [R226+0x1000] ;  /* 0x00100000e228783b */ /* 0x000e6a0000000200 */
[----:B------:R-:W-:Y:S08]  /*25c0*/  HMMA.16816.F32.BF16 R128, R20, R56, R156 ;  /* 0x000000381480723c */ /* 0x000ff0000004189c */
[C---:B------:R-:W-:Y:S07]  /*25d0*/  HMMA.16816.F32.BF16 R216, R8.reuse, R80, R116 ;  /* 0x0000005008d8723c */ /* 0x040fee0000041874 */
[----:B------:R-:W-:Y:S01]  /*25e0*/  IMAD.MOV.U32 R116, RZ, RZ, R193 ;  /* 0x000000ffff747224 */ /* 0x000fe200078e00c1 */
[----:B------:R-:W-:Y:S01]  /*25f0*/  HMMA.16816.F32.BF16 R208, R8, R96, R108 ;  /* 0x0000006008d0723c */ /* 0x000fe2000004186c */
[----:B------:R-:W-:-:S02]  /*2600*/  IMAD.MOV.U32 R117, RZ, RZ, R192 ;  /* 0x000000ffff757224 */ /* 0x000fc400078e00c0 */
[----:B------:R-:W-:Y:S02]  /*2610*/  IMAD.MOV.U32 R118, RZ, RZ, R31 ;  /* 0x000000ffff767224 */ /* 0x000fe400078e001f */
[----:B------:R-:W-:Y:S02]  /*2620*/  IMAD.MOV.U32 R119, RZ, RZ, R30 ;  /* 0x000000ffff777224 */ /* 0x000fe400078e001e */
[----:B------:R-:W-:Y:S01]  /*2630*/  IMAD.MOV.U32 R110, RZ, RZ, R195 ;  /* 0x000000ffff6e7224 */ /* 0x000fe200078e00c3 */
[----:B------:R-:W-:Y:S01]  /*2640*/  HMMA.16816.F32.BF16 R32, R8, R98, R140 ;  /* 0x000000620820723c */ /* 0x000fe2000004188c */
[----:B------:R-:W-:Y:S01]  /*2650*/  IMAD.MOV.U32 R111, RZ, RZ, R194 ;  /* 0x000000ffff6f7224 */ /* 0x000fe200078e00c2 */
[----:B------:R-:W-:Y:S01]  /*2660*/  LDSM.16.M88.4 R8, [R224+0x2000] ;  /* 0x00200000e008783b */ /* 0x000fe20000000200 */
[----:B------:R-:W-:Y:S02]  /*2670*/  IMAD.MOV.U32 R108, RZ, RZ, R201 ;  /* 0x000000ffff6c7224 */ /* 0x000fe400078e00c9 */
[----:B------:R-:W-:-:S03]  /*2680*/  IMAD.MOV.U32 R109, RZ, RZ, R200 ;  /* 0x000000ffff6d7224 */ /* 0x000fc600078e00c8 */
[C---:B------:R-:W-:Y:S08]  /*2690*/  HMMA.16816.F32.BF16 R192, R20.reuse, R96, R184 ;  /* 0x0000006014c0723c */ /* 0x040ff000000418b8 */
[C---:B------:R-:W-:Y:S08]  /*26a0*/  HMMA.16816.F32.BF16 R184, R20.reuse, R88, R172 ;  /* 0x0000005814b8723c */ /* 0x040ff000000418ac */
[----:B------:R-:W-:Y:S08]  /*26b0*/  HMMA.16816.F32.BF16 R156, R20, R94, R248 ;  /* 0x0000005e149c723c */ /* 0x000ff000000418f8 */
[C---:B-1----:R-:W-:Y:S08]  /*26c0*/  HMMA.16816.F32.BF16 R172, R24.reuse, R44, R228 ;  /* 0x0000002c18ac723c */ /* 0x042ff000000418e4 */
[C---:B--2---:R-:W-:Y:S08]  /*26d0*/  HMMA.16816.F32.BF16 R228, R24.reuse, R64, R204 ;  /* 0x0000004018e4723c */ /* 0x044ff000000418cc */
[C---:B---3--:R-:W-:Y:S08]  /*26e0*/  HMMA.16816.F32.BF16 R248, R24.reuse, R52, R180 ;  /* 0x0000003418f8723c */ /* 0x048ff000000418b4 */
[C---:B----4-:R-:W-:Y:S01]  /*26f0*/  HMMA.16816.F32.BF16 R180, R24.reuse, R78, R36 ;  /* 0x0000004e18b4723c */ /* 0x050fe20000041824 */
[----:B------:R-:W1:Y:S07]  /*2700*/  LDSM.16.M88.4 R36, [R220] ;  /* 0x00000000dc24783b */ /* 0x000e6e0000000200 */
[----:B------:R-:W-:Y:S01]  /*2710*/  HMMA.16816.F32.BF16 R204, R24, R66, R16 ;  /* 0x0000004218cc723c */ /* 0x000fe20000041810 */
[----:B------:R-:W2:Y:S07]  /*2720*/  LDSM.16.M88.4 R16, [R224] ;  /* 0x00000000e010783b */ /* 0x000eae0000000200 */
[C---:B------:R-:W-:Y:S08]  /*2730*/  HMMA.16816.F32.BF16 R108, R20.reuse, R58, R108 ;  /* 0x0000003a146c723c */ /* 0x040ff0000004186c */
[C---:B------:R-:W-:Y:S08]  /*2740*/  HMMA.16816.F32.BF16 R140, R20.reuse, R68, R152 ;  /* 0x00000044148c723c */ /* 0x040ff00000041898 */
[C---:B------:R-:W-:Y:S08]  /*2750*/  HMMA.16816.F32.BF16 R200, R20.reuse, R92, R176 ;  /* 0x0000005c14c8723c */ /* 0x040ff000000418b0 */
[C---:B------:R-:W-:Y:S08]  /*2760*/  HMMA.16816.F32.BF16 R176, R20.reuse, R84, R160 ;  /* 0x0000005414b0723c */ /* 0x040ff000000418a0 */
[C---:B------:R-:W-:Y:S08]  /*2770*/  HMMA.16816.F32.BF16 R144, R20.reuse, R102, R144 ;  /* 0x000000661490723c */ /* 0x040ff00000041890 */
[C---:B------:R-:W-:Y:S08]  /*2780*/  HMMA.16816.F32.BF16 R160, R20.reuse, R98, R132 ;  /* 0x0000006214a0723c */ /* 0x040ff00000041884 */
[C---:B------:R-:W-:Y:S08]  /*2790*/  HMMA.16816.F32.BF16 R124, R20.reuse, R82, R124 ;  /* 0x00000052147c723c */ /* 0x040ff0000004187c */
[----:B------:R-:W-:Y:S08]  /*27a0*/  HMMA.16816.F32.BF16 R132, R20, R90, R244 ;  /* 0x0000005a1484723c */ /* 0x000ff000000418f4 */
[-C--:B-----5:R-:W-:Y:S08]  /*27b0*/  HMMA.16816.F32.BF16 R92, R24, R48.reuse, R236 ;  /* 0x00000030185c723c */ /* 0x0a0ff000000418ec */
[----:B------:R-:W-:Y:S08]  /*27c0*/  HMMA.16816.F32.BF16 R56, R12, R48, R128 ;  /* 0x000000300c38723c */ /* 0x000ff00000041880 */
[C---:B------:R-:W-:Y:S08]  /*27d0*/  HMMA.16816.F32.BF16 R116, R20.reuse, R70, R116 ;  /* 0x000000461474723c */ /* 0x040ff00000041874 */
[C---:B------:R-:W-:Y:S08]  /*27e0*/  HMMA.16816.F32.BF16 R188, R20.reuse, R100, R188 ;  /* 0x0000006414bc723c */ /* 0x040ff000000418bc */
[----:B------:R-:W-:Y:S01]  /*27f0*/  HMMA.16816.F32.BF16 R96, R20, R86, R240 ;  /* 0x000000561460723c */ /* 0x000fe200000418f0 */
[----:B------:R-:W-:Y:S07]  /*2800*/  LDSM.16.M88.4 R20, [R220+0x1000] ;  /* 0x00100000dc14783b */ /* 0x000fee0000000200 */
[C---:B------:R-:W-:Y:S08]  /*2810*/  HMMA.16816.F32.BF16 R244, R24.reuse, R60, R196 ;  /* 0x0000003c18f4723c */ /* 0x040ff000000418c4 */
[C---:B------:R-:W-:Y:S01]  /*2820*/  HMMA.16816.F32.BF16 R196, R24.reuse, R74, R32 ;  /* 0x0000004a18c4723c */ /* 0x040fe20000041820 */
[----:B------:R-:W3:Y:S07]  /*2830*/  LDSM.16.M88.4 R32, [R220+0x800] ;  /* 0x00080000dc20783b */ /* 0x000eee0000000200 */
[-C--:B------:R-:W-:Y:S08]  /*2840*/  HMMA.16816.F32.BF16 R152, R24, R50.reuse, R168 ;  /* 0x000000321898723c */ /* 0x080ff000000418a8 */
[----:B------:R-:W-:Y:S08]  /*2850*/  HMMA.16816.F32.BF16 R48, R12, R50, R108 ;  /* 0x000000320c30723c */ /* 0x000ff0000004186c */
[C---:B------:R-:W-:Y:S08]  /*2860*/  HMMA.16816.F32.BF16 R216, R24.reuse, R40, R216 ;  /* 0x0000002818d8723c */ /* 0x040ff000000418d8 */
[C---:B------:R-:W-:Y:S08]  /*2870*/  HMMA.16816.F32.BF16 R212, R24.reuse, R76, R212 ;  /* 0x0000004c18d4723c */ /* 0x040ff000000418d4 */
[C---:B------:R-:W-:Y:S08]  /*2880*/  HMMA.16816.F32.BF16 R208, R24.reuse, R72, R208 ;  /* 0x0000004818d0723c */ /* 0x040ff000000418d0 */
[C---:B------:R-:W-:Y:S08]  /*2890*/  HMMA.16816.F32.BF16 R164, R24.reuse, R46, R164 ;  /* 0x0000002e18a4723c */ /* 0x040ff000000418a4 */
[C---:B------:R-:W-:Y:S08]  /*28a0*/  HMMA.16816.F32.BF16 R168, R24.reuse, R42, R104 ;  /* 0x0000002a18a8723c */ /* 0x040ff00000041868 */
[C---:B------:R-:W-:Y:S08]  /*28b0*/  HMMA.16816.F32.BF16 R236, R24.reuse, R62, R112 ;  /* 0x0000003e18ec723c */ /* 0x040ff00000041870 */
[----:B------:R-:W-:Y:S01]  /*28c0*/  HMMA.16816.F32.BF16 R240, R24, R54, R120 ;  /* 0x0000003618f0723c */ /* 0x000fe20000041878 */
[----:B------:R-:W4:Y:S07]  /*28d0*/  LDSM.16.M88.4 R24, [R220+0x1800] ;  /* 0x00180000dc18783b */ /* 0x000f2e0000000200 */
[C---:B------:R-:W-:Y:S08]  /*28e0*/  HMMA.16816.F32.BF16 R68, R12.reuse, R44, R140 ;  /* 0x0000002c0c44723c */ /* 0x040ff0000004188c */
[C---:B------:R-:W-:Y:S08]  /*28f0*/  HMMA.16816.F32.BF16 R104, R12.reuse, R78, R144 ;  /* 0x0000004e0c68723c */ /* 0x040ff00000041890 */
[C---:B------:R-:W-:Y:S08]  /*2900*/  HMMA.16816.F32.BF16 R84, R12.reuse, R40, R148 ;  /* 0x000000280c54723c */ /* 0x040ff00000041894 */
[C---:B------:R-:W-:Y:S08]  /*2910*/  HMMA.16816.F32.BF16 R88, R12.reuse, R42, R124 ;  /* 0x0000002a0c58723c */ /* 0x040ff0000004187c */
[C---:B------:R-:W-:Y:S08]  /*2920*/  HMMA.16816.F32.BF16 R184, R12.reuse, R60, R184 ;  /* 0x0000003c0cb8723c */ /* 0x040ff000000418b8 */
[----:B------:R-:W-:Y:S08]  /*2930*/  HMMA.16816.F32.BF16 R144, R12, R62, R132 ;  /* 0x0000003e0c90723c */ /* 0x000ff00000041884 */
[-C--:B-1----:R-:W-:Y:S08]  /*2940*/  HMMA.16816.F32.BF16 R60, R8, R36.reuse, R92 ;  /* 0x00000024083c723c */ /* 0x082ff0000004185c */
[----:B--2---:R-:W-:Y:S08]  /*2950*/  HMMA.16816.F32.BF16 R40, R16, R36, R56 ;  /* 0x000000241028723c */ /* 0x004ff00000041838 */
[C---:B------:R-:W-:Y:S08]  /*2960*/  HMMA.16816.F32.BF16 R80, R12.reuse, R46, R116 ;  /* 0x0000002e0c50723c */ /* 0x040ff00000041874 */
[----:B------:R-:W-:Y:S01]  /*2970*/  HMMA.16816.F32.BF16 R100, R12, R76, R188 ;  /* 0x0000004c0c64723c */ /* 0x000fe200000418bc */
[----:B------:R-:W-:-:S02]  /*2980*/  FSEL R130, R62, -INF , !P4 ;  /* 0xff8000003e827808 */ /* 0x000fc40006000000 */
[----:B------:R-:W-:Y:S02]  /*2990*/  FSEL R125, R60, -INF , !P4 ;  /* 0xff8000003c7d7808 */ /* 0x000fe40006000000 */
[----:B------:R-:W-:Y:S02]  /*29a0*/  FSEL R127, R63, -INF , !P3 ;  /* 0xff8000003f7f7808 */ /* 0x000fe40005800000 */
[----:B------:R-:W-:Y:S01]  /*29b0*/  FSEL R122, R61, -INF , !P3 ;  /* 0xff8000003d7a7808 */ /* 0x000fe20005800000 */
[----:B------:R-:W-:Y:S01]  /*29c0*/  HMMA.16816.F32.BF16 R108, R12, R72, R192 ;  /* 0x000000480c6c723c */ /* 0x000fe200000418c0 */
[----:B------:R-:W-:Y:S02]  /*29d0*/  FSEL R120, R42, -INF , !P4 ;  /* 0xff8000002a787808 */ /* 0x000fe40006000000 */
[----:B------:R-:W-:Y:S02]  /*29e0*/  FSEL R112, R40, -INF , !P4 ;  /* 0xff80000028707808 */ /* 0x000fe40006000000 */
[----:B------:R-:W-:-:S02]  /*29f0*/  ISETP.GE.AND P4, PT, R3, R28, PT ;  /* 0x0000001c0300720c */ /* 0x000fc40003f86270 */
[C---:B------:R-:W-:Y:S01]  /*2a00*/  IADD3 R3, R0.reuse, 0x20, RZ ;  /* 0x0000002000037810 */ /* 0x040fe20007ffe0ff */
[C---:B------:R-:W-:Y:S01]  /*2a10*/  HMMA.16816.F32.BF16 R160, R12.reuse, R74, R160 ;  /* 0x0000004a0ca0723c */ /* 0x040fe200000418a0 */
[----:B------:R-:W-:Y:S02]  /*2a20*/  FSEL R114, R43, -INF , !P3 ;  /* 0xff8000002b727808 */ /* 0x000fe40005800000 */
[----:B------:R-:W-:Y:S02]  /*2a30*/  FSEL R30, R41, -INF , !P3 ;  /* 0xff800000291e7808 */ /* 0x000fe40005800000 */
[----:B------:R-:W-:Y:S02]  /*2a40*/  ISETP.GE.AND P3, PT, R3, R28, PT ;  /* 0x0000001c0300720c */ /* 0x000fe40003f66270 */
[----:B------:R-:W-:Y:S01]  /*2a50*/  IADD3 R3, R0, 0x21, RZ ;  /* 0x0000002100037810 */ /* 0x000fe20007ffe0ff */
[C---:B------:R-:W-:Y:S08]  /*2a60*/  HMMA.16816.F32.BF16 R116, R12.reuse, R64, R200 ;  /* 0x000000400c74723c */ /* 0x040ff000000418c8 */
[C---:B------:R-:W-:Y:S08]  /*2a70*/  HMMA.16816.F32.BF16 R156, R12.reuse, R66, R156 ;  /* 0x000000420c9c723c */ /* 0x040ff0000004189c */
[C---:B------:R-:W-:Y:S08]  /*2a80*/  HMMA.16816.F32.BF16 R176, R12.reuse, R52, R176 ;  /* 0x000000340cb0723c */ /* 0x040ff000000418b0 */
[----:B------:R-:W-:Y:S01]  /*2a90*/  HMMA.16816.F32.BF16 R148, R12, R54, R96 ;  /* 0x000000360c94723c */ /* 0x000fe20000041860 */
[----:B------:R-:W1:Y:S07]  /*2aa0*/  LDSM.16.M88.4 R12, [R220+0x2000] ;  /* 0x00200000dc0c783b */ /* 0x000e6e0000000200 */
[-C--:B------:R-:W-:Y:S08]  /*2ab0*/  HMMA.16816.F32.BF16 R56, R8, R38.reuse, R152 ;  /* 0x000000260838723c */ /* 0x080ff00000041898 */
[C---:B------:R-:W-:Y:S08]  /*2ac0*/  HMMA.16816.F32.BF16 R44, R16.reuse, R38, R48 ;  /* 0x00000026102c723c */ /* 0x040ff00000041830 */
[-C--:B---3--:R-:W-:Y:S08]  /*2ad0*/  HMMA.16816.F32.BF16 R48, R16, R32.reuse, R68 ;  /* 0x000000201030723c */ /* 0x088ff00000041844 */
[----:B------:R-:W-:Y:S01]  /*2ae0*/  HMMA.16816.F32.BF16 R36, R8, R32, R172 ;  /* 0x000000200824723c */ /* 0x000fe200000418ac */
[----:B------:R-:W-:-:S02]  /*2af0*/  FSEL R129, R58, -INF , !P2 ;  /* 0xff8000003a817808 */ /* 0x000fc40005000000 */
[----:B------:R-:W-:Y:S02]  /*2b00*/  FSEL R123, R56, -INF , !P2 ;  /* 0xff800000387b7808 */ /* 0x000fe40005000000 */
[----:B------:R-:W-:Y:S02]  /*2b10*/  FSEL R128, R59, -INF , !P1 ;  /* 0xff8000003b807808 */ /* 0x000fe40004800000 */
[----:B------:R-:W-:Y:S01]  /*2b20*/  FSEL R121, R57, -INF , !P1 ;  /* 0xff80000039797808 */ /* 0x000fe20004800000 */
[----:B------:R-:W-:Y:S01]  /*2b30*/  HMMA.16816.F32.BF16 R52, R8, R34, R164 ;  /* 0x000000220834723c */ /* 0x000fe200000418a4 */
[----:B------:R-:W-:Y:S02]  /*2b40*/  FSEL R115, R46, -INF , !P2 ;  /* 0xff8000002e737808 */ /* 0x000fe40005000000 */
[----:B------:R-:W-:-:S05]  /*2b50*/  FSEL R113, R47, -INF , !P1 ;  /* 0xff8000002f717808 */ /* 0x000fca0004800000 */
[C---:B------:R-:W-:Y:S08]  /*2b60*/  HMMA.16816.F32.BF16 R32, R16.reuse, R34, R80 ;  /* 0x000000221020723c */ /* 0x040ff00000041850 */
[----:B----4-:R-:W-:Y:S01]  /*2b70*/  HMMA.16816.F32.BF16 R80, R16, R26, R104 ;  /* 0x0000001a1050723c */ /* 0x010fe20000041868 */
[----:B------:R-:W-:Y:S02]  /*2b80*/  FSEL R137, R38, -INF , !P0 ;  /* 0xff80000026897808 */ /* 0x000fe40004000000 */
[----:B------:R-:W-:-:S02]  /*2b90*/  FSEL R124, R36, -INF , !P0 ;  /* 0xff800000247c7808 */ /* 0x000fc40004000000 */
[----:B------:R-:W-:Y:S02]  /*2ba0*/  FSEL R133, R39, -INF , !P6 ;  /* 0xff80000027857808 */ /* 0x000fe40007000000 */
[----:B------:R-:W-:Y:S01]  /*2bb0*/  FSEL R106, R44, -INF , !P2 ;  /* 0xff8000002c6a7808 */ /* 0x000fe20005000000 */
[-C--:B------:R-:W-:Y:S01]  /*2bc0*/  HMMA.16816.F32.BF16 R72, R16, R20.reuse, R84 ;  /* 0x000000141048723c */ /* 0x080fe20000041854 */
[-C--:B------:R-:W-:Y:S02]  /*2bd0*/  ISETP.GE.AND P2, PT, R3, R28.reuse, PT ;  /* 0x0000001c0300720c */ /* 0x080fe40003f46270 */
[C---:B------:R-:W-:Y:S02]  /*2be0*/  IADD3 R3, R0.reuse, 0x28, RZ ;  /* 0x0000002800037810 */ /* 0x040fe40007ffe0ff */
[----:B------:R-:W-:Y:S02]  /*2bf0*/  FSEL R107, R45, -INF , !P1 ;  /* 0xff8000002d6b7808 */ /* 0x000fe40004800000 */
[----:B------:R-:W-:Y:S01]  /*2c00*/  ISETP.GE.AND P1, PT, R3, R28, PT ;  /* 0x0000001c0300720c */ /* 0x000fe20003f26270 */
[----:B------:R-:W-:Y:S01]  /*2c10*/  HMMA.16816.F32.BF16 R68, R8, R20, R216 ;  /* 0x000000140844723c */ /* 0x000fe200000418d8 */
[----:B------:R-:W-:-:S02]  /*2c20*/  IADD3 R3, R0, 0x29, RZ ;  /* 0x0000002900037810 */ /* 0x000fc40007ffe0ff */
[----:B------:R-:W-:Y:S02]  /*2c30*/  FSEL R105, R48, -INF , !P0 ;  /* 0xff80000030697808 */ /* 0x000fe40004000000 */
[----:B------:R-:W-:Y:S02]  /*2c40*/  FSEL R126, R37, -INF , !P6 ;  /* 0xff800000257e7808 */ /* 0x000fe40007000000 */
[----:B------:R-:W-:Y:S01]  /*2c50*/  FSEL R104, R49, -INF , !P6 ;  /* 0xff80000031687808 */ /* 0x000fe20007000000 */
[----:B------:R-:W-:Y:S01]  /*2c60*/  HMMA.16816.F32.BF16 R96, R8, R22, R168 ;  /* 0x000000160860723c */ /* 0x000fe200000418a8 */
[----:B------:R-:W-:Y:S02]  /*2c70*/  FSEL R140, R54, -INF , !P5 ;  /* 0xff800000368c7808 */ /* 0x000fe40006800000 */
[----:B------:R-:W-:Y:S02]  /*2c80*/  FSEL R132, R52, -INF , !P5 ;  /* 0xff80000034847808 */ /* 0x000fe40006800000 */
[----:B------:R-:W-:-:S02]  /*2c90*/  FSEL R31, R32, -INF , !P5 ;  /* 0xff800000201f7808 */ /* 0x000fc40006800000 */
[----:B------:R-:W-:Y:S01]  /*2ca0*/  FSEL R138, R55, -INF , !P4 ;  /* 0xff800000378a7808 */ /* 0x000fe20006000000 */
[C---:B------:R-:W-:Y:S01]  /*2cb0*/  HMMA.16816.F32.BF16 R76, R16.reuse, R22, R88 ;  /* 0x00000016104c723c */ /* 0x040fe20000041858 */
[----:B------:R-:W2:Y:S01]  /*2cc0*/  LDSM.16.M88.4 R20, [R220+0x2800] ;  /* 0x00280000dc14783b */ /* 0x000ea20000000200 */
[----:B------:R-:W-:Y:S02]  /*2cd0*/  FSEL R131, R53, -INF , !P4 ;  /* 0xff80000035837808 */ /* 0x000fe40006000000 */
[----:B------:R-:W-:Y:S02]  /*2ce0*/  FSEL R29, R33, -INF , !P4 ;  /* 0xff800000211d7808 */ /* 0x000fe40006000000 */
[----:B------:R-:W-:Y:S02]  /*2cf0*/  FSEL R164, R74, -INF , !P3 ;  /* 0xff8000004aa47808 */ /* 0x000fe40005800000 */
[----:B-1----:R-:W-:Y:S01]  /*2d00*/  HMMA.16816.F32.BF16 R88, R16, R12, R108 ;  /* 0x0000000c1058723c */ /* 0x002fe2000004186c */
[----:B------:R-:W-:-:S02]  /*2d10*/  FSEL R168, R70, -INF , !P3 ;  /* 0xff80000046a87808 */ /* 0x000fc40005800000 */
[----:B------:R-:W-:Y:S02]  /*2d20*/  FSEL R166, R68, -INF , !P3 ;  /* 0xff80000044a67808 */ /* 0x000fe40005800000 */
[----:B------:R-:W-:Y:S02]  /*2d30*/  FSEL R167, R71, -INF , !P2 ;  /* 0xff80000047a77808 */ /* 0x000fe40005000000 */
[----:B------:R-:W-:Y:S01]  /*2d40*/  FSEL R111, R50, -INF , !P0 ;  /* 0xff800000326f7808 */ /* 0x000fe20004000000 */
[----:B------:R-:W-:Y:S01]  /*2d50*/  HMMA.16816.F32.BF16 R92, R16, R24, R100 ;  /* 0x00000018105c723c */ /* 0x000fe20000041864 */
[----:B------:R-:W-:Y:S02]  /*2d60*/  ISETP.GE.AND P0, PT, R3, R28, PT ;  /* 0x0000001c0300720c */ /* 0x000fe40003f06270 */
[----:B------:R-:W-:Y:S02]  /*2d70*/  IADD3 R3, R0, 0x30, RZ ;  /* 0x0000003000037810 */ /* 0x000fe40007ffe0ff */
[----:B------:R-:W-:-:S02]  /*2d80*/  FSEL R110, R51, -INF , !P6 ;  /* 0xff800000336e7808 */ /* 0x000fc40007000000 */
[-C--:B------:R-:W-:Y:S01]  /*2d90*/  ISETP.GE.AND P6, PT, R3, R28.reuse, PT ;  /* 0x0000001c0300720c */ /* 0x080fe20003fc6270 */
[C---:B------:R-:W-:Y:S01]  /*2da0*/  HMMA.16816.F32.BF16 R84, R8.reuse, R24, R212 ;  /* 0x000000180854723c */ /* 0x040fe200000418d4 */
[----:B------:R-:W-:Y:S02]  /*2db0*/  IADD3 R3, R0, 0x31, RZ ;  /* 0x0000003100037810 */ /* 0x000fe40007ffe0ff */
[----:B------:R-:W-:Y:S02]  /*2dc0*/  FSEL R109, R34, -INF , !P5 ;  /* 0xff800000226d7808 */ /* 0x000fe40006800000 */
[----:B------:R-:W-:Y:S02]  /*2dd0*/  ISETP.GE.AND P5, PT, R3, R28, PT ;  /* 0x0000001c0300720c */ /* 0x000fe40003fa6270 */
[----:B------:R-:W-:Y:S01]  /*2de0*/  IADD3 R3, R0, 0x38, RZ ;  /* 0x0000003800037810 */ /* 0x000fe20007ffe0ff */
[----:B------:R-:W-:Y:S01]  /*2df0*/  HMMA.16816.F32.BF16 R100, R8, R26, R180 ;  /* 0x0000001a0864723c */ /* 0x000fe200000418b4 */
[----:B------:R-:W-:-:S02]  /*2e00*/  FSEL R108, R35, -INF , !P4 ;  /* 0xff800000236c7808 */ /* 0x000fc40006000000 */
[----:B------:R-:W-:Y:S02]  /*2e10*/  ISETP.GE.AND P4, PT, R3, R28, PT ;  /* 0x0000001c0300720c */ /* 0x000fe40003f86270 */
[----:B------:R-:W-:Y:S02]  /*2e20*/  IADD3 R3, R0, 0x39, RZ ;  /* 0x0000003900037810 */ /* 0x000fe40007ffe0ff */
[----:B------:R-:W-:Y:S01]  /*2e30*/  FSEL R154, R73, -INF , !P2 ;  /* 0xff800000499a7808 */ /* 0x000fe20005000000 */
[----:B------:R-:W-:Y:S01]  /*2e40*/  HMMA.16816.F32.BF16 R60, R8, R12, R208 ;  /* 0x0000000c083c723c */ /* 0x000fe200000418d0 */
[----:B------:R-:W-:Y:S02]  /*2e50*/  FSEL R165, R98, -INF , !P1 ;  /* 0xff80000062a57808 */ /* 0x000fe40004800000 */
[----:B------:R-:W-:Y:S02]  /*2e60*/  FSEL R155, R96, -INF , !P1 ;  /* 0xff800000609b7808 */ /* 0x000fe40004800000 */
[----:B------:R-:W-:-:S02]  /*2e70*/  FSEL R152, R78, -INF , !P1 ;  /* 0xff8000004e987808 */ /* 0x000fc40004800000 */
[----:B------:R-:W-:Y:S01]  /*2e80*/  FSEL R142, R76, -INF , !P1 ;  /* 0xff8000004c8e7808 */ /* 0x000fe20004800000 */
[-C--:B------:R-:W-:Y:S01]  /*2e90*/  HMMA.16816.F32.BF16 R64, R8, R14.reuse, R196 ;  /* 0x0000000e0840723c */ /* 0x080fe200000418c4 */
[----:B------:R-:W-:Y:S02]  /*2ea0*/  FSEL R153, R97, -INF , !P0 ;  /* 0xff80000061997808 */ /* 0x000fe40004000000 */
[----:B------:R-:W-:Y:S02]  /*2eb0*/  FSEL R143, R79, -INF , !P0 ;  /* 0xff8000004f8f7808 */ /* 0x000fe40004000000 */
[----:B------:R-:W-:Y:S02]  /*2ec0*/  FSEL R141, R77, -INF , !P0 ;  /* 0xff8000004d8d7808 */ /* 0x000fe40004000000 */
[----:B------:R-:W-:Y:S01]  /*2ed0*/  FSEL R181, R94, -INF , !P6 ;  /* 0xff8000005eb57808 */ /* 0x000fe20007000000 */
[----:B------:R-:W-:Y:S01]  /*2ee0*/  HMMA.16816.F32.BF16 R24, R16, R14, R160 ;  /* 0x0000000e1018723c */ /* 0x000fe200000418a0 */
[----:B------:R-:W1:Y:S01]  /*2ef0*/  LDSM.16.M88.4 R12, [R220+0x3000] ;  /* 0x00300000dc0c783b */ /* 0x000e620000000200 */
[----:B------:R-:W-:-:S02]  /*2f00*/  FSEL R188, R86, -INF , !P6 ;  /* 0xff80000056bc7808 */ /* 0x000fc40007000000 */
[----:B------:R-:W-:Y:S02]  /*2f10*/  FSEL R183, R84, -INF , !P6 ;  /* 0xff80000054b77808 */ /* 0x000fe40007000000 */
[----:B------:R-:W-:Y:S02]  /*2f20*/  FSEL R175, R92, -INF , !P6 ;  /* 0xff8000005caf7808 */ /* 0x000fe40007000000 */
[----:B------:R-:W-:Y:S01]  /*2f30*/  FSEL R160, R72, -INF , !P3 ;  /* 0xff80000048a07808 */ /* 0x000fe20005800000 */
[----:B--2---:R-:W-:Y:S01]  /*2f40*/  HMMA.16816.F32.BF16 R48, R16, R20, R116 ;  /* 0x000000141030723c */ /* 0x004fe20000041874 */
[----:B------:R-:W-:Y:S02]  /*2f50*/  ISETP.GE.AND P3, PT, R3, R28, PT ;  /* 0x0000001c0300720c */ /* 0x000fe40003f66270 */
[----:B------:R-:W-:Y:S02]  /*2f60*/  IADD3 R3, R0, 0x40, RZ ;  /* 0x0000004000037810 */ /* 0x000fe40007ffe0ff */
[----:B------:R-:W-:-:S02]  /*2f70*/  FSEL R163, R69, -INF , !P2 ;  /* 0xff80000045a37808 */ /* 0x000fc40005000000 */
[----:B------:R-:W-:Y:S01]  /*2f80*/  FSEL R161, R75, -INF , !P2 ;  /* 0xff8000004ba17808 */ /* 0x000fe20005000000 */
[C---:B------:R-:W-:Y:S01]  /*2f90*/  HMMA.16816.F32.BF16 R36, R8.reuse, R20, R228 ;  /* 0x000000140824723c */ /* 0x040fe200000418e4 */
[-C--:B------:R-:W-:Y:S02]  /*2fa0*/  ISETP.GE.AND P2, PT, R3, R28.reuse, PT ;  /* 0x0000001c0300720c */ /* 0x080fe40003f46270 */
[C---:B------:R-:W-:Y:S02]  /*2fb0*/  IADD3 R3, R0.reuse, 0x41, RZ ;  /* 0x0000004100037810 */ /* 0x040fe40007ffe0ff */
[----:B------:R-:W-:Y:S02]  /*2fc0*/  FSEL R162, R99, -INF , !P0 ;  /* 0xff80000063a27808 */ /* 0x000fe40004000000 */
[----:B------:R-:W-:Y:S01]  /*2fd0*/  ISETP.GE.AND P1, PT, R3, R28, PT ;  /* 0x0000001c0300720c */ /* 0x000fe20003f26270 */
[----:B------:R-:W-:Y:S01]  /*2fe0*/  HMMA.16816.F32.BF16 R56, R8, R22, R204 ;  /* 0x000000160838723c */ /* 0x000fe200000418cc */
[----:B------:R-:W-:-:S02]  /*2ff0*/  IADD3 R3, R0, 0x48, RZ ;  /* 0x0000004800037810 */ /* 0x000fc40007ffe0ff */
[----:B------:R-:W-:Y:S02]  /*3000*/  FSEL R182, R87, -INF , !P5 ;  /* 0xff80000057b67808 */ /* 0x000fe40006800000 */
[----:B------:R-:W-:Y:S02]  /*3010*/  ISETP.GE.AND P0, PT, R3, R28, PT ;  /* 0x0000001c0300720c */ /* 0x000fe40003f06270 */
[----:B------:R-:W-:Y:S01]  /*3020*/  IADD3 R3, R0, 0x49, RZ ;  /* 0x0000004900037810 */ /* 0x000fe20007ffe0ff */
[----:B------:R-:W-:Y:S01]  /*3030*/  HMMA.16816.F32.BF16 R44, R16, R22, R156 ;  /* 0x00000016102c723c */ /* 0x000fe2000004189c */
[----:B------:R-:W2:Y:S01]  /*3040*/  LDSM.16.M88.4 R20, [R220+0x3800] ;  /* 0x00380000dc14783b */ /* 0x000ea20000000200 */
[----:B------:R-:W-:Y:S01]  /*3050*/  FSEL R174, R85, -INF , !P5 ;  /* 0xff80000055ae7808 */ /* 0x000fe20006800000 */
[----:B------:R-:W-:-:S04]  /*3060*/  DEPBAR.LE SB0, 0x0 ;  /* 0x000080000000791a */ /* 0x000fc80000000000 */
[-C--:B------:R-:W-:Y:S01]  /*3070*/  ISETP.GE.AND P6, PT, R3, R28.reuse, PT ;  /* 0x0000001c0300720c */ /* 0x080fe20003fc6270 */
[-C--:B-1----:R-:W-:Y:S01]  /*3080*/  HMMA.16816.F32.BF16 R40, R8, R12.reuse, R244 ;  /* 0x0000000c0828723c */ /* 0x082fe200000418f4 */
[C---:B------:R-:W-:Y:S02]  /*3090*/  IADD3 R3, R0.reuse, 0x50, RZ ;  /* 0x0000005000037810 */ /* 0x040fe40007ffe0ff */
[----:B------:R-:W-:Y:S02]  /*30a0*/  FSEL R172, R95, -INF , !P5 ;  /* 0xff8000005fac7808 */ /* 0x000fe40006800000 */
        /* <DEDUP_REMOVED lines=9> */
[----:B------:R-:W-:Y:S02]  /*3140*/  ISETP.GE.AND P4, PT, R3, R28, PT ;  /* 0x0000001c0300720c */ /* 0x000fe40003f86270 */
[----:B------:R-:W-:-:S02]  /*3150*/  IADD3 R3, R0, 0x58, RZ ;  /* 0x0000005800037810 */ /* 0x000fc40007ffe0ff */
[----:B------:R-:W-:Y:S02]  /*3160*/  FSEL R173, R103, -INF , !P3 ;  /* 0xff80000067ad7808 */ /* 0x000fe40005800000 */
[----:B------:R-:W-:Y:S02]  /*3170*/  FSEL R169, R101, -INF , !P3 ;  /* 0xff80000065a97808 */ /* 0x000fe40005800000 */
[----:B------:R-:W-:Y:S02]  /*3180*/  FSEL R158, R83, -INF , !P3 ;  /* 0xff800000539e7808 */ /* 0x000fe40005800000 */
        /* <DEDUP_REMOVED lines=16> */
[----:B------:R-:W-:Y:S01]  /*3290*/  FSEL R66, R66, -INF , !P0 ;  /* 0xff80000042427808 */ /* 0x000fe20004000000 */
[C---:B--2---:R-:W-:Y:S01]  /*32a0*/  HMMA.16816.F32.BF16 R12, R8.reuse, R20, R248 ;  /* 0x00000014080c723c */ /* 0x044fe200000418f8 */
[----:B------:R-:W-:Y:S02]  /*32b0*/  FSEL R218, R64, -INF , !P0 ;  /* 0xff80000040da7808 */ /* 0x000fe40004000000 */
[----:B------:R-:W-:Y:S02]  /*32c0*/  FSEL R237, R26, -INF , !P0 ;  /* 0xff8000001aed7808 */ /* 0x000fe40004000000 */
[----:B------:R-:W-:Y:S02]  /*32d0*/  FSEL R213, R24, -INF , !P0 ;  /* 0xff80000018d57808 */ /* 0x000fe40004000000 */
[----:B------:R-:W-:Y:S01]  /*32e0*/  ISETP.GE.AND P0, PT, R3, R28, PT ;  /* 0x0000001c0300720c */ /* 0x000fe20003f06270 */
[----:B------:R-:W-:Y:S01]  /*32f0*/  HMMA.16816.F32.BF16 R8, R8, R22, R240 ;  /* 0x000000160808723c */ /* 0x000fe200000418f0 */
[----:B------:R-:W-:-:S02]  /*3300*/  IADD3 R3, R0, 0x68, RZ ;  /* 0x0000006800037810 */ /* 0x000fc40007ffe0ff */
[----:B------:R-:W-:Y:S02]  /*3310*/  FSEL R135, R67, -INF , !P6 ;  /* 0xff80000043877808 */ /* 0x000fe40007000000 */
        /* <DEDUP_REMOVED lines=17> */
[----:B------:R-:W-:Y:S02]  /*3430*/  FSEL R195, R55, -INF , !P0 ;  /* 0xff80000037c37808 */ /* 0x000fe40004000000 */
[----:B------:R-:W-:-:S02]  /*3440*/  FSEL R186, R53, -INF , !P0 ;  /* 0xff80000035ba7808 */ /* 0x000fc40004000000 */
[----:B------:R-:W-:Y:S02]  /*3450*/  FSEL R214, R43, -INF , !P0 ;  /* 0xff8000002bd67808 */ /* 0x000fe40004000000 */
[----:B------:R-:W-:Y:S02]  /*3460*/  FSEL R205, R41, -INF , !P0 ;  /* 0xff80000029cd7808 */ /* 0x000fe40004000000 */
[----:B------:R-:W-:Y:S02]  /*3470*/  ISETP.GE.AND P4, PT, R3, R28, PT ;  /* 0x0000001c0300720c */ /* 0x000fe40003f86270 */
[----:B------:R-:W-:Y:S02]  /*3480*/  ISETP.GE.AND P0, PT, R28, 0x81, PT ;  /* 0x000000811c00780c */ /* 0x000fe40003f06270 */
[----:B------:R-:W-:Y:S02]  /*3490*/  IADD3 R3, R0, 0x71, RZ ;  /* 0x0000007100037810 */ /* 0x000fe40007ffe0ff */
[----:B------:R-:W-:-:S02]  /*34a0*/  FSEL R249, R58, -INF , !P3 ;  /* 0xff8000003af97808 */ /* 0x000fc40005800000 */
[----:B------:R-:W-:Y:S02]  /*34b0*/  FSEL R215, R56, -INF , !P3 ;  /* 0xff80000038d77808 */ /* 0x000fe40005800000 */
[----:B------:R-:W-:Y:S02]  /*34c0*/  FSEL R208, R46, -INF , !P3 ;  /* 0xff8000002ed07808 */ /* 0x000fe40005800000 */
[----:B------:R-:W-:Y:S02]  /*34d0*/  FSEL R196, R44, -INF , !P3 ;  /* 0xff8000002cc47808 */ /* 0x000fe40005800000 */
[----:B------:R-:W-:Y:S02]  /*34e0*/  ISETP.GE.AND P3, PT, R3, R28, PT ;  /* 0x0000001c0300720c */ /* 0x000fe40003f66270 */
[C---:B------:R-:W-:Y:S02]  /*34f0*/  IADD3 R3, R0.reuse, 0x78, RZ ;  /* 0x0000007800037810 */ /* 0x040fe40007ffe0ff */
        /* <DEDUP_REMOVED lines=9> */
[-C--:B------:R-:W-:Y:S02]  /*3590*/  ISETP.GE.AND P2, PT, R3, R28.reuse, PT ;  /* 0x0000001c0300720c */ /* 0x080fe40003f46270 */
[----:B------:R-:W-:Y:S01]  /*35a0*/  ISETP.GE.AND P1, PT, R0, R28, PT ;  /* 0x0000001c0000720c */ /* 0x000fe20003f26270 */
[----:B------:R-:W-:Y:S01]  /*35b0*/  IMAD.IADD R0, R136, 0x1, R227 ;  /* 0x0000000188007824 */ /* 0x000fe200078e02e3 */
[----:B------:R-:W-:Y:S02]  /*35c0*/  FSEL R207, R62, -INF , !P6 ;  /* 0xff8000003ecf7808 */ /* 0x000fe40007000000 */
[----:B------:R-:W-:-:S02]  /*35d0*/  FSEL R194, R60, -INF , !P6 ;  /* 0xff8000003cc27808 */ /* 0x000fc40007000000 */
        /* <DEDUP_REMOVED lines=22> */
[C---:B------:R-:W-:Y:S02]  /*3740*/  IADD3 R231, R226.reuse, 0x1800, RZ ;  /* 0x00001800e2e77810 */ /* 0x040fe40007ffe0ff */
[----:B------:R-:W-:-:S02]  /*3750*/  IADD3 R230, R226, 0x2000, RZ ;  /* 0x00002000e2e67810 */ /* 0x000fc40007ffe0ff */
[C---:B------:R-:W-:Y:S02]  /*3760*/  IADD3 R229, R226.reuse, 0x2800, RZ ;  /* 0x00002800e2e57810 */ /* 0x040fe40007ffe0ff */
[C---:B------:R-:W-:Y:S02]  /*3770*/  IADD3 R228, R226.reuse, 0x3000, RZ ;  /* 0x00003000e2e47810 */ /* 0x040fe40007ffe0ff */
[----:B------:R-:W-:Y:S01]  /*3780*/  IADD3 R227, R226, 0x3800, RZ ;  /* 0x00003800e2e37810 */ /* 0x000fe20007ffe0ff */
[----:B------:R-:W-:Y:S06]  /*3790*/  BAR.SYNC.DEFER_BLOCKING 0x0 ;  /* 0x0000000000007b1d */ /* 0x000fec0000010000 */
[----:B------:R-:W-:Y:S05]  /*37a0*/  @!P0 BRA `(.L_x_5) ;  /* 0x000002b000008947 */ /* 0x000fea0003800000 */
[----:B------:R-:W2:Y:S04]  /*37b0*/  LDL R5, [R1+0x8] ;  /* 0x0000080001057983 */ /* 0x000ea80000100800 */
[----:B------:R-:W3:Y:S01]  /*37c0*/  LDL.64 R70, [R1+0x30] ;  /* 0x0000300001467983 */ /* 0x000ee20000100a00 */
[----:B------:R-:W-:-:S02]  /*37d0*/  IMAD.MOV.U32 R216, RZ, RZ, c[0x0][0x198] ;  /* 0x00006600ffd87624 */ /* 0x000fc400078e00ff */
[----:B------:R-:W-:-:S05]  /*37e0*/  IMAD.MOV.U32 R74, RZ, RZ, 0x7 ;  /* 0x00000007ff4a7424 */ /* 0x000fca00078e00ff */
[C---:B------:R-:W-:Y:S01]  /*37f0*/  SHF.L.U64.HI R74, R216.reuse, R74, c[0x0][0x19c] ;  /* 0x00006700d84a7619 */ /* 0x040fe2000001024a */
[C---:B------:R-:W-:Y:S01]  /*3800*/  IMAD.SHL.U32 R6, R216.reuse, 0x80, RZ ;  /* 0x00000080d8067824 */ /* 0x040fe200078e00ff */
[----:B------:R-:W-:Y:S02]  /*3810*/  SHF.L.U32 R18, R216, 0x5, RZ ;  /* 0x00000005d8127819 */ /* 0x000fe400000006ff */
[----:B--2---:R-:W-:-:S04]  /*3820*/  LEA.HI.SX32 R8, R5, 0xfffffffe, 0x19 ;  /* 0xfffffffe05087811 */ /* 0x004fc800078fcaff */
[----:B------:R-:W-:Y:S01]  /*3830*/  SHF.R.S32.HI R5, RZ, 0x1f, R8 ;  /* 0x0000001fff057819 */ /* 0x000fe20000011408 */
[----:B------:R-:W-:Y:S02]  /*3840*/  IMAD R3, R74, R8, RZ ;  /* 0x000000084a037224 */ /* 0x000fe400078e02ff */
[----:B---3--:R-:W-:-:S04]  /*3850*/  IMAD.WIDE.U32 R8, R8, R6, R70 ;  /* 0x0000000608087225 */ /* 0x008fc800078e0046 */
[----:B------:R-:W-:Y:S01]  /*3860*/  IMAD R3, R5, R6, R3 ;  /* 0x0000000605037224 */ /* 0x000fe200078e0203 */
[----:B------:R-:W-:Y:S01]  /*3870*/  LEA R6, P2, R8, c[0x0][0x168], 0x1 ;  /* 0x00005a0008067a11 */ /* 0x000fe200078408ff */
[----:B------:R-:W-:Y:S02]  /*3880*/  IMAD.MOV.U32 R74, RZ, RZ, c[0x0][0x19c] ;  /* 0x00006700ff4a7624 */ /* 0x000fe400078e00ff */
[----:B------:R-:W-:Y:S01]  /*3890*/  IMAD.IADD R3, R9, 0x1, R3 ;  /* 0x0000000109037824 */ /* 0x000fe200078e0203 */
[----:B------:R-:W-:Y:S02]  /*38a0*/  IADD3 R10, P1, R18, R6, RZ ;  /* 0x00000006120a7210 */ /* 0x000fe40007f3e0ff */
[----:B------:R-:W-:Y:S02]  /*38b0*/  SHF.L.U64.HI R5, R216, 0x5, R74 ;  /* 0x00000005d8057819 */ /* 0x000fe4000001024a */
[----:B------:R-:W-:Y:S02]  /*38c0*/  LEA.HI.X R7, R8, c[0x0][0x16c], R3, 0x1, P2 ;  /* 0x00005b0008077a11 */ /* 0x000fe400010f0c03 */
[----:B------:R-:W-:-:S03]  /*38d0*/  IADD3 R16, P2, R10, R18, RZ ;  /* 0x000000120a107210 */ /* 0x000fc60007f5e0ff */
[----:B------:R-:W-:Y:S01]  /*38e0*/  IMAD.X R11, R5, 0x1, R7, P1 ;  /* 0x00000001050b7824 */ /* 0x000fe200008e0607 */
[-C--:B------:R-:W-:Y:S01]  /*38f0*/  IADD3 R14, P1, R16, R18.reuse, RZ ;  /* 0x00000012100e7210 */ /* 0x080fe20007f3e0ff */
[----:B------:R-:W-:Y:S01]  /*3900*/  @!PT LDS RZ, [RZ] ;  /* 0x00000000fffff984 */ /* 0x000fe20000000800 */
[----:B------:R-:W-:Y:S01]  /*3910*/  @!PT LDS RZ, [RZ] ;  /* 0x00000000fffff984 */ /* 0x000fe20000000800 */
[----:B------:R-:W-:Y:S01]  /*3920*/  @!PT LDS RZ, [RZ] ;  /* 0x00000000fffff984 */ /* 0x000fe20000000800 */
[----:B------:R1:W-:Y:S02]  /*3930*/  LDGSTS.E.BYPASS.LTC128B.128 [R234+0x4000], [R6.64] ;  /* 0x0400000006ea7fae */ /* 0x0003e4000b901d48 */
[----:B------:R-:W-:Y:S01]  /*3940*/  IMAD.X R17, R11, 0x1, R5, P2 ;  /* 0x000000010b117824 */ /* 0x000fe200010e0605 */
[-C--:B------:R-:W-:Y:S01]  /*3950*/  IADD3 R12, P2, R14, R18.reuse, RZ ;  /* 0x000000120e0c7210 */ /* 0x080fe20007f5e0ff */
[----:B------:R2:W-:Y:S03]  /*3960*/  LDGSTS.E.BYPASS.LTC128B.128 [R234+0x4800], [R10.64] ;  /* 0x048000000aea7fae */ /* 0x0005e6000b901d48 */
[----:B------:R-:W-:Y:S01]  /*3970*/  IADD3.X R15, R17, R5, RZ, P1, !PT ;  /* 0x00000005110f7210 */ /* 0x000fe20000ffe4ff */
[----:B------:R3:W-:Y:S01]  /*3980*/  LDGSTS.E.BYPASS.LTC128B.128 [R234+0x5000], [R16.64] ;  /* 0x0500000010ea7fae */ /* 0x0007e2000b901d48 */
[----:B------:R-:W-:-:S03]  /*3990*/  IADD3 R8, P1, R12, R18, RZ ;  /* 0x000000120c087210 */ /* 0x000fc60007f3e0ff */
[--C-:B------:R-:W-:Y:S01]  /*39a0*/  IMAD.X R13, R15, 0x1, R5.reuse, P2 ;  /* 0x000000010f0d7824 */ /* 0x100fe200010e0605 */
[----:B------:R3:W-:Y:S03]  /*39b0*/  LDGSTS.E.BYPASS.LTC128B.128 [R234+0x5800], [R14.64] ;  /* 0x058000000eea7fae */ /* 0x0007e6000b901d48 */
[----:B------:R-:W-:Y:S01]  /*39c0*/  IMAD.X R9, R13, 0x1, R5, P1 ;  /* 0x000000010d097824 */ /* 0x000fe200008e0605 */
[----:B------:R3:W-:Y:S04]  /*39d0*/  LDGSTS.E.BYPASS.LTC128B.128 [R234+0x6000], [R12.64] ;  /* 0x060000000cea7fae */ /* 0x0007e8000b901d48 */
[----:B------:R3:W-:Y:S01]  /*39e0*/  LDGSTS.E.BYPASS.LTC128B.128 [R234+0x6800], [R8.64] ;  /* 0x0680000008ea7fae */ /* 0x0007e2000b901d48 */
[----:B-1----:R-:W-:-:S04]  /*39f0*/  IADD3 R6, P2, R8, R18, RZ ;  /* 0x0000001208067210 */ /* 0x002fc80007f5e0ff */
[----:B--2---:R-:W-:Y:S02]  /*3a00*/  IADD3 R10, P1, R6, R18, RZ ;  /* 0x00000012060a7210 */ /* 0x004fe40007f3e0ff */
[----:B------:R-:W-:-:S05]  /*3a10*/  IADD3.X R7, R9, R5, RZ, P2, !PT ;  /* 0x0000000509077210 */ /* 0x000fca00017fe4ff */
[----:B------:R-:W-:Y:S01]  /*3a20*/  IMAD.X R11, R7, 0x1, R5, P1 ;  /* 0x00000001070b7824 */ /* 0x000fe200008e0605 */
[----:B------:R3:W-:Y:S04]  /*3a30*/  LDGSTS.E.BYPASS.LTC128B.128 [R234+0x7000], [R6.64] ;  /* 0x0700000006ea7fae */ /* 0x0007e8000b901d48 */
[----:B------:R3:W-:Y:S04]  /*3a40*/  LDGSTS.E.BYPASS.LTC128B.128 [R234+0x7800], [R10.64] ;  /* 0x078000000aea7fae */ /* 0x0007e8000b901d48 */
[----:B------:R-:W0:Y:S02]  /*3a50*/  LDGDEPBAR ;  /* 0x00000000000079af */ /* 0x000e240000000000 */
.L_x_5:
[----:B------:R-:W-:Y:S01]  /*3a60*/  FMNMX.FTZ R3, R112, R30, !PT ;  /* 0x0000001e70037209 */ /* 0x000fe20007810000 */
[----:B------:R-:W-:Y:S01]  /*3a70*/  IMAD.MOV.U32 R250, RZ, RZ, R134 ;  /* 0x000000fffffa7224 */ /* 0x000fe200078e0086 */
[----:B------:R-:W-:Y:S01]  /*3a80*/  MOV R241, R219 ;  /* 0x000000db00f17202 */ /* 0x000fe20000000f00 */
[----:B------:R-:W-:Y:S01]  /*3a90*/  IMAD.MOV.U32 R148, RZ, RZ, R218 ;  /* 0x000000ffff947224 */ /* 0x000fe200078e00da */
[----:B------:R-:W-:Y:S01]  /*3aa0*/  FMNMX.FTZ R3, R106, R3, !PT ;  /* 0x000000036a037209 */ /* 0x000fe20007810000 */
[----:B------:R-:W-:Y:S01]  /*3ab0*/  STL [R1+0xac], R234 ;  /* 0x0000acea01007387 */ /* 0x000fe20000100800 */
[----:B------:R-:W-:-:S02]  /*3ac0*/  MOV R240, R217 ;  /* 0x000000d900f07202 */ /* 0x000fc40000000f00 */
[----:B------:R-:W-:Y:S01]  /*3ad0*/  FMNMX.FTZ R3, R107, R3, !PT ;  /* 0x000000036b037209 */ /* 0x000fe20007810000 */
[----:B------:R-:W-:Y:S03]  /*3ae0*/  STL [R1+0xa8], R233 ;  /* 0x0000a8e901007387 */ /* 0x000fe60000100800 */
[----:B------:R-:W-:Y:S01]  /*3af0*/  FMNMX.FTZ R3, R105, R3, !PT ;  /* 0x0000000369037209 */ /* 0x000fe20007810000 */
[----:B------:R-:W-:Y:S03]  /*3b00*/  STL [R1+0xa4], R232 ;  /* 0x0000a4e801007387 */ /* 0x000fe60000100800 */
[----:B------:R-:W-:Y:S01]  /*3b10*/  FMNMX.FTZ R3, R104, R3, !PT ;  /* 0x0000000368037209 */ /* 0x000fe20007810000 */
[----:B------:R1:W-:Y:S03]  /*3b20*/  STL [R1+0xa0], R231 ;  /* 0x0000a0e701007387 */ /* 0x0003e60000100800 */
[----:B------:R-:W-:Y:S01]  /*3b30*/  FMNMX.FTZ R3, R31, R3, !PT ;  /* 0x000000031f037209 */ /* 0x000fe20007810000 */
[----:B------:R-:W-:Y:S03]  /*3b40*/  STL [R1+0x9c], R230 ;  /* 0x00009ce601007387 */ /* 0x000fe60000100800 */
        /* <DEDUP_REMOVED lines=9> */
[----:B------:R-:W-:Y:S01]  /*3be0*/  STL [R1+0x88], R225 ;  /* 0x000088e101007387 */ /* 0x000fe20000100800 */
[----:B-1----:R-:W-:-:S02]  /*3bf0*/  MOV R231, R135 ;  /* 0x0000008700e77202 */ /* 0x002fc40000000f00 */
        /* <DEDUP_REMOVED lines=8> */
[----:B------:R-:W-:-:S02]  /*3c80*/  FMNMX.FTZ R3, R120, R114, !PT ;  /* 0x0000007278037209 */ /* 0x000fc40007810000 */
[----:B------:R-:W-:Y:S01]  /*3c90*/  FMNMX.FTZ R5, R245, R5, !PT ;  /* 0x00000005f5057209 */ /* 0x000fe20007810000 */
[----:B------:R-:W-:Y:S01]  /*3ca0*/  STL [R1+0x74], R220 ;  /* 0x000074dc01007387 */ /* 0x000fe20000100800 */
[----:B------:R-:W-:Y:S02]  /*3cb0*/  FMNMX.FTZ R3, R115, R3, !PT ;  /* 0x0000000373037209 */ /* 0x000fe40007810000 */
[----:B---3--:R-:W-:Y:S01]  /*3cc0*/  FMNMX.FTZ R6, R244, R5, !PT ;  /* 0x00000005f4067209 */ /* 0x008fe20007810000 */
[----:B------:R-:W-:Y:S01]  /*3cd0*/  STL [R1+0x70], R139 ;  /* 0x0000708b01007387 */ /* 0x000fe20000100800 */
[----:B------:R-:W-:Y:S02]  /*3ce0*/  FMNMX.FTZ R3, R113, R3, !PT ;  /* 0x0000000371037209 */ /* 0x000fe40007810000 */
[----:B------:R-:W-:Y:S02]  /*3cf0*/  FMNMX.FTZ R6, R213, R6, !PT ;  /* 0x00000006d5067209 */ /* 0x000fe40007810000 */
[----:B------:R-:W-:-:S02]  /*3d00*/  FMNMX.FTZ R3, R111, R3, !PT ;  /* 0x000000036f037209 */ /* 0x000fc40007810000 */
[----:B------:R-:W-:Y:S02]  /*3d10*/  FMNMX.FTZ R6, R206, R6, !PT ;  /* 0x00000006ce067209 */ /* 0x000fe40007810000 */
[----:B------:R-:W-:Y:S02]  /*3d20*/  FMNMX.FTZ R3, R110, R3, !PT ;  /* 0x000000036e037209 */ /* 0x000fe40007810000 */
[----:B------:R-:W-:Y:S02]  /*3d30*/  FMNMX.FTZ R6, R203, R6, !PT ;  /* 0x00000006cb067209 */ /* 0x000fe40007810000 */
        /* <DEDUP_REMOVED lines=26> */
[----:B------:R-:W-:Y:S01]  /*3ee0*/  FMNMX.FTZ R5, R132, R3, !PT ;  /* 0x0000000384057209 */ /* 0x000fe20007810000 */
[----:B------:R-:W1:Y:S01]  /*3ef0*/  SHFL.BFLY PT, R8, R7, 0x2, 0x1f ;  /* 0x0c401f0007087f89 */ /* 0x000e6200000e0000 */
        /* <DEDUP_REMOVED lines=25> */
[----:B-1----:R-:W-:Y:S02]  /*4090*/  FMNMX.FTZ R7, R7, R8, !PT ;  /* 0x0000000807077209 */ /* 0x002fe40007810000 */
[----:B------:R-:W-:Y:S02]  /*40a0*/  FMNMX.FTZ R3, R168, R3, !PT ;  /* 0x00000003a8037209 */ /* 0x000fe40007810000 */
[----:B------:R-:W-:Y:S01]  /*40b0*/  FMNMX.FTZ R6, R195, R6, !PT ;  /* 0x00000006c3067209 */ /* 0x000fe20007810000 */
[----:B------:R-:W1:Y:S01]  /*40c0*/  SHFL.BFLY PT, R136, R7, 0x1, 0x1f ;  /* 0x0c201f0007887f89 */ /* 0x000e6200000e0000 */
        /* <DEDUP_REMOVED lines=20> */
[----:B-1----:R-:W-:-:S02]  /*4210*/  FMNMX.FTZ R136, R7, R136, !PT ;  /* 0x0000008807887209 */ /* 0x002fc40007810000 */
[----:B------:R-:W-:Y:S01]  /*4220*/  FMNMX.FTZ R134, R235, R5, !PT ;  /* 0x00000005eb867209 */ /* 0x000fe20007810000 */
[----:B------:R-:W1:Y:S01]  /*4230*/  SHFL.BFLY PT, R7, R6, 0x2, 0x1f ;  /* 0x0c401f0006077f89 */ /* 0x000e6200000e0000 */
[----:B------:R-:W-:Y:S01]  /*4240*/  FMNMX.FTZ R3, R241, R3, !PT ;  /* 0x00000003f1037209 */ /* 0x000fe20007810000 */
[----:B------:R-:W-:Y:S01]  /*4250*/  FMUL.FTZ R8, R136, c[0x0][0x23c] ;  /* 0x00008f0088087a20 */ /* 0x000fe20000410000 */
[----:B------:R-:W-:Y:S01]  /*4260*/  FMNMX.FTZ R134, R210, R134, !PT ;  /* 0x00000086d2867209 */ /* 0x000fe20007810000 */
[----:B------:R-:W-:Y:S01]  /*4270*/  STL [R1+0xb0], R136 ;  /* 0x0000b08801007387 */ /* 0x000fe20000100800 */
[----:B------:R-:W-:Y:S02]  /*4280*/  FMNMX.FTZ R3, R117, R3, !PT ;  /* 0x0000000375037209 */ /* 0x000fe40007810000 */
[----:B------:R-:W-:Y:S02]  /*4290*/  FMNMX.FTZ R134, R205, R134, !PT ;  /* 0x00000086cd867209 */ /* 0x000fe40007810000 */
[----:B------:R-:W-:-:S02]  /*42a0*/  FSETP.NEU.FTZ.AND P1, PT, R136, -INF , PT ;  /* 0xff8000008800780b */ /* 0x000fc40003f3d000 */
[----:B------:R-:W-:Y:S02]  /*42b0*/  FMNMX.FTZ R3, R66, R3, !PT ;  /* 0x0000000342037209 */ /* 0x000fe40007810000 */
[----:B------:R-:W-:Y:S02]  /*42c0*/  FMNMX.FTZ R134, R194, R134, !PT ;  /* 0x00000086c2867209 */ /* 0x000fe40007810000 */
[----:B------:R-:W-:Y:S02]  /*42d0*/  FSEL R8, R8, RZ, P1 ;  /* 0x000000ff08087208 */ /* 0x000fe40000800000 */
[----:B------:R-:W-:Y:S02]  /*42e0*/  FMNMX.FTZ R3, R231, R3, !PT ;  /* 0x00000003e7037209 */ /* 0x000fe40007810000 */
[----:B------:R-:W-:Y:S01]  /*42f0*/  FMNMX.FTZ R134, R193, R134, !PT ;  /* 0x00000086c1867209 */ /* 0x000fe20007810000 */
[----:B------:R-:W-:Y:S01]  /*4300*/  FFMA.FTZ R5, R112, c[0x0][0x23c], -R8 ;  /* 0x00008f0070057a23 */ /* 0x000fe20000010808 */
[----:B------:R-:W-:-:S02]  /*4310*/  FMNMX.FTZ R3, R240, R3, !PT ;  /* 0x00000003f0037209 */ /* 0x000fc40007810000 */
[----:B------:R-:W-:Y:S01]  /*4320*/  FMNMX.FTZ R134, R191, R134, !PT ;  /* 0x00000086bf867209 */ /* 0x000fe20007810000 */
[----:B------:R2:W-:Y:S01]  /*4330*/  MUFU.EX2 R11, R5 ;  /* 0x00000005000b7308 */ /* 0x0005e20000000800 */
[----:B------:R-:W-:Y:S02]  /*4340*/  FMNMX.FTZ R3, R116, R3, !PT ;  /* 0x0000000374037209 */ /* 0x000fe40007810000 */
[----:B------:R-:W-:Y:S02]  /*4350*/  FMNMX.FTZ R134, R190, R134, !PT ;  /* 0x00000086be867209 */ /* 0x000fe40007810000 */
[----:B-1----:R-:W-:Y:S02]  /*4360*/  FMNMX.FTZ R6, R6, R7, !PT ;  /* 0x0000000706067209 */ /* 0x002fe40007810000 */
[----:B------:R-:W-:Y:S02]  /*4370*/  FMNMX.FTZ R3, R249, R3, !PT ;  /* 0x00000003f9037209 */ /* 0x000fe40007810000 */
[----:B------:R-:W-:Y:S01]  /*4380*/  FMNMX.FTZ R134, R189, R134, !PT ;  /* 0x00000086bd867209 */ /* 0x000fe20007810000 */
[----:B------:R-:W1:Y:S01]  /*4390*/  SHFL.BFLY PT, R135, R6, 0x1, 0x1f ;  /* 0x0c201f0006877f89 */ /* 0x000e6200000e0000 */
[----:B------:R-:W-:-:S02]  /*43a0*/  FMNMX.FTZ R3, R248, R3, !PT ;  /* 0x00000003f8037209 */ /* 0x000fc40007810000 */
[----:B------:R-:W-:Y:S02]  /*43b0*/  FMNMX.FTZ R134, R187, R134, !PT ;  /* 0x00000086bb867209 */ /* 0x000fe40007810000 */
[----:B------:R-:W-:Y:S01]  /*43c0*/  FMNMX.FTZ R3, R238, R3, !PT ;  /* 0x00000003ee037209 */ /* 0x000fe20007810000 */
[--C-:B--2---:R-:W-:Y:S02]  /*43d0*/  FFMA.FTZ R5, R30, c[0x0][0x23c], -R8.reuse ;  /* 0x00008f001e057a23 */ /* 0x104fe40000010808 */
[----:B------:R-:W2:Y:S02]  /*43e0*/  SHFL.BFLY PT, R9, R134, 0x2, 0x1f ;  /* 0x0c401f0086097f89 */ /* 0x000ea400000e0000 */
[----:B------:R3:W-:Y:S01]  /*43f0*/  MUFU.EX2 R13, R5 ;  /* 0x00000005000d7308 */ /* 0x0007e20000000800 */
[----:B-1----:R-:W-:Y:S01]  /*4400*/  FMNMX.FTZ R135, R6, R135, !PT ;  /* 0x0000008706877209 */ /* 0x002fe20007810000 */
[----:B---3--:R-:W-:-:S03]  /*4410*/  FFMA.FTZ R5, R106, c[0x0][0x23c], -R8 ;  /* 0x00008f006a057a23 */ /* 0x008fc60000010808 */
[C---:B------:R-:W-:Y:S01]  /*4420*/  FSETP.NEU.FTZ.AND P1, PT, R135.reuse, -INF , PT ;  /* 0xff8000008700780b */ /* 0x040fe20003f3d000 */
[----:B------:R-:W-:Y:S02]  /*4430*/  FMUL.FTZ R7, R135, c[0x0][0x23c] ;  /* 0x00008f0087077a20 */ /* 0x000fe40000410000 */
[----:B------:R1:W-:Y:S01]  /*4440*/  MUFU.EX2 R251, R5 ;  /* 0x0000000500fb7308 */ /* 0x0003e20000000800 */
[----:B------:R-:W-:Y:S01]  /*4450*/  STL [R1+0xb4], R135 ;  /* 0x0000b48701007387 */ /* 0x000fe20000100800 */
[----:B--2---:R-:W-:Y:S02]  /*4460*/  FMNMX.FTZ R134, R134, R9, !PT ;  /* 0x0000000986867209 */ /* 0x004fe40007810000 */
[----:B------:R-:W-:-:S03]  /*4470*/  FSEL R7, R7, RZ, P1 ;  /* 0x000000ff07077208 */ /* 0x000fc60000800000 */
[----:B------:R-:W2:Y:S01]  /*4480*/  SHFL.BFLY PT, R9, R134, 0x1, 0x1f ;  /* 0x0c201f0086097f89 */ /* 0x000ea200000e0000 */
[----:B-1----:R-:W-:-:S04]  /*4490*/  FFMA.FTZ R5, R107, c[0x0][0x23c], -R8 ;  /* 0x00008f006b057a23 */ /* 0x002fc80000010808 */
[----:B------:R1:W-:Y:S01]  /*44a0*/  MUFU.EX2 R16, R5 ;  /* 0x0000000500107308 */ /* 0x0003e20000000800 */
[----:B--2---:R-:W-:-:S04]  /*44b0*/  FMNMX.FTZ R134, R134, R9, !PT ;  /* 0x0000000986867209 */ /* 0x004fc80007810000 */
[----:B------:R-:W-:Y:S02]  /*44c0*/  FSETP.NEU.FTZ.AND P1, PT, R134, -INF , PT ;  /* 0xff8000008600780b */ /* 0x000fe40003f3d000 */
[----:B-1----:R-:W-:Y:S01]  /*44d0*/  FMNMX.FTZ R5, R214, R3, !PT ;  /* 0x00000003d6057209 */ /* 0x002fe20007810000 */
[----:B------:R-:W-:-:S03]  /*44e0*/  FFMA.FTZ R3, R105, c[0x0][0x23c], -R8 ;  /* 0x00008f0069037a23 */ /* 0x000fc60000010808 */
[----:B------:R-:W-:Y:S01]  /*44f0*/  FMNMX.FTZ R5, R207, R5, !PT ;  /* 0x00000005cf057209 */ /* 0x000fe20007810000 */
[----:B------:R1:W-:Y:S03]  /*4500*/  MUFU.EX2 R223, R3 ;  /* 0x0000000300df7308 */ /* 0x0003e60000000800 */
[----:B------:R-:W-:-:S04]  /*4510*/  FMNMX.FTZ R5, R209, R5, !PT ;  /* 0x00000005d1057209 */ /* 0x000fc80007810000 */
[----:B------:R-:W-:-:S04]  /*4520*/  FMNMX.FTZ R5, R202, R5, !PT ;  /* 0x00000005ca057209 */ /* 0x000fc80007810000 */
[----:B------:R-:W-:-:S04]  /*4530*/  FMNMX.FTZ R5, R201, R5, !PT ;  /* 0x00000005c9057209 */ /* 0x000fc80007810000 */
[----:B------:R-:W-:Y:S01]  /*4540*/  FMNMX.FTZ R5, R200, R5, !PT ;  /* 0x00000005c8057209 */ /* 0x000fe20007810000 */
[----:B-1----:R-:W-:-:S04]  /*4550*/  FFMA.FTZ R3, R104, c[0x0][0x23c], -R8 ;  /* 0x00008f0068037a23 */ /* 0x002fc80000010808 */
[----:B------:R1:W-:Y:S02]  /*4560*/  MUFU.EX2 R17, R3 ;  /* 0x0000000300117308 */ /* 0x0003e40000000800 */
[----:B-1----:R-:W-:-:S06]  /*4570*/  FFMA.FTZ R3, R31, c[0x0][0x23c], -R8 ;  /* 0x00008f001f037a23 */ /* 0x002fcc0000010808 */
[----:B------:R1:W-:Y:S02]  /*4580*/  MUFU.EX2 R12, R3 ;  /* 0x00000003000c7308 */ /* 0x0003e40000000800 */
[----:B-1----:R-:W-:Y:S01]  /*4590*/  FMNMX.FTZ R3, R198, R5, !PT ;  /* 0x00000005c6037209 */ /* 0x002fe20007810000 */
[----:B------:R-:W-:-:S05]  /*45a0*/  FFMA.FTZ R5, R29, c[0x0][0x23c], -R8 ;  /* 0x00008f001d057a23 */ /* 0x000fca0000010808 */
[----:B------:R1:W-:Y:S01]  /*45b0*/  MUFU.EX2 R88, R5 ;  /* 0x0000000500587308 */ /* 0x0003e20000000800 */
[----:B------:R-:W2:Y:S01]  /*45c0*/  SHFL.BFLY PT, R6, R3, 0x2, 0x1f ;  /* 0x0c401f0003067f89 */ /* 0x000ea200000e0000 */
[----:B-1----:R-:W-:-:S06]  /*45d0*/  FFMA.FTZ R5, R120, c[0x0][0x23c], -R7 ;  /* 0x00008f0078057a23 */ /* 0x002fcc0000010807 */
[----:B------:R1:W-:Y:S01]  /*45e0*/  MUFU.EX2 R135, R5 ;  /* 0x0000000500877308 */ /* 0x0003e20000000800 */
[----:B--2---:R-:W-:Y:S01]  /*45f0*/  FMNMX.FTZ R3, R3, R6, !PT ;  /* 0x0000000603037209 */ /* 0x004fe20007810000 */
[----:B------:R-:W-:Y:S02]  /*4600*/  FMUL.FTZ R6, R134, c[0x0][0x23c] ;  /* 0x00008f0086067a20 */ /* 0x000fe40000410000 */
[----:B-1----:R-:W-:-:S04]  /*4610*/  FFMA.FTZ R5, R114, c[0x0][0x23c], -R7 ;  /* 0x00008f0072057a23 */ /* 0x002fc80000010807 */
[----:B------:R-:W1:Y:S02]  /*4620*/  MUFU.EX2 R10, R5 ;  /* 0x00000005000a7308 */ /* 0x000e640000000800 */
[----:B-1----:R-:W-:Y:S01]  /*4630*/  STL [R1+0x4], R10 ;  /* 0x0000040a01007387 */ /* 0x002fe20000100800 */
[----:B------:R-:W-:-:S03]  /*4640*/  FFMA.FTZ R5, R115, c[0x0][0x23c], -R7 ;  /* 0x00008f0073057a23 */ /* 0x000fc60000010807 */
[----:B------:R1:W-:Y:S02]  /*4650*/  STL [R1+0xb8], R134 ;  /* 0x0000b88601007387 */ /* 0x0003e40000100800 */
[----:B------:R2:W-:Y:S02]  /*4660*/  MUFU.EX2 R230, R5 ;  /* 0x0000000500e67308 */ /* 0x0005e40000000800 */
[----:B------:R-:W3:Y:S01]  /*4670*/  SHFL.BFLY PT, R10, R3, 0x1, 0x1f ;  /* 0x0c201f00030a7f89 */ /* 0x000ee200000e0000 */
[----:B--2---:R-:W-:-:S05]  /*4680*/  FFMA.FTZ R5, R113, c[0x0][0x23c], -R7 ;  /* 0x00008f0071057a23 */ /* 0x004fca0000010807 */
[----:B------:R2:W2:Y:S01]  /*4690*/  MUFU.EX2 R226, R5 ;  /* 0x0000000500e27308 */ /* 0x0004a20000000800 */
[----:B-1----:R-:W4:Y:S01]  /*46a0*/  LDL.LU R134, [R1+0x4] ;  /* 0x0000040001867983 */ /* 0x002f220000300800 */
[----:B--2---:R-:W-:-:S06]  /*46b0*/  FFMA.FTZ R5, R111, c[0x0][0x23c], -R7 ;  /* 0x00008f006f057a23 */ /* 0x004fcc0000010807 */
[----:B------:R1:W-:Y:S01]  /*46c0*/  MUFU.EX2 R222, R5 ;  /* 0x0000000500de7308 */ /* 0x0003e20000000800 */
[----:B------:R-:W-:Y:S01]  /*46d0*/  FSEL R6, R6, RZ, P1 ;  /* 0x000000ff06067208 */ /* 0x000fe20000800000 */
[----:B-1----:R-:W-:-:S06]  /*46e0*/  FFMA.FTZ R5, R110, c[0x0][0x23c], -R7 ;  /* 0x00008f006e057a23 */ /* 0x002fcc0000010807 */
[----:B------:R1:W-:Y:S01]  /*46f0*/  MUFU.EX2 R242, R5 ;  /* 0x0000000500f27308 */ /* 0x0003e20000000800 */
[----:B---3--:R-:W-:Y:S01]  /*4700*/  FMNMX.FTZ R3, R3, R10, !PT ;  /* 0x0000000a03037209 */ /* 0x008fe20007810000 */
[----:B-1----:R-:W-:-:S06]  /*4710*/  FFMA.FTZ R5, R109, c[0x0][0x23c], -R7 ;  /* 0x00008f006d057a23 */ /* 0x002fcc0000010807 */
[----:B------:R1:W-:Y:S02]  /*4720*/  MUFU.EX2 R243, R5 ;  /* 0x0000000500f37308 */ /* 0x0003e40000000800 */
[----:B-1----:R-:W-:-:S06]  /*4730*/  FFMA.FTZ R5, R108, c[0x0][0x23c], -R7 ;  /* 0x00008f006c057a23 */ /* 0x002fcc0000010807 */
[----:B------:R1:W-:Y:S01]  /*4740*/  MUFU.EX2 R89, R5 ;  /* 0x0000000500597308 */ /* 0x0003e20000000800 */
[----:B------:R-:W-:Y:S01]  /*4750*/  FSETP.NEU.FTZ.AND P1, PT, R3, -INF , PT ;  /* 0xff8000000300780b */ /* 0x000fe20003f3d000 */
[----:B-1----:R-:W-:-:S06]  /*4760*/  FFMA.FTZ R5, R125, c[0x0][0x23c], -R6 ;  /* 0x00008f007d057a23 */ /* 0x002fcc0000010806 */
[----:B------:R1:W-:Y:S01]  /*4770*/  MUFU.EX2 R234, R5 ;  /* 0x0000000500ea7308 */ /* 0x0003e20000000800 */
[----:B------:R-:W-:Y:S02]  /*4780*/  IMAD.SHL.U32 R216, R0, 0x2, RZ ;  /* 0x0000000200d87824 */ /* 0x000fe400078e00ff */
[----:B-1----:R-:W-:-:S03]  /*4790*/  FFMA.FTZ R5, R122, c[0x0][0x23c], -R6 ;  /* 0x00008f007a057a23 */ /* 0x002fc60000010806 */
[----:B------:R-:W1:Y:S02]  /*47a0*/  LDSM.16.MT88.4 R40, [R216+0x8000] ;  /* 0x00800000d828783b */ /* 0x000e640000004200 */
[----:B------:R2:W3:Y:S01]  /*47b0*/  MUFU.EX2 R136, R5 ;  /* 0x0000000500887308 */ /* 0x0004e20000000800 */
[----:B------:R-:W-:Y:S01]  /*47c0*/  FFMA.FTZ R9, R123, c[0x0][0x23c], -R6 ;  /* 0x00008f007b097a23 */ /* 0x000fe20000010806 */
[----:B------:R-:W-:Y:S01]  /*47d0*/  LDSM.16.MT88.4 R36, [R216+0x8800] ;  /* 0x00880000d824783b */ /* 0x000fe20000004200 */
[----:B--2---:R-:W-:-:S05]  /*47e0*/  FMUL.FTZ R5, R3, c[0x0][0x23c] ;  /* 0x00008f0003057a20 */ /* 0x004fca0000410000 */
[----:B------:R-:W-:-:S05]  /*47f0*/  FSEL R5, R5, RZ, P1 ;  /* 0x000000ff05057208 */ /* 0x000fca0000800000 */
[----:B------:R-:W-:-:S04]  /*4800*/  FFMA.FTZ R0, R130, c[0x0][0x23c], -R5 ;  /* 0x00008f0082007a23 */ /* 0x000fc80000010805 */
[----:B------:R2:W-:Y:S01]  /*4810*/  MUFU.EX2 R232, R0 ;  /* 0x0000000000e87308 */ /* 0x0005e20000000800 */
[----:B------:R-:W-:Y:S02]  /*4820*/  IMAD R217, R4, 0x2, R216 ;  /* 0x0000000204d97824 */ /* 0x000fe400078e02d8 */
[----:B--2---:R-:W-:Y:S01]  /*4830*/  FFMA.FTZ R0, R127, c[0x0][0x23c], -R5 ;  /* 0x00008f007f007a23 */ /* 0x004fe20000010805 */
[----:B------:R-:W-:-:S04]  /*4840*/  LEA R219, R2, R216, 0x1 ;  /* 0x000000d802db7211 */ /* 0x000fc800078e08ff */
[----:B------:R-:W-:Y:S01]  /*4850*/  MUFU.EX2 R229, R9 ;  /* 0x0000000900e57308 */ /* 0x000fe20000000800 */
[----:B------:R-:W-:Y:S01]  /*4860*/  LEA R218, R2, R217, 0x1 ;  /* 0x000000d902da7211 */ /* 0x000fe200078e08ff */
[----:B------:R-:W-:Y:S04]  /*4870*/  LDSM.16.MT88.4 R28, [R217+0x8000] ;  /* 0x00800000d91c783b */ /* 0x000fe80000004200 */
[----:B------:R-:W2:Y:S02]  /*4880*/  LDSM.16.MT88.4 R56, [R218+0x8000] ;  /* 0x00800000da38783b */ /* 0x000ea40000004200 */
[----:B------:R1:W-:Y:S02]  /*4890*/  MUFU.EX2 R233, R0 ;  /* 0x0000000000e97308 */ /* 0x0003e40000000800 */
[----:B------:R-:W2:Y:S01]  /*48a0*/  LDSM.16.MT88.4 R44, [R219+0x8000] ;  /* 0x00800000db2c783b */ /* 0x000ea20000004200 */
[----:B------:R-:W-:-:S02]  /*48b0*/  MOV R4, R13 ;  /* 0x0000000d00047202 */ /* 0x000fc40000000f00 */
[----:B------:R-:W-:Y:S01]  /*48c0*/  F2FP.BF16.PACK_AB R26, R16, R251 ;  /* 0x000000fb101a723e */ /* 0x000fe200000010ff */
[----:B------:R-:W2:Y:S01]  /*48d0*/  LDSM.16.MT88.4 R48, [R218+0x8800] ;  /* 0x00880000da30783b */ /* 0x000ea20000004200 */
[----:B------:R-:W-:Y:S02]  /*48e0*/  F2FP.BF16.PACK_AB R27, R226, R230 ;  /* 0x000000e6e21b723e */ /* 0x000fe400000010ff */
[----:B---3--:R-:W-:Y:S01]  /*48f0*/  F2FP.BF16.PACK_AB R20, R136, R234 ;  /* 0x000000ea8814723e */ /* 0x008fe200000010ff */
[----:B------:R-:W3:Y:S01]  /*4900*/  LDSM.16.MT88.4 R32, [R219+0x8800] ;  /* 0x00880000db20783b */ /* 0x000ee20000004200 */
[----:B------:R-:W-:-:S03]  /*4910*/  F2FP.BF16.PACK_AB R19, R89, R243 ;  /* 0x000000f35913723e */ /* 0x000fc600000010ff */
[----:B------:R-:W2:Y:S01]  /*4920*/  LDSM.16.MT88.4 R52, [R217+0x8800] ;  /* 0x00880000d934783b */ /* 0x000ea20000004200 */
[----:B-1----:R-:W-:-:S04]  /*4930*/  FFMA.FTZ R0, R129, c[0x0][0x23c], -R5 ;  /* 0x00008f0081007a23 */ /* 0x002fc80000010805 */
[----:B------:R1:W-:Y:S02]  /*4940*/  MUFU.EX2 R228, R0 ;  /* 0x0000000000e47308 */ /* 0x0003e40000000800 */
[----:B-1----:R-:W-:-:S06]  /*4950*/  FFMA.FTZ R0, R128, c[0x0][0x23c], -R5 ;  /* 0x00008f0080007a23 */ /* 0x002fcc0000010805 */
[----:B------:R1:W-:Y:S02]  /*4960*/  MUFU.EX2 R224, R0 ;  /* 0x0000000000e07308 */ /* 0x0003e40000000800 */
[----:B-1----:R-:W-:-:S06]  /*4970*/  FFMA.FTZ R0, R124, c[0x0][0x23c], -R6 ;  /* 0x00008f007c007a23 */ /* 0x002fcc0000010806 */
[----:B------:R1:W-:Y:S02]  /*4980*/  MUFU.EX2 R221, R0 ;  /* 0x0000000000dd7308 */ /* 0x0003e40000000800 */
[----:B-1----:R-:W-:-:S06]  /*4990*/  FFMA.FTZ R0, R126, c[0x0][0x23c], -R6 ;  /* 0x00008f007e007a23 */ /* 0x002fcc0000010806 */
[----:B------:R1:W-:Y:S01]  /*49a0*/  MUFU.EX2 R2, R0 ;  /* 0x0000000000027308 */ /* 0x0003e20000000800 */
[--C-:B------:R-:W-:Y:S02]  /*49b0*/  FFMA.FTZ R9, R121, c[0x0][0x23c], -R6.reuse ;  /* 0x00008f0079097a23 */ /* 0x100fe40000010806 */
[----:B-1----:R-:W-:-:S05]  /*49c0*/  FFMA.FTZ R0, R132, c[0x0][0x23c], -R6 ;  /* 0x00008f0084007a23 */ /* 0x002fca0000010806 */
[----:B------:R1:W-:Y:S02]  /*49d0*/  MUFU.EX2 R139, R0 ;  /* 0x00000000008b7308 */ /* 0x0003e40000000800 */
[----:B-1----:R-:W-:-:S06]  /*49e0*/  FFMA.FTZ R0, R131, c[0x0][0x23c], -R6 ;  /* 0x00008f0083007a23 */ /* 0x002fcc0000010806 */
[----:B------:R1:W-:Y:S08]  /*49f0*/  MUFU.EX2 R227, R0 ;  /* 0x0000000000e37308 */ /* 0x0003f00000000800 */
[----:B------:R-:W2:Y:S01]  /*4a00*/  MUFU.EX2 R225, R9 ;  /* 0x0000000900e17308 */ /* 0x000ea20000000800 */
[----:B-1----:R-:W-:-:S07]  /*4a10*/  FFMA.FTZ R0, R137, c[0x0][0x23c], -R5 ;  /* 0x00008f0089007a23 */ /* 0x002fce0000010805 */
[----:B------:R1:W-:Y:S01]  /*4a20*/  MUFU.EX2 R220, R0 ;  /* 0x0000000000dc7308 */ /* 0x0003e20000000800 */
[----:B------:R-:W-:Y:S02]  /*4a30*/  F2FP.BF16.PACK_AB R24, R4, R11 ;  /* 0x0000000b0418723e */ /* 0x000fe400000010ff */
[----:B----4-:R-:W-:Y:S01]  /*4a40*/  F2FP.BF16.PACK_AB R25, R134, R135 ;  /* 0x000000878619723e */ /* 0x010fe200000010ff */
[----:B-1----:R-:W-:-:S04]  /*4a50*/  FFMA.FTZ R0, R133, c[0x0][0x23c], -R5 ;  /* 0x00008f0085007a23 */ /* 0x002fc80000010805 */
[----:B------:R1:W-:Y:S01]  /*4a60*/  MUFU.EX2 R132, R0 ;  /* 0x0000000000847308 */ /* 0x0003e20000000800 */
[----:B------:R-:W-:Y:S01]  /*4a70*/  IMAD.MOV.U32 R129, RZ, RZ, R12 ;  /* 0x000000ffff817224 */ /* 0x000fe200078e000c */
[----:B--2---:R-:W-:Y:S01]  /*4a80*/  F2FP.BF16.PACK_AB R22, R225, R229 ;  /* 0x000000e5e116723e */ /* 0x004fe200000010ff */
[----:B------:R-:W-:Y:S01]  /*4a90*/  HMMA.16816.F32.BF16 R12, R24, R40, RZ ;  /* 0x00000028180c723c */ /* 0x000fe200000418ff */
[----:B-1----:R-:W-:-:S04]  /*4aa0*/  FFMA.FTZ R0, R140, c[0x0][0x23c], -R5 ;  /* 0x00008f008c007a23 */ /* 0x002fc80000010805 */
[----:B------:R1:W2:Y:S01]  /*4ab0*/  MUFU.EX2 R9, R0 ;  /* 0x0000000000097308 */ /* 0x0002a20000000800 */
[----:B------:R-:W-:Y:S02]  /*4ac0*/  F2FP.BF16.PACK_AB R21, R233, R232 ;  /* 0x000000e8e915723e */ /* 0x000fe400000010ff */
[----:B------:R-:W-:Y:S01]  /*4ad0*/  F2FP.BF16.PACK_AB R23, R224, R228 ;  /* 0x000000e4e017723e */ /* 0x000fe200000010ff */
[----:B------:R-:W-:-:S06]  /*4ae0*/  IMAD.MOV.U32 R140, RZ, RZ, R17 ;  /* 0x000000ffff8c7224 */ /* 0x000fcc00078e0011 */
[----:B------:R-:W-:Y:S01]  /*4af0*/  HMMA.16816.F32.BF16 R60, R20, R56, RZ ;  /* 0x00000038143c723c */ /* 0x000fe200000418ff */
[----:B-1----:R-:W-:Y:S01]  /*4b00*/  FFMA.FTZ R0, R138, c[0x0][0x23c], -R5 ;  /* 0x00008f008a007a23 */ /* 0x002fe20000010805 */
[----:B--2---:R-:W-:-:S03]  /*4b10*/  MOV R138, R9 ;  /* 0x00000009008a7202 */ /* 0x004fc60000000f00 */
[----:B------:R-:W1:Y:S01]  /*4b20*/  MUFU.EX2 R9, R0 ;  /* 0x0000000000097308 */ /* 0x000e620000000800 */
[----:B------:R-:W-:Y:S01]  /*4b30*/  IMAD.MOV.U32 R137, RZ, RZ, R16 ;  /* 0x000000ffff897224 */ /* 0x000fe200078e0010 */
[----:B------:R-:W-:Y:S02]  /*4b40*/  F2FP.BF16.PACK_AB R16, R140, R223 ;  /* 0x000000df8c10723e */ /* 0x000fe400000010ff */
[----:B------:R-:W-:Y:S02]  /*4b50*/  F2FP.BF16.PACK_AB R17, R242, R222 ;  /* 0x000000def211723e */ /* 0x000fe400000010ff */
[----:B------:R-:W-:Y:S01]  /*4b60*/  F2FP.BF16.PACK_AB R18, R88, R129 ;  /* 0x000000815812723e */ /* 0x000fe200000010ff */
[----:B------:R-:W-:Y:S08]  /*4b70*/  HMMA.16816.F32.BF16 R80, R24, R44, RZ ;  /* 0x0000002c1850723c */ /* 0x000ff000000418ff */
[----:B------:R-:W-:Y:S07]  /*4b80*/  HMMA.16816.F32.BF16 R92, R16, R36, R12 ;  /* 0x00000024105c723c */ /* 0x000fee000004180c */
[----:B------:R-:W-:-:S02]  /*4b90*/  F2FP.BF16.PACK_AB R12, R2, R221 ;  /* 0x000000dd020c723e */ /* 0x000fc400000010ff */
[----:B------:R-:W-:Y:S02]  /*4ba0*/  F2FP.BF16.PACK_AB R13, R132, R220 ;  /* 0x000000dc840d723e */ /* 0x000fe400000010ff */
[----:B------:R-:W-:Y:S02]  /*4bb0*/  F2FP.BF16.PACK_AB R14, R227, R139 ;  /* 0x0000008be30e723e */ /* 0x000fe400000010ff */
[----:B-1----:R-:W-:Y:S01]  /*4bc0*/  F2FP.BF16.PACK_AB R15, R9, R138 ;  /* 0x0000008a090f723e */ /* 0x002fe200000010ff */
[----:B------:R-:W-:Y:S01]  /*4bd0*/  HMMA.16816.F32.BF16 R84, R20, R40, RZ ;  /* 0x000000281454723c */ /* 0x000fe200000418ff */
[----:B------:R-:W-:Y:S01]  /*4be0*/  MOV R133, R66 ;  /* 0x0000004200857202 */ /* 0x000fe20000000f00 */
[----:B------:R-:W-:-:S06]  /*4bf0*/  FFMA.FTZ R0, R160, c[0x0][0x23c], -R8 ;  /* 0x00008f00a0007a23 */ /* 0x000fcc0000010808 */
[----:B------:R-:W-:Y:S01]  /*4c00*/  HMMA.16816.F32.BF16 R120, R12, R48, R60 ;  /* 0x000000300c78723c */ /* 0x000fe2000004183c */
[----:B------:R1:W-:Y:S07]  /*4c10*/  MUFU.EX2 R160, R0 ;  /* 0x0000000000a07308 */ /* 0x0003ee0000000800 */
[----:B------:R-:W-:Y:S08]  /*4c20*/  HMMA.16816.F32.BF16 R64, R24, R56, RZ ;  /* 0x000000381840723c */ /* 0x000ff000000418ff */
[----:B------:R-:W-:Y:S01]  /*4c30*/  HMMA.16816.F32.BF16 R60, R20, R46, RZ ;  /* 0x0000002e143c723c */ /* 0x000fe200000418ff */
[----:B-1----:R-:W-:-:S04]  /*4c40*/  FFMA.FTZ R0, R154, c[0x0][0x23c], -R8 ;  /* 0x00008f009a007a23 */ /* 0x002fc80000010808 */
[----:B------:R1:W-:Y:S03]  /*4c50*/  MUFU.EX2 R10, R0 ;  /* 0x00000000000a7308 */ /* 0x0003e60000000800 */
[----:B---3--:R-:W-:Y:S01]  /*4c60*/  HMMA.16816.F32.BF16 R108, R16, R32, R80 ;  /* 0x00000020106c723c */ /* 0x008fe20000041850 */
[----:B-1----:R-:W-:-:S04]  /*4c70*/  FFMA.FTZ R0, R142, c[0x0][0x23c], -R8 ;  /* 0x00008f008e007a23 */ /* 0x002fc80000010808 */
[----:B------:R1:W-:Y:S03]  /*4c80*/  MUFU.EX2 R82, R0 ;  /* 0x0000000000527308 */ /* 0x0003e60000000800 */
[----:B------:R-:W-:Y:S08]  /*4c90*/  HMMA.16816.F32.BF16 R96, R12, R36, R84 ;  /* 0x000000240c60723c */ /* 0x000ff00000041854 */
[----:B------:R-:W-:Y:S01]  /*4ca0*/  HMMA.16816.F32.BF16 R124, R16, R48, R64 ;  /* 0x00000030107c723c */ /* 0x000fe20000041840 */
[----:B-1----:R-:W-:-:S07]  /*4cb0*/  FFMA.FTZ R0, R141, c[0x0][0x23c], -R8 ;  /* 0x00008f008d007a23 */ /* 0x002fce0000010808 */
[----:B------:R-:W-:Y:S01]  /*4cc0*/  HMMA.16816.F32.BF16 R84, R12, R34, R60 ;  /* 0x000000220c54723c */ /* 0x000fe2000004183c */
[----:B------:R1:W-:Y:S07]  /*4cd0*/  MUFU.EX2 R56, R0 ;  /* 0x0000000000387308 */ /* 0x0003ee0000000800 */
[C---:B------:R-:W-:Y:S08]  /*4ce0*/  HMMA.16816.F32.BF16 R76, R20.reuse, R44, RZ ;  /* 0x0000002c144c723c */ /* 0x040ff000000418ff */
[----:B------:R-:W-:Y:S01]  /*4cf0*/  HMMA.16816.F32.BF16 R68, R20, R28, RZ ;  /* 0x0000001c1444723c */ /* 0x000fe200000418ff */
[----:B-1----:R-:W-:-:S04]  /*4d00*/  FFMA.FTZ R0, R164, c[0x0][0x23c], -R7 ;  /* 0x00008f00a4007a23 */ /* 0x002fc80000010807 */
[----:B------:R1:W2:Y:S03]  /*4d10*/  MUFU.EX2 R83, R0 ;  /* 0x0000000000537308 */ /* 0x0002a60000000800 */
[C---:B------:R-:W-:Y:S08]  /*4d20*/  HMMA.16816.F32.BF16 R64, R20.reuse, R42, RZ ;  /* 0x0000002a1440723c */ /* 0x040ff000000418ff */
[C---:B------:R-:W-:Y:S08]  /*4d30*/  HMMA.16816.F32.BF16 R60, R20.reuse, R30, RZ ;  /* 0x0000001e143c723c */ /* 0x040ff000000418ff */
[----:B------:R-:W-:Y:S01]  /*4d40*/  HMMA.16816.F32.BF16 R20, R20, R58, RZ ;  /* 0x0000003a1414723c */ /* 0x000fe200000418ff */
[----:B-1----:R-:W-:Y:S01]  /*4d50*/  FFMA.FTZ R0, R161, c[0x0][0x23c], -R7 ;  /* 0x00008f00a1007a23 */ /* 0x002fe20000010807 */
[----:B------:R-:W-:Y:S01]  /*4d60*/  MOV R37, R89 ;  /* 0x0000005900257202 */ /* 0x000fe20000000f00 */
[----:B------:R-:W-:-:S02]  /*4d70*/  IMAD.MOV.U32 R36, RZ, RZ, R88 ;  /* 0x000000ffff247224 */ /* 0x000fc400078e0058 */
[----:B------:R1:W-:Y:S01]  /*4d80*/  MUFU.EX2 R142, R0 ;  /* 0x00000000008e7308 */ /* 0x0003e20000000800 */
[----:B--2---:R-:W-:Y:S02]  /*4d90*/  IMAD.MOV.U32 R161, RZ, RZ, R83 ;  /* 0x000000ffffa17224 */ /* 0x004fe400078e0053 */
[----:B------:R-:W-:Y:S01]  /*4da0*/  MOV R83, R36 ;  /* 0x0000002400537202 */ /* 0x000fe20000000f00 */
[----:B------:R-:W-:Y:S01]  /*4db0*/  IMAD.MOV.U32 R36, RZ, RZ, R37 ;  /* 0x000000ffff247224 */ /* 0x000fe200078e0025 */
[----:B------:R-:W-:Y:S01]  /*4dc0*/  MOV R37, R137 ;  /* 0x0000008900257202 */ /* 0x000fe20000000f00 */
[----:B------:R-:W-:Y:S01]  /*4dd0*/  HMMA.16816.F32.BF16 R104, R12, R32, R76 ;  /* 0x000000200c68723c */ /* 0x000fe2000004184c */
[----:B-1----:R-:W-:-:S04]  /*4de0*/  FFMA.FTZ R0, R152, c[0x0][0x23c], -R7 ;  /* 0x00008f0098007a23 */ /* 0x002fc80000010807 */
[----:B------:R1:W-:Y:S03]  /*4df0*/  MUFU.EX2 R137, R0 ;  /* 0x0000000000897308 */ /* 0x0003e60000000800 */
[C---:B------:R-:W-:Y:S08]  /*4e00*/  HMMA.16816.F32.BF16 R112, R12.reuse, R52, R68 ;  /* 0x000000340c70723c */ /* 0x040ff00000041844 */
[----:B------:R-:W-:Y:S01]  /*4e10*/  HMMA.16816.F32.BF16 R64, R12, R38, R64 ;  /* 0x000000260c40723c */ /* 0x000fe20000041840 */
[----:B-1----:R-:W-:-:S07]  /*4e20*/  FFMA.FTZ R0, R143, c[0x0][0x23c], -R7 ;  /* 0x00008f008f007a23 */ /* 0x002fce0000010807 */
[C---:B------:R-:W-:Y:S08]  /*4e30*/  HMMA.16816.F32.BF16 R88, R12.reuse, R54, R60 ;  /* 0x000000360c58723c */ /* 0x040ff0000004183c */
[----:B------:R-:W-:Y:S01]  /*4e40*/  HMMA.16816.F32.BF16 R100, R12, R50, R20 ;  /* 0x000000320c64723c */ /* 0x000fe20000041814 */
[----:B------:R1:W-:Y:S01]  /*4e50*/  MUFU.EX2 R12, R0 ;  /* 0x00000000000c7308 */ /* 0x0003e20000000800 */
[----:B------:R-:W-:Y:S01]  /*4e60*/  MOV R152, R56 ;  /* 0x0000003800987202 */ /* 0x000fe20000000f00 */
[----:B------:R-:W-:Y:S01]  /*4e70*/  IMAD.MOV.U32 R56, RZ, RZ, R133 ;  /* 0x000000ffff387224 */ /* 0x000fe200078e0085 */
[----:B------:R-:W2:Y:S01]  /*4e80*/  LDSM.16.MT88.4 R20, [R216+0x9000] ;  /* 0x00900000d814783b */ /* 0x000ea20000004200 */
[----:B-1----:R-:W-:-:S04]  /*4e90*/  FFMA.FTZ R0, R166, c[0x0][0x23c], -R6 ;  /* 0x00008f00a6007a23 */ /* 0x002fc80000010806 */
[----:B------:R1:W-:Y:S01]  /*4ea0*/  MUFU.EX2 R166, R0 ;  /* 0x0000000000a67308 */ /* 0x0003e20000000800 */
[----:B------:R-:W-:Y:S01]  /*4eb0*/  HMMA.16816.F32.BF16 R40, R24, R42, RZ ;  /* 0x0000002a1828723c */ /* 0x000fe200000418ff */
[----:B-1----:R-:W-:-:S06]  /*4ec0*/  FFMA.FTZ R0, R163, c[0x0][0x23c], -R6 ;  /* 0x00008f00a3007a23 */ /* 0x002fcc0000010806 */
[----:B------:R1:W-:Y:S01]  /*4ed0*/  MUFU.EX2 R141, R0 ;  /* 0x00000000008d7308 */ /* 0x0003e20000000800 */
[----:B------:R-:W-:Y:S01]  /*4ee0*/  HMMA.16816.F32.BF16 R72, R24, R28, RZ ;  /* 0x0000001c1848723c */ /* 0x000fe200000418ff */
[----:B-1----:R-:W-:-:S06]  /*4ef0*/  FFMA.FTZ R0, R155, c[0x0][0x23c], -R6 ;  /* 0x00008f009b007a23 */ /* 0x002fcc0000010806 */
[----:B------:R1:W-:Y:S01]  /*4f00*/  MUFU.EX2 R133, R0 ;  /* 0x0000000000857308 */ /* 0x0003e20000000800 */
[----:B------:R-:W-:Y:S01]  /*4f10*/  IMAD.MOV.U32 R155, RZ, RZ, R10 ;  /* 0x000000ffff9b7224 */ /* 0x000fe200078e000a */
[C---:B------:R-:W-:Y:S08]  /*4f20*/  HMMA.16816.F32.BF16 R44, R24.reuse, R46, RZ ;  /* 0x0000002e182c723c */ /* 0x040ff000000418ff */
[----:B------:R-:W-:Y:S01]  /*4f30*/  HMMA.16816.F32.BF16 R28, R24, R30, RZ ;  /* 0x0000001e181c723c */ /* 0x000fe200000418ff */
[----:B-1----:R-:W-:-:S07]  /*4f40*/  FFMA.FTZ R0, R153, c[0x0][0x23c], -R6 ;  /* 0x00008f0099007a23 */ /* 0x002fce0000010806 */
[----:B------:R-:W-:Y:S01]  /*4f50*/  HMMA.16816.F32.BF16 R24, R24, R58, RZ ;  /* 0x0000003a1818723c */ /* 0x000fe200000418ff */
[----:B------:R1:W-:Y:S02]  /*4f60*/  MUFU.EX2 R10, R0 ;  /* 0x00000000000a7308 */ /* 0x0003e40000000800 */
[----:B-1----:R-:W-:-:S06]  /*4f70*/  FFMA.FTZ R0, R168, c[0x0][0x23c], -R5 ;  /* 0x00008f00a8007a23 */ /* 0x002fcc0000010805 */
[----:B------:R1:W-:Y:S01]  /*4f80*/  MUFU.EX2 R164, R0 ;  /* 0x0000000000a47308 */ /* 0x0003e20000000800 */
[----:B------:R-:W-:Y:S01]  /*4f90*/  HMMA.16816.F32.BF16 R40, R16, R38, R40 ;  /* 0x000000261028723c */ /* 0x000fe20000041828 */
[----:B-1----:R-:W-:-:S06]  /*4fa0*/  FFMA.FTZ R0, R167, c[0x0][0x23c], -R5 ;  /* 0x00008f00a7007a23 */ /* 0x002fcc0000010805 */
[----:B------:R1:W3:Y:S01]  /*4fb0*/  MUFU.EX2 R13, R0 ;  /* 0x00000000000d7308 */ /* 0x0002e20000000800 */
[----:B------:R-:W-:Y:S01]  /*4fc0*/  MOV R167, R82 ;  /* 0x0000005200a77202 */ /* 0x000fe20000000f00 */
[----:B------:R-:W-:Y:S02]  /*4fd0*/  IMAD.MOV.U32 R57, RZ, RZ, R116 ;  /* 0x000000ffff397224 */ /* 0x000fe400078e0074 */
[----:B-1----:R-:W-:-:S04]  /*4fe0*/  FFMA.FTZ R0, R165, c[0x0][0x23c], -R5 ;  /* 0x00008f00a5007a23 */ /* 0x002fc80000010805 */
[----:B------:R1:W-:Y:S01]  /*4ff0*/  MUFU.EX2 R153, R0 ;  /* 0x0000000000997308 */ /* 0x0003e20000000800 */
[----:B------:R-:W-:Y:S01]  /*5000*/  MOV R131, R117 ;  /* 0x0000007500837202 */ /* 0x000fe20000000f00 */
[----:B------:R-:W-:Y:S01]  /*5010*/  IMAD.MOV.U32 R130, RZ, RZ, R118 ;  /* 0x000000ffff827224 */ /* 0x000fe200078e0076 */
[----:B------:R-:W-:Y:S01]  /*5020*/  MOV R128, R119 ;  /* 0x0000007700807202 */ /* 0x000fe20000000f00 */
[----:B------:R-:W-:Y:S01]  /*5030*/  HMMA.16816.F32.BF16 R44, R16, R34, R44 ;  /* 0x00000022102c723c */ /* 0x000fe2000004182c */
[----:B-1----:R-:W-:-:S04]  /*5040*/  FFMA.FTZ R0, R162, c[0x0][0x23c], -R5 ;  /* 0x00008f00a2007a23 */ /* 0x002fc80000010805 */
[----:B------:R-:W1:Y:S03]  /*5050*/  MUFU.EX2 R154, R0 ;  /* 0x00000000009a7308 */ /* 0x000e660000000800 */
[----:B------:R-:W-:Y:S01]  /*5060*/  HMMA.16816.F32.BF16 R116, R16, R52, R72 ;  /* 0x000000341074723c */ /* 0x000fe20000041848 */
[----:B---3--:R-:W-:-:S07]  /*5070*/  IMAD.MOV.U32 R165, RZ, RZ, R13 ;  /* 0x000000ffffa57224 */ /* 0x008fce00078e000d */
[C---:B------:R-:W-:Y:S08]  /*5080*/  HMMA.16816.F32.BF16 R28, R16.reuse, R54, R28 ;  /* 0x00000036101c723c */ /* 0x040ff0000004181c */
[----:B------:R-:W-:Y:S07]  /*5090*/  HMMA.16816.F32.BF16 R24, R16, R50, R24 ;  /* 0x000000321018723c */ /* 0x000fee0000041818 */
[----:B------:R-:W-:-:S02]  /*50a0*/  F2FP.BF16.PACK_AB R16, R155, R160 ;  /* 0x000000a09b10723e */ /* 0x000fc400000010ff */
[----:B------:R-:W-:Y:S02]  /*50b0*/  F2FP.BF16.PACK_AB R17, R142, R161 ;  /* 0x000000a18e11723e */ /* 0x000fe400000010ff */
[----:B------:R-:W-:Y:S02]  /*50c0*/  F2FP.BF16.PACK_AB R18, R152, R167 ;  /* 0x000000a79812723e */ /* 0x000fe400000010ff */
[----:B------:R-:W-:Y:S02]  /*50d0*/  F2FP.BF16.PACK_AB R19, R12, R137 ;  /* 0x000000890c13723e */ /* 0x000fe400000010ff */
[----:B------:R-:W-:Y:S02]  /*50e0*/  F2FP.BF16.PACK_AB R13, R165, R164 ;  /* 0x000000a4a50d723e */ /* 0x000fe400000010ff */
[----:B------:R-:W-:-:S03]  /*50f0*/  F2FP.BF16.PACK_AB R14, R10, R133 ;  /* 0x000000850a0e723e */ /* 0x000fc600000010ff */
[----:B--2---:R-:W-:Y:S01]  /*5100*/  HMMA.16816.F32.BF16 R76, R16, R20, R92 ;  /* 0x00000014104c723c */ /* 0x004fe2000004185c */
[----:B-1----:R-:W-:-:S06]  /*5110*/  F2FP.BF16.PACK_AB R15, R154, R153 ;  /* 0x000000999a0f723e */ /* 0x002fcc00000010ff */
[----:B------:R-:W-:Y:S01]  /*5120*/  IMAD.MOV.U32 R94, RZ, RZ, R12 ;  /* 0x000000ffff5e7224 */ /* 0x000fe200078e000c */
[----:B------:R-:W-:Y:S01]  /*5130*/  F2FP.BF16.PACK_AB R12, R141, R166 ;  /* 0x000000a68d0c723e */ /* 0x000fe200000010ff */
[----:B------:R-:W-:Y:S01]  /*5140*/  IMAD.MOV.U32 R143, RZ, RZ, R57 ;  /* 0x000000ffff8f7224 */ /* 0x000fe200078e0039 */
[----:B------:R-:W-:Y:S02]  /*5150*/  MOV R163, R83 ;  /* 0x0000005300a37202 */ /* 0x000fe40000000f00 */
[----:B------:R-:W-:Y:S02]  /*5160*/  MOV R93, R56 ;  /* 0x00000038005d7202 */ /* 0x000fe40000000f00 */
[----:B------:R-:W-:Y:S08]  /*5170*/  HMMA.16816.F32.BF16 R56, R16, R22, R40 ;  /* 0x000000161038723c */ /* 0x000ff00000041828 */
[C---:B------:R-:W-:Y:S08]  /*5180*/  HMMA.16816.F32.BF16 R80, R12.reuse, R20, R96 ;  /* 0x000000140c50723c */ /* 0x040ff00000041860 */
[----:B------:R-:W-:Y:S01]  /*5190*/  HMMA.16816.F32.BF16 R72, R12, R22, R64 ;  /* 0x000000160c48723c */ /* 0x000fe20000041840 */
[----:B------:R-:W1:Y:S07]  /*51a0*/  LDSM.16.MT88.4 R20, [R219+0x9000] ;  /* 0x00900000db14783b */ /* 0x000e6e0000004200 */
[-C--:B-1----:R-:W-:Y:S08]  /*51b0*/  HMMA.16816.F32.BF16 R68, R16, R20.reuse, R108 ;  /* 0x000000141044723c */ /* 0x082ff0000004186c */
[C---:B------:R-:W-:Y:S08]  /*51c0*/  HMMA.16816.F32.BF16 R64, R12.reuse, R20, R104 ;  /* 0x000000140c40723c */ /* 0x040ff00000041868 */
[-C--:B------:R-:W-:Y:S08]  /*51d0*/  HMMA.16816.F32.BF16 R60, R12, R22.reuse, R84 ;  /* 0x000000160c3c723c */ /* 0x080ff00000041854 */
[----:B------:R-:W-:Y:S01]  /*51e0*/  HMMA.16816.F32.BF16 R44, R16, R22, R44 ;  /* 0x00000016102c723c */ /* 0x000fe2000004182c */
[----:B------:R-:W1:Y:S01]  /*51f0*/  LDSM.16.MT88.4 R20, [R217+0x9000] ;  /* 0x00900000d914783b */ /* 0x000e620000004200 */
[----:B------:R-:W-:-:S04]  /*5200*/  FFMA.FTZ R0, R175, c[0x0][0x23c], -R8 ;  /* 0x00008f00af007a23 */ /* 0x000fc80000010808 */
[----:B------:R2:W-:Y:S02]  /*5210*/  MUFU.EX2 R92, R0 ;  /* 0x00000000005c7308 */ /* 0x0005e40000000800 */
[-C--:B-1----:R-:W-:Y:S08]  /*5220*/  HMMA.16816.F32.BF16 R52, R16, R20.reuse, R116 ;  /* 0x000000141034723c */ /* 0x082ff00000041874 */
[C---:B------:R-:W-:Y:S08]  /*5230*/  HMMA.16816.F32.BF16 R48, R12.reuse, R20, R112 ;  /* 0x000000140c30723c */ /* 0x040ff00000041870 */
[-C--:B------:R-:W-:Y:S08]  /*5240*/  HMMA.16816.F32.BF16 R40, R12, R22.reuse, R88 ;  /* 0x000000160c28723c */ /* 0x080ff00000041858 */
[----:B------:R-:W-:Y:S01]  /*5250*/  HMMA.16816.F32.BF16 R32, R16, R22, R28 ;  /* 0x000000161020723c */ /* 0x000fe2000004181c */
[----:B------:R-:W1:Y:S01]  /*5260*/  LDSM.16.MT88.4 R20, [R218+0x9000] ;  /* 0x00900000da14783b */ /* 0x000e620000004200 */
[----:B--2---:R-:W-:-:S04]  /*5270*/  FFMA.FTZ R0, R170, c[0x0][0x23c], -R8 ;  /* 0x00008f00aa007a23 */ /* 0x004fc80000010808 */
[----:B------:R2:W-:Y:S01]  /*5280*/  MUFU.EX2 R162, R0 ;  /* 0x0000000000a27308 */ /* 0x0005e20000000800 */
[----:B------:R-:W-:Y:S01]  /*5290*/  IMAD.MOV.U32 R168, RZ, RZ, R36 ;  /* 0x000000ffffa87224 */ /* 0x000fe200078e0024 */
[----:B------:R-:W-:Y:S01]  /*52a0*/  MOV R95, R37 ;  /* 0x00000025005f7202 */ /* 0x000fe20000000f00 */
[----:B--2---:R-:W-:-:S05]  /*52b0*/  FFMA.FTZ R0, R157, c[0x0][0x23c], -R8 ;  /* 0x00008f009d007a23 */ /* 0x004fca0000010808 */
[----:B------:R2:W-:Y:S02]  /*52c0*/  MUFU.EX2 R99, R0 ;  /* 0x0000000000637308 */ /* 0x0005e40000000800 */
[----:B--2---:R-:W-:-:S06]  /*52d0*/  FFMA.FTZ R0, R156, c[0x0][0x23c], -R8 ;  /* 0x00008f009c007a23 */ /* 0x004fcc0000010808 */
[----:B------:R2:W-:Y:S01]  /*52e0*/  MUFU.EX2 R98, R0 ;  /* 0x0000000000627308 */ /* 0x0005e20000000800 */
[C---:B-1----:R-:W-:Y:S08]  /*52f0*/  HMMA.16816.F32.BF16 R36, R12.reuse, R20, R120 ;  /* 0x000000140c24723c */ /* 0x042ff00000041878 */
[----:B------:R-:W-:Y:S01]  /*5300*/  HMMA.16816.F32.BF16 R28, R12, R22, R100 ;  /* 0x000000160c1c723c */ /* 0x000fe20000041864 */
[----:B--2---:R-:W-:-:S04]  /*5310*/  FFMA.FTZ R0, R181, c[0x0][0x23c], -R7 ;  /* 0x00008f00b5007a23 */ /* 0x004fc80000010807 */
[----:B------:R1:W2:Y:S02]  /*5320*/  MUFU.EX2 R13, R0 ;  /* 0x00000000000d7308 */ /* 0x0002a40000000800 */
[----:B-1----:R-:W-:-:S06]  /*5330*/  FFMA.FTZ R0, R172, c[0x0][0x23c], -R7 ;  /* 0x00008f00ac007a23 */ /* 0x002fcc0000010807 */
[----:B------:R1:W-:Y:S02]  /*5340*/  MUFU.EX2 R12, R0 ;  /* 0x00000000000c7308 */ /* 0x0003e40000000800 */
[----:B-1----:R-:W-:Y:S02]  /*5350*/  FFMA.FTZ R0, R159, c[0x0][0x23c], -R7 ;  /* 0x00008f009f007a23 */ /* 0x002fe40000010807 */
[----:B--2---:R-:W-:-:S04]  /*5360*/  IMAD.MOV.U32 R159, RZ, RZ, R13 ;  /* 0x000000ffff9f7224 */ /* 0x004fc800078e000d */
[----:B------:R1:W2:Y:S02]  /*5370*/  MUFU.EX2 R13, R0 ;  /* 0x00000000000d7308 */ /* 0x0002a40000000800 */
[----:B-1----:R-:W-:-:S06]  /*5380*/  FFMA.FTZ R0, R158, c[0x0][0x23c], -R7 ;  /* 0x00008f009e007a23 */ /* 0x002fcc0000010807 */
[----:B------:R1:W-:Y:S01]  /*5390*/  MUFU.EX2 R175, R0 ;  /* 0x0000000000af7308 */ /* 0x0003e20000000800 */
[----:B------:R-:W-:Y:S01]  /*53a0*/  MOV R158, R92 ;  /* 0x0000005c009e7202 */ /* 0x000fe20000000f00 */
[----:B------:R-:W-:Y:S01]  /*53b0*/  IMAD.MOV.U32 R92, RZ, RZ, R93 ;  /* 0x000000ffff5c7224 */ /* 0x000fe200078e005d */
[----:B------:R-:W-:Y:S01]  /*53c0*/  MOV R93, R94 ;  /* 0x0000005e005d7202 */ /* 0x000fe20000000f00 */
[----:B-1----:R-:W-:-:S04]  /*53d0*/  FFMA.FTZ R0, R183, c[0x0][0x23c], -R6 ;  /* 0x00008f00b7007a23 */ /* 0x002fc80000010806 */
[----:B------:R1:W-:Y:S01]  /*53e0*/  MUFU.EX2 R157, R0 ;  /* 0x00000000009d7308 */ /* 0x0003e20000000800 */
[----:B------:R-:W-:Y:S01]  /*53f0*/  IMAD.MOV.U32 R94, RZ, RZ, R95 ;  /* 0x000000ffff5e7224 */ /* 0x000fe200078e005f */
[----:B------:R-:W-:Y:S01]  /*5400*/  MOV R95, R168 ;  /* 0x000000a8005f7202 */ /* 0x000fe20000000f00 */
[----:B------:R-:W-:Y:S01]  /*5410*/  IMAD.MOV.U32 R168, RZ, RZ, R163 ;  /* 0x000000ffffa87224 */ /* 0x000fe200078e00a3 */
[----:B------:R-:W-:Y:S01]  /*5420*/  MOV R163, R128 ;  /* 0x0000008000a37202 */ /* 0x000fe20000000f00 */
[----:B-1----:R-:W-:Y:S01]  /*5430*/  FFMA.FTZ R0, R174, c[0x0][0x23c], -R6 ;  /* 0x00008f00ae007a23 */ /* 0x002fe20000010806 */
[----:B--2---:R-:W-:-:S03]  /*5440*/  MOV R174, R13 ;  /* 0x0000000d00ae7202 */ /* 0x004fc60000000f00 */
[----:B------:R1:W2:Y:S01]  /*5450*/  MUFU.EX2 R13, R0 ;  /* 0x00000000000d7308 */ /* 0x0002a20000000800 */
[----:B------:R-:W-:Y:S01]  /*5460*/  IMAD.MOV.U32 R128, RZ, RZ, R231 ;  /* 0x000000ffff807224 */ /* 0x000fe200078e00e7 */
[----:B------:R-:W-:Y:S01]  /*5470*/  HMMA.16816.F32.BF16 R88, R16, R20, R124 ;  /* 0x000000141058723c */ /* 0x000fe2000004187c */
[----:B-1----:R-:W-:-:S05]  /*5480*/  FFMA.FTZ R0, R171, c[0x0][0x23c], -R6 ;  /* 0x00008f00ab007a23 */ /* 0x002fca0000010806 */
[----:B------:R1:W-:Y:S02]  /*5490*/  MUFU.EX2 R183, R0 ;  /* 0x0000000000b77308 */ /* 0x0003e40000000800 */
[----:B------:R-:W-:Y:S01]  /*54a0*/  HMMA.16816.F32.BF16 R24, R16, R22, R24 ;  /* 0x000000161018723c */ /* 0x000fe20000041818 */
[----:B------:R-:W3:Y:S01]  /*54b0*/  LDSM.16.MT88.4 R20, [R216+0x9800] ;  /* 0x00980000d814783b */ /* 0x000ee20000004200 */
[----:B-1----:R-:W-:-:S04]  /*54c0*/  FFMA.FTZ R0, R169, c[0x0][0x23c], -R6 ;  /* 0x00008f00a9007a23 */ /* 0x002fc80000010806 */
[----:B------:R1:W-:Y:S02]  /*54d0*/  MUFU.EX2 R231, R0 ;  /* 0x0000000000e77308 */ /* 0x0003e40000000800 */
[----:B-1----:R-:W-:-:S06]  /*54e0*/  FFMA.FTZ R0, R188, c[0x0][0x23c], -R5 ;  /* 0x00008f00bc007a23 */ /* 0x002fcc0000010805 */
[----:B------:R1:W-:Y:S02]  /*54f0*/  MUFU.EX2 R156, R0 ;  /* 0x00000000009c7308 */ /* 0x0003e40000000800 */
[----:B-1----:R-:W-:-:S06]  /*5500*/  FFMA.FTZ R0, R182, c[0x0][0x23c], -R5 ;  /* 0x00008f00b6007a23 */ /* 0x002fcc0000010805 */
[----:B------:R1:W4:Y:S02]  /*5510*/  MUFU.EX2 R182, R0 ;  /* 0x0000000000b67308 */ /* 0x0003240000000800 */
[----:B-1----:R-:W-:-:S06]  /*5520*/  FFMA.FTZ R0, R180, c[0x0][0x23c], -R5 ;  /* 0x00008f00b4007a23 */ /* 0x002fcc0000010805 */
[----:B------:R1:W-:Y:S01]  /*5530*/  MUFU.EX2 R172, R0 ;  /* 0x0000000000ac7308 */ /* 0x0003e20000000800 */
[----:B------:R-:W-:Y:S02]  /*5540*/  IMAD.MOV.U32 R188, RZ, RZ, R99 ;  /* 0x000000ffffbc7224 */ /* 0x000fe400078e0063 */
[----:B-1----:R-:W-:-:S05]  /*5550*/  FFMA.FTZ R0, R173, c[0x0][0x23c], -R5 ;  /* 0x00008f00ad007a23 */ /* 0x002fca0000010805 */
[----:B------:R-:W1:Y:S01]  /*5560*/  MUFU.EX2 R169, R0 ;  /* 0x0000000000a97308 */ /* 0x000e620000000800 */
[----:B------:R-:W-:Y:S01]  /*5570*/  IMAD.MOV.U32 R173, RZ, RZ, R12 ;  /* 0x000000ffffad7224 */ /* 0x000fe200078e000c */
[----:B------:R-:W-:Y:S02]  /*5580*/  MOV R181, R98 ;  /* 0x0000006200b57202 */ /* 0x000fe40000000f00 */
[----:B--2---:R-:W-:Y:S02]  /*5590*/  MOV R180, R13 ;  /* 0x0000000d00b47202 */ /* 0x004fe40000000f00 */
[----:B------:R-:W-:Y:S02]  /*55a0*/  F2FP.BF16.PACK_AB R16, R162, R158 ;  /* 0x0000009ea210723e */ /* 0x000fe400000010ff */
[----:B------:R-:W-:Y:S02]  /*55b0*/  F2FP.BF16.PACK_AB R17, R173, R159 ;  /* 0x0000009fad11723e */ /* 0x000fe400000010ff */
[----:B------:R-:W-:-:S02]  /*55c0*/  F2FP.BF16.PACK_AB R18, R181, R188 ;  /* 0x000000bcb512723e */ /* 0x000fc400000010ff */
[----:B------:R-:W-:Y:S02]  /*55d0*/  F2FP.BF16.PACK_AB R19, R175, R174 ;  /* 0x000000aeaf13723e */ /* 0x000fe400000010ff */
[----:B------:R-:W-:Y:S02]  /*55e0*/  F2FP.BF16.PACK_AB R12, R180, R157 ;  /* 0x0000009db40c723e */ /* 0x000fe400000010ff */
[----:B----4-:R-:W-:Y:S02]  /*55f0*/  F2FP.BF16.PACK_AB R13, R182, R156 ;  /* 0x0000009cb60d723e */ /* 0x010fe400000010ff */
[----:B------:R-:W-:Y:S02]  /*5600*/  F2FP.BF16.PACK_AB R14, R231, R183 ;  /* 0x000000b7e70e723e */ /* 0x000fe400000010ff */
[----:B-1----:R-:W-:Y:S01]  /*5610*/  F2FP.BF16.PACK_AB R15, R169, R172 ;  /* 0x000000aca90f723e */ /* 0x002fe200000010ff */
[-C--:B---3--:R-:W-:Y:S08]  /*5620*/  HMMA.16816.F32.BF16 R112, R16, R20.reuse, R76 ;  /* 0x000000141070723c */ /* 0x088ff0000004184c */
[C---:B------:R-:W-:Y:S08]  /*5630*/  HMMA.16816.F32.BF16 R108, R12.reuse, R20, R80 ;  /* 0x000000140c6c723c */ /* 0x040ff00000041850 */
[-C--:B------:R-:W-:Y:S08]  /*5640*/  HMMA.16816.F32.BF16 R104, R12, R22.reuse, R72 ;  /* 0x000000160c68723c */ /* 0x080ff00000041848 */
[----:B------:R-:W-:Y:S01]  /*5650*/  HMMA.16816.F32.BF16 R100, R16, R22, R56 ;  /* 0x000000161064723c */ /* 0x000fe20000041838 */
[----:B------:R-:W1:Y:S01]  /*5660*/  LDSM.16.MT88.4 R20, [R219+0x9800] ;  /* 0x00980000db14783b */ /* 0x000e620000004200 */
[----:B------:R-:W-:Y:S01]  /*5670*/  FFMA.FTZ R0, R245, c[0x0][0x23c], -R8 ;  /* 0x00008f00f5007a23 */ /* 0x000fe20000010808 */
[----:B------:R-:W-:-:S03]  /*5680*/  MOV R125, R250 ;  /* 0x000000fa007d7202 */ /* 0x000fc60000000f00 */
[----:B------:R2:W-:Y:S01]  /*5690*/  MUFU.EX2 R250, R0 ;  /* 0x0000000000fa7308 */ /* 0x0005e20000000800 */
[----:B------:R-:W-:Y:S02]  /*56a0*/  IMAD.MOV.U32 R126, RZ, RZ, R163 ;  /* 0x000000ffff7e7224 */ /* 0x000fe400078e00a3 */
[----:B------:R-:W-:Y:S01]  /*56b0*/  IMAD.MOV.U32 R163, RZ, RZ, R251 ;  /* 0x000000ffffa37224 */ /* 0x000fe200078e00fb */
[-C--:B-1----:R-:W-:Y:S08]  /*56c0*/  HMMA.16816.F32.BF16 R96, R16, R20.reuse, R68 ;  /* 0x000000141060723c */ /* 0x082ff00000041844 */
[C---:B------:R-:W-:Y:S08]  /*56d0*/  HMMA.16816.F32.BF16 R84, R12.reuse, R20, R64 ;  /* 0x000000140c54723c */ /* 0x040ff00000041840 */
[-C--:B------:R-:W-:Y:S08]  /*56e0*/  HMMA.16816.F32.BF16 R80, R12, R22.reuse, R60 ;  /* 0x000000160c50723c */ /* 0x080ff0000004183c */
[----:B------:R-:W-:Y:S01]  /*56f0*/  HMMA.16816.F32.BF16 R76, R16, R22, R44 ;  /* 0x00000016104c723c */ /* 0x000fe2000004182c */
[----:B------:R-:W1:Y:S01]  /*5700*/  LDSM.16.MT88.4 R20, [R217+0x9800] ;  /* 0x00980000d914783b */ /* 0x000e620000004200 */
[----:B--2---:R-:W-:-:S04]  /*5710*/  FFMA.FTZ R0, R244, c[0x0][0x23c], -R8 ;  /* 0x00008f00f4007a23 */ /* 0x004fc80000010808 */
[----:B------:R2:W-:Y:S01]  /*5720*/  MUFU.EX2 R251, R0 ;  /* 0x0000000000fb7308 */ /* 0x0005e20000000800 */
[----:B------:R-:W-:Y:S01]  /*5730*/  MOV R127, R168 ;  /* 0x000000a8007f7202 */ /* 0x000fe20000000f00 */
[----:B------:R-:W-:Y:S01]  /*5740*/  IMAD.MOV.U32 R122, RZ, RZ, R93 ;  /* 0x000000ffff7a7224 */ /* 0x000fe200078e005d */
[----:B------:R-:W-:Y:S01]  /*5750*/  MOV R168, R128 ;  /* 0x0000008000a87202 */ /* 0x000fe20000000f00 */
[----:B------:R-:W-:Y:S01]  /*5760*/  IMAD.MOV.U32 R120, RZ, RZ, R95 ;  /* 0x000000ffff787224 */ /* 0x000fe200078e005f */
[----:B------:R-:W-:Y:S02]  /*5770*/  MOV R123, R92 ;  /* 0x0000005c007b7202 */ /* 0x000fe40000000f00 */
[----:B------:R-:W-:Y:S01]  /*5780*/  MOV R121, R94 ;  /* 0x0000005e00797202 */ /* 0x000fe20000000f00 */
[----:B--2---:R-:W-:-:S04]  /*5790*/  FFMA.FTZ R0, R213, c[0x0][0x23c], -R8 ;  /* 0x00008f00d5007a23 */ /* 0x004fc80000010808 */
[----:B------:R2:W3:Y:S01]  /*57a0*/  MUFU.EX2 R47, R0 ;  /* 0x00000000002f7308 */ /* 0x0004e20000000800 */
[----:B------:R-:W-:Y:S02]  /*57b0*/  IMAD.MOV.U32 R58, RZ, RZ, R122 ;  /* 0x000000ffff3a7224 */ /* 0x000fe400078e007a */
[----:B------:R-:W-:Y:S01]  /*57c0*/  IMAD.MOV.U32 R122, RZ, RZ, R242 ;  /* 0x000000ffff7a7224 */ /* 0x000fe200078e00f2 */
[----:B------:R-:W-:Y:S01]  /*57d0*/  MOV R59, R121 ;  /* 0x00000079003b7202 */ /* 0x000fe20000000f00 */
[----:B--2---:R-:W-:Y:S01]  /*57e0*/  FFMA.FTZ R0, R206, c[0x0][0x23c], -R8 ;  /* 0x00008f00ce007a23 */ /* 0x004fe20000010808 */
[-C--:B-1----:R-:W-:Y:S03]  /*57f0*/  HMMA.16816.F32.BF16 R116, R16, R20.reuse, R52 ;  /* 0x000000141074723c */ /* 0x082fe60000041834 */
[----:B------:R1:W2:Y:S05]  /*5800*/  MUFU.EX2 R128, R0 ;  /* 0x0000000000807308 */ /* 0x0002aa0000000800 */
[C---:B------:R-:W-:Y:S08]  /*5810*/  HMMA.16816.F32.BF16 R72, R12.reuse, R20, R48 ;  /* 0x000000140c48723c */ /* 0x040ff00000041830 */
[----:B------:R-:W-:Y:S01]  /*5820*/  HMMA.16816.F32.BF16 R68, R12, R22, R40 ;  /* 0x000000160c44723c */ /* 0x000fe20000041828 */
[----:B-1----:R-:W-:-:S07]  /*5830*/  FFMA.FTZ R0, R125, c[0x0][0x23c], -R7 ;  /* 0x00008f007d007a23 */ /* 0x002fce0000010807 */
[----:B------:R-:W-:Y:S01]  /*5840*/  HMMA.16816.F32.BF16 R92, R16, R22, R32 ;  /* 0x00000016105c723c */ /* 0x000fe20000041820 */
[----:B------:R-:W1:Y:S01]  /*5850*/  LDSM.16.MT88.4 R20, [R218+0x9800] ;  /* 0x00980000da14783b */ /* 0x000e620000004200 */
[----:B------:R4:W-:Y:S01]  /*5860*/  MUFU.EX2 R242, R0 ;  /* 0x0000000000f27308 */ /* 0x0009e20000000800 */
[----:B------:R-:W-:Y:S01]  /*5870*/  MOV R121, R243 ;  /* 0x000000f300797202 */ /* 0x000fe20000000f00 */
[----:B----4-:R-:W-:-:S06]  /*5880*/  FFMA.FTZ R0, R246, c[0x0][0x23c], -R7 ;  /* 0x00008f00f6007a23 */ /* 0x010fcc0000010807 */
[----:B------:R4:W1:Y:S01]  /*5890*/  MUFU.EX2 R243, R0 ;  /* 0x0000000000f37308 */ /* 0x0008620000000800 */
[----:B------:R-:W-:Y:S01]  /*58a0*/  IMAD.MOV.U32 R57, RZ, RZ, R126 ;  /* 0x000000ffff397224 */ /* 0x000fe200078e007e */
[----:B------:R-:W-:Y:S01]  /*58b0*/  MOV R170, R143 ;  /* 0x0000008f00aa7202 */ /* 0x000fe20000000f00 */
[----:B----4-:R-:W-:-:S05]  /*58c0*/  FFMA.FTZ R0, R237, c[0x0][0x23c], -R7 ;  /* 0x00008f00ed007a23 */ /* 0x010fca0000010807 */
[----:B------:R4:W-:Y:S01]  /*58d0*/  MUFU.EX2 R244, R0 ;  /* 0x0000000000f47308 */ /* 0x0009e20000000800 */
[----:B------:R-:W-:Y:S02]  /*58e0*/  IMAD.MOV.U32 R143, RZ, RZ, R129 ;  /* 0x000000ffff8f7224 */ /* 0x000fe400078e0081 */
[----:B------:R-:W-:Y:S02]  /*58f0*/  IMAD.MOV.U32 R129, RZ, RZ, R148 ;  /* 0x000000ffff817224 */ /* 0x000fe400078e0094 */
[----:B----4-:R-:W-:-:S04]  /*5900*/  FFMA.FTZ R0, R211, c[0x0][0x23c], -R7 ;  /* 0x00008f00d3007a23 */ /* 0x010fc80000010807 */
[----:B------:R4:W1:Y:S01]  /*5910*/  MUFU.EX2 R245, R0 ;  /* 0x0000000000f57308 */ /* 0x0008620000000800 */
[----:B------:R-:W-:Y:S02]  /*5920*/  MOV R63, R240 ;  /* 0x000000f0003f7202 */ /* 0x000fe40000000f00 */
[----:B------:R-:W-:Y:S01]  /*5930*/  MOV R124, R127 ;  /* 0x0000007f007c7202 */ /* 0x000fe20000000f00 */
[----:B------:R-:W-:Y:S02]  /*5940*/  IMAD.MOV.U32 R127, RZ, RZ, R131 ;  /* 0x000000ffff7f7224 */ /* 0x000fe400078e0083 */
[----:B----4-:R-:W-:Y:S01]  /*5950*/  FFMA.FTZ R0, R130, c[0x0][0x23c], -R6 ;  /* 0x00008f0082007a23 */ /* 0x010fe20000010806 */
[----:B------:R-:W-:-:S03]  /*5960*/  MOV R130, R241 ;  /* 0x000000f100827202 */ /* 0x000fc60000000f00 */
[----:B------:R4:W-:Y:S01]  /*5970*/  MUFU.EX2 R241, R0 ;  /* 0x0000000000f17308 */ /* 0x0009e20000000800 */
[----:B------:R-:W-:Y:S01]  /*5980*/  MOV R44, R130 ;  /* 0x00000082002c7202 */ /* 0x000fe20000000f00 */
[----:B------:R-:W-:Y:S01]  /*5990*/  IMAD.MOV.U32 R62, RZ, RZ, R168 ;  /* 0x000000ffff3e7224 */ /* 0x000fe200078e00a8 */
[----:B------:R-:W-:Y:S01]  /*59a0*/  MOV R60, R127 ;  /* 0x0000007f003c7202 */ /* 0x000fe20000000f00 */
[----:B----4-:R-:W-:-:S04]  /*59b0*/  FFMA.FTZ R0, R57, c[0x0][0x23c], -R6 ;  /* 0x00008f0039007a23 */ /* 0x010fc80000010806 */
[----:B------:R4:W-:Y:S01]  /*59c0*/  MUFU.EX2 R240, R0 ;  /* 0x0000000000f07308 */ /* 0x0009e20000000800 */
[----:B------:R-:W-:Y:S01]  /*59d0*/  MOV R61, R123 ;  /* 0x0000007b003d7202 */ /* 0x000fe20000000f00 */
[----:B------:R-:W-:Y:S01]  /*59e0*/  FFMA.FTZ R130, R236, c[0x0][0x23c], -R7 ;  /* 0x00008f00ec827a23 */ /* 0x000fe20000010807 */
[----:B------:R-:W-:Y:S01]  /*59f0*/  MOV R45, R60 ;  /* 0x0000003c002d7202 */ /* 0x000fe20000000f00 */
[----:B-1----:R-:W-:Y:S01]  /*5a00*/  HMMA.16816.F32.BF16 R32, R12, R20, R36 ;  /* 0x000000140c20723c */ /* 0x002fe20000041824 */
[----:B------:R-:W-:Y:S01]  /*5a10*/  MOV R46, R61 ;  /* 0x0000003d002e7202 */ /* 0x000fe20000000f00 */
[----:B----4-:R-:W-:-:S04]  /*5a20*/  FFMA.FTZ R0, R129, c[0x0][0x23c], -R6 ;  /* 0x00008f0081007a23 */ /* 0x010fc80000010806 */
[----:B------:R1:W-:Y:S02]  /*5a30*/  MUFU.EX2 R237, R0 ;  /* 0x0000000000ed7308 */ /* 0x0003e40000000800 */
[----:B------:R-:W-:Y:S01]  /*5a40*/  HMMA.16816.F32.BF16 R28, R12, R22, R28 ;  /* 0x000000160c1c723c */ /* 0x000fe2000004181c */
[----:B------:R-:W4:Y:S01]  /*5a50*/  LDSM.16.MT88.4 R12, [R216+0xa000] ;  /* 0x00a00000d80c783b */ /* 0x000f220000004200 */
[----:B------:R-:W-:Y:S01]  /*5a60*/  MOV R57, R169 ;  /* 0x000000a900397202 */ /* 0x000fe20000000f00 */
[----:B------:R-:W-:Y:S01]  /*5a70*/  IMAD.MOV.U32 R56, RZ, RZ, R170 ;  /* 0x000000ffff387224 */ /* 0x000fe200078e00aa */
[----:B------:R-:W-:Y:S01]  /*5a80*/  MOV R49, R46 ;  /* 0x0000002e00317202 */ /* 0x000fe20000000f00 */
[----:B-1----:R-:W-:Y:S02]  /*5a90*/  FFMA.FTZ R0, R252, c[0x0][0x23c], -R6 ;  /* 0x00008f00fc007a23 */ /* 0x002fe40000010806 */
[----:B---3--:R-:W-:Y:S02]  /*5aa0*/  IMAD.MOV.U32 R252, RZ, RZ, R47 ;  /* 0x000000fffffc7224 */ /* 0x008fe400078e002f */
[----:B------:R1:W-:Y:S01]  /*5ab0*/  MUFU.EX2 R236, R0 ;  /* 0x0000000000ec7308 */ /* 0x0003e20000000800 */
[----:B------:R-:W-:Y:S01]  /*5ac0*/  IMAD.MOV.U32 R47, RZ, RZ, R62 ;  /* 0x000000ffff2f7224 */ /* 0x000fe200078e003e */
[----:B------:R-:W-:Y:S01]  /*5ad0*/  MOV R60, R63 ;  /* 0x0000003f003c7202 */ /* 0x000fe20000000f00 */
[----:B------:R-:W-:-:S03]  /*5ae0*/  FFMA.FTZ R129, R212, c[0x0][0x23c], -R7 ;  /* 0x00008f00d4817a23 */ /* 0x000fc60000010807 */
[----:B------:R-:W-:Y:S01]  /*5af0*/  MOV R50, R47 ;  /* 0x0000002f00327202 */ /* 0x000fe20000000f00 */
[----:B------:R-:W-:Y:S02]  /*5b00*/  IMAD.MOV.U32 R62, RZ, RZ, R57 ;  /* 0x000000ffff3e7224 */ /* 0x000fe400078e0039 */
[----:B-1----:R-:W-:-:S04]  /*5b10*/  FFMA.FTZ R0, R44, c[0x0][0x23c], -R5 ;  /* 0x00008f002c007a23 */ /* 0x002fc80000010805 */
[----:B------:R1:W-:Y:S01]  /*5b20*/  MUFU.EX2 R213, R0 ;  /* 0x0000000000d57308 */ /* 0x0003e20000000800 */
[----:B------:R-:W-:Y:S02]  /*5b30*/  MOV R61, R56 ;  /* 0x00000038003d7202 */ /* 0x000fe40000000f00 */
[----:B------:R-:W-:Y:S02]  /*5b40*/  MOV R63, R58 ;  /* 0x0000003a003f7202 */ /* 0x000fe40000000f00 */
[----:B------:R-:W-:Y:S02]  /*5b50*/  MOV R56, R59 ;  /* 0x0000003b00387202 */ /* 0x000fe40000000f00 */
[----:B------:R-:W-:Y:S01]  /*5b60*/  MOV R43, R50 ;  /* 0x00000032002b7202 */ /* 0x000fe20000000f00 */
[----:B------:R-:W-:Y:S01]  /*5b70*/  IMAD.MOV.U32 R171, RZ, RZ, R120 ;  /* 0x000000ffffab7224 */ /* 0x000fe200078e0078 */
[----:B------:R-:W-:Y:S01]  /*5b80*/  MOV R58, R124 ;  /* 0x0000007c003a7202 */ /* 0x000fe20000000f00 */
[----:B-1----:R-:W-:Y:S01]  /*5b90*/  FFMA.FTZ R0, R45, c[0x0][0x23c], -R5 ;  /* 0x00008f002d007a23 */ /* 0x002fe20000010805 */
[----:B------:R-:W-:-:S03]  /*5ba0*/  MOV R59, R154 ;  /* 0x0000009a003b7202 */ /* 0x000fc60000000f00 */
[----:B------:R1:W-:Y:S01]  /*5bb0*/  MUFU.EX2 R212, R0 ;  /* 0x0000000000d47308 */ /* 0x0003e20000000800 */
[----:B------:R-:W-:Y:S01]  /*5bc0*/  IMAD.MOV.U32 R124, RZ, RZ, R153 ;  /* 0x000000ffff7c7224 */ /* 0x000fe200078e0099 */
[----:B------:R-:W-:Y:S01]  /*5bd0*/  MOV R45, R62 ;  /* 0x0000003e002d7202 */ /* 0x000fe20000000f00 */
[----:B------:R-:W-:Y:S01]  /*5be0*/  IMAD.MOV.U32 R57, RZ, RZ, R171 ;  /* 0x000000ffff397224 */ /* 0x000fe200078e00ab */
[----:B------:R-:W-:Y:S01]  /*5bf0*/  MOV R62, R59 ;  /* 0x0000003b003e7202 */ /* 0x000fe20000000f00 */
[----:B------:R-:W-:Y:S01]  /*5c00*/  IMAD.MOV.U32 R59, RZ, RZ, R124 ;  /* 0x000000ffff3b7224 */ /* 0x000fe200078e007c */
[----:B------:R-:W-:Y:S01]  /*5c10*/  MOV R124, R141 ;  /* 0x0000008d007c7202 */ /* 0x000fe20000000f00 */
[----:B------:R-:W-:Y:S02]  /*5c20*/  FFMA.FTZ R141, R210, c[0x0][0x23c], -R6 ;  /* 0x00008f00d28d7a23 */ /* 0x000fe40000010806 */
[----:B-1----:R-:W-:-:S04]  /*5c30*/  FFMA.FTZ R0, R49, c[0x0][0x23c], -R5 ;  /* 0x00008f0031007a23 */ /* 0x002fc80000010805 */
[----:B------:R1:W-:Y:S01]  /*5c40*/  MUFU.EX2 R211, R0 ;  /* 0x0000000000d37308 */ /* 0x0003e20000000800 */
[----:B------:R-:W-:Y:S01]  /*5c50*/  IMAD.MOV.U32 R126, RZ, RZ, R137 ;  /* 0x000000ffff7e7224 */ /* 0x000fe200078e0089 */
[----:B------:R-:W-:Y:S01]  /*5c60*/  MOV R44, R61 ;  /* 0x0000003d002c7202 */ /* 0x000fe20000000f00 */
[----:B------:R-:W-:Y:S01]  /*5c70*/  IMAD.MOV.U32 R51, RZ, RZ, R60 ;  /* 0x000000ffff337224 */ /* 0x000fe200078e003c */
[----:B------:R-:W-:Y:S01]  /*5c80*/  MOV R60, R57 ;  /* 0x00000039003c7202 */ /* 0x000fe20000000f00 */
[----:B------:R-:W-:Y:S01]  /*5c90*/  IMAD.MOV.U32 R46, RZ, RZ, R63 ;  /* 0x000000ffff2e7224 */ /* 0x000fe200078e003f */
[----:B------:R-:W-:Y:S01]  /*5ca0*/  MOV R47, R56 ;  /* 0x00000038002f7202 */ /* 0x000fe20000000f00 */
[----:B------:R-:W-:Y:S01]  /*5cb0*/  IMAD.MOV.U32 R61, RZ, RZ, R58 ;  /* 0x000000ffff3d7224 */ /* 0x000fe200078e003a */
[----:B------:R-:W-:Y:S01]  /*5cc0*/  MOV R63, R158 ;  /* 0x0000009e003f7202 */ /* 0x000fe20000000f00 */
[----:B-1----:R-:W-:-:S04]  /*5cd0*/  FFMA.FTZ R0, R43, c[0x0][0x23c], -R5 ;  /* 0x00008f002b007a23 */ /* 0x002fc80000010805 */
[----:B------:R1:W3:Y:S01]  /*5ce0*/  MUFU.EX2 R210, R0 ;  /* 0x0000000000d27308 */ /* 0x0002e20000000800 */
[----:B------:R-:W-:Y:S01]  /*5cf0*/  MOV R125, R133 ;  /* 0x00000085007d7202 */ /* 0x000fe20000000f00 */
[----:B------:R-:W-:Y:S01]  /*5d00*/  IMAD.MOV.U32 R56, RZ, RZ, R159 ;  /* 0x000000ffff387224 */ /* 0x000fe200078e009f */
[----:B------:R-:W-:Y:S02]  /*5d10*/  MOV R58, R156 ;  /* 0x0000009c003a7202 */ /* 0x000fe40000000f00 */
[----:B------:R-:W-:Y:S02]  /*5d20*/  MOV R57, R157 ;  /* 0x0000009d00397202 */ /* 0x000fe40000000f00 */
[----:B------:R-:W-:Y:S02]  /*5d30*/  MOV R159, R126 ;  /* 0x0000007e009f7202 */ /* 0x000fe40000000f00 */
[----:B------:R-:W-:Y:S02]  /*5d40*/  MOV R50, R45 ;  /* 0x0000002d00327202 */ /* 0x000fe40000000f00 */
[----:B------:R-:W-:-:S02]  /*5d50*/  MOV R157, R142 ;  /* 0x0000008e009d7202 */ /* 0x000fc40000000f00 */
[----:B------:R-:W-:Y:S02]  /*5d60*/  MOV R45, R60 ;  /* 0x0000003c002d7202 */ /* 0x000fe40000000f00 */
[----:B------:R-:W-:Y:S01]  /*5d70*/  MOV R60, R63 ;  /* 0x0000003f003c7202 */ /* 0x000fe20000000f00 */
[----:B------:R-:W-:Y:S01]  /*5d80*/  IMAD.MOV.U32 R48, RZ, RZ, R51 ;  /* 0x000000ffff307224 */ /* 0x000fe200078e0033 */
[----:B------:R-:W-:Y:S02]  /*5d90*/  MOV R158, R125 ;  /* 0x0000007d009e7202 */ /* 0x000fe40000000f00 */
[----:B------:R-:W-:Y:S02]  /*5da0*/  MOV R49, R44 ;  /* 0x0000002c00317202 */ /* 0x000fe40000000f00 */
[----:B------:R-:W-:Y:S01]  /*5db0*/  MOV R63, R58 ;  /* 0x0000003a003f7202 */ /* 0x000fe20000000f00 */
[----:B------:R-:W-:Y:S01]  /*5dc0*/  IMAD.MOV.U32 R156, RZ, RZ, R155 ;  /* 0x000000ffff9c7224 */ /* 0x000fe200078e009b */
[----:B------:R-:W-:Y:S01]  /*5dd0*/  MOV R44, R47 ;  /* 0x0000002f002c7202 */ /* 0x000fe20000000f00 */
[----:B------:R-:W-:Y:S01]  /*5de0*/  IMAD.MOV.U32 R51, RZ, RZ, R46 ;  /* 0x000000ffff337224 */ /* 0x000fe200078e002e */
[----:B------:R-:W-:Y:S01]  /*5df0*/  MOV R58, R159 ;  /* 0x0000009f003a7202 */ /* 0x000fe20000000f00 */
[----:B--2---:R-:W-:Y:S01]  /*5e00*/  IMAD.MOV.U32 R246, RZ, RZ, R128 ;  /* 0x000000fffff67224 */ /* 0x004fe200078e0080 */
[----:B------:R-:W-:Y:S01]  /*5e10*/  MOV R47, R62 ;  /* 0x0000003e002f7202 */ /* 0x000fe20000000f00 */
[----:B------:R-:W-:Y:S01]  /*5e20*/  IMAD.MOV.U32 R46, RZ, RZ, R61 ;  /* 0x000000ffff2e7224 */ /* 0x000fe200078e003d */
[----:B------:R-:W-:Y:S01]  /*5e30*/  MOV R159, R157 ;  /* 0x0000009d009f7202 */ /* 0x000fe20000000f00 */
[C---:B------:R-:W-:Y:S01]  /*5e40*/  HMMA.16816.F32.BF16 R52, R16.reuse, R22, R24 ;  /* 0x000000161034723c */ /* 0x040fe20000041818 */
[----:B------:R-:W-:Y:S01]  /*5e50*/  MOV R62, R57 ;  /* 0x00000039003e7202 */ /* 0x000fe20000000f00 */
[----:B------:R-:W-:Y:S01]  /*5e60*/  IMAD.MOV.U32 R61, RZ, RZ, R56 ;  /* 0x000000ffff3d7224 */ /* 0x000fe200078e0038 */
[----:B------:R-:W-:Y:S01]  /*5e70*/  MOV R57, R158 ;  /* 0x0000009e00397202 */ /* 0x000fe20000000f00 */
[----:B------:R-:W-:Y:S01]  /*5e80*/  FFMA.FTZ R137, R203, c[0x0][0x23c], -R8 ;  /* 0x00008f00cb897a23 */ /* 0x000fe20000010808 */
[----:B------:R-:W-:Y:S01]  /*5e90*/  MOV R120, R132 ;  /* 0x0000008400787202 */ /* 0x000fe20000000f00 */
[----:B------:R-:W-:Y:S01]  /*5ea0*/  IMAD.MOV.U32 R127, RZ, RZ, R122 ;  /* 0x000000ffff7f7224 */ /* 0x000fe200078e007a */
[----:B------:R-:W-:Y:S01]  /*5eb0*/  MOV R122, R163 ;  /* 0x000000a3007a7202 */ /* 0x000fe20000000f00 */
[----:B------:R-:W-:Y:S01]  /*5ec0*/  HMMA.16816.F32.BF16 R64, R16, R20, R88 ;  /* 0x000000141040723c */ /* 0x000fe20000041858 */
[----:B------:R-:W-:Y:S01]  /*5ed0*/  FFMA.FTZ R171, R146, c[0x0][0x23c], -R7 ;  /* 0x00008f0092ab7a23 */ /* 0x000fe20000010807 */
[----:B------:R-:W-:Y:S01]  /*5ee0*/  MOV R126, R140 ;  /* 0x0000008c007e7202 */ /* 0x000fe20000000f00 */
[--C-:B------:R-:W-:Y:S01]  /*5ef0*/  FFMA.FTZ R142, R193, c[0x0][0x23c], -R6.reuse ;  /* 0x00008f00c18e7a23 */ /* 0x100fe20000010806 */
[----:B------:R-:W-:Y:S01]  /*5f00*/  MOV R193, R159 ;  /* 0x0000009f00c17202 */ /* 0x000fe20000000f00 */
[----:B------:R-:W-:Y:S01]  /*5f10*/  IMAD.MOV.U32 R56, RZ, RZ, R59 ;  /* 0x000000ffff387224 */ /* 0x000fe200078e003b */
[----:B-1----:R-:W-:Y:S01]  /*5f20*/  MOV R0, R11 ;  /* 0x0000000b00007202 */ /* 0x002fe20000000f00 */
[----:B------:R-:W-:Y:S01]  /*5f30*/  FFMA.FTZ R158, R187, c[0x0][0x23c], -R6 ;  /* 0x00008f00bb9e7a23 */ /* 0x000fe20000010806 */
[----:B------:R-:W-:Y:S01]  /*5f40*/  MOV R88, R161 ;  /* 0x000000a100587202 */ /* 0x000fe20000000f00 */
[----:B------:R-:W-:Y:S01]  /*5f50*/  FFMA.FTZ R26, R248, c[0x0][0x23c], -R5 ;  /* 0x00008f00f81a7a23 */ /* 0x000fe20000010805 */
[----:B------:R-:W-:Y:S01]  /*5f60*/  MOV R248, R143 ;  /* 0x0000008f00f87202 */ /* 0x000fe20000000f00 */
[----:B------:R-:W-:Y:S01]  /*5f70*/  IMAD.MOV.U32 R123, RZ, RZ, R152 ;  /* 0x000000ffff7b7224 */ /* 0x000fe200078e0098 */
[----:B------:R-:W-:Y:S01]  /*5f80*/  MOV R89, R160 ;  /* 0x000000a000597202 */ /* 0x000fe20000000f00 */
[--C-:B------:R-:W-:Y:S01]  /*5f90*/  FFMA.FTZ R168, R151, c[0x0][0x23c], -R8.reuse ;  /* 0x00008f0097a87a23 */ /* 0x100fe20000010808 */
[----:B------:R-:W-:Y:S01]  /*5fa0*/  MOV R91, R9 ;  /* 0x00000009005b7202 */ /* 0x000fe20000000f00 */
[----:B------:R-:W-:-:S02]  /*5fb0*/  FFMA.FTZ R169, R145, c[0x0][0x23c], -R8 ;  /* 0x00008f0091a97a23 */ /* 0x000fc40000010808 */
[--C-:B------:R-:W-:Y:S02]  /*5fc0*/  FFMA.FTZ R170, R144, c[0x0][0x23c], -R8.reuse ;  /* 0x00008f0090aa7a23 */ /* 0x100fe40000010808 */
[--C-:B------:R-:W-:Y:S02]  /*5fd0*/  FFMA.FTZ R133, R199, c[0x0][0x23c], -R8.reuse ;  /* 0x00008f00c7857a23 */ /* 0x100fe40000010808 */
[--C-:B------:R-:W-:Y:S02]  /*5fe0*/  FFMA.FTZ R131, R192, c[0x0][0x23c], -R8.reuse ;  /* 0x00008f00c0837a23 */ /* 0x100fe40000010808 */
[--C-:B------:R-:W-:Y:S02]  /*5ff0*/  FFMA.FTZ R147, R147, c[0x0][0x23c], -R8.reuse ;  /* 0x00008f0093937a23 */ /* 0x100fe40000010808 */
[--C-:B------:R-:W-:Y:S02]  /*6000*/  FFMA.FTZ R148, R186, c[0x0][0x23c], -R8.reuse ;  /* 0x00008f00ba947a23 */ /* 0x100fe40000010808 */
[----:B------:R-:W-:-:S02]  /*6010*/  FFMA.FTZ R149, R149, c[0x0][0x23c], -R8 ;  /* 0x00008f0095957a23 */ /* 0x000fc40000010808 */
[----:B------:R-:W-:Y:S02]  /*6020*/  FFMA.FTZ R150, R150, c[0x0][0x23c], -R8 ;  /* 0x00008f0096967a23 */ /* 0x000fe40000010808 */
[--C-:B------:R-:W-:Y:S02]  /*6030*/  FFMA.FTZ R153, R185, c[0x0][0x23c], -R7.reuse ;  /* 0x00008f00b9997a23 */ /* 0x100fe40000010807 */
[--C-:B------:R-:W-:Y:S02]  /*6040*/  FFMA.FTZ R154, R184, c[0x0][0x23c], -R7.reuse ;  /* 0x00008f00b89a7a23 */ /* 0x100fe40000010807 */
[--C-:B------:R-:W-:Y:S02]  /*6050*/  FFMA.FTZ R179, R179, c[0x0][0x23c], -R7.reuse ;  /* 0x00008f00b3b37a23 */ /* 0x100fe40000010807 */
[--C-:B------:R-:W-:Y:S02]  /*6060*/  FFMA.FTZ R178, R178, c[0x0][0x23c], -R7.reuse ;  /* 0x00008f00b2b27a23 */ /* 0x100fe40000010807 */
[----:B------:R-:W-:Y:S01]  /*6070*/  FFMA.FTZ R176, R176, c[0x0][0x23c], -R7 ;  /* 0x00008f00b0b07a23 */ /* 0x000fe20000010807 */
[----:B------:R-:W-:Y:S01]  /*6080*/  MOV R206, R50 ;  /* 0x0000003200ce7202 */ /* 0x000fe20000000f00 */
[----:B------:R-:W-:Y:S01]  /*6090*/  IMAD.MOV.U32 R125, RZ, RZ, R138 ;  /* 0x000000ffff7d7224 */ /* 0x000fe200078e008a */
[----:B------:R-:W-:Y:S01]  /*60a0*/  LDSM.16.MT88.4 R16, [R217+0xa000] ;  /* 0x00a00000d910783b */ /* 0x000fe20000004200 */
[----:B------:R-:W-:-:S02]  /*60b0*/  IMAD.MOV.U32 R59, RZ, RZ, R156 ;  /* 0x000000ffff3b7224 */ /* 0x000fc400078e009c */
[----:B------:R-:W-:Y:S02]  /*60c0*/  IMAD.MOV.U32 R187, RZ, RZ, R2 ;  /* 0x000000ffffbb7224 */ /* 0x000fe400078e0002 */
[----:B------:R-:W-:Y:S02]  /*60d0*/  IMAD.MOV.U32 R203, RZ, RZ, R162 ;  /* 0x000000ffffcb7224 */ /* 0x000fe400078e00a2 */
[----:B------:R-:W-:Y:S01]  /*60e0*/  FFMA.FTZ R146, R209, c[0x0][0x23c], -R5 ;  /* 0x00008f00d1927a23 */ /* 0x000fe20000010805 */
[----:B------:R-:W-:Y:S01]  /*60f0*/  F2FP.BF16.PACK_AB R9, R243, R242 ;  /* 0x000000f2f309723e */ /* 0x000fe200000010ff */
[--C-:B------:R-:W-:Y:S01]  /*6100*/  FFMA.FTZ R132, R196, c[0x0][0x23c], -R8.reuse ;  /* 0x00008f00c4847a23 */ /* 0x100fe20000010808 */
[----:B------:R-:W-:Y:S01]  /*6110*/  F2FP.BF16.PACK_AB R11, R245, R244 ;  /* 0x000000f4f50b723e */ /* 0x000fe200000010ff */
[----:B------:R-:W-:Y:S01]  /*6120*/  FFMA.FTZ R163, R177, c[0x0][0x23c], -R8 ;  /* 0x00008f00b1a37a23 */ /* 0x000fe20000010808 */
[----:B------:R-:W-:Y:S01]  /*6130*/  F2FP.BF16.PACK_AB R8, R251, R250 ;  /* 0x000000fafb08723e */ /* 0x000fe200000010ff */
[----:B------:R-:W-:-:S02]  /*6140*/  FFMA.FTZ R128, R208, c[0x0][0x23c], -R7 ;  /* 0x00008f00d0807a23 */ /* 0x000fc40000010807 */
[--C-:B------:R-:W-:Y:S02]  /*6150*/  FFMA.FTZ R27, R204, c[0x0][0x23c], -R7.reuse ;  /* 0x00008f00cc1b7a23 */ /* 0x100fe40000010807 */
[--C-:B------:R-:W-:Y:S02]  /*6160*/  FFMA.FTZ R151, R197, c[0x0][0x23c], -R7.reuse ;  /* 0x00008f00c5977a23 */ /* 0x100fe40000010807 */
[----:B------:R-:W-:Y:S01]  /*6170*/  FFMA.FTZ R152, R195, c[0x0][0x23c], -R7 ;  /* 0x00008f00c3987a23 */ /* 0x000fe20000010807 */
[----:B---3--:R-:W-:Y:S01]  /*6180*/  F2FP.BF16.PACK_AB R7, R210, R211 ;  /* 0x000000d3d207723e */ /* 0x008fe200000010ff */
[--C-:B------:R-:W-:Y:S02]  /*6190*/  FFMA.FTZ R25, R247, c[0x0][0x23c], -R6.reuse ;  /* 0x00008f00f7197a23 */ /* 0x100fe40000010806 */
[--C-:B------:R-:W-:Y:S02]  /*61a0*/  FFMA.FTZ R24, R239, c[0x0][0x23c], -R6.reuse ;  /* 0x00008f00ef187a23 */ /* 0x100fe40000010806 */
[----:B------:R-:W-:-:S02]  /*61b0*/  FFMA.FTZ R23, R215, c[0x0][0x23c], -R6 ;  /* 0x00008f00d7177a23 */ /* 0x000fc40000010806 */
[--C-:B------:R-:W-:Y:S02]  /*61c0*/  FFMA.FTZ R22, R235, c[0x0][0x23c], -R6.reuse ;  /* 0x00008f00eb167a23 */ /* 0x100fe40000010806 */
[--C-:B------:R-:W-:Y:S02]  /*61d0*/  FFMA.FTZ R140, R205, c[0x0][0x23c], -R6.reuse ;  /* 0x00008f00cd8c7a23 */ /* 0x100fe40000010806 */
[--C-:B------:R-:W-:Y:S02]  /*61e0*/  FFMA.FTZ R138, R194, c[0x0][0x23c], -R6.reuse ;  /* 0x00008f00c28a7a23 */ /* 0x100fe40000010806 */
[--C-:B------:R-:W-:Y:S02]  /*61f0*/  FFMA.FTZ R155, R191, c[0x0][0x23c], -R6.reuse ;  /* 0x00008f00bf9b7a23 */ /* 0x100fe40000010806 */
[--C-:B------:R-:W-:Y:S02]  /*6200*/  FFMA.FTZ R156, R190, c[0x0][0x23c], -R6.reuse ;  /* 0x00008f00be9c7a23 */ /* 0x100fe40000010806 */
[----:B------:R-:W-:Y:S01]  /*6210*/  FFMA.FTZ R157, R189, c[0x0][0x23c], -R6 ;  /* 0x00008f00bd9d7a23 */ /* 0x000fe20000010806 */
[----:B------:R-:W-:Y:S01]  /*6220*/  F2FP.BF16.PACK_AB R6, R236, R237 ;  /* 0x000000edec06723e */ /* 0x000fe200000010ff */
[----:B------:R-:W-:-:S02]  /*6230*/  FFMA.FTZ R21, R48, c[0x0][0x23c], -R5 ;  /* 0x00008f0030157a23 */ /* 0x000fc40000010805 */
[--C-:B------:R-:W-:Y:S02]  /*6240*/  FFMA.FTZ R20, R49, c[0x0][0x23c], -R5.reuse ;  /* 0x00008f0031147a23 */ /* 0x100fe40000010805 */
[--C-:B------:R-:W-:Y:S02]  /*6250*/  FFMA.FTZ R2, R249, c[0x0][0x23c], -R5.reuse ;  /* 0x00008f00f9027a23 */ /* 0x100fe40000010805 */
[--C-:B------:R-:W-:Y:S02]  /*6260*/  FFMA.FTZ R143, R238, c[0x0][0x23c], -R5.reuse ;  /* 0x00008f00ee8f7a23 */ /* 0x100fe40000010805 */
[--C-:B------:R-:W-:Y:S02]  /*6270*/  FFMA.FTZ R144, R214, c[0x0][0x23c], -R5.reuse ;  /* 0x00008f00d6907a23 */ /* 0x100fe40000010805 */
[----:B------:R-:W-:Y:S01]  /*6280*/  IMAD.MOV.U32 R90, RZ, RZ, R10 ;  /* 0x000000ffff5a7224 */ /* 0x000fe200078e000a */
[----:B------:R-:W-:Y:S01]  /*6290*/  F2FP.BF16.PACK_AB R10, R246, R252 ;  /* 0x000000fcf60a723e */ /* 0x000fe200000010ff */
[----:B------:R-:W-:-:S02]  /*62a0*/  FFMA.FTZ R145, R207, c[0x0][0x23c], -R5 ;  /* 0x00008f00cf917a23 */ /* 0x000fc40000010805 */
[----:B------:R-:W-:Y:S01]  /*62b0*/  IMAD.MOV.U32 R209, RZ, RZ, R4 ;  /* 0x000000ffffd17224 */ /* 0x000fe200078e0004 */
[----:B------:R-:W-:Y:S01]  /*62c0*/  F2FP.BF16.PACK_AB R4, R240, R241 ;  /* 0x000000f1f004723e */ /* 0x000fe200000010ff */
[--C-:B------:R-:W-:Y:S02]  /*62d0*/  FFMA.FTZ R159, R202, c[0x0][0x23c], -R5.reuse ;  /* 0x00008f00ca9f7a23 */ /* 0x100fe40000010805 */
[--C-:B------:R-:W-:Y:S02]  /*62e0*/  FFMA.FTZ R160, R201, c[0x0][0x23c], -R5.reuse ;  /* 0x00008f00c9a07a23 */ /* 0x100fe40000010805 */
[--C-:B------:R-:W-:Y:S02]  /*62f0*/  FFMA.FTZ R161, R200, c[0x0][0x23c], -R5.reuse ;  /* 0x00008f00c8a17a23 */ /* 0x100fe40000010805 */
[----:B------:R-:W-:Y:S01]  /*6300*/  FFMA.FTZ R162, R198, c[0x0][0x23c], -R5 ;  /* 0x00008f00c6a27a23 */ /* 0x000fe20000010805 */
[----:B------:R-:W-:Y:S01]  /*6310*/  F2FP.BF16.PACK_AB R5, R212, R213 ;  /* 0x000000d5d405723e */ /* 0x000fe200000010ff */
        /* <DEDUP_REMOVED lines=10> */
[----:B----4-:R-:W-:Y:S01]  /*63c0*/  HMMA.16816.F32.BF16 R60, R4, R12, R108 ;  /* 0x0000000c043c723c */ /* 0x010fe2000004186c */
[----:B------:R-:W-:-:S02]  /*63d0*/  MOV R194, R124 ;  /* 0x0000007c00c27202 */ /* 0x000fc40000000f00 */
[----:B------:R-:W-:Y:S02]  /*63e0*/  MOV R190, R126 ;  /* 0x0000007e00be7202 */ /* 0x000fe40000000f00 */
[----:B------:R-:W-:Y:S02]  /*63f0*/  MOV R189, R127 ;  /* 0x0000007f00bd7202 */ /* 0x000fe40000000f00 */
[----:B------:R-:W-:Y:S01]  /*6400*/  MOV R249, R120 ;  /* 0x0000007800f97202 */ /* 0x000fe20000000f00 */
[----:B------:R-:W-:Y:S01]  /*6410*/  HMMA.16816.F32.BF16 R124, R8, R12, R112 ;  /* 0x0000000c087c723c */ /* 0x000fe20000041870 */
[----:B------:R-:W-:Y:S02]  /*6420*/  MOV R214, R122 ;  /* 0x0000007a00d67202 */ /* 0x000fe40000000f00 */
[----:B------:R-:W-:-:S05]  /*6430*/  MOV R199, R123 ;  /* 0x0000007b00c77202 */ /* 0x000fca0000000f00 */
[-C--:B------:R-:W-:Y:S08]  /*6440*/  HMMA.16816.F32.BF16 R56, R4, R14.reuse, R104 ;  /* 0x0000000e0438723c */ /* 0x080ff00000041868 */
[----:B------:R-:W-:Y:S01]  /*6450*/  HMMA.16816.F32.BF16 R120, R8, R14, R100 ;  /* 0x0000000e0878723c */ /* 0x000fe20000041864 */
[----:B------:R-:W1:Y:S01]  /*6460*/  LDSM.16.MT88.4 R12, [R219+0xa000] ;  /* 0x00a00000db0c783b */ /* 0x000e620000004200 */
[----:B------:R-:W-:Y:S01]  /*6470*/  IMAD.MOV.U32 R196, RZ, RZ, R51 ;  /* 0x000000ffffc47224 */ /* 0x000fe200078e0033 */
[----:B------:R-:W-:Y:S01]  /*6480*/  MOV R192, R44 ;  /* 0x0000002c00c07202 */ /* 0x000fe20000000f00 */
[----:B------:R-:W-:Y:S01]  /*6490*/  IMAD.MOV.U32 R177, RZ, RZ, R46 ;  /* 0x000000ffffb17224 */ /* 0x000fe200078e002e */
[----:B------:R-:W-:-:S02]  /*64a0*/  MOV R186, R45 ;  /* 0x0000002d00ba7202 */ /* 0x000fc40000000f00 */
[----:B------:R-:W-:Y:S01]  /*64b0*/  MOV R204, R47 ;  /* 0x0000002f00cc7202 */ /* 0x000fe20000000f00 */
[-C--:B-1----:R-:W-:Y:S08]  /*64c0*/  HMMA.16816.F32.BF16 R112, R8, R12.reuse, R96 ;  /* 0x0000000c0870723c */ /* 0x082ff00000041860 */
[C---:B------:R-:W-:Y:S08]  /*64d0*/  HMMA.16816.F32.BF16 R48, R4.reuse, R12, R84 ;  /* 0x0000000c0430723c */ /* 0x040ff00000041854 */
[-C--:B------:R-:W-:Y:S08]  /*64e0*/  HMMA.16816.F32.BF16 R44, R4, R14.reuse, R80 ;  /* 0x0000000e042c723c */ /* 0x080ff00000041850 */
[C---:B------:R-:W-:Y:S01]  /*64f0*/  HMMA.16816.F32.BF16 R108, R8.reuse, R14, R76 ;  /* 0x0000000e086c723c */ /* 0x040fe2000004184c */
[----:B------:R-:W1:Y:S01]  /*6500*/  LDSM.16.MT88.4 R12, [R218+0xa000] ;  /* 0x00a00000da0c783b */ /* 0x000e620000004200 */
[----:B------:R-:W-:Y:S06]  /*6510*/  MUFU.EX2 R207, R23 ;  /* 0x0000001700cf7308 */ /* 0x000fec0000000800 */
[----:B------:R-:W-:Y:S02]  /*6520*/  HMMA.16816.F32.BF16 R96, R8, R16, R116 ;  /* 0x000000100860723c */ /* 0x000fe40000041874 */
[----:B------:R-:W-:Y:S01]  /*6530*/  MUFU.EX2 R208, R22 ;  /* 0x0000001600d07308 */ /* 0x000fe20000000800 */
[----:B------:R-:W-:-:S05]  /*6540*/  FADD.FTZ R0, R0, R209 ;  /* 0x000000d100007221 */ /* 0x000fca0000010000 */
[----:B------:R-:W-:Y:S02]  /*6550*/  HMMA.16816.F32.BF16 R40, R4, R16, R72 ;  /* 0x000000100428723c */ /* 0x000fe40000041848 */
[----:B------:R-:W-:Y:S01]  /*6560*/  MUFU.EX2 R117, R21 ;  /* 0x0000001500757308 */ /* 0x000fe20000000800 */
[----:B------:R-:W-:-:S05]  /*6570*/  MOV R209, R238 ;  /* 0x000000ee00d17202 */ /* 0x000fca0000000f00 */
[-C--:B------:R-:W-:Y:S02]  /*6580*/  HMMA.16816.F32.BF16 R36, R4, R18.reuse, R68 ;  /* 0x000000120424723c */ /* 0x080fe40000041844 */
[----:B------:R2:W-:Y:S06]  /*6590*/  MUFU.EX2 R118, R20 ;  /* 0x0000001400767308 */ /* 0x0005ec0000000800 */
[----:B------:R-:W-:Y:S01]  /*65a0*/  HMMA.16816.F32.BF16 R92, R8, R18, R92 ;  /* 0x00000012085c723c */ /* 0x000fe2000004185c */
[----:B------:R-:W-:Y:S01]  /*65b0*/  LDSM.16.MT88.4 R16, [R219+0xa800] ;  /* 0x00a80000db10783b */ /* 0x000fe20000004200 */
[----:B------:R-:W-:-:S06]  /*65c0*/  MOV R238, R187 ;  /* 0x000000bb00ee7202 */ /* 0x000fcc0000000f00 */
[C---:B-1----:R-:W-:Y:S01]  /*65d0*/  HMMA.16816.F32.BF16 R32, R4.reuse, R12, R32 ;  /* 0x0000000c0420723c */ /* 0x042fe20000041820 */
[----:B--2---:R-:W1:Y:S07]  /*65e0*/  LDSM.16.MT88.4 R20, [R216+0xa800] ;  /* 0x00a80000d814783b */ /* 0x004e6e0000004200 */
[----:B------:R-:W-:Y:S01]  /*65f0*/  HMMA.16816.F32.BF16 R28, R4, R14, R28 ;  /* 0x0000000e041c723c */ /* 0x000fe2000004181c */
[----:B------:R-:W-:-:S07]  /*6600*/  MOV R187, R191 ;  /* 0x000000bf00bb7202 */ /* 0x000fce0000000f00 */
[C---:B------:R-:W-:Y:S08]  /*6610*/  HMMA.16816.F32.BF16 R84, R8.reuse, R12, R64 ;  /* 0x0000000c0854723c */ /* 0x040ff00000041840 */
[----:B------:R-:W-:Y:S01]  /*6620*/  HMMA.16816.F32.BF16 R80, R8, R14, R52 ;  /* 0x0000000e0850723c */ /* 0x000fe20000041834 */
[----:B------:R-:W2:Y:S04]  /*6630*/  LDSM.16.MT88.4 R12, [R217+0xa800] ;  /* 0x00a80000d90c783b */ /* 0x000ea80000004200 */
[----:B------:R-:W3:Y:S01]  /*6640*/  LDSM.16.MT88.4 R8, [R218+0xa800] ;  /* 0x00a80000da08783b */ /* 0x000ee20000004200 */
[----:B------:R-:W-:Y:S01]  /*6650*/  IMAD.MOV.U32 R191, RZ, RZ, R235 ;  /* 0x000000ffffbf7224 */ /* 0x000fe200078e00eb */
[----:B------:R-:W-:-:S02]  /*6660*/  MOV R235, R215 ;  /* 0x000000d700eb7202 */ /* 0x000fc40000000f00 */
[----:B------:R-:W-:Y:S01]  /*6670*/  MOV R215, R239 ;  /* 0x000000ef00d77202 */ /* 0x000fe20000000f00 */
[----:B------:R-:W-:Y:S01]  /*6680*/  IMAD.MOV.U32 R239, RZ, RZ, R247 ;  /* 0x000000ffffef7224 */ /* 0x000fe200078e00f7 */
[----:B------:R-:W-:Y:S01]  /*6690*/  MOV R247, R184 ;  /* 0x000000b800f77202 */ /* 0x000fe20000000f00 */
[----:B------:R-:W-:Y:S01]  /*66a0*/  IMAD.MOV.U32 R202, RZ, RZ, R248 ;  /* 0x000000ffffca7224 */ /* 0x000fe200078e00f8 */
[----:B------:R-:W-:Y:S01]  /*66b0*/  MOV R184, R185 ;  /* 0x000000b900b87202 */ /* 0x000fe20000000f00 */
[----:B------:R-:W-:Y:S02]  /*66c0*/  IMAD.MOV.U32 R248, RZ, RZ, R189 ;  /* 0x000000fffff87224 */ /* 0x000fe400078e00bd */
[----:B------:R-:W-:Y:S01]  /*66d0*/  IMAD.MOV.U32 R185, RZ, RZ, R195 ;  /* 0x000000ffffb97224 */ /* 0x000fe200078e00c3 */
[----:B------:R-:W-:Y:S01]  /*66e0*/  MOV R195, R197 ;  /* 0x000000c500c37202 */ /* 0x000fe20000000f00 */
[----:B------:R-:W-:Y:S01]  /*66f0*/  IMAD.MOV.U32 R189, RZ, RZ, R177 ;  /* 0x000000ffffbd7224 */ /* 0x000fe200078e00b1 */
[----:B------:R-:W-:Y:S01]  /*6700*/  MOV R177, R192 ;  /* 0x000000c000b17202 */ /* 0x000fe20000000f00 */
[----:B------:R-:W-:Y:S01]  /*6710*/  MUFU.EX2 R119, R25 ;  /* 0x0000001900777308 */ /* 0x000fe20000000800 */
[----:B------:R-:W-:-:S02]  /*6720*/  MOV R197, R204 ;  /* 0x000000cc00c57202 */ /* 0x000fc40000000f00 */
[----:B------:R-:W-:-:S05]  /*6730*/  MOV R192, R206 ;  /* 0x000000ce00c07202 */ /* 0x000fca0000000f00 */
[----:B------:R4:W1:Y:S08]  /*6740*/  MUFU.EX2 R205, R24 ;  /* 0x0000001800cd7308 */ /* 0x0008700000000800 */
[----:B------:R1:W-:Y:S08]  /*6750*/  MUFU.EX2 R204, R2 ;  /* 0x0000000200cc7308 */ /* 0x0003f00000000800 */
[----:B------:R-:W2:Y:S01]  /*6760*/  MUFU.EX2 R206, R26 ;  /* 0x0000001a00ce7308 */ /* 0x000ea20000000800 */
[----:B------:R-:W-:-:S02]  /*6770*/  FADD.FTZ R4, R135, R134 ;  /* 0x0000008687047221 */ /* 0x000fc40000010000 */
[----:B------:R-:W-:Y:S02]  /*6780*/  FADD.FTZ R5, R234, R136 ;  /* 0x00000088ea057221 */ /* 0x000fe40000010000 */
[----:B------:R-:W-:Y:S01]  /*6790*/  FADD.FTZ R6, R232, R233 ;  /* 0x000000e9e8067221 */ /* 0x000fe20000010000 */
[----:B------:R-:W-:Y:S01]  /*67a0*/  MOV R201, R214 ;  /* 0x000000d600c97202 */ /* 0x000fe20000000f00 */
[----:B----4-:R-:W-:Y:S01]  /*67b0*/  FADD.FTZ R24, R229, R5 ;  /* 0x00000005e5187221 */ /* 0x010fe20000010000 */
[----:B------:R-:W-:Y:S01]  /*67c0*/  MUFU.EX2 R137, R137 ;  /* 0x0000008900897308 */ /* 0x000fe20000000800 */
[----:B------:R-:W-:Y:S01]  /*67d0*/  MOV R214, R249 ;  /* 0x000000f900d67202 */ /* 0x000fe20000000f00 */
[----:B-1----:R-:W-:Y:S01]  /*67e0*/  FADD.FTZ R2, R230, R4 ;  /* 0x00000004e6027221 */ /* 0x002fe20000010000 */
[----:B------:R-:W-:Y:S01]  /*67f0*/  MOV R249, R190 ;  /* 0x000000be00f97202 */ /* 0x000fe20000000f00 */
[----:B------:R-:W-:Y:S01]  /*6800*/  FADD.FTZ R25, R228, R6 ;  /* 0x00000006e4197221 */ /* 0x000fe20000010000 */
[----:B------:R-:W-:Y:S01]  /*6810*/  F2FP.BF16.PACK_AB R4, R205, R119 ;  /* 0x00000077cd04723e */ /* 0x000fe200000010ff */
[----:B------:R1:W5:Y:S02]  /*6820*/  LDL.LU R134, [R1+0xb8] ;  /* 0x0000b80001867983 */ /* 0x0003640000300800 */
[----:B------:R-:W-:Y:S01]  /*6830*/  MUFU.EX2 R133, R133 ;  /* 0x0000008500857308 */ /* 0x000fe20000000800 */
[----:B------:R-:W-:-:S02]  /*6840*/  F2FP.BF16.PACK_AB R5, R118, R117 ;  /* 0x000000757605723e */ /* 0x000fc400000010ff */
[----:B--2---:R-:W-:Y:S02]  /*6850*/  F2FP.BF16.PACK_AB R7, R206, R204 ;  /* 0x000000ccce07723e */ /* 0x004fe400000010ff */
[----:B------:R-:W-:-:S03]  /*6860*/  MOV R190, R186 ;  /* 0x000000ba00be7202 */ /* 0x000fc60000000f00 */
[----:B------:R-:W-:Y:S01]  /*6870*/  MUFU.EX2 R132, R132 ;  /* 0x0000008400847308 */ /* 0x000fe20000000800 */
[----:B------:R-:W-:Y:S01]  /*6880*/  F2FP.BF16.PACK_AB R6, R208, R207 ;  /* 0x000000cfd006723e */ /* 0x000fe200000010ff */
[----:B------:R-:W-:-:S06]  /*6890*/  FADD.FTZ R0, R201, R0 ;  /* 0x00000000c9007221 */ /* 0x000fcc0000010000 */
[----:B------:R-:W2:Y:S01]  /*68a0*/  MUFU.EX2 R131, R131 ;  /* 0x0000008300837308 */ /* 0x000ea20000000800 */
[----:B------:R-:W-:-:S07]  /*68b0*/  MOV R54, R177 ;  /* 0x000000b100367202 */ /* 0x000fce0000000f00 */
[----:B------:R-:W-:Y:S01]  /*68c0*/  MUFU.EX2 R130, R130 ;  /* 0x0000008200827308 */ /* 0x000fe20000000800 */
[----:B------:R-:W-:-:S07]  /*68d0*/  IMAD.MOV.U32 R201, RZ, RZ, R214 ;  /* 0x000000ffffc97224 */ /* 0x000fce00078e00d6 */
[----:B------:R-:W-:Y:S01]  /*68e0*/  MUFU.EX2 R129, R129 ;  /* 0x0000008100817308 */ /* 0x000fe20000000800 */
[----:B------:R-:W-:-:S07]  /*68f0*/  MOV R200, R238 ;  /* 0x000000ee00c87202 */ /* 0x000fce0000000f00 */
[----:B------:R-:W-:Y:S01]  /*6900*/  MUFU.EX2 R128, R128 ;  /* 0x0000008000807308 */ /* 0x000fe20000000800 */
[----:B------:R-:W-:-:S07]  /*6910*/  MOV R198, R248 ;  /* 0x000000f800c67202 */ /* 0x000fce0000000f00 */
[----:B------:R4:W1:Y:S01]  /*6920*/  MUFU.EX2 R116, R27 ;  /* 0x0000001b00747308 */ /* 0x0008620000000800 */
[----:B------:R-:W-:Y:S01]  /*6930*/  MOV R214, R187 ;  /* 0x000000bb00d67202 */ /* 0x000fe20000000f00 */
[----:B------:R-:W-:Y:S01]  /*6940*/  IMAD.MOV.U32 R248, RZ, RZ, R190 ;  /* 0x000000fffff87224 */ /* 0x000fe200078e00be */
[----:B------:R-:W-:Y:S01]  /*6950*/  MOV R238, R189 ;  /* 0x000000bd00ee7202 */ /* 0x000fe20000000f00 */
[----:B------:R-:W-:Y:S01]  /*6960*/  IMAD.MOV.U32 R189, RZ, RZ, R89 ;  /* 0x000000ffffbd7224 */ /* 0x000fe200078e0059 */
[----:B------:R-:W-:Y:S01]  /*6970*/  MOV R190, R88 ;  /* 0x0000005800be7202 */ /* 0x000fe20000000f00 */
[C---:B------:R-:W-:Y:S01]  /*6980*/  HMMA.16816.F32.BF16 R104, R4.reuse, R20, R60 ;  /* 0x000000140468723c */ /* 0x040fe2000004183c */
[----:B------:R-:W-:Y:S01]  /*6990*/  MOV R177, R90 ;  /* 0x0000005a00b17202 */ /* 0x000fe20000000f00 */
[----:B------:R-:W-:Y:S01]  /*69a0*/  IMAD.MOV.U32 R55, RZ, RZ, R249 ;  /* 0x000000ffff377224 */ /* 0x000fe200078e00f9 */
[----:B------:R-:W-:Y:S01]  /*69b0*/  MOV R187, R91 ;  /* 0x0000005b00bb7202 */ /* 0x000fe20000000f00 */
[----:B------:R-:W-:Y:S01]  /*69c0*/  MUFU.EX2 R138, R138 ;  /* 0x0000008a008a7308 */ /* 0x000fe20000000800 */
[----:B------:R1:W5:Y:S03]  /*69d0*/  LDL.LU R135, [R1+0xb4] ;  /* 0x0000b40001877983 */ /* 0x0003660000300800 */
[C---:B------:R-:W-:Y:S08]  /*69e0*/  HMMA.16816.F32.BF16 R100, R4.reuse, R22, R56 ;  /* 0x000000160464723c */ /* 0x040ff00000041838 */
[C---:B------:R-:W-:Y:S08]  /*69f0*/  HMMA.16816.F32.BF16 R76, R4.reuse, R18, R44 ;  /* 0x00000012044c723c */ /* 0x040ff0000004182c */
[C---:B------:R-:W-:Y:S08]  /*6a00*/  HMMA.16816.F32.BF16 R72, R4.reuse, R12, R40 ;  /* 0x0000000c0448723c */ /* 0x040ff00000041828 */
[C---:B------:R-:W-:Y:S08]  /*6a10*/  HMMA.16816.F32.BF16 R68, R4.reuse, R14, R36 ;  /* 0x0000000e0444723c */ /* 0x040ff00000041824 */
[C---:B---3--:R-:W-:Y:S08]  /*6a20*/  HMMA.16816.F32.BF16 R64, R4.reuse, R8, R32 ;  /* 0x000000080440723c */ /* 0x048ff00000041820 */
[----:B------:R-:W-:Y:S01]  /*6a30*/  HMMA.16816.F32.BF16 R60, R4, R10, R28 ;  /* 0x0000000a043c723c */ /* 0x000fe2000004181c */
[----:B----4-:R-:W-:-:S02]  /*6a40*/  MOV R27, R55 ;  /* 0x00000037001b7202 */ /* 0x010fc40000000f00 */
[----:B------:R-:W-:-:S05]  /*6a50*/  MOV R26, R198 ;  /* 0x000000c6001a7202 */ /* 0x000fca0000000f00 */
[----:B------:R-:W-:Y:S01]  /*6a60*/  HMMA.16816.F32.BF16 R88, R4, R16, R48 ;  /* 0x000000100458723c */ /* 0x000fe20000041830 */
[----:B------:R-:W-:Y:S01]  /*6a70*/  IMAD.MOV.U32 R249, RZ, RZ, R227 ;  /* 0x000000fffff97224 */ /* 0x000fe200078e00e3 */
[----:B------:R3:W5:Y:S01]  /*6a80*/  LDL.LU R136, [R1+0xb0] ;  /* 0x0000b00001887983 */ /* 0x0007620000300800 */
[----:B------:R-:W-:-:S04]  /*6a90*/  IMAD.MOV.U32 R198, RZ, RZ, R200 ;  /* 0x000000ffffc67224 */ /* 0x000fc800078e00c8 */
[----:B------:R-:W-:Y:S02]  /*6aa0*/  FADD.FTZ R5, R54, R0 ;  /* 0x0000000036057221 */ /* 0x000fe40000010000 */
[----:B------:R-:W-:Y:S01]  /*6ab0*/  FADD.FTZ R4, R226, R2 ;  /* 0x00000002e2047221 */ /* 0x000fe20000010000 */
[----:B--2---:R-:W-:Y:S01]  /*6ac0*/  F2FP.BF16.PACK_AB R6, R131, R132 ;  /* 0x000000848306723e */ /* 0x004fe200000010ff */
[----:B------:R-:W-:Y:S01]  /*6ad0*/  FADD.FTZ R2, R225, R24 ;  /* 0x00000018e1027221 */ /* 0x000fe20000010000 */
[----:B-1----:R-:W-:Y:S01]  /*6ae0*/  F2FP.BF16.PACK_AB R7, R116, R128 ;  /* 0x000000807407723e */ /* 0x002fe200000010ff */
[----:B------:R-:W-:Y:S01]  /*6af0*/  FADD.FTZ R0, R224, R25 ;  /* 0x00000019e0007221 */ /* 0x000fe20000010000 */
[----:B------:R3:W5:Y:S01]  /*6b00*/  LDL.LU R234, [R1+0xac] ;  /* 0x0000ac0001ea7983 */ /* 0x0007620000300800 */
[----:B------:R-:W-:Y:S01]  /*6b10*/  FADD.FTZ R25, R223, R5 ;  /* 0x00000005df197221 */ /* 0x000fe20000010000 */
[----:B------:R-:W-:Y:S01]  /*6b20*/  F2FP.BF16.PACK_AB R5, R129, R130 ;  /* 0x000000828105723e */ /* 0x000fe200000010ff */
[----:B------:R-:W-:Y:S01]  /*6b30*/  FADD.FTZ R24, R222, R4 ;  /* 0x00000004de187221 */ /* 0x000fe20000010000 */
[----:B------:R-:W-:-:S02]  /*6b40*/  F2FP.BF16.PACK_AB R4, R133, R137 ;  /* 0x000000898504723e */ /* 0x000fc400000010ff */
[----:B------:R-:W-:Y:S01]  /*6b50*/  MOV R200, R201 ;  /* 0x000000c900c87202 */ /* 0x000fe20000000f00 */
[----:B------:R-:W-:Y:S01]  /*6b60*/  FADD.FTZ R2, R221, R2 ;  /* 0x00000002dd027221 */ /* 0x000fe20000010000 */
[----:B------:R3:W5:Y:S03]  /*6b70*/  LDL.LU R233, [R1+0xa8] ;  /* 0x0000a80001e97983 */ /* 0x0007660000300800 */
[C---:B------:R-:W-:Y:S08]  /*6b80*/  HMMA.16816.F32.BF16 R56, R4.reuse, R20, R124 ;  /* 0x000000140438723c */ /* 0x040ff0000004187c */
[C---:B------:R-:W-:Y:S01]  /*6b90*/  HMMA.16816.F32.BF16 R48, R4.reuse, R22, R120 ;  /* 0x000000160430723c */ /* 0x040fe20000041878 */
[----:B------:R-:W1:Y:S07]  /*6ba0*/  LDSM.16.MT88.4 R20, [R216+0xb000] ;  /* 0x00b00000d814783b */ /* 0x000e6e0000004200 */
[C---:B------:R-:W-:Y:S08]  /*6bb0*/  HMMA.16816.F32.BF16 R40, R4.reuse, R16, R112 ;  /* 0x000000100428723c */ /* 0x040ff00000041870 */
[C---:B------:R-:W-:Y:S01]  /*6bc0*/  HMMA.16816.F32.BF16 R36, R4.reuse, R18, R108 ;  /* 0x000000120424723c */ /* 0x040fe2000004186c */
[----:B------:R-:W2:Y:S07]  /*6bd0*/  LDSM.16.MT88.4 R16, [R219+0xb000] ;  /* 0x00b00000db10783b */ /* 0x000eae0000004200 */
[C---:B------:R-:W-:Y:S08]  /*6be0*/  HMMA.16816.F32.BF16 R28, R4.reuse, R12, R96 ;  /* 0x0000000c041c723c */ /* 0x040ff00000041860 */
[C---:B------:R-:W-:Y:S01]  /*6bf0*/  HMMA.16816.F32.BF16 R32, R4.reuse, R14, R92 ;  /* 0x0000000e0420723c */ /* 0x040fe2000004185c */
[----:B------:R-:W4:Y:S07]  /*6c00*/  LDSM.16.MT88.4 R12, [R217+0xb000] ;  /* 0x00b00000d90c783b */ /* 0x000f2e0000004200 */
[C---:B------:R-:W-:Y:S08]  /*6c10*/  HMMA.16816.F32.BF16 R52, R4.reuse, R8, R84 ;  /* 0x000000080434723c */ /* 0x040ff00000041854 */
[----:B------:R-:W-:Y:S01]  /*6c20*/  HMMA.16816.F32.BF16 R44, R4, R10, R80 ;  /* 0x0000000a042c723c */ /* 0x000fe20000041850 */
[----:B------:R-:W1:Y:S01]  /*6c30*/  LDSM.16.MT88.4 R8, [R218+0xb000] ;  /* 0x00b00000da08783b */ /* 0x000e620000004200 */
[----:B------:R-:W-:Y:S01]  /*6c40*/  MUFU.EX2 R108, R141 ;  /* 0x0000008d006c7308 */ /* 0x000fe20000000800 */
[----:B------:R-:W-:Y:S01]  /*6c50*/  MOV R201, R202 ;  /* 0x000000ca00c97202 */ /* 0x000fe20000000f00 */
[----:B------:R-:W-:Y:S01]  /*6c60*/  FADD.FTZ R0, R220, R0 ;  /* 0x00000000dc007221 */ /* 0x000fe20000010000 */
[----:B------:R3:W5:Y:S05]  /*6c70*/  LDL.LU R232, [R1+0xa4] ;  /* 0x0000a40001e87983 */ /* 0x00076a0000300800 */
[----:B------:R-:W1:Y:S08]  /*6c80*/  MUFU.EX2 R109, R140 ;  /* 0x0000008c006d7308 */ /* 0x000e700000000800 */
[----:B------:R-:W-:Y:S08]  /*6c90*/  MUFU.EX2 R99, R142 ;  /* 0x0000008e00637308 */ /* 0x000ff00000000800 */
[----:B------:R-:W-:Y:S08]  /*6ca0*/  MUFU.EX2 R98, R143 ;  /* 0x0000008f00627308 */ /* 0x000ff00000000800 */
[----:B------:R-:W1:Y:S08]  /*6cb0*/  MUFU.EX2 R97, R144 ;  /* 0x0000009000617308 */ /* 0x000e700000000800 */
[----:B------:R-:W-:Y:S08]  /*6cc0*/  MUFU.EX2 R95, R145 ;  /* 0x00000091005f7308 */ /* 0x000ff00000000800 */
[----:B------:R-:W1:Y:S01]  /*6cd0*/  MUFU.EX2 R96, R146 ;  /* 0x0000009200607308 */ /* 0x000e620000000800 */
[----:B------:R-:W-:-:S02]  /*6ce0*/  IMAD.MOV.U32 R202, RZ, RZ, R209 ;  /* 0x000000ffffca7224 */ /* 0x000fc400078e00d1 */
[----:B------:R-:W-:Y:S02]  /*6cf0*/  FADD.FTZ R5, R27, R25 ;  /* 0x000000191b057221 */ /* 0x000fe40000010000 */
[----:B------:R-:W-:-:S03]  /*6d00*/  FADD.FTZ R4, R26, R24 ;  /* 0x000000181a047221 */ /* 0x000fc60000010000 */
[----:B------:R-:W-:Y:S01]  /*6d10*/  MUFU.EX2 R94, R147 ;  /* 0x00000093005e7308 */ /* 0x000fe20000000800 */
[----:B------:R-:W-:-:S07]  /*6d20*/  FADD.FTZ R25, R201, R5 ;  /* 0x00000005c9197221 */ /* 0x000fce0000010000 */
[----:B------:R-:W1:Y:S01]  /*6d30*/  MUFU.EX2 R93, R148 ;  /* 0x00000094005d7308 */ /* 0x000e620000000800 */
[----:B------:R-:W-:-:S07]  /*6d40*/  FADD.FTZ R24, R202, R4 ;  /* 0x00000004ca187221 */ /* 0x000fce0000010000 */
[----:B------:R-:W-:Y:S08]  /*6d50*/  MUFU.EX2 R92, R149 ;  /* 0x00000095005c7308 */ /* 0x000ff00000000800 */
[----:B------:R-:W-:Y:S08]  /*6d60*/  MUFU.EX2 R87, R150 ;  /* 0x0000009600577308 */ /* 0x000ff00000000800 */
[----:B------:R1:W-:Y:S08]  /*6d70*/  MUFU.EX2 R86, R151 ;  /* 0x0000009700567308 */ /* 0x0003f00000000800 */
[----:B------:R-:W1:Y:S08]  /*6d80*/  MUFU.EX2 R85, R152 ;  /* 0x0000009800557308 */ /* 0x000e700000000800 */
[----:B------:R-:W-:Y:S08]  /*6d90*/  MUFU.EX2 R84, R153 ;  /* 0x0000009900547308 */ /* 0x000ff00000000800 */
[----:B------:R-:W2:Y:S01]  /*6da0*/  MUFU.EX2 R83, R154 ;  /* 0x0000009a00537308 */ /* 0x000ea20000000800 */
[----:B-1----:R-:W-:-:S02]  /*6db0*/  F2FP.BF16.PACK_AB R4, R109, R108 ;  /* 0x0000006c6d04723e */ /* 0x002fc400000010ff */
[----:B------:R-:W-:Y:S02]  /*6dc0*/  F2FP.BF16.PACK_AB R5, R97, R98 ;  /* 0x000000626105723e */ /* 0x000fe400000010ff */
[----:B------:R-:W-:Y:S02]  /*6dd0*/  F2FP.BF16.PACK_AB R6, R99, R138 ;  /* 0x0000008a6306723e */ /* 0x000fe400000010ff */
[----:B------:R-:W-:Y:S01]  /*6de0*/  F2FP.BF16.PACK_AB R7, R96, R95 ;  /* 0x0000005f6007723e */ /* 0x000fe200000010ff */
[----:B------:R-:W-:Y:S01]  /*6df0*/  FADD.FTZ R2, R198, R2 ;  /* 0x00000002c6027221 */ /* 0x000fe20000010000 */
[----:B------:R-:W-:Y:S01]  /*6e00*/  MOV R209, R139 ;  /* 0x0000008b00d17202 */ /* 0x000fe20000000f00 */
[----:B------:R-:W-:Y:S02]  /*6e10*/  FADD.FTZ R0, R200, R0 ;  /* 0x00000000c8007221 */ /* 0x000fe40000010000 */
[----:B------:R-:W-:Y:S01]  /*6e20*/  IMAD.MOV.U32 R186, RZ, RZ, R196 ;  /* 0x000000ffffba7224 */ /* 0x000fe200078e00c4 */
[----:B------:R-:W-:Y:S01]  /*6e30*/  MOV R113, R199 ;  /* 0x000000c700717202 */ /* 0x000fe20000000f00 */
[----:B------:R-:W-:Y:S01]  /*6e40*/  FADD.FTZ R2, R209, R2 ;  /* 0x00000002d1027221 */ /* 0x000fe20000010000 */
[----:B------:R-:W-:Y:S01]  /*6e50*/  HMMA.16816.F32.BF16 R104, R4, R20, R104 ;  /* 0x000000140468723c */ /* 0x000fe20000041868 */
[----:B------:R-:W-:Y:S01]  /*6e60*/  FADD.FTZ R25, R238, R25 ;  /* 0x00000019ee197221 */ /* 0x000fe20000010000 */
[----:B------:R-:W-:Y:S01]  /*6e70*/  MOV R120, R197 ;  /* 0x000000c500787202 */ /* 0x000fe20000000f00 */
[----:B------:R-:W-:Y:S01]  /*6e80*/  FADD.FTZ R0, R214, R0 ;  /* 0x00000000d6007221 */ /* 0x000fe20000010000 */
[----:B------:R-:W-:Y:S01]  /*6e90*/  MOV R121, R195 ;  /* 0x000000c300797202 */ /* 0x000fe20000000f00 */
[----:B------:R-:W-:-:S02]  /*6ea0*/  FADD.FTZ R24, R248, R24 ;  /* 0x00000018f8187221 */ /* 0x000fc40000010000 */
[----:B------:R-:W-:Y:S01]  /*6eb0*/  IMAD.MOV.U32 R115, RZ, RZ, R177 ;  /* 0x000000ffff737224 */ /* 0x000fe200078e00b1 */
[C---:B------:R-:W-:Y:S01]  /*6ec0*/  HMMA.16816.F32.BF16 R100, R4.reuse, R22, R100 ;  /* 0x000000160464723c */ /* 0x040fe20000041864 */
[----:B------:R-:W-:Y:S01]  /*6ed0*/  FADD.FTZ R2, R249, R2 ;  /* 0x00000002f9027221 */ /* 0x000fe20000010000 */
[----:B------:R-:W-:Y:S01]  /*6ee0*/  MOV R123, R184 ;  /* 0x000000b8007b7202 */ /* 0x000fe20000000f00 */
[----:B------:R-:W-:Y:S01]  /*6ef0*/  FADD.FTZ R25, R189, R25 ;  /* 0x00000019bd197221 */ /* 0x000fe20000010000 */
[----:B------:R-:W-:Y:S01]  /*6f00*/  MOV R189, R191 ;  /* 0x000000bf00bd7202 */ /* 0x000fe20000000f00 */
[----:B------:R-:W-:Y:S01]  /*6f10*/  IMAD.MOV.U32 R122, RZ, RZ, R185 ;  /* 0x000000ffff7a7224 */ /* 0x000fe200078e00b9 */
[----:B------:R-:W-:Y:S02]  /*6f20*/  MOV R124, R247 ;  /* 0x000000f7007c7202 */ /* 0x000fe40000000f00 */
[----:B------:R-:W-:Y:S01]  /*6f30*/  MOV R125, R203 ;  /* 0x000000cb007d7202 */ /* 0x000fe20000000f00 */
[C---:B--2---:R-:W-:Y:S01]  /*6f40*/  HMMA.16816.F32.BF16 R88, R4.reuse, R16, R88 ;  /* 0x000000100458723c */ /* 0x044fe20000041858 */
[----:B------:R-:W-:Y:S01]  /*6f50*/  FADD.FTZ R0, R187, R0 ;  /* 0x00000000bb007221 */ /* 0x000fe20000010000 */
[----:B------:R-:W-:Y:S01]  /*6f60*/  MOV R191, R194 ;  /* 0x000000c200bf7202 */ /* 0x000fe20000000f00 */
[----:B------:R-:W-:Y:S01]  /*6f70*/  FADD.FTZ R24, R190, R24 ;  /* 0x00000018be187221 */ /* 0x000fe20000010000 */
[----:B------:R-:W-:Y:S01]  /*6f80*/  MOV R127, R180 ;  /* 0x000000b4007f7202 */ /* 0x000fe20000000f00 */
[----:B------:R-:W-:Y:S01]  /*6f90*/  IMAD.MOV.U32 R126, RZ, RZ, R173 ;  /* 0x000000ffff7e7224 */ /* 0x000fe200078e00ad */
[----:B------:R-:W-:Y:S01]  /*6fa0*/  MUFU.EX2 R26, R159 ;  /* 0x0000009f001a7308 */ /* 0x000fe20000000800 */
[----:B------:R-:W-:Y:S01]  /*6fb0*/  LDSM.16.MT88.4 R148, [R217+0xb800] ;  /* 0x00b80000d994783b */ /* 0x000fe20000004200 */
[----:B------:R-:W-:Y:S01]  /*6fc0*/  HMMA.16816.F32.BF16 R76, R4, R18, R76 ;  /* 0x00000012044c723c */ /* 0x000fe2000004184c */
[----:B------:R-:W-:-:S07]  /*6fd0*/  IMAD.MOV.U32 R190, RZ, RZ, R193 ;  /* 0x000000ffffbe7224 */ /* 0x000fce00078e00c1 */
[----:B----4-:R-:W-:Y:S01]  /*6fe0*/  HMMA.16816.F32.BF16 R72, R4, R12, R72 ;  /* 0x0000000c0448723c */ /* 0x010fe20000041848 */
[----:B------:R-:W-:-:S07]  /*6ff0*/  MOV R193, R165 ;  /* 0x000000a500c17202 */ /* 0x000fce0000000f00 */
[----:B------:R-:W-:Y:S01]  /*7000*/  HMMA.16816.F32.BF16 R68, R4, R14, R68 ;  /* 0x0000000e0444723c */ /* 0x000fe20000041844 */
[----:B------:R-:W-:-:S07]  /*7010*/  FADD.FTZ R2, R166, R2 ;  /* 0x00000002a6027221 */ /* 0x000fce0000010000 */
[C---:B------:R-:W-:Y:S08]  /*7020*/  HMMA.16816.F32.BF16 R64, R4.reuse, R8, R64 ;  /* 0x000000080440723c */ /* 0x040ff00000041840 */
[----:B------:R-:W-:Y:S07]  /*7030*/  HMMA.16816.F32.BF16 R60, R4, R10, R60 ;  /* 0x0000000a043c723c */ /* 0x000fee000004183c */
[----:B------:R-:W-:-:S02]  /*7040*/  F2FP.BF16.PACK_AB R4, R93, R94 ;  /* 0x0000005e5d04723e */ /* 0x000fc400000010ff */
[----:B------:R-:W-:Y:S02]  /*7050*/  F2FP.BF16.PACK_AB R5, R85, R86 ;  /* 0x000000565505723e */ /* 0x000fe400000010ff */
[----:B------:R-:W-:Y:S02]  /*7060*/  F2FP.BF16.PACK_AB R6, R87, R92 ;  /* 0x0000005c5706723e */ /* 0x000fe400000010ff */
[----:B------:R-:W-:Y:S01]  /*7070*/  F2FP.BF16.PACK_AB R7, R83, R84 ;  /* 0x000000545307723e */ /* 0x000fe200000010ff */
[----:B------:R-:W-:Y:S02]  /*7080*/  FADD.FTZ R0, R164, R0 ;  /* 0x00000000a4007221 */ /* 0x000fe40000010000 */
[----:B------:R-:W-:-:S04]  /*7090*/  IMAD.MOV.U32 R194, RZ, RZ, R167 ;  /* 0x000000ffffc27224 */ /* 0x000fc800078e00a7 */
[----:B------:R-:W-:Y:S01]  /*70a0*/  HMMA.16816.F32.BF16 R56, R4, R20, R56 ;  /* 0x000000140438723c */ /* 0x000fe20000041838 */
[----:B------:R-:W-:Y:S01]  /*70b0*/  FADD.FTZ R2, R191, R2 ;  /* 0x00000002bf027221 */ /* 0x000fe20000010000 */
[----:B------:R-:W-:Y:S01]  /*70c0*/  MOV R114, R186 ;  /* 0x000000ba00727202 */ /* 0x000fe20000000f00 */
[----:B------:R-:W-:Y:S01]  /*70d0*/  FADD.FTZ R0, R193, R0 ;  /* 0x00000000c1007221 */ /* 0x000fe20000010000 */
[----:B------:R-:W-:-:S04]  /*70e0*/  MOV R209, R182 ;  /* 0x000000b600d17202 */ /* 0x000fc80000000f00 */
[----:B------:R-:W-:Y:S01]  /*70f0*/  HMMA.16816.F32.BF16 R48, R4, R22, R48 ;  /* 0x000000160430723c */ /* 0x000fe20000041830 */
[----:B------:R-:W-:Y:S01]  /*7100*/  FADD.FTZ R2, R215, R2 ;  /* 0x00000002d7027221 */ /* 0x000fe20000010000 */
[----:B------:R-:W-:-:S06]  /*7110*/  MOV R238, R174 ;  /* 0x000000ae00ee7202 */ /* 0x000fcc0000000f00 */
[C---:B------:R-:W-:Y:S08]  /*7120*/  HMMA.16816.F32.BF16 R40, R4.reuse, R16, R40 ;  /* 0x000000100428723c */ /* 0x040ff00000041828 */
[C---:B------:R-:W-:Y:S08]  /*7130*/  HMMA.16816.F32.BF16 R36, R4.reuse, R18, R36 ;  /* 0x000000120424723c */ /* 0x040ff00000041824 */
[C---:B------:R-:W-:Y:S08]  /*7140*/  HMMA.16816.F32.BF16 R28, R4.reuse, R12, R28 ;  /* 0x0000000c041c723c */ /* 0x040ff0000004181c */
[C---:B------:R-:W-:Y:S08]  /*7150*/  HMMA.16816.F32.BF16 R32, R4.reuse, R14, R32 ;  /* 0x0000000e0420723c */ /* 0x040ff00000041820 */
[C---:B------:R-:W-:Y:S08]  /*7160*/  HMMA.16816.F32.BF16 R52, R4.reuse, R8, R52 ;  /* 0x000000080434723c */ /* 0x040ff00000041834 */
[----:B------:R-:W-:Y:S01]  /*7170*/  HMMA.16816.F32.BF16 R44, R4, R10, R44 ;  /* 0x0000000a042c723c */ /* 0x000fe2000004182c */
[----:B------:R-:W-:Y:S01]  /*7180*/  FADD.FTZ R0, R239, R0 ;  /* 0x00000000ef007221 */ /* 0x000fe20000010000 */
[----:B------:R-:W-:Y:S01]  /*7190*/  MOV R248, R183 ;  /* 0x000000b700f87202 */ /* 0x000fe20000000f00 */
[----:B------:R-:W-:-:S02]  /*71a0*/  FADD.FTZ R2, R115, R2 ;  /* 0x0000000273027221 */ /* 0x000fc40000010000 */
[----:B------:R-:W-:Y:S01]  /*71b0*/  IMAD.MOV.U32 R214, RZ, RZ, R188 ;  /* 0x000000ffffd67224 */ /* 0x000fe200078e00bc */
[----:B------:R-:W-:Y:S01]  /*71c0*/  MOV R196, R231 ;  /* 0x000000e700c47202 */ /* 0x000fe20000000f00 */
[----:B------:R-:W-:Y:S02]  /*71d0*/  FADD.FTZ R5, R189, R25 ;  /* 0x00000019bd057221 */ /* 0x000fe40000010000 */
[----:B------:R-:W-:Y:S01]  /*71e0*/  IMAD.MOV.U32 R249, RZ, RZ, R172 ;  /* 0x000000fffff97224 */ /* 0x000fe200078e00ac */
[----:B------:R-:W-:Y:S01]  /*71f0*/  MOV R215, R175 ;  /* 0x000000af00d77202 */ /* 0x000fe20000000f00 */
[----:B------:R-:W-:Y:S01]  /*7200*/  FADD.FTZ R4, R190, R24 ;  /* 0x00000018be047221 */ /* 0x000fe20000010000 */
[----:B------:R-:W-:Y:S01]  /*7210*/  MOV R247, R192 ;  /* 0x000000c000f77202 */ /* 0x000fe20000000f00 */
[----:B------:R-:W-:Y:S01]  /*7220*/  FADD.FTZ R5, R194, R5 ;  /* 0x00000005c2057221 */ /* 0x000fe20000010000 */
[----:B------:R-:W1:Y:S01]  /*7230*/  MUFU.EX2 R20, R163 ;  /* 0x000000a300147308 */ /* 0x000e620000000800 */
[----:B------:R-:W-:Y:S01]  /*7240*/  FADD.FTZ R4, R235, R4 ;  /* 0x00000004eb047221 */ /* 0x000fe20000010000 */
[----:B------:R-:W2:Y:S01]  /*7250*/  LDSM.16.MT88.4 R164, [R216+0xb800] ;  /* 0x00b80000d8a4783b */ /* 0x000ea20000004200 */
[----:B------:R-:W-:-:S02]  /*7260*/  FADD.FTZ R5, R113, R5 ;  /* 0x0000000571057221 */ /* 0x000fc40000010000 */
[----:B------:R-:W-:Y:S01]  /*7270*/  FADD.FTZ R4, R114, R4 ;  /* 0x0000000472047221 */ /* 0x000fe20000010000 */
[----:B------:R-:W-:Y:S01]  /*7280*/  LDSM.16.MT88.4 R12, [R218+0xb800] ;  /* 0x00b80000da0c783b */ /* 0x000fe20000004200 */
[----:B------:R-:W-:Y:S02]  /*7290*/  FADD.FTZ R0, R120, R0 ;  /* 0x0000000078007221 */ /* 0x000fe40000010000 */
[----:B------:R-:W-:Y:S01]  /*72a0*/  FADD.FTZ R8, R121, R5 ;  /* 0x0000000579087221 */ /* 0x000fe20000010000 */
[----:B------:R-:W4:Y:S01]  /*72b0*/  MUFU.EX2 R16, R179 ;  /* 0x000000b300107308 */ /* 0x000f220000000800 */
[----:B------:R-:W-:Y:S01]  /*72c0*/  FADD.FTZ R7, R122, R4 ;  /* 0x000000047a077221 */ /* 0x000fe20000010000 */
[----:B------:R3:W5:Y:S01]  /*72d0*/  LDL.LU R231, [R1+0xa0] ;  /* 0x0000a00001e77983 */ /* 0x0007620000300800 */
[----:B------:R-:W-:Y:S02]  /*72e0*/  FADD.FTZ R6, R123, R2 ;  /* 0x000000027b067221 */ /* 0x000fe40000010000 */
[----:B------:R-:W-:Y:S01]  /*72f0*/  FADD.FTZ R5, R124, R0 ;  /* 0x000000007c057221 */ /* 0x000fe20000010000 */
[----:B------:R-:W-:Y:S01]  /*7300*/  MOV R235, R181 ;  /* 0x000000b500eb7202 */ /* 0x000fe20000000f00 */
[----:B------:R-:W-:Y:S01]  /*7310*/  FADD.FTZ R4, R125, R8 ;  /* 0x000000087d047221 */ /* 0x000fe20000010000 */
[----:B------:R-:W1:Y:S01]  /*7320*/  MUFU.EX2 R82, R155 ;  /* 0x0000009b00527308 */ /* 0x000e620000000800 */
[----:B------:R-:W-:Y:S01]  /*7330*/  FADD.FTZ R2, R126, R7 ;  /* 0x000000077e027221 */ /* 0x000fe20000010000 */
[----:B------:R3:W5:Y:S01]  /*7340*/  LDL.LU R230, [R1+0x9c] ;  /* 0x00009c0001e67983 */ /* 0x0007620000300800 */
[----:B------:R-:W-:-:S02]  /*7350*/  FADD.FTZ R0, R127, R6 ;  /* 0x000000067f007221 */ /* 0x000fc40000010000 */
[----:B------:R-:W-:Y:S01]  /*7360*/  FADD.FTZ R5, R209, R5 ;  /* 0x00000005d1057221 */ /* 0x000fe20000010000 */
[----:B------:R3:W5:Y:S01]  /*7370*/  LDL.LU R229, [R1+0x98] ;  /* 0x0000980001e57983 */ /* 0x0007620000300800 */
[----:B------:R-:W-:Y:S02]  /*7380*/  FADD.FTZ R6, R214, R4 ;  /* 0x00000004d6067221 */ /* 0x000fe40000010000 */
[----:B------:R-:W-:Y:S01]  /*7390*/  FADD.FTZ R4, R238, R2 ;  /* 0x00000002ee047221 */ /* 0x000fe20000010000 */
[----:B------:R-:W1:Y:S01]  /*73a0*/  MUFU.EX2 R19, R168 ;  /* 0x000000a800137308 */ /* 0x000e620000000800 */
[----:B------:R-:W-:Y:S01]  /*73b0*/  FADD.FTZ R2, R248, R0 ;  /* 0x00000000f8027221 */ /* 0x000fe20000010000 */
[----:B------:R3:W5:Y:S01]  /*73c0*/  LDL.LU R228, [R1+0x94] ;  /* 0x0000940001e47983 */ /* 0x0007620000300800 */
[----:B------:R-:W-:Y:S02]  /*73d0*/  FADD.FTZ R0, R249, R5 ;  /* 0x00000005f9007221 */ /* 0x000fe40000010000 */
[----:B------:R-:W-:Y:S01]  /*73e0*/  IMAD.MOV.U32 R239, RZ, RZ, R196 ;  /* 0x000000ffffef7224 */ /* 0x000fe200078e00c4 */
[----:B------:R3:W5:Y:S01]  /*73f0*/  LDL.LU R227, [R1+0x90] ;  /* 0x0000900001e37983 */ /* 0x0007620000300800 */
[----:B------:R-:W-:-:S02]  /*7400*/  FADD.FTZ R5, R235, R6 ;  /* 0x00000006eb057221 */ /* 0x000fc40000010000 */
[----:B------:R-:W-:Y:S01]  /*7410*/  FADD.FTZ R4, R215, R4 ;  /* 0x00000004d7047221 */ /* 0x000fe20000010000 */
[----:B------:R-:W1:Y:S01]  /*7420*/  MUFU.EX2 R11, R178 ;  /* 0x000000b2000b7308 */ /* 0x000e620000000800 */
[----:B------:R-:W-:Y:S01]  /*7430*/  FADD.FTZ R0, R247, R0 ;  /* 0x00000000f7007221 */ /* 0x000fe20000010000 */
[----:B------:R3:W5:Y:S01]  /*7440*/  LDL.LU R226, [R1+0x8c] ;  /* 0x00008c0001e27983 */ /* 0x0007620000300800 */
[----:B------:R-:W-:Y:S02]  /*7450*/  FADD.FTZ R2, R239, R2 ;  /* 0x00000002ef027221 */ /* 0x000fe40000010000 */
[----:B------:R-:W-:Y:S01]  /*7460*/  FADD.FTZ R5, R250, R5 ;  /* 0x00000005fa057221 */ /* 0x000fe20000010000 */
[----:B------:R3:W5:Y:S01]  /*7470*/  LDL.LU R225, [R1+0x88] ;  /* 0x0000880001e17983 */ /* 0x0007620000300800 */
[----:B------:R-:W-:Y:S02]  /*7480*/  FADD.FTZ R4, R242, R4 ;  /* 0x00000004f2047221 */ /* 0x000fe40000010000 */
        /* <DEDUP_REMOVED lines=13> */
[----:B------:R-:W-:Y:S01]  /*7560*/  FADD.FTZ R0, R211, R0 ;  /* 0x00000000d3007221 */ /* 0x000fe20000010000 */
        /* <DEDUP_REMOVED lines=10> */
[----:B------:R-:W-:-:S02]  /*7610*/  FADD.FTZ R4, R130, R4 ;  /* 0x0000000482047221 */ /* 0x000fc40000010000 */
[----:B------:R-:W-:Y:S02]  /*7620*/  FADD.FTZ R0, R117, R0 ;  /* 0x0000000075007221 */ /* 0x000fe40000010000 */
[----:B------:R-:W-:Y:S02]  /*7630*/  FADD.FTZ R2, R119, R2 ;  /* 0x0000000277027221 */ /* 0x000fe40000010000 */
[----:B------:R-:W-:Y:S02]  /*7640*/  FADD.FTZ R5, R133, R5 ;  /* 0x0000000585057221 */ /* 0x000fe40000010000 */
[----:B------:R-:W-:Y:S02]  /*7650*/  FADD.FTZ R4, R129, R4 ;  /* 0x0000000481047221 */ /* 0x000fe40000010000 */
        /* <DEDUP_REMOVED lines=17> */
[----:B------:R-:W-:Y:S01]  /*7770*/  FADD.FTZ R2, R109, R2 ;  /* 0x000000026d027221 */ /* 0x000fe20000010000 */
[----:B------:R-:W1:Y:S01]  /*7780*/  MUFU.EX2 R10, R176 ;  /* 0x000000b0000a7308 */ /* 0x000e620000000800 */
[----:B------:R-:W-:Y:S02]  /*7790*/  FADD.FTZ R5, R92, R5 ;  /* 0x000000055c057221 */ /* 0x000fe40000010000 */
[----:B------:R-:W-:-:S02]  /*77a0*/  FADD.FTZ R4, R84, R4 ;  /* 0x0000000454047221 */ /* 0x000fc40000010000 */
[----:B------:R-:W-:Y:S02]  /*77b0*/  FADD.FTZ R0, R95, R0 ;  /* 0x000000005f007221 */ /* 0x000fe40000010000 */
[----:B------:R-:W-:Y:S01]  /*77c0*/  FADD.FTZ R2, R138, R2 ;  /* 0x000000028a027221 */ /* 0x000fe20000010000 */
[----:B------:R-:W-:Y:S01]  /*77d0*/  MUFU.EX2 R80, R157 ;  /* 0x0000009d00507308 */ /* 0x000fe20000000800 */
[----:B------:R-:W-:Y:S02]  /*77e0*/  FADD.FTZ R5, R87, R5 ;  /* 0x0000000557057221 */ /* 0x000fe40000010000 */
[----:B------:R-:W-:-:S05]  /*77f0*/  FADD.FTZ R4, R83, R4 ;  /* 0x0000000453047221 */ /* 0x000fca0000010000 */
[----:B------:R2:W-:Y:S01]  /*7800*/  MUFU.EX2 R27, R158 ;  /* 0x0000009e001b7308 */ /* 0x0005e20000000800 */
[----:B------:R-:W-:Y:S02]  /*7810*/  FADD.FTZ R0, R96, R0 ;  /* 0x0000000060007221 */ /* 0x000fe40000010000 */
[----:B------:R-:W-:-:S05]  /*7820*/  FADD.FTZ R2, R99, R2 ;  /* 0x0000000263027221 */ /* 0x000fca0000010000 */
[----:B------:R-:W3:Y:S01]  /*7830*/  MUFU.EX2 R22, R161 ;  /* 0x000000a100167308 */ /* 0x000ee20000000800 */
[----:B-1----:R-:W-:Y:S01]  /*7840*/  FADD.FTZ R5, R20, R5 ;  /* 0x0000000514057221 */ /* 0x002fe20000010000 */
[----:B--2---:R-:W1:Y:S06]  /*7850*/  LDSM.16.MT88.4 R156, [R219+0xb800] ;  /* 0x00b80000db9c783b */ /* 0x004e6c0000004200 */
[----:B------:R-:W2:Y:S01]  /*7860*/  MUFU.EX2 R17, R170 ;  /* 0x000000aa00117308 */ /* 0x000ea20000000800 */
[----:B----4-:R-:W-:Y:S02]  /*7870*/  FADD.FTZ R4, R16, R4 ;  /* 0x0000000410047221 */ /* 0x010fe40000010000 */
[----:B------:R-:W-:-:S05]  /*7880*/  FADD.FTZ R0, R26, R0 ;  /* 0x000000001a007221 */ /* 0x000fca0000010000 */
[----:B------:R-:W4:Y:S01]  /*7890*/  MUFU.EX2 R9, R171 ;  /* 0x000000ab00097308 */ /* 0x000f220000000800 */
[----:B------:R-:W-:-:S07]  /*78a0*/  FADD.FTZ R2, R82, R2 ;  /* 0x0000000252027221 */ /* 0x000fce0000010000 */
[----:B------:R-:W2:Y:S01]  /*78b0*/  MUFU.EX2 R21, R162 ;  /* 0x000000a200157308 */ /* 0x000ea20000000800 */
[----:B------:R-:W-:Y:S02]  /*78c0*/  FADD.FTZ R5, R19, R5 ;  /* 0x0000000513057221 */ /* 0x000fe40000010000 */
[----:B------:R-:W-:Y:S02]  /*78d0*/  FADD.FTZ R4, R11, R4 ;  /* 0x000000040b047221 */ /* 0x000fe40000010000 */
[----:B------:R-:W-:Y:S02]  /*78e0*/  FADD.FTZ R0, R23, R0 ;  /* 0x0000000017007221 */ /* 0x000fe40000010000 */
[----:B------:R-:W-:Y:S02]  /*78f0*/  FADD.FTZ R2, R81, R2 ;  /* 0x0000000251027221 */ /* 0x000fe40000010000 */
[----:B------:R-:W-:Y:S02]  /*7900*/  FADD.FTZ R5, R18, R5 ;  /* 0x0000000512057221 */ /* 0x000fe40000010000 */
[----:B------:R-:W-:-:S02]  /*7910*/  FADD.FTZ R4, R10, R4 ;  /* 0x000000040a047221 */ /* 0x000fc40000010000 */
[----:B---3--:R-:W-:Y:S02]  /*7920*/  FADD.FTZ R0, R22, R0 ;  /* 0x0000000016007221 */ /* 0x008fe40000010000 */
[----:B------:R-:W-:Y:S02]  /*7930*/  FADD.FTZ R2, R80, R2 ;  /* 0x0000000250027221 */ /* 0x000fe40000010000 */
[----:B--2---:R-:W-:Y:S02]  /*7940*/  FADD.FTZ R5, R17, R5 ;  /* 0x0000000511057221 */ /* 0x004fe40000010000 */
[----:B----4-:R-:W-:Y:S02]  /*7950*/  FADD.FTZ R4, R9, R4 ;  /* 0x0000000409047221 */ /* 0x010fe40000010000 */
[----:B------:R-:W-:Y:S02]  /*7960*/  FADD.FTZ R0, R21, R0 ;  /* 0x0000000015007221 */ /* 0x000fe40000010000 */
[----:B------:R-:W-:Y:S01]  /*7970*/  FADD.FTZ R2, R27, R2 ;  /* 0x000000021b027221 */ /* 0x000fe20000010000 */
[----:B------:R2:W-:Y:S04]  /*7980*/  STL [R1+0xc], R5 ;  /* 0x00000c0501007387 */ /* 0x0005e80000100800 */
[----:B------:R2:W-:Y:S04]  /*7990*/  STL [R1+0x10], R4 ;  /* 0x0000100401007387 */ /* 0x0005e80000100800 */
[----:B------:R2:W-:Y:S04]  /*79a0*/  STL [R1+0x18], R0 ;  /* 0x0000180001007387 */ /* 0x0005e80000100800 */
[----:B------:R2:W-:Y:S01]  /*79b0*/  STL [R1+0x14], R2 ;  /* 0x0000140201007387 */ /* 0x0005e20000100800 */
[----:B------:R-:W-:-:S02]  /*79c0*/  F2FP.BF16.PACK_AB R172, R81, R82 ;  /* 0x0000005251ac723e */ /* 0x000fc400000010ff */
[----:B------:R-:W-:Y:S02]  /*79d0*/  F2FP.BF16.PACK_AB R173, R23, R26 ;  /* 0x0000001a17ad723e */ /* 0x000fe400000010ff */
[----:B------:R-:W-:Y:S02]  /*79e0*/  F2FP.BF16.PACK_AB R174, R27, R80 ;  /* 0x000000501bae723e */ /* 0x000fe400000010ff */
[----:B------:R-:W-:Y:S02]  /*79f0*/  F2FP.BF16.PACK_AB R175, R21, R22 ;  /* 0x0000001615af723e */ /* 0x000fe400000010ff */
[----:B------:R-:W-:Y:S02]  /*7a00*/  F2FP.BF16.PACK_AB R140, R19, R20 ;  /* 0x00000014138c723e */ /* 0x000fe400000010ff */
[----:B------:R-:W-:Y:S02]  /*7a10*/  F2FP.BF16.PACK_AB R141, R11, R16 ;  /* 0x000000100b8d723e */ /* 0x000fe400000010ff */
[----:B------:R-:W-:-:S02]  /*7a20*/  F2FP.BF16.PACK_AB R142, R17, R18 ;  /* 0x00000012118e723e */ /* 0x000fc400000010ff */
[----:B------:R-:W-:Y:S01]  /*7a30*/  F2FP.BF16.PACK_AB R143, R9, R10 ;  /* 0x0000000a098f723e */ /* 0x000fe200000010ff */
[C---:B------:R-:W-:Y:S08]  /*7a40*/  HMMA.16816.F32.BF16 R196, R172.reuse, R164, R104 ;  /* 0x000000a4acc4723c */ /* 0x040ff00000041868 */
[C---:B------:R-:W-:Y:S08]  /*7a50*/  HMMA.16816.F32.BF16 R200, R172.reuse, R166, R100 ;  /* 0x000000a6acc8723c */ /* 0x040ff00000041864 */
[C---:B-1----:R-:W-:Y:S08]  /*7a60*/  HMMA.16816.F32.BF16 R188, R172.reuse, R156, R88 ;  /* 0x0000009cacbc723c */ /* 0x042ff00000041858 */
[C---:B------:R-:W-:Y:S08]  /*7a70*/  HMMA.16816.F32.BF16 R192, R172.reuse, R158, R76 ;  /* 0x0000009eacc0723c */ /* 0x040ff0000004184c */
[C---:B------:R-:W-:Y:S08]  /*7a80*/  HMMA.16816.F32.BF16 R180, R172.reuse, R148, R72 ;  /* 0x00000094acb4723c */ /* 0x040ff00000041848 */
[----:B------:R-:W-:Y:S08]  /*7a90*/  HMMA.16816.F32.BF16 R184, R172, R150, R68 ;  /* 0x00000096acb8723c */ /* 0x000ff00000041844 */
[C---:B------:R-:W-:Y:S08]  /*7aa0*/  HMMA.16816.F32.BF16 R168, R140.reuse, R164, R56 ;  /* 0x000000a48ca8723c */ /* 0x040ff00000041838 */
[C---:B------:R-:W-:Y:S08]  /*7ab0*/  HMMA.16816.F32.BF16 R160, R140.reuse, R156, R40 ;  /* 0x0000009c8ca0723c */ /* 0x040ff00000041828 */
[----:B------:R-:W-:Y:S08]  /*7ac0*/  HMMA.16816.F32.BF16 R152, R140, R148, R28 ;  /* 0x000000948c98723c */ /* 0x000ff0000004181c */
[----:B------:R-:W-:Y:S08]  /*7ad0*/  HMMA.16816.F32.BF16 R176, R172, R12, R64 ;  /* 0x0000000cacb0723c */ /* 0x000ff00000041840 */
[C---:B------:R-:W-:Y:S08]  /*7ae0*/  HMMA.16816.F32.BF16 R164, R140.reuse, R166, R48 ;  /* 0x000000a68ca4723c */ /* 0x040ff00000041830 */
[C---:B------:R-:W-:Y:S08]  /*7af0*/  HMMA.16816.F32.BF16 R156, R140.reuse, R158, R36 ;  /* 0x0000009e8c9c723c */ /* 0x040ff00000041824 */
[C---:B------:R-:W-:Y:S08]  /*7b00*/  HMMA.16816.F32.BF16 R148, R140.reuse, R150, R32 ;  /* 0x000000968c94723c */ /* 0x040ff00000041820 */
[----:B------:R-:W-:Y:S08]  /*7b10*/  HMMA.16816.F32.BF16 R144, R140, R12, R52 ;  /* 0x0000000c8c90723c */ /* 0x000ff00000041834 */
[-C--:B------:R-:W-:Y:S08]  /*7b20*/  HMMA.16816.F32.BF16 R172, R172, R14.reuse, R60 ;  /* 0x0000000eacac723c */ /* 0x080ff0000004183c */
[----:B------:R-:W-:Y:S01]  /*7b30*/  HMMA.16816.F32.BF16 R140, R140, R14, R44 ;  /* 0x0000000e8c8c723c */ /* 0x000fe2000004182c */
[----:B------:R-:W-:Y:S07]  /*7b40*/  @!P0 BRA `(.L_x_6) ;  /* 0x000054d000008947 */ /* 0x000fee0003800000 */
[----:B--2---:R-:W2:Y:S01]  /*7b50*/  LDL.LU R247, [R1+0x8] ;  /* 0x0000080001f77983 */ /* 0x004ea20000300800 */
[----:B------:R-:W-:Y:S01]  /*7b60*/  IMAD.MOV.U32 R252, RZ, RZ, c[0x0][0x1a4] ;  /* 0x00006900fffc7624 */ /* 0x000fe200078e00ff */
[----:B-----5:R-:W-:Y:S01]  /*7b70*/  MOV R133, R135 ;  /* 0x0000008700857202 */ /* 0x020fe20000000f00 */
[----:B------:R-:W-:Y:S01]  /*7b80*/  IMAD.MOV.U32 R246, RZ, RZ, c[0x0][0x1a0] ;  /* 0x00006800fff67624 */ /* 0x000fe200078e00ff */
[----:B------:R-:W-:Y:S01]  /*7b90*/  MOV R138, R3 ;  /* 0x00000003008a7202 */ /* 0x000fe20000000f00 */
[----:B------:R-:W-:-:S02]  /*7ba0*/  IMAD.MOV.U32 R132, RZ, RZ, R136 ;  /* 0x000000ffff847224 */ /* 0x000fc400078e0088 */
[----:B------:R-:W-:Y:S01]  /*7bb0*/  IMAD.MOV.U32 R137, RZ, RZ, R134 ;  /* 0x000000ffff897224 */ /* 0x000fe200078e0086 */
[----:B------:R-:W-:Y:S02]  /*7bc0*/  SHF.L.U64.HI R0, R246, 0x5, R252 ;  /* 0x00000005f6007819 */ /* 0x000fe400000102fc */
[----:B--2---:R-:W-:-:S05]  /*7bd0*/  LEA.HI.SX32 R2, R247, 0xfffffffe, 0x19 ;  /* 0xfffffffef7027811 */ /* 0x004fca00078fcaff */
[----:B------:R1:W-:Y:S01]  /*7be0*/  STL [R1], R2 ;  /* 0x0000000201007387 */ /* 0x0003e20000100800 */
[----:B------:R-:W-:Y:S05]  /*7bf0*/  BRA `(.L_x_7) ;  /* 0x000002a000007947 */ /* 0x000fea0003800000 */
.L_x_9:
[----:B------:R-:W2:Y:S01]  /*7c00*/  LDL.64 R238, [R1+0x40] ;  /* 0x0000400001ee7983 */ /* 0x000ea20000100a00 */
[----:B------:R-:W-:Y:S01]  /*7c10*/  ULDC.64 UR4, c[0x0][0x198] ;  /* 0x0000660000047ab9 */ /* 0x000fe20000000a00 */
[----:B------:R-:W-:Y:S01]  /*7c20*/  IADD3 R0, R212, -0x1, RZ ;  /* 0xffffffffd4007810 */ /* 0x000fe20007ffe0ff */
[----:B------:R-:W-:Y:S01]  /*7c30*/  USHF.L.U32 UR6, UR4, 0x5, URZ ;  /* 0x0000000504067899 */ /* 0x000fe2000800063f */
[----:B------:R-:W3:Y:S01]  /*7c40*/  LDL.64 R236, [R1+0x30] ;  /* 0x0000300001ec7983 */ /* 0x000ee20000100a00 */
[----:B------:R-:W-:Y:S01]  /*7c50*/  USHF.L.U64.HI UR5, UR4, 0x5, UR5 ;  /* 0x0000000504057899 */ /* 0x000fe20008010205 */
[----:B------:R-:W-:Y:S01]  /*7c60*/  SHF.R.S32.HI R2, RZ, 0x1f, R0 ;  /* 0x0000001fff027819 */ /* 0x000fe20000011400 */
[----:B------:R-:W-:Y:S04]  /*7c70*/  IMAD.WIDE.U32 R134, R0, c[0x0][0x198], RZ ;  /* 0x0000660000867a25 */ /* 0x000fe800078e00ff */
[----:B------:R-:W-:Y:S04]  /*7c80*/  IMAD R2, R2, c[0x0][0x198], RZ ;  /* 0x0000660002027a24 */ /* 0x000fe800078e02ff */
[----:B------:R-:W-:Y:S04]  /*7c90*/  IMAD R2, R0, c[0x0][0x19c], R2 ;  /* 0x0000670000027a24 */ /* 0x000fe800078e0202 */
[----:B------:R-:W-:Y:S01]  /*7ca0*/  IMAD.IADD R3, R135, 0x1, R2 ;  /* 0x0000000187037824 */ /* 0x000fe200078e0202 */
[----:B--2---:R-:W-:Y:S04]  /*7cb0*/  LEA R0, P1, R134, R238, 0x7 ;  /* 0x000000ee86007211 */ /* 0x004fe800078238ff */
[----:B------:R-:W-:Y:S02]  /*7cc0*/  LEA R2, P2, R0, c[0x0][0x168], 0x1 ;  /* 0x00005a0000027a11 */ /* 0x000fe400078408ff */
[----:B---3--:R-:W-:Y:S02]  /*7cd0*/  LEA.HI.X R3, R134, R237, R3, 0x7, P1 ;  /* 0x000000ed86037211 */ /* 0x008fe400008f3c03 */
[----:B------:R-:W-:Y:S02]  /*7ce0*/  IADD3 R204, P1, R2, UR6, RZ ;  /* 0x0000000602cc7c10 */ /* 0x000fe4000ff3e0ff */
[----:B------:R-:W-:Y:S02]  /*7cf0*/  LEA.HI.X R3, R0, c[0x0][0x16c], R3, 0x1, P2 ;  /* 0x00005b0000037a11 */ /* 0x000fe400010f0c03 */
[----:B------:R-:W-:Y:S02]  /*7d00*/  IADD3 R210, P2, R204, UR6, RZ ;  /* 0x00000006ccd27c10 */ /* 0x000fe4000ff5e0ff */
[----:B------:R-:W-:Y:S01]  /*7d10*/  IADD3.X R205, R3, UR5, RZ, P1, !PT ;  /* 0x0000000503cd7c10 */ /* 0x000fe20008ffe4ff */
[----:B------:R-:W-:Y:S01]  /*7d20*/  @!PT LDS RZ, [RZ] ;  /* 0x00000000fffff984 */ /* 0x000fe20000000800 */
[----:B------:R-:W-:Y:S01]  /*7d30*/  @!PT LDS RZ, [RZ] ;  /* 0x00000000fffff984 */ /* 0x000fe20000000800 */
[----:B------:R-:W-:Y:S01]  /*7d40*/  @!PT LDS RZ, [RZ] ;  /* 0x00000000fffff984 */ /* 0x000fe20000000800 */
[----:B------:R1:W-:Y:S01]  /*7d50*/  LDGSTS.E.BYPASS.LTC128B.128 [R234+0x4000], [R2.64] ;  /* 0x0400000002ea7fae */ /* 0x0003e2000b901d48 */
[----:B------:R-:W-:Y:S02]  /*7d60*/  IADD3 R208, P1, R210, UR6, RZ ;  /* 0x00000006d2d07c10 */ /* 0x000fe4000ff3e0ff */
[----:B------:R-:W-:Y:S01]  /*7d70*/  IADD3.X R211, R205, UR5, RZ, P2, !PT ;  /* 0x00000005cdd37c10 */ /* 0x000fe200097fe4ff */
[----:B------:R2:W-:Y:S01]  /*7d80*/  LDGSTS.E.BYPASS.LTC128B.128 [R234+0x4800], [R204.64] ;  /* 0x04800000ccea7fae */ /* 0x0005e2000b901d48 */
[----:B------:R-:W-:Y:S02]  /*7d90*/  IADD3 R206, P2, R208, UR6, RZ ;  /* 0x00000006d0ce7c10 */ /* 0x000fe4000ff5e0ff */
[----:B------:R-:W-:Y:S01]  /*7da0*/  IADD3.X R209, R211, UR5, RZ, P1, !PT ;  /* 0x00000005d3d17c10 */ /* 0x000fe20008ffe4ff */
[----:B------:R3:W-:Y:S01]  /*7db0*/  LDGSTS.E.BYPASS.LTC128B.128 [R234+0x5000], [R210.64] ;  /* 0x05000000d2ea7fae */ /* 0x0007e2000b901d48 */
[----:B------:R-:W-:Y:S02]  /*7dc0*/  IADD3 R134, P1, R206, UR6, RZ ;  /* 0x00000006ce867c10 */ /* 0x000fe4000ff3e0ff */
[----:B------:R-:W-:Y:S01]  /*7dd0*/  IADD3.X R207, R209, UR5, RZ, P2, !PT ;  /* 0x00000005d1cf7c10 */ /* 0x000fe200097fe4ff */
[----:B------:R3:W-:Y:S03]  /*7de0*/  LDGSTS.E.BYPASS.LTC128B.128 [R234+0x5800], [R208.64] ;  /* 0x05800000d0ea7fae */ /* 0x0007e6000b901d48 */
[----:B------:R-:W-:Y:S01]  /*7df0*/  IADD3.X R135, R207, UR5, RZ, P1, !PT ;  /* 0x00000005cf877c10 */ /* 0x000fe20008ffe4ff */
[----:B------:R3:W-:Y:S04]  /*7e00*/  LDGSTS.E.BYPASS.LTC128B.128 [R234+0x6000], [R206.64] ;  /* 0x06000000ceea7fae */ /* 0x0007e8000b901d48 */
[----:B------:R3:W-:Y:S01]  /*7e10*/  LDGSTS.E.BYPASS.LTC128B.128 [R234+0x6800], [R134.64] ;  /* 0x0680000086ea7fae */ /* 0x0007e2000b901d48 */
[----:B-1----:R-:W-:Y:S04]  /*7e20*/  IADD3 R2, P2, R134, UR6, RZ ;  /* 0x0000000686027c10 */ /* 0x002fe8000ff5e0ff */
[----:B--2---:R-:W-:Y:S02]  /*7e30*/  IADD3 R204, P1, R2, UR6, RZ ;  /* 0x0000000602cc7c10 */ /* 0x004fe4000ff3e0ff */
[----:B------:R-:W-:Y:S04]  /*7e40*/  IADD3.X R3, R135, UR5, RZ, P2, !PT ;  /* 0x0000000587037c10 */ /* 0x000fe800097fe4ff */
[----:B------:R-:W-:Y:S01]  /*7e50*/  IADD3.X R205, R3, UR5, RZ, P1, !PT ;  /* 0x0000000503cd7c10 */ /* 0x000fe20008ffe4ff */
[----:B------:R3:W-:Y:S04]  /*7e60*/  LDGSTS.E.BYPASS.LTC128B.128 [R234+0x7000], [R2.64] ;  /* 0x0700000002ea7fae */ /* 0x0007e8000b901d48 */
[----:B------:R3:W-:Y:S04]  /*7e70*/  LDGSTS.E.BYPASS.LTC128B.128 [R234+0x7800], [R204.64] ;  /* 0x07800000ccea7fae */ /* 0x0007e8000b901d48 */
[----:B------:R-:W0:Y:S01]  /*7e80*/  LDGDEPBAR ;  /* 0x00000000000079af */ /* 0x000e220000000000 */
[----:B------:R-:W-:-:S05]  /*7e90*/  BRA `(.L_x_8) ;  /* 0x00000da000007947 */ /* 0x000fca0003800000 */
.L_x_7:
[----:B------:R-:W2:Y:S01]  /*7ea0*/  LDL R134, [R1] ;  /* 0x0000000001867983 */ /* 0x000ea20000100800 */
[----:B------:R-:W-:Y:S04]  /*7eb0*/  DEPBAR.LE SB0, 0x0 ;  /* 0x000080000000791a */ /* 0x000fe80000000000 */
[----:B------:R-:W3:Y:S01]  /*7ec0*/  LDL.64 R14, [R1+0x38] ;  /* 0x00003800010e7983 */ /* 0x000ee20000100a00 */
[----:B------:R-:W-:Y:S02]  /*7ed0*/  IMAD.MOV.U32 R6, RZ, RZ, c[0x0][0x1a0] ;  /* 0x00006800ff067624 */ /* 0x000fe400078e00ff */
[----:B------:R-:W-:Y:S03]  /*7ee0*/  IMAD.MOV.U32 R8, RZ, RZ, c[0x0][0x1a4] ;  /* 0x00006900ff087624 */ /* 0x000fe600078e00ff */
[----:B------:R-:W4:Y:S04]  /*7ef0*/  LDL R10, [R1+0x48] ;  /* 0x00004800010a7983 */ /* 0x000f280000100800 */
[----:B------:R-:W-:Y:S01]  /*7f00*/  BAR.SYNC.DEFER_BLOCKING 0x0 ;  /* 0x0000000000007b1d */ /* 0x000fe20000010000 */
[----:B--2---:R-:W-:Y:S01]  /*7f10*/  SHF.R.S32.HI R0, RZ, 0x1f, R134 ;  /* 0x0000001fff007819 */ /* 0x004fe20000011486 */
[----:B------:R-:W-:Y:S04]  /*7f20*/  IMAD.WIDE.U32 R4, R134, c[0x0][0x1a0], RZ ;  /* 0x0000680086047a25 */ /* 0x000fe800078e00ff */
[----:B------:R-:W-:Y:S02]  /*7f30*/  IMAD R0, R0, c[0x0][0x1a0], RZ ;  /* 0x0000680000007a24 */ /* 0x000fe400078e02ff */
[----:B---3--:R-:W-:Y:S02]  /*7f40*/  IMAD.SHL.U32 R15, R6, 0x20, RZ ;  /* 0x00000020060f7824 */ /* 0x008fe400078e00ff */
[----:B-1----:R-:W-:Y:S01]  /*7f50*/  IMAD R2, R134, c[0x0][0x1a4], R0 ;  /* 0x0000690086027a24 */ /* 0x002fe200078e0200 */
[----:B------:R-:W-:Y:S02]  /*7f60*/  LEA R0, P0, R4, R14, 0x7 ;  /* 0x0000000e04007211 */ /* 0x000fe400078038ff */
[----:B------:R-:W-:Y:S01]  /*7f70*/  SHF.L.U64.HI R14, R6, 0x5, R8 ;  /* 0x00000005060e7819 */ /* 0x000fe20000010208 */
[----:B------:R-:W-:Y:S01]  /*7f80*/  IMAD.IADD R3, R5, 0x1, R2 ;  /* 0x0000000105037824 */ /* 0x000fe200078e0202 */
[----:B------:R-:W-:Y:S04]  /*7f90*/  LEA R2, P1, R0, c[0x0][0x170], 0x1 ;  /* 0x00005c0000027a11 */ /* 0x000fe800078208ff */
[----:B----4-:R-:W-:Y:S02]  /*7fa0*/  LEA.HI.X R4, R4, R10, R3, 0x7, P0 ;  /* 0x0000000a04047211 */ /* 0x010fe400000f3c03 */
[-C--:B------:R-:W-:Y:S02]  /*7fb0*/  IADD3 R6, P0, R2, R15.reuse, RZ ;  /* 0x0000000f02067210 */ /* 0x080fe40007f1e0ff */
[----:B------:R-:W-:Y:S02]  /*7fc0*/  LEA.HI.X R3, R0, c[0x0][0x174], R4, 0x1, P1 ;  /* 0x00005d0000037a11 */ /* 0x000fe400008f0c04 */
[-C--:B------:R-:W-:Y:S03]  /*7fd0*/  IADD3 R12, P1, R6, R15.reuse, RZ ;  /* 0x0000000f060c7210 */ /* 0x080fe60007f3e0ff */
[----:B------:R-:W-:Y:S01]  /*7fe0*/  @!PT LDS RZ, [RZ] ;  /* 0x00000000fffff984 */ /* 0x000fe20000000800 */
[----:B------:R-:W-:Y:S01]  /*7ff0*/  @!PT LDS RZ, [RZ] ;  /* 0x00000000fffff984 */ /* 0x000fe20000000800 */
[----:B------:R-:W-:Y:S01]  /*8000*/  @!PT LDS RZ, [RZ] ;  /* 0x00000000fffff984 */ /* 0x000fe20000000800 */
[----:B------:R1:W-:Y:S01]  /*8010*/  LDGSTS.E.BYPASS.LTC128B.128 [R234+0x8000], [R2.64] ;  /* 0x0800000002ea7fae */ /* 0x0003e2000b901d48 */
[--C-:B------:R-:W-:Y:S01]  /*8020*/  IMAD.X R7, R3, 0x1, R14.reuse, P0 ;  /* 0x0000000103077824 */ /* 0x100fe200000e060e */
[-C--:B------:R-:W-:Y:S03]  /*8030*/  IADD3 R10, P0, R12, R15.reuse, RZ ;  /* 0x0000000f0c0a7210 */ /* 0x080fe60007f1e0ff */
[--C-:B------:R-:W-:Y:S01]  /*8040*/  IMAD.X R13, R7, 0x1, R14.reuse, P1 ;  /* 0x00000001070d7824 */ /* 0x100fe200008e060e */
[-C--:B------:R-:W-:Y:S02]  /*8050*/  IADD3 R8, P1, R10, R15.reuse, RZ ;  /* 0x0000000f0a087210 */ /* 0x080fe40007f3e0ff */
[----:B------:R2:W-:Y:S02]  /*8060*/  LDGSTS.E.BYPASS.LTC128B.128 [R234+0x8800], [R6.64] ;  /* 0x0880000006ea7fae */ /* 0x0005e4000b901d48 */
[-C--:B------:R-:W-:Y:S02]  /*8070*/  IADD3.X R11, R13, R14.reuse, RZ, P0, !PT ;  /* 0x0000000e0d0b7210 */ /* 0x080fe400007fe4ff */
[-C--:B------:R-:W-:Y:S03]  /*8080*/  IADD3 R4, P0, R8, R15.reuse, RZ ;  /* 0x0000000f08047210 */ /* 0x080fe60007f1e0ff */
[--C-:B------:R-:W-:Y:S01]  /*8090*/  IMAD.X R9, R11, 0x1, R14.reuse, P1 ;  /* 0x000000010b097824 */ /* 0x100fe200008e060e */
[----:B------:R3:W-:Y:S03]  /*80a0*/  LDGSTS.E.BYPASS.LTC128B.128 [R234+0x9000], [R12.64] ;  /* 0x090000000cea7fae */ /* 0x0007e6000b901d48 */
[--C-:B------:R-:W-:Y:S05]  /*80b0*/  IMAD.X R5, R9, 0x1, R14.reuse, P0 ;  /* 0x0000000109057824 */ /* 0x100fea00000e060e */
[----:B------:R4:W-:Y:S01]  /*80c0*/  LDGSTS.E.BYPASS.LTC128B.128 [R234+0x9800], [R10.64] ;  /* 0x098000000aea7fae */ /* 0x0009e2000b901d48 */
[-C--:B-1----:R-:W-:Y:S07]  /*80d0*/  IADD3 R2, P1, R4, R15.reuse, RZ ;  /* 0x0000000f04027210 */ /* 0x082fee0007f3e0ff */
[----:B------:R4:W-:Y:S01]  /*80e0*/  LDGSTS.E.BYPASS.LTC128B.128 [R234+0xa000], [R8.64] ;  /* 0x0a00000008ea7fae */ /* 0x0009e2000b901d48 */
[----:B------:R-:W-:Y:S01]  /*80f0*/  IMAD.X R3, R5, 0x1, R14, P1 ;  /* 0x0000000105037824 */ /* 0x000fe200008e060e */
[----:B--2---:R-:W-:Y:S04]  /*8100*/  IADD3 R6, P0, R2, R15, RZ ;  /* 0x0000000f02067210 */ /* 0x004fe80007f1e0ff */
[----:B------:R-:W-:Y:S02]  /*8110*/  IADD3.X R7, R3, R14, RZ, P0, !PT ;  /* 0x0000000e03077210 */ /* 0x000fe400007fe4ff */
[----:B------:R1:W-:Y:S08]  /*8120*/  LDGSTS.E.BYPASS.LTC128B.128 [R234+0xa800], [R4.64] ;  /* 0x0a80000004ea7fae */ /* 0x0003f0000b901d48 */
[----:B------:R2:W-:Y:S08]  /*8130*/  LDGSTS.E.BYPASS.LTC128B.128 [R234+0xb000], [R2.64] ;  /* 0x0b00000002ea7fae */ /* 0x0005f0000b901d48 */
[----:B------:R1:W-:Y:S08]  /*8140*/  LDGSTS.E.BYPASS.LTC128B.128 [R234+0xb800], [R6.64] ;  /* 0x0b80000006ea7fae */ /* 0x0003f0000b901d48 */
[----:B------:R-:W-:Y:S08]  /*8150*/  LDSM.16.M88.4 R128, [R222] ;  /* 0x00000000de80783b */ /* 0x000ff00000000200 */
[----:B------:R-:W1:Y:S08]  /*8160*/  LDSM.16.M88.4 R16, [R139+0x4000] ;  /* 0x004000008b10783b */ /* 0x000e700000000200 */
[----:B------:R-:W4:Y:S08]  /*8170*/  LDSM.16.M88.4 R124, [R222+0x2000] ;  /* 0x00200000de7c783b */ /* 0x000f300000000200 */
[----:B------:R-:W5:Y:S08]  /*8180*/  LDSM.16.M88.4 R32, [R139+0x4800] ;  /* 0x004800008b20783b */ /* 0x000f700000000200 */
[----:B------:R-:W0:Y:S08]  /*8190*/  LDGDEPBAR ;  /* 0x00000000000079af */ /* 0x000e300000000000 */
[----:B------:R-:W2:Y:S01]  /*81a0*/  LDSM.16.M88.4 R48, [R139+0x5000] ;  /* 0x005000008b30783b */ /* 0x000ea20000000200 */
[-C--:B-1----:R-:W-:Y:S07]  /*81b0*/  HMMA.16816.F32.BF16 R4, R128, R16.reuse, RZ ;  /* 0x000000108004723c */ /* 0x082fee00000418ff */
[----:B------:R-:W1:Y:S01]  /*81c0*/  LDSM.16.M88.4 R64, [R139+0x5800] ;  /* 0x005800008b40783b */ /* 0x000e620000000200 */
[C---:B----4-:R-:W-:Y:S07]  /*81d0*/  HMMA.16816.F32.BF16 R8, R124.reuse, R16, RZ ;  /* 0x000000107c08723c */ /* 0x050fee00000418ff */
[----:B------:R-:W4:Y:S01]  /*81e0*/  LDSM.16.M88.4 R80, [R139+0x6000] ;  /* 0x006000008b50783b */ /* 0x000f220000000200 */
[-C--:B---3--:R-:W-:Y:S07]  /*81f0*/  HMMA.16816.F32.BF16 R12, R124, R18.reuse, RZ ;  /* 0x000000127c0c723c */ /* 0x088fee00000418ff */
[----:B------:R-:W3:Y:S01]  /*8200*/  LDSM.16.M88.4 R96, [R139+0x6800] ;  /* 0x006800008b60783b */ /* 0x000ee20000000200 */
[C---:B------:R-:W-:Y:S07]  /*8210*/  HMMA.16816.F32.BF16 R16, R128.reuse, R18, RZ ;  /* 0x000000128010723c */ /* 0x040fee00000418ff */
[----:B------:R-:W1:Y:S01]  /*8220*/  LDSM.16.M88.4 R112, [R139+0x7000] ;  /* 0x007000008b70783b */ /* 0x000e620000000200 */
[-C--:B-----5:R-:W-:Y:S07]  /*8230*/  HMMA.16816.F32.BF16 R20, R128, R32.reuse, RZ ;  /* 0x000000208014723c */ /* 0x0a0fee00000418ff */
[----:B------:R-:W5:Y:S01]  /*8240*/  LDSM.16.M88.4 R204, [R139+0x7800] ;  /* 0x007800008bcc783b */ /* 0x000f620000000200 */
[C---:B------:R-:W-:Y:S07]  /*8250*/  HMMA.16816.F32.BF16 R24, R124.reuse, R32, RZ ;  /* 0x000000207c18723c */ /* 0x040fee00000418ff */
[----:B------:R-:W-:Y:S01]  /*8260*/  LDSM.16.M88.4 R208, [R225] ;  /* 0x00000000e1d0783b */ /* 0x000fe20000000200 */
[-C--:B------:R-:W-:Y:S07]  /*8270*/  HMMA.16816.F32.BF16 R28, R124, R34.reuse, RZ ;  /* 0x000000227c1c723c */ /* 0x080fee00000418ff */
[----:B------:R-:W-:Y:S01]  /*8280*/  LDSM.16.M88.4 R212, [R225+0x2000] ;  /* 0x00200000e1d4783b */ /* 0x000fe20000000200 */
[C---:B------:R-:W-:Y:S08]  /*8290*/  HMMA.16816.F32.BF16 R32, R128.reuse, R34, RZ ;  /* 0x000000228020723c */ /* 0x040ff000000418ff */
[-C--:B--2---:R-:W-:Y:S08]  /*82a0*/  HMMA.16816.F32.BF16 R36, R128, R48.reuse, RZ ;  /* 0x000000308024723c */ /* 0x084ff000000418ff */
[C---:B------:R-:W-:Y:S08]  /*82b0*/  HMMA.16816.F32.BF16 R40, R124.reuse, R48, RZ ;  /* 0x000000307c28723c */ /* 0x040ff000000418ff */
[-C--:B------:R-:W-:Y:S08]  /*82c0*/  HMMA.16816.F32.BF16 R44, R124, R50.reuse, RZ ;  /* 0x000000327c2c723c */ /* 0x080ff000000418ff */
[C---:B------:R-:W-:Y:S08]  /*82d0*/  HMMA.16816.F32.BF16 R48, R128.reuse, R50, RZ ;  /* 0x000000328030723c */ /* 0x040ff000000418ff */
[-C--:B-1----:R-:W-:Y:S08]  /*82e0*/  HMMA.16816.F32.BF16 R52, R128, R64.reuse, RZ ;  /* 0x000000408034723c */ /* 0x082ff000000418ff */
[C---:B------:R-:W-:Y:S08]  /*82f0*/  HMMA.16816.F32.BF16 R56, R124.reuse, R64, RZ ;  /* 0x000000407c38723c */ /* 0x040ff000000418ff */
[-C--:B------:R-:W-:Y:S08]  /*8300*/  HMMA.16816.F32.BF16 R60, R124, R66.reuse, RZ ;  /* 0x000000427c3c723c */ /* 0x080ff000000418ff */
[C---:B------:R-:W-:Y:S08]  /*8310*/  HMMA.16816.F32.BF16 R64, R128.reuse, R66, RZ ;  /* 0x000000428040723c */ /* 0x040ff000000418ff */
[-C--:B----4-:R-:W-:Y:S08]  /*8320*/  HMMA.16816.F32.BF16 R68, R128, R80.reuse, RZ ;  /* 0x000000508044723c */ /* 0x090ff000000418ff */
[C---:B------:R-:W-:Y:S08]  /*8330*/  HMMA.16816.F32.BF16 R72, R124.reuse, R80, RZ ;  /* 0x000000507c48723c */ /* 0x040ff000000418ff */
[-C--:B------:R-:W-:Y:S08]  /*8340*/  HMMA.16816.F32.BF16 R76, R124, R82.reuse, RZ ;  /* 0x000000527c4c723c */ /* 0x080ff000000418ff */
[C---:B------:R-:W-:Y:S08]  /*8350*/  HMMA.16816.F32.BF16 R80, R128.reuse, R82, RZ ;  /* 0x000000528050723c */ /* 0x040ff000000418ff */
[-C--:B---3--:R-:W-:Y:S08]  /*8360*/  HMMA.16816.F32.BF16 R84, R128, R96.reuse, RZ ;  /* 0x000000608054723c */ /* 0x088ff000000418ff */
[C---:B------:R-:W-:Y:S08]  /*8370*/  HMMA.16816.F32.BF16 R88, R124.reuse, R96, RZ ;  /* 0x000000607c58723c */ /* 0x040ff000000418ff */
[-C--:B------:R-:W-:Y:S08]  /*8380*/  HMMA.16816.F32.BF16 R92, R124, R98.reuse, RZ ;  /* 0x000000627c5c723c */ /* 0x080ff000000418ff */
[C---:B------:R-:W-:Y:S08]  /*8390*/  HMMA.16816.F32.BF16 R96, R128.reuse, R98, RZ ;  /* 0x000000628060723c */ /* 0x040ff000000418ff */
[-C--:B------:R-:W-:Y:S08]  /*83a0*/  HMMA.16816.F32.BF16 R100, R128, R112.reuse, RZ ;  /* 0x000000708064723c */ /* 0x080ff000000418ff */
[C---:B------:R-:W-:Y:S08]  /*83b0*/  HMMA.16816.F32.BF16 R104, R124.reuse, R112, RZ ;  /* 0x000000707c68723c */ /* 0x040ff000000418ff */
[-C--:B------:R-:W-:Y:S08]  /*83c0*/  HMMA.16816.F32.BF16 R108, R124, R114.reuse, RZ ;  /* 0x000000727c6c723c */ /* 0x080ff000000418ff */
[C---:B------:R-:W-:Y:S08]  /*83d0*/  HMMA.16816.F32.BF16 R112, R128.reuse, R114, RZ ;  /* 0x000000728070723c */ /* 0x040ff000000418ff */
[-C--:B-----5:R-:W-:Y:S08]  /*83e0*/  HMMA.16816.F32.BF16 R116, R128, R204.reuse, RZ ;  /* 0x000000cc8074723c */ /* 0x0a0ff000000418ff */
[C---:B------:R-:W-:Y:S08]  /*83f0*/  HMMA.16816.F32.BF16 R120, R124.reuse, R204, RZ ;  /* 0x000000cc7c78723c */ /* 0x040ff000000418ff */
[-C--:B------:R-:W-:Y:S08]  /*8400*/  HMMA.16816.F32.BF16 R124, R124, R206.reuse, RZ ;  /* 0x000000ce7c7c723c */ /* 0x080ff000000418ff */
[----:B------:R-:W-:Y:S01]  /*8410*/  HMMA.16816.F32.BF16 R128, R128, R206, RZ ;  /* 0x000000ce8080723c */ /* 0x000fe200000418ff */
[----:B------:R-:W1:Y:S07]  /*8420*/  LDSM.16.M88.4 R204, [R221+0x4000] ;  /* 0x00400000ddcc783b */ /* 0x000e6e0000000200 */
[-C--:B-1----:R-:W-:Y:S08]  /*8430*/  HMMA.16816.F32.BF16 R4, R208, R204.reuse, R4 ;  /* 0x000000ccd004723c */ /* 0x082ff00000041804 */
[C---:B------:R-:W-:Y:S08]  /*8440*/  HMMA.16816.F32.BF16 R8, R212.reuse, R204, R8 ;  /* 0x000000ccd408723c */ /* 0x040ff00000041808 */
[-C--:B------:R-:W-:Y:S08]  /*8450*/  HMMA.16816.F32.BF16 R12, R212, R206.reuse, R12 ;  /* 0x000000ced40c723c */ /* 0x080ff0000004180c */
[C---:B------:R-:W-:Y:S01]  /*8460*/  HMMA.16816.F32.BF16 R16, R208.reuse, R206, R16 ;  /* 0x000000ced010723c */ /* 0x040fe20000041810 */
        /* <DEDUP_REMOVED lines=33> */
[-C--:B------:R-:W-:Y:S01]  /*8680*/  HMMA.16816.F32.BF16 R124, R212, R206.reuse, R124 ;  /* 0x000000ced47c723c */ /* 0x080fe2000004187c */
[----:B------:R-:W-:Y:S07]  /*8690*/  LDSM.16.M88.4 R212, [R223+0x2000] ;  /* 0x00200000dfd4783b */ /* 0x000fee0000000200 */
[----:B------:R-:W-:Y:S01]  /*86a0*/  HMMA.16816.F32.BF16 R128, R208, R206, R128 ;  /* 0x000000ced080723c */ /* 0x000fe20000041880 */
[----:B------:R-:W-:Y:S08]  /*86b0*/  LDSM.16.M88.4 R204, [R223] ;  /* 0x00000000dfcc783b */ /* 0x000ff00000000200 */
[----:B------:R-:W1:Y:S02]  /*86c0*/  LDSM.16.M88.4 R208, [R226] ;  /* 0x00000000e2d0783b */ /* 0x000e640000000200 */
[-C--:B-1----:R-:W-:Y:S08]  /*86d0*/  HMMA.16816.F32.BF16 R4, R204, R208.reuse, R4 ;  /* 0x000000d0cc04723c */ /* 0x082ff00000041804 */
[C---:B------:R-:W-:Y:S08]  /*86e0*/  HMMA.16816.F32.BF16 R8, R212.reuse, R208, R8 ;  /* 0x000000d0d408723c */ /* 0x040ff00000041808 */
[-C--:B------:R-:W-:Y:S08]  /*86f0*/  HMMA.16816.F32.BF16 R12, R212, R210.reuse, R12 ;  /* 0x000000d2d40c723c */ /* 0x080ff0000004180c */
[C---:B------:R-:W-:Y:S01]  /*8700*/  HMMA.16816.F32.BF16 R16, R204.reuse, R210, R16 ;  /* 0x000000d2cc10723c */ /* 0x040fe20000041810 */
[----:B------:R-:W1:Y:S07]  /*8710*/  LDSM.16.M88.4 R208, [R233] ;  /* 0x00000000e9d0783b */ /* 0x000e6e0000000200 */
        /* <DEDUP_REMOVED lines=71> */
[----:B------:R-:W1:Y:S01]  /*8b90*/  LDSM.16.M88.4 R208, [R220+0x3800] ;  /* 0x00380000dcd0783b */ /* 0x000e620000000200 */
[----:B------:R-:W-:Y:S07]  /*8ba0*/  DEPBAR.LE SB0, 0x0 ;  /* 0x000080000000791a */ /* 0x000fee0000000000 */
[----:B------:R-:W-:Y:S01]  /*8bb0*/  BAR.SYNC.DEFER_BLOCKING 0x0 ;  /* 0x0000000000007b1d */ /* 0x000fe20000010000 */
[-C--:B-1----:R-:W-:Y:S08]  /*8bc0*/  HMMA.16816.F32.BF16 R116, R204, R208.reuse, R116 ;  /* 0x000000d0cc74723c */ /* 0x082ff00000041874 */
[C---:B------:R-:W-:Y:S08]  /*8bd0*/  HMMA.16816.F32.BF16 R120, R212.reuse, R208, R120 ;  /* 0x000000d0d478723c */ /* 0x040ff00000041878 */
[-C--:B------:R-:W-:Y:S07]  /*8be0*/  HMMA.16816.F32.BF16 R124, R212, R210.reuse, R124 ;  /* 0x000000d2d47c723c */ /* 0x080fee000004187c */
[----:B------:R-:W-:Y:S01]  /*8bf0*/  IMAD.MOV.U32 R212, RZ, RZ, R134 ;  /* 0x000000ffffd47224 */ /* 0x000fe200078e0086 */
[----:B------:R-:W-:Y:S04]  /*8c00*/  HMMA.16816.F32.BF16 R128, R204, R210, R128 ;  /* 0x000000d2cc80723c */ /* 0x000fe80000041880 */
[----:B------:R-:W-:Y:S11]  /*8c10*/  ISETP.GT.AND P0, PT, R212, RZ, PT ;  /* 0x000000ffd400720c */ /* 0x000ff60003f04270 */
[----:B------:R-:W-:Y:S02]  /*8c20*/  @!UPT UIADD3 URZ, URZ, URZ, URZ ;  /* 0x0000003f3f3ff290 */ /* 0x000fe4000fffe03f */
[----:B------:R-:W-:-:S05]  /*8c30*/  @P0 BRA `(.L_x_9) ;  /* 0xffffefc000000947 */ /* 0x000fca000383ffff */
.L_x_8:
[----:B------:R-:W-:Y:S01]  /*8c40*/  FMNMX.FTZ R0, R4, R132, !PT ;  /* 0x0000008404007209 */ /* 0x000fe20007810000 */
[----:B------:R-:W-:Y:S03]  /*8c50*/  STL [R1+0x98], R229 ;  /* 0x000098e501007387 */ /* 0x000fe60000100800 */
[----:B---3--:R-:W-:Y:S01]  /*8c60*/  FMNMX.FTZ R2, R5, R0, !PT ;  /* 0x0000000005027209 */ /* 0x008fe20007810000 */
[----:B------:R-:W-:Y:S01]  /*8c70*/  STL [R1+0x94], R228 ;  /* 0x000094e401007387 */ /* 0x000fe20000100800 */
[----:B------:R-:W-:Y:S02]  /*8c80*/  FMNMX.FTZ R0, R6, R133, !PT ;  /* 0x0000008506007209 */ /* 0x000fe40007810000 */
[----:B------:R-:W-:Y:S01]  /*8c90*/  FMNMX.FTZ R2, R16, R2, !PT ;  /* 0x0000000210027209 */ /* 0x000fe20007810000 */
        /* <DEDUP_REMOVED lines=105> */
[----:B------:R-:W-:Y:S01]  /*9330*/  FMNMX.FTZ R0, R95, R0, !PT ;  /* 0x000000005f007209 */ /* 0x000fe20007810000 */
[----:B------:R-:W1:Y:S01]  /*9340*/  SHFL.BFLY PT, R135, R136, 0x2, 0x1f ;  /* 0x0c401f0088877f89 */ /* 0x000e6200000e0000 */
        /* <DEDUP_REMOVED lines=20> */
[----:B-1----:R-:W-:Y:S02]  /*9490*/  FMNMX.FTZ R136, R136, R135, !PT ;  /* 0x0000008788887209 */ /* 0x002fe40007810000 */
[----:B------:R-:W-:Y:S02]  /*94a0*/  FMNMX.FTZ R0, R126, R0, !PT ;  /* 0x000000007e007209 */ /* 0x000fe40007810000 */
[----:B------:R-:W-:Y:S01]  /*94b0*/  FMNMX.FTZ R134, R131, R134, !PT ;  /* 0x0000008683867209 */ /* 0x000fe20007810000 */
[----:B------:R-:W1:Y:S01]  /*94c0*/  SHFL.BFLY PT, R135, R136, 0x1, 0x1f ;  /* 0x0c201f0088877f89 */ /* 0x000e6200000e0000 */
[----:B------:R-:W-:Y:S02]  /*94d0*/  FMNMX.FTZ R2, R120, R2, !PT ;  /* 0x0000000278027209 */ /* 0x000fe40007810000 */
[----:B------:R-:W-:Y:S02]  /*94e0*/  FMNMX.FTZ R0, R127, R0, !PT ;  /* 0x000000007f007209 */ /* 0x000fe40007810000 */
[----:B------:R-:W-:Y:S03]  /*94f0*/  FMNMX.FTZ R3, R121, R2, !PT ;  /* 0x0000000279037209 */ /* 0x000fe60007810000 */
[----:B------:R-:W2:Y:S01]  /*9500*/  SHFL.BFLY PT, R205, R134, 0x2, 0x1f ;  /* 0x0c401f0086cd7f89 */ /* 0x000ea200000e0000 */
[----:B------:R-:W-:Y:S04]  /*9510*/  FMNMX.FTZ R3, R124, R3, !PT ;  /* 0x000000037c037209 */ /* 0x000fe80007810000 */
[----:B------:R-:W-:Y:S03]  /*9520*/  FMNMX.FTZ R3, R125, R3, !PT ;  /* 0x000000037d037209 */ /* 0x000fe60007810000 */
[----:B------:R-:W3:Y:S01]  /*9530*/  SHFL.BFLY PT, R2, R0, 0x2, 0x1f ;  /* 0x0c401f0000027f89 */ /* 0x000ee200000e0000 */
[----:B-1----:R-:W-:Y:S07]  /*9540*/  FMNMX.FTZ R136, R136, R135, !PT ;  /* 0x0000008788887209 */ /* 0x002fee0007810000 */
[----:B------:R-:W1:Y:S01]  /*9550*/  SHFL.BFLY PT, R204, R3, 0x2, 0x1f ;  /* 0x0c401f0003cc7f89 */ /* 0x000e6200000e0000 */
[----:B------:R-:W-:Y:S02]  /*9560*/  FSETP.NEU.FTZ.AND P2, PT, R136, -INF , PT ;  /* 0xff8000008800780b */ /* 0x000fe40003f5d000 */
[----:B--2---:R-:W-:Y:S05]  /*9570*/  FMNMX.FTZ R134, R134, R205, !PT ;  /* 0x000000cd86867209 */ /* 0x004fea0007810000 */
[----:B------:R-:W2:Y:S01]  /*9580*/  SHFL.BFLY PT, R205, R134, 0x1, 0x1f ;  /* 0x0c201f0086cd7f89 */ /* 0x000ea200000e0000 */
[----:B---3--:R-:W-:Y:S01]  /*9590*/  FMNMX.FTZ R2, R0, R2, !PT ;  /* 0x0000000200027209 */ /* 0x008fe20007810000 */
[----:B------:R-:W-:Y:S04]  /*95a0*/  FADD.FTZ R0, -R136, R132 ;  /* 0x0000008488007221 */ /* 0x000fe80000010100 */
[----:B------:R-:W-:Y:S04]  /*95b0*/  FMUL.FTZ R0, R0, c[0x0][0x23c] ;  /* 0x00008f0000007a20 */ /* 0x000fe80000410000 */
[----:B------:R3:W-:Y:S01]  /*95c0*/  MUFU.EX2 R132, R0 ;  /* 0x0000000000847308 */ /* 0x0007e20000000800 */
[----:B-1----:R-:W-:Y:S02]  /*95d0*/  FMNMX.FTZ R204, R3, R204, !PT ;  /* 0x000000cc03cc7209 */ /* 0x002fe40007810000 */
[----:B------:R-:W1:Y:S08]  /*95e0*/  SHFL.BFLY PT, R3, R2, 0x1, 0x1f ;  /* 0x0c201f0002037f89 */ /* 0x000e7000000e0000 */
[----:B------:R-:W4:Y:S01]  /*95f0*/  SHFL.BFLY PT, R206, R204, 0x1, 0x1f ;  /* 0x0c201f00ccce7f89 */ /* 0x000f2200000e0000 */
[----:B--2---:R-:W-:Y:S04]  /*9600*/  FMNMX.FTZ R135, R134, R205, !PT ;  /* 0x000000cd86877209 */ /* 0x004fe80007810000 */
[C---:B------:R-:W-:Y:S01]  /*9610*/  FSETP.NEU.FTZ.AND P1, PT, R135.reuse, -INF , PT ;  /* 0xff8000008700780b */ /* 0x040fe20003f3d000 */
[C---:B---3--:R-:W-:Y:S01]  /*9620*/  FADD.FTZ R0, -R135.reuse, R133 ;  /* 0x0000008587007221 */ /* 0x048fe20000010100 */
[----:B-1----:R-:W-:Y:S03]  /*9630*/  FMNMX.FTZ R3, R2, R3, !PT ;  /* 0x0000000302037209 */ /* 0x002fe60007810000 */
[----:B------:R-:W-:Y:S04]  /*9640*/  FMUL.FTZ R0, R0, c[0x0][0x23c] ;  /* 0x00008f0000007a20 */ /* 0x000fe80000410000 */
[----:B------:R1:W-:Y:S01]  /*9650*/  MUFU.EX2 R133, R0 ;  /* 0x0000000000857308 */ /* 0x0003e20000000800 */
[----:B----4-:R-:W-:Y:S01]  /*9660*/  FMNMX.FTZ R134, R204, R206, !PT ;  /* 0x000000cecc867209 */ /* 0x010fe20007810000 */
[----:B------:R-:W-:Y:S04]  /*9670*/  FMUL.FTZ R204, R135, c[0x0][0x23c] ;  /* 0x00008f0087cc7a20 */ /* 0x000fe80000410000 */
[----:B-1----:R-:W-:Y:S02]  /*9680*/  FADD.FTZ R0, -R134, R137 ;  /* 0x0000008986007221 */ /* 0x002fe40000010100 */
[----:B------:R-:W-:Y:S02]  /*9690*/  FMUL.FTZ R137, R136, c[0x0][0x23c] ;  /* 0x00008f0088897a20 */ /* 0x000fe40000410000 */
[----:B------:R-:W-:Y:S02]  /*96a0*/  FMUL.FTZ R2, R0, c[0x0][0x23c] ;  /* 0x00008f0000027a20 */ /* 0x000fe40000410000 */
[----:B------:R-:W-:Y:S01]  /*96b0*/  FADD.FTZ R0, -R3, R138 ;  /* 0x0000008a03007221 */ /* 0x000fe20000010100 */
[----:B------:R-:W-:Y:S02]  /*96c0*/  FSEL R138, R137, RZ, P2 ;  /* 0x000000ff898a7208 */ /* 0x000fe40001000000 */
[----:B------:R-:W-:Y:S01]  /*96d0*/  FSEL R137, R204, RZ, P1 ;  /* 0x000000ffcc897208 */ /* 0x000fe20000800000 */
[----:B------:R-:W-:Y:S01]  /*96e0*/  MUFU.EX2 R2, R2 ;  /* 0x0000000200027308 */ /* 0x000fe20000000800 */
[----:B------:R-:W-:Y:S01]  /*96f0*/  FSETP.NEU.FTZ.AND P2, PT, R134, -INF , PT ;  /* 0xff8000008600780b */ /* 0x000fe20003f5d000 */
[--C-:B------:R-:W-:Y:S01]  /*9700*/  FFMA.FTZ R251, R69, c[0x0][0x23c], -R138.reuse ;  /* 0x00008f0045fb7a23 */ /* 0x100fe2000001088a */
[----:B------:R-:W-:Y:S01]  /*9710*/  FSETP.NEU.FTZ.AND P1, PT, R3, -INF , PT ;  /* 0xff8000000300780b */ /* 0x000fe20003f3d000 */
[--C-:B------:R-:W-:Y:S02]  /*9720*/  FFMA.FTZ R6, R6, c[0x0][0x23c], -R137.reuse ;  /* 0x00008f0006067a23 */ /* 0x100fe40000010889 */
[--C-:B------:R-:W-:Y:S02]  /*9730*/  FFMA.FTZ R223, R119, c[0x0][0x23c], -R137.reuse ;  /* 0x00008f0077df7a23 */ /* 0x100fe40000010889 */
[--C-:B------:R-:W-:Y:S02]  /*9740*/  FFMA.FTZ R229, R84, c[0x0][0x23c], -R138.reuse ;  /* 0x00008f0054e57a23 */ /* 0x100fe4000001088a */
[----:B------:R1:W-:Y:S01]  /*9750*/  MUFU.EX2 R69, R6 ;  /* 0x0000000600457308 */ /* 0x0003e20000000800 */
[--C-:B------:R-:W-:Y:S02]  /*9760*/  FFMA.FTZ R5, R5, c[0x0][0x23c], -R138.reuse ;  /* 0x00008f0005057a23 */ /* 0x100fe4000001088a */
[--C-:B------:R-:W-:Y:S02]  /*9770*/  FFMA.FTZ R4, R4, c[0x0][0x23c], -R138.reuse ;  /* 0x00008f0004047a23 */ /* 0x100fe4000001088a */
[--C-:B------:R-:W-:Y:S02]  /*9780*/  FFMA.FTZ R139, R113, c[0x0][0x23c], -R138.reuse ;  /* 0x00008f00718b7a23 */ /* 0x100fe4000001088a */
[--C-:B------:R-:W-:Y:S02]  /*9790*/  FFMA.FTZ R225, R102, c[0x0][0x23c], -R137.reuse ;  /* 0x00008f0066e17a23 */ /* 0x100fe40000010889 */
[--C-:B------:R-:W-:Y:S01]  /*97a0*/  FFMA.FTZ R222, R118, c[0x0][0x23c], -R137.reuse ;  /* 0x00008f0076de7a23 */ /* 0x100fe20000010889 */
[----:B------:R-:W2:Y:S01]  /*97b0*/  MUFU.EX2 R5, R5 ;  /* 0x0000000500057308 */ /* 0x000ea20000000800 */
[--C-:B------:R-:W-:Y:S02]  /*97c0*/  FFMA.FTZ R227, R87, c[0x0][0x23c], -R137.reuse ;  /* 0x00008f0057e37a23 */ /* 0x100fe40000010889 */
[--C-:B------:R-:W-:Y:S02]  /*97d0*/  FFMA.FTZ R228, R99, c[0x0][0x23c], -R137.reuse ;  /* 0x00008f0063e47a23 */ /* 0x100fe40000010889 */
[--C-:B------:R-:W-:Y:S02]  /*97e0*/  FFMA.FTZ R19, R19, c[0x0][0x23c], -R137.reuse ;  /* 0x00008f0013137a23 */ /* 0x100fe40000010889 */
[--C-:B------:R-:W-:Y:S02]  /*97f0*/  FFMA.FTZ R250, R80, c[0x0][0x23c], -R138.reuse ;  /* 0x00008f0050fa7a23 */ /* 0x100fe4000001088a */
[--C-:B------:R-:W-:Y:S01]  /*9800*/  FFMA.FTZ R249, R81, c[0x0][0x23c], -R138.reuse ;  /* 0x00008f0051f97a23 */ /* 0x100fe2000001088a */
[----:B------:R3:W-:Y:S01]  /*9810*/  MUFU.EX2 R207, R4 ;  /* 0x0000000400cf7308 */ /* 0x0007e20000000800 */
[--C-:B------:R-:W-:Y:S02]  /*9820*/  FFMA.FTZ R7, R7, c[0x0][0x23c], -R137.reuse ;  /* 0x00008f0007077a23 */ /* 0x100fe40000010889 */
[--C-:B------:R-:W-:Y:S02]  /*9830*/  FFMA.FTZ R239, R20, c[0x0][0x23c], -R138.reuse ;  /* 0x00008f0014ef7a23 */ /* 0x100fe4000001088a */
[--C-:B------:R-:W-:Y:S02]  /*9840*/  FFMA.FTZ R20, R97, c[0x0][0x23c], -R138.reuse ;  /* 0x00008f0061147a23 */ /* 0x100fe4000001088a */
[--C-:B------:R-:W-:Y:S02]  /*9850*/  FFMA.FTZ R17, R17, c[0x0][0x23c], -R138.reuse ;  /* 0x00008f0011117a23 */ /* 0x100fe4000001088a */
[----:B-1----:R-:W-:Y:S01]  /*9860*/  FFMA.FTZ R6, R116, c[0x0][0x23c], -R138 ;  /* 0x00008f0074067a23 */ /* 0x002fe2000001088a */
[----:B------:R-:W-:Y:S01]  /*9870*/  MUFU.EX2 R226, R19 ;  /* 0x0000001300e27308 */ /* 0x000fe20000000800 */
[--C-:B------:R-:W-:Y:S02]  /*9880*/  FFMA.FTZ R116, R51, c[0x0][0x23c], -R137.reuse ;  /* 0x00008f0033747a23 */ /* 0x100fe40000010889 */
[----:B------:R-:W-:Y:S02]  /*9890*/  IMAD.MOV.U32 R51, RZ, RZ, R20 ;  /* 0x000000ffff337224 */ /* 0x000fe400078e0014 */
[--C-:B------:R-:W-:Y:S02]  /*98a0*/  FFMA.FTZ R245, R82, c[0x0][0x23c], -R137.reuse ;  /* 0x00008f0052f57a23 */ /* 0x100fe40000010889 */
[--C-:B------:R-:W-:Y:S02]  /*98b0*/  FFMA.FTZ R244, R83, c[0x0][0x23c], -R137.reuse ;  /* 0x00008f0053f47a23 */ /* 0x100fe40000010889 */
[--C-:B------:R-:W-:Y:S01]  /*98c0*/  FFMA.FTZ R248, R86, c[0x0][0x23c], -R137.reuse ;  /* 0x00008f0056f87a23 */ /* 0x100fe20000010889 */
[----:B------:R-:W-:Y:S01]  /*98d0*/  MUFU.EX2 R20, R7 ;  /* 0x0000000700147308 */ /* 0x000fe20000000800 */
[--C-:B------:R-:W-:Y:S01]  /*98e0*/  FFMA.FTZ R211, R54, c[0x0][0x23c], -R137.reuse ;  /* 0x00008f0036d37a23 */ /* 0x100fe20000010889 */
[----:B--2---:R-:W-:Y:S01]  /*98f0*/  MOV R54, R5 ;  /* 0x0000000500367202 */ /* 0x004fe20000000f00 */
[----:B------:R-:W-:Y:S02]  /*9900*/  FMUL.FTZ R5, R134, c[0x0][0x23c] ;  /* 0x00008f0086057a20 */ /* 0x000fe40000410000 */
[--C-:B---3--:R-:W-:Y:S02]  /*9910*/  FFMA.FTZ R4, R85, c[0x0][0x23c], -R138.reuse ;  /* 0x00008f0055047a23 */ /* 0x108fe4000001088a */
[----:B------:R-:W-:Y:S01]  /*9920*/  FFMA.FTZ R208, R67, c[0x0][0x23c], -R137 ;  /* 0x00008f0043d07a23 */ /* 0x000fe20000010889 */
[----:B------:R-:W-:Y:S01]  /*9930*/  FSEL R5, R5, RZ, P2 ;  /* 0x000000ff05057208 */ /* 0x000fe20001000000 */
[--C-:B------:R-:W-:Y:S01]  /*9940*/  FFMA.FTZ R16, R16, c[0x0][0x23c], -R138.reuse ;  /* 0x00008f0010107a23 */ /* 0x100fe2000001088a */
[----:B------:R-:W1:Y:S01]  /*9950*/  MUFU.EX2 R7, R17 ;  /* 0x0000001100077308 */ /* 0x000e620000000800 */
[----:B------:R-:W-:Y:S01]  /*9960*/  MOV R67, R4 ;  /* 0x0000000400437202 */ /* 0x000fe20000000f00 */
[----:B------:R-:W-:Y:S02]  /*9970*/  FMUL.FTZ R4, R3, c[0x0][0x23c] ;  /* 0x00008f0003047a20 */ /* 0x000fe40000410000 */
[--C-:B------:R-:W-:Y:S02]  /*9980*/  FFMA.FTZ R238, R21, c[0x0][0x23c], -R138.reuse ;  /* 0x00008f0015ee7a23 */ /* 0x100fe4000001088a */
[--C-:B------:R-:W-:Y:S01]  /*9990*/  FFMA.FTZ R21, R128, c[0x0][0x23c], -R138.reuse ;  /* 0x00008f0080157a23 */ /* 0x100fe2000001088a */
[----:B------:R-:W-:Y:S01]  /*99a0*/  FSEL R4, R4, RZ, P1 ;  /* 0x000000ff04047208 */ /* 0x000fe20000800000 */
[--C-:B------:R-:W-:Y:S02]  /*99b0*/  FFMA.FTZ R9, R9, c[0x0][0x23c], -R5.reuse ;  /* 0x00008f0009097a23 */ /* 0x100fe40000010805 */
[----:B------:R-:W-:Y:S01]  /*99c0*/  MUFU.EX2 R239, R239 ;  /* 0x000000ef00ef7308 */ /* 0x000fe20000000800 */
[----:B------:R-:W-:Y:S02]  /*99d0*/  FFMA.FTZ R119, R61, c[0x0][0x23c], -R5 ;  /* 0x00008f003d777a23 */ /* 0x000fe40000010805 */
[--C-:B------:R-:W-:Y:S02]  /*99e0*/  FFMA.FTZ R213, R49, c[0x0][0x23c], -R138.reuse ;  /* 0x00008f0031d57a23 */ /* 0x100fe4000001088a */
[--C-:B------:R-:W-:Y:S02]  /*99f0*/  FFMA.FTZ R243, R52, c[0x0][0x23c], -R138.reuse ;  /* 0x00008f0034f37a23 */ /* 0x100fe4000001088a */
[--C-:B------:R-:W-:Y:S02]  /*9a00*/  FFMA.FTZ R242, R53, c[0x0][0x23c], -R138.reuse ;  /* 0x00008f0035f27a23 */ /* 0x100fe4000001088a */
[--C-:B------:R-:W-:Y:S01]  /*9a10*/  FFMA.FTZ R241, R64, c[0x0][0x23c], -R138.reuse ;  /* 0x00008f0040f17a23 */ /* 0x100fe2000001088a */
[----:B------:R-:W-:Y:S01]  /*9a20*/  MUFU.EX2 R238, R238 ;  /* 0x000000ee00ee7308 */ /* 0x000fe20000000800 */
[--C-:B------:R-:W-:Y:S02]  /*9a30*/  FFMA.FTZ R240, R65, c[0x0][0x23c], -R138.reuse ;  /* 0x00008f0041f07a23 */ /* 0x100fe4000001088a */
[--C-:B------:R-:W-:Y:S01]  /*9a40*/  FFMA.FTZ R252, R68, c[0x0][0x23c], -R138.reuse ;  /* 0x00008f0044fc7a23 */ /* 0x100fe2000001088a */
[----:B-1----:R-:W-:Y:S01]  /*9a50*/  MOV R61, R7 ;  /* 0x00000007003d7202 */ /* 0x002fe20000000f00 */
[--C-:B------:R-:W-:Y:S01]  /*9a60*/  FFMA.FTZ R237, R32, c[0x0][0x23c], -R138.reuse ;  /* 0x00008f0020ed7a23 */ /* 0x100fe2000001088a */
[----:B------:R-:W-:Y:S01]  /*9a70*/  MOV R68, R207 ;  /* 0x000000cf00447202 */ /* 0x000fe20000000f00 */
[--C-:B------:R-:W-:Y:S02]  /*9a80*/  FFMA.FTZ R32, R101, c[0x0][0x23c], -R138.reuse ;  /* 0x00008f0065207a23 */ /* 0x100fe4000001088a */
[--C-:B------:R-:W-:Y:S01]  /*9a90*/  FFMA.FTZ R236, R33, c[0x0][0x23c], -R138.reuse ;  /* 0x00008f0021ec7a23 */ /* 0x100fe2000001088a */
[----:B------:R-:W-:Y:S01]  /*9aa0*/  MUFU.EX2 R7, R9 ;  /* 0x0000000900077308 */ /* 0x000fe20000000800 */
[--C-:B------:R-:W-:Y:S02]  /*9ab0*/  FFMA.FTZ R33, R100, c[0x0][0x23c], -R138.reuse ;  /* 0x00008f0064217a23 */ /* 0x100fe4000001088a */
[--C-:B------:R-:W-:Y:S02]  /*9ac0*/  FFMA.FTZ R235, R36, c[0x0][0x23c], -R138.reuse ;  /* 0x00008f0024eb7a23 */ /* 0x100fe4000001088a */
[--C-:B------:R-:W-:Y:S02]  /*9ad0*/  FFMA.FTZ R36, R96, c[0x0][0x23c], -R138.reuse ;  /* 0x00008f0060247a23 */ /* 0x100fe4000001088a */
[--C-:B------:R-:W-:Y:S02]  /*9ae0*/  FFMA.FTZ R215, R37, c[0x0][0x23c], -R138.reuse ;  /* 0x00008f0025d77a23 */ /* 0x100fe4000001088a */
[--C-:B------:R-:W-:Y:S01]  /*9af0*/  FFMA.FTZ R37, R112, c[0x0][0x23c], -R138.reuse ;  /* 0x00008f0070257a23 */ /* 0x100fe2000001088a */
[----:B------:R-:W-:Y:S01]  /*9b00*/  MUFU.EX2 R237, R237 ;  /* 0x000000ed00ed7308 */ /* 0x000fe20000000800 */
[--C-:B------:R-:W-:Y:S02]  /*9b10*/  FFMA.FTZ R214, R48, c[0x0][0x23c], -R138.reuse ;  /* 0x00008f0030d67a23 */ /* 0x100fe4000001088a */
[--C-:B------:R-:W-:Y:S01]  /*9b20*/  FFMA.FTZ R48, R117, c[0x0][0x23c], -R138.reuse ;  /* 0x00008f0075307a23 */ /* 0x100fe2000001088a */
[----:B------:R-:W-:Y:S01]  /*9b30*/  MOV R19, R37 ;  /* 0x0000002500137202 */ /* 0x000fe20000000f00 */
[----:B------:R-:W-:Y:S02]  /*9b40*/  FFMA.FTZ R138, R129, c[0x0][0x23c], -R138 ;  /* 0x00008f00818a7a23 */ /* 0x000fe4000001088a */
[--C-:B------:R-:W-:Y:S01]  /*9b50*/  FFMA.FTZ R129, R38, c[0x0][0x23c], -R137.reuse ;  /* 0x00008f0026817a23 */ /* 0x100fe20000010889 */
[----:B------:R-:W-:Y:S01]  /*9b60*/  MOV R38, R21 ;  /* 0x0000001500267202 */ /* 0x000fe20000000f00 */
[----:B------:R-:W-:Y:S01]  /*9b70*/  FFMA.FTZ R21, R103, c[0x0][0x23c], -R137 ;  /* 0x00008f0067157a23 */ /* 0x000fe20000010889 */
[----:B------:R-:W-:Y:S01]  /*9b80*/  MUFU.EX2 R236, R236 ;  /* 0x000000ec00ec7308 */ /* 0x000fe20000000800 */
[--C-:B------:R-:W-:Y:S01]  /*9b90*/  FFMA.FTZ R103, R45, c[0x0][0x23c], -R5.reuse ;  /* 0x00008f002d677a23 */ /* 0x100fe20000010805 */
[----:B------:R-:W-:Y:S01]  /*9ba0*/  MOV R45, R212 ;  /* 0x000000d4002d7202 */ /* 0x000fe20000000f00 */
[--C-:B------:R-:W-:Y:S02]  /*9bb0*/  FFMA.FTZ R212, R72, c[0x0][0x23c], -R5.reuse ;  /* 0x00008f0048d47a23 */ /* 0x100fe40000010805 */
[----:B------:R-:W-:Y:S01]  /*9bc0*/  FFMA.FTZ R12, R12, c[0x0][0x23c], -R5 ;  /* 0x00008f000c0c7a23 */ /* 0x000fe20000010805 */
[----:B------:R-:W2:Y:S01]  /*9bd0*/  LDL.LU R72, [R1+0xc] ;  /* 0x00000c0001487983 */ /* 0x000ea20000300800 */
[--C-:B------:R-:W-:Y:S02]  /*9be0*/  FFMA.FTZ R204, R35, c[0x0][0x23c], -R137.reuse ;  /* 0x00008f0023cc7a23 */ /* 0x100fe40000010889 */
[----:B------:R-:W-:Y:S01]  /*9bf0*/  FFMA.FTZ R35, R130, c[0x0][0x23c], -R137 ;  /* 0x00008f0082237a23 */ /* 0x000fe20000010889 */
[----:B------:R-:W-:Y:S01]  /*9c00*/  MUFU.EX2 R235, R235 ;  /* 0x000000eb00eb7308 */ /* 0x000fe20000000800 */
[--C-:B------:R-:W-:Y:S02]  /*9c10*/  FFMA.FTZ R113, R57, c[0x0][0x23c], -R5.reuse ;  /* 0x00008f0039717a23 */ /* 0x100fe40000010805 */
[----:B------:R-:W-:Y:S02]  /*9c20*/  FFMA.FTZ R57, R121, c[0x0][0x23c], -R5 ;  /* 0x00008f0079397a23 */ /* 0x000fe40000010805 */
[--C-:B------:R-:W-:Y:S02]  /*9c30*/  FFMA.FTZ R121, R91, c[0x0][0x23c], -R4.reuse ;  /* 0x00008f005b797a23 */ /* 0x100fe40000010804 */
[----:B------:R-:W-:Y:S02]  /*9c40*/  FFMA.FTZ R18, R18, c[0x0][0x23c], -R137 ;  /* 0x00008f0012127a23 */ /* 0x000fe40000010889 */
[--C-:B------:R-:W-:Y:S01]  /*9c50*/  FFMA.FTZ R13, R13, c[0x0][0x23c], -R5.reuse ;  /* 0x00008f000d0d7a23 */ /* 0x100fe20000010805 */
[----:B------:R-:W-:Y:S01]  /*9c60*/  MUFU.EX2 R91, R12 ;  /* 0x0000000c005b7308 */ /* 0x000fe20000000800 */
[--C-:B------:R-:W-:Y:S02]  /*9c70*/  FFMA.FTZ R10, R10, c[0x0][0x23c], -R4.reuse ;  /* 0x00008f000a0a7a23 */ /* 0x100fe40000010804 */
[----:B------:R-:W-:Y:S02]  /*9c80*/  FFMA.FTZ R112, R56, c[0x0][0x23c], -R5 ;  /* 0x00008f0038707a23 */ /* 0x000fe40000010805 */
[----:B------:R-:W-:Y:S02]  /*9c90*/  FFMA.FTZ R205, R34, c[0x0][0x23c], -R137 ;  /* 0x00008f0022cd7a23 */ /* 0x000fe40000010889 */
[----:B------:R-:W-:Y:S02]  /*9ca0*/  IMAD.MOV.U32 R56, RZ, RZ, R35 ;  /* 0x000000ffff387224 */ /* 0x000fe400078e0023 */
[--C-:B------:R-:W-:Y:S01]  /*9cb0*/  FFMA.FTZ R35, R92, c[0x0][0x23c], -R5.reuse ;  /* 0x00008f005c237a23 */ /* 0x100fe20000010805 */
[----:B------:R-:W1:Y:S01]  /*9cc0*/  MUFU.EX2 R34, R16 ;  /* 0x0000001000227308 */ /* 0x000e620000000800 */
        /* <DEDUP_REMOVED lines=9> */
[--C-:B------:R-:W-:Y:S01]  /*9d60*/  FFMA.FTZ R80, R43, c[0x0][0x23c], -R4.reuse ;  /* 0x00008f002b507a23 */ /* 0x100fe20000010804 */
[----:B------:R-:W-:Y:S01]  /*9d70*/  MOV R43, R38 ;  /* 0x00000026002b7202 */ /* 0x000fe20000000f00 */
[--C-:B------:R-:W-:Y:S01]  /*9d80*/  FFMA.FTZ R87, R46, c[0x0][0x23c], -R4.reuse ;  /* 0x00008f002e577a23 */ /* 0x100fe20000010804 */
[----:B------:R-:W3:Y:S01]  /*9d90*/  MUFU.EX2 R18, R18 ;  /* 0x0000001200127308 */ /* 0x000ee20000000800 */
[--C-:B------:R-:W-:Y:S01]  /*9da0*/  FFMA.FTZ R8, R8, c[0x0][0x23c], -R5.reuse ;  /* 0x00008f0008087a23 */ /* 0x100fe20000010805 */
[----:B------:R-:W-:Y:S01]  /*9db0*/  MOV R46, R35 ;  /* 0x00000023002e7202 */ /* 0x000fe20000000f00 */
[--C-:B------:R-:W-:Y:S02]  /*9dc0*/  FFMA.FTZ R11, R11, c[0x0][0x23c], -R4.reuse ;  /* 0x00008f000b0b7a23 */ /* 0x100fe40000010804 */
[----:B------:R-:W-:Y:S02]  /*9dd0*/  FFMA.FTZ R86, R47, c[0x0][0x23c], -R4 ;  /* 0x00008f002f567a23 */ /* 0x000fe40000010804 */
[--C-:B------:R-:W-:Y:S02]  /*9de0*/  FFMA.FTZ R97, R41, c[0x0][0x23c], -R5.reuse ;  /* 0x00008f0029617a23 */ /* 0x100fe40000010805 */
[--C-:B------:R-:W-:Y:S01]  /*9df0*/  FFMA.FTZ R41, R104, c[0x0][0x23c], -R5.reuse ;  /* 0x00008f0068297a23 */ /* 0x100fe20000010805 */
[----:B------:R4:W-:Y:S01]  /*9e00*/  MUFU.EX2 R111, R13 ;  /* 0x0000000d006f7308 */ /* 0x0009e20000000800 */
[--C-:B------:R-:W-:Y:S02]  /*9e10*/  FFMA.FTZ R100, R28, c[0x0][0x23c], -R5.reuse ;  /* 0x00008f001c647a23 */ /* 0x100fe40000010805 */
[--C-:B------:R-:W-:Y:S02]  /*9e20*/  FFMA.FTZ R130, R76, c[0x0][0x23c], -R5.reuse ;  /* 0x00008f004c827a23 */ /* 0x100fe40000010805 */
[----:B-1----:R-:W-:Y:S02]  /*9e30*/  IMAD.MOV.U32 R10, RZ, RZ, R34 ;  /* 0x000000ffff0a7224 */ /* 0x002fe400078e0022 */
[--C-:B------:R-:W-:Y:S02]  /*9e40*/  FFMA.FTZ R104, R75, c[0x0][0x23c], -R4.reuse ;  /* 0x00008f004b687a23 */ /* 0x100fe40000010804 */
[--C-:B------:R-:W-:Y:S01]  /*9e50*/  FFMA.FTZ R123, R123, c[0x0][0x23c], -R4.reuse ;  /* 0x00008f007b7b7a23 */ /* 0x100fe20000010804 */
[----:B------:R1:W-:Y:S01]  /*9e60*/  MUFU.EX2 R76, R8 ;  /* 0x00000008004c7308 */ /* 0x0003e20000000800 */
[--C-:B------:R-:W-:Y:S01]  /*9e70*/  FFMA.FTZ R101, R25, c[0x0][0x23c], -R5.reuse ;  /* 0x00008f0019657a23 */ /* 0x100fe20000010805 */
[----:B------:R-:W-:Y:S01]  /*9e80*/  MOV R25, R21 ;  /* 0x0000001500197202 */ /* 0x000fe20000000f00 */
[--C-:B------:R-:W-:Y:S01]  /*9e90*/  FFMA.FTZ R99, R29, c[0x0][0x23c], -R5.reuse ;  /* 0x00008f001d637a23 */ /* 0x100fe20000010805 */
[----:B------:R-:W-:Y:S01]  /*9ea0*/  MOV R29, R36 ;  /* 0x00000024001d7202 */ /* 0x000fe20000000f00 */
[----:B------:R-:W-:Y:S01]  /*9eb0*/  FFMA.FTZ R96, R44, c[0x0][0x23c], -R5 ;  /* 0x00008f002c607a23 */ /* 0x000fe20000010805 */
[----:B------:R-:W-:Y:S01]  /*9ec0*/  MOV R44, R33 ;  /* 0x00000021002c7202 */ /* 0x000fe20000000f00 */
[C---:B------:R-:W-:Y:S02]  /*9ed0*/  FMUL.FTZ R16, R132.reuse, R164 ;  /* 0x000000a484107220 */ /* 0x040fe40000410000 */
[----:B------:R-:W-:Y:S01]  /*9ee0*/  FMUL.FTZ R17, R132, R165 ;  /* 0x000000a584117220 */ /* 0x000fe20000410000 */
[----:B------:R1:W1:Y:S01]  /*9ef0*/  MUFU.EX2 R28, R11 ;  /* 0x0000000b001c7308 */ /* 0x0002620000000800 */
[--C-:B------:R-:W-:Y:S02]  /*9f00*/  FFMA.FTZ R209, R66, c[0x0][0x23c], -R137.reuse ;  /* 0x00008f0042d17a23 */ /* 0x100fe40000010889 */
[--C-:B------:R-:W-:Y:S01]  /*9f10*/  FFMA.FTZ R66, R115, c[0x0][0x23c], -R137.reuse ;  /* 0x00008f0073427a23 */ /* 0x100fe20000010889 */
[----:B----4-:R-:W4:Y:S01]  /*9f20*/  LDL.LU R13, [R1+0x10] ;  /* 0x00001000010d7983 */ /* 0x010f220000300800 */
[----:B------:R-:W-:Y:S02]  /*9f30*/  FFMA.FTZ R246, R71, c[0x0][0x23c], -R137 ;  /* 0x00008f0047f67a23 */ /* 0x000fe40000010889 */
[--C-:B------:R-:W-:Y:S02]  /*9f40*/  FFMA.FTZ R71, R109, c[0x0][0x23c], -R5.reuse ;  /* 0x00008f006d477a23 */ /* 0x100fe40000010805 */
[--C-:B------:R-:W-:Y:S01]  /*9f50*/  FFMA.FTZ R102, R24, c[0x0][0x23c], -R5.reuse ;  /* 0x00008f0018667a23 */ /* 0x100fe20000010805 */
[----:B------:R-:W-:Y:S01]  /*9f60*/  MUFU.EX2 R205, R205 ;  /* 0x000000cd00cd7308 */ /* 0x000fe20000000800 */
[----:B------:R-:W-:Y:S02]  /*9f70*/  FFMA.FTZ R24, R89, c[0x0][0x23c], -R5 ;  /* 0x00008f0059187a23 */ /* 0x000fe40000010805 */
[--C-:B------:R-:W-:Y:S02]  /*9f80*/  FFMA.FTZ R89, R59, c[0x0][0x23c], -R4.reuse ;  /* 0x00008f003b597a23 */ /* 0x100fe40000010804 */
[----:B------:R-:W-:Y:S01]  /*9f90*/  IMAD.MOV.U32 R59, RZ, RZ, R71 ;  /* 0x000000ffff3b7224 */ /* 0x000fe200078e0047 */
[----:B------:R-:W-:Y:S01]  /*9fa0*/  MOV R71, R51 ;  /* 0x0000003300477202 */ /* 0x000fe20000000f00 */
[--C-:B------:R-:W-:Y:S02]  /*9fb0*/  FFMA.FTZ R207, R22, c[0x0][0x23c], -R137.reuse ;  /* 0x00008f0016cf7a23 */ /* 0x100fe40000010889 */
[--C-:B------:R-:W-:Y:S01]  /*9fc0*/  FFMA.FTZ R210, R55, c[0x0][0x23c], -R137.reuse ;  /* 0x00008f0037d27a23 */ /* 0x100fe20000010889 */
[----:B------:R-:W-:Y:S01]  /*9fd0*/  MUFU.EX2 R204, R204 ;  /* 0x000000cc00cc7308 */ /* 0x000fe20000000800 */
[----:B------:R-:W-:Y:S02]  /*9fe0*/  FFMA.FTZ R22, R114, c[0x0][0x23c], -R137 ;  /* 0x00008f0072167a23 */ /* 0x000fe40000010889 */
[--C-:B------:R-:W-:Y:S01]  /*9ff0*/  FFMA.FTZ R115, R60, c[0x0][0x23c], -R5.reuse ;  /* 0x00008f003c737a23 */ /* 0x100fe20000010805 */
[----:B------:R-:W-:Y:S01]  /*a000*/  MOV R60, R20 ;  /* 0x00000014003c7202 */ /* 0x000fe20000000f00 */
[--C-:B------:R-:W-:Y:S01]  /*a010*/  FFMA.FTZ R55, R108, c[0x0][0x23c], -R5.reuse ;  /* 0x00008f006c377a23 */ /* 0x100fe20000010805 */
[----:B------:R-:W-:Y:S01]  /*a020*/  MOV R26, R22 ;  /* 0x00000016001a7202 */ /* 0x000fe20000000f00 */
[--C-:B------:R-:W-:Y:S01]  /*a030*/  FFMA.FTZ R9, R124, c[0x0][0x23c], -R5.reuse ;  /* 0x00008f007c097a23 */ /* 0x100fe20000010805 */
[----:B------:R-:W-:Y:S01]  /*a040*/  MOV R12, R60 ;  /* 0x0000003c000c7202 */ /* 0x000fe20000000f00 */
[--C-:B------:R-:W-:Y:S01]  /*a050*/  FFMA.FTZ R108, R63, c[0x0][0x23c], -R4.reuse ;  /* 0x00008f003f6c7a23 */ /* 0x100fe20000010804 */
[----:B------:R-:W-:Y:S01]  /*a060*/  MUFU.EX2 R207, R207 ;  /* 0x000000cf00cf7308 */ /* 0x000fe20000000800 */
[----:B------:R-:W-:Y:S01]  /*a070*/  MOV R63, R66 ;  /* 0x00000042003f7202 */ /* 0x000fe20000000f00 */
[--C-:B------:R-:W-:Y:S01]  /*a080*/  FFMA.FTZ R114, R79, c[0x0][0x23c], -R4.reuse ;  /* 0x00008f004f727a23 */ /* 0x100fe20000010804 */
[----:B------:R-:W-:Y:S01]  /*a090*/  MOV R79, R7 ;  /* 0x00000007004f7202 */ /* 0x000fe20000000f00 */
[--C-:B------:R-:W-:Y:S01]  /*a0a0*/  FFMA.FTZ R42, R106, c[0x0][0x23c], -R4.reuse ;  /* 0x00008f006a2a7a23 */ /* 0x100fe20000010804 */
[----:B------:R-:W-:Y:S01]  /*a0b0*/  MOV R60, R19 ;  /* 0x00000013003c7202 */ /* 0x000fe20000000f00 */
[----:B------:R-:W-:Y:S01]  /*a0c0*/  FFMA.FTZ R118, R77, c[0x0][0x23c], -R5 ;  /* 0x00008f004d767a23 */ /* 0x000fe20000010805 */
[----:B------:R-:W-:Y:S01]  /*a0d0*/  MOV R106, R79 ;  /* 0x0000004f006a7202 */ /* 0x000fe20000000f00 */
[--C-:B------:R-:W-:Y:S01]  /*a0e0*/  FFMA.FTZ R77, R122, c[0x0][0x23c], -R4.reuse ;  /* 0x00008f007a4d7a23 */ /* 0x100fe20000010804 */
[----:B------:R-:W-:Y:S01]  /*a0f0*/  MOV R79, R63 ;  /* 0x0000003f004f7202 */ /* 0x000fe20000000f00 */
[----:B------:R-:W-:Y:S01]  /*a100*/  MUFU.EX2 R102, R102 ;  /* 0x0000006600667308 */ /* 0x000fe20000000800 */
[----:B------:R-:W-:Y:S01]  /*a110*/  MOV R63, R59 ;  /* 0x0000003b003f7202 */ /* 0x000fe20000000f00 */
[--C-:B------:R-:W-:Y:S01]  /*a120*/  FFMA.FTZ R125, R95, c[0x0][0x23c], -R4.reuse ;  /* 0x00008f005f7d7a23 */ /* 0x100fe20000010804 */
[----:B------:R-:W-:Y:S01]  /*a130*/  MOV R59, R9 ;  /* 0x00000009003b7202 */ /* 0x000fe20000000f00 */
[----:B------:R-:W-:Y:S01]  /*a140*/  IMAD.MOV.U32 R95, RZ, RZ, R61 ;  /* 0x000000ffff5f7224 */ /* 0x000fe200078e003d */
[----:B---3--:R-:W-:Y:S01]  /*a150*/  MOV R61, R18 ;  /* 0x00000012003d7202 */ /* 0x008fe20000000f00 */
[----:B-1----:R-:W-:Y:S01]  /*a160*/  FFMA.FTZ R8, R88, c[0x0][0x23c], -R5 ;  /* 0x00008f0058087a23 */ /* 0x002fe20000010805 */
[----:B------:R-:W-:Y:S01]  /*a170*/  MOV R122, R106 ;  /* 0x0000006a007a7202 */ /* 0x000fe20000000f00 */
[----:B------:R-:W-:Y:S01]  /*a180*/  FFMA.FTZ R88, R58, c[0x0][0x23c], -R4 ;  /* 0x00008f003a587a23 */ /* 0x000fe20000010804 */
[----:B------:R-:W-:Y:S01]  /*a190*/  MOV R106, R79 ;  /* 0x0000004f006a7202 */ /* 0x000fe20000000f00 */
[----:B------:R-:W-:Y:S01]  /*a1a0*/  MUFU.EX2 R100, R100 ;  /* 0x0000006400647308 */ /* 0x000fe20000000800 */
[----:B------:R-:W-:Y:S01]  /*a1b0*/  IMAD.MOV.U32 R79, RZ, RZ, R63 ;  /* 0x000000ffff4f7224 */ /* 0x000fe200078e003f */
[----:B------:R-:W-:Y:S01]  /*a1c0*/  MOV R63, R59 ;  /* 0x0000003b003f7202 */ /* 0x000fe20000000f00 */
[----:B------:R-:W-:Y:S01]  /*a1d0*/  IMAD.MOV.U32 R59, RZ, RZ, R60 ;  /* 0x000000ffff3b7224 */ /* 0x000fe200078e003c */
[----:B------:R-:W-:Y:S01]  /*a1e0*/  MOV R60, R45 ;  /* 0x0000002d003c7202 */ /* 0x000fe20000000f00 */
[----:B------:R-:W-:Y:S01]  /*a1f0*/  FFMA.FTZ R128, R39, c[0x0][0x23c], -R137 ;  /* 0x00008f0027807a23 */ /* 0x000fe20000010889 */
[----:B------:R-:W-:Y:S01]  /*a200*/  MOV R58, R24 ;  /* 0x00000018003a7202 */ /* 0x000fe20000000f00 */
[----:B------:R-:W-:Y:S01]  /*a210*/  FFMA.FTZ R39, R105, c[0x0][0x23c], -R5 ;  /* 0x00008f0069277a23 */ /* 0x000fe20000010805 */
[----:B------:R-:W-:Y:S01]  /*a220*/  MOV R24, R6 ;  /* 0x0000000600187202 */ /* 0x000fe20000000f00 */
[--C-:B------:R-:W-:Y:S01]  /*a230*/  FFMA.FTZ R105, R74, c[0x0][0x23c], -R4.reuse ;  /* 0x00008f004a697a23 */ /* 0x100fe20000010804 */
[----:B------:R-:W-:Y:S01]  /*a240*/  MUFU.EX2 R215, R215 ;  /* 0x000000d700d77308 */ /* 0x000fe20000000800 */
[----:B------:R-:W-:Y:S02]  /*a250*/  FFMA.FTZ R247, R70, c[0x0][0x23c], -R137 ;  /* 0x00008f0046f77a23 */ /* 0x000fe40000010889 */
[----:B------:R-:W-:Y:S02]  /*a260*/  FFMA.FTZ R70, R120, c[0x0][0x23c], -R5 ;  /* 0x00008f0078467a23 */ /* 0x000fe40000010805 */
[--C-:B------:R-:W-:Y:S02]  /*a270*/  FFMA.FTZ R14, R14, c[0x0][0x23c], -R4.reuse ;  /* 0x00008f000e0e7a23 */ /* 0x100fe40000010804 */
[--C-:B------:R-:W-:Y:S02]  /*a280*/  FFMA.FTZ R15, R15, c[0x0][0x23c], -R4.reuse ;  /* 0x00008f000f0f7a23 */ /* 0x100fe40000010804 */
[--C-:B------:R-:W-:Y:S01]  /*a290*/  FFMA.FTZ R109, R62, c[0x0][0x23c], -R4.reuse ;  /* 0x00008f003e6d7a23 */ /* 0x100fe20000010804 */
[----:B------:R-:W-:Y:S01]  /*a2a0*/  MUFU.EX2 R129, R129 ;  /* 0x0000008100817308 */ /* 0x000fe20000000800 */
[--C-:B------:R-:W-:Y:S01]  /*a2b0*/  FFMA.FTZ R93, R78, c[0x0][0x23c], -R4.reuse ;  /* 0x00008f004e5d7a23 */ /* 0x100fe20000010804 */
[----:B------:R-:W-:Y:S01]  /*a2c0*/  MOV R62, R67 ;  /* 0x00000043003e7202 */ /* 0x000fe20000000f00 */
[--C-:B------:R-:W-:Y:S01]  /*a2d0*/  FFMA.FTZ R120, R90, c[0x0][0x23c], -R4.reuse ;  /* 0x00008f005a787a23 */ /* 0x100fe20000010804 */
[----:B------:R-:W-:Y:S01]  /*a2e0*/  MOV R78, R55 ;  /* 0x00000037004e7202 */ /* 0x000fe20000000f00 */
[--C-:B------:R-:W-:Y:S02]  /*a2f0*/  FFMA.FTZ R124, R94, c[0x0][0x23c], -R4.reuse ;  /* 0x00008f005e7c7a23 */ /* 0x100fe40000010804 */
[--C-:B------:R-:W-:Y:S02]  /*a300*/  FFMA.FTZ R27, R107, c[0x0][0x23c], -R4.reuse ;  /* 0x00008f006b1b7a23 */ /* 0x100fe40000010804 */
[--C-:B------:R-:W-:Y:S01]  /*a310*/  FFMA.FTZ R11, R110, c[0x0][0x23c], -R4.reuse ;  /* 0x00008f006e0b7a23 */ /* 0x100fe20000010804 */
[----:B------:R-:W-:Y:S01]  /*a320*/  MUFU.EX2 R94, R14 ;  /* 0x0000000e005e7308 */ /* 0x000fe20000000800 */
[--C-:B------:R-:W-:Y:S02]  /*a330*/  FFMA.FTZ R126, R126, c[0x0][0x23c], -R4.reuse ;  /* 0x00008f007e7e7a23 */ /* 0x100fe40000010804 */
[----:B------:R-:W-:Y:S02]  /*a340*/  FFMA.FTZ R127, R127, c[0x0][0x23c], -R4 ;  /* 0x00008f007f7f7a23 */ /* 0x000fe40000010804 */
[----:B------:R-:W-:Y:S01]  /*a350*/  FMUL.FTZ R4, R132, R168 ;  /* 0x000000a884047220 */ /* 0x000fe20000410000 */
[----:B------:R-:W-:Y:S01]  /*a360*/  MOV R168, R60 ;  /* 0x0000003c00a87202 */ /* 0x000fe20000000f00 */
[C---:B------:R-:W-:Y:S01]  /*a370*/  FMUL.FTZ R60, R2.reuse, R172 ;  /* 0x000000ac023c7220 */ /* 0x040fe20000410000 */
[----:B------:R-:W-:Y:S01]  /*a380*/  MOV R172, R61 ;  /* 0x0000003d00ac7202 */ /* 0x000fe20000000f00 */
[----:B------:R-:W-:Y:S01]  /*a390*/  FMUL.FTZ R61, R2, R173 ;  /* 0x000000ad023d7220 */ /* 0x000fe20000410000 */
[----:B------:R-:W-:Y:S01]  /*a3a0*/  MOV R173, R10 ;  /* 0x0000000a00ad7202 */ /* 0x000fe20000000f00 */
[C---:B------:R-:W-:Y:S01]  /*a3b0*/  FMUL.FTZ R20, R132.reuse, R160 ;  /* 0x000000a084147220 */ /* 0x040fe20000410000 */
[----:B------:R-:W3:Y:S01]  /*a3c0*/  LDL.LU R10, [R1+0x14] ;  /* 0x00001400010a7983 */ /* 0x000ee20000300800 */
[C---:B------:R-:W-:Y:S01]  /*a3d0*/  FMUL.FTZ R21, R132.reuse, R161 ;  /* 0x000000a184157220 */ /* 0x040fe20000410000 */
[----:B------:R-:W1:Y:S01]  /*a3e0*/  MUFU.EX2 R110, R15 ;  /* 0x0000000f006e7308 */ /* 0x000e620000000800 */
[C---:B------:R-:W-:Y:S01]  /*a3f0*/  FMUL.FTZ R33, R132.reuse, R157 ;  /* 0x0000009d84217220 */ /* 0x040fe20000410000 */
[----:B------:R-:W-:Y:S01]  /*a400*/  MOV R161, R59 ;  /* 0x0000003b00a17202 */ /* 0x000fe20000000f00 */
[C---:B------:R-:W-:Y:S02]  /*a410*/  FMUL.FTZ R36, R132.reuse, R152 ;  /* 0x0000009884247220 */ /* 0x040fe40000410000 */
[C---:B------:R-:W-:Y:S02]  /*a420*/  FMUL.FTZ R37, R132.reuse, R153 ;  /* 0x0000009984257220 */ /* 0x040fe40000410000 */
[C---:B------:R-:W-:Y:S01]  /*a430*/  FMUL.FTZ R49, R132.reuse, R149 ;  /* 0x0000009584317220 */ /* 0x040fe20000410000 */
[----:B------:R-:W-:Y:S01]  /*a440*/  MOV R149, R27 ;  /* 0x0000001b00957202 */ /* 0x000fe20000000f00 */
[C---:B------:R-:W-:Y:S01]  /*a450*/  FMUL.FTZ R52, R132.reuse, R144 ;  /* 0x0000009084347220 */ /* 0x040fe20000410000 */
[----:B------:R-:W-:Y:S01]  /*a460*/  MUFU.EX2 R138, R138 ;  /* 0x0000008a008a7308 */ /* 0x000fe20000000800 */
[C---:B------:R-:W-:Y:S02]  /*a470*/  FMUL.FTZ R53, R132.reuse, R145 ;  /* 0x0000009184357220 */ /* 0x040fe40000410000 */
[C---:B------:R-:W-:Y:S02]  /*a480*/  FMUL.FTZ R64, R132.reuse, R140 ;  /* 0x0000008c84407220 */ /* 0x040fe40000410000 */
[C---:B------:R-:W-:Y:S02]  /*a490*/  FMUL.FTZ R65, R132.reuse, R141 ;  /* 0x0000008d84417220 */ /* 0x040fe40000410000 */
[--C-:B------:R-:W-:Y:S01]  /*a4a0*/  FFMA.FTZ R206, R23, c[0x0][0x23c], -R137.reuse ;  /* 0x00008f0017ce7a23 */ /* 0x100fe20000010889 */
[----:B------:R-:W-:Y:S01]  /*a4b0*/  MOV R23, R48 ;  /* 0x0000003000177202 */ /* 0x000fe20000000f00 */
[----:B------:R-:W-:Y:S01]  /*a4c0*/  FMUL.FTZ R48, R132, R148 ;  /* 0x0000009484307220 */ /* 0x000fe20000410000 */
[----:B------:R-:W-:Y:S01]  /*a4d0*/  MUFU.EX2 R128, R128 ;  /* 0x0000008000807308 */ /* 0x000fe20000000800 */
[--C-:B------:R-:W-:Y:S01]  /*a4e0*/  FFMA.FTZ R117, R50, c[0x0][0x23c], -R137.reuse ;  /* 0x00008f0032757a23 */ /* 0x100fe20000010889 */
[----:B------:R-:W-:Y:S01]  /*a4f0*/  MOV R47, R23 ;  /* 0x00000017002f7202 */ /* 0x000fe20000000f00 */
[--C-:B------:R-:W-:Y:S02]  /*a500*/  FFMA.FTZ R50, R98, c[0x0][0x23c], -R137.reuse ;  /* 0x00008f0062327a23 */ /* 0x100fe40000010889 */
[----:B------:R-:W-:Y:S02]  /*a510*/  FFMA.FTZ R137, R131, c[0x0][0x23c], -R137 ;  /* 0x00008f0083897a23 */ /* 0x000fe40000010889 */
[--C-:B------:R-:W-:Y:S01]  /*a520*/  FFMA.FTZ R131, R73, c[0x0][0x23c], -R5.reuse ;  /* 0x00008f0049837a23 */ /* 0x100fe20000010805 */
[----:B------:R-:W-:Y:S01]  /*a530*/  MOV R30, R50 ;  /* 0x00000032001e7202 */ /* 0x000fe20000000f00 */
[----:B------:R-:W-:Y:S01]  /*a540*/  FFMA.FTZ R98, R40, c[0x0][0x23c], -R5 ;  /* 0x00008f0028627a23 */ /* 0x000fe20000010805 */
[----:B------:R-:W-:Y:S01]  /*a550*/  MUFU.EX2 R206, R206 ;  /* 0x000000ce00ce7308 */ /* 0x000fe20000000800 */
[C---:B------:R-:W-:Y:S02]  /*a560*/  FMUL.FTZ R5, R132.reuse, R169 ;  /* 0x000000a984057220 */ /* 0x040fe40000410000 */
[----:B------:R-:W-:Y:S02]  /*a570*/  IMAD.MOV.U32 R40, RZ, RZ, R32 ;  /* 0x000000ffff287224 */ /* 0x000fe400078e0020 */
[----:B------:R-:W-:Y:S02]  /*a580*/  FMUL.FTZ R32, R132, R156 ;  /* 0x0000009c84207220 */ /* 0x000fe40000410000 */
[----:B------:R-:W-:Y:S02]  /*a590*/  FMUL.FTZ R0, R0, c[0x0][0x23c] ;  /* 0x00008f0000007a20 */ /* 0x000fe40000410000 */
[----:B------:R-:W-:Y:S01]  /*a5a0*/  IMAD.MOV.U32 R90, RZ, RZ, R54 ;  /* 0x000000ffff5a7224 */ /* 0x000fe200078e0036 */
[----:B------:R-:W-:Y:S01]  /*a5b0*/  MUFU.EX2 R137, R137 ;  /* 0x0000008900897308 */ /* 0x000fe20000000800 */
[C---:B------:R-:W-:Y:S01]  /*a5c0*/  FMUL.FTZ R9, R2.reuse, R197 ;  /* 0x000000c502097220 */ /* 0x040fe20000410000 */
[----:B------:R-:W-:Y:S01]  /*a5d0*/  MOV R197, R12 ;  /* 0x0000000c00c57202 */ /* 0x000fe20000000f00 */
[----:B------:R-:W-:Y:S01]  /*a5e0*/  IMAD.MOV.U32 R107, RZ, RZ, R90 ;  /* 0x000000ffff6b7224 */ /* 0x000fe200078e005a */
[----:B------:R-:W-:Y:S01]  /*a5f0*/  MOV R90, R78 ;  /* 0x0000004e005a7202 */ /* 0x000fe20000000f00 */
[----:B------:R-:W-:Y:S01]  /*a600*/  IMAD.MOV.U32 R78, RZ, RZ, R62 ;  /* 0x000000ffff4e7224 */ /* 0x000fe200078e003e */
[----:B------:R-:W-:Y:S01]  /*a610*/  MOV R62, R58 ;  /* 0x0000003a003e7202 */ /* 0x000fe20000000f00 */
[----:B------:R-:W-:Y:S02]  /*a620*/  IMAD.MOV.U32 R58, RZ, RZ, R8 ;  /* 0x000000ffff3a7224 */ /* 0x000fe400078e0008 */
[C---:B------:R-:W-:Y:S01]  /*a630*/  FMUL.FTZ R12, R2.reuse, R200 ;  /* 0x000000c8020c7220 */ /* 0x040fe20000410000 */
[----:B------:R-:W1:Y:S01]  /*a640*/  MUFU.EX2 R0, R0 ;  /* 0x0000000000007308 */ /* 0x000e620000000800 */
        /* <DEDUP_REMOVED lines=13> */
[C---:B------:R-:W-:Y:S01]  /*a720*/  FMUL.FTZ R66, R133.reuse, R142 ;  /* 0x0000008e85427220 */ /* 0x040fe20000410000 */
        /* <DEDUP_REMOVED lines=37> */
[----:B------:R-:W-:Y:S01]  /*a980*/  IMAD.MOV.U32 R78, RZ, RZ, R62 ;  /* 0x000000ffff4e7224 */ /* 0x000fe200078e003e */
[----:B------:R-:W-:Y:S01]  /*a990*/  MOV R63, R59 ;  /* 0x0000003b003f7202 */ /* 0x000fe20000000f00 */
[----:B------:R-:W-:Y:S01]  /*a9a0*/  FMUL.FTZ R67, R133, R143 ;  /* 0x0000008f85437220 */ /* 0x000fe20000410000 */
        /* <DEDUP_REMOVED lines=10> */
[----:B------:R-:W-:Y:S01]  /*aa50*/  F2FP.BF16.PACK_AB R70, R95, R173 ;  /* 0x000000ad5f46723e */ /* 0x000fe200000010ff */
[C---:B------:R-:W-:Y:S01]  /*aa60*/  FMUL.FTZ R41, R2.reuse, R181 ;  /* 0x000000b502297220 */ /* 0x040fe20000410000 */
[----:B------:R-:W-:Y:S01]  /*aa70*/  MOV R43, R30 ;  /* 0x0000001e002b7202 */ /* 0x000fe20000000f00 */
[C---:B------:R-:W-:Y:S01]  /*aa80*/  FMUL.FTZ R44, R2.reuse, R184 ;  /* 0x000000b8022c7220 */ /* 0x040fe20000410000 */
[----:B------:R-:W-:Y:S01]  /*aa90*/  MOV R30, R71 ;  /* 0x00000047001e7202 */ /* 0x000fe20000000f00 */
[----:B------:R-:W-:Y:S01]  /*aaa0*/  FMUL.FTZ R45, R2, R185 ;  /* 0x000000b9022d7220 */ /* 0x000fe20000410000 */
[----:B------:R-:W-:Y:S01]  /*aab0*/  F2FP.BF16.PACK_AB R71, R226, R172 ;  /* 0x000000ace247723e */ /* 0x000fe200000010ff */
[C---:B------:R-:W-:Y:S01]  /*aac0*/  FMUL.FTZ R56, R2.reuse, R176 ;  /* 0x000000b002387220 */ /* 0x040fe20000410000 */
[----:B------:R-:W-:Y:S01]  /*aad0*/  MOV R145, R79 ;  /* 0x0000004f00917202 */ /* 0x000fe20000000f00 */
[----:B------:R-:W-:Y:S01]  /*aae0*/  FMUL.FTZ R57, R2, R177 ;  /* 0x000000b102397220 */ /* 0x000fe20000410000 */
[----:B-1----:R-:W-:Y:S01]  /*aaf0*/  F2FP.BF16.PACK_AB R79, R110, R94 ;  /* 0x0000005e6e4f723e */ /* 0x002fe200000010ff */
[----:B------:R-:W-:Y:S01]  /*ab00*/  IMAD.MOV.U32 R140, RZ, RZ, R78 ;  /* 0x000000ffff8c7224 */ /* 0x000fe200078e004e */
[----:B------:R-:W-:Y:S01]  /*ab10*/  MOV R166, R11 ;  /* 0x0000000b00a67202 */ /* 0x000fe20000000f00 */
[C---:B------:R-:W-:Y:S01]  /*ab20*/  FMUL.FTZ R11, R0.reuse, R199 ;  /* 0x000000c7000b7220 */ /* 0x040fe20000410000 */
[----:B------:R-:W-:Y:S01]  /*ab30*/  MOV R148, R160 ;  /* 0x000000a000947202 */ /* 0x000fe20000000f00 */
[----:B------:R-:W-:Y:S01]  /*ab40*/  FMUL.FTZ R14, R0, R202 ;  /* 0x000000ca000e7220 */ /* 0x000fe20000410000 */
[----:B------:R-:W-:Y:S01]  /*ab50*/  MOV R160, R77 ;  /* 0x0000004d00a07202 */ /* 0x000fe20000000f00 */
[----:B--2---:R-:W-:Y:S01]  /*ab60*/  FFMA.FTZ R132, R132, R72, R68 ;  /* 0x0000004884847223 */ /* 0x004fe20000010044 */
[----:B------:R-:W-:Y:S01]  /*ab70*/  F2FP.BF16.PACK_AB R68, R200, R68 ;  /* 0x00000044c844723e */ /* 0x000fe200000010ff */
[----:B------:R-:W1:Y:S01]  /*ab80*/  LDSM.16.MT88.4 R72, [R216+0x8000] ;  /* 0x00800000d848783b */ /* 0x000e620000004200 */
[----:B------:R-:W-:Y:S01]  /*ab90*/  F2FP.BF16.PACK_AB R77, R189, R92 ;  /* 0x0000005cbd4d723e */ /* 0x000fe200000010ff */
[C---:B------:R-:W-:Y:S01]  /*aba0*/  FMUL.FTZ R15, R0.reuse, R203 ;  /* 0x000000cb000f7220 */ /* 0x040fe20000410000 */
[----:B------:R-:W-:Y:S01]  /*abb0*/  MOV R153, R161 ;  /* 0x000000a100997202 */ /* 0x000fe20000000f00 */
[C---:B------:R-:W-:Y:S01]  /*abc0*/  FMUL.FTZ R27, R0.reuse, R191 ;  /* 0x000000bf001b7220 */ /* 0x040fe20000410000 */
[----:B------:R-:W-:Y:S01]  /*abd0*/  MOV R161, R26 ;  /* 0x0000001a00a17202 */ /* 0x000fe20000000f00 */
[C---:B------:R-:W-:Y:S01]  /*abe0*/  FMUL.FTZ R26, R0.reuse, R190 ;  /* 0x000000be001a7220 */ /* 0x040fe20000410000 */
[----:B------:R-:W-:Y:S01]  /*abf0*/  MOV R144, R30 ;  /* 0x0000001e00907202 */ /* 0x000fe20000000f00 */
[----:B------:R-:W2:Y:S01]  /*ac00*/  LDL.LU R142, [R1+0x18] ;  /* 0x00001800018e7983 */ /* 0x000ea20000300800 */
        /* <DEDUP_REMOVED lines=18> */
[----:B------:R-:W-:Y:S01]  /*ad30*/  MUFU.EX2 R140, R80 ;  /* 0x00000050008c7308 */ /* 0x000fe20000000800 */
[----:B------:R-:W-:Y:S01]  /*ad40*/  MOV R148, R122 ;  /* 0x0000007a00947202 */ /* 0x000fe20000000f00 */
[C---:B------:R-:W-:Y:S01]  /*ad50*/  FMUL.FTZ R58, R0.reuse, R178 ;  /* 0x000000b2003a7220 */ /* 0x040fe20000410000 */
[----:B------:R-:W-:Y:S01]  /*ad60*/  MOV R163, R141 ;  /* 0x0000008d00a37202 */ /* 0x000fe20000000f00 */
[----:B------:R-:W-:Y:S01]  /*ad70*/  FMUL.FTZ R63, R0, R175 ;  /* 0x000000af003f7220 */ /* 0x000fe20000410000 */
[----:B------:R-:W-:Y:S01]  /*ad80*/  MOV R199, R229 ;  /* 0x000000e500c77202 */ /* 0x000fe20000000f00 */
[----:B------:R-:W-:Y:S01]  /*ad90*/  FADD.FTZ R132, R200, R132 ;  /* 0x00000084c8847221 */ /* 0x000fe20000010000 */
[----:B------:R1:W5:Y:S01]  /*ada0*/  LDL.LU R229, [R1+0x98] ;  /* 0x0000980001e57983 */ /* 0x0003620000300800 */
[----:B------:R-:W-:Y:S01]  /*adb0*/  MOV R193, R148 ;  /* 0x0000009400c17202 */ /* 0x000fe20000000f00 */
[----:B------:R-:W-:Y:S01]  /*adc0*/  IMAD.MOV.U32 R176, RZ, RZ, R158 ;  /* 0x000000ffffb07224 */ /* 0x000fe200078e009e */
[----:B------:R-:W-:Y:S01]  /*add0*/  MUFU.EX2 R122, R82 ;  /* 0x00000052007a7308 */ /* 0x000fe20000000800 */
[----:B------:R-:W-:Y:S01]  /*ade0*/  MOV R162, R59 ;  /* 0x0000003b00a27202 */ /* 0x000fe20000000f00 */
[C---:B------:R-:W-:Y:S01]  /*adf0*/  FMUL.FTZ R59, R0.reuse, R179 ;  /* 0x000000b3003b7220 */ /* 0x040fe20000410000 */
[----:B------:R-:W-:Y:S01]  /*ae00*/  MOV R170, R62 ;  /* 0x0000003e00aa7202 */ /* 0x000fe20000000f00 */
[----:B------:R-:W-:Y:S01]  /*ae10*/  FMUL.FTZ R62, R0, R174 ;  /* 0x000000ae003e7220 */ /* 0x000fe20000410000 */
[----:B------:R-:W-:Y:S02]  /*ae20*/  MOV R196, R145 ;  /* 0x0000009100c47202 */ /* 0x000fe40000000f00 */
[----:B------:R-:W-:Y:S02]  /*ae30*/  MOV R146, R170 ;  /* 0x000000aa00927202 */ /* 0x000fe40000000f00 */
[----:B------:R-:W-:Y:S01]  /*ae40*/  MOV R170, R153 ;  /* 0x0000009900aa7202 */ /* 0x000fe20000000f00 */
[----:B------:R-:W-:Y:S01]  /*ae50*/  MUFU.EX2 R123, R99 ;  /* 0x00000063007b7308 */ /* 0x000fe20000000800 */
[----:B------:R-:W-:Y:S01]  /*ae60*/  MOV R153, R107 ;  /* 0x0000006b00997202 */ /* 0x000fe20000000f00 */
[----:B------:R-:W-:Y:S01]  /*ae70*/  IMAD.MOV.U32 R188, RZ, RZ, R196 ;  /* 0x000000ffffbc7224 */ /* 0x000fe200078e00c4 */
[----:B------:R-:W-:Y:S02]  /*ae80*/  MOV R196, R149 ;  /* 0x0000009500c47202 */ /* 0x000fe40000000f00 */
[----:B------:R-:W-:Y:S02]  /*ae90*/  MOV R177, R153 ;  /* 0x0000009900b17202 */ /* 0x000fe40000000f00 */
[----:B------:R-:W-:Y:S02]  /*aea0*/  MOV R200, R146 ;  /* 0x0000009200c87202 */ /* 0x000fe40000000f00 */
[----:B------:R-:W-:Y:S01]  /*aeb0*/  MOV R146, R144 ;  /* 0x0000009000927202 */ /* 0x000fe20000000f00 */
[----:B------:R-:W-:Y:S10]  /*aec0*/  MUFU.EX2 R99, R83 ;  /* 0x0000005300637308 */ /* 0x000ff40000000800 */
[----:B------:R-:W-:Y:S01]  /*aed0*/  MUFU.EX2 R141, R97 ;  /* 0x00000061008d7308 */ /* 0x000fe20000000800 */
[----:B----4-:R-:W-:Y:S01]  /*aee0*/  FFMA.FTZ R133, R133, R13, R69 ;  /* 0x0000000d85857223 */ /* 0x010fe20000010045 */
[C---:B------:R-:W-:Y:S01]  /*aef0*/  F2FP.BF16.PACK_AB R69, R197.reuse, R69 ;  /* 0x00000045c545723e */ /* 0x040fe200000010ff */
[C---:B------:R-:W-:Y:S07]  /*af00*/  FMUL.FTZ R13, R2.reuse, R201 ;  /* 0x000000c9020d7220 */ /* 0x040fee0000410000 */
[----:B------:R4:W-:Y:S01]  /*af10*/  MUFU.EX2 R97, R81 ;  /* 0x0000005100617308 */ /* 0x0009e20000000800 */
[----:B------:R-:W-:Y:S01]  /*af20*/  MOV R201, R143 ;  /* 0x0000008f00c97202 */ /* 0x000fe20000000f00 */
[----:B------:R-:W-:Y:S02]  /*af30*/  FADD.FTZ R133, R197, R133 ;  /* 0x00000085c5857221 */ /* 0x000fe40000010000 */
[----:B------:R-:W-:Y:S01]  /*af40*/  IMAD.MOV.U32 R197, RZ, RZ, R161 ;  /* 0x000000ffffc57224 */ /* 0x000fe200078e00a1 */
[-C--:B-1----:R-:W-:Y:S01]  /*af50*/  HMMA.16816.F32.BF16 R4, R68, R72.reuse, R4 ;  /* 0x000000484404723c */ /* 0x082fe20000041804 */
[----:B------:R-:W-:Y:S04]  /*af60*/  MOV R161, R160 ;  /* 0x000000a000a17202 */ /* 0x000fe80000000f00 */
[----:B------:R-:W-:Y:S10]  /*af70*/  MUFU.EX2 R143, R86 ;  /* 0x00000056008f7308 */ /* 0x000ff40000000800 */
[----:B------:R-:W-:Y:S01]  /*af80*/  MUFU.EX2 R148, R88 ;  /* 0x0000005800947308 */ /* 0x000fe20000000800 */
[----:B----4-:R-:W-:Y:S09]  /*af90*/  LDSM.16.MT88.4 R80, [R216+0x8800] ;  /* 0x00880000d850783b */ /* 0x010ff20000004200 */
[----:B------:R-:W-:Y:S10]  /*afa0*/  MUFU.EX2 R153, R89 ;  /* 0x0000005900997308 */ /* 0x000ff40000000800 */
[----:B------:R-:W-:Y:S10]  /*afb0*/  MUFU.EX2 R149, R112 ;  /* 0x0000007000957308 */ /* 0x000ff40000000800 */
[----:B------:R-:W-:Y:S10]  /*afc0*/  MUFU.EX2 R178, R227 ;  /* 0x000000e300b27308 */ /* 0x000ff40000000800 */
[----:B------:R-:W1:Y:S10]  /*afd0*/  MUFU.EX2 R107, R101 ;  /* 0x00000065006b7308 */ /* 0x000e740000000800 */
[----:B------:R-:W-:Y:S10]  /*afe0*/  MUFU.EX2 R101, R85 ;  /* 0x0000005500657308 */ /* 0x000ff40000000800 */
[----:B------:R-:W-:Y:S01]  /*aff0*/  MUFU.EX2 R144, R103 ;  /* 0x0000006700907308 */ /* 0x000fe20000000800 */
[----:B---3--:R-:W-:Y:S01]  /*b000*/  FFMA.FTZ R2, R2, R10, R76 ;  /* 0x0000000a02027223 */ /* 0x008fe2000001004c */
[----:B------:R-:W-:Y:S01]  /*b010*/  F2FP.BF16.PACK_AB R76, R192, R76 ;  /* 0x0000004cc04c723e */ /* 0x000fe200000010ff */
[C---:B------:R-:W-:Y:S02]  /*b020*/  FMUL.FTZ R10, R0.reuse, R198 ;  /* 0x000000c6000a7220 */ /* 0x040fe40000410000 */
[----:B------:R-:W-:Y:S01]  /*b030*/  IMAD.MOV.U32 R198, RZ, RZ, R152 ;  /* 0x000000ffffc67224 */ /* 0x000fe200078e0098 */
[----:B------:R-:W-:Y:S01]  /*b040*/  MOV R152, R157 ;  /* 0x0000009d00987202 */ /* 0x000fe20000000f00 */
[----:B------:R-:W-:Y:S03]  /*b050*/  IMAD.MOV.U32 R157, RZ, RZ, R31 ;  /* 0x000000ffff9d7224 */ /* 0x000fe600078e001f */
[----:B------:R-:W-:Y:S01]  /*b060*/  MUFU.EX2 R180, R105 ;  /* 0x0000006900b47308 */ /* 0x000fe20000000800 */
[C---:B------:R-:W-:Y:S01]  /*b070*/  FMUL.FTZ R31, R0.reuse, R195 ;  /* 0x000000c3001f7220 */ /* 0x040fe20000410000 */
[----:B------:R-:W-:Y:S02]  /*b080*/  F2FP.BF16.PACK_AB R78, R111, R198 ;  /* 0x000000c66f4e723e */ /* 0x000fe400000010ff */
[----:B------:R-:W-:Y:S02]  /*b090*/  MOV R154, R152 ;  /* 0x00000098009a7202 */ /* 0x000fe40000000f00 */
[----:B------:R-:W-:Y:S03]  /*b0a0*/  MOV R152, R106 ;  /* 0x0000006a00987202 */ /* 0x000fe60000000f00 */
[C---:B------:R-:W-:Y:S01]  /*b0b0*/  HMMA.16816.F32.BF16 R8, R76.reuse, R72, R8 ;  /* 0x000000484c08723c */ /* 0x040fe20000041808 */
[----:B------:R-:W3:Y:S01]  /*b0c0*/  MUFU.EX2 R106, R84 ;  /* 0x00000054006a7308 */ /* 0x000ee20000000800 */
[----:B------:R-:W-:Y:S06]  /*b0d0*/  MOV R158, R152 ;  /* 0x00000098009e7202 */ /* 0x000fec0000000f00 */
[-C--:B------:R-:W-:Y:S03]  /*b0e0*/  HMMA.16816.F32.BF16 R12, R76, R74.reuse, R12 ;  /* 0x0000004a4c0c723c */ /* 0x080fe6000004180c */
[----:B------:R-:W-:Y:S05]  /*b0f0*/  MUFU.EX2 R181, R104 ;  /* 0x0000006800b57308 */ /* 0x000fea0000000800 */
[C---:B------:R-:W-:Y:S01]  /*b100*/  HMMA.16816.F32.BF16 R16, R68.reuse, R74, R16 ;  /* 0x0000004a4410723c */ /* 0x040fe20000041810 */
[----:B------:R-:W4:Y:S04]  /*b110*/  LDSM.16.MT88.4 R72, [R219+0x8000] ;  /* 0x00800000db48783b */ /* 0x000f280000004200 */
[----:B------:R-:W-:Y:S10]  /*b120*/  MUFU.EX2 R214, R214 ;  /* 0x000000d600d67308 */ /* 0x000ff40000000800 */
[----:B------:R-:W-:Y:S10]  /*b130*/  MUFU.EX2 R213, R213 ;  /* 0x000000d500d57308 */ /* 0x000ff40000000800 */
[----:B------:R-:W-:Y:S10]  /*b140*/  MUFU.EX2 R145, R117 ;  /* 0x0000007500917308 */ /* 0x000ff40000000800 */
[----:B------:R-:W-:Y:S01]  /*b150*/  MUFU.EX2 R147, R116 ;  /* 0x0000007400937308 */ /* 0x000fe20000000800 */
[-C--:B----4-:R-:W-:Y:S09]  /*b160*/  HMMA.16816.F32.BF16 R20, R68, R72.reuse, R20 ;  /* 0x000000484414723c */ /* 0x090ff20000041814 */
[----:B------:R-:W-:Y:S01]  /*b170*/  MUFU.EX2 R98, R98 ;  /* 0x0000006200627308 */ /* 0x000fe20000000800 */
[C---:B------:R-:W-:Y:S09]  /*b180*/  HMMA.16816.F32.BF16 R24, R76.reuse, R72, R24 ;  /* 0x000000484c18723c */ /* 0x040ff20000041818 */
[----:B------:R-:W-:Y:S01]  /*b190*/  MUFU.EX2 R187, R93 ;  /* 0x0000005d00bb7308 */ /* 0x000fe20000000800 */
[-C--:B------:R-:W-:Y:S08]  /*b1a0*/  HMMA.16816.F32.BF16 R28, R76, R74.reuse, R28 ;  /* 0x0000004a4c1c723c */ /* 0x080ff0000004181c */
[C---:B------:R-:W-:Y:S01]  /*b1b0*/  HMMA.16816.F32.BF16 R32, R68.reuse, R74, R32 ;  /* 0x0000004a4420723c */ /* 0x040fe20000041820 */
[----:B------:R-:W4:Y:S01]  /*b1c0*/  LDSM.16.MT88.4 R72, [R217+0x8000] ;  /* 0x00800000d948783b */ /* 0x000f220000004200 */
[----:B------:R1:W-:Y:S10]  /*b1d0*/  MUFU.EX2 R179, R199 ;  /* 0x000000c700b37308 */ /* 0x0003f40000000800 */
[----:B------:R-:W-:Y:S10]  /*b1e0*/  MUFU.EX2 R243, R243 ;  /* 0x000000f300f37308 */ /* 0x000ff40000000800 */
[----:B------:R-:W-:Y:S01]  /*b1f0*/  MUFU.EX2 R242, R242 ;  /* 0x000000f200f27308 */ /* 0x000fe20000000800 */
[----:B-1----:R-:W-:Y:S01]  /*b200*/  IMAD.MOV.U32 R199, RZ, RZ, R177 ;  /* 0x000000ffffc77224 */ /* 0x002fe200078e00b1 */
[----:B------:R-:W-:Y:S02]  /*b210*/  MOV R177, R176 ;  /* 0x000000b000b17202 */ /* 0x000fe40000000f00 */
[----:B------:R-:W-:Y:S02]  /*b220*/  MOV R176, R200 ;  /* 0x000000c800b07202 */ /* 0x000fe40000000f00 */
[----:B------:R-:W-:Y:S04]  /*b230*/  MOV R200, R146 ;  /* 0x0000009200c87202 */ /* 0x000fe80000000f00 */
[----:B------:R-:W-:Y:S01]  /*b240*/  MUFU.EX2 R211, R211 ;  /* 0x000000d300d37308 */ /* 0x000fe20000000800 */
[----:B------:R-:W-:Y:S01]  /*b250*/  MOV R146, R151 ;  /* 0x0000009700927202 */ /* 0x000fe20000000f00 */
[----:B------:R-:W-:Y:S01]  /*b260*/  IMAD.MOV.U32 R151, RZ, RZ, R150 ;  /* 0x000000ffff977224 */ /* 0x000fe200078e0096 */
[----:B------:R-:W-:Y:S02]  /*b270*/  MOV R150, R228 ;  /* 0x000000e400967202 */ /* 0x000fe40000000f00 */
[----:B------:R1:W5:Y:S01]  /*b280*/  LDL.LU R228, [R1+0x94] ;  /* 0x0000940001e47983 */ /* 0x0003620000300800 */
[-C--:B----4-:R-:W-:Y:S03]  /*b290*/  HMMA.16816.F32.BF16 R36, R68, R72.reuse, R36 ;  /* 0x000000484424723c */ /* 0x090fe60000041824 */
[----:B------:R1:W5:Y:S01]  /*b2a0*/  LDL.LU R227, [R1+0x90] ;  /* 0x0000900001e37983 */ /* 0x0003620000300800 */
[----:B------:R-:W-:Y:S01]  /*b2b0*/  MUFU.EX2 R210, R210 ;  /* 0x000000d200d27308 */ /* 0x000fe20000000800 */
[----:B--2---:R-:W-:Y:S03]  /*b2c0*/  FFMA.FTZ R0, R0, R142, R92 ;  /* 0x0000008e00007223 */ /* 0x004fe6000001005c */
[C---:B------:R-:W-:Y:S01]  /*b2d0*/  HMMA.16816.F32.BF16 R40, R76.reuse, R72, R40 ;  /* 0x000000484c28723c */ /* 0x040fe20000041828 */
[----:B------:R-:W-:Y:S05]  /*b2e0*/  FADD.FTZ R92, R192, R2 ;  /* 0x00000002c05c7221 */ /* 0x000fea0000010000 */
[----:B------:R-:W2:Y:S01]  /*b2f0*/  MUFU.EX2 R142, R96 ;  /* 0x00000060008e7308 */ /* 0x000ea20000000800 */
[----:B------:R-:W-:Y:S01]  /*b300*/  FADD.FTZ R2, R172, R133 ;  /* 0x00000085ac027221 */ /* 0x000fe20000010000 */
[----:B------:R-:W-:Y:S01]  /*b310*/  MOV R192, R154 ;  /* 0x0000009a00c07202 */ /* 0x000fe20000000f00 */
[----:B------:R-:W-:Y:S01]  /*b320*/  FADD.FTZ R0, R189, R0 ;  /* 0x00000000bd007221 */ /* 0x000fe20000010000 */
[-C--:B------:R-:W-:Y:S02]  /*b330*/  HMMA.16816.F32.BF16 R44, R76, R74.reuse, R44 ;  /* 0x0000004a4c2c723c */ /* 0x080fe4000004182c */
[----:B------:R-:W-:Y:S01]  /*b340*/  MOV R172, R177 ;  /* 0x000000b100ac7202 */ /* 0x000fe20000000f00 */
[----:B------:R-:W-:Y:S01]  /*b350*/  FADD.FTZ R0, R94, R0 ;  /* 0x000000005e007221 */ /* 0x000fe20000010000 */
[----:B------:R-:W-:Y:S02]  /*b360*/  MOV R177, R176 ;  /* 0x000000b000b17202 */ /* 0x000fe40000000f00 */
[----:B------:R4:W1:Y:S01]  /*b370*/  MUFU.EX2 R96, R87 ;  /* 0x0000005700607308 */ /* 0x0008620000000800 */
[----:B------:R-:W-:Y:S01]  /*b380*/  FADD.FTZ R94, R226, R2 ;  /* 0x00000002e25e7221 */ /* 0x000fe20000010000 */
[C---:B------:R-:W-:Y:S01]  /*b390*/  HMMA.16816.F32.BF16 R48, R68.reuse, R74, R48 ;  /* 0x0000004a4430723c */ /* 0x040fe20000041830 */
[----:B------:R-:W1:Y:S03]  /*b3a0*/  LDSM.16.MT88.4 R72, [R218+0x8000] ;  /* 0x00800000da48783b */ /* 0x000e660000004200 */
[----:B------:R-:W-:Y:S01]  /*b3b0*/  MOV R176, R200 ;  /* 0x000000c800b07202 */ /* 0x000fe20000000f00 */
[----:B------:R-:W-:Y:S01]  /*b3c0*/  IMAD.MOV.U32 R200, RZ, RZ, R151 ;  /* 0x000000ffffc87224 */ /* 0x000fe200078e0097 */
[----:B------:R-:W-:Y:S02]  /*b3d0*/  MOV R151, R91 ;  /* 0x0000005b00977202 */ /* 0x000fe40000000f00 */
[----:B------:R-:W-:Y:S01]  /*b3e0*/  MUFU.EX2 R241, R241 ;  /* 0x000000f100f17308 */ /* 0x000fe20000000800 */
[----:B------:R1:W5:Y:S03]  /*b3f0*/  LDL.LU R226, [R1+0x8c] ;  /* 0x00008c0001e27983 */ /* 0x0003660000300800 */
[----:B------:R-:W-:Y:S02]  /*b400*/  MOV R189, R188 ;  /* 0x000000bc00bd7202 */ /* 0x000fe40000000f00 */
[----:B------:R-:W-:Y:S04]  /*b410*/  MOV R188, R155 ;  /* 0x0000009b00bc7202 */ /* 0x000fe80000000f00 */
[----:B------:R-:W-:Y:S01]  /*b420*/  MUFU.EX2 R105, R151 ;  /* 0x0000009700697308 */ /* 0x000fe20000000800 */
[----:B----4-:R-:W-:Y:S09]  /*b430*/  LDSM.16.MT88.4 R84, [R219+0x9000] ;  /* 0x00900000db54783b */ /* 0x010ff20000004200 */
[----:B------:R-:W-:Y:S10]  /*b440*/  MUFU.EX2 R155, R113 ;  /* 0x00000071009b7308 */ /* 0x000ff40000000800 */
[----:B------:R-:W-:Y:S01]  /*b450*/  MUFU.EX2 R240, R240 ;  /* 0x000000f000f07308 */ /* 0x000fe20000000800 */
[-C--:B-1----:R-:W-:Y:S09]  /*b460*/  HMMA.16816.F32.BF16 R52, R68, R72.reuse, R52 ;  /* 0x000000484434723c */ /* 0x082ff20000041834 */
[----:B------:R-:W-:Y:S01]  /*b470*/  MUFU.EX2 R160, R209 ;  /* 0x000000d100a07308 */ /* 0x000fe20000000800 */
[C---:B------:R-:W-:Y:S07]  /*b480*/  HMMA.16816.F32.BF16 R56, R76.reuse, R72, R56 ;  /* 0x000000484c38723c */ /* 0x040fee0000041838 */
[----:B------:R-:W-:Y:S01]  /*b490*/  F2FP.BF16.PACK_AB R72, R107, R102 ;  /* 0x000000666b48723e */ /* 0x000fe200000010ff */
[-C--:B------:R-:W-:Y:S01]  /*b4a0*/  HMMA.16816.F32.BF16 R60, R76, R74.reuse, R60 ;  /* 0x0000004a4c3c723c */ /* 0x080fe2000004183c */
[----:B------:R-:W1:Y:S01]  /*b4b0*/  LDSM.16.MT88.4 R76, [R219+0x8800] ;  /* 0x00880000db4c783b */ /* 0x000e620000004200 */
[----:B------:R-:W-:Y:S02]  /*b4c0*/  MUFU.EX2 R154, R115 ;  /* 0x00000073009a7308 */ /* 0x000fe40000000800 */
[----:B---3--:R-:W-:Y:S04]  /*b4d0*/  F2FP.BF16.PACK_AB R73, R106, R101 ;  /* 0x000000656a49723e */ /* 0x008fe800000010ff */
[----:B------:R-:W-:Y:S04]  /*b4e0*/  HMMA.16816.F32.BF16 R64, R68, R74, R64 ;  /* 0x0000004a4440723c */ /* 0x000fe80000041840 */
[----:B------:R-:W-:Y:S03]  /*b4f0*/  MUFU.EX2 R185, R119 ;  /* 0x0000007700b97308 */ /* 0x000fe60000000800 */
[----:B------:R-:W-:Y:S02]  /*b500*/  F2FP.BF16.PACK_AB R68, R238, R239 ;  /* 0x000000efee44723e */ /* 0x000fe400000010ff */
[----:B------:R-:W-:Y:S03]  /*b510*/  F2FP.BF16.PACK_AB R69, R206, R207 ;  /* 0x000000cfce45723e */ /* 0x000fe600000010ff */
[----:B------:R-:W-:Y:S02]  /*b520*/  F2FP.BF16.PACK_AB R70, R236, R237 ;  /* 0x000000edec46723e */ /* 0x000fe400000010ff */
[----:B------:R-:W-:Y:S01]  /*b530*/  F2FP.BF16.PACK_AB R71, R204, R205 ;  /* 0x000000cdcc47723e */ /* 0x000fe200000010ff */
[----:B------:R-:W-:Y:S01]  /*b540*/  MUFU.EX2 R152, R109 ;  /* 0x0000006d00987308 */ /* 0x000fe20000000800 */
[----:B------:R-:W-:Y:S02]  /*b550*/  F2FP.BF16.PACK_AB R74, R123, R100 ;  /* 0x000000647b4a723e */ /* 0x000fe400000010ff */
[----:B------:R-:W-:Y:S03]  /*b560*/  F2FP.BF16.PACK_AB R75, R122, R99 ;  /* 0x000000637a4b723e */ /* 0x000fe600000010ff */
[-C--:B------:R-:W-:Y:S04]  /*b570*/  HMMA.16816.F32.BF16 R4, R68, R80.reuse, R4 ;  /* 0x000000504404723c */ /* 0x080fe80000041804 */
[----:B------:R-:W-:Y:S04]  /*b580*/  MUFU.EX2 R182, R108 ;  /* 0x0000006c00b67308 */ /* 0x000fe80000000800 */
[C---:B------:R-:W-:Y:S06]  /*b590*/  HMMA.16816.F32.BF16 R8, R72.reuse, R80, R8 ;  /* 0x000000504808723c */ /* 0x040fec0000041808 */
[----:B------:R-:W-:Y:S02]  /*b5a0*/  MUFU.EX2 R252, R252 ;  /* 0x000000fc00fc7308 */ /* 0x000fe40000000800 */
[-C--:B------:R-:W-:Y:S08]  /*b5b0*/  HMMA.16816.F32.BF16 R12, R72, R82.reuse, R12 ;  /* 0x00000052480c723c */ /* 0x080ff0000004180c */
[C---:B------:R-:W-:Y:S01]  /*b5c0*/  HMMA.16816.F32.BF16 R16, R68.reuse, R82, R16 ;  /* 0x000000524410723c */ /* 0x040fe20000041810 */
[----:B------:R-:W3:Y:S01]  /*b5d0*/  LDSM.16.MT88.4 R80, [R217+0x8800] ;  /* 0x00880000d950783b */ /* 0x000ee20000004200 */
[----:B------:R-:W-:Y:S06]  /*b5e0*/  MUFU.EX2 R251, R251 ;  /* 0x000000fb00fb7308 */ /* 0x000fec0000000800 */
[-C--:B-1----:R-:W-:Y:S04]  /*b5f0*/  HMMA.16816.F32.BF16 R20, R68, R76.reuse, R20 ;  /* 0x0000004c4414723c */ /* 0x082fe80000041814 */
[----:B------:R-:W-:Y:S04]  /*b600*/  MUFU.EX2 R247, R247 ;  /* 0x000000f700f77308 */ /* 0x000fe80000000800 */
[C---:B------:R-:W-:Y:S06]  /*b610*/  HMMA.16816.F32.BF16 R24, R72.reuse, R76, R24 ;  /* 0x0000004c4818723c */ /* 0x040fec0000041818 */
[----:B------:R-:W-:Y:S02]  /*b620*/  MUFU.EX2 R246, R246 ;  /* 0x000000f600f67308 */ /* 0x000fe40000000800 */
[-C--:B------:R-:W-:Y:S08]  /*b630*/  HMMA.16816.F32.BF16 R28, R72, R78.reuse, R28 ;  /* 0x0000004e481c723c */ /* 0x080ff0000004181c */
[C---:B------:R-:W-:Y:S01]  /*b640*/  HMMA.16816.F32.BF16 R32, R68.reuse, R78, R32 ;  /* 0x0000004e4420723c */ /* 0x040fe20000041820 */
[----:B------:R-:W1:Y:S01]  /*b650*/  LDSM.16.MT88.4 R76, [R218+0x8800] ;  /* 0x00880000da4c783b */ /* 0x000e620000004200 */
[----:B------:R-:W-:Y:S06]  /*b660*/  MUFU.EX2 R250, R250 ;  /* 0x000000fa00fa7308 */ /* 0x000fec0000000800 */
[-C--:B---3--:R-:W-:Y:S04]  /*b670*/  HMMA.16816.F32.BF16 R36, R68, R80.reuse, R36 ;  /* 0x000000504424723c */ /* 0x088fe80000041824 */
[----:B------:R-:W-:Y:S04]  /*b680*/  MUFU.EX2 R249, R249 ;  /* 0x000000f900f97308 */ /* 0x000fe80000000800 */
[C---:B------:R-:W-:Y:S06]  /*b690*/  HMMA.16816.F32.BF16 R40, R72.reuse, R80, R40 ;  /* 0x000000504828723c */ /* 0x040fec0000041828 */
[----:B------:R-:W-:Y:S02]  /*b6a0*/  MUFU.EX2 R245, R245 ;  /* 0x000000f500f57308 */ /* 0x000fe40000000800 */
[-C--:B------:R-:W-:Y:S08]  /*b6b0*/  HMMA.16816.F32.BF16 R44, R72, R82.reuse, R44 ;  /* 0x00000052482c723c */ /* 0x080ff0000004182c */
[----:B------:R-:W-:Y:S01]  /*b6c0*/  MUFU.EX2 R244, R244 ;  /* 0x000000f400f47308 */ /* 0x000fe20000000800 */
[C---:B------:R-:W-:Y:S01]  /*b6d0*/  HMMA.16816.F32.BF16 R48, R68.reuse, R82, R48 ;  /* 0x000000524430723c */ /* 0x040fe20000041830 */
[----:B------:R-:W3:Y:S07]  /*b6e0*/  LDSM.16.MT88.4 R80, [R216+0x9000] ;  /* 0x00900000d850783b */ /* 0x000eee0000004200 */
[-C--:B-1----:R-:W-:Y:S01]  /*b6f0*/  HMMA.16816.F32.BF16 R52, R68, R76.reuse, R52 ;  /* 0x0000004c4434723c */ /* 0x082fe20000041834 */
[----:B------:R-:W-:Y:S07]  /*b700*/  MUFU.EX2 R212, R212 ;  /* 0x000000d400d47308 */ /* 0x000fee0000000800 */
[C---:B------:R-:W-:Y:S03]  /*b710*/  HMMA.16816.F32.BF16 R56, R72.reuse, R76, R56 ;  /* 0x0000004c4838723c */ /* 0x040fe60000041838 */
[----:B------:R-:W-:Y:S04]  /*b720*/  MUFU.EX2 R183, R131 ;  /* 0x0000008300b77308 */ /* 0x000fe80000000800 */
[----:B------:R-:W-:Y:S01]  /*b730*/  FADD.FTZ R76, R173, R132 ;  /* 0x00000084ad4c7221 */ /* 0x000fe20000010000 */
[-C--:B------:R-:W-:Y:S01]  /*b740*/  HMMA.16816.F32.BF16 R60, R72, R78.reuse, R60 ;  /* 0x0000004e483c723c */ /* 0x080fe2000004183c */
[----:B------:R-:W-:Y:S03]  /*b750*/  MOV R173, R150 ;  /* 0x0000009600ad7202 */ /* 0x000fe60000000f00 */
[----:B------:R-:W-:Y:S01]  /*b760*/  MOV R150, R90 ;  /* 0x0000005a00967202 */ /* 0x000fe20000000f00 */
[----:B------:R-:W-:Y:S01]  /*b770*/  FADD.FTZ R95, R95, R76 ;  /* 0x0000004c5f5f7221 */ /* 0x000fe20000010000 */
[----:B------:R-:W1:Y:S01]  /*b780*/  LDSM.16.MT88.4 R88, [R217+0x9000] ;  /* 0x00900000d958783b */ /* 0x000e620000004200 */
[----:B------:R-:W-:Y:S01]  /*b790*/  F2FP.BF16.PACK_AB R73, R140, R97 ;  /* 0x000000618c49723e */ /* 0x000fe200000010ff */
[----:B------:R-:W-:Y:S01]  /*b7a0*/  HMMA.16816.F32.BF16 R64, R68, R78, R64 ;  /* 0x0000004e4440723c */ /* 0x000fe20000041840 */
[----:B------:R-:W-:Y:S01]  /*b7b0*/  FADD.FTZ R72, R198, R92 ;  /* 0x0000005cc6487221 */ /* 0x000fe20000010000 */
[----:B------:R-:W-:Y:S02]  /*b7c0*/  MUFU.EX2 R186, R130 ;  /* 0x0000008200ba7308 */ /* 0x000fe40000000800 */
[----:B--2---:R-:W-:Y:S01]  /*b7d0*/  F2FP.BF16.PACK_AB R74, R144, R142 ;  /* 0x0000008e904a723e */ /* 0x004fe200000010ff */
[----:B------:R-:W-:Y:S01]  /*b7e0*/  FADD.FTZ R93, R111, R72 ;  /* 0x000000486f5d7221 */ /* 0x000fe20000010000 */
[----:B------:R-:W-:Y:S01]  /*b7f0*/  F2FP.BF16.PACK_AB R72, R141, R98 ;  /* 0x000000628d48723e */ /* 0x000fe200000010ff */
[----:B------:R-:W2:Y:S01]  /*b800*/  LDSM.16.MT88.4 R76, [R218+0x9000] ;  /* 0x00900000da4c783b */ /* 0x000ea20000004200 */
[----:B------:R-:W-:Y:S01]  /*b810*/  F2FP.BF16.PACK_AB R68, R215, R235 ;  /* 0x000000ebd744723e */ /* 0x000fe200000010ff */
[----:B------:R-:W-:Y:S03]  /*b820*/  FADD.FTZ R2, R239, R95 ;  /* 0x0000005fef027221 */ /* 0x000fe60000010000 */
[----:B------:R-:W-:Y:S01]  /*b830*/  F2FP.BF16.PACK_AB R69, R128, R129 ;  /* 0x000000818045723e */ /* 0x000fe200000010ff */
[----:B------:R-:W-:Y:S01]  /*b840*/  MUFU.EX2 R95, R156 ;  /* 0x0000009c005f7308 */ /* 0x000fe20000000800 */
[----:B------:R-:W-:Y:S01]  /*b850*/  F2FP.BF16.PACK_AB R70, R213, R214 ;  /* 0x000000d6d546723e */ /* 0x000fe200000010ff */
[----:B------:R-:W-:Y:S01]  /*b860*/  IMAD.MOV.U32 R239, RZ, RZ, R168 ;  /* 0x000000ffffef7224 */ /* 0x000fe200078e00a8 */
[----:B------:R-:W-:Y:S01]  /*b870*/  F2FP.BF16.PACK_AB R71, R147, R145 ;  /* 0x000000919347723e */ /* 0x000fe200000010ff */
[----:B------:R-:W-:Y:S01]  /*b880*/  FADD.FTZ R92, R110, R0 ;  /* 0x000000006e5c7221 */ /* 0x000fe20000010000 */
[----:B------:R-:W-:Y:S01]  /*b890*/  F2FP.BF16.PACK_AB R75, R143, R96 ;  /* 0x000000608f4b723e */ /* 0x000fe200000010ff */
[----:B------:R-:W-:Y:S01]  /*b8a0*/  FADD.FTZ R0, R207, R94 ;  /* 0x0000005ecf007221 */ /* 0x000fe20000010000 */
[----:B------:R-:W-:Y:S01]  /*b8b0*/  IADD3 R239, R239, -0x1, RZ ;  /* 0xffffffffefef7810 */ /* 0x000fe20007ffe0ff */
[----:B------:R-:W-:Y:S01]  /*b8c0*/  FADD.FTZ R2, R238, R2 ;  /* 0x00000002ee027221 */ /* 0x000fe20000010000 */
[----:B------:R-:W-:Y:S01]  /*b8d0*/  MOV R198, R173 ;  /* 0x000000ad00c67202 */ /* 0x000fe20000000f00 */
[-C--:B---3--:R-:W-:Y:S01]  /*b8e0*/  HMMA.16816.F32.BF16 R4, R68, R80.reuse, R4 ;  /* 0x000000504404723c */ /* 0x088fe20000041804 */
[----:B------:R-:W-:Y:S01]  /*b8f0*/  IMAD.MOV.U32 R173, RZ, RZ, R172 ;  /* 0x000000ffffad7224 */ /* 0x000fe200078e00ac */
[----:B------:R-:W-:Y:S01]  /*b900*/  MOV R172, R193 ;  /* 0x000000c100ac7202 */ /* 0x000fe20000000f00 */
[----:B------:R-:W-:Y:S01]  /*b910*/  MUFU.EX2 R209, R118 ;  /* 0x0000007600d17308 */ /* 0x000fe20000000800 */
[----:B------:R-:W-:Y:S01]  /*b920*/  MOV R193, R225 ;  /* 0x000000e100c17202 */ /* 0x000fe20000000f00 */
[----:B------:R-:W-:Y:S01]  /*b930*/  FADD.FTZ R0, R206, R0 ;  /* 0x00000000ce007221 */ /* 0x000fe20000010000 */
[----:B------:R3:W5:Y:S01]  /*b940*/  LDL.LU R225, [R1+0x88] ;  /* 0x0000880001e17983 */ /* 0x0007620000300800 */
[----:B------:R-:W-:Y:S01]  /*b950*/  FADD.FTZ R2, R237, R2 ;  /* 0x00000002ed027221 */ /* 0x000fe20000010000 */
[C---:B------:R-:W-:Y:S01]  /*b960*/  HMMA.16816.F32.BF16 R8, R72.reuse, R80, R8 ;  /* 0x000000504808723c */ /* 0x040fe20000041808 */
[----:B------:R-:W-:Y:S03]  /*b970*/  FADD.FTZ R0, R205, R0 ;  /* 0x00000000cd007221 */ /* 0x000fe60000010000 */
[----:B------:R-:W-:Y:S01]  /*b980*/  FADD.FTZ R2, R236, R2 ;  /* 0x00000002ec027221 */ /* 0x000fe20000010000 */
[----:B------:R-:W-:Y:S01]  /*b990*/  MUFU.EX2 R184, R114 ;  /* 0x0000007200b87308 */ /* 0x000fe20000000800 */
[----:B------:R-:W-:Y:S02]  /*b9a0*/  FADD.FTZ R0, R204, R0 ;  /* 0x00000000cc007221 */ /* 0x000fe40000010000 */
[-C--:B------:R-:W-:Y:S01]  /*b9b0*/  HMMA.16816.F32.BF16 R12, R72, R82.reuse, R12 ;  /* 0x00000052480c723c */ /* 0x080fe2000004180c */
[----:B------:R-:W-:Y:S03]  /*b9c0*/  FADD.FTZ R2, R235, R2 ;  /* 0x00000002eb027221 */ /* 0x000fe60000010000 */
[----:B------:R-:W-:Y:S02]  /*b9d0*/  FADD.FTZ R0, R129, R0 ;  /* 0x0000000081007221 */ /* 0x000fe40000010000 */
[----:B------:R-:W-:Y:S01]  /*b9e0*/  FADD.FTZ R2, R215, R2 ;  /* 0x00000002d7027221 */ /* 0x000fe20000010000 */
[----:B------:R-:W-:Y:S01]  /*b9f0*/  MUFU.EX2 R248, R248 ;  /* 0x000000f800f87308 */ /* 0x000fe20000000800 */
[C---:B------:R-:W-:Y:S01]  /*ba00*/  HMMA.16816.F32.BF16 R16, R68.reuse, R82, R16 ;  /* 0x000000524410723c */ /* 0x040fe20000041810 */
[----:B------:R-:W4:Y:S03]  /*ba10*/  LDSM.16.MT88.4 R80, [R216+0x9800] ;  /* 0x00980000d850783b */ /* 0x000f260000004200 */
[----:B------:R-:W-:Y:S02]  /*ba20*/  FADD.FTZ R0, R128, R0 ;  /* 0x0000000080007221 */ /* 0x000fe40000010000 */
[----:B------:R-:W-:Y:S02]  /*ba30*/  FADD.FTZ R2, R214, R2 ;  /* 0x00000002d6027221 */ /* 0x000fe40000010000 */
[-C--:B------:R-:W-:Y:S01]  /*ba40*/  HMMA.16816.F32.BF16 R20, R68, R84.reuse, R20 ;  /* 0x000000544414723c */ /* 0x080fe20000041814 */
[----:B------:R-:W-:Y:S01]  /*ba50*/  FADD.FTZ R0, R145, R0 ;  /* 0x0000000091007221 */ /* 0x000fe20000010000 */
[----:B------:R-:W-:Y:S02]  /*ba60*/  MUFU.EX2 R177, R177 ;  /* 0x000000b100b17308 */ /* 0x000fe40000000800 */
[----:B------:R-:W-:Y:S04]  /*ba70*/  FADD.FTZ R2, R213, R2 ;  /* 0x00000002d5027221 */ /* 0x000fe80000010000 */
[C---:B------:R-:W-:Y:S01]  /*ba80*/  HMMA.16816.F32.BF16 R24, R72.reuse, R84, R24 ;  /* 0x000000544818723c */ /* 0x040fe20000041818 */
[----:B------:R-:W-:Y:S03]  /*ba90*/  FADD.FTZ R2, R243, R2 ;  /* 0x00000002f3027221 */ /* 0x000fe60000010000 */
[----:B------:R-:W-:Y:S01]  /*baa0*/  MUFU.EX2 R176, R176 ;  /* 0x000000b000b07308 */ /* 0x000fe20000000800 */
[----:B------:R-:W-:Y:S03]  /*bab0*/  FADD.FTZ R2, R242, R2 ;  /* 0x00000002f2027221 */ /* 0x000fe60000010000 */
[-C--:B------:R-:W-:Y:S06]  /*bac0*/  HMMA.16816.F32.BF16 R28, R72, R86.reuse, R28 ;  /* 0x00000056481c723c */ /* 0x080fec000004181c */
[----:B------:R-:W-:Y:S02]  /*bad0*/  MUFU.EX2 R146, R146 ;  /* 0x0000009200927308 */ /* 0x000fe40000000800 */
[C---:B------:R-:W-:Y:S01]  /*bae0*/  HMMA.16816.F32.BF16 R32, R68.reuse, R86, R32 ;  /* 0x000000564420723c */ /* 0x040fe20000041820 */
[----:B------:R-:W3:Y:S07]  /*baf0*/  LDSM.16.MT88.4 R84, [R219+0x9800] ;  /* 0x00980000db54783b */ /* 0x000eee0000004200 */
[-C--:B-1----:R-:W-:Y:S01]  /*bb00*/  HMMA.16816.F32.BF16 R36, R68, R88.reuse, R36 ;  /* 0x000000584424723c */ /* 0x082fe20000041824 */
[----:B------:R-:W-:Y:S07]  /*bb10*/  MUFU.EX2 R130, R120 ;  /* 0x0000007800827308 */ /* 0x000fee0000000800 */
[C---:B------:R-:W-:Y:S03]  /*bb20*/  HMMA.16816.F32.BF16 R40, R72.reuse, R88, R40 ;  /* 0x000000584828723c */ /* 0x040fe60000041828 */
[----:B------:R-:W-:Y:S05]  /*bb30*/  MUFU.EX2 R121, R121 ;  /* 0x0000007900797308 */ /* 0x000fea0000000800 */
[-C--:B------:R-:W-:Y:S05]  /*bb40*/  HMMA.16816.F32.BF16 R44, R72, R90.reuse, R44 ;  /* 0x0000005a482c723c */ /* 0x080fea000004182c */
[----:B------:R-:W-:Y:S03]  /*bb50*/  MUFU.EX2 R124, R124 ;  /* 0x0000007c007c7308 */ /* 0x000fe60000000800 */
[C---:B------:R-:W-:Y:S01]  /*bb60*/  HMMA.16816.F32.BF16 R48, R68.reuse, R90, R48 ;  /* 0x0000005a4430723c */ /* 0x040fe20000041830 */
[----:B------:R-:W1:Y:S06]  /*bb70*/  LDSM.16.MT88.4 R88, [R217+0x9800] ;  /* 0x00980000d958783b */ /* 0x000e6c0000004200 */
[----:B------:R-:W-:Y:S01]  /*bb80*/  MUFU.EX2 R125, R125 ;  /* 0x0000007d007d7308 */ /* 0x000fe20000000800 */
[-C--:B--2---:R-:W-:Y:S08]  /*bb90*/  HMMA.16816.F32.BF16 R52, R68, R76.reuse, R52 ;  /* 0x0000004c4434723c */ /* 0x084ff00000041834 */
[C---:B------:R-:W-:Y:S01]  /*bba0*/  HMMA.16816.F32.BF16 R56, R72.reuse, R76, R56 ;  /* 0x0000004c4838723c */ /* 0x040fe20000041838 */
[----:B------:R-:W2:Y:S07]  /*bbb0*/  MUFU.EX2 R116, R208 ;  /* 0x000000d000747308 */ /* 0x000eae0000000800 */
[-C--:B------:R-:W-:Y:S03]  /*bbc0*/  HMMA.16816.F32.BF16 R60, R72, R78.reuse, R60 ;  /* 0x0000004e483c723c */ /* 0x080fe6000004183c */
[----:B------:R1:W-:Y:S04]  /*bbd0*/  MUFU.EX2 R208, R199 ;  /* 0x000000c700d07308 */ /* 0x0003e80000000800 */
[----:B------:R-:W-:Y:S01]  /*bbe0*/  FADD.FTZ R73, R102, R93 ;  /* 0x0000005d66497221 */ /* 0x000fe20000010000 */
[----:B------:R-:W-:Y:S01]  /*bbf0*/  HMMA.16816.F32.BF16 R64, R68, R78, R64 ;  /* 0x0000004e4440723c */ /* 0x000fe20000041840 */
[----:B------:R-:W-:Y:S01]  /*bc00*/  FADD.FTZ R72, R101, R92 ;  /* 0x0000005c65487221 */ /* 0x000fe20000010000 */
[----:B------:R-:W3:Y:S02]  /*bc10*/  LDSM.16.MT88.4 R76, [R218+0x9800] ;  /* 0x00980000da4c783b */ /* 0x000ee40000004200 */
[----:B------:R-:W-:Y:S01]  /*bc20*/  FADD.FTZ R93, R107, R73 ;  /* 0x000000496b5d7221 */ /* 0x000fe20000010000 */
[----:B------:R-:W-:Y:S01]  /*bc30*/  F2FP.BF16.PACK_AB R73, R153, R148 ;  /* 0x000000949949723e */ /* 0x000fe200000010ff */
[----:B------:R-:W-:Y:S01]  /*bc40*/  FADD.FTZ R92, R106, R72 ;  /* 0x000000486a5c7221 */ /* 0x000fe20000010000 */
[----:B------:R-:W-:Y:S01]  /*bc50*/  F2FP.BF16.PACK_AB R68, R242, R243 ;  /* 0x000000f3f244723e */ /* 0x000fe200000010ff */
[----:B------:R-:W-:Y:S01]  /*bc60*/  MUFU.EX2 R106, R150 ;  /* 0x00000096006a7308 */ /* 0x000fe20000000800 */
[----:B--2---:R-:W-:Y:S03]  /*bc70*/  MOV R207, R116 ;  /* 0x0000007400cf7202 */ /* 0x004fe60000000f00 */
[----:B------:R-:W-:Y:S02]  /*bc80*/  F2FP.BF16.PACK_AB R69, R210, R211 ;  /* 0x000000d3d245723e */ /* 0x000fe400000010ff */
[----:B------:R-:W-:Y:S02]  /*bc90*/  F2FP.BF16.PACK_AB R70, R240, R241 ;  /* 0x000000f1f046723e */ /* 0x000fe400000010ff */
[----:B------:R-:W-:Y:S02]  /*bca0*/  F2FP.BF16.PACK_AB R71, R207, R160 ;  /* 0x000000a0cf47723e */ /* 0x000fe400000010ff */
[----:B------:R-:W-:Y:S01]  /*bcb0*/  F2FP.BF16.PACK_AB R72, R155, R149 ;  /* 0x000000959b48723e */ /* 0x000fe200000010ff */
[----:B------:R-:W-:Y:S01]  /*bcc0*/  MUFU.EX2 R102, R163 ;  /* 0x000000a300667308 */ /* 0x000fe20000000800 */
[----:B------:R-:W-:Y:S02]  /*bcd0*/  F2FP.BF16.PACK_AB R74, R185, R154 ;  /* 0x0000009ab94a723e */ /* 0x000fe400000010ff */
[----:B------:R-:W-:Y:S01]  /*bce0*/  F2FP.BF16.PACK_AB R75, R182, R152 ;  /* 0x00000098b64b723e */ /* 0x000fe200000010ff */
[-C--:B----4-:R-:W-:Y:S01]  /*bcf0*/  HMMA.16816.F32.BF16 R4, R68, R80.reuse, R4 ;  /* 0x000000504404723c */ /* 0x090fe20000041804 */
[----:B-1----:R-:W-:Y:S02]  /*bd00*/  MOV R199, R198 ;  /* 0x000000c600c77202 */ /* 0x002fe40000000f00 */
[----:B------:R-:W-:Y:S01]  /*bd10*/  MOV R198, R173 ;  /* 0x000000ad00c67202 */ /* 0x000fe20000000f00 */
[----:B------:R-:W-:Y:S01]  /*bd20*/  IMAD.MOV.U32 R173, RZ, RZ, R172 ;  /* 0x000000ffffad7224 */ /* 0x000fe200078e00ac */
[----:B------:R-:W-:Y:S01]  /*bd30*/  MOV R172, R189 ;  /* 0x000000bd00ac7202 */ /* 0x000fe20000000f00 */
[----:B------:R-:W-:Y:S01]  /*bd40*/  MUFU.EX2 R101, R162 ;  /* 0x000000a200657308 */ /* 0x000fe20000000800 */
[----:B------:R-:W-:Y:S01]  /*bd50*/  MOV R189, R188 ;  /* 0x000000bc00bd7202 */ /* 0x000fe20000000f00 */
[C---:B------:R-:W-:Y:S01]  /*bd60*/  HMMA.16816.F32.BF16 R8, R72.reuse, R80, R8 ;  /* 0x000000504808723c */ /* 0x040fe20000041808 */
[----:B------:R-:W-:Y:S03]  /*bd70*/  MOV R188, R170 ;  /* 0x000000aa00bc7202 */ /* 0x000fe60000000f00 */
[----:B------:R-:W-:Y:S01]  /*bd80*/  MOV R170, R169 ;  /* 0x000000a900aa7202 */ /* 0x000fe20000000f00 */
[----:B------:R-:W-:Y:S01]  /*bd90*/  IMAD.MOV.U32 R169, RZ, RZ, R224 ;  /* 0x000000ffffa97224 */ /* 0x000fe200078e00e0 */
[----:B------:R-:W-:Y:S01]  /*bda0*/  MOV R202, R199 ;  /* 0x000000c700ca7202 */ /* 0x000fe20000000f00 */
[----:B------:R1:W5:Y:S01]  /*bdb0*/  LDL.LU R224, [R1+0x84] ;  /* 0x0000840001e07983 */ /* 0x0003620000300800 */
[-C--:B------:R-:W-:Y:S01]  /*bdc0*/  HMMA.16816.F32.BF16 R12, R72, R82.reuse, R12 ;  /* 0x00000052480c723c */ /* 0x080fe2000004180c */
[----:B------:R-:W-:Y:S03]  /*bdd0*/  MUFU.EX2 R114, R172 ;  /* 0x000000ac00727308 */ /* 0x000fe60000000800 */
[----:B------:R-:W-:Y:S01]  /*bde0*/  IMAD.MOV.U32 R203, RZ, RZ, R202 ;  /* 0x000000ffffcb7224 */ /* 0x000fe200078e00ca */
[----:B------:R-:W-:Y:S02]  /*bdf0*/  MOV R199, R198 ;  /* 0x000000c600c77202 */ /* 0x000fe40000000f00 */
[----:B------:R-:W-:Y:S01]  /*be00*/  MOV R198, R173 ;  /* 0x000000ad00c67202 */ /* 0x000fe20000000f00 */
[C---:B------:R-:W-:Y:S01]  /*be10*/  HMMA.16816.F32.BF16 R16, R68.reuse, R82, R16 ;  /* 0x000000524410723c */ /* 0x040fe20000041810 */
[----:B------:R-:W2:Y:S02]  /*be20*/  LDSM.16.MT88.4 R80, [R216+0xa000] ;  /* 0x00a00000d850783b */ /* 0x000ea40000004200 */
[----:B------:R4:W-:Y:S01]  /*be30*/  MUFU.EX2 R133, R203 ;  /* 0x000000cb00857308 */ /* 0x0009e20000000800 */
[----:B------:R-:W-:Y:S02]  /*be40*/  MOV R202, R199 ;  /* 0x000000c700ca7202 */ /* 0x000fe40000000f00 */
[----:B------:R-:W-:Y:S02]  /*be50*/  MOV R199, R198 ;  /* 0x000000c600c77202 */ /* 0x000fe40000000f00 */
[-C--:B---3--:R-:W-:Y:S01]  /*be60*/  HMMA.16816.F32.BF16 R20, R68, R84.reuse, R20 ;  /* 0x000000544414723c */ /* 0x088fe20000041814 */
[----:B------:R-:W-:Y:S03]  /*be70*/  MOV R173, R189 ;  /* 0x000000bd00ad7202 */ /* 0x000fe60000000f00 */
[----:B------:R-:W-:Y:S01]  /*be80*/  IMAD.MOV.U32 R189, RZ, RZ, R188 ;  /* 0x000000ffffbd7224 */ /* 0x000fe200078e00bc */
[----:B------:R-:W-:Y:S01]  /*be90*/  MOV R188, R197 ;  /* 0x000000c500bc7202 */ /* 0x000fe20000000f00 */
[----:B------:R-:W-:Y:S01]  /*bea0*/  MUFU.EX2 R110, R201 ;  /* 0x000000c9006e7308 */ /* 0x000fe20000000800 */
[----:B------:R-:W-:Y:S01]  /*beb0*/  MOV R197, R159 ;  /* 0x0000009f00c57202 */ /* 0x000fe20000000f00 */
[C---:B------:R-:W-:Y:S01]  /*bec0*/  HMMA.16816.F32.BF16 R24, R72.reuse, R84, R24 ;  /* 0x000000544818723c */ /* 0x040fe20000041818 */
[----:B------:R-:W-:Y:S03]  /*bed0*/  MOV R159, R166 ;  /* 0x000000a6009f7202 */ /* 0x000fe60000000f00 */
[----:B------:R-:W-:Y:S02]  /*bee0*/  MOV R166, R223 ;  /* 0x000000df00a67202 */ /* 0x000fe40000000f00 */
[----:B------:R1:W5:Y:S01]  /*bef0*/  LDL.LU R223, [R1+0x80] ;  /* 0x0000800001df7983 */ /* 0x0003620000300800 */
[----:B------:R-:W-:Y:S01]  /*bf00*/  MOV R198, R189 ;  /* 0x000000bd00c67202 */ /* 0x000fe20000000f00 */
[-C--:B------:R-:W-:Y:S01]  /*bf10*/  HMMA.16816.F32.BF16 R28, R72, R86.reuse, R28 ;  /* 0x00000056481c723c */ /* 0x080fe2000004181c */
[----:B------:R-:W-:Y:S03]  /*bf20*/  MUFU.EX2 R104, R159 ;  /* 0x0000009f00687308 */ /* 0x000fe60000000800 */
[----:B------:R-:W-:Y:S01]  /*bf30*/  MOV R189, R188 ;  /* 0x000000bc00bd7202 */ /* 0x000fe20000000f00 */
[----:B------:R-:W-:Y:S01]  /*bf40*/  IMAD.MOV.U32 R188, RZ, RZ, R197 ;  /* 0x000000ffffbc7224 */ /* 0x000fe200078e00c5 */
[----:B------:R-:W-:Y:S02]  /*bf50*/  MOV R197, R167 ;  /* 0x000000a700c57202 */ /* 0x000fe40000000f00 */
[C---:B------:R-:W-:Y:S01]  /*bf60*/  HMMA.16816.F32.BF16 R32, R68.reuse, R86, R32 ;  /* 0x000000564420723c */ /* 0x040fe20000041820 */
[----:B------:R-:W3:Y:S02]  /*bf70*/  LDSM.16.MT88.4 R84, [R219+0xa000] ;  /* 0x00a00000db54783b */ /* 0x000ee40000004200 */
[----:B------:R-:W-:Y:S01]  /*bf80*/  MUFU.EX2 R112, R189 ;  /* 0x000000bd00707308 */ /* 0x000fe20000000800 */
[----:B------:R-:W-:Y:S02]  /*bf90*/  MOV R167, R222 ;  /* 0x000000de00a77202 */ /* 0x000fe40000000f00 */
[----:B----4-:R-:W-:Y:S02]  /*bfa0*/  MOV R203, R202 ;  /* 0x000000ca00cb7202 */ /* 0x010fe40000000f00 */
[-C--:B------:R-:W-:Y:S01]  /*bfb0*/  HMMA.16816.F32.BF16 R36, R68, R88.reuse, R36 ;  /* 0x000000584424723c */ /* 0x080fe20000041824 */
[----:B------:R1:W5:Y:S03]  /*bfc0*/  LDL.LU R222, [R1+0x7c] ;  /* 0x00007c0001de7983 */ /* 0x0003660000300800 */
[----:B------:R-:W-:Y:S01]  /*bfd0*/  MOV R202, R199 ;  /* 0x000000c700ca7202 */ /* 0x000fe20000000f00 */
[----:B------:R-:W-:Y:S01]  /*bfe0*/  IMAD.MOV.U32 R199, RZ, RZ, R188 ;  /* 0x000000ffffc77224 */ /* 0x000fe200078e00bc */
[----:B------:R-:W-:Y:S01]  /*bff0*/  MOV R188, R221 ;  /* 0x000000dd00bc7202 */ /* 0x000fe20000000f00 */
[----:B------:R4:W-:Y:S01]  /*c000*/  MUFU.EX2 R132, R203 ;  /* 0x000000cb00847308 */ /* 0x0009e20000000800 */
[C---:B------:R-:W-:Y:S01]  /*c010*/  HMMA.16816.F32.BF16 R40, R72.reuse, R88, R40 ;  /* 0x000000584828723c */ /* 0x040fe20000041828 */
[----:B------:R1:W5:Y:S07]  /*c020*/  LDL.LU R221, [R1+0x78] ;  /* 0x0000780001dd7983 */ /* 0x00036e0000300800 */
[-C--:B------:R-:W-:Y:S01]  /*c030*/  HMMA.16816.F32.BF16 R44, R72, R90.reuse, R44 ;  /* 0x0000005a482c723c */ /* 0x080fe2000004182c */
[----:B------:R-:W-:Y:S07]  /*c040*/  MUFU.EX2 R109, R200 ;  /* 0x000000c8006d7308 */ /* 0x000fee0000000800 */
[C---:B------:R-:W-:Y:S01]  /*c050*/  HMMA.16816.F32.BF16 R48, R68.reuse, R90, R48 ;  /* 0x0000005a4430723c */ /* 0x040fe20000041830 */
[----:B------:R-:W1:Y:S02]  /*c060*/  LDSM.16.MT88.4 R88, [R217+0xa000] ;  /* 0x00a00000d958783b */ /* 0x000e640000004200 */
[----:B------:R-:W-:Y:S01]  /*c070*/  MUFU.EX2 R107, R197 ;  /* 0x000000c5006b7308 */ /* 0x000fe20000000800 */
[----:B----4-:R-:W-:Y:S04]  /*c080*/  MOV R203, R202 ;  /* 0x000000ca00cb7202 */ /* 0x010fe80000000f00 */
[-C--:B------:R-:W-:Y:S01]  /*c090*/  HMMA.16816.F32.BF16 R52, R68, R76.reuse, R52 ;  /* 0x0000004c4434723c */ /* 0x080fe20000041834 */
[----:B------:R-:W-:Y:S03]  /*c0a0*/  MOV R202, R199 ;  /* 0x000000c700ca7202 */ /* 0x000fe60000000f00 */
[----:B------:R-:W-:Y:S01]  /*c0b0*/  MOV R199, R188 ;  /* 0x000000bc00c77202 */ /* 0x000fe20000000f00 */
[----:B------:R-:W-:Y:S01]  /*c0c0*/  IMAD.MOV.U32 R188, RZ, RZ, R158 ;  /* 0x000000ffffbc7224 */ /* 0x000fe200078e009e */
[----:B------:R-:W-:Y:S01]  /*c0d0*/  MOV R158, R220 ;  /* 0x000000dc009e7202 */ /* 0x000fe20000000f00 */
[----:B------:R4:W-:Y:S01]  /*c0e0*/  MUFU.EX2 R131, R203 ;  /* 0x000000cb00837308 */ /* 0x0009e20000000800 */
[C---:B------:R-:W-:Y:S01]  /*c0f0*/  HMMA.16816.F32.BF16 R56, R72.reuse, R76, R56 ;  /* 0x0000004c4838723c */ /* 0x040fe20000041838 */
[----:B------:R1:W5:Y:S07]  /*c100*/  LDL.LU R220, [R1+0x74] ;  /* 0x0000740001dc7983 */ /* 0x00036e0000300800 */
[-C--:B------:R-:W-:Y:S01]  /*c110*/  HMMA.16816.F32.BF16 R60, R72, R78.reuse, R60 ;  /* 0x0000004e483c723c */ /* 0x080fe2000004183c */
[----:B------:R-:W-:Y:S06]  /*c120*/  MUFU.EX2 R103, R158 ;  /* 0x0000009e00677308 */ /* 0x000fec0000000800 */
[----:B------:R-:W-:Y:S01]  /*c130*/  FADD.FTZ R73, R100, R93 ;  /* 0x0000005d64497221 */ /* 0x000fe20000010000 */
[----:B------:R-:W-:Y:S01]  /*c140*/  HMMA.16816.F32.BF16 R64, R68, R78, R64 ;  /* 0x0000004e4440723c */ /* 0x000fe20000041840 */
[----:B------:R-:W-:Y:S01]  /*c150*/  FADD.FTZ R72, R99, R92 ;  /* 0x0000005c63487221 */ /* 0x000fe20000010000 */
[----:B------:R-:W1:Y:S01]  /*c160*/  LDSM.16.MT88.4 R76, [R218+0xa000] ;  /* 0x00a00000da4c783b */ /* 0x000e620000004200 */
[----:B------:R-:W-:Y:S01]  /*c170*/  MUFU.EX2 R100, R167 ;  /* 0x000000a700647308 */ /* 0x000fe20000000800 */
[----:B------:R-:W-:Y:S01]  /*c180*/  F2FP.BF16.PACK_AB R74, R209, R186 ;  /* 0x000000bad14a723e */ /* 0x000fe200000010ff */
[----:B------:R-:W-:Y:S01]  /*c190*/  FADD.FTZ R93, R123, R73 ;  /* 0x000000497b5d7221 */ /* 0x000fe20000010000 */
[----:B------:R-:W-:Y:S01]  /*c1a0*/  F2FP.BF16.PACK_AB R73, R181, R180 ;  /* 0x000000b4b549723e */ /* 0x000fe200000010ff */
[----:B------:R-:W-:Y:S01]  /*c1b0*/  FADD.FTZ R92, R122, R72 ;  /* 0x000000487a5c7221 */ /* 0x000fe20000010000 */
[----:B------:R-:W-:Y:S04]  /*c1c0*/  F2FP.BF16.PACK_AB R68, R251, R252 ;  /* 0x000000fcfb44723e */ /* 0x000fe800000010ff */
[----:B------:R-:W-:Y:S01]  /*c1d0*/  F2FP.BF16.PACK_AB R69, R246, R247 ;  /* 0x000000f7f645723e */ /* 0x000fe200000010ff */
[----:B------:R-:W-:Y:S01]  /*c1e0*/  MUFU.EX2 R99, R166 ;  /* 0x000000a600637308 */ /* 0x000fe20000000800 */
[----:B------:R-:W-:Y:S02]  /*c1f0*/  F2FP.BF16.PACK_AB R70, R249, R250 ;  /* 0x000000faf946723e */ /* 0x000fe400000010ff */
[----:B------:R-:W-:Y:S02]  /*c200*/  F2FP.BF16.PACK_AB R71, R244, R245 ;  /* 0x000000f5f447723e */ /* 0x000fe400000010ff */
[----:B------:R-:W-:Y:S02]  /*c210*/  F2FP.BF16.PACK_AB R72, R183, R212 ;  /* 0x000000d4b748723e */ /* 0x000fe400000010ff */
[----:B------:R-:W-:Y:S02]  /*c220*/  F2FP.BF16.PACK_AB R75, R184, R187 ;  /* 0x000000bbb84b723e */ /* 0x000fe400000010ff */
[----:B----4-:R-:W-:Y:S01]  /*c230*/  MOV R203, R202 ;  /* 0x000000ca00cb7202 */ /* 0x010fe20000000f00 */
[-C--:B--2---:R-:W-:Y:S01]  /*c240*/  HMMA.16816.F32.BF16 R4, R68, R80.reuse, R4 ;  /* 0x000000504404723c */ /* 0x084fe20000041804 */
[----:B------:R-:W-:Y:S01]  /*c250*/  MUFU.EX2 R111, R188 ;  /* 0x000000bc006f7308 */ /* 0x000fe20000000800 */
[----:B------:R-:W-:Y:S01]  /*c260*/  MOV R202, R199 ;  /* 0x000000c700ca7202 */ /* 0x000fe20000000f00 */
[----:B------:R-:W-:Y:S01]  /*c270*/  IMAD.MOV.U32 R199, RZ, RZ, R198 ;  /* 0x000000ffffc77224 */ /* 0x000fe200078e00c6 */
[----:B------:R-:W-:Y:S02]  /*c280*/  MOV R198, R173 ;  /* 0x000000ad00c67202 */ /* 0x000fe40000000f00 */
[----:B------:R-:W-:Y:S02]  /*c290*/  MOV R173, R193 ;  /* 0x000000c100ad7202 */ /* 0x000fe40000000f00 */
[C---:B------:R-:W-:Y:S01]  /*c2a0*/  HMMA.16816.F32.BF16 R8, R72.reuse, R80, R8 ;  /* 0x000000504808723c */ /* 0x040fe20000041808 */
[----:B------:R-:W-:Y:S02]  /*c2b0*/  MOV R193, R192 ;  /* 0x000000c000c17202 */ /* 0x000fe40000000f00 */
[----:B------:R-:W-:Y:S01]  /*c2c0*/  MUFU.EX2 R120, R203 ;  /* 0x000000cb00787308 */ /* 0x000fe20000000800 */
[----:B------:R-:W-:Y:S02]  /*c2d0*/  MOV R192, R139 ;  /* 0x0000008b00c07202 */ /* 0x000fe40000000f00 */
[----:B------:R2:W5:Y:S02]  /*c2e0*/  LDL.LU R139, [R1+0x70] ;  /* 0x00007000018b7983 */ /* 0x0005640000300800 */
[-C--:B------:R-:W-:Y:S05]  /*c2f0*/  HMMA.16816.F32.BF16 R12, R72, R82.reuse, R12 ;  /* 0x00000052480c723c */ /* 0x080fea000004180c */
[----:B------:R-:W4:Y:S03]  /*c300*/  MUFU.EX2 R119, R202 ;  /* 0x000000ca00777308 */ /* 0x000f260000000800 */
[C---:B------:R-:W-:Y:S01]  /*c310*/  HMMA.16816.F32.BF16 R16, R68.reuse, R82, R16 ;  /* 0x000000524410723c */ /* 0x040fe20000041810 */
[----:B------:R-:W2:Y:S06]  /*c320*/  LDSM.16.MT88.4 R80, [R216+0xa800] ;  /* 0x00a80000d850783b */ /* 0x000eac0000004200 */
[----:B------:R-:W-:Y:S01]  /*c330*/  MUFU.EX2 R118, R199 ;  /* 0x000000c700767308 */ /* 0x000fe20000000800 */
[-C--:B---3--:R-:W-:Y:S08]  /*c340*/  HMMA.16816.F32.BF16 R20, R68, R84.reuse, R20 ;  /* 0x000000544414723c */ /* 0x088ff00000041814 */
[C---:B------:R-:W-:Y:S01]  /*c350*/  HMMA.16816.F32.BF16 R24, R72.reuse, R84, R24 ;  /* 0x000000544818723c */ /* 0x040fe20000041818 */
[----:B------:R-:W3:Y:S07]  /*c360*/  MUFU.EX2 R117, R198 ;  /* 0x000000c600757308 */ /* 0x000eee0000000800 */
[-C--:B------:R-:W-:Y:S03]  /*c370*/  HMMA.16816.F32.BF16 R28, R72, R86.reuse, R28 ;  /* 0x00000056481c723c */ /* 0x080fe6000004181c */
[----:B------:R-:W2:Y:S05]  /*c380*/  MUFU.EX2 R116, R173 ;  /* 0x000000ad00747308 */ /* 0x000eaa0000000800 */
[C---:B------:R-:W-:Y:S01]  /*c390*/  HMMA.16816.F32.BF16 R32, R68.reuse, R86, R32 ;  /* 0x000000564420723c */ /* 0x040fe20000041820 */
[----:B------:R-:W2:Y:S04]  /*c3a0*/  LDSM.16.MT88.4 R84, [R219+0xa800] ;  /* 0x00a80000db54783b */ /* 0x000ea80000004200 */
[----:B------:R-:W-:Y:S03]  /*c3b0*/  MUFU.EX2 R115, R193 ;  /* 0x000000c100737308 */ /* 0x000fe60000000800 */
[-C--:B-1----:R-:W-:Y:S07]  /*c3c0*/  HMMA.16816.F32.BF16 R36, R68, R88.reuse, R36 ;  /* 0x000000584424723c */ /* 0x082fee0000041824 */
[----:B------:R-:W1:Y:S01]  /*c3d0*/  MUFU.EX2 R113, R192 ;  /* 0x000000c000717308 */ /* 0x000e620000000800 */
[C---:B------:R-:W-:Y:S08]  /*c3e0*/  HMMA.16816.F32.BF16 R40, R72.reuse, R88, R40 ;  /* 0x000000584828723c */ /* 0x040ff00000041828 */
[-C--:B------:R-:W-:Y:S01]  /*c3f0*/  HMMA.16816.F32.BF16 R44, R72, R90.reuse, R44 ;  /* 0x0000005a482c723c */ /* 0x080fe2000004182c */
[----:B------:R-:W-:Y:S07]  /*c400*/  MUFU.EX2 R108, R196 ;  /* 0x000000c4006c7308 */ /* 0x000fee0000000800 */
[C---:B------:R-:W-:Y:S01]  /*c410*/  HMMA.16816.F32.BF16 R48, R68.reuse, R90, R48 ;  /* 0x0000005a4430723c */ /* 0x040fe20000041830 */
[----:B------:R-:W1:Y:S02]  /*c420*/  LDSM.16.MT88.4 R88, [R217+0xa800] ;  /* 0x00a80000d958783b */ /* 0x000e640000004200 */
[----:B------:R-:W-:Y:S05]  /*c430*/  MUFU.EX2 R94, R161 ;  /* 0x000000a1005e7308 */ /* 0x000fea0000000800 */
[-C--:B------:R-:W-:Y:S08]  /*c440*/  HMMA.16816.F32.BF16 R52, R68, R76.reuse, R52 ;  /* 0x0000004c4434723c */ /* 0x080ff00000041834 */
[C---:B------:R-:W-:Y:S08]  /*c450*/  HMMA.16816.F32.BF16 R56, R72.reuse, R76, R56 ;  /* 0x0000004c4838723c */ /* 0x040ff00000041838 */
[-C--:B------:R-:W-:Y:S07]  /*c460*/  HMMA.16816.F32.BF16 R60, R72, R78.reuse, R60 ;  /* 0x0000004e483c723c */ /* 0x080fee000004183c */
[----:B----4-:R-:W-:Y:S01]  /*c470*/  F2FP.BF16.PACK_AB R74, R119, R120 ;  /* 0x00000078774a723e */ /* 0x010fe200000010ff */
[----:B------:R-:W-:Y:S01]  /*c480*/  HMMA.16816.F32.BF16 R64, R68, R78, R64 ;  /* 0x0000004e4440723c */ /* 0x000fe20000041840 */
[----:B------:R-:W-:Y:S01]  /*c490*/  FADD.FTZ R73, R98, R93 ;  /* 0x0000005d62497221 */ /* 0x000fe20000010000 */
[----:B------:R-:W4:Y:S01]  /*c4a0*/  LDSM.16.MT88.4 R76, [R218+0xa800] ;  /* 0x00a80000da4c783b */ /* 0x000f220000004200 */
[----:B------:R-:W1:Y:S01]  /*c4b0*/  MUFU.EX2 R98, R171 ;  /* 0x000000ab00627308 */ /* 0x000e620000000800 */
[----:B------:R-:W-:Y:S01]  /*c4c0*/  FADD.FTZ R72, R97, R92 ;  /* 0x0000005c61487221 */ /* 0x000fe20000010000 */
[----:B------:R-:W-:Y:S01]  /*c4d0*/  F2FP.BF16.PACK_AB R75, R125, R124 ;  /* 0x0000007c7d4b723e */ /* 0x000fe200000010ff */
[----:B------:R-:W-:Y:S01]  /*c4e0*/  FADD.FTZ R93, R141, R73 ;  /* 0x000000498d5d7221 */ /* 0x000fe20000010000 */
[----:B------:R-:W-:Y:S01]  /*c4f0*/  F2FP.BF16.PACK_AB R68, R208, R179 ;  /* 0x000000b3d044723e */ /* 0x000fe200000010ff */
[----:B------:R-:W-:Y:S01]  /*c500*/  FADD.FTZ R92, R140, R72 ;  /* 0x000000488c5c7221 */ /* 0x000fe20000010000 */
[----:B------:R-:W-:Y:S03]  /*c510*/  F2FP.BF16.PACK_AB R69, R178, R248 ;  /* 0x000000f8b245723e */ /* 0x000fe600000010ff */
[----:B------:R-:W-:Y:S01]  /*c520*/  F2FP.BF16.PACK_AB R70, R176, R177 ;  /* 0x000000b1b046723e */ /* 0x000fe200000010ff */
[----:B------:R-:W1:Y:S01]  /*c530*/  MUFU.EX2 R97, R170 ;  /* 0x000000aa00617308 */ /* 0x000e620000000800 */
[----:B------:R-:W-:Y:S02]  /*c540*/  F2FP.BF16.PACK_AB R71, R133, R146 ;  /* 0x000000928547723e */ /* 0x000fe400000010ff */
[----:B------:R-:W-:Y:S02]  /*c550*/  F2FP.BF16.PACK_AB R72, R131, R132 ;  /* 0x000000848348723e */ /* 0x000fe400000010ff */
[----:B------:R-:W-:Y:S02]  /*c560*/  F2FP.BF16.PACK_AB R73, R121, R130 ;  /* 0x000000827949723e */ /* 0x000fe400000010ff */
[----:B------:R-:W-:Y:S01]  /*c570*/  F2FP.BF16.PACK_AB R140, R101, R102 ;  /* 0x00000066658c723e */ /* 0x000fe200000010ff */
[-C--:B--2---:R-:W-:Y:S01]  /*c580*/  HMMA.16816.F32.BF16 R4, R68, R80.reuse, R4 ;  /* 0x000000504404723c */ /* 0x084fe20000041804 */
[----:B------:R-:W-:Y:S07]  /*c590*/  F2FP.BF16.PACK_AB R141, R99, R100 ;  /* 0x00000064638d723e */ /* 0x000fee00000010ff */
[C---:B------:R-:W-:Y:S08]  /*c5a0*/  HMMA.16816.F32.BF16 R8, R72.reuse, R80, R8 ;  /* 0x000000504808723c */ /* 0x040ff00000041808 */
[-C--:B------:R-:W-:Y:S08]  /*c5b0*/  HMMA.16816.F32.BF16 R12, R72, R82.reuse, R12 ;  /* 0x00000052480c723c */ /* 0x080ff0000004180c */
[C---:B------:R-:W-:Y:S01]  /*c5c0*/  HMMA.16816.F32.BF16 R16, R68.reuse, R82, R16 ;  /* 0x000000524410723c */ /* 0x040fe20000041810 */
[----:B------:R-:W2:Y:S07]  /*c5d0*/  LDSM.16.MT88.4 R80, [R216+0xb000] ;  /* 0x00b00000d850783b */ /* 0x000eae0000004200 */
[-C--:B------:R-:W-:Y:S08]  /*c5e0*/  HMMA.16816.F32.BF16 R20, R68, R84.reuse, R20 ;  /* 0x000000544414723c */ /* 0x080ff00000041814 */
[C---:B------:R-:W-:Y:S08]  /*c5f0*/  HMMA.16816.F32.BF16 R24, R72.reuse, R84, R24 ;  /* 0x000000544818723c */ /* 0x040ff00000041818 */
[-C--:B------:R-:W-:Y:S08]  /*c600*/  HMMA.16816.F32.BF16 R28, R72, R86.reuse, R28 ;  /* 0x00000056481c723c */ /* 0x080ff0000004181c */
[C---:B------:R-:W-:Y:S01]  /*c610*/  HMMA.16816.F32.BF16 R32, R68.reuse, R86, R32 ;  /* 0x000000564420723c */ /* 0x040fe20000041820 */
[----:B------:R-:W2:Y:S07]  /*c620*/  LDSM.16.MT88.4 R84, [R219+0xb000] ;  /* 0x00b00000db54783b */ /* 0x000eae0000004200 */
[-C--:B-1----:R-:W-:Y:S08]  /*c630*/  HMMA.16816.F32.BF16 R36, R68, R88.reuse, R36 ;  /* 0x000000584424723c */ /* 0x082ff00000041824 */
[C---:B------:R-:W-:Y:S08]  /*c640*/  HMMA.16816.F32.BF16 R40, R72.reuse, R88, R40 ;  /* 0x000000584828723c */ /* 0x040ff00000041828 */
[-C--:B------:R-:W-:Y:S08]  /*c650*/  HMMA.16816.F32.BF16 R44, R72, R90.reuse, R44 ;  /* 0x0000005a482c723c */ /* 0x080ff0000004182c */
[C---:B------:R-:W-:Y:S01]  /*c660*/  HMMA.16816.F32.BF16 R48, R68.reuse, R90, R48 ;  /* 0x0000005a4430723c */ /* 0x040fe20000041830 */
[----:B------:R-:W1:Y:S07]  /*c670*/  LDSM.16.MT88.4 R88, [R217+0xb000] ;  /* 0x00b00000d958783b */ /* 0x000e6e0000004200 */
[-C--:B----4-:R-:W-:Y:S08]  /*c680*/  HMMA.16816.F32.BF16 R52, R68, R76.reuse, R52 ;  /* 0x0000004c4434723c */ /* 0x090ff00000041834 */
[C---:B------:R-:W-:Y:S08]  /*c690*/  HMMA.16816.F32.BF16 R56, R72.reuse, R76, R56 ;  /* 0x0000004c4838723c */ /* 0x040ff00000041838 */
[-C--:B------:R-:W-:Y:S07]  /*c6a0*/  HMMA.16816.F32.BF16 R60, R72, R78.reuse, R60 ;  /* 0x0000004e483c723c */ /* 0x080fee000004183c */
[----:B------:R-:W-:Y:S01]  /*c6b0*/  FADD.FTZ R72, R96, R92 ;  /* 0x0000005c60487221 */ /* 0x000fe20000010000 */
[----:B------:R-:W-:Y:S01]  /*c6c0*/  HMMA.16816.F32.BF16 R64, R68, R78, R64 ;  /* 0x0000004e4440723c */ /* 0x000fe20000041840 */
[----:B------:R-:W-:Y:S01]  /*c6d0*/  FADD.FTZ R73, R142, R93 ;  /* 0x0000005d8e497221 */ /* 0x000fe20000010000 */
[----:B------:R-:W4:Y:S01]  /*c6e0*/  LDSM.16.MT88.4 R76, [R218+0xb000] ;  /* 0x00b00000da4c783b */ /* 0x000f220000004200 */
[----:B------:R1:W1:Y:S01]  /*c6f0*/  MUFU.EX2 R96, R157 ;  /* 0x0000009d00607308 */ /* 0x0002620000000800 */
[----:B------:R-:W-:Y:S01]  /*c700*/  FADD.FTZ R92, R143, R72 ;  /* 0x000000488f5c7221 */ /* 0x000fe20000010000 */
[----:B------:R-:W-:Y:S01]  /*c710*/  F2FP.BF16.PACK_AB R72, R109, R110 ;  /* 0x0000006e6d48723e */ /* 0x000fe200000010ff */
[----:B------:R-:W-:Y:S01]  /*c720*/  FADD.FTZ R93, R147, R0 ;  /* 0x00000000935d7221 */ /* 0x000fe20000010000 */
[----:B---3--:R-:W-:Y:S01]  /*c730*/  F2FP.BF16.PACK_AB R68, R117, R118 ;  /* 0x000000767544723e */ /* 0x008fe200000010ff */
[----:B------:R-:W-:Y:S01]  /*c740*/  FADD.FTZ R0, R144, R73 ;  /* 0x0000004990007221 */ /* 0x000fe20000010000 */
[----:B------:R-:W-:Y:S03]  /*c750*/  F2FP.BF16.PACK_AB R69, R114, R116 ;  /* 0x000000747245723e */ /* 0x000fe600000010ff */
[----:B------:R-:W-:Y:S02]  /*c760*/  F2FP.BF16.PACK_AB R70, R113, R115 ;  /* 0x000000737146723e */ /* 0x000fe400000010ff */
[----:B------:R-:W-:Y:S02]  /*c770*/  F2FP.BF16.PACK_AB R71, R111, R112 ;  /* 0x000000706f47723e */ /* 0x000fe400000010ff */
[----:B------:R-:W-:Y:S02]  /*c780*/  F2FP.BF16.PACK_AB R142, R138, R98 ;  /* 0x000000628a8e723e */ /* 0x000fe400000010ff */
[----:B------:R-:W-:Y:S02]  /*c790*/  F2FP.BF16.PACK_AB R143, R137, R97 ;  /* 0x00000061898f723e */ /* 0x000fe400000010ff */
[----:B------:R-:W-:Y:S01]  /*c7a0*/  F2FP.BF16.PACK_AB R73, R108, R107 ;  /* 0x0000006b6c49723e */ /* 0x000fe200000010ff */
[-C--:B--2---:R-:W-:Y:S01]  /*c7b0*/  HMMA.16816.F32.BF16 R4, R68, R80.reuse, R4 ;  /* 0x000000504404723c */ /* 0x084fe20000041804 */
[----:B------:R-:W-:Y:S02]  /*c7c0*/  F2FP.BF16.PACK_AB R74, R106, R105 ;  /* 0x000000696a4a723e */ /* 0x000fe400000010ff */
[----:B------:R-:W-:Y:S01]  /*c7d0*/  F2FP.BF16.PACK_AB R75, R103, R104 ;  /* 0x00000068674b723e */ /* 0x000fe200000010ff */
[----:B-1----:R-:W-:Y:S01]  /*c7e0*/  LDSM.16.MT88.4 R156, [R219+0xb800] ;  /* 0x00b80000db9c783b */ /* 0x002fe20000004200 */
[----:B------:R-:W-:Y:S05]  /*c7f0*/  F2FP.BF16.PACK_AB R172, R95, R96 ;  /* 0x000000605fac723e */ /* 0x000fea00000010ff */
[C---:B------:R-:W-:Y:S01]  /*c800*/  HMMA.16816.F32.BF16 R8, R72.reuse, R80, R8 ;  /* 0x000000504808723c */ /* 0x040fe20000041808 */
[----:B------:R-:W-:Y:S07]  /*c810*/  MUFU.EX2 R80, R127 ;  /* 0x0000007f00507308 */ /* 0x000fee0000000800 */
[-C--:B------:R-:W-:Y:S03]  /*c820*/  HMMA.16816.F32.BF16 R12, R72, R82.reuse, R12 ;  /* 0x00000052480c723c */ /* 0x080fe6000004180c */
[----:B------:R-:W1:Y:S05]  /*c830*/  MUFU.EX2 R81, R126 ;  /* 0x0000007e00517308 */ /* 0x000e6a0000000800 */
[C---:B------:R-:W-:Y:S05]  /*c840*/  HMMA.16816.F32.BF16 R16, R68.reuse, R82, R16 ;  /* 0x000000524410723c */ /* 0x040fea0000041810 */
[----:B------:R-:W-:Y:S03]  /*c850*/  MUFU.EX2 R83, R164 ;  /* 0x000000a400537308 */ /* 0x000fe60000000800 */
[-C--:B------:R-:W-:Y:S07]  /*c860*/  HMMA.16816.F32.BF16 R20, R68, R84.reuse, R20 ;  /* 0x000000544414723c */ /* 0x080fee0000041814 */
[----:B------:R-:W2:Y:S01]  /*c870*/  MUFU.EX2 R82, R169 ;  /* 0x000000a900527308 */ /* 0x000ea20000000800 */
[C---:B------:R-:W-:Y:S01]  /*c880*/  HMMA.16816.F32.BF16 R24, R72.reuse, R84, R24 ;  /* 0x000000544818723c */ /* 0x040fe20000041818 */
[----:B-1----:R-:W-:Y:S07]  /*c890*/  F2FP.BF16.PACK_AB R175, R80, R81 ;  /* 0x0000005150af723e */ /* 0x002fee00000010ff */
[-C--:B------:R-:W-:Y:S01]  /*c8a0*/  HMMA.16816.F32.BF16 R28, R72, R86.reuse, R28 ;  /* 0x00000056481c723c */ /* 0x080fe2000004181c */
[----:B------:R1:W3:Y:S07]  /*c8b0*/  MUFU.EX2 R84, R165 ;  /* 0x000000a500547308 */ /* 0x0002ee0000000800 */
[C---:B------:R-:W-:Y:S01]  /*c8c0*/  HMMA.16816.F32.BF16 R32, R68.reuse, R86, R32 ;  /* 0x000000564420723c */ /* 0x040fe20000041820 */
[----:B--2---:R-:W-:Y:S07]  /*c8d0*/  F2FP.BF16.PACK_AB R174, R82, R83 ;  /* 0x0000005352ae723e */ /* 0x004fee00000010ff */
[-C--:B------:R-:W-:Y:S08]  /*c8e0*/  HMMA.16816.F32.BF16 R36, R68, R88.reuse, R36 ;  /* 0x000000584424723c */ /* 0x080ff00000041824 */
[C---:B------:R-:W-:Y:S01]  /*c8f0*/  HMMA.16816.F32.BF16 R40, R72.reuse, R88, R40 ;  /* 0x000000584828723c */ /* 0x040fe20000041828 */
[----:B-1----:R-:W1:Y:S03]  /*c900*/  LDSM.16.MT88.4 R164, [R216+0xb800] ;  /* 0x00b80000d8a4783b */ /* 0x002e660000004200 */
[----:B---3--:R-:W-:Y:S04]  /*c910*/  F2FP.BF16.PACK_AB R173, R84, R94 ;  /* 0x0000005e54ad723e */ /* 0x008fe800000010ff */
[-C--:B------:R-:W-:Y:S08]  /*c920*/  HMMA.16816.F32.BF16 R44, R72, R90.reuse, R44 ;  /* 0x0000005a482c723c */ /* 0x080ff0000004182c */
[C---:B------:R-:W-:Y:S08]  /*c930*/  HMMA.16816.F32.BF16 R48, R68.reuse, R90, R48 ;  /* 0x0000005a4430723c */ /* 0x040ff00000041830 */
[-C--:B----4-:R-:W-:Y:S08]  /*c940*/  HMMA.16816.F32.BF16 R52, R68, R76.reuse, R52 ;  /* 0x0000004c4434723c */ /* 0x090ff00000041834 */
[C---:B------:R-:W-:Y:S07]  /*c950*/  HMMA.16816.F32.BF16 R56, R72.reuse, R76, R56 ;  /* 0x0000004c4838723c */ /* 0x040fee0000041838 */
[----:B------:R-:W-:Y:S01]  /*c960*/  FADD.FTZ R76, R149, R0 ;  /* 0x00000000954c7221 */ /* 0x000fe20000010000 */
[-C--:B------:R-:W-:Y:S01]  /*c970*/  HMMA.16816.F32.BF16 R60, R72, R78.reuse, R60 ;  /* 0x0000004e483c723c */ /* 0x080fe2000004183c */
[----:B------:R-:W-:Y:S02]  /*c980*/  FADD.FTZ R0, R148, R92 ;  /* 0x0000005c94007221 */ /* 0x000fe40000010000 */
[----:B------:R-:W2:Y:S01]  /*c990*/  LDSM.16.MT88.4 R148, [R217+0xb800] ;  /* 0x00b80000d994783b */ /* 0x000ea20000004200 */
[----:B------:R-:W-:Y:S02]  /*c9a0*/  FADD.FTZ R77, R211, R93 ;  /* 0x0000005dd34d7221 */ /* 0x000fe40000010000 */
[----:B------:R-:W-:Y:S02]  /*c9b0*/  FADD.FTZ R0, R153, R0 ;  /* 0x0000000099007221 */ /* 0x000fe40000010000 */
[----:B------:R-:W-:Y:S01]  /*c9c0*/  FADD.FTZ R77, R210, R77 ;  /* 0x0000004dd24d7221 */ /* 0x000fe20000010000 */
[----:B------:R-:W-:Y:S03]  /*c9d0*/  HMMA.16816.F32.BF16 R64, R68, R78, R64 ;  /* 0x0000004e4440723c */ /* 0x000fe60000041840 */
[----:B------:R-:W-:Y:S02]  /*c9e0*/  FADD.FTZ R77, R160, R77 ;  /* 0x0000004da04d7221 */ /* 0x000fe40000010000 */
[----:B------:R-:W-:Y:S02]  /*c9f0*/  FADD.FTZ R72, R155, R76 ;  /* 0x0000004c9b487221 */ /* 0x000fe40000010000 */
[----:B------:R-:W-:Y:S01]  /*ca00*/  FADD.FTZ R73, R241, R2 ;  /* 0x00000002f1497221 */ /* 0x000fe20000010000 */
[-C--:B-1----:R-:W-:Y:S01]  /*ca10*/  HMMA.16816.F32.BF16 R168, R140, R164.reuse, R4 ;  /* 0x000000a48ca8723c */ /* 0x082fe20000041804 */
[----:B------:R-:W-:Y:S01]  /*ca20*/  FADD.FTZ R2, R154, R72 ;  /* 0x000000489a027221 */ /* 0x000fe20000010000 */
[----:B------:R-:W1:Y:S02]  /*ca30*/  LDSM.16.MT88.4 R4, [R218+0xb800] ;  /* 0x00b80000da04783b */ /* 0x000e640000004200 */
[----:B------:R-:W-:Y:S02]  /*ca40*/  FADD.FTZ R0, R152, R0 ;  /* 0x0000000098007221 */ /* 0x000fe40000010000 */
[----:B------:R-:W-:Y:S02]  /*ca50*/  FADD.FTZ R2, R185, R2 ;  /* 0x00000002b9027221 */ /* 0x000fe40000010000 */
[----:B------:R-:W-:Y:S01]  /*ca60*/  FADD.FTZ R0, R182, R0 ;  /* 0x00000000b6007221 */ /* 0x000fe20000010000 */
[C---:B------:R-:W-:Y:S07]  /*ca70*/  HMMA.16816.F32.BF16 R196, R172.reuse, R164, R8 ;  /* 0x000000a4acc4723c */ /* 0x040fee0000041808 */
[----:B------:R-:W-:Y:S01]  /*ca80*/  FADD.FTZ R9, R240, R73 ;  /* 0x00000049f0097221 */ /* 0x000fe20000010000 */
[-C--:B------:R-:W-:Y:S01]  /*ca90*/  HMMA.16816.F32.BF16 R200, R172, R166.reuse, R12 ;  /* 0x000000a6acc8723c */ /* 0x080fe2000004180c */
[----:B------:R-:W-:Y:S03]  /*caa0*/  FADD.FTZ R8, R207, R77 ;  /* 0x0000004dcf087221 */ /* 0x000fe60000010000 */
[----:B------:R-:W-:Y:S02]  /*cab0*/  FADD.FTZ R10, R212, R2 ;  /* 0x00000002d40a7221 */ /* 0x000fe40000010000 */
[----:B------:R-:W-:Y:S02]  /*cac0*/  FADD.FTZ R11, R247, R8 ;  /* 0x00000008f70b7221 */ /* 0x000fe40000010000 */
[----:B------:R-:W-:Y:S01]  /*cad0*/  FADD.FTZ R12, R252, R9 ;  /* 0x00000009fc0c7221 */ /* 0x000fe20000010000 */
[C---:B------:R-:W-:Y:S03]  /*cae0*/  HMMA.16816.F32.BF16 R164, R140.reuse, R166, R16 ;  /* 0x000000a68ca4723c */ /* 0x040fe60000041810 */
[----:B------:R-:W-:Y:S02]  /*caf0*/  FADD.FTZ R9, R180, R0 ;  /* 0x00000000b4097221 */ /* 0x000fe40000010000 */
[----:B------:R-:W-:Y:S02]  /*cb00*/  FADD.FTZ R0, R183, R10 ;  /* 0x0000000ab7007221 */ /* 0x000fe40000010000 */
        /* <DEDUP_REMOVED lines=17> */
[----:B------:R-:W-:Y:S01]  /*cc20*/  FADD.FTZ R2, R132, R9 ;  /* 0x0000000984027221 */ /* 0x000fe20000010000 */
[----:B------:R-:W-:Y:S01]  /*cc30*/  MOV R132, R136 ;  /* 0x0000008800847202 */ /* 0x000fe20000000f00 */
[----:B------:R-:W-:Y:S01]  /*cc40*/  FADD.FTZ R8, R208, R8 ;  /* 0x00000008d0087221 */ /* 0x000fe20000010000 */
[-C--:B--2---:R-:W-:Y:S01]  /*cc50*/  HMMA.16816.F32.BF16 R152, R140, R148.reuse, R36 ;  /* 0x000000948c98723c */ /* 0x084fe20000041824 */
        /* <DEDUP_REMOVED lines=11> */
[----:B------:R-:W-:Y:S01]  /*cd10*/  FADD.FTZ R11, R133, R8 ;  /* 0x00000008850b7221 */ /* 0x000fe20000010000 */
[----:B------:R-:W-:Y:S01]  /*cd20*/  MOV R133, R135 ;  /* 0x0000008700857202 */ /* 0x000fe20000000f00 */
[----:B------:R-:W-:Y:S01]  /*cd30*/  FADD.FTZ R10, R119, R2 ;  /* 0x00000002770a7221 */ /* 0x000fe20000010000 */
[C---:B------:R-:W-:Y:S03]  /*cd40*/  HMMA.16816.F32.BF16 R148, R140.reuse, R150, R48 ;  /* 0x000000968c94723c */ /* 0x040fe60000041830 */
[----:B------:R-:W-:Y:S02]  /*cd50*/  FADD.FTZ R8, R118, R12 ;  /* 0x0000000c76087221 */ /* 0x000fe40000010000 */
[----:B------:R-:W-:Y:S02]  /*cd60*/  FADD.FTZ R9, R125, R0 ;  /* 0x000000007d097221 */ /* 0x000fe40000010000 */
[----:B------:R-:W-:Y:S01]  /*cd70*/  FADD.FTZ R2, R116, R11 ;  /* 0x0000000b74027221 */ /* 0x000fe20000010000 */
[-C--:B-1----:R-:W-:Y:S01]  /*cd80*/  HMMA.16816.F32.BF16 R144, R140, R4.reuse, R52 ;  /* 0x000000048c90723c */ /* 0x082fe20000041834 */
        /* <DEDUP_REMOVED lines=13> */
[----:B------:R-:W-:Y:S03]  /*ce60*/  HMMA.16816.F32.BF16 R140, R140, R6, R64 ;  /* 0x000000068c8c723c */ /* 0x000fe60000041840 */
[----:B------:R-:W-:Y:S02]  /*ce70*/  FADD.FTZ R9, R111, R2 ;  /* 0x000000026f097221 */ /* 0x000fe40000010000 */
[----:B------:R-:W-:Y:S02]  /*ce80*/  FADD.FTZ R4, R102, R4 ;  /* 0x0000000466047221 */ /* 0x000fe40000010000 */
[----:B------:R-:W-:Y:S02]  /*ce90*/  FADD.FTZ R2, R106, R5 ;  /* 0x000000056a027221 */ /* 0x000fe40000010000 */
[----:B------:R-:W-:Y:S03]  /*cea0*/  FADD.FTZ R0, R103, R0 ;  /* 0x0000000067007221 */ /* 0x000fe60000010000 */
[----:B------:R-:W-:Y:S02]  /*ceb0*/  FADD.FTZ R9, R100, R9 ;  /* 0x0000000964097221 */ /* 0x000fe40000010000 */
[----:B------:R-:W-:Y:S02]  /*cec0*/  FADD.FTZ R10, R101, R4 ;  /* 0x00000004650a7221 */ /* 0x000fe40000010000 */
[----:B------:R-:W-:Y:S02]  /*ced0*/  FADD.FTZ R8, R96, R2 ;  /* 0x0000000260087221 */ /* 0x000fe40000010000 */
[----:B------:R-:W-:Y:S02]  /*cee0*/  FADD.FTZ R5, R94, R0 ;  /* 0x000000005e057221 */ /* 0x000fe40000010000 */
[----:B------:R-:W-:Y:S02]  /*cef0*/  FADD.FTZ R2, R99, R9 ;  /* 0x0000000963027221 */ /* 0x000fe40000010000 */
[----:B------:R-:W-:Y:S02]  /*cf00*/  FADD.FTZ R6, R98, R10 ;  /* 0x0000000a62067221 */ /* 0x000fe40000010000 */
[----:B------:R-:W-:Y:S02]  /*cf10*/  FADD.FTZ R4, R84, R5 ;  /* 0x0000000554047221 */ /* 0x000fe40000010000 */
[----:B------:R-:W-:Y:S01]  /*cf20*/  FADD.FTZ R6, R138, R6 ;  /* 0x000000068a067221 */ /* 0x000fe20000010000 */
[----:B------:R-:W-:Y:S01]  /*cf30*/  MOV R138, R3 ;  /* 0x00000003008a7202 */ /* 0x000fe20000000f00 */
[----:B------:R-:W-:Y:S02]  /*cf40*/  FADD.FTZ R5, R97, R2 ;  /* 0x0000000261057221 */ /* 0x000fe40000010000 */
[----:B------:R-:W-:Y:S01]  /*cf50*/  FADD.FTZ R0, R95, R8 ;  /* 0x000000085f007221 */ /* 0x000fe20000010000 */
[----:B------:R1:W-:Y:S03]  /*cf60*/  STL [R1+0xc], R6 ;  /* 0x00000c0601007387 */ /* 0x0003e60000100800 */
[----:B------:R-:W-:Y:S02]  /*cf70*/  FADD.FTZ R2, R83, R0 ;  /* 0x0000000053027221 */ /* 0x000fe40000010000 */
[----:B------:R-:W-:Y:S02]  /*cf80*/  FADD.FTZ R0, R81, R4 ;  /* 0x0000000451007221 */ /* 0x000fe40000010000 */
[----:B------:R-:W-:Y:S01]  /*cf90*/  FADD.FTZ R4, R137, R5 ;  /* 0x0000000589047221 */ /* 0x000fe20000010000 */
[----:B------:R-:W-:Y:S01]  /*cfa0*/  MOV R137, R134 ;  /* 0x0000008600897202 */ /* 0x000fe20000000f00 */
[----:B------:R-:W-:Y:S02]  /*cfb0*/  FADD.FTZ R2, R82, R2 ;  /* 0x0000000252027221 */ /* 0x000fe40000010000 */
[----:B------:R-:W-:Y:S01]  /*cfc0*/  FADD.FTZ R0, R80, R0 ;  /* 0x0000000050007221 */ /* 0x000fe20000010000 */
[----:B------:R1:W-:Y:S04]  /*cfd0*/  STL [R1+0x10], R4 ;  /* 0x0000100401007387 */ /* 0x0003e80000100800 */
[----:B------:R1:W-:Y:S04]  /*cfe0*/  STL [R1+0x14], R2 ;  /* 0x0000140201007387 */ /* 0x0003e80000100800 */
[----:B------:R1:W-:Y:S04]  /*cff0*/  STL [R1+0x18], R0 ;  /* 0x0000180001007387 */ /* 0x0003e80000100800 */
[----:B------:R1:W-:Y:S02]  /*d000*/  STL [R1], R239 ;  /* 0x000000ef01007387 */ /* 0x0003e40000100800 */
[----:B-1---5:R-:W-:-:S05]  /*d010*/  @P0 BRA `(.L_x_7) ;  /* 0xffffae8000000947 */ /* 0x022fca000383ffff */
.L_x_6:
[----:B--2---:R-:W2:Y:S04]  /*d020*/  LDL.LU R4, [R1+0xc] ;  /* 0x00000c0001047983 */ /* 0x004ea80000300800 */
[----:B------:R-:W3:Y:S04]  /*d030*/  LDL.LU R9, [R1+0x10] ;  /* 0x0000100001097983 */ /* 0x000ee80000300800 */
[----:B------:R-:W4:Y:S04]  /*d040*/  LDL.LU R8, [R1+0x14] ;  /* 0x0000140001087983 */ /* 0x000f280000300800 */
[----:B------:R-:W4:Y:S04]  /*d050*/  LDL.LU R5, [R1+0x18] ;  /* 0x0000180001057983 */ /* 0x000f280000300800 */
[----:B------:R-:W4:Y:S04]  /*d060*/  LDL.LU R59, [R1+0x4c] ;  /* 0x00004c00013b7983 */ /* 0x000f280000300800 */
[----:B------:R-:W1:Y:S04]  /*d070*/  S2R R58, SR_CTAID.Y ;  /* 0x00000000003a7919 */ /* 0x000e680000002600 */
[----:B------:R-:W1:Y:S02]  /*d080*/  S2R R43, SR_TID.X ;  /* 0x00000000002b7919 */ /* 0x000e640000002100 */
[----:B-1----:R-:W-:-:S02]  /*d090*/  SHF.R.S32.HI R29, RZ, 0x1f, R43 ;  /* 0x0000001fff1d7819 */ /* 0x002fc4000001142b */
[----:B--2---:R-:W1:Y:S04]  /*d0a0*/  SHFL.BFLY PT, R0, R4, 0x2, 0x1f ;  /* 0x0c401f0004007f89 */ /* 0x004e6800000e0000 */
[----:B---3--:R-:W2:Y:S04]  /*d0b0*/  SHFL.BFLY PT, R2, R9, 0x2, 0x1f ;  /* 0x0c401f0009027f89 */ /* 0x008ea800000e0000 */
[----:B----4-:R-:W3:Y:S04]  /*d0c0*/  SHFL.BFLY PT, R7, R8, 0x2, 0x1f ;  /* 0x0c401f0008077f89 */ /* 0x010ee800000e0000 */
[----:B------:R-:W4:Y:S01]  /*d0d0*/  SHFL.BFLY PT, R6, R5, 0x2, 0x1f ;  /* 0x0c401f0005067f89 */ /* 0x000f2200000e0000 */
[----:B------:R-:W-:Y:S01]  /*d0e0*/  ISETP.NE.AND P0, PT, R59, -0x1, PT ;  /* 0xffffffff3b00780c */ /* 0x000fe20003f05270 */
[----:B-1----:R-:W-:-:S02]  /*d0f0*/  FADD.FTZ R0, R0, R4 ;  /* 0x0000000400007221 */ /* 0x002fc40000010000 */
[----:B--2---:R-:W-:-:S03]  /*d100*/  FADD.FTZ R2, R2, R9 ;  /* 0x0000000902027221 */ /* 0x004fc60000010000 */
[----:B------:R-:W1:Y:S01]  /*d110*/  SHFL.BFLY PT, R4, R0, 0x1, 0x1f ;  /* 0x0c201f0000047f89 */ /* 0x000e6200000e0000 */
[----:B---3--:R-:W-:-:S03]  /*d120*/  FADD.FTZ R7, R7, R8 ;  /* 0x0000000807077221 */ /* 0x008fc60000010000 */
[----:B------:R-:W2:Y:S01]  /*d130*/  SHFL.BFLY PT, R10, R2, 0x1, 0x1f ;  /* 0x0c201f00020a7f89 */ /* 0x000ea200000e0000 */
[----:B----4-:R-:W-:-:S03]  /*d140*/  FADD.FTZ R6, R6, R5 ;  /* 0x0000000506067221 */ /* 0x010fc60000010000 */
[----:B------:R-:W3:Y:S04]  /*d150*/  SHFL.BFLY PT, R9, R7, 0x1, 0x1f ;  /* 0x0c201f0007097f89 */ /* 0x000ee800000e0000 */
[----:B------:R-:W4:Y:S01]  /*d160*/  SHFL.BFLY PT, R8, R6, 0x1, 0x1f ;  /* 0x0c201f0006087f89 */ /* 0x000f2200000e0000 */
[----:B-1----:R-:W-:Y:S01]  /*d170*/  FADD.FTZ R41, R0, R4 ;  /* 0x0000000400297221 */ /* 0x002fe20000010000 */
[----:B------:R-:W-:Y:S01]  /*d180*/  MOV R0, 0x3f800000 ;  /* 0x3f80000000007802 */ /* 0x000fe20000000f00 */
[----:B------:R-:W-:-:S03]  /*d190*/  @P0 IMAD.WIDE.U32 R4, R59, c[0x0][0x1e8], RZ ;  /* 0x00007a003b040a25 */ /* 0x000fc600078e00ff */
[----:B------:R-:W-:Y:S01]  /*d1a0*/  FSETP.NE.FTZ.AND P6, PT, R41, RZ, PT ;  /* 0x000000ff2900720b */ /* 0x000fe20003fd5000 */
[----:B--2---:R-:W-:Y:S01]  /*d1b0*/  FADD.FTZ R40, R2, R10 ;  /* 0x0000000a02287221 */ /* 0x004fe20000010000 */
[----:B------:R-:W-:Y:S01]  /*d1c0*/  @!P0 SHF.R.S32.HI R2, RZ, 0x1f, R58 ;  /* 0x0000001fff028819 */ /* 0x000fe2000001143a */
[----:B---3--:R-:W-:Y:S01]  /*d1d0*/  FADD.FTZ R39, R7, R9 ;  /* 0x0000000907277221 */ /* 0x008fe20000010000 */
[----:B------:R-:W-:Y:S01]  /*d1e0*/  @P0 MOV R56, R4 ;  /* 0x0000000400380202 */ /* 0x000fe20000000f00 */
[----:B------:R-:W-:Y:S01]  /*d1f0*/  @!P0 IMAD.WIDE.U32 R10, R58, c[0x0][0x1e0], RZ ;  /* 0x000078003a0a8a25 */ /* 0x000fe200078e00ff */
[----:B------:R-:W-:Y:S02]  /*d200*/  FSETP.NE.FTZ.AND P5, PT, R40, RZ, PT ;  /* 0x000000ff2800720b */ /* 0x000fe40003fb5000 */
[----:B------:R-:W-:Y:S01]  /*d210*/  FSETP.NE.FTZ.AND P4, PT, R39, RZ, PT ;  /* 0x000000ff2700720b */ /* 0x000fe20003f95000 */
[----:B------:R-:W-:Y:S01]  /*d220*/  @!P0 IMAD R2, R2, c[0x0][0x1e0], RZ ;  /* 0x0000780002028a24 */ /* 0x000fe200078e02ff */
[----:B------:R-:W-:Y:S01]  /*d230*/  MOV R4, 0x3f800000 ;  /* 0x3f80000000047802 */ /* 0x000fe20000000f00 */
[----:B------:R-:W-:Y:S01]  /*d240*/  @P0 IMAD R57, R59, c[0x0][0x1ec], R5 ;  /* 0x00007b003b390a24 */ /* 0x000fe200078e0205 */
[CC--:B------:R-:W-:Y:S01]  /*d250*/  LEA.HI R5, R29.reuse, R43.reuse, RZ, 0x2 ;  /* 0x0000002b1d057211 */ /* 0x0c0fe200078f10ff */
[----:B------:R-:W1:Y:S01]  /*d260*/  @P6 MUFU.RCP R0, R41 ;  /* 0x0000002900006308 */ /* 0x000e620000001000 */
[----:B------:R-:W-:Y:S01]  /*d270*/  @!P0 IMAD R2, R58, c[0x0][0x1e4], R2 ;  /* 0x000079003a028a24 */ /* 0x000fe200078e0202 */
[----:B------:R-:W-:Y:S01]  /*d280*/  LEA.HI R29, R29, R43, RZ, 0x5 ;  /* 0x0000002b1d1d7211 */ /* 0x000fe200078f28ff */
[----:B----4-:R-:W-:Y:S01]  /*d290*/  FADD.FTZ R42, R6, R8 ;  /* 0x00000008062a7221 */ /* 0x010fe20000010000 */
[----:B------:R-:W-:Y:S01]  /*d2a0*/  LOP3.LUT R6, R5, 0x3ffffffc, RZ, 0xc0, !PT ;  /* 0x3ffffffc05067812 */ /* 0x000fe200078ec0ff */
[----:B------:R-:W-:Y:S01]  /*d2b0*/  @!P0 IMAD.IADD R57, R11, 0x1, R2 ;  /* 0x000000010b398824 */ /* 0x000fe200078e0202 */
[----:B------:R-:W-:-:S02]  /*d2c0*/  MOV R2, 0x3f800000 ;  /* 0x3f80000000027802 */ /* 0x000fc40000000f00 */
[----:B------:R-:W-:Y:S01]  /*d2d0*/  FSETP.NE.FTZ.AND P3, PT, R42, RZ, PT ;  /* 0x000000ff2a00720b */ /* 0x000fe20003f75000 */
[----:B------:R-:W2:Y:S01]  /*d2e0*/  @P5 MUFU.RCP R4, R40 ;  /* 0x0000002800045308 */ /* 0x000ea20000001000 */
[----:B------:R-:W-:Y:S02]  /*d2f0*/  IADD3 R43, -R6, R43, RZ ;  /* 0x0000002b062b7210 */ /* 0x000fe40007ffe1ff */
[----:B------:R-:W-:Y:S02]  /*d300*/  @!P0 MOV R56, R10 ;  /* 0x0000000a00388202 */ /* 0x000fe40000000f00 */
[----:B------:R-:W-:Y:S01]  /*d310*/  SHF.R.S32.HI R29, RZ, 0x5, R29 ;  /* 0x00000005ff1d7819 */ /* 0x000fe2000001141d */
[C---:B-1----:R-:W-:Y:S02]  /*d320*/  FMUL.FTZ R168, R0.reuse, R168 ;  /* 0x000000a800a87220 */ /* 0x042fe40000410000 */
[----:B------:R-:W1:Y:S01]  /*d330*/  @P4 MUFU.RCP R2, R39 ;  /* 0x0000002700024308 */ /* 0x000e620000001000 */
[----:B------:R-:W-:-:S02]  /*d340*/  FMUL.FTZ R8, R0, R169 ;  /* 0x000000a900087220 */ /* 0x000fc40000410000 */
[C---:B------:R-:W-:Y:S02]  /*d350*/  FMUL.FTZ R164, R0.reuse, R164 ;  /* 0x000000a400a47220 */ /* 0x040fe40000410000 */
[----:B------:R-:W-:Y:S01]  /*d360*/  FMUL.FTZ R6, R0, R165 ;  /* 0x000000a500067220 */ /* 0x000fe20000410000 */
[----:B------:R-:W-:Y:S01]  /*d370*/  F2FP.BF16.PACK_AB R8, R8, R168 ;  /* 0x000000a80808723e */ /* 0x000fe200000010ff */
[C---:B------:R-:W-:Y:S02]  /*d380*/  FMUL.FTZ R160, R0.reuse, R160 ;  /* 0x000000a000a07220 */ /* 0x040fe40000410000 */
[----:B------:R-:W-:Y:S01]  /*d390*/  FMUL.FTZ R15, R0, R161 ;  /* 0x000000a1000f7220 */ /* 0x000fe20000410000 */
[----:B------:R-:W-:Y:S01]  /*d3a0*/  F2FP.BF16.PACK_AB R6, R6, R164 ;  /* 0x000000a40606723e */ /* 0x000fe200000010ff */
[C---:B------:R-:W-:Y:S02]  /*d3b0*/  FMUL.FTZ R156, R0.reuse, R156 ;  /* 0x0000009c009c7220 */ /* 0x040fe40000410000 */
[C---:B------:R-:W-:Y:S01]  /*d3c0*/  FMUL.FTZ R13, R0.reuse, R157 ;  /* 0x0000009d000d7220 */ /* 0x040fe20000410000 */
[----:B------:R-:W-:Y:S01]  /*d3d0*/  F2FP.BF16.PACK_AB R15, R15, R160 ;  /* 0x000000a00f0f723e */ /* 0x000fe200000010ff */
[----:B------:R-:W-:-:S02]  /*d3e0*/  FMUL.FTZ R152, R0, R152 ;  /* 0x0000009800987220 */ /* 0x000fc40000410000 */
[C---:B------:R-:W-:Y:S01]  /*d3f0*/  FMUL.FTZ R26, R0.reuse, R153 ;  /* 0x00000099001a7220 */ /* 0x040fe20000410000 */
[----:B------:R-:W-:Y:S01]  /*d400*/  F2FP.BF16.PACK_AB R13, R13, R156 ;  /* 0x0000009c0d0d723e */ /* 0x000fe200000010ff */
[C---:B------:R-:W-:Y:S02]  /*d410*/  FMUL.FTZ R148, R0.reuse, R148 ;  /* 0x0000009400947220 */ /* 0x040fe40000410000 */
[----:B------:R-:W-:Y:S01]  /*d420*/  FMUL.FTZ R22, R0, R149 ;  /* 0x0000009500167220 */ /* 0x000fe20000410000 */
[----:B------:R-:W-:Y:S01]  /*d430*/  F2FP.BF16.PACK_AB R26, R26, R152 ;  /* 0x000000981a1a723e */ /* 0x000fe200000010ff */
[C---:B------:R-:W-:Y:S02]  /*d440*/  FMUL.FTZ R144, R0.reuse, R144 ;  /* 0x0000009000907220 */ /* 0x040fe40000410000 */
[----:B------:R-:W-:Y:S01]  /*d450*/  FMUL.FTZ R36, R0, R145 ;  /* 0x0000009100247220 */ /* 0x000fe20000410000 */
[----:B------:R-:W-:Y:S01]  /*d460*/  F2FP.BF16.PACK_AB R22, R22, R148 ;  /* 0x000000941616723e */ /* 0x000fe200000010ff */
[----:B------:R-:W-:-:S02]  /*d470*/  FMUL.FTZ R140, R0, R140 ;  /* 0x0000008c008c7220 */ /* 0x000fc40000410000 */
[----:B------:R-:W-:Y:S01]  /*d480*/  FMUL.FTZ R33, R0, R141 ;  /* 0x0000008d00217220 */ /* 0x000fe20000410000 */
[----:B------:R-:W-:Y:S01]  /*d490*/  F2FP.BF16.PACK_AB R36, R36, R144 ;  /* 0x000000902424723e */ /* 0x000fe200000010ff */
[----:B------:R-:W-:Y:S02]  /*d4a0*/  IMAD.MOV.U32 R0, RZ, RZ, 0x3f800000 ;  /* 0x3f800000ff007424 */ /* 0x000fe400078e00ff */
[C---:B--2---:R-:W-:Y:S01]  /*d4b0*/  FMUL.FTZ R170, R4.reuse, R170 ;  /* 0x000000aa04aa7220 */ /* 0x044fe20000410000 */
[----:B------:R-:W-:Y:S01]  /*d4c0*/  F2FP.BF16.PACK_AB R33, R33, R140 ;  /* 0x0000008c2121723e */ /* 0x000fe200000010ff */
[C---:B------:R-:W-:Y:S02]  /*d4d0*/  FMUL.FTZ R7, R4.reuse, R171 ;  /* 0x000000ab04077220 */ /* 0x040fe40000410000 */
[----:B------:R-:W2:Y:S01]  /*d4e0*/  @P3 MUFU.RCP R0, R42 ;  /* 0x0000002a00003308 */ /* 0x000ea20000001000 */
[C---:B------:R-:W-:Y:S02]  /*d4f0*/  FMUL.FTZ R166, R4.reuse, R166 ;  /* 0x000000a604a67220 */ /* 0x040fe40000410000 */
[C---:B------:R-:W-:Y:S01]  /*d500*/  FMUL.FTZ R167, R4.reuse, R167 ;  /* 0x000000a704a77220 */ /* 0x040fe20000410000 */
[----:B------:R-:W-:Y:S01]  /*d510*/  F2FP.BF16.PACK_AB R7, R7, R170 ;  /* 0x000000aa0707723e */ /* 0x000fe200000010ff */
[----:B------:R-:W-:-:S02]  /*d520*/  FMUL.FTZ R162, R4, R162 ;  /* 0x000000a204a27220 */ /* 0x000fc40000410000 */
[C---:B------:R-:W-:Y:S02]  /*d530*/  FMUL.FTZ R14, R4.reuse, R163 ;  /* 0x000000a3040e7220 */ /* 0x040fe40000410000 */
[C---:B------:R-:W-:Y:S02]  /*d540*/  FMUL.FTZ R158, R4.reuse, R158 ;  /* 0x0000009e049e7220 */ /* 0x040fe40000410000 */
[----:B------:R-:W-:Y:S01]  /*d550*/  FMUL.FTZ R12, R4, R159 ;  /* 0x0000009f040c7220 */ /* 0x000fe20000410000 */
[----:B------:R-:W-:Y:S01]  /*d560*/  F2FP.BF16.PACK_AB R14, R14, R162 ;  /* 0x000000a20e0e723e */ /* 0x000fe200000010ff */
[C---:B------:R-:W-:Y:S02]  /*d570*/  FMUL.FTZ R154, R4.reuse, R154 ;  /* 0x0000009a049a7220 */ /* 0x040fe40000410000 */
[----:B------:R-:W-:Y:S01]  /*d580*/  FMUL.FTZ R25, R4, R155 ;  /* 0x0000009b04197220 */ /* 0x000fe20000410000 */
[----:B------:R-:W-:Y:S01]  /*d590*/  F2FP.BF16.PACK_AB R12, R12, R158 ;  /* 0x0000009e0c0c723e */ /* 0x000fe200000010ff */
[----:B------:R-:W-:-:S02]  /*d5a0*/  FMUL.FTZ R150, R4, R150 ;  /* 0x0000009604967220 */ /* 0x000fc40000410000 */
[C---:B------:R-:W-:Y:S01]  /*d5b0*/  FMUL.FTZ R21, R4.reuse, R151 ;  /* 0x0000009704157220 */ /* 0x040fe20000410000 */
[----:B------:R-:W-:Y:S01]  /*d5c0*/  F2FP.BF16.PACK_AB R25, R25, R154 ;  /* 0x0000009a1919723e */ /* 0x000fe200000010ff */
[C---:B------:R-:W-:Y:S02]  /*d5d0*/  FMUL.FTZ R146, R4.reuse, R146 ;  /* 0x0000009204927220 */ /* 0x040fe40000410000 */
[C---:B------:R-:W-:Y:S01]  /*d5e0*/  FMUL.FTZ R38, R4.reuse, R147 ;  /* 0x0000009304267220 */ /* 0x040fe20000410000 */
[----:B------:R-:W-:Y:S01]  /*d5f0*/  F2FP.BF16.PACK_AB R21, R21, R150 ;  /* 0x000000961515723e */ /* 0x000fe200000010ff */
[C---:B------:R-:W-:Y:S02]  /*d600*/  FMUL.FTZ R142, R4.reuse, R142 ;  /* 0x0000008e048e7220 */ /* 0x040fe40000410000 */
[----:B------:R-:W-:Y:S01]  /*d610*/  FMUL.FTZ R32, R4, R143 ;  /* 0x0000008f04207220 */ /* 0x000fe20000410000 */
[----:B------:R-:W-:Y:S01]  /*d620*/  SHF.R.S32.HI R4, RZ, 0x2, R5 ;  /* 0x00000002ff047819 */ /* 0x000fe20000011405 */
[----:B-1----:R-:W-:Y:S01]  /*d630*/  FMUL.FTZ R196, R2, R196 ;  /* 0x000000c402c47220 */ /* 0x002fe20000410000 */
[----:B------:R-:W-:Y:S01]  /*d640*/  F2FP.BF16.PACK_AB R38, R38, R146 ;  /* 0x000000922626723e */ /* 0x000fe200000010ff */
        /* <DEDUP_REMOVED lines=9> */
[C---:B------:R-:W-:Y:S01]  /*d6e0*/  FMUL.FTZ R28, R2.reuse, R193 ;  /* 0x000000c1021c7220 */ /* 0x040fe20000410000 */
[----:B------:R-:W-:Y:S01]  /*d6f0*/  F2FP.BF16.PACK_AB R19, R19, R188 ;  /* 0x000000bc1313723e */ /* 0x000fe200000010ff */
[----:B------:R-:W-:-:S02]  /*d700*/  FMUL.FTZ R180, R2, R180 ;  /* 0x000000b402b47220 */ /* 0x000fc40000410000 */
[----:B------:R-:W-:Y:S01]  /*d710*/  FMUL.FTZ R24, R2, R181 ;  /* 0x000000b502187220 */ /* 0x000fe20000410000 */
        /* <DEDUP_REMOVED lines=9> */
[----:B------:R-:W-:Y:S01]  /*d7b0*/  SHF.R.S32.HI R2, RZ, 0x1f, R5 ;  /* 0x0000001fff027819 */ /* 0x000fe20000011405 */
[C---:B--2---:R-:W-:Y:S01]  /*d7c0*/  FMUL.FTZ R199, R0.reuse, R199 ;  /* 0x000000c700c77220 */ /* 0x044fe20000410000 */
[----:B------:R-:W-:Y:S01]  /*d7d0*/  F2FP.BF16.PACK_AB R5, R167, R166 ;  /* 0x000000a6a705723e */ /* 0x000fe200000010ff */
[----:B------:R-:W-:Y:S01]  /*d7e0*/  FMUL.FTZ R10, R0, R198 ;  /* 0x000000c6000a7220 */ /* 0x000fe20000410000 */
[----:B------:R-:W-:Y:S01]  /*d7f0*/  LEA.HI R2, R2, R4, RZ, 0x3 ;  /* 0x0000000402027211 */ /* 0x000fe200078f18ff */
[C---:B------:R-:W-:Y:S01]  /*d800*/  FMUL.FTZ R203, R0.reuse, R203 ;  /* 0x000000cb00cb7220 */ /* 0x040fe20000410000 */
[----:B------:R-:W-:Y:S01]  /*d810*/  F2FP.BF16.PACK_AB R35, R35, R176 ;  /* 0x000000b02323723e */ /* 0x000fe200000010ff */
[----:B------:R-:W-:Y:S01]  /*d820*/  FMUL.FTZ R16, R0, R202 ;  /* 0x000000ca00107220 */ /* 0x000fe20000410000 */
[----:B------:R-:W-:Y:S01]  /*d830*/  LOP3.LUT R2, R2, 0xfffffff8, RZ, 0xc0, !PT ;  /* 0xfffffff802027812 */ /* 0x000fe200078ec0ff */
[C---:B------:R-:W-:Y:S01]  /*d840*/  FMUL.FTZ R191, R0.reuse, R191 ;  /* 0x000000bf00bf7220 */ /* 0x040fe20000410000 */
[----:B------:R-:W-:Y:S01]  /*d850*/  F2FP.BF16.PACK_AB R10, R199, R10 ;  /* 0x0000000ac70a723e */ /* 0x000fe200000010ff */
[C---:B------:R-:W-:Y:S01]  /*d860*/  FMUL.FTZ R18, R0.reuse, R190 ;  /* 0x000000be00127220 */ /* 0x040fe20000410000 */
[----:B------:R-:W-:Y:S01]  /*d870*/  F2FP.BF16.PACK_AB R16, R203, R16 ;  /* 0x00000010cb10723e */ /* 0x000fe200000010ff */
[C---:B------:R-:W-:Y:S01]  /*d880*/  FMUL.FTZ R195, R0.reuse, R195 ;  /* 0x000000c300c37220 */ /* 0x040fe20000410000 */
[----:B------:R-:W-:Y:S01]  /*d890*/  F2FP.BF16.PACK_AB R31, R31, R172 ;  /* 0x000000ac1f1f723e */ /* 0x000fe200000010ff */
[C---:B------:R-:W-:Y:S01]  /*d8a0*/  FMUL.FTZ R27, R0.reuse, R194 ;  /* 0x000000c2001b7220 */ /* 0x040fe20000410000 */
        /* <DEDUP_REMOVED lines=12> */
[----:B------:R-:W-:Y:S02]  /*d970*/  IADD3 R0, R4, -R2, RZ ;  /* 0x8000000204007210 */ /* 0x000fe40007ffe0ff */
[----:B------:R-:W-:Y:S02]  /*d980*/  LEA R4, R29, R43, 0x9 ;  /* 0x0000002b1d047211 */ /* 0x000fe400078e48ff */
[C---:B------:R-:W-:Y:S01]  /*d990*/  SHF.L.U32 R2, R0.reuse, 0x6, RZ ;  /* 0x0000000600027819 */ /* 0x040fe200000006ff */
[----:B------:R-:W1:Y:S01]  /*d9a0*/  LDC.U8 R43, c[0x0][0x329] ;  /* 0x0000ca40ff2b7b82 */ /* 0x000e620000000000 */
[----:B------:R-:W-:Y:S02]  /*d9b0*/  LOP3.LUT R9, R0, 0x1, RZ, 0xc0, !PT ;  /* 0x0000000100097812 */ /* 0x000fe400078ec0ff */
[----:B------:R-:W-:Y:S02]  /*d9c0*/  LOP3.LUT R2, R2, 0x1c0, RZ, 0xc0, !PT ;  /* 0x000001c002027812 */ /* 0x000fe400078ec0ff */
[----:B------:R-:W-:Y:S01]  /*d9d0*/  ISETP.NE.U32.AND P1, PT, R9, 0x1, PT ;  /* 0x000000010900780c */ /* 0x000fe20003f25070 */
[----:B------:R-:W-:Y:S01]  /*d9e0*/  IMAD.MOV.U32 R9, RZ, RZ, -0x10 ;  /* 0xfffffff0ff097424 */ /* 0x000fe200078e00ff */
[----:B------:R-:W-:-:S02]  /*d9f0*/  LEA.HI R2, R2, R2, RZ, 0x1d ;  /* 0x0000000202027211 */ /* 0x000fc400078fe8ff */
[----:B------:R-:W-:Y:S02]  /*da00*/  F2FP.BF16.PACK_AB R34, R179, R34 ;  /* 0x00000022b322723e */ /* 0x000fe400000010ff */
[----:B------:R-:W-:Y:S02]  /*da10*/  LEA R2, R4, R2, 0x1 ;  /* 0x0000000204027211 */ /* 0x000fe400078e08ff */
[----:B------:R-:W-:Y:S02]  /*da20*/  SEL R9, R9, 0x10, !P1 ;  /* 0x0000001009097807 */ /* 0x000fe40004800000 */
[----:B------:R-:W-:Y:S02]  /*da30*/  SHF.L.U32 R2, R2, 0x1, RZ ;  /* 0x0000000102027819 */ /* 0x000fe400000006ff */
[----:B------:R-:W-:Y:S02]  /*da40*/  R2P PR, R0, 0x6 ;  /* 0x0000000600007804 */ /* 0x000fe40000000000 */
[C---:B------:R-:W-:Y:S01]  /*da50*/  IADD3 R4, R2.reuse, R9, RZ ;  /* 0x0000000902047210 */ /* 0x040fe20007ffe0ff */
[----:B------:R2:W-:Y:S01]  /*da60*/  STS [R2], R8 ;  /* 0x0000000802007388 */ /* 0x0005e20000000800 */
[----:B------:R-:W-:-:S02]  /*da70*/  IADD3 R0, R2, 0x40, RZ ;  /* 0x0000004002007810 */ /* 0x000fc40007ffe0ff */
[----:B------:R-:W-:Y:S01]  /*da80*/  F2FP.BF16.PACK_AB R30, R175, R30 ;  /* 0x0000001eaf1e723e */ /* 0x000fe200000010ff */
[----:B------:R3:W-:Y:S04]  /*da90*/  STS [R2+0x400], R7 ;  /* 0x0004000702007388 */ /* 0x0007e80000000800 */
[----:B------:R-:W-:Y:S02]  /*daa0*/  STS [R4], R6 ;  /* 0x0000000604007388 */ /* 0x000fe40000000800 */
[----:B------:R-:W-:Y:S02]  /*dab0*/  @P2 IADD3 R0, R2, -0x40, RZ ;  /* 0xffffffc002002810 */ /* 0x000fe40007ffe0ff */
[----:B------:R4:W-:Y:S04]  /*dac0*/  STS [R4+0x400], R5 ;  /* 0x0004000504007388 */ /* 0x0009e80000000800 */
[----:B------:R-:W-:Y:S04]  /*dad0*/  STS [R2+0x2000], R11 ;  /* 0x0020000b02007388 */ /* 0x000fe80000000800 */
[----:B------:R4:W-:Y:S04]  /*dae0*/  STS [R2+0x2400], R10 ;  /* 0x0024000a02007388 */ /* 0x0009e80000000800 */
[----:B------:R-:W-:Y:S01]  /*daf0*/  STS [R4+0x2000], R17 ;  /* 0x0020001104007388 */ /* 0x000fe20000000800 */
[----:B--2---:R-:W-:-:S03]  /*db00*/  IMAD.MOV.U32 R8, RZ, RZ, 0x20 ;  /* 0x00000020ff087424 */ /* 0x004fc600078e00ff */
[----:B------:R-:W-:Y:S02]  /*db10*/  STS [R4+0x2400], R16 ;  /* 0x0024001004007388 */ /* 0x000fe40000000800 */
[----:B------:R-:W-:Y:S02]  /*db20*/  SEL R8, R8, 0xffffffe0, !P1 ;  /* 0xffffffe008087807 */ /* 0x000fe40004800000 */
[----:B-1----:R-:W-:Y:S02]  /*db30*/  ISETP.NE.AND P1, PT, R43, RZ, PT ;  /* 0x000000ff2b00720c */ /* 0x002fe40003f25270 */
[----:B---3--:R-:W-:Y:S02]  /*db40*/  IADD3 R7, R8, 0x400, R0 ;  /* 0x0000040008077810 */ /* 0x008fe40007ffe000 */
[----:B----4-:R-:W-:Y:S02]  /*db50*/  IADD3 R5, R4, R8, RZ ;  /* 0x0000000804057210 */ /* 0x010fe40007ffe0ff */
[----:B------:R-:W-:-:S02]  /*db60*/  IADD3 R7, R9, R7, RZ ;  /* 0x0000000709077210 */ /* 0x000fc40007ffe0ff */
[----:B------:R-:W-:Y:S01]  /*db70*/  IADD3 R2, R2, R8, RZ ;  /* 0x0000000802027210 */ /* 0x000fe20007ffe0ff */
[----:B------:R-:W1:Y:S04]  /*db80*/  LDC.U8 R10, c[0x0][0x328] ;  /* 0x0000ca00ff0a7b82 */ /* 0x000e680000000000 */
[----:B------:R-:W-:Y:S01]  /*db90*/  @P1 MOV R6, c[0x0][0x210] ;  /* 0x0000840000061a02 */ /* 0x000fe20000000f00 */
[----:B------:R-:W-:Y:S04]  /*dba0*/  STS [R2], R15 ;  /* 0x0000000f02007388 */ /* 0x000fe80000000800 */
[----:B------:R-:W-:Y:S01]  /*dbb0*/  @P1 IMAD R6, R6, c[0x0][0x214], RZ ;  /* 0x0000850006061a24 */ /* 0x000fe200078e02ff */
[----:B------:R-:W-:Y:S04]  /*dbc0*/  STS [R2+0x400], R14 ;  /* 0x0004000e02007388 */ /* 0x000fe80000000800 */
[----:B------:R2:W-:Y:S04]  /*dbd0*/  STS [R5], R13 ;  /* 0x0000000d05007388 */ /* 0x0005e80000000800 */
[----:B------:R3:W-:Y:S04]  /*dbe0*/  STS [R5+0x400], R12 ;  /* 0x0004000c05007388 */ /* 0x0007e80000000800 */
[----:B------:R-:W-:Y:S04]  /*dbf0*/  STS [R2+0x2000], R19 ;  /* 0x0020001302007388 */ /* 0x000fe80000000800 */
[----:B------:R4:W-:Y:S01]  /*dc00*/  STS [R2+0x2400], R18 ;  /* 0x0024001202007388 */ /* 0x0009e20000000800 */
[----:B-1----:R-:W-:-:S03]  /*dc10*/  ISETP.NE.AND P2, PT, R10, RZ, PT ;  /* 0x000000ff0a00720c */ /* 0x002fc60003f45270 */
[----:B------:R-:W-:Y:S04]  /*dc20*/  STS [R5+0x2000], R28 ;  /* 0x0020001c05007388 */ /* 0x000fe80000000800 */
[----:B------:R1:W-:Y:S04]  /*dc30*/  STS [R5+0x2400], R27 ;  /* 0x0024001b05007388 */ /* 0x0003e80000000800 */
[----:B------:R-:W-:Y:S01]  /*dc40*/  STS [R0], R26 ;  /* 0x0000001a00007388 */ /* 0x000fe20000000800 */
[----:B--2---:R-:W-:Y:S03]  /*dc50*/  @P5 MUFU.LG2 R13, R40 ;  /* 0x00000028000d5308 */ /* 0x004fe60000000c00 */
[----:B------:R-:W-:Y:S04]  /*dc60*/  STS [R0+0x400], R25 ;  /* 0x0004001900007388 */ /* 0x000fe80000000800 */
[----:B------:R-:W2:Y:S01]  /*dc70*/  S2R R14, SR_CTAID.X ;  /* 0x00000000000e7919 */ /* 0x000ea20000002500 */
[----:B---3--:R3:W-:Y:S01]  /*dc80*/  @P4 MUFU.LG2 R12, R39 ;  /* 0x00000027000c4308 */ /* 0x0087e20000000c00 */
[----:B----4-:R-:W-:-:S02]  /*dc90*/  IMAD.IADD R2, R9, 0x1, R0 ;  /* 0x0000000109027824 */ /* 0x010fc400078e0200 */
[----:B------:R-:W4:Y:S04]  /*dca0*/  S2R R18, SR_TID.X ;  /* 0x0000000000127919 */ /* 0x000f280000002100 */
[----:B------:R-:W-:Y:S01]  /*dcb0*/  STS [R2], R22 ;  /* 0x0000001602007388 */ /* 0x000fe20000000800 */
[----:B------:R-:W-:Y:S02]  /*dcc0*/  IADD3 R4, R8, R2, RZ ;  /* 0x0000000208047210 */ /* 0x000fe40007ffe0ff */
[----:B-1----:R-:W-:Y:S01]  /*dcd0*/  @!P1 MOV R5, c[0x0][0x214] ;  /* 0x0000850000059a02 */ /* 0x002fe20000000f00 */
[----:B------:R-:W-:Y:S03]  /*dce0*/  STS [R2+0x400], R21 ;  /* 0x0004001502007388 */ /* 0x000fe60000000800 */
[----:B------:R-:W-:Y:S01]  /*dcf0*/  @!P1 SEL R6, R5, c[0x0][0x234], !P2 ;  /* 0x00008d0005069a07 */ /* 0x000fe20005000000 */
[----:B------:R-:W-:Y:S01]  /*dd00*/  STS [R0+0x2000], R24 ;  /* 0x0020001800007388 */ /* 0x000fe20000000800 */
[----:B------:R-:W-:-:S03]  /*dd10*/  ISETP.NE.OR P2, PT, R43, RZ, !P2 ;  /* 0x000000ff2b00720c */ /* 0x000fc60005745670 */
[----:B------:R1:W-:Y:S04]  /*dd20*/  STS [R0+0x2400], R23 ;  /* 0x0024001700007388 */ /* 0x0003e80000000800 */
[----:B------:R-:W-:Y:S04]  /*dd30*/  STS [R2+0x2000], R20 ;  /* 0x0020001402007388 */ /* 0x000fe80000000800 */
[----:B------:R2:W-:Y:S04]  /*dd40*/  STS [R2+0x2400], R37 ;  /* 0x0024002502007388 */ /* 0x0005e80000000800 */
[----:B------:R-:W3:Y:S01]  /*dd50*/  S2R R28, SR_CTAID.Z ;  /* 0x00000000001c7919 */ /* 0x000ee20000002700 */
[----:B-1----:R-:W-:-:S02]  /*dd60*/  IADD3 R0, R8, R0, RZ ;  /* 0x0000000008007210 */ /* 0x002fc40007ffe0ff */
[----:B----4-:R-:W-:Y:S01]  /*dd70*/  SHF.R.S32.HI R19, RZ, 0x1f, R18 ;  /* 0x0000001fff137819 */ /* 0x010fe20000011412 */
[----:B------:R-:W1:Y:S02]  /*dd80*/  @P6 MUFU.LG2 R8, R41 ;  /* 0x0000002900086308 */ /* 0x000e640000000c00 */
[----:B------:R-:W-:Y:S01]  /*dd90*/  STS [R0], R36 ;  /* 0x0000002400007388 */ /* 0x000fe20000000800 */
[----:B--2---:R-:W-:-:S03]  /*dda0*/  @!P2 IMAD R2, R58, c[0x0][0x214], RZ ;  /* 0x000085003a02aa24 */ /* 0x004fc600078e02ff */
[----:B------:R-:W-:Y:S04]  /*ddb0*/  STS [R0+0x400], R38 ;  /* 0x0004002600007388 */ /* 0x000fe80000000800 */
[----:B------:R-:W-:Y:S01]  /*ddc0*/  STS [R4], R33 ;  /* 0x0000002104007388 */ /* 0x000fe20000000800 */
[----:B------:R-:W-:Y:S01]  /*ddd0*/  LEA.HI R11, R19, R18, RZ, 0x5 ;  /* 0x00000012130b7211 */ /* 0x000fe200078f28ff */
[----:B------:R-:W2:Y:S01]  /*dde0*/  @P3 MUFU.LG2 R10, R42 ;  /* 0x0000002a000a3308 */ /* 0x000ea20000000c00 */
[----:B------:R-:W-:Y:S01]  /*ddf0*/  @!P2 SEL R2, R2, R59, !P0 ;  /* 0x0000003b0202a207 */ /* 0x000fe20004000000 */
[----:B------:R-:W-:Y:S04]  /*de00*/  STS [R7], R32 ;  /* 0x0000002007007388 */ /* 0x000fe80000000800 */
[----:B------:R-:W-:Y:S04]  /*de10*/  STS [R0+0x2000], R35 ;  /* 0x0020002300007388 */ /* 0x000fe80000000800 */
[----:B------:R4:W-:Y:S04]  /*de20*/  STS [R0+0x2400], R34 ;  /* 0x0024002200007388 */ /* 0x0009e80000000800 */
[----:B------:R-:W-:Y:S04]  /*de30*/  STS [R4+0x2000], R31 ;  /* 0x0020001f04007388 */ /* 0x000fe80000000800 */
[----:B------:R1:W-:Y:S04]  /*de40*/  STS [R7+0x2000], R30 ;  /* 0x0020001e07007388 */ /* 0x0003e80000000800 */
[----:B------:R-:W-:Y:S01]  /*de50*/  BAR.SYNC.DEFER_BLOCKING 0x0 ;  /* 0x0000000000007b1d */ /* 0x000fe20000010000 */
[----:B----4-:R-:W-:-:S02]  /*de60*/  @P1 IMAD.MOV.U32 R0, RZ, RZ, 0x1 ;  /* 0x00000001ff001424 */ /* 0x010fc400078e00ff */
[----:B------:R-:W-:-:S03]  /*de70*/  @!P1 IMAD R0, R6, c[0x0][0x1c0], RZ ;  /* 0x0000700006009a24 */ /* 0x000fc600078e02ff */
[----:B-1----:R1:W5:Y:S04]  /*de80*/  LDL R30, [R1+0x28] ;  /* 0x00002800011e7983 */ /* 0x0023680000100800 */
[----:B-----5:R1:W4:Y:S04]  /*de90*/  LDS.128 R20, [R234] ;  /* 0x00000000ea147984 */ /* 0x0203280000000c00 */
[----:B------:R1:W1:Y:S04]  /*dea0*/  LDS.128 R24, [R234+0x800] ;  /* 0x00080000ea187984 */ /* 0x0002680000000c00 */
[----:B------:R1:W1:Y:S04]  /*deb0*/  LDS.128 R32, [R234+0x1000] ;  /* 0x00100000ea207984 */ /* 0x0002680000000c00 */
[----:B---3--:R3:W1:Y:S04]  /*dec0*/  LDS.128 R36, [R234+0x1800] ;  /* 0x00180000ea247984 */ /* 0x0086680000000c00 */
[----:B------:R3:W1:Y:S04]  /*ded0*/  LDS.128 R44, [R234+0x2000] ;  /* 0x00200000ea2c7984 */ /* 0x0006680000000c00 */
[----:B------:R3:W1:Y:S04]  /*dee0*/  LDS.128 R48, [R234+0x2800] ;  /* 0x00280000ea307984 */ /* 0x0006680000000c00 */
[----:B------:R3:W1:Y:S04]  /*def0*/  LDS.128 R52, [R234+0x3000] ;  /* 0x00300000ea347984 */ /* 0x0006680000000c00 */
[----:B------:R-:W1:Y:S01]  /*df00*/  LDS.128 R232, [R234+0x3800] ;  /* 0x00380000eae87984 */ /* 0x000e620000000c00 */
[----:B------:R-:W-:-:S05]  /*df10*/  IMAD R0, R58, R0, RZ ;  /* 0x000000003a007224 */ /* 0x000fca00078e02ff */
[----:B------:R-:W-:Y:S02]  /*df20*/  SEL R9, R0, RZ, P2 ;  /* 0x000000ff00097207 */ /* 0x000fe40001000000 */
[----:B------:R-:W-:Y:S02]  /*df30*/  LOP3.LUT R0, R11, 0xffffffe0, RZ, 0xc0, !PT ;  /* 0xffffffe00b007812 */ /* 0x000fe400078ec0ff */
[----:B------:R-:W-:Y:S01]  /*df40*/  @P1 MOV R7, c[0x0][0x210] ;  /* 0x0000840000071a02 */ /* 0x000fe20000000f00 */
[----:B------:R-:W-:Y:S01]  /*df50*/  CS2R R4, SRZ ;  /* 0x0000000000047805 */ /* 0x000fe2000001ff00 */
[----:B------:R-:W-:Y:S01]  /*df60*/  @!P1 MOV R7, 0x1 ;  /* 0x0000000100079802 */ /* 0x000fe20000000f00 */
[----:B------:R-:W-:Y:S01]  /*df70*/  IMAD.IADD R0, R18, 0x1, -R0 ;  /* 0x0000000112007824 */ /* 0x000fe200078e0a00 */
[----:B------:R-:W-:Y:S02]  /*df80*/  @!P2 SHF.R.S32.HI R5, RZ, 0x1f, R2 ;  /* 0x0000001fff05a819 */ /* 0x000fe40000011402 */
[----:B------:R-:W-:Y:S01]  /*df90*/  @!P2 MOV R4, R2 ;  /* 0x000000020004a202 */ /* 0x000fe20000000f00 */
[----:B------:R-:W-:Y:S01]  /*dfa0*/  IMAD R2, R28, R6, R9 ;  /* 0x000000061c027224 */ /* 0x000fe200078e0209 */
[----:B------:R-:W-:Y:S01]  /*dfb0*/  LOP3.LUT P2, RZ, R0, 0x3, RZ, 0xc0, !PT ;  /* 0x0000000300ff7812 */ /* 0x000fe2000784c0ff */
[----:B------:R-:W-:-:S02]  /*dfc0*/  IMAD R6, R14, R7, RZ ;  /* 0x000000070e067224 */ /* 0x000fc400078e02ff */
[----:B------:R-:W-:-:S03]  /*dfd0*/  @P6 FMUL.FTZ R8, R8, 0.69314718246459960938 ;  /* 0x3f31721808086820 */ /* 0x000fc60000410000 */
[----:B------:R-:W-:Y:S01]  /*dfe0*/  SHF.L.U32 R11, R6, 0x7, RZ ;  /* 0x00000007060b7819 */ /* 0x000fe200000006ff */
[----:B--2---:R-:W-:Y:S01]  /*dff0*/  @P3 FMUL.FTZ R6, R10, 0.69314718246459960938 ;  /* 0x3f3172180a063820 */ /* 0x004fe20000410000 */
[----:B------:R-:W-:Y:S01]  /*e000*/  MOV R17, 0x7f800000 ;  /* 0x7f80000000117802 */ /* 0x000fe20000000f00 */
[----:B------:R-:W-:Y:S01]  /*e010*/  @P6 FFMA.FTZ R17, R136, c[0x0][0x238], R8 ;  /* 0x00008e0088116a23 */ /* 0x000fe20000010008 */
[--C-:B------:R-:W-:Y:S01]  /*e020*/  IADD3 R10, P1, P0, R11, R4, R2.reuse ;  /* 0x000000040b0a7210 */ /* 0x100fe2000783e002 */
[----:B------:R-:W-:Y:S01]  /*e030*/  @P5 FMUL.FTZ R9, R13, 0.69314718246459960938 ;  /* 0x3f3172180d095820 */ /* 0x000fe20000410000 */
[----:B------:R-:W-:Y:S01]  /*e040*/  SHF.R.S32.HI R4, RZ, 0x1f, R11 ;  /* 0x0000001fff047819 */ /* 0x000fe2000001140b */
[----:B------:R-:W-:Y:S01]  /*e050*/  @P4 FMUL.FTZ R8, R12, 0.69314718246459960938 ;  /* 0x3f3172180c084820 */ /* 0x000fe20000410000 */
[----:B------:R-:W-:Y:S01]  /*e060*/  SHF.R.S32.HI R2, RZ, 0x1f, R2 ;  /* 0x0000001fff027819 */ /* 0x000fe20000011402 */
[----:B------:R-:W-:Y:S01]  /*e070*/  BSSY B0, `(.L_x_10) ;  /* 0x0000030000007945 */ /* 0x000fe20003800000 */
[----:B------:R-:W-:Y:S01]  /*e080*/  MOV R16, 0x7f800000 ;  /* 0x7f80000000107802 */ /* 0x000fe20000000f00 */
[----:B------:R-:W-:Y:S01]  /*e090*/  @P5 FFMA.FTZ R16, R135, c[0x0][0x238], R9 ;  /* 0x00008e0087105a23 */ /* 0x000fe20000010009 */
[----:B------:R-:W-:Y:S01]  /*e0a0*/  MOV R14, 0x7f800000 ;  /* 0x7f800000000e7802 */ /* 0x000fe20000000f00 */
[----:B------:R-:W-:Y:S01]  /*e0b0*/  @P4 FFMA.FTZ R14, R134, c[0x0][0x238], R8 ;  /* 0x00008e00860e4a23 */ /* 0x000fe20000010008 */
[----:B------:R-:W-:Y:S01]  /*e0c0*/  MOV R15, 0x7f800000 ;  /* 0x7f800000000f7802 */ /* 0x000fe20000000f00 */
[----:B------:R-:W-:Y:S01]  /*e0d0*/  @P3 FFMA.FTZ R15, R3, c[0x0][0x238], R6 ;  /* 0x00008e00030f3a23 */ /* 0x000fe20000010006 */
[----:B------:R-:W-:Y:S01]  /*e0e0*/  IADD3.X R11, R4, R5, R2, P1, P0 ;  /* 0x00000005040b7210 */ /* 0x000fe20000fe0402 */
[----:B------:R-:W-:Y:S05]  /*e0f0*/  @P2 BRA `(.L_x_11) ;  /* 0x0000027000002947 */ /* 0x000fea0003800000 */
[----:B-1-34-:R-:W-:Y:S02]  /*e100*/  SHF.R.S32.HI R2, RZ, 0x1f, R29 ;  /* 0x0000001fff027819 */ /* 0x01afe4000001141d */
[----:B------:R-:W-:-:S02]  /*e110*/  SHF.R.S32.HI R3, RZ, 0x1f, R0 ;  /* 0x0000001fff037819 */ /* 0x000fc40000011400 */
[----:B------:R-:W-:Y:S02]  /*e120*/  LEA.HI R2, R2, R29, RZ, 0x2 ;  /* 0x0000001d02027211 */ /* 0x000fe400078f10ff */
[----:B------:R-:W-:Y:S02]  /*e130*/  LEA.HI R0, R3, R0, RZ, 0x2 ;  /* 0x0000000003007211 */ /* 0x000fe400078f10ff */
[----:B------:R-:W-:Y:S02]  /*e140*/  LOP3.LUT R2, R2, 0xffffffc, RZ, 0xc0, !PT ;  /* 0x0ffffffc02027812 */ /* 0x000fe400078ec0ff */
[----:B------:R-:W-:-:S03]  /*e150*/  SHF.R.S32.HI R0, RZ, 0x2, R0 ;  /* 0x00000002ff007819 */ /* 0x000fc60000011400 */
[----:B------:R-:W-:-:S04]  /*e160*/  IMAD.IADD R2, R29, 0x1, -R2 ;  /* 0x000000011d027824 */ /* 0x000fc800078e0a02 */
[----:B------:R-:W-:-:S05]  /*e170*/  IMAD R0, R2, 0x10, R0 ;  /* 0x0000001002007824 */ /* 0x000fca00078e0200 */
[CC--:B------:R-:W-:Y:S02]  /*e180*/  ISETP.GE.AND P6, PT, R0.reuse, R30.reuse, PT ;  /* 0x0000001e0000720c */ /* 0x0c0fe40003fc6270 */
[C---:B------:R-:W-:Y:S02]  /*e190*/  IADD3 R3, R0.reuse, 0x8, RZ ;  /* 0x0000000800037810 */ /* 0x040fe40007ffe0ff */
[C---:B------:R-:W-:Y:S02]  /*e1a0*/  IADD3 R2, R0.reuse, 0x40, RZ ;  /* 0x0000004000027810 */ /* 0x040fe40007ffe0ff */
[----:B------:R-:W-:Y:S02]  /*e1b0*/  IADD3 R4, R0, 0x48, RZ ;  /* 0x0000004800047810 */ /* 0x000fe40007ffe0ff */
[-C--:B------:R-:W-:Y:S02]  /*e1c0*/  ISETP.GE.AND P5, PT, R3, R30.reuse, PT ;  /* 0x0000001e0300720c */ /* 0x080fe40003fa6270 */
[----:B------:R-:W-:-:S02]  /*e1d0*/  ISETP.GE.AND P4, PT, R2, R30, PT ;  /* 0x0000001e0200720c */ /* 0x000fc40003f86270 */
[----:B------:R-:W-:Y:S01]  /*e1e0*/  ISETP.GE.AND P3, PT, R4, R30, PT ;  /* 0x0000001e0400720c */ /* 0x000fe20003f66270 */
[----:B------:R-:W-:-:S05]  /*e1f0*/  @!P6 IMAD R0, R0, R7, RZ ;  /* 0x000000070000e224 */ /* 0x000fca00078e02ff */
[----:B------:R-:W-:-:S03]  /*e200*/  @!P6 IADD3 R5, P0, R0, R10, RZ ;  /* 0x0000000a0005e210 */ /* 0x000fc60007f1e0ff */
[----:B------:R-:W-:Y:S01]  /*e210*/  @!P5 IMAD R3, R3, R7, RZ ;  /* 0x000000070303d224 */ /* 0x000fe200078e02ff */
[----:B------:R-:W-:Y:S01]  /*e220*/  @!P6 LEA.HI.X.SX32 R6, R0, R11, 0x1, P0 ;  /* 0x0000000b0006e211 */ /* 0x000fe200000f0eff */
[-C--:B------:R-:W-:Y:S01]  /*e230*/  @!P4 IMAD R12, R2, R7.reuse, RZ ;  /* 0x00000007020cc224 */ /* 0x080fe200078e02ff */
[----:B------:R-:W-:Y:S01]  /*e240*/  @!P6 LEA R8, P0, R5, c[0x0][0x200], 0x2 ;  /* 0x000080000508ea11 */ /* 0x000fe200078010ff */
[----:B------:R-:W-:Y:S01]  /*e250*/  @!P3 IMAD R2, R4, R7, RZ ;  /* 0x000000070402b224 */ /* 0x000fe200078e02ff */
[-C--:B------:R-:W-:Y:S02]  /*e260*/  @!P5 IADD3 R0, P2, R3, R10.reuse, RZ ;  /* 0x0000000a0300d210 */ /* 0x080fe40007f5e0ff */
[----:B------:R-:W-:Y:S02]  /*e270*/  @!P6 LEA.HI.X R9, R5, c[0x0][0x204], R6, 0x2, P0 ;  /* 0x000081000509ea11 */ /* 0x000fe400000f1406 */
[-C--:B------:R-:W-:Y:S02]  /*e280*/  @!P4 IADD3 R5, P1, R12, R10.reuse, RZ ;  /* 0x0000000a0c05c210 */ /* 0x080fe40007f3e0ff */
[----:B------:R-:W-:Y:S01]  /*e290*/  @!P3 IADD3 R10, P0, R2, R10, RZ ;  /* 0x0000000a020ab210 */ /* 0x000fe20007f1e0ff */
[----:B------:R1:W-:Y:S01]  /*e2a0*/  @!P6 STG.E [R8.64], R17 ;  /* 0x000000110800e986 */ /* 0x0003e2000c101908 */
[----:B------:R-:W-:-:S02]  /*e2b0*/  @!P5 LEA.HI.X.SX32 R3, R3, R11, 0x1, P2 ;  /* 0x0000000b0303d211 */ /* 0x000fc400010f0eff */
[----:B------:R-:W-:Y:S02]  /*e2c0*/  @!P5 LEA R6, P2, R0, c[0x0][0x200], 0x2 ;  /* 0x000080000006da11 */ /* 0x000fe400078410ff */
[-C--:B------:R-:W-:Y:S02]  /*e2d0*/  @!P4 LEA.HI.X.SX32 R12, R12, R11.reuse, 0x1, P1 ;  /* 0x0000000b0c0cc211 */ /* 0x080fe400008f0eff */
[----:B------:R-:W-:Y:S02]  /*e2e0*/  @!P3 LEA.HI.X.SX32 R11, R2, R11, 0x1, P0 ;  /* 0x0000000b020bb211 */ /* 0x000fe400000f0eff */
[----:B------:R-:W-:Y:S02]  /*e2f0*/  @!P4 LEA R4, P1, R5, c[0x0][0x200], 0x2 ;  /* 0x000080000504ca11 */ /* 0x000fe400078210ff */
[----:B------:R-:W-:Y:S02]  /*e300*/  @!P3 LEA R2, P0, R10, c[0x0][0x200], 0x2 ;  /* 0x000080000a02ba11 */ /* 0x000fe400078010ff */
[----:B------:R-:W-:-:S02]  /*e310*/  @!P5 LEA.HI.X R7, R0, c[0x0][0x204], R3, 0x2, P2 ;  /* 0x000081000007da11 */ /* 0x000fc400010f1403 */
[----:B------:R-:W-:Y:S02]  /*e320*/  @!P4 LEA.HI.X R5, R5, c[0x0][0x204], R12, 0x2, P1 ;  /* 0x000081000505ca11 */ /* 0x000fe400008f140c */
[----:B------:R-:W-:Y:S01]  /*e330*/  @!P3 LEA.HI.X R3, R10, c[0x0][0x204], R11, 0x2, P0 ;  /* 0x000081000a03ba11 */ /* 0x000fe200000f140b */
[----:B------:R1:W-:Y:S04]  /*e340*/  @!P5 STG.E [R6.64], R16 ;  /* 0x000000100600d986 */ /* 0x0003e8000c101908 */
[----:B------:R1:W-:Y:S04]  /*e350*/  @!P4 STG.E [R4.64], R14 ;  /* 0x0000000e0400c986 */ /* 0x0003e8000c101908 */
[----:B------:R1:W-:Y:S02]  /*e360*/  @!P3 STG.E [R2.64], R15 ;  /* 0x0000000f0200b986 */ /* 0x0003e4000c101908 */
.L_x_11:
[----:B-1-34-:R-:W-:Y:S05]  /*e370*/  BSYNC B0 ;  /* 0x0000000000007941 */ /* 0x01afea0003800000 */
.L_x_10:
[----:B------:R-:W2:Y:S04]  /*e380*/  LDL.LU.64 R8, [R1+0x50] ;  /* 0x0000500001087983 */ /* 0x000ea80000300a00 */
[----:B------:R1:W5:Y:S01]  /*e390*/  LDL.64 R12, [R1+0x20] ;  /* 0x00002000010c7983 */ /* 0x0003620000100a00 */
[----:B------:R-:W-:Y:S01]  /*e3a0*/  LEA.HI R0, R19, R18, RZ, 0x3 ;  /* 0x0000001213007211 */ /* 0x000fe200078f18ff */
[----:B------:R-:W-:Y:S01]  /*e3b0*/  BSSY B0, `(.L_x_12) ;  /* 0x0000013000007945 */ /* 0x000fe20003800000 */
[----:B------:R-:W-:-:S02]  /*e3c0*/  SHF.R.S32.HI R4, RZ, 0x1f, R28 ;  /* 0x0000001fff047819 */ /* 0x000fc4000001141c */
[----:B------:R-:W-:-:S03]  /*e3d0*/  SHF.R.S32.HI R10, RZ, 0x3, R0 ;  /* 0x00000003ff0a7819 */ /* 0x000fc60000011400 */
[----:B------:R-:W-:-:S04]  /*e3e0*/  IMAD R0, R4, c[0x0][0x1f0], RZ ;  /* 0x00007c0004007a24 */ /* 0x000fc800078e02ff */
[----:B------:R-:W-:Y:S01]  /*e3f0*/  IMAD R0, R28, c[0x0][0x1f4], R0 ;  /* 0x00007d001c007a24 */ /* 0x000fe200078e0200 */
[----:B--2---:R-:W-:-:S05]  /*e400*/  IADD3 R2, P0, R8, R56, RZ ;  /* 0x0000003808027210 */ /* 0x004fca0007f1e0ff */
[----:B------:R-:W-:Y:S01]  /*e410*/  IMAD.X R3, R9, 0x1, R57, P0 ;  /* 0x0000000109037824 */ /* 0x000fe200000e0639 */
[----:B------:R-:W-:-:S03]  /*e420*/  ISETP.GE.AND P0, PT, R10, R30, PT ;  /* 0x0000001e0a00720c */ /* 0x000fc60003f06270 */
[----:B------:R-:W-:-:S04]  /*e430*/  IMAD.WIDE.U32 R8, R28, c[0x0][0x1f0], R2 ;  /* 0x00007c001c087a25 */ /* 0x000fc800078e0002 */
[----:B------:R-:W-:-:S06]  /*e440*/  IMAD.IADD R7, R9, 0x1, R0 ;  /* 0x0000000109077824 */ /* 0x000fcc00078e0200 */
[----:B------:R-:W-:Y:S05]  /*e450*/  @P0 BRA `(.L_x_13) ;  /* 0x0000008000000947 */ /* 0x000fea0003800000 */
[----:B-1----:R-:W-:Y:S01]  /*e460*/  MOV R6, R8 ;  /* 0x0000000800067202 */ /* 0x002fe20000000f00 */
[----:B-----5:R-:W-:-:S04]  /*e470*/  IMAD R0, R13, c[0x0][0x1e8], RZ ;  /* 0x00007a000d007a24 */ /* 0x020fc800078e02ff */
[----:B------:R-:W-:-:S04]  /*e480*/  IMAD.WIDE.U32 R2, R12, c[0x0][0x1e8], R6 ;  /* 0x00007a000c027a25 */ /* 0x000fc800078e0006 */
[----:B------:R-:W-:Y:S01]  /*e490*/  IMAD R0, R12, c[0x0][0x1ec], R0 ;  /* 0x00007b000c007a24 */ /* 0x000fe200078e0200 */
[----:B------:R-:W-:-:S04]  /*e4a0*/  LEA R4, P0, R2, c[0x0][0x1d0], 0x1 ;  /* 0x0000740002047a11 */ /* 0x000fc800078008ff */
[----:B------:R-:W-:-:S04]  /*e4b0*/  IADD3 R0, R3, R0, RZ ;  /* 0x0000000003007210 */ /* 0x000fc80007ffe0ff */
[----:B------:R-:W-:-:S05]  /*e4c0*/  LEA.HI.X R5, R2, c[0x0][0x1d4], R0, 0x1, P0 ;  /* 0x0000750002057a11 */ /* 0x000fca00000f0c00 */
[----:B------:R1:W-:Y:S02]  /*e4d0*/  STG.E.128 [R4.64], R20 ;  /* 0x0000001404007986 */ /* 0x0003e4000c101d08 */
.L_x_13:
[----:B-1----:R-:W-:Y:S05]  /*e4e0*/  BSYNC B0 ;  /* 0x0000000000007941 */ /* 0x002fea0003800000 */
.L_x_12:
[----:B------:R-:W-:Y:S01]  /*e4f0*/  IADD3 R0, R10, 0x10, RZ ;  /* 0x000000100a007810 */ /* 0x000fe20007ffe0ff */
[----:B------:R-:W-:Y:S03]  /*e500*/  BSSY B0, `(.L_x_14) ;  /* 0x000000e000007945 */ /* 0x000fe60003800000 */
[----:B------:R-:W-:-:S13]  /*e510*/  ISETP.GE.AND P0, PT, R0, R30, PT ;  /* 0x0000001e0000720c */ /* 0x000fda0003f06270 */
[----:B------:R-:W-:Y:S05]  /*e520*/  @P0 BRA `(.L_x_15) ;  /* 0x000000b000000947 */ /* 0x000fea0003800000 */
[----:B-----5:R-:W-:Y:S01]  /*e530*/  IADD3 R4, P0, R12, 0x10, RZ ;  /* 0x000000100c047810 */ /* 0x020fe20007f1e0ff */
[----:B------:R-:W-:Y:S01]  /*e540*/  IMAD.MOV.U32 R2, RZ, RZ, R8 ;  /* 0x000000ffff027224 */ /* 0x000fe200078e0008 */
[----:B------:R-:W-:-:S03]  /*e550*/  MOV R3, R7 ;  /* 0x0000000700037202 */ /* 0x000fc60000000f00 */
[----:B------:R-:W-:Y:S02]  /*e560*/  IMAD.X R0, RZ, RZ, R13, P0 ;  /* 0x000000ffff007224 */ /* 0x000fe400000e060d */
[----:B------:R-:W-:-:S04]  /*e570*/  IMAD.WIDE.U32 R2, R4, c[0x0][0x1e8], R2 ;  /* 0x00007a0004027a25 */ /* 0x000fc800078e0002 */
[----:B------:R-:W-:-:S04]  /*e580*/  IMAD R0, R0, c[0x0][0x1e8], RZ ;  /* 0x00007a0000007a24 */ /* 0x000fc800078e02ff */
[----:B------:R-:W-:Y:S01]  /*e590*/  IMAD R0, R4, c[0x0][0x1ec], R0 ;  /* 0x00007b0004007a24 */ /* 0x000fe200078e0200 */
[----:B------:R-:W-:-:S04]  /*e5a0*/  LEA R4, P0, R2, c[0x0][0x1d0], 0x1 ;  /* 0x0000740002047a11 */ /* 0x000fc800078008ff */
[----:B------:R-:W-:-:S04]  /*e5b0*/  IADD3 R0, R3, R0, RZ ;  /* 0x0000000003007210 */ /* 0x000fc80007ffe0ff */
[----:B------:R-:W-:-:S05]  /*e5c0*/  LEA.HI.X R5, R2, c[0x0][0x1d4], R0, 0x1, P0 ;  /* 0x0000750002057a11 */ /* 0x000fca00000f0c00 */
[----:B------:R1:W-:Y:S02]  /*e5d0*/  STG.E.128 [R4.64], R24 ;  /* 0x0000001804007986 */ /* 0x0003e4000c101d08 */
.L_x_15:
[----:B------:R-:W-:Y:S05]  /*e5e0*/  BSYNC B0 ;  /* 0x0000000000007941 */ /* 0x000fea0003800000 */
.L_x_14:
[----:B------:R-:W2:Y:S01]  /*e5f0*/  LDL.LU R0, [R1+0x6c] ;  /* 0x00006c0001007983 */ /* 0x000ea20000300800 */
[----:B------:R-:W-:Y:S01]  /*e600*/  BSSY B0, `(.L_x_16) ;  /* 0x000000e000007945 */ /* 0x000fe20003800000 */
[----:B--2---:R-:W-:-:S13]  /*e610*/  ISETP.GE.AND P0, PT, R0, R30, PT ;  /* 0x0000001e0000720c */ /* 0x004fda0003f06270 */
[----:B------:R-:W-:Y:S05]  /*e620*/  @P0 BRA `(.L_x_17) ;  /* 0x000000b000000947 */ /* 0x000fea0003800000 */
[----:B-1---5:R-:W-:Y:S01]  /*e630*/  IADD3 R4, P0, R12, 0x20, RZ ;  /* 0x000000200c047810 */ /* 0x022fe20007f1e0ff */
        /* <DEDUP_REMOVED lines=10> */
.L_x_17:
[----:B------:R-:W-:Y:S05]  /*e6e0*/  BSYNC B0 ;  /* 0x0000000000007941 */ /* 0x000fea0003800000 */
.L_x_16:
        /* <DEDUP_REMOVED lines=15> */
.L_x_19:
[----:B------:R-:W-:Y:S05]  /*e7e0*/  BSYNC B0 ;  /* 0x0000000000007941 */ /* 0x000fea0003800000 */
.L_x_18:
        /* <DEDUP_REMOVED lines=15> */
.L_x_21:
[----:B------:R-:W-:Y:S05]  /*e8e0*/  BSYNC B0 ;  /* 0x0000000000007941 */ /* 0x000fea0003800000 */
.L_x_20:
        /* <DEDUP_REMOVED lines=15> */
.L_x_23:
[----:B------:R-:W-:Y:S05]  /*e9e0*/  BSYNC B0 ;  /* 0x0000000000007941 */ /* 0x000fea0003800000 */
.L_x_22:
        /* <DEDUP_REMOVED lines=15> */
.L_x_25:
[----:B------:R-:W-:Y:S05]  /*eae0*/  BSYNC B0 ;  /* 0x0000000000007941 */ /* 0x000fea0003800000 */
.L_x_24:
[----:B------:R-:W2:Y:S02]  /*eaf0*/  LDL.LU R0, [R1+0x58] ;  /* 0x0000580001007983 */ /* 0x000ea40000300800 */
[----:B--2---:R-:W-:-:S13]  /*eb00*/  ISETP.GE.AND P0, PT, R0, R30, PT ;  /* 0x0000001e0000720c */ /* 0x004fda0003f06270 */
[----:B------:R-:W-:Y:S05]  /*eb10*/  @P0 EXIT ;  /* 0x000000000000094d */ /* 0x000fea0003800000 */
[----:B-----5:R-:W-:Y:S01]  /*eb20*/  IADD3 R6, P0, R12, 0x70, RZ ;  /* 0x000000700c067810 */ /* 0x020fe20007f1e0ff */
[----:B------:R-:W-:Y:S01]  /*eb30*/  IMAD.MOV.U32 R2, RZ, RZ, R8 ;  /* 0x000000ffff027224 */ /* 0x000fe200078e0008 */
[----:B------:R-:W-:-:S03]  /*eb40*/  MOV R3, R7 ;  /* 0x0000000700037202 */ /* 0x000fc60000000f00 */
[----:B------:R-:W-:Y:S02]  /*eb50*/  IMAD.X R0, RZ, RZ, R13, P0 ;  /* 0x000000ffff007224 */ /* 0x000fe400000e060d */
[----:B-1----:R-:W-:-:S04]  /*eb60*/  IMAD.WIDE.U32 R4, R6, c[0x0][0x1e8], R2 ;  /* 0x00007a0006047a25 */ /* 0x002fc800078e0002 */
[----:B------:R-:W-:Y:S01]  /*eb70*/  IMAD R0, R0, c[0x0][0x1e8], RZ ;  /* 0x00007a0000007a24 */ /* 0x000fe200078e02ff */
[----:B------:R-:W-:-:S03]  /*eb80*/  LEA R2, P0, R4, c[0x0][0x1d0], 0x1 ;  /* 0x0000740004027a11 */ /* 0x000fc600078008ff */
[----:B------:R-:W-:-:S05]  /*eb90*/  IMAD R0, R6, c[0x0][0x1ec], R0 ;  /* 0x00007b0006007a24 */ /* 0x000fca00078e0200 */
[----:B------:R-:W-:-:S04]  /*eba0*/  IADD3 R0, R5, R0, RZ ;  /* 0x0000000005007210 */ /* 0x000fc80007ffe0ff */
[----:B------:R-:W-:-:S05]  /*ebb0*/  LEA.HI.X R3, R4, c[0x0][0x1d4], R0, 0x1, P0 ;  /* 0x0000750004037a11 */ /* 0x000fca00000f0c00 */
[----:B------:R-:W-:Y:S01]  /*ebc0*/  STG.E.128 [R2.64], R232 ;  /* 0x000000e802007986 */ /* 0x000fe2000c101d08 */
[----:B------:R-:W-:Y:S05]  /*ebd0*/  EXIT ;  /* 0x000000000000794d */ /* 0x000fea0003800000 */
.L_x_2:
[----:B------:R-:W3:Y:S01]  /*ebe0*/  LDL.LU R18, [R1+0x4c] ;  /* 0x00004c0001127983 */ /* 0x000ee20000300800 */
[----:B-1----:R-:W1:Y:S01]  /*ebf0*/  LDC.U8 R4, c[0x0][0x329] ;  /* 0x0000ca40ff047b82 */ /* 0x002e620000000000 */
[----:B------:R-:W-:Y:S01]  /*ec00*/  SHF.R.S32.HI R10, RZ, 0x1f, R138 ;  /* 0x0000001fff0a7819 */ /* 0x000fe2000001148a */
[----:B------:R-:W-:Y:S01]  /*ec10*/  IMAD.IADD R14, R14, 0x1, -R12 ;  /* 0x000000010e0e7824 */ /* 0x000fe200078e0a0c */
[----:B------:R-:W-:Y:S02]  /*ec20*/  BSSY B0, `(.L_x_26) ;  /* 0x000003c000007945 */ /* 0x000fe40003800000 */
[----:B------:R-:W-:-:S03]  /*ec30*/  LEA.HI R10, R10, R138, RZ, 0x3 ;  /* 0x0000008a0a0a7211 */ /* 0x000fc600078f18ff */
[----:B------:R-:W4:Y:S01]  /*ec40*/  LDC.U8 R0, c[0x0][0x328] ;  /* 0x0000ca00ff007b82 */ /* 0x000f220000000000 */
[----:B-1----:R-:W-:Y:S02]  /*ec50*/  ISETP.NE.AND P1, PT, R4, RZ, PT ;  /* 0x000000ff0400720c */ /* 0x002fe40003f25270 */
[----:B----4-:R-:W-:-:S04]  /*ec60*/  ISETP.NE.AND P3, PT, R0, RZ, PT ;  /* 0x000000ff0000720c */ /* 0x010fc80003f65270 */
[----:B------:R-:W-:-:S07]  /*ec70*/  ISETP.NE.OR P2, PT, R4, RZ, !P3 ;  /* 0x000000ff0400720c */ /* 0x000fce0005f45670 */
[----:B------:R-:W-:Y:S01]  /*ec80*/  @P1 IMAD.MOV.U32 R7, RZ, RZ, c[0x0][0x210] ;  /* 0x00008400ff071624 */ /* 0x000fe200078e00ff */
[----:B------:R-:W-:Y:S01]  /*ec90*/  LOP3.LUT R4, R10, 0x1ffffff8, RZ, 0xc0, !PT ;  /* 0x1ffffff80a047812 */ /* 0x000fe200078ec0ff */
[----:B------:R-:W-:Y:S01]  /*eca0*/  @!P1 IMAD.MOV.U32 R6, RZ, RZ, c[0x0][0x214] ;  /* 0x00008500ff069624 */ /* 0x000fe200078e00ff */
[----:B------:R-:W-:Y:S01]  /*ecb0*/  SHF.R.S32.HI R10, RZ, 0x3, R10 ;  /* 0x00000003ff0a7819 */ /* 0x000fe2000001140a */
[----:B------:R-:W-:Y:S02]  /*ecc0*/  @P1 IMAD R7, R7, c[0x0][0x214], RZ ;  /* 0x0000850007071a24 */ /* 0x000fe400078e02ff */
[----:B------:R-:W-:Y:S01]  /*ecd0*/  @P1 IMAD.MOV.U32 R15, RZ, RZ, c[0x0][0x210] ;  /* 0x00008400ff0f1624 */ /* 0x000fe200078e00ff */
[----:B------:R-:W-:Y:S02]  /*ece0*/  @!P1 SEL R7, R6, c[0x0][0x234], !P3 ;  /* 0x00008d0006079a07 */ /* 0x000fe40005800000 */
[----:B------:R-:W-:-:S05]  /*ecf0*/  @!P1 MOV R15, 0x1 ;  /* 0x00000001000f9802 */ /* 0x000fca0000000f00 */
[----:B------:R-:W-:Y:S01]  /*ed00*/  IMAD R6, R12, R15, RZ ;  /* 0x0000000f0c067224 */ /* 0x000fe200078e02ff */
[C---:B---3--:R-:W-:Y:S02]  /*ed10*/  ISETP.NE.AND P4, PT, R18.reuse, -0x1, PT ;  /* 0xffffffff1200780c */ /* 0x048fe40003f85270 */
[----:B------:R-:W-:-:S11]  /*ed20*/  ISETP.NE.OR P0, PT, R18, -0x1, P2 ;  /* 0xffffffff1200780c */ /* 0x000fd60001705670 */
[----:B------:R-:W-:Y:S01]  /*ed30*/  @P4 IMAD.WIDE.U32 R2, R18, c[0x0][0x1e8], RZ ;  /* 0x00007a0012024a25 */ /* 0x000fe200078e00ff */
[----:B------:R-:W-:-:S03]  /*ed40*/  @!P4 SHF.R.S32.HI R0, RZ, 0x1f, R11 ;  /* 0x0000001fff00c819 */ /* 0x000fc6000001140b */
[----:B------:R-:W-:Y:S02]  /*ed50*/  @P4 IMAD R5, R18, c[0x0][0x1ec], R3 ;  /* 0x00007b0012054a24 */ /* 0x000fe400078e0203 */
[----:B------:R-:W-:Y:S02]  /*ed60*/  @!P4 IMAD R3, R0, c[0x0][0x1e0], RZ ;  /* 0x000078000003ca24 */ /* 0x000fe400078e02ff */
[----:B------:R-:W-:-:S04]  /*ed70*/  @!P4 IMAD.WIDE.U32 R8, R11, c[0x0][0x1e0], RZ ;  /* 0x000078000b08ca25 */ /* 0x000fc800078e00ff */
[----:B------:R-:W-:Y:S01]  /*ed80*/  IMAD.IADD R0, R138, 0x1, -R4 ;  /* 0x000000018a007824 */ /* 0x000fe200078e0a04 */
[----:B------:R-:W-:Y:S01]  /*ed90*/  @!P4 MOV R2, R8 ;  /* 0x000000080002c202 */ /* 0x000fe20000000f00 */
[----:B------:R-:W-:Y:S01]  /*eda0*/  @!P4 IMAD R4, R11, c[0x0][0x1e4], R3 ;  /* 0x000079000b04ca24 */ /* 0x000fe200078e0203 */
[----:B------:R-:W-:Y:S01]  /*edb0*/  SHF.R.S32.HI R8, RZ, 0x1f, R16 ;  /* 0x0000001fff087819 */ /* 0x000fe20000011410 */
[----:B------:R-:W-:Y:S02]  /*edc0*/  IMAD.SHL.U32 R0, R0, 0x8, RZ ;  /* 0x0000000800007824 */ /* 0x000fe400078e00ff */
[----:B------:R-:W-:Y:S01]  /*edd0*/  @P1 IMAD.MOV.U32 R3, RZ, RZ, 0x1 ;  /* 0x00000001ff031424 */ /* 0x000fe200078e00ff */
[----:B------:R-:W-:Y:S01]  /*ede0*/  @!P4 IADD3 R5, R9, R4, RZ ;  /* 0x000000040905c210 */ /* 0x000fe20007ffe0ff */
[----:B------:R-:W-:Y:S01]  /*edf0*/  @!P1 IMAD R3, R7, c[0x0][0x1c0], RZ ;  /* 0x0000700007039a24 */ /* 0x000fe200078e02ff */
[----:B------:R-:W-:Y:S01]  /*ee00*/  IADD3 R4, P3, R0, R2, RZ ;  /* 0x0000000200047210 */ /* 0x000fe20007f7e0ff */
[----:B------:R-:W-:-:S02]  /*ee10*/  @!P0 IMAD R18, R11, c[0x0][0x214], RZ ;  /* 0x000085000b128a24 */ /* 0x000fc400078e02ff */
[----:B------:R-:W-:Y:S01]  /*ee20*/  IMAD R8, R8, c[0x0][0x1f0], RZ ;  /* 0x00007c0008087a24 */ /* 0x000fe200078e02ff */
[----:B------:R-:W-:Y:S01]  /*ee30*/  LEA.HI.X.SX32 R5, R0, R5, 0x1, P3 ;  /* 0x0000000500057211 */ /* 0x000fe200018f0eff */
[----:B------:R-:W-:Y:S01]  /*ee40*/  IMAD R0, R11, R3, RZ ;  /* 0x000000030b007224 */ /* 0x000fe200078e02ff */
[----:B------:R1:W-:Y:S01]  /*ee50*/  @!P0 STL [R1+0x4c], R18 ;  /* 0x00004c1201008387 */ /* 0x0003e20000100800 */
[----:B------:R-:W-:Y:S01]  /*ee60*/  CS2R R2, SRZ ;  /* 0x0000000000027805 */ /* 0x000fe2000001ff00 */
[----:B------:R-:W-:Y:S01]  /*ee70*/  SHF.R.S32.HI R11, RZ, 0x1f, R10 ;  /* 0x0000001fff0b7819 */ /* 0x000fe2000001140a */
[----:B------:R-:W-:Y:S01]  /*ee80*/  @!P2 IMAD.MOV.U32 R2, RZ, RZ, R18 ;  /* 0x000000ffff02a224 */ /* 0x000fe200078e0012 */
[----:B------:R-:W-:Y:S01]  /*ee90*/  SEL R0, R0, RZ, P2 ;  /* 0x000000ff00007207 */ /* 0x000fe20001000000 */
[C---:B------:R-:W-:Y:S01]  /*eea0*/  IMAD R8, R16.reuse, c[0x0][0x1f4], R8 ;  /* 0x00007d0010087a24 */ /* 0x040fe200078e0208 */
[----:B------:R-:W-:Y:S01]  /*eeb0*/  @!P2 SHF.R.S32.HI R3, RZ, 0x1f, R18 ;  /* 0x0000001fff03a819 */ /* 0x000fe20000011412 */
[----:B------:R-:W-:Y:S01]  /*eec0*/  IMAD.WIDE.U32 R12, R16, c[0x0][0x1f0], R4 ;  /* 0x00007c00100c7a25 */ /* 0x000fe200078e0004 */
[----:B------:R-:W-:-:S02]  /*eed0*/  ISETP.GE.AND P2, PT, R10, R14, PT ;  /* 0x0000000e0a00720c */ /* 0x000fc40003f46270 */
[----:B------:R-:W-:Y:S01]  /*eee0*/  SHF.R.S32.HI R4, RZ, 0x1f, R6 ;  /* 0x0000001fff047819 */ /* 0x000fe20000011406 */
[----:B------:R-:W-:Y:S01]  /*eef0*/  IMAD R0, R16, R7, R0 ;  /* 0x0000000710007224 */ /* 0x000fe200078e0200 */
[----:B------:R-:W-:-:S04]  /*ef00*/  IADD3 R9, R8, R13, RZ ;  /* 0x0000000d08097210 */ /* 0x000fc80007ffe0ff */
[----:B-1----:R-:W-:Y:S01]  /*ef10*/  IADD3 R18, P1, P0, R6, R2, R0 ;  /* 0x0000000206127210 */ /* 0x002fe2000783e000 */
[----:B------:R-:W-:Y:S01]  /*ef20*/  IMAD.WIDE R6, R17, 0x80, R10 ;  /* 0x0000008011067825 */ /* 0x000fe200078e020a */
[----:B------:R-:W-:-:S04]  /*ef30*/  SHF.R.S32.HI R0, RZ, 0x1f, R0 ;  /* 0x0000001fff007819 */ /* 0x000fc80000011400 */
[----:B------:R-:W-:Y:S01]  /*ef40*/  IADD3.X R17, R4, R3, R0, P1, P0 ;  /* 0x0000000304117210 */ /* 0x000fe20000fe0400 */
[----:B------:R-:W-:Y:S05]  /*ef50*/  @P2 BRA `(.L_x_27) ;  /* 0x0000008000002947 */ /* 0x000fea0003800000 */
[----:B------:R-:W-:Y:S01]  /*ef60*/  MOV R8, R12 ;  /* 0x0000000c00087202 */ /* 0x000fe20000000f00 */
[----:B------:R-:W-:-:S04]  /*ef70*/  IMAD R0, R7, c[0x0][0x1e8], RZ ;  /* 0x00007a0007007a24 */ /* 0x000fc800078e02ff */
[----:B------:R-:W-:-:S04]  /*ef80*/  IMAD.WIDE.U32 R2, R6, c[0x0][0x1e8], R8 ;  /* 0x00007a0006027a25 */ /* 0x000fc800078e0008 */
[----:B------:R-:W-:Y:S01]  /*ef90*/  IMAD R0, R6, c[0x0][0x1ec], R0 ;  /* 0x00007b0006007a24 */ /* 0x000fe200078e0200 */
[----:B------:R-:W-:-:S04]  /*efa0*/  LEA R4, P0, R2, c[0x0][0x1d0], 0x1 ;  /* 0x0000740002047a11 */ /* 0x000fc800078008ff */
[----:B------:R-:W-:-:S04]  /*efb0*/  IADD3 R0, R0, R3, RZ ;  /* 0x0000000300007210 */ /* 0x000fc80007ffe0ff */
[----:B------:R-:W-:-:S05]  /*efc0*/  LEA.HI.X R5, R2, c[0x0][0x1d4], R0, 0x1, P0 ;  /* 0x0000750002057a11 */ /* 0x000fca00000f0c00 */
[----:B------:R1:W-:Y:S02]  /*efd0*/  STG.E.128 [R4.64], RZ ;  /* 0x000000ff04007986 */ /* 0x0003e4000c101d08 */
.L_x_27:
[----:B------:R-:W-:Y:S05]  /*efe0*/  BSYNC B0 ;  /* 0x0000000000007941 */ /* 0x000fea0003800000 */
.L_x_26:
[----:B------:R-:W-:Y:S01]  /*eff0*/  IADD3 R24, R10, 0x10, RZ ;  /* 0x000000100a187810 */ /* 0x000fe20007ffe0ff */
[----:B------:R-:W-:Y:S03]  /*f000*/  BSSY B0, `(.L_x_28) ;  /* 0x000000e000007945 */ /* 0x000fe60003800000 */
[----:B------:R-:W-:-:S13]  /*f010*/  ISETP.GE.AND P0, PT, R24, R14, PT ;  /* 0x0000000e1800720c */ /* 0x000fda0003f06270 */
[----:B------:R-:W-:Y:S05]  /*f020*/  @P0 BRA `(.L_x_29) ;  /* 0x000000b000000947 */ /* 0x000fea0003800000 */
[----:B------:R-:W-:Y:S02]  /*f030*/  IADD3 R0, P0, R6, 0x10, RZ ;  /* 0x0000001006007810 */ /* 0x000fe40007f1e0ff */
[----:B------:R-:W-:-:S03]  /*f040*/  MOV R3, R9 ;  /* 0x0000000900037202 */ /* 0x000fc60000000f00 */
[----:B------:R-:W-:-:S04]  /*f050*/  IMAD.X R2, RZ, RZ, R7, P0 ;  /* 0x000000ffff027224 */ /* 0x000fc800000e0607 */
[----:B-1----:R-:W-:Y:S02]  /*f060*/  IMAD R4, R2, c[0x0][0x1e8], RZ ;  /* 0x00007a0002047a24 */ /* 0x002fe400078e02ff */
[----:B------:R-:W-:-:S04]  /*f070*/  IMAD.MOV.U32 R2, RZ, RZ, R12 ;  /* 0x000000ffff027224 */ /* 0x000fc800078e000c */
[----:B------:R-:W-:-:S04]  /*f080*/  IMAD.WIDE.U32 R2, R0, c[0x0][0x1e8], R2 ;  /* 0x00007a0000027a25 */ /* 0x000fc800078e0002 */
[----:B------:R-:W-:Y:S01]  /*f090*/  IMAD R0, R0, c[0x0][0x1ec], R4 ;  /* 0x00007b0000007a24 */ /* 0x000fe200078e0204 */
[----:B------:R-:W-:-:S04]  /*f0a0*/  LEA R4, P0, R2, c[0x0][0x1d0], 0x1 ;  /* 0x0000740002047a11 */ /* 0x000fc800078008ff */
[----:B------:R-:W-:-:S04]  /*f0b0*/  IADD3 R0, R0, R3, RZ ;  /* 0x0000000300007210 */ /* 0x000fc80007ffe0ff */
[----:B------:R-:W-:-:S05]  /*f0c0*/  LEA.HI.X R5, R2, c[0x0][0x1d4], R0, 0x1, P0 ;  /* 0x0000750002057a11 */ /* 0x000fca00000f0c00 */
[----:B------:R1:W-:Y:S02]  /*f0d0*/  STG.E.128 [R4.64], RZ ;  /* 0x000000ff04007986 */ /* 0x0003e4000c101d08 */
.L_x_29:
[----:B------:R-:W-:Y:S05]  /*f0e0*/  BSYNC B0 ;  /* 0x0000000000007941 */ /* 0x000fea0003800000 */
.L_x_28:
        /* <DEDUP_REMOVED lines=15> */
.L_x_31:
[----:B------:R-:W-:Y:S05]  /*f1e0*/  BSYNC B0 ;  /* 0x0000000000007941 */ /* 0x000fea0003800000 */
.L_x_30:
        /* <DEDUP_REMOVED lines=15> */
.L_x_33:
[----:B------:R-:W-:Y:S05]  /*f2e0*/  BSYNC B0 ;  /* 0x0000000000007941 */ /* 0x000fea0003800000 */
.L_x_32:
        /* <DEDUP_REMOVED lines=15> */
.L_x_35:
[----:B------:R-:W-:Y:S05]  /*f3e0*/  BSYNC B0 ;  /* 0x0000000000007941 */ /* 0x000fea0003800000 */
.L_x_34:
        /* <DEDUP_REMOVED lines=15> */
.L_x_37:
[----:B------:R-:W-:Y:S05]  /*f4e0*/  BSYNC B0 ;  /* 0x0000000000007941 */ /* 0x000fea0003800000 */
.L_x_36:
        /* <DEDUP_REMOVED lines=15> */
.L_x_39:
[----:B------:R-:W-:Y:S05]  /*f5e0*/  BSYNC B0 ;  /* 0x0000000000007941 */ /* 0x000fea0003800000 */
.L_x_38:
[----:B------:R-:W-:Y:S01]  /*f5f0*/  IADD3 R19, R10, 0x70, RZ ;  /* 0x000000700a137810 */ /* 0x000fe20007ffe0ff */
[----:B------:R-:W-:Y:S03]  /*f600*/  BSSY B0, `(.L_x_40) ;  /* 0x000000e000007945 */ /* 0x000fe60003800000 */
[----:B------:R-:W-:-:S13]  /*f610*/  ISETP.GE.AND P0, PT, R19, R14, PT ;  /* 0x0000000e1300720c */ /* 0x000fda0003f06270 */
[----:B------:R-:W-:Y:S05]  /*f620*/  @P0 BRA `(.L_x_41) ;  /* 0x000000b000000947 */ /* 0x000fea0003800000 */
[----:B------:R-:W-:Y:S01]  /*f630*/  IADD3 R0, P0, R6, 0x70, RZ ;  /* 0x0000007006007810 */ /* 0x000fe20007f1e0ff */
        /* <DEDUP_REMOVED lines=9> */
[----:B------:R1:W-:Y:S02]  /*f6d0*/  STG.E.128 [R2.64], RZ ;  /* 0x000000ff02007986 */ /* 0x0003e4000c101d08 */
.L_x_41:
[----:B------:R-:W-:Y:S05]  /*f6e0*/  BSYNC B0 ;  /* 0x0000000000007941 */ /* 0x000fea0003800000 */
.L_x_40:
[----:B------:R-:W-:-:S04]  /*f6f0*/  LOP3.LUT P6, RZ, R138, 0x7, RZ, 0xc0, !PT ;  /* 0x000000078aff7812 */ /* 0x000fc800078cc0ff */
[-C--:B------:R-:W-:Y:S02]  /*f700*/  ISETP.GE.OR P2, PT, R10, R14.reuse, P6 ;  /* 0x0000000e0a00720c */ /* 0x080fe40003746670 */
[-C--:B------:R-:W-:Y:S02]  /*f710*/  ISETP.GE.OR P1, PT, R24, R14.reuse, P6 ;  /* 0x0000000e1800720c */ /* 0x080fe40003726670 */
[-C--:B------:R-:W-:Y:S02]  /*f720*/  ISETP.GE.OR P5, PT, R23, R14.reuse, P6 ;  /* 0x0000000e1700720c */ /* 0x080fe400037a6670 */
[-C--:B------:R-:W-:Y:S02]  /*f730*/  ISETP.GE.OR P4, PT, R22, R14.reuse, P6 ;  /* 0x0000000e1600720c */ /* 0x080fe40003786670 */
[----:B------:R-:W-:-:S05]  /*f740*/  ISETP.GE.OR P3, PT, R21, R14, P6 ;  /* 0x0000000e1500720c */ /* 0x000fca0003766670 */
[-C--:B------:R-:W-:Y:S02]  /*f750*/  @!P2 IMAD R0, R10, R15.reuse, RZ ;  /* 0x0000000f0a00a224 */ /* 0x080fe400078e02ff */
[----:B-1----:R-:W-:Y:S02]  /*f760*/  @!P2 IMAD.MOV.U32 R5, RZ, RZ, 0x7f800000 ;  /* 0x7f800000ff05a424 */ /* 0x002fe400078e00ff */
[----:B------:R-:W-:Y:S01]  /*f770*/  @!P5 IMAD R6, R23, R15, RZ ;  /* 0x0000000f1706d224 */ /* 0x000fe200078e02ff */
[----:B------:R-:W-:Y:S01]  /*f780*/  @!P2 IADD3 R3, P0, R0, R18, RZ ;  /* 0x000000120003a210 */ /* 0x000fe20007f1e0ff */
[----:B------:R-:W-:-:S03]  /*f790*/  @!P5 IMAD.MOV.U32 R12, RZ, RZ, 0x7f800000 ;  /* 0x7f800000ff0cd424 */ /* 0x000fc600078e00ff */
[----:B------:R-:W-:Y:S01]  /*f7a0*/  @!P2 LEA.HI.X.SX32 R4, R0, R17, 0x1, P0 ;  /* 0x000000110004a211 */ /* 0x000fe200000f0eff */
[----:B------:R-:W-:Y:S01]  /*f7b0*/  @!P1 IMAD R0, R24, R15, RZ ;  /* 0x0000000f18009224 */ /* 0x000fe200078e02ff */
[----:B------:R-:W-:-:S04]  /*f7c0*/  @!P2 LEA R2, P0, R3, c[0x0][0x200], 0x2 ;  /* 0x000080000302aa11 */ /* 0x000fc800078010ff */
[----:B------:R-:W-:Y:S02]  /*f7d0*/  @!P2 LEA.HI.X R3, R3, c[0x0][0x204], R4, 0x2, P0 ;  /* 0x000081000303aa11 */ /* 0x000fe400000f1404 */
[----:B------:R-:W-:-:S03]  /*f7e0*/  @!P1 IADD3 R4, P0, R0, R18, RZ ;  /* 0x0000001200049210 */ /* 0x000fc60007f1e0ff */
[----:B------:R1:W-:Y:S02]  /*f7f0*/  @!P2 STG.E [R2.64], R5 ;  /* 0x000000050200a986 */ /* 0x0003e4000c101908 */
[----:B-1----:R-:W-:Y:S01]  /*f800*/  @!P1 LEA.HI.X.SX32 R3, R0, R17, 0x1, P0 ;  /* 0x0000001100039211 */ /* 0x002fe200000f0eff */
[----:B------:R-:W-:Y:S01]  /*f810*/  @!P4 IMAD R5, R22, R15, RZ ;  /* 0x0000000f1605c224 */ /* 0x000fe200078e02ff */
[----:B------:R-:W-:Y:S02]  /*f820*/  @!P1 LEA R2, P2, R4, c[0x0][0x200], 0x2 ;  /* 0x0000800004029a11 */ /* 0x000fe400078410ff */
[----:B------:R-:W-:Y:S02]  /*f830*/  @!P5 IADD3 R0, P0, R6, R18, RZ ;  /* 0x000000120600d210 */ /* 0x000fe40007f1e0ff */
[----:B------:R-:W-:Y:S02]  /*f840*/  @!P1 LEA.HI.X R3, R4, c[0x0][0x204], R3, 0x2, P2 ;  /* 0x0000810004039a11 */ /* 0x000fe400010f1403 */
[----:B------:R-:W-:-:S02]  /*f850*/  @!P5 LEA.HI.X.SX32 R6, R6, R17, 0x1, P0 ;  /* 0x000000110606d211 */ /* 0x000fc400000f0eff */
[C---:B------:R-:W-:Y:S02]  /*f860*/  @!P5 LEA R10, P2, R0.reuse, c[0x0][0x200], 0x2 ;  /* 0x00008000000ada11 */ /* 0x040fe400078410ff */
[C---:B------:R-:W-:Y:S02]  /*f870*/  @!P4 IADD3 R4, P0, R5.reuse, R18, RZ ;  /* 0x000000120504c210 */ /* 0x040fe40007f1e0ff */
[----:B------:R-:W-:Y:S01]  /*f880*/  @!P5 LEA.HI.X R11, R0, c[0x0][0x204], R6, 0x2, P2 ;  /* 0x00008100000bda11 */ /* 0x000fe200010f1406 */
[----:B------:R-:W-:Y:S01]  /*f890*/  @!P1 IMAD.MOV.U32 R6, RZ, RZ, 0x7f800000 ;  /* 0x7f800000ff069424 */ /* 0x000fe200078e00ff */
[-C--:B------:R-:W-:Y:S02]  /*f8a0*/  ISETP.GE.OR P2, PT, R20, R14.reuse, P6 ;  /* 0x0000000e1400720c */ /* 0x080fe40003746670 */
[----:B------:R-:W-:Y:S01]  /*f8b0*/  @!P4 LEA.HI.X.SX32 R0, R5, R17, 0x1, P0 ;  /* 0x000000110500c211 */ /* 0x000fe200000f0eff */
[----:B------:R-:W-:Y:S01]  /*f8c0*/  @!P3 IMAD R5, R21, R15, RZ ;  /* 0x0000000f1505b224 */ /* 0x000fe200078e02ff */
[----:B------:R-:W-:Y:S01]  /*f8d0*/  @!P4 LEA R8, P0, R4, c[0x0][0x200], 0x2 ;  /* 0x000080000408ca11 */ /* 0x000fe200078010ff */
[----:B------:R1:W-:Y:S01]  /*f8e0*/  @!P1 STG.E [R2.64], R6 ;  /* 0x0000000602009986 */ /* 0x0003e2000c101908 */
[----:B------:R-:W-:-:S02]  /*f8f0*/  ISETP.GE.OR P1, PT, R16, R14, P6 ;  /* 0x0000000e1000720c */ /* 0x000fc40003726670 */
[----:B------:R-:W-:Y:S01]  /*f900*/  @!P4 LEA.HI.X R9, R4, c[0x0][0x204], R0, 0x2, P0 ;  /* 0x000081000409ca11 */ /* 0x000fe200000f1400 */
[----:B------:R3:W-:Y:S01]  /*f910*/  @!P5 STG.E [R10.64], R12 ;  /* 0x0000000c0a00d986 */ /* 0x0007e2000c101908 */
[----:B------:R-:W-:Y:S02]  /*f920*/  @!P3 IADD3 R0, P0, R5, R18, RZ ;  /* 0x000000120500b210 */ /* 0x000fe40007f1e0ff */
[----:B------:R-:W-:Y:S02]  /*f930*/  ISETP.GE.OR P6, PT, R19, R14, P6 ;  /* 0x0000000e1300720c */ /* 0x000fe400037c6670 */
[----:B-1----:R-:W-:Y:S01]  /*f940*/  @!P3 LEA.HI.X.SX32 R3, R5, R17, 0x1, P0 ;  /* 0x000000110503b211 */ /* 0x002fe200000f0eff */
[----:B------:R-:W-:Y:S01]  /*f950*/  @!P2 IMAD R2, R20, R15, RZ ;  /* 0x0000000f1402a224 */ /* 0x000fe200078e02ff */
[----:B------:R-:W-:Y:S01]  /*f960*/  @!P3 LEA R6, P0, R0, c[0x0][0x200], 0x2 ;  /* 0x000080000006ba11 */ /* 0x000fe200078010ff */
[----:B---3--:R-:W-:-:S03]  /*f970*/  @!P3 IMAD.MOV.U32 R10, RZ, RZ, 0x7f800000 ;  /* 0x7f800000ff0ab424 */ /* 0x008fc600078e00ff */
[----:B------:R-:W-:Y:S01]  /*f980*/  @!P3 LEA.HI.X R7, R0, c[0x0][0x204], R3, 0x2, P0 ;  /* 0x000081000007ba11 */ /* 0x000fe200000f1403 */
[----:B------:R-:W-:Y:S01]  /*f990*/  @!P1 IMAD R3, R16, R15, RZ ;  /* 0x0000000f10039224 */ /* 0x000fe200078e02ff */
[----:B------:R-:W-:-:S04]  /*f9a0*/  @!P2 IADD3 R0, P0, R2, R18, RZ ;  /* 0x000000120200a210 */ /* 0x000fc80007f1e0ff */
[----:B------:R-:W-:Y:S02]  /*f9b0*/  @!P2 LEA.HI.X.SX32 R2, R2, R17, 0x1, P0 ;  /* 0x000000110202a211 */ /* 0x000fe400000f0eff */
[----:B------:R-:W-:-:S04]  /*f9c0*/  @!P2 LEA R4, P0, R0, c[0x0][0x200], 0x2 ;  /* 0x000080000004aa11 */ /* 0x000fc800078010ff */
[----:B------:R-:W-:Y:S02]  /*f9d0*/  @!P2 LEA.HI.X R5, R0, c[0x0][0x204], R2, 0x2, P0 ;  /* 0x000081000005aa11 */ /* 0x000fe400000f1402 */
[----:B------:R-:W-:-:S04]  /*f9e0*/  @!P1 IADD3 R0, P0, R3, R18, RZ ;  /* 0x0000001203009210 */ /* 0x000fc80007f1e0ff */
[----:B------:R-:W-:Y:S02]  /*f9f0*/  @!P1 LEA.HI.X.SX32 R3, R3, R17, 0x1, P0 ;  /* 0x0000001103039211 */ /* 0x000fe400000f0eff */
[----:B------:R-:W-:-:S04]  /*fa00*/  @!P1 LEA R2, P0, R0, c[0x0][0x200], 0x2 ;  /* 0x0000800000029a11 */ /* 0x000fc800078010ff */
[----:B------:R-:W-:Y:S01]  /*fa10*/  @!P1 LEA.HI.X R3, R0, c[0x0][0x204], R3, 0x2, P0 ;  /* 0x0000810000039a11 */ /* 0x000fe200000f1403 */
[----:B------:R-:W-:-:S05]  /*fa20*/  @!P4 IMAD.MOV.U32 R0, RZ, RZ, 0x7f800000 ;  /* 0x7f800000ff00c424 */ /* 0x000fca00078e00ff */
[----:B------:R1:W-:Y:S04]  /*fa30*/  @!P4 STG.E [R8.64], R0 ;  /* 0x000000000800c986 */ /* 0x0003e8000c101908 */
[----:B------:R3:W-:Y:S01]  /*fa40*/  @!P3 STG.E [R6.64], R10 ;  /* 0x0000000a0600b986 */ /* 0x0007e2000c101908 */
[----:B-1----:R-:W-:Y:S02]  /*fa50*/  @!P2 IMAD.MOV.U32 R8, RZ, RZ, 0x7f800000 ;  /* 0x7f800000ff08a424 */ /* 0x002fe400078e00ff */
[----:B------:R-:W-:-:S03]  /*fa60*/  @!P1 IMAD.MOV.U32 R0, RZ, RZ, 0x7f800000 ;  /* 0x7f800000ff009424 */ /* 0x000fc600078e00ff */
[----:B------:R3:W-:Y:S04]  /*fa70*/  @!P2 STG.E [R4.64], R8 ;  /* 0x000000080400a986 */ /* 0x0007e8000c101908 */
[----:B------:R3:W-:Y:S01]  /*fa80*/  @!P1 STG.E [R2.64], R0 ;  /* 0x0000000002009986 */ /* 0x0007e2000c101908 */
[----:B------:R-:W-:Y:S05]  /*fa90*/  @P6 EXIT ;  /* 0x000000000000694d */ /* 0x000fea0003800000 */
[----:B---3--:R-:W-:-:S05]  /*faa0*/  IMAD R0, R19, R15, RZ ;  /* 0x0000000f13007224 */ /* 0x008fca00078e02ff */
[----:B------:R-:W-:-:S04]  /*fab0*/  IADD3 R3, P0, R0, R18, RZ ;  /* 0x0000001200037210 */ /* 0x000fc80007f1e0ff */
[----:B------:R-:W-:Y:S02]  /*fac0*/  LEA.HI.X.SX32 R0, R0, R17, 0x1, P0 ;  /* 0x0000001100007211 */ /* 0x000fe400000f0eff */
[----:B------:R-:W-:-:S04]  /*fad0*/  LEA R2, P0, R3, c[0x0][0x200], 0x2 ;  /* 0x0000800003027a11 */ /* 0x000fc800078010ff */
[----:B------:R-:W-:Y:S01]  /*fae0*/  LEA.HI.X R3, R3, c[0x0][0x204], R0, 0x2, P0 ;  /* 0x0000810003037a11 */ /* 0x000fe200000f1400 */
[----:B------:R-:W-:-:S05]  /*faf0*/  IMAD.MOV.U32 R0, RZ, RZ, 0x7f800000 ;  /* 0x7f800000ff007424 */ /* 0x000fca00078e00ff */
[----:B------:R-:W-:Y:S01]  /*fb00*/  STG.E [R2.64], R0 ;  /* 0x0000000002007986 */ /* 0x000fe2000c101908 */
[----:B------:R-:W-:Y:S05]  /*fb10*/  EXIT ;  /* 0x000000000000794d */ /* 0x000fea0003800000 */
.L_x_42:
[----:B------:R-:W-:-:S00]  /*fb20*/  BRA `(.L_x_42) ;  /* 0xfffffff000007947 */ /* 0x000fc0000383ffff */
[----:B------:R-:W-:-:S00]  /*fb30*/  NOP ;  /* 0x0000000000007918 */ /* 0x000fc00000000000 */
        /* <DEDUP_REMOVED lines=12> */
.L_x_2112:


//--------------------- .text._ZN5flash16flash_fwd_kernelI23Flash_fwd_kernel_traitsILi64ELi128ELi128ELi4ELb0ELb0EN7cutlass10bfloat16_tE19Flash_kernel_traitsILi64ELi128ELi128ELi4ES3_EELb0ELb0ELb0ELb0ELb0ELb1ELb1ELb0EEEvNS_16Flash_fwd_paramsE --------------------------
	.section	.text._ZN5flash16flash_fwd_kernelI23Flash_fwd_kernel_traitsILi64ELi128ELi128ELi4ELb0ELb0EN7cutlass10bfloat16_tE19Flash_kernel_traitsILi64ELi128ELi128ELi4ES3_EELb0ELb0ELb0ELb0ELb0ELb1ELb1ELb0EEEvNS_16Flash_fwd_paramsE,"ax",@progbits
	.sectioninfo	@"SHI_REGISTERS=255"
	.align	128
        .global         _ZN5flash16flash_fwd_kernelI23Flash_fwd_kernel_traitsILi64ELi128ELi128ELi4ELb0ELb0EN7cutlass10bfloat16_tE19Flash_kernel_traitsILi64ELi128ELi128ELi4ES3_EELb0ELb0ELb0ELb0ELb0ELb1ELb1ELb0EEEvNS_16Flash_fwd_paramsE
        .type           _ZN5flash16flash_fwd_kernelI23Flash_fwd_kernel_traitsILi64ELi128ELi128ELi4ELb0ELb0EN7cutlass10bfloat16_tE19Flash_kernel_traitsILi64ELi128ELi128ELi4ES3_EELb0ELb0ELb0ELb0ELb0ELb1ELb1ELb0EEEvNS_16Flash_fwd_paramsE,@function
        .size           _ZN5flash16flash_fwd_kernelI23Flash_fwd_kernel_traitsILi64ELi128ELi128ELi4ELb0ELb0EN7cutlass10bfloat16_tE19Flash_kernel_traitsILi64ELi128ELi128ELi4ES3_EELb0ELb0ELb0ELb0ELb0ELb1ELb1ELb0EEEvNS_16Flash_fwd_paramsE,(.L_x_2113 - _ZN5flash16flash_fwd_kernelI23Flash_fwd_kernel_traitsILi64ELi128ELi128ELi4ELb0ELb0EN7cutlass10bfloat16_tE19Flash_kernel_traitsILi64ELi128ELi128ELi4ES3_EELb0ELb0ELb0ELb0ELb0ELb1ELb1ELb0EEEvNS_16Flash_fwd_paramsE)
        .other          _ZN5flash16flash_fwd_kernelI23Flash_fwd_kernel_traitsILi64ELi128ELi128ELi4ELb0ELb0EN7cutlass10bfloat16_tE19Flash_kernel_traitsILi64ELi128ELi128ELi4ES3_EELb0ELb0ELb0ELb0ELb0ELb1ELb1ELb0EEEvNS_16Flash_fwd_paramsE,@"STO_CUDA_ENTRY STV_DEFAULT"
_ZN5flash16flash_fwd_kernelI23Flash_fwd_kernel_traitsILi64ELi128ELi128ELi4ELb0ELb0EN7cutlass10bfloat16_tE19Flash_kernel_traitsILi64ELi128ELi128ELi4ES3_EELb0ELb0ELb0ELb0ELb0ELb1ELb1ELb0EEEvNS_16Flash_fwd_paramsE:
.text._ZN5flash16flash_fwd_kernelI23Flash_fwd_kernel_traitsILi64ELi128ELi128ELi4ELb0ELb0EN7cutlass10bfloat16_tE19Flash_kernel_traitsILi64ELi128ELi128ELi4ES3_EELb0ELb0ELb0ELb0ELb0ELb1ELb1ELb0EEEvNS_16Flash_fwd_paramsE:
        /* <DEDUP_REMOVED lines=15> */
[----:B------:R-:W2:Y:S01]  /*00f0*/  @P2 LDG.E R12, [R16.64] ;  /* 0x00000008100c2981 */ /* 0x000ea2000c1e1900 */
[----:B------:R-:W-:Y:S01]  /*0100*/  ISETP.EQ.OR.EX P1, PT, RZ, c[0x0][0x24c], !P3, P1 ;  /* 0x00009300ff007a0c */ /* 0x000fe20005f22710 */
[----:B------:R-:W-:Y:S02]  /*0110*/  IMAD.WIDE R10, R6, R7, c[0x0][0x248] ;  /* 0x00009200060a7625 */ /* 0x000fe400078e0207 */
[----:B------:R-:W3:Y:S10]  /*0120*/  @P2 LDG.E R5, [R16.64+0x4] ;  /* 0x0000040810052981 */ /* 0x000ef4000c1e1900 */
[----:B------:R1:W5:Y:S01]  /*0130*/  @!P1 LDG.E R13, [R10.64] ;  /* 0x000000080a0d9981 */ /* 0x000362000c1e1900 */
[----:B------:R-:W-:-:S02]  /*0140*/  IMAD.MOV.U32 R8, RZ, RZ, RZ ;  /* 0x000000ffff087224 */ /* 0x000fc400078e00ff */
[----:B------:R-:W-:Y:S01]  /*0150*/  @P0 IMAD.WIDE R14, R6, R7, c[0x0][0x250] ;  /* 0x00009400060e0625 */ /* 0x000fe200078e0207 */
[----:B------:R-:W4:Y:S04]  /*0160*/  S2R R3, SR_CTAID.X ;  /* 0x0000000000037919 */ /* 0x000f280000002500 */
[----:B------:R1:W5:Y:S01]  /*0170*/  @P0 LDG.E R8, [R14.64] ;  /* 0x000000080e080981 */ /* 0x000362000c1e1900 */
[----:B------:R-:W-:-:S03]  /*0180*/  ISETP.NE.U32.AND P0, PT, RZ, c[0x0][0x248], PT ;  /* 0x00009200ff007a0c */ /* 0x000fc60003f05070 */
[----:B------:R-:W1:Y:S04]  /*0190*/  S2R R2, SR_CTAID.Z ;  /* 0x0000000000027919 */ /* 0x000e680000002700 */
[----:B------:R-:W1:Y:S01]  /*01a0*/  S2R R91, SR_TID.X ;  /* 0x00000000005b7919 */ /* 0x000e620000002100 */
[----:B------:R-:W-:-:S03]  /*01b0*/  ISETP.NE.AND.EX P0, PT, RZ, c[0x0][0x24c], PT, P0 ;  /* 0x00009300ff007a0c */ /* 0x000fc60003f05300 */
[----:B--2---:R2:W-:Y:S01]  /*01c0*/  STL [R1+0x20], R12 ;  /* 0x0000200c01007387 */ /* 0x0045e20000100800 */
[----:B---3--:R-:W-:Y:S02]  /*01d0*/  @P2 IMAD.IADD R5, R5, 0x1, -R12 ;  /* 0x0000000105052824 */ /* 0x008fe400078e0a0c */
[----:B------:R-:W-:-:S07]  /*01e0*/  @!P2 IMAD.MOV.U32 R5, RZ, RZ, c[0x0][0x214] ;  /* 0x00008500ff05a624 */ /* 0x000fce00078e00ff */
[----:B------:R-:W-:Y:S05]  /*01f0*/  @!P0 BRA `(.L_x_43) ;  /* 0x0000004000008947 */ /* 0x000fea0003800000 */
[----:B-1--4-:R-:W3:Y:S02]  /*0200*/  @P3 LDG.E R0, [R10.64+0x4] ;  /* 0x000004080a003981 */ /* 0x012ee4000c1e1900 */
[----:B---3-5:R-:W-:-:S06]  /*0210*/  @P3 IADD3 R0, R0, -R13, RZ ;  /* 0x8000000d00003210 */ /* 0x028fcc0007ffe0ff */
[----:B------:R1:W5:Y:S01]  /*0220*/  @!P3 LDG.E R0, [R10.64] ;  /* 0x000000080a00b981 */ /* 0x000362000c1e1900 */
[----:B------:R-:W-:Y:S05]  /*0230*/  BRA `(.L_x_44) ;  /* 0x0000001000007947 */ /* 0x000fea0003800000 */
.L_x_43:
[----:B-1--4-:R-:W-:Y:S02]  /*0240*/  MOV R0, c[0x0][0x218] ;  /* 0x0000860000007a02 */ /* 0x012fe40000000f00 */
.L_x_44:
[----:B------:R-:W-:-:S04]  /*0250*/  ISETP.NE.U32.AND P2, PT, RZ, c[0x0][0x258], PT ;  /* 0x00009600ff007a0c */ /* 0x000fc80003f45070 */
[----:B------:R-:W-:-:S13]  /*0260*/  ISETP.NE.AND.EX P2, PT, RZ, c[0x0][0x25c], PT, P2 ;  /* 0x00009700ff007a0c */ /* 0x000fda0003f45320 */
[----:B-1----:R-:W-:-:S05]  /*0270*/  @P2 IMAD.WIDE R10, R6, R7, c[0x0][0x258] ;  /* 0x00009600060a2625 */ /* 0x002fca00078e0207 */
[----:B------:R-:W3:Y:S01]  /*0280*/  @P2 LDG.E R9, [R10.64] ;  /* 0x000000080a092981 */ /* 0x000ee2000c1e1900 */
[----:B------:R-:W-:Y:S01]  /*0290*/  IMAD.SHL.U32 R4, R3, 0x80, RZ ;  /* 0x0000008003047824 */ /* 0x000fe200078e00ff */
[----:B------:R-:W-:-:S04]  /*02a0*/  @!P2 ISETP.NE.U32.AND P1, PT, RZ, c[0x0][0x268], PT ;  /* 0x00009a00ff00aa0c */ /* 0x000fc80003f25070 */
[----:B------:R-:W-:Y:S02]  /*02b0*/  ISETP.GT.AND P0, PT, R5, R4, PT ;  /* 0x000000040500720c */ /* 0x000fe40003f04270 */
[----:B------:R-:W-:-:S04]  /*02c0*/  @!P2 ISETP.NE.AND.EX P1, PT, RZ, c[0x0][0x26c], PT, P1 ;  /* 0x00009b00ff00aa0c */ /* 0x000fc80003f25310 */
[----:B------:R-:W-:Y:S01]  /*02d0*/  @!P2 SEL R7, RZ, c[0x0][0x21c], !P1 ;  /* 0x00008700ff07aa07 */ /* 0x000fe20004800000 */
[----:B---3-5:R-:W-:-:S03]  /*02e0*/  @P2 IMAD.IADD R90, R9, 0x1, -R8 ;  /* 0x00000001095a2824 */ /* 0x028fc600078e0a08 */
[----:B------:R-:W-:-:S03]  /*02f0*/  @!P2 IADD3 R90, R7, R0, -R8 ;  /* 0x00000000075aa210 */ /* 0x000fc60007ffe808 */
[----:B------:R-:W-:Y:S05]  /*0300*/  @!P0 EXIT ;  /* 0x000000000000894d */ /* 0x000fea0003800000 */
[C---:B------:R-:W-:Y:S02]  /*0310*/  ISETP.GE.AND P0, PT, R90.reuse, 0x1, PT ;  /* 0x000000015a00780c */ /* 0x040fe40003f06270 */
[----:B------:R-:W-:-:S04]  /*0320*/  IADD3 R7, R90, 0x7f, RZ ;  /* 0x0000007f5a077810 */ /* 0x000fc80007ffe0ff */
[----:B------:R-:W-:-:S04]  /*0330*/  SHF.R.S32.HI R30, RZ, 0x1f, R7 ;  /* 0x0000001fff1e7819 */ /* 0x000fc80000011407 */
[----:B------:R-:W-:-:S03]  /*0340*/  LEA.HI R30, R30, R7, RZ, 0x7 ;  /* 0x000000071e1e7211 */ /* 0x000fc600078f38ff */
[----:B------:R-:W-:Y:S05]  /*0350*/  @!P0 BRA `(.L_x_45) ;  /* 0x0000ec3000008947 */ /* 0x000fea0003800000 */
[----:B------:R-:W-:Y:S02]  /*0360*/  ISETP.NE.AND P1, PT, R12, -0x1, PT ;  /* 0xffffffff0c00780c */ /* 0x000fe40003f25270 */
[----:B------:R-:W-:-:S11]  /*0370*/  ISETP.NE.AND P0, PT, R13, -0x1, PT ;  /* 0xffffffff0d00780c */ /* 0x000fd60003f05270 */
[----:B------:R-:W-:Y:S01]  /*0380*/  @!P1 SHF.R.S32.HI R9, RZ, 0x1f, R6 ;  /* 0x0000001fff099819 */ /* 0x000fe20000011406 */
[----:B------:R-:W-:Y:S01]  /*0390*/  @P1 IMAD.WIDE.U32 R22, R12, c[0x0][0x190], RZ ;  /* 0x000064000c161a25 */ /* 0x000fe200078e00ff */
[----:B------:R-:W-:-:S03]  /*03a0*/  @P0 IADD3 R7, R8, R13, RZ ;  /* 0x0000000d08070210 */ /* 0x000fc60007ffe0ff */
[----:B------:R-:W-:Y:S02]  /*03b0*/  @!P1 IMAD R9, R9, c[0x0][0x178], RZ ;  /* 0x00005e0009099a24 */ /* 0x000fe400078e02ff */
[----:B------:R-:W-:-:S04]  /*03c0*/  @!P1 IMAD.WIDE.U32 R10, R6, c[0x0][0x178], RZ ;  /* 0x00005e00060a9a25 */ /* 0x000fc800078e00ff */
[----:B------:R-:W-:Y:S01]  /*03d0*/  @!P1 IMAD R9, R6, c[0x0][0x17c], R9 ;  /* 0x00005f0006099a24 */ /* 0x000fe200078e0209 */
[----:B------:R-:W-:Y:S01]  /*03e0*/  @!P1 MOV R22, R10 ;  /* 0x0000000a00169202 */ /* 0x000fe20000000f00 */
[----:B------:R-:W-:-:S04]  /*03f0*/  @P0 IMAD.WIDE.U32 R18, R7, c[0x0][0x198], RZ ;  /* 0x0000660007120a25 */ /* 0x000fc800078e00ff */
[----:B------:R-:W-:Y:S01]  /*0400*/  @P1 IMAD R0, R12, c[0x0][0x194], R23 ;  /* 0x000065000c001a24 */ /* 0x000fe200078e0217 */
[----:B------:R-:W-:Y:S01]  /*0410*/  @!P1 IADD3 R0, R11, R9, RZ ;  /* 0x000000090b009210 */ /* 0x000fe20007ffe0ff */
[----:B------:R-:W-:Y:S01]  /*0420*/  @P0 IMAD R7, R7, c[0x0][0x19c], R19 ;  /* 0x0000670007070a24 */ /* 0x000fe200078e0213 */
[----:B------:R-:W-:Y:S05]  /*0430*/  @P0 BRA `(.L_x_46) ;  /* 0x000000a000000947 */ /* 0x000fea0003800000 */
[----:B------:R-:W-:Y:S01]  /*0440*/  SHF.R.S32.HI R9, RZ, 0x1f, R8 ;  /* 0x0000001fff097819 */ /* 0x000fe20000011408 */
[----:B------:R-:W-:Y:S01]  /*0450*/  IMAD.WIDE.U32 R10, R8, c[0x0][0x198], RZ ;  /* 0x00006600080a7a25 */ /* 0x000fe200078e00ff */
[----:B------:R-:W-:-:S03]  /*0460*/  SHF.R.S32.HI R7, RZ, 0x1f, R6 ;  /* 0x0000001fff077819 */ /* 0x000fc60000011406 */
[----:B------:R-:W-:Y:S02]  /*0470*/  IMAD R9, R9, c[0x0][0x198], RZ ;  /* 0x0000660009097a24 */ /* 0x000fe400078e02ff */
[----:B------:R-:W-:Y:S02]  /*0480*/  IMAD R7, R7, c[0x0][0x180], RZ ;  /* 0x0000600007077a24 */ /* 0x000fe400078e02ff */
[----:B------:R-:W-:Y:S02]  /*0490*/  IMAD R9, R8, c[0x0][0x19c], R9 ;  /* 0x0000670008097a24 */ /* 0x000fe400078e0209 */
[----:B------:R-:W-:-:S03]  /*04a0*/  IMAD R7, R6, c[0x0][0x184], R7 ;  /* 0x0000610006077a24 */ /* 0x000fc600078e0207 */
[----:B------:R-:W-:-:S05]  /*04b0*/  IADD3 R11, R11, R9, RZ ;  /* 0x000000090b0b7210 */ /* 0x000fca0007ffe0ff */
[----:B------:R-:W-:-:S05]  /*04c0*/  IMAD.WIDE.U32 R18, R6, c[0x0][0x180], R10 ;  /* 0x0000600006127a25 */ /* 0x000fca00078e000a */
[----:B------:R-:W-:Y:S02]  /*04d0*/  IADD3 R7, R19, R7, RZ ;  /* 0x0000000713077210 */ /* 0x000fe40007ffe0ff */
.L_x_46:
[----:B------:R-:W-:Y:S02]  /*04e0*/  IABS R11, c[0x0][0x1c8] ;  /* 0x00007200000b7a13 */ /* 0x000fe40000000000 */
[----:B------:R-:W-:Y:S02]  /*04f0*/  SHF.R.S32.HI R17, RZ, 0x1f, R2 ;  /* 0x0000001fff117819 */ /* 0x000fe40000011402 */
[----:B------:R-:W1:Y:S08]  /*0500*/  I2F.RP R16, R11 ;  /* 0x0000000b00107306 */ /* 0x000e700000209400 */
[----:B-1----:R-:W1:Y:S02]  /*0510*/  MUFU.RCP R14, R16 ;  /* 0x00000010000e7308 */ /* 0x002e640000001000 */
[----:B-1----:R-:W-:-:S06]  /*0520*/  IADD3 R14, R14, 0xffffffe, RZ ;  /* 0x0ffffffe0e0e7810 */ /* 0x002fcc0007ffe0ff */
[----:B------:R-:W1:Y:S02]  /*0530*/  F2I.FTZ.U32.TRUNC.NTZ R15, R14 ;  /* 0x0000000e000f7305 */ /* 0x000e64000021f000 */
[----:B-1----:R-:W-:Y:S02]  /*0540*/  IMAD.MOV R9, RZ, RZ, -R15 ;  /* 0x000000ffff097224 */ /* 0x002fe400078e0a0f */
[----:B------:R-:W-:Y:S02]  /*0550*/  IMAD.MOV.U32 R14, RZ, RZ, RZ ;  /* 0x000000ffff0e7224 */ /* 0x000fe400078e00ff */
[----:B------:R-:W-:Y:S01]  /*0560*/  IMAD R10, R9, R11, RZ ;  /* 0x0000000b090a7224 */ /* 0x000fe200078e02ff */
[----:B------:R-:W-:-:S03]  /*0570*/  IABS R9, R2 ;  /* 0x0000000200097213 */ /* 0x000fc60000000000 */
[----:B------:R-:W-:-:S04]  /*0580*/  IMAD.HI.U32 R10, R15, R10, R14 ;  /* 0x0000000a0f0a7227 */ /* 0x000fc800078e000e */
[----:B------:R-:W-:Y:S02]  /*0590*/  @P0 IMAD.IADD R14, R8, 0x1, R13 ;  /* 0x00000001080e0824 */ /* 0x000fe400078e020d */
[----:B--2---:R-:W-:-:S04]  /*05a0*/  IMAD.HI.U32 R12, R10, R9, RZ ;  /* 0x000000090a0c7227 */ /* 0x004fc800078e00ff */
[----:B------:R-:W-:Y:S02]  /*05b0*/  IMAD.MOV R10, RZ, RZ, -R12 ;  /* 0x000000ffff0a7224 */ /* 0x000fe400078e0a0c */
[----:B------:R-:W-:-:S04]  /*05c0*/  @P0 IMAD.WIDE.U32 R20, R14, c[0x0][0x1a0], RZ ;  /* 0x000068000e140a25 */ /* 0x000fc800078e00ff */
[----:B------:R-:W-:Y:S01]  /*05d0*/  IMAD R10, R11, R10, R9 ;  /* 0x0000000a0b0a7224 */ /* 0x000fe200078e0209 */
[----:B------:R-:W-:Y:S01]  /*05e0*/  LOP3.LUT R9, R2, c[0x0][0x1c8], RZ, 0x3c, !PT ;  /* 0x0000720002097a12 */ /* 0x000fe200078e3cff */
[----:B------:R-:W-:-:S03]  /*05f0*/  @P0 IMAD R14, R14, c[0x0][0x1a4], R21 ;  /* 0x000069000e0e0a24 */ /* 0x000fc600078e0215 */
[----:B------:R-:W-:Y:S02]  /*0600*/  ISETP.GT.U32.AND P2, PT, R11, R10, PT ;  /* 0x0000000a0b00720c */ /* 0x000fe40003f44070 */
[----:B------:R-:W-:-:S11]  /*0610*/  ISETP.GE.AND P1, PT, R9, RZ, PT ;  /* 0x000000ff0900720c */ /* 0x000fd60003f26270 */
[-C--:B------:R-:W-:Y:S02]  /*0620*/  @!P2 IADD3 R10, R10, -R11.reuse, RZ ;  /* 0x8000000b0a0aa210 */ /* 0x080fe40007ffe0ff */
[----:B------:R-:W-:Y:S02]  /*0630*/  @!P2 IADD3 R12, R12, 0x1, RZ ;  /* 0x000000010c0ca810 */ /* 0x000fe40007ffe0ff */
[----:B------:R-:W-:Y:S02]  /*0640*/  ISETP.GE.U32.AND P3, PT, R10, R11, PT ;  /* 0x0000000b0a00720c */ /* 0x000fe40003f66070 */
[----:B------:R-:W-:-:S11]  /*0650*/  ISETP.NE.AND P2, PT, RZ, c[0x0][0x1c8], PT ;  /* 0x00007200ff007a0c */ /* 0x000fd60003f45270 */
[----:B------:R-:W-:-:S05]  /*0660*/  @P3 IADD3 R12, R12, 0x1, RZ ;  /* 0x000000010c0c3810 */ /* 0x000fca0007ffe0ff */
[----:B------:R-:W-:-:S05]  /*0670*/  IMAD.MOV.U32 R13, RZ, RZ, R12 ;  /* 0x000000ffff0d7224 */ /* 0x000fca00078e000c */
[----:B------:R-:W-:Y:S02]  /*0680*/  @!P1 IADD3 R13, -R13, RZ, RZ ;  /* 0x000000ff0d0d9210 */ /* 0x000fe40007ffe1ff */
[----:B------:R-:W-:Y:S01]  /*0690*/  @!P2 LOP3.LUT R13, RZ, c[0x0][0x1c8], RZ, 0x33, !PT ;  /* 0x00007200ff0daa12 */ /* 0x000fe200078e33ff */
        /* <DEDUP_REMOVED lines=11> */
.L_x_47:
[----:B------:R-:W-:Y:S01]  /*0750*/  SHF.R.S32.HI R10, RZ, 0x1f, R91 ;  /* 0x0000001fff0a7819 */ /* 0x000fe2000001145b */
[----:B------:R-:W-:Y:S01]  /*0760*/  IMAD.IADD R15, R5, 0x1, -R4 ;  /* 0x00000001050f7824 */ /* 0x000fe200078e0a04 */
[----:B------:R-:W-:Y:S01]  /*0770*/  LEA.HI.SX32 R92, R30, 0xffffffff, 0x19 ;  /* 0xffffffff1e5c7811 */ /* 0x000fe200078fcaff */
[----:B------:R-:W-:Y:S01]  /*0780*/  IMAD R17, R17, c[0x0][0x1a8], RZ ;  /* 0x00006a0011117a24 */ /* 0x000fe200078e02ff */
[CC--:B------:R-:W-:Y:S02]  /*0790*/  LEA.HI R8, R10.reuse, R91.reuse, RZ, 0x3 ;  /* 0x0000005b0a087211 */ /* 0x0c0fe400078f18ff */
[----:B------:R-:W-:Y:S01]  /*07a0*/  LEA.HI R9, R10, R91, RZ, 0x6 ;  /* 0x0000005b0a097211 */ /* 0x000fe200078f30ff */
[----:B------:R-:W-:Y:S01]  /*07b0*/  IMAD R17, R2, c[0x0][0x1ac], R17 ;  /* 0x00006b0002117a24 */ /* 0x000fe200078e0211 */
[----:B------:R-:W-:Y:S01]  /*07c0*/  SHF.R.S32.HI R32, RZ, 0x3, R8 ;  /* 0x00000003ff207819 */ /* 0x000fe20000011408 */
[----:B------:R1:W-:Y:S01]  /*07d0*/  STL [R1+0x1c], R15 ;  /* 0x00001c0f01007387 */ /* 0x0003e20000100800 */
[----:B------:R-:W-:Y:S01]  /*07e0*/  LOP3.LUT R8, R8, 0xfffffff8, RZ, 0xc0, !PT ;  /* 0xfffffff808087812 */ /* 0x000fe200078ec0ff */
[----:B------:R-:W-:Y:S01]  /*07f0*/  IMAD.SHL.U32 R9, R9, 0x8, RZ ;  /* 0x0000000809097824 */ /* 0x000fe200078e00ff */
[C---:B------:R-:W-:Y:S01]  /*0800*/  IADD3 R5, R32.reuse, 0x10, RZ ;  /* 0x0000001020057810 */ /* 0x040fe20007ffe0ff */
[----:B------:R-:W-:Y:S01]  /*0810*/  IMAD.SHL.U32 R6, R32, 0x40, RZ ;  /* 0x0000004020067824 */ /* 0x000fe200078e00ff */
[----:B------:R-:W-:Y:S01]  /*0820*/  SHF.R.S32.HI R33, RZ, 0x1f, R32 ;  /* 0x0000001fff217819 */ /* 0x000fe20000011420 */
[----:B------:R-:W-:Y:S01]  /*0830*/  IMAD.IADD R8, R91, 0x1, -R8 ;  /* 0x000000015b087824 */ /* 0x000fe200078e0a08 */
[----:B------:R-:W-:-:S02]  /*0840*/  ISETP.GE.AND P1, PT, R5, R15, PT ;  /* 0x0000000f0500720c */ /* 0x000fc40003f26270 */
[----:B------:R-:W-:Y:S01]  /*0850*/  IADD3 R48, R32, 0x20, RZ ;  /* 0x0000002020307810 */ /* 0x000fe20007ffe0ff */
[----:B------:R-:W-:Y:S01]  /*0860*/  IMAD.SHL.U32 R50, R8, 0x8, RZ ;  /* 0x0000000808327824 */ /* 0x000fe200078e00ff */
[----:B------:R-:W-:Y:S01]  /*0870*/  LOP3.LUT R6, R6, 0x1c0, RZ, 0xc0, !PT ;  /* 0x000001c006067812 */ /* 0x000fe200078ec0ff */
[----:B------:R-:W-:Y:S01]  /*0880*/  IMAD.WIDE R52, R3, 0x80, R32 ;  /* 0x0000008003347825 */ /* 0x000fe200078e0220 */
[-C--:B------:R-:W-:Y:S02]  /*0890*/  ISETP.GE.AND P2, PT, R32, R15.reuse, PT ;  /* 0x0000000f2000720c */ /* 0x080fe40003f46270 */
[----:B------:R-:W-:Y:S02]  /*08a0*/  IADD3 R22, P3, R50, R22, RZ ;  /* 0x0000001632167210 */ /* 0x000fe40007f7e0ff */
[----:B------:R-:W-:Y:S01]  /*08b0*/  SHF.R.S32.HI R51, RZ, 0x1f, R50 ;  /* 0x0000001fff337819 */ /* 0x000fe20000011432 */
[----:B------:R-:W-:Y:S01]  /*08c0*/  STL.64 [R1+0x60], R52 ;  /* 0x0000603401007387 */ /* 0x000fe20000100a00 */
[----:B------:R-:W-:-:S02]  /*08d0*/  ISETP.GE.AND P0, PT, R48, R15, PT ;  /* 0x0000000f3000720c */ /* 0x000fc40003f06270 */
[----:B------:R-:W-:Y:S01]  /*08e0*/  LOP3.LUT R3, R6, 0x38, R50, 0xf8, !PT ;  /* 0x0000003806037812 */ /* 0x000fe200078ef832 */
[----:B------:R-:W-:Y:S01]  /*08f0*/  IMAD.X R23, R51, 0x1, R0, P3 ;  /* 0x0000000133177824 */ /* 0x000fe200018e0600 */
[----:B------:R-:W-:Y:S01]  /*0900*/  SHF.R.U32.HI R6, RZ, 0x3, R6 ;  /* 0x00000003ff067819 */ /* 0x000fe20000011606 */
[----:B------:R-:W-:Y:S01]  /*0910*/  STL [R1+0x38], R48 ;  /* 0x0000383001007387 */ /* 0x000fe20000100800 */
[----:B------:R-:W-:Y:S01]  /*0920*/  @!P1 IADD3 R26, P3, R52, 0x10, RZ ;  /* 0x00000010341a9810 */ /* 0x000fe20007f7e0ff */
[----:B------:R-:W-:Y:S01]  /*0930*/  @!P2 IMAD R4, R53, c[0x0][0x190], RZ ;  /* 0x000064003504aa24 */ /* 0x000fe200078e02ff */
[----:B------:R-:W-:Y:S01]  /*0940*/  LOP3.LUT R6, R3, R6, RZ, 0x3c, !PT ;  /* 0x0000000603067212 */ /* 0x000fe200078e3cff */
[----:B------:R-:W-:Y:S01]  /*0950*/  IMAD.WIDE.U32 R2, R2, c[0x0][0x1a8], R22 ;  /* 0x00006a0002027a25 */ /* 0x000fe200078e0016 */
[----:B------:R-:W-:Y:S01]  /*0960*/  IADD3 R49, R32, 0x30, RZ ;  /* 0x0000003020317810 */ /* 0x000fe20007ffe0ff */
[----:B------:R-:W-:Y:S01]  /*0970*/  STL.64 [R1+0x58], R50 ;  /* 0x0000583201007387 */ /* 0x000fe20000100a00 */
[----:B------:R-:W-:Y:S01]  /*0980*/  LOP3.LUT R6, R6, 0xfffffe00, R9, 0xf8, !PT ;  /* 0xfffffe0006067812 */ /* 0x000fe200078ef809 */
[----:B------:R-:W-:Y:S01]  /*0990*/  IMAD.IADD R17, R3, 0x1, R17 ;  /* 0x0000000103117824 */ /* 0x000fe200078e0211 */
[C---:B------:R-:W-:Y:S01]  /*09a0*/  IADD3 R47, R32.reuse, 0x40, RZ ;  /* 0x00000040202f7810 */ /* 0x040fe20007ffe0ff */
[----:B------:R-:W-:Y:S01]  /*09b0*/  @!P2 IMAD.MOV.U32 R16, RZ, RZ, R2 ;  /* 0x000000ffff10a224 */ /* 0x000fe200078e0002 */
[----:B------:R-:W-:Y:S01]  /*09c0*/  IADD3 R46, R32, 0x50, RZ ;  /* 0x00000050202e7810 */ /* 0x000fe20007ffe0ff */
[----:B------:R-:W-:Y:S01]  /*09d0*/  @!P1 IMAD.X R11, RZ, RZ, R53, P3 ;  /* 0x000000ffff0b9224 */ /* 0x000fe200018e0635 */
[C---:B------:R-:W-:Y:S01]  /*09e0*/  @!P0 IADD3 R24, P3, R52.reuse, 0x20, RZ ;  /* 0x0000002034188810 */ /* 0x040fe20007f7e0ff */
[C---:B------:R-:W-:Y:S01]  /*09f0*/  @!P2 IMAD R4, R52.reuse, c[0x0][0x194], R4 ;  /* 0x000065003404aa24 */ /* 0x040fe200078e0204 */
[----:B------:R-:W-:Y:S01]  /*0a00*/  ISETP.GE.AND P5, PT, R47, R15, PT ;  /* 0x0000000f2f00720c */ /* 0x000fe20003fa6270 */
[----:B------:R-:W-:Y:S01]  /*0a10*/  @!P2 IMAD.WIDE.U32 R22, R52, c[0x0][0x190], R16 ;  /* 0x000064003416aa25 */ /* 0x000fe200078e0010 */
[C---:B------:R-:W-:Y:S01]  /*0a20*/  IADD3 R45, R32.reuse, 0x60, RZ ;  /* 0x00000060202d7810 */ /* 0x040fe20007ffe0ff */
[----:B------:R-:W-:Y:S01]  /*0a30*/  STL [R1+0x34], R49 ;  /* 0x0000343101007387 */ /* 0x000fe20000100800 */
[----:B------:R-:W-:Y:S01]  /*0a40*/  IADD3 R44, R32, 0x70, RZ ;  /* 0x00000070202c7810 */ /* 0x000fe20007ffe0ff */
[----:B------:R-:W-:Y:S01]  /*0a50*/  @!P0 IMAD.X R9, RZ, RZ, R53, P3 ;  /* 0x000000ffff098224 */ /* 0x000fe200018e0635 */
[----:B------:R-:W-:Y:S01]  /*0a60*/  @!P2 LEA R28, P3, R22, c[0x0][0x160], 0x1 ;  /* 0x00005800161caa11 */ /* 0x000fe200078608ff */
[----:B------:R-:W-:-:S02]  /*0a70*/  @!P2 IMAD.IADD R4, R23, 0x1, R4 ;  /* 0x000000011704a824 */ /* 0x000fc400078e0204 */
[----:B------:R-:W-:Y:S02]  /*0a80*/  @!P1 IMAD R11, R11, c[0x0][0x190], RZ ;  /* 0x000064000b0b9a24 */ /* 0x000fe400078e02ff */
[----:B------:R-:W-:Y:S01]  /*0a90*/  @!P1 IMAD.MOV.U32 R16, RZ, RZ, R2 ;  /* 0x000000ffff109224 */ /* 0x000fe200078e0002 */
[----:B------:R-:W-:Y:S01]  /*0aa0*/  @!P2 LEA.HI.X R29, R22, c[0x0][0x164], R4, 0x1, P3 ;  /* 0x00005900161daa11 */ /* 0x000fe200018f0c04 */
[C---:B------:R-:W-:Y:S01]  /*0ab0*/  @!P1 IMAD R3, R26.reuse, c[0x0][0x194], R11 ;  /* 0x000065001a039a24 */ /* 0x040fe200078e020b */
[----:B------:R-:W-:Y:S01]  /*0ac0*/  ISETP.GE.AND P3, PT, R49, R15, PT ;  /* 0x0000000f3100720c */ /* 0x000fe20003f66270 */
[----:B------:R-:W-:-:S04]  /*0ad0*/  @!P1 IMAD.WIDE.U32 R26, R26, c[0x0][0x190], R16 ;  /* 0x000064001a1a9a25 */ /* 0x000fc800078e0010 */
[----:B------:R-:W-:Y:S01]  /*0ae0*/  @!P0 IMAD R9, R9, c[0x0][0x190], RZ ;  /* 0x0000640009098a24 */ /* 0x000fe200078e02ff */
[----:B------:R-:W-:Y:S01]  /*0af0*/  @!P1 LEA R38, P6, R26, c[0x0][0x160], 0x1 ;  /* 0x000058001a269a11 */ /* 0x000fe200078c08ff */
[----:B------:R-:W-:Y:S02]  /*0b00*/  @!P0 IMAD.MOV.U32 R16, RZ, RZ, R2 ;  /* 0x000000ffff108224 */ /* 0x000fe400078e0002 */
[----:B------:R-:W-:Y:S02]  /*0b10*/  IMAD.SHL.U32 R180, R6, 0x2, RZ ;  /* 0x0000000206b47824 */ /* 0x000fe400078e00ff */
[C---:B------:R-:W-:Y:S02]  /*0b20*/  @!P0 IMAD R0, R24.reuse, c[0x0][0x194], R9 ;  /* 0x0000650018008a24 */ /* 0x040fe400078e0209 */
[----:B------:R-:W-:Y:S01]  /*0b30*/  @!P1 IMAD.IADD R3, R27, 0x1, R3 ;  /* 0x000000011b039824 */ /* 0x000fe200078e0203 */
[----:B------:R-:W-:Y:S01]  /*0b40*/  @!PT LDS RZ, [RZ] ;  /* 0x00000000fffff984 */ /* 0x000fe20000000800 */
[----:B------:R-:W-:Y:S01]  /*0b50*/  @!PT LDS RZ, [RZ] ;  /* 0x00000000fffff984 */ /* 0x000fe20000000800 */
[----:B------:R-:W-:Y:S01]  /*0b60*/  @!PT LDS RZ, [RZ] ;  /* 0x00000000fffff984 */ /* 0x000fe20000000800 */
[----:B------:R2:W-:Y:S01]  /*0b70*/  @!P2 LDGSTS.E.BYPASS.LTC128B.128 [R180], [R28.64] ;  /* 0x000000001cb4afae */ /* 0x0005e2000b901d48 */
[----:B------:R-:W-:Y:S01]  /*0b80*/  @!P0 IMAD.WIDE.U32 R24, R24, c[0x0][0x190], R16 ;  /* 0x0000640018188a25 */ /* 0x000fe200078e0010 */
[----:B------:R-:W-:-:S02]  /*0b90*/  ISETP.GE.AND P2, PT, R46, R15, PT ;  /* 0x0000000f2e00720c */ /* 0x000fc40003f46270 */
[----:B------:R-:W-:Y:S01]  /*0ba0*/  @!P1 LEA.HI.X R39, R26, c[0x0][0x164], R3, 0x1, P6 ;  /* 0x000059001a279a11 */ /* 0x000fe200030f0c03 */
[----:B------:R-:W-:Y:S01]  /*0bb0*/  @!P0 IMAD.IADD R0, R25, 0x1, R0 ;  /* 0x0000000119008824 */ /* 0x000fe200078e0200 */
[----:B------:R-:W-:Y:S01]  /*0bc0*/  @!P0 LEA R22, P4, R24, c[0x0][0x160], 0x1 ;  /* 0x0000580018168a11 */ /* 0x000fe200078808ff */
[----:B------:R-:W-:Y:S01]  /*0bd0*/  @!P3 IMAD.MOV.U32 R16, RZ, RZ, R2 ;  /* 0x000000ffff10b224 */ /* 0x000fe200078e0002 */
[----:B------:R-:W-:Y:S01]  /*0be0*/  @!P3 IADD3 R26, P6, R52, 0x30, RZ ;  /* 0x00000030341ab810 */ /* 0x000fe20007fde0ff */
[----:B------:R3:W-:Y:S01]  /*0bf0*/  @!P1 LDGSTS.E.BYPASS.LTC128B.128 [R180+0x800], [R38.64] ;  /* 0x0080000026b49fae */ /* 0x0007e2000b901d48 */
[----:B------:R-:W-:Y:S02]  /*0c00*/  @!P0 LEA.HI.X R23, R24, c[0x0][0x164], R0, 0x1, P4 ;  /* 0x0000590018178a11 */ /* 0x000fe400020f0c00 */
[-C--:B------:R-:W-:Y:S01]  /*0c10*/  ISETP.GE.AND P4, PT, R45, R15.reuse, PT ;  /* 0x0000000f2d00720c */ /* 0x080fe20003f86270 */
[--C-:B------:R-:W-:Y:S01]  /*0c20*/  @!P3 IMAD.X R9, RZ, RZ, R53.reuse, P6 ;  /* 0x000000ffff09b224 */ /* 0x100fe200030e0635 */
[----:B------:R-:W-:Y:S01]  /*0c30*/  @!P5 IADD3 R24, P6, R52, 0x40, RZ ;  /* 0x000000403418d810 */ /* 0x000fe20007fde0ff */
[----:B------:R-:W-:Y:S01]  /*0c40*/  @!P2 IMAD.MOV.U32 R40, RZ, RZ, R2 ;  /* 0x000000ffff28a224 */ /* 0x000fe200078e0002 */
[----:B------:R-:W-:Y:S01]  /*0c50*/  ISETP.GE.AND P1, PT, R44, R15, PT ;  /* 0x0000000f2c00720c */ /* 0x000fe20003f26270 */
[----:B------:R-:W-:Y:S01]  /*0c60*/  @!P3 IMAD R9, R9, c[0x0][0x190], RZ ;  /* 0x000064000909ba24 */ /* 0x000fe200078e02ff */
[----:B------:R4:W-:Y:S01]  /*0c70*/  @!P0 LDGSTS.E.BYPASS.LTC128B.128 [R180+0x1000], [R22.64] ;  /* 0x0100000016b48fae */ /* 0x0009e2000b901d48 */
[----:B------:R-:W-:Y:S01]  /*0c80*/  @!P5 IMAD.X R3, RZ, RZ, R53, P6 ;  /* 0x000000ffff03d224 */ /* 0x000fe200030e0635 */
[----:B------:R-:W-:Y:S01]  /*0c90*/  @!P2 IADD3 R11, P6, R52, 0x50, RZ ;  /* 0x00000050340ba810 */ /* 0x000fe20007fde0ff */
[----:B------:R-:W-:Y:S01]  /*0ca0*/  @!P3 IMAD R0, R26, c[0x0][0x194], R9 ;  /* 0x000065001a00ba24 */ /* 0x000fe200078e0209 */
[----:B------:R-:W-:Y:S01]  /*0cb0*/  STL [R1+0x3c], R180 ;  /* 0x00003cb401007387 */ /* 0x000fe20000100800 */
[----:B------:R-:W-:-:S02]  /*0cc0*/  @!P5 IMAD R3, R3, c[0x0][0x190], RZ ;  /* 0x000064000303da24 */ /* 0x000fc400078e02ff */
[----:B------:R-:W-:Y:S01]  /*0cd0*/  @!P2 IMAD.X R12, RZ, RZ, R53, P6 ;  /* 0x000000ffff0ca224 */ /* 0x000fe200030e0635 */
[----:B------:R-:W-:Y:S01]  /*0ce0*/  @!P4 IADD3 R6, P6, R52, 0x60, RZ ;  /* 0x000000603406c810 */ /* 0x000fe20007fde0ff */
[----:B------:R-:W-:Y:S01]  /*0cf0*/  @!P3 IMAD.WIDE.U32 R26, R26, c[0x0][0x190], R16 ;  /* 0x000064001a1aba25 */ /* 0x000fe200078e0010 */
[----:B------:R-:W-:Y:S03]  /*0d00*/  STL [R1+0x30], R47 ;  /* 0x0000302f01007387 */ /* 0x000fe60000100800 */
[----:B------:R-:W-:Y:S01]  /*0d10*/  @!P5 IMAD R4, R24, c[0x0][0x194], R3 ;  /* 0x000065001804da24 */ /* 0x000fe200078e0203 */
[----:B------:R-:W-:Y:S01]  /*0d20*/  STL [R1+0x2c], R46 ;  /* 0x00002c2e01007387 */ /* 0x000fe20000100800 */
[----:B------:R-:W-:Y:S02]  /*0d30*/  @!P5 IMAD.MOV.U32 R3, RZ, RZ, R17 ;  /* 0x000000ffff03d224 */ /* 0x000fe400078e0011 */
[----:B------:R-:W-:Y:S01]  /*0d40*/  @!P4 IMAD.X R9, RZ, RZ, R53, P6 ;  /* 0x000000ffff09c224 */ /* 0x000fe200030e0635 */
[----:B------:R-:W-:Y:S01]  /*0d50*/  @!P3 LEA R36, P6, R26, c[0x0][0x160], 0x1 ;  /* 0x000058001a24ba11 */ /* 0x000fe200078c08ff */
[----:B------:R-:W-:Y:S01]  /*0d60*/  @!P3 IMAD.IADD R0, R27, 0x1, R0 ;  /* 0x000000011b00b824 */ /* 0x000fe200078e0200 */
[----:B------:R-:W-:Y:S01]  /*0d70*/  STL [R1+0x28], R45 ;  /* 0x0000282d01007387 */ /* 0x000fe20000100800 */
[----:B------:R-:W-:-:S03]  /*0d80*/  @!P5 IMAD.WIDE.U32 R24, R24, c[0x0][0x190], R2 ;  /* 0x000064001818da25 */ /* 0x000fc600078e0002 */
[----:B------:R-:W-:Y:S01]  /*0d90*/  @!P3 LEA.HI.X R37, R26, c[0x0][0x164], R0, 0x1, P6 ;  /* 0x000059001a25ba11 */ /* 0x000fe200030f0c00 */
[----:B------:R-:W-:Y:S01]  /*0da0*/  @!P2 IMAD R12, R12, c[0x0][0x190], RZ ;  /* 0x000064000c0caa24 */ /* 0x000fe200078e02ff */
[C---:B------:R-:W-:Y:S01]  /*0db0*/  @!P5 LEA R34, P6, R24.reuse, c[0x0][0x160], 0x1 ;  /* 0x000058001822da11 */ /* 0x040fe200078c08ff */
[----:B------:R-:W-:Y:S01]  /*0dc0*/  @!P2 IMAD.MOV.U32 R41, RZ, RZ, R17 ;  /* 0x000000ffff29a224 */ /* 0x000fe200078e0011 */
[----:B------:R-:W-:Y:S01]  /*0dd0*/  STL [R1+0x24], R44 ;  /* 0x0000242c01007387 */ /* 0x000fe20000100800 */
[----:B------:R-:W-:Y:S02]  /*0de0*/  @!P5 IMAD.IADD R4, R25, 0x1, R4 ;  /* 0x000000011904d824 */ /* 0x000fe400078e0204 */
[C---:B------:R-:W-:Y:S01]  /*0df0*/  @!P2 IMAD R3, R11.reuse, c[0x0][0x194], R12 ;  /* 0x000065000b03aa24 */ /* 0x040fe200078e020c */
[----:B------:R5:W-:Y:S01]  /*0e00*/  @!P3 LDGSTS.E.BYPASS.LTC128B.128 [R180+0x1800], [R36.64] ;  /* 0x0180000024b4bfae */ /* 0x000be2000b901d48 */
[----:B------:R-:W-:Y:S01]  /*0e10*/  @!P2 IMAD.WIDE.U32 R40, R11, c[0x0][0x190], R40 ;  /* 0x000064000b28aa25 */ /* 0x000fe200078e0028 */
[----:B------:R-:W-:-:S03]  /*0e20*/  @!P5 LEA.HI.X R35, R24, c[0x0][0x164], R4, 0x1, P6 ;  /* 0x000059001823da11 */ /* 0x000fc600030f0c04 */
[----:B------:R-:W-:Y:S01]  /*0e30*/  @!P4 IMAD R9, R9, c[0x0][0x190], RZ ;  /* 0x000064000909ca24 */ /* 0x000fe200078e02ff */
[----:B--2---:R-:W-:Y:S01]  /*0e40*/  @!P2 LEA R28, P6, R40, c[0x0][0x160], 0x1 ;  /* 0x00005800281caa11 */ /* 0x004fe200078c08ff */
[----:B------:R-:W-:Y:S01]  /*0e50*/  @!P4 IMAD.MOV.U32 R42, RZ, RZ, R2 ;  /* 0x000000ffff2ac224 */ /* 0x000fe200078e0002 */
[----:B------:R2:W-:Y:S01]  /*0e60*/  @!P5 LDGSTS.E.BYPASS.LTC128B.128 [R180+0x2000], [R34.64] ;  /* 0x0200000022b4dfae */ /* 0x0005e2000b901d48 */
[----:B------:R-:W-:Y:S02]  /*0e70*/  @!P4 IMAD.MOV.U32 R43, RZ, RZ, R17 ;  /* 0x000000ffff2bc224 */ /* 0x000fe400078e0011 */
[----:B------:R-:W-:Y:S02]  /*0e80*/  @!P2 IMAD.IADD R3, R41, 0x1, R3 ;  /* 0x000000012903a824 */ /* 0x000fe400078e0203 */
[C---:B------:R-:W-:Y:S02]  /*0e90*/  @!P4 IMAD R0, R6.reuse, c[0x0][0x194], R9 ;  /* 0x000065000600ca24 */ /* 0x040fe400078e0209 */
[----:B------:R-:W-:Y:S01]  /*0ea0*/  @!P4 IMAD.WIDE.U32 R42, R6, c[0x0][0x190], R42 ;  /* 0x00006400062aca25 */ /* 0x000fe200078e002a */
[----:B------:R-:W-:-:S03]  /*0eb0*/  @!P2 LEA.HI.X R29, R40, c[0x0][0x164], R3, 0x1, P6 ;  /* 0x00005900281daa11 */ /* 0x000fc600030f0c03 */
[----:B------:R-:W-:Y:S01]  /*0ec0*/  @!P4 IMAD.IADD R0, R43, 0x1, R0 ;  /* 0x000000012b00c824 */ /* 0x000fe200078e0200 */
[----:B------:R-:W-:Y:S01]  /*0ed0*/  @!P4 LEA R26, P6, R42, c[0x0][0x160], 0x1 ;  /* 0x000058002a1aca11 */ /* 0x000fe200078c08ff */
[----:B------:R-:W-:Y:S01]  /*0ee0*/  IMAD R9, R33, c[0x0][0x198], RZ ;  /* 0x0000660021097a24 */ /* 0x000fe200078e02ff */
[----:B------:R1:W-:Y:S01]  /*0ef0*/  @!P2 LDGSTS.E.BYPASS.LTC128B.128 [R180+0x2800], [R28.64] ;  /* 0x028000001cb4afae */ /* 0x0003e2000b901d48 */
[----:B------:R-:W-:Y:S01]  /*0f00*/  IMAD.WIDE.U32 R24, R32, c[0x0][0x198], R50 ;  /* 0x0000660020187a25 */ /* 0x000fe200078e0032 */
[----:B------:R-:W-:Y:S02]  /*0f10*/  @!P4 LEA.HI.X R27, R42, c[0x0][0x164], R0, 0x1, P6 ;  /* 0x000059002a1bca11 */ /* 0x000fe400030f0c00 */
[----:B------:R-:W-:Y:S01]  /*0f20*/  @!P1 IADD3 R16, P6, R52, 0x70, RZ ;  /* 0x0000007034109810 */ /* 0x000fe20007fde0ff */
[----:B------:R-:W-:Y:S02]  /*0f30*/  IMAD R0, R32, c[0x0][0x19c], R9 ;  /* 0x0000670020007a24 */ /* 0x000fe400078e0209 */
[----:B------:R-:W-:Y:S01]  /*0f40*/  @!P1 IMAD.MOV.U32 R6, RZ, RZ, R2 ;  /* 0x000000ffff069224 */ /* 0x000fe200078e0002 */
[----:B------:R-:W-:Y:S01]  /*0f50*/  SHF.R.S32.HI R2, RZ, 0x1f, R13 ;  /* 0x0000001fff027819 */ /* 0x000fe2000001140d */
[----:B------:R-:W-:Y:S01]  /*0f60*/  @!P1 IMAD.X R3, RZ, RZ, R53, P6 ;  /* 0x000000ffff039224 */ /* 0x000fe200030e0635 */
[----:B------:R-:W-:Y:S01]  /*0f70*/  IADD3 R18, P6, R18, R24, RZ ;  /* 0x0000001812127210 */ /* 0x000fe20007fde0ff */
[----:B------:R-:W-:Y:S01]  /*0f80*/  IMAD R4, R92, -0x80, R90 ;  /* 0xffffff805c047824 */ /* 0x000fe200078e025a */
[----:B------:R1:W-:Y:S01]  /*0f90*/  @!P4 LDGSTS.E.BYPASS.LTC128B.128 [R180+0x3000], [R26.64] ;  /* 0x030000001ab4cfae */ /* 0x0003e2000b901d48 */
[----:B------:R-:W-:Y:S01]  /*0fa0*/  @!P1 IMAD R3, R3, c[0x0][0x190], RZ ;  /* 0x0000640003039a24 */ /* 0x000fe200078e02ff */
[----:B------:R-:W-:Y:S01]  /*0fb0*/  IADD3.X R19, R7, R25, R0, P6, !PT ;  /* 0x0000001907137210 */ /* 0x000fe200037fe400 */
[----:B------:R-:W-:Y:S01]  /*0fc0*/  @!P1 IMAD.MOV.U32 R7, RZ, RZ, R17 ;  /* 0x000000ffff079224 */ /* 0x000fe200078e0011 */
[-C--:B------:R-:W-:Y:S01]  /*0fd0*/  ISETP.GE.AND P0, PT, R5, R4.reuse, PT ;  /* 0x000000040500720c */ /* 0x080fe20003f06270 */
[C---:B------:R-:W-:Y:S01]  /*0fe0*/  @!P1 IMAD R3, R16.reuse, c[0x0][0x194], R3 ;  /* 0x0000650010039a24 */ /* 0x040fe200078e0203 */
[----:B------:R-:W-:Y:S01]  /*0ff0*/  SHF.R.S32.HI R0, RZ, 0x1f, R92 ;  /* 0x0000001fff007819 */ /* 0x000fe2000001145c */
[----:B------:R-:W-:Y:S01]  /*1000*/  @!P1 IMAD.WIDE.U32 R16, R16, c[0x0][0x190], R6 ;  /* 0x0000640010109a25 */ /* 0x000fe200078e0006 */
[----:B------:R-:W-:-:S03]  /*1010*/  ISETP.GE.AND P2, PT, R32, R4, PT ;  /* 0x000000042000720c */ /* 0x000fc60003f46270 */
[----:B------:R-:W-:Y:S01]  /*1020*/  IMAD R12, R2, c[0x0][0x1b0], RZ ;  /* 0x00006c00020c7a24 */ /* 0x000fe200078e02ff */
[----:B------:R-:W-:Y:S01]  /*1030*/  @!P1 LEA R24, P6, R16, c[0x0][0x160], 0x1 ;  /* 0x0000580010189a11 */ /* 0x000fe200078c08ff */
[----:B------:R-:W-:Y:S02]  /*1040*/  IMAD.MOV.U32 R6, RZ, RZ, c[0x0][0x198] ;  /* 0x00006600ff067624 */ /* 0x000fe400078e00ff */
[----:B------:R-:W-:Y:S02]  /*1050*/  IMAD.MOV.U32 R7, RZ, RZ, 0x7 ;  /* 0x00000007ff077424 */ /* 0x000fe400078e00ff */
[C---:B------:R-:W-:Y:S02]  /*1060*/  IMAD R9, R13.reuse, c[0x0][0x1b4], R12 ;  /* 0x00006d000d097a24 */ /* 0x040fe400078e020c */
[----:B---3--:R-:W-:Y:S01]  /*1070*/  IMAD.WIDE.U32 R38, R13, c[0x0][0x1b0], R18 ;  /* 0x00006c000d267a25 */ /* 0x008fe200078e0012 */
[----:B------:R-:W-:-:S03]  /*1080*/  SHF.L.U64.HI R7, R6, R7, c[0x0][0x19c] ;  /* 0x0000670006077619 */ /* 0x000fc60000010207 */
[----:B------:R-:W-:Y:S01]  /*1090*/  IMAD.IADD R187, R39, 0x1, R9 ;  /* 0x0000000127bb7824 */ /* 0x000fe200078e0209 */
[----:B------:R3:W-:Y:S01]  /*10a0*/  STL.64 [R1+0x48], R38 ;  /* 0x0000482601007387 */ /* 0x0007e20000100a00 */
[----:B------:R-:W-:Y:S02]  /*10b0*/  @!P1 IMAD.IADD R3, R17, 0x1, R3 ;  /* 0x0000000111039824 */ /* 0x000fe400078e0203 */
[----:B------:R-:W-:Y:S02]  /*10c0*/  IMAD R9, R33, c[0x0][0x1a0], RZ ;  /* 0x0000680021097a24 */ /* 0x000fe400078e02ff */
[----:B------:R-:W-:Y:S01]  /*10d0*/  IMAD.WIDE.U32 R18, R32, c[0x0][0x1a0], R50 ;  /* 0x0000680020127a25 */ /* 0x000fe200078e0032 */
[----:B------:R-:W-:-:S03]  /*10e0*/  @!P1 LEA.HI.X R25, R16, c[0x0][0x164], R3, 0x1, P6 ;  /* 0x0000590010199a11 */ /* 0x000fc600030f0c03 */
[----:B------:R-:W-:Y:S01]  /*10f0*/  IMAD.SHL.U32 R31, R6, 0x80, RZ ;  /* 0x00000080061f7824 */ /* 0x000fe200078e00ff */
[----:B------:R-:W-:Y:S01]  /*1100*/  IADD3 R20, P3, R20, R18, RZ ;  /* 0x0000001214147210 */ /* 0x000fe20007f7e0ff */
[----:B------:R-:W-:Y:S01]  /*1110*/  IMAD R11, R7, R92, RZ ;  /* 0x0000005c070b7224 */ /* 0x000fe200078e02ff */
[----:B------:R3:W-:Y:S01]  /*1120*/  @!P1 LDGSTS.E.BYPASS.LTC128B.128 [R180+0x3800], [R24.64] ;  /* 0x0380000018b49fae */ /* 0x0007e2000b901d48 */
[----:B------:R-:W-:Y:S02]  /*1130*/  IMAD.MOV.U32 R186, RZ, RZ, R38 ;  /* 0x000000ffffba7224 */ /* 0x000fe400078e0026 */
[----:B------:R-:W-:Y:S02]  /*1140*/  IMAD R9, R32, c[0x0][0x1a4], R9 ;  /* 0x0000690020097a24 */ /* 0x000fe400078e0209 */
[-C--:B------:R-:W-:Y:S01]  /*1150*/  IMAD R11, R0, R31.reuse, R11 ;  /* 0x0000001f000b7224 */ /* 0x080fe200078e020b */
[----:B------:R-:W-:Y:S01]  /*1160*/  STL.64 [R1+0x50], R186 ;  /* 0x000050ba01007387 */ /* 0x000fe20000100a00 */
[----:B------:R-:W-:Y:S01]  /*1170*/  IMAD.WIDE.U32 R16, R92, R31, R186 ;  /* 0x0000001f5c107225 */ /* 0x000fe200078e00ba */
[----:B------:R-:W-:-:S02]  /*1180*/  IADD3.X R21, R14, R19, R9, P3, !PT ;  /* 0x000000130e157210 */ /* 0x000fc40001ffe409 */
[----:B------:R-:W-:Y:S01]  /*1190*/  ISETP.GE.AND P3, PT, R48, R4, PT ;  /* 0x000000043000720c */ /* 0x000fe20003f66270 */
[----:B------:R-:W-:Y:S01]  /*11a0*/  IMAD.MOV.U32 R3, RZ, RZ, c[0x0][0x19c] ;  /* 0x00006700ff037624 */ /* 0x000fe200078e00ff */
[----:B------:R-:W-:Y:S01]  /*11b0*/  @!P0 LEA R12, P6, R6, R16, 0x4 ;  /* 0x00000010060c8211 */ /* 0x000fe200078c20ff */
[----:B------:R-:W-:Y:S01]  /*11c0*/  IMAD.IADD R17, R17, 0x1, R11 ;  /* 0x0000000111117824 */ /* 0x000fe200078e020b */
[----:B--2---:R-:W-:Y:S01]  /*11d0*/  @!P2 LEA R34, P4, R16, c[0x0][0x168], 0x1 ;  /* 0x00005a001022aa11 */ /* 0x004fe200078808ff */
[----:B-1----:R-:W-:-:S03]  /*11e0*/  IMAD.WIDE.U32 R14, R6, 0x20, RZ ;  /* 0x00000020060e7825 */ /* 0x002fc600078e00ff */
[----:B------:R-:W-:Y:S01]  /*11f0*/  @!P0 LEA.HI.X R9, R6, R17, R3, 0x4, P6 ;  /* 0x0000001106098211 */ /* 0x000fe200030f2403 */
[----:B------:R-:W-:Y:S01]  /*1200*/  IMAD R2, R2, c[0x0][0x1b8], RZ ;  /* 0x00006e0002027a24 */ /* 0x000fe200078e02ff */
[----:B----4-:R-:W-:Y:S01]  /*1210*/  @!P0 LEA R22, P6, R12, c[0x0][0x168], 0x1 ;  /* 0x00005a000c168a11 */ /* 0x010fe200078c08ff */
[----:B------:R-:W-:Y:S01]  /*1220*/  IMAD.WIDE.U32 R40, R13, c[0x0][0x1b8], R20 ;  /* 0x00006e000d287a25 */ /* 0x000fe200078e0014 */
[----:B------:R-:W-:Y:S02]  /*1230*/  @!P2 LEA.HI.X R35, R16, c[0x0][0x16c], R17, 0x1, P4 ;  /* 0x00005b001023aa11 */ /* 0x000fe400020f0c11 */
[----:B------:R-:W-:Y:S01]  /*1240*/  @!P0 LEA.HI.X R23, R12, c[0x0][0x16c], R9, 0x1, P6 ;  /* 0x00005b000c178a11 */ /* 0x000fe200030f0c09 */
[----:B------:R-:W-:Y:S01]  /*1250*/  IMAD.SHL.U32 R9, R3, 0x20, RZ ;  /* 0x0000002003097824 */ /* 0x000fe200078e00ff */
[----:B------:R-:W-:Y:S01]  /*1260*/  ISETP.GE.AND P6, PT, R49, R4, PT ;  /* 0x000000043100720c */ /* 0x000fe20003fc6270 */
[----:B------:R1:W-:Y:S01]  /*1270*/  @!P2 LDGSTS.E.BYPASS.LTC128B.128 [R180+0x4000], [R34.64] ;  /* 0x0400000022b4afae */ /* 0x0003e2000b901d48 */
[----:B------:R-:W-:-:S02]  /*1280*/  @!P3 IADD3 R12, P5, R16, R14, RZ ;  /* 0x0000000e100cb210 */ /* 0x000fc40007fbe0ff */
[-C--:B------:R-:W-:Y:S01]  /*1290*/  ISETP.GE.AND P4, PT, R46, R4.reuse, PT ;  /* 0x000000042e00720c */ /* 0x080fe20003f86270 */
[----:B------:R2:W-:Y:S01]  /*12a0*/  @!P0 LDGSTS.E.BYPASS.LTC128B.128 [R180+0x4800], [R22.64] ;  /* 0x0480000016b48fae */ /* 0x0005e2000b901d48 */
[----:B------:R-:W-:Y:S02]  /*12b0*/  @!P3 IADD3.X R9, R17, R15, R9, P5, !PT ;  /* 0x0000000f1109b210 */ /* 0x000fe40002ffe409 */
[C---:B------:R-:W-:Y:S01]  /*12c0*/  @!P3 LEA R18, P5, R12.reuse, c[0x0][0x168], 0x1 ;  /* 0x00005a000c12ba11 */ /* 0x040fe200078a08ff */
[----:B------:R-:W-:Y:S01]  /*12d0*/  STL.64 [R1+0x40], R40 ;  /* 0x0000402801007387 */ /* 0x000fe20000100a00 */
[-C--:B------:R-:W-:Y:S02]  /*12e0*/  ISETP.GE.AND P2, PT, R45, R4.reuse, PT ;  /* 0x000000042d00720c */ /* 0x080fe40003f46270 */
[----:B------:R-:W-:Y:S01]  /*12f0*/  @!P3 LEA.HI.X R19, R12, c[0x0][0x16c], R9, 0x1, P5 ;  /* 0x00005b000c13ba11 */ /* 0x000fe200028f0c09 */
[----:B------:R-:W-:Y:S01]  /*1300*/  @!P6 IMAD R9, R3, 0x30, RZ ;  /* 0x000000300309e824 */ /* 0x000fe200078e02ff */
[----:B------:R-:W-:Y:S01]  /*1310*/  ISETP.GE.AND P5, PT, R47, R4, PT ;  /* 0x000000042f00720c */ /* 0x000fe20003fa6270 */
[----:B------:R-:W-:-:S02]  /*1320*/  @!P6 IMAD.WIDE.U32 R28, R6, 0x30, R16 ;  /* 0x00000030061ce825 */ /* 0x000fc400078e0010 */
[----:B------:R4:W-:Y:S02]  /*1330*/  @!P3 LDGSTS.E.BYPASS.LTC128B.128 [R180+0x5000], [R18.64] ;  /* 0x0500000012b4bfae */ /* 0x0009e4000b901d48 */
[----:B------:R-:W-:Y:S01]  /*1340*/  @!P6 IMAD.IADD R9, R29, 0x1, R9 ;  /* 0x000000011d09e824 */ /* 0x000fe200078e0209 */
[C---:B------:R-:W-:Y:S01]  /*1350*/  @!P6 LEA R14, P1, R28.reuse, c[0x0][0x168], 0x1 ;  /* 0x00005a001c0eea11 */ /* 0x040fe200078208ff */
[----:B------:R-:W-:Y:S02]  /*1360*/  @!P4 IMAD.MOV.U32 R26, RZ, RZ, R16 ;  /* 0x000000ffff1ac224 */ /* 0x000fe400078e0010 */
[----:B------:R-:W-:Y:S01]  /*1370*/  @!P4 IMAD.MOV.U32 R27, RZ, RZ, R17 ;  /* 0x000000ffff1bc224 */ /* 0x000fe200078e0011 */
[----:B------:R-:W-:Y:S01]  /*1380*/  @!P6 LEA.HI.X R15, R28, c[0x0][0x16c], R9, 0x1, P1 ;  /* 0x00005b001c0fea11 */ /* 0x000fe200008f0c09 */
[----:B------:R-:W-:Y:S01]  /*1390*/  IMAD R9, R13, c[0x0][0x1bc], R2 ;  /* 0x00006f000d097a24 */ /* 0x000fe200078e0202 */
[----:B------:R-:W-:Y:S01]  /*13a0*/  ISETP.GE.AND P1, PT, R44, R4, PT ;  /* 0x000000042c00720c */ /* 0x000fe20003f26270 */
[----:B------:R-:W-:Y:S01]  /*13b0*/  @!P4 IMAD R2, R3, 0x50, RZ ;  /* 0x000000500302c824 */ /* 0x000fe200078e02ff */
[C---:B------:R-:W-:Y:S01]  /*13c0*/  @!P5 LEA R12, P0, R6.reuse, R16, 0x6 ;  /* 0x00000010060cd211 */ /* 0x040fe200078030ff */
[----:B------:R-:W-:Y:S01]  /*13d0*/  @!P4 IMAD.WIDE.U32 R26, R6, 0x50, R26 ;  /* 0x00000050061ac825 */ /* 0x000fe200078e001a */
[----:B------:R4:W-:Y:S01]  /*13e0*/  @!P6 LDGSTS.E.BYPASS.LTC128B.128 [R180+0x5800], [R14.64] ;  /* 0x058000000eb4efae */ /* 0x0009e2000b901d48 */
[----:B------:R-:W-:-:S02]  /*13f0*/  ISETP.GE.AND P6, PT, R48, R4, PT ;  /* 0x000000043000720c */ /* 0x000fc40003fc6270 */
[----:B------:R-:W-:Y:S01]  /*1400*/  @!P5 LEA.HI.X R11, R6, R17, R3, 0x6, P0 ;  /* 0x00000011060bd211 */ /* 0x000fe200000f3403 */
[----:B--2---:R-:W-:Y:S01]  /*1410*/  @!P2 IMAD.MOV.U32 R22, RZ, RZ, R16 ;  /* 0x000000ffff16a224 */ /* 0x004fe200078e0010 */
[C---:B---3--:R-:W-:Y:S01]  /*1420*/  @!P5 LEA R24, P0, R12.reuse, c[0x0][0x168], 0x1 ;  /* 0x00005a000c18da11 */ /* 0x048fe200078008ff */
[----:B------:R-:W-:Y:S02]  /*1430*/  @!P2 IMAD.MOV.U32 R23, RZ, RZ, R17 ;  /* 0x000000ffff17a224 */ /* 0x000fe400078e0011 */
[----:B------:R-:W-:Y:S01]  /*1440*/  @!P4 IMAD.IADD R2, R27, 0x1, R2 ;  /* 0x000000011b02c824 */ /* 0x000fe200078e0202 */
[----:B------:R-:W-:Y:S01]  /*1450*/  @!P5 LEA.HI.X R25, R12, c[0x0][0x16c], R11, 0x1, P0 ;  /* 0x00005b000c19da11 */ /* 0x000fe200000f0c0b */
[----:B------:R-:W-:Y:S01]  /*1460*/  @!P2 IMAD R11, R3, 0x60, RZ ;  /* 0x00000060030ba824 */ /* 0x000fe200078e02ff */
[----:B------:R-:W-:Y:S01]  /*1470*/  @!P4 LEA R20, P0, R26, c[0x0][0x168], 0x1 ;  /* 0x00005a001a14ca11 */ /* 0x000fe200078008ff */
[----:B------:R-:W-:Y:S02]  /*1480*/  @!P2 IMAD.WIDE.U32 R22, R6, 0x60, R22 ;  /* 0x000000600616a825 */ /* 0x000fe400078e0016 */
[----:B------:R2:W-:Y:S01]  /*1490*/  @!P5 LDGSTS.E.BYPASS.LTC128B.128 [R180+0x6000], [R24.64] ;  /* 0x0600000018b4dfae */ /* 0x0005e2000b901d48 */
[----:B------:R-:W-:Y:S01]  /*14a0*/  @!P4 LEA.HI.X R21, R26, c[0x0][0x16c], R2, 0x1, P0 ;  /* 0x00005b001a15ca11 */ /* 0x000fe200000f0c02 */
[----:B------:R-:W-:Y:S01]  /*14b0*/  @!P1 IMAD.MOV.U32 R28, RZ, RZ, R16 ;  /* 0x000000ffff1c9224 */ /* 0x000fe200078e0010 */
[----:B-1----:R-:W-:Y:S01]  /*14c0*/  @!P2 LEA R34, P0, R22, c[0x0][0x168], 0x1 ;  /* 0x00005a001622aa11 */ /* 0x002fe200078008ff */
[----:B------:R-:W-:Y:S01]  /*14d0*/  @!P1 IMAD.MOV.U32 R29, RZ, RZ, R17 ;  /* 0x000000ffff1d9224 */ /* 0x000fe200078e0011 */
[----:B------:R-:W-:Y:S01]  /*14e0*/  ISETP.GE.AND P5, PT, R49, R4, PT ;  /* 0x000000043100720c */ /* 0x000fe20003fa6270 */
[----:B------:R-:W-:Y:S01]  /*14f0*/  IMAD R13, R0, c[0x0][0x1a0], RZ ;  /* 0x00006800000d7a24 */ /* 0x000fe200078e02ff */
[----:B------:R1:W-:Y:S01]  /*1500*/  @!P4 LDGSTS.E.BYPASS.LTC128B.128 [R180+0x6800], [R20.64] ;  /* 0x0680000014b4cfae */ /* 0x0003e2000b901d48 */
[----:B------:R-:W-:-:S02]  /*1510*/  @!P2 IMAD.IADD R11, R23, 0x1, R11 ;  /* 0x00000001170ba824 */ /* 0x000fc400078e020b */
[----:B------:R-:W-:Y:S02]  /*1520*/  @!P1 IMAD R0, R3, 0x70, RZ ;  /* 0x0000007003009824 */ /* 0x000fe400078e02ff */
[----:B------:R-:W-:Y:S01]  /*1530*/  @!P1 IMAD.WIDE.U32 R28, R6, 0x70, R28 ;  /* 0x00000070061c9825 */ /* 0x000fe200078e001c */
[----:B------:R-:W-:-:S03]  /*1540*/  @!P2 LEA.HI.X R35, R22, c[0x0][0x16c], R11, 0x1, P0 ;  /* 0x00005b001623aa11 */ /* 0x000fc600000f0c0b */
[----:B------:R-:W-:Y:S01]  /*1550*/  @!P1 IMAD.IADD R0, R29, 0x1, R0 ;  /* 0x000000011d009824 */ /* 0x000fe200078e0200 */
[----:B------:R-:W-:Y:S01]  /*1560*/  @!P1 LEA R22, P0, R28, c[0x0][0x168], 0x1 ;  /* 0x00005a001c169a11 */ /* 0x000fe200078008ff */
[----:B------:R3:W-:Y:S01]  /*1570*/  @!P2 LDGSTS.E.BYPASS.LTC128B.128 [R180+0x7000], [R34.64] ;  /* 0x0700000022b4afae */ /* 0x0007e2000b901d48 */
[----:B------:R-:W-:Y:S02]  /*1580*/  IMAD.WIDE.U32 R16, R92, c[0x0][0x1a0], RZ ;  /* 0x000068005c107a25 */ /* 0x000fe400078e00ff */
[----:B------:R-:W-:Y:S02]  /*1590*/  @!P1 LEA.HI.X R23, R28, c[0x0][0x16c], R0, 0x1, P0 ;  /* 0x00005b001c179a11 */ /* 0x000fe400000f0c00 */
[----:B------:R-:W-:Y:S01]  /*15a0*/  ISETP.GE.AND P0, PT, R5, R4, PT ;  /* 0x000000040500720c */ /* 0x000fe20003f06270 */
[----:B------:R-:W-:Y:S01]  /*15b0*/  IMAD R13, R92, c[0x0][0x1a4], R13 ;  /* 0x000069005c0d7a24 */ /* 0x000fe200078e020d */
[----:B------:R-:W-:Y:S01]  /*15c0*/  LEA R26, P3, R16, R40, 0x7 ;  /* 0x00000028101a7211 */ /* 0x000fe200078638ff */
[----:B------:R1:W-:Y:S01]  /*15d0*/  @!P1 LDGSTS.E.BYPASS.LTC128B.128 [R180+0x7800], [R22.64] ;  /* 0x0780000016b49fae */ /* 0x0003e2000b901d48 */
[----:B------:R-:W-:Y:S01]  /*15e0*/  IMAD.IADD R38, R41, 0x1, R9 ;  /* 0x0000000129267824 */ /* 0x000fe200078e0209 */
[----:B------:R-:W-:Y:S01]  /*15f0*/  ISETP.GE.AND P1, PT, R32, R4, PT ;  /* 0x000000042000720c */ /* 0x000fe20003f26270 */
[----:B------:R-:W-:Y:S01]  /*1600*/  IMAD.IADD R13, R17, 0x1, R13 ;  /* 0x00000001110d7824 */ /* 0x000fe200078e020d */
[----:B------:R-:W0:Y:S01]  /*1610*/  LDGDEPBAR ;  /* 0x00000000000079af */ /* 0x000e220000000000 */
[----:B------:R-:W-:-:S02]  /*1620*/  IMAD.MOV.U32 R28, RZ, RZ, c[0x0][0x1a0] ;  /* 0x00006800ff1c7624 */ /* 0x000fc400078e00ff */
[----:B------:R-:W-:Y:S01]  /*1630*/  IMAD.MOV.U32 R29, RZ, RZ, c[0x0][0x1a4] ;  /* 0x00006900ff1d7624 */ /* 0x000fe200078e00ff */
[----:B------:R-:W-:Y:S01]  /*1640*/  LEA.HI.X R27, R16, R38, R13, 0x7, P3 ;  /* 0x00000026101b7211 */ /* 0x000fe200018f3c0d */
[C---:B------:R-:W-:Y:S01]  /*1650*/  IMAD.WIDE.U32 R16, R28.reuse, 0x20, RZ ;  /* 0x000000201c107825 */ /* 0x040fe200078e00ff */
[----:B------:R-:W-:Y:S01]  /*1660*/  @!P0 LEA R12, P3, R28, R26, 0x4 ;  /* 0x0000001a1c0c8211 */ /* 0x000fe200078620ff */
[----:B------:R-:W-:Y:S01]  /*1670*/  STL [R1+0x18], R38 ;  /* 0x0000182601007387 */ /* 0x000fe20000100800 */
[----:B------:R-:W-:Y:S01]  /*1680*/  LEA.HI R13, R10, R91, RZ, 0x4 ;  /* 0x0000005b0a0d7211 */ /* 0x000fe200078f20ff */
[C---:B------:R-:W-:Y:S01]  /*1690*/  IMAD.SHL.U32 R11, R29.reuse, 0x20, RZ ;  /* 0x000000201d0b7824 */ /* 0x040fe200078e00ff */
[----:B------:R-:W-:Y:S01]  /*16a0*/  @!P0 LEA.HI.X R9, R28, R27, R29, 0x4, P3 ;  /* 0x0000001b1c098211 */ /* 0x000fe200018f241d */
[----:B------:R-:W-:Y:S01]  /*16b0*/  @!P5 IMAD R2, R29, 0x30, RZ ;  /* 0x000000301d02d824 */ /* 0x000fe200078e02ff */
[----:B----4-:R-:W-:Y:S01]  /*16c0*/  @!P0 LEA R18, P3, R12, c[0x0][0x170], 0x1 ;  /* 0x00005c000c128a11 */ /* 0x010fe200078608ff */
[----:B------:R-:W-:Y:S01]  /*16d0*/  @!P5 IMAD.WIDE.U32 R14, R28, 0x30, R26 ;  /* 0x000000301c0ed825 */ /* 0x000fe200078e001a */
[----:B------:R-:W-:-:S02]  /*16e0*/  @!P6 IADD3 R5, P2, R26, R16, RZ ;  /* 0x000000101a05e210 */ /* 0x000fc40007f5e0ff */
[----:B------:R-:W-:Y:S01]  /*16f0*/  @!P0 LEA.HI.X R19, R12, c[0x0][0x174], R9, 0x1, P3 ;  /* 0x00005d000c138a11 */ /* 0x000fe200018f0c09 */
[----:B------:R-:W-:Y:S01]  /*1700*/  @!P5 IMAD.IADD R2, R15, 0x1, R2 ;  /* 0x000000010f02d824 */ /* 0x000fe200078e0202 */
[----:B------:R-:W-:Y:S02]  /*1710*/  @!P6 IADD3.X R0, R27, R17, R11, P2, !PT ;  /* 0x000000111b00e210 */ /* 0x000fe400017fe40b */
[----:B--2---:R-:W-:Y:S02]  /*1720*/  @!P6 LEA R24, P3, R5, c[0x0][0x170], 0x1 ;  /* 0x00005c000518ea11 */ /* 0x004fe400078608ff */
[----:B------:R-:W-:Y:S01]  /*1730*/  @!P1 LEA R16, P4, R26, c[0x0][0x170], 0x1 ;  /* 0x00005c001a109a11 */ /* 0x000fe200078808ff */
[----:B------:R-:W-:-:S04]  /*1740*/  DEPBAR.LE SB0, 0x0 ;  /* 0x000080000000791a */ /* 0x000fc80000000000 */
[----:B------:R-:W-:Y:S01]  /*1750*/  BAR.SYNC.DEFER_BLOCKING 0x0 ;  /* 0x0000000000007b1d */ /* 0x000fe20000010000 */
[----:B------:R-:W-:Y:S02]  /*1760*/  @!P6 LEA.HI.X R25, R5, c[0x0][0x174], R0, 0x1, P3 ;  /* 0x00005d000519ea11 */ /* 0x000fe400018f0c00 */
[----:B------:R-:W-:Y:S02]  /*1770*/  LOP3.LUT R0, R13, 0xfffffff0, RZ, 0xc0, !PT ;  /* 0xfffffff00d007812 */ /* 0x000fe400078ec0ff */
[----:B------:R-:W-:Y:S02]  /*1780*/  @!P1 LEA.HI.X R17, R26, c[0x0][0x174], R27, 0x1, P4 ;  /* 0x00005d001a119a11 */ /* 0x000fe400020f0c1b */
[-C--:B------:R-:W-:Y:S01]  /*1790*/  ISETP.GE.AND P4, PT, R47, R4.reuse, PT ;  /* 0x000000042f00720c */ /* 0x080fe20003f86270 */
[----:B------:R-:W-:Y:S01]  /*17a0*/  IMAD.IADD R5, R91, 0x1, -R0 ;  /* 0x000000015b057824 */ /* 0x000fe200078e0a00 */
[----:B-1----:R-:W-:Y:S02]  /*17b0*/  @!P5 LEA R22, P2, R14, c[0x0][0x170], 0x1 ;  /* 0x00005c000e16da11 */ /* 0x002fe400078408ff */
[----:B------:R-:W-:-:S02]  /*17c0*/  ISETP.GE.AND P3, PT, R46, R4, PT ;  /* 0x000000042e00720c */ /* 0x000fc40003f66270 */
[----:B------:R-:W-:Y:S02]  /*17d0*/  SHF.R.S32.HI R12, RZ, 0x4, R13 ;  /* 0x00000004ff0c7819 */ /* 0x000fe4000001140d */
[----:B------:R-:W-:Y:S02]  /*17e0*/  @!P5 LEA.HI.X R23, R14, c[0x0][0x174], R2, 0x1, P2 ;  /* 0x00005d000e17da11 */ /* 0x000fe400010f0c02 */
[----:B------:R-:W-:Y:S02]  /*17f0*/  ISETP.GE.AND P2, PT, R45, R4, PT ;  /* 0x000000042d00720c */ /* 0x000fe40003f46270 */
[----:B------:R-:W-:Y:S02]  /*1800*/  SHF.R.S32.HI R2, RZ, 0x1f, R5 ;  /* 0x0000001fff027819 */ /* 0x000fe40000011405 */
[----:B------:R-:W-:Y:S02]  /*1810*/  LEA.HI R13, R13, R12, RZ, 0x1 ;  /* 0x0000000c0d0d7211 */ /* 0x000fe400078f08ff */
[----:B------:R-:W-:Y:S01]  /*1820*/  LEA.HI R2, R2, R5, RZ, 0x3 ;  /* 0x0000000502027211 */ /* 0x000fe200078f18ff */
[----:B------:R-:W-:Y:S01]  /*1830*/  @P1 STS.128 [R180+0x8000], RZ ;  /* 0x008000ffb4001388 */ /* 0x000fe20000000c00 */
[----:B------:R-:W-:Y:S01]  /*1840*/  LOP3.LUT R13, R13, 0xfffffffe, RZ, 0xc0, !PT ;  /* 0xfffffffe0d0d7812 */ /* 0x000fe200078ec0ff */
[----:B------:R-:W-:Y:S01]  /*1850*/  @!P3 IMAD R0, R29, 0x50, RZ ;  /* 0x000000501d00b824 */ /* 0x000fe200078e02ff */
[----:B------:R-:W-:Y:S01]  /*1860*/  LEA.HI R10, R10, R91, RZ, 0x5 ;  /* 0x0000005b0a0a7211 */ /* 0x000fe200078f28ff */
[----:B------:R-:W-:Y:S01]  /*1870*/  @!PT LDS RZ, [RZ] ;  /* 0x00000000fffff984 */ /* 0x000fe20000000800 */
[----:B------:R-:W-:Y:S01]  /*1880*/  @!PT LDS RZ, [RZ] ;  /* 0x00000000fffff984 */ /* 0x000fe20000000800 */
[----:B------:R-:W-:Y:S01]  /*1890*/  @!PT LDS RZ, [RZ] ;  /* 0x00000000fffff984 */ /* 0x000fe20000000800 */
[----:B------:R1:W-:Y:S01]  /*18a0*/  @!P1 LDGSTS.E.BYPASS.LTC128B.128 [R180+0x8000], [R16.64] ;  /* 0x0800000010b49fae */ /* 0x0003e2000b901d48 */
[----:B------:R-:W-:Y:S01]  /*18b0*/  ISETP.GE.AND P1, PT, R44, R4, PT ;  /* 0x000000042c00720c */ /* 0x000fe20003f26270 */
[----:B------:R-:W-:Y:S01]  /*18c0*/  IMAD.IADD R13, R12, 0x1, -R13 ;  /* 0x000000010c0d7824 */ /* 0x000fe200078e0a0d */
[----:B------:R-:W-:Y:S01]  /*18d0*/  LOP3.LUT R4, R2, 0xfffffff8, RZ, 0xc0, !PT ;  /* 0xfffffff802047812 */ /* 0x000fe200078ec0ff */
[----:B------:R-:W-:Y:S01]  /*18e0*/  @P0 STS.128 [R180+0x8800], RZ ;  /* 0x008800ffb4000388 */ /* 0x000fe20000000c00 */
[----:B------:R-:W-:Y:S01]  /*18f0*/  IMAD.SHL.U32 R12, R32, 0x8, RZ ;  /* 0x00000008200c7824 */ /* 0x000fe200078e00ff */
[----:B------:R-:W-:Y:S01]  /*1900*/  SHF.R.S32.HI R10, RZ, 0x5, R10 ;  /* 0x00000005ff0a7819 */ /* 0x000fe2000001140a */
[----:B------:R-:W-:Y:S01]  /*1910*/  @!P2 IMAD.MOV.U32 R32, RZ, RZ, R26 ;  /* 0x000000ffff20a224 */ /* 0x000fe200078e001a */
[----:B------:R-:W-:Y:S01]  /*1920*/  @!PT LDS RZ, [RZ] ;  /* 0x00000000fffff984 */ /* 0x000fe20000000800 */
[----:B------:R-:W-:Y:S01]  /*1930*/  @!PT LDS RZ, [RZ] ;  /* 0x00000000fffff984 */ /* 0x000fe20000000800 */
[----:B------:R-:W-:Y:S01]  /*1940*/  @!PT LDS RZ, [RZ] ;  /* 0x00000000fffff984 */ /* 0x000fe20000000800 */
[----:B------:R2:W-:Y:S01]  /*1950*/  @!P0 LDGSTS.E.BYPASS.LTC128B.128 [R180+0x8800], [R18.64] ;  /* 0x0880000012b48fae */ /* 0x0005e2000b901d48 */
[----:B------:R-:W-:Y:S01]  /*1960*/  @!P4 LEA R14, P0, R28, R26, 0x6 ;  /* 0x0000001a1c0ec211 */ /* 0x000fe200078030ff */
[----:B------:R-:W-:-:S02]  /*1970*/  @!P2 IMAD.MOV.U32 R33, RZ, RZ, R27 ;  /* 0x000000ffff21a224 */ /* 0x000fc400078e001b */
[----:B------:R-:W-:Y:S01]  /*1980*/  IMAD.IADD R4, R5, 0x1, -R4 ;  /* 0x0000000105047824 */ /* 0x000fe200078e0a04 */
[----:B------:R-:W-:Y:S01]  /*1990*/  @!P4 LEA.HI.X R9, R28, R27, R29, 0x6, P0 ;  /* 0x0000001b1c09c211 */ /* 0x000fe200000f341d */
[----:B------:R-:W-:Y:S01]  /*19a0*/  @!P2 IMAD R5, R29, 0x60, RZ ;  /* 0x000000601d05a824 */ /* 0x000fe200078e02ff */
[----:B------:R-:W-:Y:S01]  /*19b0*/  @!P4 LEA R20, P0, R14, c[0x0][0x170], 0x1 ;  /* 0x00005c000e14ca11 */ /* 0x000fe200078008ff */
[----:B------:R-:W-:Y:S01]  /*19c0*/  @!P2 IMAD.WIDE.U32 R32, R28, 0x60, R32 ;  /* 0x000000601c20a825 */ /* 0x000fe200078e0020 */
[----:B------:R-:W-:Y:S02]  /*19d0*/  @P6 STS.128 [R180+0x9000], RZ ;  /* 0x009000ffb4006388 */ /* 0x000fe40000000c00 */
[----:B------:R-:W-:Y:S01]  /*19e0*/  @!P4 LEA.HI.X R21, R14, c[0x0][0x174], R9, 0x1, P0 ;  /* 0x00005d000e15ca11 */ /* 0x000fe200000f0c09 */
[----:B------:R-:W-:Y:S01]  /*19f0*/  IMAD.SHL.U32 R9, R8, 0x40, RZ ;  /* 0x0000004008097824 */ /* 0x000fe200078e00ff */
[----:B------:R-:W-:Y:S01]  /*1a00*/  @!PT LDS RZ, [RZ] ;  /* 0x00000000fffff984 */ /* 0x000fe20000000800 */
[----:B------:R-:W-:Y:S01]  /*1a10*/  @!PT LDS RZ, [RZ] ;  /* 0x00000000fffff984 */ /* 0x000fe20000000800 */
[----:B------:R-:W-:Y:S01]  /*1a20*/  @!PT LDS RZ, [RZ] ;  /* 0x00000000fffff984 */ /* 0x000fe20000000800 */
[----:B------:R4:W-:Y:S01]  /*1a30*/  @!P6 LDGSTS.E.BYPASS.LTC128B.128 [R180+0x9000], [R24.64] ;  /* 0x0900000018b4efae */ /* 0x0009e2000b901d48 */
[----:B------:R-:W-:-:S02]  /*1a40*/  IMAD.SHL.U32 R14, R4, 0x40, RZ ;  /* 0x00000040040e7824 */ /* 0x000fc400078e00ff */
[----:B------:R-:W-:Y:S01]  /*1a50*/  @!P2 IMAD.IADD R5, R33, 0x1, R5 ;  /* 0x000000012105a824 */ /* 0x000fe200078e0205 */
[----:B------:R-:W-:Y:S01]  /*1a60*/  LOP3.LUT R9, R9, 0x1c0, RZ, 0xc0, !PT ;  /* 0x000001c009097812 */ /* 0x000fe200078ec0ff */
[----:B------:R-:W-:Y:S01]  /*1a70*/  IMAD.SHL.U32 R11, R13, 0x8, RZ ;  /* 0x000000080d0b7824 */ /* 0x000fe200078e00ff */
[----:B------:R-:W-:Y:S01]  /*1a80*/  LOP3.LUT R14, R14, 0x1c0, RZ, 0xc0, !PT ;  /* 0x000001c00e0e7812 */ /* 0x000fe200078ec0ff */
[----:B-1----:R-:W-:Y:S01]  /*1a90*/  @!P3 IMAD.MOV.U32 R16, RZ, RZ, R26 ;  /* 0x000000ffff10b224 */ /* 0x002fe200078e001a */
[----:B------:R-:W-:Y:S01]  /*1aa0*/  LOP3.LUT R12, R9, 0x8, R12, 0xf8, !PT ;  /* 0x00000008090c7812 */ /* 0x000fe200078ef80c */
[----:B------:R-:W-:Y:S01]  /*1ab0*/  @!P3 IMAD.MOV.U32 R17, RZ, RZ, R27 ;  /* 0x000000ffff11b224 */ /* 0x000fe200078e001b */
[----:B------:R-:W-:Y:S01]  /*1ac0*/  LOP3.LUT R11, R14, 0x8, R11, 0xf8, !PT ;  /* 0x000000080e0b7812 */ /* 0x000fe200078ef80b */
[C---:B------:R-:W-:Y:S01]  /*1ad0*/  @!P1 IMAD.WIDE.U32 R26, R28.reuse, 0x70, R26 ;  /* 0x000000701c1a9825 */ /* 0x040fe200078e001a */
[----:B------:R-:W-:Y:S01]  /*1ae0*/  SHF.R.U32.HI R88, RZ, 0x3, R14 ;  /* 0x00000003ff587819 */ /* 0x000fe2000001160e */
[----:B------:R-:W-:Y:S01]  /*1af0*/  @P5 STS.128 [R180+0x9800], RZ ;  /* 0x009800ffb4005388 */ /* 0x000fe20000000c00 */
[----:B------:R-:W-:Y:S01]  /*1b00*/  SHF.R.U32.HI R9, RZ, 0x3, R9 ;  /* 0x00000003ff097819 */ /* 0x000fe20000011609 */
[----:B------:R-:W-:Y:S01]  /*1b10*/  @!P3 IMAD.WIDE.U32 R16, R28, 0x50, R16 ;  /* 0x000000501c10b825 */ /* 0x000fe200078e0010 */
[----:B------:R-:W-:Y:S01]  /*1b20*/  LOP3.LUT R88, R11, R88, RZ, 0x3c, !PT ;  /* 0x000000580b587212 */ /* 0x000fe200078e3cff */
[----:B------:R-:W-:Y:S01]  /*1b30*/  @!PT LDS RZ, [RZ] ;  /* 0x00000000fffff984 */ /* 0x000fe20000000800 */
[----:B------:R-:W-:Y:S01]  /*1b40*/  @!PT LDS RZ, [RZ] ;  /* 0x00000000fffff984 */ /* 0x000fe20000000800 */
[----:B------:R-:W-:Y:S01]  /*1b50*/  @!PT LDS RZ, [RZ] ;  /* 0x00000000fffff984 */ /* 0x000fe20000000800 */
[----:B------:R1:W-:Y:S01]  /*1b60*/  @!P5 LDGSTS.E.BYPASS.LTC128B.128 [R180+0x9800], [R22.64] ;  /* 0x0980000016b4dfae */ /* 0x0003e2000b901d48 */
[----:B------:R-:W-:Y:S01]  /*1b70*/  LOP3.LUT R12, R12, R9, RZ, 0x3c, !PT ;  /* 0x000000090c0c7212 */ /* 0x000fe200078e3cff */
[----:B------:R-:W-:Y:S01]  /*1b80*/  @!P3 IMAD.IADD R0, R17, 0x1, R0 ;  /* 0x000000011100b824 */ /* 0x000fe200078e0200 */
[----:B--2---:R-:W-:Y:S01]  /*1b90*/  @!P3 LEA R18, P0, R16, c[0x0][0x170], 0x1 ;  /* 0x00005c001012ba11 */ /* 0x004fe200078008ff */
[----:B------:R-:W-:Y:S01]  /*1ba0*/  IMAD.SHL.U32 R89, R2, 0x40, RZ ;  /* 0x0000004002597824 */ /* 0x000fe200078e00ff */
[----:B------:R-:W-:Y:S01]  /*1bb0*/  @P4 STS.128 [R180+0xa000], RZ ;  /* 0x00a000ffb4004388 */ /* 0x000fe20000000c00 */
[----:B------:R-:W-:Y:S01]  /*1bc0*/  IMAD.SHL.U32 R91, R91, 0x2, RZ ;  /* 0x000000025b5b7824 */ /* 0x000fe200078e00ff */
[----:B------:R-:W-:Y:S01]  /*1bd0*/  @!P3 LEA.HI.X R19, R16, c[0x0][0x174], R0, 0x1, P0 ;  /* 0x00005d001013ba11 */ /* 0x000fe200000f0c00 */
[----:B------:R-:W-:Y:S01]  /*1be0*/  @!P1 IMAD R0, R29, 0x70, RZ ;  /* 0x000000701d009824 */ /* 0x000fe200078e02ff */
[----:B------:R-:W-:Y:S01]  /*1bf0*/  @!P2 LEA R16, P0, R32, c[0x0][0x170], 0x1 ;  /* 0x00005c002010aa11 */ /* 0x000fe200078008ff */
[----:B------:R-:W-:Y:S01]  /*1c00*/  @!PT LDS RZ, [RZ] ;  /* 0x00000000fffff984 */ /* 0x000fe20000000800 */
[----:B------:R-:W-:Y:S01]  /*1c10*/  @!PT LDS RZ, [RZ] ;  /* 0x00000000fffff984 */ /* 0x000fe20000000800 */
[----:B------:R-:W-:Y:S01]  /*1c20*/  @!PT LDS RZ, [RZ] ;  /* 0x00000000fffff984 */ /* 0x000fe20000000800 */
[----:B------:R1:W-:Y:S01]  /*1c30*/  @!P4 LDGSTS.E.BYPASS.LTC128B.128 [R180+0xa000], [R20.64] ;  /* 0x0a00000014b4cfae */ /* 0x0003e2000b901d48 */
[----:B------:R-:W-:-:S02]  /*1c40*/  LOP3.LUT R89, R89, 0xfffffe00, RZ, 0xc0, !PT ;  /* 0xfffffe0059597812 */ /* 0x000fc400078ec0ff */
[----:B------:R-:W-:Y:S01]  /*1c50*/  @!P2 LEA.HI.X R17, R32, c[0x0][0x174], R5, 0x1, P0 ;  /* 0x00005d002011aa11 */ /* 0x000fe200000f0c05 */
[----:B------:R-:W-:Y:S01]  /*1c60*/  @!P1 IMAD.IADD R5, R27, 0x1, R0 ;  /* 0x000000011b059824 */ /* 0x000fe200078e0200 */
[C---:B------:R-:W-:Y:S01]  /*1c70*/  @!P1 LEA R14, P0, R26.reuse, c[0x0][0x170], 0x1 ;  /* 0x00005c001a0e9a11 */ /* 0x040fe200078008ff */
[----:B------:R-:W-:Y:S01]  /*1c80*/  IMAD R0, R13, 0x200, R12 ;  /* 0x000002000d007824 */ /* 0x000fe200078e020c */
[----:B------:R-:W-:Y:S01]  /*1c90*/  @P3 STS.128 [R180+0xa800], RZ ;  /* 0x00a800ffb4003388 */ /* 0x000fe20000000c00 */
[----:B------:R-:W-:Y:S01]  /*1ca0*/  LOP3.LUT R91, R91, 0x6, RZ, 0xc0, !PT ;  /* 0x000000065b5b7812 */ /* 0x000fe200078ec0ff */
[----:B------:R-:W-:Y:S01]  /*1cb0*/  IMAD.IADD R252, R89, 0x1, R88 ;  /* 0x0000000159fc7824 */ /* 0x000fe200078e0258 */
[----:B------:R-:W-:Y:S01]  /*1cc0*/  @!P1 LEA.HI.X R15, R26, c[0x0][0x174], R5, 0x1, P0 ;  /* 0x00005d001a0f9a11 */ /* 0x000fe200000f0c05 */
[----:B------:R-:W-:Y:S01]  /*1cd0*/  IMAD R5, R10, 0x400, R89 ;  /* 0x000004000a057824 */ /* 0x000fe200078e0259 */
[----:B------:R-:W-:Y:S01]  /*1ce0*/  @!PT LDS RZ, [RZ] ;  /* 0x00000000fffff984 */ /* 0x000fe20000000800 */
[----:B------:R-:W-:Y:S01]  /*1cf0*/  @!PT LDS RZ, [RZ] ;  /* 0x00000000fffff984 */ /* 0x000fe20000000800 */
[----:B------:R-:W-:Y:S01]  /*1d00*/  @!PT LDS RZ, [RZ] ;  /* 0x00000000fffff984 */ /* 0x000fe20000000800 */
[----:B------:R2:W-:Y:S01]  /*1d10*/  @!P3 LDGSTS.E.BYPASS.LTC128B.128 [R180+0xa800], [R18.64] ;  /* 0x0a80000012b4bfae */ /* 0x0005e2000b901d48 */
[----:B------:R-:W-:-:S02]  /*1d20*/  IMAD.SHL.U32 R159, R0, 0x2, RZ ;  /* 0x00000002009f7824 */ /* 0x000fc400078e00ff */
[----:B------:R-:W-:Y:S01]  /*1d30*/  IMAD.IADD R2, R88, 0x1, R5 ;  /* 0x0000000158027824 */ /* 0x000fe200078e0205 */
[----:B------:R-:W-:Y:S01]  /*1d40*/  @P2 STS.128 [R180+0xb000], RZ ;  /* 0x00b000ffb4002388 */ /* 0x000fe20000000c00 */
[----:B------:R-:W-:Y:S01]  /*1d50*/  IMAD.MOV.U32 R0, RZ, RZ, 0x20 ;  /* 0x00000020ff007424 */ /* 0x000fe200078e00ff */
[C---:B------:R-:W-:Y:S01]  /*1d60*/  IADD3 R182, R159.reuse, 0x4040, RZ ;  /* 0x000040409fb67810 */ /* 0x040fe20007ffe0ff */
[----:B------:R-:W-:Y:S01]  /*1d70*/  IMAD.SHL.U32 R48, R2, 0x2, RZ ;  /* 0x0000000202307824 */ /* 0x000fe200078e00ff */
[----:B------:R-:W-:Y:S01]  /*1d80*/  @!PT LDS RZ, [RZ] ;  /* 0x00000000fffff984 */ /* 0x000fe20000000800 */
[----:B------:R-:W-:Y:S01]  /*1d90*/  @!PT LDS RZ, [RZ] ;  /* 0x00000000fffff984 */ /* 0x000fe20000000800 */
[----:B------:R-:W-:Y:S01]  /*1da0*/  @!PT LDS RZ, [RZ] ;  /* 0x00000000fffff984 */ /* 0x000fe20000000800 */
[----:B------:R2:W-:Y:S01]  /*1db0*/  @!P2 LDGSTS.E.BYPASS.LTC128B.128 [R180+0xb000], [R16.64] ;  /* 0x0b00000010b4afae */ /* 0x0005e2000b901d48 */
[----:B------:R-:W-:Y:S01]  /*1dc0*/  IADD3 R2, R159, 0x4000, RZ ;  /* 0x000040009f027810 */ /* 0x000fe20007ffe0ff */
[----:B------:R-:W-:Y:S02]  /*1dd0*/  IMAD R91, R92, 0x80, R91 ;  /* 0x000000805c5b7824 */ /* 0x000fe400078e025b */
[----:B------:R-:W-:Y:S04]  /*1de0*/  @P1 STS.128 [R180+0xb800], RZ ;  /* 0x00b800ffb4001388 */ /* 0x000fe80000000c00 */
[----:B------:R-:W-:Y:S01]  /*1df0*/  @!PT LDS RZ, [RZ] ;  /* 0x00000000fffff984 */ /* 0x000fe20000000800 */
[----:B------:R-:W-:Y:S01]  /*1e00*/  @!PT LDS RZ, [RZ] ;  /* 0x00000000fffff984 */ /* 0x000fe20000000800 */
[----:B------:R-:W-:Y:S01]  /*1e10*/  @!PT LDS RZ, [RZ] ;  /* 0x00000000fffff984 */ /* 0x000fe20000000800 */
[----:B------:R1:W-:Y:S01]  /*1e20*/  @!P1 LDGSTS.E.BYPASS.LTC128B.128 [R180+0xb800], [R14.64] ;  /* 0x0b8000000eb49fae */ /* 0x0003e2000b901d48 */
[----:B------:R-:W-:Y:S01]  /*1e30*/  R2P PR, R4, 0x6 ;  /* 0x0000000604007804 */ /* 0x000fe20000000000 */
[----:B------:R-:W-:-:S02]  /*1e40*/  IMAD.MOV.U32 R4, RZ, RZ, 0x10 ;  /* 0x00000010ff047424 */ /* 0x000fc400078e00ff */
[----:B------:R-:W-:Y:S02]  /*1e50*/  LDSM.16.M88.4 R40, [R48] ;  /* 0x000000003028783b */ /* 0x000fe40000000200 */
[----:B------:R-:W-:Y:S02]  /*1e60*/  SEL R5, R0, 0xffffffe0, !P2 ;  /* 0xffffffe000057807 */ /* 0x000fe40005000000 */
[----:B------:R-:W2:Y:S01]  /*1e70*/  LDSM.16.M88.4 R56, [R159+0x4000] ;  /* 0x004000009f38783b */ /* 0x000ea20000000200 */
[----:B------:R-:W-:Y:S02]  /*1e80*/  SEL R4, R4, 0xfffffff0, !P1 ;  /* 0xfffffff004047807 */ /* 0x000fe40004800000 */
[----:B------:R-:W-:Y:S01]  /*1e90*/  R2P PR, R8, 0x6 ;  /* 0x0000000608007804 */ /* 0x000fe20000000000 */
[----:B-----5:R-:W5:Y:S01]  /*1ea0*/  LDSM.16.M88.4 R36, [R48+0x2000] ;  /* 0x002000003024783b */ /* 0x020f620000000200 */
[--C-:B------:R-:W-:Y:S01]  /*1eb0*/  IMAD R8, R5, 0x2, R48.reuse ;  /* 0x0000000205087824 */ /* 0x100fe200078e0230 */
[----:B------:R-:W-:Y:S01]  /*1ec0*/  ISETP.GE.AND P4, PT, R91, R90, PT ;  /* 0x0000005a5b00720c */ /* 0x000fe20003f86270 */
[----:B------:R-:W-:Y:S01]  /*1ed0*/  IMAD R49, R4, 0x2, R48 ;  /* 0x0000000204317824 */ /* 0x000fe200078e0230 */
[----:B------:R-:W-:Y:S01]  /*1ee0*/  SEL R0, R0, 0xffffffe0, !P1 ;  /* 0xffffffe000007807 */ /* 0x000fe20004800000 */
[----:B------:R-:W-:Y:S04]  /*1ef0*/  STL [R1+0x14], R48 ;  /* 0x0000143001007387 */ /* 0x000fe80000100800 */
[----:B------:R-:W-:Y:S01]  /*1f00*/  IMAD.IADD R251, R159, 0x1, R0 ;  /* 0x000000019ffb7824 */ /* 0x000fe200078e0200 */
[----:B---3--:R-:W-:Y:S02]  /*1f10*/  LDSM.16.M88.4 R32, [R49] ;  /* 0x000000003120783b */ /* 0x008fe40000000200 */
[----:B------:R-:W-:Y:S01]  /*1f20*/  @P2 IADD3 R182, R2, -0x40, RZ ;  /* 0xffffffc002b62810 */ /* 0x000fe20007ffe0ff */
[----:B------:R-:W-:Y:S01]  /*1f30*/  IMAD R2, R4, 0x2, R8 ;  /* 0x0000000204027824 */ /* 0x000fe200078e0208 */
[----:B------:R-:W3:Y:S02]  /*1f40*/  LDSM.16.M88.4 R44, [R251+0x4000] ;  /* 0x00400000fb2c783b */ /* 0x000ee40000000200 */
[----:B------:R-:W-:Y:S01]  /*1f50*/  IADD3 R247, R182, 0x800, RZ ;  /* 0x00000800b6f77810 */ /* 0x000fe20007ffe0ff */
[----:B------:R-:W-:Y:S01]  /*1f60*/  IMAD.IADD R198, R0, 0x1, R182 ;  /* 0x0000000100c67824 */ /* 0x000fe200078e02b6 */
[----:B----4-:R-:W4:Y:S01]  /*1f70*/  LDSM.16.M88.4 R24, [R49+0x2000] ;  /* 0x002000003118783b */ /* 0x010f220000000200 */
[----:B------:R-:W-:-:S02]  /*1f80*/  IADD3 R246, R182, 0x1000, RZ ;  /* 0x00001000b6f67810 */ /* 0x000fc40007ffe0ff */
[C---:B------:R-:W-:Y:S01]  /*1f90*/  IADD3 R245, R182.reuse, 0x1800, RZ ;  /* 0x00001800b6f57810 */ /* 0x040fe20007ffe0ff */
[----:B------:R-:W-:Y:S01]  /*1fa0*/  LDSM.16.M88.4 R80, [R182] ;  /* 0x00000000b650783b */ /* 0x000fe20000000200 */
[C---:B------:R-:W-:Y:S02]  /*1fb0*/  IADD3 R244, R182.reuse, 0x2000, RZ ;  /* 0x00002000b6f47810 */ /* 0x040fe40007ffe0ff */
[C---:B------:R-:W-:Y:S01]  /*1fc0*/  IADD3 R203, R182.reuse, 0x2800, RZ ;  /* 0x00002800b6cb7810 */ /* 0x040fe20007ffe0ff */
[----:B-1----:R-:W1:Y:S01]  /*1fd0*/  LDSM.16.M88.4 R20, [R8] ;  /* 0x000000000814783b */ /* 0x002e620000000200 */
[C---:B------:R-:W-:Y:S02]  /*1fe0*/  IADD3 R202, R182.reuse, 0x3000, RZ ;  /* 0x00003000b6ca7810 */ /* 0x040fe40007ffe0ff */
[----:B------:R-:W-:Y:S01]  /*1ff0*/  IADD3 R200, R182, 0x3800, RZ ;  /* 0x00003800b6c87810 */ /* 0x000fe20007ffe0ff */
[----:B--2---:R-:W2:Y:S04]  /*2000*/  LDSM.16.M88.4 R16, [R8+0x2000] ;  /* 0x002000000810783b */ /* 0x004ea80000000200 */
[----:B------:R-:W-:Y:S01]  /*2010*/  STL [R1+0x10], R159 ;  /* 0x0000109f01007387 */ /* 0x000fe20000100800 */
[-C--:B------:R-:W-:Y:S03]  /*2020*/  HMMA.16816.F32.BF16 R76, R40, R56.reuse, RZ ;  /* 0x00000038284c723c */ /* 0x080fe600000418ff */
[----:B------:R-:W-:Y:S04]  /*2030*/  STL [R1+0xc], R49 ;  /* 0x00000c3101007387 */ /* 0x000fe80000100800 */
[----:B------:R-:W-:Y:S01]  /*2040*/  LDSM.16.M88.4 R48, [R198] ;  /* 0x00000000c630783b */ /* 0x000fe20000000200 */
[----:B-----5:R-:W-:Y:S03]  /*2050*/  HMMA.16816.F32.BF16 R52, R36, R56, RZ ;  /* 0x000000382434723c */ /* 0x020fe600000418ff */
[----:B------:R-:W5:Y:S04]  /*2060*/  LDSM.16.M88.4 R12, [R2] ;  /* 0x00000000020c783b */ /* 0x000f680000000200 */
[----:B------:R-:W2:Y:S01]  /*2070*/  LDSM.16.M88.4 R68, [R159+0x4800] ;  /* 0x004800009f44783b */ /* 0x000ea20000000200 */
[----:B------:R-:W-:Y:S03]  /*2080*/  HMMA.16816.F32.BF16 R60, R40, R58, RZ ;  /* 0x0000003a283c723c */ /* 0x000fe600000418ff */
[----:B------:R-:W-:Y:S04]  /*2090*/  STL [R1+0x4], R182 ;  /* 0x000004b601007387 */ /* 0x000fe80000100800 */
[----:B------:R-:W-:Y:S01]  /*20a0*/  STL [R1+0x8], R8 ;  /* 0x0000080801007387 */ /* 0x000fe20000100800 */
[----:B---3--:R-:W-:Y:S03]  /*20b0*/  HMMA.16816.F32.BF16 R76, R32, R44, R76 ;  /* 0x0000002c204c723c */ /* 0x008fe6000004184c */
[----:B------:R-:W3:Y:S04]  /*20c0*/  LDSM.16.M88.4 R8, [R2+0x2000] ;  /* 0x002000000208783b */ /* 0x000ee80000000200 */
[----:B------:R-:W2:Y:S01]  /*20d0*/  LDSM.16.M88.4 R64, [R251+0x4800] ;  /* 0x00480000fb40783b */ /* 0x000ea20000000200 */
[----:B------:R-:W-:Y:S03]  /*20e0*/  HMMA.16816.F32.BF16 R56, R36, R58, RZ ;  /* 0x0000003a2438723c */ /* 0x000fe600000418ff */
[----:B------:R-:W3:Y:S04]  /*20f0*/  LDSM.16.M88.4 R84, [R182+0x800] ;  /* 0x00080000b654783b */ /* 0x000ee80000000200 */
[----:B------:R2:W-:Y:S01]  /*2100*/  STL [R1], R2 ;  /* 0x0000000201007387 */ /* 0x0005e20000100800 */
[----:B----4-:R-:W-:Y:S03]  /*2110*/  HMMA.16816.F32.BF16 R52, R24, R44, R52 ;  /* 0x0000002c1834723c */ /* 0x010fe60000041834 */
[----:B------:R-:W0:Y:S05]  /*2120*/  LDGDEPBAR ;  /* 0x00000000000079af */ /* 0x000e2a0000000000 */
[----:B-1----:R-:W-:Y:S08]  /*2130*/  HMMA.16816.F32.BF16 R76, R20, R80, R76 ;  /* 0x00000050144c723c */ /* 0x002ff0000004184c */
[-C--:B------:R-:W-:Y:S08]  /*2140*/  HMMA.16816.F32.BF16 R60, R32, R46.reuse, R60 ;  /* 0x0000002e203c723c */ /* 0x080ff0000004183c */
[----:B------:R-:W-:Y:S08]  /*2150*/  HMMA.16816.F32.BF16 R56, R24, R46, R56 ;  /* 0x0000002e1838723c */ /* 0x000ff00000041838 */
[----:B--2---:R-:W-:Y:S08]  /*2160*/  HMMA.16816.F32.BF16 R52, R16, R80, R52 ;  /* 0x000000501034723c */ /* 0x004ff00000041834 */
[----:B-----5:R-:W-:Y:S08]  /*2170*/  HMMA.16816.F32.BF16 R76, R12, R48, R76 ;  /* 0x000000300c4c723c */ /* 0x020ff0000004184c */
[----:B------:R-:W-:Y:S08]  /*2180*/  HMMA.16816.F32.BF16 R72, R40, R68, RZ ;  /* 0x000000442848723c */ /* 0x000ff000000418ff */
[-C--:B------:R-:W-:Y:S08]  /*2190*/  HMMA.16816.F32.BF16 R60, R20, R82.reuse, R60 ;  /* 0x00000052143c723c */ /* 0x080ff0000004183c */
[----:B------:R-:W-:Y:S01]  /*21a0*/  HMMA.16816.F32.BF16 R56, R16, R82, R56 ;  /* 0x000000521038723c */ /* 0x000fe20000041838 */
[----:B------:R-:W-:Y:S01]  /*21b0*/  FMUL.FTZ R76, R76, c[0x0][0x2ec] ;  /* 0x0000bb004c4c7a20 */ /* 0x000fe20000410000 */
[----:B------:R-:W-:Y:S01]  /*21c0*/  LDSM.16.M88.4 R80, [R198+0x800] ;  /* 0x00080000c650783b */ /* 0x000fe20000000200 */
[----:B------:R-:W-:-:S02]  /*21d0*/  FMUL.FTZ R77, R77, c[0x0][0x2ec] ;  /* 0x0000bb004d4d7a20 */ /* 0x000fc40000410000 */
[----:B------:R-:W-:Y:S01]  /*21e0*/  FMUL.FTZ R78, R78, c[0x0][0x2ec] ;  /* 0x0000bb004e4e7a20 */ /* 0x000fe20000410000 */
[----:B------:R-:W-:Y:S01]  /*21f0*/  MUFU.TANH R104, R76 ;  /* 0x0000004c00687308 */ /* 0x000fe20000002400 */
[----:B------:R-:W-:Y:S01]  /*2200*/  FMUL.FTZ R79, R79, c[0x0][0x2ec] ;  /* 0x0000bb004f4f7a20 */ /* 0x000fe20000410000 */
[----:B------:R-:W-:Y:S06]  /*2210*/  HMMA.16816.F32.BF16 R44, R36, R68, RZ ;  /* 0x00000044242c723c */ /* 0x000fec00000418ff */
[----:B------:R-:W-:Y:S02]  /*2220*/  MUFU.TANH R103, R77 ;  /* 0x0000004d00677308 */ /* 0x000fe40000002400 */
[----:B---3--:R-:W-:Y:S06]  /*2230*/  HMMA.16816.F32.BF16 R52, R8, R48, R52 ;  /* 0x000000300834723c */ /* 0x008fec0000041834 */
[----:B------:R-:W-:Y:S02]  /*2240*/  MUFU.TANH R102, R78 ;  /* 0x0000004e00667308 */ /* 0x000fe40000002400 */
[----:B------:R-:W-:Y:S06]  /*2250*/  HMMA.16816.F32.BF16 R72, R32, R64, R72 ;  /* 0x000000402048723c */ /* 0x000fec0000041848 */
[----:B------:R1:W-:Y:S02]  /*2260*/  MUFU.TANH R101, R79 ;  /* 0x0000004f00657308 */ /* 0x0003e40000002400 */
[-C--:B------:R-:W-:Y:S08]  /*2270*/  HMMA.16816.F32.BF16 R60, R12, R50.reuse, R60 ;  /* 0x000000320c3c723c */ /* 0x080ff0000004183c */
[----:B------:R-:W-:Y:S01]  /*2280*/  HMMA.16816.F32.BF16 R56, R8, R50, R56 ;  /* 0x000000320838723c */ /* 0x000fe20000041838 */
[----:B------:R-:W-:-:S02]  /*2290*/  FMUL.FTZ R52, R52, c[0x0][0x2ec] ;  /* 0x0000bb0034347a20 */ /* 0x000fc40000410000 */
[----:B------:R-:W-:Y:S02]  /*22a0*/  FMUL.FTZ R53, R53, c[0x0][0x2ec] ;  /* 0x0000bb0035357a20 */ /* 0x000fe40000410000 */
[----:B------:R-:W-:Y:S01]  /*22b0*/  MUFU.TANH R100, R52 ;  /* 0x0000003400647308 */ /* 0x000fe20000002400 */
[----:B-1----:R-:W1:Y:S01]  /*22c0*/  LDSM.16.M88.4 R76, [R159+0x5000] ;  /* 0x005000009f4c783b */ /* 0x002e620000000200 */
[----:B------:R-:W-:Y:S01]  /*22d0*/  FMUL.FTZ R98, R54, c[0x0][0x2ec] ;  /* 0x0000bb0036627a20 */ /* 0x000fe20000410000 */
[----:B------:R-:W-:Y:S01]  /*22e0*/  HMMA.16816.F32.BF16 R44, R24, R64, R44 ;  /* 0x00000040182c723c */ /* 0x000fe2000004182c */
[----:B------:R-:W-:-:S04]  /*22f0*/  FMUL.FTZ R97, R55, c[0x0][0x2ec] ;  /* 0x0000bb0037617a20 */ /* 0x000fc80000410000 */
[----:B------:R2:W-:Y:S03]  /*2300*/  MUFU.TANH R99, R53 ;  /* 0x0000003500637308 */ /* 0x0005e60000002400 */
[----:B------:R-:W-:Y:S01]  /*2310*/  HMMA.16816.F32.BF16 R48, R40, R70, RZ ;  /* 0x000000462830723c */ /* 0x000fe200000418ff */
[----:B------:R-:W-:Y:S02]  /*2320*/  FMUL.FTZ R60, R60, c[0x0][0x2ec] ;  /* 0x0000bb003c3c7a20 */ /* 0x000fe40000410000 */
[----:B------:R-:W-:Y:S02]  /*2330*/  FMUL.FTZ R61, R61, c[0x0][0x2ec] ;  /* 0x0000bb003d3d7a20 */ /* 0x000fe40000410000 */
[----:B------:R-:W-:Y:S01]  /*2340*/  FMUL.FTZ R62, R62, c[0x0][0x2ec] ;  /* 0x0000bb003e3e7a20 */ /* 0x000fe20000410000 */
[----:B------:R-:W-:Y:S01]  /*2350*/  MUFU.TANH R96, R60 ;  /* 0x0000003c00607308 */ /* 0x000fe20000002400 */
[----:B------:R-:W-:Y:S01]  /*2360*/  FMUL.FTZ R63, R63, c[0x0][0x2ec] ;  /* 0x0000bb003f3f7a20 */ /* 0x000fe20000410000 */
[----:B------:R-:W-:Y:S01]  /*2370*/  HMMA.16816.F32.BF16 R72, R20, R84, R72 ;  /* 0x000000541448723c */ /* 0x000fe20000041848 */
[----:B------:R-:W-:-:S02]  /*2380*/  FMUL.FTZ R2, R56, c[0x0][0x2ec] ;  /* 0x0000bb0038027a20 */ /* 0x000fc40000410000 */
[----:B------:R-:W-:Y:S02]  /*2390*/  FMUL.FTZ R0, R57, c[0x0][0x2ec] ;  /* 0x0000bb0039007a20 */ /* 0x000fe40000410000 */
[----:B------:R-:W-:Y:S01]  /*23a0*/  FMUL.FTZ R106, R58, c[0x0][0x2ec] ;  /* 0x0000bb003a6a7a20 */ /* 0x000fe20000410000 */
[----:B------:R-:W-:Y:S01]  /*23b0*/  MUFU.TANH R95, R61 ;  /* 0x0000003d005f7308 */ /* 0x000fe20000002400 */
[----:B------:R-:W-:Y:S01]  /*23c0*/  FMUL.FTZ R105, R59, c[0x0][0x2ec] ;  /* 0x0000bb003b697a20 */ /* 0x000fe20000410000 */
[----:B--2---:R-:W-:Y:S01]  /*23d0*/  HMMA.16816.F32.BF16 R52, R36, R70, RZ ;  /* 0x000000462434723c */ /* 0x004fe200000418ff */
[----:B------:R-:W2:Y:S04]  /*23e0*/  LDSM.16.M88.4 R68, [R251+0x5000] ;  /* 0x00500000fb44783b */ /* 0x000ea80000000200 */
[----:B------:R-:W3:Y:S01]  /*23f0*/  LDSM.16.M88.4 R56, [R182+0x1000] ;  /* 0x00100000b638783b */ /* 0x000ee20000000200 */
[----:B------:R-:W-:Y:S02]  /*2400*/  MUFU.TANH R94, R62 ;  /* 0x0000003e005e7308 */ /* 0x000fe40000002400 */
[----:B------:R-:W-:Y:S06]  /*2410*/  HMMA.16816.F32.BF16 R44, R16, R84, R44 ;  /* 0x00000054102c723c */ /* 0x000fec000004182c */
[----:B------:R-:W-:Y:S02]  /*2420*/  MUFU.TANH R93, R63 ;  /* 0x0000003f005d7308 */ /* 0x000fe40000002400 */
[-C--:B------:R-:W-:Y:S06]  /*2430*/  HMMA.16816.F32.BF16 R48, R32, R66.reuse, R48 ;  /* 0x000000422030723c */ /* 0x080fec0000041830 */
[----:B------:R-:W4:Y:S02]  /*2440*/  MUFU.TANH R98, R98 ;  /* 0x0000006200627308 */ /* 0x000f240000002400 */
[----:B------:R-:W-:Y:S06]  /*2450*/  HMMA.16816.F32.BF16 R52, R24, R66, R52 ;  /* 0x000000421834723c */ /* 0x000fec0000041834 */
[----:B------:R-:W-:Y:S02]  /*2460*/  MUFU.TANH R97, R97 ;  /* 0x0000006100617308 */ /* 0x000fe40000002400 */
[----:B-1----:R-:W-:Y:S06]  /*2470*/  HMMA.16816.F32.BF16 R64, R40, R76, RZ ;  /* 0x0000004c2840723c */ /* 0x002fec00000418ff */
[----:B------:R-:W1:Y:S01]  /*2480*/  MUFU.TANH R2, R2 ;  /* 0x0000000200027308 */ /* 0x000e620000002400 */
[----:B----4-:R-:W-:Y:S01]  /*2490*/  FSEL R161, R98, -INF , !P4 ;  /* 0xff80000062a17808 */ /* 0x010fe20006000000 */
[----:B------:R-:W-:Y:S06]  /*24a0*/  HMMA.16816.F32.BF16 R72, R12, R80, R72 ;  /* 0x000000500c48723c */ /* 0x000fec0000041848 */
[----:B------:R-:W4:Y:S02]  /*24b0*/  MUFU.TANH R106, R106 ;  /* 0x0000006a006a7308 */ /* 0x000f240000002400 */
[----:B------:R-:W-:Y:S06]  /*24c0*/  HMMA.16816.F32.BF16 R60, R36, R76, RZ ;  /* 0x0000004c243c723c */ /* 0x000fec00000418ff */
[----:B------:R-:W-:Y:S02]  /*24d0*/  MUFU.TANH R0, R0 ;  /* 0x0000000000007308 */ /* 0x000fe40000002400 */
[----:B------:R-:W-:Y:S06]  /*24e0*/  HMMA.16816.F32.BF16 R44, R8, R80, R44 ;  /* 0x00000050082c723c */ /* 0x000fec000004182c */
[----:B------:R-:W-:Y:S02]  /*24f0*/  MUFU.TANH R105, R105 ;  /* 0x0000006900697308 */ /* 0x000fe40000002400 */
[----:B------:R-:W-:Y:S01]  /*2500*/  HMMA.16816.F32.BF16 R48, R20, R86, R48 ;  /* 0x000000561430723c */ /* 0x000fe20000041830 */
[----:B------:R-:W-:-:S02]  /*2510*/  FMUL.FTZ R72, R72, c[0x0][0x2ec] ;  /* 0x0000bb0048487a20 */ /* 0x000fc40000410000 */
[----:B------:R-:W-:Y:S02]  /*2520*/  FMUL.FTZ R73, R73, c[0x0][0x2ec] ;  /* 0x0000bb0049497a20 */ /* 0x000fe40000410000 */
[----:B------:R-:W-:Y:S01]  /*2530*/  FMUL.FTZ R109, R74, c[0x0][0x2ec] ;  /* 0x0000bb004a6d7a20 */ /* 0x000fe20000410000 */
[----:B------:R-:W-:Y:S01]  /*2540*/  MUFU.TANH R107, R72 ;  /* 0x00000048006b7308 */ /* 0x000fe20000002400 */
[----:B------:R-:W-:Y:S01]  /*2550*/  FMUL.FTZ R110, R75, c[0x0][0x2ec] ;  /* 0x0000bb004b6e7a20 */ /* 0x000fe20000410000 */
[----:B------:R-:W-:Y:S01]  /*2560*/  HMMA.16816.F32.BF16 R52, R16, R86, R52 ;  /* 0x000000561034723c */ /* 0x000fe20000041834 */
[----:B------:R-:W-:Y:S05]  /*2570*/  LDSM.16.M88.4 R84, [R182+0x1800] ;  /* 0x00180000b654783b */ /* 0x000fea0000000200 */
[----:B------:R5:W-:Y:S02]  /*2580*/  MUFU.TANH R108, R73 ;  /* 0x00000049006c7308 */ /* 0x000be40000002400 */
[----:B--2---:R-:W-:Y:S01]  /*2590*/  HMMA.16816.F32.BF16 R64, R32, R68, R64 ;  /* 0x000000442040723c */ /* 0x004fe20000041840 */
[----:B------:R-:W-:-:S02]  /*25a0*/  FMUL.FTZ R44, R44, c[0x0][0x2ec] ;  /* 0x0000bb002c2c7a20 */ /* 0x000fc40000410000 */
[----:B------:R-:W-:Y:S02]  /*25b0*/  FMUL.FTZ R112, R45, c[0x0][0x2ec] ;  /* 0x0000bb002d707a20 */ /* 0x000fe40000410000 */
[----:B------:R-:W-:Y:S01]  /*25c0*/  FMUL.FTZ R113, R46, c[0x0][0x2ec] ;  /* 0x0000bb002e717a20 */ /* 0x000fe20000410000 */
[----:B------:R2:W-:Y:S01]  /*25d0*/  MUFU.TANH R111, R44 ;  /* 0x0000002c006f7308 */ /* 0x0005e20000002400 */
[----:B------:R-:W-:Y:S01]  /*25e0*/  FMUL.FTZ R114, R47, c[0x0][0x2ec] ;  /* 0x0000bb002f727a20 */ /* 0x000fe20000410000 */
[----:B------:R-:W-:Y:S01]  /*25f0*/  HMMA.16816.F32.BF16 R60, R24, R68, R60 ;  /* 0x00000044183c723c */ /* 0x000fe2000004183c */
[----:B-----5:R-:W5:Y:S05]  /*2600*/  LDSM.16.M88.4 R72, [R198+0x1000] ;  /* 0x00100000c648783b */ /* 0x020f6a0000000200 */
[----:B------:R-:W-:Y:S02]  /*2610*/  MUFU.TANH R109, R109 ;  /* 0x0000006d006d7308 */ /* 0x000fe40000002400 */
[-C--:B------:R-:W-:Y:S01]  /*2620*/  HMMA.16816.F32.BF16 R48, R12, R82.reuse, R48 ;  /* 0x000000520c30723c */ /* 0x080fe20000041830 */
[----:B--2---:R-:W2:Y:S05]  /*2630*/  LDSM.16.M88.4 R44, [R159+0x5800] ;  /* 0x005800009f2c783b */ /* 0x004eaa0000000200 */
[----:B------:R-:W1:Y:S02]  /*2640*/  MUFU.TANH R113, R113 ;  /* 0x0000007100717308 */ /* 0x000e640000002400 */
[----:B------:R-:W-:Y:S06]  /*2650*/  HMMA.16816.F32.BF16 R52, R8, R82, R52 ;  /* 0x000000520834723c */ /* 0x000fec0000041834 */
[----:B------:R-:W1:Y:S02]  /*2660*/  MUFU.TANH R114, R114 ;  /* 0x0000007200727308 */ /* 0x000e640000002400 */
[----:B---3--:R-:W-:Y:S06]  /*2670*/  HMMA.16816.F32.BF16 R64, R20, R56, R64 ;  /* 0x000000381440723c */ /* 0x008fec0000041840 */
[----:B------:R-:W-:Y:S02]  /*2680*/  MUFU.TANH R110, R110 ;  /* 0x0000006e006e7308 */ /* 0x000fe40000002400 */
[----:B------:R-:W-:Y:S01]  /*2690*/  HMMA.16816.F32.BF16 R80, R40, R78, RZ ;  /* 0x0000004e2850723c */ /* 0x000fe200000418ff */
[----:B------:R-:W-:-:S02]  /*26a0*/  FMUL.FTZ R48, R48, c[0x0][0x2ec] ;  /* 0x0000bb0030307a20 */ /* 0x000fc40000410000 */
[----:B------:R-:W-:Y:S02]  /*26b0*/  FMUL.FTZ R116, R49, c[0x0][0x2ec] ;  /* 0x0000bb0031747a20 */ /* 0x000fe40000410000 */
[----:B------:R-:W-:Y:S01]  /*26c0*/  FMUL.FTZ R117, R50, c[0x0][0x2ec] ;  /* 0x0000bb0032757a20 */ /* 0x000fe20000410000 */
[----:B------:R3:W-:Y:S02]  /*26d0*/  MUFU.TANH R115, R48 ;  /* 0x0000003000737308 */ /* 0x0007e40000002400 */
[----:B------:R-:W-:Y:S01]  /*26e0*/  HMMA.16816.F32.BF16 R76, R36, R78, RZ ;  /* 0x0000004e244c723c */ /* 0x000fe200000418ff */
[----:B------:R-:W-:Y:S02]  /*26f0*/  FMUL.FTZ R118, R51, c[0x0][0x2ec] ;  /* 0x0000bb0033767a20 */ /* 0x000fe40000410000 */
[----:B------:R-:W-:Y:S02]  /*2700*/  FMUL.FTZ R52, R52, c[0x0][0x2ec] ;  /* 0x0000bb0034347a20 */ /* 0x000fe40000410000 */
[----:B------:R-:W-:-:S02]  /*2710*/  FMUL.FTZ R120, R53, c[0x0][0x2ec] ;  /* 0x0000bb0035787a20 */ /* 0x000fc40000410000 */
[----:B------:R1:W-:Y:S01]  /*2720*/  MUFU.TANH R119, R52 ;  /* 0x0000003400777308 */ /* 0x0003e20000002400 */
[----:B------:R-:W-:Y:S01]  /*2730*/  HMMA.16816.F32.BF16 R60, R16, R56, R60 ;  /* 0x00000038103c723c */ /* 0x000fe2000004183c */
[----:B------:R-:W-:Y:S02]  /*2740*/  FMUL.FTZ R121, R54, c[0x0][0x2ec] ;  /* 0x0000bb0036797a20 */ /* 0x000fe40000410000 */
[----:B------:R-:W-:Y:S01]  /*2750*/  FMUL.FTZ R122, R55, c[0x0][0x2ec] ;  /* 0x0000bb00377a7a20 */ /* 0x000fe20000410000 */
[----:B---3--:R-:W3:Y:S04]  /*2760*/  LDSM.16.M88.4 R48, [R251+0x5800] ;  /* 0x00580000fb30783b */ /* 0x008ee80000000200 */
[----:B-----5:R-:W-:Y:S01]  /*2770*/  HMMA.16816.F32.BF16 R64, R12, R72, R64 ;  /* 0x000000480c40723c */ /* 0x020fe20000041840 */
[----:B------:R-:W5:Y:S07]  /*2780*/  MUFU.TANH R112, R112 ;  /* 0x0000007000707308 */ /* 0x000f6e0000002400 */
[-C--:B------:R-:W-:Y:S01]  /*2790*/  HMMA.16816.F32.BF16 R76, R24, R70.reuse, R76 ;  /* 0x00000046184c723c */ /* 0x080fe2000004184c */
[----:B------:R-:W-:Y:S07]  /*27a0*/  MUFU.TANH R117, R117 ;  /* 0x0000007500757308 */ /* 0x000fee0000002400 */
[----:B------:R-:W-:Y:S01]  /*27b0*/  HMMA.16816.F32.BF16 R80, R32, R70, R80 ;  /* 0x000000462050723c */ /* 0x000fe20000041850 */
[----:B------:R-:W1:Y:S07]  /*27c0*/  MUFU.TANH R121, R121 ;  /* 0x0000007900797308 */ /* 0x000e6e0000002400 */
[----:B------:R-:W-:Y:S01]  /*27d0*/  HMMA.16816.F32.BF16 R60, R8, R72, R60 ;  /* 0x00000048083c723c */ /* 0x000fe2000004183c */
[----:B------:R-:W-:Y:S01]  /*27e0*/  FMUL.FTZ R64, R64, c[0x0][0x2ec] ;  /* 0x0000bb0040407a20 */ /* 0x000fe20000410000 */
[----:B------:R-:W-:Y:S01]  /*27f0*/  MUFU.TANH R116, R116 ;  /* 0x0000007400747308 */ /* 0x000fe20000002400 */
[----:B------:R-:W-:-:S02]  /*2800*/  FMUL.FTZ R65, R65, c[0x0][0x2ec] ;  /* 0x0000bb0041417a20 */ /* 0x000fc40000410000 */
[----:B------:R-:W-:Y:S02]  /*2810*/  FMUL.FTZ R66, R66, c[0x0][0x2ec] ;  /* 0x0000bb0042427a20 */ /* 0x000fe40000410000 */
[----:B------:R-:W-:Y:S01]  /*2820*/  FMUL.FTZ R67, R67, c[0x0][0x2ec] ;  /* 0x0000bb0043437a20 */ /* 0x000fe20000410000 */
[-C--:B--2---:R-:W-:Y:S02]  /*2830*/  HMMA.16816.F32.BF16 R68, R40, R44.reuse, RZ ;  /* 0x0000002c2844723c */ /* 0x084fe400000418ff */
[----:B------:R-:W-:Y:S06]  /*2840*/  MUFU.TANH R123, R64 ;  /* 0x00000040007b7308 */ /* 0x000fec0000002400 */
[----:B-1----:R-:W-:Y:S02]  /*2850*/  HMMA.16816.F32.BF16 R52, R36, R44, RZ ;  /* 0x0000002c2434723c */ /* 0x002fe400000418ff */
[----:B------:R-:W-:Y:S06]  /*2860*/  MUFU.TANH R124, R65 ;  /* 0x00000041007c7308 */ /* 0x000fec0000002400 */
[----:B------:R-:W-:Y:S01]  /*2870*/  HMMA.16816.F32.BF16 R76, R16, R58, R76 ;  /* 0x0000003a104c723c */ /* 0x000fe2000004184c */
[----:B------:R-:W-:Y:S01]  /*2880*/  FMUL.FTZ R60, R60, c[0x0][0x2ec] ;  /* 0x0000bb003c3c7a20 */ /* 0x000fe20000410000 */
[----:B------:R-:W-:Y:S01]  /*2890*/  MUFU.TANH R125, R66 ;  /* 0x00000042007d7308 */ /* 0x000fe20000002400 */
[----:B------:R-:W-:-:S02]  /*28a0*/  FMUL.FTZ R128, R61, c[0x0][0x2ec] ;  /* 0x0000bb003d807a20 */ /* 0x000fc40000410000 */
[----:B------:R-:W-:Y:S02]  /*28b0*/  FMUL.FTZ R129, R62, c[0x0][0x2ec] ;  /* 0x0000bb003e817a20 */ /* 0x000fe40000410000 */
[----:B------:R-:W-:Y:S01]  /*28c0*/  FMUL.FTZ R130, R63, c[0x0][0x2ec] ;  /* 0x0000bb003f827a20 */ /* 0x000fe20000410000 */
[----:B------:R-:W-:Y:S01]  /*28d0*/  HMMA.16816.F32.BF16 R80, R20, R58, R80 ;  /* 0x0000003a1450723c */ /* 0x000fe20000041850 */
[----:B------:R-:W-:Y:S01]  /*28e0*/  LDSM.16.M88.4 R56, [R198+0x1800] ;  /* 0x00180000c638783b */ /* 0x000fe20000000200 */
[----:B------:R1:W-:Y:S06]  /*28f0*/  MUFU.TANH R126, R67 ;  /* 0x00000043007e7308 */ /* 0x0003ec0000002400 */
[-C--:B---3--:R-:W-:Y:S02]  /*2900*/  HMMA.16816.F32.BF16 R68, R32, R48.reuse, R68 ;  /* 0x000000302044723c */ /* 0x088fe40000041844 */
[----:B------:R2:W-:Y:S06]  /*2910*/  MUFU.TANH R127, R60 ;  /* 0x0000003c007f7308 */ /* 0x0005ec0000002400 */
[----:B------:R-:W-:Y:S02]  /*2920*/  HMMA.16816.F32.BF16 R52, R24, R48, R52 ;  /* 0x000000301834723c */ /* 0x000fe40000041834 */
[----:B------:R-:W-:Y:S06]  /*2930*/  MUFU.TANH R118, R118 ;  /* 0x0000007600767308 */ /* 0x000fec0000002400 */
[-C--:B-1----:R-:W-:Y:S01]  /*2940*/  HMMA.16816.F32.BF16 R64, R40, R46.reuse, RZ ;  /* 0x0000002e2840723c */ /* 0x082fe200000418ff */
[----:B--2---:R-:W1:Y:S01]  /*2950*/  LDSM.16.M88.4 R60, [R159+0x6000] ;  /* 0x006000009f3c783b */ /* 0x004e620000000200 */
[----:B------:R-:W2:Y:S06]  /*2960*/  MUFU.TANH R120, R120 ;  /* 0x0000007800787308 */ /* 0x000eac0000002400 */
[----:B------:R-:W-:Y:S02]  /*2970*/  HMMA.16816.F32.BF16 R44, R36, R46, RZ ;  /* 0x0000002e242c723c */ /* 0x000fe400000418ff */
[----:B------:R-:W3:Y:S06]  /*2980*/  MUFU.TANH R122, R122 ;  /* 0x0000007a007a7308 */ /* 0x000eec0000002400 */
[----:B------:R-:W-:Y:S02]  /*2990*/  HMMA.16816.F32.BF16 R76, R8, R74, R76 ;  /* 0x0000004a084c723c */ /* 0x000fe4000004184c */
[----:B------:R-:W1:Y:S06]  /*29a0*/  MUFU.TANH R129, R129 ;  /* 0x0000008100817308 */ /* 0x000e6c0000002400 */
[-C--:B------:R-:W-:Y:S02]  /*29b0*/  HMMA.16816.F32.BF16 R64, R32, R50.reuse, R64 ;  /* 0x000000322040723c */ /* 0x080fe40000041840 */
[----:B------:R-:W-:Y:S06]  /*29c0*/  MUFU.TANH R128, R128 ;  /* 0x0000008000807308 */ /* 0x000fec0000002400 */
[----:B------:R-:W-:Y:S02]  /*29d0*/  HMMA.16816.F32.BF16 R44, R24, R50, R44 ;  /* 0x00000032182c723c */ /* 0x000fe4000004182c */
[----:B------:R-:W1:Y:S06]  /*29e0*/  MUFU.TANH R130, R130 ;  /* 0x0000008200827308 */ /* 0x000e6c0000002400 */
[----:B------:R-:W-:Y:S01]  /*29f0*/  HMMA.16816.F32.BF16 R80, R12, R74, R80 ;  /* 0x0000004a0c50723c */ /* 0x000fe20000041850 */
[----:B------:R-:W2:Y:S01]  /*2a00*/  LDSM.16.M88.4 R72, [R251+0x6000] ;  /* 0x00600000fb48783b */ /* 0x000ea20000000200 */
[----:B------:R-:W-:-:S02]  /*2a10*/  FMUL.FTZ R76, R76, c[0x0][0x2ec] ;  /* 0x0000bb004c4c7a20 */ /* 0x000fc40000410000 */
[----:B------:R-:W-:Y:S02]  /*2a20*/  FMUL.FTZ R136, R77, c[0x0][0x2ec] ;  /* 0x0000bb004d887a20 */ /* 0x000fe40000410000 */
[----:B------:R1:W-:Y:S01]  /*2a30*/  MUFU.TANH R135, R76 ;  /* 0x0000004c00877308 */ /* 0x0003e20000002400 */
[----:B------:R-:W-:Y:S01]  /*2a40*/  FMUL.FTZ R137, R78, c[0x0][0x2ec] ;  /* 0x0000bb004e897a20 */ /* 0x000fe20000410000 */
[----:B------:R-:W-:Y:S01]  /*2a50*/  HMMA.16816.F32.BF16 R68, R20, R84, R68 ;  /* 0x000000541444723c */ /* 0x000fe20000041844 */
[----:B------:R-:W-:-:S05]  /*2a60*/  FMUL.FTZ R138, R79, c[0x0][0x2ec] ;  /* 0x0000bb004f8a7a20 */ /* 0x000fca0000410000 */
[----:B------:R-:W1:Y:S02]  /*2a70*/  MUFU.TANH R137, R137 ;  /* 0x0000008900897308 */ /* 0x000e640000002400 */
        /* <DEDUP_REMOVED lines=10> */
[----:B------:R-:W-:Y:S02]  /*2b20*/  MUFU.TANH R132, R81 ;  /* 0x0000005100847308 */ /* 0x000fe40000002400 */
[----:B-1----:R-:W-:Y:S06]  /*2b30*/  HMMA.16816.F32.BF16 R76, R36, R60, RZ ;  /* 0x0000003c244c723c */ /* 0x002fec00000418ff */
[----:B------:R-:W1:Y:S02]  /*2b40*/  MUFU.TANH R133, R82 ;  /* 0x0000005200857308 */ /* 0x000e640000002400 */
[-C--:B------:R-:W-:Y:S06]  /*2b50*/  HMMA.16816.F32.BF16 R68, R12, R56.reuse, R68 ;  /* 0x000000380c44723c */ /* 0x080fec0000041844 */
[----:B------:R1:W-:Y:S02]  /*2b60*/  MUFU.TANH R134, R83 ;  /* 0x0000005300867308 */ /* 0x0003e40000002400 */
[----:B------:R-:W-:Y:S06]  /*2b70*/  HMMA.16816.F32.BF16 R52, R8, R56, R52 ;  /* 0x000000380834723c */ /* 0x000fec0000041834 */
[----:B------:R-:W-:Y:S02]  /*2b80*/  MUFU.TANH R138, R138 ;  /* 0x0000008a008a7308 */ /* 0x000fe40000002400 */
[----:B------:R-:W-:Y:S01]  /*2b90*/  HMMA.16816.F32.BF16 R48, R40, R60, RZ ;  /* 0x0000003c2830723c */ /* 0x000fe200000418ff */
[----:B-1----:R-:W1:Y:S07]  /*2ba0*/  LDSM.16.M88.4 R80, [R182+0x2000] ;  /* 0x00200000b650783b */ /* 0x002e6e0000000200 */
[----:B------:R-:W-:Y:S01]  /*2bb0*/  HMMA.16816.F32.BF16 R64, R12, R58, R64 ;  /* 0x0000003a0c40723c */ /* 0x000fe20000041840 */
[----:B------:R-:W-:-:S02]  /*2bc0*/  FMUL.FTZ R68, R68, c[0x0][0x2ec] ;  /* 0x0000bb0044447a20 */ /* 0x000fc40000410000 */
[----:B------:R-:W-:Y:S02]  /*2bd0*/  FMUL.FTZ R69, R69, c[0x0][0x2ec] ;  /* 0x0000bb0045457a20 */ /* 0x000fe40000410000 */
[----:B------:R-:W-:Y:S01]  /*2be0*/  MUFU.TANH R140, R68 ;  /* 0x00000044008c7308 */ /* 0x000fe20000002400 */
[----:B------:R-:W-:Y:S02]  /*2bf0*/  FMUL.FTZ R141, R70, c[0x0][0x2ec] ;  /* 0x0000bb00468d7a20 */ /* 0x000fe40000410000 */
[----:B------:R-:W-:Y:S01]  /*2c00*/  HMMA.16816.F32.BF16 R44, R8, R58, R44 ;  /* 0x0000003a082c723c */ /* 0x000fe2000004182c */
[----:B------:R-:W-:Y:S02]  /*2c10*/  FMUL.FTZ R52, R52, c[0x0][0x2ec] ;  /* 0x0000bb0034347a20 */ /* 0x000fe40000410000 */
[----:B------:R-:W-:Y:S02]  /*2c20*/  FMUL.FTZ R142, R71, c[0x0][0x2ec] ;  /* 0x0000bb00478e7a20 */ /* 0x000fe40000410000 */
[----:B------:R3:W-:Y:S01]  /*2c30*/  MUFU.TANH R139, R69 ;  /* 0x00000045008b7308 */ /* 0x0007e20000002400 */
[----:B------:R-:W-:-:S02]  /*2c40*/  FMUL.FTZ R144, R53, c[0x0][0x2ec] ;  /* 0x0000bb0035907a20 */ /* 0x000fc40000410000 */
[----:B--2---:R-:W-:Y:S01]  /*2c50*/  HMMA.16816.F32.BF16 R76, R24, R72, R76 ;  /* 0x00000048184c723c */ /* 0x004fe2000004184c */
[----:B------:R-:W-:Y:S02]  /*2c60*/  FMUL.FTZ R221, R54, c[0x0][0x2ec] ;  /* 0x0000bb0036dd7a20 */ /* 0x000fe40000410000 */
[----:B------:R-:W-:Y:S02]  /*2c70*/  FMUL.FTZ R147, R55, c[0x0][0x2ec] ;  /* 0x0000bb0037937a20 */ /* 0x000fe40000410000 */
[----:B------:R2:W-:Y:S03]  /*2c80*/  MUFU.TANH R143, R52 ;  /* 0x00000034008f7308 */ /* 0x0005e60000002400 */
[----:B------:R-:W-:Y:S01]  /*2c90*/  HMMA.16816.F32.BF16 R56, R40, R62, RZ ;  /* 0x0000003e2838723c */ /* 0x000fe200000418ff */
[----:B------:R-:W-:Y:S02]  /*2ca0*/  FMUL.FTZ R64, R64, c[0x0][0x2ec] ;  /* 0x0000bb0040407a20 */ /* 0x000fe40000410000 */
[----:B------:R-:W-:Y:S01]  /*2cb0*/  FMUL.FTZ R145, R65, c[0x0][0x2ec] ;  /* 0x0000bb0041917a20 */ /* 0x000fe20000410000 */
[----:B---3--:R-:W3:Y:S01]  /*2cc0*/  LDSM.16.M88.4 R68, [R198+0x2000] ;  /* 0x00200000c644783b */ /* 0x008ee20000000200 */
[----:B------:R1:W-:Y:S01]  /*2cd0*/  MUFU.TANH R146, R64 ;  /* 0x0000004000927308 */ /* 0x0003e20000002400 */
[----:B------:R-:W-:-:S02]  /*2ce0*/  FMUL.FTZ R148, R66, c[0x0][0x2ec] ;  /* 0x0000bb0042947a20 */ /* 0x000fc40000410000 */
[----:B------:R-:W-:Y:S01]  /*2cf0*/  HMMA.16816.F32.BF16 R48, R32, R72, R48 ;  /* 0x000000482030723c */ /* 0x000fe20000041830 */
[----:B------:R-:W-:Y:S02]  /*2d00*/  FMUL.FTZ R149, R67, c[0x0][0x2ec] ;  /* 0x0000bb0043957a20 */ /* 0x000fe40000410000 */
[----:B------:R-:W-:Y:S01]  /*2d10*/  FMUL.FTZ R44, R44, c[0x0][0x2ec] ;  /* 0x0000bb002c2c7a20 */ /* 0x000fe20000410000 */
[----:B--2---:R-:W2:Y:S01]  /*2d20*/  LDSM.16.M88.4 R52, [R159+0x6800] ;  /* 0x006800009f34783b */ /* 0x004ea20000000200 */
[----:B------:R-:W-:Y:S02]  /*2d30*/  FMUL.FTZ R151, R45, c[0x0][0x2ec] ;  /* 0x0000bb002d977a20 */ /* 0x000fe40000410000 */
[----:B------:R2:W-:Y:S01]  /*2d40*/  MUFU.TANH R240, R44 ;  /* 0x0000002c00f07308 */ /* 0x0005e20000002400 */
[----:B------:R-:W-:Y:S01]  /*2d50*/  HMMA.16816.F32.BF16 R60, R36, R62, RZ ;  /* 0x0000003e243c723c */ /* 0x000fe200000418ff */
[----:B------:R-:W-:Y:S02]  /*2d60*/  FMUL.FTZ R227, R46, c[0x0][0x2ec] ;  /* 0x0000bb002ee37a20 */ /* 0x000fe40000410000 */
[----:B------:R-:W-:Y:S01]  /*2d70*/  FMUL.FTZ R225, R47, c[0x0][0x2ec] ;  /* 0x0000bb002fe17a20 */ /* 0x000fe20000410000 */
[----:B-1----:R-:W1:Y:S03]  /*2d80*/  LDSM.16.M88.4 R64, [R251+0x6800] ;  /* 0x00680000fb40783b */ /* 0x002e660000000200 */
[----:B------:R-:W-:Y:S01]  /*2d90*/  MUFU.TANH R141, R141 ;  /* 0x0000008d008d7308 */ /* 0x000fe20000002400 */
[----:B------:R-:W-:Y:S07]  /*2da0*/  HMMA.16816.F32.BF16 R76, R16, R80, R76 ;  /* 0x00000050104c723c */ /* 0x000fee000004184c */
[----:B------:R-:W-:Y:S01]  /*2db0*/  MUFU.TANH R221, R221 ;  /* 0x000000dd00dd7308 */ /* 0x000fe20000002400 */
[----:B------:R-:W-:Y:S07]  /*2dc0*/  HMMA.16816.F32.BF16 R56, R32, R74, R56 ;  /* 0x0000004a2038723c */ /* 0x000fee0000041838 */
[----:B------:R-:W-:Y:S01]  /*2dd0*/  MUFU.TANH R142, R142 ;  /* 0x0000008e008e7308 */ /* 0x000fe20000002400 */
[----:B------:R-:W-:Y:S07]  /*2de0*/  HMMA.16816.F32.BF16 R48, R20, R80, R48 ;  /* 0x000000501430723c */ /* 0x000fee0000041830 */
[----:B------:R-:W-:Y:S01]  /*2df0*/  MUFU.TANH R144, R144 ;  /* 0x0000009000907308 */ /* 0x000fe20000002400 */
[----:B------:R-:W-:Y:S07]  /*2e00*/  HMMA.16816.F32.BF16 R60, R24, R74, R60 ;  /* 0x0000004a183c723c */ /* 0x000fee000004183c */
[----:B------:R-:W-:Y:S01]  /*2e10*/  MUFU.TANH R147, R147 ;  /* 0x0000009300937308 */ /* 0x000fe20000002400 */
[----:B---3--:R-:W-:Y:S07]  /*2e20*/  HMMA.16816.F32.BF16 R76, R8, R68, R76 ;  /* 0x00000044084c723c */ /* 0x008fee000004184c */
[----:B------:R-:W-:Y:S01]  /*2e30*/  MUFU.TANH R148, R148 ;  /* 0x0000009400947308 */ /* 0x000fe20000002400 */
[----:B--2---:R-:W-:Y:S07]  /*2e40*/  HMMA.16816.F32.BF16 R72, R40, R52, RZ ;  /* 0x000000342848723c */ /* 0x004fee00000418ff */
[----:B------:R-:W-:Y:S01]  /*2e50*/  MUFU.TANH R227, R227 ;  /* 0x000000e300e37308 */ /* 0x000fe20000002400 */
[----:B------:R-:W-:Y:S07]  /*2e60*/  HMMA.16816.F32.BF16 R56, R20, R82, R56 ;  /* 0x000000521438723c */ /* 0x000fee0000041838 */
[----:B------:R-:W-:Y:S01]  /*2e70*/  MUFU.TANH R145, R145 ;  /* 0x0000009100917308 */ /* 0x000fe20000002400 */
[----:B------:R-:W-:Y:S01]  /*2e80*/  HMMA.16816.F32.BF16 R48, R12, R68, R48 ;  /* 0x000000440c30723c */ /* 0x000fe20000041830 */
[----:B------:R-:W-:-:S02]  /*2e90*/  FMUL.FTZ R76, R76, c[0x0][0x2ec] ;  /* 0x0000bb004c4c7a20 */ /* 0x000fc40000410000 */
[----:B------:R-:W-:Y:S02]  /*2ea0*/  FMUL.FTZ R234, R77, c[0x0][0x2ec] ;  /* 0x0000bb004dea7a20 */ /* 0x000fe40000410000 */
[----:B------:R-:W-:Y:S02]  /*2eb0*/  FMUL.FTZ R197, R78, c[0x0][0x2ec] ;  /* 0x0000bb004ec57a20 */ /* 0x000fe40000410000 */
[----:B------:R2:W-:Y:S01]  /*2ec0*/  MUFU.TANH R154, R76 ;  /* 0x0000004c009a7308 */ /* 0x0005e20000002400 */
[----:B------:R-:W-:Y:S01]  /*2ed0*/  HMMA.16816.F32.BF16 R44, R36, R52, RZ ;  /* 0x00000034242c723c */ /* 0x000fe200000418ff */
[----:B------:R-:W-:-:S06]  /*2ee0*/  FMUL.FTZ R157, R79, c[0x0][0x2ec] ;  /* 0x0000bb004f9d7a20 */ /* 0x000fcc0000410000 */
[----:B------:R-:W3:Y:S01]  /*2ef0*/  MUFU.TANH R197, R197 ;  /* 0x000000c500c57308 */ /* 0x000ee20000002400 */
[----:B------:R-:W-:Y:S01]  /*2f00*/  HMMA.16816.F32.BF16 R60, R16, R82, R60 ;  /* 0x00000052103c723c */ /* 0x000fe2000004183c */
[----:B------:R-:W-:Y:S04]  /*2f10*/  LDSM.16.M88.4 R80, [R182+0x3000] ;  /* 0x00300000b650783b */ /* 0x000fe80000000200 */
[----:B--2---:R-:W2:Y:S03]  /*2f20*/  LDSM.16.M88.4 R76, [R159+0x7000] ;  /* 0x007000009f4c783b */ /* 0x004ea60000000200 */
[----:B-1----:R-:W-:Y:S01]  /*2f30*/  HMMA.16816.F32.BF16 R72, R32, R64, R72 ;  /* 0x000000402048723c */ /* 0x002fe20000041848 */
[----:B------:R-:W-:Y:S01]  /*2f40*/  FMUL.FTZ R48, R48, c[0x0][0x2ec] ;  /* 0x0000bb0030307a20 */ /* 0x000fe20000410000 */
[----:B------:R-:W-:Y:S01]  /*2f50*/  MUFU.TANH R234, R234 ;  /* 0x000000ea00ea7308 */ /* 0x000fe20000002400 */
[----:B------:R-:W-:-:S02]  /*2f60*/  FMUL.FTZ R49, R49, c[0x0][0x2ec] ;  /* 0x0000bb0031317a20 */ /* 0x000fc40000410000 */
[----:B------:R-:W-:Y:S02]  /*2f70*/  FMUL.FTZ R153, R50, c[0x0][0x2ec] ;  /* 0x0000bb0032997a20 */ /* 0x000fe40000410000 */
[----:B------:R-:W-:Y:S01]  /*2f80*/  FMUL.FTZ R238, R51, c[0x0][0x2ec] ;  /* 0x0000bb0033ee7a20 */ /* 0x000fe20000410000 */
[----:B------:R-:W-:Y:S02]  /*2f90*/  HMMA.16816.F32.BF16 R56, R12, R70, R56 ;  /* 0x000000460c38723c */ /* 0x000fe40000041838 */
[----:B------:R-:W-:Y:S06]  /*2fa0*/  MUFU.TANH R152, R48 ;  /* 0x0000003000987308 */ /* 0x000fec0000002400 */
[----:B------:R-:W-:Y:S02]  /*2fb0*/  HMMA.16816.F32.BF16 R44, R24, R64, R44 ;  /* 0x00000040182c723c */ /* 0x000fe4000004182c */
[----:B------:R1:W-:Y:S06]  /*2fc0*/  MUFU.TANH R150, R49 ;  /* 0x0000003100967308 */ /* 0x0003ec0000002400 */
[----:B------:R-:W-:Y:S02]  /*2fd0*/  HMMA.16816.F32.BF16 R60, R8, R70, R60 ;  /* 0x00000046083c723c */ /* 0x000fe4000004183c */
[----:B------:R-:W2:Y:S06]  /*2fe0*/  MUFU.TANH R153, R153 ;  /* 0x0000009900997308 */ /* 0x000eac0000002400 */
[----:B------:R-:W-:Y:S01]  /*2ff0*/  HMMA.16816.F32.BF16 R68, R40, R54, RZ ;  /* 0x000000362844723c */ /* 0x000fe200000418ff */
[----:B------:R-:W-:Y:S01]  /*3000*/  FMUL.FTZ R56, R56, c[0x0][0x2ec] ;  /* 0x0000bb0038387a20 */ /* 0x000fe20000410000 */
[----:B-1----:R-:W1:Y:S01]  /*3010*/  LDSM.16.M88.4 R48, [R198+0x2800] ;  /* 0x00280000c630783b */ /* 0x002e620000000200 */
[----:B------:R-:W-:Y:S01]  /*3020*/  FMUL.FTZ R155, R57, c[0x0][0x2ec] ;  /* 0x0000bb00399b7a20 */ /* 0x000fe20000410000 */
[----:B------:R-:W-:Y:S01]  /*3030*/  MUFU.TANH R238, R238 ;  /* 0x000000ee00ee7308 */ /* 0x000fe20000002400 */
[----:B------:R-:W-:-:S03]  /*3040*/  FMUL.FTZ R236, R59, c[0x0][0x2ec] ;  /* 0x0000bb003bec7a20 */ /* 0x000fc60000410000 */
[----:B------:R-:W-:Y:S04]  /*3050*/  HMMA.16816.F32.BF16 R52, R36, R54, RZ ;  /* 0x000000362434723c */ /* 0x000fe800000418ff */
[----:B------:R2:W-:Y:S04]  /*3060*/  MUFU.TANH R156, R56 ;  /* 0x00000038009c7308 */ /* 0x0005e80000002400 */
[----:B------:R-:W-:Y:S01]  /*3070*/  HMMA.16816.F32.BF16 R72, R20, R84, R72 ;  /* 0x000000541448723c */ /* 0x000fe20000041848 */
[----:B------:R-:W-:Y:S02]  /*3080*/  FMUL.FTZ R60, R60, c[0x0][0x2ec] ;  /* 0x0000bb003c3c7a20 */ /* 0x000fe40000410000 */
[----:B------:R-:W-:Y:S01]  /*3090*/  FMUL.FTZ R222, R61, c[0x0][0x2ec] ;  /* 0x0000bb003dde7a20 */ /* 0x000fe20000410000 */
[----:B------:R-:W1:Y:S01]  /*30a0*/  MUFU.TANH R157, R157 ;  /* 0x0000009d009d7308 */ /* 0x000e620000002400 */
[----:B------:R-:W-:-:S03]  /*30b0*/  FMUL.FTZ R158, R62, c[0x0][0x2ec] ;  /* 0x0000bb003e9e7a20 */ /* 0x000fc60000410000 */
[----:B------:R-:W-:Y:S04]  /*30c0*/  HMMA.16816.F32.BF16 R44, R16, R84, R44 ;  /* 0x00000054102c723c */ /* 0x000fe8000004182c */
[----:B------:R1:W-:Y:S03]  /*30d0*/  MUFU.TANH R230, R60 ;  /* 0x0000003c00e67308 */ /* 0x0003e60000002400 */
[----:B------:R-:W-:Y:S01]  /*30e0*/  FMUL.FTZ R84, R58, c[0x0][0x2ec] ;  /* 0x0000bb003a547a20 */ /* 0x000fe20000410000 */
[----:B------:R-:W-:Y:S01]  /*30f0*/  HMMA.16816.F32.BF16 R68, R32, R66, R68 ;  /* 0x000000422044723c */ /* 0x000fe20000041844 */
[----:B--2---:R-:W2:Y:S01]  /*3100*/  LDSM.16.M88.4 R56, [R251+0x7000] ;  /* 0x00700000fb38783b */ /* 0x004ea20000000200 */
[----:B------:R-:W-:-:S02]  /*3110*/  FMUL.FTZ R85, R63, c[0x0][0x2ec] ;  /* 0x0000bb003f557a20 */ /* 0x000fc40000410000 */
[----:B------:R-:W1:Y:S04]  /*3120*/  MUFU.TANH R158, R158 ;  /* 0x0000009e009e7308 */ /* 0x000e680000002400 */
[----:B------:R-:W-:Y:S04]  /*3130*/  HMMA.16816.F32.BF16 R52, R24, R66, R52 ;  /* 0x000000421834723c */ /* 0x000fe80000041834 */
[----:B------:R-:W2:Y:S04]  /*3140*/  MUFU.TANH R84, R84 ;  /* 0x0000005400547308 */ /* 0x000ea80000002400 */
[----:B------:R-:W-:Y:S04]  /*3150*/  HMMA.16816.F32.BF16 R64, R40, R76, RZ ;  /* 0x0000004c2840723c */ /* 0x000fe800000418ff */
[----:B------:R-:W-:Y:S04]  /*3160*/  MUFU.TANH R155, R155 ;  /* 0x0000009b009b7308 */ /* 0x000fe80000002400 */
[----:B-1----:R-:W-:Y:S04]  /*3170*/  HMMA.16816.F32.BF16 R72, R12, R48, R72 ;  /* 0x000000300c48723c */ /* 0x002fe80000041848 */
[----:B------:R-:W-:Y:S04]  /*3180*/  MUFU.TANH R236, R236 ;  /* 0x000000ec00ec7308 */ /* 0x000fe80000002400 */
[----:B------:R-:W-:Y:S04]  /*3190*/  HMMA.16816.F32.BF16 R60, R36, R76, RZ ;  /* 0x0000004c243c723c */ /* 0x000fe800000418ff */
[----:B------:R-:W-:Y:S04]  /*31a0*/  MUFU.TANH R222, R222 ;  /* 0x000000de00de7308 */ /* 0x000fe80000002400 */
[----:B------:R-:W-:Y:S04]  /*31b0*/  HMMA.16816.F32.BF16 R44, R8, R48, R44 ;  /* 0x00000030082c723c */ /* 0x000fe8000004182c */
[----:B------:R-:W1:Y:S04]  /*31c0*/  MUFU.TANH R85, R85 ;  /* 0x0000005500557308 */ /* 0x000e680000002400 */
[----:B--2---:R-:W-:Y:S01]  /*31d0*/  HMMA.16816.F32.BF16 R64, R32, R56, R64 ;  /* 0x000000382040723c */ /* 0x004fe20000041840 */
[----:B------:R-:W-:-:S02]  /*31e0*/  FMUL.FTZ R72, R72, c[0x0][0x2ec] ;  /* 0x0000bb0048487a20 */ /* 0x000fc40000410000 */
[----:B------:R-:W-:Y:S01]  /*31f0*/  FMUL.FTZ R73, R73, c[0x0][0x2ec] ;  /* 0x0000bb0049497a20 */ /* 0x000fe20000410000 */
[----:B------:R-:W-:Y:S01]  /*3200*/  MUFU.TANH R149, R149 ;  /* 0x0000009500957308 */ /* 0x000fe20000002400 */
[----:B------:R-:W-:Y:S02]  /*3210*/  FMUL.FTZ R228, R74, c[0x0][0x2ec] ;  /* 0x0000bb004ae47a20 */ /* 0x000fe40000410000 */
[----:B------:R-:W-:Y:S01]  /*3220*/  FMUL.FTZ R226, R75, c[0x0][0x2ec] ;  /* 0x0000bb004be27a20 */ /* 0x000fe20000410000 */
[-C--:B------:R-:W-:Y:S04]  /*3230*/  HMMA.16816.F32.BF16 R68, R20, R86.reuse, R68 ;  /* 0x000000561444723c */ /* 0x080fe80000041844 */
[----:B------:R-:W-:Y:S04]  /*3240*/  MUFU.TANH R219, R72 ;  /* 0x0000004800db7308 */ /* 0x000fe80000002400 */
[----:B------:R-:W-:Y:S01]  /*3250*/  HMMA.16816.F32.BF16 R52, R16, R86, R52 ;  /* 0x000000561034723c */ /* 0x000fe20000041834 */
[----:B------:R-:W-:-:S02]  /*3260*/  FMUL.FTZ R44, R44, c[0x0][0x2ec] ;  /* 0x0000bb002c2c7a20 */ /* 0x000fc40000410000 */
[----:B------:R-:W-:Y:S01]  /*3270*/  FMUL.FTZ R206, R45, c[0x0][0x2ec] ;  /* 0x0000bb002dce7a20 */ /* 0x000fe20000410000 */
[----:B------:R2:W-:Y:S03]  /*3280*/  MUFU.TANH R217, R73 ;  /* 0x0000004900d97308 */ /* 0x0005e60000002400 */
[----:B------:R-:W-:Y:S01]  /*3290*/  FMUL.FTZ R86, R46, c[0x0][0x2ec] ;  /* 0x0000bb002e567a20 */ /* 0x000fe20000410000 */
[----:B------:R-:W-:Y:S01]  /*32a0*/  HMMA.16816.F32.BF16 R64, R20, R80, R64 ;  /* 0x000000501440723c */ /* 0x000fe20000041840 */
[----:B------:R-:W-:-:S03]  /*32b0*/  FMUL.FTZ R87, R47, c[0x0][0x2ec] ;  /* 0x0000bb002f577a20 */ /* 0x000fc60000410000 */
[----:B------:R1:W-:Y:S04]  /*32c0*/  MUFU.TANH R208, R44 ;  /* 0x0000002c00d07308 */ /* 0x0003e80000002400 */
[----:B------:R-:W-:Y:S04]  /*32d0*/  HMMA.16816.F32.BF16 R68, R12, R50, R68 ;  /* 0x000000320c44723c */ /* 0x000fe80000041844 */
[----:B------:R-:W-:Y:S04]  /*32e0*/  MUFU.TANH R228, R228 ;  /* 0x000000e400e47308 */ /* 0x000fe80000002400 */
[----:B--2---:R-:W-:Y:S01]  /*32f0*/  HMMA.16816.F32.BF16 R72, R24, R56, R60 ;  /* 0x000000381848723c */ /* 0x004fe2000004183c */
[----:B------:R-:W2:Y:S03]  /*3300*/  LDSM.16.M88.4 R60, [R198+0x3000] ;  /* 0x00300000c63c783b */ /* 0x000ea60000000200 */
[----:B------:R-:W2:Y:S04]  /*3310*/  MUFU.TANH R86, R86 ;  /* 0x0000005600567308 */ /* 0x000ea80000002400 */
[-C--:B-1----:R-:W-:Y:S04]  /*3320*/  HMMA.16816.F32.BF16 R44, R36, R78.reuse, RZ ;  /* 0x0000004e242c723c */ /* 0x082fe800000418ff */
[----:B------:R-:W-:Y:S04]  /*3330*/  MUFU.TANH R151, R151 ;  /* 0x0000009700977308 */ /* 0x000fe80000002400 */
[----:B------:R-:W-:Y:S01]  /*3340*/  HMMA.16816.F32.BF16 R76, R40, R78, RZ ;  /* 0x0000004e284c723c */ /* 0x000fe200000418ff */
[----:B------:R-:W-:-:S02]  /*3350*/  FMUL.FTZ R69, R69, c[0x0][0x2ec] ;  /* 0x0000bb0045457a20 */ /* 0x000fc40000410000 */
[----:B------:R-:W-:Y:S01]  /*3360*/  FMUL.FTZ R68, R68, c[0x0][0x2ec] ;  /* 0x0000bb0044447a20 */ /* 0x000fe20000410000 */
[----:B------:R-:W1:Y:S01]  /*3370*/  MUFU.TANH R225, R225 ;  /* 0x000000e100e17308 */ /* 0x000e620000002400 */
[----:B------:R-:W-:Y:S02]  /*3380*/  FMUL.FTZ R70, R70, c[0x0][0x2ec] ;  /* 0x0000bb0046467a20 */ /* 0x000fe40000410000 */
[----:B------:R-:W-:Y:S01]  /*3390*/  FMUL.FTZ R71, R71, c[0x0][0x2ec] ;  /* 0x0000bb0047477a20 */ /* 0x000fe20000410000 */
[----:B------:R-:W-:Y:S01]  /*33a0*/  HMMA.16816.F32.BF16 R52, R8, R50, R52 ;  /* 0x000000320834723c */ /* 0x000fe20000041834 */
[----:B------:R1:W1:Y:S03]  /*33b0*/  LDSM.16.M88.4 R48, [R159+0x7800] ;  /* 0x007800009f30783b */ /* 0x0002660000000200 */
[----:B------:R2:W-:Y:S04]  /*33c0*/  MUFU.TANH R213, R69 ;  /* 0x0000004500d57308 */ /* 0x0005e80000002400 */
[-C--:B------:R-:W-:Y:S04]  /*33d0*/  HMMA.16816.F32.BF16 R44, R24, R58.reuse, R44 ;  /* 0x0000003a182c723c */ /* 0x080fe8000004182c */
[----:B------:R-:W-:Y:S04]  /*33e0*/  MUFU.TANH R215, R68 ;  /* 0x0000004400d77308 */ /* 0x000fe80000002400 */
[----:B------:R-:W-:Y:S01]  /*33f0*/  HMMA.16816.F32.BF16 R76, R32, R58, R76 ;  /* 0x0000003a204c723c */ /* 0x000fe2000004184c */
[----:B------:R-:W3:Y:S01]  /*3400*/  LDSM.16.M88.4 R56, [R251+0x7800] ;  /* 0x00780000fb38783b */ /* 0x000ee20000000200 */
[----:B--2---:R-:W-:-:S02]  /*3410*/  IADD3 R69, R91, 0x8, RZ ;  /* 0x000000085b457810 */ /* 0x004fc40007ffe0ff */
[----:B------:R-:W-:Y:S04]  /*3420*/  MUFU.TANH R224, R70 ;  /* 0x0000004600e07308 */ /* 0x000fe80000002400 */
[----:B------:R-:W-:Y:S01]  /*3430*/  HMMA.16816.F32.BF16 R64, R12, R60, R64 ;  /* 0x0000003c0c40723c */ /* 0x000fe20000041840 */
[----:B------:R-:W-:Y:S01]  /*3440*/  FMUL.FTZ R52, R52, c[0x0][0x2ec] ;  /* 0x0000bb0034347a20 */ /* 0x000fe20000410000 */
[-C--:B------:R-:W-:Y:S01]  /*3450*/  ISETP.GE.AND P2, PT, R69, R90.reuse, PT ;  /* 0x0000005a4500720c */ /* 0x080fe20003f46270 */
[----:B------:R-:W-:Y:S01]  /*3460*/  FMUL.FTZ R169, R53, c[0x0][0x2ec] ;  /* 0x0000bb0035a97a20 */ /* 0x000fe20000410000 */
[----:B------:R-:W-:Y:S01]  /*3470*/  IADD3 R69, R91, 0x10, RZ ;  /* 0x000000105b457810 */ /* 0x000fe20007ffe0ff */
[----:B------:R2:W-:Y:S01]  /*3480*/  MUFU.TANH R204, R52 ;  /* 0x0000003400cc7308 */ /* 0x0005e20000002400 */
[----:B------:R-:W-:Y:S01]  /*3490*/  FMUL.FTZ R172, R54, c[0x0][0x2ec] ;  /* 0x0000bb0036ac7a20 */ /* 0x000fe20000410000 */
[----:B------:R-:W-:Y:S01]  /*34a0*/  FSEL R92, R2, -INF , !P2 ;  /* 0xff800000025c7808 */ /* 0x000fe20005000000 */
[----:B------:R-:W-:Y:S01]  /*34b0*/  HMMA.16816.F32.BF16 R72, R16, R80, R72 ;  /* 0x000000501048723c */ /* 0x000fe20000041848 */
[----:B------:R-:W-:Y:S01]  /*34c0*/  FMUL.FTZ R173, R55, c[0x0][0x2ec] ;  /* 0x0000bb0037ad7a20 */ /* 0x000fe20000410000 */
[----:B------:R-:W-:-:S02]  /*34d0*/  ISETP.GE.AND P1, PT, R69, R90, PT ;  /* 0x0000005a4500720c */ /* 0x000fc40003f26270 */
[----:B----4-:R-:W-:Y:S01]  /*34e0*/  FSEL R163, R106, -INF , !P2 ;  /* 0xff8000006aa37808 */ /* 0x010fe20005000000 */
[----:B------:R4:W-:Y:S01]  /*34f0*/  MUFU.TANH R220, R71 ;  /* 0x0000004700dc7308 */ /* 0x0009e20000002400 */
[----:B------:R-:W-:Y:S02]  /*3500*/  FSEL R2, R94, -INF , !P2 ;  /* 0xff8000005e027808 */ /* 0x000fe40005000000 */
[----:B------:R-:W-:Y:S01]  /*3510*/  HMMA.16816.F32.BF16 R76, R20, R82, R76 ;  /* 0x00000052144c723c */ /* 0x000fe2000004184c */
[----:B------:R-:W-:Y:S02]  /*3520*/  FSEL R80, R100, -INF , !P4 ;  /* 0xff80000064507808 */ /* 0x000fe40006000000 */
[----:B------:R-:W-:Y:S02]  /*3530*/  FSEL R81, R104, -INF , !P4 ;  /* 0xff80000068517808 */ /* 0x000fe40006000000 */
[----:B------:R-:W-:Y:S01]  /*3540*/  FSEL R171, R96, -INF , !P2 ;  /* 0xff80000060ab7808 */ /* 0x000fe20005000000 */
[----:B------:R-:W-:Y:S01]  /*3550*/  MUFU.TANH R226, R226 ;  /* 0x000000e200e27308 */ /* 0x000fe20000002400 */
[----:B-1----:R-:W-:Y:S01]  /*3560*/  FSEL R159, R113, -INF , !P1 ;  /* 0xff800000719f7808 */ /* 0x002fe20004800000 */
[----:B------:R-:W-:Y:S01]  /*3570*/  FMUL.FTZ R209, R65, c[0x0][0x2ec] ;  /* 0x0000bb0041d17a20 */ /* 0x000fe20000410000 */
[----:B------:R-:W-:Y:S01]  /*3580*/  IADD3 R65, R91, 0x9, RZ ;  /* 0x000000095b417810 */ /* 0x000fe20007ffe0ff */
[----:B------:R-:W-:Y:S01]  /*3590*/  FMUL.FTZ R64, R64, c[0x0][0x2ec] ;  /* 0x0000bb0040407a20 */ /* 0x000fe20000410000 */
[C---:B--2---:R-:W-:Y:S01]  /*35a0*/  HMMA.16816.F32.BF16 R52, R40.reuse, R48, RZ ;  /* 0x000000302834723c */ /* 0x044fe200000418ff */
[----:B------:R-:W-:Y:S01]  /*35b0*/  FMUL.FTZ R218, R66, c[0x0][0x2ec] ;  /* 0x0000bb0042da7a20 */ /* 0x000fe20000410000 */
[-C--:B------:R-:W-:Y:S01]  /*35c0*/  ISETP.GE.AND P0, PT, R65, R90.reuse, PT ;  /* 0x0000005a4100720c */ /* 0x080fe20003f06270 */
[----:B------:R1:W-:Y:S01]  /*35d0*/  MUFU.TANH R211, R64 ;  /* 0x0000004000d37308 */ /* 0x0003e20000002400 */
[----:B------:R-:W-:Y:S01]  /*35e0*/  IADD3 R65, R91, 0x11, RZ ;  /* 0x000000115b417810 */ /* 0x000fe20007ffe0ff */
[----:B------:R-:W-:Y:S01]  /*35f0*/  FMUL.FTZ R216, R67, c[0x0][0x2ec] ;  /* 0x0000bb0043d87a20 */ /* 0x000fe20000410000 */
[----:B----4-:R-:W2:Y:S01]  /*3600*/  LDSM.16.M88.4 R68, [R182+0x3800] ;  /* 0x00380000b644783b */ /* 0x010ea20000000200 */
[----:B------:R-:W-:Y:S01]  /*3610*/  FSEL R170, R0, -INF , !P0 ;  /* 0xff80000000aa7808 */ /* 0x000fe20004000000 */
[----:B------:R-:W-:Y:S01]  /*3620*/  HMMA.16816.F32.BF16 R40, R40, R50, RZ ;  /* 0x000000322828723c */ /* 0x000fe200000418ff */
[----:B------:R-:W-:-:S02]  /*3630*/  ISETP.GE.AND P6, PT, R65, R90, PT ;  /* 0x0000005a4100720c */ /* 0x000fc40003fc6270 */
[----:B------:R-:W-:Y:S01]  /*3640*/  FSEL R165, R105, -INF , !P0 ;  /* 0xff80000069a57808 */ /* 0x000fe20004000000 */
[----:B------:R-:W-:Y:S01]  /*3650*/  MUFU.TANH R206, R206 ;  /* 0x000000ce00ce7308 */ /* 0x000fe20000002400 */
[----:B------:R-:W-:Y:S02]  /*3660*/  FSEL R0, R93, -INF , !P0 ;  /* 0xff8000005d007808 */ /* 0x000fe40004000000 */
[----:B------:R-:W-:Y:S01]  /*3670*/  FSEL R175, R95, -INF , !P0 ;  /* 0xff8000005faf7808 */ /* 0x000fe20004000000 */
[----:B------:R-:W-:Y:S01]  /*3680*/  HMMA.16816.F32.BF16 R44, R16, R82, R44 ;  /* 0x00000052102c723c */ /* 0x000fe2000004182c */
[----:B------:R-:W-:Y:S02]  /*3690*/  FSEL R162, R111, -INF , !P1 ;  /* 0xff8000006fa27808 */ /* 0x000fe40004800000 */
[----:B------:R-:W-:Y:S01]  /*36a0*/  FSEL R174, R109, -INF , !P1 ;  /* 0xff8000006dae7808 */ /* 0x000fe20004800000 */
[----:B------:R-:W4:Y:S01]  /*36b0*/  MUFU.TANH R87, R87 ;  /* 0x0000005700577308 */ /* 0x000f220000002400 */
[----:B------:R-:W-:-:S02]  /*36c0*/  FSEL R179, R107, -INF , !P1 ;  /* 0xff8000006bb37808 */ /* 0x000fc40004800000 */
[----:B------:R-:W-:Y:S01]  /*36d0*/  FSEL R82, R102, -INF , !P4 ;  /* 0xff80000066527808 */ /* 0x000fe20006000000 */
[C---:B-1----:R-:W-:Y:S01]  /*36e0*/  HMMA.16816.F32.BF16 R64, R36.reuse, R48, RZ ;  /* 0x000000302440723c */ /* 0x042fe200000418ff */
[----:B------:R-:W-:Y:S02]  /*36f0*/  FSEL R177, R114, -INF , !P6 ;  /* 0xff80000072b17808 */ /* 0x000fe40007000000 */
[----:B-----5:R-:W-:Y:S01]  /*3700*/  FSEL R166, R112, -INF , !P6 ;  /* 0xff80000070a67808 */ /* 0x020fe20007000000 */
[----:B------:R-:W1:Y:S01]  /*3710*/  MUFU.TANH R172, R172 ;  /* 0x000000ac00ac7308 */ /* 0x000e620000002400 */
[----:B------:R-:W-:Y:S02]  /*3720*/  FSEL R114, R110, -INF , !P6 ;  /* 0xff8000006e727808 */ /* 0x000fe40007000000 */
[----:B------:R-:W-:Y:S01]  /*3730*/  IADD3 R49, R91, 0x20, RZ ;  /* 0x000000205b317810 */ /* 0x000fe20007ffe0ff */
[----:B------:R-:W-:Y:S01]  /*3740*/  HMMA.16816.F32.BF16 R36, R36, R50, RZ ;  /* 0x000000322424723c */ /* 0x000fe200000418ff */
[----:B------:R-:W-:-:S03]  /*3750*/  FSEL R181, R108, -INF , !P6 ;  /* 0xff8000006cb57808 */ /* 0x000fc60007000000 */
[----:B------:R-:W-:Y:S03]  /*3760*/  MUFU.TANH R169, R169 ;  /* 0x000000a900a97308 */ /* 0x000fe60000002400 */
[C---:B------:R-:W-:Y:S01]  /*3770*/  IADD3 R51, R91.reuse, 0x39, RZ ;  /* 0x000000395b337810 */ /* 0x040fe20007ffe0ff */
[----:B------:R-:W-:Y:S04]  /*3780*/  HMMA.16816.F32.BF16 R72, R8, R60, R72 ;  /* 0x0000003c0848723c */ /* 0x000fe80000041848 */
[----:B------:R-:W5:Y:S03]  /*3790*/  MUFU.TANH R173, R173 ;  /* 0x000000ad00ad7308 */ /* 0x000f660000002400 */
[----:B------:R-:W-:Y:S01]  /*37a0*/  IADD3 R61, R91, 0x1, RZ ;  /* 0x000000015b3d7810 */ /* 0x000fe20007ffe0ff */
[----:B---3--:R-:W-:Y:S03]  /*37b0*/  HMMA.16816.F32.BF16 R52, R32, R56, R52 ;  /* 0x000000382034723c */ /* 0x008fe60000041834 */
[----:B------:R-:W-:Y:S01]  /*37c0*/  ISETP.GE.AND P3, PT, R61, R90, PT ;  /* 0x0000005a3d00720c */ /* 0x000fe20003f66270 */
[----:B------:R-:W-:Y:S01]  /*37d0*/  MUFU.TANH R218, R218 ;  /* 0x000000da00da7308 */ /* 0x000fe20000002400 */
[----:B------:R-:W-:-:S02]  /*37e0*/  IADD3 R61, R91, 0x18, RZ ;  /* 0x000000185b3d7810 */ /* 0x000fc40007ffe0ff */
[----:B------:R-:W-:Y:S01]  /*37f0*/  FSEL R160, R97, -INF , !P3 ;  /* 0xff80000061a07808 */ /* 0x000fe20005800000 */
[----:B------:R-:W-:Y:S01]  /*3800*/  HMMA.16816.F32.BF16 R64, R24, R56, R64 ;  /* 0x000000381840723c */ /* 0x000fe20000041840 */
[-C--:B------:R-:W-:Y:S02]  /*3810*/  ISETP.GE.AND P5, PT, R61, R90.reuse, PT ;  /* 0x0000005a3d00720c */ /* 0x080fe40003fa6270 */
[----:B------:R-:W-:Y:S01]  /*3820*/  IADD3 R61, R91, 0x19, RZ ;  /* 0x000000195b3d7810 */ /* 0x000fe20007ffe0ff */
[----:B------:R-:W-:Y:S01]  /*3830*/  MUFU.TANH R209, R209 ;  /* 0x000000d100d17308 */ /* 0x000fe20000002400 */
[----:B------:R-:W-:Y:S02]  /*3840*/  FSEL R83, R99, -INF , !P3 ;  /* 0xff80000063537808 */ /* 0x000fe40005800000 */
[----:B------:R-:W-:Y:S01]  /*3850*/  FSEL R164, R101, -INF , !P3 ;  /* 0xff80000065a47808 */ /* 0x000fe20005800000 */
[----:B------:R-:W-:Y:S01]  /*3860*/  HMMA.16816.F32.BF16 R32, R32, R58, R40 ;  /* 0x0000003a2020723c */ /* 0x000fe20000041828 */
[----:B------:R-:W-:Y:S01]  /*3870*/  FSEL R167, R103, -INF , !P3 ;  /* 0xff80000067a77808 */ /* 0x000fe20005800000 */
[----:B------:R-:W-:Y:S01]  /*3880*/  FMUL.FTZ R74, R74, c[0x0][0x2ec] ;  /* 0x0000bb004a4a7a20 */ /* 0x000fe20000410000 */
[-C--:B------:R-:W-:Y:S01]  /*3890*/  ISETP.GE.AND P4, PT, R61, R90.reuse, PT ;  /* 0x0000005a3d00720c */ /* 0x080fe20003f86270 */
[----:B------:R-:W-:Y:S01]  /*38a0*/  FMUL.FTZ R75, R75, c[0x0][0x2ec] ;  /* 0x0000bb004b4b7a20 */ /* 0x000fe20000410000 */
[-C--:B------:R-:W-:Y:S01]  /*38b0*/  ISETP.GE.AND P3, PT, R49, R90.reuse, PT ;  /* 0x0000005a3100720c */ /* 0x080fe20003f66270 */
[----:B------:R-:W-:Y:S01]  /*38c0*/  MUFU.TANH R56, R74 ;  /* 0x0000004a00387308 */ /* 0x000fe20000002400 */
[----:B------:R-:W-:Y:S01]  /*38d0*/  IADD3 R49, R91, 0x21, RZ ;  /* 0x000000215b317810 */ /* 0x000fe20007ffe0ff */
[-C--:B------:R-:W-:Y:S01]  /*38e0*/  HMMA.16816.F32.BF16 R76, R12, R62.reuse, R76 ;  /* 0x0000003e0c4c723c */ /* 0x080fe2000004184c */
[----:B------:R-:W-:Y:S01]  /*38f0*/  FSEL R57, R121, -INF , !P5 ;  /* 0xff80000079397808 */ /* 0x000fe20006800000 */
[----:B------:R-:W-:Y:S01]  /*3900*/  FMUL.FTZ R72, R72, c[0x0][0x2ec] ;  /* 0x0000bb0048487a20 */ /* 0x000fe20000410000 */
[-C--:B------:R-:W-:Y:S01]  /*3910*/  ISETP.GE.AND P2, PT, R49, R90.reuse, PT ;  /* 0x0000005a3100720c */ /* 0x080fe20003f46270 */
[----:B------:R-:W-:Y:S01]  /*3920*/  FMUL.FTZ R73, R73, c[0x0][0x2ec] ;  /* 0x0000bb0049497a20 */ /* 0x000fe20000410000 */
[----:B------:R-:W-:Y:S01]  /*3930*/  IADD3 R49, R91, 0x28, RZ ;  /* 0x000000285b317810 */ /* 0x000fe20007ffe0ff */
[----:B------:R-:W3:Y:S01]  /*3940*/  MUFU.TANH R94, R75 ;  /* 0x0000004b005e7308 */ /* 0x000ee20000002400 */
[----:B------:R-:W-:Y:S01]  /*3950*/  FSEL R168, R119, -INF , !P5 ;  /* 0xff80000077a87808 */ /* 0x000fe20006800000 */
[----:B------:R-:W-:Y:S01]  /*3960*/  HMMA.16816.F32.BF16 R60, R8, R62, R44 ;  /* 0x0000003e083c723c */ /* 0x000fe2000004182c */
[----:B------:R-:W1:Y:S01]  /*3970*/  LDSM.16.M88.4 R44, [R198+0x3800] ;  /* 0x00380000c62c783b */ /* 0x000e620000000200 */
[----:B------:R-:W-:Y:S01]  /*3980*/  ISETP.GE.AND P0, PT, R49, R90, PT ;  /* 0x0000005a3100720c */ /* 0x000fe20003f06270 */
[----:B------:R-:W-:-:S04]  /*3990*/  DEPBAR.LE SB0, 0x0 ;  /* 0x000080000000791a */ /* 0x000fc80000000000 */
[----:B------:R-:W-:Y:S01]  /*39a0*/  IADD3 R49, R91, 0x29, RZ ;  /* 0x000000295b317810 */ /* 0x000fe20007ffe0ff */
[----:B------:R-:W-:Y:S01]  /*39b0*/  HMMA.16816.F32.BF16 R36, R24, R58, R36 ;  /* 0x0000003a1824723c */ /* 0x000fe20000041824 */
[----:B------:R-:W-:Y:S01]  /*39c0*/  FSEL R176, R117, -INF , !P5 ;  /* 0xff80000075b07808 */ /* 0x000fe20006800000 */
[----:B------:R-:W1:Y:S01]  /*39d0*/  MUFU.TANH R98, R72 ;  /* 0x0000004800627308 */ /* 0x000e620000002400 */
[-C--:B------:R-:W-:Y:S02]  /*39e0*/  ISETP.GE.AND P1, PT, R49, R90.reuse, PT ;  /* 0x0000005a3100720c */ /* 0x080fe40003f26270 */
[----:B------:R-:W-:Y:S02]  /*39f0*/  IADD3 R49, R91, 0x30, RZ ;  /* 0x000000305b317810 */ /* 0x000fe40007ffe0ff */
[----:B------:R-:W-:Y:S01]  /*3a00*/  FSEL R183, R115, -INF , !P5 ;  /* 0xff80000073b77808 */ /* 0x000fe20006800000 */
[-C--:B--2---:R-:W-:Y:S01]  /*3a10*/  HMMA.16816.F32.BF16 R52, R20, R68.reuse, R52 ;  /* 0x000000441434723c */ /* 0x084fe20000041834 */
[-C--:B------:R-:W-:Y:S01]  /*3a20*/  ISETP.GE.AND P6, PT, R49, R90.reuse, PT ;  /* 0x0000005a3100720c */ /* 0x080fe20003fc6270 */
[----:B------:R-:W-:Y:S01]  /*3a30*/  FMUL.FTZ R77, R77, c[0x0][0x2ec] ;  /* 0x0000bb004d4d7a20 */ /* 0x000fe20000410000 */
[----:B------:R-:W-:Y:S01]  /*3a40*/  IADD3 R49, R91, 0x31, RZ ;  /* 0x000000315b317810 */ /* 0x000fe20007ffe0ff */
[----:B------:R-:W-:Y:S01]  /*3a50*/  FMUL.FTZ R214, R78, c[0x0][0x2ec] ;  /* 0x0000bb004ed67a20 */ /* 0x000fe20000410000 */
[----:B------:R-:W-:Y:S01]  /*3a60*/  FSEL R78, R120, -INF , !P4 ;  /* 0xff800000784e7808 */ /* 0x000fe20006000000 */
[----:B------:R-:W-:Y:S01]  /*3a70*/  FMUL.FTZ R212, R79, c[0x0][0x2ec] ;  /* 0x0000bb004fd47a20 */ /* 0x000fe20000410000 */
[-C--:B------:R-:W-:Y:S01]  /*3a80*/  ISETP.GE.AND P5, PT, R49, R90.reuse, PT ;  /* 0x0000005a3100720c */ /* 0x080fe20003fa6270 */
[----:B------:R-:W-:Y:S01]  /*3a90*/  HMMA.16816.F32.BF16 R64, R16, R68, R64 ;  /* 0x000000441040723c */ /* 0x000fe20000041840 */
[----:B------:R-:W-:Y:S01]  /*3aa0*/  IADD3 R49, R91, 0x38, RZ ;  /* 0x000000385b317810 */ /* 0x000fe20007ffe0ff */
[----:B------:R2:W-:Y:S01]  /*3ab0*/  MUFU.TANH R205, R77 ;  /* 0x0000004d00cd7308 */ /* 0x0005e20000002400 */
[----:B------:R-:W-:Y:S01]  /*3ac0*/  FSEL R79, R122, -INF , !P4 ;  /* 0xff8000007a4f7808 */ /* 0x000fe20006000000 */
[----:B------:R-:W-:Y:S01]  /*3ad0*/  FMUL.FTZ R61, R61, c[0x0][0x2ec] ;  /* 0x0000bb003d3d7a20 */ /* 0x000fe20000410000 */
[----:B------:R-:W-:Y:S01]  /*3ae0*/  FSEL R178, R118, -INF , !P4 ;  /* 0xff80000076b27808 */ /* 0x000fe20006000000 */
[----:B------:R-:W-:Y:S01]  /*3af0*/  FMUL.FTZ R76, R76, c[0x0][0x2ec] ;  /* 0x0000bb004c4c7a20 */ /* 0x000fe20000410000 */
[----:B------:R-:W-:Y:S01]  /*3b00*/  FSEL R185, R116, -INF , !P4 ;  /* 0xff80000074b97808 */ /* 0x000fe20006000000 */
[-C--:B------:R-:W-:Y:S01]  /*3b10*/  HMMA.16816.F32.BF16 R32, R20, R70.reuse, R32 ;  /* 0x000000461420723c */ /* 0x080fe20000041820 */
[-C--:B------:R-:W-:Y:S01]  /*3b20*/  ISETP.GE.AND P4, PT, R49, R90.reuse, PT ;  /* 0x0000005a3100720c */ /* 0x080fe20003f86270 */
[----:B------:R3:W-:Y:S01]  /*3b30*/  MUFU.TANH R122, R61 ;  /* 0x0000003d007a7308 */ /* 0x0007e20000002400 */
[----:B------:R-:W-:Y:S01]  /*3b40*/  IADD3 R69, R91, 0x40, RZ ;  /* 0x000000405b457810 */ /* 0x000fe20007ffe0ff */
[----:B------:R-:W-:Y:S01]  /*3b50*/  FMUL.FTZ R60, R60, c[0x0][0x2ec] ;  /* 0x0000bb003c3c7a20 */ /* 0x000fe20000410000 */
[----:B------:R-:W-:Y:S01]  /*3b60*/  FSEL R48, R127, -INF , !P3 ;  /* 0xff8000007f307808 */ /* 0x000fe20005800000 */
[----:B------:R-:W-:Y:S01]  /*3b70*/  FMUL.FTZ R62, R62, c[0x0][0x2ec] ;  /* 0x0000bb003e3e7a20 */ /* 0x000fe20000410000 */
[----:B------:R-:W-:Y:S01]  /*3b80*/  FSEL R50, R125, -INF , !P3 ;  /* 0xff8000007d327808 */ /* 0x000fe20005800000 */
[----:B------:R-:W-:Y:S01]  /*3b90*/  HMMA.16816.F32.BF16 R36, R16, R70, R36 ;  /* 0x000000461024723c */ /* 0x000fe20000041824 */
[----:B------:R-:W-:Y:S01]  /*3ba0*/  FSEL R49, R123, -INF , !P3 ;  /* 0xff8000007b317808 */ /* 0x000fe20005800000 */
[----:B------:R3:W-:Y:S01]  /*3bb0*/  MUFU.TANH R207, R76 ;  /* 0x0000004c00cf7308 */ /* 0x0007e20000002400 */
[----:B--2---:R-:W-:Y:S01]  /*3bc0*/  FSEL R77, R129, -INF , !P3 ;  /* 0xff800000814d7808 */ /* 0x004fe20005800000 */
[----:B------:R-:W-:Y:S01]  /*3bd0*/  FMUL.FTZ R63, R63, c[0x0][0x2ec] ;  /* 0x0000bb003f3f7a20 */ /* 0x000fe20000410000 */
[----:B------:R-:W-:-:S02]  /*3be0*/  ISETP.GE.AND P3, PT, R51, R90, PT ;  /* 0x0000005a3300720c */ /* 0x000fc40003f66270 */
[----:B------:R-:W-:Y:S01]  /*3bf0*/  FSEL R237, R130, -INF , !P2 ;  /* 0xff80000082ed7808 */ /* 0x000fe20005000000 */
[-C--:B-1----:R-:W-:Y:S01]  /*3c00*/  HMMA.16816.F32.BF16 R52, R12, R44.reuse, R52 ;  /* 0x0000002c0c34723c */ /* 0x082fe20000041834 */
[----:B------:R-:W-:Y:S01]  /*3c10*/  FSEL R74, R128, -INF , !P2 ;  /* 0xff800000804a7808 */ /* 0x000fe20005000000 */
[----:B------:R1:W2:Y:S01]  /*3c20*/  MUFU.TANH R97, R73 ;  /* 0x0000004900617308 */ /* 0x0002a20000002400 */
[----:B------:R-:W-:Y:S02]  /*3c30*/  FSEL R51, R126, -INF , !P2 ;  /* 0xff8000007e337808 */ /* 0x000fe40005000000 */
[----:B------:R-:W-:Y:S02]  /*3c40*/  FSEL R75, R124, -INF , !P2 ;  /* 0xff8000007c4b7808 */ /* 0x000fe40005000000 */
[----:B------:R-:W-:Y:S01]  /*3c50*/  ISETP.GE.AND P2, PT, R69, R90, PT ;  /* 0x0000005a4500720c */ /* 0x000fe20003f46270 */
[----:B------:R-:W-:Y:S01]  /*3c60*/  HMMA.16816.F32.BF16 R64, R8, R44, R64 ;  /* 0x0000002c0840723c */ /* 0x000fe20000041840 */
[C---:B------:R-:W-:Y:S01]  /*3c70*/  IADD3 R41, R91.reuse, 0x41, RZ ;  /* 0x000000415b297810 */ /* 0x040fe20007ffe0ff */
[----:B------:R-:W1:Y:S01]  /*3c80*/  MUFU.TANH R216, R216 ;  /* 0x000000d800d87308 */ /* 0x000e620000002400 */
[----:B------:R-:W-:-:S02]  /*3c90*/  IADD3 R17, R91, 0x59, RZ ;  /* 0x000000595b117810 */ /* 0x000fc40007ffe0ff */
[----:B------:R-:W-:Y:S02]  /*3ca0*/  FSEL R43, R137, -INF , !P0 ;  /* 0xff800000892b7808 */ /* 0x000fe40004000000 */
[----:B------:R-:W-:Y:S01]  /*3cb0*/  FSEL R40, R135, -INF , !P0 ;  /* 0xff80000087287808 */ /* 0x000fe20004000000 */
[-C--:B------:R-:W-:Y:S01]  /*3cc0*/  HMMA.16816.F32.BF16 R12, R12, R46.reuse, R32 ;  /* 0x0000002e0c0c723c */ /* 0x080fe20000041820 */
[----:B------:R-:W-:Y:S01]  /*3cd0*/  FSEL R42, R133, -INF , !P0 ;  /* 0xff800000852a7808 */ /* 0x000fe20004000000 */
[----:B------:R-:W-:Y:S01]  /*3ce0*/  MUFU.TANH R214, R214 ;  /* 0x000000d600d67308 */ /* 0x000fe20000002400 */
[----:B------:R-:W-:Y:S02]  /*3cf0*/  FSEL R241, R131, -INF , !P0 ;  /* 0xff80000083f17808 */ /* 0x000fe40004000000 */
[----:B------:R-:W-:Y:S02]  /*3d00*/  FSEL R197, R197, -INF , !P2 ;  /* 0xff800000c5c57808 */ /* 0x000fe40005000000 */
[----:B------:R-:W-:Y:S01]  /*3d10*/  FSEL R100, R154, -INF , !P2 ;  /* 0xff8000009a647808 */ /* 0x000fe20005000000 */
[----:B------:R-:W-:Y:S01]  /*3d20*/  HMMA.16816.F32.BF16 R8, R8, R46, R36 ;  /* 0x0000002e0808723c */ /* 0x000fe20000041824 */
[----:B------:R-:W-:Y:S01]  /*3d30*/  FSEL R104, R153, -INF , !P2 ;  /* 0xff80000099687808 */ /* 0x000fe20005000000 */
[----:B------:R-:W-:Y:S01]  /*3d40*/  FMUL.FTZ R52, R52, c[0x0][0x2ec] ;  /* 0x0000bb0034347a20 */ /* 0x000fe20000410000 */
[----:B------:R-:W-:Y:S01]  /*3d50*/  FSEL R105, R152, -INF , !P2 ;  /* 0xff80000098697808 */ /* 0x000fe20005000000 */
[----:B------:R-:W-:Y:S01]  /*3d60*/  FMUL.FTZ R54, R54, c[0x0][0x2ec] ;  /* 0x0000bb0036367a20 */ /* 0x000fe20000410000 */
[-C--:B------:R-:W-:Y:S01]  /*3d70*/  ISETP.GE.AND P0, PT, R41, R90.reuse, PT ;  /* 0x0000005a2900720c */ /* 0x080fe20003f06270 */
[----:B------:R-:W-:Y:S01]  /*3d80*/  FMUL.FTZ R53, R53, c[0x0][0x2ec] ;  /* 0x0000bb0035357a20 */ /* 0x000fe20000410000 */
[-C--:B------:R-:W-:Y:S01]  /*3d90*/  ISETP.GE.AND P2, PT, R17, R90.reuse, PT ;  /* 0x0000005a1100720c */ /* 0x080fe20003f46270 */
[----:B------:R-:W-:Y:S01]  /*3da0*/  FMUL.FTZ R64, R64, c[0x0][0x2ec] ;  /* 0x0000bb0040407a20 */ /* 0x000fe20000410000 */
[C---:B------:R-:W-:Y:S01]  /*3db0*/  IADD3 R41, R91.reuse, 0x48, RZ ;  /* 0x000000485b297810 */ /* 0x040fe20007ffe0ff */
[----:B------:R-:W-:Y:S01]  /*3dc0*/  FMUL.FTZ R66, R66, c[0x0][0x2ec] ;  /* 0x0000bb0042427a20 */ /* 0x000fe20000410000 */
[----:B------:R-:W-:Y:S01]  /*3dd0*/  IADD3 R17, R91, 0x60, RZ ;  /* 0x000000605b117810 */ /* 0x000fe20007ffe0ff */
[----:B------:R-:W-:Y:S01]  /*3de0*/  FMUL.FTZ R55, R55, c[0x0][0x2ec] ;  /* 0x0000bb0037377a20 */ /* 0x000fe20000410000 */
[----:B------:R-:W-:Y:S01]  /*3df0*/  FSEL R239, R138, -INF , !P1 ;  /* 0xff8000008aef7808 */ /* 0x000fe20004800000 */
        /* <DEDUP_REMOVED lines=15> */
[-C--:B------:R-:W-:Y:S01]  /*3ef0*/  ISETP.GE.AND P1, PT, R41, R90.reuse, PT ;  /* 0x0000005a2900720c */ /* 0x080fe20003f26270 */
[----:B------:R-:W-:Y:S01]  /*3f00*/  FMUL.FTZ R9, R9, c[0x0][0x2ec] ;  /* 0x0000bb0009097a20 */ /* 0x000fe20000410000 */
[----:B------:R-:W-:Y:S01]  /*3f10*/  ISETP.GE.AND P0, PT, R17, R90, PT ;  /* 0x0000005a1100720c */ /* 0x000fe20003f06270 */
[----:B------:R-:W-:Y:S01]  /*3f20*/  FMUL.FTZ R11, R11, c[0x0][0x2ec] ;  /* 0x0000bb000b0b7a20 */ /* 0x000fe20000410000 */
[C---:B---3--:R-:W-:Y:S01]  /*3f30*/  IADD3 R61, R91.reuse, 0x49, RZ ;  /* 0x000000495b3d7810 */ /* 0x048fe20007ffe0ff */
[----:B------:R-:W-:Y:S01]  /*3f40*/  MUFU.TANH R212, R212 ;  /* 0x000000d400d47308 */ /* 0x000fe20000002400 */
[----:B------:R-:W-:-:S02]  /*3f50*/  IADD3 R17, R91, 0x61, RZ ;  /* 0x000000615b117810 */ /* 0x000fc40007ffe0ff */
[----:B------:R-:W-:Y:S02]  /*3f60*/  FSEL R221, R221, -INF , !P6 ;  /* 0xff800000dddd7808 */ /* 0x000fe40007000000 */
[----:B------:R-:W-:Y:S02]  /*3f70*/  FSEL R72, R143, -INF , !P6 ;  /* 0xff8000008f487808 */ /* 0x000fe40007000000 */
[----:B------:R-:W-:Y:S01]  /*3f80*/  FSEL R76, R141, -INF , !P6 ;  /* 0xff8000008d4c7808 */ /* 0x000fe20007000000 */
[----:B------:R-:W-:Y:S01]  /*3f90*/  MUFU.TANH R60, R60 ;  /* 0x0000003c003c7308 */ /* 0x000fe20000002400 */
[----:B------:R-:W-:Y:S02]  /*3fa0*/  FSEL R41, R140, -INF , !P6 ;  /* 0xff8000008c297808 */ /* 0x000fe40007000000 */
[----:B------:R-:W-:Y:S02]  /*3fb0*/  FSEL R127, R158, -INF , !P1 ;  /* 0xff8000009e7f7808 */ /* 0x000fe40004800000 */
[----:B------:R-:W-:-:S02]  /*3fc0*/  FSEL R230, R230, -INF , !P1 ;  /* 0xff800000e6e67808 */ /* 0x000fc40004800000 */
[----:B------:R-:W-:Y:S01]  /*3fd0*/  FSEL R102, R84, -INF , !P1 ;  /* 0xff80000054667808 */ /* 0x000fe20004800000 */
[----:B------:R-:W3:Y:S01]  /*3fe0*/  MUFU.TANH R113, R62 ;  /* 0x0000003e00717308 */ /* 0x000ee20000002400 */
[----:B------:R-:W-:Y:S02]  /*3ff0*/  FSEL R101, R156, -INF , !P1 ;  /* 0xff8000009c657808 */ /* 0x000fe40004800000 */
[-C--:B------:R-:W-:Y:S02]  /*4000*/  ISETP.GE.AND P6, PT, R61, R90.reuse, PT ;  /* 0x0000005a3d00720c */ /* 0x080fe40003fc6270 */
[----:B------:R-:W-:Y:S02]  /*4010*/  ISETP.GE.AND P1, PT, R17, R90, PT ;  /* 0x0000005a1100720c */ /* 0x000fe40003f26270 */
[C---:B------:R-:W-:Y:S01]  /*4020*/  IADD3 R25, R91.reuse, 0x50, RZ ;  /* 0x000000505b197810 */ /* 0x040fe20007ffe0ff */
[----:B------:R-:W1:Y:S01]  /*4030*/  MUFU.TANH R112, R63 ;  /* 0x0000003f00707308 */ /* 0x000e620000002400 */
        /* <DEDUP_REMOVED lines=9> */
[----:B------:R-:W-:Y:S01]  /*40d0*/  MUFU.TANH R210, R54 ;  /* 0x0000003600d27308 */ /* 0x000fe20000002400 */
[----:B------:R-:W-:Y:S02]  /*40e0*/  FSEL R99, R155, -INF , !P6 ;  /* 0xff8000009b637808 */ /* 0x000fe40007000000 */
[-C--:B------:R-:W-:Y:S02]  /*40f0*/  ISETP.GE.AND P5, PT, R25, R90.reuse, PT ;  /* 0x0000005a1900720c */ /* 0x080fe40003fa6270 */
[----:B------:R-:W-:Y:S02]  /*4100*/  ISETP.GE.AND P6, PT, R17, R90, PT ;  /* 0x0000005a1100720c */ /* 0x000fe40003fc6270 */
[C---:B------:R-:W-:Y:S01]  /*4110*/  IADD3 R21, R91.reuse, 0x51, RZ ;  /* 0x000000515b157810 */ /* 0x040fe20007ffe0ff */
[----:B------:R-:W-:Y:S01]  /*4120*/  MUFU.TANH R120, R64 ;  /* 0x0000004000787308 */ /* 0x000fe20000002400 */
[----:B------:R-:W-:-:S02]  /*4130*/  IADD3 R17, R91, 0x69, RZ ;  /* 0x000000695b117810 */ /* 0x000fc40007ffe0ff */
[----:B------:R-:W-:Y:S02]  /*4140*/  FSEL R227, R227, -INF , !P4 ;  /* 0xff800000e3e37808 */ /* 0x000fe40006000000 */
[----:B------:R-:W-:Y:S02]  /*4150*/  FSEL R240, R240, -INF , !P4 ;  /* 0xff800000f0f07808 */ /* 0x000fe40006000000 */
[----:B------:R-:W-:Y:S01]  /*4160*/  FSEL R229, R148, -INF , !P4 ;  /* 0xff80000094e57808 */ /* 0x000fe20006000000 */
[----:B------:R-:W1:Y:S01]  /*4170*/  MUFU.TANH R111, R66 ;  /* 0x00000042006f7308 */ /* 0x000e620000002400 */
        /* <DEDUP_REMOVED lines=13> */
[----:B-1----:R-:W-:Y:S01]  /*4250*/  FSEL R73, R149, -INF , !P3 ;  /* 0xff80000095497808 */ /* 0x002fe20005800000 */
[----:B------:R-:W-:Y:S01]  /*4260*/  MUFU.TANH R118, R65 ;  /* 0x0000004100767308 */ /* 0x000fe20000002400 */
[----:B------:R-:W-:Y:S02]  /*4270*/  FSEL R233, R145, -INF , !P3 ;  /* 0xff80000091e97808 */ /* 0x000fe40005800000 */
[----:B----4-:R-:W-:Y:S02]  /*4280*/  FSEL R121, R87, -INF , !P4 ;  /* 0xff80000057797808 */ /* 0x010fe40006000000 */
[----:B------:R-:W-:-:S02]  /*4290*/  FSEL R206, R206, -INF , !P4 ;  /* 0xff800000cece7808 */ /* 0x000fc40006000000 */
[----:B------:R-:W-:Y:S01]  /*42a0*/  FSEL R226, R226, -INF , !P4 ;  /* 0xff800000e2e27808 */ /* 0x000fe20006000000 */
[----:B------:R-:W1:Y:S01]  /*42b0*/  MUFU.TANH R110, R67 ;  /* 0x00000043006e7308 */ /* 0x000e620000002400 */
[----:B------:R-:W-:Y:S02]  /*42c0*/  FSEL R217, R217, -INF , !P4 ;  /* 0xff800000d9d97808 */ /* 0x000fe40006000000 */
[-C--:B------:R-:W-:Y:S02]  /*42d0*/  ISETP.GE.AND P3, PT, R21, R90.reuse, PT ;  /* 0x0000005a1500720c */ /* 0x080fe40003f66270 */
[----:B------:R-:W-:Y:S02]  /*42e0*/  ISETP.GE.AND P4, PT, R17, R90, PT ;  /* 0x0000005a1100720c */ /* 0x000fe40003f86270 */
[----:B------:R-:W-:Y:S01]  /*42f0*/  IADD3 R17, R91, 0x71, RZ ;  /* 0x000000715b117810 */ /* 0x000fe20007ffe0ff */
[----:B------:R-:W-:Y:S01]  /*4300*/  MUFU.TANH R12, R12 ;  /* 0x0000000c000c7308 */ /* 0x000fe20000002400 */
[----:B------:R-:W-:-:S02]  /*4310*/  FSEL R119, R172, -INF , !P3 ;  /* 0xff800000ac777808 */ /* 0x000fc40005800000 */
[----:B------:R-:W-:Y:S02]  /*4320*/  FSEL R204, R204, -INF , !P3 ;  /* 0xff800000cccc7808 */ /* 0x000fe40005800000 */
[----:B------:R-:W-:Y:S02]  /*4330*/  FSEL R224, R224, -INF , !P3 ;  /* 0xff800000e0e07808 */ /* 0x000fe40005800000 */
[----:B------:R-:W-:Y:S01]  /*4340*/  FSEL R215, R215, -INF , !P3 ;  /* 0xff800000d7d77808 */ /* 0x000fe20005800000 */
[----:B------:R-:W-:Y:S01]  /*4350*/  MUFU.TANH R131, R14 ;  /* 0x0000000e00837308 */ /* 0x000fe20000002400 */
[----:B------:R-:W-:Y:S02]  /*4360*/  ISETP.GE.AND P3, PT, R17, R90, PT ;  /* 0x0000005a1100720c */ /* 0x000fe40003f66270 */
[----:B------:R-:W-:Y:S02]  /*4370*/  IADD3 R17, R91, 0x78, RZ ;  /* 0x000000785b117810 */ /* 0x000fe40007ffe0ff */
[----:B-----5:R-:W-:-:S02]  /*4380*/  FSEL R117, R173, -INF , !P2 ;  /* 0xff800000ad757808 */ /* 0x020fc40005000000 */
[----:B------:R-:W-:Y:S01]  /*4390*/  FSEL R130, R169, -INF , !P2 ;  /* 0xff800000a9827808 */ /* 0x000fe20005000000 */
[----:B------:R-:W-:Y:S01]  /*43a0*/  MUFU.TANH R116, R8 ;  /* 0x0000000800747308 */ /* 0x000fe20000002400 */
[----:B------:R-:W-:Y:S02]  /*43b0*/  FSEL R220, R220, -INF , !P2 ;  /* 0xff800000dcdc7808 */ /* 0x000fe40005000000 */
[----:B------:R-:W-:Y:S02]  /*43c0*/  FSEL R213, R213, -INF , !P2 ;  /* 0xff800000d5d57808 */ /* 0x000fe40005000000 */
[----:B------:R-:W-:Y:S02]  /*43d0*/  ISETP.GE.AND P2, PT, R17, R90, PT ;  /* 0x0000005a1100720c */ /* 0x000fe40003f46270 */
[----:B------:R-:W-:Y:S01]  /*43e0*/  IADD3 R17, R91, 0x79, RZ ;  /* 0x000000795b117810 */ /* 0x000fe20007ffe0ff */
[----:B------:R-:W4:Y:S01]  /*43f0*/  MUFU.TANH R109, R10 ;  /* 0x0000000a006d7308 */ /* 0x000f220000002400 */
[----:B------:R-:W-:-:S02]  /*4400*/  FSEL R91, R94, -INF , !P1 ;  /* 0xff8000005e5b7808 */ /* 0x000fc40004800000 */
[----:B------:R-:W-:Y:S02]  /*4410*/  FSEL R115, R56, -INF , !P0 ;  /* 0xff80000038737808 */ /* 0x000fe40004000000 */
[----:B------:R-:W-:Y:S02]  /*4420*/  FSEL R128, R98, -INF , !P0 ;  /* 0xff80000062807808 */ /* 0x000fe40004000000 */
[----:B------:R-:W-:Y:S01]  /*4430*/  FSEL R218, R218, -INF , !P0 ;  /* 0xff800000dada7808 */ /* 0x000fe20004000000 */
[----:B------:R-:W-:Y:S01]  /*4440*/  MUFU.TANH R95, R13 ;  /* 0x0000000d005f7308 */ /* 0x000fe20000002400 */
[----:B------:R-:W-:Y:S02]  /*4450*/  FSEL R211, R211, -INF , !P0 ;  /* 0xff800000d3d37808 */ /* 0x000fe40004000000 */
[----:B------:R-:W-:Y:S02]  /*4460*/  ISETP.GE.AND P0, PT, R90, 0x81, PT ;  /* 0x000000815a00780c */ /* 0x000fe40003f06270 */
[----:B--2---:R-:W-:-:S02]  /*4470*/  FSEL R126, R97, -INF , !P1 ;  /* 0xff800000617e7808 */ /* 0x004fc40004800000 */
[----:B------:R-:W-:Y:S01]  /*4480*/  FSEL R216, R216, -INF , !P1 ;  /* 0xff800000d8d87808 */ /* 0x000fe20004800000 */
[----:B------:R-:W-:Y:S01]  /*4490*/  MUFU.TANH R96, R15 ;  /* 0x0000000f00607308 */ /* 0x000fe20000002400 */
[----:B------:R-:W-:Y:S02]  /*44a0*/  FSEL R209, R209, -INF , !P1 ;  /* 0xff800000d1d17808 */ /* 0x000fe40004800000 */
[----:B------:R-:W-:Y:S02]  /*44b0*/  ISETP.GE.AND P1, PT, R17, R90, PT ;  /* 0x0000005a1100720c */ /* 0x000fe40003f26270 */
[----:B---3--:R-:W-:Y:S02]  /*44c0*/  FSEL R113, R113, -INF , !P6 ;  /* 0xff80000071717808 */ /* 0x008fe40007000000 */
[----:B------:R-:W-:Y:S01]  /*44d0*/  FSEL R124, R60, -INF , !P6 ;  /* 0xff8000003c7c7808 */ /* 0x000fe20007000000 */
[----:B------:R-:W-:Y:S01]  /*44e0*/  MUFU.TANH R94, R9 ;  /* 0x00000009005e7308 */ /* 0x000fe20000002400 */
[----:B------:R-:W-:-:S02]  /*44f0*/  FSEL R214, R214, -INF , !P6 ;  /* 0xff800000d6d67808 */ /* 0x000fc40007000000 */
[----:B------:R-:W-:Y:S02]  /*4500*/  FSEL R207, R207, -INF , !P6 ;  /* 0xff800000cfcf7808 */ /* 0x000fe40007000000 */
[----:B------:R-:W-:Y:S02]  /*4510*/  FSEL R112, R112, -INF , !P5 ;  /* 0xff80000070707808 */ /* 0x000fe40006800000 */
[----:B------:R-:W-:Y:S01]  /*4520*/  FSEL R122, R122, -INF , !P5 ;  /* 0xff8000007a7a7808 */ /* 0x000fe20006800000 */
[----:B------:R-:W2:Y:S01]  /*4530*/  MUFU.TANH R107, R11 ;  /* 0x0000000b006b7308 */ /* 0x000ea20000002400 */
[----:B------:R-:W-:Y:S02]  /*4540*/  FSEL R212, R212, -INF , !P5 ;  /* 0xff800000d4d47808 */ /* 0x000fe40006800000 */
[----:B------:R-:W-:Y:S02]  /*4550*/  FSEL R205, R205, -INF , !P5 ;  /* 0xff800000cdcd7808 */ /* 0x000fe40006800000 */
[----:B------:R-:W-:-:S02]  /*4560*/  FSEL R111, R111, -INF , !P4 ;  /* 0xff8000006f6f7808 */ /* 0x000fc40006000000 */
[----:B------:R-:W-:Y:S02]  /*4570*/  FSEL R120, R120, -INF , !P4 ;  /* 0xff80000078787808 */ /* 0x000fe40006000000 */
[----:B------:R-:W-:Y:S02]  /*4580*/  FSEL R210, R210, -INF , !P4 ;  /* 0xff800000d2d27808 */ /* 0x000fe40006000000 */
[----:B------:R-:W-:Y:S02]  /*4590*/  FSEL R97, R24, -INF , !P4 ;  /* 0xff80000018617808 */ /* 0x000fe40006000000 */
[----:B-1----:R-:W-:Y:S02]  /*45a0*/  FSEL R110, R110, -INF , !P3 ;  /* 0xff8000006e6e7808 */ /* 0x002fe40005800000 */
[----:B------:R-:W-:Y:S02]  /*45b0*/  FSEL R118, R118, -INF , !P3 ;  /* 0xff80000076767808 */ /* 0x000fe40005800000 */
[----:B------:R-:W-:-:S02]  /*45c0*/  FSEL R196, R196, -INF , !P3 ;  /* 0xff800000c4c47808 */ /* 0x000fc40005800000 */
[----:B------:R-:W-:Y:S02]  /*45d0*/  FSEL R201, R201, -INF , !P3 ;  /* 0xff800000c9c97808 */ /* 0x000fe40005800000 */
[----:B----4-:R-:W-:Y:S02]  /*45e0*/  FSEL R109, R109, -INF , !P2 ;  /* 0xff8000006d6d7808 */ /* 0x010fe40005000000 */
[----:B------:R-:W-:Y:S02]  /*45f0*/  FSEL R116, R116, -INF , !P2 ;  /* 0xff80000074747808 */ /* 0x000fe40005000000 */
[----:B------:R-:W-:Y:S02]  /*4600*/  FSEL R131, R131, -INF , !P2 ;  /* 0xff80000083837808 */ /* 0x000fe40005000000 */
[----:B------:R-:W-:Y:S02]  /*4610*/  FSEL R98, R12, -INF , !P2 ;  /* 0xff8000000c627808 */ /* 0x000fe40005000000 */
[----:B--2---:R-:W-:-:S02]  /*4620*/  FSEL R107, R107, -INF , !P1 ;  /* 0xff8000006b6b7808 */ /* 0x004fc40004800000 */
[----:B------:R-:W-:Y:S02]  /*4630*/  FSEL R94, R94, -INF , !P1 ;  /* 0xff8000005e5e7808 */ /* 0x000fe40004800000 */
[----:B------:R-:W-:Y:S02]  /*4640*/  FSEL R96, R96, -INF , !P1 ;  /* 0xff80000060607808 */ /* 0x000fe40004800000 */
[----:B------:R-:W-:Y:S01]  /*4650*/  FSEL R95, R95, -INF , !P1 ;  /* 0xff8000005f5f7808 */ /* 0x000fe20004800000 */
[----:B------:R-:W-:Y:S06]  /*4660*/  BAR.SYNC.DEFER_BLOCKING 0x0 ;  /* 0x0000000000007b1d */ /* 0x000fec0000010000 */
[----:B------:R-:W-:Y:S05]  /*4670*/  @!P0 BRA `(.L_x_48) ;  /* 0x0000024000008947 */ /* 0x000fea0003800000 */
[----:B------:R-:W-:Y:S02]  /*4680*/  LEA.HI.SX32 R10, R30, 0xfffffffe, 0x19 ;  /* 0xfffffffe1e0a7811 */ /* 0x000fe400078fcaff */
[----:B------:R-:W-:-:S02]  /*4690*/  SHF.L.U64.HI R3, R6, 0x5, R3 ;  /* 0x0000000506037819 */ /* 0x000fc40000010203 */
[----:B------:R-:W-:Y:S01]  /*46a0*/  SHF.R.S32.HI R8, RZ, 0x1f, R10 ;  /* 0x0000001fff087819 */ /* 0x000fe2000001140a */
[----:B------:R-:W-:Y:S02]  /*46b0*/  IMAD R7, R7, R10, RZ ;  /* 0x0000000a07077224 */ /* 0x000fe400078e02ff */
[----:B------:R-:W-:-:S04]  /*46c0*/  IMAD.WIDE.U32 R10, R10, R31, R186 ;  /* 0x0000001f0a0a7225 */ /* 0x000fc800078e00ba */
[----:B------:R-:W-:Y:S01]  /*46d0*/  IMAD R7, R8, R31, R7 ;  /* 0x0000001f08077224 */ /* 0x000fe200078e0207 */
[----:B------:R-:W-:Y:S01]  /*46e0*/  LEA R12, P2, R10, c[0x0][0x168], 0x1 ;  /* 0x00005a000a0c7a11 */ /* 0x000fe200078408ff */
[----:B------:R-:W-:Y:S02]  /*46f0*/  IMAD.SHL.U32 R8, R6, 0x20, RZ ;  /* 0x0000002006087824 */ /* 0x000fe400078e00ff */
[----:B------:R-:W-:-:S03]  /*4700*/  IMAD.IADD R7, R11, 0x1, R7 ;  /* 0x000000010b077824 */ /* 0x000fc600078e0207 */
[----:B------:R-:W-:Y:S02]  /*4710*/  IADD3 R6, P1, R8, R12, RZ ;  /* 0x0000000c08067210 */ /* 0x000fe40007f3e0ff */
        /* <DEDUP_REMOVED lines=8> */
[--C-:B------:R-:W-:Y:S01]  /*47a0*/  IMAD.X R17, R7, 0x1, R3.reuse, P2 ;  /* 0x0000000107117824 */ /* 0x100fe200010e0603 */
[-C--:B------:R-:W-:Y:S01]  /*47b0*/  IADD3 R10, P2, R14, R8.reuse, RZ ;  /* 0x000000080e0a7210 */ /* 0x080fe20007f5e0ff */
        /* <DEDUP_REMOVED lines=8> */
[----:B------:R-:W-:Y:S01]  /*4840*/  IADD3 R8, P1, R20, R8, RZ ;  /* 0x0000000814087210 */ /* 0x000fe20007f3e0ff */
[----:B------:R1:W-:Y:S02]  /*4850*/  LDGSTS.E.BYPASS.LTC128B.128 [R180+0x6000], [R10.64] ;  /* 0x060000000ab47fae */ /* 0x0003e4000b901d48 */
[----:B------:R-:W-:-:S02]  /*4860*/  IMAD.X R21, R19, 0x1, R3, P2 ;  /* 0x0000000113157824 */ /* 0x000fc400010e0603 */
[----:B------:R1:W-:Y:S02]  /*4870*/  LDGSTS.E.BYPASS.LTC128B.128 [R180+0x6800], [R18.64] ;  /* 0x0680000012b47fae */ /* 0x0003e4000b901d48 */
[----:B------:R-:W-:Y:S02]  /*4880*/  IMAD.X R9, R21, 0x1, R3, P1 ;  /* 0x0000000115097824 */ /* 0x000fe400008e0603 */
[----:B------:R1:W-:Y:S04]  /*4890*/  LDGSTS.E.BYPASS.LTC128B.128 [R180+0x7000], [R20.64] ;  /* 0x0700000014b47fae */ /* 0x0003e8000b901d48 */
[----:B------:R1:W-:Y:S04]  /*48a0*/  LDGSTS.E.BYPASS.LTC128B.128 [R180+0x7800], [R8.64] ;  /* 0x0780000008b47fae */ /* 0x0003e8000b901d48 */
[----:B------:R-:W0:Y:S02]  /*48b0*/  LDGDEPBAR ;  /* 0x00000000000079af */ /* 0x000e240000000000 */
.L_x_48:
[----:B-1----:R-:W-:Y:S02]  /*48c0*/  FMNMX.FTZ R8, R81, R167, !PT ;  /* 0x000000a751087209 */ /* 0x002fe40007810000 */
        /* <DEDUP_REMOVED lines=61> */
[----:B------:R-:W-:Y:S01]  /*4ca0*/  FMNMX.FTZ R7, R74, R7, !PT ;  /* 0x000000074a077209 */ /* 0x000fe20007810000 */
[----:B------:R-:W1:Y:S01]  /*4cb0*/  SHFL.BFLY PT, R3, R8, 0x2, 0x1f ;  /* 0x0c401f0008037f89 */ /* 0x000e6200000e0000 */
        /* <DEDUP_REMOVED lines=12> */
[----:B-1----:R-:W-:Y:S02]  /*4d80*/  FMNMX.FTZ R3, R8, R3, !PT ;  /* 0x0000000308037209 */ /* 0x002fe40007810000 */
[----:B------:R-:W-:Y:S02]  /*4d90*/  FMNMX.FTZ R6, R77, R6, !PT ;  /* 0x000000064d067209 */ /* 0x000fe40007810000 */
[----:B------:R-:W-:Y:S01]  /*4da0*/  FMNMX.FTZ R9, R216, R9, !PT ;  /* 0x00000009d8097209 */ /* 0x000fe20007810000 */
[----:B------:R-:W1:Y:S01]  /*4db0*/  SHFL.BFLY PT, R68, R3, 0x1, 0x1f ;  /* 0x0c201f0003447f89 */ /* 0x000e6200000e0000 */
        /* <DEDUP_REMOVED lines=21> */
[----:B------:R-:W1:Y:S01]  /*4f10*/  SHFL.BFLY PT, R3, R8, 0x2, 0x1f ;  /* 0x0c401f0008037f89 */ /* 0x000e6200000e0000 */
[----:B------:R-:W-:Y:S02]  /*4f20*/  FMNMX.FTZ R7, R206, R7, !PT ;  /* 0x00000007ce077209 */ /* 0x000fe40007810000 */
[----:B------:R-:W-:Y:S01]  /*4f30*/  FMNMX.FTZ R6, R197, R6, !PT ;  /* 0x00000006c5067209 */ /* 0x000fe20007810000 */
[----:B------:R-:W-:Y:S01]  /*4f40*/  FMUL.FTZ R232, R68, c[0x0][0x23c] ;  /* 0x00008f0044e87a20 */ /* 0x000fe20000410000 */
        /* <DEDUP_REMOVED lines=22> */
[----:B------:R-:W-:Y:S01]  /*50b0*/  FSETP.NEU.FTZ.AND P1, PT, R68, -INF , PT ;  /* 0xff8000004400780b */ /* 0x000fe20003f3d000 */
[----:B------:R-:W2:Y:S01]  /*50c0*/  SHFL.BFLY PT, R9, R6, 0x2, 0x1f ;  /* 0x0c401f0006097f89 */ /* 0x000ea200000e0000 */
[----:B------:R-:W-:Y:S02]  /*50d0*/  FMNMX.FTZ R10, R112, R7, !PT ;  /* 0x00000007700a7209 */ /* 0x000fe40007810000 */
[----:B------:R-:W-:Y:S02]  /*50e0*/  FSEL R232, R232, RZ, P1 ;  /* 0x000000ffe8e87208 */ /* 0x000fe40000800000 */
[----:B------:R-:W-:Y:S02]  /*50f0*/  FMNMX.FTZ R7, R111, R10, !PT ;  /* 0x0000000a6f077209 */ /* 0x000fe40007810000 */
[----:B-1----:R-:W-:Y:S01]  /*5100*/  FMNMX.FTZ R3, R3, R8, !PT ;  /* 0x0000000803037209 */ /* 0x002fe20007810000 */
[--C-:B------:R-:W-:Y:S01]  /*5110*/  FFMA.FTZ R90, R81, c[0x0][0x23c], -R232.reuse ;  /* 0x00008f00515a7a23 */ /* 0x100fe200000108e8 */
[----:B------:R-:W-:Y:S01]  /*5120*/  FMNMX.FTZ R8, R110, R7, !PT ;  /* 0x000000076e087209 */ /* 0x000fe20007810000 */
[--C-:B------:R-:W-:Y:S01]  /*5130*/  FFMA.FTZ R81, R171, c[0x0][0x23c], -R232.reuse ;  /* 0x00008f00ab517a23 */ /* 0x100fe200000108e8 */
[C---:B------:R-:W-:Y:S01]  /*5140*/  FSETP.NEU.FTZ.AND P1, PT, R3.reuse, -INF , PT ;  /* 0xff8000000300780b */ /* 0x040fe20003f3d000 */
[----:B------:R-:W-:Y:S01]  /*5150*/  FMUL.FTZ R199, R3, c[0x0][0x23c] ;  /* 0x00008f0003c77a20 */ /* 0x000fe20000410000 */
[----:B------:R-:W-:Y:S01]  /*5160*/  FMNMX.FTZ R8, R109, R8, !PT ;  /* 0x000000086d087209 */ /* 0x000fe20007810000 */
[--C-:B------:R-:W-:Y:S01]  /*5170*/  FFMA.FTZ R27, R179, c[0x0][0x23c], -R232.reuse ;  /* 0x00008f00b31b7a23 */ /* 0x100fe200000108e8 */
[----:B------:R-:W-:Y:S01]  /*5180*/  SHF.L.U32 R252, R252, 0x1, RZ ;  /* 0x00000001fcfc7819 */ /* 0x000fe200000006ff */
[--C-:B------:R-:W-:Y:S01]  /*5190*/  FFMA.FTZ R56, R185, c[0x0][0x23c], -R232.reuse ;  /* 0x00008f00b9387a23 */ /* 0x100fe200000108e8 */
[----:B------:R-:W-:Y:S01]  /*51a0*/  FMNMX.FTZ R7, R107, R8, !PT ;  /* 0x000000086b077209 */ /* 0x000fe20007810000 */
[--C-:B------:R-:W-:Y:S01]  /*51b0*/  FFMA.FTZ R87, R167, c[0x0][0x23c], -R232.reuse ;  /* 0x00008f00a7577a23 */ /* 0x100fe200000108e8 */
[----:B------:R-:W-:Y:S01]  /*51c0*/  FSEL R199, R199, RZ, P1 ;  /* 0x000000ffc7c77208 */ /* 0x000fe20000800000 */
[----:B------:R-:W-:Y:S01]  /*51d0*/  LDSM.16.MT88.4 R36, [R252+0x8000] ;  /* 0x00800000fc24783b */ /* 0x000fe20000004200 */
[-C--:B------:R-:W-:Y:S01]  /*51e0*/  LEA R249, R5, R252.reuse, 0x1 ;  /* 0x000000fc05f97211 */ /* 0x080fe200078e08ff */
[----:B------:R-:W-:Y:S01]  /*51f0*/  FFMA.FTZ R26, R175, c[0x0][0x23c], -R232 ;  /* 0x00008f00af1a7a23 */ /* 0x000fe200000108e8 */
[----:B------:R-:W-:Y:S01]  /*5200*/  LEA R250, R4, R252, 0x1 ;  /* 0x000000fc04fa7211 */ /* 0x000fe200078e08ff */
[----:B------:R-:W1:Y:S01]  /*5210*/  SHFL.BFLY PT, R8, R7, 0x2, 0x1f ;  /* 0x0c401f0007087f89 */ /* 0x000e6200000e0000 */
[----:B--2---:R-:W-:Y:S01]  /*5220*/  FMNMX.FTZ R6, R6, R9, !PT ;  /* 0x0000000906067209 */ /* 0x004fe20007810000 */
[--C-:B------:R-:W-:Y:S01]  /*5230*/  FFMA.FTZ R25, R0, c[0x0][0x23c], -R199.reuse ;  /* 0x00008f0000197a23 */ /* 0x100fe200000108c7 */
[----:B------:R-:W-:Y:S01]  /*5240*/  LEA R248, R4, R249, 0x1 ;  /* 0x000000f904f87211 */ /* 0x000fe200078e08ff */
[--C-:B------:R-:W-:Y:S01]  /*5250*/  FFMA.FTZ R88, R82, c[0x0][0x23c], -R199.reuse ;  /* 0x00008f0052587a23 */ /* 0x100fe200000108c7 */
[----:B------:R-:W-:Y:S01]  /*5260*/  LDSM.16.MT88.4 R32, [R250+0x8000] ;  /* 0x00800000fa20783b */ /* 0x000fe20000004200 */
[--C-:B------:R-:W-:Y:S01]  /*5270*/  FFMA.FTZ R82, R2, c[0x0][0x23c], -R199.reuse ;  /* 0x00008f0002527a23 */ /* 0x100fe200000108c7 */
[----:B------:R-:W-:Y:S01]  /*5280*/  MUFU.EX2 R90, R90 ;  /* 0x0000005a005a7308 */ /* 0x000fe20000000800 */
[--C-:B------:R-:W-:Y:S01]  /*5290*/  FFMA.FTZ R59, R114, c[0x0][0x23c], -R199.reuse ;  /* 0x00008f00723b7a23 */ /* 0x100fe200000108c7 */
[----:B------:R-:W2:Y:S01]  /*52a0*/  SHFL.BFLY PT, R9, R6, 0x1, 0x1f ;  /* 0x0c201f0006097f89 */ /* 0x000ea200000e0000 */
[----:B------:R-:W-:-:S02]  /*52b0*/  FFMA.FTZ R60, R176, c[0x0][0x23c], -R199 ;  /* 0x00008f00b03c7a23 */ /* 0x000fc400000108c7 */
[--C-:B------:R-:W-:Y:S01]  /*52c0*/  FFMA.FTZ R55, R178, c[0x0][0x23c], -R199.reuse ;  /* 0x00008f00b2377a23 */ /* 0x100fe200000108c7 */
[----:B------:R-:W-:Y:S01]  /*52d0*/  LDSM.16.MT88.4 R20, [R249+0x8000] ;  /* 0x00800000f914783b */ /* 0x000fe20000004200 */
[--C-:B------:R-:W-:Y:S01]  /*52e0*/  FFMA.FTZ R85, R164, c[0x0][0x23c], -R199.reuse ;  /* 0x00008f00a4557a23 */ /* 0x100fe200000108c7 */
[----:B------:R-:W3:Y:S01]  /*52f0*/  MUFU.EX2 R87, R87 ;  /* 0x0000005700577308 */ /* 0x000ee20000000800 */
[--C-:B------:R-:W-:Y:S01]  /*5300*/  FFMA.FTZ R62, R181, c[0x0][0x23c], -R232.reuse ;  /* 0x00008f00b53e7a23 */ /* 0x100fe200000108e8 */
[----:B------:R-:W-:Y:S01]  /*5310*/  LDSM.16.MT88.4 R16, [R248+0x8000] ;  /* 0x00800000f810783b */ /* 0x000fe20000004200 */
[--C-:B------:R-:W-:Y:S02]  /*5320*/  FFMA.FTZ R61, R183, c[0x0][0x23c], -R232.reuse ;  /* 0x00008f00b73d7a23 */ /* 0x100fe400000108e8 */
[----:B------:R-:W-:Y:S01]  /*5330*/  FFMA.FTZ R24, R174, c[0x0][0x23c], -R199 ;  /* 0x00008f00ae187a23 */ /* 0x000fe200000108c7 */
[----:B------:R-:W-:Y:S01]  /*5340*/  LDSM.16.MT88.4 R184, [R249+0x8800] ;  /* 0x00880000f9b8783b */ /* 0x000fe20000004200 */
[--C-:B------:R-:W-:Y:S01]  /*5350*/  FFMA.FTZ R54, R75, c[0x0][0x23c], -R232.reuse ;  /* 0x00008f004b367a23 */ /* 0x100fe200000108e8 */
[----:B------:R-:W-:Y:S01]  /*5360*/  MUFU.EX2 R81, R81 ;  /* 0x0000005100517308 */ /* 0x000fe20000000800 */
[----:B-1----:R-:W-:Y:S01]  /*5370*/  FMNMX.FTZ R0, R7, R8, !PT ;  /* 0x0000000807007209 */ /* 0x002fe20007810000 */
[----:B------:R-:W-:Y:S01]  /*5380*/  LDSM.16.MT88.4 R12, [R248+0x8800] ;  /* 0x00880000f80c783b */ /* 0x000fe20000004200 */
[----:B------:R-:W-:-:S02]  /*5390*/  FFMA.FTZ R53, R241, c[0x0][0x23c], -R232 ;  /* 0x00008f00f1357a23 */ /* 0x000fc400000108e8 */
[--C-:B------:R-:W-:Y:S01]  /*53a0*/  FFMA.FTZ R46, R243, c[0x0][0x23c], -R232.reuse ;  /* 0x00008f00f32e7a23 */ /* 0x100fe200000108e8 */
[----:B------:R-:W1:Y:S01]  /*53b0*/  SHFL.BFLY PT, R7, R0, 0x1, 0x1f ;  /* 0x0c201f0000077f89 */ /* 0x000e6200000e0000 */
[--C-:B------:R-:W-:Y:S01]  /*53c0*/  FFMA.FTZ R51, R51, c[0x0][0x23c], -R199.reuse ;  /* 0x00008f0033337a23 */ /* 0x100fe200000108c7 */
[----:B------:R-:W4:Y:S01]  /*53d0*/  MUFU.EX2 R26, R26 ;  /* 0x0000001a001a7308 */ /* 0x000f220000000800 */
[----:B---3--:R-:W-:Y:S01]  /*53e0*/  F2FP.BF16.PACK_AB R4, R87, R90 ;  /* 0x0000005a5704723e */ /* 0x008fe200000010ff */
[--C-:B------:R-:W-:Y:S01]  /*53f0*/  FFMA.FTZ R52, R42, c[0x0][0x23c], -R199.reuse ;  /* 0x00008f002a347a23 */ /* 0x100fe200000108c7 */
[----:B--2---:R-:W-:Y:S01]  /*5400*/  FMNMX.FTZ R2, R6, R9, !PT ;  /* 0x0000000906027209 */ /* 0x004fe20007810000 */
[--C-:B------:R-:W-:Y:S02]  /*5410*/  FFMA.FTZ R45, R45, c[0x0][0x23c], -R199.reuse ;  /* 0x00008f002d2d7a23 */ /* 0x100fe400000108c7 */
[----:B------:R-:W-:Y:S01]  /*5420*/  FFMA.FTZ R42, R231, c[0x0][0x23c], -R232 ;  /* 0x00008f00e72a7a23 */ /* 0x000fe200000108e8 */
[C---:B------:R-:W-:Y:S01]  /*5430*/  FSETP.NEU.FTZ.AND P1, PT, R2.reuse, -INF , PT ;  /* 0xff8000000200780b */ /* 0x040fe20003f3d000 */
[----:B------:R-:W-:Y:S01]  /*5440*/  FMUL.FTZ R129, R2, c[0x0][0x23c] ;  /* 0x00008f0002817a20 */ /* 0x000fe20000410000 */
[----:B------:R-:W-:Y:S01]  /*5450*/  MUFU.EX2 R88, R88 ;  /* 0x0000005800587308 */ /* 0x000fe20000000800 */
[----:B------:R-:W-:-:S02]  /*5460*/  FFMA.FTZ R76, R76, c[0x0][0x23c], -R199 ;  /* 0x00008f004c4c7a23 */ /* 0x000fc400000108c7 */
[--C-:B------:R-:W-:Y:S01]  /*5470*/  FFMA.FTZ R104, R104, c[0x0][0x23c], -R199.reuse ;  /* 0x00008f0068687a23 */ /* 0x100fe200000108c7 */
[----:B------:R-:W-:Y:S01]  /*5480*/  FSEL R129, R129, RZ, P1 ;  /* 0x000000ff81817208 */ /* 0x000fe20000800000 */
[----:B------:R-:W-:Y:S01]  /*5490*/  FFMA.FTZ R102, R102, c[0x0][0x23c], -R199 ;  /* 0x00008f0066667a23 */ /* 0x000fe200000108c7 */
[----:B----4-:R-:W-:Y:S02]  /*54a0*/  F2FP.BF16.PACK_AB R6, R26, R81 ;  /* 0x000000511a06723e */ /* 0x010fe400000010ff */
[----:B------:R-:W2:Y:S01]  /*54b0*/  MUFU.EX2 R85, R85 ;  /* 0x0000005500557308 */ /* 0x000ea20000000800 */
[--C-:B------:R-:W-:Y:S02]  /*54c0*/  FFMA.FTZ R86, R80, c[0x0][0x23c], -R129.reuse ;  /* 0x00008f0050567a23 */ /* 0x100fe40000010881 */
[--C-:B------:R-:W-:Y:S01]  /*54d0*/  FFMA.FTZ R80, R92, c[0x0][0x23c], -R129.reuse ;  /* 0x00008f005c507a23 */ /* 0x100fe20000010881 */
[----:B-1----:R-:W-:Y:S01]  /*54e0*/  FMNMX.FTZ R0, R0, R7, !PT ;  /* 0x0000000700007209 */ /* 0x002fe20007810000 */
[----:B------:R-:W-:-:S02]  /*54f0*/  FFMA.FTZ R83, R83, c[0x0][0x23c], -R129 ;  /* 0x00008f0053537a23 */ /* 0x000fc40000010881 */
[--C-:B------:R-:W-:Y:S01]  /*5500*/  FFMA.FTZ R69, R170, c[0x0][0x23c], -R129.reuse ;  /* 0x00008f00aa457a23 */ /* 0x100fe20000010881 */
[C---:B------:R-:W-:Y:S01]  /*5510*/  FSETP.NEU.FTZ.AND P1, PT, R0.reuse, -INF , PT ;  /* 0xff8000000000780b */ /* 0x040fe20003f3d000 */
[----:B------:R-:W-:Y:S01]  /*5520*/  FMUL.FTZ R114, R0, c[0x0][0x23c] ;  /* 0x00008f0000727a20 */ /* 0x000fe20000410000 */
[----:B------:R-:W-:Y:S01]  /*5530*/  MUFU.EX2 R86, R86 ;  /* 0x0000005600567308 */ /* 0x000fe20000000800 */
[--C-:B------:R-:W-:Y:S02]  /*5540*/  FFMA.FTZ R65, R168, c[0x0][0x23c], -R129.reuse ;  /* 0x00008f00a8417a23 */ /* 0x100fe40000010881 */
[----:B------:R-:W1:Y:S01]  /*5550*/  LDSM.16.MT88.4 R168, [R252+0x8800] ;  /* 0x00880000fca8783b */ /* 0x000e620000004200 */
[----:B------:R-:W-:Y:S01]  /*5560*/  FSEL R114, R114, RZ, P1 ;  /* 0x000000ff72727208 */ /* 0x000fe20000800000 */
[--C-:B------:R-:W-:Y:S01]  /*5570*/  FFMA.FTZ R71, R162, c[0x0][0x23c], -R129.reuse ;  /* 0x00008f00a2477a23 */ /* 0x100fe20000010881 */
[----:B--2---:R-:W-:Y:S01]  /*5580*/  F2FP.BF16.PACK_AB R5, R85, R88 ;  /* 0x000000585505723e */ /* 0x004fe200000010ff */
[----:B------:R-:W-:Y:S01]  /*5590*/  FFMA.FTZ R66, R166, c[0x0][0x23c], -R129 ;  /* 0x00008f00a6427a23 */ /* 0x000fe20000010881 */
[----:B------:R-:W2:Y:S01]  /*55a0*/  MUFU.EX2 R83, R83 ;  /* 0x0000005300537308 */ /* 0x000ea20000000800 */
[----:B------:R-:W-:-:S02]  /*55b0*/  FFMA.FTZ R92, R161, c[0x0][0x23c], -R114 ;  /* 0x00008f00a15c7a23 */ /* 0x000fc40000010872 */
[--C-:B------:R-:W-:Y:S02]  /*55c0*/  FFMA.FTZ R89, R160, c[0x0][0x23c], -R114.reuse ;  /* 0x00008f00a0597a23 */ /* 0x100fe40000010872 */
[--C-:B------:R-:W-:Y:S02]  /*55d0*/  FFMA.FTZ R84, R163, c[0x0][0x23c], -R114.reuse ;  /* 0x00008f00a3547a23 */ /* 0x100fe40000010872 */
[--C-:B------:R-:W-:Y:S01]  /*55e0*/  FFMA.FTZ R67, R165, c[0x0][0x23c], -R114.reuse ;  /* 0x00008f00a5437a23 */ /* 0x100fe20000010872 */
[----:B------:R-:W-:Y:S01]  /*55f0*/  MUFU.EX2 R80, R80 ;  /* 0x0000005000507308 */ /* 0x000fe20000000800 */
[--C-:B------:R-:W-:Y:S02]  /*5600*/  FFMA.FTZ R63, R177, c[0x0][0x23c], -R114.reuse ;  /* 0x00008f00b13f7a23 */ /* 0x100fe40000010872 */
[----:B------:R-:W3:Y:S01]  /*5610*/  LDSM.16.MT88.4 R176, [R250+0x8800] ;  /* 0x00880000fab0783b */ /* 0x000ee20000004200 */
[----:B------:R-:W-:Y:S02]  /*5620*/  FFMA.FTZ R64, R57, c[0x0][0x23c], -R114 ;  /* 0x00008f0039407a23 */ /* 0x000fe40000010872 */
[----:B------:R-:W-:-:S02]  /*5630*/  FFMA.FTZ R58, R78, c[0x0][0x23c], -R129 ;  /* 0x00008f004e3a7a23 */ /* 0x000fc40000010881 */
[----:B------:R-:W4:Y:S01]  /*5640*/  MUFU.EX2 R69, R69 ;  /* 0x0000004500457308 */ /* 0x000f220000000800 */
[----:B--2---:R-:W-:Y:S01]  /*5650*/  F2FP.BF16.PACK_AB R160, R83, R86 ;  /* 0x0000005653a0723e */ /* 0x004fe200000010ff */
[--C-:B------:R-:W-:Y:S02]  /*5660*/  FFMA.FTZ R70, R159, c[0x0][0x23c], -R114.reuse ;  /* 0x00008f009f467a23 */ /* 0x100fe40000010872 */
[----:B------:R-:W-:Y:S02]  /*5670*/  FFMA.FTZ R57, R79, c[0x0][0x23c], -R114 ;  /* 0x00008f004f397a23 */ /* 0x000fe40000010872 */
[----:B------:R-:W-:Y:S02]  /*5680*/  FFMA.FTZ R78, R50, c[0x0][0x23c], -R199 ;  /* 0x00008f00324e7a23 */ /* 0x000fe400000108c7 */
[----:B------:R-:W-:Y:S01]  /*5690*/  MUFU.EX2 R92, R92 ;  /* 0x0000005c005c7308 */ /* 0x000fe20000000800 */
[----:B------:R-:W-:Y:S02]  /*56a0*/  FFMA.FTZ R75, R48, c[0x0][0x23c], -R129 ;  /* 0x00008f00304b7a23 */ /* 0x000fe40000010881 */
[----:B------:R-:W-:-:S02]  /*56b0*/  FFMA.FTZ R79, R49, c[0x0][0x23c], -R232 ;  /* 0x00008f00314f7a23 */ /* 0x000fc400000108e8 */
[--C-:B------:R-:W-:Y:S02]  /*56c0*/  FFMA.FTZ R50, R74, c[0x0][0x23c], -R129.reuse ;  /* 0x00008f004a327a23 */ /* 0x100fe40000010881 */
[--C-:B------:R-:W-:Y:S01]  /*56d0*/  FFMA.FTZ R48, R43, c[0x0][0x23c], -R114.reuse ;  /* 0x00008f002b307a23 */ /* 0x100fe20000010872 */
[----:B------:R-:W2:Y:S01]  /*56e0*/  MUFU.EX2 R89, R89 ;  /* 0x0000005900597308 */ /* 0x000ea20000000800 */
[----:B----4-:R-:W-:Y:S01]  /*56f0*/  F2FP.BF16.PACK_AB R162, R69, R80 ;  /* 0x0000005045a2723e */ /* 0x010fe200000010ff */
[--C-:B------:R-:W-:Y:S02]  /*5700*/  FFMA.FTZ R49, R40, c[0x0][0x23c], -R129.reuse ;  /* 0x00008f0028317a23 */ /* 0x100fe40000010881 */
[----:B------:R-:W-:Y:S02]  /*5710*/  FFMA.FTZ R44, R44, c[0x0][0x23c], -R129 ;  /* 0x00008f002c2c7a23 */ /* 0x000fe40000010881 */
[--C-:B------:R-:W-:Y:S02]  /*5720*/  FFMA.FTZ R74, R77, c[0x0][0x23c], -R114.reuse ;  /* 0x00008f004d4a7a23 */ /* 0x100fe40000010872 */
[----:B------:R-:W-:Y:S01]  /*5730*/  MUFU.EX2 R84, R84 ;  /* 0x0000005400547308 */ /* 0x000fe20000000800 */
[----:B------:R-:W-:-:S02]  /*5740*/  FFMA.FTZ R47, R237, c[0x0][0x23c], -R114 ;  /* 0x00008f00ed2f7a23 */ /* 0x000fc40000010872 */
[----:B------:R-:W-:Y:S02]  /*5750*/  FFMA.FTZ R43, R239, c[0x0][0x23c], -R114 ;  /* 0x00008f00ef2b7a23 */ /* 0x000fe40000010872 */
[--C-:B------:R-:W-:Y:S02]  /*5760*/  FFMA.FTZ R77, R41, c[0x0][0x23c], -R232.reuse ;  /* 0x00008f00294d7a23 */ /* 0x100fe400000108e8 */
[--C-:B------:R-:W-:Y:S01]  /*5770*/  FFMA.FTZ R41, R235, c[0x0][0x23c], -R232.reuse ;  /* 0x00008f00eb297a23 */ /* 0x100fe200000108e8 */
[----:B------:R-:W4:Y:S01]  /*5780*/  MUFU.EX2 R67, R67 ;  /* 0x0000004300437308 */ /* 0x000f220000000800 */
[----:B--2---:R-:W-:Y:S01]  /*5790*/  F2FP.BF16.PACK_AB R161, R89, R92 ;  /* 0x0000005c59a1723e */ /* 0x004fe200000010ff */
[----:B------:R-:W-:Y:S02]  /*57a0*/  FFMA.FTZ R40, R233, c[0x0][0x23c], -R232 ;  /* 0x00008f00e9287a23 */ /* 0x000fe400000108e8 */
[----:B------:R-:W-:Y:S02]  /*57b0*/  FFMA.FTZ R31, R225, c[0x0][0x23c], -R114 ;  /* 0x00008f00e11f7a23 */ /* 0x000fe40000010872 */
[----:B------:R-:W-:-:S02]  /*57c0*/  FFMA.FTZ R228, R228, c[0x0][0x23c], -R199 ;  /* 0x00008f00e4e47a23 */ /* 0x000fc400000108c7 */
[----:B------:R-:W-:Y:S01]  /*57d0*/  MUFU.EX2 R82, R82 ;  /* 0x0000005200527308 */ /* 0x000fe20000000800 */
[--C-:B------:R-:W-:Y:S02]  /*57e0*/  FFMA.FTZ R226, R226, c[0x0][0x23c], -R199.reuse ;  /* 0x00008f00e2e27a23 */ /* 0x100fe400000108c7 */
[--C-:B------:R-:W-:Y:S02]  /*57f0*/  FFMA.FTZ R224, R224, c[0x0][0x23c], -R199.reuse ;  /* 0x00008f00e0e07a23 */ /* 0x100fe400000108c7 */
[--C-:B------:R-:W-:Y:S02]  /*5800*/  FFMA.FTZ R220, R220, c[0x0][0x23c], -R199.reuse ;  /* 0x00008f00dcdc7a23 */ /* 0x100fe400000108c7 */
[--C-:B------:R-:W-:Y:S01]  /*5810*/  FFMA.FTZ R218, R218, c[0x0][0x23c], -R199.reuse ;  /* 0x00008f00dada7a23 */ /* 0x100fe200000108c7 */
[----:B----4-:R-:W-:Y:S01]  /*5820*/  F2FP.BF16.PACK_AB R163, R67, R84 ;  /* 0x0000005443a3723e */ /* 0x010fe200000010ff */
[----:B------:R-:W2:Y:S01]  /*5830*/  MUFU.EX2 R25, R25 ;  /* 0x0000001900197308 */ /* 0x000ea20000000800 */
[----:B------:R-:W-:-:S02]  /*5840*/  FFMA.FTZ R216, R216, c[0x0][0x23c], -R199 ;  /* 0x00008f00d8d87a23 */ /* 0x000fc400000108c7 */
[--C-:B------:R-:W-:Y:S02]  /*5850*/  FFMA.FTZ R214, R214, c[0x0][0x23c], -R199.reuse ;  /* 0x00008f00d6d67a23 */ /* 0x100fe400000108c7 */
[--C-:B------:R-:W-:Y:S01]  /*5860*/  FFMA.FTZ R212, R212, c[0x0][0x23c], -R199.reuse ;  /* 0x00008f00d4d47a23 */ /* 0x100fe200000108c7 */
[C---:B------:R-:W-:Y:S01]  /*5870*/  HMMA.16816.F32.BF16 R136, R160.reuse, R36, RZ ;  /* 0x00000024a088723c */ /* 0x040fe200000418ff */
[--C-:B------:R-:W-:Y:S01]  /*5880*/  FFMA.FTZ R210, R210, c[0x0][0x23c], -R199.reuse ;  /* 0x00008f00d2d27a23 */ /* 0x100fe200000108c7 */
[----:B------:R-:W-:Y:S01]  /*5890*/  MUFU.EX2 R71, R71 ;  /* 0x0000004700477308 */ /* 0x000fe20000000800 */
[--C-:B------:R-:W-:Y:S02]  /*58a0*/  FFMA.FTZ R196, R196, c[0x0][0x23c], -R199.reuse ;  /* 0x00008f00c4c47a23 */ /* 0x100fe400000108c7 */
[----:B------:R-:W-:Y:S02]  /*58b0*/  FFMA.FTZ R131, R131, c[0x0][0x23c], -R199 ;  /* 0x00008f0083837a23 */ /* 0x000fe400000108c7 */
[--C-:B------:R-:W-:Y:S01]  /*58c0*/  FFMA.FTZ R100, R100, c[0x0][0x23c], -R129.reuse ;  /* 0x00008f0064647a23 */ /* 0x100fe20000010881 */
[----:B------:R-:W-:Y:S01]  /*58d0*/  HMMA.16816.F32.BF16 R144, R160, R32, RZ ;  /* 0x00000020a090723c */ /* 0x000fe200000418ff */
[----:B------:R-:W-:Y:S01]  /*58e0*/  FFMA.FTZ R93, R93, c[0x0][0x23c], -R114 ;  /* 0x00008f005d5d7a23 */ /* 0x000fe20000010872 */
[----:B------:R-:W4:Y:S01]  /*58f0*/  MUFU.EX2 R66, R66 ;  /* 0x0000004200427308 */ /* 0x000f220000000800 */
[----:B--2---:R-:W-:Y:S01]  /*5900*/  F2FP.BF16.PACK_AB R7, R25, R82 ;  /* 0x000000521907723e */ /* 0x004fe200000010ff */
[----:B------:R-:W-:-:S02]  /*5910*/  FFMA.FTZ R234, R234, c[0x0][0x23c], -R129 ;  /* 0x00008f00eaea7a23 */ /* 0x000fc40000010881 */
[--C-:B------:R-:W-:Y:S02]  /*5920*/  FFMA.FTZ R208, R208, c[0x0][0x23c], -R129.reuse ;  /* 0x00008f00d0d07a23 */ /* 0x100fe40000010881 */
[C---:B------:R-:W-:Y:S01]  /*5930*/  HMMA.16816.F32.BF16 R152, R160.reuse, R20, RZ ;  /* 0x00000014a098723c */ /* 0x040fe200000418ff */
[--C-:B------:R-:W-:Y:S01]  /*5940*/  FFMA.FTZ R206, R206, c[0x0][0x23c], -R129.reuse ;  /* 0x00008f00cece7a23 */ /* 0x100fe20000010881 */
[----:B------:R-:W-:Y:S01]  /*5950*/  MUFU.EX2 R65, R65 ;  /* 0x0000004100417308 */ /* 0x000fe20000000800 */
[--C-:B------:R-:W-:Y:S02]  /*5960*/  FFMA.FTZ R204, R204, c[0x0][0x23c], -R129.reuse ;  /* 0x00008f00cccc7a23 */ /* 0x100fe40000010881 */
[--C-:B------:R-:W-:Y:S02]  /*5970*/  FFMA.FTZ R128, R128, c[0x0][0x23c], -R129.reuse ;  /* 0x00008f0080807a23 */ /* 0x100fe40000010881 */
[----:B------:R-:W-:Y:S01]  /*5980*/  FFMA.FTZ R126, R126, c[0x0][0x23c], -R129 ;  /* 0x00008f007e7e7a23 */ /* 0x000fe20000010881 */
[----:B------:R-:W-:Y:S01]  /*5990*/  HMMA.16816.F32.BF16 R156, R160, R16, RZ ;  /* 0x00000010a09c723c */ /* 0x000fe200000418ff */
[--C-:B------:R-:W-:Y:S01]  /*59a0*/  FFMA.FTZ R225, R121, c[0x0][0x23c], -R114.reuse ;  /* 0x00008f0079e17a23 */ /* 0x100fe20000010872 */
[----:B------:R-:W2:Y:S01]  /*59b0*/  MUFU.EX2 R58, R58 ;  /* 0x0000003a003a7308 */ /* 0x000ea20000000800 */
[----:B----4-:R-:W-:Y:S01]  /*59c0*/  F2FP.BF16.PACK_AB R8, R66, R71 ;  /* 0x000000474208723e */ /* 0x010fe200000010ff */
[----:B------:R-:W-:-:S02]  /*59d0*/  FFMA.FTZ R121, R113, c[0x0][0x23c], -R114 ;  /* 0x00008f0071797a23 */ /* 0x000fc40000010872 */
[--C-:B------:R-:W-:Y:S02]  /*59e0*/  FFMA.FTZ R109, R109, c[0x0][0x23c], -R114.reuse ;  /* 0x00008f006d6d7a23 */ /* 0x100fe40000010872 */
[C---:B------:R-:W-:Y:S01]  /*59f0*/  HMMA.16816.F32.BF16 R132, R160.reuse, R38, RZ ;  /* 0x00000026a084723c */ /* 0x040fe200000418ff */
[----:B------:R-:W-:Y:S01]  /*5a00*/  FFMA.FTZ R107, R107, c[0x0][0x23c], -R114 ;  /* 0x00008f006b6b7a23 */ /* 0x000fe20000010872 */
[----:B------:R-:W-:Y:S01]  /*5a10*/  MUFU.EX2 R70, R70 ;  /* 0x0000004600467308 */ /* 0x000fe20000000800 */
[----:B------:R-:W-:Y:S02]  /*5a20*/  FADD.FTZ R90, R90, R87 ;  /* 0x000000575a5a7221 */ /* 0x000fe40000010000 */
[----:B------:R-:W-:Y:S02]  /*5a30*/  FADD.FTZ R85, R88, R85 ;  /* 0x0000005558557221 */ /* 0x000fe40000010000 */
[----:B------:R-:W-:Y:S01]  /*5a40*/  FADD.FTZ R89, R92, R89 ;  /* 0x000000595c597221 */ /* 0x000fe20000010000 */
[----:B------:R-:W-:Y:S02]  /*5a50*/  HMMA.16816.F32.BF16 R140, R160, R34, RZ ;  /* 0x00000022a08c723c */ /* 0x000fe400000418ff */
[----:B------:R-:W4:Y:S01]  /*5a60*/  MUFU.EX2 R63, R63 ;  /* 0x0000003f003f7308 */ /* 0x000f220000000800 */
[----:B--2---:R-:W-:-:S05]  /*5a70*/  F2FP.BF16.PACK_AB R10, R58, R65 ;  /* 0x000000413a0a723e */ /* 0x004fca00000010ff */
[C---:B------:R-:W-:Y:S02]  /*5a80*/  HMMA.16816.F32.BF16 R148, R160.reuse, R22, RZ ;  /* 0x00000016a094723c */ /* 0x040fe400000418ff */
[----:B------:R-:W-:Y:S06]  /*5a90*/  MUFU.EX2 R64, R64 ;  /* 0x0000004000407308 */ /* 0x000fec0000000800 */
[----:B------:R-:W-:Y:S02]  /*5aa0*/  HMMA.16816.F32.BF16 R160, R160, R18, RZ ;  /* 0x00000012a0a0723c */ /* 0x000fe400000418ff */
[----:B------:R-:W2:Y:S01]  /*5ab0*/  MUFU.EX2 R57, R57 ;  /* 0x0000003900397308 */ /* 0x000ea20000000800 */
[----:B----4-:R-:W-:-:S05]  /*5ac0*/  F2FP.BF16.PACK_AB R9, R63, R70 ;  /* 0x000000463f09723e */ /* 0x010fca00000010ff */
[C---:B------:R-:W-:Y:S02]  /*5ad0*/  HMMA.16816.F32.BF16 R164, R4.reuse, R36, RZ ;  /* 0x0000002404a4723c */ /* 0x040fe400000418ff */
[----:B------:R-:W-:Y:S06]  /*5ae0*/  MUFU.EX2 R27, R27 ;  /* 0x0000001b001b7308 */ /* 0x000fec0000000800 */
[----:B------:R-:W-:Y:S02]  /*5af0*/  HMMA.16816.F32.BF16 R36, R4, R38, RZ ;  /* 0x000000260424723c */ /* 0x000fe400000418ff */
[----:B------:R-:W4:Y:S01]  /*5b00*/  MUFU.EX2 R62, R62 ;  /* 0x0000003e003e7308 */ /* 0x000f220000000800 */
[----:B--2---:R-:W-:-:S05]  /*5b10*/  F2FP.BF16.PACK_AB R11, R57, R64 ;  /* 0x00000040390b723e */ /* 0x004fca00000010ff */
[----:B------:R-:W-:Y:S02]  /*5b20*/  HMMA.16816.F32.BF16 R172, R4, R32, RZ ;  /* 0x0000002004ac723c */ /* 0x000fe400000418ff */
[----:B------:R-:W-:Y:S06]  /*5b30*/  MUFU.EX2 R61, R61 ;  /* 0x0000003d003d7308 */ /* 0x000fec0000000800 */
[----:B-1----:R-:W-:Y:S02]  /*5b40*/  HMMA.16816.F32.BF16 R136, R8, R168, R136 ;  /* 0x000000a80888723c */ /* 0x002fe40000041888 */
[----:B------:R-:W1:Y:S01]  /*5b50*/  MUFU.EX2 R56, R56 ;  /* 0x0000003800387308 */ /* 0x000e620000000800 */
[----:B----4-:R-:W-:-:S05]  /*5b60*/  F2FP.BF16.PACK_AB R192, R62, R27 ;  /* 0x0000001b3ec0723e */ /* 0x010fca00000010ff */
[C---:B---3--:R-:W-:Y:S02]  /*5b70*/  HMMA.16816.F32.BF16 R144, R8.reuse, R176, R144 ;  /* 0x000000b00890723c */ /* 0x048fe40000041890 */
[----:B------:R-:W-:Y:S06]  /*5b80*/  MUFU.EX2 R24, R24 ;  /* 0x0000001800187308 */ /* 0x000fec0000000800 */
[----:B------:R-:W-:Y:S02]  /*5b90*/  HMMA.16816.F32.BF16 R152, R8, R184, R152 ;  /* 0x000000b80898723c */ /* 0x000fe40000041898 */
[----:B------:R-:W2:Y:S01]  /*5ba0*/  MUFU.EX2 R59, R59 ;  /* 0x0000003b003b7308 */ /* 0x000ea20000000800 */
[----:B-1----:R-:W-:-:S05]  /*5bb0*/  F2FP.BF16.PACK_AB R194, R56, R61 ;  /* 0x0000003d38c2723e */ /* 0x002fca00000010ff */
[C---:B------:R-:W-:Y:S02]  /*5bc0*/  HMMA.16816.F32.BF16 R156, R8.reuse, R12, R156 ;  /* 0x0000000c089c723c */ /* 0x040fe4000004189c */
[----:B------:R-:W-:Y:S06]  /*5bd0*/  MUFU.EX2 R60, R60 ;  /* 0x0000003c003c7308 */ /* 0x000fec0000000800 */
[----:B------:R-:W-:Y:S02]  /*5be0*/  HMMA.16816.F32.BF16 R132, R8, R170, R132 ;  /* 0x000000aa0884723c */ /* 0x000fe40000041884 */
[----:B------:R-:W1:Y:S01]  /*5bf0*/  MUFU.EX2 R55, R55 ;  /* 0x0000003700377308 */ /* 0x000e620000000800 */
[----:B--2---:R-:W-:-:S05]  /*5c00*/  F2FP.BF16.PACK_AB R193, R59, R24 ;  /* 0x000000183bc1723e */ /* 0x004fca00000010ff */
[C---:B------:R-:W-:Y:S02]  /*5c10*/  HMMA.16816.F32.BF16 R140, R8.reuse, R178, R140 ;  /* 0x000000b2088c723c */ /* 0x040fe4000004188c */
[----:B------:R-:W-:Y:S06]  /*5c20*/  MUFU.EX2 R79, R79 ;  /* 0x0000004f004f7308 */ /* 0x000fec0000000800 */
[C---:B------:R-:W-:Y:S01]  /*5c30*/  HMMA.16816.F32.BF16 R148, R8.reuse, R186, R148 ;  /* 0x000000ba0894723c */ /* 0x040fe20000041894 */
[----:B-1----:R-:W-:Y:S01]  /*5c40*/  F2FP.BF16.PACK_AB R195, R55, R60 ;  /* 0x0000003c37c3723e */ /* 0x002fe200000010ff */
[----:B------:R-:W-:Y:S06]  /*5c50*/  MUFU.EX2 R54, R54 ;  /* 0x0000003600367308 */ /* 0x000fec0000000800 */
[----:B------:R-:W-:Y:S01]  /*5c60*/  HMMA.16816.F32.BF16 R160, R8, R14, R160 ;  /* 0x0000000e08a0723c */ /* 0x000fe200000418a0 */
[----:B------:R-:W1:Y:S01]  /*5c70*/  LDSM.16.MT88.4 R8, [R252+0x9000] ;  /* 0x00900000fc08783b */ /* 0x000e620000004200 */
[----:B------:R-:W-:Y:S06]  /*5c80*/  MUFU.EX2 R53, R53 ;  /* 0x0000003500357308 */ /* 0x000fec0000000800 */
[C---:B------:R-:W-:Y:S02]  /*5c90*/  HMMA.16816.F32.BF16 R180, R4.reuse, R20, RZ ;  /* 0x0000001404b4723c */ /* 0x040fe400000418ff */
[----:B------:R-:W-:Y:S06]  /*5ca0*/  MUFU.EX2 R46, R46 ;  /* 0x0000002e002e7308 */ /* 0x000fec0000000800 */
[C---:B------:R-:W-:Y:S02]  /*5cb0*/  HMMA.16816.F32.BF16 R188, R4.reuse, R16, RZ ;  /* 0x0000001004bc723c */ /* 0x040fe400000418ff */
[----:B------:R-:W-:Y:S06]  /*5cc0*/  MUFU.EX2 R78, R78 ;  /* 0x0000004e004e7308 */ /* 0x000fec0000000800 */
[C---:B------:R-:W-:Y:S02]  /*5cd0*/  HMMA.16816.F32.BF16 R32, R4.reuse, R34, RZ ;  /* 0x000000220420723c */ /* 0x040fe400000418ff */
[----:B------:R-:W-:Y:S06]  /*5ce0*/  MUFU.EX2 R51, R51 ;  /* 0x0000003300337308 */ /* 0x000fec0000000800 */
[C---:B------:R-:W-:Y:S02]  /*5cf0*/  HMMA.16816.F32.BF16 R20, R4.reuse, R22, RZ ;  /* 0x000000160414723c */ /* 0x040fe400000418ff */
[----:B------:R-:W-:Y:S06]  /*5d00*/  MUFU.EX2 R52, R52 ;  /* 0x0000003400347308 */ /* 0x000fec0000000800 */
[----:B------:R-:W-:Y:S02]  /*5d10*/  HMMA.16816.F32.BF16 R4, R4, R18, RZ ;  /* 0x000000120404723c */ /* 0x000fe400000418ff */
[----:B------:R-:W-:Y:S06]  /*5d20*/  MUFU.EX2 R45, R45 ;  /* 0x0000002d002d7308 */ /* 0x000fec0000000800 */
[C---:B------:R-:W-:Y:S02]  /*5d30*/  HMMA.16816.F32.BF16 R164, R192.reuse, R168, R164 ;  /* 0x000000a8c0a4723c */ /* 0x040fe400000418a4 */
[----:B------:R-:W-:Y:S06]  /*5d40*/  MUFU.EX2 R75, R75 ;  /* 0x0000004b004b7308 */ /* 0x000fec0000000800 */
[C---:B------:R-:W-:Y:S02]  /*5d50*/  HMMA.16816.F32.BF16 R168, R192.reuse, R170, R36 ;  /* 0x000000aac0a8723c */ /* 0x040fe40000041824 */
[----:B------:R-:W2:Y:S05]  /*5d60*/  MUFU.EX2 R50, R50 ;  /* 0x0000003200327308 */ /* 0x000eaa0000000800 */
[----:B------:R-:W-:Y:S01]  /*5d70*/  FFMA.FTZ R37, R73, c[0x0][0x23c], -R199 ;  /* 0x00008f0049257a23 */ /* 0x000fe200000108c7 */
[----:B------:R-:W-:Y:S01]  /*5d80*/  HMMA.16816.F32.BF16 R172, R192, R176, R172 ;  /* 0x000000b0c0ac723c */ /* 0x000fe200000418ac */
[----:B------:R-:W-:Y:S01]  /*5d90*/  FFMA.FTZ R73, R72, c[0x0][0x23c], -R129 ;  /* 0x00008f0048497a23 */ /* 0x000fe20000010881 */
[----:B------:R-:W-:Y:S01]  /*5da0*/  MUFU.EX2 R49, R49 ;  /* 0x0000003100317308 */ /* 0x000fe20000000800 */
[----:B------:R-:W-:-:S02]  /*5db0*/  FFMA.FTZ R39, R242, c[0x0][0x23c], -R199 ;  /* 0x00008f00f2277a23 */ /* 0x000fc400000108c7 */
[----:B------:R-:W-:-:S03]  /*5dc0*/  FFMA.FTZ R38, R229, c[0x0][0x23c], -R199 ;  /* 0x00008f00e5267a23 */ /* 0x000fc600000108c7 */
[----:B------:R-:W-:Y:S01]  /*5dd0*/  HMMA.16816.F32.BF16 R180, R192, R184, R180 ;  /* 0x000000b8c0b4723c */ /* 0x000fe200000418b4 */
[----:B------:R-:W-:Y:S01]  /*5de0*/  FFMA.FTZ R36, R106, c[0x0][0x23c], -R129 ;  /* 0x00008f006a247a23 */ /* 0x000fe20000010881 */
[----:B------:R-:W-:Y:S01]  /*5df0*/  MUFU.EX2 R44, R44 ;  /* 0x0000002c002c7308 */ /* 0x000fe20000000800 */
[----:B------:R-:W-:Y:S02]  /*5e00*/  FFMA.FTZ R72, R221, c[0x0][0x23c], -R114 ;  /* 0x00008f00dd487a23 */ /* 0x000fe40000010872 */
[----:B------:R-:W-:-:S03]  /*5e10*/  FFMA.FTZ R221, R217, c[0x0][0x23c], -R232 ;  /* 0x00008f00d9dd7a23 */ /* 0x000fc600000108e8 */
[C---:B------:R-:W-:Y:S01]  /*5e20*/  HMMA.16816.F32.BF16 R188, R192.reuse, R12, R188 ;  /* 0x0000000cc0bc723c */ /* 0x040fe200000418bc */
[--C-:B------:R-:W-:Y:S01]  /*5e30*/  FFMA.FTZ R217, R213, c[0x0][0x23c], -R232.reuse ;  /* 0x00008f00d5d97a23 */ /* 0x100fe200000108e8 */
[----:B------:R-:W-:Y:S01]  /*5e40*/  MUFU.EX2 R74, R74 ;  /* 0x0000004a004a7308 */ /* 0x000fe20000000800 */
[--C-:B------:R-:W-:Y:S02]  /*5e50*/  FFMA.FTZ R106, R101, c[0x0][0x23c], -R232.reuse ;  /* 0x00008f00656a7a23 */ /* 0x100fe400000108e8 */
[--C-:B------:R-:W-:Y:S02]  /*5e60*/  FFMA.FTZ R213, R209, c[0x0][0x23c], -R232.reuse ;  /* 0x00008f00d1d57a23 */ /* 0x100fe400000108e8 */
[----:B--2---:R-:W-:Y:S01]  /*5e70*/  F2FP.BF16.PACK_AB R12, R50, R75 ;  /* 0x0000004b320c723e */ /* 0x004fe200000010ff */
[----:B------:R-:W-:Y:S01]  /*5e80*/  HMMA.16816.F32.BF16 R176, R192, R178, R32 ;  /* 0x000000b2c0b0723c */ /* 0x000fe20000041820 */
[----:B------:R-:W-:Y:S01]  /*5e90*/  FFMA.FTZ R101, R238, c[0x0][0x23c], -R199 ;  /* 0x00008f00ee657a23 */ /* 0x000fe200000108c7 */
[----:B------:R-:W2:Y:S01]  /*5ea0*/  MUFU.EX2 R47, R47 ;  /* 0x0000002f002f7308 */ /* 0x000ea20000000800 */
[----:B------:R-:W-:-:S02]  /*5eb0*/  FFMA.FTZ R209, R205, c[0x0][0x23c], -R232 ;  /* 0x00008f00cdd17a23 */ /* 0x000fc400000108e8 */
[----:B------:R-:W-:-:S03]  /*5ec0*/  FFMA.FTZ R205, R201, c[0x0][0x23c], -R232 ;  /* 0x00008f00c9cd7a23 */ /* 0x000fc600000108e8 */
[C---:B------:R-:W-:Y:S01]  /*5ed0*/  HMMA.16816.F32.BF16 R184, R192.reuse, R186, R20 ;  /* 0x000000bac0b8723c */ /* 0x040fe20000041814 */
[--C-:B------:R-:W-:Y:S01]  /*5ee0*/  FFMA.FTZ R35, R240, c[0x0][0x23c], -R129.reuse ;  /* 0x00008f00f0237a23 */ /* 0x100fe20000010881 */
[----:B------:R-:W-:Y:S01]  /*5ef0*/  LDSM.16.MT88.4 R20, [R252+0xa800] ;  /* 0x00a80000fc14783b */ /* 0x000fe20000004200 */
[----:B------:R-:W-:Y:S01]  /*5f00*/  MUFU.EX2 R48, R48 ;  /* 0x0000003000307308 */ /* 0x000fe20000000800 */
[----:B------:R-:W-:Y:S02]  /*5f10*/  FFMA.FTZ R34, R108, c[0x0][0x23c], -R129 ;  /* 0x00008f006c227a23 */ /* 0x000fe40000010881 */
[--C-:B------:R-:W-:Y:S02]  /*5f20*/  FFMA.FTZ R33, R223, c[0x0][0x23c], -R114.reuse ;  /* 0x00008f00df217a23 */ /* 0x100fe40000010872 */
[----:B------:R-:W-:Y:S01]  /*5f30*/  HMMA.16816.F32.BF16 R192, R192, R14, R4 ;  /* 0x0000000ec0c0723c */ /* 0x000fe20000041804 */
[----:B------:R-:W-:Y:S02]  /*5f40*/  FFMA.FTZ R32, R227, c[0x0][0x23c], -R114 ;  /* 0x00008f00e3207a23 */ /* 0x000fe40000010872 */
[----:B------:R-:W3:Y:S01]  /*5f50*/  MUFU.EX2 R43, R43 ;  /* 0x0000002b002b7308 */ /* 0x000ee20000000800 */
[----:B--2---:R-:W-:Y:S01]  /*5f60*/  F2FP.BF16.PACK_AB R13, R47, R74 ;  /* 0x0000004a2f0d723e */ /* 0x004fe200000010ff */
[----:B------:R-:W-:-:S02]  /*5f70*/  FFMA.FTZ R108, R105, c[0x0][0x23c], -R232 ;  /* 0x00008f00696c7a23 */ /* 0x000fc400000108e8 */
[----:B------:R-:W-:Y:S01]  /*5f80*/  F2FP.BF16.PACK_AB R4, R54, R79 ;  /* 0x0000004f3604723e */ /* 0x000fe200000010ff */
[--C-:B------:R-:W-:Y:S01]  /*5f90*/  FFMA.FTZ R105, R103, c[0x0][0x23c], -R232.reuse ;  /* 0x00008f0067697a23 */ /* 0x100fe200000108e8 */
[----:B------:R-:W-:Y:S01]  /*5fa0*/  F2FP.BF16.PACK_AB R5, R51, R78 ;  /* 0x0000004e3305723e */ /* 0x000fe200000010ff */
[--C-:B------:R-:W-:Y:S01]  /*5fb0*/  FFMA.FTZ R223, R219, c[0x0][0x23c], -R232.reuse ;  /* 0x00008f00dbdf7a23 */ /* 0x100fe200000108e8 */
[----:B------:R-:W-:Y:S01]  /*5fc0*/  F2FP.BF16.PACK_AB R6, R46, R53 ;  /* 0x000000352e06723e */ /* 0x000fe200000010ff */
[----:B------:R-:W-:Y:S01]  /*5fd0*/  MUFU.EX2 R77, R77 ;  /* 0x0000004d004d7308 */ /* 0x000fe20000000800 */
[----:B------:R-:W-:Y:S01]  /*5fe0*/  F2FP.BF16.PACK_AB R7, R45, R52 ;  /* 0x000000342d07723e */ /* 0x000fe200000010ff */
[--C-:B------:R-:W-:Y:S01]  /*5ff0*/  FFMA.FTZ R103, R99, c[0x0][0x23c], -R232.reuse ;  /* 0x00008f0063677a23 */ /* 0x100fe200000108e8 */
[----:B------:R-:W-:Y:S01]  /*6000*/  F2FP.BF16.PACK_AB R14, R44, R49 ;  /* 0x000000312c0e723e */ /* 0x000fe200000010ff */
[--C-:B------:R-:W-:Y:S02]  /*6010*/  FFMA.FTZ R219, R215, c[0x0][0x23c], -R232.reuse ;  /* 0x00008f00d7db7a23 */ /* 0x100fe400000108e8 */
[----:B------:R-:W-:Y:S01]  /*6020*/  FFMA.FTZ R99, R236, c[0x0][0x23c], -R199 ;  /* 0x00008f00ec637a23 */ /* 0x000fe200000108c7 */
[----:B---3--:R-:W-:Y:S01]  /*6030*/  F2FP.BF16.PACK_AB R15, R43, R48 ;  /* 0x000000302b0f723e */ /* 0x008fe200000010ff */
[----:B-1----:R-:W-:Y:S01]  /*6040*/  HMMA.16816.F32.BF16 R164, R4, R8, R164 ;  /* 0x0000000804a4723c */ /* 0x002fe200000418a4 */
[----:B------:R-:W-:Y:S01]  /*6050*/  MUFU.EX2 R42, R42 ;  /* 0x0000002a002a7308 */ /* 0x000fe20000000800 */
[----:B------:R-:W-:-:S02]  /*6060*/  FFMA.FTZ R215, R211, c[0x0][0x23c], -R232 ;  /* 0x00008f00d3d77a23 */ /* 0x000fc400000108e8 */
[--C-:B------:R-:W-:Y:S02]  /*6070*/  FFMA.FTZ R211, R207, c[0x0][0x23c], -R232.reuse ;  /* 0x00008f00cfd37a23 */ /* 0x100fe400000108e8 */
[----:B------:R-:W-:Y:S02]  /*6080*/  FFMA.FTZ R199, R96, c[0x0][0x23c], -R199 ;  /* 0x00008f0060c77a23 */ /* 0x000fe400000108c7 */
[----:B------:R-:W-:Y:S01]  /*6090*/  HMMA.16816.F32.BF16 R136, R12, R8, R136 ;  /* 0x000000080c88723c */ /* 0x000fe20000041888 */
[----:B------:R-:W-:Y:S01]  /*60a0*/  MUFU.EX2 R41, R41 ;  /* 0x0000002900297308 */ /* 0x000fe20000000800 */
[--C-:B------:R-:W-:Y:S02]  /*60b0*/  FFMA.FTZ R207, R97, c[0x0][0x23c], -R232.reuse ;  /* 0x00008f0061cf7a23 */ /* 0x100fe400000108e8 */
[----:B------:R-:W-:Y:S02]  /*60c0*/  FFMA.FTZ R201, R98, c[0x0][0x23c], -R232 ;  /* 0x00008f0062c97a23 */ /* 0x000fe400000108e8 */
[----:B------:R-:W-:-:S02]  /*60d0*/  FFMA.FTZ R96, R197, c[0x0][0x23c], -R114 ;  /* 0x00008f00c5607a23 */ /* 0x000fc40000010872 */
[-C--:B------:R-:W-:Y:S01]  /*60e0*/  HMMA.16816.F32.BF16 R132, R12, R10.reuse, R132 ;  /* 0x0000000a0c84723c */ /* 0x080fe20000041884 */
[----:B------:R-:W-:Y:S01]  /*60f0*/  MUFU.EX2 R40, R40 ;  /* 0x0000002800287308 */ /* 0x000fe20000000800 */
[----:B------:R-:W-:Y:S02]  /*6100*/  FFMA.FTZ R232, R95, c[0x0][0x23c], -R232 ;  /* 0x00008f005fe87a23 */ /* 0x000fe400000108e8 */
[--C-:B------:R-:W-:Y:S02]  /*6110*/  FFMA.FTZ R197, R130, c[0x0][0x23c], -R129.reuse ;  /* 0x00008f0082c57a23 */ /* 0x100fe40000010881 */
[--C-:B------:R-:W-:Y:S02]  /*6120*/  FFMA.FTZ R98, R230, c[0x0][0x23c], -R129.reuse ;  /* 0x00008f00e6627a23 */ /* 0x100fe40000010881 */
[----:B------:R-:W-:Y:S01]  /*6130*/  HMMA.16816.F32.BF16 R168, R4, R10, R168 ;  /* 0x0000000a04a8723c */ /* 0x000fe200000418a8 */
[----:B------:R-:W1:Y:S01]  /*6140*/  LDSM.16.MT88.4 R8, [R250+0x9000] ;  /* 0x00900000fa08783b */ /* 0x000e620000004200 */
[----:B------:R-:W-:Y:S01]  /*6150*/  MUFU.EX2 R76, R76 ;  /* 0x0000004c004c7308 */ /* 0x000fe20000000800 */
[----:B------:R-:W-:-:S02]  /*6160*/  FFMA.FTZ R95, R222, c[0x0][0x23c], -R129 ;  /* 0x00008f00de5f7a23 */ /* 0x000fc40000010881 */
[--C-:B------:R-:W-:Y:S02]  /*6170*/  FFMA.FTZ R130, R124, c[0x0][0x23c], -R129.reuse ;  /* 0x00008f007c827a23 */ /* 0x100fe40000010881 */
[--C-:B------:R-:W-:Y:S02]  /*6180*/  FFMA.FTZ R124, R122, c[0x0][0x23c], -R129.reuse ;  /* 0x00008f007a7c7a23 */ /* 0x100fe40000010881 */
[--C-:B------:R-:W-:Y:S01]  /*6190*/  FFMA.FTZ R122, R120, c[0x0][0x23c], -R129.reuse ;  /* 0x00008f00787a7a23 */ /* 0x100fe20000010881 */
[----:B------:R-:W-:Y:S01]  /*61a0*/  MUFU.EX2 R39, R39 ;  /* 0x0000002700277308 */ /* 0x000fe20000000800 */
[--C-:B------:R-:W-:Y:S02]  /*61b0*/  FFMA.FTZ R120, R118, c[0x0][0x23c], -R129.reuse ;  /* 0x00008f0076787a23 */ /* 0x100fe40000010881 */
[----:B------:R-:W-:Y:S02]  /*61c0*/  FFMA.FTZ R118, R116, c[0x0][0x23c], -R129 ;  /* 0x00008f0074767a23 */ /* 0x000fe40000010881 */
[----:B------:R-:W-:-:S02]  /*61d0*/  FFMA.FTZ R227, R123, c[0x0][0x23c], -R114 ;  /* 0x00008f007be37a23 */ /* 0x000fc40000010872 */
[----:B------:R-:W-:Y:S01]  /*61e0*/  FFMA.FTZ R129, R94, c[0x0][0x23c], -R129 ;  /* 0x00008f005e817a23 */ /* 0x000fe20000010881 */
[----:B------:R-:W-:Y:S01]  /*61f0*/  MUFU.EX2 R38, R38 ;  /* 0x0000002600267308 */ /* 0x000fe20000000800 */
[--C-:B------:R-:W-:Y:S02]  /*6200*/  FFMA.FTZ R123, R91, c[0x0][0x23c], -R114.reuse ;  /* 0x00008f005b7b7a23 */ /* 0x100fe40000010872 */
[--C-:B------:R-:W-:Y:S02]  /*6210*/  FFMA.FTZ R222, R119, c[0x0][0x23c], -R114.reuse ;  /* 0x00008f0077de7a23 */ /* 0x100fe40000010872 */
[--C-:B------:R-:W-:Y:S02]  /*6220*/  FFMA.FTZ R119, R112, c[0x0][0x23c], -R114.reuse ;  /* 0x00008f0070777a23 */ /* 0x100fe40000010872 */
[----:B------:R-:W-:Y:S01]  /*6230*/  FFMA.FTZ R116, R110, c[0x0][0x23c], -R114 ;  /* 0x00008f006e747a23 */ /* 0x000fe20000010872 */
[----:B------:R-:W-:Y:S08]  /*6240*/  MUFU.EX2 R37, R37 ;  /* 0x0000002500257308 */ /* 0x000ff00000000800 */
[----:B------:R-:W-:Y:S01]  /*6250*/  MUFU.EX2 R73, R73 ;  /* 0x0000004900497308 */ /* 0x000fe20000000800 */
[-C--:B-1----:R-:W-:Y:S07]  /*6260*/  HMMA.16816.F32.BF16 R172, R4, R8.reuse, R172 ;  /* 0x0000000804ac723c */ /* 0x082fee00000418ac */
[----:B------:R-:W1:Y:S01]  /*6270*/  MUFU.EX2 R36, R36 ;  /* 0x0000002400247308 */ /* 0x000e620000000800 */
[C---:B------:R-:W-:Y:S07]  /*6280*/  HMMA.16816.F32.BF16 R144, R12.reuse, R8, R144 ;  /* 0x000000080c90723c */ /* 0x040fee0000041890 */
[----:B------:R-:W-:Y:S01]  /*6290*/  MUFU.EX2 R35, R35 ;  /* 0x0000002300237308 */ /* 0x000fe20000000800 */
[-C--:B------:R-:W-:Y:S07]  /*62a0*/  HMMA.16816.F32.BF16 R140, R12, R10.reuse, R140 ;  /* 0x0000000a0c8c723c */ /* 0x080fee000004188c */
[----:B------:R-:W-:Y:S01]  /*62b0*/  MUFU.EX2 R34, R34 ;  /* 0x0000002200227308 */ /* 0x000fe20000000800 */
[C---:B------:R-:W-:Y:S01]  /*62c0*/  HMMA.16816.F32.BF16 R176, R4.reuse, R10, R176 ;  /* 0x0000000a04b0723c */ /* 0x040fe200000418b0 */
[----:B------:R-:W2:Y:S06]  /*62d0*/  LDSM.16.MT88.4 R8, [R249+0x9000] ;  /* 0x00900000f908783b */ /* 0x000eac0000004200 */
[----:B------:R-:W-:Y:S08]  /*62e0*/  MUFU.EX2 R72, R72 ;  /* 0x0000004800487308 */ /* 0x000ff00000000800 */
[----:B------:R-:W3:Y:S08]  /*62f0*/  MUFU.EX2 R33, R33 ;  /* 0x0000002100217308 */ /* 0x000ef00000000800 */
[----:B------:R-:W-:Y:S08]  /*6300*/  MUFU.EX2 R32, R32 ;  /* 0x0000002000207308 */ /* 0x000ff00000000800 */
[----:B------:R-:W4:Y:S08]  /*6310*/  MUFU.EX2 R31, R31 ;  /* 0x0000001f001f7308 */ /* 0x000f300000000800 */
[----:B------:R-:W-:Y:S01]  /*6320*/  MUFU.EX2 R108, R108 ;  /* 0x0000006c006c7308 */ /* 0x000fe20000000800 */
[-C--:B--2---:R-:W-:Y:S07]  /*6330*/  HMMA.16816.F32.BF16 R180, R4, R8.reuse, R180 ;  /* 0x0000000804b4723c */ /* 0x084fee00000418b4 */
[----:B------:R-:W-:Y:S01]  /*6340*/  MUFU.EX2 R105, R105 ;  /* 0x0000006900697308 */ /* 0x000fe20000000800 */
[C---:B------:R-:W-:Y:S07]  /*6350*/  HMMA.16816.F32.BF16 R152, R12.reuse, R8, R152 ;  /* 0x000000080c98723c */ /* 0x040fee0000041898 */
[----:B------:R-:W-:Y:S01]  /*6360*/  MUFU.EX2 R106, R106 ;  /* 0x0000006a006a7308 */ /* 0x000fe20000000800 */
[-C--:B------:R-:W-:Y:S07]  /*6370*/  HMMA.16816.F32.BF16 R148, R12, R10.reuse, R148 ;  /* 0x0000000a0c94723c */ /* 0x080fee0000041894 */
[----:B------:R-:W-:Y:S01]  /*6380*/  MUFU.EX2 R103, R103 ;  /* 0x0000006700677308 */ /* 0x000fe20000000800 */
[----:B------:R-:W-:Y:S01]  /*6390*/  HMMA.16816.F32.BF16 R184, R4, R10, R184 ;  /* 0x0000000a04b8723c */ /* 0x000fe200000418b8 */
[----:B------:R-:W2:Y:S06]  /*63a0*/  LDSM.16.MT88.4 R8, [R248+0x9000] ;  /* 0x00900000f808783b */ /* 0x000eac0000004200 */
[----:B------:R-:W-:Y:S08]  /*63b0*/  MUFU.EX2 R104, R104 ;  /* 0x0000006800687308 */ /* 0x000ff00000000800 */
[----:B------:R-:W-:Y:S08]  /*63c0*/  MUFU.EX2 R101, R101 ;  /* 0x0000006500657308 */ /* 0x000ff00000000800 */
[----:B------:R-:W-:Y:S08]  /*63d0*/  MUFU.EX2 R102, R102 ;  /* 0x0000006600667308 */ /* 0x000ff00000000800 */
[----:B------:R-:W-:Y:S08]  /*63e0*/  MUFU.EX2 R99, R99 ;  /* 0x0000006300637308 */ /* 0x000ff00000000800 */
[----:B------:R-:W-:Y:S01]  /*63f0*/  MUFU.EX2 R100, R100 ;  /* 0x0000006400647308 */ /* 0x000fe20000000800 */
[C---:B--2---:R-:W-:Y:S07]  /*6400*/  HMMA.16816.F32.BF16 R156, R12.reuse, R8, R156 ;  /* 0x000000080c9c723c */ /* 0x044fee000004189c */
[----:B------:R-:W2:Y:S01]  /*6410*/  MUFU.EX2 R97, R234 ;  /* 0x000000ea00617308 */ /* 0x000ea20000000800 */
[----:B------:R-:W-:Y:S07]  /*6420*/  HMMA.16816.F32.BF16 R160, R12, R10, R160 ;  /* 0x0000000a0ca0723c */ /* 0x000fee00000418a0 */
[----:B------:R-:W-:Y:S01]  /*6430*/  MUFU.EX2 R98, R98 ;  /* 0x0000006200627308 */ /* 0x000fe20000000800 */
[----:B-1----:R-:W-:Y:S01]  /*6440*/  F2FP.BF16.PACK_AB R12, R36, R73 ;  /* 0x00000049240c723e */ /* 0x002fe200000010ff */
[----:B------:R-:W-:Y:S01]  /*6450*/  HMMA.16816.F32.BF16 R188, R4, R8, R188 ;  /* 0x0000000804bc723c */ /* 0x000fe200000418bc */
[----:B---3--:R-:W-:-:S05]  /*6460*/  F2FP.BF16.PACK_AB R13, R33, R72 ;  /* 0x00000048210d723e */ /* 0x008fca00000010ff */
[----:B------:R-:W1:Y:S01]  /*6470*/  MUFU.EX2 R95, R95 ;  /* 0x0000005f005f7308 */ /* 0x000e620000000800 */
[----:B------:R-:W-:Y:S02]  /*6480*/  F2FP.BF16.PACK_AB R14, R34, R35 ;  /* 0x00000023220e723e */ /* 0x000fe400000010ff */
[----:B----4-:R-:W-:Y:S02]  /*6490*/  F2FP.BF16.PACK_AB R15, R31, R32 ;  /* 0x000000201f0f723e */ /* 0x010fe400000010ff */
[----:B--2---:R-:W-:Y:S01]  /*64a0*/  F2FP.BF16.PACK_AB R16, R97, R100 ;  /* 0x000000646110723e */ /* 0x004fe200000010ff */
[----:B------:R-:W-:Y:S01]  /*64b0*/  HMMA.16816.F32.BF16 R192, R4, R10, R192 ;  /* 0x0000000a04c0723c */ /* 0x000fe200000418c0 */
[----:B------:R-:W2:Y:S01]  /*64c0*/  LDSM.16.MT88.4 R8, [R252+0x9800] ;  /* 0x00980000fc08783b */ /* 0x000ea20000004200 */
[----:B------:R-:W-:Y:S05]  /*64d0*/  MUFU.EX2 R96, R96 ;  /* 0x0000006000607308 */ /* 0x000fea0000000800 */
[----:B------:R-:W-:-:S02]  /*64e0*/  F2FP.BF16.PACK_AB R4, R42, R77 ;  /* 0x0000004d2a04723e */ /* 0x000fc400000010ff */
[----:B------:R-:W-:Y:S01]  /*64f0*/  F2FP.BF16.PACK_AB R5, R39, R76 ;  /* 0x0000004c2705723e */ /* 0x000fe200000010ff */
[----:B------:R-:W3:Y:S01]  /*6500*/  MUFU.EX2 R93, R93 ;  /* 0x0000005d005d7308 */ /* 0x000ee20000000800 */
[----:B------:R-:W-:Y:S02]  /*6510*/  F2FP.BF16.PACK_AB R6, R40, R41 ;  /* 0x000000292806723e */ /* 0x000fe400000010ff */
[----:B------:R-:W-:Y:S02]  /*6520*/  F2FP.BF16.PACK_AB R7, R37, R38 ;  /* 0x000000262507723e */ /* 0x000fe400000010ff */
[----:B-1----:R-:W-:-:S03]  /*6530*/  F2FP.BF16.PACK_AB R18, R95, R98 ;  /* 0x000000625f12723e */ /* 0x002fc600000010ff */
[----:B------:R1:W-:Y:S01]  /*6540*/  MUFU.EX2 R113, R204 ;  /* 0x000000cc00717308 */ /* 0x0003e20000000800 */
[----:B---3--:R-:W-:-:S07]  /*6550*/  F2FP.BF16.PACK_AB R17, R93, R96 ;  /* 0x000000605d11723e */ /* 0x008fce00000010ff */
[----:B------:R3:W-:Y:S01]  /*6560*/  MUFU.EX2 R112, R197 ;  /* 0x000000c500707308 */ /* 0x0007e20000000800 */
[----:B-1----:R-:W-:-:S07]  /*6570*/  FADD.FTZ R204, R84, R89 ;  /* 0x0000005954cc7221 */ /* 0x002fce0000010000 */
[----:B------:R-:W-:Y:S01]  /*6580*/  MUFU.EX2 R110, R225 ;  /* 0x000000e1006e7308 */ /* 0x000fe20000000800 */
[----:B------:R-:W-:Y:S01]  /*6590*/  FADD.FTZ R67, R67, R204 ;  /* 0x000000cc43437221 */ /* 0x000fe20000010000 */
[----:B--2---:R-:W-:Y:S03]  /*65a0*/  HMMA.16816.F32.BF16 R164, R4, R8, R164 ;  /* 0x0000000804a4723c */ /* 0x004fe600000418a4 */
[----:B------:R-:W-:-:S03]  /*65b0*/  FADD.FTZ R204, R70, R67 ;  /* 0x0000004346cc7221 */ /* 0x000fc60000010000 */
[----:B------:R-:W-:Y:S01]  /*65c0*/  MUFU.EX2 R89, R223 ;  /* 0x000000df00597308 */ /* 0x000fe20000000800 */
[----:B---3--:R-:W-:Y:S02]  /*65d0*/  FADD.FTZ R197, R81, R90 ;  /* 0x0000005a51c57221 */ /* 0x008fe40000010000 */
[----:B------:R-:W-:Y:S02]  /*65e0*/  FADD.FTZ R90, R82, R85 ;  /* 0x00000055525a7221 */ /* 0x000fe40000010000 */
[----:B------:R-:W-:Y:S01]  /*65f0*/  FADD.FTZ R26, R26, R197 ;  /* 0x000000c51a1a7221 */ /* 0x000fe20000010000 */
[----:B------:R-:W-:Y:S01]  /*6600*/  HMMA.16816.F32.BF16 R136, R12, R8, R136 ;  /* 0x000000080c88723c */ /* 0x000fe20000041888 */
[----:B------:R-:W-:Y:S01]  /*6610*/  FADD.FTZ R25, R25, R90 ;  /* 0x0000005a19197221 */ /* 0x000fe20000010000 */
[----:B------:R-:W-:Y:S01]  /*6620*/  MUFU.EX2 R88, R221 ;  /* 0x000000dd00587308 */ /* 0x000fe20000000800 */
[----:B------:R-:W-:-:S04]  /*6630*/  FADD.FTZ R63, R63, R204 ;  /* 0x000000cc3f3f7221 */ /* 0x000fc80000010000 */
[----:B------:R-:W-:Y:S01]  /*6640*/  FADD.FTZ R64, R64, R63 ;  /* 0x0000003f40407221 */ /* 0x000fe20000010000 */
[----:B------:R-:W-:Y:S02]  /*6650*/  HMMA.16816.F32.BF16 R132, R12, R10, R132 ;  /* 0x0000000a0c84723c */ /* 0x000fe40000041884 */
[----:B------:R-:W-:Y:S01]  /*6660*/  MUFU.EX2 R87, R219 ;  /* 0x000000db00577308 */ /* 0x000fe20000000800 */
[----:B------:R-:W-:-:S04]  /*6670*/  FADD.FTZ R57, R57, R64 ;  /* 0x0000004039397221 */ /* 0x000fc80000010000 */
[----:B------:R-:W-:Y:S01]  /*6680*/  FADD.FTZ R74, R74, R57 ;  /* 0x000000394a4a7221 */ /* 0x000fe20000010000 */
[----:B------:R-:W-:Y:S01]  /*6690*/  HMMA.16816.F32.BF16 R168, R4, R10, R168 ;  /* 0x0000000a04a8723c */ /* 0x000fe200000418a8 */
[----:B------:R-:W1:Y:S01]  /*66a0*/  LDSM.16.MT88.4 R8, [R250+0x9800] ;  /* 0x00980000fa08783b */ /* 0x000e620000004200 */
[----:B------:R-:W-:Y:S01]  /*66b0*/  MUFU.EX2 R84, R217 ;  /* 0x000000d900547308 */ /* 0x000fe20000000800 */
[----:B------:R-:W-:-:S07]  /*66c0*/  FADD.FTZ R47, R47, R74 ;  /* 0x0000004a2f2f7221 */ /* 0x000fce0000010000 */
[----:B------:R-:W-:Y:S08]  /*66d0*/  MUFU.EX2 R85, R228 ;  /* 0x000000e400557308 */ /* 0x000ff00000000800 */
[----:B------:R-:W-:Y:S08]  /*66e0*/  MUFU.EX2 R82, R226 ;  /* 0x000000e200527308 */ /* 0x000ff00000000800 */
[----:B------:R-:W-:Y:S08]  /*66f0*/  MUFU.EX2 R81, R224 ;  /* 0x000000e000517308 */ /* 0x000ff00000000800 */
[----:B------:R-:W-:Y:S01]  /*6700*/  MUFU.EX2 R128, R128 ;  /* 0x0000008000807308 */ /* 0x000fe20000000800 */
[-C--:B-1----:R-:W-:Y:S07]  /*6710*/  HMMA.16816.F32.BF16 R172, R4, R8.reuse, R172 ;  /* 0x0000000804ac723c */ /* 0x082fee00000418ac */
[----:B------:R-:W-:Y:S01]  /*6720*/  MUFU.EX2 R67, R126 ;  /* 0x0000007e00437308 */ /* 0x000fe20000000800 */
[C---:B------:R-:W-:Y:S07]  /*6730*/  HMMA.16816.F32.BF16 R144, R12.reuse, R8, R144 ;  /* 0x000000080c90723c */ /* 0x040fee0000041890 */
[----:B------:R-:W-:Y:S01]  /*6740*/  MUFU.EX2 R130, R130 ;  /* 0x0000008200827308 */ /* 0x000fe20000000800 */
[-C--:B------:R-:W-:Y:S07]  /*6750*/  HMMA.16816.F32.BF16 R140, R12, R10.reuse, R140 ;  /* 0x0000000a0c8c723c */ /* 0x080fee000004188c */
[----:B------:R-:W-:Y:S01]  /*6760*/  MUFU.EX2 R70, R123 ;  /* 0x0000007b00467308 */ /* 0x000fe20000000800 */
[C---:B------:R-:W-:Y:S01]  /*6770*/  HMMA.16816.F32.BF16 R176, R4.reuse, R10, R176 ;  /* 0x0000000a04b0723c */ /* 0x040fe200000418b0 */
[----:B------:R-:W1:Y:S06]  /*6780*/  LDSM.16.MT88.4 R8, [R249+0x9800] ;  /* 0x00980000f908783b */ /* 0x000e6c0000004200 */
[----:B------:R-:W-:Y:S08]  /*6790*/  MUFU.EX2 R121, R121 ;  /* 0x0000007900797308 */ /* 0x000ff00000000800 */
        /* <DEDUP_REMOVED lines=10> */
[----:B------:R-:W-:Y:S01]  /*6840*/  HMMA.16816.F32.BF16 R184, R4, R10, R184 ;  /* 0x0000000a04b8723c */ /* 0x000fe200000418b8 */
[----:B------:R-:W1:Y:S06]  /*6850*/  LDSM.16.MT88.4 R8, [R248+0x9800] ;  /* 0x00980000f808783b */ /* 0x000e6c0000004200 */
[----:B------:R-:W-:Y:S08]  /*6860*/  MUFU.EX2 R129, R129 ;  /* 0x0000008100817308 */ /* 0x000ff00000000800 */
[----:B------:R-:W-:Y:S08]  /*6870*/  MUFU.EX2 R116, R116 ;  /* 0x0000007400747308 */ /* 0x000ff00000000800 */
[----:B------:R-:W-:Y:S08]  /*6880*/  MUFU.EX2 R109, R109 ;  /* 0x0000006d006d7308 */ /* 0x000ff00000000800 */
[----:B------:R-:W-:Y:S08]  /*6890*/  MUFU.EX2 R207, R207 ;  /* 0x000000cf00cf7308 */ /* 0x000ff00000000800 */
[----:B------:R-:W-:Y:S01]  /*68a0*/  MUFU.EX2 R201, R201 ;  /* 0x000000c900c97308 */ /* 0x000fe20000000800 */
[C---:B-1----:R-:W-:Y:S07]  /*68b0*/  HMMA.16816.F32.BF16 R156, R12.reuse, R8, R156 ;  /* 0x000000080c9c723c */ /* 0x042fee000004189c */
[----:B------:R-:W-:Y:S01]  /*68c0*/  MUFU.EX2 R232, R232 ;  /* 0x000000e800e87308 */ /* 0x000fe20000000800 */
[----:B------:R-:W-:Y:S07]  /*68d0*/  HMMA.16816.F32.BF16 R160, R12, R10, R160 ;  /* 0x0000000a0ca0723c */ /* 0x000fee00000418a0 */
[----:B------:R-:W-:Y:S01]  /*68e0*/  MUFU.EX2 R210, R210 ;  /* 0x000000d200d27308 */ /* 0x000fe20000000800 */
[--C-:B------:R-:W-:Y:S01]  /*68f0*/  FFMA.FTZ R12, R125, c[0x0][0x23c], -R114.reuse ;  /* 0x00008f007d0c7a23 */ /* 0x100fe20000010872 */
[----:B------:R-:W-:Y:S01]  /*6900*/  HMMA.16816.F32.BF16 R188, R4, R8, R188 ;  /* 0x0000000804bc723c */ /* 0x000fe200000418bc */
[----:B------:R-:W-:-:S05]  /*6910*/  FFMA.FTZ R125, R115, c[0x0][0x23c], -R114 ;  /* 0x00008f00737d7a23 */ /* 0x000fca0000010872 */
[----:B------:R-:W-:Y:S02]  /*6920*/  MUFU.EX2 R131, R131 ;  /* 0x0000008300837308 */ /* 0x000fe40000000800 */
[----:B------:R-:W-:Y:S01]  /*6930*/  HMMA.16816.F32.BF16 R192, R4, R10, R192 ;  /* 0x0000000a04c0723c */ /* 0x000fe200000418c0 */
[----:B------:R-:W1:Y:S05]  /*6940*/  LDSM.16.MT88.4 R8, [R252+0xa000] ;  /* 0x00a00000fc08783b */ /* 0x000e6a0000004200 */
[----:B------:R2:W-:Y:S01]  /*6950*/  MUFU.EX2 R91, R12 ;  /* 0x0000000c005b7308 */ /* 0x0005e20000000800 */
[--C-:B------:R-:W-:Y:S01]  /*6960*/  FFMA.FTZ R5, R127, c[0x0][0x23c], -R114.reuse ;  /* 0x00008f007f057a23 */ /* 0x100fe20000010872 */
[----:B------:R-:W-:Y:S01]  /*6970*/  F2FP.BF16.PACK_AB R4, R105, R108 ;  /* 0x0000006c6904723e */ /* 0x000fe200000010ff */
[----:B------:R-:W-:Y:S01]  /*6980*/  FFMA.FTZ R127, R117, c[0x0][0x23c], -R114 ;  /* 0x00008f00757f7a23 */ /* 0x000fe20000010872 */
[----:B------:R-:W-:-:S04]  /*6990*/  F2FP.BF16.PACK_AB R6, R103, R106 ;  /* 0x0000006a6706723e */ /* 0x000fc800000010ff */
[----:B------:R3:W4:Y:S01]  /*69a0*/  MUFU.EX2 R94, R5 ;  /* 0x00000005005e7308 */ /* 0x0007220000000800 */
[----:B------:R-:W-:Y:S01]  /*69b0*/  F2FP.BF16.PACK_AB R7, R99, R102 ;  /* 0x000000666307723e */ /* 0x000fe200000010ff */
[----:B------:R-:W-:Y:S01]  /*69c0*/  FFMA.FTZ R117, R111, c[0x0][0x23c], -R114 ;  /* 0x00008f006f757a23 */ /* 0x000fe20000010872 */
[----:B--2---:R-:W2:Y:S05]  /*69d0*/  LDSM.16.MT88.4 R12, [R249+0xa000] ;  /* 0x00a00000f90c783b */ /* 0x004eaa0000004200 */
[----:B------:R-:W-:Y:S01]  /*69e0*/  MUFU.EX2 R115, R208 ;  /* 0x000000d000737308 */ /* 0x000fe20000000800 */
[----:B---3--:R-:W-:-:S07]  /*69f0*/  F2FP.BF16.PACK_AB R5, R101, R104 ;  /* 0x000000686505723e */ /* 0x008fce00000010ff */
[----:B------:R-:W3:Y:S01]  /*6a00*/  MUFU.EX2 R114, R206 ;  /* 0x000000ce00727308 */ /* 0x000ee20000000800 */
[----:B----4-:R-:W-:-:S07]  /*6a10*/  F2FP.BF16.PACK_AB R19, R91, R94 ;  /* 0x0000005e5b13723e */ /* 0x010fce00000010ff */
[----:B------:R-:W4:Y:S01]  /*6a20*/  MUFU.EX2 R111, R227 ;  /* 0x000000e3006f7308 */ /* 0x000f220000000800 */
[-C--:B-1----:R-:W-:Y:S07]  /*6a30*/  HMMA.16816.F32.BF16 R164, R4, R8.reuse, R164 ;  /* 0x0000000804a4723c */ /* 0x082fee00000418a4 */
[----:B------:R-:W-:Y:S01]  /*6a40*/  MUFU.EX2 R125, R125 ;  /* 0x0000007d007d7308 */ /* 0x000fe20000000800 */
[C---:B------:R-:W-:Y:S07]  /*6a50*/  HMMA.16816.F32.BF16 R136, R16.reuse, R8, R136 ;  /* 0x000000081088723c */ /* 0x040fee0000041888 */
[----:B------:R-:W-:Y:S01]  /*6a60*/  MUFU.EX2 R117, R117 ;  /* 0x0000007500757308 */ /* 0x000fe20000000800 */
[-C--:B------:R-:W-:Y:S08]  /*6a70*/  HMMA.16816.F32.BF16 R132, R16, R10.reuse, R132 ;  /* 0x0000000a1084723c */ /* 0x080ff00000041884 */
[----:B------:R-:W-:Y:S01]  /*6a80*/  HMMA.16816.F32.BF16 R168, R4, R10, R168 ;  /* 0x0000000a04a8723c */ /* 0x000fe200000418a8 */
[----:B------:R-:W1:Y:S07]  /*6a90*/  LDSM.16.MT88.4 R8, [R250+0xa000] ;  /* 0x00a00000fa08783b */ /* 0x000e6e0000004200 */
[C---:B--2---:R-:W-:Y:S08]  /*6aa0*/  HMMA.16816.F32.BF16 R152, R16.reuse, R12, R152 ;  /* 0x0000000c1098723c */ /* 0x044ff00000041898 */
[----:B------:R-:W-:Y:S08]  /*6ab0*/  HMMA.16816.F32.BF16 R148, R16, R14, R148 ;  /* 0x0000000e1094723c */ /* 0x000ff00000041894 */
[C---:B------:R-:W-:Y:S08]  /*6ac0*/  HMMA.16816.F32.BF16 R180, R4.reuse, R12, R180 ;  /* 0x0000000c04b4723c */ /* 0x040ff000000418b4 */
[C---:B------:R-:W-:Y:S01]  /*6ad0*/  HMMA.16816.F32.BF16 R184, R4.reuse, R14, R184 ;  /* 0x0000000e04b8723c */ /* 0x040fe200000418b8 */
[----:B------:R-:W-:Y:S07]  /*6ae0*/  LDSM.16.MT88.4 R12, [R249+0xa800] ;  /* 0x00a80000f90c783b */ /* 0x000fee0000004200 */
[-C--:B-1----:R-:W-:Y:S08]  /*6af0*/  HMMA.16816.F32.BF16 R172, R4, R8.reuse, R172 ;  /* 0x0000000804ac723c */ /* 0x082ff000000418ac */
[C---:B------:R-:W-:Y:S08]  /*6b00*/  HMMA.16816.F32.BF16 R144, R16.reuse, R8, R144 ;  /* 0x000000081090723c */ /* 0x040ff00000041890 */
[-C--:B------:R-:W-:Y:S08]  /*6b10*/  HMMA.16816.F32.BF16 R140, R16, R10.reuse, R140 ;  /* 0x0000000a108c723c */ /* 0x080ff0000004188c */
[----:B------:R-:W-:Y:S01]  /*6b20*/  HMMA.16816.F32.BF16 R176, R4, R10, R176 ;  /* 0x0000000a04b0723c */ /* 0x000fe200000418b0 */
[----:B------:R-:W1:Y:S07]  /*6b30*/  LDSM.16.MT88.4 R8, [R248+0xa000] ;  /* 0x00a00000f808783b */ /* 0x000e6e0000004200 */
[C---:B-1----:R-:W-:Y:S08]  /*6b40*/  HMMA.16816.F32.BF16 R156, R16.reuse, R8, R156 ;  /* 0x00000008109c723c */ /* 0x042ff0000004189c */
[----:B------:R-:W-:Y:S01]  /*6b50*/  HMMA.16816.F32.BF16 R160, R16, R10, R160 ;  /* 0x0000000a10a0723c */ /* 0x000fe200000418a0 */
[----:B------:R-:W1:Y:S07]  /*6b60*/  LDSM.16.MT88.4 R16, [R250+0xa800] ;  /* 0x00a80000fa10783b */ /* 0x000e6e0000004200 */
[C---:B------:R-:W-:Y:S08]  /*6b70*/  HMMA.16816.F32.BF16 R188, R4.reuse, R8, R188 ;  /* 0x0000000804bc723c */ /* 0x040ff000000418bc */
[----:B------:R-:W-:Y:S01]  /*6b80*/  HMMA.16816.F32.BF16 R192, R4, R10, R192 ;  /* 0x0000000a04c0723c */ /* 0x000fe200000418c0 */
[----:B------:R-:W2:Y:S06]  /*6b90*/  LDSM.16.MT88.4 R8, [R248+0xa800] ;  /* 0x00a80000f808783b */ /* 0x000eac0000004200 */
[----:B------:R-:W-:Y:S01]  /*6ba0*/  FADD.FTZ R5, R86, R83 ;  /* 0x0000005356057221 */ /* 0x000fe20000010000 */
[----:B---3--:R-:W-:Y:S01]  /*6bb0*/  F2FP.BF16.PACK_AB R4, R114, R115 ;  /* 0x000000737204723e */ /* 0x008fe200000010ff */
[----:B------:R-:W-:Y:S01]  /*6bc0*/  MUFU.EX2 R86, R222 ;  /* 0x000000de00567308 */ /* 0x000fe20000000800 */
[----:B------:R-:W-:Y:S01]  /*6bd0*/  F2FP.BF16.PACK_AB R6, R112, R113 ;  /* 0x000000717006723e */ /* 0x000fe200000010ff */
[----:B------:R-:W-:Y:S01]  /*6be0*/  FADD.FTZ R92, R80, R5 ;  /* 0x00000005505c7221 */ /* 0x000fe20000010000 */
[----:B----4-:R-:W-:-:S05]  /*6bf0*/  F2FP.BF16.PACK_AB R5, R110, R111 ;  /* 0x0000006f6e05723e */ /* 0x010fca00000010ff */
[----:B------:R-:W3:Y:S08]  /*6c00*/  MUFU.EX2 R83, R127 ;  /* 0x0000007f00537308 */ /* 0x000ef00000000800 */
[----:B------:R-:W4:Y:S01]  /*6c10*/  MUFU.EX2 R80, R220 ;  /* 0x000000dc00507308 */ /* 0x000f220000000800 */
[----:B---3--:R-:W-:Y:S01]  /*6c20*/  F2FP.BF16.PACK_AB R7, R83, R86 ;  /* 0x000000565307723e */ /* 0x008fe200000010ff */
[----:B------:R-:W-:-:S04]  /*6c30*/  FADD.FTZ R127, R27, R26 ;  /* 0x0000001a1b7f7221 */ /* 0x000fc80000010000 */
[----:B------:R-:W-:Y:S02]  /*6c40*/  FADD.FTZ R62, R62, R127 ;  /* 0x0000007f3e3e7221 */ /* 0x000fe40000010000 */
[C---:B------:R-:W-:Y:S08]  /*6c50*/  HMMA.16816.F32.BF16 R136, R4.reuse, R20, R136 ;  /* 0x000000140488723c */ /* 0x040ff00000041888 */
[C---:B------:R-:W-:Y:S08]  /*6c60*/  HMMA.16816.F32.BF16 R132, R4.reuse, R22, R132 ;  /* 0x000000160484723c */ /* 0x040ff00000041884 */
[C---:B-1----:R-:W-:Y:S08]  /*6c70*/  HMMA.16816.F32.BF16 R144, R4.reuse, R16, R144 ;  /* 0x000000100490723c */ /* 0x042ff00000041890 */
[C---:B------:R-:W-:Y:S08]  /*6c80*/  HMMA.16816.F32.BF16 R140, R4.reuse, R18, R140 ;  /* 0x00000012048c723c */ /* 0x040ff0000004188c */
[C---:B------:R-:W-:Y:S08]  /*6c90*/  HMMA.16816.F32.BF16 R152, R4.reuse, R12, R152 ;  /* 0x0000000c0498723c */ /* 0x040ff00000041898 */
[C---:B------:R-:W-:Y:S08]  /*6ca0*/  HMMA.16816.F32.BF16 R148, R4.reuse, R14, R148 ;  /* 0x0000000e0494723c */ /* 0x040ff00000041894 */
[C---:B--2---:R-:W-:Y:S08]  /*6cb0*/  HMMA.16816.F32.BF16 R156, R4.reuse, R8, R156 ;  /* 0x00000008049c723c */ /* 0x044ff0000004189c */
[----:B------:R-:W-:Y:S07]  /*6cc0*/  HMMA.16816.F32.BF16 R160, R4, R10, R160 ;  /* 0x0000000a04a0723c */ /* 0x000fee00000418a0 */
[----:B------:R-:W-:Y:S01]  /*6cd0*/  FADD.FTZ R4, R69, R92 ;  /* 0x0000005c45047221 */ /* 0x000fe20000010000 */
[----:B------:R-:W-:Y:S01]  /*6ce0*/  F2FP.BF16.PACK_AB R5, R82, R85 ;  /* 0x000000555205723e */ /* 0x000fe200000010ff */
[----:B------:R-:W-:Y:S01]  /*6cf0*/  FADD.FTZ R92, R24, R25 ;  /* 0x00000019185c7221 */ /* 0x000fe20000010000 */
[----:B------:R-:W-:Y:S01]  /*6d00*/  F2FP.BF16.PACK_AB R6, R84, R87 ;  /* 0x000000575406723e */ /* 0x000fe200000010ff */
[----:B------:R-:W-:Y:S01]  /*6d10*/  FADD.FTZ R71, R71, R4 ;  /* 0x0000000447477221 */ /* 0x000fe20000010000 */
[----:B------:R-:W-:Y:S01]  /*6d20*/  F2FP.BF16.PACK_AB R4, R88, R89 ;  /* 0x000000595804723e */ /* 0x000fe200000010ff */
[----:B------:R-:W-:Y:S01]  /*6d30*/  LDSM.16.MT88.4 R24, [R248+0xb000] ;  /* 0x00b00000f818783b */ /* 0x000fe20000004200 */
[----:B----4-:R-:W-:Y:S01]  /*6d40*/  F2FP.BF16.PACK_AB R7, R80, R81 ;  /* 0x000000515007723e */ /* 0x010fe200000010ff */
[----:B------:R-:W-:Y:S01]  /*6d50*/  FADD.FTZ R59, R59, R92 ;  /* 0x0000005c3b3b7221 */ /* 0x000fe20000010000 */
[----:B------:R-:W1:Y:S01]  /*6d60*/  MUFU.EX2 R69, R124 ;  /* 0x0000007c00457308 */ /* 0x000e620000000800 */
[----:B------:R-:W-:-:S04]  /*6d70*/  FADD.FTZ R66, R66, R71 ;  /* 0x0000004742427221 */ /* 0x000fc80000010000 */
[----:B------:R-:W-:Y:S01]  /*6d80*/  HMMA.16816.F32.BF16 R172, R4, R16, R172 ;  /* 0x0000001004ac723c */ /* 0x000fe200000418ac */
[----:B------:R-:W-:-:S04]  /*6d90*/  FADD.FTZ R65, R65, R66 ;  /* 0x0000004241417221 */ /* 0x000fc80000010000 */
[----:B------:R-:W-:-:S03]  /*6da0*/  FADD.FTZ R58, R58, R65 ;  /* 0x000000413a3a7221 */ /* 0x000fc60000010000 */
[----:B------:R-:W-:Y:S01]  /*6db0*/  HMMA.16816.F32.BF16 R176, R4, R18, R176 ;  /* 0x0000001204b0723c */ /* 0x000fe200000418b0 */
[----:B------:R-:W2:Y:S01]  /*6dc0*/  LDSM.16.MT88.4 R16, [R252+0xb000] ;  /* 0x00b00000fc10783b */ /* 0x000ea20000004200 */
[----:B------:R-:W-:-:S04]  /*6dd0*/  FADD.FTZ R75, R75, R58 ;  /* 0x0000003a4b4b7221 */ /* 0x000fc80000010000 */
[----:B------:R-:W-:Y:S02]  /*6de0*/  FADD.FTZ R50, R50, R75 ;  /* 0x0000004b32327221 */ /* 0x000fe40000010000 */
[C---:B------:R-:W-:Y:S02]  /*6df0*/  HMMA.16816.F32.BF16 R180, R4.reuse, R12, R180 ;  /* 0x0000000c04b4723c */ /* 0x040fe400000418b4 */
[----:B------:R-:W-:Y:S02]  /*6e00*/  FADD.FTZ R49, R49, R50 ;  /* 0x0000003231317221 */ /* 0x000fe40000010000 */
[----:B------:R-:W-:Y:S02]  /*6e10*/  FADD.FTZ R50, R48, R47 ;  /* 0x0000002f30327221 */ /* 0x000fe40000010000 */
[----:B------:R-:W-:Y:S01]  /*6e20*/  FADD.FTZ R44, R44, R49 ;  /* 0x000000312c2c7221 */ /* 0x000fe20000010000 */
[----:B------:R-:W-:Y:S01]  /*6e30*/  MUFU.EX2 R48, R199 ;  /* 0x000000c700307308 */ /* 0x000fe20000000800 */
[----:B------:R-:W-:Y:S01]  /*6e40*/  HMMA.16816.F32.BF16 R184, R4, R14, R184 ;  /* 0x0000000e04b8723c */ /* 0x000fe200000418b8 */
[----:B------:R-:W3:Y:S01]  /*6e50*/  LDSM.16.MT88.4 R12, [R250+0xb000] ;  /* 0x00b00000fa0c783b */ /* 0x000ee20000004200 */
[----:B------:R-:W-:-:S02]  /*6e60*/  FADD.FTZ R43, R43, R50 ;  /* 0x000000322b2b7221 */ /* 0x000fc40000010000 */
[----:B------:R-:W-:Y:S02]  /*6e70*/  FADD.FTZ R73, R73, R44 ;  /* 0x0000002c49497221 */ /* 0x000fe40000010000 */
[----:B------:R-:W-:Y:S02]  /*6e80*/  FADD.FTZ R72, R72, R43 ;  /* 0x0000002b48487221 */ /* 0x000fe40000010000 */
[C---:B------:R-:W-:Y:S01]  /*6e90*/  HMMA.16816.F32.BF16 R188, R4.reuse, R8, R188 ;  /* 0x0000000804bc723c */ /* 0x040fe200000418bc */
[----:B------:R-:W-:Y:S02]  /*6ea0*/  FADD.FTZ R36, R36, R73 ;  /* 0x0000004924247221 */ /* 0x000fe40000010000 */
[----:B------:R-:W-:Y:S02]  /*6eb0*/  FADD.FTZ R33, R33, R72 ;  /* 0x0000004821217221 */ /* 0x000fe40000010000 */
[----:B------:R-:W-:Y:S02]  /*6ec0*/  FADD.FTZ R35, R35, R36 ;  /* 0x0000002423237221 */ /* 0x000fe40000010000 */
[----:B------:R-:W-:Y:S01]  /*6ed0*/  FADD.FTZ R32, R32, R33 ;  /* 0x0000002120207221 */ /* 0x000fe20000010000 */
[----:B------:R-:W-:Y:S01]  /*6ee0*/  HMMA.16816.F32.BF16 R192, R4, R10, R192 ;  /* 0x0000000a04c0723c */ /* 0x000fe200000418c0 */
[----:B------:R-:W4:Y:S01]  /*6ef0*/  LDSM.16.MT88.4 R8, [R249+0xb000] ;  /* 0x00b00000f908783b */ /* 0x000f220000004200 */
        /* <DEDUP_REMOVED lines=9> */
[----:B------:R-:W-:Y:S01]  /*6f90*/  FADD.FTZ R20, R60, R59 ;  /* 0x0000003b3c147221 */ /* 0x000fe20000010000 */
[----:B------:R-:W-:Y:S01]  /*6fa0*/  MUFU.EX2 R62, R209 ;  /* 0x000000d1003e7308 */ /* 0x000fe20000000800 */
[----:B------:R-:W-:-:S02]  /*6fb0*/  FADD.FTZ R56, R56, R21 ;  /* 0x0000001538387221 */ /* 0x000fc40000010000 */
[----:B------:R-:W-:Y:S02]  /*6fc0*/  FADD.FTZ R55, R55, R20 ;  /* 0x0000001437377221 */ /* 0x000fe40000010000 */
[----:B------:R-:W-:Y:S01]  /*6fd0*/  FADD.FTZ R79, R79, R56 ;  /* 0x000000384f4f7221 */ /* 0x000fe20000010000 */
[----:B------:R-:W-:Y:S01]  /*6fe0*/  F2FP.BF16.PACK_AB R4, R67, R128 ;  /* 0x000000804304723e */ /* 0x000fe200000010ff */
[----:B------:R-:W-:Y:S01]  /*6ff0*/  FADD.FTZ R78, R78, R55 ;  /* 0x000000374e4e7221 */ /* 0x000fe20000010000 */
[----:B------:R-:W5:Y:S01]  /*7000*/  MUFU.EX2 R60, R213 ;  /* 0x000000d5003c7308 */ /* 0x000f620000000800 */
[----:B------:R-:W-:Y:S01]  /*7010*/  FADD.FTZ R54, R54, R79 ;  /* 0x0000004f36367221 */ /* 0x000fe20000010000 */
[----:B------:R-:W-:Y:S01]  /*7020*/  F2FP.BF16.PACK_AB R5, R70, R125 ;  /* 0x0000007d4605723e */ /* 0x000fe200000010ff */
[----:B------:R-:W-:Y:S01]  /*7030*/  FADD.FTZ R51, R51, R78 ;  /* 0x0000004e33337221 */ /* 0x000fe20000010000 */
[----:B-1----:R-:W-:Y:S01]  /*7040*/  F2FP.BF16.PACK_AB R6, R69, R130 ;  /* 0x000000824506723e */ /* 0x002fe200000010ff */
[----:B------:R-:W-:Y:S01]  /*7050*/  FADD.FTZ R53, R53, R54 ;  /* 0x0000003635357221 */ /* 0x000fe20000010000 */
[----:B------:R-:W-:Y:S01]  /*7060*/  F2FP.BF16.PACK_AB R7, R90, R121 ;  /* 0x000000795a07723e */ /* 0x000fe200000010ff */
[----:B------:R-:W-:Y:S01]  /*7070*/  FADD.FTZ R52, R52, R51 ;  /* 0x0000003334347221 */ /* 0x000fe20000010000 */
[----:B------:R-:W1:Y:S01]  /*7080*/  MUFU.EX2 R59, R216 ;  /* 0x000000d8003b7308 */ /* 0x000e620000000800 */
[----:B------:R-:W-:Y:S01]  /*7090*/  FADD.FTZ R46, R46, R53 ;  /* 0x000000352e2e7221 */ /* 0x000fe20000010000 */
[----:B------:R-:W1:Y:S01]  /*70a0*/  LDSM.16.MT88.4 R20, [R252+0xb800] ;  /* 0x00b80000fc14783b */ /* 0x000e620000004200 */
[----:B------:R-:W-:-:S02]  /*70b0*/  FADD.FTZ R45, R45, R52 ;  /* 0x000000342d2d7221 */ /* 0x000fc40000010000 */
[----:B------:R-:W-:Y:S01]  /*70c0*/  FADD.FTZ R77, R77, R46 ;  /* 0x0000002e4d4d7221 */ /* 0x000fe20000010000 */
[C---:B--2---:R-:W-:Y:S01]  /*70d0*/  HMMA.16816.F32.BF16 R136, R4.reuse, R16, R136 ;  /* 0x000000100488723c */ /* 0x044fe20000041888 */
[----:B------:R-:W-:Y:S01]  /*70e0*/  FADD.FTZ R76, R76, R45 ;  /* 0x0000002d4c4c7221 */ /* 0x000fe20000010000 */
[----:B------:R-:W2:Y:S01]  /*70f0*/  MUFU.EX2 R61, R212 ;  /* 0x000000d4003d7308 */ /* 0x000ea20000000800 */
[----:B------:R-:W-:Y:S02]  /*7100*/  FADD.FTZ R42, R42, R77 ;  /* 0x0000004d2a2a7221 */ /* 0x000fe40000010000 */
[----:B------:R-:W-:Y:S02]  /*7110*/  FADD.FTZ R39, R39, R76 ;  /* 0x0000004c27277221 */ /* 0x000fe40000010000 */
[----:B------:R-:W-:Y:S01]  /*7120*/  FADD.FTZ R41, R41, R42 ;  /* 0x0000002a29297221 */ /* 0x000fe20000010000 */
[----:B------:R-:W-:Y:S01]  /*7130*/  HMMA.16816.F32.BF16 R132, R4, R18, R132 ;  /* 0x000000120484723c */ /* 0x000fe20000041884 */
[----:B------:R-:W-:Y:S01]  /*7140*/  FADD.FTZ R38, R38, R39 ;  /* 0x0000002726267221 */ /* 0x000fe20000010000 */
[----:B------:R-:W1:Y:S01]  /*7150*/  MUFU.EX2 R55, R120 ;  /* 0x0000007800377308 */ /* 0x000e620000000800 */
[----:B------:R-:W-:-:S02]  /*7160*/  FADD.FTZ R41, R40, R41 ;  /* 0x0000002928297221 */ /* 0x000fc40000010000 */
[----:B------:R-:W-:Y:S02]  /*7170*/  FADD.FTZ R37, R37, R38 ;  /* 0x0000002625257221 */ /* 0x000fe40000010000 */
[----:B------:R-:W-:Y:S01]  /*7180*/  FADD.FTZ R108, R108, R41 ;  /* 0x000000296c6c7221 */ /* 0x000fe20000010000 */
[C---:B---3--:R-:W-:Y:S01]  /*7190*/  HMMA.16816.F32.BF16 R144, R4.reuse, R12, R144 ;  /* 0x0000000c0490723c */ /* 0x048fe20000041890 */
[----:B------:R-:W-:Y:S02]  /*71a0*/  FADD.FTZ R104, R104, R37 ;  /* 0x0000002568687221 */ /* 0x000fe40000010000 */
[----:B------:R-:W-:Y:S02]  /*71b0*/  FADD.FTZ R105, R105, R108 ;  /* 0x0000006c69697221 */ /* 0x000fe40000010000 */
[----:B------:R-:W-:Y:S02]  /*71c0*/  FADD.FTZ R101, R101, R104 ;  /* 0x0000006865657221 */ /* 0x000fe40000010000 */
[----:B------:R-:W-:Y:S01]  /*71d0*/  FADD.FTZ R106, R106, R105 ;  /* 0x000000696a6a7221 */ /* 0x000fe20000010000 */
[----:B------:R-:W-:Y:S01]  /*71e0*/  HMMA.16816.F32.BF16 R140, R4, R14, R140 ;  /* 0x0000000e048c723c */ /* 0x000fe2000004188c */
[----:B------:R-:W-:-:S02]  /*71f0*/  FADD.FTZ R102, R102, R101 ;  /* 0x0000006566667221 */ /* 0x000fc40000010000 */
[----:B------:R-:W-:Y:S02]  /*7200*/  FADD.FTZ R106, R103, R106 ;  /* 0x0000006a676a7221 */ /* 0x000fe40000010000 */
[----:B------:R-:W-:Y:S02]  /*7210*/  FADD.FTZ R94, R94, R93 ;  /* 0x0000005d5e5e7221 */ /* 0x000fe40000010000 */
[----:B------:R-:W-:Y:S01]  /*7220*/  FADD.FTZ R98, R98, R97 ;  /* 0x0000006162627221 */ /* 0x000fe20000010000 */
[----:B----4-:R-:W-:Y:S01]  /*7230*/  HMMA.16816.F32.BF16 R152, R4, R8, R152 ;  /* 0x000000080498723c */ /* 0x010fe20000041898 */
[----:B------:R-:W-:Y:S02]  /*7240*/  FADD.FTZ R89, R89, R106 ;  /* 0x0000006a59597221 */ /* 0x000fe40000010000 */
[----:B------:R-:W-:Y:S02]  /*7250*/  FADD.FTZ R102, R99, R102 ;  /* 0x0000006663667221 */ /* 0x000fe40000010000 */
[----:B------:R-:W-:-:S02]  /*7260*/  FADD.FTZ R94, R91, R94 ;  /* 0x0000005e5b5e7221 */ /* 0x000fc40000010000 */
[----:B------:R-:W-:Y:S01]  /*7270*/  FADD.FTZ R98, R95, R98 ;  /* 0x000000625f627221 */ /* 0x000fe20000010000 */
[C---:B------:R-:W-:Y:S01]  /*7280*/  HMMA.16816.F32.BF16 R148, R4.reuse, R10, R148 ;  /* 0x0000000a0494723c */ /* 0x040fe20000041894 */
        /* <DEDUP_REMOVED lines=9> */
[----:B------:R-:W-:Y:S01]  /*7320*/  HMMA.16816.F32.BF16 R160, R4, R26, R160 ;  /* 0x0000001a04a0723c */ /* 0x000fe200000418a0 */
[----:B------:R-:W-:Y:S02]  /*7330*/  FADD.FTZ R84, R84, R87 ;  /* 0x0000005754547221 */ /* 0x000fe40000010000 */
[----:B------:R-:W-:Y:S02]  /*7340*/  FADD.FTZ R81, R81, R82 ;  /* 0x0000005251517221 */ /* 0x000fe40000010000 */
[----:B------:R-:W-:-:S02]  /*7350*/  FADD.FTZ R86, R86, R111 ;  /* 0x0000006f56567221 */ /* 0x000fc40000010000 */
[----:B-----5:R-:W-:Y:S01]  /*7360*/  F2FP.BF16.PACK_AB R4, R60, R215 ;  /* 0x000000d73c04723e */ /* 0x020fe200000010ff */
[----:B------:R-:W-:Y:S01]  /*7370*/  FADD.FTZ R113, R113, R114 ;  /* 0x0000007271717221 */ /* 0x000fe20000010000 */
[----:B-1----:R-:W-:Y:S01]  /*7380*/  F2FP.BF16.PACK_AB R5, R59, R218 ;  /* 0x000000da3b05723e */ /* 0x002fe200000010ff */
[----:B------:R-:W-:Y:S01]  /*7390*/  FADD.FTZ R215, R215, R84 ;  /* 0x00000054d7d77221 */ /* 0x000fe20000010000 */
[----:B------:R-:W-:Y:S01]  /*73a0*/  F2FP.BF16.PACK_AB R6, R62, R211 ;  /* 0x000000d33e06723e */ /* 0x000fe200000010ff */
[----:B------:R-:W-:Y:S01]  /*73b0*/  FADD.FTZ R81, R80, R81 ;  /* 0x0000005150517221 */ /* 0x000fe20000010000 */
[----:B--2---:R-:W-:Y:S01]  /*73c0*/  F2FP.BF16.PACK_AB R7, R61, R214 ;  /* 0x000000d63d07723e */ /* 0x004fe200000010ff */
[----:B------:R-:W-:Y:S02]  /*73d0*/  FADD.FTZ R86, R83, R86 ;  /* 0x0000005653567221 */ /* 0x000fe40000010000 */
[----:B------:R-:W-:Y:S02]  /*73e0*/  FADD.FTZ R113, R112, R113 ;  /* 0x0000007170717221 */ /* 0x000fe40000010000 */
[----:B------:R-:W-:-:S02]  /*73f0*/  FADD.FTZ R60, R60, R215 ;  /* 0x000000d73c3c7221 */ /* 0x000fc40000010000 */
[C---:B------:R-:W-:Y:S01]  /*7400*/  HMMA.16816.F32.BF16 R164, R4.reuse, R16, R164 ;  /* 0x0000001004a4723c */ /* 0x040fe200000418a4 */
[----:B------:R-:W-:Y:S02]  /*7410*/  FADD.FTZ R218, R218, R81 ;  /* 0x00000051dada7221 */ /* 0x000fe40000010000 */
[----:B------:R-:W-:Y:S02]  /*7420*/  FADD.FTZ R125, R125, R86 ;  /* 0x000000567d7d7221 */ /* 0x000fe40000010000 */
[----:B------:R-:W-:Y:S02]  /*7430*/  FADD.FTZ R128, R128, R113 ;  /* 0x0000007180807221 */ /* 0x000fe40000010000 */
[----:B------:R-:W-:Y:S01]  /*7440*/  FADD.FTZ R211, R211, R60 ;  /* 0x0000003cd3d37221 */ /* 0x000fe20000010000 */
[----:B------:R-:W-:Y:S01]  /*7450*/  HMMA.16816.F32.BF16 R168, R4, R18, R168 ;  /* 0x0000001204a8723c */ /* 0x000fe200000418a8 */
[----:B------:R-:W1:Y:S01]  /*7460*/  LDSM.16.MT88.4 R16, [R250+0xb800] ;  /* 0x00b80000fa10783b */ /* 0x000e620000004200 */
        /* <DEDUP_REMOVED lines=9> */
[----:B------:R-:W2:Y:S01]  /*7500*/  LDSM.16.MT88.4 R12, [R249+0xb800] ;  /* 0x00b80000f90c783b */ /* 0x000ea20000004200 */
[----:B------:R-:W-:-:S02]  /*7510*/  FADD.FTZ R61, R61, R214 ;  /* 0x000000d63d3d7221 */ /* 0x000fc40000010000 */
[----:B------:R-:W-:Y:S02]  /*7520*/  FADD.FTZ R90, R90, R121 ;  /* 0x000000795a5a7221 */ /* 0x000fe40000010000 */
[----:B------:R-:W-:Y:S02]  /*7530*/  FADD.FTZ R69, R69, R130 ;  /* 0x0000008245457221 */ /* 0x000fe40000010000 */
[C---:B------:R-:W-:Y:S08]  /*7540*/  HMMA.16816.F32.BF16 R180, R4.reuse, R8, R180 ;  /* 0x0000000804b4723c */ /* 0x040ff000000418b4 */
[C---:B------:R-:W-:Y:S01]  /*7550*/  HMMA.16816.F32.BF16 R184, R4.reuse, R10, R184 ;  /* 0x0000000a04b8723c */ /* 0x040fe200000418b8 */
[----:B------:R-:W3:Y:S07]  /*7560*/  LDSM.16.MT88.4 R8, [R248+0xb800] ;  /* 0x00b80000f808783b */ /* 0x000eee0000004200 */
[C---:B------:R-:W-:Y:S01]  /*7570*/  HMMA.16816.F32.BF16 R188, R4.reuse, R24, R188 ;  /* 0x0000001804bc723c */ /* 0x040fe200000418bc */
[----:B------:R-:W4:Y:S07]  /*7580*/  MUFU.EX2 R24, R107 ;  /* 0x0000006b00187308 */ /* 0x000f2e0000000800 */
[----:B------:R-:W-:Y:S01]  /*7590*/  HMMA.16816.F32.BF16 R192, R4, R26, R192 ;  /* 0x0000001a04c0723c */ /* 0x000fe200000418c0 */
[----:B------:R-:W5:Y:S06]  /*75a0*/  MUFU.EX2 R26, R205 ;  /* 0x000000cd001a7308 */ /* 0x000f6c0000000800 */
[----:B------:R-:W-:Y:S01]  /*75b0*/  F2FP.BF16.PACK_AB R4, R55, R122 ;  /* 0x0000007a3704723e */ /* 0x000fe200000010ff */
[----:B------:R-:W-:Y:S01]  /*75c0*/  FADD.FTZ R122, R122, R69 ;  /* 0x000000457a7a7221 */ /* 0x000fe20000010000 */
[----:B------:R-:W1:Y:S01]  /*75d0*/  MUFU.EX2 R25, R196 ;  /* 0x000000c400197308 */ /* 0x000e620000000800 */
[----:B------:R-:W-:Y:S01]  /*75e0*/  F2FP.BF16.PACK_AB R5, R116, R117 ;  /* 0x000000757405723e */ /* 0x000fe200000010ff */
[----:B------:R-:W-:Y:S01]  /*75f0*/  FADD.FTZ R117, R117, R90 ;  /* 0x0000005a75757221 */ /* 0x000fe20000010000 */
[----:B------:R-:W-:Y:S01]  /*7600*/  F2FP.BF16.PACK_AB R6, R129, R118 ;  /* 0x000000768106723e */ /* 0x000fe200000010ff */
[----:B------:R-:W-:Y:S01]  /*7610*/  FADD.FTZ R55, R55, R122 ;  /* 0x0000007a37377221 */ /* 0x000fe20000010000 */
[----:B----4-:R-:W-:Y:S01]  /*7620*/  F2FP.BF16.PACK_AB R7, R24, R109 ;  /* 0x0000006d1807723e */ /* 0x010fe200000010ff */
[----:B------:R-:W-:-:S02]  /*7630*/  FADD.FTZ R116, R116, R117 ;  /* 0x0000007574747221 */ /* 0x000fc40000010000 */
[----:B------:R-:W-:Y:S02]  /*7640*/  FADD.FTZ R118, R118, R55 ;  /* 0x0000003776767221 */ /* 0x000fe40000010000 */
[----:B------:R-:W-:Y:S02]  /*7650*/  FADD.FTZ R109, R109, R116 ;  /* 0x000000746d6d7221 */ /* 0x000fe40000010000 */
[C---:B------:R-:W-:Y:S08]  /*7660*/  HMMA.16816.F32.BF16 R136, R4.reuse, R20, R136 ;  /* 0x000000140488723c */ /* 0x040ff00000041888 */
[C---:B------:R-:W-:Y:S08]  /*7670*/  HMMA.16816.F32.BF16 R132, R4.reuse, R22, R132 ;  /* 0x000000160484723c */ /* 0x040ff00000041884 */
[C---:B-1----:R-:W-:Y:S08]  /*7680*/  HMMA.16816.F32.BF16 R144, R4.reuse, R16, R144 ;  /* 0x000000100490723c */ /* 0x042ff00000041890 */
[C---:B------:R-:W-:Y:S08]  /*7690*/  HMMA.16816.F32.BF16 R140, R4.reuse, R18, R140 ;  /* 0x00000012048c723c */ /* 0x040ff0000004188c */
[C---:B--2---:R-:W-:Y:S08]  /*76a0*/  HMMA.16816.F32.BF16 R152, R4.reuse, R12, R152 ;  /* 0x0000000c0498723c */ /* 0x044ff00000041898 */
[C---:B------:R-:W-:Y:S08]  /*76b0*/  HMMA.16816.F32.BF16 R148, R4.reuse, R14, R148 ;  /* 0x0000000e0494723c */ /* 0x040ff00000041894 */
[C---:B---3--:R-:W-:Y:S08]  /*76c0*/  HMMA.16816.F32.BF16 R156, R4.reuse, R8, R156 ;  /* 0x00000008049c723c */ /* 0x048ff0000004189c */
[----:B------:R-:W-:Y:S07]  /*76d0*/  HMMA.16816.F32.BF16 R160, R4, R10, R160 ;  /* 0x0000000a04a0723c */ /* 0x000fee00000418a0 */
[----:B-----5:R-:W-:Y:S01]  /*76e0*/  F2FP.BF16.PACK_AB R4, R26, R207 ;  /* 0x000000cf1a04723e */ /* 0x020fe200000010ff */
[----:B------:R-:W-:Y:S01]  /*76f0*/  FADD.FTZ R207, R207, R62 ;  /* 0x0000003ecfcf7221 */ /* 0x000fe20000010000 */
[C---:B------:R-:W-:Y:S01]  /*7700*/  F2FP.BF16.PACK_AB R5, R25.reuse, R210 ;  /* 0x000000d21905723e */ /* 0x040fe200000010ff */
[----:B------:R-:W-:Y:S01]  /*7710*/  FADD.FTZ R210, R210, R61 ;  /* 0x0000003dd2d27221 */ /* 0x000fe20000010000 */
[----:B------:R-:W-:Y:S01]  /*7720*/  F2FP.BF16.PACK_AB R6, R232, R201 ;  /* 0x000000c9e806723e */ /* 0x000fe200000010ff */
[----:B------:R-:W-:Y:S01]  /*7730*/  FADD.FTZ R26, R26, R207 ;  /* 0x000000cf1a1a7221 */ /* 0x000fe20000010000 */
[----:B------:R-:W-:Y:S01]  /*7740*/  F2FP.BF16.PACK_AB R7, R48, R131 ;  /* 0x000000833007723e */ /* 0x000fe200000010ff */
[----:B------:R-:W-:-:S02]  /*7750*/  FADD.FTZ R210, R25, R210 ;  /* 0x000000d219d27221 */ /* 0x000fc40000010000 */
[----:B------:R-:W-:Y:S02]  /*7760*/  FADD.FTZ R201, R201, R26 ;  /* 0x0000001ac9c97221 */ /* 0x000fe40000010000 */
[----:B------:R-:W-:Y:S02]  /*7770*/  FADD.FTZ R131, R131, R210 ;  /* 0x000000d283837221 */ /* 0x000fe40000010000 */
[C---:B------:R-:W-:Y:S08]  /*7780*/  HMMA.16816.F32.BF16 R164, R4.reuse, R20, R164 ;  /* 0x0000001404a4723c */ /* 0x040ff000000418a4 */
[C---:B------:R-:W-:Y:S08]  /*7790*/  HMMA.16816.F32.BF16 R168, R4.reuse, R22, R168 ;  /* 0x0000001604a8723c */ /* 0x040ff000000418a8 */
[C---:B------:R-:W-:Y:S08]  /*77a0*/  HMMA.16816.F32.BF16 R172, R4.reuse, R16, R172 ;  /* 0x0000001004ac723c */ /* 0x040ff000000418ac */
[C---:B------:R-:W-:Y:S08]  /*77b0*/  HMMA.16816.F32.BF16 R176, R4.reuse, R18, R176 ;  /* 0x0000001204b0723c */ /* 0x040ff000000418b0 */
[C---:B------:R-:W-:Y:S08]  /*77c0*/  HMMA.16816.F32.BF16 R180, R4.reuse, R12, R180 ;  /* 0x0000000c04b4723c */ /* 0x040ff000000418b4 */
[C---:B------:R-:W-:Y:S08]  /*77d0*/  HMMA.16816.F32.BF16 R184, R4.reuse, R14, R184 ;  /* 0x0000000e04b8723c */ /* 0x040ff000000418b8 */
[C---:B------:R-:W-:Y:S08]  /*77e0*/  HMMA.16816.F32.BF16 R188, R4.reuse, R8, R188 ;  /* 0x0000000804bc723c */ /* 0x040ff000000418bc */
[----:B------:R-:W-:Y:S07]  /*77f0*/  HMMA.16816.F32.BF16 R192, R4, R10, R192 ;  /* 0x0000000a04c0723c */ /* 0x000fee00000418c0 */
[----:B------:R-:W-:-:S02]  /*7800*/  FADD.FTZ R4, R232, R201 ;  /* 0x000000c9e8047221 */ /* 0x000fc40000010000 */
[----:B------:R-:W-:Y:S02]  /*7810*/  FADD.FTZ R6, R48, R131 ;  /* 0x0000008330067221 */ /* 0x000fe40000010000 */
[----:B------:R-:W-:Y:S01]  /*7820*/  FADD.FTZ R5, R129, R118 ;  /* 0x0000007681057221 */ /* 0x000fe20000010000 */
[----:B------:R1:W-:Y:S04]  /*7830*/  STL [R1+0x78], R4 ;  /* 0x0000780401007387 */ /* 0x0003e80000100800 */
[----:B------:R2:W-:Y:S01]  /*7840*/  STL [R1+0x74], R6 ;  /* 0x0000740601007387 */ /* 0x0005e20000100800 */
[----:B-1----:R-:W-:-:S05]  /*7850*/  FADD.FTZ R4, R24, R109 ;  /* 0x0000006d18047221 */ /* 0x002fca0000010000 */
[----:B------:R2:W-:Y:S04]  /*7860*/  STL [R1+0x6c], R4 ;  /* 0x00006c0401007387 */ /* 0x0005e80000100800 */
[----:B------:R2:W-:Y:S01]  /*7870*/  STL [R1+0x70], R5 ;  /* 0x0000700501007387 */ /* 0x0005e20000100800 */
[----:B------:R-:W-:Y:S05]  /*7880*/  @!P0 BRA `(.L_x_49) ;  /* 0x00005b4000008947 */ /* 0x000fea0003800000 */
[----:B--2---:R-:W-:Y:S01]  /*7890*/  LEA.HI.SX32 R5, R30, 0xfffffffe, 0x19 ;  /* 0xfffffffe1e057811 */ /* 0x004fe200078fcaff */
[----:B------:R-:W-:Y:S01]  /*78a0*/  IMAD.MOV.U32 R196, RZ, RZ, R3 ;  /* 0x000000ffffc47224 */ /* 0x000fe200078e0003 */
[----:B------:R-:W-:Y:S01]  /*78b0*/  SHF.L.U64.HI R4, R28, 0x5, R29 ;  /* 0x000000051c047819 */ /* 0x000fe2000001021d */
[----:B------:R-:W-:Y:S01]  /*78c0*/  IMAD.MOV.U32 R201, RZ, RZ, R68 ;  /* 0x000000ffffc97224 */ /* 0x000fe200078e0044 */
[----:B------:R-:W-:Y:S01]  /*78d0*/  MOV R199, R0 ;  /* 0x0000000000c77202 */ /* 0x000fe20000000f00 */
[----:B------:R1:W-:Y:S01]  /*78e0*/  STL [R1+0x68], R5 ;  /* 0x0000680501007387 */ /* 0x0003e20000100800 */
[----:B------:R-:W-:Y:S01]  /*78f0*/  IMAD.MOV.U32 R197, RZ, RZ, R2 ;  /* 0x000000ffffc57224 */ /* 0x000fe200078e0002 */
[----:B------:R-:W-:Y:S05]  /*7900*/  BRA `(.L_x_50) ;  /* 0x000002b000007947 */ /* 0x000fea0003800000 */
.L_x_52:
[----:B------:R-:W2:Y:S01]  /*7910*/  LDL.64 R212, [R1+0x48] ;  /* 0x0000480001d47983 */ /* 0x000ea20000100a00 */
[----:B------:R-:W-:Y:S01]  /*7920*/  ULDC.64 UR4, c[0x0][0x198] ;  /* 0x0000660000047ab9 */ /* 0x000fe20000000a00 */
[----:B------:R-:W-:Y:S01]  /*7930*/  IADD3 R3, R216, -0x1, RZ ;  /* 0xffffffffd8037810 */ /* 0x000fe20007ffe0ff */
[----:B------:R-:W-:Y:S01]  /*7940*/  USHF.L.U32 UR6, UR4, 0x5, URZ ;  /* 0x0000000504067899 */ /* 0x000fe2000800063f */
[----:B------:R-:W3:Y:S01]  /*7950*/  LDL.64 R214, [R1+0x50] ;  /* 0x0000500001d67983 */ /* 0x000ee20000100a00 */
[----:B------:R-:W-:Y:S01]  /*7960*/  USHF.L.U64.HI UR5, UR4, 0x5, UR5 ;  /* 0x0000000504057899 */ /* 0x000fe20008010205 */
[----:B------:R-:W-:Y:S01]  /*7970*/  SHF.R.S32.HI R0, RZ, 0x1f, R3 ;  /* 0x0000001fff007819 */ /* 0x000fe20000011403 */
[C---:B------:R-:W-:Y:S01]  /*7980*/  IMAD.WIDE.U32 R6, R3.reuse, c[0x0][0x198], RZ ;  /* 0x0000660003067a25 */ /* 0x040fe200078e00ff */
[----:B------:R-:W4:Y:S03]  /*7990*/  LDL R224, [R1+0x3c] ;  /* 0x00003c0001e07983 */ /* 0x000f260000100800 */
        /* <DEDUP_REMOVED lines=13> */
[----:B----4-:R1:W-:Y:S01]  /*7a70*/  LDGSTS.E.BYPASS.LTC128B.128 [R224+0x4000], [R68.64] ;  /* 0x0400000044e07fae */ /* 0x0103e2000b901d48 */
        /* <DEDUP_REMOVED lines=17> */
[----:B------:R1:W-:Y:S04]  /*7b90*/  LDGSTS.E.BYPASS.LTC128B.128 [R224+0x7800], [R124.64] ;  /* 0x078000007ce07fae */ /* 0x0003e8000b901d48 */
[----:B------:R-:W0:Y:S01]  /*7ba0*/  LDGDEPBAR ;  /* 0x00000000000079af */ /* 0x000e220000000000 */
[----:B------:R-:W-:-:S05]  /*7bb0*/  BRA `(.L_x_51) ;  /* 0x00001e2000007947 */ /* 0x000fca0003800000 */
.L_x_50:
[----:B------:R-:W2:Y:S01]  /*7bc0*/  LDL R4, [R1+0x68] ;  /* 0x0000680001047983 */ /* 0x000ea20000100800 */
[----:B------:R-:W-:Y:S04]  /*7bd0*/  DEPBAR.LE SB0, 0x0 ;  /* 0x000080000000791a */ /* 0x000fe80000000000 */
[----:B------:R-:W3:Y:S01]  /*7be0*/  LDL.64 R8, [R1+0x40] ;  /* 0x0000400001087983 */ /* 0x000ee20000100a00 */
[----:B------:R-:W-:Y:S04]  /*7bf0*/  MOV R10, c[0x0][0x1a0] ;  /* 0x00006800000a7a02 */ /* 0x000fe80000000f00 */
[----:B------:R-:W-:Y:S01]  /*7c00*/  SHF.L.U32 R10, R10, 0x5, RZ ;  /* 0x000000050a0a7819 */ /* 0x000fe200000006ff */
[----:B------:R-:W4:Y:S04]  /*7c10*/  LDL R3, [R1+0x18] ;  /* 0x0000180001037983 */ /* 0x000f280000100800 */
[----:B------:R-:W5:Y:S04]  /*7c20*/  LDL R7, [R1+0x3c] ;  /* 0x00003c0001077983 */ /* 0x000f680000100800 */
[----:B------:R-:W5:Y:S04]  /*7c30*/  LDL R6, [R1+0x14] ;  /* 0x0000140001067983 */ /* 0x000f680000100800 */
[----:B-1----:R-:W5:Y:S04]  /*7c40*/  LDL R5, [R1+0x10] ;  /* 0x0000100001057983 */ /* 0x002f680000100800 */
[----:B------:R-:W-:Y:S01]  /*7c50*/  BAR.SYNC.DEFER_BLOCKING 0x0 ;  /* 0x0000000000007b1d */ /* 0x000fe20000010000 */
[----:B--2---:R-:W-:Y:S01]  /*7c60*/  SHF.R.S32.HI R0, RZ, 0x1f, R4 ;  /* 0x0000001fff007819 */ /* 0x004fe20000011404 */
[----:B------:R-:W-:Y:S04]  /*7c70*/  IMAD.WIDE.U32 R36, R4, c[0x0][0x1a0], RZ ;  /* 0x0000680004247a25 */ /* 0x000fe800078e00ff */
[----:B------:R-:W-:Y:S01]  /*7c80*/  IMAD R0, R0, c[0x0][0x1a0], RZ ;  /* 0x0000680000007a24 */ /* 0x000fe200078e02ff */
[----:B---3--:R-:W-:Y:S02]  /*7c90*/  LEA R2, P0, R36, R8, 0x7 ;  /* 0x0000000824027211 */ /* 0x008fe400078038ff */
[----:B------:R-:W-:Y:S01]  /*7ca0*/  MOV R9, c[0x0][0x1a4] ;  /* 0x0000690000097a02 */ /* 0x000fe20000000f00 */
[----:B------:R-:W-:Y:S01]  /*7cb0*/  IMAD R0, R4, c[0x0][0x1a4], R0 ;  /* 0x0000690004007a24 */ /* 0x000fe200078e0200 */
[----:B------:R-:W-:Y:S02]  /*7cc0*/  LEA R38, P1, R2, c[0x0][0x170], 0x1 ;  /* 0x00005c0002267a11 */ /* 0x000fe400078208ff */
[----:B------:R-:W-:Y:S02]  /*7cd0*/  MOV R8, c[0x0][0x1a0] ;  /* 0x0000680000087a02 */ /* 0x000fe40000000f00 */
[----:B------:R-:W-:Y:S02]  /*7ce0*/  IADD3 R0, R37, R0, RZ ;  /* 0x0000000025007210 */ /* 0x000fe40007ffe0ff */
[----:B------:R-:W-:Y:S02]  /*7cf0*/  SHF.L.U64.HI R8, R8, 0x5, R9 ;  /* 0x0000000508087819 */ /* 0x000fe40000010209 */
[----:B----4-:R-:W-:Y:S02]  /*7d00*/  LEA.HI.X R3, R36, R3, R0, 0x7, P0 ;  /* 0x0000000324037211 */ /* 0x010fe400000f3c00 */
[-C--:B------:R-:W-:Y:S02]  /*7d10*/  IADD3 R36, P0, R38, R10.reuse, RZ ;  /* 0x0000000a26247210 */ /* 0x080fe40007f1e0ff */
[----:B------:R-:W-:Y:S02]  /*7d20*/  LEA.HI.X R39, R2, c[0x0][0x174], R3, 0x1, P1 ;  /* 0x00005d0002277a11 */ /* 0x000fe400008f0c03 */
[----:B------:R-:W-:Y:S02]  /*7d30*/  IADD3 R42, P1, R36, R10, RZ ;  /* 0x0000000a242a7210 */ /* 0x000fe40007f3e0ff */
[----:B------:R-:W-:Y:S01]  /*7d40*/  IADD3.X R37, R39, R8, RZ, P0, !PT ;  /* 0x0000000827257210 */ /* 0x000fe200007fe4ff */
[----:B------:R-:W-:Y:S01]  /*7d50*/  @!PT LDS RZ, [RZ] ;  /* 0x00000000fffff984 */ /* 0x000fe20000000800 */
[----:B------:R-:W-:Y:S01]  /*7d60*/  @!PT LDS RZ, [RZ] ;  /* 0x00000000fffff984 */ /* 0x000fe20000000800 */
[----:B------:R-:W-:Y:S01]  /*7d70*/  @!PT LDS RZ, [RZ] ;  /* 0x00000000fffff984 */ /* 0x000fe20000000800 */
[----:B-----5:R1:W-:Y:S01]  /*7d80*/  LDGSTS.E.BYPASS.LTC128B.128 [R7+0x8000], [R38.64] ;  /* 0x0800000026077fae */ /* 0x0203e2000b901d48 */
[----:B------:R-:W-:Y:S02]  /*7d90*/  IADD3 R40, P0, R42, R10, RZ ;  /* 0x0000000a2a287210 */ /* 0x000fe40007f1e0ff */
[----:B------:R-:W-:Y:S02]  /*7da0*/  IADD3.X R43, R37, R8, RZ, P1, !PT ;  /* 0x00000008252b7210 */ /* 0x000fe40000ffe4ff */
[----:B------:R-:W-:Y:S02]  /*7db0*/  IADD3 R2, P1, R40, R10, RZ ;  /* 0x0000000a28027210 */ /* 0x000fe40007f3e0ff */
[----:B------:R-:W-:Y:S01]  /*7dc0*/  IADD3.X R41, R43, R8, RZ, P0, !PT ;  /* 0x000000082b297210 */ /* 0x000fe200007fe4ff */
[----:B------:R1:W-:Y:S01]  /*7dd0*/  LDGSTS.E.BYPASS.LTC128B.128 [R7+0x8800], [R36.64] ;  /* 0x0880000024077fae */ /* 0x0003e2000b901d48 */
[----:B------:R-:W-:Y:S02]  /*7de0*/  IADD3 R44, P0, R2, R10, RZ ;  /* 0x0000000a022c7210 */ /* 0x000fe40007f1e0ff */
[----:B------:R-:W-:Y:S02]  /*7df0*/  IADD3.X R3, R41, R8, RZ, P1, !PT ;  /* 0x0000000829037210 */ /* 0x000fe40000ffe4ff */
[----:B------:R-:W-:Y:S02]  /*7e00*/  IADD3 R46, P1, R44, R10, RZ ;  /* 0x0000000a2c2e7210 */ /* 0x000fe40007f3e0ff */
[----:B------:R-:W-:Y:S01]  /*7e10*/  IADD3.X R45, R3, R8, RZ, P0, !PT ;  /* 0x00000008032d7210 */ /* 0x000fe200007fe4ff */
[----:B------:R1:W-:Y:S01]  /*7e20*/  LDGSTS.E.BYPASS.LTC128B.128 [R7+0x9000], [R42.64] ;  /* 0x090000002a077fae */ /* 0x0003e2000b901d48 */
[----:B------:R-:W-:Y:S02]  /*7e30*/  IADD3 R48, P0, R46, R10, RZ ;  /* 0x0000000a2e307210 */ /* 0x000fe40007f1e0ff */
[----:B------:R-:W-:Y:S02]  /*7e40*/  IADD3.X R47, R45, R8, RZ, P1, !PT ;  /* 0x000000082d2f7210 */ /* 0x000fe40000ffe4ff */
[----:B------:R-:W-:Y:S02]  /*7e50*/  MOV R0, R4 ;  /* 0x0000000400007202 */ /* 0x000fe40000000f00 */
[----:B------:R-:W-:Y:S01]  /*7e60*/  IADD3.X R49, R47, R8, RZ, P0, !PT ;  /* 0x000000082f317210 */ /* 0x000fe200007fe4ff */
[----:B------:R1:W-:Y:S08]  /*7e70*/  LDGSTS.E.BYPASS.LTC128B.128 [R7+0x9800], [R40.64] ;  /* 0x0980000028077fae */ /* 0x0003f0000b901d48 */
[----:B------:R2:W-:Y:S08]  /*7e80*/  LDGSTS.E.BYPASS.LTC128B.128 [R7+0xa000], [R2.64] ;  /* 0x0a00000002077fae */ /* 0x0005f0000b901d48 */
[----:B------:R1:W-:Y:S08]  /*7e90*/  LDGSTS.E.BYPASS.LTC128B.128 [R7+0xa800], [R44.64] ;  /* 0x0a8000002c077fae */ /* 0x0003f0000b901d48 */
[----:B------:R1:W-:Y:S08]  /*7ea0*/  LDGSTS.E.BYPASS.LTC128B.128 [R7+0xb000], [R46.64] ;  /* 0x0b0000002e077fae */ /* 0x0003f0000b901d48 */
[----:B------:R1:W-:Y:S08]  /*7eb0*/  LDGSTS.E.BYPASS.LTC128B.128 [R7+0xb800], [R48.64] ;  /* 0x0b80000030077fae */ /* 0x0003f0000b901d48 */
[----:B--2---:R-:W2:Y:S04]  /*7ec0*/  LDL R2, [R1+0xc] ;  /* 0x00000c0001027983 */ /* 0x004ea80000100800 */
[----:B------:R-:W-:Y:S08]  /*7ed0*/  LDSM.16.M88.4 R204, [R6] ;  /* 0x0000000006cc783b */ /* 0x000ff00000000200 */
[----:B------:R-:W1:Y:S08]  /*7ee0*/  LDSM.16.M88.4 R208, [R5+0x4000] ;  /* 0x0040000005d0783b */ /* 0x000e700000000200 */
[----:B------:R-:W3:Y:S08]  /*7ef0*/  LDSM.16.M88.4 R212, [R6+0x2000] ;  /* 0x0020000006d4783b */ /* 0x000ef00000000200 */
[----:B------:R-:W4:Y:S08]  /*7f00*/  LDSM.16.M88.4 R216, [R5+0x4800] ;  /* 0x0048000005d8783b */ /* 0x000f300000000200 */
[----:B------:R-:W5:Y:S08]  /*7f10*/  LDSM.16.M88.4 R220, [R5+0x5000] ;  /* 0x0050000005dc783b */ /* 0x000f700000000200 */
[----:B------:R-:W1:Y:S08]  /*7f20*/  LDSM.16.M88.4 R224, [R5+0x5800] ;  /* 0x0058000005e0783b */ /* 0x000e700000000200 */
[----:B------:R-:W1:Y:S08]  /*7f30*/  LDSM.16.M88.4 R228, [R5+0x6000] ;  /* 0x0060000005e4783b */ /* 0x000e700000000200 */
[----:B------:R-:W3:Y:S08]  /*7f40*/  LDSM.16.M88.4 R232, [R5+0x6800] ;  /* 0x0068000005e8783b */ /* 0x000ef00000000200 */
[----:B------:R-:W4:Y:S08]  /*7f50*/  LDSM.16.M88.4 R236, [R5+0x7000] ;  /* 0x0070000005ec783b */ /* 0x000f300000000200 */
[----:B------:R1:W2:Y:S08]  /*7f60*/  LDSM.16.M88.4 R240, [R5+0x7800] ;  /* 0x0078000005f0783b */ /* 0x0002b00000000200 */
[----:B------:R-:W2:Y:S04]  /*7f70*/  LDL R3, [R1+0x4] ;  /* 0x0000040001037983 */ /* 0x000ea80000100800 */
[----:B------:R-:W0:Y:S01]  /*7f80*/  LDGDEPBAR ;  /* 0x00000000000079af */ /* 0x000e220000000000 */
[-C--:B-1----:R-:W-:Y:S08]  /*7f90*/  HMMA.16816.F32.BF16 R4, R204, R208.reuse, RZ ;  /* 0x000000d0cc04723c */ /* 0x082ff000000418ff */
[C---:B---3--:R-:W-:Y:S08]  /*7fa0*/  HMMA.16816.F32.BF16 R8, R212.reuse, R208, RZ ;  /* 0x000000d0d408723c */ /* 0x048ff000000418ff */
[-C--:B------:R-:W-:Y:S08]  /*7fb0*/  HMMA.16816.F32.BF16 R12, R212, R210.reuse, RZ ;  /* 0x000000d2d40c723c */ /* 0x080ff000000418ff */
[C---:B------:R-:W-:Y:S08]  /*7fc0*/  HMMA.16816.F32.BF16 R16, R204.reuse, R210, RZ ;  /* 0x000000d2cc10723c */ /* 0x040ff000000418ff */
[-C--:B----4-:R-:W-:Y:S08]  /*7fd0*/  HMMA.16816.F32.BF16 R20, R204, R216.reuse, RZ ;  /* 0x000000d8cc14723c */ /* 0x090ff000000418ff */
[C---:B------:R-:W-:Y:S07]  /*7fe0*/  HMMA.16816.F32.BF16 R24, R212.reuse, R216, RZ ;  /* 0x000000d8d418723c */ /* 0x040fee00000418ff */
[----:B------:R-:W-:Y:S01]  /*7ff0*/  MOV R216, R0 ;  /* 0x0000000000d87202 */ /* 0x000fe20000000f00 */
[-C--:B------:R-:W-:Y:S03]  /*8000*/  HMMA.16816.F32.BF16 R28, R212, R218.reuse, RZ ;  /* 0x000000dad41c723c */ /* 0x080fe600000418ff */
[----:B------:R-:W-:Y:S05]  /*8010*/  ISETP.GT.AND P0, PT, R216, RZ, PT ;  /* 0x000000ffd800720c */ /* 0x000fea0003f04270 */
[C---:B------:R-:W-:Y:S08]  /*8020*/  HMMA.16816.F32.BF16 R32, R204.reuse, R218, RZ ;  /* 0x000000dacc20723c */ /* 0x040ff000000418ff */
[-C--:B-----5:R-:W-:Y:S08]  /*8030*/  HMMA.16816.F32.BF16 R36, R204, R220.reuse, RZ ;  /* 0x000000dccc24723c */ /* 0x0a0ff000000418ff */
[C---:B------:R-:W-:Y:S08]  /*8040*/  HMMA.16816.F32.BF16 R40, R212.reuse, R220, RZ ;  /* 0x000000dcd428723c */ /* 0x040ff000000418ff */
[-C--:B------:R-:W-:Y:S08]  /*8050*/  HMMA.16816.F32.BF16 R44, R212, R222.reuse, RZ ;  /* 0x000000ded42c723c */ /* 0x080ff000000418ff */
        /* <DEDUP_REMOVED lines=14> */
[C---:B------:R-:W-:Y:S01]  /*8140*/  HMMA.16816.F32.BF16 R104, R212.reuse, R236, RZ ;  /* 0x000000ecd468723c */ /* 0x040fe200000418ff */
[----:B--2---:R-:W-:Y:S07]  /*8150*/  LDSM.16.M88.4 R208, [R2] ;  /* 0x0000000002d0783b */ /* 0x004fee0000000200 */
[-C--:B------:R-:W-:Y:S08]  /*8160*/  HMMA.16816.F32.BF16 R108, R212, R238.reuse, RZ ;  /* 0x000000eed46c723c */ /* 0x080ff000000418ff */
[C---:B------:R-:W-:Y:S08]  /*8170*/  HMMA.16816.F32.BF16 R112, R204.reuse, R238, RZ ;  /* 0x000000eecc70723c */ /* 0x040ff000000418ff */
[-C--:B------:R-:W-:Y:S08]  /*8180*/  HMMA.16816.F32.BF16 R116, R204, R240.reuse, RZ ;  /* 0x000000f0cc74723c */ /* 0x080ff000000418ff */
[C---:B------:R-:W-:Y:S08]  /*8190*/  HMMA.16816.F32.BF16 R120, R212.reuse, R240, RZ ;  /* 0x000000f0d478723c */ /* 0x040ff000000418ff */
[-C--:B------:R-:W-:Y:S01]  /*81a0*/  HMMA.16816.F32.BF16 R124, R212, R242.reuse, RZ ;  /* 0x000000f2d47c723c */ /* 0x080fe200000418ff */
[----:B------:R1:W-:Y:S07]  /*81b0*/  LDSM.16.M88.4 R212, [R2+0x2000] ;  /* 0x0020000002d4783b */ /* 0x0003ee0000000200 */
[----:B------:R-:W-:Y:S01]  /*81c0*/  HMMA.16816.F32.BF16 R128, R204, R242, RZ ;  /* 0x000000f2cc80723c */ /* 0x000fe200000418ff */
[----:B------:R-:W2:Y:S08]  /*81d0*/  LDSM.16.M88.4 R204, [R251+0x4000] ;  /* 0x00400000fbcc783b */ /* 0x000eb00000000200 */
[----:B-1----:R-:W3:Y:S01]  /*81e0*/  LDL R2, [R1+0x8] ;  /* 0x0000080001027983 */ /* 0x002ee20000100800 */
[-C--:B--2---:R-:W-:Y:S08]  /*81f0*/  HMMA.16816.F32.BF16 R4, R208, R204.reuse, R4 ;  /* 0x000000ccd004723c */ /* 0x084ff00000041804 */
        /* <DEDUP_REMOVED lines=37> */
[----:B---3--:R-:W-:Y:S07]  /*8450*/  LDSM.16.M88.4 R212, [R2+0x2000] ;  /* 0x0020000002d4783b */ /* 0x008fee0000000200 */
[----:B------:R-:W-:Y:S01]  /*8460*/  HMMA.16816.F32.BF16 R128, R208, R206, R128 ;  /* 0x000000ced080723c */ /* 0x000fe20000041880 */
[----:B------:R1:W-:Y:S08]  /*8470*/  LDSM.16.M88.4 R204, [R2] ;  /* 0x0000000002cc783b */ /* 0x0003f00000000200 */
[----:B------:R-:W2:Y:S08]  /*8480*/  LDSM.16.M88.4 R208, [R3] ;  /* 0x0000000003d0783b */ /* 0x000eb00000000200 */
[----:B-1----:R-:W3:Y:S01]  /*8490*/  LDL R2, [R1] ;  /* 0x0000000001027983 */ /* 0x002ee20000100800 */
[-C--:B--2---:R-:W-:Y:S08]  /*84a0*/  HMMA.16816.F32.BF16 R4, R204, R208.reuse, R4 ;  /* 0x000000d0cc04723c */ /* 0x084ff00000041804 */
        /* <DEDUP_REMOVED lines=37> */
[----:B---3--:R-:W-:Y:S07]  /*8700*/  LDSM.16.M88.4 R212, [R2+0x2000] ;  /* 0x0020000002d4783b */ /* 0x008fee0000000200 */
[----:B------:R-:W-:Y:S01]  /*8710*/  HMMA.16816.F32.BF16 R128, R204, R210, R128 ;  /* 0x000000d2cc80723c */ /* 0x000fe20000041880 */
[----:B------:R-:W-:Y:S08]  /*8720*/  LDSM.16.M88.4 R204, [R2] ;  /* 0x0000000002cc783b */ /* 0x000ff00000000200 */
[----:B------:R-:W1:Y:S02]  /*8730*/  LDSM.16.M88.4 R208, [R198] ;  /* 0x00000000c6d0783b */ /* 0x000e640000000200 */
[-C--:B-1----:R-:W-:Y:S08]  /*8740*/  HMMA.16816.F32.BF16 R4, R204, R208.reuse, R4 ;  /* 0x000000d0cc04723c */ /* 0x082ff00000041804 */
[C---:B------:R-:W-:Y:S08]  /*8750*/  HMMA.16816.F32.BF16 R8, R212.reuse, R208, R8 ;  /* 0x000000d0d408723c */ /* 0x040ff00000041808 */
[-C--:B------:R-:W-:Y:S08]  /*8760*/  HMMA.16816.F32.BF16 R12, R212, R210.reuse, R12 ;  /* 0x000000d2d40c723c */ /* 0x080ff0000004180c */
[C---:B------:R-:W-:Y:S01]  /*8770*/  HMMA.16816.F32.BF16 R16, R204.reuse, R210, R16 ;  /* 0x000000d2cc10723c */ /* 0x040fe20000041810 */
[----:B------:R-:W1:Y:S03]  /*8780*/  LDSM.16.M88.4 R208, [R198+0x800] ;  /* 0x00080000c6d0783b */ /* 0x000e660000000200 */
[----:B------:R-:W-:Y:S02]  /*8790*/  FMUL.FTZ R3, R7, c[0x0][0x2ec] ;  /* 0x0000bb0007037a20 */ /* 0x000fe40000410000 */
[----:B------:R-:W-:Y:S02]  /*87a0*/  FMUL.FTZ R221, R4, c[0x0][0x2ec] ;  /* 0x0000bb0004dd7a20 */ /* 0x000fe40000410000 */
[----:B------:R2:W3:Y:S01]  /*87b0*/  MUFU.TANH R225, R3 ;  /* 0x0000000300e17308 */ /* 0x0004e20000002400 */
[----:B------:R-:W-:Y:S03]  /*87c0*/  FMUL.FTZ R2, R8, c[0x0][0x2ec] ;  /* 0x0000bb0008027a20 */ /* 0x000fe60000410000 */
[----:B------:R-:W-:Y:S02]  /*87d0*/  FMUL.FTZ R0, R9, c[0x0][0x2ec] ;  /* 0x0000bb0009007a20 */ /* 0x000fe40000410000 */
[----:B------:R-:W-:Y:S02]  /*87e0*/  FMUL.FTZ R223, R5, c[0x0][0x2ec] ;  /* 0x0000bb0005df7a20 */ /* 0x000fe40000410000 */
[----:B------:R-:W-:Y:S02]  /*87f0*/  FMUL.FTZ R227, R6, c[0x0][0x2ec] ;  /* 0x0000bb0006e37a20 */ /* 0x000fe40000410000 */
[----:B------:R4:W3:Y:S01]  /*8800*/  MUFU.TANH R222, R2 ;  /* 0x0000000200de7308 */ /* 0x0008e20000002400 */
[----:B------:R-:W-:Y:S02]  /*8810*/  FMUL.FTZ R9, R10, c[0x0][0x2ec] ;  /* 0x0000bb000a097a20 */ /* 0x000fe40000410000 */
[----:B------:R-:W-:Y:S02]  /*8820*/  FMUL.FTZ R11, R11, c[0x0][0x2ec] ;  /* 0x0000bb000b0b7a20 */ /* 0x000fe40000410000 */
[----:B------:R-:W-:Y:S02]  /*8830*/  FMUL.FTZ R237, R12, c[0x0][0x2ec] ;  /* 0x0000bb000ced7a20 */ /* 0x000fe40000410000 */
[----:B------:R-:W-:Y:S02]  /*8840*/  FMUL.FTZ R17, R17, c[0x0][0x2ec] ;  /* 0x0000bb0011117a20 */ /* 0x000fe40000410000 */
[----:B------:R-:W-:Y:S01]  /*8850*/  FMUL.FTZ R235, R16, c[0x0][0x2ec] ;  /* 0x0000bb0010eb7a20 */ /* 0x000fe20000410000 */
[----:B------:R5:W3:Y:S01]  /*8860*/  MUFU.TANH R229, R0 ;  /* 0x0000000000e57308 */ /* 0x000ae20000002400 */
[----:B--2---:R-:W-:Y:S09]  /*8870*/  FMUL.FTZ R3, R13, c[0x0][0x2ec] ;  /* 0x0000bb000d037a20 */ /* 0x004ff20000410000 */
[----:B------:R2:W2:Y:S01]  /*8880*/  MUFU.TANH R239, R3 ;  /* 0x0000000300ef7308 */ /* 0x0004a20000002400 */
[-C--:B-1----:R-:W-:Y:S03]  /*8890*/  HMMA.16816.F32.BF16 R20, R204, R208.reuse, R20 ;  /* 0x000000d0cc14723c */ /* 0x082fe60000041814 */
[----:B----4-:R-:W-:Y:S06]  /*88a0*/  FMUL.FTZ R2, R14, c[0x0][0x2ec] ;  /* 0x0000bb000e027a20 */ /* 0x010fec0000410000 */
[----:B------:R1:W4:Y:S01]  /*88b0*/  MUFU.TANH R13, R2 ;  /* 0x00000002000d7308 */ /* 0x0003220000002400 */
[C---:B------:R-:W-:Y:S04]  /*88c0*/  HMMA.16816.F32.BF16 R24, R212.reuse, R208, R24 ;  /* 0x000000d0d418723c */ /* 0x040fe80000041818 */
[----:B-----5:R-:W-:Y:S04]  /*88d0*/  FMUL.FTZ R0, R15, c[0x0][0x2ec] ;  /* 0x0000bb000f007a20 */ /* 0x020fe80000410000 */
[-C--:B------:R-:W-:Y:S01]  /*88e0*/  HMMA.16816.F32.BF16 R28, R212, R210.reuse, R28 ;  /* 0x000000d2d41c723c */ /* 0x080fe2000004181c */
[----:B------:R5:W3:Y:S03]  /*88f0*/  MUFU.TANH R15, R0 ;  /* 0x00000000000f7308 */ /* 0x000ae60000002400 */
[----:B--2---:R-:W-:Y:S04]  /*8900*/  FMUL.FTZ R3, R18, c[0x0][0x2ec] ;  /* 0x0000bb0012037a20 */ /* 0x004fe80000410000 */
[C---:B------:R-:W-:Y:S01]  /*8910*/  HMMA.16816.F32.BF16 R32, R204.reuse, R210, R32 ;  /* 0x000000d2cc20723c */ /* 0x040fe20000041820 */
[----:B------:R-:W2:Y:S02]  /*8920*/  LDSM.16.M88.4 R208, [R198+0x1000] ;  /* 0x00100000c6d0783b */ /* 0x000ea40000000200 */
[----:B------:R3:W2:Y:S01]  /*8930*/  MUFU.TANH R231, R3 ;  /* 0x0000000300e77308 */ /* 0x0006a20000002400 */
[----:B------:R-:W-:Y:S02]  /*8940*/  FMUL.FTZ R14, R22, c[0x0][0x2ec] ;  /* 0x0000bb00160e7a20 */ /* 0x000fe40000410000 */
[----:B------:R-:W-:Y:S02]  /*8950*/  FMUL.FTZ R21, R21, c[0x0][0x2ec] ;  /* 0x0000bb0015157a20 */ /* 0x000fe40000410000 */
[----:B-1----:R-:W-:Y:S04]  /*8960*/  FMUL.FTZ R2, R19, c[0x0][0x2ec] ;  /* 0x0000bb0013027a20 */ /* 0x002fe80000410000 */
[----:B------:R-:W-:Y:S01]  /*8970*/  FMUL.FTZ R19, R27, c[0x0][0x2ec] ;  /* 0x0000bb001b137a20 */ /* 0x000fe20000410000 */
[----:B------:R1:W1:Y:S01]  /*8980*/  MUFU.TANH R243, R17 ;  /* 0x0000001100f37308 */ /* 0x0002620000002400 */
[----:B------:R-:W-:Y:S02]  /*8990*/  FMUL.FTZ R226, R20, c[0x0][0x2ec] ;  /* 0x0000bb0014e27a20 */ /* 0x000fe40000410000 */
[----:B------:R-:W-:Y:S02]  /*89a0*/  FMUL.FTZ R27, R28, c[0x0][0x2ec] ;  /* 0x0000bb001c1b7a20 */ /* 0x000fe40000410000 */
[----:B-----5:R-:W-:Y:S02]  /*89b0*/  FMUL.FTZ R0, R25, c[0x0][0x2ec] ;  /* 0x0000bb0019007a20 */ /* 0x020fe40000410000 */
[----:B------:R-:W-:Y:S03]  /*89c0*/  FMUL.FTZ R241, R24, c[0x0][0x2ec] ;  /* 0x0000bb0018f17a20 */ /* 0x000fe60000410000 */
[----:B------:R5:W4:Y:S01]  /*89d0*/  MUFU.TANH R25, R0 ;  /* 0x0000000000197308 */ /* 0x000b220000002400 */
[----:B------:R-:W-:Y:S02]  /*89e0*/  FMUL.FTZ R234, R33, c[0x0][0x2ec] ;  /* 0x0000bb0021ea7a20 */ /* 0x000fe40000410000 */
[----:B---3--:R-:W-:Y:S07]  /*89f0*/  FMUL.FTZ R3, R23, c[0x0][0x2ec] ;  /* 0x0000bb0017037a20 */ /* 0x008fee0000410000 */
[----:B------:R3:W3:Y:S01]  /*8a00*/  MUFU.TANH R18, R3 ;  /* 0x0000000300127308 */ /* 0x0006e20000002400 */
[----:B-1----:R-:W-:Y:S02]  /*8a10*/  FMUL.FTZ R17, R26, c[0x0][0x2ec] ;  /* 0x0000bb001a117a20 */ /* 0x002fe40000410000 */
[----:B------:R-:W-:Y:S01]  /*8a20*/  FMUL.FTZ R26, R32, c[0x0][0x2ec] ;  /* 0x0000bb00201a7a20 */ /* 0x000fe20000410000 */
[-C--:B--2---:R-:W-:Y:S06]  /*8a30*/  HMMA.16816.F32.BF16 R36, R204, R208.reuse, R36 ;  /* 0x000000d0cc24723c */ /* 0x084fec0000041824 */
[----:B------:R1:W2:Y:S01]  /*8a40*/  MUFU.TANH R233, R2 ;  /* 0x0000000200e97308 */ /* 0x0002a20000002400 */
[----:B-----5:R-:W-:Y:S01]  /*8a50*/  FMUL.FTZ R0, R31, c[0x0][0x2ec] ;  /* 0x0000bb001f007a20 */ /* 0x020fe20000410000 */
[C---:B------:R-:W-:Y:S08]  /*8a60*/  HMMA.16816.F32.BF16 R40, R212.reuse, R208, R40 ;  /* 0x000000d0d428723c */ /* 0x040ff00000041828 */
[----:B------:R5:W2:Y:S01]  /*8a70*/  MUFU.TANH R23, R0 ;  /* 0x0000000000177308 */ /* 0x000aa20000002400 */
[----:B---3--:R-:W-:Y:S01]  /*8a80*/  FMUL.FTZ R3, R29, c[0x0][0x2ec] ;  /* 0x0000bb001d037a20 */ /* 0x008fe20000410000 */
[-C--:B------:R-:W-:Y:S08]  /*8a90*/  HMMA.16816.F32.BF16 R44, R212, R210.reuse, R44 ;  /* 0x000000d2d42c723c */ /* 0x080ff0000004182c */
[----:B------:R3:W2:Y:S01]  /*8aa0*/  MUFU.TANH R29, R3 ;  /* 0x00000003001d7308 */ /* 0x0006a20000002400 */
[----:B------:R-:W-:Y:S01]  /*8ab0*/  FMUL.FTZ R242, R36, c[0x0][0x2ec] ;  /* 0x0000bb0024f27a20 */ /* 0x000fe20000410000 */
[C---:B------:R-:W-:Y:S04]  /*8ac0*/  HMMA.16816.F32.BF16 R48, R204.reuse, R210, R48 ;  /* 0x000000d2cc30723c */ /* 0x040fe80000041830 */
[----:B------:R-:W-:Y:S02]  /*8ad0*/  FMUL.FTZ R238, R37, c[0x0][0x2ec] ;  /* 0x0000bb0025ee7a20 */ /* 0x000fe40000410000 */
[----:B------:R-:W-:Y:S02]  /*8ae0*/  FMUL.FTZ R22, R38, c[0x0][0x2ec] ;  /* 0x0000bb0026167a20 */ /* 0x000fe40000410000 */
[----:B------:R-:W2:Y:S01]  /*8af0*/  MUFU.TANH R230, R21 ;  /* 0x0000001500e67308 */ /* 0x000ea20000002400 */
[----:B-1----:R-:W-:Y:S03]  /*8b00*/  FMUL.FTZ R2, R30, c[0x0][0x2ec] ;  /* 0x0000bb001e027a20 */ /* 0x002fe60000410000 */
[----:B-----5:R-:W-:Y:S02]  /*8b10*/  FMUL.FTZ R0, R41, c[0x0][0x2ec] ;  /* 0x0000bb0029007a20 */ /* 0x020fe40000410000 */
[----:B------:R-:W-:Y:S02]  /*8b20*/  FMUL.FTZ R40, R40, c[0x0][0x2ec] ;  /* 0x0000bb0028287a20 */ /* 0x000fe40000410000 */
[----:B------:R-:W-:Y:S02]  /*8b30*/  FMUL.FTZ R41, R42, c[0x0][0x2ec] ;  /* 0x0000bb002a297a20 */ /* 0x000fe40000410000 */
[----:B------:R-:W1:Y:S01]  /*8b40*/  MUFU.TANH R31, R0 ;  /* 0x00000000001f7308 */ /* 0x000e620000002400 */
[----:B------:R-:W-:Y:S02]  /*8b50*/  FMUL.FTZ R43, R43, c[0x0][0x2ec] ;  /* 0x0000bb002b2b7a20 */ /* 0x000fe40000410000 */
[----:B------:R-:W-:Y:S02]  /*8b60*/  FMUL.FTZ R42, R44, c[0x0][0x2ec] ;  /* 0x0000bb002c2a7a20 */ /* 0x000fe40000410000 */
[----:B---3--:R-:W-:Y:S02]  /*8b70*/  FMUL.FTZ R3, R34, c[0x0][0x2ec] ;  /* 0x0000bb0022037a20 */ /* 0x008fe40000410000 */
[----:B------:R-:W-:Y:S02]  /*8b80*/  FMUL.FTZ R48, R48, c[0x0][0x2ec] ;  /* 0x0000bb0030307a20 */ /* 0x000fe40000410000 */
[----:B------:R-:W-:Y:S01]  /*8b90*/  FMUL.FTZ R49, R49, c[0x0][0x2ec] ;  /* 0x0000bb0031317a20 */ /* 0x000fe20000410000 */
[----:B------:R3:W1:Y:S01]  /*8ba0*/  MUFU.TANH R33, R3 ;  /* 0x0000000300217308 */ /* 0x0006620000002400 */
[----:B------:R-:W-:Y:S02]  /*8bb0*/  FMUL.FTZ R51, R51, c[0x0][0x2ec] ;  /* 0x0000bb0033337a20 */ /* 0x000fe40000410000 */
[----:B------:R-:W-:Y:S02]  /*8bc0*/  FMUL.FTZ R44, R45, c[0x0][0x2ec] ;  /* 0x0000bb002d2c7a20 */ /* 0x000fe40000410000 */
[----:B------:R-:W-:Y:S02]  /*8bd0*/  FMUL.FTZ R45, R46, c[0x0][0x2ec] ;  /* 0x0000bb002e2d7a20 */ /* 0x000fe40000410000 */
[----:B------:R-:W-:Y:S02]  /*8be0*/  FMUL.FTZ R47, R47, c[0x0][0x2ec] ;  /* 0x0000bb002f2f7a20 */ /* 0x000fe40000410000 */
[----:B------:R-:W-:Y:S01]  /*8bf0*/  FMUL.FTZ R50, R50, c[0x0][0x2ec] ;  /* 0x0000bb0032327a20 */ /* 0x000fe20000410000 */
[----:B------:R-:W1:Y:S10]  /*8c00*/  MUFU.TANH R211, R48 ;  /* 0x0000003000d37308 */ /* 0x000e740000002400 */
[----:B------:R-:W1:Y:S01]  /*8c10*/  MUFU.TANH R209, R49 ;  /* 0x0000003100d17308 */ /* 0x000e620000002400 */
[----:B---3--:R-:W-:Y:S02]  /*8c20*/  FMUL.FTZ R3, R39, c[0x0][0x2ec] ;  /* 0x0000bb0027037a20 */ /* 0x008fe40000410000 */
[----:B------:R-:W3:Y:S07]  /*8c30*/  LDSM.16.M88.4 R36, [R198+0x1800] ;  /* 0x00180000c624783b */ /* 0x000eee0000000200 */
[----:B------:R-:W1:Y:S10]  /*8c40*/  MUFU.TANH R34, R51 ;  /* 0x0000003300227308 */ /* 0x000e740000002400 */
[----:B------:R5:W1:Y:S10]  /*8c50*/  MUFU.TANH R21, R2 ;  /* 0x0000000200157308 */ /* 0x000a740000002400 */
[----:B------:R-:W1:Y:S10]  /*8c60*/  MUFU.TANH R221, R221 ;  /* 0x000000dd00dd7308 */ /* 0x000e740000002400 */
[----:B------:R-:W1:Y:S01]  /*8c70*/  MUFU.TANH R223, R223 ;  /* 0x000000df00df7308 */ /* 0x000e620000002400 */
[----:B-----5:R-:W-:Y:S01]  /*8c80*/  FMUL.FTZ R2, R35, c[0x0][0x2ec] ;  /* 0x0000bb0023027a20 */ /* 0x020fe20000410000 */
[-C--:B---3--:R-:W-:Y:S08]  /*8c90*/  HMMA.16816.F32.BF16 R52, R204, R36.reuse, R52 ;  /* 0x00000024cc34723c */ /* 0x088ff00000041834 */
[----:B------:R-:W3:Y:S01]  /*8ca0*/  MUFU.TANH R227, R227 ;  /* 0x000000e300e37308 */ /* 0x000ee20000002400 */
[C---:B------:R-:W-:Y:S09]  /*8cb0*/  HMMA.16816.F32.BF16 R56, R212.reuse, R36, R56 ;  /* 0x00000024d438723c */ /* 0x040ff20000041838 */
[----:B------:R-:W1:Y:S01]  /*8cc0*/  MUFU.TANH R9, R9 ;  /* 0x0000000900097308 */ /* 0x000e620000002400 */
[-C--:B------:R-:W-:Y:S09]  /*8cd0*/  HMMA.16816.F32.BF16 R60, R212, R38.reuse, R60 ;  /* 0x00000026d43c723c */ /* 0x080ff2000004183c */
[----:B------:R-:W1:Y:S01]  /*8ce0*/  MUFU.TANH R11, R11 ;  /* 0x0000000b000b7308 */ /* 0x000e620000002400 */
[C---:B------:R-:W-:Y:S01]  /*8cf0*/  HMMA.16816.F32.BF16 R64, R204.reuse, R38, R64 ;  /* 0x00000026cc40723c */ /* 0x040fe20000041840 */
[----:B------:R-:W5:Y:S03]  /*8d00*/  LDSM.16.M88.4 R36, [R198+0x2000] ;  /* 0x00200000c624783b */ /* 0x000f660000000200 */
[----:B------:R-:W-:Y:S02]  /*8d10*/  FMUL.FTZ R0, R52, c[0x0][0x2ec] ;  /* 0x0000bb0034007a20 */ /* 0x000fe40000410000 */
[----:B------:R-:W-:Y:S02]  /*8d20*/  FMUL.FTZ R53, R53, c[0x0][0x2ec] ;  /* 0x0000bb0035357a20 */ /* 0x000fe40000410000 */
[----:B------:R-:W-:Y:S01]  /*8d30*/  FMUL.FTZ R54, R54, c[0x0][0x2ec] ;  /* 0x0000bb0036367a20 */ /* 0x000fe20000410000 */
[----:B------:R-:W1:Y:S03]  /*8d40*/  MUFU.TANH R219, R0 ;  /* 0x0000000000db7308 */ /* 0x000e660000002400 */
[----:B------:R-:W-:Y:S02]  /*8d50*/  FMUL.FTZ R52, R55, c[0x0][0x2ec] ;  /* 0x0000bb0037347a20 */ /* 0x000fe40000410000 */
[----:B------:R-:W-:Y:S02]  /*8d60*/  FMUL.FTZ R46, R56, c[0x0][0x2ec] ;  /* 0x0000bb00382e7a20 */ /* 0x000fe40000410000 */
        /* <DEDUP_REMOVED lines=8> */
[----:B------:R2:W2:Y:S01]  /*8df0*/  MUFU.TANH R218, R64 ;  /* 0x0000004000da7308 */ /* 0x0004a20000002400 */
[----:B------:R-:W-:Y:S02]  /*8e00*/  FMUL.FTZ R55, R62, c[0x0][0x2ec] ;  /* 0x0000bb003e377a20 */ /* 0x000fe40000410000 */
[----:B------:R-:W-:Y:S02]  /*8e10*/  FMUL.FTZ R58, R66, c[0x0][0x2ec] ;  /* 0x0000bb00423a7a20 */ /* 0x000fe40000410000 */
[----:B------:R-:W-:Y:S05]  /*8e20*/  FMUL.FTZ R60, R67, c[0x0][0x2ec] ;  /* 0x0000bb00433c7a20 */ /* 0x000fea0000410000 */
[----:B------:R2:W2:Y:S01]  /*8e30*/  MUFU.TANH R210, R65 ;  /* 0x0000004100d27308 */ /* 0x0004a20000002400 */
[-C--:B-----5:R-:W-:Y:S03]  /*8e40*/  HMMA.16816.F32.BF16 R68, R204, R36.reuse, R68 ;  /* 0x00000024cc44723c */ /* 0x0a0fe60000041844 */
[----:B-1----:R-:W-:Y:S06]  /*8e50*/  FMUL.FTZ R53, R63, c[0x0][0x2ec] ;  /* 0x0000bb003f357a20 */ /* 0x002fec0000410000 */
[----:B------:R-:W1:Y:S01]  /*8e60*/  MUFU.TANH R237, R237 ;  /* 0x000000ed00ed7308 */ /* 0x000e620000002400 */
[C---:B------:R-:W-:Y:S08]  /*8e70*/  HMMA.16816.F32.BF16 R72, R212.reuse, R36, R72 ;  /* 0x00000024d448723c */ /* 0x040ff00000041848 */
[-C--:B------:R-:W-:Y:S01]  /*8e80*/  HMMA.16816.F32.BF16 R76, R212, R38.reuse, R76 ;  /* 0x00000026d44c723c */ /* 0x080fe2000004184c */
[----:B------:R-:W1:Y:S05]  /*8e90*/  MUFU.TANH R235, R235 ;  /* 0x000000eb00eb7308 */ /* 0x000e6a0000002400 */
[----:B--2---:R-:W-:Y:S02]  /*8ea0*/  FMUL.FTZ R64, R70, c[0x0][0x2ec] ;  /* 0x0000bb0046407a20 */ /* 0x004fe40000410000 */
[C---:B------:R-:W-:Y:S01]  /*8eb0*/  HMMA.16816.F32.BF16 R80, R204.reuse, R38, R80 ;  /* 0x00000026cc50723c */ /* 0x040fe20000041850 */
[----:B------:R-:W2:Y:S02]  /*8ec0*/  LDSM.16.M88.4 R36, [R198+0x2800] ;  /* 0x00280000c624783b */ /* 0x000ea40000000200 */
[----:B------:R-:W1:Y:S01]  /*8ed0*/  MUFU.TANH R226, R226 ;  /* 0x000000e200e27308 */ /* 0x000e620000002400 */
[----:B------:R-:W-:Y:S02]  /*8ee0*/  FMUL.FTZ R62, R71, c[0x0][0x2ec] ;  /* 0x0000bb00473e7a20 */ /* 0x000fe40000410000 */
[----:B------:R-:W-:Y:S02]  /*8ef0*/  FMUL.FTZ R68, R68, c[0x0][0x2ec] ;  /* 0x0000bb0044447a20 */ /* 0x000fe40000410000 */
[----:B------:R-:W-:Y:S04]  /*8f00*/  FMUL.FTZ R56, R72, c[0x0][0x2ec] ;  /* 0x0000bb0048387a20 */ /* 0x000fe80000410000 */
[----:B------:R-:W-:Y:S01]  /*8f10*/  FMUL.FTZ R71, R73, c[0x0][0x2ec] ;  /* 0x0000bb0049477a20 */ /* 0x000fe20000410000 */
[----:B------:R-:W1:Y:S01]  /*8f20*/  MUFU.TANH R14, R14 ;  /* 0x0000000e000e7308 */ /* 0x000e620000002400 */
[----:B------:R-:W-:Y:S02]  /*8f30*/  FMUL.FTZ R63, R74, c[0x0][0x2ec] ;  /* 0x0000bb004a3f7a20 */ /* 0x000fe40000410000 */
[----:B------:R-:W-:Y:S02]  /*8f40*/  FMUL.FTZ R61, R75, c[0x0][0x2ec] ;  /* 0x0000bb004b3d7a20 */ /* 0x000fe40000410000 */
[----:B------:R-:W-:Y:S02]  /*8f50*/  FMUL.FTZ R75, R76, c[0x0][0x2ec] ;  /* 0x0000bb004c4b7a20 */ /* 0x000fe40000410000 */
[----:B------:R-:W-:Y:S02]  /*8f60*/  FMUL.FTZ R73, R77, c[0x0][0x2ec] ;  /* 0x0000bb004d497a20 */ /* 0x000fe40000410000 */
        /* <DEDUP_REMOVED lines=8> */
[----:B------:R-:W-:Y:S01]  /*8ff0*/  FMUL.FTZ R69, R69, c[0x0][0x2ec] ;  /* 0x0000bb0045457a20 */ /* 0x000fe20000410000 */
[-C--:B--2---:R-:W-:Y:S08]  /*9000*/  HMMA.16816.F32.BF16 R84, R204, R36.reuse, R84 ;  /* 0x00000024cc54723c */ /* 0x084ff00000041854 */
[----:B------:R2:W1:Y:S01]  /*9010*/  MUFU.TANH R28, R81 ;  /* 0x00000051001c7308 */ /* 0x0004620000002400 */
[C---:B------:R-:W-:Y:S09]  /*9020*/  HMMA.16816.F32.BF16 R88, R212.reuse, R36, R88 ;  /* 0x00000024d458723c */ /* 0x040ff20000041858 */
[----:B------:R-:W1:Y:S01]  /*9030*/  MUFU.TANH R17, R17 ;  /* 0x0000001100117308 */ /* 0x000e620000002400 */
[-C--:B------:R-:W-:Y:S09]  /*9040*/  HMMA.16816.F32.BF16 R92, R212, R38.reuse, R92 ;  /* 0x00000026d45c723c */ /* 0x080ff2000004185c */
[----:B------:R-:W1:Y:S01]  /*9050*/  MUFU.TANH R19, R19 ;  /* 0x0000001300137308 */ /* 0x000e620000002400 */
[C---:B------:R-:W-:Y:S01]  /*9060*/  HMMA.16816.F32.BF16 R96, R204.reuse, R38, R96 ;  /* 0x00000026cc60723c */ /* 0x040fe20000041860 */
[----:B------:R-:W5:Y:S03]  /*9070*/  LDSM.16.M88.4 R36, [R198+0x3000] ;  /* 0x00300000c624783b */ /* 0x000f660000000200 */
[----:B------:R-:W-:Y:S02]  /*9080*/  FMUL.FTZ R84, R84, c[0x0][0x2ec] ;  /* 0x0000bb0054547a20 */ /* 0x000fe40000410000 */
[----:B------:R-:W-:Y:S03]  /*9090*/  FMUL.FTZ R85, R85, c[0x0][0x2ec] ;  /* 0x0000bb0055557a20 */ /* 0x000fe60000410000 */
[----:B------:R-:W1:Y:S03]  /*90a0*/  MUFU.TANH R27, R27 ;  /* 0x0000001b001b7308 */ /* 0x000e660000002400 */
        /* <DEDUP_REMOVED lines=8> */
[----:B--2---:R-:W-:Y:S02]  /*9130*/  FMUL.FTZ R81, R95, c[0x0][0x2ec] ;  /* 0x0000bb005f517a20 */ /* 0x004fe40000410000 */
[----:B------:R-:W-:Y:S01]  /*9140*/  FMUL.FTZ R90, R96, c[0x0][0x2ec] ;  /* 0x0000bb00605a7a20 */ /* 0x000fe20000410000 */
[----:B------:R-:W2:Y:S01]  /*9150*/  MUFU.TANH R234, R234 ;  /* 0x000000ea00ea7308 */ /* 0x000ea20000002400 */
[----:B------:R-:W-:Y:S02]  /*9160*/  FMUL.FTZ R88, R97, c[0x0][0x2ec] ;  /* 0x0000bb0061587a20 */ /* 0x000fe40000410000 */
[----:B------:R-:W-:Y:S02]  /*9170*/  FMUL.FTZ R89, R98, c[0x0][0x2ec] ;  /* 0x0000bb0062597a20 */ /* 0x000fe40000410000 */
[----:B------:R-:W-:Y:S02]  /*9180*/  FMUL.FTZ R94, R99, c[0x0][0x2ec] ;  /* 0x0000bb00635e7a20 */ /* 0x000fe40000410000 */
[----:B------:R-:W-:Y:S02]  /*9190*/  FMUL.FTZ R86, R86, c[0x0][0x2ec] ;  /* 0x0000bb0056567a20 */ /* 0x000fe40000410000 */
[----:B------:R-:W-:Y:S01]  /*91a0*/  FMUL.FTZ R87, R87, c[0x0][0x2ec] ;  /* 0x0000bb0057577a20 */ /* 0x000fe20000410000 */
[----:B------:R1:W1:Y:S01]  /*91b0*/  MUFU.TANH R35, R2 ;  /* 0x0000000200237308 */ /* 0x0002620000002400 */
[-C--:B-----5:R-:W-:Y:S09]  /*91c0*/  HMMA.16816.F32.BF16 R100, R204, R36.reuse, R100 ;  /* 0x00000024cc64723c */ /* 0x0a0ff20000041864 */
[----:B------:R-:W1:Y:S01]  /*91d0*/  MUFU.TANH R242, R242 ;  /* 0x000000f200f27308 */ /* 0x000e620000002400 */
[C---:B------:R-:W-:Y:S08]  /*91e0*/  HMMA.16816.F32.BF16 R104, R212.reuse, R36, R104 ;  /* 0x00000024d468723c */ /* 0x040ff00000041868 */
[-C--:B------:R-:W-:Y:S01]  /*91f0*/  HMMA.16816.F32.BF16 R108, R212, R38.reuse, R108 ;  /* 0x00000026d46c723c */ /* 0x080fe2000004186c */
[----:B------:R-:W1:Y:S07]  /*9200*/  MUFU.TANH R238, R238 ;  /* 0x000000ee00ee7308 */ /* 0x000e6e0000002400 */
[C---:B------:R-:W-:Y:S01]  /*9210*/  HMMA.16816.F32.BF16 R112, R204.reuse, R38, R112 ;  /* 0x00000026cc70723c */ /* 0x040fe20000041870 */
[----:B------:R-:W5:Y:S01]  /*9220*/  LDSM.16.M88.4 R36, [R198+0x3800] ;  /* 0x00380000c624783b */ /* 0x000f620000000200 */
[----:B------:R-:W-:Y:S04]  /*9230*/  DEPBAR.LE SB0, 0x0 ;  /* 0x000080000000791a */ /* 0x000fe80000000000 */
[----:B------:R-:W1:Y:S01]  /*9240*/  MUFU.TANH R22, R22 ;  /* 0x0000001600167308 */ /* 0x000e620000002400 */
[----:B------:R-:W-:Y:S02]  /*9250*/  FMUL.FTZ R0, R100, c[0x0][0x2ec] ;  /* 0x0000bb0064007a20 */ /* 0x000fe40000410000 */
[----:B------:R-:W-:Y:S03]  /*9260*/  BAR.SYNC.DEFER_BLOCKING 0x0 ;  /* 0x0000000000007b1d */ /* 0x000fe60000010000 */
[----:B------:R-:W-:Y:S02]  /*9270*/  FMUL.FTZ R96, R101, c[0x0][0x2ec] ;  /* 0x0000bb0065607a20 */ /* 0x000fe40000410000 */
[----:B------:R-:W-:Y:S02]  /*9280*/  FMUL.FTZ R100, R102, c[0x0][0x2ec] ;  /* 0x0000bb0066647a20 */ /* 0x000fe40000410000 */
[----:B------:R1:W1:Y:S01]  /*9290*/  MUFU.TANH R30, R3 ;  /* 0x00000003001e7308 */ /* 0x0002620000002400 */
        /* <DEDUP_REMOVED lines=13> */
[----:B------:R-:W-:Y:S01]  /*9370*/  FMUL.FTZ R107, R114, c[0x0][0x2ec] ;  /* 0x0000bb00726b7a20 */ /* 0x000fe20000410000 */
[-C--:B-----5:R-:W-:Y:S06]  /*9380*/  HMMA.16816.F32.BF16 R116, R204, R36.reuse, R116 ;  /* 0x00000024cc74723c */ /* 0x0a0fec0000041874 */
[----:B------:R-:W1:Y:S01]  /*9390*/  MUFU.TANH R43, R43 ;  /* 0x0000002b002b7308 */ /* 0x000e620000002400 */
[----:B------:R-:W-:Y:S01]  /*93a0*/  FMUL.FTZ R108, R115, c[0x0][0x2ec] ;  /* 0x0000bb00736c7a20 */ /* 0x000fe20000410000 */
[C---:B------:R-:W-:Y:S08]  /*93b0*/  HMMA.16816.F32.BF16 R120, R212.reuse, R36, R120 ;  /* 0x00000024d478723c */ /* 0x040ff00000041878 */
[----:B------:R-:W1:Y:S01]  /*93c0*/  MUFU.TANH R42, R42 ;  /* 0x0000002a002a7308 */ /* 0x000e620000002400 */
[-C--:B------:R-:W-:Y:S08]  /*93d0*/  HMMA.16816.F32.BF16 R124, R212, R38.reuse, R124 ;  /* 0x00000026d47c723c */ /* 0x080ff0000004187c */
[----:B------:R-:W-:Y:S01]  /*93e0*/  HMMA.16816.F32.BF16 R128, R204, R38, R128 ;  /* 0x00000026cc80723c */ /* 0x000fe20000041880 */
[----:B------:R-:W1:Y:S03]  /*93f0*/  MUFU.TANH R44, R44 ;  /* 0x0000002c002c7308 */ /* 0x000e660000002400 */
[----:B------:R-:W-:Y:S02]  /*9400*/  FMUL.FTZ R106, R116, c[0x0][0x2ec] ;  /* 0x0000bb00746a7a20 */ /* 0x000fe40000410000 */
[----:B------:R-:W-:Y:S02]  /*9410*/  FMUL.FTZ R115, R117, c[0x0][0x2ec] ;  /* 0x0000bb0075737a20 */ /* 0x000fe40000410000 */
[----:B------:R-:W-:Y:S03]  /*9420*/  FMUL.FTZ R114, R118, c[0x0][0x2ec] ;  /* 0x0000bb0076727a20 */ /* 0x000fe60000410000 */
        /* <DEDUP_REMOVED lines=15> */
[----:B------:R-:W-:Y:S05]  /*9520*/  FMUL.FTZ R126, R126, c[0x0][0x2ec] ;  /* 0x0000bb007e7e7a20 */ /* 0x000fea0000410000 */
[----:B------:R-:W1:Y:S10]  /*9530*/  MUFU.TANH R54, R54 ;  /* 0x0000003600367308 */ /* 0x000e740000002400 */
        /* <DEDUP_REMOVED lines=11> */
[----:B------:R1:W1:Y:S10]  /*95f0*/  MUFU.TANH R16, R68 ;  /* 0x0000004400107308 */ /* 0x0002740000002400 */
[----:B------:R1:W1:Y:S10]  /*9600*/  MUFU.TANH R12, R69 ;  /* 0x00000045000c7308 */ /* 0x0002740000002400 */
        /* <DEDUP_REMOVED lines=59> */
[----:B------:R-:W1:Y:S02]  /*99c0*/  MUFU.TANH R127, R127 ;  /* 0x0000007f007f7308 */ /* 0x000e640000002400 */
[----:B-1234-:R-:W-:-:S05]  /*99d0*/  @P0 BRA `(.L_x_52) ;  /* 0xffffdf3000000947 */ /* 0x01efca000383ffff */
.L_x_51:
[----:B------:R-:W-:Y:S02]  /*99e0*/  FMNMX.FTZ R0, R221, R201, !PT ;  /* 0x000000c9dd007209 */ /* 0x000fe40007810000 */
[----:B-1----:R-:W-:Y:S02]  /*99f0*/  FMNMX.FTZ R2, R227, R196, !PT ;  /* 0x000000c4e3027209 */ /* 0x002fe40007810000 */
        /* <DEDUP_REMOVED lines=112> */
[----:B------:R-:W-:Y:S01]  /*a100*/  SHFL.BFLY PT, R91, R8, 0x2, 0x1f ;  /* 0x0c401f00085b7f89 */ /* 0x000fe200000e0000 */
        /* <DEDUP_REMOVED lines=14> */
[----:B------:R-:W-:Y:S03]  /*a1f0*/  FMNMX.FTZ R3, R4, R7, !PT ;  /* 0x0000000704037209 */ /* 0x000fe60007810000 */
[----:B------:R-:W-:Y:S08]  /*a200*/  SHFL.BFLY PT, R69, R2, 0x2, 0x1f ;  /* 0x0c401f0002457f89 */ /* 0x000ff000000e0000 */
[----:B------:R-:W1:Y:S02]  /*a210*/  SHFL.BFLY PT, R0, R3, 0x2, 0x1f ;  /* 0x0c401f0003007f89 */ /* 0x000e6400000e0000 */
[----:B-1----:R-:W-:Y:S02]  /*a220*/  FMNMX.FTZ R7, R3, R0, !PT ;  /* 0x0000000003077209 */ /* 0x002fe40007810000 */
[----:B------:R-:W-:Y:S02]  /*a230*/  FMNMX.FTZ R91, R8, R91, !PT ;  /* 0x0000005b085b7209 */ /* 0x000fe40007810000 */
[----:B------:R-:W-:Y:S02]  /*a240*/  FMNMX.FTZ R87, R6, R87, !PT ;  /* 0x0000005706577209 */ /* 0x000fe40007810000 */
[----:B------:R-:W1:Y:S01]  /*a250*/  SHFL.BFLY PT, R0, R7, 0x1, 0x1f ;  /* 0x0c201f0007007f89 */ /* 0x000e6200000e0000 */
[----:B------:R-:W-:Y:S07]  /*a260*/  FMNMX.FTZ R10, R2, R69, !PT ;  /* 0x00000045020a7209 */ /* 0x000fee0007810000 */
[----:B------:R-:W2:Y:S08]  /*a270*/  SHFL.BFLY PT, R68, R91, 0x1, 0x1f ;  /* 0x0c201f005b447f89 */ /* 0x000eb000000e0000 */
[----:B------:R-:W3:Y:S08]  /*a280*/  SHFL.BFLY PT, R8, R87, 0x1, 0x1f ;  /* 0x0c201f0057087f89 */ /* 0x000ef000000e0000 */
[----:B------:R-:W4:Y:S01]  /*a290*/  SHFL.BFLY PT, R69, R10, 0x1, 0x1f ;  /* 0x0c201f000a457f89 */ /* 0x000f2200000e0000 */
[----:B-1----:R-:W-:Y:S02]  /*a2a0*/  FMNMX.FTZ R0, R7, R0, !PT ;  /* 0x0000000007007209 */ /* 0x002fe40007810000 */
[----:B--2---:R-:W-:Y:S04]  /*a2b0*/  FMNMX.FTZ R68, R91, R68, !PT ;  /* 0x000000445b447209 */ /* 0x004fe80007810000 */
[C---:B------:R-:W-:Y:S01]  /*a2c0*/  FSETP.NEU.FTZ.AND P2, PT, R68.reuse, -INF , PT ;  /* 0xff8000004400780b */ /* 0x040fe20003f5d000 */
[C---:B------:R-:W-:Y:S02]  /*a2d0*/  FMUL.FTZ R104, R68.reuse, c[0x0][0x23c] ;  /* 0x00008f0044687a20 */ /* 0x040fe40000410000 */
[----:B------:R-:W-:Y:S01]  /*a2e0*/  FADD.FTZ R2, -R68, R201 ;  /* 0x000000c944027221 */ /* 0x000fe20000010100 */
[----:B---3--:R-:W-:Y:S02]  /*a2f0*/  FMNMX.FTZ R3, R87, R8, !PT ;  /* 0x0000000857037209 */ /* 0x008fe40007810000 */
[----:B------:R-:W-:Y:S01]  /*a300*/  FSEL R104, R104, RZ, P2 ;  /* 0x000000ff68687208 */ /* 0x000fe20001000000 */
[----:B------:R-:W-:Y:S01]  /*a310*/  FMUL.FTZ R6, R2, c[0x0][0x23c] ;  /* 0x00008f0002067a20 */ /* 0x000fe20000410000 */
[C---:B------:R-:W-:Y:S01]  /*a320*/  FSETP.NEU.FTZ.AND P1, PT, R3.reuse, -INF , PT ;  /* 0xff8000000300780b */ /* 0x040fe20003f3d000 */
[----:B------:R-:W-:Y:S02]  /*a330*/  FMUL.FTZ R102, R3, c[0x0][0x23c] ;  /* 0x00008f0003667a20 */ /* 0x000fe40000410000 */
[--C-:B------:R-:W-:Y:S02]  /*a340*/  FFMA.FTZ R221, R221, c[0x0][0x23c], -R104.reuse ;  /* 0x00008f00dddd7a23 */ /* 0x100fe40000010868 */
[----:B------:R-:W-:Y:S01]  /*a350*/  MUFU.EX2 R6, R6 ;  /* 0x0000000600067308 */ /* 0x000fe20000000800 */
[--C-:B------:R-:W-:Y:S01]  /*a360*/  FFMA.FTZ R224, R26, c[0x0][0x23c], -R104.reuse ;  /* 0x00008f001ae07a23 */ /* 0x100fe20000010868 */
[----:B------:R-:W-:Y:S01]  /*a370*/  FSEL R102, R102, RZ, P1 ;  /* 0x000000ff66667208 */ /* 0x000fe20000800000 */
[--C-:B------:R-:W-:Y:S01]  /*a380*/  FFMA.FTZ R87, R211, c[0x0][0x23c], -R104.reuse ;  /* 0x00008f00d3577a23 */ /* 0x100fe20000010868 */
[----:B------:R-:W-:Y:S01]  /*a390*/  FSETP.NEU.FTZ.AND P1, PT, R0, -INF , PT ;  /* 0xff8000000000780b */ /* 0x000fe20003f3d000 */
[--C-:B------:R-:W-:Y:S02]  /*a3a0*/  FFMA.FTZ R86, R209, c[0x0][0x23c], -R104.reuse ;  /* 0x00008f00d1567a23 */ /* 0x100fe40000010868 */
[----:B------:R-:W-:Y:S02]  /*a3b0*/  FFMA.FTZ R91, R16, c[0x0][0x23c], -R104 ;  /* 0x00008f00105b7a23 */ /* 0x000fe40000010868 */
[----:B------:R-:W-:Y:S01]  /*a3c0*/  FFMA.FTZ R206, R22, c[0x0][0x23c], -R102 ;  /* 0x00008f0016ce7a23 */ /* 0x000fe20000010866 */
[----:B------:R1:W-:Y:S01]  /*a3d0*/  MUFU.EX2 R26, R221 ;  /* 0x000000dd001a7308 */ /* 0x0003e20000000800 */
[----:B------:R-:W-:Y:S02]  /*a3e0*/  FFMA.FTZ R105, R226, c[0x0][0x23c], -R104 ;  /* 0x00008f00e2697a23 */ /* 0x000fe40000010868 */
[----:B------:R-:W-:Y:S02]  /*a3f0*/  FFMA.FTZ R122, R227, c[0x0][0x23c], -R102 ;  /* 0x00008f00e37a7a23 */ /* 0x000fe40000010866 */
[--C-:B------:R-:W-:Y:S01]  /*a400*/  FFMA.FTZ R128, R219, c[0x0][0x23c], -R104.reuse ;  /* 0x00008f00db807a23 */ /* 0x100fe20000010868 */
[----:B------:R-:W-:Y:S01]  /*a410*/  MOV R219, R105 ;  /* 0x0000006900db7202 */ /* 0x000fe20000000f00 */
[--C-:B------:R-:W-:Y:S02]  /*a420*/  FFMA.FTZ R105, R210, c[0x0][0x23c], -R104.reuse ;  /* 0x00008f00d2697a23 */ /* 0x100fe40000010868 */
[----:B------:R-:W-:Y:S01]  /*a430*/  FFMA.FTZ R110, R223, c[0x0][0x23c], -R104 ;  /* 0x00008f00df6e7a23 */ /* 0x000fe20000010868 */
[----:B------:R2:W3:Y:S01]  /*a440*/  MUFU.EX2 R210, R122 ;  /* 0x0000007a00d27308 */ /* 0x0004e20000000800 */
[----:B------:R-:W-:Y:S02]  /*a450*/  FADD.FTZ R2, -R3, R196 ;  /* 0x000000c403027221 */ /* 0x000fe40000010100 */
[--C-:B------:R-:W-:Y:S02]  /*a460*/  FFMA.FTZ R124, R12, c[0x0][0x23c], -R104.reuse ;  /* 0x00008f000c7c7a23 */ /* 0x100fe40000010868 */
[----:B------:R-:W-:Y:S01]  /*a470*/  FMUL.FTZ R8, R2, c[0x0][0x23c] ;  /* 0x00008f0002087a20 */ /* 0x000fe20000410000 */
[----:B----4-:R-:W-:Y:S01]  /*a480*/  FMNMX.FTZ R2, R10, R69, !PT ;  /* 0x000000450a027209 */ /* 0x010fe20007810000 */
[--C-:B------:R-:W-:Y:S02]  /*a490*/  FFMA.FTZ R236, R84, c[0x0][0x23c], -R104.reuse ;  /* 0x00008f0054ec7a23 */ /* 0x100fe40000010868 */
[----:B------:R-:W-:Y:S01]  /*a4a0*/  FFMA.FTZ R214, R230, c[0x0][0x23c], -R104 ;  /* 0x00008f00e6d67a23 */ /* 0x000fe20000010868 */
[----:B------:R-:W-:Y:S01]  /*a4b0*/  MUFU.EX2 R84, R110 ;  /* 0x0000006e00547308 */ /* 0x000fe20000000800 */
[--C-:B------:R-:W-:Y:S01]  /*a4c0*/  FFMA.FTZ R196, R14, c[0x0][0x23c], -R102.reuse ;  /* 0x00008f000ec47a23 */ /* 0x100fe20000010866 */
[----:B------:R-:W-:Y:S01]  /*a4d0*/  FSETP.NEU.FTZ.AND P2, PT, R2, -INF , PT ;  /* 0xff8000000200780b */ /* 0x000fe20003f5d000 */
[--C-:B------:R-:W-:Y:S02]  /*a4e0*/  FFMA.FTZ R213, R50, c[0x0][0x23c], -R102.reuse ;  /* 0x00008f0032d57a23 */ /* 0x100fe40000010866 */
[----:B------:R-:W-:Y:S02]  /*a4f0*/  FFMA.FTZ R212, R34, c[0x0][0x23c], -R102 ;  /* 0x00008f0022d47a23 */ /* 0x000fe40000010866 */
[--C-:B------:R-:W-:Y:S02]  /*a500*/  FFMA.FTZ R120, R235, c[0x0][0x23c], -R104.reuse ;  /* 0x00008f00eb787a23 */ /* 0x100fe40000010868 */
[--C-:B------:R-:W-:Y:S01]  /*a510*/  FFMA.FTZ R228, R90, c[0x0][0x23c], -R104.reuse ;  /* 0x00008f005ae47a23 */ /* 0x100fe20000010868 */
[----:B------:R-:W4:Y:S01]  /*a520*/  MUFU.EX2 R8, R8 ;  /* 0x0000000800087308 */ /* 0x000f220000000800 */
[----:B-1----:R-:W-:Y:S02]  /*a530*/  FFMA.FTZ R221, R96, c[0x0][0x23c], -R104 ;  /* 0x00008f0060dd7a23 */ /* 0x002fe40000010868 */
[----:B------:R-:W-:Y:S02]  /*a540*/  FMUL.FTZ R96, R2, c[0x0][0x23c] ;  /* 0x00008f0002607a20 */ /* 0x000fe40000410000 */
[----:B------:R-:W-:Y:S02]  /*a550*/  FMUL.FTZ R12, R0, c[0x0][0x23c] ;  /* 0x00008f00000c7a20 */ /* 0x000fe40000410000 */
[--C-:B--2---:R-:W-:Y:S01]  /*a560*/  FFMA.FTZ R122, R70, c[0x0][0x23c], -R102.reuse ;  /* 0x00008f00467a7a23 */ /* 0x104fe20000010866 */
[----:B------:R-:W-:Y:S01]  /*a570*/  FSEL R96, R96, RZ, P2 ;  /* 0x000000ff60607208 */ /* 0x000fe20001000000 */
[--C-:B------:R-:W-:Y:S01]  /*a580*/  FFMA.FTZ R211, R107, c[0x0][0x23c], -R102.reuse ;  /* 0x00008f006bd37a23 */ /* 0x100fe20000010866 */
[----:B------:R-:W-:Y:S01]  /*a590*/  MUFU.EX2 R128, R128 ;  /* 0x0000008000807308 */ /* 0x000fe20000000800 */
[----:B------:R-:W-:Y:S01]  /*a5a0*/  FSEL R70, R12, RZ, P1 ;  /* 0x000000ff0c467208 */ /* 0x000fe20000800000 */
[----:B------:R-:W-:Y:S02]  /*a5b0*/  FFMA.FTZ R107, R119, c[0x0][0x23c], -R102 ;  /* 0x00008f00776b7a23 */ /* 0x000fe40000010866 */
[--C-:B------:R-:W-:Y:S01]  /*a5c0*/  FFMA.FTZ R119, R75, c[0x0][0x23c], -R96.reuse ;  /* 0x00008f004b777a23 */ /* 0x100fe20000010860 */
[----:B---3--:R-:W-:Y:S01]  /*a5d0*/  MOV R75, R210 ;  /* 0x000000d2004b7202 */ /* 0x008fe20000000f00 */
[----:B------:R-:W-:Y:S02]  /*a5e0*/  FFMA.FTZ R210, R66, c[0x0][0x23c], -R96 ;  /* 0x00008f0042d27a23 */ /* 0x000fe40000010860 */
[----:B------:R-:W2:Y:S01]  /*a5f0*/  LDL.LU R66, [R1+0x78] ;  /* 0x0000780001427983 */ /* 0x000ea20000300800 */
[----:B------:R-:W-:Y:S01]  /*a600*/  FADD.FTZ R7, -R2, R197 ;  /* 0x000000c502077221 */ /* 0x000fe20000010100 */
[----:B------:R-:W-:Y:S01]  /*a610*/  MUFU.EX2 R105, R105 ;  /* 0x0000006900697308 */ /* 0x000fe20000000800 */
[----:B------:R-:W-:Y:S02]  /*a620*/  FFMA.FTZ R197, R18, c[0x0][0x23c], -R102 ;  /* 0x00008f0012c57a23 */ /* 0x000fe40000010866 */
[----:B------:R-:W-:Y:S01]  /*a630*/  FFMA.FTZ R207, R29, c[0x0][0x23c], -R96 ;  /* 0x00008f001dcf7a23 */ /* 0x000fe20000010860 */
[----:B------:R-:W-:Y:S01]  /*a640*/  MOV R29, R206 ;  /* 0x000000ce001d7202 */ /* 0x000fe20000000f00 */
[----:B------:R-:W-:Y:S02]  /*a650*/  FFMA.FTZ R206, R74, c[0x0][0x23c], -R70 ;  /* 0x00008f004ace7a23 */ /* 0x000fe40000010846 */
[----:B------:R-:W3:Y:S01]  /*a660*/  LDL.LU R74, [R1+0x74] ;  /* 0x00007400014a7983 */ /* 0x000ee20000300800 */
[----:B------:R-:W-:Y:S02]  /*a670*/  FFMA.FTZ R18, R241, c[0x0][0x23c], -R96 ;  /* 0x00008f00f1127a23 */ /* 0x000fe40000010860 */
[----:B------:R-:W-:Y:S01]  /*a680*/  MUFU.EX2 R124, R124 ;  /* 0x0000007c007c7308 */ /* 0x000fe20000000800 */
[--C-:B------:R-:W-:Y:S02]  /*a690*/  FFMA.FTZ R209, R108, c[0x0][0x23c], -R102.reuse ;  /* 0x00008f006cd17a23 */ /* 0x100fe40000010866 */
[----:B------:R-:W-:Y:S02]  /*a6a0*/  FFMA.FTZ R108, R114, c[0x0][0x23c], -R102 ;  /* 0x00008f00726c7a23 */ /* 0x000fe40000010866 */
[--C-:B------:R-:W-:Y:S01]  /*a6b0*/  FFMA.FTZ R114, R73, c[0x0][0x23c], -R96.reuse ;  /* 0x00008f0049727a23 */ /* 0x100fe20000010860 */
[----:B------:R-:W-:Y:S01]  /*a6c0*/  MOV R73, R224 ;  /* 0x000000e000497202 */ /* 0x000fe20000000f00 */
[----:B------:R-:W-:Y:S01]  /*a6d0*/  FFMA.FTZ R224, R72, c[0x0][0x23c], -R96 ;  /* 0x00008f0048e07a23 */ /* 0x000fe20000010860 */
[----:B------:R-:W-:Y:S01]  /*a6e0*/  MOV R72, R197 ;  /* 0x000000c500487202 */ /* 0x000fe20000000f00 */
[----:B------:R-:W-:Y:S01]  /*a6f0*/  FFMA.FTZ R241, R11, c[0x0][0x23c], -R70 ;  /* 0x00008f000bf17a23 */ /* 0x000fe20000010846 */
[----:B------:R-:W-:Y:S01]  /*a700*/  MUFU.EX2 R122, R122 ;  /* 0x0000007a007a7308 */ /* 0x000fe20000000800 */
[----:B------:R-:W-:Y:S01]  /*a710*/  FMUL.FTZ R10, R7, c[0x0][0x23c] ;  /* 0x00008f00070a7a20 */ /* 0x000fe20000410000 */
[----:B------:R-:W-:Y:S01]  /*a720*/  MOV R11, R72 ;  /* 0x00000048000b7202 */ /* 0x000fe20000000f00 */
[----:B------:R-:W-:Y:S01]  /*a730*/  FADD.FTZ R7, -R0, R199 ;  /* 0x000000c700077221 */ /* 0x000fe20000010100 */
[----:B------:R-:W-:Y:S01]  /*a740*/  MOV R72, R18 ;  /* 0x0000001200487202 */ /* 0x000fe20000000f00 */
[----:B----4-:R-:W-:Y:S02]  /*a750*/  FMUL.FTZ R18, R8, R170 ;  /* 0x000000aa08127220 */ /* 0x010fe40000410000 */
[----:B------:R-:W5:Y:S01]  /*a760*/  LDL.LU R170, [R1+0x70] ;  /* 0x0000700001aa7983 */ /* 0x000f620000300800 */
[----:B------:R-:W-:Y:S02]  /*a770*/  FMUL.FTZ R69, R7, c[0x0][0x23c] ;  /* 0x00008f0007457a20 */ /* 0x000fe40000410000 */
[----:B------:R-:W1:Y:S01]  /*a780*/  MUFU.EX2 R10, R10 ;  /* 0x0000000a000a7308 */ /* 0x000e620000000800 */
[----:B------:R-:W-:Y:S02]  /*a790*/  FFMA.FTZ R7, R243, c[0x0][0x23c], -R104 ;  /* 0x00008f00f3077a23 */ /* 0x000fe40000010868 */
[--C-:B------:R-:W-:Y:S02]  /*a7a0*/  FFMA.FTZ R230, R233, c[0x0][0x23c], -R102.reuse ;  /* 0x00008f00e9e67a23 */ /* 0x100fe40000010866 */
[----:B------:R-:W-:Y:S02]  /*a7b0*/  FFMA.FTZ R90, R64, c[0x0][0x23c], -R102 ;  /* 0x00008f00405a7a23 */ /* 0x000fe40000010866 */
[--C-:B------:R-:W-:Y:S02]  /*a7c0*/  FFMA.FTZ R243, R238, c[0x0][0x23c], -R104.reuse ;  /* 0x00008f00eef37a23 */ /* 0x100fe40000010868 */
[--C-:B------:R-:W-:Y:S01]  /*a7d0*/  FFMA.FTZ R227, R88, c[0x0][0x23c], -R104.reuse ;  /* 0x00008f0058e37a23 */ /* 0x100fe20000010868 */
[----:B------:R5:W-:Y:S01]  /*a7e0*/  MUFU.EX2 R233, R7 ;  /* 0x0000000700e97308 */ /* 0x000be20000000800 */
[--C-:B------:R-:W-:Y:S02]  /*a7f0*/  FFMA.FTZ R204, R242, c[0x0][0x23c], -R104.reuse ;  /* 0x00008f00f2cc7a23 */ /* 0x100fe40000010868 */
[--C-:B------:R-:W-:Y:S02]  /*a800*/  FFMA.FTZ R123, R32, c[0x0][0x23c], -R104.reuse ;  /* 0x00008f00207b7a23 */ /* 0x100fe40000010868 */
[----:B------:R-:W-:Y:S02]  /*a810*/  FFMA.FTZ R235, R85, c[0x0][0x23c], -R104 ;  /* 0x00008f0055eb7a23 */ /* 0x000fe40000010868 */
[----:B------:R-:W-:Y:S01]  /*a820*/  FFMA.FTZ R110, R58, c[0x0][0x23c], -R102 ;  /* 0x00008f003a6e7a23 */ /* 0x000fe20000010866 */
[----:B------:R-:W-:Y:S01]  /*a830*/  MOV R58, R213 ;  /* 0x000000d5003a7202 */ /* 0x000fe20000000f00 */
[----:B------:R-:W-:Y:S01]  /*a840*/  FFMA.FTZ R213, R77, c[0x0][0x23c], -R70 ;  /* 0x00008f004dd57a23 */ /* 0x000fe20000010846 */
[----:B------:R-:W-:Y:S01]  /*a850*/  MUFU.EX2 R88, R120 ;  /* 0x0000007800587308 */ /* 0x000fe20000000800 */
[--C-:B------:R-:W-:Y:S01]  /*a860*/  FFMA.FTZ R240, R46, c[0x0][0x23c], -R96.reuse ;  /* 0x00008f002ef07a23 */ /* 0x100fe20000010860 */
[----:B------:R-:W-:Y:S01]  /*a870*/  MOV R46, R214 ;  /* 0x000000d6002e7202 */ /* 0x000fe20000000f00 */
[--C-:B------:R-:W-:Y:S02]  /*a880*/  FFMA.FTZ R214, R76, c[0x0][0x23c], -R96.reuse ;  /* 0x00008f004cd67a23 */ /* 0x100fe40000010860 */
[----:B------:R-:W-:Y:S01]  /*a890*/  FFMA.FTZ R130, R59, c[0x0][0x23c], -R96 ;  /* 0x00008f003b827a23 */ /* 0x000fe20000010860 */
[----:B------:R-:W-:Y:S01]  /*a8a0*/  MOV R59, R196 ;  /* 0x000000c4003b7202 */ /* 0x000fe20000000f00 */
[----:B------:R-:W-:Y:S02]  /*a8b0*/  FFMA.FTZ R196, R78, c[0x0][0x23c], -R70 ;  /* 0x00008f004ec47a23 */ /* 0x000fe40000010846 */
[--C-:B------:R-:W-:Y:S01]  /*a8c0*/  FFMA.FTZ R199, R234, c[0x0][0x23c], -R104.reuse ;  /* 0x00008f00eac77a23 */ /* 0x100fe20000010868 */
[----:B------:R-:W-:Y:S01]  /*a8d0*/  MUFU.EX2 R230, R230 ;  /* 0x000000e600e67308 */ /* 0x000fe20000000800 */
[--C-:B------:R-:W-:Y:S01]  /*a8e0*/  FFMA.FTZ R117, R217, c[0x0][0x23c], -R104.reuse ;  /* 0x00008f00d9757a23 */ /* 0x100fe20000010868 */
[----:B------:R-:W-:Y:S01]  /*a8f0*/  MOV R217, R216 ;  /* 0x000000d800d97202 */ /* 0x000fe20000000f00 */
[--C-:B------:R-:W-:Y:S02]  /*a900*/  FFMA.FTZ R112, R218, c[0x0][0x23c], -R104.reuse ;  /* 0x00008f00da707a23 */ /* 0x100fe40000010868 */
[--C-:B------:R-:W-:Y:S01]  /*a910*/  FFMA.FTZ R116, R28, c[0x0][0x23c], -R104.reuse ;  /* 0x00008f001c747a23 */ /* 0x100fe20000010868 */
[----:B------:R-:W-:Y:S01]  /*a920*/  MOV R22, R217 ;  /* 0x000000d900167202 */ /* 0x000fe20000000f00 */
[--C-:B------:R-:W-:Y:S01]  /*a930*/  FFMA.FTZ R223, R220, c[0x0][0x23c], -R104.reuse ;  /* 0x00008f00dcdf7a23 */ /* 0x100fe20000010868 */
[----:B------:R-:W-:Y:S01]  /*a940*/  MOV R28, R204 ;  /* 0x000000cc001c7202 */ /* 0x000fe20000000f00 */
[--C-:B------:R-:W-:Y:S01]  /*a950*/  FFMA.FTZ R216, R111, c[0x0][0x23c], -R104.reuse ;  /* 0x00008f006fd87a23 */ /* 0x100fe20000010868 */
[----:B------:R-:W-:Y:S01]  /*a960*/  MUFU.EX2 R69, R69 ;  /* 0x0000004500457308 */ /* 0x000fe20000000800 */
[--C-:B------:R-:W-:Y:S02]  /*a970*/  FFMA.FTZ R111, R115, c[0x0][0x23c], -R104.reuse ;  /* 0x00008f00736f7a23 */ /* 0x100fe40000010868 */
[--C-:B------:R-:W-:Y:S02]  /*a980*/  FFMA.FTZ R215, R109, c[0x0][0x23c], -R104.reuse ;  /* 0x00008f006dd77a23 */ /* 0x100fe40000010868 */
[--C-:B------:R-:W-:Y:S02]  /*a990*/  FFMA.FTZ R125, R106, c[0x0][0x23c], -R104.reuse ;  /* 0x00008f006a7d7a23 */ /* 0x100fe40000010868 */
[--C-:B------:R-:W-:Y:S02]  /*a9a0*/  FFMA.FTZ R106, R38, c[0x0][0x23c], -R104.reuse ;  /* 0x00008f00266a7a23 */ /* 0x100fe40000010868 */
[----:B------:R-:W-:Y:S01]  /*a9b0*/  FFMA.FTZ R104, R121, c[0x0][0x23c], -R104 ;  /* 0x00008f0079687a23 */ /* 0x000fe20000010868 */
[----:B------:R-:W-:Y:S01]  /*a9c0*/  MUFU.EX2 R241, R241 ;  /* 0x000000f100f17308 */ /* 0x000fe20000000800 */
[----:B------:R-:W-:Y:S01]  /*a9d0*/  FFMA.FTZ R121, R62, c[0x0][0x23c], -R102 ;  /* 0x00008f003e797a23 */ /* 0x000fe20000010866 */
[----:B------:R-:W-:Y:S01]  /*a9e0*/  MOV R62, R212 ;  /* 0x000000d4003e7202 */ /* 0x000fe20000000f00 */
[----:B------:R-:W-:Y:S02]  /*a9f0*/  FFMA.FTZ R212, R79, c[0x0][0x23c], -R70 ;  /* 0x00008f004fd47a23 */ /* 0x000fe40000010846 */
[----:B------:R-:W1:Y:S01]  /*aa00*/  LDSM.16.MT88.4 R76, [R252+0x8000] ;  /* 0x00800000fc4c783b */ /* 0x000e620000004200 */
[--C-:B------:R-:W-:Y:S02]  /*aa10*/  FFMA.FTZ R85, R225, c[0x0][0x23c], -R102.reuse ;  /* 0x00008f00e1557a23 */ /* 0x100fe40000010866 */
[----:B------:R-:W-:Y:S02]  /*aa20*/  FFMA.FTZ R16, R231, c[0x0][0x23c], -R102 ;  /* 0x00008f00e7107a23 */ /* 0x000fe40000010866 */
[----:B------:R-:W-:Y:S01]  /*aa30*/  MUFU.EX2 R117, R117 ;  /* 0x0000007500757308 */ /* 0x000fe20000000800 */
[----:B-----5:R-:W-:Y:S02]  /*aa40*/  FFMA.FTZ R7, R229, c[0x0][0x23c], -R96 ;  /* 0x00008f00e5077a23 */ /* 0x020fe40000010860 */
[----:B------:R-:W-:Y:S02]  /*aa50*/  FFMA.FTZ R9, R9, c[0x0][0x23c], -R70 ;  /* 0x00008f0009097a23 */ /* 0x000fe40000010846 */
[----:B------:R-:W-:Y:S02]  /*aa60*/  FFMA.FTZ R226, R89, c[0x0][0x23c], -R102 ;  /* 0x00008f0059e27a23 */ /* 0x000fe40000010866 */
[--C-:B------:R-:W-:Y:S02]  /*aa70*/  FFMA.FTZ R229, R239, c[0x0][0x23c], -R96.reuse ;  /* 0x00008f00efe57a23 */ /* 0x100fe40000010860 */
[----:B------:R-:W-:Y:S01]  /*aa80*/  FFMA.FTZ R38, R25, c[0x0][0x23c], -R96 ;  /* 0x00008f0019267a23 */ /* 0x000fe20000010860 */
[----:B------:R-:W5:Y:S01]  /*aa90*/  MUFU.EX2 R85, R85 ;  /* 0x0000005500557308 */ /* 0x000f620000000800 */
[----:B------:R-:W-:Y:S02]  /*aaa0*/  FFMA.FTZ R12, R21, c[0x0][0x23c], -R70 ;  /* 0x00008f00150c7a23 */ /* 0x000fe40000010846 */
[----:B------:R-:W-:Y:S02]  /*aab0*/  FMUL.FTZ R21, R6, R173 ;  /* 0x000000ad06157220 */ /* 0x000fe40000410000 */
[----:B------:R-:W-:Y:S02]  /*aac0*/  FFMA.FTZ R225, R94, c[0x0][0x23c], -R102 ;  /* 0x00008f005ee17a23 */ /* 0x000fe40000010866 */
[--C-:B------:R-:W-:Y:S02]  /*aad0*/  FFMA.FTZ R94, R48, c[0x0][0x23c], -R96.reuse ;  /* 0x00008f00305e7a23 */ /* 0x100fe40000010860 */
[----:B------:R-:W-:Y:S01]  /*aae0*/  FFMA.FTZ R217, R93, c[0x0][0x23c], -R96 ;  /* 0x00008f005dd97a23 */ /* 0x000fe20000010860 */
[----:B------:R1:W-:Y:S01]  /*aaf0*/  MUFU.EX2 R89, R16 ;  /* 0x0000001000597308 */ /* 0x0003e20000000800 */
[----:B------:R-:W-:Y:S02]  /*ab00*/  FFMA.FTZ R93, R55, c[0x0][0x23c], -R70 ;  /* 0x00008f00375d7a23 */ /* 0x000fe40000010846 */
[----:B------:R-:W-:Y:S02]  /*ab10*/  FFMA.FTZ R204, R92, c[0x0][0x23c], -R96 ;  /* 0x00008f005ccc7a23 */ /* 0x000fe40000010860 */
[--C-:B------:R-:W-:Y:S02]  /*ab20*/  FFMA.FTZ R92, R65, c[0x0][0x23c], -R70.reuse ;  /* 0x00008f00415c7a23 */ /* 0x100fe40000010846 */
[C---:B------:R-:W-:Y:S02]  /*ab30*/  FMUL.FTZ R32, R6.reuse, R176 ;  /* 0x000000b006207220 */ /* 0x040fe40000410000 */
[----:B------:R-:W-:Y:S01]  /*ab40*/  FMUL.FTZ R48, R6, R184 ;  /* 0x000000b806307220 */ /* 0x000fe20000410000 */
[----:B------:R5:W-:Y:S01]  /*ab50*/  MUFU.EX2 R239, R7 ;  /* 0x0000000700ef7308 */ /* 0x000be20000000800 */
[----:B------:R-:W-:Y:S02]  /*ab60*/  FFMA.FTZ R13, R13, c[0x0][0x23c], -R70 ;  /* 0x00008f000d0d7a23 */ /* 0x000fe40000010846 */
[----:B------:R-:W-:Y:S02]  /*ab70*/  FFMA.FTZ R231, R20, c[0x0][0x23c], -R102 ;  /* 0x00008f0014e77a23 */ /* 0x000fe40000010866 */
[----:B------:R-:W-:Y:S02]  /*ab80*/  FMUL.FTZ R20, R6, R172 ;  /* 0x000000ac06147220 */ /* 0x000fe40000410000 */
[--C-:B------:R-:W-:Y:S02]  /*ab90*/  FFMA.FTZ R14, R222, c[0x0][0x23c], -R96.reuse ;  /* 0x00008f00de0e7a23 */ /* 0x100fe40000010860 */
[----:B------:R-:W-:Y:S01]  /*aba0*/  FFMA.FTZ R232, R237, c[0x0][0x23c], -R96 ;  /* 0x00008f00ede87a23 */ /* 0x000fe20000010860 */
[----:B------:R5:W5:Y:S01]  /*abb0*/  MUFU.EX2 R25, R9 ;  /* 0x0000000900197308 */ /* 0x000b620000000800 */
[----:B------:R-:W-:Y:S02]  /*abc0*/  FFMA.FTZ R15, R15, c[0x0][0x23c], -R70 ;  /* 0x00008f000f0f7a23 */ /* 0x000fe40000010846 */
[----:B------:R-:W-:Y:S02]  /*abd0*/  FFMA.FTZ R33, R33, c[0x0][0x23c], -R102 ;  /* 0x00008f0021217a23 */ /* 0x000fe40000010866 */
[C---:B-1----:R-:W-:Y:S02]  /*abe0*/  FMUL.FTZ R16, R6.reuse, R168 ;  /* 0x000000a806107220 */ /* 0x042fe40000410000 */
[--C-:B------:R-:W-:Y:S01]  /*abf0*/  FFMA.FTZ R34, R45, c[0x0][0x23c], -R70.reuse ;  /* 0x00008f002d227a23 */ /* 0x100fe20000010846 */
[----:B------:R-:W-:Y:S01]  /*ac00*/  MOV R50, R33 ;  /* 0x0000002100327202 */ /* 0x000fe20000000f00 */
[----:B------:R-:W-:Y:S01]  /*ac10*/  FMUL.FTZ R33, R6, R177 ;  /* 0x000000b106217220 */ /* 0x000fe20000410000 */
[----:B------:R1:W-:Y:S01]  /*ac20*/  MUFU.EX2 R172, R13 ;  /* 0x0000000d00ac7308 */ /* 0x0003e20000000800 */
[----:B------:R-:W-:Y:S01]  /*ac30*/  FFMA.FTZ R45, R47, c[0x0][0x23c], -R70 ;  /* 0x00008f002f2d7a23 */ /* 0x000fe20000010846 */
[----:B------:R-:W-:Y:S01]  /*ac40*/  MOV R47, R73 ;  /* 0x00000049002f7202 */ /* 0x000fe20000000f00 */
[--C-:B------:R-:W-:Y:S01]  /*ac50*/  FFMA.FTZ R35, R35, c[0x0][0x23c], -R102.reuse ;  /* 0x00008f0023237a23 */ /* 0x100fe20000010866 */
[----:B------:R-:W-:Y:S01]  /*ac60*/  MOV R73, R38 ;  /* 0x0000002600497202 */ /* 0x000fe20000000f00 */
[C---:B-----5:R-:W-:Y:S01]  /*ac70*/  FMUL.FTZ R7, R8.reuse, R167 ;  /* 0x000000a708077220 */ /* 0x060fe20000410000 */
[----:B------:R-:W-:Y:S01]  /*ac80*/  MOV R167, R29 ;  /* 0x0000001d00a77202 */ /* 0x000fe20000000f00 */
[----:B------:R-:W-:Y:S01]  /*ac90*/  FMUL.FTZ R38, R8, R182 ;  /* 0x000000b608267220 */ /* 0x000fe20000410000 */
[----:B------:R-:W-:Y:S01]  /*aca0*/  MOV R176, R73 ;  /* 0x0000004900b07202 */ /* 0x000fe20000000f00 */
[----:B------:R-:W-:Y:S01]  /*acb0*/  FMUL.FTZ R29, R10, R141 ;  /* 0x0000008d0a1d7220 */ /* 0x000fe20000410000 */
[----:B------:R-:W-:Y:S01]  /*acc0*/  MUFU.EX2 R14, R14 ;  /* 0x0000000e000e7308 */ /* 0x000fe20000000800 */
[----:B------:R-:W-:Y:S01]  /*acd0*/  F2FP.BF16.PACK_AB R73, R85, R75 ;  /* 0x0000004b5549723e */ /* 0x000fe200000010ff */
[----:B------:R-:W-:Y:S02]  /*ace0*/  FFMA.FTZ R115, R82, c[0x0][0x23c], -R102 ;  /* 0x00008f0052737a23 */ /* 0x000fe40000010866 */
[--C-:B------:R-:W-:Y:S01]  /*acf0*/  FFMA.FTZ R82, R40, c[0x0][0x23c], -R96.reuse ;  /* 0x00008f0028527a23 */ /* 0x100fe20000010860 */
[----:B------:R-:W-:Y:S01]  /*ad00*/  MOV R40, R207 ;  /* 0x000000cf00287202 */ /* 0x000fe20000000f00 */
[----:B------:R-:W-:Y:S01]  /*ad10*/  FFMA.FTZ R207, R95, c[0x0][0x23c], -R96 ;  /* 0x00008f005fcf7a23 */ /* 0x000fe20000010860 */
[----:B------:R-:W-:Y:S01]  /*ad20*/  MOV R9, R35 ;  /* 0x0000002300097202 */ /* 0x000fe20000000f00 */
[--C-:B------:R-:W-:Y:S02]  /*ad30*/  FFMA.FTZ R95, R49, c[0x0][0x23c], -R70.reuse ;  /* 0x00008f00315f7a23 */ /* 0x100fe40000010846 */
[----:B------:R-:W-:Y:S01]  /*ad40*/  MUFU.EX2 R232, R232 ;  /* 0x000000e800e87308 */ /* 0x000fe20000000800 */
[----:B------:R-:W-:Y:S02]  /*ad50*/  FMUL.FTZ R49, R6, R185 ;  /* 0x000000b906317220 */ /* 0x000fe40000410000 */
[----:B------:R-:W-:Y:S02]  /*ad60*/  FMUL.FTZ R35, R8, R179 ;  /* 0x000000b308237220 */ /* 0x000fe40000410000 */
[----:B-1----:R-:W-:Y:S02]  /*ad70*/  FMUL.FTZ R13, R10, R133 ;  /* 0x000000850a0d7220 */ /* 0x002fe40000410000 */
[--C-:B------:R-:W-:Y:S02]  /*ad80*/  FFMA.FTZ R43, R43, c[0x0][0x23c], -R70.reuse ;  /* 0x00008f002b2b7a23 */ /* 0x100fe40000010846 */
[--C-:B------:R-:W-:Y:S01]  /*ad90*/  FFMA.FTZ R237, R51, c[0x0][0x23c], -R70.reuse ;  /* 0x00008f0033ed7a23 */ /* 0x100fe20000010846 */
[----:B------:R-:W1:Y:S01]  /*ada0*/  MUFU.EX2 R229, R229 ;  /* 0x000000e500e57308 */ /* 0x000e620000000800 */
[----:B------:R-:W-:Y:S01]  /*adb0*/  FMUL.FTZ R51, R8, R187 ;  /* 0x000000bb08337220 */ /* 0x000fe20000410000 */
[----:B------:R-:W-:Y:S01]  /*adc0*/  MOV R187, R58 ;  /* 0x0000003a00bb7202 */ /* 0x000fe20000000f00 */
[----:B------:R-:W-:Y:S02]  /*add0*/  FMUL.FTZ R58, R69, R158 ;  /* 0x0000009e453a7220 */ /* 0x000fe40000410000 */
[--C-:B------:R-:W-:Y:S02]  /*ade0*/  FFMA.FTZ R222, R81, c[0x0][0x23c], -R70.reuse ;  /* 0x00008f0051de7a23 */ /* 0x100fe40000010846 */
[----:B------:R-:W-:Y:S01]  /*adf0*/  FFMA.FTZ R197, R80, c[0x0][0x23c], -R70 ;  /* 0x00008f0050c57a23 */ /* 0x000fe20000010846 */
[----:B------:R-:W-:Y:S01]  /*ae00*/  MOV R80, R45 ;  /* 0x0000002d00507202 */ /* 0x000fe20000000f00 */
[----:B------:R-:W-:Y:S01]  /*ae10*/  FMUL.FTZ R45, R10, R149 ;  /* 0x000000950a2d7220 */ /* 0x000fe20000410000 */
[----:B------:R5:W1:Y:S01]  /*ae20*/  MUFU.EX2 R173, R15 ;  /* 0x0000000f00ad7308 */ /* 0x000a620000000800 */
[----:B------:R-:W-:Y:S01]  /*ae30*/  FFMA.FTZ R205, R30, c[0x0][0x23c], -R102 ;  /* 0x00008f001ecd7a23 */ /* 0x000fe20000010866 */
[----:B------:R-:W-:Y:S01]  /*ae40*/  MOV R30, R219 ;  /* 0x000000db001e7202 */ /* 0x000fe20000000f00 */
[----:B------:R-:W-:Y:S02]  /*ae50*/  FFMA.FTZ R208, R27, c[0x0][0x23c], -R96 ;  /* 0x00008f001bd07a23 */ /* 0x000fe40000010860 */
[--C-:B------:R-:W-:Y:S01]  /*ae60*/  FFMA.FTZ R27, R41, c[0x0][0x23c], -R70.reuse ;  /* 0x00008f00291b7a23 */ /* 0x100fe20000010846 */
[----:B------:R-:W-:Y:S01]  /*ae70*/  MOV R41, R22 ;  /* 0x0000001600297202 */ /* 0x000fe20000000f00 */
[----:B------:R-:W-:Y:S01]  /*ae80*/  FFMA.FTZ R219, R83, c[0x0][0x23c], -R70 ;  /* 0x00008f0053db7a23 */ /* 0x000fe20000010846 */
[----:B------:R-:W-:Y:S01]  /*ae90*/  MOV R83, R50 ;  /* 0x0000003200537202 */ /* 0x000fe20000000f00 */
[C---:B------:R-:W-:Y:S01]  /*aea0*/  FMUL.FTZ R64, R6.reuse, R192 ;  /* 0x000000c006407220 */ /* 0x040fe20000410000 */
[----:B------:R-:W-:Y:S01]  /*aeb0*/  MUFU.EX2 R149, R91 ;  /* 0x0000005b00957308 */ /* 0x000fe20000000800 */
[----:B------:R-:W-:Y:S01]  /*aec0*/  FMUL.FTZ R65, R6, R193 ;  /* 0x000000c106417220 */ /* 0x000fe20000410000 */
[----:B------:R-:W-:Y:S01]  /*aed0*/  MOV R192, R25 ;  /* 0x0000001900c07202 */ /* 0x000fe20000000f00 */
[--C-:B------:R-:W-:Y:S01]  /*aee0*/  FFMA.FTZ R126, R54, c[0x0][0x23c], -R102.reuse ;  /* 0x00008f00367e7a23 */ /* 0x100fe20000010866 */
[----:B------:R-:W-:Y:S01]  /*aef0*/  MOV R54, R199 ;  /* 0x000000c700367202 */ /* 0x000fe20000000f00 */
[--C-:B------:R-:W-:Y:S01]  /*af00*/  FFMA.FTZ R109, R52, c[0x0][0x23c], -R102.reuse ;  /* 0x00008f00346d7a23 */ /* 0x100fe20000010866 */
[----:B------:R-:W-:Y:S01]  /*af10*/  MOV R133, R192 ;  /* 0x000000c000857202 */ /* 0x000fe20000000f00 */
[----:B------:R-:W-:Y:S01]  /*af20*/  FMUL.FTZ R52, R6, R188 ;  /* 0x000000bc06347220 */ /* 0x000fe20000410000 */
[----:B------:R-:W-:Y:S01]  /*af30*/  MOV R188, R40 ;  /* 0x0000002800bc7202 */ /* 0x000fe20000000f00 */
[--C-:B------:R-:W-:Y:S01]  /*af40*/  FFMA.FTZ R242, R60, c[0x0][0x23c], -R102.reuse ;  /* 0x00008f003cf27a23 */ /* 0x100fe20000010866 */
[----:B------:R-:W-:Y:S01]  /*af50*/  MUFU.EX2 R126, R126 ;  /* 0x0000007e007e7308 */ /* 0x000fe20000000800 */
[----:B------:R-:W-:Y:S01]  /*af60*/  MOV R60, R205 ;  /* 0x000000cd003c7202 */ /* 0x000fe20000000f00 */
[----:B------:R-:W-:Y:S01]  /*af70*/  FFMA.FTZ R234, R24, c[0x0][0x23c], -R102 ;  /* 0x00008f0018ea7a23 */ /* 0x000fe20000010866 */
[----:B------:R-:W-:Y:S01]  /*af80*/  MOV R168, R41 ;  /* 0x0000002900a87202 */ /* 0x000fe20000000f00 */
[----:B------:R-:W-:Y:S01]  /*af90*/  FFMA.FTZ R24, R23, c[0x0][0x23c], -R70 ;  /* 0x00008f0017187a23 */ /* 0x000fe20000010846 */
[----:B------:R-:W-:Y:S01]  /*afa0*/  MOV R193, R28 ;  /* 0x0000001c00c17202 */ /* 0x000fe20000000f00 */
[--C-:B------:R-:W-:Y:S01]  /*afb0*/  FFMA.FTZ R220, R100, c[0x0][0x23c], -R102.reuse ;  /* 0x00008f0064dc7a23 */ /* 0x100fe20000010866 */
[----:B------:R-:W-:Y:S01]  /*afc0*/  MOV R179, R30 ;  /* 0x0000001e00b37202 */ /* 0x000fe20000000f00 */
[--C-:B------:R-:W-:Y:S01]  /*afd0*/  FFMA.FTZ R218, R103, c[0x0][0x23c], -R102.reuse ;  /* 0x00008f0067da7a23 */ /* 0x100fe20000010866 */
[----:B------:R-:W-:Y:S01]  /*afe0*/  MOV R192, R43 ;  /* 0x0000002b00c07202 */ /* 0x000fe20000000f00 */
[----:B------:R-:W-:Y:S01]  /*aff0*/  MUFU.EX2 R109, R109 ;  /* 0x0000006d006d7308 */ /* 0x000fe20000000800 */
[--C-:B------:R-:W-:Y:S02]  /*b000*/  FFMA.FTZ R103, R129, c[0x0][0x23c], -R102.reuse ;  /* 0x00008f0081677a23 */ /* 0x100fe40000010866 */
[----:B------:R-:W-:Y:S02]  /*b010*/  FFMA.FTZ R102, R127, c[0x0][0x23c], -R102 ;  /* 0x00008f007f667a23 */ /* 0x000fe40000010866 */
[--C-:B------:R-:W-:Y:S01]  /*b020*/  FFMA.FTZ R201, R44, c[0x0][0x23c], -R96.reuse ;  /* 0x00008f002cc97a23 */ /* 0x100fe20000010860 */
[----:B------:R-:W-:Y:S01]  /*b030*/  MOV R44, R208 ;  /* 0x000000d0002c7202 */ /* 0x000fe20000000f00 */
[----:B------:R-:W-:Y:S02]  /*b040*/  FFMA.FTZ R238, R57, c[0x0][0x23c], -R96 ;  /* 0x00008f0039ee7a23 */ /* 0x000fe40000010860 */
[----:B------:R-:W-:Y:S01]  /*b050*/  FFMA.FTZ R57, R17, c[0x0][0x23c], -R70 ;  /* 0x00008f0011397a23 */ /* 0x000fe20000010846 */
[----:B------:R-:W-:Y:S01]  /*b060*/  MUFU.EX2 R179, R179 ;  /* 0x000000b300b37308 */ /* 0x000fe20000000800 */
[----:B------:R-:W-:Y:S01]  /*b070*/  FMUL.FTZ R17, R6, R169 ;  /* 0x000000a906117220 */ /* 0x000fe20000410000 */
[----:B------:R-:W-:Y:S01]  /*b080*/  MOV R169, R72 ;  /* 0x0000004800a97202 */ /* 0x000fe20000000f00 */
[----:B------:R-:W-:Y:S01]  /*b090*/  FFMA.FTZ R131, R56, c[0x0][0x23c], -R96 ;  /* 0x00008f0038837a23 */ /* 0x000fe20000010860 */
[----:B------:R-:W-:Y:S01]  /*b0a0*/  F2FP.BF16.PACK_AB R72, R84, R26 ;  /* 0x0000001a5448723e */ /* 0x000fe200000010ff */
[----:B------:R-:W-:Y:S01]  /*b0b0*/  FFMA.FTZ R56, R19, c[0x0][0x23c], -R70 ;  /* 0x00008f0013387a23 */ /* 0x000fe20000010846 */
[----:B------:R-:W-:Y:S01]  /*b0c0*/  MOV R185, R44 ;  /* 0x0000002c00b97202 */ /* 0x000fe20000000f00 */
[----:B------:R-:W-:Y:S01]  /*b0d0*/  FFMA.FTZ R120, R71, c[0x0][0x23c], -R96 ;  /* 0x00008f0047787a23 */ /* 0x000fe20000010860 */
[----:B------:R-:W-:Y:S01]  /*b0e0*/  MOV R177, R57 ;  /* 0x0000003900b17202 */ /* 0x000fe20000000f00 */
[----:B------:R-:W-:Y:S01]  /*b0f0*/  FFMA.FTZ R71, R5, c[0x0][0x23c], -R70 ;  /* 0x00008f0005477a23 */ /* 0x000fe20000010846 */
[----:B------:R-:W-:Y:S01]  /*b100*/  MUFU.EX2 R112, R112 ;  /* 0x0000007000707308 */ /* 0x000fe20000000800 */
[----:B------:R-:W-:Y:S01]  /*b110*/  FMUL.FTZ R5, R6, R165 ;  /* 0x000000a506057220 */ /* 0x000fe20000410000 */
[----:B------:R-:W-:Y:S01]  /*b120*/  MOV R184, R56 ;  /* 0x0000003800b87202 */ /* 0x000fe20000000f00 */
[--C-:B------:R-:W-:Y:S01]  /*b130*/  FFMA.FTZ R208, R97, c[0x0][0x23c], -R96.reuse ;  /* 0x00008f0061d07a23 */ /* 0x100fe20000010860 */
[----:B------:R-:W-:Y:S01]  /*b140*/  MOV R165, R12 ;  /* 0x0000000c00a57202 */ /* 0x000fe20000000f00 */
[--C-:B------:R-:W-:Y:S02]  /*b150*/  FFMA.FTZ R199, R101, c[0x0][0x23c], -R96.reuse ;  /* 0x00008f0065c77a23 */ /* 0x100fe40000010860 */
[----:B------:R-:W-:Y:S02]  /*b160*/  FFMA.FTZ R101, R98, c[0x0][0x23c], -R96 ;  /* 0x00008f0062657a23 */ /* 0x000fe40000010860 */
[----:B------:R-:W-:Y:S01]  /*b170*/  FFMA.FTZ R98, R37, c[0x0][0x23c], -R70 ;  /* 0x00008f0025627a23 */ /* 0x000fe20000010846 */
[----:B------:R-:W-:Y:S01]  /*b180*/  MUFU.EX2 R165, R165 ;  /* 0x000000a500a57308 */ /* 0x000fe20000000800 */
[----:B------:R-:W-:Y:S02]  /*b190*/  FMUL.FTZ R37, R6, R181 ;  /* 0x000000b506257220 */ /* 0x000fe40000410000 */
[--C-:B------:R-:W-:Y:S02]  /*b1a0*/  FFMA.FTZ R100, R113, c[0x0][0x23c], -R96.reuse ;  /* 0x00008f0071647a23 */ /* 0x100fe40000010860 */
[----:B------:R-:W-:Y:S02]  /*b1b0*/  FFMA.FTZ R97, R118, c[0x0][0x23c], -R96 ;  /* 0x00008f0076617a23 */ /* 0x000fe40000010860 */
[--C-:B------:R-:W-:Y:S02]  /*b1c0*/  FFMA.FTZ R129, R53, c[0x0][0x23c], -R70.reuse ;  /* 0x00008f0035817a23 */ /* 0x100fe40000010846 */
[----:B------:R-:W-:Y:S01]  /*b1d0*/  FMUL.FTZ R53, R6, R189 ;  /* 0x000000bd06357220 */ /* 0x000fe20000410000 */
[----:B------:R-:W-:Y:S01]  /*b1e0*/  MOV R189, R24 ;  /* 0x0000001800bd7202 */ /* 0x000fe20000000f00 */
[--C-:B------:R-:W-:Y:S01]  /*b1f0*/  FFMA.FTZ R127, R63, c[0x0][0x23c], -R70.reuse ;  /* 0x00008f003f7f7a23 */ /* 0x100fe20000010846 */
[----:B------:R-:W-:Y:S01]  /*b200*/  MOV R63, R54 ;  /* 0x00000036003f7202 */ /* 0x000fe20000000f00 */
[--C-:B------:R-:W-:Y:S01]  /*b210*/  FFMA.FTZ R118, R61, c[0x0][0x23c], -R70.reuse ;  /* 0x00008f003d767a23 */ /* 0x100fe20000010846 */
[----:B------:R-:W-:Y:S01]  /*b220*/  MOV R61, R34 ;  /* 0x00000022003d7202 */ /* 0x000fe20000000f00 */
[--C-:B------:R-:W-:Y:S01]  /*b230*/  FFMA.FTZ R113, R67, c[0x0][0x23c], -R70.reuse ;  /* 0x00008f0043717a23 */ /* 0x100fe20000010846 */
[----:B------:R-:W-:Y:S01]  /*b240*/  MUFU.EX2 R102, R102 ;  /* 0x0000006600667308 */ /* 0x000fe20000000800 */
[--C-:B------:R-:W-:Y:S01]  /*b250*/  FFMA.FTZ R205, R99, c[0x0][0x23c], -R70.reuse ;  /* 0x00008f0063cd7a23 */ /* 0x100fe20000010846 */
[----:B------:R-:W-:Y:S01]  /*b260*/  MOV R81, R61 ;  /* 0x0000003d00517202 */ /* 0x000fe20000000f00 */
[--C-:B------:R-:W-:Y:S02]  /*b270*/  FFMA.FTZ R99, R36, c[0x0][0x23c], -R70.reuse ;  /* 0x00008f0024637a23 */ /* 0x100fe40000010846 */
[----:B------:R-:W-:Y:S02]  /*b280*/  FMUL.FTZ R36, R6, R180 ;  /* 0x000000b406247220 */ /* 0x000fe40000410000 */
[----:B------:R-:W-:Y:S02]  /*b290*/  FFMA.FTZ R70, R4, c[0x0][0x23c], -R70 ;  /* 0x00008f0004467a23 */ /* 0x000fe40000010846 */
[----:B------:R-:W-:Y:S01]  /*b2a0*/  FMUL.FTZ R4, R6, R164 ;  /* 0x000000a406047220 */ /* 0x000fe20000410000 */
[----:B------:R-:W-:Y:S01]  /*b2b0*/  MOV R164, R9 ;  /* 0x0000000900a47202 */ /* 0x000fe20000000f00 */
[----:B------:R-:W-:Y:S01]  /*b2c0*/  FMUL.FTZ R12, R10, R132 ;  /* 0x000000840a0c7220 */ /* 0x000fe20000410000 */
[----:B------:R-:W-:Y:S01]  /*b2d0*/  MUFU.EX2 R110, R110 ;  /* 0x0000006e006e7308 */ /* 0x000fe20000000800 */
[C---:B------:R-:W-:Y:S01]  /*b2e0*/  FMUL.FTZ R19, R8.reuse, R171 ;  /* 0x000000ab08137220 */ /* 0x040fe20000410000 */
[----:B------:R-:W4:Y:S01]  /*b2f0*/  LDL.LU R132, [R1+0x6c] ;  /* 0x00006c0001847983 */ /* 0x000f220000300800 */
[C---:B------:R-:W-:Y:S01]  /*b300*/  FMUL.FTZ R22, R8.reuse, R174 ;  /* 0x000000ae08167220 */ /* 0x040fe20000410000 */
[----:B------:R-:W-:Y:S01]  /*b310*/  MOV R174, R11 ;  /* 0x0000000b00ae7202 */ /* 0x000fe20000000f00 */
[C---:B------:R-:W-:Y:S01]  /*b320*/  FMUL.FTZ R23, R8.reuse, R175 ;  /* 0x000000af08177220 */ /* 0x040fe20000410000 */
[----:B------:R-:W-:Y:S01]  /*b330*/  MOV R171, R176 ;  /* 0x000000b000ab7202 */ /* 0x000fe20000000f00 */
[C---:B------:R-:W-:Y:S01]  /*b340*/  FMUL.FTZ R34, R8.reuse, R178 ;  /* 0x000000b208227220 */ /* 0x040fe20000410000 */
[----:B------:R-:W-:Y:S01]  /*b350*/  MOV R176, R169 ;  /* 0x000000a900b07202 */ /* 0x000fe20000000f00 */
[----:B------:R-:W-:Y:S01]  /*b360*/  FMUL.FTZ R50, R8, R186 ;  /* 0x000000ba08327220 */ /* 0x000fe20000410000 */
        /* <DEDUP_REMOVED lines=10> */
[----:B------:R-:W-:Y:S01]  /*b410*/  MUFU.EX2 R144, R87 ;  /* 0x0000005700907308 */ /* 0x000fe20000000800 */
[C---:B------:R-:W-:Y:S01]  /*b420*/  FMUL.FTZ R41, R10.reuse, R153 ;  /* 0x000000990a297220 */ /* 0x040fe20000410000 */
[----:B------:R-:W-:Y:S01]  /*b430*/  MOV R186, R62 ;  /* 0x0000003e00ba7202 */ /* 0x000fe20000000f00 */
[C---:B------:R-:W-:Y:S01]  /*b440*/  FMUL.FTZ R44, R10.reuse, R148 ;  /* 0x000000940a2c7220 */ /* 0x040fe20000410000 */
[----:B------:R-:W-:Y:S01]  /*b450*/  MOV R175, R177 ;  /* 0x000000b100af7202 */ /* 0x000fe20000000f00 */
[C---:B------:R-:W-:Y:S01]  /*b460*/  FMUL.FTZ R56, R10.reuse, R156 ;  /* 0x0000009c0a387220 */ /* 0x040fe20000410000 */
[----:B------:R-:W-:Y:S01]  /*b470*/  MOV R177, R59 ;  /* 0x0000003b00b17202 */ /* 0x000fe20000000f00 */
[C---:B------:R-:W-:Y:S02]  /*b480*/  FMUL.FTZ R57, R10.reuse, R157 ;  /* 0x0000009d0a397220 */ /* 0x040fe40000410000 */
[----:B------:R-:W-:Y:S01]  /*b490*/  FMUL.FTZ R61, R10, R161 ;  /* 0x000000a10a3d7220 */ /* 0x000fe20000410000 */
[----:B------:R-:W-:Y:S01]  /*b4a0*/  MUFU.EX2 R148, R90 ;  /* 0x0000005a00947308 */ /* 0x000fe20000000800 */
[----:B--2---:R-:W-:Y:S02]  /*b4b0*/  FFMA.FTZ R181, R6, R66, R26 ;  /* 0x0000004206b57223 */ /* 0x004fe4000001001a */
[----:B------:R-:W-:Y:S01]  /*b4c0*/  FMUL.FTZ R6, R8, R166 ;  /* 0x000000a608067220 */ /* 0x000fe20000410000 */
[----:B------:R-:W-:Y:S01]  /*b4d0*/  MOV R166, R60 ;  /* 0x0000003c00a67202 */ /* 0x000fe20000000f00 */
[----:B------:R-:W-:Y:S02]  /*b4e0*/  FMUL.FTZ R60, R10, R160 ;  /* 0x000000a00a3c7220 */ /* 0x000fe40000410000 */
[----:B------:R-:W-:Y:S02]  /*b4f0*/  FMUL.FTZ R11, R69, R139 ;  /* 0x0000008b450b7220 */ /* 0x000fe40000410000 */
[----:B---3--:R-:W-:Y:S01]  /*b500*/  FFMA.FTZ R180, R8, R74, R75 ;  /* 0x0000004a08b47223 */ /* 0x008fe2000001004b */
[----:B------:R-:W-:Y:S01]  /*b510*/  F2FP.BF16.PACK_AB R74, R233, R88 ;  /* 0x00000058e94a723e */ /* 0x000fe200000010ff */
[----:B------:R-:W-:Y:S01]  /*b520*/  FFMA.FTZ R31, R31, c[0x0][0x23c], -R96 ;  /* 0x00008f001f1f7a23 */ /* 0x000fe20000010860 */
[----:B------:R-:W-:Y:S01]  /*b530*/  F2FP.BF16.PACK_AB R75, R230, R89 ;  /* 0x00000059e64b723e */ /* 0x000fe200000010ff */
[----:B------:R-:W-:Y:S01]  /*b540*/  FADD.FTZ R181, R84, R181 ;  /* 0x000000b554b57221 */ /* 0x000fe20000010000 */
[----:B------:R-:W-:Y:S01]  /*b550*/  MUFU.EX2 R141, R186 ;  /* 0x000000ba008d7308 */ /* 0x000fe20000000800 */
[----:B------:R-:W-:Y:S01]  /*b560*/  FADD.FTZ R158, R85, R180 ;  /* 0x000000b4559e7221 */ /* 0x000fe20000010000 */
[----:B------:R-:W-:Y:S01]  /*b570*/  MOV R182, R31 ;  /* 0x0000001f00b67202 */ /* 0x000fe20000000f00 */
[----:B-----5:R-:W-:Y:S02]  /*b580*/  FMUL.FTZ R15, R69, R135 ;  /* 0x00000087450f7220 */ /* 0x020fe40000410000 */
[-C--:B------:R-:W-:Y:S05]  /*b590*/  HMMA.16816.F32.BF16 R4, R72, R76.reuse, R4 ;  /* 0x0000004c4804723c */ /* 0x080fea0000041804 */
[--C-:B------:R-:W-:Y:S01]  /*b5a0*/  FFMA.FTZ R42, R42, c[0x0][0x23c], -R96.reuse ;  /* 0x00008f002a2a7a23 */ /* 0x100fe20000010860 */
[----:B------:R-:W-:Y:S01]  /*b5b0*/  MUFU.EX2 R135, R95 ;  /* 0x0000005f00877308 */ /* 0x000fe20000000800 */
[----:B------:R-:W-:Y:S02]  /*b5c0*/  FFMA.FTZ R96, R39, c[0x0][0x23c], -R96 ;  /* 0x00008f0027607a23 */ /* 0x000fe40000010860 */
[C---:B------:R-:W-:Y:S03]  /*b5d0*/  FMUL.FTZ R39, R8.reuse, R183 ;  /* 0x000000b708277220 */ /* 0x040fe60000410000 */
[----:B------:R-:W-:Y:S01]  /*b5e0*/  MOV R183, R82 ;  /* 0x0000005200b77202 */ /* 0x000fe20000000f00 */
[C---:B------:R-:W-:Y:S01]  /*b5f0*/  FMUL.FTZ R54, R8.reuse, R190 ;  /* 0x000000be08367220 */ /* 0x040fe20000410000 */
[----:B-1----:R-:W-:Y:S01]  /*b600*/  F2FP.BF16.PACK_AB R82, R229, R232 ;  /* 0x000000e8e552723e */ /* 0x002fe200000010ff */
        /* <DEDUP_REMOVED lines=8> */
[----:B------:R-:W-:Y:S01]  /*b690*/  FFMA.FTZ R136, R10, R170, R14 ;  /* 0x000000aa0a887223 */ /* 0x000fe2000001000e */
[----:B------:R-:W-:Y:S01]  /*b6a0*/  MOV R166, R185 ;  /* 0x000000b900a67202 */ /* 0x000fe20000000f00 */
[C---:B------:R-:W-:Y:S01]  /*b6b0*/  FMUL.FTZ R10, R69.reuse, R138 ;  /* 0x0000008a450a7220 */ /* 0x040fe20000410000 */
[----:B------:R-:W-:Y:S01]  /*b6c0*/  MOV R185, R80 ;  /* 0x0000005000b97202 */ /* 0x000fe20000000f00 */
[----:B------:R-:W-:Y:S01]  /*b6d0*/  FMUL.FTZ R26, R69, R146 ;  /* 0x00000092451a7220 */ /* 0x000fe20000410000 */
[----:B------:R-:W-:Y:S01]  /*b6e0*/  F2FP.BF16.PACK_AB R80, R239, R14 ;  /* 0x0000000eef50723e */ /* 0x000fe200000010ff */
[C---:B------:R-:W-:Y:S01]  /*b6f0*/  FMUL.FTZ R14, R69.reuse, R134 ;  /* 0x00000086450e7220 */ /* 0x040fe20000410000 */
[----:B------:R-:W-:Y:S01]  /*b700*/  MUFU.EX2 R138, R185 ;  /* 0x000000b9008a7308 */ /* 0x000fe20000000800 */
[C---:B------:R-:W-:Y:S01]  /*b710*/  FMUL.FTZ R30, R69.reuse, R142 ;  /* 0x0000008e451e7220 */ /* 0x040fe20000410000 */
[----:B------:R-:W-:Y:S01]  /*b720*/  MOV R170, R184 ;  /* 0x000000b800aa7202 */ /* 0x000fe20000000f00 */
[C---:B------:R-:W-:Y:S01]  /*b730*/  FMUL.FTZ R31, R69.reuse, R143 ;  /* 0x0000008f451f7220 */ /* 0x040fe20000410000 */
[----:B------:R-:W-:Y:S01]  /*b740*/  MOV R184, R168 ;  /* 0x000000a800b87202 */ /* 0x000fe20000000f00 */
[C---:B------:R-:W-:Y:S04]  /*b750*/  HMMA.16816.F32.BF16 R8, R80.reuse, R76, R8 ;  /* 0x0000004c5008723c */ /* 0x040fe80000041808 */
[C---:B------:R-:W-:Y:S01]  /*b760*/  FMUL.FTZ R43, R69.reuse, R155 ;  /* 0x0000009b452b7220 */ /* 0x040fe20000410000 */
[----:B------:R1:W-:Y:S01]  /*b770*/  MUFU.EX2 R143, R86 ;  /* 0x00000056008f7308 */ /* 0x0003e20000000800 */
[C---:B------:R-:W-:Y:S01]  /*b780*/  FMUL.FTZ R46, R69.reuse, R150 ;  /* 0x00000096452e7220 */ /* 0x040fe20000410000 */
[----:B------:R-:W-:Y:S01]  /*b790*/  MOV R194, R193 ;  /* 0x000000c100c27202 */ /* 0x000fe20000000f00 */
[-C--:B------:R-:W-:Y:S04]  /*b7a0*/  HMMA.16816.F32.BF16 R12, R80, R78.reuse, R12 ;  /* 0x0000004e500c723c */ /* 0x080fe8000004180c */
[C---:B------:R-:W-:Y:S01]  /*b7b0*/  FMUL.FTZ R47, R69.reuse, R151 ;  /* 0x00000097452f7220 */ /* 0x040fe20000410000 */
[----:B------:R-:W-:Y:S01]  /*b7c0*/  MOV R193, R27 ;  /* 0x0000001b00c17202 */ /* 0x000fe20000000f00 */
[C---:B------:R-:W-:Y:S01]  /*b7d0*/  FMUL.FTZ R27, R69.reuse, R147 ;  /* 0x00000093451b7220 */ /* 0x040fe20000410000 */
[----:B------:R-:W-:Y:S01]  /*b7e0*/  MUFU.EX2 R142, R187 ;  /* 0x000000bb008e7308 */ /* 0x000fe20000000800 */
[C---:B------:R-:W-:Y:S01]  /*b7f0*/  HMMA.16816.F32.BF16 R16, R72.reuse, R78, R16 ;  /* 0x0000004e4810723c */ /* 0x040fe20000041810 */
[----:B------:R-:W2:Y:S03]  /*b800*/  LDSM.16.MT88.4 R76, [R250+0x8000] ;  /* 0x00800000fa4c783b */ /* 0x000ea60000004200 */
[C---:B------:R-:W-:Y:S01]  /*b810*/  FMUL.FTZ R59, R69.reuse, R159 ;  /* 0x0000009f453b7220 */ /* 0x040fe20000410000 */
[----:B------:R-:W-:Y:S01]  /*b820*/  MOV R195, R189 ;  /* 0x000000bd00c37202 */ /* 0x000fe20000000f00 */
[C---:B------:R-:W-:Y:S01]  /*b830*/  FMUL.FTZ R62, R69.reuse, R162 ;  /* 0x000000a2453e7220 */ /* 0x040fe20000410000 */
[----:B------:R-:W-:Y:S01]  /*b840*/  MOV R189, R42 ;  /* 0x0000002a00bd7202 */ /* 0x000fe20000000f00 */
[----:B------:R-:W-:Y:S01]  /*b850*/  FMUL.FTZ R42, R69, R154 ;  /* 0x0000009a452a7220 */ /* 0x000fe20000410000 */
[----:B------:R-:W-:Y:S03]  /*b860*/  MUFU.EX2 R150, R92 ;  /* 0x0000005c00967308 */ /* 0x000fe60000000800 */
[----:B------:R-:W-:Y:S01]  /*b870*/  FADD.FTZ R239, R239, R136 ;  /* 0x00000088efef7221 */ /* 0x000fe20000010000 */
[----:B-1----:R-:W-:Y:S01]  /*b880*/  LDSM.16.MT88.4 R84, [R252+0x8800] ;  /* 0x00880000fc54783b */ /* 0x002fe20000004200 */
[----:B------:R-:W-:Y:S01]  /*b890*/  MOV R168, R63 ;  /* 0x0000003f00a87202 */ /* 0x000fe20000000f00 */
[----:B------:R-:W-:Y:S02]  /*b8a0*/  FMUL.FTZ R63, R69, R163 ;  /* 0x000000a3453f7220 */ /* 0x000fe40000410000 */
[----:B------:R-:W-:Y:S02]  /*b8b0*/  FADD.FTZ R232, R232, R239 ;  /* 0x000000efe8e87221 */ /* 0x000fe40000010000 */
[----:B------:R-:W-:Y:S02]  /*b8c0*/  MUFU.EX2 R136, R93 ;  /* 0x0000005d00887308 */ /* 0x000fe40000000800 */
[----:B------:R-:W-:Y:S08]  /*b8d0*/  FADD.FTZ R229, R229, R232 ;  /* 0x000000e8e5e57221 */ /* 0x000ff00000010000 */
[----:B------:R-:W-:Y:S10]  /*b8e0*/  MUFU.EX2 R178, R178 ;  /* 0x000000b200b27308 */ /* 0x000ff40000000800 */
[----:B------:R-:W-:Y:S01]  /*b8f0*/  MUFU.EX2 R177, R177 ;  /* 0x000000b100b17308 */ /* 0x000fe20000000800 */
[-C--:B--2---:R-:W-:Y:S08]  /*b900*/  HMMA.16816.F32.BF16 R20, R72, R76.reuse, R20 ;  /* 0x0000004c4814723c */ /* 0x084ff00000041814 */
[C---:B------:R-:W-:Y:S01]  /*b910*/  HMMA.16816.F32.BF16 R24, R80.reuse, R76, R24 ;  /* 0x0000004c5018723c */ /* 0x040fe20000041818 */
[----:B------:R-:W-:Y:S07]  /*b920*/  MUFU.EX2 R174, R174 ;  /* 0x000000ae00ae7308 */ /* 0x000fee0000000800 */
[-C--:B------:R-:W-:Y:S03]  /*b930*/  HMMA.16816.F32.BF16 R28, R80, R78.reuse, R28 ;  /* 0x0000004e501c723c */ /* 0x080fe6000004181c */
[----:B------:R-:W-:Y:S05]  /*b940*/  MUFU.EX2 R169, R169 ;  /* 0x000000a900a97308 */ /* 0x000fea0000000800 */
[C---:B------:R-:W-:Y:S01]  /*b950*/  HMMA.16816.F32.BF16 R32, R72.reuse, R78, R32 ;  /* 0x0000004e4820723c */ /* 0x040fe20000041820 */
[----:B------:R-:W1:Y:S04]  /*b960*/  LDSM.16.MT88.4 R76, [R249+0x8000] ;  /* 0x00800000f94c783b */ /* 0x000e680000004200 */
[----:B------:R-:W-:Y:S10]  /*b970*/  MUFU.EX2 R168, R168 ;  /* 0x000000a800a87308 */ /* 0x000ff40000000800 */
[----:B------:R-:W-:Y:S10]  /*b980*/  MUFU.EX2 R176, R176 ;  /* 0x000000b000b07308 */ /* 0x000ff40000000800 */
[----:B------:R-:W2:Y:S10]  /*b990*/  MUFU.EX2 R171, R171 ;  /* 0x000000ab00ab7308 */ /* 0x000eb40000000800 */
[----:B------:R-:W-:Y:S01]  /*b9a0*/  MUFU.EX2 R170, R170 ;  /* 0x000000aa00aa7308 */ /* 0x000fe20000000800 */
[-C--:B-1----:R-:W-:Y:S09]  /*b9b0*/  HMMA.16816.F32.BF16 R36, R72, R76.reuse, R36 ;  /* 0x0000004c4824723c */ /* 0x082ff20000041824 */
[----:B------:R-:W-:Y:S01]  /*b9c0*/  MUFU.EX2 R166, R166 ;  /* 0x000000a600a67308 */ /* 0x000fe20000000800 */
[C---:B------:R-:W-:Y:S09]  /*b9d0*/  HMMA.16816.F32.BF16 R40, R80.reuse, R76, R40 ;  /* 0x0000004c5028723c */ /* 0x040ff20000041828 */
[----:B------:R-:W-:Y:S01]  /*b9e0*/  MUFU.EX2 R163, R137 ;  /* 0x0000008900a37308 */ /* 0x000fe20000000800 */
[-C--:B------:R-:W-:Y:S08]  /*b9f0*/  HMMA.16816.F32.BF16 R44, R80, R78.reuse, R44 ;  /* 0x0000004e502c723c */ /* 0x080ff0000004182c */
[C---:B------:R-:W-:Y:S01]  /*ba00*/  HMMA.16816.F32.BF16 R48, R72.reuse, R78, R48 ;  /* 0x0000004e4830723c */ /* 0x040fe20000041830 */
[----:B------:R-:W1:Y:S01]  /*ba10*/  LDSM.16.MT88.4 R76, [R248+0x8000] ;  /* 0x00800000f84c783b */ /* 0x000e620000004200 */
[----:B------:R3:W-:Y:S10]  /*ba20*/  MUFU.EX2 R137, R94 ;  /* 0x0000005e00897308 */ /* 0x0007f40000000800 */
[----:B------:R-:W-:Y:S10]  /*ba30*/  MUFU.EX2 R161, R194 ;  /* 0x000000c200a17308 */ /* 0x000ff40000000800 */
[----:B------:R5:W-:Y:S01]  /*ba40*/  MUFU.EX2 R160, R243 ;  /* 0x000000f300a07308 */ /* 0x000be20000000800 */
[----:B---3--:R-:W-:Y:S09]  /*ba50*/  LDSM.16.MT88.4 R92, [R249+0x9000] ;  /* 0x00900000f95c783b */ /* 0x008ff20000004200 */
[----:B------:R-:W-:Y:S01]  /*ba60*/  MUFU.EX2 R96, R96 ;  /* 0x0000006000607308 */ /* 0x000fe20000000800 */
[-C--:B-1----:R-:W-:Y:S09]  /*ba70*/  HMMA.16816.F32.BF16 R52, R72, R76.reuse, R52 ;  /* 0x0000004c4834723c */ /* 0x082ff20000041834 */
[----:B------:R-:W-:Y:S03]  /*ba80*/  MUFU.EX2 R167, R167 ;  /* 0x000000a700a77308 */ /* 0x000fe60000000800 */
[----:B-----5:R-:W-:Y:S02]  /*ba90*/  MOV R243, R184 ;  /* 0x000000b800f37202 */ /* 0x020fe40000000f00 */
[----:B------:R-:W-:Y:S01]  /*baa0*/  LDSM.16.MT88.4 R184, [R249+0xb800] ;  /* 0x00b80000f9b8783b */ /* 0x000fe20000004200 */
[C---:B------:R-:W-:Y:S04]  /*bab0*/  HMMA.16816.F32.BF16 R56, R80.reuse, R76, R56 ;  /* 0x0000004c5038723c */ /* 0x040fe80000041838 */
[----:B------:R-:W1:Y:S01]  /*bac0*/  MUFU.EX2 R164, R164 ;  /* 0x000000a400a47308 */ /* 0x000e620000000800 */
[----:B------:R-:W-:Y:S02]  /*bad0*/  IADD3 R243, R243, -0x1, RZ ;  /* 0xfffffffff3f37810 */ /* 0x000fe40007ffe0ff */
[C---:B--2---:R-:W-:Y:S01]  /*bae0*/  F2FP.BF16.PACK_AB R76, R171.reuse, R176 ;  /* 0x000000b0ab4c723e */ /* 0x044fe200000010ff */
[-C--:B------:R-:W-:Y:S01]  /*baf0*/  HMMA.16816.F32.BF16 R60, R80, R78.reuse, R60 ;  /* 0x0000004e503c723c */ /* 0x080fe2000004183c */
[----:B------:R-:W2:Y:S03]  /*bb00*/  LDSM.16.MT88.4 R80, [R250+0x8800] ;  /* 0x00880000fa50783b */ /* 0x000ea60000004200 */
[----:B------:R-:W-:Y:S02]  /*bb10*/  FADD.FTZ R176, R176, R229 ;  /* 0x000000e5b0b07221 */ /* 0x000fe40000010000 */
[----:B------:R-:W3:Y:S02]  /*bb20*/  MUFU.EX2 R175, R175 ;  /* 0x000000af00af7308 */ /* 0x000ee40000000800 */
[----:B------:R-:W-:Y:S04]  /*bb30*/  HMMA.16816.F32.BF16 R64, R72, R78, R64 ;  /* 0x0000004e4840723c */ /* 0x000fe80000041840 */
[----:B------:R-:W-:Y:S04]  /*bb40*/  FADD.FTZ R171, R171, R176 ;  /* 0x000000b0abab7221 */ /* 0x000fe80000010000 */
[----:B------:R-:W5:Y:S01]  /*bb50*/  MUFU.EX2 R162, R195 ;  /* 0x000000c300a27308 */ /* 0x000f620000000800 */
[----:B------:R-:W-:Y:S03]  /*bb60*/  F2FP.BF16.PACK_AB R72, R178, R179 ;  /* 0x000000b3b248723e */ /* 0x000fe600000010ff */
[----:B----4-:R-:W-:Y:S01]  /*bb70*/  FFMA.FTZ R134, R69, R132, R133 ;  /* 0x0000008445867223 */ /* 0x010fe20000010085 */
[----:B------:R-:W-:Y:S03]  /*bb80*/  F2FP.BF16.PACK_AB R73, R174, R177 ;  /* 0x000000b1ae49723e */ /* 0x000fe600000010ff */
[----:B------:R-:W-:Y:S01]  /*bb90*/  FADD.FTZ R241, R241, R134 ;  /* 0x00000086f1f17221 */ /* 0x000fe20000010000 */
[----:B------:R-:W-:Y:S02]  /*bba0*/  F2FP.BF16.PACK_AB R74, R168, R169 ;  /* 0x000000a9a84a723e */ /* 0x000fe400000010ff */
[----:B-1----:R-:W-:Y:S01]  /*bbb0*/  F2FP.BF16.PACK_AB R75, R164, R167 ;  /* 0x000000a7a44b723e */ /* 0x002fe200000010ff */
[----:B------:R-:W-:Y:S01]  /*bbc0*/  FADD.FTZ R180, R172, R241 ;  /* 0x000000f1acb47221 */ /* 0x000fe20000010000 */
[----:B------:R-:W-:Y:S01]  /*bbd0*/  F2FP.BF16.PACK_AB R78, R163, R166 ;  /* 0x000000a6a34e723e */ /* 0x000fe200000010ff */
[----:B------:R-:W-:Y:S01]  /*bbe0*/  FADD.FTZ R166, R166, R171 ;  /* 0x000000aba6a67221 */ /* 0x000fe20000010000 */
[----:B------:R-:W-:Y:S01]  /*bbf0*/  MUFU.EX2 R70, R70 ;  /* 0x0000004600467308 */ /* 0x000fe20000000800 */
[C---:B---3--:R-:W-:Y:S01]  /*bc00*/  F2FP.BF16.PACK_AB R77, R170.reuse, R175 ;  /* 0x000000afaa4d723e */ /* 0x048fe200000010ff */
[----:B------:R-:W-:Y:S01]  /*bc10*/  FADD.FTZ R180, R173, R180 ;  /* 0x000000b4adb47221 */ /* 0x000fe20000010000 */
[-C--:B------:R-:W-:Y:S03]  /*bc20*/  HMMA.16816.F32.BF16 R4, R72, R84.reuse, R4 ;  /* 0x000000544804723c */ /* 0x080fe60000041804 */
[----:B------:R-:W-:Y:S02]  /*bc30*/  FADD.FTZ R175, R175, R180 ;  /* 0x000000b4afaf7221 */ /* 0x000fe40000010000 */
[----:B------:R-:W-:Y:S02]  /*bc40*/  FADD.FTZ R163, R163, R166 ;  /* 0x000000a6a3a37221 */ /* 0x000fe40000010000 */
[----:B------:R-:W-:Y:S01]  /*bc50*/  FADD.FTZ R170, R170, R175 ;  /* 0x000000afaaaa7221 */ /* 0x000fe20000010000 */
[C---:B-----5:R-:W-:Y:S01]  /*bc60*/  F2FP.BF16.PACK_AB R79, R162.reuse, R165 ;  /* 0x000000a5a24f723e */ /* 0x060fe200000010ff */
[----:B------:R-:W-:Y:S03]  /*bc70*/  MUFU.EX2 R155, R191 ;  /* 0x000000bf009b7308 */ /* 0x000fe60000000800 */
[----:B------:R-:W-:Y:S03]  /*bc80*/  FADD.FTZ R165, R165, R170 ;  /* 0x000000aaa5a57221 */ /* 0x000fe60000010000 */
[C---:B------:R-:W-:Y:S04]  /*bc90*/  HMMA.16816.F32.BF16 R8, R76.reuse, R84, R8 ;  /* 0x000000544c08723c */ /* 0x040fe80000041808 */
[----:B------:R-:W-:Y:S01]  /*bca0*/  FADD.FTZ R162, R162, R165 ;  /* 0x000000a5a2a27221 */ /* 0x000fe20000010000 */
[----:B------:R-:W-:Y:S03]  /*bcb0*/  MUFU.EX2 R154, R190 ;  /* 0x000000be009a7308 */ /* 0x000fe60000000800 */
[-C--:B------:R-:W-:Y:S07]  /*bcc0*/  HMMA.16816.F32.BF16 R12, R76, R86.reuse, R12 ;  /* 0x000000564c0c723c */ /* 0x080fee000004180c */
[----:B------:R-:W-:Y:S01]  /*bcd0*/  MUFU.EX2 R152, R183 ;  /* 0x000000b700987308 */ /* 0x000fe20000000800 */
[C---:B------:R-:W-:Y:S01]  /*bce0*/  HMMA.16816.F32.BF16 R16, R72.reuse, R86, R16 ;  /* 0x000000564810723c */ /* 0x040fe20000041810 */
[----:B------:R-:W1:Y:S07]  /*bcf0*/  LDSM.16.MT88.4 R84, [R249+0x8800] ;  /* 0x00880000f954783b */ /* 0x000e6e0000004200 */
[-C--:B--2---:R-:W-:Y:S01]  /*bd00*/  HMMA.16816.F32.BF16 R20, R72, R80.reuse, R20 ;  /* 0x000000504814723c */ /* 0x084fe20000041814 */
[----:B------:R-:W2:Y:S07]  /*bd10*/  MUFU.EX2 R147, R182 ;  /* 0x000000b600937308 */ /* 0x000eae0000000800 */
[C---:B------:R-:W-:Y:S03]  /*bd20*/  HMMA.16816.F32.BF16 R24, R76.reuse, R80, R24 ;  /* 0x000000504c18723c */ /* 0x040fe60000041818 */
[----:B------:R-:W-:Y:S05]  /*bd30*/  MUFU.EX2 R153, R193 ;  /* 0x000000c100997308 */ /* 0x000fea0000000800 */
[-C--:B------:R-:W-:Y:S05]  /*bd40*/  HMMA.16816.F32.BF16 R28, R76, R82.reuse, R28 ;  /* 0x000000524c1c723c */ /* 0x080fea000004181c */
[----:B------:R-:W3:Y:S03]  /*bd50*/  MUFU.EX2 R146, R192 ;  /* 0x000000c000927308 */ /* 0x000ee60000000800 */
[C---:B------:R-:W-:Y:S01]  /*bd60*/  HMMA.16816.F32.BF16 R32, R72.reuse, R82, R32 ;  /* 0x000000524820723c */ /* 0x040fe20000041820 */
[----:B------:R-:W4:Y:S06]  /*bd70*/  LDSM.16.MT88.4 R80, [R248+0x8800] ;  /* 0x00880000f850783b */ /* 0x000f2c0000004200 */
[----:B------:R-:W-:Y:S01]  /*bd80*/  MUFU.EX2 R140, R189 ;  /* 0x000000bd008c7308 */ /* 0x000fe20000000800 */
[-C--:B-1----:R-:W-:Y:S08]  /*bd90*/  HMMA.16816.F32.BF16 R36, R72, R84.reuse, R36 ;  /* 0x000000544824723c */ /* 0x082ff00000041824 */
[C---:B------:R-:W-:Y:S01]  /*bda0*/  HMMA.16816.F32.BF16 R40, R76.reuse, R84, R40 ;  /* 0x000000544c28723c */ /* 0x040fe20000041828 */
[----:B------:R1:W5:Y:S07]  /*bdb0*/  MUFU.EX2 R139, R201 ;  /* 0x000000c9008b7308 */ /* 0x00036e0000000800 */
[-C--:B------:R-:W-:Y:S03]  /*bdc0*/  HMMA.16816.F32.BF16 R44, R76, R86.reuse, R44 ;  /* 0x000000564c2c723c */ /* 0x080fe6000004182c */
[----:B------:R-:W2:Y:S05]  /*bdd0*/  MUFU.EX2 R145, R188 ;  /* 0x000000bc00917308 */ /* 0x000eaa0000000800 */
[C---:B------:R-:W-:Y:S01]  /*bde0*/  HMMA.16816.F32.BF16 R48, R72.reuse, R86, R48 ;  /* 0x000000564830723c */ /* 0x040fe20000041830 */
[----:B------:R-:W5:Y:S04]  /*bdf0*/  LDSM.16.MT88.4 R84, [R252+0x9000] ;  /* 0x00900000fc54783b */ /* 0x000f680000004200 */
[----:B------:R-:W-:Y:S03]  /*be00*/  MUFU.EX2 R69, R242 ;  /* 0x000000f200457308 */ /* 0x000fe60000000800 */
[-C--:B----4-:R-:W-:Y:S04]  /*be10*/  HMMA.16816.F32.BF16 R52, R72, R80.reuse, R52 ;  /* 0x000000504834723c */ /* 0x090fe80000041834 */
[----:B-1----:R-:W-:Y:S03]  /*be20*/  MOV R201, R68 ;  /* 0x0000004400c97202 */ /* 0x002fe60000000f00 */
[----:B------:R-:W-:Y:S01]  /*be30*/  MUFU.EX2 R132, R240 ;  /* 0x000000f000847308 */ /* 0x000fe20000000800 */
[C---:B------:R-:W-:Y:S07]  /*be40*/  HMMA.16816.F32.BF16 R56, R76.reuse, R80, R56 ;  /* 0x000000504c38723c */ /* 0x040fee0000041838 */
[----:B------:R-:W-:Y:S01]  /*be50*/  FADD.FTZ R80, R88, R181 ;  /* 0x000000b558507221 */ /* 0x000fe20000010000 */
[-C--:B------:R-:W-:Y:S01]  /*be60*/  HMMA.16816.F32.BF16 R60, R76, R82.reuse, R60 ;  /* 0x000000524c3c723c */ /* 0x080fe2000004183c */
[----:B------:R-:W1:Y:S03]  /*be70*/  MUFU.EX2 R133, R238 ;  /* 0x000000ee00857308 */ /* 0x000e660000000800 */
[----:B------:R-:W-:Y:S02]  /*be80*/  FADD.FTZ R81, R89, R158 ;  /* 0x0000009e59517221 */ /* 0x000fe40000010000 */
[----:B------:R-:W4:Y:S01]  /*be90*/  LDSM.16.MT88.4 R88, [R250+0x9000] ;  /* 0x00900000fa58783b */ /* 0x000f220000004200 */
[----:B------:R-:W-:Y:S01]  /*bea0*/  FADD.FTZ R172, R233, R80 ;  /* 0x00000050e9ac7221 */ /* 0x000fe20000010000 */
[----:B------:R-:W-:Y:S03]  /*beb0*/  HMMA.16816.F32.BF16 R64, R72, R82, R64 ;  /* 0x000000524840723c */ /* 0x000fe60000041840 */
[----:B------:R-:W1:Y:S01]  /*bec0*/  MUFU.EX2 R134, R237 ;  /* 0x000000ed00867308 */ /* 0x000e620000000800 */
[----:B--2---:R-:W-:Y:S01]  /*bed0*/  F2FP.BF16.PACK_AB R76, R147, R152 ;  /* 0x00000098934c723e */ /* 0x004fe200000010ff */
[----:B------:R-:W-:Y:S01]  /*bee0*/  FADD.FTZ R230, R230, R81 ;  /* 0x00000051e6e67221 */ /* 0x000fe20000010000 */
[----:B---3--:R-:W-:Y:S01]  /*bef0*/  F2FP.BF16.PACK_AB R77, R146, R153 ;  /* 0x00000099924d723e */ /* 0x008fe200000010ff */
[----:B------:R-:W2:Y:S01]  /*bf00*/  LDSM.16.MT88.4 R80, [R248+0x9000] ;  /* 0x00900000f850783b */ /* 0x000ea20000004200 */
[----:B------:R-:W-:Y:S01]  /*bf10*/  F2FP.BF16.PACK_AB R72, R160, R161 ;  /* 0x000000a1a048723e */ /* 0x000fe200000010ff */
[----:B------:R-:W-:Y:S03]  /*bf20*/  FADD.FTZ R179, R179, R172 ;  /* 0x000000acb3b37221 */ /* 0x000fe60000010000 */
[----:B------:R-:W-:Y:S01]  /*bf30*/  F2FP.BF16.PACK_AB R73, R154, R155 ;  /* 0x0000009b9a49723e */ /* 0x000fe200000010ff */
[----:B------:R-:W-:Y:S01]  /*bf40*/  FADD.FTZ R178, R178, R179 ;  /* 0x000000b3b2b27221 */ /* 0x000fe20000010000 */
[----:B------:R-:W-:Y:S01]  /*bf50*/  F2FP.BF16.PACK_AB R74, R143, R144 ;  /* 0x000000908f4a723e */ /* 0x000fe200000010ff */
[----:B------:R-:W-:Y:S01]  /*bf60*/  FADD.FTZ R177, R177, R230 ;  /* 0x000000e6b1b17221 */ /* 0x000fe20000010000 */
[----:B------:R-:W-:Y:S01]  /*bf70*/  F2FP.BF16.PACK_AB R75, R141, R142 ;  /* 0x0000008e8d4b723e */ /* 0x000fe200000010ff */
[----:B------:R-:W-:Y:S01]  /*bf80*/  FADD.FTZ R169, R169, R178 ;  /* 0x000000b2a9a97221 */ /* 0x000fe20000010000 */
[----:B-----5:R-:W-:Y:S01]  /*bf90*/  F2FP.BF16.PACK_AB R78, R139, R140 ;  /* 0x0000008c8b4e723e */ /* 0x020fe200000010ff */
[----:B------:R-:W-:Y:S01]  /*bfa0*/  FADD.FTZ R174, R174, R177 ;  /* 0x000000b1aeae7221 */ /* 0x000fe20000010000 */
[----:B------:R-:W-:Y:S01]  /*bfb0*/  F2FP.BF16.PACK_AB R79, R138, R145 ;  /* 0x000000918a4f723e */ /* 0x000fe200000010ff */
[----:B------:R-:W-:Y:S01]  /*bfc0*/  LDSM.16.MT88.4 R176, [R250+0xb800] ;  /* 0x00b80000fab0783b */ /* 0x000fe20000004200 */
[----:B------:R-:W-:Y:S01]  /*bfd0*/  FADD.FTZ R168, R168, R169 ;  /* 0x000000a9a8a87221 */ /* 0x000fe20000010000 */
[-C--:B------:R-:W-:Y:S01]  /*bfe0*/  HMMA.16816.F32.BF16 R4, R72, R84.reuse, R4 ;  /* 0x000000544804723c */ /* 0x080fe20000041804 */
[----:B------:R-:W3:Y:S02]  /*bff0*/  MUFU.EX2 R130, R130 ;  /* 0x0000008200827308 */ /* 0x000ee40000000800 */
[----:B------:R-:W-:Y:S02]  /*c000*/  FADD.FTZ R161, R161, R168 ;  /* 0x000000a8a1a17221 */ /* 0x000fe40000010000 */
[----:B------:R-:W-:Y:S01]  /*c010*/  FADD.FTZ R167, R167, R174 ;  /* 0x000000aea7a77221 */ /* 0x000fe20000010000 */
[----:B------:R-:W-:Y:S01]  /*c020*/  LDSM.16.MT88.4 R168, [R252+0xb800] ;  /* 0x00b80000fca8783b */ /* 0x000fe20000004200 */
[----:B------:R-:W-:Y:S01]  /*c030*/  FADD.FTZ R152, R152, R163 ;  /* 0x000000a398987221 */ /* 0x000fe20000010000 */
[C---:B------:R-:W-:Y:S03]  /*c040*/  HMMA.16816.F32.BF16 R8, R76.reuse, R84, R8 ;  /* 0x000000544c08723c */ /* 0x040fe60000041808 */
[----:B------:R-:W5:Y:S01]  /*c050*/  MUFU.EX2 R129, R129 ;  /* 0x0000008100817308 */ /* 0x000f620000000800 */
[----:B------:R-:W-:Y:S02]  /*c060*/  FADD.FTZ R164, R164, R167 ;  /* 0x000000a7a4a47221 */ /* 0x000fe40000010000 */
[----:B------:R-:W-:Y:S02]  /*c070*/  FADD.FTZ R147, R147, R152 ;  /* 0x0000009893937221 */ /* 0x000fe40000010000 */
[-C--:B------:R-:W-:Y:S04]  /*c080*/  HMMA.16816.F32.BF16 R12, R76, R86.reuse, R12 ;  /* 0x000000564c0c723c */ /* 0x080fe8000004180c */
[----:B------:R-:W-:Y:S01]  /*c090*/  FADD.FTZ R155, R155, R164 ;  /* 0x000000a49b9b7221 */ /* 0x000fe20000010000 */
[----:B------:R-:W-:Y:S01]  /*c0a0*/  MUFU.EX2 R121, R121 ;  /* 0x0000007900797308 */ /* 0x000fe20000000800 */
[----:B------:R-:W-:Y:S02]  /*c0b0*/  FADD.FTZ R140, R140, R147 ;  /* 0x000000938c8c7221 */ /* 0x000fe40000010000 */
[C---:B------:R-:W-:Y:S01]  /*c0c0*/  HMMA.16816.F32.BF16 R16, R72.reuse, R86, R16 ;  /* 0x000000564810723c */ /* 0x040fe20000041810 */
[----:B------:R-:W1:Y:S03]  /*c0d0*/  LDSM.16.MT88.4 R84, [R252+0x9800] ;  /* 0x00980000fc54783b */ /* 0x000e660000004200 */
[----:B------:R-:W-:Y:S03]  /*c0e0*/  FADD.FTZ R155, R154, R155 ;  /* 0x0000009b9a9b7221 */ /* 0x000fe60000010000 */
[----:B------:R-:W-:Y:S01]  /*c0f0*/  MUFU.EX2 R123, R123 ;  /* 0x0000007b007b7308 */ /* 0x000fe20000000800 */
[-C--:B----4-:R-:W-:Y:S04]  /*c100*/  HMMA.16816.F32.BF16 R20, R72, R88.reuse, R20 ;  /* 0x000000584814723c */ /* 0x090fe80000041814 */
[----:B------:R-:W-:Y:S04]  /*c110*/  FADD.FTZ R142, R142, R155 ;  /* 0x0000009b8e8e7221 */ /* 0x000fe80000010000 */
[C---:B------:R-:W-:Y:S01]  /*c120*/  HMMA.16816.F32.BF16 R24, R76.reuse, R88, R24 ;  /* 0x000000584c18723c */ /* 0x040fe20000041818 */
[----:B------:R-:W-:Y:S03]  /*c130*/  MUFU.EX2 R116, R116 ;  /* 0x0000007400747308 */ /* 0x000fe60000000800 */
[----:B------:R-:W-:Y:S04]  /*c140*/  FADD.FTZ R141, R141, R142 ;  /* 0x0000008e8d8d7221 */ /* 0x000fe80000010000 */
[-C--:B------:R-:W-:Y:S03]  /*c150*/  HMMA.16816.F32.BF16 R28, R76, R90.reuse, R28 ;  /* 0x0000005a4c1c723c */ /* 0x080fe6000004181c */
[----:B------:R-:W-:Y:S05]  /*c160*/  MUFU.EX2 R115, R115 ;  /* 0x0000007300737308 */ /* 0x000fea0000000800 */
[C---:B------:R-:W-:Y:S01]  /*c170*/  HMMA.16816.F32.BF16 R32, R72.reuse, R90, R32 ;  /* 0x0000005a4820723c */ /* 0x040fe20000041820 */
[----:B------:R-:W4:Y:S04]  /*c180*/  LDSM.16.MT88.4 R88, [R250+0x9800] ;  /* 0x00980000fa58783b */ /* 0x000f280000004200 */
[----:B------:R-:W-:Y:S03]  /*c190*/  MUFU.EX2 R131, R131 ;  /* 0x0000008300837308 */ /* 0x000fe60000000800 */
[-C--:B------:R-:W-:Y:S07]  /*c1a0*/  HMMA.16816.F32.BF16 R36, R72, R92.reuse, R36 ;  /* 0x0000005c4824723c */ /* 0x080fee0000041824 */
[----:B------:R-:W1:Y:S01]  /*c1b0*/  MUFU.EX2 R120, R120 ;  /* 0x0000007800787308 */ /* 0x000e620000000800 */
[C---:B------:R-:W-:Y:S08]  /*c1c0*/  HMMA.16816.F32.BF16 R40, R76.reuse, R92, R40 ;  /* 0x0000005c4c28723c */ /* 0x040ff00000041828 */
[-C--:B------:R-:W-:Y:S01]  /*c1d0*/  HMMA.16816.F32.BF16 R44, R76, R94.reuse, R44 ;  /* 0x0000005e4c2c723c */ /* 0x080fe2000004182c */
[----:B------:R-:W-:Y:S07]  /*c1e0*/  MUFU.EX2 R127, R127 ;  /* 0x0000007f007f7308 */ /* 0x000fee0000000800 */
[C---:B------:R-:W-:Y:S01]  /*c1f0*/  HMMA.16816.F32.BF16 R48, R72.reuse, R94, R48 ;  /* 0x0000005e4830723c */ /* 0x040fe20000041830 */
[----:B------:R-:W4:Y:S02]  /*c200*/  LDSM.16.MT88.4 R92, [R249+0x9800] ;  /* 0x00980000f95c783b */ /* 0x000f240000004200 */
[----:B------:R-:W1:Y:S05]  /*c210*/  MUFU.EX2 R118, R118 ;  /* 0x0000007600767308 */ /* 0x000e6a0000000800 */
[-C--:B--2---:R-:W-:Y:S05]  /*c220*/  HMMA.16816.F32.BF16 R52, R72, R80.reuse, R52 ;  /* 0x000000504834723c */ /* 0x084fea0000041834 */
[----:B------:R-:W-:Y:S03]  /*c230*/  MUFU.EX2 R119, R119 ;  /* 0x0000007700777308 */ /* 0x000fe60000000800 */
[C---:B------:R-:W-:Y:S07]  /*c240*/  HMMA.16816.F32.BF16 R56, R76.reuse, R80, R56 ;  /* 0x000000504c38723c */ /* 0x040fee0000041838 */
[----:B------:R-:W2:Y:S01]  /*c250*/  MUFU.EX2 R114, R114 ;  /* 0x0000007200727308 */ /* 0x000ea20000000800 */
[-C--:B------:R-:W-:Y:S07]  /*c260*/  HMMA.16816.F32.BF16 R60, R76, R82.reuse, R60 ;  /* 0x000000524c3c723c */ /* 0x080fee000004183c */
[----:B-1----:R-:W-:Y:S01]  /*c270*/  F2FP.BF16.PACK_AB R76, R133, R132 ;  /* 0x00000084854c723e */ /* 0x002fe200000010ff */
[----:B------:R-:W-:Y:S01]  /*c280*/  HMMA.16816.F32.BF16 R64, R72, R82, R64 ;  /* 0x000000524840723c */ /* 0x000fe20000041840 */
[----:B------:R-:W1:Y:S01]  /*c290*/  LDSM.16.MT88.4 R80, [R248+0x9800] ;  /* 0x00980000f850783b */ /* 0x000e620000004200 */
[----:B------:R-:W1:Y:S02]  /*c2a0*/  MUFU.EX2 R113, R113 ;  /* 0x0000007100717308 */ /* 0x000e640000000800 */
[----:B------:R-:W-:Y:S02]  /*c2b0*/  F2FP.BF16.PACK_AB R77, R135, R134 ;  /* 0x00000086874d723e */ /* 0x000fe400000010ff */
[----:B---3--:R-:W-:Y:S02]  /*c2c0*/  F2FP.BF16.PACK_AB R78, R130, R137 ;  /* 0x00000089824e723e */ /* 0x008fe400000010ff */
[----:B------:R-:W-:Y:S04]  /*c2d0*/  F2FP.BF16.PACK_AB R72, R117, R128 ;  /* 0x000000807548723e */ /* 0x000fe800000010ff */
[----:B------:R-:W-:Y:S01]  /*c2e0*/  F2FP.BF16.PACK_AB R73, R109, R126 ;  /* 0x0000007e6d49723e */ /* 0x000fe200000010ff */
[----:B------:R-:W-:Y:S01]  /*c2f0*/  MUFU.EX2 R151, R236 ;  /* 0x000000ec00977308 */ /* 0x000fe20000000800 */
[----:B------:R-:W-:Y:S01]  /*c300*/  F2FP.BF16.PACK_AB R74, R105, R112 ;  /* 0x00000070694a723e */ /* 0x000fe200000010ff */
[----:B------:R-:W-:Y:S01]  /*c310*/  FADD.FTZ R126, R126, R141 ;  /* 0x0000008d7e7e7221 */ /* 0x000fe20000010000 */
[----:B------:R-:W-:Y:S02]  /*c320*/  F2FP.BF16.PACK_AB R75, R69, R110 ;  /* 0x0000006e454b723e */ /* 0x000fe400000010ff */
[----:B-----5:R-:W-:Y:S01]  /*c330*/  F2FP.BF16.PACK_AB R79, R129, R136 ;  /* 0x00000088814f723e */ /* 0x020fe200000010ff */
[----:B------:R-:W-:Y:S04]  /*c340*/  FADD.FTZ R109, R109, R126 ;  /* 0x0000007e6d6d7221 */ /* 0x000fe80000010000 */
[-C--:B------:R-:W-:Y:S01]  /*c350*/  HMMA.16816.F32.BF16 R4, R72, R84.reuse, R4 ;  /* 0x000000544804723c */ /* 0x080fe20000041804 */
[----:B------:R-:W-:Y:S02]  /*c360*/  MUFU.EX2 R156, R235 ;  /* 0x000000eb009c7308 */ /* 0x000fe40000000800 */
[----:B------:R-:W-:Y:S04]  /*c370*/  FADD.FTZ R110, R110, R109 ;  /* 0x0000006d6e6e7221 */ /* 0x000fe80000010000 */
[----:B------:R-:W-:Y:S01]  /*c380*/  FADD.FTZ R69, R69, R110 ;  /* 0x0000006e45457221 */ /* 0x000fe20000010000 */
[C---:B------:R-:W-:Y:S03]  /*c390*/  HMMA.16816.F32.BF16 R8, R76.reuse, R84, R8 ;  /* 0x000000544c08723c */ /* 0x040fe60000041808 */
[----:B------:R-:W-:Y:S05]  /*c3a0*/  MUFU.EX2 R157, R234 ;  /* 0x000000ea009d7308 */ /* 0x000fea0000000800 */
[-C--:B------:R-:W-:Y:S05]  /*c3b0*/  HMMA.16816.F32.BF16 R12, R76, R86.reuse, R12 ;  /* 0x000000564c0c723c */ /* 0x080fea000004180c */
[----:B------:R-:W-:Y:S03]  /*c3c0*/  MUFU.EX2 R158, R231 ;  /* 0x000000e7009e7308 */ /* 0x000fe60000000800 */
[C---:B------:R-:W-:Y:S01]  /*c3d0*/  HMMA.16816.F32.BF16 R16, R72.reuse, R86, R16 ;  /* 0x000000564810723c */ /* 0x040fe20000041810 */
[----:B------:R-:W3:Y:S06]  /*c3e0*/  LDSM.16.MT88.4 R84, [R252+0xa000] ;  /* 0x00a00000fc54783b */ /* 0x000eec0000004200 */
[----:B------:R-:W-:Y:S01]  /*c3f0*/  MUFU.EX2 R159, R228 ;  /* 0x000000e4009f7308 */ /* 0x000fe20000000800 */
[-C--:B----4-:R-:W-:Y:S08]  /*c400*/  HMMA.16816.F32.BF16 R20, R72, R88.reuse, R20 ;  /* 0x000000584814723c */ /* 0x090ff00000041814 */
[C---:B------:R-:W-:Y:S01]  /*c410*/  HMMA.16816.F32.BF16 R24, R76.reuse, R88, R24 ;  /* 0x000000584c18723c */ /* 0x040fe20000041818 */
[----:B------:R-:W-:Y:S07]  /*c420*/  MUFU.EX2 R188, R227 ;  /* 0x000000e300bc7308 */ /* 0x000fee0000000800 */
[-C--:B------:R-:W-:Y:S03]  /*c430*/  HMMA.16816.F32.BF16 R28, R76, R90.reuse, R28 ;  /* 0x0000005a4c1c723c */ /* 0x080fe6000004181c */
[----:B------:R-:W-:Y:S05]  /*c440*/  MUFU.EX2 R189, R226 ;  /* 0x000000e200bd7308 */ /* 0x000fea0000000800 */
[C---:B------:R-:W-:Y:S01]  /*c450*/  HMMA.16816.F32.BF16 R32, R72.reuse, R90, R32 ;  /* 0x0000005a4820723c */ /* 0x040fe20000041820 */
[----:B------:R-:W4:Y:S04]  /*c460*/  LDSM.16.MT88.4 R88, [R250+0xa000] ;  /* 0x00a00000fa58783b */ /* 0x000f280000004200 */
[----:B------:R-:W-:Y:S03]  /*c470*/  MUFU.EX2 R190, R225 ;  /* 0x000000e100be7308 */ /* 0x000fe60000000800 */
[-C--:B------:R-:W-:Y:S07]  /*c480*/  HMMA.16816.F32.BF16 R36, R72, R92.reuse, R36 ;  /* 0x0000005c4824723c */ /* 0x080fee0000041824 */
[----:B------:R-:W-:Y:S01]  /*c490*/  MUFU.EX2 R191, R224 ;  /* 0x000000e000bf7308 */ /* 0x000fe20000000800 */
[C---:B------:R-:W-:Y:S08]  /*c4a0*/  HMMA.16816.F32.BF16 R40, R76.reuse, R92, R40 ;  /* 0x0000005c4c28723c */ /* 0x040ff00000041828 */
[-C--:B------:R-:W-:Y:S01]  /*c4b0*/  HMMA.16816.F32.BF16 R44, R76, R94.reuse, R44 ;  /* 0x0000005e4c2c723c */ /* 0x080fe2000004182c */
[----:B------:R-:W5:Y:S07]  /*c4c0*/  MUFU.EX2 R210, R210 ;  /* 0x000000d200d27308 */ /* 0x000f6e0000000800 */
[C---:B------:R-:W-:Y:S01]  /*c4d0*/  HMMA.16816.F32.BF16 R48, R72.reuse, R94, R48 ;  /* 0x0000005e4830723c */ /* 0x040fe20000041830 */
[----:B------:R-:W3:Y:S02]  /*c4e0*/  LDSM.16.MT88.4 R92, [R249+0xa000] ;  /* 0x00a00000f95c783b */ /* 0x000ee40000004200 */
[----:B------:R-:W-:Y:S05]  /*c4f0*/  MUFU.EX2 R212, R212 ;  /* 0x000000d400d47308 */ /* 0x000fea0000000800 */
[-C--:B-1----:R-:W-:Y:S05]  /*c500*/  HMMA.16816.F32.BF16 R52, R72, R80.reuse, R52 ;  /* 0x000000504834723c */ /* 0x082fea0000041834 */
[----:B------:R-:W-:Y:S03]  /*c510*/  MUFU.EX2 R213, R213 ;  /* 0x000000d500d57308 */ /* 0x000fe60000000800 */
[C---:B------:R-:W-:Y:S07]  /*c520*/  HMMA.16816.F32.BF16 R56, R76.reuse, R80, R56 ;  /* 0x000000504c38723c */ /* 0x040fee0000041838 */
[----:B------:R-:W-:Y:S01]  /*c530*/  MUFU.EX2 R214, R214 ;  /* 0x000000d600d67308 */ /* 0x000fe20000000800 */
[-C--:B------:R-:W-:Y:S07]  /*c540*/  HMMA.16816.F32.BF16 R60, R76, R82.reuse, R60 ;  /* 0x000000524c3c723c */ /* 0x080fee000004183c */
[----:B------:R-:W-:Y:S01]  /*c550*/  F2FP.BF16.PACK_AB R76, R120, R131 ;  /* 0x00000083784c723e */ /* 0x000fe200000010ff */
[----:B------:R-:W-:Y:S01]  /*c560*/  HMMA.16816.F32.BF16 R64, R72, R82, R64 ;  /* 0x000000524840723c */ /* 0x000fe20000041840 */
[----:B------:R-:W1:Y:S01]  /*c570*/  LDSM.16.MT88.4 R80, [R248+0xa000] ;  /* 0x00a00000f850783b */ /* 0x000e620000004200 */
[----:B------:R-:W1:Y:S02]  /*c580*/  MUFU.EX2 R217, R217 ;  /* 0x000000d900d97308 */ /* 0x000e640000000800 */
[----:B------:R-:W-:Y:S02]  /*c590*/  F2FP.BF16.PACK_AB R77, R118, R127 ;  /* 0x0000007f764d723e */ /* 0x000fe400000010ff */
[----:B--2---:R-:W-:Y:S02]  /*c5a0*/  F2FP.BF16.PACK_AB R78, R114, R119 ;  /* 0x00000077724e723e */ /* 0x004fe400000010ff */
[----:B------:R-:W-:Y:S04]  /*c5b0*/  F2FP.BF16.PACK_AB R72, R124, R149 ;  /* 0x000000957c48723e */ /* 0x000fe800000010ff */
[----:B------:R-:W-:Y:S01]  /*c5c0*/  F2FP.BF16.PACK_AB R73, R121, R148 ;  /* 0x000000947949723e */ /* 0x000fe200000010ff */
[----:B------:R-:W-:Y:S01]  /*c5d0*/  MUFU.EX2 R219, R219 ;  /* 0x000000db00db7308 */ /* 0x000fe20000000800 */
[----:B------:R-:W-:Y:S01]  /*c5e0*/  F2FP.BF16.PACK_AB R74, R116, R123 ;  /* 0x0000007b744a723e */ /* 0x000fe200000010ff */
[----:B------:R-:W-:Y:S01]  /*c5f0*/  FADD.FTZ R148, R148, R69 ;  /* 0x0000004594947221 */ /* 0x000fe20000010000 */
[----:B------:R-:W-:Y:S02]  /*c600*/  F2FP.BF16.PACK_AB R75, R115, R122 ;  /* 0x0000007a734b723e */ /* 0x000fe400000010ff */
[----:B------:R-:W-:Y:S01]  /*c610*/  F2FP.BF16.PACK_AB R79, R150, R113 ;  /* 0x00000071964f723e */ /* 0x000fe200000010ff */
[----:B------:R-:W-:Y:S04]  /*c620*/  FADD.FTZ R121, R121, R148 ;  /* 0x0000009479797221 */ /* 0x000fe80000010000 */
[-C--:B---3--:R-:W-:Y:S01]  /*c630*/  HMMA.16816.F32.BF16 R4, R72, R84.reuse, R4 ;  /* 0x000000544804723c */ /* 0x088fe20000041804 */
[----:B------:R-:W2:Y:S02]  /*c640*/  MUFU.EX2 R222, R222 ;  /* 0x000000de00de7308 */ /* 0x000ea40000000800 */
        /* <DEDUP_REMOVED lines=21> */
[----:B------:R-:W-:Y:S07]  /*c7a0*/  MUFU.EX2 R218, R209 ;  /* 0x000000d100da7308 */ /* 0x000fee0000000800 */
[C---:B------:R-:W-:Y:S01]  /*c7b0*/  HMMA.16816.F32.BF16 R48, R72.reuse, R94, R48 ;  /* 0x0000005e4830723c */ /* 0x040fe20000041830 */
[----:B------:R-:W2:Y:S02]  /*c7c0*/  LDSM.16.MT88.4 R92, [R249+0xa800] ;  /* 0x00a80000f95c783b */ /* 0x000ea40000004200 */
[----:B------:R-:W-:Y:S05]  /*c7d0*/  MUFU.EX2 R125, R125 ;  /* 0x0000007d007d7308 */ /* 0x000fea0000000800 */
[-C--:B-1----:R-:W-:Y:S05]  /*c7e0*/  HMMA.16816.F32.BF16 R52, R72, R80.reuse, R52 ;  /* 0x000000504834723c */ /* 0x082fea0000041834 */
[----:B------:R-:W1:Y:S03]  /*c7f0*/  MUFU.EX2 R226, R111 ;  /* 0x0000006f00e27308 */ /* 0x000e660000000800 */
[C---:B------:R-:W-:Y:S07]  /*c800*/  HMMA.16816.F32.BF16 R56, R76.reuse, R80, R56 ;  /* 0x000000504c38723c */ /* 0x040fee0000041838 */
[----:B------:R-:W-:Y:S01]  /*c810*/  MUFU.EX2 R111, R104 ;  /* 0x00000068006f7308 */ /* 0x000fe20000000800 */
[-C--:B------:R-:W-:Y:S07]  /*c820*/  HMMA.16816.F32.BF16 R60, R76, R82.reuse, R60 ;  /* 0x000000524c3c723c */ /* 0x080fee000004183c */
[----:B-----5:R-:W-:Y:S01]  /*c830*/  F2FP.BF16.PACK_AB R76, R210, R191 ;  /* 0x000000bfd24c723e */ /* 0x020fe200000010ff */
[----:B------:R-:W-:Y:S01]  /*c840*/  HMMA.16816.F32.BF16 R64, R72, R82, R64 ;  /* 0x000000524840723c */ /* 0x000fe20000041840 */
[----:B------:R-:W5:Y:S01]  /*c850*/  LDSM.16.MT88.4 R80, [R248+0xa800] ;  /* 0x00a80000f850783b */ /* 0x000f620000004200 */
[----:B------:R-:W-:Y:S02]  /*c860*/  MUFU.EX2 R108, R108 ;  /* 0x0000006c006c7308 */ /* 0x000fe40000000800 */
[----:B------:R-:W-:Y:S01]  /*c870*/  FADD.FTZ R77, R153, R162 ;  /* 0x000000a2994d7221 */ /* 0x000fe20000010000 */
[----:B------:R-:W-:Y:S01]  /*c880*/  F2FP.BF16.PACK_AB R78, R217, R214 ;  /* 0x000000d6d94e723e */ /* 0x000fe200000010ff */
[----:B------:R-:W-:Y:S01]  /*c890*/  FADD.FTZ R153, R160, R161 ;  /* 0x000000a1a0997221 */ /* 0x000fe20000010000 */
[----:B------:R-:W-:Y:S01]  /*c8a0*/  F2FP.BF16.PACK_AB R72, R156, R151 ;  /* 0x000000979c48723e */ /* 0x000fe200000010ff */
[----:B------:R-:W-:Y:S01]  /*c8b0*/  FADD.FTZ R146, R146, R77 ;  /* 0x0000004d92927221 */ /* 0x000fe20000010000 */
[----:B------:R-:W-:Y:S03]  /*c8c0*/  F2FP.BF16.PACK_AB R73, R158, R157 ;  /* 0x0000009d9e49723e */ /* 0x000fe600000010ff */
[----:B------:R-:W-:Y:S01]  /*c8d0*/  F2FP.BF16.PACK_AB R74, R188, R159 ;  /* 0x0000009fbc4a723e */ /* 0x000fe200000010ff */
[----:B------:R-:W4:Y:S01]  /*c8e0*/  MUFU.EX2 R107, R107 ;  /* 0x0000006b006b7308 */ /* 0x000f220000000800 */
[----:B------:R-:W-:Y:S01]  /*c8f0*/  F2FP.BF16.PACK_AB R75, R190, R189 ;  /* 0x000000bdbe4b723e */ /* 0x000fe200000010ff */
[----:B------:R-:W-:Y:S01]  /*c900*/  FADD.FTZ R157, R157, R122 ;  /* 0x0000007a9d9d7221 */ /* 0x000fe20000010000 */
[----:B------:R-:W-:Y:S01]  /*c910*/  F2FP.BF16.PACK_AB R77, R213, R212 ;  /* 0x000000d4d54d723e */ /* 0x000fe200000010ff */
[----:B------:R-:W-:Y:S01]  /*c920*/  FADD.FTZ R144, R144, R153 ;  /* 0x0000009990907221 */ /* 0x000fe20000010000 */
[----:B--2---:R-:W-:Y:S01]  /*c930*/  F2FP.BF16.PACK_AB R79, R222, R219 ;  /* 0x000000dbde4f723e */ /* 0x004fe200000010ff */
[----:B------:R-:W-:Y:S01]  /*c940*/  FADD.FTZ R158, R158, R157 ;  /* 0x0000009d9e9e7221 */ /* 0x000fe20000010000 */
[----:B-1----:R-:W-:Y:S01]  /*c950*/  F2FP.BF16.PACK_AB R192, R226, R125 ;  /* 0x0000007de2c0723e */ /* 0x002fe200000010ff */
[-C--:B---3--:R-:W-:Y:S02]  /*c960*/  HMMA.16816.F32.BF16 R4, R72, R84.reuse, R4 ;  /* 0x000000544804723c */ /* 0x088fe40000041804 */
[----:B------:R-:W1:Y:S01]  /*c970*/  MUFU.EX2 R106, R106 ;  /* 0x0000006a006a7308 */ /* 0x000e620000000800 */
[----:B------:R-:W-:Y:S02]  /*c980*/  FADD.FTZ R189, R189, R158 ;  /* 0x0000009ebdbd7221 */ /* 0x000fe40000010000 */
[----:B------:R-:W-:Y:S03]  /*c990*/  FADD.FTZ R143, R143, R144 ;  /* 0x000000908f8f7221 */ /* 0x000fe60000010000 */
[C---:B------:R-:W-:Y:S04]  /*c9a0*/  HMMA.16816.F32.BF16 R8, R76.reuse, R84, R8 ;  /* 0x000000544c08723c */ /* 0x040fe80000041808 */
[----:B------:R-:W2:Y:S01]  /*c9b0*/  MUFU.EX2 R103, R103 ;  /* 0x0000006700677308 */ /* 0x000ea20000000800 */
[----:B------:R-:W-:Y:S03]  /*c9c0*/  FADD.FTZ R128, R128, R143 ;  /* 0x0000008f80807221 */ /* 0x000fe60000010000 */
[-C--:B------:R-:W-:Y:S04]  /*c9d0*/  HMMA.16816.F32.BF16 R12, R76, R86.reuse, R12 ;  /* 0x000000564c0c723c */ /* 0x080fe8000004180c */
[----:B----4-:R-:W-:Y:S01]  /*c9e0*/  F2FP.BF16.PACK_AB R193, R107, R108 ;  /* 0x0000006c6bc1723e */ /* 0x010fe200000010ff */
[----:B------:R-:W-:Y:S01]  /*c9f0*/  FADD.FTZ R117, R117, R128 ;  /* 0x0000008075757221 */ /* 0x000fe20000010000 */
[----:B------:R-:W3:Y:S02]  /*ca00*/  MUFU.EX2 R97, R97 ;  /* 0x0000006100617308 */ /* 0x000ee40000000800 */
[C---:B------:R-:W-:Y:S01]  /*ca10*/  HMMA.16816.F32.BF16 R16, R72.reuse, R86, R16 ;  /* 0x000000564810723c */ /* 0x040fe20000041810 */
[----:B------:R-:W4:Y:S03]  /*ca20*/  LDSM.16.MT88.4 R84, [R252+0xb000] ;  /* 0x00b00000fc54783b */ /* 0x000f260000004200 */
[----:B-1----:R-:W-:Y:S01]  /*ca30*/  F2FP.BF16.PACK_AB R194, R111, R106 ;  /* 0x0000006a6fc2723e */ /* 0x002fe200000010ff */
[----:B------:R-:W-:Y:S03]  /*ca40*/  FADD.FTZ R112, R112, R117 ;  /* 0x0000007570707221 */ /* 0x000fe60000010000 */
[-C--:B------:R-:W-:Y:S01]  /*ca50*/  HMMA.16816.F32.BF16 R20, R72, R88.reuse, R20 ;  /* 0x000000584814723c */ /* 0x080fe20000041814 */
[----:B------:R-:W1:Y:S03]  /*ca60*/  MUFU.EX2 R71, R71 ;  /* 0x0000004700477308 */ /* 0x000e660000000800 */
[----:B--2---:R-:W-:Y:S01]  /*ca70*/  F2FP.BF16.PACK_AB R195, R102, R103 ;  /* 0x0000006766c3723e */ /* 0x004fe200000010ff */
[----:B------:R-:W-:Y:S03]  /*ca80*/  FADD.FTZ R112, R105, R112 ;  /* 0x0000007069707221 */ /* 0x000fe60000010000 */
[C---:B------:R-:W-:Y:S03]  /*ca90*/  HMMA.16816.F32.BF16 R24, R76.reuse, R88, R24 ;  /* 0x000000584c18723c */ /* 0x040fe60000041818 */
[----:B------:R-:W-:Y:S01]  /*caa0*/  MUFU.EX2 R101, R101 ;  /* 0x0000006500657308 */ /* 0x000fe20000000800 */
[----:B------:R-:W-:Y:S01]  /*cab0*/  FADD.FTZ R149, R149, R112 ;  /* 0x0000007095957221 */ /* 0x000fe20000010000 */
[----:B---3--:R-:W-:Y:S03]  /*cac0*/  F2FP.BF16.PACK_AB R162, R96, R97 ;  /* 0x0000006160a2723e */ /* 0x008fe600000010ff */
[-C--:B------:R-:W-:Y:S04]  /*cad0*/  HMMA.16816.F32.BF16 R28, R76, R90.reuse, R28 ;  /* 0x0000005a4c1c723c */ /* 0x080fe8000004181c */
[----:B------:R-:W-:Y:S01]  /*cae0*/  FADD.FTZ R124, R124, R149 ;  /* 0x000000957c7c7221 */ /* 0x000fe20000010000 */
[----:B------:R-:W2:Y:S03]  /*caf0*/  MUFU.EX2 R100, R100 ;  /* 0x0000006400647308 */ /* 0x000ea60000000800 */
[C---:B------:R-:W-:Y:S01]  /*cb00*/  HMMA.16816.F32.BF16 R32, R72.reuse, R90, R32 ;  /* 0x0000005a4820723c */ /* 0x040fe20000041820 */
[----:B------:R-:W3:Y:S03]  /*cb10*/  LDSM.16.MT88.4 R88, [R250+0xb000] ;  /* 0x00b00000fa58783b */ /* 0x000ee60000004200 */
[----:B-1----:R-:W-:Y:S01]  /*cb20*/  F2FP.BF16.PACK_AB R163, R70, R71 ;  /* 0x0000004746a3723e */ /* 0x002fe200000010ff */
[----:B------:R-:W-:Y:S02]  /*cb30*/  FADD.FTZ R123, R123, R124 ;  /* 0x0000007c7b7b7221 */ /* 0x000fe40000010000 */
[----:B------:R-:W-:Y:S01]  /*cb40*/  MUFU.EX2 R99, R99 ;  /* 0x0000006300637308 */ /* 0x000fe20000000800 */
[-C--:B------:R-:W-:Y:S04]  /*cb50*/  HMMA.16816.F32.BF16 R36, R72, R92.reuse, R36 ;  /* 0x0000005c4824723c */ /* 0x080fe80000041824 */
[----:B------:R-:W-:Y:S04]  /*cb60*/  FADD.FTZ R116, R116, R123 ;  /* 0x0000007b74747221 */ /* 0x000fe80000010000 */
[C---:B------:R-:W-:Y:S01]  /*cb70*/  HMMA.16816.F32.BF16 R40, R76.reuse, R92, R40 ;  /* 0x0000005c4c28723c */ /* 0x040fe20000041828 */
[----:B------:R-:W1:Y:S03]  /*cb80*/  MUFU.EX2 R98, R98 ;  /* 0x0000006200627308 */ /* 0x000e660000000800 */
[----:B--2---:R-:W-:Y:S04]  /*cb90*/  F2FP.BF16.PACK_AB R160, R100, R101 ;  /* 0x0000006564a0723e */ /* 0x004fe800000010ff */
[-C--:B------:R-:W-:Y:S03]  /*cba0*/  HMMA.16816.F32.BF16 R44, R76, R94.reuse, R44 ;  /* 0x0000005e4c2c723c */ /* 0x080fe6000004182c */
[----:B------:R-:W-:Y:S05]  /*cbb0*/  MUFU.EX2 R208, R208 ;  /* 0x000000d000d07308 */ /* 0x000fea0000000800 */
[C---:B------:R-:W-:Y:S01]  /*cbc0*/  HMMA.16816.F32.BF16 R48, R72.reuse, R94, R48 ;  /* 0x0000005e4830723c */ /* 0x040fe20000041830 */
[----:B------:R-:W2:Y:S04]  /*cbd0*/  LDSM.16.MT88.4 R92, [R249+0xb000] ;  /* 0x00b00000f95c783b */ /* 0x000ea80000004200 */
[----:B------:R-:W3:Y:S03]  /*cbe0*/  MUFU.EX2 R207, R207 ;  /* 0x000000cf00cf7308 */ /* 0x000ee60000000800 */
[-C--:B-----5:R-:W-:Y:S04]  /*cbf0*/  HMMA.16816.F32.BF16 R52, R72, R80.reuse, R52 ;  /* 0x000000504834723c */ /* 0x0a0fe80000041834 */
[----:B-1----:R-:W-:Y:S03]  /*cc00*/  F2FP.BF16.PACK_AB R161, R98, R99 ;  /* 0x0000006362a1723e */ /* 0x002fe600000010ff */
[----:B------:R-:W-:Y:S01]  /*cc10*/  MUFU.EX2 R206, R206 ;  /* 0x000000ce00ce7308 */ /* 0x000fe20000000800 */
[C---:B------:R-:W-:Y:S08]  /*cc20*/  HMMA.16816.F32.BF16 R56, R76.reuse, R80, R56 ;  /* 0x000000504c38723c */ /* 0x040ff00000041838 */
[-C--:B------:R-:W-:Y:S01]  /*cc30*/  HMMA.16816.F32.BF16 R60, R76, R82.reuse, R60 ;  /* 0x000000524c3c723c */ /* 0x080fe2000004183c */
[----:B------:R-:W1:Y:S06]  /*cc40*/  MUFU.EX2 R205, R205 ;  /* 0x000000cd00cd7308 */ /* 0x000e6c0000000800 */
[----:B------:R-:W-:Y:S01]  /*cc50*/  FADD.FTZ R77, R145, R146 ;  /* 0x00000092914d7221 */ /* 0x000fe20000010000 */
[----:B------:R-:W-:Y:S01]  /*cc60*/  HMMA.16816.F32.BF16 R64, R72, R82, R64 ;  /* 0x000000524840723c */ /* 0x000fe20000041840 */
[----:B------:R-:W5:Y:S02]  /*cc70*/  LDSM.16.MT88.4 R80, [R248+0xb000] ;  /* 0x00b00000f850783b */ /* 0x000f640000004200 */
[----:B------:R-:W-:Y:S01]  /*cc80*/  MUFU.EX2 R204, R204 ;  /* 0x000000cc00cc7308 */ /* 0x000fe20000000800 */
[----:B---3--:R-:W-:Y:S01]  /*cc90*/  F2FP.BF16.PACK_AB R76, R207, R208 ;  /* 0x000000d0cf4c723e */ /* 0x008fe200000010ff */
[----:B------:R-:W-:Y:S02]  /*cca0*/  FADD.FTZ R145, R139, R140 ;  /* 0x0000008c8b917221 */ /* 0x000fe40000010000 */
[----:B------:R-:W-:Y:S01]  /*ccb0*/  F2FP.BF16.PACK_AB R72, R224, R223 ;  /* 0x000000dfe048723e */ /* 0x000fe200000010ff */
[----:B------:R-:W-:Y:S01]  /*ccc0*/  FADD.FTZ R139, R138, R77 ;  /* 0x0000004d8a8b7221 */ /* 0x000fe20000010000 */
[----:B------:R-:W-:Y:S03]  /*ccd0*/  F2FP.BF16.PACK_AB R73, R225, R220 ;  /* 0x000000dce149723e */ /* 0x000fe600000010ff */
[----:B------:R-:W-:Y:S01]  /*cce0*/  F2FP.BF16.PACK_AB R74, R215, R216 ;  /* 0x000000d8d74a723e */ /* 0x000fe200000010ff */
[----:B------:R-:W3:Y:S01]  /*ccf0*/  MUFU.EX2 R199, R199 ;  /* 0x000000c700c77308 */ /* 0x000ee20000000800 */
[----:B------:R-:W-:Y:S01]  /*cd00*/  F2FP.BF16.PACK_AB R75, R218, R211 ;  /* 0x000000d3da4b723e */ /* 0x000fe200000010ff */
[----:B------:R-:W-:Y:S01]  /*cd10*/  FADD.FTZ R132, R132, R145 ;  /* 0x0000009184847221 */ /* 0x000fe20000010000 */
[----:B-1----:R-:W-:Y:S01]  /*cd20*/  F2FP.BF16.PACK_AB R77, R205, R206 ;  /* 0x000000cecd4d723e */ /* 0x002fe200000010ff */
[----:B------:R-:W-:Y:S02]  /*cd30*/  FADD.FTZ R134, R134, R139 ;  /* 0x0000008b86867221 */ /* 0x000fe40000010000 */
[----:B------:R-:W-:Y:S02]  /*cd40*/  FADD.FTZ R132, R133, R132 ;  /* 0x0000008485847221 */ /* 0x000fe40000010000 */
[-C--:B----4-:R-:W-:Y:S02]  /*cd50*/  HMMA.16816.F32.BF16 R4, R72, R84.reuse, R4 ;  /* 0x000000544804723c */ /* 0x090fe40000041804 */
[----:B------:R-:W-:Y:S01]  /*cd60*/  MUFU.EX2 R197, R197 ;  /* 0x000000c500c57308 */ /* 0x000fe20000000800 */
[----:B------:R-:W-:Y:S09]  /*cd70*/  FADD.FTZ R135, R135, R134 ;  /* 0x0000008687877221 */ /* 0x000ff20000010000 */
[----:B------:R-:W1:Y:S01]  /*cd80*/  MUFU.EX2 R196, R196 ;  /* 0x000000c400c47308 */ /* 0x000e620000000800 */
[----:B---3--:R-:W-:Y:S02]  /*cd90*/  F2FP.BF16.PACK_AB R78, R199, R204 ;  /* 0x000000ccc74e723e */ /* 0x008fe400000010ff */
[----:B-1----:R-:W-:Y:S07]  /*cda0*/  F2FP.BF16.PACK_AB R79, R196, R197 ;  /* 0x000000c5c44f723e */ /* 0x002fee00000010ff */
[C---:B------:R-:W-:Y:S08]  /*cdb0*/  HMMA.16816.F32.BF16 R8, R76.reuse, R84, R8 ;  /* 0x000000544c08723c */ /* 0x040ff00000041808 */
[-C--:B------:R-:W-:Y:S08]  /*cdc0*/  HMMA.16816.F32.BF16 R12, R76, R86.reuse, R12 ;  /* 0x000000564c0c723c */ /* 0x080ff0000004180c */
[C---:B------:R-:W-:Y:S08]  /*cdd0*/  HMMA.16816.F32.BF16 R16, R72.reuse, R86, R16 ;  /* 0x000000564810723c */ /* 0x040ff00000041810 */
[-C--:B------:R-:W-:Y:S08]  /*cde0*/  HMMA.16816.F32.BF16 R20, R72, R88.reuse, R20 ;  /* 0x000000584814723c */ /* 0x080ff00000041814 */
[C---:B------:R-:W-:Y:S08]  /*cdf0*/  HMMA.16816.F32.BF16 R24, R76.reuse, R88, R24 ;  /* 0x000000584c18723c */ /* 0x040ff00000041818 */
[-C--:B------:R-:W-:Y:S08]  /*ce00*/  HMMA.16816.F32.BF16 R28, R76, R90.reuse, R28 ;  /* 0x0000005a4c1c723c */ /* 0x080ff0000004181c */
[C---:B------:R-:W-:Y:S08]  /*ce10*/  HMMA.16816.F32.BF16 R32, R72.reuse, R90, R32 ;  /* 0x0000005a4820723c */ /* 0x040ff00000041820 */
[-C--:B--2---:R-:W-:Y:S08]  /*ce20*/  HMMA.16816.F32.BF16 R36, R72, R92.reuse, R36 ;  /* 0x0000005c4824723c */ /* 0x084ff00000041824 */
[C---:B------:R-:W-:Y:S08]  /*ce30*/  HMMA.16816.F32.BF16 R40, R76.reuse, R92, R40 ;  /* 0x0000005c4c28723c */ /* 0x040ff00000041828 */
[-C--:B------:R-:W-:Y:S08]  /*ce40*/  HMMA.16816.F32.BF16 R44, R76, R94.reuse, R44 ;  /* 0x0000005e4c2c723c */ /* 0x080ff0000004182c */
[C---:B------:R-:W-:Y:S08]  /*ce50*/  HMMA.16816.F32.BF16 R48, R72.reuse, R94, R48 ;  /* 0x0000005e4830723c */ /* 0x040ff00000041830 */
[-C--:B-----5:R-:W-:Y:S08]  /*ce60*/  HMMA.16816.F32.BF16 R52, R72, R80.reuse, R52 ;  /* 0x000000504834723c */ /* 0x0a0ff00000041834 */
[C---:B------:R-:W-:Y:S08]  /*ce70*/  HMMA.16816.F32.BF16 R56, R76.reuse, R80, R56 ;  /* 0x000000504c38723c */ /* 0x040ff00000041838 */
[-C--:B------:R-:W-:Y:S08]  /*ce80*/  HMMA.16816.F32.BF16 R60, R76, R82.reuse, R60 ;  /* 0x000000524c3c723c */ /* 0x080ff0000004183c */
[----:B------:R-:W-:Y:S07]  /*ce90*/  HMMA.16816.F32.BF16 R64, R72, R82, R64 ;  /* 0x000000524840723c */ /* 0x000fee0000041840 */
[----:B------:R-:W-:Y:S01]  /*cea0*/  FADD.FTZ R73, R137, R132 ;  /* 0x0000008489497221 */ /* 0x000fe20000010000 */
[-C--:B------:R-:W-:Y:S01]  /*ceb0*/  HMMA.16816.F32.BF16 R164, R192, R168.reuse, R4 ;  /* 0x000000a8c0a4723c */ /* 0x080fe20000041804 */
[----:B------:R-:W1:Y:S04]  /*cec0*/  LDSM.16.MT88.4 R4, [R248+0xb800] ;  /* 0x00b80000f804783b */ /* 0x000e680000004200 */
[----:B------:R-:W-:Y:S02]  /*ced0*/  FADD.FTZ R72, R136, R135 ;  /* 0x0000008788487221 */ /* 0x000fe40000010000 */
[----:B------:R-:W-:Y:S01]  /*cee0*/  FADD.FTZ R130, R130, R73 ;  /* 0x0000004982827221 */ /* 0x000fe20000010000 */
[C---:B------:R-:W-:Y:S04]  /*cef0*/  HMMA.16816.F32.BF16 R136, R160.reuse, R168, R8 ;  /* 0x000000a8a088723c */ /* 0x040fe80000041808 */
[----:B------:R-:W-:Y:S02]  /*cf00*/  FADD.FTZ R72, R129, R72 ;  /* 0x0000004881487221 */ /* 0x000fe40000010000 */
[----:B------:R-:W-:Y:S02]  /*cf10*/  FADD.FTZ R131, R131, R130 ;  /* 0x0000008283837221 */ /* 0x000fe40000010000 */
[-C--:B------:R-:W-:Y:S04]  /*cf20*/  HMMA.16816.F32.BF16 R132, R160, R170.reuse, R12 ;  /* 0x000000aaa084723c */ /* 0x080fe8000004180c */
[----:B------:R-:W-:Y:S02]  /*cf30*/  FADD.FTZ R9, R151, R116 ;  /* 0x0000007497097221 */ /* 0x000fe40000010000 */
[----:B------:R-:W-:Y:S02]  /*cf40*/  FADD.FTZ R127, R127, R72 ;  /* 0x000000487f7f7221 */ /* 0x000fe40000010000 */
[C---:B------:R-:W-:Y:S04]  /*cf50*/  HMMA.16816.F32.BF16 R168, R192.reuse, R170, R16 ;  /* 0x000000aac0a8723c */ /* 0x040fe80000041810 */
[----:B------:R-:W-:Y:S02]  /*cf60*/  FADD.FTZ R118, R118, R127 ;  /* 0x0000007f76767221 */ /* 0x000fe40000010000 */
[----:B------:R-:W-:Y:S02]  /*cf70*/  FADD.FTZ R156, R156, R9 ;  /* 0x000000099c9c7221 */ /* 0x000fe40000010000 */
[-C--:B------:R-:W-:Y:S04]  /*cf80*/  HMMA.16816.F32.BF16 R172, R192, R176.reuse, R20 ;  /* 0x000000b0c0ac723c */ /* 0x080fe80000041814 */
[----:B------:R-:W-:Y:S02]  /*cf90*/  FADD.FTZ R120, R120, R131 ;  /* 0x0000008378787221 */ /* 0x000fe40000010000 */
[----:B------:R-:W-:Y:S02]  /*cfa0*/  FADD.FTZ R113, R113, R118 ;  /* 0x0000007671717221 */ /* 0x000fe40000010000 */
[----:B------:R-:W-:Y:S01]  /*cfb0*/  FADD.FTZ R159, R159, R156 ;  /* 0x0000009c9f9f7221 */ /* 0x000fe20000010000 */
[C---:B------:R-:W-:Y:S04]  /*cfc0*/  HMMA.16816.F32.BF16 R144, R160.reuse, R176, R24 ;  /* 0x000000b0a090723c */ /* 0x040fe80000041818 */
[----:B------:R-:W-:Y:S02]  /*cfd0*/  FADD.FTZ R119, R119, R120 ;  /* 0x0000007877777221 */ /* 0x000fe40000010000 */
[----:B------:R-:W-:Y:S02]  /*cfe0*/  FADD.FTZ R113, R150, R113 ;  /* 0x0000007196717221 */ /* 0x000fe40000010000 */
[----:B------:R-:W-:Y:S01]  /*cff0*/  FADD.FTZ R8, R188, R159 ;  /* 0x0000009fbc087221 */ /* 0x000fe20000010000 */
[-C--:B------:R-:W-:Y:S03]  /*d000*/  HMMA.16816.F32.BF16 R140, R160, R178.reuse, R28 ;  /* 0x000000b2a08c723c */ /* 0x080fe6000004181c */
        /* <DEDUP_REMOVED lines=23> */
[-C--:B-1----:R-:W-:Y:S03]  /*d180*/  HMMA.16816.F32.BF16 R188, R192, R4.reuse, R52 ;  /* 0x00000004c0bc723c */ /* 0x082fe60000041834 */
        /* <DEDUP_REMOVED lines=8> */
[----:B------:R-:W-:Y:S01]  /*d210*/  FADD.FTZ R206, R205, R206 ;  /* 0x000000cecdce7221 */ /* 0x000fe20000010000 */
[----:B------:R1:W-:Y:S01]  /*d220*/  STL [R1+0x78], R4 ;  /* 0x0000780401007387 */ /* 0x0003e20000100800 */
[----:B------:R-:W-:Y:S02]  /*d230*/  FADD.FTZ R204, R204, R207 ;  /* 0x000000cfcccc7221 */ /* 0x000fe40000010000 */
[----:B------:R-:W-:Y:S01]  /*d240*/  FADD.FTZ R211, R218, R211 ;  /* 0x000000d3dad37221 */ /* 0x000fe20000010000 */
[----:B------:R-:W-:Y:S04]  /*d250*/  HMMA.16816.F32.BF16 R192, R192, R6, R64 ;  /* 0x00000006c0c0723c */ /* 0x000fe80000041840 */
[----:B------:R-:W-:Y:S02]  /*d260*/  FADD.FTZ R197, R197, R206 ;  /* 0x000000cec5c57221 */ /* 0x000fe40000010000 */
[----:B------:R-:W-:Y:S01]  /*d270*/  FADD.FTZ R204, R199, R204 ;  /* 0x000000ccc7cc7221 */ /* 0x000fe20000010000 */
[----:B------:R-:W-:Y:S01]  /*d280*/  MOV R199, R0 ;  /* 0x0000000000c77202 */ /* 0x000fe20000000f00 */
[----:B------:R-:W-:Y:S04]  /*d290*/  FADD.FTZ R108, R108, R211 ;  /* 0x000000d36c6c7221 */ /* 0x000fe80000010000 */
[----:B------:R-:W-:Y:S01]  /*d2a0*/  FADD.FTZ R196, R196, R197 ;  /* 0x000000c5c4c47221 */ /* 0x000fe20000010000 */
[----:B------:R-:W-:Y:S01]  /*d2b0*/  MOV R197, R2 ;  /* 0x0000000200c57202 */ /* 0x000fe20000000f00 */
[----:B------:R-:W-:Y:S02]  /*d2c0*/  FADD.FTZ R101, R101, R204 ;  /* 0x000000cc65657221 */ /* 0x000fe40000010000 */
[----:B------:R-:W-:Y:S02]  /*d2d0*/  FADD.FTZ R108, R107, R108 ;  /* 0x0000006c6b6c7221 */ /* 0x000fe40000010000 */
[----:B------:R-:W-:Y:S01]  /*d2e0*/  FADD.FTZ R99, R99, R196 ;  /* 0x000000c463637221 */ /* 0x000fe20000010000 */
[----:B------:R-:W-:Y:S01]  /*d2f0*/  MOV R196, R3 ;  /* 0x0000000300c47202 */ /* 0x000fe20000000f00 */
[----:B------:R-:W-:Y:S02]  /*d300*/  FADD.FTZ R103, R103, R108 ;  /* 0x0000006c67677221 */ /* 0x000fe40000010000 */
[----:B------:R-:W-:Y:S02]  /*d310*/  FADD.FTZ R100, R100, R101 ;  /* 0x0000006564647221 */ /* 0x000fe40000010000 */
[----:B------:R-:W-:Y:S02]  /*d320*/  FADD.FTZ R6, R102, R103 ;  /* 0x0000006766067221 */ /* 0x000fe40000010000 */
[----:B------:R-:W-:Y:S02]  /*d330*/  FADD.FTZ R97, R97, R100 ;  /* 0x0000006461617221 */ /* 0x000fe40000010000 */
[----:B------:R-:W-:Y:S01]  /*d340*/  FADD.FTZ R98, R98, R99 ;  /* 0x0000006362627221 */ /* 0x000fe20000010000 */
[----:B------:R2:W-:Y:S01]  /*d350*/  STL [R1+0x74], R6 ;  /* 0x0000740601007387 */ /* 0x0005e20000100800 */
[----:B------:R-:W-:Y:S02]  /*d360*/  FADD.FTZ R5, R96, R97 ;  /* 0x0000006160057221 */ /* 0x000fe40000010000 */
[----:B------:R-:W-:Y:S03]  /*d370*/  FADD.FTZ R71, R71, R98 ;  /* 0x0000006247477221 */ /* 0x000fe60000010000 */
[----:B------:R2:W-:Y:S01]  /*d380*/  STL [R1+0x70], R5 ;  /* 0x0000700501007387 */ /* 0x0005e20000100800 */
[----:B-1----:R-:W-:Y:S05]  /*d390*/  FADD.FTZ R4, R70, R71 ;  /* 0x0000004746047221 */ /* 0x002fea0000010000 */
[----:B------:R2:W-:Y:S04]  /*d3a0*/  STL [R1+0x6c], R4 ;  /* 0x00006c0401007387 */ /* 0x0005e80000100800 */
[----:B------:R2:W-:Y:S02]  /*d3b0*/  STL [R1+0x68], R243 ;  /* 0x000068f301007387 */ /* 0x0005e40000100800 */
[----:B--2---:R-:W-:-:S05]  /*d3c0*/  @P0 BRA `(.L_x_50) ;  /* 0xffffa7f000000947 */ /* 0x004fca000383ffff */
.L_x_49:
[----:B--2---:R-:W2:Y:S04]  /*d3d0*/  LDL.LU R5, [R1+0x78] ;  /* 0x0000780001057983 */ /* 0x004ea80000300800 */
[----:B------:R-:W3:Y:S04]  /*d3e0*/  LDL.LU R4, [R1+0x74] ;  /* 0x0000740001047983 */ /* 0x000ee80000300800 */
[----:B------:R-:W4:Y:S04]  /*d3f0*/  LDL.LU R13, [R1+0x70] ;  /* 0x00007000010d7983 */ /* 0x000f280000300800 */
[----:B------:R-:W4:Y:S04]  /*d400*/  LDL.LU R12, [R1+0x6c] ;  /* 0x00006c00010c7983 */ /* 0x000f280000300800 */
[----:B------:R-:W4:Y:S04]  /*d410*/  LDL.LU R11, [R1+0x3c] ;  /* 0x00003c00010b7983 */ /* 0x000f280000300800 */
[----:B------:R-:W4:Y:S01]  /*d420*/  LDL.LU R52, [R1+0x20] ;  /* 0x0000200001347983 */ /* 0x000f220000300800 */
[----:B------:R-:W-:-:S03]  /*d430*/  MOV R14, 0x3f800000 ;  /* 0x3f800000000e7802 */ /* 0x000fc60000000f00 */
[----:B------:R1:W5:Y:S01]  /*d440*/  LDL R58, [R1+0x1c] ;  /* 0x00001c00013a7983 */ /* 0x0003620000100800 */
[----:B------:R-:W-:Y:S01]  /*d450*/  CS2R R56, SRZ ;  /* 0x0000000000387805 */ /* 0x000fe2000001ff00 */
[----:B------:R-:W-:Y:S02]  /*d460*/  BSSY B0, `(.L_x_53) ;  /* 0x000012d000007945 */ /* 0x000fe40003800000 */
[----:B--2---:R-:W2:Y:S04]  /*d470*/  SHFL.BFLY PT, R10, R5, 0x2, 0x1f ;  /* 0x0c401f00050a7f89 */ /* 0x004ea800000e0000 */
[----:B---3--:R-:W3:Y:S04]  /*d480*/  SHFL.BFLY PT, R8, R4, 0x2, 0x1f ;  /* 0x0c401f0004087f89 */ /* 0x008ee800000e0000 */
[----:B----4-:R-:W4:Y:S04]  /*d490*/  SHFL.BFLY PT, R6, R13, 0x2, 0x1f ;  /* 0x0c401f000d067f89 */ /* 0x010f2800000e0000 */
[----:B------:R-:W1:Y:S01]  /*d4a0*/  SHFL.BFLY PT, R16, R12, 0x2, 0x1f ;  /* 0x0c401f000c107f89 */ /* 0x000e6200000e0000 */
[----:B------:R-:W-:-:S02]  /*d4b0*/  MOV R48, R11 ;  /* 0x0000000b00307202 */ /* 0x000fc40000000f00 */
[----:B------:R-:W-:Y:S01]  /*d4c0*/  ISETP.NE.AND P0, PT, R52, -0x1, PT ;  /* 0xffffffff3400780c */ /* 0x000fe20003f05270 */
[----:B--2---:R-:W-:Y:S02]  /*d4d0*/  FADD.FTZ R10, R10, R5 ;  /* 0x000000050a0a7221 */ /* 0x004fe40000010000 */
[----:B------:R-:W2:Y:S01]  /*d4e0*/  S2R R5, SR_TID.X ;  /* 0x0000000000057919 */ /* 0x000ea20000002100 */
[----:B---3--:R-:W-:-:S03]  /*d4f0*/  FADD.FTZ R8, R8, R4 ;  /* 0x0000000408087221 */ /* 0x008fc60000010000 */
[----:B------:R-:W3:Y:S01]  /*d500*/  S2R R4, SR_CTAID.Y ;  /* 0x0000000000047919 */ /* 0x000ee20000002600 */
[----:B----4-:R-:W-:-:S03]  /*d510*/  FADD.FTZ R6, R6, R13 ;  /* 0x0000000d06067221 */ /* 0x010fc60000010000 */
[----:B------:R-:W4:Y:S01]  /*d520*/  SHFL.BFLY PT, R7, R8, 0x1, 0x1f ;  /* 0x0c201f0008077f89 */ /* 0x000f2200000e0000 */
[----:B-1----:R-:W-:-:S03]  /*d530*/  FADD.FTZ R16, R16, R12 ;  /* 0x0000000c10107221 */ /* 0x002fc60000010000 */
[----:B------:R-:W1:Y:S01]  /*d540*/  SHFL.BFLY PT, R9, R10, 0x1, 0x1f ;  /* 0x0c201f000a097f89 */ /* 0x000e6200000e0000 */
[----:B------:R-:W-:-:S03]  /*d550*/  @P0 IMAD.WIDE.U32 R12, R52, c[0x0][0x1e8], RZ ;  /* 0x00007a00340c0a25 */ /* 0x000fc600078e00ff */
[----:B------:R-:W1:Y:S01]  /*d560*/  SHFL.BFLY PT, R17, R6, 0x1, 0x1f ;  /* 0x0c201f0006117f89 */ /* 0x000e6200000e0000 */
[----:B------:R-:W-:-:S03]  /*d570*/  @P0 IMAD R11, R52, c[0x0][0x1ec], R13 ;  /* 0x00007b00340b0a24 */ /* 0x000fc600078e020d */
[----:B------:R-:W1:Y:S01]  /*d580*/  SHFL.BFLY PT, R15, R16, 0x1, 0x1f ;  /* 0x0c201f00100f7f89 */ /* 0x000e6200000e0000 */
[----:B---3--:R-:W-:Y:S01]  /*d590*/  @!P0 SHF.R.S32.HI R19, RZ, 0x1f, R4 ;  /* 0x0000001fff138819 */ /* 0x008fe20000011404 */
[----:B------:R-:W-:-:S04]  /*d5a0*/  @!P0 IMAD.WIDE.U32 R20, R4, c[0x0][0x1e0], RZ ;  /* 0x0000780004148a25 */ /* 0x000fc800078e00ff */
[----:B----4-:R-:W-:Y:S01]  /*d5b0*/  FADD.FTZ R7, R8, R7 ;  /* 0x0000000708077221 */ /* 0x010fe20000010000 */
[----:B--2---:R-:W-:Y:S01]  /*d5c0*/  SHF.R.S32.HI R8, RZ, 0x1f, R5 ;  /* 0x0000001fff087819 */ /* 0x004fe20000011405 */
[----:B------:R-:W-:Y:S01]  /*d5d0*/  @!P0 IMAD R19, R19, c[0x0][0x1e0], RZ ;  /* 0x0000780013138a24 */ /* 0x000fe200078e02ff */
[----:B------:R-:W-:Y:S01]  /*d5e0*/  @!P0 MOV R12, R20 ;  /* 0x00000014000c8202 */ /* 0x000fe20000000f00 */
[----:B-1----:R-:W-:Y:S01]  /*d5f0*/  FADD.FTZ R9, R10, R9 ;  /* 0x000000090a097221 */ /* 0x002fe20000010000 */
[----:B------:R-:W-:Y:S01]  /*d600*/  FSETP.NE.FTZ.AND P5, PT, R7, RZ, PT ;  /* 0x000000ff0700720b */ /* 0x000fe20003fb5000 */
[----:B------:R-:W-:Y:S01]  /*d610*/  @!P0 IMAD R10, R4, c[0x0][0x1e4], R19 ;  /* 0x00007900040a8a24 */ /* 0x000fe200078e0213 */
[----:B------:R-:W-:Y:S01]  /*d620*/  LEA.HI R13, R8, R5, RZ, 0x2 ;  /* 0x00000005080d7211 */ /* 0x000fe200078f10ff */
[----:B------:R-:W-:Y:S01]  /*d630*/  FADD.FTZ R17, R6, R17 ;  /* 0x0000001106117221 */ /* 0x000fe20000010000 */
[----:B------:R-:W-:Y:S01]  /*d640*/  FSETP.NE.FTZ.AND P6, PT, R9, RZ, PT ;  /* 0x000000ff0900720b */ /* 0x000fe20003fd5000 */
[----:B------:R-:W-:Y:S01]  /*d650*/  @!P0 IMAD.IADD R11, R21, 0x1, R10 ;  /* 0x00000001150b8824 */ /* 0x000fe200078e020a */
[----:B------:R-:W-:Y:S01]  /*d660*/  MOV R10, 0x3f800000 ;  /* 0x3f800000000a7802 */ /* 0x000fe20000000f00 */
[----:B------:R-:W-:Y:S01]  /*d670*/  FADD.FTZ R6, R16, R15 ;  /* 0x0000000f10067221 */ /* 0x000fe20000010000 */
[----:B------:R-:W-:-:S02]  /*d680*/  LOP3.LUT R16, R13, 0x3ffffffc, RZ, 0xc0, !PT ;  /* 0x3ffffffc0d107812 */ /* 0x000fc400078ec0ff */
[----:B------:R-:W-:Y:S02]  /*d690*/  FSETP.NE.FTZ.AND P4, PT, R17, RZ, PT ;  /* 0x000000ff1100720b */ /* 0x000fe40003f95000 */
[----:B------:R-:W-:Y:S01]  /*d6a0*/  FSETP.NE.FTZ.AND P3, PT, R6, RZ, PT ;  /* 0x000000ff0600720b */ /* 0x000fe20003f75000 */
[----:B------:R-:W1:Y:S01]  /*d6b0*/  @P5 MUFU.RCP R10, R7 ;  /* 0x00000007000a5308 */ /* 0x000e620000001000 */
[-C--:B------:R-:W-:Y:S02]  /*d6c0*/  LEA.HI R8, R8, R5.reuse, RZ, 0x5 ;  /* 0x0000000508087211 */ /* 0x080fe400078f28ff */
[----:B------:R-:W-:Y:S02]  /*d6d0*/  IADD3 R16, -R16, R5, RZ ;  /* 0x0000000510107210 */ /* 0x000fe40007ffe1ff */
[----:B------:R-:W-:Y:S02]  /*d6e0*/  MOV R5, 0x3f800000 ;  /* 0x3f80000000057802 */ /* 0x000fe40000000f00 */
[----:B------:R-:W-:Y:S01]  /*d6f0*/  SHF.R.S32.HI R15, RZ, 0x5, R8 ;  /* 0x00000005ff0f7819 */ /* 0x000fe20000011408 */
[----:B------:R-:W2:Y:S03]  /*d700*/  @P6 MUFU.RCP R14, R9 ;  /* 0x00000009000e6308 */ /* 0x000ea60000001000 */
[----:B------:R-:W-:Y:S01]  /*d710*/  LEA R16, R15, R16, 0x9 ;  /* 0x000000100f107211 */ /* 0x000fe200078e48ff */
[----:B-1----:R-:W-:-:S04]  /*d720*/  FMUL.FTZ R166, R10, R166 ;  /* 0x000000a60aa67220 */ /* 0x002fc80000410000 */
[----:B------:R-:W1:Y:S01]  /*d730*/  @P4 MUFU.RCP R5, R17 ;  /* 0x0000001100054308 */ /* 0x000e620000001000 */
[C---:B------:R-:W-:Y:S02]  /*d740*/  FMUL.FTZ R167, R10.reuse, R167 ;  /* 0x000000a70aa77220 */ /* 0x040fe40000410000 */
[C---:B------:R-:W-:Y:S02]  /*d750*/  FMUL.FTZ R170, R10.reuse, R170 ;  /* 0x000000aa0aaa7220 */ /* 0x040fe40000410000 */
[C---:B------:R-:W-:Y:S01]  /*d760*/  FMUL.FTZ R171, R10.reuse, R171 ;  /* 0x000000ab0aab7220 */ /* 0x040fe20000410000 */
[----:B------:R-:W-:Y:S01]  /*d770*/  F2FP.BF16.PACK_AB R166, R167, R166 ;  /* 0x000000a6a7a6723e */ /* 0x000fe200000010ff */
[C---:B------:R-:W-:Y:S01]  /*d780*/  FMUL.FTZ R174, R10.reuse, R174 ;  /* 0x000000ae0aae7220 */ /* 0x040fe20000410000 */
[----:B------:R-:W-:Y:S01]  /*d790*/  @P5 MUFU.LG2 R7, R7 ;  /* 0x0000000700075308 */ /* 0x000fe20000000c00 */
[C---:B------:R-:W-:Y:S01]  /*d7a0*/  FMUL.FTZ R175, R10.reuse, R175 ;  /* 0x000000af0aaf7220 */ /* 0x040fe20000410000 */
[----:B------:R-:W-:Y:S01]  /*d7b0*/  F2FP.BF16.PACK_AB R170, R171, R170 ;  /* 0x000000aaabaa723e */ /* 0x000fe200000010ff */
[----:B------:R-:W-:-:S02]  /*d7c0*/  FMUL.FTZ R178, R10, R178 ;  /* 0x000000b20ab27220 */ /* 0x000fc40000410000 */
[C---:B------:R-:W-:Y:S01]  /*d7d0*/  FMUL.FTZ R179, R10.reuse, R179 ;  /* 0x000000b30ab37220 */ /* 0x040fe20000410000 */
[----:B------:R-:W-:Y:S01]  /*d7e0*/  F2FP.BF16.PACK_AB R174, R175, R174 ;  /* 0x000000aeafae723e */ /* 0x000fe200000010ff */
[C---:B------:R-:W-:Y:S01]  /*d7f0*/  FMUL.FTZ R182, R10.reuse, R182 ;  /* 0x000000b60ab67220 */ /* 0x040fe20000410000 */
[----:B------:R-:W-:Y:S01]  /*d800*/  @P6 MUFU.LG2 R9, R9 ;  /* 0x0000000900096308 */ /* 0x000fe20000000c00 */
[C---:B------:R-:W-:Y:S01]  /*d810*/  FMUL.FTZ R183, R10.reuse, R183 ;  /* 0x000000b70ab77220 */ /* 0x040fe20000410000 */
[----:B------:R-:W-:Y:S01]  /*d820*/  F2FP.BF16.PACK_AB R178, R179, R178 ;  /* 0x000000b2b3b2723e */ /* 0x000fe200000010ff */
        /* <DEDUP_REMOVED lines=8> */
[----:B------:R-:W-:Y:S01]  /*d8b0*/  FMUL.FTZ R195, R10, R195 ;  /* 0x000000c30ac37220 */ /* 0x000fe20000410000 */
[--C-:B------:R-:W-:Y:S01]  /*d8c0*/  SHF.R.S32.HI R10, RZ, 0x2, R13.reuse ;  /* 0x00000002ff0a7819 */ /* 0x100fe2000001140d */
[C---:B--2---:R-:W-:Y:S01]  /*d8d0*/  FMUL.FTZ R164, R14.reuse, R164 ;  /* 0x000000a40ea47220 */ /* 0x044fe20000410000 */
[----:B------:R-:W-:Y:S01]  /*d8e0*/  SHF.R.S32.HI R13, RZ, 0x1f, R13 ;  /* 0x0000001fff0d7819 */ /* 0x000fe2000001140d */
[C---:B------:R-:W-:Y:S01]  /*d8f0*/  FMUL.FTZ R165, R14.reuse, R165 ;  /* 0x000000a50ea57220 */ /* 0x040fe20000410000 */
[----:B------:R-:W-:Y:S01]  /*d900*/  F2FP.BF16.PACK_AB R190, R191, R190 ;  /* 0x000000bebfbe723e */ /* 0x000fe200000010ff */
[C---:B------:R-:W-:Y:S01]  /*d910*/  FMUL.FTZ R168, R14.reuse, R168 ;  /* 0x000000a80ea87220 */ /* 0x040fe20000410000 */
[----:B------:R-:W-:Y:S01]  /*d920*/  LEA.HI R13, R13, R10, RZ, 0x3 ;  /* 0x0000000a0d0d7211 */ /* 0x000fe200078f18ff */
[C---:B------:R-:W-:Y:S01]  /*d930*/  FMUL.FTZ R169, R14.reuse, R169 ;  /* 0x000000a90ea97220 */ /* 0x040fe20000410000 */
[----:B------:R-:W-:Y:S01]  /*d940*/  F2FP.BF16.PACK_AB R164, R165, R164 ;  /* 0x000000a4a5a4723e */ /* 0x000fe200000010ff */
[C---:B------:R-:W-:Y:S01]  /*d950*/  FMUL.FTZ R172, R14.reuse, R172 ;  /* 0x000000ac0eac7220 */ /* 0x040fe20000410000 */
[----:B------:R-:W-:Y:S01]  /*d960*/  LOP3.LUT R13, R13, 0xfffffff8, RZ, 0xc0, !PT ;  /* 0xfffffff80d0d7812 */ /* 0x000fe200078ec0ff */
[C---:B------:R-:W-:Y:S01]  /*d970*/  FMUL.FTZ R173, R14.reuse, R173 ;  /* 0x000000ad0ead7220 */ /* 0x040fe20000410000 */
[----:B------:R-:W-:Y:S01]  /*d980*/  F2FP.BF16.PACK_AB R168, R169, R168 ;  /* 0x000000a8a9a8723e */ /* 0x000fe200000010ff */
[----:B------:R-:W-:Y:S01]  /*d990*/  FMUL.FTZ R176, R14, R176 ;  /* 0x000000b00eb07220 */ /* 0x000fe20000410000 */
[----:B------:R-:W-:Y:S01]  /*d9a0*/  IADD3 R13, R10, -R13, RZ ;  /* 0x8000000d0a0d7210 */ /* 0x000fe20007ffe0ff */
[C---:B------:R-:W-:Y:S01]  /*d9b0*/  FMUL.FTZ R177, R14.reuse, R177 ;  /* 0x000000b10eb17220 */ /* 0x040fe20000410000 */
[----:B------:R-:W-:Y:S01]  /*d9c0*/  F2FP.BF16.PACK_AB R172, R173, R172 ;  /* 0x000000acadac723e */ /* 0x000fe200000010ff */
[C---:B------:R-:W-:Y:S01]  /*d9d0*/  FMUL.FTZ R180, R14.reuse, R180 ;  /* 0x000000b40eb47220 */ /* 0x040fe20000410000 */
[C---:B------:R-:W-:Y:S01]  /*d9e0*/  LOP3.LUT R8, R13.reuse, 0x1, RZ, 0xc0, !PT ;  /* 0x000000010d087812 */ /* 0x040fe200078ec0ff */
[C---:B------:R-:W-:Y:S01]  /*d9f0*/  FMUL.FTZ R181, R14.reuse, R181 ;  /* 0x000000b50eb57220 */ /* 0x040fe20000410000 */
[----:B------:R-:W-:Y:S01]  /*da00*/  SHF.L.U32 R10, R13, 0x6, RZ ;  /* 0x000000060d0a7819 */ /* 0x000fe200000006ff */
[----:B------:R-:W-:Y:S01]  /*da10*/  FMUL.FTZ R184, R14, R184 ;  /* 0x000000b80eb87220 */ /* 0x000fe20000410000 */
[----:B------:R-:W-:Y:S01]  /*da20*/  ISETP.NE.U32.AND P1, PT, R8, 0x1, PT ;  /* 0x000000010800780c */ /* 0x000fe20003f25070 */
[----:B------:R-:W-:Y:S01]  /*da30*/  FMUL.FTZ R185, R14, R185 ;  /* 0x000000b90eb97220 */ /* 0x000fe20000410000 */
[----:B------:R-:W-:Y:S01]  /*da40*/  LOP3.LUT R10, R10, 0x1c0, RZ, 0xc0, !PT ;  /* 0x000001c00a0a7812 */ /* 0x000fe200078ec0ff */
[C---:B------:R-:W-:Y:S01]  /*da50*/  FMUL.FTZ R188, R14.reuse, R188 ;  /* 0x000000bc0ebc7220 */ /* 0x040fe20000410000 */
[----:B------:R-:W-:Y:S01]  /*da60*/  F2FP.BF16.PACK_AB R176, R177, R176 ;  /* 0x000000b0b1b0723e */ /* 0x000fe200000010ff */
[----:B------:R-:W-:Y:S01]  /*da70*/  FMUL.FTZ R189, R14, R189 ;  /* 0x000000bd0ebd7220 */ /* 0x000fe20000410000 */
[----:B------:R-:W-:Y:S01]  /*da80*/  LEA.HI R19, R10, R10, RZ, 0x1d ;  /* 0x0000000a0a137211 */ /* 0x000fe200078fe8ff */
[C---:B------:R-:W-:Y:S01]  /*da90*/  FMUL.FTZ R192, R14.reuse, R192 ;  /* 0x000000c00ec07220 */ /* 0x040fe20000410000 */
[----:B------:R-:W-:Y:S01]  /*daa0*/  F2FP.BF16.PACK_AB R180, R181, R180 ;  /* 0x000000b4b5b4723e */ /* 0x000fe200000010ff */
[----:B------:R-:W-:Y:S01]  /*dab0*/  FMUL.FTZ R193, R14, R193 ;  /* 0x000000c10ec17220 */ /* 0x000fe20000410000 */
[----:B------:R-:W-:Y:S01]  /*dac0*/  LEA R16, R16, R19, 0x1 ;  /* 0x0000001310107211 */ /* 0x000fe200078e08ff */
[----:B------:R-:W-:Y:S01]  /*dad0*/  IMAD.MOV.U32 R14, RZ, RZ, 0x3f800000 ;  /* 0x3f800000ff0e7424 */ /* 0x000fe200078e00ff */
[----:B------:R-:W-:Y:S01]  /*dae0*/  F2FP.BF16.PACK_AB R184, R185, R184 ;  /* 0x000000b8b9b8723e */ /* 0x000fe200000010ff */
[----:B------:R-:W-:Y:S01]  /*daf0*/  IMAD.MOV.U32 R8, RZ, RZ, -0x10 ;  /* 0xfffffff0ff087424 */ /* 0x000fe200078e00ff */
[----:B------:R-:W-:Y:S01]  /*db00*/  SHF.L.U32 R19, R16, 0x1, RZ ;  /* 0x0000000110137819 */ /* 0x000fe200000006ff */
[----:B-1----:R-:W-:Y:S01]  /*db10*/  FMUL.FTZ R136, R5, R136 ;  /* 0x0000008805887220 */ /* 0x002fe20000410000 */
[----:B------:R-:W-:Y:S01]  /*db20*/  F2FP.BF16.PACK_AB R188, R189, R188 ;  /* 0x000000bcbdbc723e */ /* 0x000fe200000010ff */
[----:B------:R-:W1:Y:S01]  /*db30*/  @P3 MUFU.RCP R14, R6 ;  /* 0x00000006000e3308 */ /* 0x000e620000001000 */
[----:B------:R-:W-:Y:S01]  /*db40*/  SEL R10, R8, 0x10, !P1 ;  /* 0x00000010080a7807 */ /* 0x000fe20004800000 */
[----:B------:R-:W-:Y:S01]  /*db50*/  FMUL.FTZ R137, R5, R137 ;  /* 0x0000008905897220 */ /* 0x000fe20000410000 */
[----:B------:R-:W2:Y:S01]  /*db60*/  LDC.U8 R8, c[0x0][0x329] ;  /* 0x0000ca40ff087b82 */ /* 0x000ea20000000000 */
[----:B------:R-:W-:Y:S01]  /*db70*/  R2P PR, R13, 0x6 ;  /* 0x000000060d007804 */ /* 0x000fe20000000000 */
[----:B------:R-:W-:Y:S01]  /*db80*/  FMUL.FTZ R132, R5, R132 ;  /* 0x0000008405847220 */ /* 0x000fe20000410000 */
[----:B------:R-:W-:Y:S01]  /*db90*/  IADD3 R21, R19, 0x40, RZ ;  /* 0x0000004013157810 */ /* 0x000fe20007ffe0ff */
[----:B------:R-:W-:Y:S01]  /*dba0*/  FMUL.FTZ R133, R5, R133 ;  /* 0x0000008505857220 */ /* 0x000fe20000410000 */
[----:B------:R-:W-:Y:S01]  /*dbb0*/  F2FP.BF16.PACK_AB R136, R137, R136 ;  /* 0x000000888988723e */ /* 0x000fe200000010ff */
[C---:B------:R-:W-:Y:S01]  /*dbc0*/  FMUL.FTZ R144, R5.reuse, R144 ;  /* 0x0000009005907220 */ /* 0x040fe20000410000 */
[----:B------:R-:W-:Y:S01]  /*dbd0*/  STS [R19], R164 ;  /* 0x000000a413007388 */ /* 0x000fe20000000800 */
[----:B------:R-:W-:Y:S01]  /*dbe0*/  FMUL.FTZ R145, R5, R145 ;  /* 0x0000009105917220 */ /* 0x000fe20000410000 */
[----:B------:R-:W-:Y:S01]  /*dbf0*/  F2FP.BF16.PACK_AB R132, R133, R132 ;  /* 0x000000848584723e */ /* 0x000fe200000010ff */
[C---:B------:R-:W-:Y:S01]  /*dc00*/  FMUL.FTZ R140, R5.reuse, R140 ;  /* 0x0000008c058c7220 */ /* 0x040fe20000410000 */
[----:B------:R-:W-:Y:S01]  /*dc10*/  STS [R19+0x400], R166 ;  /* 0x000400a613007388 */ /* 0x000fe20000000800 */
[----:B------:R-:W-:Y:S01]  /*dc20*/  FMUL.FTZ R141, R5, R141 ;  /* 0x0000008d058d7220 */ /* 0x000fe20000410000 */
[----:B------:R-:W-:Y:S01]  /*dc30*/  F2FP.BF16.PACK_AB R144, R145, R144 ;  /* 0x000000909190723e */ /* 0x000fe200000010ff */
[----:B------:R-:W-:Y:S01]  /*dc40*/  FMUL.FTZ R152, R5, R152 ;  /* 0x0000009805987220 */ /* 0x000fe20000410000 */
[----:B------:R-:W-:Y:S01]  /*dc50*/  @P2 IADD3 R21, R19, -0x40, RZ ;  /* 0xffffffc013152810 */ /* 0x000fe20007ffe0ff */
[----:B------:R-:W-:Y:S01]  /*dc60*/  FMUL.FTZ R153, R5, R153 ;  /* 0x0000009905997220 */ /* 0x000fe20000410000 */
[----:B------:R-:W-:Y:S01]  /*dc70*/  F2FP.BF16.PACK_AB R140, R141, R140 ;  /* 0x0000008c8d8c723e */ /* 0x000fe200000010ff */
        /* <DEDUP_REMOVED lines=8> */
[----:B------:R-:W-:-:S02]  /*dd00*/  FMUL.FTZ R160, R5, R160 ;  /* 0x000000a005a07220 */ /* 0x000fc40000410000 */
[C---:B-1----:R-:W-:Y:S01]  /*dd10*/  FMUL.FTZ R139, R14.reuse, R139 ;  /* 0x0000008b0e8b7220 */ /* 0x042fe20000410000 */
[----:B------:R-:W-:Y:S01]  /*dd20*/  F2FP.BF16.PACK_AB R156, R157, R156 ;  /* 0x0000009c9d9c723e */ /* 0x000fe200000010ff */
[C---:B------:R-:W-:Y:S02]  /*dd30*/  FMUL.FTZ R138, R14.reuse, R138 ;  /* 0x0000008a0e8a7220 */ /* 0x040fe40000410000 */
[C---:B------:R-:W-:Y:S02]  /*dd40*/  FMUL.FTZ R135, R14.reuse, R135 ;  /* 0x000000870e877220 */ /* 0x040fe40000410000 */
[C---:B------:R-:W-:Y:S01]  /*dd50*/  FMUL.FTZ R134, R14.reuse, R134 ;  /* 0x000000860e867220 */ /* 0x040fe20000410000 */
        /* <DEDUP_REMOVED lines=19> */
[----:B------:R-:W-:Y:S02]  /*de90*/  FMUL.FTZ R14, R14, R162 ;  /* 0x000000a20e0e7220 */ /* 0x000fe40000410000 */
[----:B------:R-:W-:Y:S01]  /*dea0*/  IMAD.MOV.U32 R13, RZ, RZ, 0x20 ;  /* 0x00000020ff0d7424 */ /* 0x000fe200078e00ff */
[----:B------:R-:W-:Y:S02]  /*deb0*/  F2FP.BF16.PACK_AB R160, R5, R160 ;  /* 0x000000a005a0723e */ /* 0x000fe400000010ff */
[----:B------:R-:W-:-:S02]  /*dec0*/  F2FP.BF16.PACK_AB R163, R163, R14 ;  /* 0x0000000ea3a3723e */ /* 0x000fc400000010ff */
[----:B------:R-:W-:Y:S02]  /*ded0*/  IADD3 R5, R19, R10, RZ ;  /* 0x0000000a13057210 */ /* 0x000fe40007ffe0ff */
[----:B------:R-:W-:Y:S02]  /*dee0*/  SEL R14, R13, 0xffffffe0, !P1 ;  /* 0xffffffe00d0e7807 */ /* 0x000fe40004800000 */
[----:B------:R-:W1:Y:S01]  /*def0*/  LDC.U8 R13, c[0x0][0x328] ;  /* 0x0000ca00ff0d7b82 */ /* 0x000e620000000000 */
[----:B------:R-:W-:Y:S01]  /*df00*/  STS [R5], R168 ;  /* 0x000000a805007388 */ /* 0x000fe20000000800 */
[-C--:B------:R-:W-:Y:S02]  /*df10*/  IADD3 R25, R19, R14.reuse, RZ ;  /* 0x0000000e13197210 */ /* 0x080fe40007ffe0ff */
[----:B------:R-:W-:Y:S01]  /*df20*/  IADD3 R23, R5, R14, RZ ;  /* 0x0000000e05177210 */ /* 0x000fe20007ffe0ff */
[----:B------:R-:W-:Y:S01]  /*df30*/  STS [R5+0x400], R170 ;  /* 0x000400aa05007388 */ /* 0x000fe20000000800 */
[----:B--2---:R-:W-:-:S03]  /*df40*/  ISETP.NE.AND P1, PT, R8, RZ, PT ;  /* 0x000000ff0800720c */ /* 0x004fc60003f25270 */
[----:B------:R-:W-:Y:S04]  /*df50*/  STS [R19+0x2000], R136 ;  /* 0x0020008813007388 */ /* 0x000fe80000000800 */
[----:B------:R2:W-:Y:S04]  /*df60*/  STS [R19+0x2400], R138 ;  /* 0x0024008a13007388 */ /* 0x0005e80000000800 */
[----:B------:R-:W-:Y:S04]  /*df70*/  STS [R5+0x2000], R132 ;  /* 0x0020008405007388 */ /* 0x000fe80000000800 */
[----:B------:R3:W-:Y:S01]  /*df80*/  STS [R5+0x2400], R134 ;  /* 0x0024008605007388 */ /* 0x0007e20000000800 */
[----:B-1----:R-:W-:-:S03]  /*df90*/  ISETP.NE.AND P2, PT, R13, RZ, PT ;  /* 0x000000ff0d00720c */ /* 0x002fc60003f45270 */
[----:B------:R-:W-:Y:S01]  /*dfa0*/  STS [R25], R172 ;  /* 0x000000ac19007388 */ /* 0x000fe20000000800 */
[----:B------:R-:W-:-:S03]  /*dfb0*/  @P1 IMAD.MOV.U32 R13, RZ, RZ, 0x1 ;  /* 0x00000001ff0d1424 */ /* 0x000fc600078e00ff */
[----:B------:R-:W-:Y:S04]  /*dfc0*/  STS [R25+0x400], R174 ;  /* 0x000400ae19007388 */ /* 0x000fe80000000800 */
[----:B------:R-:W-:Y:S04]  /*dfd0*/  STS [R23], R176 ;  /* 0x000000b017007388 */ /* 0x000fe80000000800 */
[----:B------:R-:W-:Y:S01]  /*dfe0*/  STS [R23+0x400], R178 ;  /* 0x000400b217007388 */ /* 0x000fe20000000800 */
[----:B--2---:R-:W-:-:S03]  /*dff0*/  IADD3 R19, R14, 0x400, R21 ;  /* 0x000004000e137810 */ /* 0x004fc60007ffe015 */
[----:B------:R-:W-:Y:S01]  /*e000*/  STS [R25+0x2000], R144 ;  /* 0x0020009019007388 */ /* 0x000fe20000000800 */
[C---:B------:R-:W-:Y:S01]  /*e010*/  IADD3 R18, R10.reuse, R19, RZ ;  /* 0x000000130a127210 */ /* 0x040fe20007ffe0ff */
[----:B------:R-:W-:Y:S01]  /*e020*/  IMAD.IADD R19, R10, 0x1, R21 ;  /* 0x000000010a137824 */ /* 0x000fe200078e0215 */
[----:B------:R-:W-:Y:S01]  /*e030*/  @!P1 MOV R10, c[0x0][0x214] ;  /* 0x00008500000a9a02 */ /* 0x000fe20000000f00 */
[----:B------:R1:W-:Y:S01]  /*e040*/  STS [R25+0x2400], R146 ;  /* 0x0024009219007388 */ /* 0x0003e20000000800 */
[----:B---3--:R-:W-:-:S03]  /*e050*/  @P1 MOV R5, c[0x0][0x210] ;  /* 0x0000840000051a02 */ /* 0x008fc60000000f00 */
[----:B------:R-:W-:Y:S02]  /*e060*/  STS [R23+0x2000], R140 ;  /* 0x0020008c17007388 */ /* 0x000fe40000000800 */
[----:B------:R-:W-:Y:S01]  /*e070*/  @P1 IMAD R5, R5, c[0x0][0x214], RZ ;  /* 0x0000850005051a24 */ /* 0x000fe200078e02ff */
[----:B------:R-:W-:Y:S01]  /*e080*/  @!P1 SEL R5, R10, c[0x0][0x234], !P2 ;  /* 0x00008d000a059a07 */ /* 0x000fe20005000000 */
[----:B------:R2:W-:Y:S01]  /*e090*/  STS [R23+0x2400], R142 ;  /* 0x0024008e17007388 */ /* 0x0005e20000000800 */
[----:B------:R-:W-:-:S03]  /*e0a0*/  ISETP.NE.OR P2, PT, R8, RZ, !P2 ;  /* 0x000000ff0800720c */ /* 0x000fc60005745670 */
[----:B------:R-:W-:Y:S01]  /*e0b0*/  STS [R21], R180 ;  /* 0x000000b415007388 */ /* 0x000fe20000000800 */
[----:B------:R-:W-:-:S03]  /*e0c0*/  @!P1 IMAD R13, R5, c[0x0][0x1c0], RZ ;  /* 0x00007000050d9a24 */ /* 0x000fc600078e02ff */
[----:B------:R-:W-:Y:S04]  /*e0d0*/  STS [R21+0x400], R182 ;  /* 0x000400b615007388 */ /* 0x000fe80000000800 */
[----:B------:R-:W-:Y:S02]  /*e0e0*/  STS [R19], R184 ;  /* 0x000000b813007388 */ /* 0x000fe40000000800 */
[----:B------:R-:W-:Y:S02]  /*e0f0*/  @!P2 IMAD R16, R4, c[0x0][0x214], RZ ;  /* 0x000085000410aa24 */ /* 0x000fe400078e02ff */
[----:B------:R-:W-:Y:S01]  /*e100*/  STS [R19+0x400], R186 ;  /* 0x000400ba13007388 */ /* 0x000fe20000000800 */
[----:B-1----:R-:W-:-:S03]  /*e110*/  IADD3 R25, R14, R21, RZ ;  /* 0x000000150e197210 */ /* 0x002fc60007ffe0ff */
[----:B------:R-:W1:Y:S04]  /*e120*/  S2R R8, SR_TID.X ;  /* 0x0000000000087919 */ /* 0x000e680000002100 */
[----:B------:R-:W3:Y:S01]  /*e130*/  S2R R10, SR_CTAID.X ;  /* 0x00000000000a7919 */ /* 0x000ee20000002500 */
[----:B--2---:R-:W-:Y:S01]  /*e140*/  IADD3 R23, R14, R19, RZ ;  /* 0x000000130e177210 */ /* 0x004fe20007ffe0ff */
[----:B------:R-:W-:Y:S01]  /*e150*/  IMAD R13, R4, R13, RZ ;  /* 0x0000000d040d7224 */ /* 0x000fe200078e02ff */
[----:B------:R-:W2:Y:S01]  /*e160*/  @P3 MUFU.LG2 R6, R6 ;  /* 0x0000000600063308 */ /* 0x000ea20000000c00 */
[----:B------:R-:W-:Y:S01]  /*e170*/  STS [R21+0x2000], R152 ;  /* 0x0020009815007388 */ /* 0x000fe20000000800 */
[----:B------:R-:W-:-:S03]  /*e180*/  @!P2 SEL R16, R16, R52, !P0 ;  /* 0x000000341010a207 */ /* 0x000fc60004000000 */
[----:B------:R-:W-:Y:S04]  /*e190*/  STS [R21+0x2400], R154 ;  /* 0x0024009a15007388 */ /* 0x000fe80000000800 */
[----:B------:R-:W-:Y:S04]  /*e1a0*/  STS [R19+0x2000], R148 ;  /* 0x0020009413007388 */ /* 0x000fe80000000800 */
[----:B------:R1:W-:Y:S04]  /*e1b0*/  STS [R19+0x2400], R150 ;  /* 0x0024009613007388 */ /* 0x0003e80000000800 */
[----:B------:R-:W-:Y:S04]  /*e1c0*/  STS [R25], R188 ;  /* 0x000000bc19007388 */ /* 0x000fe80000000800 */
[----:B------:R-:W-:Y:S04]  /*e1d0*/  STS [R25+0x400], R190 ;  /* 0x000400be19007388 */ /* 0x000fe80000000800 */
[----:B------:R-:W-:Y:S04]  /*e1e0*/  STS [R23], R192 ;  /* 0x000000c017007388 */ /* 0x000fe80000000800 */
[----:B------:R-:W-:Y:S04]  /*e1f0*/  STS [R18], R194 ;  /* 0x000000c212007388 */ /* 0x000fe80000000800 */
[----:B------:R-:W-:Y:S04]  /*e200*/  STS [R25+0x2000], R156 ;  /* 0x0020009c19007388 */ /* 0x000fe80000000800 */
[----:B------:R-:W-:Y:S04]  /*e210*/  STS [R25+0x2400], R158 ;  /* 0x0024009e19007388 */ /* 0x000fe80000000800 */
[----:B------:R-:W-:Y:S04]  /*e220*/  STS [R23+0x2000], R160 ;  /* 0x002000a017007388 */ /* 0x000fe80000000800 */
[----:B------:R4:W-:Y:S04]  /*e230*/  STS [R18+0x2000], R163 ;  /* 0x002000a312007388 */ /* 0x0009e80000000800 */
[----:B------:R-:W-:Y:S01]  /*e240*/  BAR.SYNC.DEFER_BLOCKING 0x0 ;  /* 0x0000000000007b1d */ /* 0x000fe20000010000 */
[----:B-1----:R-:W-:-:S05]  /*e250*/  SHF.R.S32.HI R19, RZ, 0x1f, R8 ;  /* 0x0000001fff137819 */ /* 0x002fca0000011408 */
[----:B------:R-:W1:Y:S01]  /*e260*/  S2R R14, SR_CTAID.Z ;  /* 0x00000000000e7919 */ /* 0x000e620000002700 */
[----:B------:R-:W-:-:S04]  /*e270*/  LEA.HI R4, R19, R8, RZ, 0x5 ;  /* 0x0000000813047211 */ /* 0x000fc800078f28ff */
[----:B------:R-:W-:Y:S01]  /*e280*/  LOP3.LUT R55, R4, 0xffffffe0, RZ, 0xc0, !PT ;  /* 0xffffffe004377812 */ /* 0x000fe200078ec0ff */
[----:B------:R1:W1:Y:S04]  /*e290*/  LDS.128 R44, [R48] ;  /* 0x00000000302c7984 */ /* 0x0002680000000c00 */
[----:B------:R1:W2:Y:S04]  /*e2a0*/  LDS.128 R40, [R48+0x800] ;  /* 0x0008000030287984 */ /* 0x0002a80000000c00 */
[----:B------:R1:W2:Y:S04]  /*e2b0*/  LDS.128 R36, [R48+0x1000] ;  /* 0x0010000030247984 */ /* 0x0002a80000000c00 */
[----:B------:R1:W4:Y:S04]  /*e2c0*/  LDS.128 R32, [R48+0x1800] ;  /* 0x0018000030207984 */ /* 0x0003280000000c00 */
[----:B------:R1:W4:Y:S04]  /*e2d0*/  LDS.128 R28, [R48+0x2000] ;  /* 0x00200000301c7984 */ /* 0x0003280000000c00 */
[----:B------:R2:W4:Y:S04]  /*e2e0*/  LDS.128 R24, [R48+0x2800] ;  /* 0x0028000030187984 */ /* 0x0005280000000c00 */
[----:B------:R2:W4:Y:S04]  /*e2f0*/  LDS.128 R20, [R48+0x3000] ;  /* 0x0030000030147984 */ /* 0x0005280000000c00 */
[----:B------:R-:W4:Y:S01]  /*e300*/  LDS.128 R48, [R48+0x3800] ;  /* 0x0038000030307984 */ /* 0x000f220000000c00 */
[----:B------:R-:W-:Y:S01]  /*e310*/  @P1 MOV R53, c[0x0][0x210] ;  /* 0x0000840000351a02 */ /* 0x000fe20000000f00 */
[----:B------:R-:W-:Y:S01]  /*e320*/  IMAD.IADD R55, R8, 0x1, -R55 ;  /* 0x0000000108377824 */ /* 0x000fe200078e0a37 */
[----:B------:R-:W-:-:S02]  /*e330*/  @!P1 MOV R53, 0x1 ;  /* 0x0000000100359802 */ /* 0x000fc40000000f00 */
[----:B------:R-:W-:Y:S02]  /*e340*/  @!P2 SHF.R.S32.HI R57, RZ, 0x1f, R16 ;  /* 0x0000001fff39a819 */ /* 0x000fe40000011410 */
[----:B------:R-:W-:Y:S02]  /*e350*/  SEL R13, R13, RZ, P2 ;  /* 0x000000ff0d0d7207 */ /* 0x000fe40001000000 */
[----:B------:R-:W-:Y:S01]  /*e360*/  @!P2 MOV R56, R16 ;  /* 0x000000100038a202 */ /* 0x000fe20000000f00 */
[----:B---3--:R-:W-:Y:S01]  /*e370*/  IMAD R4, R10, R53, RZ ;  /* 0x000000350a047224 */ /* 0x008fe200078e02ff */
[----:B------:R-:W-:Y:S01]  /*e380*/  LOP3.LUT P2, RZ, R55, 0x3, RZ, 0xc0, !PT ;  /* 0x0000000337ff7812 */ /* 0x000fe2000784c0ff */
[----:B-1----:R-:W-:-:S03]  /*e390*/  IMAD R13, R14, R5, R13 ;  /* 0x000000050e0d7224 */ /* 0x002fc600078e020d */
[----:B------:R-:W-:Y:S01]  /*e3a0*/  SHF.L.U32 R4, R4, 0x7, RZ ;  /* 0x0000000704047819 */ /* 0x000fe200000006ff */
[----:B------:R-:W-:Y:S02]  /*e3b0*/  @P5 FMUL.FTZ R16, R7, 0.69314718246459960938 ;  /* 0x3f31721807105820 */ /* 0x000fe40000410000 */
[----:B------:R-:W-:Y:S02]  /*e3c0*/  @P6 FMUL.FTZ R9, R9, 0.69314718246459960938 ;  /* 0x3f31721809096820 */ /* 0x000fe40000410000 */
[----:B--2---:R-:W-:Y:S01]  /*e3d0*/  @P3 FMUL.FTZ R7, R6, 0.69314718246459960938 ;  /* 0x3f31721806073820 */ /* 0x004fe20000410000 */
[--C-:B------:R-:W-:Y:S01]  /*e3e0*/  IADD3 R6, P1, P0, R4, R56, R13.reuse ;  /* 0x0000003804067210 */ /* 0x100fe2000783e00d */
[----:B------:R-:W-:Y:S01]  /*e3f0*/  @P4 FMUL.FTZ R17, R17, 0.69314718246459960938 ;  /* 0x3f31721811114820 */ /* 0x000fe20000410000 */
[----:B------:R-:W-:Y:S02]  /*e400*/  SHF.R.S32.HI R4, RZ, 0x1f, R4 ;  /* 0x0000001fff047819 */ /* 0x000fe40000011404 */
[----:B------:R-:W-:-:S02]  /*e410*/  SHF.R.S32.HI R13, RZ, 0x1f, R13 ;  /* 0x0000001fff0d7819 */ /* 0x000fc4000001140d */
[----:B----4-:R-:W-:Y:S01]  /*e420*/  MOV R18, 0x7f800000 ;  /* 0x7f80000000127802 */ /* 0x010fe20000000f00 */
[----:B------:R-:W-:Y:S01]  /*e430*/  @P6 FFMA.FTZ R18, R68, c[0x0][0x238], R9 ;  /* 0x00008e0044126a23 */ /* 0x000fe20000010009 */
        /* <DEDUP_REMOVED lines=8> */
[----:B------:R-:W-:Y:S02]  /*e4c0*/  SHF.R.S32.HI R2, RZ, 0x1f, R15 ;  /* 0x0000001fff027819 */ /* 0x000fe4000001140f */
[----:B------:R-:W-:-:S02]  /*e4d0*/  SHF.R.S32.HI R0, RZ, 0x1f, R55 ;  /* 0x0000001fff007819 */ /* 0x000fc40000011437 */
[----:B------:R-:W-:Y:S02]  /*e4e0*/  LEA.HI R2, R2, R15, RZ, 0x2 ;  /* 0x0000000f02027211 */ /* 0x000fe400078f10ff */
[----:B------:R-:W-:Y:S02]  /*e4f0*/  LEA.HI R0, R0, R55, RZ, 0x2 ;  /* 0x0000003700007211 */ /* 0x000fe400078f10ff */
[----:B------:R-:W-:Y:S02]  /*e500*/  LOP3.LUT R2, R2, 0xffffffc, RZ, 0xc0, !PT ;  /* 0x0ffffffc02027812 */ /* 0x000fe400078ec0ff */
[----:B------:R-:W-:-:S03]  /*e510*/  SHF.R.S32.HI R0, RZ, 0x2, R0 ;  /* 0x00000002ff007819 */ /* 0x000fc60000011400 */
[----:B------:R-:W-:-:S04]  /*e520*/  IMAD.IADD R15, R15, 0x1, -R2 ;  /* 0x000000010f0f7824 */ /* 0x000fc800078e0a02 */
[----:B------:R-:W-:-:S05]  /*e530*/  IMAD R52, R15, 0x10, R0 ;  /* 0x000000100f347824 */ /* 0x000fca00078e0200 */
[CC--:B-----5:R-:W-:Y:S02]  /*e540*/  ISETP.GE.AND P6, PT, R52.reuse, R58.reuse, PT ;  /* 0x0000003a3400720c */ /* 0x0e0fe40003fc6270 */
        /* <DEDUP_REMOVED lines=8> */
[-C--:B------:R-:W-:Y:S02]  /*e5d0*/  @!P5 IMAD R13, R16, R53.reuse, RZ ;  /* 0x00000035100dd224 */ /* 0x080fe400078e02ff */
[-C--:B------:R-:W-:Y:S01]  /*e5e0*/  @!P4 IMAD R7, R0, R53.reuse, RZ ;  /* 0x000000350007c224 */ /* 0x080fe200078e02ff */
[----:B------:R-:W-:Y:S01]  /*e5f0*/  @!P6 LEA.HI.X.SX32 R0, R15, R4, 0x1, P0 ;  /* 0x000000040f00e211 */ /* 0x000fe200000f0eff */
[----:B------:R-:W-:Y:S01]  /*e600*/  @!P3 IMAD R53, R2, R53, RZ ;  /* 0x000000350235b224 */ /* 0x000fe200078e02ff */
[----:B------:R-:W-:Y:S02]  /*e610*/  @!P6 LEA R16, P0, R3, c[0x0][0x200], 0x2 ;  /* 0x000080000310ea11 */ /* 0x000fe400078010ff */
[-C--:B------:R-:W-:Y:S02]  /*e620*/  @!P5 IADD3 R2, P2, R13, R6.reuse, RZ ;  /* 0x000000060d02d210 */ /* 0x080fe40007f5e0ff */
[----:B------:R-:W-:Y:S02]  /*e630*/  @!P6 LEA.HI.X R17, R3, c[0x0][0x204], R0, 0x2, P0 ;  /* 0x000081000311ea11 */ /* 0x000fe400000f1400 */
[----:B------:R-:W-:-:S02]  /*e640*/  @!P4 IADD3 R0, P1, R7, R6, RZ ;  /* 0x000000060700c210 */ /* 0x000fc40007f3e0ff */
[----:B------:R-:W-:Y:S01]  /*e650*/  @!P5 LEA.HI.X.SX32 R13, R13, R4, 0x1, P2 ;  /* 0x000000040d0dd211 */ /* 0x000fe200010f0eff */
[----:B------:R1:W-:Y:S01]  /*e660*/  @!P6 STG.E [R16.64], R18 ;  /* 0x000000121000e986 */ /* 0x0003e2000c101908 */
[----:B------:R-:W-:Y:S02]  /*e670*/  @!P3 IADD3 R6, P0, R53, R6, RZ ;  /* 0x000000063506b210 */ /* 0x000fe40007f1e0ff */
[C---:B------:R-:W-:Y:S02]  /*e680*/  @!P5 LEA R54, P2, R2.reuse, c[0x0][0x200], 0x2 ;  /* 0x000080000236da11 */ /* 0x040fe400078410ff */
[-C--:B------:R-:W-:Y:S02]  /*e690*/  @!P4 LEA.HI.X.SX32 R7, R7, R4.reuse, 0x1, P1 ;  /* 0x000000040707c211 */ /* 0x080fe400008f0eff */
[----:B------:R-:W-:Y:S02]  /*e6a0*/  @!P3 LEA.HI.X.SX32 R53, R53, R4, 0x1, P0 ;  /* 0x000000043535b211 */ /* 0x000fe400000f0eff */
[----:B------:R-:W-:-:S02]  /*e6b0*/  @!P5 LEA.HI.X R55, R2, c[0x0][0x204], R13, 0x2, P2 ;  /* 0x000081000237da11 */ /* 0x000fc400010f140d */
[----:B------:R-:W-:Y:S02]  /*e6c0*/  @!P4 LEA R56, P1, R0, c[0x0][0x200], 0x2 ;  /* 0x000080000038ca11 */ /* 0x000fe400078210ff */
[----:B------:R-:W-:Y:S01]  /*e6d0*/  @!P3 LEA R2, P0, R6, c[0x0][0x200], 0x2 ;  /* 0x000080000602ba11 */ /* 0x000fe200078010ff */
[----:B------:R1:W-:Y:S01]  /*e6e0*/  @!P5 STG.E [R54.64], R10 ;  /* 0x0000000a3600d986 */ /* 0x0003e2000c101908 */
[----:B------:R-:W-:Y:S02]  /*e6f0*/  @!P4 LEA.HI.X R57, R0, c[0x0][0x204], R7, 0x2, P1 ;  /* 0x000081000039ca11 */ /* 0x000fe400008f1407 */
[----:B------:R-:W-:-:S03]  /*e700*/  @!P3 LEA.HI.X R3, R6, c[0x0][0x204], R53, 0x2, P0 ;  /* 0x000081000603ba11 */ /* 0x000fc600000f1435 */
[----:B------:R1:W-:Y:S04]  /*e710*/  @!P4 STG.E [R56.64], R5 ;  /* 0x000000053800c986 */ /* 0x0003e8000c101908 */
[----:B------:R1:W-:Y:S02]  /*e720*/  @!P3 STG.E [R2.64], R9 ;  /* 0x000000090200b986 */ /* 0x0003e4000c101908 */
.L_x_54:
[----:B------:R-:W-:Y:S05]  /*e730*/  BSYNC B0 ;  /* 0x0000000000007941 */ /* 0x000fea0003800000 */
.L_x_53:
[----:B-1----:R-:W2:Y:S04]  /*e740*/  LDL.LU.64 R2, [R1+0x58] ;  /* 0x0000580001027983 */ /* 0x002ea80000300a00 */
[----:B------:R1:W5:Y:S01]  /*e750*/  LDL.64 R16, [R1+0x60] ;  /* 0x0000600001107983 */ /* 0x0003620000100a00 */
[----:B------:R-:W-:Y:S01]  /*e760*/  LEA.HI R8, R19, R8, RZ, 0x3 ;  /* 0x0000000813087211 */ /* 0x000fe200078f18ff */
[----:B------:R-:W-:Y:S01]  /*e770*/  BSSY B0, `(.L_x_55) ;  /* 0x0000013000007945 */ /* 0x000fe20003800000 */
[----:B------:R-:W-:-:S02]  /*e780*/  SHF.R.S32.HI R0, RZ, 0x1f, R14 ;  /* 0x0000001fff007819 */ /* 0x000fc4000001140e */
[----:B------:R-:W-:Y:S02]  /*e790*/  SHF.R.S32.HI R8, RZ, 0x3, R8 ;  /* 0x00000003ff087819 */ /* 0x000fe40000011408 */
[----:B--2---:R-:W-:-:S05]  /*e7a0*/  IADD3 R12, P0, R2, R12, RZ ;  /* 0x0000000c020c7210 */ /* 0x004fca0007f1e0ff */
[----:B------:R-:W-:Y:S01]  /*e7b0*/  IMAD.X R13, R3, 0x1, R11, P0 ;  /* 0x00000001030d7824 */ /* 0x000fe200000e060b */
[----:B-----5:R-:W-:Y:S01]  /*e7c0*/  ISETP.GE.AND P0, PT, R8, R58, PT ;  /* 0x0000003a0800720c */ /* 0x020fe20003f06270 */
[----:B------:R-:W-:-:S04]  /*e7d0*/  IMAD R3, R0, c[0x0][0x1f0], RZ ;  /* 0x00007c0000037a24 */ /* 0x000fc800078e02ff */
[C---:B------:R-:W-:Y:S02]  /*e7e0*/  IMAD R0, R14.reuse, c[0x0][0x1f4], R3 ;  /* 0x00007d000e007a24 */ /* 0x040fe400078e0203 */
[----:B------:R-:W-:-:S04]  /*e7f0*/  IMAD.WIDE.U32 R14, R14, c[0x0][0x1f0], R12 ;  /* 0x00007c000e0e7a25 */ /* 0x000fc800078e000c */
[----:B------:R-:W-:Y:S02]  /*e800*/  IMAD.IADD R5, R15, 0x1, R0 ;  /* 0x000000010f057824 */ /* 0x000fe400078e0200 */
[----:B------:R-:W-:Y:S05]  /*e810*/  @P0 BRA `(.L_x_56) ;  /* 0x0000008000000947 */ /* 0x000fea0003800000 */
[----:B-1----:R-:W-:Y:S01]  /*e820*/  MOV R4, R14 ;  /* 0x0000000e00047202 */ /* 0x002fe20000000f00 */
[----:B------:R-:W-:-:S04]  /*e830*/  IMAD R0, R17, c[0x0][0x1e8], RZ ;  /* 0x00007a0011007a24 */ /* 0x000fc800078e02ff */
[----:B------:R-:W-:-:S04]  /*e840*/  IMAD.WIDE.U32 R2, R16, c[0x0][0x1e8], R4 ;  /* 0x00007a0010027a25 */ /* 0x000fc800078e0004 */
[----:B------:R-:W-:Y:S01]  /*e850*/  IMAD R0, R16, c[0x0][0x1ec], R0 ;  /* 0x00007b0010007a24 */ /* 0x000fe200078e0200 */
[----:B------:R-:W-:-:S04]  /*e860*/  LEA R6, P0, R2, c[0x0][0x1d0], 0x1 ;  /* 0x0000740002067a11 */ /* 0x000fc800078008ff */
[----:B------:R-:W-:-:S04]  /*e870*/  IADD3 R0, R3, R0, RZ ;  /* 0x0000000003007210 */ /* 0x000fc80007ffe0ff */
[----:B------:R-:W-:-:S05]  /*e880*/  LEA.HI.X R7, R2, c[0x0][0x1d4], R0, 0x1, P0 ;  /* 0x0000750002077a11 */ /* 0x000fca00000f0c00 */
[----:B------:R1:W-:Y:S02]  /*e890*/  STG.E.128 [R6.64], R44 ;  /* 0x0000002c06007986 */ /* 0x0003e4000c101d08 */
.L_x_56:
[----:B-1----:R-:W-:Y:S05]  /*e8a0*/  BSYNC B0 ;  /* 0x0000000000007941 */ /* 0x002fea0003800000 */
.L_x_55:
        /* <DEDUP_REMOVED lines=15> */
.L_x_58:
[----:B------:R-:W-:Y:S05]  /*e9a0*/  BSYNC B0 ;  /* 0x0000000000007941 */ /* 0x000fea0003800000 */
.L_x_57:
[----:B------:R-:W2:Y:S01]  /*e9b0*/  LDL.LU R0, [R1+0x38] ;  /* 0x0000380001007983 */ /* 0x000ea20000300800 */
[----:B------:R-:W-:Y:S01]  /*e9c0*/  BSSY B0, `(.L_x_59) ;  /* 0x000000e000007945 */ /* 0x000fe20003800000 */
[----:B--2---:R-:W-:-:S13]  /*e9d0*/  ISETP.GE.AND P0, PT, R0, R58, PT ;  /* 0x0000003a0000720c */ /* 0x004fda0003f06270 */
[----:B------:R-:W-:Y:S05]  /*e9e0*/  @P0 BRA `(.L_x_60) ;  /* 0x000000b000000947 */ /* 0x000fea0003800000 */
[----:B-1----:R-:W-:Y:S01]  /*e9f0*/  IADD3 R2, P0, R16, 0x20, RZ ;  /* 0x0000002010027810 */ /* 0x002fe20007f1e0ff */
        /* <DEDUP_REMOVED lines=10> */
.L_x_60:
[----:B------:R-:W-:Y:S05]  /*eaa0*/  BSYNC B0 ;  /* 0x0000000000007941 */ /* 0x000fea0003800000 */
.L_x_59:
        /* <DEDUP_REMOVED lines=15> */
.L_x_62:
[----:B------:R-:W-:Y:S05]  /*eba0*/  BSYNC B0 ;  /* 0x0000000000007941 */ /* 0x000fea0003800000 */
.L_x_61:
        /* <DEDUP_REMOVED lines=15> */
.L_x_64:
[----:B------:R-:W-:Y:S05]  /*eca0*/  BSYNC B0 ;  /* 0x0000000000007941 */ /* 0x000fea0003800000 */
.L_x_63:
        /* <DEDUP_REMOVED lines=15> */
.L_x_66:
[----:B------:R-:W-:Y:S05]  /*eda0*/  BSYNC B0 ;  /* 0x0000000000007941 */ /* 0x000fea0003800000 */
.L_x_65:
        /* <DEDUP_REMOVED lines=15> */
.L_x_68:
[----:B------:R-:W-:Y:S05]  /*eea0*/  BSYNC B0 ;  /* 0x0000000000007941 */ /* 0x000fea0003800000 */
.L_x_67:
[----:B------:R-:W2:Y:S02]  /*eeb0*/  LDL.LU R0, [R1+0x24] ;  /* 0x0000240001007983 */ /* 0x000ea40000300800 */
[----:B--2---:R-:W-:-:S13]  /*eec0*/  ISETP.GE.AND P0, PT, R0, R58, PT ;  /* 0x0000003a0000720c */ /* 0x004fda0003f06270 */
[----:B------:R-:W-:Y:S05]  /*eed0*/  @P0 EXIT ;  /* 0x000000000000094d */ /* 0x000fea0003800000 */
[----:B------:R-:W-:Y:S02]  /*eee0*/  IADD3 R0, P0, R16, 0x70, RZ ;  /* 0x0000007010007810 */ /* 0x000fe40007f1e0ff */
[----:B------:R-:W-:Y:S02]  /*eef0*/  MOV R4, R14 ;  /* 0x0000000e00047202 */ /* 0x000fe40000000f00 */
[----:B-1----:R-:W-:-:S03]  /*ef00*/  IADD3.X R2, RZ, R17, RZ, P0, !PT ;  /* 0x00000011ff027210 */ /* 0x002fc600007fe4ff */
[----:B------:R-:W-:-:S04]  /*ef10*/  IMAD.WIDE.U32 R4, R0, c[0x0][0x1e8], R4 ;  /* 0x00007a0000047a25 */ /* 0x000fc800078e0004 */
[----:B------:R-:W-:Y:S01]  /*ef20*/  IMAD R3, R2, c[0x0][0x1e8], RZ ;  /* 0x00007a0002037a24 */ /* 0x000fe200078e02ff */
[----:B------:R-:W-:-:S03]  /*ef30*/  LEA R2, P0, R4, c[0x0][0x1d0], 0x1 ;  /* 0x0000740004027a11 */ /* 0x000fc600078008ff */
[----:B------:R-:W-:-:S05]  /*ef40*/  IMAD R3, R0, c[0x0][0x1ec], R3 ;  /* 0x00007b0000037a24 */ /* 0x000fca00078e0203 */
[----:B------:R-:W-:-:S04]  /*ef50*/  IADD3 R3, R5, R3, RZ ;  /* 0x0000000305037210 */ /* 0x000fc80007ffe0ff */
[----:B------:R-:W-:-:S05]  /*ef60*/  LEA.HI.X R3, R4, c[0x0][0x1d4], R3, 0x1, P0 ;  /* 0x0000750004037a11 */ /* 0x000fca00000f0c03 */
[----:B------:R-:W-:Y:S01]  /*ef70*/  STG.E.128 [R2.64], R48 ;  /* 0x0000003002007986 */ /* 0x000fe2000c101d08 */
[----:B------:R-:W-:Y:S05]  /*ef80*/  EXIT ;  /* 0x000000000000794d */ /* 0x000fea0003800000 */
.L_x_45:
[----:B------:R-:W3:Y:S01]  /*ef90*/  LDL.LU R16, [R1+0x20] ;  /* 0x0000200001107983 */ /* 0x000ee20000300800 */
[----:B------:R-:W1:Y:S01]  /*efa0*/  LDC.U8 R7, c[0x0][0x329] ;  /* 0x0000ca40ff077b82 */ /* 0x000e620000000000 */
[----:B------:R-:W-:Y:S01]  /*efb0*/  SHF.R.S32.HI R8, RZ, 0x1f, R91 ;  /* 0x0000001fff087819 */ /* 0x000fe2000001145b */
[----:B------:R-:W-:Y:S01]  /*efc0*/  IMAD.IADD R5, R5, 0x1, -R4 ;  /* 0x0000000105057824 */ /* 0x000fe200078e0a04 */
[----:B------:R-:W-:Y:S01]  /*efd0*/  SHF.R.S32.HI R23, RZ, 0x1f, R2 ;  /* 0x0000001fff177819 */ /* 0x000fe20000011402 */
[----:B------:R-:W-:Y:S01]  /*efe0*/  BSSY B0, `(.L_x_69) ;  /* 0x000003b000007945 */ /* 0x000fe20003800000 */
[----:B------:R-:W-:-:S03]  /*eff0*/  LEA.HI R8, R8, R91, RZ, 0x3 ;  /* 0x0000005b08087211 */ /* 0x000fc600078f18ff */
[----:B------:R-:W4:Y:S01]  /*f000*/  LDC.U8 R0, c[0x0][0x328] ;  /* 0x0000ca00ff007b82 */ /* 0x000f220000000000 */
[----:B------:R-:W-:Y:S01]  /*f010*/  LOP3.LUT R10, R8, 0x1ffffff8, RZ, 0xc0, !PT ;  /* 0x1ffffff8080a7812 */ /* 0x000fe200078ec0ff */
[----:B------:R-:W-:Y:S01]  /*f020*/  IMAD R23, R23, c[0x0][0x1f0], RZ ;  /* 0x00007c0017177a24 */ /* 0x000fe200078e02ff */
[----:B------:R-:W-:-:S03]  /*f030*/  SHF.R.S32.HI R8, RZ, 0x3, R8 ;  /* 0x00000003ff087819 */ /* 0x000fc60000011408 */
[----:B------:R-:W-:Y:S02]  /*f040*/  IMAD.IADD R11, R91, 0x1, -R10 ;  /* 0x000000015b0b7824 */ /* 0x000fe400078e0a0a */
[----:B------:R-:W-:Y:S02]  /*f050*/  IMAD R23, R2, c[0x0][0x1f4], R23 ;  /* 0x00007d0002177a24 */ /* 0x000fe400078e0217 */
[----:B------:R-:W-:Y:S01]  /*f060*/  IMAD.SHL.U32 R11, R11, 0x8, RZ ;  /* 0x000000080b0b7824 */ /* 0x000fe200078e00ff */
[----:B-1----:R-:W-:Y:S02]  /*f070*/  ISETP.NE.AND P1, PT, R7, RZ, PT ;  /* 0x000000ff0700720c */ /* 0x002fe40003f25270 */
[----:B----4-:R-:W-:-:S04]  /*f080*/  ISETP.NE.AND P3, PT, R0, RZ, PT ;  /* 0x000000ff0000720c */ /* 0x010fc80003f65270 */
[----:B------:R-:W-:-:S07]  /*f090*/  ISETP.NE.OR P2, PT, R7, RZ, !P3 ;  /* 0x000000ff0700720c */ /* 0x000fce0005f45670 */
[----:B------:R-:W-:Y:S02]  /*f0a0*/  @P1 IMAD.MOV.U32 R9, RZ, RZ, c[0x0][0x210] ;  /* 0x00008400ff091624 */ /* 0x000fe400078e00ff */
[----:B------:R-:W-:Y:S02]  /*f0b0*/  @!P1 IMAD.MOV.U32 R7, RZ, RZ, c[0x0][0x214] ;  /* 0x00008500ff079624 */ /* 0x000fe400078e00ff */
[----:B------:R-:W-:-:S03]  /*f0c0*/  @P1 IMAD R9, R9, c[0x0][0x214], RZ ;  /* 0x0000850009091a24 */ /* 0x000fc600078e02ff */
[----:B------:R-:W-:Y:S01]  /*f0d0*/  @!P1 SEL R9, R7, c[0x0][0x234], !P3 ;  /* 0x00008d0007099a07 */ /* 0x000fe20005800000 */
[----:B------:R-:W-:-:S04]  /*f0e0*/  @P1 IMAD.MOV.U32 R7, RZ, RZ, 0x1 ;  /* 0x00000001ff071424 */ /* 0x000fc800078e00ff */
[----:B------:R-:W-:Y:S01]  /*f0f0*/  @!P1 IMAD R7, R9, c[0x0][0x1c0], RZ ;  /* 0x0000700009079a24 */ /* 0x000fe200078e02ff */
[C---:B---3--:R-:W-:Y:S02]  /*f100*/  ISETP.NE.AND P4, PT, R16.reuse, -0x1, PT ;  /* 0xffffffff1000780c */ /* 0x048fe40003f85270 */
[----:B------:R-:W-:-:S11]  /*f110*/  ISETP.NE.OR P0, PT, R16, -0x1, P2 ;  /* 0xffffffff1000780c */ /* 0x000fd60001705670 */
[----:B--2---:R-:W-:-:S04]  /*f120*/  @P4 IMAD.WIDE.U32 R12, R16, c[0x0][0x1e8], RZ ;  /* 0x00007a00100c4a25 */ /* 0x004fc800078e00ff */
[----:B------:R-:W-:Y:S01]  /*f130*/  @P4 IMAD R0, R16, c[0x0][0x1ec], R13 ;  /* 0x00007b0010004a24 */ /* 0x000fe200078e020d */
[----:B------:R-:W-:Y:S01]  /*f140*/  @!P4 SHF.R.S32.HI R13, RZ, 0x1f, R6 ;  /* 0x0000001fff0dc819 */ /* 0x000fe20000011406 */
[----:B------:R-:W-:-:S04]  /*f150*/  @!P4 IMAD.WIDE.U32 R14, R6, c[0x0][0x1e0], RZ ;  /* 0x00007800060eca25 */ /* 0x000fc800078e00ff */
[----:B------:R-:W-:Y:S01]  /*f160*/  @!P4 IMAD R13, R13, c[0x0][0x1e0], RZ ;  /* 0x000078000d0dca24 */ /* 0x000fe200078e02ff */
[----:B------:R-:W-:Y:S01]  /*f170*/  @!P4 MOV R12, R14 ;  /* 0x0000000e000cc202 */ /* 0x000fe20000000f00 */
[C---:B------:R-:W-:Y:S02]  /*f180*/  @!P0 IMAD R16, R6.reuse, c[0x0][0x214], RZ ;  /* 0x0000850006108a24 */ /* 0x040fe400078e02ff */
[----:B------:R-:W-:-:S03]  /*f190*/  @!P4 IMAD R10, R6, c[0x0][0x1e4], R13 ;  /* 0x00007900060aca24 */ /* 0x000fc600078e020d */
[----:B------:R1:W-:Y:S02]  /*f1a0*/  @!P0 STL [R1+0x20], R16 ;  /* 0x0000201001008387 */ /* 0x0003e40000100800 */
[----:B------:R-:W-:Y:S02]  /*f1b0*/  @!P4 IADD3 R0, R15, R10, RZ ;  /* 0x0000000a0f00c210 */ /* 0x000fe40007ffe0ff */
[C---:B------:R-:W-:Y:S02]  /*f1c0*/  IADD3 R10, P3, R11.reuse, R12, RZ ;  /* 0x0000000c0b0a7210 */ /* 0x040fe40007f7e0ff */
[----:B------:R-:W-:Y:S02]  /*f1d0*/  CS2R R12, SRZ ;  /* 0x00000000000c7805 */ /* 0x000fe4000001ff00 */
[----:B------:R-:W-:Y:S01]  /*f1e0*/  LEA.HI.X.SX32 R11, R11, R0, 0x1, P3 ;  /* 0x000000000b0b7211 */ /* 0x000fe200018f0eff */
[----:B------:R-:W-:Y:S01]  /*f1f0*/  IMAD R0, R6, R7, RZ ;  /* 0x0000000706007224 */ /* 0x000fe200078e02ff */
[--C-:B------:R-:W-:Y:S01]  /*f200*/  @!P2 SHF.R.S32.HI R13, RZ, 0x1f, R16.reuse ;  /* 0x0000001fff0da819 */ /* 0x100fe20000011410 */
[----:B------:R-:W-:Y:S01]  /*f210*/  @P1 IMAD.MOV.U32 R7, RZ, RZ, c[0x0][0x210] ;  /* 0x00008400ff071624 */ /* 0x000fe200078e00ff */
[----:B------:R-:W-:Y:S01]  /*f220*/  @!P1 MOV R7, 0x1 ;  /* 0x0000000100079802 */ /* 0x000fe20000000f00 */
[----:B------:R-:W-:Y:S01]  /*f230*/  @!P2 IMAD.MOV.U32 R12, RZ, RZ, R16 ;  /* 0x000000ffff0ca224 */ /* 0x000fe200078e0010 */
[----:B------:R-:W-:Y:S01]  /*f240*/  SEL R0, R0, RZ, P2 ;  /* 0x000000ff00007207 */ /* 0x000fe20001000000 */
[----:B------:R-:W-:Y:S01]  /*f250*/  IMAD.WIDE.U32 R10, R2, c[0x0][0x1f0], R10 ;  /* 0x00007c00020a7a25 */ /* 0x000fe200078e000a */
[----:B------:R-:W-:-:S03]  /*f260*/  ISETP.GE.AND P2, PT, R8, R5, PT ;  /* 0x000000050800720c */ /* 0x000fc60003f46270 */
[----:B------:R-:W-:Y:S01]  /*f270*/  IMAD R4, R4, R7, RZ ;  /* 0x0000000704047224 */ /* 0x000fe200078e02ff */
[----:B------:R-:W-:Y:S01]  /*f280*/  IADD3 R23, R23, R11, RZ ;  /* 0x0000000b17177210 */ /* 0x000fe20007ffe0ff */
[----:B------:R-:W-:Y:S01]  /*f290*/  IMAD R17, R2, R9, R0 ;  /* 0x0000000902117224 */ /* 0x000fe200078e0200 */
[----:B------:R-:W-:Y:S02]  /*f2a0*/  SHF.R.S32.HI R9, RZ, 0x1f, R8 ;  /* 0x0000001fff097819 */ /* 0x000fe40000011408 */
[----:B------:R-:W-:Y:S02]  /*f2b0*/  SHF.R.S32.HI R15, RZ, 0x1f, R4 ;  /* 0x0000001fff0f7819 */ /* 0x000fe40000011404 */
[----:B------:R-:W-:Y:S01]  /*f2c0*/  IADD3 R0, P1, P0, R4, R12, R17 ;  /* 0x0000000c04007210 */ /* 0x000fe2000783e011 */
[----:B------:R-:W-:Y:S01]  /*f2d0*/  IMAD.WIDE R24, R3, 0x80, R8 ;  /* 0x0000008003187825 */ /* 0x000fe200078e0208 */
[----:B------:R-:W-:-:S04]  /*f2e0*/  SHF.R.S32.HI R12, RZ, 0x1f, R17 ;  /* 0x0000001fff0c7819 */ /* 0x000fc80000011411 */
[----:B------:R-:W-:Y:S01]  /*f2f0*/  IADD3.X R13, R15, R13, R12, P1, P0 ;  /* 0x0000000d0f0d7210 */ /* 0x000fe20000fe040c */
        /* <DEDUP_REMOVED lines=8> */
[----:B------:R1:W-:Y:S02]  /*f380*/  STG.E.128 [R16.64], RZ ;  /* 0x000000ff10007986 */ /* 0x0003e4000c101d08 */
.L_x_70:
[----:B-1----:R-:W-:Y:S05]  /*f390*/  BSYNC B0 ;  /* 0x0000000000007941 */ /* 0x002fea0003800000 */
.L_x_69:
        /* <DEDUP_REMOVED lines=9> */
[----:B------:R-:W-:Y:S01]  /*f430*/  IMAD R2, R2, c[0x0][0x1e8], RZ ;  /* 0x00007a0002027a24 */ /* 0x000fe200078e02ff */
[----:B------:R-:W-:-:S03]  /*f440*/  LEA R16, P0, R14, c[0x0][0x1d0], 0x1 ;  /* 0x000074000e107a11 */ /* 0x000fc600078008ff */
[----:B------:R-:W-:-:S05]  /*f450*/  IMAD R2, R3, c[0x0][0x1ec], R2 ;  /* 0x00007b0003027a24 */ /* 0x000fca00078e0202 */
[----:B------:R-:W-:-:S04]  /*f460*/  IADD3 R2, R2, R15, RZ ;  /* 0x0000000f02027210 */ /* 0x000fc80007ffe0ff */
[----:B------:R-:W-:-:S05]  /*f470*/  LEA.HI.X R17, R14, c[0x0][0x1d4], R2, 0x1, P0 ;  /* 0x000075000e117a11 */ /* 0x000fca00000f0c02 */
[----:B------:R1:W-:Y:S02]  /*f480*/  STG.E.128 [R16.64], RZ ;  /* 0x000000ff10007986 */ /* 0x0003e4000c101d08 */
.L_x_72:
[----:B------:R-:W-:Y:S05]  /*f490*/  BSYNC B0 ;  /* 0x0000000000007941 */ /* 0x000fea0003800000 */
.L_x_71:
        /* <DEDUP_REMOVED lines=10> */
[----:B-1----:R-:W-:-:S03]  /*f540*/  LEA R16, P0, R14, c[0x0][0x1d0], 0x1 ;  /* 0x000074000e107a11 */ /* 0x002fc600078008ff */
[----:B------:R-:W-:-:S05]  /*f550*/  IMAD R2, R3, c[0x0][0x1ec], R2 ;  /* 0x00007b0003027a24 */ /* 0x000fca00078e0202 */
[----:B------:R-:W-:-:S04]  /*f560*/  IADD3 R2, R2, R15, RZ ;  /* 0x0000000f02027210 */ /* 0x000fc80007ffe0ff */
[----:B------:R-:W-:-:S05]  /*f570*/  LEA.HI.X R17, R14, c[0x0][0x1d4], R2, 0x1, P0 ;  /* 0x000075000e117a11 */ /* 0x000fca00000f0c02 */
[----:B------:R1:W-:Y:S02]  /*f580*/  STG.E.128 [R16.64], RZ ;  /* 0x000000ff10007986 */ /* 0x0003e4000c101d08 */
.L_x_74:
[----:B------:R-:W-:Y:S05]  /*f590*/  BSYNC B0 ;  /* 0x0000000000007941 */ /* 0x000fea0003800000 */
.L_x_73:
[----:B-1----:R-:W-:Y:S01]  /*f5a0*/  IADD3 R16, R8, 0x30, RZ ;  /* 0x0000003008107810 */ /* 0x002fe20007ffe0ff */
        /* <DEDUP_REMOVED lines=14> */
.L_x_76:
[----:B------:R-:W-:Y:S05]  /*f690*/  BSYNC B0 ;  /* 0x0000000000007941 */ /* 0x000fea0003800000 */
.L_x_75:
[----:B------:R-:W-:Y:S01]  /*f6a0*/  IADD3 R14, R8, 0x40, RZ ;  /* 0x00000040080e7810 */ /* 0x000fe20007ffe0ff */
[----:B------:R-:W-:Y:S03]  /*f6b0*/  BSSY B0, `(.L_x_77) ;  /* 0x000000e000007945 */ /* 0x000fe60003800000 */
[----:B------:R-:W-:-:S13]  /*f6c0*/  ISETP.GE.AND P0, PT, R14, R5, PT ;  /* 0x000000050e00720c */ /* 0x000fda0003f06270 */
[----:B------:R-:W-:Y:S05]  /*f6d0*/  @P0 BRA `(.L_x_78) ;  /* 0x000000b000000947 */ /* 0x000fea0003800000 */
[----:B------:R-:W-:Y:S01]  /*f6e0*/  IADD3 R3, P0, R24, 0x40, RZ ;  /* 0x0000004018037810 */ /* 0x000fe20007f1e0ff */
[----:B-1----:R-:W-:Y:S01]  /*f6f0*/  IMAD.MOV.U32 R26, RZ, RZ, R10 ;  /* 0x000000ffff1a7224 */ /* 0x002fe200078e000a */
        /* <DEDUP_REMOVED lines=9> */
.L_x_78:
[----:B------:R-:W-:Y:S05]  /*f790*/  BSYNC B0 ;  /* 0x0000000000007941 */ /* 0x000fea0003800000 */
.L_x_77:
        /* <DEDUP_REMOVED lines=15> */
.L_x_80:
[----:B------:R-:W-:Y:S05]  /*f890*/  BSYNC B0 ;  /* 0x0000000000007941 */ /* 0x000fea0003800000 */
.L_x_79:
        /* <DEDUP_REMOVED lines=15> */
.L_x_82:
[----:B------:R-:W-:Y:S05]  /*f990*/  BSYNC B0 ;  /* 0x0000000000007941 */ /* 0x000fea0003800000 */
.L_x_81:
[----:B------:R-:W-:Y:S01]  /*f9a0*/  IADD3 R4, R8, 0x70, RZ ;  /* 0x0000007008047810 */ /* 0x000fe20007ffe0ff */
[----:B------:R-:W-:Y:S03]  /*f9b0*/  BSSY B0, `(.L_x_83) ;  /* 0x000000d000007945 */ /* 0x000fe60003800000 */
[----:B------:R-:W-:-:S13]  /*f9c0*/  ISETP.GE.AND P0, PT, R4, R5, PT ;  /* 0x000000050400720c */ /* 0x000fda0003f06270 */
[----:B------:R-:W-:Y:S05]  /*f9d0*/  @P0 BRA `(.L_x_84) ;  /* 0x000000a000000947 */ /* 0x000fea0003800000 */
[----:B------:R-:W-:Y:S02]  /*f9e0*/  IADD3 R3, P0, R24, 0x70, RZ ;  /* 0x0000007018037810 */ /* 0x000fe40007f1e0ff */
[----:B------:R-:W-:Y:S02]  /*f9f0*/  MOV R11, R23 ;  /* 0x00000017000b7202 */ /* 0x000fe40000000f00 */
[----:B------:R-:W-:-:S03]  /*fa00*/  IADD3.X R2, RZ, R25, RZ, P0, !PT ;  /* 0x00000019ff027210 */ /* 0x000fc600007fe4ff */
[----:B------:R-:W-:-:S04]  /*fa10*/  IMAD.WIDE.U32 R10, R3, c[0x0][0x1e8], R10 ;  /* 0x00007a00030a7a25 */ /* 0x000fc800078e000a */
[----:B------:R-:W-:Y:S01]  /*fa20*/  IMAD R2, R2, c[0x0][0x1e8], RZ ;  /* 0x00007a0002027a24 */ /* 0x000fe200078e02ff */
[----:B------:R-:W-:-:S03]  /*fa30*/  LEA R22, P0, R10, c[0x0][0x1d0], 0x1 ;  /* 0x000074000a167a11 */ /* 0x000fc600078008ff */
[----:B------:R-:W-:-:S05]  /*fa40*/  IMAD R2, R3, c[0x0][0x1ec], R2 ;  /* 0x00007b0003027a24 */ /* 0x000fca00078e0202 */
[----:B------:R-:W-:-:S04]  /*fa50*/  IADD3 R3, R2, R11, RZ ;  /* 0x0000000b02037210 */ /* 0x000fc80007ffe0ff */
[----:B------:R-:W-:-:S05]  /*fa60*/  LEA.HI.X R23, R10, c[0x0][0x1d4], R3, 0x1, P0 ;  /* 0x000075000a177a11 */ /* 0x000fca00000f0c03 */
[----:B------:R2:W-:Y:S02]  /*fa70*/  STG.E.128 [R22.64], RZ ;  /* 0x000000ff16007986 */ /* 0x0005e4000c101d08 */
.L_x_84:
[----:B------:R-:W-:Y:S05]  /*fa80*/  BSYNC B0 ;  /* 0x0000000000007941 */ /* 0x000fea0003800000 */
.L_x_83:
[----:B------:R-:W-:-:S04]  /*fa90*/  LOP3.LUT P6, RZ, R91, 0x7, RZ, 0xc0, !PT ;  /* 0x000000075bff7812 */ /* 0x000fc800078cc0ff */
[-C--:B------:R-:W-:Y:S02]  /*faa0*/  ISETP.GE.OR P2, PT, R8, R5.reuse, P6 ;  /* 0x000000050800720c */ /* 0x080fe40003746670 */
[-C--:B------:R-:W-:Y:S02]  /*fab0*/  ISETP.GE.OR P1, PT, R20, R5.reuse, P6 ;  /* 0x000000051400720c */ /* 0x080fe40003726670 */
[-C--:B------:R-:W-:Y:S02]  /*fac0*/  ISETP.GE.OR P5, PT, R18, R5.reuse, P6 ;  /* 0x000000051200720c */ /* 0x080fe400037a6670 */
[-C--:B------:R-:W-:Y:S02]  /*fad0*/  ISETP.GE.OR P4, PT, R16, R5.reuse, P6 ;  /* 0x000000051000720c */ /* 0x080fe40003786670 */
[----:B------:R-:W-:-:S05]  /*fae0*/  ISETP.GE.OR P3, PT, R14, R5, P6 ;  /* 0x000000050e00720c */ /* 0x000fca0003766670 */
[-C--:B------:R-:W-:Y:S02]  /*faf0*/  @!P2 IMAD R2, R8, R7.reuse, RZ ;  /* 0x000000070802a224 */ /* 0x080fe400078e02ff */
[-C--:B------:R-:W-:Y:S02]  /*fb00*/  @!P1 IMAD R20, R20, R7.reuse, RZ ;  /* 0x0000000714149224 */ /* 0x080fe400078e02ff */
[-C--:B------:R-:W-:Y:S01]  /*fb10*/  @!P5 IMAD R18, R18, R7.reuse, RZ ;  /* 0x000000071212d224 */ /* 0x080fe200078e02ff */
[----:B------:R-:W-:Y:S01]  /*fb20*/  @!P2 IADD3 R3, P0, R2, R0, RZ ;  /* 0x000000000203a210 */ /* 0x000fe20007f1e0ff */
[-C--:B------:R-:W-:Y:S02]  /*fb30*/  @!P4 IMAD R16, R16, R7.reuse, RZ ;  /* 0x000000071010c224 */ /* 0x080fe400078e02ff */
[----:B------:R-:W-:Y:S01]  /*fb40*/  @!P3 IMAD R14, R14, R7, RZ ;  /* 0x000000070e0eb224 */ /* 0x000fe200078e02ff */
[----:B------:R-:W-:Y:S02]  /*fb50*/  @!P2 LEA.HI.X.SX32 R2, R2, R13, 0x1, P0 ;  /* 0x0000000d0202a211 */ /* 0x000fe400000f0eff */
[----:B------:R-:W-:-:S04]  /*fb60*/  @!P2 LEA R8, P0, R3, c[0x0][0x200], 0x2 ;  /* 0x000080000308aa11 */ /* 0x000fc800078010ff */
[----:B------:R-:W-:Y:S01]  /*fb70*/  @!P2 LEA.HI.X R9, R3, c[0x0][0x204], R2, 0x2, P0 ;  /* 0x000081000309aa11 */ /* 0x000fe200000f1402 */
[----:B------:R-:W-:Y:S01]  /*fb80*/  @!P2 IMAD.MOV.U32 R3, RZ, RZ, 0x7f800000 ;  /* 0x7f800000ff03a424 */ /* 0x000fe200078e00ff */
[----:B------:R-:W-:-:S04]  /*fb90*/  @!P1 IADD3 R2, P0, R20, R0, RZ ;  /* 0x0000000014029210 */ /* 0x000fc80007f1e0ff */
[----:B------:R3:W-:Y:S01]  /*fba0*/  @!P2 STG.E [R8.64], R3 ;  /* 0x000000030800a986 */ /* 0x0007e2000c101908 */
[-C--:B------:R-:W-:Y:S02]  /*fbb0*/  @!P1 LEA.HI.X.SX32 R11, R20, R13.reuse, 0x1, P0 ;  /* 0x0000000d140b9211 */ /* 0x080fe400000f0eff */
[----:B------:R-:W-:Y:S02]  /*fbc0*/  @!P1 LEA R20, P2, R2, c[0x0][0x200], 0x2 ;  /* 0x0000800002149a11 */ /* 0x000fe400078410ff */
[----:B------:R-:W-:Y:S02]  /*fbd0*/  @!P5 IADD3 R10, P0, R18, R0, RZ ;  /* 0x00000000120ad210 */ /* 0x000fe40007f1e0ff */
[----:B------:R-:W-:Y:S02]  /*fbe0*/  @!P1 LEA.HI.X R21, R2, c[0x0][0x204], R11, 0x2, P2 ;  /* 0x0000810002159a11 */ /* 0x000fe400010f140b */
[----:B------:R-:W-:Y:S02]  /*fbf0*/  @!P5 LEA.HI.X.SX32 R11, R18, R13, 0x1, P0 ;  /* 0x0000000d120bd211 */ /* 0x000fe400000f0eff */
[----:B------:R-:W-:-:S02]  /*fc00*/  @!P5 LEA R18, P2, R10, c[0x0][0x200], 0x2 ;  /* 0x000080000a12da11 */ /* 0x000fc400078410ff */
[----:B------:R-:W-:Y:S02]  /*fc10*/  @!P4 IADD3 R2, P0, R16, R0, RZ ;  /* 0x000000001002c210 */ /* 0x000fe40007f1e0ff */
[----:B------:R-:W-:Y:S02]  /*fc20*/  @!P5 LEA.HI.X R19, R10, c[0x0][0x204], R11, 0x2, P2 ;  /* 0x000081000a13da11 */ /* 0x000fe400010f140b */
[----:B------:R-:W-:Y:S02]  /*fc30*/  ISETP.GE.OR P2, PT, R12, R5, P6 ;  /* 0x000000050c00720c */ /* 0x000fe40003746670 */
[----:B---3--:R-:W-:Y:S01]  /*fc40*/  @!P4 LEA.HI.X.SX32 R9, R16, R13, 0x1, P0 ;  /* 0x0000000d1009c211 */ /* 0x008fe200000f0eff */
[----:B------:R-:W-:Y:S01]  /*fc50*/  @!P1 IMAD.MOV.U32 R3, RZ, RZ, 0x7f800000 ;  /* 0x7f800000ff039424 */ /* 0x000fe200078e00ff */
[----:B------:R-:W-:-:S09]  /*fc60*/  @!P4 LEA R8, P0, R2, c[0x0][0x200], 0x2 ;  /* 0x000080000208ca11 */ /* 0x000fd200078010ff */
[----:B------:R-:W-:Y:S02]  /*fc70*/  @!P2 IMAD R12, R12, R7, RZ ;  /* 0x000000070c0ca224 */ /* 0x000fe400078e02ff */
[----:B-1----:R-:W-:Y:S01]  /*fc80*/  @!P2 IMAD.MOV.U32 R27, RZ, RZ, 0x7f800000 ;  /* 0x7f800000ff1ba424 */ /* 0x002fe200078e00ff */
[----:B------:R-:W-:Y:S01]  /*fc90*/  @!P4 LEA.HI.X R9, R2, c[0x0][0x204], R9, 0x2, P0 ;  /* 0x000081000209ca11 */ /* 0x000fe200000f1409 */
[----:B------:R1:W-:Y:S01]  /*fca0*/  @!P1 STG.E [R20.64], R3 ;  /* 0x0000000314009986 */ /* 0x0003e2000c101908 */
[----:B------:R-:W-:Y:S02]  /*fcb0*/  @!P3 IADD3 R2, P0, R14, R0, RZ ;  /* 0x000000000e02b210 */ /* 0x000fe40007f1e0ff */
[----:B------:R-:W-:Y:S02]  /*fcc0*/  ISETP.GE.OR P1, PT, R6, R5, P6 ;  /* 0x000000050600720c */ /* 0x000fe40003726670 */
[----:B------:R-:W-:Y:S02]  /*fcd0*/  @!P3 LEA.HI.X.SX32 R11, R14, R13, 0x1, P0 ;  /* 0x0000000d0e0bb211 */ /* 0x000fe400000f0eff */
[----:B------:R-:W-:-:S02]  /*fce0*/  @!P3 LEA R10, P0, R2, c[0x0][0x200], 0x2 ;  /* 0x00008000020aba11 */ /* 0x000fc400078010ff */
[----:B------:R-:W-:Y:S02]  /*fcf0*/  ISETP.GE.OR P6, PT, R4, R5, P6 ;  /* 0x000000050400720c */ /* 0x000fe400037c6670 */
[----:B------:R-:W-:Y:S02]  /*fd00*/  @!P3 LEA.HI.X R11, R2, c[0x0][0x204], R11, 0x2, P0 ;  /* 0x00008100020bba11 */ /* 0x000fe400000f140b */
[----:B------:R-:W-:-:S03]  /*fd10*/  @!P2 IADD3 R2, P0, R12, R0, RZ ;  /* 0x000000000c02a210 */ /* 0x000fc60007f1e0ff */
[----:B------:R-:W-:Y:S01]  /*fd20*/  @!P1 IMAD R6, R6, R7, RZ ;  /* 0x0000000706069224 */ /* 0x000fe200078e02ff */
[----:B------:R-:W-:Y:S01]  /*fd30*/  @!P2 LEA.HI.X.SX32 R15, R12, R13, 0x1, P0 ;  /* 0x0000000d0c0fa211 */ /* 0x000fe200000f0eff */
[----:B------:R-:W-:Y:S01]  /*fd40*/  @!P1 IMAD.MOV.U32 R25, RZ, RZ, 0x7f800000 ;  /* 0x7f800000ff199424 */ /* 0x000fe200078e00ff */
[----:B------:R-:W-:-:S04]  /*fd50*/  @!P2 LEA R16, P0, R2, c[0x0][0x200], 0x2 ;  /* 0x000080000210aa11 */ /* 0x000fc800078010ff */
[----:B------:R-:W-:Y:S02]  /*fd60*/  @!P2 LEA.HI.X R17, R2, c[0x0][0x204], R15, 0x2, P0 ;  /* 0x000081000211aa11 */ /* 0x000fe400000f140f */
[----:B------:R-:W-:Y:S01]  /*fd70*/  @!P1 IADD3 R2, P0, R6, R0, RZ ;  /* 0x0000000006029210 */ /* 0x000fe20007f1e0ff */
[----:B-1----:R-:W-:-:S03]  /*fd80*/  @!P5 IMAD.MOV.U32 R3, RZ, RZ, 0x7f800000 ;  /* 0x7f800000ff03d424 */ /* 0x002fc600078e00ff */
[----:B------:R-:W-:Y:S01]  /*fd90*/  @!P1 LEA.HI.X.SX32 R15, R6, R13, 0x1, P0 ;  /* 0x0000000d060f9211 */ /* 0x000fe200000f0eff */
[----:B------:R-:W-:Y:S01]  /*fda0*/  @!P3 IMAD.MOV.U32 R21, RZ, RZ, 0x7f800000 ;  /* 0x7f800000ff15b424 */ /* 0x000fe200078e00ff */
[C---:B--2---:R-:W-:Y:S01]  /*fdb0*/  @!P1 LEA R22, P0, R2.reuse, c[0x0][0x200], 0x2 ;  /* 0x0000800002169a11 */ /* 0x044fe200078010ff */
[----:B------:R1:W-:Y:S03]  /*fdc0*/  @!P5 STG.E [R18.64], R3 ;  /* 0x000000031200d986 */ /* 0x0003e6000c101908 */
[----:B------:R-:W-:Y:S01]  /*fdd0*/  @!P1 LEA.HI.X R23, R2, c[0x0][0x204], R15, 0x2, P0 ;  /* 0x0000810002179a11 */ /* 0x000fe200000f140f */
[----:B------:R-:W-:-:S05]  /*fde0*/  @!P4 IMAD.MOV.U32 R15, RZ, RZ, 0x7f800000 ;  /* 0x7f800000ff0fc424 */ /* 0x000fca00078e00ff */
[----:B------:R1:W-:Y:S04]  /*fdf0*/  @!P4 STG.E [R8.64], R15 ;  /* 0x0000000f0800c986 */ /* 0x0003e8000c101908 */
[----:B------:R1:W-:Y:S04]  /*fe00*/  @!P3 STG.E [R10.64], R21 ;  /* 0x000000150a00b986 */ /* 0x0003e8000c101908 */
[----:B------:R1:W-:Y:S04]  /*fe10*/  @!P2 STG.E [R16.64], R27 ;  /* 0x0000001b1000a986 */ /* 0x0003e8000c101908 */
[----:B------:R1:W-:Y:S01]  /*fe20*/  @!P1 STG.E [R22.64], R25 ;  /* 0x0000001916009986 */ /* 0x0003e2000c101908 */
[----:B------:R-:W-:Y:S05]  /*fe30*/  @P6 EXIT ;  /* 0x000000000000694d */ /* 0x000fea0003800000 */
[----:B------:R-:W-:Y:S02]  /*fe40*/  IMAD R4, R4, R7, RZ ;  /* 0x0000000704047224 */ /* 0x000fe400078e02ff */
[----:B------:R-:W-:-:S03]  /*fe50*/  IMAD.MOV.U32 R5, RZ, RZ, 0x7f800000 ;  /* 0x7f800000ff057424 */ /* 0x000fc600078e00ff */
[----:B------:R-:W-:-:S04]  /*fe60*/  IADD3 R0, P0, R4, R0, RZ ;  /* 0x0000000004007210 */ /* 0x000fc80007f1e0ff */
[----:B------:R-:W-:Y:S02]  /*fe70*/  LEA.HI.X.SX32 R13, R4, R13, 0x1, P0 ;  /* 0x0000000d040d7211 */ /* 0x000fe400000f0eff */
[----:B------:R-:W-:-:S04]  /*fe80*/  LEA R2, P0, R0, c[0x0][0x200], 0x2 ;  /* 0x0000800000027a11 */ /* 0x000fc800078010ff */
[----:B-1----:R-:W-:-:S05]  /*fe90*/  LEA.HI.X R3, R0, c[0x0][0x204], R13, 0x2, P0 ;  /* 0x0000810000037a11 */ /* 0x002fca00000f140d */
[----:B------:R-:W-:Y:S01]  /*fea0*/  STG.E [R2.64], R5 ;  /* 0x0000000502007986 */ /* 0x000fe2000c101908 */
[----:B------:R-:W-:Y:S05]  /*feb0*/  EXIT ;  /* 0x000000000000794d */ /* 0x000fea0003800000 */
.L_x_85:
        /* <DEDUP_REMOVED lines=12> */
.L_x_2113:


//--------------------- .text._ZN5flash16flash_fwd_kernelI23Flash_fwd_kernel_traitsILi64ELi128ELi128ELi4ELb0ELb0EN7cutlass10bfloat16_tE19Flash_kernel_traitsILi64ELi128ELi128ELi4ES3_EELb0ELb0ELb0ELb0ELb1ELb1ELb0ELb0EEEvNS_16Flash_fwd_paramsE --------------------------
	.section	.text._ZN5flash16flash_fwd_kernelI23Flash_fwd_kernel_traitsILi64ELi128ELi128ELi4ELb0ELb0EN7cutlass10bfloat16_tE19Flash_kernel_traitsILi64ELi128ELi128ELi4ES3_EELb0ELb0ELb0ELb0ELb1ELb1ELb0ELb0EEEvNS_16Flash_fwd_paramsE,"ax",@progbits
	.sectioninfo	@"SHI_REGISTERS=255"
	.align	128
        .global         _ZN5flash16flash_fwd_kernelI23Flash_fwd_kernel_traitsILi64ELi128ELi128ELi4ELb0ELb0EN7cutlass10bfloat16_tE19Flash_kernel_traitsILi64ELi128ELi128ELi4ES3_EELb0ELb0ELb0ELb0ELb1ELb1ELb0ELb0EEEvNS_16Flash_fwd_paramsE
        .type           _ZN5flash16flash_fwd_kernelI23Flash_fwd_kernel_traitsILi64ELi128ELi128ELi4ELb0ELb0EN7cutlass10bfloat16_tE19Flash_kernel_traitsILi64ELi128ELi128ELi4ES3_EELb0ELb0ELb0ELb0ELb1ELb1ELb0ELb0EEEvNS_16Flash_fwd_paramsE,@function
        .size           _ZN5flash16flash_fwd_kernelI23Flash_fwd_kernel_traitsILi64ELi128ELi128ELi4ELb0ELb0EN7cutlass10bfloat16_tE19Flash_kernel_traitsILi64ELi128ELi128ELi4ES3_EELb0ELb0ELb0ELb0ELb1ELb1ELb0ELb0EEEvNS_16Flash_fwd_paramsE,(.L_x_2114 - _ZN5flash16flash_fwd_kernelI23Flash_fwd_kernel_traitsILi64ELi128ELi128ELi4ELb0ELb0EN7cutlass10bfloat16_tE19Flash_kernel_traitsILi64ELi128ELi128ELi4ES3_EELb0ELb0ELb0ELb0ELb1ELb1ELb0ELb0EEEvNS_16Flash_fwd_paramsE)
        .other          _ZN5flash16flash_fwd_kernelI23Flash_fwd_kernel_traitsILi64ELi128ELi128ELi4ELb0ELb0EN7cutlass10bfloat16_tE19Flash_kernel_traitsILi64ELi128ELi128ELi4ES3_EELb0ELb0ELb0ELb0ELb1ELb1ELb0ELb0EEEvNS_16Flash_fwd_paramsE,@"STO_CUDA_ENTRY STV_DEFAULT"
_ZN5flash16flash_fwd_kernelI23Flash_fwd_kernel_traitsILi64ELi128ELi128ELi4ELb0ELb0EN7cutlass10bfloat16_tE19Flash_kernel_traitsILi64ELi128ELi128ELi4ES3_EELb0ELb0ELb0ELb0ELb1ELb1ELb0ELb0EEEvNS_16Flash_fwd_paramsE:
.text._ZN5flash16flash_fwd_kernelI23Flash_fwd_kernel_traitsILi64ELi128ELi128ELi4ELb0ELb0EN7cutlass10bfloat16_tE19Flash_kernel_traitsILi64ELi128ELi128ELi4ES3_EELb0ELb0ELb0ELb0ELb1ELb1ELb0ELb0EEEvNS_16Flash_fwd_paramsE:
[----:B------:R-:W-:Y:S02]  /*0000*/  MOV R1, c[0x0][0x28] ;  /* 0x00000a0000017a02 */ /* 0x000fe40000000f00 */
[----:B------:R-:W1:Y:S01]  /*0010*/  S2R R25, SR_CTAID.Y ;  /* 0x0000000000197919 */ /* 0x000e620000002600 */
[----:B------:R-:W-:Y:S01]  /*0020*/  ISETP.NE.U32.AND P2, PT, RZ, c[0x0][0x258], PT ;  /* 0x00009600ff007a0c */ /* 0x000fe20003f45070 */
[----:B------:R-:W-:Y:S01]  /*0030*/  IMAD.MOV.U32 R6, RZ, RZ, RZ ;  /* 0x000000ffff067224 */ /* 0x000fe200078e00ff */
[----:B------:R-:W-:Y:S01]  /*0040*/  ISETP.NE.U32.AND P0, PT, RZ, c[0x0][0x250], PT ;  /* 0x00009400ff007a0c */ /* 0x000fe20003f05070 */
[----:B------:R-:W-:Y:S01]  /*0050*/  ULDC.64 UR8, c[0x0][0x118] ;  /* 0x0000460000087ab9 */ /* 0x000fe20000000a00 */
[----:B------:R-:W-:Y:S02]  /*0060*/  ISETP.NE.AND.EX P2, PT, RZ, c[0x0][0x25c], PT, P2 ;  /* 0x00009700ff007a0c */ /* 0x000fe40003f45320 */
[----:B------:R-:W-:Y:S02]  /*0070*/  ISETP.NE.AND.EX P0, PT, RZ, c[0x0][0x254], PT, P0 ;  /* 0x00009500ff007a0c */ /* 0x000fe40003f05300 */
[----:B------:R-:W-:-:S09]  /*0080*/  IADD3 R1, R1, -0xe8, RZ ;  /* 0xffffff1801017810 */ /* 0x000fd20007ffe0ff */
[----:B------:R-:W-:Y:S02]  /*0090*/  @P2 IMAD.MOV.U32 R2, RZ, RZ, 0x4 ;  /* 0x00000004ff022424 */ /* 0x000fe400078e00ff */
[----:B------:R-:W-:Y:S02]  /*00a0*/  @P0 IMAD.MOV.U32 R0, RZ, RZ, 0x4 ;  /* 0x00000004ff000424 */ /* 0x000fe400078e00ff */
[----:B-1----:R-:W-:-:S04]  /*00b0*/  @P2 IMAD.WIDE R2, R25, R2, c[0x0][0x258] ;  /* 0x0000960019022625 */ /* 0x002fc800078e0202 */
[----:B------:R-:W-:Y:S02]  /*00c0*/  @P0 IMAD.WIDE R4, R25, R0, c[0x0][0x250] ;  /* 0x0000940019040625 */ /* 0x000fe400078e0200 */
[----:B------:R-:W2:Y:S04]  /*00d0*/  @P2 LDG.E R2, [R2.64] ;  /* 0x0000000802022981 */ /* 0x000ea8000c1e1900 */
[----:B------:R-:W2:Y:S04]  /*00e0*/  @P0 LDG.E R6, [R4.64] ;  /* 0x0000000804060981 */ /* 0x000ea8000c1e1900 */
[----:B------:R-:W1:Y:S01]  /*00f0*/  S2R R16, SR_CTAID.X ;  /* 0x0000000000107919 */ /* 0x000e620000002500 */
[----:B------:R-:W-:-:S04]  /*0100*/  @!P2 ISETP.NE.U32.AND P1, PT, RZ, c[0x0][0x268], PT ;  /* 0x00009a00ff00aa0c */ /* 0x000fc80003f25070 */
[----:B------:R-:W-:Y:S01]  /*0110*/  @!P2 ISETP.NE.AND.EX P1, PT, RZ, c[0x0][0x26c], PT, P1 ;  /* 0x00009b00ff00aa0c */ /* 0x000fe20003f25310 */
[----:B-1----:R-:W-:-:S05]  /*0120*/  IMAD.SHL.U32 R0, R16, 0x80, RZ ;  /* 0x0000008010007824 */ /* 0x002fca00078e00ff */
[----:B------:R-:W-:Y:S02]  /*0130*/  ISETP.GE.AND P0, PT, R0, c[0x0][0x214], PT ;  /* 0x0000850000007a0c */ /* 0x000fe40003f06270 */
[----:B------:R-:W-:Y:S01]  /*0140*/  @!P2 SEL R0, RZ, c[0x0][0x21c], !P1 ;  /* 0x00008700ff00aa07 */ /* 0x000fe20004800000 */
[----:B--2---:R-:W-:-:S03]  /*0150*/  @P2 IMAD.IADD R228, R2, 0x1, -R6 ;  /* 0x0000000102e42824 */ /* 0x004fc600078e0a06 */
[----:B------:R-:W-:-:S07]  /*0160*/  @!P2 IADD3 R228, R0, c[0x0][0x218], -R6 ;  /* 0x0000860000e4aa10 */ /* 0x000fce0007ffe806 */
[----:B------:R-:W-:Y:S05]  /*0170*/  @P0 EXIT ;  /* 0x000000000000094d */ /* 0x000fea0003800000 */
[----:B------:R-:W-:Y:S01]  /*0180*/  IABS R0, c[0x0][0x1c8] ;  /* 0x0000720000007a13 */ /* 0x000fe20000000000 */
[----:B------:R-:W1:Y:S01]  /*0190*/  S2R R22, SR_TID.X ;  /* 0x0000000000167919 */ /* 0x000e620000002100 */
[----:B------:R-:W-:Y:S01]  /*01a0*/  SHF.R.S32.HI R24, RZ, 0x1f, R25 ;  /* 0x0000001fff187819 */ /* 0x000fe20000011419 */
[----:B------:R-:W-:Y:S02]  /*01b0*/  ULDC.64 UR4, c[0x0][0x190] ;  /* 0x0000640000047ab9 */ /* 0x000fe40000000a00 */
[----:B------:R-:W-:Y:S01]  /*01c0*/  IMAD.MOV.U32 R23, RZ, RZ, R0 ;  /* 0x000000ffff177224 */ /* 0x000fe200078e0000 */
[----:B------:R-:W2:Y:S01]  /*01d0*/  S2R R26, SR_CTAID.Z ;  /* 0x00000000001a7919 */ /* 0x000ea20000002700 */
[----:B------:R-:W-:Y:S01]  /*01e0*/  IADD3 R0, R228, 0x7f, RZ ;  /* 0x0000007fe4007810 */ /* 0x000fe20007ffe0ff */
[----:B------:R-:W-:Y:S01]  /*01f0*/  USHF.L.U32 UR7, UR4, 0x5, URZ ;  /* 0x0000000504077899 */ /* 0x000fe2000800063f */
[----:B------:R-:W3:Y:S01]  /*0200*/  I2F.RP R4, R23 ;  /* 0x0000001700047306 */ /* 0x000ee20000209400 */
[----:B------:R-:W-:Y:S01]  /*0210*/  UMOV UR6, 0x5 ;  /* 0x0000000500067882 */ /* 0x000fe20000000000 */
[----:B------:R-:W-:Y:S01]  /*0220*/  SHF.R.S32.HI R3, RZ, 0x1f, R0 ;  /* 0x0000001fff037819 */ /* 0x000fe20000011400 */
[----:B------:R-:W-:-:S02]  /*0230*/  USHF.L.U64.HI UR13, UR4, UR6, UR5 ;  /* 0x00000006040d7299 */ /* 0x000fc40008010205 */
[----:B------:R-:W-:Y:S01]  /*0240*/  UMOV UR10, 0x7 ;  /* 0x00000007000a7882 */ /* 0x000fe20000000000 */
[----:B------:R-:W-:Y:S01]  /*0250*/  LEA.HI R247, R3, R0, RZ, 0x7 ;  /* 0x0000000003f77211 */ /* 0x000fe200078f38ff */
[----:B------:R-:W-:Y:S02]  /*0260*/  ULDC.64 UR4, c[0x0][0x198] ;  /* 0x0000660000047ab9 */ /* 0x000fe40000000a00 */
[----:B------:R-:W-:Y:S02]  /*0270*/  USHF.L.U64.HI UR10, UR4, UR10, UR5 ;  /* 0x0000000a040a7299 */ /* 0x000fe40008010205 */
[----:B------:R-:W-:Y:S02]  /*0280*/  USHF.L.U32 UR11, UR4, 0x7, URZ ;  /* 0x00000007040b7899 */ /* 0x000fe4000800063f */
[----:B------:R-:W-:Y:S02]  /*0290*/  USHF.L.U32 UR12, UR4, 0x5, URZ ;  /* 0x00000005040c7899 */ /* 0x000fe4000800063f */
[----:B------:R-:W-:Y:S01]  /*02a0*/  USHF.L.U64.HI UR14, UR4, UR6, UR5 ;  /* 0x00000006040e7299 */ /* 0x000fe20008010205 */
[----:B---3--:R-:W3:Y:S01]  /*02b0*/  MUFU.RCP R4, R4 ;  /* 0x0000000400047308 */ /* 0x008ee20000001000 */
[----:B-1----:R-:W-:Y:S01]  /*02c0*/  SHF.R.S32.HI R21, RZ, 0x1f, R22 ;  /* 0x0000001fff157819 */ /* 0x002fe20000011416 */
[----:B------:R-:W-:-:S02]  /*02d0*/  ULDC.64 UR4, c[0x0][0x1a0] ;  /* 0x0000680000047ab9 */ /* 0x000fc40000000a00 */
[----:B------:R-:W-:Y:S01]  /*02e0*/  USHF.L.U64.HI UR5, UR4, UR6, UR5 ;  /* 0x0000000604057299 */ /* 0x000fe20008010205 */
[----:B--2---:R-:W-:Y:S02]  /*02f0*/  LOP3.LUT R2, R26, c[0x0][0x1c8], RZ, 0x3c, !PT ;  /* 0x000072001a027a12 */ /* 0x004fe400078e3cff */
[CC--:B------:R-:W-:Y:S02]  /*0300*/  LEA.HI R20, R21.reuse, R22.reuse, RZ, 0x3 ;  /* 0x0000001615147211 */ /* 0x0c0fe400078f18ff */
[----:B------:R-:W-:Y:S02]  /*0310*/  ISETP.GE.AND P1, PT, R2, RZ, PT ;  /* 0x000000ff0200720c */ /* 0x000fe40003f26270 */
[----:B------:R-:W-:Y:S02]  /*0320*/  LOP3.LUT R0, R20, 0xfffffff8, RZ, 0xc0, !PT ;  /* 0xfffffff814007812 */ /* 0x000fe400078ec0ff */
[----:B------:R-:W-:Y:S02]  /*0330*/  SHF.R.S32.HI R2, RZ, 0x3, R20 ;  /* 0x00000003ff027819 */ /* 0x000fe40000011414 */
[----:B------:R-:W-:Y:S01]  /*0340*/  LEA.HI R10, R21, R22, RZ, 0x4 ;  /* 0x00000016150a7211 */ /* 0x000fe200078f20ff */
[----:B------:R-:W-:Y:S01]  /*0350*/  IMAD.IADD R64, R22, 0x1, -R0 ;  /* 0x0000000116407824 */ /* 0x000fe200078e0a00 */
[----:B---3--:R-:W-:Y:S01]  /*0360*/  IADD3 R4, R4, 0xffffffe, RZ ;  /* 0x0ffffffe04047810 */ /* 0x008fe20007ffe0ff */
[----:B------:R-:W-:Y:S01]  /*0370*/  IMAD.SHL.U32 R0, R2, 0x40, RZ ;  /* 0x0000004002007824 */ /* 0x000fe200078e00ff */
[----:B------:R-:W-:-:S02]  /*0380*/  SHF.R.S32.HI R3, RZ, 0x1f, R2 ;  /* 0x0000001fff037819 */ /* 0x000fc40000011402 */
[----:B------:R-:W1:Y:S01]  /*0390*/  F2I.FTZ.U32.TRUNC.NTZ R5, R4 ;  /* 0x0000000400057305 */ /* 0x000e62000021f000 */
[----:B------:R-:W-:Y:S02]  /*03a0*/  IADD3 R9, P0, R2, R6, RZ ;  /* 0x0000000602097210 */ /* 0x000fe40007f1e0ff */
[----:B------:R-:W-:Y:S01]  /*03b0*/  SHF.R.S32.HI R8, RZ, 0x4, R10 ;  /* 0x00000004ff087819 */ /* 0x000fe2000001140a */
[----:B------:R-:W-:Y:S01]  /*03c0*/  IMAD.WIDE R16, R16, 0x80, R2 ;  /* 0x0000008010107825 */ /* 0x000fe200078e0202 */
[----:B------:R-:W-:Y:S02]  /*03d0*/  LEA.HI.X.SX32 R11, R6, R3, 0x1, P0 ;  /* 0x00000003060b7211 */ /* 0x000fe400000f0eff */
[----:B------:R-:W-:Y:S01]  /*03e0*/  LEA.HI R7, R10, R8, RZ, 0x1 ;  /* 0x000000080a077211 */ /* 0x000fe200078f08ff */
[----:B------:R-:W-:Y:S01]  /*03f0*/  IMAD.SHL.U32 R6, R64, 0x8, RZ ;  /* 0x0000000840067824 */ /* 0x000fe200078e00ff */
[----:B------:R-:W-:Y:S02]  /*0400*/  LOP3.LUT R0, R0, 0x1c0, RZ, 0xc0, !PT ;  /* 0x000001c000007812 */ /* 0x000fe400078ec0ff */
[----:B------:R-:W-:-:S02]  /*0410*/  LOP3.LUT R7, R7, 0xfffffffe, RZ, 0xc0, !PT ;  /* 0xfffffffe07077812 */ /* 0x000fc400078ec0ff */
[----:B------:R-:W-:Y:S02]  /*0420*/  SHF.R.U32.HI R3, RZ, 0x3, R0 ;  /* 0x00000003ff037819 */ /* 0x000fe40000011600 */
[--C-:B------:R-:W-:Y:S01]  /*0430*/  LOP3.LUT R2, R0, 0x38, R6.reuse, 0xf8, !PT ;  /* 0x0000003800027812 */ /* 0x100fe200078ef806 */
[----:B-1----:R-:W-:Y:S01]  /*0440*/  IMAD.MOV R4, RZ, RZ, -R5 ;  /* 0x000000ffff047224 */ /* 0x002fe200078e0a05 */
[----:B------:R-:W-:Y:S01]  /*0450*/  IABS R15, R26 ;  /* 0x0000001a000f7213 */ /* 0x000fe20000000000 */
[----:B------:R-:W-:Y:S01]  /*0460*/  IMAD.IADD R19, R8, 0x1, -R7 ;  /* 0x0000000108137824 */ /* 0x000fe200078e0a07 */
[----:B------:R-:W-:Y:S01]  /*0470*/  SHF.R.S32.HI R7, RZ, 0x1f, R6 ;  /* 0x0000001fff077819 */ /* 0x000fe20000011406 */
[----:B------:R-:W-:Y:S01]  /*0480*/  IMAD R0, R4, R23, RZ ;  /* 0x0000001704007224 */ /* 0x000fe200078e02ff */
[----:B------:R-:W-:Y:S01]  /*0490*/  LOP3.LUT R246, R2, R3, RZ, 0x3c, !PT ;  /* 0x0000000302f67212 */ /* 0x000fe200078e3cff */
[----:B------:R-:W-:Y:S01]  /*04a0*/  IMAD.MOV.U32 R4, RZ, RZ, RZ ;  /* 0x000000ffff047224 */ /* 0x000fe200078e00ff */
[----:B------:R-:W-:Y:S01]  /*04b0*/  SHF.R.S32.HI R18, RZ, 0x1f, R26 ;  /* 0x0000001fff127819 */ /* 0x000fe2000001141a */
[----:B------:R-:W-:-:S04]  /*04c0*/  IMAD.WIDE.U32 R2, R25, c[0x0][0x178], R6 ;  /* 0x00005e0019027a25 */ /* 0x000fc800078e0006 */
[----:B------:R-:W-:Y:S01]  /*04d0*/  IMAD.HI.U32 R8, R5, R0, R4 ;  /* 0x0000000005087227 */ /* 0x000fe200078e0004 */
[----:B------:R-:W-:-:S03]  /*04e0*/  LOP3.LUT R5, R10, 0xfffffff0, RZ, 0xc0, !PT ;  /* 0xfffffff00a057812 */ /* 0x000fc600078ec0ff */
[----:B------:R-:W-:Y:S02]  /*04f0*/  IMAD R0, R11, c[0x0][0x198], RZ ;  /* 0x000066000b007a24 */ /* 0x000fe400078e02ff */
[----:B------:R-:W-:-:S04]  /*0500*/  IMAD.HI.U32 R12, R8, R15, RZ ;  /* 0x0000000f080c7227 */ /* 0x000fc800078e00ff */
[----:B------:R-:W-:Y:S02]  /*0510*/  IMAD R14, R9, c[0x0][0x19c], R0 ;  /* 0x00006700090e7a24 */ /* 0x000fe400078e0200 */
[----:B------:R-:W-:Y:S02]  /*0520*/  IMAD.MOV R0, RZ, RZ, -R12 ;  /* 0x000000ffff007224 */ /* 0x000fe400078e0a0c */
[----:B------:R-:W-:Y:S02]  /*0530*/  IMAD R4, R24, c[0x0][0x178], RZ ;  /* 0x00005e0018047a24 */ /* 0x000fe400078e02ff */
[----:B------:R-:W-:Y:S01]  /*0540*/  IMAD R0, R23, R0, R15 ;  /* 0x0000000017007224 */ /* 0x000fe200078e020f */
[----:B------:R-:W-:Y:S01]  /*0550*/  LEA.HI.SX32 R15, R247, 0xffffffff, 0x19 ;  /* 0xfffffffff70f7811 */ /* 0x000fe200078fcaff */
[----:B------:R-:W-:Y:S02]  /*0560*/  IMAD.IADD R10, R22, 0x1, -R5 ;  /* 0x00000001160a7824 */ /* 0x000fe400078e0a05 */
[----:B------:R-:W-:Y:S01]  /*0570*/  IMAD R4, R25, c[0x0][0x17c], R4 ;  /* 0x00005f0019047a24 */ /* 0x000fe200078e0204 */
[----:B------:R-:W-:Y:S01]  /*0580*/  ISETP.GT.U32.AND P2, PT, R23, R0, PT ;  /* 0x000000001700720c */ /* 0x000fe20003f44070 */
[----:B------:R-:W-:Y:S01]  /*0590*/  IMAD R5, R11, c[0x0][0x1a0], RZ ;  /* 0x000068000b057a24 */ /* 0x000fe200078e02ff */
[----:B------:R-:W-:Y:S01]  /*05a0*/  SHF.R.S32.HI R8, RZ, 0x1f, R10 ;  /* 0x0000001fff087819 */ /* 0x000fe2000001140a */
[----:B------:R-:W-:Y:S01]  /*05b0*/  IMAD.IADD R3, R3, 0x1, R4 ;  /* 0x0000000103037824 */ /* 0x000fe200078e0204 */
[----:B------:R-:W-:Y:S01]  /*05c0*/  LEA.HI R11, R21, R22, RZ, 0x6 ;  /* 0x00000016150b7211 */ /* 0x000fe200078f30ff */
[----:B------:R-:W-:-:S02]  /*05d0*/  IMAD R13, R9, c[0x0][0x1a4], R5 ;  /* 0x00006900090d7a24 */ /* 0x000fc400078e0205 */
[----:B------:R-:W-:-:S04]  /*05e0*/  IMAD.WIDE.U32 R4, R9, c[0x0][0x198], R6 ;  /* 0x0000660009047a25 */ /* 0x000fc800078e0006 */
[----:B------:R-:W-:Y:S02]  /*05f0*/  IMAD.WIDE.U32 R6, R9, c[0x0][0x1a0], R6 ;  /* 0x0000680009067a25 */ /* 0x000fe400078e0006 */
[-C--:B------:R-:W-:Y:S02]  /*0600*/  @!P2 IADD3 R0, R0, -R23.reuse, RZ ;  /* 0x800000170000a210 */ /* 0x080fe40007ffe0ff */
[----:B------:R-:W-:Y:S01]  /*0610*/  IMAD R9, R18, c[0x0][0x1a8], RZ ;  /* 0x00006a0012097a24 */ /* 0x000fe200078e02ff */
[----:B------:R-:W-:Y:S01]  /*0620*/  LEA.HI R18, R8, R10, RZ, 0x3 ;  /* 0x0000000a08127211 */ /* 0x000fe200078f18ff */
[----:B------:R-:W-:Y:S01]  /*0630*/  IMAD.SHL.U32 R8, R11, 0x8, RZ ;  /* 0x000000080b087824 */ /* 0x000fe200078e00ff */
[----:B------:R-:W-:Y:S01]  /*0640*/  ISETP.GE.U32.AND P3, PT, R0, R23, PT ;  /* 0x000000170000720c */ /* 0x000fe20003f66070 */
[----:B------:R-:W-:Y:S01]  /*0650*/  IMAD R9, R26, c[0x0][0x1ac], R9 ;  /* 0x00006b001a097a24 */ /* 0x000fe200078e0209 */
[----:B------:R-:W-:Y:S01]  /*0660*/  LOP3.LUT R11, R18, 0xfffffff8, RZ, 0xc0, !PT ;  /* 0xfffffff8120b7812 */ /* 0x000fe200078ec0ff */
[----:B------:R-:W-:Y:S01]  /*0670*/  IMAD.WIDE.U32 R2, R26, c[0x0][0x1a8], R2 ;  /* 0x00006a001a027a25 */ /* 0x000fe200078e0002 */
[----:B------:R-:W-:-:S02]  /*0680*/  LOP3.LUT R246, R246, 0x7ffffe00, R8, 0xf8, !PT ;  /* 0x7ffffe00f6f67812 */ /* 0x000fc400078ef808 */
[----:B------:R-:W-:Y:S01]  /*0690*/  @!P2 IADD3 R12, R12, 0x1, RZ ;  /* 0x000000010c0ca810 */ /* 0x000fe20007ffe0ff */
[----:B------:R-:W-:Y:S02]  /*06a0*/  IMAD.IADD R3, R3, 0x1, R9 ;  /* 0x0000000103037824 */ /* 0x000fe400078e0209 */
[----:B------:R-:W-:Y:S02]  /*06b0*/  IMAD R8, R17, c[0x0][0x190], RZ ;  /* 0x0000640011087a24 */ /* 0x000fe400078e02ff */
[----:B------:R-:W-:Y:S02]  /*06c0*/  IMAD.IADD R5, R5, 0x1, R14 ;  /* 0x0000000105057824 */ /* 0x000fe400078e020e */
[----:B------:R-:W-:Y:S01]  /*06d0*/  IMAD.IADD R7, R7, 0x1, R13 ;  /* 0x0000000107077824 */ /* 0x000fe200078e020d */
[----:B------:R-:W-:Y:S01]  /*06e0*/  @P3 IADD3 R12, R12, 0x1, RZ ;  /* 0x000000010c0c3810 */ /* 0x000fe20007ffe0ff */
[C---:B------:R-:W-:Y:S02]  /*06f0*/  IMAD R14, R16.reuse, c[0x0][0x194], R8 ;  /* 0x00006500100e7a24 */ /* 0x040fe400078e0208 */
[----:B------:R-:W-:Y:S01]  /*0700*/  IMAD.WIDE.U32 R2, R16, c[0x0][0x190], R2 ;  /* 0x0000640010027a25 */ /* 0x000fe200078e0002 */
[----:B------:R-:W-:-:S03]  /*0710*/  SHF.R.S32.HI R16, RZ, 0x1f, R15 ;  /* 0x0000001fff107819 */ /* 0x000fc6000001140f */
[----:B------:R-:W-:Y:S01]  /*0720*/  IMAD.WIDE.U32 R8, R25, c[0x0][0x188], R6 ;  /* 0x0000620019087a25 */ /* 0x000fe200078e0006 */
[----:B------:R-:W-:-:S03]  /*0730*/  LEA R6, P0, R2, c[0x0][0x160], 0x1 ;  /* 0x0000580002067a11 */ /* 0x000fc600078008ff */
[----:B------:R-:W-:Y:S02]  /*0740*/  IMAD.IADD R0, R3, 0x1, R14 ;  /* 0x0000000103007824 */ /* 0x000fe400078e020e */
[----:B------:R-:W-:Y:S02]  /*0750*/  IMAD.IADD R65, R10, 0x1, -R11 ;  /* 0x000000010a417824 */ /* 0x000fe400078e0a0b */
[----:B------:R-:W-:Y:S01]  /*0760*/  IMAD R10, R24, c[0x0][0x180], RZ ;  /* 0x00006000180a7a24 */ /* 0x000fe200078e02ff */
[----:B------:R-:W-:Y:S01]  /*0770*/  LEA.HI.X R7, R2, c[0x0][0x164], R0, 0x1, P0 ;  /* 0x0000590002077a11 */ /* 0x000fe200000f0c00 */
[----:B------:R-:W-:Y:S01]  /*0780*/  IMAD.WIDE.U32 R4, R25, c[0x0][0x180], R4 ;  /* 0x0000600019047a25 */ /* 0x000fe200078e0004 */
[----:B------:R-:W-:-:S03]  /*0790*/  ISETP.NE.AND P0, PT, RZ, c[0x0][0x1c8], PT ;  /* 0x00007200ff007a0c */ /* 0x000fc60003f05270 */
[----:B------:R-:W-:Y:S02]  /*07a0*/  IMAD R10, R25, c[0x0][0x184], R10 ;  /* 0x00006100190a7a24 */ /* 0x000fe400078e020a */
[----:B------:R-:W-:Y:S02]  /*07b0*/  IMAD.MOV.U32 R0, RZ, RZ, R12 ;  /* 0x000000ffff007224 */ /* 0x000fe400078e000c */
[----:B------:R-:W-:Y:S02]  /*07c0*/  IMAD.IADD R11, R5, 0x1, R10 ;  /* 0x00000001050b7824 */ /* 0x000fe400078e020a */
[----:B------:R-:W-:Y:S01]  /*07d0*/  IMAD.MOV.U32 R10, RZ, RZ, R4 ;  /* 0x000000ffff0a7224 */ /* 0x000fe200078e0004 */
[----:B------:R-:W-:Y:S01]  /*07e0*/  IADD3 R4, P2, R6, UR7, RZ ;  /* 0x0000000706047c10 */ /* 0x000fe2000ff5e0ff */
[----:B------:R-:W-:Y:S02]  /*07f0*/  @!P1 IMAD.MOV R0, RZ, RZ, -R0 ;  /* 0x000000ffff009224 */ /* 0x000fe400078e0a00 */
[----:B------:R-:W-:Y:S01]  /*0800*/  @!P0 LOP3.LUT R0, RZ, c[0x0][0x1c8], RZ, 0x33, !PT ;  /* 0x00007200ff008a12 */ /* 0x000fe200078e33ff */
[----:B------:R-:W-:Y:S01]  /*0810*/  IMAD.SHL.U32 R246, R246, 0x2, RZ ;  /* 0x00000002f6f67824 */ /* 0x000fe200078e00ff */
[----:B------:R-:W-:Y:S01]  /*0820*/  IADD3.X R5, R7, UR13, RZ, P2, !PT ;  /* 0x0000000d07057c10 */ /* 0x000fe200097fe4ff */
[----:B------:R-:W-:Y:S01]  /*0830*/  IMAD R13, R24, c[0x0][0x188], RZ ;  /* 0x00006200180d7a24 */ /* 0x000fe200078e02ff */
[----:B------:R-:W-:Y:S01]  /*0840*/  SHF.R.S32.HI R12, RZ, 0x1f, R0 ;  /* 0x0000001fff0c7819 */ /* 0x000fe20000011400 */
[----:B------:R-:W-:Y:S01]  /*0850*/  IMAD.WIDE.U32 R30, R0, c[0x0][0x1b0], R10 ;  /* 0x00006c00001e7a25 */ /* 0x000fe200078e000a */
[----:B------:R-:W-:Y:S01]  /*0860*/  IADD3 R2, P2, R4, UR7, RZ ;  /* 0x0000000704027c10 */ /* 0x000fe2000ff5e0ff */
[----:B------:R1:W-:Y:S02]  /*0870*/  LDGSTS.E.BYPASS.LTC128B.128 [R246], [R6.64] ;  /* 0x0000000006f67fae */ /* 0x0003e4000b901d48 */
[----:B------:R-:W-:Y:S01]  /*0880*/  IMAD.MOV.U32 R28, RZ, RZ, R30 ;  /* 0x000000ffff1c7224 */ /* 0x000fe200078e001e */
[----:B------:R-:W-:Y:S01]  /*0890*/  IADD3.X R3, R5, UR13, RZ, P2, !PT ;  /* 0x0000000d05037c10 */ /* 0x000fe200097fe4ff */
[----:B------:R2:W-:Y:S01]  /*08a0*/  LDGSTS.E.BYPASS.LTC128B.128 [R246+0x800], [R4.64] ;  /* 0x0080000004f67fae */ /* 0x0005e2000b901d48 */
[----:B------:R-:W-:-:S03]  /*08b0*/  IMAD R13, R25, c[0x0][0x18c], R13 ;  /* 0x00006300190d7a24 */ /* 0x000fc600078e020d */
[----:B------:R3:W-:Y:S01]  /*08c0*/  LDGSTS.E.BYPASS.LTC128B.128 [R246+0x1000], [R2.64] ;  /* 0x0100000002f67fae */ /* 0x0007e2000b901d48 */
[----:B------:R-:W-:-:S03]  /*08d0*/  IMAD.IADD R9, R9, 0x1, R13 ;  /* 0x0000000109097824 */ /* 0x000fc600078e020d */
[----:B------:R-:W-:Y:S01]  /*08e0*/  STL.64 [R1+0x68], R30 ;  /* 0x0000681e01007387 */ /* 0x000fe20000100a00 */
[----:B------:R-:W-:-:S04]  /*08f0*/  IMAD.WIDE.U32 R24, R0, c[0x0][0x1b8], R8 ;  /* 0x00006e0000187a25 */ /* 0x000fc800078e0008 */
[----:B-1----:R-:W-:Y:S02]  /*0900*/  IMAD R6, R12, c[0x0][0x1b0], RZ ;  /* 0x00006c000c067a24 */ /* 0x002fe400078e02ff */
[----:B------:R-:W-:Y:S01]  /*0910*/  IMAD R7, R15, UR10, RZ ;  /* 0x0000000a0f077c24 */ /* 0x000fe2000f8e02ff */
[----:B--2---:R-:W-:Y:S01]  /*0920*/  IADD3 R4, P0, R2, UR7, RZ ;  /* 0x0000000702047c10 */ /* 0x004fe2000ff1e0ff */
[----:B------:R-:W-:Y:S02]  /*0930*/  IMAD R6, R0, c[0x0][0x1b4], R6 ;  /* 0x00006d0000067a24 */ /* 0x000fe400078e0206 */
[----:B------:R-:W-:Y:S01]  /*0940*/  IMAD R12, R12, c[0x0][0x1b8], RZ ;  /* 0x00006e000c0c7a24 */ /* 0x000fe200078e02ff */
[----:B------:R-:W-:Y:S01]  /*0950*/  IADD3.X R5, R3, UR13, RZ, P0, !PT ;  /* 0x0000000d03057c10 */ /* 0x000fe200087fe4ff */
[----:B------:R-:W-:Y:S01]  /*0960*/  IMAD.IADD R29, R31, 0x1, R6 ;  /* 0x000000011f1d7824 */ /* 0x000fe200078e0206 */
[----:B---3--:R-:W-:Y:S01]  /*0970*/  IADD3 R2, P0, R4, UR7, RZ ;  /* 0x0000000704027c10 */ /* 0x008fe2000ff1e0ff */
[----:B------:R-:W-:-:S02]  /*0980*/  IMAD R14, R0, c[0x0][0x1bc], R12 ;  /* 0x00006f00000e7a24 */ /* 0x000fc400078e020c */
[----:B------:R1:W-:Y:S01]  /*0990*/  LDGSTS.E.BYPASS.LTC128B.128 [R246+0x1800], [R4.64] ;  /* 0x0180000004f67fae */ /* 0x0003e2000b901d48 */
[----:B------:R-:W-:Y:S01]  /*09a0*/  IADD3.X R3, R5, UR13, RZ, P0, !PT ;  /* 0x0000000d05037c10 */ /* 0x000fe200087fe4ff */
[C---:B------:R-:W-:Y:S02]  /*09b0*/  IMAD R0, R16.reuse, c[0x0][0x1a0], RZ ;  /* 0x0000680010007a24 */ /* 0x040fe400078e02ff */
[----:B------:R-:W-:Y:S02]  /*09c0*/  STL.64 [R1+0x58], R28 ;  /* 0x0000581c01007387 */ /* 0x000fe40000100a00 */
[C---:B------:R-:W-:Y:S02]  /*09d0*/  IMAD R0, R15.reuse, c[0x0][0x1a4], R0 ;  /* 0x000069000f007a24 */ /* 0x040fe400078e0200 */
[----:B------:R2:W-:Y:S04]  /*09e0*/  LDGSTS.E.BYPASS.LTC128B.128 [R246+0x2000], [R2.64] ;  /* 0x0200000002f67fae */ /* 0x0005e8000b901d48 */
[----:B------:R-:W-:Y:S01]  /*09f0*/  STL.64 [R1+0x60], R24 ;  /* 0x0000601801007387 */ /* 0x000fe20000100a00 */
[----:B-1----:R-:W-:Y:S01]  /*0a00*/  IMAD R5, R16, UR11, R7 ;  /* 0x0000000b10057c24 */ /* 0x002fe2000f8e0207 */
[----:B------:R-:W-:Y:S01]  /*0a10*/  IADD3 R4, P1, R2, UR7, RZ ;  /* 0x0000000702047c10 */ /* 0x000fe2000ff3e0ff */
[----:B------:R-:W-:-:S05]  /*0a20*/  IMAD.WIDE.U32 R6, R15, UR11, R28 ;  /* 0x0000000b0f067c25 */ /* 0x000fca000f8e001c */
[----:B------:R-:W-:Y:S01]  /*0a30*/  LEA R10, P0, R6, c[0x0][0x168], 0x1 ;  /* 0x00005a00060a7a11 */ /* 0x000fe200078008ff */
[----:B--2---:R-:W-:Y:S01]  /*0a40*/  IMAD.IADD R2, R7, 0x1, R5 ;  /* 0x0000000107027824 */ /* 0x004fe200078e0205 */
[----:B------:R-:W-:-:S04]  /*0a50*/  IADD3.X R5, R3, UR13, RZ, P1, !PT ;  /* 0x0000000d03057c10 */ /* 0x000fc80008ffe4ff */
[----:B------:R-:W-:Y:S01]  /*0a60*/  LEA.HI.X R11, R6, c[0x0][0x16c], R2, 0x1, P0 ;  /* 0x00005b00060b7a11 */ /* 0x000fe200000f0c02 */
[----:B------:R1:W-:Y:S01]  /*0a70*/  LDGSTS.E.BYPASS.LTC128B.128 [R246+0x2800], [R4.64] ;  /* 0x0280000004f67fae */ /* 0x0003e2000b901d48 */
[----:B------:R-:W-:Y:S02]  /*0a80*/  IADD3 R8, P0, R10, UR12, RZ ;  /* 0x0000000c0a087c10 */ /* 0x000fe4000ff1e0ff */
[----:B------:R-:W-:Y:S02]  /*0a90*/  IADD3 R2, P1, R4, UR7, RZ ;  /* 0x0000000704027c10 */ /* 0x000fe4000ff3e0ff */
[----:B------:R-:W-:Y:S02]  /*0aa0*/  IADD3.X R9, R11, UR14, RZ, P0, !PT ;  /* 0x0000000e0b097c10 */ /* 0x000fe400087fe4ff */
[----:B------:R-:W-:Y:S02]  /*0ab0*/  IADD3 R6, P0, R8, UR12, RZ ;  /* 0x0000000c08067c10 */ /* 0x000fe4000ff1e0ff */
[----:B------:R-:W-:-:S02]  /*0ac0*/  IADD3.X R3, R5, UR13, RZ, P1, !PT ;  /* 0x0000000d05037c10 */ /* 0x000fc40008ffe4ff */
[----:B------:R-:W-:Y:S01]  /*0ad0*/  IADD3 R12, P1, R2, UR7, RZ ;  /* 0x00000007020c7c10 */ /* 0x000fe2000ff3e0ff */
[----:B------:R-:W-:Y:S01]  /*0ae0*/  USHF.L.U32 UR7, UR4, 0x5, URZ ;  /* 0x0000000504077899 */ /* 0x000fe2000800063f */
[----:B------:R-:W-:Y:S01]  /*0af0*/  IADD3.X R7, R9, UR14, RZ, P0, !PT ;  /* 0x0000000e09077c10 */ /* 0x000fe200087fe4ff */
[----:B------:R2:W-:Y:S01]  /*0b00*/  LDGSTS.E.BYPASS.LTC128B.128 [R246+0x3000], [R2.64] ;  /* 0x0300000002f67fae */ /* 0x0005e2000b901d48 */
[----:B------:R-:W-:-:S05]  /*0b10*/  IADD3.X R13, R3, UR13, RZ, P1, !PT ;  /* 0x0000000d030d7c10 */ /* 0x000fca0008ffe4ff */
[----:B------:R3:W-:Y:S04]  /*0b20*/  LDGSTS.E.BYPASS.LTC128B.128 [R246+0x3800], [R12.64] ;  /* 0x038000000cf67fae */ /* 0x0007e8000b901d48 */
[----:B------:R4:W-:Y:S01]  /*0b30*/  LDGSTS.E.BYPASS.LTC128B.128 [R246+0x4000], [R10.64] ;  /* 0x040000000af67fae */ /* 0x0009e2000b901d48 */
[----:B-1----:R-:W-:-:S03]  /*0b40*/  IADD3 R4, P0, R6, UR12, RZ ;  /* 0x0000000c06047c10 */ /* 0x002fc6000ff1e0ff */
[----:B------:R1:W-:Y:S01]  /*0b50*/  LDGSTS.E.BYPASS.LTC128B.128 [R246+0x4800], [R8.64] ;  /* 0x0480000008f67fae */ /* 0x0003e2000b901d48 */
[----:B------:R-:W-:-:S03]  /*0b60*/  IADD3.X R5, R7, UR14, RZ, P0, !PT ;  /* 0x0000000e07057c10 */ /* 0x000fc600087fe4ff */
[----:B------:R5:W-:Y:S04]  /*0b70*/  LDGSTS.E.BYPASS.LTC128B.128 [R246+0x5000], [R6.64] ;  /* 0x0500000006f67fae */ /* 0x000be8000b901d48 */
[----:B------:R3:W-:Y:S01]  /*0b80*/  LDGSTS.E.BYPASS.LTC128B.128 [R246+0x5800], [R4.64] ;  /* 0x0580000004f67fae */ /* 0x0007e2000b901d48 */
[----:B--2---:R-:W-:-:S04]  /*0b90*/  IADD3 R2, P0, R4, UR12, RZ ;  /* 0x0000000c04027c10 */ /* 0x004fc8000ff1e0ff */
[----:B------:R-:W-:-:S05]  /*0ba0*/  IADD3.X R3, R5, UR14, RZ, P0, !PT ;  /* 0x0000000e05037c10 */ /* 0x000fca00087fe4ff */
[----:B------:R2:W-:Y:S01]  /*0bb0*/  LDGSTS.E.BYPASS.LTC128B.128 [R246+0x6000], [R2.64] ;  /* 0x0600000002f67fae */ /* 0x0005e2000b901d48 */
[----:B----4-:R-:W-:Y:S02]  /*0bc0*/  LEA.HI R10, R21, R22, RZ, 0x5 ;  /* 0x00000016150a7211 */ /* 0x010fe400078f28ff */
[----:B-1----:R-:W-:-:S04]  /*0bd0*/  IADD3 R8, P0, R2, UR12, RZ ;  /* 0x0000000c02087c10 */ /* 0x002fc8000ff1e0ff */
[----:B------:R-:W-:Y:S02]  /*0be0*/  IADD3.X R9, R3, UR14, RZ, P0, !PT ;  /* 0x0000000e03097c10 */ /* 0x000fe400087fe4ff */
[----:B-----5:R-:W-:Y:S01]  /*0bf0*/  IADD3 R6, P0, R8, UR12, RZ ;  /* 0x0000000c08067c10 */ /* 0x020fe2000ff1e0ff */
[----:B---3--:R-:W-:Y:S02]  /*0c00*/  IMAD.WIDE.U32 R4, R15, c[0x0][0x1a0], RZ ;  /* 0x000068000f047a25 */ /* 0x008fe400078e00ff */
[----:B------:R1:W-:Y:S01]  /*0c10*/  LDGSTS.E.BYPASS.LTC128B.128 [R246+0x6800], [R8.64] ;  /* 0x0680000008f67fae */ /* 0x0003e2000b901d48 */
[----:B------:R-:W-:-:S05]  /*0c20*/  IADD3.X R7, R9, UR14, RZ, P0, !PT ;  /* 0x0000000e09077c10 */ /* 0x000fca00087fe4ff */
[----:B------:R3:W-:Y:S01]  /*0c30*/  LDGSTS.E.BYPASS.LTC128B.128 [R246+0x7000], [R6.64] ;  /* 0x0700000006f67fae */ /* 0x0007e2000b901d48 */
[----:B--2---:R-:W-:-:S04]  /*0c40*/  IADD3 R2, P0, R6, UR12, RZ ;  /* 0x0000000c06027c10 */ /* 0x004fc8000ff1e0ff */
[----:B------:R-:W-:-:S05]  /*0c50*/  IADD3.X R3, R7, UR14, RZ, P0, !PT ;  /* 0x0000000e07037c10 */ /* 0x000fca00087fe4ff */
[----:B------:R2:W-:Y:S04]  /*0c60*/  LDGSTS.E.BYPASS.LTC128B.128 [R246+0x7800], [R2.64] ;  /* 0x0780000002f67fae */ /* 0x0005e8000b901d48 */
[----:B------:R-:W0:Y:S01]  /*0c70*/  LDGDEPBAR ;  /* 0x00000000000079af */ /* 0x000e220000000000 */
[----:B---3--:R-:W-:Y:S02]  /*0c80*/  IADD3 R7, R25, R14, RZ ;  /* 0x0000000e19077210 */ /* 0x008fe40007ffe0ff */
[----:B------:R-:W-:-:S03]  /*0c90*/  LEA R6, P0, R4, R24, 0x7 ;  /* 0x0000001804067211 */ /* 0x000fc600078038ff */
[----:B------:R3:W-:Y:S01]  /*0ca0*/  STL [R1+0x54], R7 ;  /* 0x0000540701007387 */ /* 0x0007e20000100800 */
[----:B--2---:R-:W-:Y:S01]  /*0cb0*/  IMAD.SHL.U32 R3, R64, 0x40, RZ ;  /* 0x0000004040037824 */ /* 0x004fe200078e00ff */
[----:B------:R-:W-:-:S04]  /*0cc0*/  DEPBAR.LE SB0, 0x0 ;  /* 0x000080000000791a */ /* 0x000fc80000000000 */
[----:B------:R-:W-:Y:S01]  /*0cd0*/  IMAD.IADD R2, R5, 0x1, R0 ;  /* 0x0000000105027824 */ /* 0x000fe200078e0200 */
[----:B------:R-:W-:Y:S01]  /*0ce0*/  LOP3.LUT R0, R3, 0x1c0, RZ, 0xc0, !PT ;  /* 0x000001c003007812 */ /* 0x000fe200078ec0ff */
[----:B------:R-:W-:-:S03]  /*0cf0*/  IMAD.SHL.U32 R5, R65, 0x40, RZ ;  /* 0x0000004041057824 */ /* 0x000fc600078e00ff */
[----:B-1----:R-:W-:Y:S02]  /*0d00*/  LOP3.LUT R8, R0, 0x8, R20, 0xf8, !PT ;  /* 0x0000000800087812 */ /* 0x002fe400078ef814 */
[----:B------:R-:W-:Y:S02]  /*0d10*/  SHF.R.U32.HI R3, RZ, 0x3, R0 ;  /* 0x00000003ff037819 */ /* 0x000fe40000011600 */
[----:B---3--:R-:W-:Y:S01]  /*0d20*/  LEA.HI.X R7, R4, R7, R2, 0x7, P0 ;  /* 0x0000000704077211 */ /* 0x008fe200000f3c02 */
[----:B------:R-:W-:Y:S01]  /*0d30*/  IMAD.SHL.U32 R4, R19, 0x8, RZ ;  /* 0x0000000813047824 */ /* 0x000fe200078e00ff */
[----:B------:R-:W-:Y:S01]  /*0d40*/  BAR.SYNC.DEFER_BLOCKING 0x0 ;  /* 0x0000000000007b1d */ /* 0x000fe20000010000 */
[----:B------:R-:W-:Y:S02]  /*0d50*/  LEA R2, P0, R6, c[0x0][0x170], 0x1 ;  /* 0x00005c0006027a11 */ /* 0x000fe400078008ff */
[----:B------:R-:W-:Y:S02]  /*0d60*/  LOP3.LUT R0, R5, 0x1c0, RZ, 0xc0, !PT ;  /* 0x000001c005007812 */ /* 0x000fe400078ec0ff */
[----:B------:R-:W-:-:S02]  /*0d70*/  LOP3.LUT R8, R8, R3, RZ, 0x3c, !PT ;  /* 0x0000000308087212 */ /* 0x000fc400078e3cff */
[----:B------:R-:W-:Y:S02]  /*0d80*/  LEA.HI.X R3, R6, c[0x0][0x174], R7, 0x1, P0 ;  /* 0x00005d0006037a11 */ /* 0x000fe400000f0c07 */
[----:B------:R-:W-:Y:S02]  /*0d90*/  IADD3 R6, P0, R2, UR7, RZ ;  /* 0x0000000702067c10 */ /* 0x000fe4000ff1e0ff */
[----:B------:R-:W-:Y:S02]  /*0da0*/  LOP3.LUT R5, R0, 0x8, R4, 0xf8, !PT ;  /* 0x0000000800057812 */ /* 0x000fe400078ef804 */
[----:B------:R-:W-:Y:S01]  /*0db0*/  SHF.R.U32.HI R4, RZ, 0x3, R0 ;  /* 0x00000003ff047819 */ /* 0x000fe20000011600 */
[----:B------:R-:W-:Y:S01]  /*0dc0*/  IMAD R0, R19, 0x200, R8 ;  /* 0x0000020013007824 */ /* 0x000fe200078e0208 */
[----:B------:R-:W-:Y:S02]  /*0dd0*/  IADD3 R8, P1, R6, UR7, RZ ;  /* 0x0000000706087c10 */ /* 0x000fe4000ff3e0ff */
[----:B------:R-:W-:-:S02]  /*0de0*/  IADD3.X R7, R3, UR5, RZ, P0, !PT ;  /* 0x0000000503077c10 */ /* 0x000fc400087fe4ff */
[----:B------:R-:W-:Y:S02]  /*0df0*/  LOP3.LUT R230, R5, R4, RZ, 0x3c, !PT ;  /* 0x0000000405e67212 */ /* 0x000fe400078e3cff */
[----:B------:R-:W-:Y:S02]  /*0e00*/  IADD3 R4, P0, R8, UR7, RZ ;  /* 0x0000000708047c10 */ /* 0x000fe4000ff1e0ff */
[----:B------:R-:W-:Y:S01]  /*0e10*/  IADD3.X R9, R7, UR5, RZ, P1, !PT ;  /* 0x0000000507097c10 */ /* 0x000fe20008ffe4ff */
[----:B------:R-:W-:Y:S01]  /*0e20*/  @!PT LDS RZ, [RZ] ;  /* 0x00000000fffff984 */ /* 0x000fe20000000800 */
[----:B------:R-:W-:Y:S01]  /*0e30*/  @!PT LDS RZ, [RZ] ;  /* 0x00000000fffff984 */ /* 0x000fe20000000800 */
[----:B------:R-:W-:Y:S01]  /*0e40*/  @!PT LDS RZ, [RZ] ;  /* 0x00000000fffff984 */ /* 0x000fe20000000800 */
[----:B------:R1:W-:Y:S01]  /*0e50*/  LDGSTS.E.BYPASS.LTC128B.128 [R246+0x8000], [R2.64] ;  /* 0x0800000002f67fae */ /* 0x0003e2000b901d48 */
[----:B------:R-:W-:Y:S02]  /*0e60*/  LEA R233, R0, 0x4000, 0x1 ;  /* 0x0000400000e97811 */ /* 0x000fe400078e08ff */
[----:B------:R-:W-:Y:S01]  /*0e70*/  IADD3.X R5, R9, UR5, RZ, P0, !PT ;  /* 0x0000000509057c10 */ /* 0x000fe200087fe4ff */
[----:B------:R2:W-:Y:S01]  /*0e80*/  LDGSTS.E.BYPASS.LTC128B.128 [R246+0x8800], [R6.64] ;  /* 0x0880000006f67fae */ /* 0x0005e2000b901d48 */
[----:B------:R-:W-:-:S03]  /*0e90*/  IADD3 R238, R233, 0x40, RZ ;  /* 0x00000040e9ee7810 */ /* 0x000fc60007ffe0ff */
[----:B------:R3:W-:Y:S04]  /*0ea0*/  LDGSTS.E.BYPASS.LTC128B.128 [R246+0x9000], [R8.64] ;  /* 0x0900000008f67fae */ /* 0x0007e8000b901d48 */
[----:B------:R4:W-:Y:S01]  /*0eb0*/  LDGSTS.E.BYPASS.LTC128B.128 [R246+0x9800], [R4.64] ;  /* 0x0980000004f67fae */ /* 0x0009e2000b901d48 */
[----:B-1----:R-:W-:Y:S01]  /*0ec0*/  IMAD.SHL.U32 R3, R18, 0x40, RZ ;  /* 0x0000004012037824 */ /* 0x002fe200078e00ff */
[----:B------:R-:W-:Y:S02]  /*0ed0*/  IADD3 R2, P1, R4, UR7, RZ ;  /* 0x0000000704027c10 */ /* 0x000fe4000ff3e0ff */
[----:B--2---:R-:W-:Y:S02]  /*0ee0*/  SHF.R.S32.HI R7, RZ, 0x5, R10 ;  /* 0x00000005ff077819 */ /* 0x004fe4000001140a */
[----:B------:R-:W-:-:S02]  /*0ef0*/  LOP3.LUT R229, R3, 0xfffffe00, RZ, 0xc0, !PT ;  /* 0xfffffe0003e57812 */ /* 0x000fc400078ec0ff */
[----:B------:R-:W-:Y:S02]  /*0f00*/  IADD3 R6, P0, R2, UR7, RZ ;  /* 0x0000000702067c10 */ /* 0x000fe4000ff1e0ff */
[----:B------:R-:W-:Y:S01]  /*0f10*/  IADD3.X R3, R5, UR5, RZ, P1, !PT ;  /* 0x0000000505037c10 */ /* 0x000fe20008ffe4ff */
[----:B---3--:R-:W-:Y:S01]  /*0f20*/  IMAD R9, R7, 0x400, R229 ;  /* 0x0000040007097824 */ /* 0x008fe200078e02e5 */
[----:B----4-:R-:W-:Y:S02]  /*0f30*/  IADD3 R4, P1, R6, UR7, RZ ;  /* 0x0000000706047c10 */ /* 0x010fe4000ff3e0ff */
[----:B------:R-:W-:Y:S01]  /*0f40*/  IADD3.X R7, R3, UR5, RZ, P0, !PT ;  /* 0x0000000503077c10 */ /* 0x000fe200087fe4ff */
[----:B------:R1:W-:Y:S01]  /*0f50*/  LDGSTS.E.BYPASS.LTC128B.128 [R246+0xa000], [R2.64] ;  /* 0x0a00000002f67fae */ /* 0x0003e2000b901d48 */
[----:B------:R-:W-:Y:S02]  /*0f60*/  IADD3 R8, P0, R4, UR7, RZ ;  /* 0x0000000704087c10 */ /* 0x000fe4000ff1e0ff */
[----:B------:R-:W-:Y:S01]  /*0f70*/  IADD3.X R5, R7, UR5, RZ, P1, !PT ;  /* 0x0000000507057c10 */ /* 0x000fe20008ffe4ff */
[----:B------:R2:W-:Y:S01]  /*0f80*/  LDGSTS.E.BYPASS.LTC128B.128 [R246+0xa800], [R6.64] ;  /* 0x0a80000006f67fae */ /* 0x0005e2000b901d48 */
[----:B------:R-:W-:-:S03]  /*0f90*/  LOP3.LUT P1, RZ, R65, 0x2, RZ, 0xc0, !PT ;  /* 0x0000000241ff7812 */ /* 0x000fc6000782c0ff */
[----:B------:R2:W-:Y:S01]  /*0fa0*/  LDGSTS.E.BYPASS.LTC128B.128 [R246+0xb000], [R4.64] ;  /* 0x0b00000004f67fae */ /* 0x0005e2000b901d48 */
[----:B-1----:R-:W-:Y:S01]  /*0fb0*/  IMAD.IADD R2, R9, 0x1, R230 ;  /* 0x0000000109027824 */ /* 0x002fe200078e02e6 */
[----:B------:R-:W-:Y:S01]  /*0fc0*/  IADD3.X R9, R5, UR5, RZ, P0, !PT ;  /* 0x0000000505097c10 */ /* 0x000fe200087fe4ff */
[----:B------:R-:W-:Y:S01]  /*0fd0*/  IMAD.SHL.U32 R3, R0, 0x2, RZ ;  /* 0x0000000200037824 */ /* 0x000fe200078e00ff */
[----:B------:R-:W-:Y:S01]  /*0fe0*/  LOP3.LUT P0, RZ, R64, 0x2, RZ, 0xc0, !PT ;  /* 0x0000000240ff7812 */ /* 0x000fe2000780c0ff */
[----:B------:R-:W-:Y:S02]  /*0ff0*/  IMAD.SHL.U32 R234, R2, 0x2, RZ ;  /* 0x0000000202ea7824 */ /* 0x000fe400078e00ff */
[----:B------:R1:W-:Y:S04]  /*1000*/  LDGSTS.E.BYPASS.LTC128B.128 [R246+0xb800], [R8.64] ;  /* 0x0b80000008f67fae */ /* 0x0003e8000b901d48 */
[----:B------:R-:W-:Y:S04]  /*1010*/  LDSM.16.M88.4 R24, [R3+0x4000] ;  /* 0x004000000318783b */ /* 0x000fe80000000200 */
[----:B--2---:R-:W2:Y:S04]  /*1020*/  LDSM.16.M88.4 R4, [R234+0x2000] ;  /* 0x00200000ea04783b */ /* 0x004ea80000000200 */
[----:B------:R-:W-:Y:S04]  /*1030*/  LDSM.16.M88.4 R20, [R3+0x4800] ;  /* 0x004800000314783b */ /* 0x000fe80000000200 */
[----:B------:R-:W-:Y:S04]  /*1040*/  LDSM.16.M88.4 R16, [R3+0x5000] ;  /* 0x005000000310783b */ /* 0x000fe80000000200 */
[----:B------:R-:W-:Y:S04]  /*1050*/  LDSM.16.M88.4 R12, [R3+0x5800] ;  /* 0x00580000030c783b */ /* 0x000fe80000000200 */
[----:B------:R-:W3:Y:S04]  /*1060*/  LDSM.16.M88.4 R28, [R3+0x6000] ;  /* 0x00600000031c783b */ /* 0x000ee80000000200 */
[----:B-1----:R-:W1:Y:S04]  /*1070*/  LDSM.16.M88.4 R8, [R234] ;  /* 0x00000000ea08783b */ /* 0x002e680000000200 */
[----:B------:R-:W-:Y:S04]  /*1080*/  LDSM.16.M88.4 R32, [R3+0x6800] ;  /* 0x006800000320783b */ /* 0x000fe80000000200 */
[----:B------:R-:W4:Y:S04]  /*1090*/  LDSM.16.M88.4 R36, [R3+0x7000] ;  /* 0x007000000324783b */ /* 0x000f280000000200 */
[----:B------:R5:W4:Y:S04]  /*10a0*/  LDSM.16.M88.4 R52, [R3+0x7800] ;  /* 0x007800000334783b */ /* 0x000b280000000200 */
[----:B------:R-:W0:Y:S01]  /*10b0*/  LDGDEPBAR ;  /* 0x00000000000079af */ /* 0x000e220000000000 */
[C---:B--2---:R-:W-:Y:S08]  /*10c0*/  HMMA.16816.F32.BF16 R56, R4.reuse, R24, RZ ;  /* 0x000000180438723c */ /* 0x044ff000000418ff */
[----:B------:R-:W-:Y:S01]  /*10d0*/  HMMA.16816.F32.BF16 R100, R4, R26, RZ ;  /* 0x0000001a0464723c */ /* 0x000fe200000418ff */
[----:B-----5:R-:W-:-:S07]  /*10e0*/  IMAD.MOV.U32 R3, RZ, RZ, 0x20 ;  /* 0x00000020ff037424 */ /* 0x020fce00078e00ff */
[----:B---3--:R-:W-:Y:S01]  /*10f0*/  HMMA.16816.F32.BF16 R76, R4, R28, RZ ;  /* 0x0000001c044c723c */ /* 0x008fe200000418ff */
[C---:B------:R-:W-:Y:S02]  /*1100*/  SEL R2, R3.reuse, 0xffffffe0, !P0 ;  /* 0xffffffe003027807 */ /* 0x040fe40004000000 */
[----:B------:R-:W-:-:S05]  /*1110*/  SEL R0, R3, 0xffffffe0, !P1 ;  /* 0xffffffe003007807 */ /* 0x000fca0004800000 */
[C---:B-1----:R-:W-:Y:S01]  /*1120*/  HMMA.16816.F32.BF16 R220, R8.reuse, R24, RZ ;  /* 0x0000001808dc723c */ /* 0x042fe200000418ff */
[----:B------:R-:W-:Y:S01]  /*1130*/  IMAD.IADD R232, R233, 0x1, R2 ;  /* 0x00000001e9e87824 */ /* 0x000fe200078e0202 */
[----:B------:R-:W-:Y:S01]  /*1140*/  LOP3.LUT P0, RZ, R64, 0x4, RZ, 0xc0, !PT ;  /* 0x0000000440ff7812 */ /* 0x000fe2000780c0ff */
[----:B------:R-:W-:Y:S01]  /*1150*/  IMAD.IADD R237, R234, 0x1, R0 ;  /* 0x00000001eaed7824 */ /* 0x000fe200078e0200 */
[----:B------:R-:W-:Y:S02]  /*1160*/  LOP3.LUT P1, RZ, R65, 0x4, RZ, 0xc0, !PT ;  /* 0x0000000441ff7812 */ /* 0x000fe4000782c0ff */
[----:B------:R-:W-:Y:S02]  /*1170*/  LDSM.16.M88.4 R44, [R232+0x800] ;  /* 0x00080000e82c783b */ /* 0x000fe40000000200 */
[----:B------:R-:W-:Y:S02]  /*1180*/  HMMA.16816.F32.BF16 R216, R8, R26, RZ ;  /* 0x0000001a08d8723c */ /* 0x000fe400000418ff */
[----:B------:R-:W-:Y:S04]  /*1190*/  LDSM.16.M88.4 R48, [R232] ;  /* 0x00000000e830783b */ /* 0x000fe80000000200 */
[----:B------:R-:W-:Y:S01]  /*11a0*/  LDSM.16.M88.4 R40, [R232+0x1000] ;  /* 0x00100000e828783b */ /* 0x000fe20000000200 */
[----:B------:R-:W-:Y:S01]  /*11b0*/  @P0 IADD3 R238, R233, -0x40, RZ ;  /* 0xffffffc0e9ee0810 */ /* 0x000fe20007ffe0ff */
[C---:B----4-:R-:W-:Y:S01]  /*11c0*/  HMMA.16816.F32.BF16 R92, R4.reuse, R36, RZ ;  /* 0x00000024045c723c */ /* 0x050fe200000418ff */
[----:B------:R-:W-:Y:S01]  /*11d0*/  ISETP.GE.AND P0, PT, R228, 0x81, PT ;  /* 0x00000081e400780c */ /* 0x000fe20003f06270 */
[----:B------:R-:W-:Y:S01]  /*11e0*/  LDSM.16.M88.4 R24, [R232+0x3000] ;  /* 0x00300000e818783b */ /* 0x000fe20000000200 */
[----:B------:R-:W-:Y:S01]  /*11f0*/  IADD3 R245, R238, 0x800, RZ ;  /* 0x00000800eef57810 */ /* 0x000fe20007ffe0ff */
[----:B------:R-:W-:Y:S01]  /*1200*/  IMAD.IADD R231, R2, 0x1, R238 ;  /* 0x0000000102e77824 */ /* 0x000fe200078e02ee */
[----:B------:R-:W-:Y:S01]  /*1210*/  LOP3.LUT R2, R230, R229, RZ, 0xfc, !PT ;  /* 0x000000e5e6027212 */ /* 0x000fe200078efcff */
[----:B------:R-:W-:Y:S01]  /*1220*/  LDSM.16.M88.4 R116, [R238+0x2000] ;  /* 0x00200000ee74783b */ /* 0x000fe20000000200 */
[C---:B------:R-:W-:Y:S01]  /*1230*/  IADD3 R244, R238.reuse, 0x1000, RZ ;  /* 0x00001000eef47810 */ /* 0x040fe20007ffe0ff */
[----:B------:R-:W-:Y:S01]  /*1240*/  HMMA.16816.F32.BF16 R212, R4, R38, RZ ;  /* 0x0000002604d4723c */ /* 0x000fe200000418ff */
[----:B------:R-:W-:Y:S01]  /*1250*/  IADD3 R239, R238, 0x3800, RZ ;  /* 0x00003800eeef7810 */ /* 0x000fe20007ffe0ff */
[----:B------:R-:W-:Y:S04]  /*1260*/  LDSM.16.M88.4 R84, [R238] ;  /* 0x00000000ee54783b */ /* 0x000fe80000000200 */
[----:B------:R-:W-:Y:S02]  /*1270*/  LDSM.16.M88.4 R124, [R238+0x2800] ;  /* 0x00280000ee7c783b */ /* 0x000fe40000000200 */
[C---:B------:R-:W-:Y:S02]  /*1280*/  HMMA.16816.F32.BF16 R184, R8.reuse, R20, RZ ;  /* 0x0000001408b8723c */ /* 0x040fe400000418ff */
[----:B------:R-:W-:Y:S04]  /*1290*/  LDSM.16.M88.4 R136, [R238+0x3000] ;  /* 0x00300000ee88783b */ /* 0x000fe80000000200 */
[----:B------:R-:W-:Y:S02]  /*12a0*/  LDSM.16.M88.4 R80, [R238+0x800] ;  /* 0x00080000ee50783b */ /* 0x000fe40000000200 */
[C---:B------:R-:W-:Y:S02]  /*12b0*/  HMMA.16816.F32.BF16 R208, R8.reuse, R22, RZ ;  /* 0x0000001608d0723c */ /* 0x040fe400000418ff */
[----:B------:R-:W-:Y:S06]  /*12c0*/  LDSM.16.M88.4 R140, [R238+0x3800] ;  /* 0x00380000ee8c783b */ /* 0x000fec0000000200 */
[C---:B------:R-:W-:Y:S08]  /*12d0*/  HMMA.16816.F32.BF16 R176, R8.reuse, R16, RZ ;  /* 0x0000001008b0723c */ /* 0x040ff000000418ff */
        /* <DEDUP_REMOVED lines=8> */
[C---:B------:R-:W-:Y:S01]  /*1360*/  HMMA.16816.F32.BF16 R148, R8.reuse, R38, RZ ;  /* 0x000000260894723c */ /* 0x040fe200000418ff */
[----:B------:R-:W-:Y:S07]  /*1370*/  LDSM.16.M88.4 R36, [R232+0x1800] ;  /* 0x00180000e824783b */ /* 0x000fee0000000200 */
[C---:B------:R-:W-:Y:S08]  /*1380*/  HMMA.16816.F32.BF16 R144, R8.reuse, R52, RZ ;  /* 0x000000340890723c */ /* 0x040ff000000418ff */
[----:B------:R-:W-:Y:S01]  /*1390*/  HMMA.16816.F32.BF16 R132, R8, R54, RZ ;  /* 0x000000360884723c */ /* 0x000fe200000418ff */
[----:B------:R-:W1:Y:S07]  /*13a0*/  LDSM.16.M88.4 R8, [R237] ;  /* 0x00000000ed08783b */ /* 0x000e6e0000000200 */
[C---:B------:R-:W-:Y:S01]  /*13b0*/  HMMA.16816.F32.BF16 R180, R4.reuse, R30, RZ ;  /* 0x0000001e04b4723c */ /* 0x040fe200000418ff */
[----:B------:R-:W2:Y:S07]  /*13c0*/  LDSM.16.M88.4 R28, [R232+0x2800] ;  /* 0x00280000e81c783b */ /* 0x000eae0000000200 */
[C---:B------:R-:W-:Y:S08]  /*13d0*/  HMMA.16816.F32.BF16 R72, R4.reuse, R12, RZ ;  /* 0x0000000c0448723c */ /* 0x040ff000000418ff */
[C---:B------:R-:W-:Y:S01]  /*13e0*/  HMMA.16816.F32.BF16 R172, R4.reuse, R14, RZ ;  /* 0x0000000e04ac723c */ /* 0x040fe200000418ff */
[----:B------:R-:W3:Y:S07]  /*13f0*/  LDSM.16.M88.4 R12, [R237+0x2000] ;  /* 0x00200000ed0c783b */ /* 0x000eee0000000200 */
[C---:B------:R-:W-:Y:S08]  /*1400*/  HMMA.16816.F32.BF16 R88, R4.reuse, R32, RZ ;  /* 0x000000200458723c */ /* 0x040ff000000418ff */
[C---:B------:R-:W-:Y:S01]  /*1410*/  HMMA.16816.F32.BF16 R196, R4.reuse, R34, RZ ;  /* 0x0000002204c4723c */ /* 0x040fe200000418ff */
[----:B------:R-:W4:Y:S07]  /*1420*/  LDSM.16.M88.4 R32, [R232+0x2000] ;  /* 0x00200000e820783b */ /* 0x000f2e0000000200 */
[C---:B------:R-:W-:Y:S08]  /*1430*/  HMMA.16816.F32.BF16 R68, R4.reuse, R20, RZ ;  /* 0x000000140444723c */ /* 0x040ff000000418ff */
[C---:B------:R-:W-:Y:S08]  /*1440*/  HMMA.16816.F32.BF16 R60, R4.reuse, R16, RZ ;  /* 0x00000010043c723c */ /* 0x040ff000000418ff */
[C---:B------:R-:W-:Y:S08]  /*1450*/  HMMA.16816.F32.BF16 R96, R4.reuse, R52, RZ ;  /* 0x000000340460723c */ /* 0x040ff000000418ff */
[C---:B------:R-:W-:Y:S08]  /*1460*/  HMMA.16816.F32.BF16 R104, R4.reuse, R22, RZ ;  /* 0x000000160468723c */ /* 0x040ff000000418ff */
[C---:B------:R-:W-:Y:S01]  /*1470*/  HMMA.16816.F32.BF16 R112, R4.reuse, R18, RZ ;  /* 0x000000120470723c */ /* 0x040fe200000418ff */
[----:B------:R-:W5:Y:S07]  /*1480*/  LDSM.16.M88.4 R16, [R232+0x3800] ;  /* 0x00380000e810783b */ /* 0x000f6e0000000200 */
[----:B------:R-:W-:Y:S07]  /*1490*/  HMMA.16816.F32.BF16 R192, R4, R54, RZ ;  /* 0x0000003604c0723c */ /* 0x000fee00000418ff */
[----:B------:R-:W-:Y:S01]  /*14a0*/  IMAD.MOV.U32 R4, RZ, RZ, 0x40 ;  /* 0x00000040ff047424 */ /* 0x000fe200078e00ff */
[----:B-1----:R-:W-:Y:S04]  /*14b0*/  HMMA.16816.F32.BF16 R164, R8, R36, R164 ;  /* 0x0000002408a4723c */ /* 0x002fe800000418a4 */
[----:B------:R-:W-:-:S04]  /*14c0*/  SEL R4, R4, 0xffffffc0, !P1 ;  /* 0xffffffc004047807 */ /* 0x000fc80004800000 */
[----:B--2---:R-:W-:Y:S01]  /*14d0*/  HMMA.16816.F32.BF16 R156, R8, R28, R156 ;  /* 0x0000001c089c723c */ /* 0x004fe2000004189c */
[----:B------:R-:W-:-:S05]  /*14e0*/  IADD3 R235, R234, R4, RZ ;  /* 0x00000004eaeb7210 */ /* 0x000fca0007ffe0ff */
[----:B------:R-:W1:Y:S01]  /*14f0*/  LDSM.16.M88.4 R20, [R235+0x2000] ;  /* 0x00200000eb14783b */ /* 0x000e620000000200 */
[----:B------:R-:W-:Y:S01]  /*1500*/  IMAD.IADD R236, R0, 0x1, R235 ;  /* 0x0000000100ec7824 */ /* 0x000fe200078e02eb */
[C---:B---3--:R-:W-:Y:S08]  /*1510*/  HMMA.16816.F32.BF16 R120, R12.reuse, R44, R68 ;  /* 0x0000002c0c78723c */ /* 0x048ff00000041844 */
[C---:B------:R-:W-:Y:S01]  /*1520*/  HMMA.16816.F32.BF16 R68, R12.reuse, R36, R72 ;  /* 0x000000240c44723c */ /* 0x040fe20000041848 */
[----:B------:R-:W2:Y:S06]  /*1530*/  LDSM.16.M88.4 R72, [R238+0x1800] ;  /* 0x00180000ee48783b */ /* 0x000eac0000000200 */
[----:B------:R-:W-:Y:S01]  /*1540*/  IMAD.MOV.U32 R37, RZ, RZ, R166 ;  /* 0x000000ffff257224 */ /* 0x000fe200078e00a6 */
[----:B------:R-:W-:Y:S01]  /*1550*/  HMMA.16816.F32.BF16 R128, R12, R48, R56 ;  /* 0x000000300c80723c */ /* 0x000fe20000041838 */
[----:B------:R-:W-:-:S07]  /*1560*/  IMAD.MOV.U32 R36, RZ, RZ, R167 ;  /* 0x000000ffff247224 */ /* 0x000fce00078e00a7 */
[----:B------:R-:W-:Y:S07]  /*1570*/  HMMA.16816.F32.BF16 R240, R8, R48, R220 ;  /* 0x0000003008f0723c */ /* 0x000fee00000418dc */
[----:B------:R-:W-:Y:S01]  /*1580*/  IMAD.MOV.U32 R49, RZ, RZ, R164 ;  /* 0x000000ffff317224 */ /* 0x000fe200078e00a4 */
[----:B------:R-:W-:Y:S01]  /*1590*/  HMMA.16816.F32.BF16 R108, R12, R40, R60 ;  /* 0x000000280c6c723c */ /* 0x000fe2000004183c */
[----:B------:R-:W-:-:S07]  /*15a0*/  IMAD.MOV.U32 R48, RZ, RZ, R165 ;  /* 0x000000ffff307224 */ /* 0x000fce00078e00a5 */
[----:B----4-:R-:W-:Y:S07]  /*15b0*/  HMMA.16816.F32.BF16 R164, R8, R32, R160 ;  /* 0x0000002008a4723c */ /* 0x010fee00000418a0 */
[----:B------:R-:W-:Y:S01]  /*15c0*/  MOV R163, R156 ;  /* 0x0000009c00a37202 */ /* 0x000fe20000000f00 */
[----:B------:R-:W-:Y:S01]  /*15d0*/  HMMA.16816.F32.BF16 R60, R12, R28, R88 ;  /* 0x0000001c0c3c723c */ /* 0x000fe20000041858 */
[----:B------:R-:W-:-:S06]  /*15e0*/  IMAD.MOV.U32 R162, RZ, RZ, R157 ;  /* 0x000000ffffa27224 */ /* 0x000fcc00078e009d */
[----:B------:R-:W-:Y:S01]  /*15f0*/  IMAD.MOV.U32 R29, RZ, RZ, R158 ;  /* 0x000000ffff1d7224 */ /* 0x000fe200078e009e */
[----:B------:R-:W-:Y:S01]  /*1600*/  HMMA.16816.F32.BF16 R176, R8, R40, R176 ;  /* 0x0000002808b0723c */ /* 0x000fe200000418b0 */
[----:B------:R-:W-:-:S07]  /*1610*/  IMAD.MOV.U32 R28, RZ, RZ, R159 ;  /* 0x000000ffff1c7224 */ /* 0x000fce00078e009f */
[----:B------:R-:W-:Y:S01]  /*1620*/  HMMA.16816.F32.BF16 R64, R12, R32, R76 ;  /* 0x000000200c40723c */ /* 0x000fe2000004184c */
[----:B------:R-:W3:Y:S01]  /*1630*/  LDSM.16.M88.4 R76, [R238+0x1000] ;  /* 0x00100000ee4c783b */ /* 0x000ee20000000200 */
[----:B------:R-:W-:Y:S02]  /*1640*/  IMAD.MOV.U32 R161, RZ, RZ, R164 ;  /* 0x000000ffffa17224 */ /* 0x000fe400078e00a4 */
[----:B------:R-:W-:-:S03]  /*1650*/  IMAD.MOV.U32 R160, RZ, RZ, R165 ;  /* 0x000000ffffa07224 */ /* 0x000fc600078e00a5 */
[----:B------:R-:W-:Y:S01]  /*1660*/  IMAD.MOV.U32 R33, RZ, RZ, R166 ;  /* 0x000000ffff217224 */ /* 0x000fe200078e00a6 */
[----:B------:R-:W-:Y:S01]  /*1670*/  HMMA.16816.F32.BF16 R156, R8, R24, R152 ;  /* 0x00000018089c723c */ /* 0x000fe20000041898 */
[----:B------:R-:W-:-:S07]  /*1680*/  IMAD.MOV.U32 R32, RZ, RZ, R167 ;  /* 0x000000ffff207224 */ /* 0x000fce00078e00a7 */
[----:B------:R-:W-:Y:S01]  /*1690*/  HMMA.16816.F32.BF16 R88, R12, R42, R112 ;  /* 0x0000002a0c58723c */ /* 0x000fe20000041870 */
[----:B------:R-:W-:Y:S02]  /*16a0*/  IMAD.MOV.U32 R41, RZ, RZ, R178 ;  /* 0x000000ffff297224 */ /* 0x000fe400078e00b2 */
[----:B------:R-:W-:-:S05]  /*16b0*/  IMAD.MOV.U32 R40, RZ, RZ, R179 ;  /* 0x000000ffff287224 */ /* 0x000fca00078e00b3 */
[C---:B------:R-:W-:Y:S08]  /*16c0*/  HMMA.16816.F32.BF16 R56, R12.reuse, R24, R92 ;  /* 0x000000180c38723c */ /* 0x040ff0000004185c */
[----:B-----5:R-:W-:Y:S01]  /*16d0*/  HMMA.16816.F32.BF16 R52, R12, R16, R96 ;  /* 0x000000100c34723c */ /* 0x020fe20000041860 */
[----:B------:R-:W-:Y:S02]  /*16e0*/  IMAD.MOV.U32 R154, RZ, RZ, R156 ;  /* 0x000000ffff9a7224 */ /* 0x000fe400078e009c */
[----:B------:R-:W-:-:S02]  /*16f0*/  IMAD.MOV.U32 R153, RZ, RZ, R157 ;  /* 0x000000ffff997224 */ /* 0x000fc400078e009d */
[----:B------:R-:W-:Y:S02]  /*1700*/  IMAD.MOV.U32 R152, RZ, RZ, R158 ;  /* 0x000000ffff987224 */ /* 0x000fe400078e009e */
[----:B------:R-:W-:Y:S01]  /*1710*/  IMAD.MOV.U32 R25, RZ, RZ, R159 ;  /* 0x000000ffff197224 */ /* 0x000fe200078e009f */
[C---:B------:R-:W-:Y:S08]  /*1720*/  HMMA.16816.F32.BF16 R112, R12.reuse, R30, R196 ;  /* 0x0000001e0c70723c */ /* 0x040ff000000418c4 */
[C---:B------:R-:W-:Y:S08]  /*1730*/  HMMA.16816.F32.BF16 R96, R12.reuse, R50, R100 ;  /* 0x000000320c60723c */ /* 0x040ff00000041864 */
[----:B------:R-:W-:Y:S08]  /*1740*/  HMMA.16816.F32.BF16 R92, R12, R46, R104 ;  /* 0x0000002e0c5c723c */ /* 0x000ff00000041868 */
[----:B------:R-:W-:Y:S07]  /*1750*/  HMMA.16816.F32.BF16 R248, R8, R44, R184 ;  /* 0x0000002c08f8723c */ /* 0x000fee00000418b8 */
[----:B------:R-:W-:Y:S01]  /*1760*/  IMAD.MOV.U32 R45, RZ, RZ, R176 ;  /* 0x000000ffff2d7224 */ /* 0x000fe200078e00b0 */
[----:B------:R-:W-:Y:S01]  /*1770*/  HMMA.16816.F32.BF16 R104, R12, R38, R172 ;  /* 0x000000260c68723c */ /* 0x000fe200000418ac */
[----:B------:R-:W-:-:S07]  /*1780*/  IMAD.MOV.U32 R44, RZ, RZ, R177 ;  /* 0x000000ffff2c7224 */ /* 0x000fce00078e00b1 */
[C---:B------:R-:W-:Y:S08]  /*1790*/  HMMA.16816.F32.BF16 R100, R12.reuse, R34, R180 ;  /* 0x000000220c64723c */ /* 0x040ff000000418b4 */
[----:B------:R-:W-:Y:S08]  /*17a0*/  HMMA.16816.F32.BF16 R224, R12, R26, R212 ;  /* 0x0000001a0ce0723c */ /* 0x000ff000000418d4 */
[----:B------:R-:W-:Y:S08]  /*17b0*/  HMMA.16816.F32.BF16 R184, R8, R38, R200 ;  /* 0x0000002608b8723c */ /* 0x000ff000000418c8 */
[----:B------:R-:W-:Y:S08]  /*17c0*/  HMMA.16816.F32.BF16 R12, R12, R18, R192 ;  /* 0x000000120c0c723c */ /* 0x000ff000000418c0 */
[C---:B------:R-:W-:Y:S08]  /*17d0*/  HMMA.16816.F32.BF16 R144, R8.reuse, R16, R144 ;  /* 0x000000100890723c */ /* 0x040ff00000041890 */
[C---:B------:R-:W-:Y:S01]  /*17e0*/  HMMA.16816.F32.BF16 R200, R8.reuse, R18, R132 ;  /* 0x0000001208c8723c */ /* 0x040fe20000041884 */
[----:B------:R-:W4:Y:S07]  /*17f0*/  LDSM.16.M88.4 R16, [R235] ;  /* 0x00000000eb10783b */ /* 0x000f2e0000000200 */
[C---:B------:R-:W-:Y:S08]  /*1800*/  HMMA.16816.F32.BF16 R164, R8.reuse, R46, R208 ;  /* 0x0000002e08a4723c */ /* 0x040ff000000418d0 */
[----:B------:R-:W-:Y:S01]  /*1810*/  HMMA.16816.F32.BF16 R176, R8, R42, R204 ;  /* 0x0000002a08b0723c */ /* 0x000fe200000418cc */
[----:B------:R-:W-:-:S02]  /*1820*/  IMAD.MOV.U32 R24, RZ, RZ, R144 ;  /* 0x000000ffff187224 */ /* 0x000fc400078e0090 */
[----:B------:R-:W-:Y:S02]  /*1830*/  IMAD.MOV.U32 R6, RZ, RZ, R145 ;  /* 0x000000ffff067224 */ /* 0x000fe400078e0091 */
[----:B------:R-:W-:Y:S02]  /*1840*/  IMAD.MOV.U32 R5, RZ, RZ, R146 ;  /* 0x000000ffff057224 */ /* 0x000fe400078e0092 */
[----:B------:R-:W-:Y:S01]  /*1850*/  IMAD.MOV.U32 R3, RZ, RZ, R147 ;  /* 0x000000ffff037224 */ /* 0x000fe200078e0093 */
[----:B-1----:R-:W-:Y:S07]  /*1860*/  HMMA.16816.F32.BF16 R192, R20, R116, R64 ;  /* 0x0000007414c0723c */ /* 0x002fee0000041840 */
[----:B------:R-:W-:Y:S01]  /*1870*/  IMAD.MOV.U32 R66, RZ, RZ, R33 ;  /* 0x000000ffff427224 */ /* 0x000fe200078e0021 */
[----:B------:R-:W-:Y:S01]  /*1880*/  HMMA.16816.F32.BF16 R156, R8, R50, R216 ;  /* 0x00000032089c723c */ /* 0x000fe200000418d8 */
[----:B------:R-:W-:-:S02]  /*1890*/  IMAD.MOV.U32 R67, RZ, RZ, R32 ;  /* 0x000000ffff437224 */ /* 0x000fc400078e0020 */
[----:B------:R-:W-:Y:S02]  /*18a0*/  IMAD.MOV.U32 R64, RZ, RZ, R161 ;  /* 0x000000ffff407224 */ /* 0x000fe400078e00a1 */
[----:B------:R-:W-:-:S03]  /*18b0*/  IMAD.MOV.U32 R65, RZ, RZ, R160 ;  /* 0x000000ffff417224 */ /* 0x000fc600078e00a0 */
[C---:B------:R-:W-:Y:S01]  /*18c0*/  HMMA.16816.F32.BF16 R188, R8.reuse, R34, R188 ;  /* 0x0000002208bc723c */ /* 0x040fe200000418bc */
[----:B------:R-:W-:Y:S07]  /*18d0*/  LDSM.16.M88.4 R32, [R231+0x2800] ;  /* 0x00280000e720783b */ /* 0x000fee0000000200 */
[C---:B------:R-:W-:Y:S08]  /*18e0*/  HMMA.16816.F32.BF16 R204, R8.reuse, R30, R168 ;  /* 0x0000001e08cc723c */ /* 0x040ff000000418a8 */
[----:B------:R-:W-:Y:S01]  /*18f0*/  HMMA.16816.F32.BF16 R208, R8, R26, R148 ;  /* 0x0000001a08d0723c */ /* 0x000fe20000041894 */
[----:B------:R-:W1:Y:S07]  /*1900*/  LDSM.16.M88.4 R8, [R236+0x2000] ;  /* 0x00200000ec08783b */ /* 0x000e6e0000000200 */
[C---:B--2---:R-:W-:Y:S07]  /*1910*/  HMMA.16816.F32.BF16 R212, R20.reuse, R72, R68 ;  /* 0x0000004814d4723c */ /* 0x044fee0000041844 */
[----:B------:R-:W-:Y:S01]  /*1920*/  IMAD.MOV.U32 R70, RZ, RZ, R29 ;  /* 0x000000ffff467224 */ /* 0x000fe200078e001d */
[----:B------:R-:W-:Y:S01]  /*1930*/  HMMA.16816.F32.BF16 R196, R20, R84, R128 ;  /* 0x0000005414c4723c */ /* 0x000fe20000041880 */
[----:B------:R-:W-:-:S02]  /*1940*/  IMAD.MOV.U32 R71, RZ, RZ, R28 ;  /* 0x000000ffff477224 */ /* 0x000fc400078e001c */
[----:B------:R-:W2:Y:S01]  /*1950*/  LDSM.16.M88.4 R28, [R231+0x3000] ;  /* 0x00300000e71c783b */ /* 0x000ea20000000200 */
[----:B------:R-:W-:Y:S02]  /*1960*/  IMAD.MOV.U32 R68, RZ, RZ, R163 ;  /* 0x000000ffff447224 */ /* 0x000fe400078e00a3 */
[----:B------:R-:W-:Y:S02]  /*1970*/  IMAD.MOV.U32 R69, RZ, RZ, R162 ;  /* 0x000000ffff457224 */ /* 0x000fe400078e00a2 */
[C---:B------:R-:W-:Y:S07]  /*1980*/  HMMA.16816.F32.BF16 R180, R20.reuse, R124, R60 ;  /* 0x0000007c14b4723c */ /* 0x040fee000004183c */
[----:B------:R-:W-:Y:S01]  /*1990*/  IMAD.MOV.U32 R60, RZ, RZ, R154 ;  /* 0x000000ffff3c7224 */ /* 0x000fe200078e009a */
[----:B------:R-:W-:Y:S01]  /*19a0*/  HMMA.16816.F32.BF16 R128, R20, R126, R112 ;  /* 0x0000007e1480723c */ /* 0x000fe20000041870 */
[----:B------:R-:W-:Y:S01]  /*19b0*/  MOV R61, R153 ;  /* 0x00000099003d7202 */ /* 0x000fe20000000f00 */
[----:B------:R-:W-:-:S02]  /*19c0*/  IMAD.MOV.U32 R62, RZ, RZ, R152 ;  /* 0x000000ffff3e7224 */ /* 0x000fc400078e0098 */
[----:B------:R-:W-:-:S04]  /*19d0*/  IMAD.MOV.U32 R63, RZ, RZ, R25 ;  /* 0x000000ffff3f7224 */ /* 0x000fc800078e0019 */
[C---:B------:R-:W-:Y:S07]  /*19e0*/  HMMA.16816.F32.BF16 R172, R20.reuse, R136, R56 ;  /* 0x0000008814ac723c */ /* 0x040fee0000041838 */
[----:B------:R-:W-:Y:S01]  /*19f0*/  IMAD.MOV.U32 R56, RZ, RZ, R49 ;  /* 0x000000ffff387224 */ /* 0x000fe200078e0031 */
[----:B------:R-:W-:Y:S01]  /*1a00*/  HMMA.16816.F32.BF16 R216, R20, R80, R120 ;  /* 0x0000005014d8723c */ /* 0x000fe20000041878 */
[----:B------:R-:W-:Y:S01]  /*1a10*/  IMAD.MOV.U32 R57, RZ, RZ, R48 ;  /* 0x000000ffff397224 */ /* 0x000fe200078e0030 */
[----:B------:R-:W-:Y:S01]  /*1a20*/  MOV R58, R37 ;  /* 0x00000025003a7202 */ /* 0x000fe20000000f00 */
[----:B------:R-:W5:Y:S01]  /*1a30*/  LDSM.16.M88.4 R48, [R231+0x800] ;  /* 0x00080000e730783b */ /* 0x000f620000000200 */
[----:B------:R-:W-:-:S03]  /*1a40*/  IMAD.MOV.U32 R59, RZ, RZ, R36 ;  /* 0x000000ffff3b7224 */ /* 0x000fc600078e0024 */
[----:B------:R-:W-:Y:S01]  /*1a50*/  LDSM.16.M88.4 R36, [R231+0x2000] ;  /* 0x00200000e724783b */ /* 0x000fe20000000200 */
[C---:B------:R-:W-:Y:S07]  /*1a60*/  HMMA.16816.F32.BF16 R152, R20.reuse, R82, R92 ;  /* 0x000000521498723c */ /* 0x040fee000004185c */
[----:B------:R-:W-:Y:S01]  /*1a70*/  IMAD.MOV.U32 R94, RZ, RZ, R41 ;  /* 0x000000ffff5e7224 */ /* 0x000fe200078e0029 */
[----:B------:R-:W-:Y:S01]  /*1a80*/  HMMA.16816.F32.BF16 R120, R20, R138, R224 ;  /* 0x0000008a1478723c */ /* 0x000fe200000418e0 */
[----:B------:R-:W-:-:S02]  /*1a90*/  IMAD.MOV.U32 R95, RZ, RZ, R40 ;  /* 0x000000ffff5f7224 */ /* 0x000fc400078e0028 */
[----:B------:R-:W-:Y:S01]  /*1aa0*/  IMAD.MOV.U32 R92, RZ, RZ, R45 ;  /* 0x000000ffff5c7224 */ /* 0x000fe200078e002d */
[----:B------:R-:W-:Y:S01]  /*1ab0*/  LDSM.16.M88.4 R40, [R231+0x1800] ;  /* 0x00180000e728783b */ /* 0x000fe20000000200 */
[----:B------:R-:W-:Y:S02]  /*1ac0*/  IMAD.MOV.U32 R93, RZ, RZ, R44 ;  /* 0x000000ffff5d7224 */ /* 0x000fe400078e002c */
[----:B------:R-:W-:Y:S01]  /*1ad0*/  IMAD.MOV.U32 R224, RZ, RZ, R24 ;  /* 0x000000ffffe07224 */ /* 0x000fe200078e0018 */
[----:B------:R-:W-:Y:S01]  /*1ae0*/  HMMA.16816.F32.BF16 R168, R20, R140, R52 ;  /* 0x0000008c14a8723c */ /* 0x000fe20000041834 */
[----:B------:R-:W1:Y:S01]  /*1af0*/  LDSM.16.M88.4 R52, [R231] ;  /* 0x00000000e734783b */ /* 0x000e620000000200 */
[----:B------:R-:W-:Y:S02]  /*1b00*/  IMAD.MOV.U32 R225, RZ, RZ, R6 ;  /* 0x000000ffffe17224 */ /* 0x000fe400078e0006 */
[----:B------:R-:W-:Y:S01]  /*1b10*/  IMAD.MOV.U32 R226, RZ, RZ, R5 ;  /* 0x000000ffffe27224 */ /* 0x000fe200078e0005 */
[----:B------:R-:W1:Y:S01]  /*1b20*/  LDSM.16.M88.4 R24, [R231+0x3800] ;  /* 0x00380000e718783b */ /* 0x000e620000000200 */
[----:B------:R-:W-:-:S02]  /*1b30*/  IMAD.MOV.U32 R227, RZ, RZ, R3 ;  /* 0x000000ffffe37224 */ /* 0x000fc400078e0003 */
[----:B------:R-:W-:Y:S01]  /*1b40*/  HMMA.16816.F32.BF16 R112, R20, R142, R12 ;  /* 0x0000008e1470723c */ /* 0x000fe2000004180c */
[----:B------:R-:W1:Y:S04]  /*1b50*/  LDSM.16.M88.4 R44, [R231+0x1000] ;  /* 0x00100000e72c783b */ /* 0x000e680000000200 */
[----:B------:R-:W1:Y:S01]  /*1b60*/  LDSM.16.M88.4 R12, [R236] ;  /* 0x00000000ec0c783b */ /* 0x000e620000000200 */
[----:B------:R-:W-:-:S04]  /*1b70*/  DEPBAR.LE SB0, 0x0 ;  /* 0x000080000000791a */ /* 0x000fc80000000000 */
[C---:B---3--:R-:W-:Y:S08]  /*1b80*/  HMMA.16816.F32.BF16 R220, R20.reuse, R76, R108 ;  /* 0x0000004c14dc723c */ /* 0x048ff0000004186c */
[C---:B------:R-:W-:Y:S08]  /*1b90*/  HMMA.16816.F32.BF16 R144, R20.reuse, R74, R104 ;  /* 0x0000004a1490723c */ /* 0x040ff00000041868 */
[----:B------:R-:W-:Y:S08]  /*1ba0*/  HMMA.16816.F32.BF16 R160, R20, R86, R96 ;  /* 0x0000005614a0723c */ /* 0x000ff00000041860 */
[C---:B----4-:R-:W-:Y:S07]  /*1bb0*/  HMMA.16816.F32.BF16 R108, R16.reuse, R84, R240 ;  /* 0x00000054106c723c */ /* 0x050fee00000418f0 */
[C---:B------:R-:W-:Y:S01]  /*1bc0*/  IADD3 R243, R238.reuse, 0x1800, RZ ;  /* 0x00001800eef37810 */ /* 0x040fe20007ffe0ff */
[----:B------:R-:W-:Y:S01]  /*1bd0*/  HMMA.16816.F32.BF16 R104, R16, R86, R156 ;  /* 0x000000561068723c */ /* 0x000fe2000004189c */
[----:B------:R-:W-:-:S02]  /*1be0*/  IADD3 R242, R238, 0x2000, RZ ;  /* 0x00002000eef27810 */ /* 0x000fc40007ffe0ff */
[C---:B------:R-:W-:Y:S02]  /*1bf0*/  IADD3 R241, R238.reuse, 0x2800, RZ ;  /* 0x00002800eef17810 */ /* 0x040fe40007ffe0ff */
[----:B------:R-:W-:-:S03]  /*1c00*/  IADD3 R240, R238, 0x3000, RZ ;  /* 0x00003000eef07810 */ /* 0x000fc60007ffe0ff */
[----:B------:R-:W-:Y:S08]  /*1c10*/  HMMA.16816.F32.BF16 R84, R16, R72, R56 ;  /* 0x000000481054723c */ /* 0x000ff00000041838 */
[C---:B------:R-:W-:Y:S08]  /*1c20*/  HMMA.16816.F32.BF16 R148, R20.reuse, R78, R88 ;  /* 0x0000004e1494723c */ /* 0x040ff00000041858 */
[----:B------:R-:W-:Y:S08]  /*1c30*/  HMMA.16816.F32.BF16 R132, R20, R118, R100 ;  /* 0x000000761484723c */ /* 0x000ff00000041864 */
[C---:B------:R-:W-:Y:S08]  /*1c40*/  HMMA.16816.F32.BF16 R56, R16.reuse, R138, R208 ;  /* 0x0000008a1038723c */ /* 0x040ff000000418d0 */
[C---:B------:R-:W-:Y:S08]  /*1c50*/  HMMA.16816.F32.BF16 R100, R16.reuse, R80, R248 ;  /* 0x000000501064723c */ /* 0x040ff000000418f8 */
[C---:B------:R-:W-:Y:S08]  /*1c60*/  HMMA.16816.F32.BF16 R96, R16.reuse, R82, R164 ;  /* 0x000000521060723c */ /* 0x040ff000000418a4 */
[C---:B------:R-:W-:Y:S08]  /*1c70*/  HMMA.16816.F32.BF16 R92, R16.reuse, R76, R92 ;  /* 0x0000004c105c723c */ /* 0x040ff0000004185c */
[----:B------:R-:W-:Y:S08]  /*1c80*/  HMMA.16816.F32.BF16 R88, R16, R78, R176 ;  /* 0x0000004e1058723c */ /* 0x000ff000000418b0 */
[----:B-1----:R-:W-:Y:S08]  /*1c90*/  HMMA.16816.F32.BF16 R208, R8, R32, R180 ;  /* 0x0000002008d0723c */ /* 0x002ff000000418b4 */
[C---:B------:R-:W-:Y:S08]  /*1ca0*/  HMMA.16816.F32.BF16 R80, R16.reuse, R74, R184 ;  /* 0x0000004a1050723c */ /* 0x040ff000000418b8 */
[----:B------:R-:W-:Y:S08]  /*1cb0*/  HMMA.16816.F32.BF16 R76, R16, R116, R64 ;  /* 0x00000074104c723c */ /* 0x000ff00000041840 */
[----:B------:R-:W-:Y:S08]  /*1cc0*/  HMMA.16816.F32.BF16 R180, R8, R34, R128 ;  /* 0x0000002208b4723c */ /* 0x000ff00000041880 */
[C---:B------:R-:W-:Y:S08]  /*1cd0*/  HMMA.16816.F32.BF16 R72, R16.reuse, R118, R188 ;  /* 0x000000761048723c */ /* 0x040ff000000418bc */
[C---:B------:R-:W-:Y:S08]  /*1ce0*/  HMMA.16816.F32.BF16 R68, R16.reuse, R124, R68 ;  /* 0x0000007c1044723c */ /* 0x040ff00000041844 */
[C---:B------:R-:W-:Y:S08]  /*1cf0*/  HMMA.16816.F32.BF16 R64, R16.reuse, R126, R204 ;  /* 0x0000007e1040723c */ /* 0x040ff000000418cc */
[C---:B------:R-:W-:Y:S08]  /*1d00*/  HMMA.16816.F32.BF16 R60, R16.reuse, R136, R60 ;  /* 0x00000088103c723c */ /* 0x040ff0000004183c */
[----:B------:R-:W-:Y:S08]  /*1d10*/  HMMA.16816.F32.BF16 R20, R16, R140, R224 ;  /* 0x0000008c1014723c */ /* 0x000ff000000418e0 */
[----:B--2---:R-:W-:Y:S08]  /*1d20*/  HMMA.16816.F32.BF16 R128, R8, R28, R172 ;  /* 0x0000001c0880723c */ /* 0x004ff000000418ac */
[----:B------:R-:W-:Y:S08]  /*1d30*/  HMMA.16816.F32.BF16 R16, R16, R142, R200 ;  /* 0x0000008e1010723c */ /* 0x000ff000000418c8 */
[C---:B-----5:R-:W-:Y:S07]  /*1d40*/  HMMA.16816.F32.BF16 R124, R8.reuse, R48, R216 ;  /* 0x00000030087c723c */ /* 0x060fee00000418d8 */
[----:B------:R-:W-:Y:S01]  /*1d50*/  STL.64 [R1], R128 ;  /* 0x0000008001007387 */ /* 0x000fe20000100a00 */
[C---:B------:R-:W-:Y:S03]  /*1d60*/  HMMA.16816.F32.BF16 R116, R8.reuse, R52, R196 ;  /* 0x000000340874723c */ /* 0x040fe600000418c4 */
[----:B------:R1:W-:Y:S05]  /*1d70*/  STL.64 [R1+0x8], R130 ;  /* 0x0000088201007387 */ /* 0x0003ea0000100a00 */
[C---:B------:R-:W-:Y:S08]  /*1d80*/  HMMA.16816.F32.BF16 R156, R8.reuse, R42, R144 ;  /* 0x0000002a089c723c */ /* 0x040ff00000041890 */
        /* <DEDUP_REMOVED lines=10> */
[C---:B------:R-:W-:Y:S08]  /*1e30*/  HMMA.16816.F32.BF16 R108, R12.reuse, R52, R108 ;  /* 0x000000340c6c723c */ /* 0x040ff0000004186c */
[C---:B------:R-:W-:Y:S08]  /*1e40*/  HMMA.16816.F32.BF16 R104, R12.reuse, R54, R104 ;  /* 0x000000360c68723c */ /* 0x040ff00000041868 */
[C---:B------:R-:W-:Y:S08]  /*1e50*/  HMMA.16816.F32.BF16 R100, R12.reuse, R48, R100 ;  /* 0x000000300c64723c */ /* 0x040ff00000041864 */
[C---:B------:R-:W-:Y:S08]  /*1e60*/  HMMA.16816.F32.BF16 R112, R12.reuse, R50, R96 ;  /* 0x000000320c70723c */ /* 0x040ff00000041860 */
[C---:B------:R-:W-:Y:S08]  /*1e70*/  HMMA.16816.F32.BF16 R120, R12.reuse, R44, R92 ;  /* 0x0000002c0c78723c */ /* 0x040ff0000004185c */
[C---:B-1----:R-:W-:Y:S08]  /*1e80*/  HMMA.16816.F32.BF16 R128, R12.reuse, R46, R88 ;  /* 0x0000002e0c80723c */ /* 0x042ff00000041858 */
        /* <DEDUP_REMOVED lines=9> */
[----:B------:R-:W-:Y:S01]  /*1f20*/  HMMA.16816.F32.BF16 R172, R12, R26, R16 ;  /* 0x0000001a0cac723c */ /* 0x000fe20000041810 */
[----:B------:R-:W-:Y:S06]  /*1f30*/  BAR.SYNC.DEFER_BLOCKING 0x0 ;  /* 0x0000000000007b1d */ /* 0x000fec0000010000 */
[----:B------:R-:W-:Y:S05]  /*1f40*/  @!P0 BRA `(.L_x_86) ;  /* 0x0000023000008947 */ /* 0x000fea0003800000 */
[----:B------:R-:W2:Y:S01]  /*1f50*/  LDL.64 R136, [R1+0x58] ;  /* 0x0000580001887983 */ /* 0x000ea20000100a00 */
[----:B------:R-:W-:-:S04]  /*1f60*/  LEA.HI.SX32 R3, R247, 0xfffffffe, 0x19 ;  /* 0xfffffffef7037811 */ /* 0x000fc800078fcaff */
[----:B------:R-:W-:Y:S01]  /*1f70*/  SHF.R.S32.HI R6, RZ, 0x1f, R3 ;  /* 0x0000001fff067819 */ /* 0x000fe20000011403 */
[C---:B------:R-:W-:Y:S02]  /*1f80*/  IMAD R5, R3.reuse, UR10, RZ ;  /* 0x0000000a03057c24 */ /* 0x040fe4000f8e02ff */
[----:B--2---:R-:W-:-:S04]  /*1f90*/  IMAD.WIDE.U32 R8, R3, UR11, R136 ;  /* 0x0000000b03087c25 */ /* 0x004fc8000f8e0088 */
[----:B------:R-:W-:Y:S01]  /*1fa0*/  IMAD R3, R6, UR11, R5 ;  /* 0x0000000b06037c24 */ /* 0x000fe2000f8e0205 */
[----:B------:R-:W-:-:S03]  /*1fb0*/  LEA R6, P2, R8, c[0x0][0x168], 0x1 ;  /* 0x00005a0008067a11 */ /* 0x000fc600078408ff */
[----:B------:R-:W-:Y:S01]  /*1fc0*/  IMAD.IADD R3, R9, 0x1, R3 ;  /* 0x0000000109037824 */ /* 0x000fe200078e0203 */
[----:B------:R-:W-:-:S04]  /*1fd0*/  IADD3 R10, P1, R6, UR12, RZ ;  /* 0x0000000c060a7c10 */ /* 0x000fc8000ff3e0ff */
        /* <DEDUP_REMOVED lines=10> */
[----:B------:R-:W-:-:S02]  /*2080*/  IADD3 R12, P2, R14, UR12, RZ ;  /* 0x0000000c0e0c7c10 */ /* 0x000fc4000ff5e0ff */
        /* <DEDUP_REMOVED lines=8> */
[----:B-1----:R-:W-:-:S04]  /*2110*/  IADD3 R6, P2, R8, UR12, RZ ;  /* 0x0000000c08067c10 */ /* 0x002fc8000ff5e0ff */
[----:B--2---:R-:W-:Y:S02]  /*2120*/  IADD3 R10, P1, R6, UR12, RZ ;  /* 0x0000000c060a7c10 */ /* 0x004fe4000ff3e0ff */
[----:B------:R-:W-:-:S04]  /*2130*/  IADD3.X R7, R9, UR14, RZ, P2, !PT ;  /* 0x0000000e09077c10 */ /* 0x000fc800097fe4ff */
[----:B------:R-:W-:Y:S01]  /*2140*/  IADD3.X R11, R7, UR14, RZ, P1, !PT ;  /* 0x0000000e070b7c10 */ /* 0x000fe20008ffe4ff */
[----:B------:R3:W-:Y:S04]  /*2150*/  LDGSTS.E.BYPASS.LTC128B.128 [R246+0x7000], [R6.64] ;  /* 0x0700000006f67fae */ /* 0x0007e8000b901d48 */
[----:B------:R3:W-:Y:S04]  /*2160*/  LDGSTS.E.BYPASS.LTC128B.128 [R246+0x7800], [R10.64] ;  /* 0x078000000af67fae */ /* 0x0007e8000b901d48 */
[----:B------:R-:W0:Y:S02]  /*2170*/  LDGDEPBAR ;  /* 0x00000000000079af */ /* 0x000e240000000000 */
.L_x_86:
[----:B------:R-:W2:Y:S04]  /*2180*/  LDL.LU R138, [R1+0x4] ;  /* 0x00000400018a7983 */ /* 0x000ea80000300800 */
[----:B------:R-:W4:Y:S04]  /*2190*/  LDL.LU R137, [R1+0x8] ;  /* 0x0000080001897983 */ /* 0x000f280000300800 */
[----:B------:R-:W-:Y:S04]  /*21a0*/  STL [R1+0xb8], R247 ;  /* 0x0000b8f701007387 */ /* 0x000fe80000100800 */
[----:B------:R-:W-:Y:S04]  /*21b0*/  STL [R1+0xb4], R246 ;  /* 0x0000b4f601007387 */ /* 0x000fe80000100800 */
[----:B------:R-:W-:Y:S04]  /*21c0*/  STL [R1+0xb0], R245 ;  /* 0x0000b0f501007387 */ /* 0x000fe80000100800 */
[----:B------:R-:W-:Y:S04]  /*21d0*/  STL [R1+0xac], R244 ;  /* 0x0000acf401007387 */ /* 0x000fe80000100800 */
[----:B------:R-:W-:Y:S04]  /*21e0*/  STL [R1+0xa8], R243 ;  /* 0x0000a8f301007387 */ /* 0x000fe80000100800 */
[----:B------:R-:W-:Y:S04]  /*21f0*/  STL [R1+0xa4], R242 ;  /* 0x0000a4f201007387 */ /* 0x000fe80000100800 */
[----:B------:R-:W-:Y:S04]  /*2200*/  STL [R1+0xa0], R241 ;  /* 0x0000a0f101007387 */ /* 0x000fe80000100800 */
[----:B------:R1:W-:Y:S04]  /*2210*/  STL [R1+0x9c], R240 ;  /* 0x00009cf001007387 */ /* 0x0003e80000100800 */
[----:B-1-3--:R-:W3:Y:S04]  /*2220*/  LDL.LU R240, [R1] ;  /* 0x0000000001f07983 */ /* 0x00aee80000300800 */
[----:B------:R-:W-:Y:S04]  /*2230*/  STL [R1+0x98], R239 ;  /* 0x000098ef01007387 */ /* 0x000fe80000100800 */
[----:B------:R-:W-:Y:S04]  /*2240*/  STL [R1+0x94], R238 ;  /* 0x000094ee01007387 */ /* 0x000fe80000100800 */
[----:B------:R-:W-:Y:S04]  /*2250*/  STL [R1+0x90], R237 ;  /* 0x000090ed01007387 */ /* 0x000fe80000100800 */
[----:B------:R-:W-:Y:S04]  /*2260*/  STL [R1+0x8c], R236 ;  /* 0x00008cec01007387 */ /* 0x000fe80000100800 */
[----:B------:R-:W-:Y:S04]  /*2270*/  STL [R1+0x88], R235 ;  /* 0x000088eb01007387 */ /* 0x000fe80000100800 */
[----:B------:R1:W-:Y:S04]  /*2280*/  STL [R1+0x84], R234 ;  /* 0x000084ea01007387 */ /* 0x0003e80000100800 */
[----:B-1----:R-:W4:Y:S01]  /*2290*/  LDL.LU R234, [R1+0xc] ;  /* 0x00000c0001ea7983 */ /* 0x002f220000300800 */
[----:B------:R-:W-:-:S02]  /*22a0*/  FMNMX.FTZ R3, R108, R109, !PT ;  /* 0x0000006d6c037209 */ /* 0x000fc40007810000 */
[----:B------:R-:W-:Y:S01]  /*22b0*/  SHF.L.U32 R139, R2, 0x1, RZ ;  /* 0x00000001028b7819 */ /* 0x000fe200000006ff */
[----:B------:R-:W-:Y:S01]  /*22c0*/  STL [R1+0x80], R233 ;  /* 0x000080e901007387 */ /* 0x000fe20000100800 */
[----:B------:R-:W-:Y:S02]  /*22d0*/  FMNMX.FTZ R3, R104, R3, !PT ;  /* 0x0000000368037209 */ /* 0x000fe40007810000 */
[----:B------:R-:W-:Y:S01]  /*22e0*/  IADD3 R228, R4, R139, RZ ;  /* 0x0000008b04e47210 */ /* 0x000fe20007ffe0ff */
[C---:B------:R-:W-:Y:S01]  /*22f0*/  IMAD.IADD R230, R0.reuse, 0x1, R139 ;  /* 0x0000000100e67824 */ /* 0x040fe200078e028b */
[----:B------:R-:W-:Y:S01]  /*2300*/  FMNMX.FTZ R3, R105, R3, !PT ;  /* 0x0000000369037209 */ /* 0x000fe20007810000 */
[----:B------:R-:W-:Y:S01]  /*2310*/  STL [R1+0x7c], R232 ;  /* 0x00007ce801007387 */ /* 0x000fe20000100800 */
[----:B------:R-:W-:Y:S02]  /*2320*/  IADD3 R229, R0, R228, RZ ;  /* 0x000000e400e57210 */ /* 0x000fe40007ffe0ff */
[----:B------:R-:W-:Y:S01]  /*2330*/  FMNMX.FTZ R5, R100, R3, !PT ;  /* 0x0000000364057209 */ /* 0x000fe20007810000 */
[----:B------:R-:W-:Y:S01]  /*2340*/  STL [R1+0x78], R231 ;  /* 0x000078e701007387 */ /* 0x000fe20000100800 */
[----:B------:R-:W-:-:S02]  /*2350*/  FMNMX.FTZ R3, R116, R117, !PT ;  /* 0x0000007574037209 */ /* 0x000fc40007810000 */
[----:B------:R-:W-:Y:S01]  /*2360*/  FMNMX.FTZ R5, R101, R5, !PT ;  /* 0x0000000565057209 */ /* 0x000fe20007810000 */
[----:B------:R-:W-:Y:S01]  /*2370*/  LDSM.16.MT88.4 R16, [R139+0x8000] ;  /* 0x008000008b10783b */ /* 0x000fe20000004200 */
[----:B------:R-:W-:Y:S02]  /*2380*/  FMNMX.FTZ R3, R160, R3, !PT ;  /* 0x00000003a0037209 */ /* 0x000fe40007810000 */
[----:B------:R-:W-:Y:S01]  /*2390*/  FMNMX.FTZ R6, R112, R5, !PT ;  /* 0x0000000570067209 */ /* 0x000fe20007810000 */
[----:B------:R-:W-:Y:S01]  /*23a0*/  LDSM.16.MT88.4 R24, [R230+0x8000] ;  /* 0x00800000e618783b */ /* 0x000fe20000004200 */
[----:B------:R-:W-:Y:S02]  /*23b0*/  FMNMX.FTZ R3, R161, R3, !PT ;  /* 0x00000003a1037209 */ /* 0x000fe40007810000 */
[----:B------:R-:W-:Y:S01]  /*23c0*/  FMNMX.FTZ R6, R113, R6, !PT ;  /* 0x0000000671067209 */ /* 0x000fe20007810000 */
[----:B------:R-:W-:Y:S01]  /*23d0*/  LDSM.16.MT88.4 R28, [R228+0x8000] ;  /* 0x00800000e41c783b */ /* 0x000fe20000004200 */
        /* <DEDUP_REMOVED lines=69> */
[----:B------:R-:W-:-:S03]  /*2830*/  FMNMX.FTZ R5, R211, R5, !PT ;  /* 0x00000005d3057209 */ /* 0x000fc60007810000 */
[----:B------:R-:W1:Y:S01]  /*2840*/  SHFL.BFLY PT, R8, R3, 0x2, 0x1f ;  /* 0x0c401f0003087f89 */ /* 0x000e6200000e0000 */
[----:B------:R-:W-:-:S04]  /*2850*/  FMNMX.FTZ R5, R182, R5, !PT ;  /* 0x00000005b6057209 */ /* 0x000fc80007810000 */
[----:B------:R-:W-:Y:S02]  /*2860*/  FMNMX.FTZ R5, R183, R5, !PT ;  /* 0x00000005b7057209 */ /* 0x000fe40007810000 */
[----:B-1----:R-:W-:-:S05]  /*2870*/  FMNMX.FTZ R3, R3, R8, !PT ;  /* 0x0000000803037209 */ /* 0x002fca0007810000 */
[----:B------:R-:W1:Y:S02]  /*2880*/  SHFL.BFLY PT, R8, R3, 0x1, 0x1f ;  /* 0x0c201f0003087f89 */ /* 0x000e6400000e0000 */
[----:B-1----:R-:W-:-:S04]  /*2890*/  FMNMX.FTZ R136, R3, R8, !PT ;  /* 0x0000000803887209 */ /* 0x002fc80007810000 */
[----:B------:R-:W-:Y:S01]  /*28a0*/  FSETP.NEU.FTZ.AND P1, PT, R136, -INF , PT ;  /* 0xff8000008800780b */ /* 0x000fe20003f3d000 */
[----:B------:R-:W-:Y:S01]  /*28b0*/  STL [R1+0xbc], R136 ;  /* 0x0000bc8801007387 */ /* 0x000fe20000100800 */
[----:B---3--:R-:W-:-:S04]  /*28c0*/  FMNMX.FTZ R6, R240, R6, !PT ;  /* 0x00000006f0067209 */ /* 0x008fc80007810000 */
[----:B--2---:R-:W-:-:S04]  /*28d0*/  FMNMX.FTZ R6, R138, R6, !PT ;  /* 0x000000068a067209 */ /* 0x004fc80007810000 */
[----:B------:R-:W-:-:S04]  /*28e0*/  FMNMX.FTZ R6, R248, R6, !PT ;  /* 0x00000006f8067209 */ /* 0x000fc80007810000 */
[----:B------:R-:W-:-:S04]  /*28f0*/  FMNMX.FTZ R6, R249, R6, !PT ;  /* 0x00000006f9067209 */ /* 0x000fc80007810000 */
[----:B------:R-:W-:Y:S02]  /*2900*/  FMNMX.FTZ R7, R224, R6, !PT ;  /* 0x00000006e0077209 */ /* 0x000fe40007810000 */
[----:B----4-:R-:W-:Y:S02]  /*2910*/  FMNMX.FTZ R6, R137, R5, !PT ;  /* 0x0000000589067209 */ /* 0x010fe40007810000 */
[----:B------:R-:W-:-:S04]  /*2920*/  FMNMX.FTZ R7, R225, R7, !PT ;  /* 0x00000007e1077209 */ /* 0x000fc80007810000 */
[----:B------:R-:W-:-:S04]  /*2930*/  FMNMX.FTZ R7, R216, R7, !PT ;  /* 0x00000007d8077209 */ /* 0x000fc80007810000 */
[----:B------:R-:W-:Y:S02]  /*2940*/  FMNMX.FTZ R5, R217, R7, !PT ;  /* 0x00000007d9057209 */ /* 0x000fe40007810000 */
[----:B------:R-:W-:-:S03]  /*2950*/  FMNMX.FTZ R7, R110, R111, !PT ;  /* 0x0000006f6e077209 */ /* 0x000fc60007810000 */
[----:B------:R-:W1:Y:S01]  /*2960*/  SHFL.BFLY PT, R9, R5, 0x2, 0x1f ;  /* 0x0c401f0005097f89 */ /* 0x000e6200000e0000 */
[----:B------:R-:W-:-:S04]  /*2970*/  FMNMX.FTZ R7, R106, R7, !PT ;  /* 0x000000076a077209 */ /* 0x000fc80007810000 */
[----:B------:R-:W-:-:S04]  /*2980*/  FMNMX.FTZ R7, R107, R7, !PT ;  /* 0x000000076b077209 */ /* 0x000fc80007810000 */
[----:B------:R-:W-:-:S04]  /*2990*/  FMNMX.FTZ R7, R102, R7, !PT ;  /* 0x0000000766077209 */ /* 0x000fc80007810000 */
        /* <DEDUP_REMOVED lines=10> */
[----:B------:R-:W-:Y:S01]  /*2a40*/  FMNMX.FTZ R6, R227, R6, !PT ;  /* 0x00000006e3067209 */ /* 0x000fe20007810000 */
[----:B------:R-:W-:Y:S01]  /*2a50*/  FMUL.FTZ R3, R136, c[0x0][0x23c] ;  /* 0x00008f0088037a20 */ /* 0x000fe20000410000 */
[----:B------:R-:W-:Y:S02]  /*2a60*/  FMNMX.FTZ R8, R123, R7, !PT ;  /* 0x000000077b087209 */ /* 0x000fe40007810000 */
[----:B------:R-:W-:-:S02]  /*2a70*/  FMNMX.FTZ R6, R218, R6, !PT ;  /* 0x00000006da067209 */ /* 0x000fc40007810000 */
[----:B------:R-:W-:Y:S02]  /*2a80*/  FSEL R7, R3, RZ, P1 ;  /* 0x000000ff03077208 */ /* 0x000fe40000800000 */
[----:B------:R-:W-:-:S05]  /*2a90*/  FMNMX.FTZ R6, R219, R6, !PT ;  /* 0x00000006db067209 */ /* 0x000fca0007810000 */
[----:B------:R-:W2:Y:S01]  /*2aa0*/  SHFL.BFLY PT, R9, R6, 0x2, 0x1f ;  /* 0x0c401f0006097f89 */ /* 0x000ea200000e0000 */
[----:B-1----:R-:W-:-:S04]  /*2ab0*/  FMNMX.FTZ R134, R5, R10, !PT ;  /* 0x0000000a05867209 */ /* 0x002fc80007810000 */
[----:B------:R-:W-:Y:S01]  /*2ac0*/  FSETP.NEU.FTZ.AND P1, PT, R134, -INF , PT ;  /* 0xff8000008600780b */ /* 0x000fe20003f3d000 */
[----:B------:R-:W-:Y:S01]  /*2ad0*/  STL [R1+0xc0], R134 ;  /* 0x0000c08601007387 */ /* 0x000fe20000100800 */
[----:B--2---:R-:W-:Y:S02]  /*2ae0*/  FMNMX.FTZ R3, R6, R9, !PT ;  /* 0x0000000906037209 */ /* 0x004fe40007810000 */
[----:B------:R-:W-:Y:S01]  /*2af0*/  FMNMX.FTZ R6, R130, R8, !PT ;  /* 0x0000000882067209 */ /* 0x000fe20007810000 */
[----:B------:R-:W-:Y:S02]  /*2b00*/  FFMA.FTZ R8, R108, c[0x0][0x23c], -R7 ;  /* 0x00008f006c087a23 */ /* 0x000fe40000010807 */
[----:B------:R-:W1:Y:S01]  /*2b10*/  SHFL.BFLY PT, R9, R3, 0x1, 0x1f ;  /* 0x0c201f0003097f89 */ /* 0x000e6200000e0000 */
[----:B------:R-:W-:Y:S01]  /*2b20*/  FMNMX.FTZ R5, R131, R6, !PT ;  /* 0x0000000683057209 */ /* 0x000fe20007810000 */
[----:B------:R-:W-:Y:S01]  /*2b30*/  FMUL.FTZ R6, R134, c[0x0][0x23c] ;  /* 0x00008f0086067a20 */ /* 0x000fe20000410000 */
[----:B------:R2:W-:Y:S02]  /*2b40*/  MUFU.EX2 R12, R8 ;  /* 0x00000008000c7308 */ /* 0x0005e40000000800 */
[----:B------:R-:W-:-:S02]  /*2b50*/  FMNMX.FTZ R5, R142, R5, !PT ;  /* 0x000000058e057209 */ /* 0x000fc40007810000 */
[----:B------:R-:W-:Y:S02]  /*2b60*/  FSEL R6, R6, RZ, P1 ;  /* 0x000000ff06067208 */ /* 0x000fe40000800000 */
[----:B------:R-:W-:-:S04]  /*2b70*/  FMNMX.FTZ R5, R143, R5, !PT ;  /* 0x000000058f057209 */ /* 0x000fc80007810000 */
[----:B------:R-:W-:-:S04]  /*2b80*/  FMNMX.FTZ R5, R146, R5, !PT ;  /* 0x0000000592057209 */ /* 0x000fc80007810000 */
[----:B------:R-:W-:Y:S01]  /*2b90*/  FMNMX.FTZ R5, R147, R5, !PT ;  /* 0x0000000593057209 */ /* 0x000fe20007810000 */
[----:B--2---:R-:W-:-:S03]  /*2ba0*/  FFMA.FTZ R8, R109, c[0x0][0x23c], -R7 ;  /* 0x00008f006d087a23 */ /* 0x004fc60000010807 */
[----:B------:R-:W-:Y:S01]  /*2bb0*/  FMNMX.FTZ R5, R166, R5, !PT ;  /* 0x00000005a6057209 */ /* 0x000fe20007810000 */
[----:B------:R2:W-:Y:S01]  /*2bc0*/  MUFU.EX2 R13, R8 ;  /* 0x00000008000d7308 */ /* 0x0005e20000000800 */
[----:B-1----:R-:W-:Y:S01]  /*2bd0*/  FMNMX.FTZ R3, R3, R9, !PT ;  /* 0x0000000903037209 */ /* 0x002fe20007810000 */
[----:B------:R-:W-:-:S03]  /*2be0*/  FFMA.FTZ R9, R161, c[0x0][0x23c], -R6 ;  /* 0x00008f00a1097a23 */ /* 0x000fc60000010806 */
[----:B------:R-:W-:-:S03]  /*2bf0*/  FSETP.NEU.FTZ.AND P1, PT, R3, -INF , PT ;  /* 0xff8000000300780b */ /* 0x000fc60003f3d000 */
[----:B------:R-:W-:Y:S01]  /*2c00*/  MUFU.EX2 R21, R9 ;  /* 0x0000000900157308 */ /* 0x000fe20000000800 */
[----:B--2---:R-:W-:-:S07]  /*2c10*/  FFMA.FTZ R8, R116, c[0x0][0x23c], -R6 ;  /* 0x00008f0074087a23 */ /* 0x004fce0000010806 */
[----:B------:R1:W2:Y:S02]  /*2c20*/  MUFU.EX2 R15, R8 ;  /* 0x00000008000f7308 */ /* 0x0002a40000000800 */
[--C-:B-1----:R-:W-:Y:S01]  /*2c30*/  FFMA.FTZ R8, R117, c[0x0][0x23c], -R6.reuse ;  /* 0x00008f0075087a23 */ /* 0x102fe20000010806 */
[----:B--2---:R-:W-:Y:S05]  /*2c40*/  STL [R1+0x74], R15 ;  /* 0x0000740f01007387 */ /* 0x004fea0000100800 */
[----:B------:R1:W-:Y:S02]  /*2c50*/  MUFU.EX2 R117, R8 ;  /* 0x0000000800757308 */ /* 0x0003e40000000800 */
[----:B-1----:R-:W-:Y:S01]  /*2c60*/  FMNMX.FTZ R8, R167, R5, !PT ;  /* 0x00000005a7087209 */ /* 0x002fe20007810000 */
[----:B------:R-:W-:-:S03]  /*2c70*/  FFMA.FTZ R5, R160, c[0x0][0x23c], -R6 ;  /* 0x00008f00a0057a23 */ /* 0x000fc60000010806 */
[----:B------:R-:W-:Y:S02]  /*2c80*/  FMNMX.FTZ R8, R170, R8, !PT ;  /* 0x00000008aa087209 */ /* 0x000fe40007810000 */
[----:B------:R1:W2:Y:S02]  /*2c90*/  MUFU.EX2 R14, R5 ;  /* 0x00000005000e7308 */ /* 0x0002a40000000800 */
[----:B------:R-:W-:-:S04]  /*2ca0*/  FMNMX.FTZ R8, R171, R8, !PT ;  /* 0x00000008ab087209 */ /* 0x000fc80007810000 */
[----:B------:R-:W-:-:S04]  /*2cb0*/  FMNMX.FTZ R8, R206, R8, !PT ;  /* 0x00000008ce087209 */ /* 0x000fc80007810000 */
[----:B------:R-:W-:-:S04]  /*2cc0*/  FMNMX.FTZ R8, R207, R8, !PT ;  /* 0x00000008cf087209 */ /* 0x000fc80007810000 */
[----:B------:R-:W-:Y:S01]  /*2cd0*/  FMNMX.FTZ R8, R202, R8, !PT ;  /* 0x00000008ca087209 */ /* 0x000fe20007810000 */
[----:B-1----:R-:W-:Y:S01]  /*2ce0*/  FMUL.FTZ R5, R3, c[0x0][0x23c] ;  /* 0x00008f0003057a20 */ /* 0x002fe20000410000 */
[----:B--2---:R-:W-:Y:S02]  /*2cf0*/  STL [R1+0x70], R14 ;  /* 0x0000700e01007387 */ /* 0x004fe40000100800 */
[----:B------:R-:W-:Y:S02]  /*2d00*/  FMNMX.FTZ R8, R203, R8, !PT ;  /* 0x00000008cb087209 */ /* 0x000fe40007810000 */
[----:B------:R-:W-:Y:S01]  /*2d10*/  FSEL R5, R5, RZ, P1 ;  /* 0x000000ff05057208 */ /* 0x000fe20000800000 */
[----:B------:R-:W-:Y:S01]  /*2d20*/  STL [R1+0xc4], R3 ;  /* 0x0000c40301007387 */ /* 0x000fe20000100800 */
[----:B------:R-:W-:-:S03]  /*2d30*/  FMNMX.FTZ R2, R198, R8, !PT ;  /* 0x00000008c6027209 */ /* 0x000fc60007810000 */
[--C-:B------:R-:W-:Y:S01]  /*2d40*/  FFMA.FTZ R8, R162, c[0x0][0x23c], -R5.reuse ;  /* 0x00008f00a2087a23 */ /* 0x100fe20000010805 */
[----:B------:R-:W-:Y:S01]  /*2d50*/  FMNMX.FTZ R2, R199, R2, !PT ;  /* 0x00000002c7027209 */ /* 0x000fe20007810000 */
[--C-:B------:R-:W-:Y:S02]  /*2d60*/  FFMA.FTZ R4, R163, c[0x0][0x23c], -R5.reuse ;  /* 0x00008f00a3047a23 */ /* 0x100fe40000010805 */
[----:B------:R-:W1:Y:S01]  /*2d70*/  MUFU.EX2 R11, R8 ;  /* 0x00000008000b7308 */ /* 0x000e620000000800 */
[----:B------:R-:W-:Y:S01]  /*2d80*/  FMNMX.FTZ R2, R190, R2, !PT ;  /* 0x00000002be027209 */ /* 0x000fe20007810000 */
[----:B------:R-:W-:Y:S01]  /*2d90*/  FFMA.FTZ R9, R118, c[0x0][0x23c], -R5 ;  /* 0x00008f0076097a23 */ /* 0x000fe20000010805 */
[----:B------:R-:W-:Y:S01]  /*2da0*/  MOV R118, R13 ;  /* 0x0000000d00767202 */ /* 0x000fe20000000f00 */
[----:B------:R-:W-:Y:S01]  /*2db0*/  IMAD.MOV.U32 R163, RZ, RZ, R21 ;  /* 0x000000ffffa37224 */ /* 0x000fe200078e0015 */
[----:B------:R-:W-:-:S03]  /*2dc0*/  FMNMX.FTZ R2, R191, R2, !PT ;  /* 0x00000002bf027209 */ /* 0x000fc60007810000 */
[----:B------:R-:W2:Y:S01]  /*2dd0*/  MUFU.EX2 R134, R4 ;  /* 0x0000000400867308 */ /* 0x000ea20000000800 */
[----:B------:R-:W-:Y:S01]  /*2de0*/  FMNMX.FTZ R0, R186, R2, !PT ;  /* 0x00000002ba007209 */ /* 0x000fe20007810000 */
[----:B------:R-:W-:Y:S01]  /*2df0*/  FFMA.FTZ R2, R124, c[0x0][0x23c], -R6 ;  /* 0x00008f007c027a23 */ /* 0x000fe20000010806 */
[----:B------:R-:W-:Y:S02]  /*2e00*/  F2FP.BF16.PACK_AB R10, R163, R14 ;  /* 0x0000000ea30a723e */ /* 0x000fe400000010ff */
[----:B------:R-:W-:-:S03]  /*2e10*/  FMNMX.FTZ R0, R187, R0, !PT ;  /* 0x00000000bb007209 */ /* 0x000fc60007810000 */
[----:B------:R3:W-:Y:S01]  /*2e20*/  MUFU.EX2 R246, R2 ;  /* 0x0000000200f67308 */ /* 0x0007e20000000800 */
[----:B-1----:R1:W-:Y:S01]  /*2e30*/  STL [R1+0x44], R11 ;  /* 0x0000440b01007387 */ /* 0x0023e20000100800 */
[----:B------:R-:W-:Y:S02]  /*2e40*/  FMNMX.FTZ R0, R174, R0, !PT ;  /* 0x00000000ae007209 */ /* 0x000fe40007810000 */
[----:B------:R-:W-:Y:S02]  /*2e50*/  F2FP.BF16.PACK_AB R8, R117, R15 ;  /* 0x0000000f7508723e */ /* 0x000fe400000010ff */
[----:B------:R-:W-:Y:S01]  /*2e60*/  FMNMX.FTZ R0, R175, R0, !PT ;  /* 0x00000000af007209 */ /* 0x000fe20007810000 */
[----:B--2---:R-:W-:Y:S01]  /*2e70*/  STL [R1+0xc8], R134 ;  /* 0x0000c88601007387 */ /* 0x004fe20000100800 */
[----:B------:R2:W-:Y:S03]  /*2e80*/  MUFU.EX2 R132, R9 ;  /* 0x0000000900847308 */ /* 0x0005e60000000800 */
[----:B------:R-:W4:Y:S01]  /*2e90*/  SHFL.BFLY PT, R4, R0, 0x2, 0x1f ;  /* 0x0c401f0000047f89 */ /* 0x000f2200000e0000 */
[----:B---3--:R-:W-:-:S04]  /*2ea0*/  FFMA.FTZ R2, R125, c[0x0][0x23c], -R6 ;  /* 0x00008f007d027a23 */ /* 0x008fc80000010806 */
[----:B------:R3:W3:Y:S01]  /*2eb0*/  MUFU.EX2 R252, R2 ;  /* 0x0000000200fc7308 */ /* 0x0006e20000000800 */
[----:B--2---:R-:W-:Y:S01]  /*2ec0*/  FFMA.FTZ R9, R119, c[0x0][0x23c], -R5 ;  /* 0x00008f0077097a23 */ /* 0x004fe20000010805 */
[----:B-1----:R-:W-:Y:S01]  /*2ed0*/  F2FP.BF16.PACK_AB R11, R134, R11 ;  /* 0x0000000b860b723e */ /* 0x002fe200000010ff */
[----:B------:R-:W-:-:S05]  /*2ee0*/  IMAD.MOV.U32 R119, RZ, RZ, R12 ;  /* 0x000000ffff777224 */ /* 0x000fca00078e000c */
[----:B------:R-:W1:Y:S01]  /*2ef0*/  MUFU.EX2 R20, R9 ;  /* 0x0000000900147308 */ /* 0x000e620000000800 */
[----:B---3--:R-:W-:Y:S01]  /*2f00*/  FFMA.FTZ R2, R152, c[0x0][0x23c], -R6 ;  /* 0x00008f0098027a23 */ /* 0x008fe20000010806 */
[----:B----4-:R-:W-:Y:S02]  /*2f10*/  FMNMX.FTZ R0, R0, R4, !PT ;  /* 0x0000000400007209 */ /* 0x010fe40007810000 */
[----:B------:R-:W-:-:S04]  /*2f20*/  F2FP.BF16.PACK_AB R12, R252, R246 ;  /* 0x000000f6fc0c723e */ /* 0x000fc800000010ff */
[----:B------:R2:W-:Y:S01]  /*2f30*/  MUFU.EX2 R238, R2 ;  /* 0x0000000200ee7308 */ /* 0x0005e20000000800 */
[----:B------:R-:W3:Y:S01]  /*2f40*/  SHFL.BFLY PT, R4, R0, 0x1, 0x1f ;  /* 0x0c201f0000047f89 */ /* 0x000ee200000e0000 */
[----:B-1----:R-:W-:-:S05]  /*2f50*/  IMAD.MOV.U32 R125, RZ, RZ, R20 ;  /* 0x000000ffff7d7224 */ /* 0x002fca00078e0014 */
[----:B------:R-:W-:Y:S01]  /*2f60*/  F2FP.BF16.PACK_AB R9, R125, R132 ;  /* 0x000000847d09723e */ /* 0x000fe200000010ff */
[----:B--2---:R-:W-:-:S06]  /*2f70*/  FFMA.FTZ R2, R153, c[0x0][0x23c], -R6 ;  /* 0x00008f0099027a23 */ /* 0x004fcc0000010806 */
[C---:B------:R-:W-:Y:S01]  /*2f80*/  HMMA.16816.F32.BF16 R60, R8.reuse, R16, RZ ;  /* 0x00000010083c723c */ /* 0x040fe200000418ff */
[----:B------:R1:W-:Y:S07]  /*2f90*/  MUFU.EX2 R124, R2 ;  /* 0x00000002007c7308 */ /* 0x0003ee0000000800 */
[----:B------:R-:W-:Y:S01]  /*2fa0*/  HMMA.16816.F32.BF16 R72, R8, R24, RZ ;  /* 0x000000180848723c */ /* 0x000fe200000418ff */
[----:B---3--:R-:W-:-:S07]  /*2fb0*/  FMNMX.FTZ R135, R0, R4, !PT ;  /* 0x0000000400877209 */ /* 0x008fce0007810000 */
[----:B------:R-:W-:Y:S01]  /*2fc0*/  HMMA.16816.F32.BF16 R64, R8, R28, RZ ;  /* 0x0000001c0840723c */ /* 0x000fe200000418ff */
[----:B-1----:R-:W-:-:S04]  /*2fd0*/  FFMA.FTZ R2, R126, c[0x0][0x23c], -R5 ;  /* 0x00008f007e027a23 */ /* 0x002fc80000010805 */
[----:B------:R1:W-:Y:S03]  /*2fe0*/  MUFU.EX2 R245, R2 ;  /* 0x0000000200f57308 */ /* 0x0003e60000000800 */
[C---:B------:R-:W-:Y:S08]  /*2ff0*/  HMMA.16816.F32.BF16 R20, R8.reuse, R32, RZ ;  /* 0x000000200814723c */ /* 0x040ff000000418ff */
[----:B------:R-:W-:Y:S01]  /*3000*/  HMMA.16816.F32.BF16 R56, R8, R18, RZ ;  /* 0x000000120838723c */ /* 0x000fe200000418ff */
[----:B-1----:R-:W-:-:S07]  /*3010*/  FFMA.FTZ R2, R127, c[0x0][0x23c], -R5 ;  /* 0x00008f007f027a23 */ /* 0x002fce0000010805 */
[C---:B------:R-:W-:Y:S01]  /*3020*/  HMMA.16816.F32.BF16 R52, R8.reuse, R26, RZ ;  /* 0x0000001a0834723c */ /* 0x040fe200000418ff */
[----:B------:R1:W2:Y:S07]  /*3030*/  MUFU.EX2 R241, R2 ;  /* 0x0000000200f17308 */ /* 0x0002ae0000000800 */
[----:B------:R-:W-:Y:S01]  /*3040*/  HMMA.16816.F32.BF16 R48, R8, R30, RZ ;  /* 0x0000001e0830723c */ /* 0x000fe200000418ff */
[----:B-1----:R-:W-:Y:S01]  /*3050*/  FFMA.FTZ R2, R154, c[0x0][0x23c], -R5 ;  /* 0x00008f009a027a23 */ /* 0x002fe20000010805 */
[----:B--2---:R-:W-:-:S03]  /*3060*/  F2FP.BF16.PACK_AB R13, R241, R245 ;  /* 0x000000f5f10d723e */ /* 0x004fc600000010ff */
[----:B------:R1:W-:Y:S02]  /*3070*/  MUFU.EX2 R237, R2 ;  /* 0x0000000200ed7308 */ /* 0x0003e40000000800 */
[----:B-1----:R-:W-:-:S06]  /*3080*/  FFMA.FTZ R2, R155, c[0x0][0x23c], -R5 ;  /* 0x00008f009b027a23 */ /* 0x002fcc0000010805 */
[----:B------:R1:W-:Y:S02]  /*3090*/  MUFU.EX2 R233, R2 ;  /* 0x0000000200e97308 */ /* 0x0003e40000000800 */
[----:B-1----:R-:W-:-:S06]  /*30a0*/  FFMA.FTZ R2, R104, c[0x0][0x23c], -R7 ;  /* 0x00008f0068027a23 */ /* 0x002fcc0000010807 */
[----:B------:R-:W1:Y:S02]  /*30b0*/  MUFU.EX2 R2, R2 ;  /* 0x0000000200027308 */ /* 0x000e640000000800 */
[----:B-1----:R1:W-:Y:S04]  /*30c0*/  STL [R1+0x38], R2 ;  /* 0x0000380201007387 */ /* 0x0023e80000100800 */
[----:B------:R-:W-:Y:S04]  /*30d0*/  STL [R1+0xcc], R246 ;  /* 0x0000ccf601007387 */ /* 0x000fe80000100800 */
[----:B------:R-:W-:Y:S04]  /*30e0*/  STL [R1+0xd4], R245 ;  /* 0x0000d4f501007387 */ /* 0x000fe80000100800 */
[----:B------:R2:W-:Y:S01]  /*30f0*/  STL [R1+0xd0], R241 ;  /* 0x0000d0f101007387 */ /* 0x0005e20000100800 */
[C---:B------:R-:W-:Y:S01]  /*3100*/  FMUL.FTZ R0, R135.reuse, c[0x0][0x23c] ;  /* 0x00008f0087007a20 */ /* 0x040fe20000410000 */
[----:B------:R-:W-:Y:S01]  /*3110*/  FSETP.NEU.FTZ.AND P1, PT, R135, -INF , PT ;  /* 0xff8000008700780b */ /* 0x000fe20003f3d000 */
[----:B-1----:R-:W-:-:S04]  /*3120*/  FFMA.FTZ R2, R105, c[0x0][0x23c], -R7 ;  /* 0x00008f0069027a23 */ /* 0x002fc80000010807 */
[----:B------:R1:W-:Y:S01]  /*3130*/  MUFU.EX2 R134, R2 ;  /* 0x0000000200867308 */ /* 0x0003e20000000800 */
[----:B--2---:R-:W2:Y:S01]  /*3140*/  LDL.LU R241, [R1+0x38] ;  /* 0x0000380001f17983 */ /* 0x004ea20000300800 */
[----:B------:R-:W-:Y:S01]  /*3150*/  FSEL R0, R0, RZ, P1 ;  /* 0x000000ff00007208 */ /* 0x000fe20000800000 */
[----:B------:R-:W-:Y:S01]  /*3160*/  HMMA.16816.F32.BF16 R8, R8, R34, RZ ;  /* 0x000000220808723c */ /* 0x000fe200000418ff */
[----:B------:R-:W-:Y:S01]  /*3170*/  F2FP.BF16.PACK_AB R15, R233, R237 ;  /* 0x000000ede90f723e */ /* 0x000fe200000010ff */
[----:B------:R-:W-:Y:S01]  /*3180*/  STL [R1+0xd8], R238 ;  /* 0x0000d8ee01007387 */ /* 0x000fe20000100800 */
[----:B------:R-:W-:Y:S01]  /*3190*/  F2FP.BF16.PACK_AB R14, R124, R238 ;  /* 0x000000ee7c0e723e */ /* 0x000fe200000010ff */
[----:B------:R-:W-:Y:S01]  /*31a0*/  IMAD.MOV.U32 R126, RZ, RZ, R117 ;  /* 0x000000ffff7e7224 */ /* 0x000fe200078e0075 */
[----:B------:R-:W-:Y:S01]  /*31b0*/  MOV R116, R234 ;  /* 0x000000ea00747202 */ /* 0x000fe20000000f00 */
[----:B-1----:R-:W-:Y:S01]  /*31c0*/  FFMA.FTZ R2, R100, c[0x0][0x23c], -R7 ;  /* 0x00008f0064027a23 */ /* 0x002fe20000010807 */
[----:B------:R-:W-:Y:S02]  /*31d0*/  STL [R1+0xe0], R237 ;  /* 0x0000e0ed01007387 */ /* 0x000fe40000100800 */
[----:B------:R-:W-:Y:S01]  /*31e0*/  MOV R117, R116 ;  /* 0x0000007400757202 */ /* 0x000fe20000000f00 */
[----:B------:R1:W-:Y:S01]  /*31f0*/  MUFU.EX2 R160, R2 ;  /* 0x0000000200a07308 */ /* 0x0003e20000000800 */
[----:B------:R3:W-:Y:S01]  /*3200*/  STL [R1+0xdc], R233 ;  /* 0x0000dce901007387 */ /* 0x0007e20000100800 */
[----:B------:R-:W-:Y:S01]  /*3210*/  HMMA.16816.F32.BF16 R76, R12, R46, R56 ;  /* 0x0000002e0c4c723c */ /* 0x000fe20000041838 */
[----:B------:R-:W-:-:S07]  /*3220*/  IMAD.MOV.U32 R116, RZ, RZ, R240 ;  /* 0x000000ffff747224 */ /* 0x000fce00078e00f0 */
[----:B------:R-:W-:Y:S01]  /*3230*/  HMMA.16816.F32.BF16 R80, R12, R42, R52 ;  /* 0x0000002a0c50723c */ /* 0x000fe20000041834 */
[----:B-1----:R-:W-:-:S07]  /*3240*/  FFMA.FTZ R2, R101, c[0x0][0x23c], -R7 ;  /* 0x00008f0065027a23 */ /* 0x002fce0000010807 */
[C---:B------:R-:W-:Y:S01]  /*3250*/  HMMA.16816.F32.BF16 R92, R12.reuse, R70, R8 ;  /* 0x000000460c5c723c */ /* 0x040fe20000041808 */
[----:B------:R1:W-:Y:S06]  /*3260*/  MUFU.EX2 R244, R2 ;  /* 0x0000000200f47308 */ /* 0x0003ec0000000800 */
[----:B------:R-:W-:Y:S01]  /*3270*/  F2FP.BF16.PACK_AB R8, R118, R119 ;  /* 0x000000777608723e */ /* 0x000fe200000010ff */
[C---:B------:R-:W-:Y:S08]  /*3280*/  HMMA.16816.F32.BF16 R88, R12.reuse, R38, R48 ;  /* 0x000000260c58723c */ /* 0x040ff00000041830 */
[----:B------:R-:W-:Y:S01]  /*3290*/  HMMA.16816.F32.BF16 R96, R12, R44, R60 ;  /* 0x0000002c0c60723c */ /* 0x000fe2000004183c */
[----:B-1----:R-:W-:-:S04]  /*32a0*/  FFMA.FTZ R2, R110, c[0x0][0x23c], -R0 ;  /* 0x00008f006e027a23 */ /* 0x002fc80000010800 */
[----:B------:R1:W-:Y:S03]  /*32b0*/  MUFU.EX2 R153, R2 ;  /* 0x0000000200997308 */ /* 0x0003e60000000800 */
[C---:B------:R-:W-:Y:S08]  /*32c0*/  HMMA.16816.F32.BF16 R72, R12.reuse, R40, R72 ;  /* 0x000000280c48723c */ /* 0x040ff00000041848 */
[----:B------:R-:W-:Y:S01]  /*32d0*/  HMMA.16816.F32.BF16 R84, R12, R36, R64 ;  /* 0x000000240c54723c */ /* 0x000fe20000041840 */
[----:B-1----:R-:W-:-:S07]  /*32e0*/  FFMA.FTZ R2, R111, c[0x0][0x23c], -R0 ;  /* 0x00008f006f027a23 */ /* 0x002fce0000010800 */
[----:B------:R-:W-:Y:S01]  /*32f0*/  HMMA.16816.F32.BF16 R108, R12, R68, R20 ;  /* 0x000000440c6c723c */ /* 0x000fe20000041814 */
[----:B------:R1:W4:Y:S02]  /*3300*/  MUFU.EX2 R152, R2 ;  /* 0x0000000200987308 */ /* 0x0003240000000800 */
[----:B-1----:R-:W-:Y:S01]  /*3310*/  FFMA.FTZ R2, R106, c[0x0][0x23c], -R0 ;  /* 0x00008f006a027a23 */ /* 0x002fe20000010800 */
[----:B----4-:R-:W-:-:S05]  /*3320*/  F2FP.BF16.PACK_AB R9, R152, R153 ;  /* 0x000000999809723e */ /* 0x010fca00000010ff */
[----:B------:R1:W-:Y:S02]  /*3330*/  MUFU.EX2 R155, R2 ;  /* 0x00000002009b7308 */ /* 0x0003e40000000800 */
[----:B-1----:R-:W-:-:S06]  /*3340*/  FFMA.FTZ R2, R107, c[0x0][0x23c], -R0 ;  /* 0x00008f006b027a23 */ /* 0x002fcc0000010800 */
[----:B------:R1:W4:Y:S02]  /*3350*/  MUFU.EX2 R154, R2 ;  /* 0x00000002009a7308 */ /* 0x0003240000000800 */
[----:B-1----:R-:W-:Y:S01]  /*3360*/  FFMA.FTZ R2, R112, c[0x0][0x23c], -R7 ;  /* 0x00008f0070027a23 */ /* 0x002fe20000010807 */
[----:B----4-:R-:W-:-:S05]  /*3370*/  F2FP.BF16.PACK_AB R11, R154, R155 ;  /* 0x0000009b9a0b723e */ /* 0x010fca00000010ff */
[----:B------:R1:W4:Y:S02]  /*3380*/  MUFU.EX2 R3, R2 ;  /* 0x0000000200037308 */ /* 0x0003240000000800 */
[----:B-1----:R-:W-:-:S06]  /*3390*/  FFMA.FTZ R2, R113, c[0x0][0x23c], -R7 ;  /* 0x00008f0071027a23 */ /* 0x002fcc0000010807 */
[----:B------:R1:W-:Y:S02]  /*33a0*/  MUFU.EX2 R236, R2 ;  /* 0x0000000200ec7308 */ /* 0x0003e40000000800 */
[----:B-1----:R-:W-:-:S06]  /*33b0*/  FFMA.FTZ R2, R102, c[0x0][0x23c], -R0 ;  /* 0x00008f0066027a23 */ /* 0x002fcc0000010800 */
[----:B------:R1:W-:Y:S02]  /*33c0*/  MUFU.EX2 R247, R2 ;  /* 0x0000000200f77308 */ /* 0x0003e40000000800 */
[----:B-1----:R-:W-:-:S06]  /*33d0*/  FFMA.FTZ R2, R103, c[0x0][0x23c], -R0 ;  /* 0x00008f0067027a23 */ /* 0x002fcc0000010800 */
[----:B------:R1:W1:Y:S02]  /*33e0*/  MUFU.EX2 R243, R2 ;  /* 0x0000000200f37308 */ /* 0x0002640000000800 */
[----:B-1----:R-:W-:-:S06]  /*33f0*/  FFMA.FTZ R2, R114, c[0x0][0x23c], -R0 ;  /* 0x00008f0072027a23 */ /* 0x002fcc0000010800 */
[----:B------:R1:W-:Y:S02]  /*3400*/  MUFU.EX2 R239, R2 ;  /* 0x0000000200ef7308 */ /* 0x0003e40000000800 */
[----:B-1----:R-:W-:Y:S01]  /*3410*/  FFMA.FTZ R2, R115, c[0x0][0x23c], -R0 ;  /* 0x00008f0073027a23 */ /* 0x002fe20000010800 */
[----:B----4-:R-:W-:-:S05]  /*3420*/  MOV R115, R3 ;  /* 0x0000000300737202 */ /* 0x010fca0000000f00 */
[----:B------:R1:W4:Y:S02]  /*3430*/  MUFU.EX2 R235, R2 ;  /* 0x0000000200eb7308 */ /* 0x0003240000000800 */
[----:B-1----:R-:W-:-:S06]  /*3440*/  FFMA.FTZ R2, R120, c[0x0][0x23c], -R7 ;  /* 0x00008f0078027a23 */ /* 0x002fcc0000010807 */
[----:B------:R1:W-:Y:S02]  /*3450*/  MUFU.EX2 R242, R2 ;  /* 0x0000000200f27308 */ /* 0x0003e40000000800 */
[----:B-1----:R-:W-:-:S06]  /*3460*/  FFMA.FTZ R2, R121, c[0x0][0x23c], -R7 ;  /* 0x00008f0079027a23 */ /* 0x002fcc0000010807 */
[----:B---3--:R1:W-:Y:S02]  /*3470*/  MUFU.EX2 R233, R2 ;  /* 0x0000000200e97308 */ /* 0x0083e40000000800 */
[----:B-1----:R-:W-:-:S06]  /*3480*/  FFMA.FTZ R2, R128, c[0x0][0x23c], -R7 ;  /* 0x00008f0080027a23 */ /* 0x002fcc0000010807 */
[----:B------:R1:W-:Y:S01]  /*3490*/  MUFU.EX2 R231, R2 ;  /* 0x0000000200e77308 */ /* 0x0003e20000000800 */
[----:B--2---:R-:W-:-:S07]  /*34a0*/  F2FP.BF16.PACK_AB R10, R134, R241 ;  /* 0x000000f1860a723e */ /* 0x004fce00000010ff */
[----:B------:R-:W-:Y:S01]  /*34b0*/  HMMA.16816.F32.BF16 R56, R8, R16, RZ ;  /* 0x000000100838723c */ /* 0x000fe200000418ff */
[----:B-1----:R-:W-:-:S04]  /*34c0*/  FFMA.FTZ R2, R129, c[0x0][0x23c], -R7 ;  /* 0x00008f0081027a23 */ /* 0x002fc80000010807 */
[----:B------:R1:W-:Y:S03]  /*34d0*/  MUFU.EX2 R133, R2 ;  /* 0x0000000200857308 */ /* 0x0003e60000000800 */
[C---:B------:R-:W-:Y:S08]  /*34e0*/  HMMA.16816.F32.BF16 R52, R8.reuse, R18, RZ ;  /* 0x000000120834723c */ /* 0x040ff000000418ff */
[----:B------:R-:W-:Y:S01]  /*34f0*/  HMMA.16816.F32.BF16 R48, R8, R24, RZ ;  /* 0x000000180830723c */ /* 0x000fe200000418ff */
[----:B-1----:R-:W-:-:S07]  /*3500*/  FFMA.FTZ R2, R122, c[0x0][0x23c], -R0 ;  /* 0x00008f007a027a23 */ /* 0x002fce0000010800 */
[C---:B------:R-:W-:Y:S01]  /*3510*/  HMMA.16816.F32.BF16 R20, R8.reuse, R28, RZ ;  /* 0x0000001c0814723c */ /* 0x040fe200000418ff */
[----:B------:R1:W-:Y:S07]  /*3520*/  MUFU.EX2 R161, R2 ;  /* 0x0000000200a17308 */ /* 0x0003ee0000000800 */
[C---:B------:R-:W-:Y:S08]  /*3530*/  HMMA.16816.F32.BF16 R24, R8.reuse, R26, RZ ;  /* 0x0000001a0818723c */ /* 0x040ff000000418ff */
[----:B------:R-:W-:Y:S01]  /*3540*/  HMMA.16816.F32.BF16 R12, R8, R32, RZ ;  /* 0x00000020080c723c */ /* 0x000fe200000418ff */
[----:B-1----:R-:W-:-:S04]  /*3550*/  FFMA.FTZ R2, R220, c[0x0][0x23c], -R6 ;  /* 0x00008f00dc027a23 */ /* 0x002fc80000010806 */
[----:B------:R1:W-:Y:S03]  /*3560*/  MUFU.EX2 R136, R2 ;  /* 0x0000000200887308 */ /* 0x0003e60000000800 */
[C---:B------:R-:W-:Y:S08]  /*3570*/  HMMA.16816.F32.BF16 R16, R8.reuse, R30, RZ ;  /* 0x0000001e0810723c */ /* 0x040ff000000418ff */
[----:B------:R-:W-:Y:S01]  /*3580*/  HMMA.16816.F32.BF16 R28, R8, R34, RZ ;  /* 0x00000022081c723c */ /* 0x000fe200000418ff */
[----:B-1----:R-:W-:-:S06]  /*3590*/  FFMA.FTZ R2, R221, c[0x0][0x23c], -R6 ;  /* 0x00008f00dd027a23 */ /* 0x002fcc0000010806 */
[----:B------:R-:W-:Y:S01]  /*35a0*/  F2FP.BF16.PACK_AB R8, R244, R160 ;  /* 0x000000a0f408723e */ /* 0x000fe200000010ff */
[----:B------:R1:W2:Y:S01]  /*35b0*/  MUFU.EX2 R3, R2 ;  /* 0x0000000200037308 */ /* 0x0002a20000000800 */
[----:B------:R-:W-:Y:S02]  /*35c0*/  F2FP.BF16.PACK_AB R9, R243, R247 ;  /* 0x000000f7f309723e */ /* 0x000fe400000010ff */
[----:B------:R-:W-:Y:S02]  /*35d0*/  F2FP.BF16.PACK_AB R10, R236, R115 ;  /* 0x00000073ec0a723e */ /* 0x000fe400000010ff */
[----:B----4-:R-:W-:-:S07]  /*35e0*/  F2FP.BF16.PACK_AB R11, R235, R239 ;  /* 0x000000efeb0b723e */ /* 0x010fce00000010ff */
[C---:B------:R-:W-:Y:S01]  /*35f0*/  HMMA.16816.F32.BF16 R48, R8.reuse, R40, R48 ;  /* 0x000000280830723c */ /* 0x040fe20000041830 */
[--C-:B-1----:R-:W-:Y:S02]  /*3600*/  FFMA.FTZ R2, R148, c[0x0][0x23c], -R6.reuse ;  /* 0x00008f0094027a23 */ /* 0x102fe40000010806 */
[----:B--2---:R-:W-:Y:S02]  /*3610*/  IMAD.MOV.U32 R148, RZ, RZ, R3 ;  /* 0x000000ffff947224 */ /* 0x004fe400078e0003 */
[----:B------:R1:W-:Y:S03]  /*3620*/  MUFU.EX2 R128, R2 ;  /* 0x0000000200807308 */ /* 0x0003e60000000800 */
[C---:B------:R-:W-:Y:S01]  /*3630*/  HMMA.16816.F32.BF16 R32, R8.reuse, R36, R20 ;  /* 0x000000240820723c */ /* 0x040fe20000041814 */
[----:B------:R-:W2:Y:S07]  /*3640*/  LDSM.16.MT88.4 R20, [R139+0x9000] ;  /* 0x009000008b14783b */ /* 0x000eae0000004200 */
[----:B------:R-:W-:Y:S01]  /*3650*/  HMMA.16816.F32.BF16 R60, R8, R68, R12 ;  /* 0x00000044083c723c */ /* 0x000fe2000004180c */
[----:B------:R-:W-:Y:S01]  /*3660*/  LDSM.16.MT88.4 R12, [R228+0x9000] ;  /* 0x00900000e40c783b */ /* 0x000fe20000004200 */
[----:B-1----:R-:W-:-:S06]  /*3670*/  FFMA.FTZ R2, R149, c[0x0][0x23c], -R6 ;  /* 0x00008f0095027a23 */ /* 0x002fcc0000010806 */
[C---:B------:R-:W-:Y:S01]  /*3680*/  HMMA.16816.F32.BF16 R40, R8.reuse, R42, R24 ;  /* 0x0000002a0828723c */ /* 0x040fe20000041818 */
[----:B------:R-:W-:Y:S01]  /*3690*/  LDSM.16.MT88.4 R24, [R229+0x9000] ;  /* 0x00900000e518783b */ /* 0x000fe20000004200 */
[----:B------:R1:W3:Y:S06]  /*36a0*/  MUFU.EX2 R127, R2 ;  /* 0x00000002007f7308 */ /* 0x0002ec0000000800 */
[C---:B------:R-:W-:Y:S01]  /*36b0*/  HMMA.16816.F32.BF16 R36, R8.reuse, R38, R16 ;  /* 0x000000260824723c */ /* 0x040fe20000041810 */
[----:B------:R-:W4:Y:S07]  /*36c0*/  LDSM.16.MT88.4 R16, [R230+0x9000] ;  /* 0x00900000e610783b */ /* 0x000f2e0000004200 */
[----:B------:R-:W-:Y:S01]  /*36d0*/  HMMA.16816.F32.BF16 R56, R8, R44, R56 ;  /* 0x0000002c0838723c */ /* 0x000fe20000041838 */
[----:B-1----:R-:W-:-:S04]  /*36e0*/  FFMA.FTZ R2, R222, c[0x0][0x23c], -R5 ;  /* 0x00008f00de027a23 */ /* 0x002fc80000010805 */
[----:B------:R1:W-:Y:S03]  /*36f0*/  MUFU.EX2 R237, R2 ;  /* 0x0000000200ed7308 */ /* 0x0003e60000000800 */
[C---:B------:R-:W-:Y:S08]  /*3700*/  HMMA.16816.F32.BF16 R52, R8.reuse, R46, R52 ;  /* 0x0000002e0834723c */ /* 0x040ff00000041834 */
[----:B------:R-:W-:Y:S01]  /*3710*/  HMMA.16816.F32.BF16 R28, R8, R70, R28 ;  /* 0x00000046081c723c */ /* 0x000fe2000004181c */
[----:B-1----:R-:W-:-:S06]  /*3720*/  FFMA.FTZ R2, R223, c[0x0][0x23c], -R5 ;  /* 0x00008f00df027a23 */ /* 0x002fcc0000010805 */
[----:B------:R-:W-:Y:S02]  /*3730*/  F2FP.BF16.PACK_AB R8, R148, R136 ;  /* 0x000000889408723e */ /* 0x000fe400000010ff */
[----:B---3--:R-:W-:Y:S01]  /*3740*/  F2FP.BF16.PACK_AB R10, R127, R128 ;  /* 0x000000807f0a723e */ /* 0x008fe200000010ff */
[----:B------:R1:W3:Y:S02]  /*3750*/  MUFU.EX2 R232, R2 ;  /* 0x0000000200e87308 */ /* 0x0002e40000000800 */
[----:B-1----:R-:W-:Y:S01]  /*3760*/  FFMA.FTZ R2, R150, c[0x0][0x23c], -R5 ;  /* 0x00008f0096027a23 */ /* 0x002fe20000010805 */
[----:B---3--:R-:W-:Y:S01]  /*3770*/  F2FP.BF16.PACK_AB R9, R232, R237 ;  /* 0x000000ede809723e */ /* 0x008fe200000010ff */
[----:B------:R-:W-:-:S04]  /*3780*/  IMAD.MOV.U32 R150, RZ, RZ, R252 ;  /* 0x000000ffff967224 */ /* 0x000fc800078e00fc */
[----:B------:R1:W-:Y:S02]  /*3790*/  MUFU.EX2 R4, R2 ;  /* 0x0000000200047308 */ /* 0x0003e40000000800 */
[----:B-1----:R-:W-:-:S06]  /*37a0*/  FFMA.FTZ R2, R151, c[0x0][0x23c], -R5 ;  /* 0x00008f0097027a23 */ /* 0x002fcc0000010805 */
[----:B------:R1:W3:Y:S02]  /*37b0*/  MUFU.EX2 R162, R2 ;  /* 0x0000000200a27308 */ /* 0x0002e40000000800 */
[----:B-1----:R-:W-:Y:S01]  /*37c0*/  FFMA.FTZ R2, R123, c[0x0][0x23c], -R0 ;  /* 0x00008f007b027a23 */ /* 0x002fe20000010800 */
[----:B---3--:R-:W-:-:S05]  /*37d0*/  F2FP.BF16.PACK_AB R11, R162, R4 ;  /* 0x00000004a20b723e */ /* 0x008fca00000010ff */
[----:B------:R1:W3:Y:S02]  /*37e0*/  MUFU.EX2 R246, R2 ;  /* 0x0000000200f67308 */ /* 0x0002e40000000800 */
[C---:B--2---:R-:W-:Y:S08]  /*37f0*/  HMMA.16816.F32.BF16 R64, R8.reuse, R20, R96 ;  /* 0x000000140840723c */ /* 0x044ff00000041860 */
[----:B----4-:R-:W-:Y:S01]  /*3800*/  HMMA.16816.F32.BF16 R72, R8, R16, R72 ;  /* 0x000000100848723c */ /* 0x010fe20000041848 */
[----:B-1----:R-:W-:-:S04]  /*3810*/  FFMA.FTZ R2, R130, c[0x0][0x23c], -R0 ;  /* 0x00008f0082027a23 */ /* 0x002fc80000010800 */
[----:B------:R1:W-:Y:S03]  /*3820*/  MUFU.EX2 R149, R2 ;  /* 0x0000000200957308 */ /* 0x0003e60000000800 */
[C---:B------:R-:W-:Y:S08]  /*3830*/  HMMA.16816.F32.BF16 R84, R8.reuse, R12, R84 ;  /* 0x0000000c0854723c */ /* 0x040ff00000041854 */
[----:B------:R-:W-:Y:S01]  /*3840*/  HMMA.16816.F32.BF16 R108, R8, R24, R108 ;  /* 0x00000018086c723c */ /* 0x000fe2000004186c */
[----:B-1----:R-:W-:-:S07]  /*3850*/  FFMA.FTZ R2, R131, c[0x0][0x23c], -R0 ;  /* 0x00008f0083027a23 */ /* 0x002fce0000010800 */
[C---:B------:R-:W-:Y:S01]  /*3860*/  HMMA.16816.F32.BF16 R68, R8.reuse, R22, R76 ;  /* 0x000000160844723c */ /* 0x040fe2000004184c */
[----:B------:R1:W2:Y:S07]  /*3870*/  MUFU.EX2 R114, R2 ;  /* 0x0000000200727308 */ /* 0x0002ae0000000800 */
[C---:B------:R-:W-:Y:S08]  /*3880*/  HMMA.16816.F32.BF16 R80, R8.reuse, R18, R80 ;  /* 0x000000120850723c */ /* 0x040ff00000041850 */
[----:B------:R-:W-:Y:S01]  /*3890*/  HMMA.16816.F32.BF16 R88, R8, R14, R88 ;  /* 0x0000000e0858723c */ /* 0x000fe20000041858 */
[----:B-1----:R-:W-:-:S04]  /*38a0*/  FFMA.FTZ R2, R140, c[0x0][0x23c], -R7 ;  /* 0x00008f008c027a23 */ /* 0x002fc80000010807 */
[----:B------:R1:W-:Y:S03]  /*38b0*/  MUFU.EX2 R100, R2 ;  /* 0x0000000200647308 */ /* 0x0003e60000000800 */
[----:B------:R-:W-:Y:S07]  /*38c0*/  HMMA.16816.F32.BF16 R92, R8, R26, R92 ;  /* 0x0000001a085c723c */ /* 0x000fee000004185c */
[----:B------:R-:W-:-:S02]  /*38d0*/  F2FP.BF16.PACK_AB R8, R233, R242 ;  /* 0x000000f2e908723e */ /* 0x000fc400000010ff */
[----:B---3--:R-:W-:Y:S02]  /*38e0*/  F2FP.BF16.PACK_AB R9, R246, R161 ;  /* 0x000000a1f609723e */ /* 0x008fe400000010ff */
[----:B------:R-:W-:Y:S02]  /*38f0*/  F2FP.BF16.PACK_AB R10, R133, R231 ;  /* 0x000000e7850a723e */ /* 0x000fe400000010ff */
[----:B--2---:R-:W-:Y:S01]  /*3900*/  F2FP.BF16.PACK_AB R11, R114, R149 ;  /* 0x00000095720b723e */ /* 0x004fe200000010ff */
[----:B-1----:R-:W-:-:S04]  /*3910*/  FFMA.FTZ R2, R141, c[0x0][0x23c], -R7 ;  /* 0x00008f008d027a23 */ /* 0x002fc80000010807 */
[----:B------:R1:W2:Y:S02]  /*3920*/  MUFU.EX2 R3, R2 ;  /* 0x0000000200037308 */ /* 0x0002a40000000800 */
[C---:B------:R-:W-:Y:S08]  /*3930*/  HMMA.16816.F32.BF16 R44, R8.reuse, R18, R40 ;  /* 0x00000012082c723c */ /* 0x040ff00000041828 */
[----:B------:R-:W-:Y:S01]  /*3940*/  HMMA.16816.F32.BF16 R40, R8, R12, R32 ;  /* 0x0000000c0828723c */ /* 0x000fe20000041820 */
[----:B-1----:R-:W-:-:S07]  /*3950*/  FFMA.FTZ R2, R144, c[0x0][0x23c], -R7 ;  /* 0x00008f0090027a23 */ /* 0x002fce0000010807 */
[C---:B------:R-:W-:Y:S01]  /*3960*/  HMMA.16816.F32.BF16 R76, R8.reuse, R20, R56 ;  /* 0x00000014084c723c */ /* 0x040fe20000041838 */
[----:B--2---:R-:W-:Y:S01]  /*3970*/  IMAD.MOV.U32 R144, RZ, RZ, R3 ;  /* 0x000000ffff907224 */ /* 0x004fe200078e0003 */
[----:B------:R1:W-:Y:S06]  /*3980*/  MUFU.EX2 R234, R2 ;  /* 0x0000000200ea7308 */ /* 0x0003ec0000000800 */
[C---:B------:R-:W-:Y:S01]  /*3990*/  HMMA.16816.F32.BF16 R52, R8.reuse, R22, R52 ;  /* 0x000000160834723c */ /* 0x040fe20000041834 */
[----:B------:R-:W2:Y:S07]  /*39a0*/  LDSM.16.MT88.4 R20, [R139+0x9800] ;  /* 0x009800008b14783b */ /* 0x000eae0000004200 */
[----:B------:R-:W-:Y:S01]  /*39b0*/  HMMA.16816.F32.BF16 R48, R8, R16, R48 ;  /* 0x000000100830723c */ /* 0x000fe20000041830 */
[----:B------:R-:W3:Y:S01]  /*39c0*/  LDSM.16.MT88.4 R16, [R230+0x9800] ;  /* 0x00980000e610783b */ /* 0x000ee20000004200 */
[----:B-1----:R-:W-:-:S04]  /*39d0*/  FFMA.FTZ R2, R145, c[0x0][0x23c], -R7 ;  /* 0x00008f0091027a23 */ /* 0x002fc80000010807 */
[----:B------:R1:W-:Y:S02]  /*39e0*/  MUFU.EX2 R120, R2 ;  /* 0x0000000200787308 */ /* 0x0003e40000000800 */
[C---:B------:R-:W-:Y:S08]  /*39f0*/  HMMA.16816.F32.BF16 R36, R8.reuse, R14, R36 ;  /* 0x0000000e0824723c */ /* 0x040ff00000041824 */
[----:B------:R-:W-:Y:S01]  /*3a00*/  HMMA.16816.F32.BF16 R32, R8, R24, R60 ;  /* 0x000000180820723c */ /* 0x000fe2000004183c */
[----:B-1----:R-:W-:-:S07]  /*3a10*/  FFMA.FTZ R2, R142, c[0x0][0x23c], -R0 ;  /* 0x00008f008e027a23 */ /* 0x002fce0000010800 */
[----:B------:R-:W-:Y:S01]  /*3a20*/  HMMA.16816.F32.BF16 R28, R8, R26, R28 ;  /* 0x0000001a081c723c */ /* 0x000fe2000004181c */
[----:B------:R-:W-:Y:S01]  /*3a30*/  LDSM.16.MT88.4 R24, [R229+0x9800] ;  /* 0x00980000e518783b */ /* 0x000fe20000004200 */
[----:B------:R1:W-:Y:S02]  /*3a40*/  MUFU.EX2 R3, R2 ;  /* 0x0000000200037308 */ /* 0x0003e40000000800 */
[----:B-1----:R-:W-:-:S06]  /*3a50*/  FFMA.FTZ R2, R212, c[0x0][0x23c], -R6 ;  /* 0x00008f00d4027a23 */ /* 0x002fcc0000010806 */
[----:B------:R1:W4:Y:S02]  /*3a60*/  MUFU.EX2 R12, R2 ;  /* 0x00000002000c7308 */ /* 0x0003240000000800 */
[----:B-1----:R-:W-:-:S06]  /*3a70*/  FFMA.FTZ R2, R213, c[0x0][0x23c], -R6 ;  /* 0x00008f00d5027a23 */ /* 0x002fcc0000010806 */
[----:B------:R1:W1:Y:S02]  /*3a80*/  MUFU.EX2 R121, R2 ;  /* 0x0000000200797308 */ /* 0x0002640000000800 */
[--C-:B-1----:R-:W-:Y:S01]  /*3a90*/  FFMA.FTZ R2, R156, c[0x0][0x23c], -R6.reuse ;  /* 0x00008f009c027a23 */ /* 0x102fe20000010806 */
[----:B----4-:R-:W-:Y:S02]  /*3aa0*/  MOV R156, R12 ;  /* 0x0000000c009c7202 */ /* 0x010fe40000000f00 */
[----:B------:R-:W1:Y:S03]  /*3ab0*/  LDSM.16.MT88.4 R12, [R228+0x9800] ;  /* 0x00980000e40c783b */ /* 0x000e660000004200 */
[----:B------:R4:W-:Y:S01]  /*3ac0*/  MUFU.EX2 R140, R2 ;  /* 0x00000002008c7308 */ /* 0x0009e20000000800 */
[----:B------:R-:W-:Y:S01]  /*3ad0*/  F2FP.BF16.PACK_AB R8, R121, R156 ;  /* 0x0000009c7908723e */ /* 0x000fe200000010ff */
[----:B----4-:R-:W-:-:S02]  /*3ae0*/  FFMA.FTZ R2, R157, c[0x0][0x23c], -R6 ;  /* 0x00008f009d027a23 */ /* 0x010fc40000010806 */
[----:B------:R-:W-:-:S04]  /*3af0*/  IMAD.MOV.U32 R157, RZ, RZ, R3 ;  /* 0x000000ffff9d7224 */ /* 0x000fc800078e0003 */
[----:B------:R4:W2:Y:S02]  /*3b00*/  MUFU.EX2 R245, R2 ;  /* 0x0000000200f57308 */ /* 0x0008a40000000800 */
[----:B----4-:R-:W-:Y:S01]  /*3b10*/  FFMA.FTZ R2, R214, c[0x0][0x23c], -R5 ;  /* 0x00008f00d6027a23 */ /* 0x010fe20000010805 */
[----:B--2---:R-:W-:-:S05]  /*3b20*/  F2FP.BF16.PACK_AB R10, R245, R140 ;  /* 0x0000008cf50a723e */ /* 0x004fca00000010ff */
[----:B------:R2:W-:Y:S02]  /*3b30*/  MUFU.EX2 R145, R2 ;  /* 0x0000000200917308 */ /* 0x0005e40000000800 */
[----:B--2---:R-:W-:-:S06]  /*3b40*/  FFMA.FTZ R2, R215, c[0x0][0x23c], -R5 ;  /* 0x00008f00d7027a23 */ /* 0x004fcc0000010805 */
[----:B------:R2:W4:Y:S02]  /*3b50*/  MUFU.EX2 R3, R2 ;  /* 0x0000000200037308 */ /* 0x0005240000000800 */
[----:B--2---:R-:W-:Y:S01]  /*3b60*/  FFMA.FTZ R2, R158, c[0x0][0x23c], -R5 ;  /* 0x00008f009e027a23 */ /* 0x004fe20000010805 */
[----:B----4-:R-:W-:Y:S02]  /*3b70*/  F2FP.BF16.PACK_AB R9, R3, R145 ;  /* 0x000000910309723e */ /* 0x010fe400000010ff */
[----:B------:R-:W-:-:S03]  /*3b80*/  MOV R158, R100 ;  /* 0x00000064009e7202 */ /* 0x000fc60000000f00 */
[----:B------:R2:W-:Y:S02]  /*3b90*/  MUFU.EX2 R240, R2 ;  /* 0x0000000200f07308 */ /* 0x0005e40000000800 */
[----:B--2---:R-:W-:-:S06]  /*3ba0*/  FFMA.FTZ R2, R159, c[0x0][0x23c], -R5 ;  /* 0x00008f009f027a23 */ /* 0x004fcc0000010805 */
[----:B------:R2:W4:Y:S02]  /*3bb0*/  MUFU.EX2 R112, R2 ;  /* 0x0000000200707308 */ /* 0x0005240000000800 */
[----:B--2---:R-:W-:Y:S01]  /*3bc0*/  FFMA.FTZ R2, R143, c[0x0][0x23c], -R0 ;  /* 0x00008f008f027a23 */ /* 0x004fe20000010800 */
[----:B----4-:R-:W-:-:S05]  /*3bd0*/  F2FP.BF16.PACK_AB R11, R112, R240 ;  /* 0x000000f0700b723e */ /* 0x010fca00000010ff */
[----:B------:R2:W4:Y:S02]  /*3be0*/  MUFU.EX2 R122, R2 ;  /* 0x00000002007a7308 */ /* 0x0005240000000800 */
[C---:B------:R-:W-:Y:S08]  /*3bf0*/  HMMA.16816.F32.BF16 R64, R8.reuse, R20, R64 ;  /* 0x000000140840723c */ /* 0x040ff00000041840 */
[----:B------:R-:W-:Y:S01]  /*3c00*/  HMMA.16816.F32.BF16 R60, R8, R22, R68 ;  /* 0x00000016083c723c */ /* 0x000fe20000041844 */
[----:B--2---:R-:W-:-:S02]  /*3c10*/  FFMA.FTZ R2, R146, c[0x0][0x23c], -R0 ;  /* 0x00008f0092027a23 */ /* 0x004fc40000010800 */
[----:B------:R-:W-:Y:S02]  /*3c20*/  IMAD.MOV.U32 R146, RZ, RZ, R162 ;  /* 0x000000ffff927224 */ /* 0x000fe400078e00a2 */
[----:B------:R2:W-:Y:S03]  /*3c30*/  MUFU.EX2 R131, R2 ;  /* 0x0000000200837308 */ /* 0x0005e60000000800 */
[C---:B---3--:R-:W-:Y:S08]  /*3c40*/  HMMA.16816.F32.BF16 R56, R8.reuse, R16, R72 ;  /* 0x000000100838723c */ /* 0x048ff00000041848 */
[----:B------:R-:W-:Y:S01]  /*3c50*/  HMMA.16816.F32.BF16 R80, R8, R18, R80 ;  /* 0x000000120850723c */ /* 0x000fe20000041850 */
[----:B--2---:R-:W-:-:S07]  /*3c60*/  FFMA.FTZ R2, R147, c[0x0][0x23c], -R0 ;  /* 0x00008f0093027a23 */ /* 0x004fce0000010800 */
[C---:B-1----:R-:W-:Y:S01]  /*3c70*/  HMMA.16816.F32.BF16 R84, R8.reuse, R12, R84 ;  /* 0x0000000c0854723c */ /* 0x042fe20000041854 */
[----:B------:R1:W2:Y:S07]  /*3c80*/  MUFU.EX2 R238, R2 ;  /* 0x0000000200ee7308 */ /* 0x0002ae0000000800 */
[C---:B------:R-:W-:Y:S08]  /*3c90*/  HMMA.16816.F32.BF16 R88, R8.reuse, R14, R88 ;  /* 0x0000000e0858723c */ /* 0x040ff00000041858 */
[----:B------:R-:W-:Y:S01]  /*3ca0*/  HMMA.16816.F32.BF16 R108, R8, R24, R108 ;  /* 0x00000018086c723c */ /* 0x000fe2000004186c */
[----:B-1----:R-:W-:-:S04]  /*3cb0*/  FFMA.FTZ R2, R164, c[0x0][0x23c], -R7 ;  /* 0x00008f00a4027a23 */ /* 0x002fc80000010807 */
[----:B------:R1:W-:Y:S03]  /*3cc0*/  MUFU.EX2 R113, R2 ;  /* 0x0000000200717308 */ /* 0x0003e60000000800 */
[----:B------:R-:W-:Y:S07]  /*3cd0*/  HMMA.16816.F32.BF16 R92, R8, R26, R92 ;  /* 0x0000001a085c723c */ /* 0x000fee000004185c */
[----:B------:R-:W-:-:S02]  /*3ce0*/  F2FP.BF16.PACK_AB R8, R144, R158 ;  /* 0x0000009e9008723e */ /* 0x000fc400000010ff */
[----:B----4-:R-:W-:Y:S02]  /*3cf0*/  F2FP.BF16.PACK_AB R9, R122, R157 ;  /* 0x0000009d7a09723e */ /* 0x010fe400000010ff */
[----:B------:R-:W-:Y:S02]  /*3d00*/  F2FP.BF16.PACK_AB R10, R120, R234 ;  /* 0x000000ea780a723e */ /* 0x000fe400000010ff */
[----:B--2---:R-:W-:Y:S01]  /*3d10*/  F2FP.BF16.PACK_AB R11, R238, R131 ;  /* 0x00000083ee0b723e */ /* 0x004fe200000010ff */
[----:B-1----:R-:W-:-:S04]  /*3d20*/  FFMA.FTZ R2, R165, c[0x0][0x23c], -R7 ;  /* 0x00008f00a5027a23 */ /* 0x002fc80000010807 */
[----:B------:R1:W-:Y:S02]  /*3d30*/  MUFU.EX2 R123, R2 ;  /* 0x00000002007b7308 */ /* 0x0003e40000000800 */
[C---:B------:R-:W-:Y:S08]  /*3d40*/  HMMA.16816.F32.BF16 R68, R8.reuse, R14, R36 ;  /* 0x0000000e0844723c */ /* 0x040ff00000041824 */
[----:B------:R-:W-:Y:S01]  /*3d50*/  HMMA.16816.F32.BF16 R36, R8, R24, R32 ;  /* 0x000000180824723c */ /* 0x000fe20000041820 */
[----:B-1----:R-:W-:-:S07]  /*3d60*/  FFMA.FTZ R2, R168, c[0x0][0x23c], -R7 ;  /* 0x00008f00a8027a23 */ /* 0x002fce0000010807 */
[C---:B------:R-:W-:Y:S01]  /*3d70*/  HMMA.16816.F32.BF16 R28, R8.reuse, R26, R28 ;  /* 0x0000001a081c723c */ /* 0x040fe2000004181c */
[----:B------:R-:W1:Y:S01]  /*3d80*/  LDSM.16.MT88.4 R24, [R229+0xa000] ;  /* 0x00a00000e518783b */ /* 0x000e620000004200 */
[----:B------:R-:W-:Y:S01]  /*3d90*/  MOV R168, R161 ;  /* 0x000000a100a87202 */ /* 0x000fe20000000f00 */
[----:B------:R2:W-:Y:S05]  /*3da0*/  MUFU.EX2 R130, R2 ;  /* 0x0000000200827308 */ /* 0x0005ea0000000800 */
[C---:B------:R-:W-:Y:S08]  /*3db0*/  HMMA.16816.F32.BF16 R104, R8.reuse, R20, R76 ;  /* 0x000000140868723c */ /* 0x040ff0000004184c */
[----:B------:R-:W-:Y:S01]  /*3dc0*/  HMMA.16816.F32.BF16 R100, R8, R22, R52 ;  /* 0x000000160864723c */ /* 0x000fe20000041834 */
[----:B------:R-:W3:Y:S01]  /*3dd0*/  LDSM.16.MT88.4 R20, [R139+0xa000] ;  /* 0x00a000008b14783b */ /* 0x000ee20000004200 */
[----:B--2---:R-:W-:Y:S01]  /*3de0*/  FFMA.FTZ R2, R169, c[0x0][0x23c], -R7 ;  /* 0x00008f00a9027a23 */ /* 0x004fe20000010807 */
[----:B------:R-:W-:-:S03]  /*3df0*/  MOV R169, R115 ;  /* 0x0000007300a97202 */ /* 0x000fc60000000f00 */
[----:B------:R2:W-:Y:S02]  /*3e00*/  MUFU.EX2 R147, R2 ;  /* 0x0000000200937308 */ /* 0x0005e40000000800 */
[C---:B------:R-:W-:Y:S08]  /*3e10*/  HMMA.16816.F32.BF16 R96, R8.reuse, R16, R48 ;  /* 0x000000100860723c */ /* 0x040ff00000041830 */
[----:B------:R-:W-:Y:S01]  /*3e20*/  HMMA.16816.F32.BF16 R76, R8, R18, R44 ;  /* 0x00000012084c723c */ /* 0x000fe2000004182c */
[----:B------:R-:W4:Y:S01]  /*3e30*/  LDSM.16.MT88.4 R16, [R230+0xa000] ;  /* 0x00a00000e610783b */ /* 0x000f220000004200 */
[----:B--2---:R-:W-:-:S06]  /*3e40*/  FFMA.FTZ R2, R166, c[0x0][0x23c], -R0 ;  /* 0x00008f00a6027a23 */ /* 0x004fcc0000010800 */
[----:B------:R-:W-:Y:S01]  /*3e50*/  HMMA.16816.F32.BF16 R72, R8, R12, R40 ;  /* 0x0000000c0848723c */ /* 0x000fe20000041828 */
[----:B------:R-:W2:Y:S01]  /*3e60*/  LDSM.16.MT88.4 R12, [R228+0xa000] ;  /* 0x00a00000e40c783b */ /* 0x000ea20000004200 */
[----:B------:R1:W-:Y:S02]  /*3e70*/  MUFU.EX2 R252, R2 ;  /* 0x0000000200fc7308 */ /* 0x0003e40000000800 */
[----:B-1----:R-:W-:-:S06]  /*3e80*/  FFMA.FTZ R2, R192, c[0x0][0x23c], -R6 ;  /* 0x00008f00c0027a23 */ /* 0x002fcc0000010806 */
[----:B------:R1:W-:Y:S02]  /*3e90*/  MUFU.EX2 R223, R2 ;  /* 0x0000000200df7308 */ /* 0x0003e40000000800 */
[----:B-1----:R-:W-:-:S06]  /*3ea0*/  FFMA.FTZ R2, R193, c[0x0][0x23c], -R6 ;  /* 0x00008f00c1027a23 */ /* 0x002fcc0000010806 */
[----:B------:R1:W1:Y:S02]  /*3eb0*/  MUFU.EX2 R129, R2 ;  /* 0x0000000200817308 */ /* 0x0002640000000800 */
[----:B-1----:R-:W-:Y:S01]  /*3ec0*/  FFMA.FTZ R2, R176, c[0x0][0x23c], -R6 ;  /* 0x00008f00b0027a23 */ /* 0x002fe20000010806 */
[----:B------:R-:W-:-:S05]  /*3ed0*/  F2FP.BF16.PACK_AB R8, R129, R223 ;  /* 0x000000df8108723e */ /* 0x000fca00000010ff */
        /* <DEDUP_REMOVED lines=15> */
[----:B------:R1:W1:Y:S02]  /*3fd0*/  MUFU.EX2 R214, R2 ;  /* 0x0000000200d67308 */ /* 0x0002640000000800 */
[C---:B------:R-:W-:Y:S07]  /*3fe0*/  HMMA.16816.F32.BF16 R40, R8.reuse, R24, R108 ;  /* 0x000000180828723c */ /* 0x040fee000004186c */
[----:B------:R-:W-:Y:S01]  /*3ff0*/  IMAD.MOV.U32 R108, RZ, RZ, R127 ;  /* 0x000000ffff6c7224 */ /* 0x000fe200078e007f */
[----:B---3--:R-:W-:Y:S01]  /*4000*/  HMMA.16816.F32.BF16 R64, R8, R20, R64 ;  /* 0x000000140840723c */ /* 0x008fe20000041840 */
[----:B------:R-:W-:Y:S01]  /*4010*/  MOV R127, R126 ;  /* 0x0000007e007f7202 */ /* 0x000fe20000000f00 */
[----:B------:R-:W-:Y:S01]  /*4020*/  IMAD.MOV.U32 R126, RZ, RZ, R132 ;  /* 0x000000ffff7e7224 */ /* 0x000fe200078e0084 */
[----:B------:R-:W-:Y:S01]  /*4030*/  MOV R111, R124 ;  /* 0x0000007c006f7202 */ /* 0x000fe20000000f00 */
[----:B-1----:R-:W-:Y:S01]  /*4040*/  FFMA.FTZ R2, R170, c[0x0][0x23c], -R0 ;  /* 0x00008f00aa027a23 */ /* 0x002fe20000010800 */
[----:B------:R-:W-:-:S02]  /*4050*/  MOV R170, R140 ;  /* 0x0000008c00aa7202 */ /* 0x000fc40000000f00 */
[----:B------:R-:W-:Y:S01]  /*4060*/  MOV R109, R150 ;  /* 0x00000096006d7202 */ /* 0x000fe20000000f00 */
[----:B------:R1:W-:Y:S01]  /*4070*/  MUFU.EX2 R213, R2 ;  /* 0x0000000200d57308 */ /* 0x0003e20000000800 */
[C---:B------:R-:W-:Y:S08]  /*4080*/  HMMA.16816.F32.BF16 R60, R8.reuse, R22, R60 ;  /* 0x00000016083c723c */ /* 0x040ff0000004183c */
[----:B----4-:R-:W-:Y:S01]  /*4090*/  HMMA.16816.F32.BF16 R56, R8, R16, R56 ;  /* 0x000000100838723c */ /* 0x010fe20000041838 */
[----:B-1----:R-:W-:-:S07]  /*40a0*/  FFMA.FTZ R2, R171, c[0x0][0x23c], -R0 ;  /* 0x00008f00ab027a23 */ /* 0x002fce0000010800 */
[C---:B------:R-:W-:Y:S01]  /*40b0*/  HMMA.16816.F32.BF16 R52, R8.reuse, R18, R80 ;  /* 0x000000120834723c */ /* 0x040fe20000041850 */
[----:B------:R-:W-:Y:S01]  /*40c0*/  IMAD.MOV.U32 R171, RZ, RZ, R131 ;  /* 0x000000ffffab7224 */ /* 0x000fe200078e0083 */
[----:B------:R1:W3:Y:S06]  /*40d0*/  MUFU.EX2 R212, R2 ;  /* 0x0000000200d47308 */ /* 0x0002ec0000000800 */
[C---:B--2---:R-:W-:Y:S08]  /*40e0*/  HMMA.16816.F32.BF16 R48, R8.reuse, R12, R84 ;  /* 0x0000000c0830723c */ /* 0x044ff00000041854 */
[----:B------:R-:W-:Y:S01]  /*40f0*/  HMMA.16816.F32.BF16 R44, R8, R14, R88 ;  /* 0x0000000e082c723c */ /* 0x000fe20000041858 */
[----:B-1----:R-:W-:Y:S01]  /*4100*/  FFMA.FTZ R2, R208, c[0x0][0x23c], -R6 ;  /* 0x00008f00d0027a23 */ /* 0x002fe20000010806 */
[----:B------:R-:W-:-:S03]  /*4110*/  MOV R208, R130 ;  /* 0x0000008200d07202 */ /* 0x000fc60000000f00 */
[----:B------:R1:W-:Y:S03]  /*4120*/  MUFU.EX2 R132, R2 ;  /* 0x0000000200847308 */ /* 0x0003e60000000800 */
[----:B------:R-:W-:Y:S07]  /*4130*/  HMMA.16816.F32.BF16 R32, R8, R26, R92 ;  /* 0x0000001a0820723c */ /* 0x000fee000004185c */
[----:B------:R-:W-:-:S02]  /*4140*/  F2FP.BF16.PACK_AB R8, R123, R113 ;  /* 0x000000717b08723e */ /* 0x000fc400000010ff */
[----:B------:R-:W-:Y:S02]  /*4150*/  F2FP.BF16.PACK_AB R9, R214, R252 ;  /* 0x000000fcd609723e */ /* 0x000fe400000010ff */
[----:B------:R-:W-:Y:S02]  /*4160*/  F2FP.BF16.PACK_AB R10, R147, R130 ;  /* 0x00000082930a723e */ /* 0x000fe400000010ff */
[----:B---3--:R-:W-:Y:S01]  /*4170*/  F2FP.BF16.PACK_AB R11, R212, R213 ;  /* 0x000000d5d40b723e */ /* 0x008fe200000010ff */
[----:B-1----:R-:W-:Y:S02]  /*4180*/  FFMA.FTZ R2, R209, c[0x0][0x23c], -R6 ;  /* 0x00008f00d1027a23 */ /* 0x002fe40000010806 */
[----:B------:R-:W-:Y:S02]  /*4190*/  IMAD.MOV.U32 R209, RZ, RZ, R133 ;  /* 0x000000ffffd17224 */ /* 0x000fe400078e0085 */
[----:B------:R1:W2:Y:S02]  /*41a0*/  MUFU.EX2 R133, R2 ;  /* 0x0000000200857308 */ /* 0x0002a40000000800 */
[C---:B------:R-:W-:Y:S07]  /*41b0*/  HMMA.16816.F32.BF16 R84, R8.reuse, R20, R104 ;  /* 0x000000140854723c */ /* 0x040fee0000041868 */
[----:B------:R-:W-:Y:S01]  /*41c0*/  MOV R107, R115 ;  /* 0x00000073006b7202 */ /* 0x000fe20000000f00 */
[----:B------:R-:W-:Y:S01]  /*41d0*/  IMAD.MOV.U32 R106, RZ, RZ, R114 ;  /* 0x000000ffff6a7224 */ /* 0x000fe200078e0072 */
[----:B------:R-:W-:Y:S01]  /*41e0*/  MOV R115, R118 ;  /* 0x0000007600737202 */ /* 0x000fe20000000f00 */
[----:B------:R-:W-:Y:S01]  /*41f0*/  HMMA.16816.F32.BF16 R92, R8, R22, R100 ;  /* 0x00000016085c723c */ /* 0x000fe20000041864 */
[----:B------:R-:W-:Y:S01]  /*4200*/  MOV R118, R137 ;  /* 0x0000008900767202 */ /* 0x000fe20000000f00 */
[----:B------:R-:W-:Y:S01]  /*4210*/  IMAD.MOV.U32 R114, RZ, RZ, R119 ;  /* 0x000000ffff727224 */ /* 0x000fe200078e0077 */
[----:B------:R-:W3:Y:S01]  /*4220*/  LDSM.16.MT88.4 R20, [R139+0xa800] ;  /* 0x00a800008b14783b */ /* 0x000ee20000004200 */
[----:B------:R-:W-:-:S02]  /*4230*/  IMAD.MOV.U32 R119, RZ, RZ, R138 ;  /* 0x000000ffff777224 */ /* 0x000fc400078e008a */
[--C-:B-1----:R-:W-:Y:S01]  /*4240*/  FFMA.FTZ R2, R180, c[0x0][0x23c], -R6.reuse ;  /* 0x00008f00b4027a23 */ /* 0x102fe20000010806 */
[----:B------:R-:W-:Y:S01]  /*4250*/  MOV R110, R114 ;  /* 0x00000072006e7202 */ /* 0x000fe20000000f00 */
[----:B------:R-:W-:Y:S01]  /*4260*/  HMMA.16816.F32.BF16 R96, R8, R16, R96 ;  /* 0x000000100860723c */ /* 0x000fe20000041860 */
[----:B------:R-:W-:Y:S01]  /*4270*/  FFMA.FTZ R114, R172, c[0x0][0x23c], -R7 ;  /* 0x00008f00ac727a23 */ /* 0x000fe20000010807 */
[----:B------:R1:W-:Y:S01]  /*4280*/  MUFU.EX2 R137, R2 ;  /* 0x0000000200897308 */ /* 0x0003e20000000800 */
[--C-:B------:R-:W-:Y:S02]  /*4290*/  FFMA.FTZ R104, R216, c[0x0][0x23c], -R6.reuse ;  /* 0x00008f00d8687a23 */ /* 0x100fe40000010806 */
[----:B------:R-:W-:-:S03]  /*42a0*/  FFMA.FTZ R105, R217, c[0x0][0x23c], -R6 ;  /* 0x00008f00d9697a23 */ /* 0x000fc60000010806 */
[C---:B------:R-:W-:Y:S01]  /*42b0*/  HMMA.16816.F32.BF16 R88, R8.reuse, R18, R76 ;  /* 0x000000120858723c */ /* 0x040fe2000004184c */
[----:B------:R-:W4:Y:S07]  /*42c0*/  LDSM.16.MT88.4 R16, [R230+0xa800] ;  /* 0x00a80000e610783b */ /* 0x000f2e0000004200 */
[----:B------:R-:W-:Y:S01]  /*42d0*/  HMMA.16816.F32.BF16 R80, R8, R12, R72 ;  /* 0x0000000c0850723c */ /* 0x000fe20000041848 */
[----:B-1----:R-:W-:-:S04]  /*42e0*/  FFMA.FTZ R2, R181, c[0x0][0x23c], -R6 ;  /* 0x00008f00b5027a23 */ /* 0x002fc80000010806 */
[----:B------:R1:W1:Y:S03]  /*42f0*/  MUFU.EX2 R138, R2 ;  /* 0x00000002008a7308 */ /* 0x0002660000000800 */
[C---:B------:R-:W-:Y:S01]  /*4300*/  HMMA.16816.F32.BF16 R76, R8.reuse, R14, R68 ;  /* 0x0000000e084c723c */ /* 0x040fe20000041844 */
[----:B------:R-:W3:Y:S07]  /*4310*/  LDSM.16.MT88.4 R12, [R228+0xa800] ;  /* 0x00a80000e40c783b */ /* 0x000eee0000004200 */
[----:B------:R-:W-:Y:S01]  /*4320*/  HMMA.16816.F32.BF16 R68, R8, R24, R36 ;  /* 0x000000180844723c */ /* 0x000fe20000041824 */
[----:B-1----:R-:W-:Y:S01]  /*4330*/  FFMA.FTZ R2, R210, c[0x0][0x23c], -R5 ;  /* 0x00008f00d2027a23 */ /* 0x002fe20000010805 */
[----:B------:R-:W-:-:S06]  /*4340*/  MOV R210, R129 ;  /* 0x0000008100d27202 */ /* 0x000fcc0000000f00 */
[----:B------:R-:W-:Y:S01]  /*4350*/  HMMA.16816.F32.BF16 R72, R8, R26, R28 ;  /* 0x0000001a0848723c */ /* 0x000fe2000004181c */
[----:B------:R-:W1:Y:S01]  /*4360*/  LDSM.16.MT88.4 R24, [R229+0xa800] ;  /* 0x00a80000e518783b */ /* 0x000e620000004200 */
[----:B------:R4:W-:Y:S01]  /*4370*/  MUFU.EX2 R130, R2 ;  /* 0x0000000200827308 */ /* 0x0009e20000000800 */
[----:B------:R-:W-:Y:S01]  /*4380*/  MOV R39, R125 ;  /* 0x0000007d00277202 */ /* 0x000fe20000000f00 */
[----:B------:R-:W-:Y:S01]  /*4390*/  IMAD.MOV.U32 R38, RZ, RZ, R126 ;  /* 0x000000ffff267224 */ /* 0x000fe200078e007e */
[----:B------:R-:W-:Y:S01]  /*43a0*/  MOV R36, R113 ;  /* 0x0000007100247202 */ /* 0x000fe20000000f00 */
[--C-:B------:R-:W-:Y:S01]  /*43b0*/  FFMA.FTZ R113, R185, c[0x0][0x23c], -R7.reuse ;  /* 0x00008f00b9717a23 */ /* 0x100fe20000010807 */
[----:B--2---:R-:W-:Y:S01]  /*43c0*/  F2FP.BF16.PACK_AB R8, R133, R132 ;  /* 0x000000848508723e */ /* 0x004fe200000010ff */
[----:B------:R-:W-:Y:S01]  /*43d0*/  IMAD.MOV.U32 R28, RZ, RZ, R128 ;  /* 0x000000ffff1c7224 */ /* 0x000fe200078e0080 */
[----:B------:R-:W-:Y:S01]  /*43e0*/  F2FP.BF16.PACK_AB R10, R138, R137 ;  /* 0x000000898a0a723e */ /* 0x000fe200000010ff */
[--C-:B------:R-:W-:Y:S01]  /*43f0*/  FFMA.FTZ R30, R196, c[0x0][0x23c], -R7.reuse ;  /* 0x00008f00c41e7a23 */ /* 0x100fe20000010807 */
[----:B------:R-:W-:Y:S01]  /*4400*/  MOV R29, R123 ;  /* 0x0000007b001d7202 */ /* 0x000fe20000000f00 */
[----:B------:R-:W-:Y:S01]  /*4410*/  FFMA.FTZ R31, R224, c[0x0][0x23c], -R6 ;  /* 0x00008f00e01f7a23 */ /* 0x000fe20000010806 */
[----:B------:R-:W-:Y:S01]  /*4420*/  MOV R37, R112 ;  /* 0x0000007000257202 */ /* 0x000fe20000000f00 */
[----:B------:R-:W-:-:S02]  /*4430*/  FFMA.FTZ R112, R184, c[0x0][0x23c], -R7 ;  /* 0x00008f00b8707a23 */ /* 0x000fc40000010807 */
[--C-:B----4-:R-:W-:Y:S02]  /*4440*/  FFMA.FTZ R2, R211, c[0x0][0x23c], -R5.reuse ;  /* 0x00008f00d3027a23 */ /* 0x110fe40000010805 */
[----:B------:R-:W-:Y:S02]  /*4450*/  IMAD.MOV.U32 R211, RZ, RZ, R4 ;  /* 0x000000ffffd37224 */ /* 0x000fe400078e0004 */
[----:B------:R2:W4:Y:S01]  /*4460*/  MUFU.EX2 R131, R2 ;  /* 0x0000000200837308 */ /* 0x0005220000000800 */
[----:B------:R-:W-:-:S07]  /*4470*/  FFMA.FTZ R4, R183, c[0x0][0x23c], -R5 ;  /* 0x00008f00b7047a23 */ /* 0x000fce0000010805 */
[----:B------:R1:W-:Y:S01]  /*4480*/  MUFU.EX2 R129, R4 ;  /* 0x0000000400817308 */ /* 0x0003e20000000800 */
[----:B--2---:R-:W-:Y:S01]  /*4490*/  FFMA.FTZ R2, R182, c[0x0][0x23c], -R5 ;  /* 0x00008f00b6027a23 */ /* 0x004fe20000010805 */
[----:B----4-:R-:W-:-:S06]  /*44a0*/  F2FP.BF16.PACK_AB R9, R131, R130 ;  /* 0x000000828309723e */ /* 0x010fcc00000010ff */
[----:B------:R2:W4:Y:S01]  /*44b0*/  MUFU.EX2 R128, R2 ;  /* 0x0000000200807308 */ /* 0x0005220000000800 */
[----:B-1----:R-:W-:Y:S02]  /*44c0*/  FFMA.FTZ R4, R202, c[0x0][0x23c], -R0 ;  /* 0x00008f00ca047a23 */ /* 0x002fe40000010800 */
[----:B--2---:R-:W-:Y:S01]  /*44d0*/  FFMA.FTZ R2, R204, c[0x0][0x23c], -R7 ;  /* 0x00008f00cc027a23 */ /* 0x004fe20000010807 */
[----:B----4-:R-:W-:-:S04]  /*44e0*/  F2FP.BF16.PACK_AB R11, R129, R128 ;  /* 0x00000080810b723e */ /* 0x010fc800000010ff */
[----:B------:R1:W-:Y:S03]  /*44f0*/  MUFU.EX2 R124, R2 ;  /* 0x00000002007c7308 */ /* 0x0003e60000000800 */
[C---:B---3--:R-:W-:Y:S07]  /*4500*/  HMMA.16816.F32.BF16 R140, R8.reuse, R20, R64 ;  /* 0x00000014088c723c */ /* 0x048fee0000041840 */
[----:B------:R-:W-:Y:S01]  /*4510*/  IMAD.MOV.U32 R67, RZ, RZ, R127 ;  /* 0x000000ffff437224 */ /* 0x000fe200078e007f */
[----:B------:R-:W-:Y:S01]  /*4520*/  MOV R66, R149 ;  /* 0x0000009500427202 */ /* 0x000fe20000000f00 */
[----:B------:R-:W-:Y:S01]  /*4530*/  IMAD.MOV.U32 R65, RZ, RZ, R148 ;  /* 0x000000ffff417224 */ /* 0x000fe200078e0094 */
[----:B------:R-:W-:Y:S01]  /*4540*/  HMMA.16816.F32.BF16 R164, R8, R18, R52 ;  /* 0x0000001208a4723c */ /* 0x000fe20000041834 */
[----:B------:R-:W-:Y:S01]  /*4550*/  MOV R202, R233 ;  /* 0x000000e900ca7202 */ /* 0x000fe20000000f00 */
[----:B-1----:R-:W-:Y:S01]  /*4560*/  FFMA.FTZ R2, R205, c[0x0][0x23c], -R7 ;  /* 0x00008f00cd027a23 */ /* 0x002fe20000010807 */
[----:B------:R-:W-:-:S03]  /*4570*/  MOV R64, R122 ;  /* 0x0000007a00407202 */ /* 0x000fc60000000f00 */
[----:B------:R1:W2:Y:S02]  /*4580*/  MUFU.EX2 R125, R2 ;  /* 0x00000002007d7308 */ /* 0x0002a40000000800 */
[C---:B------:R-:W-:Y:S07]  /*4590*/  HMMA.16816.F32.BF16 R148, R8.reuse, R22, R60 ;  /* 0x000000160894723c */ /* 0x040fee000004183c */
[----:B------:R-:W-:Y:S01]  /*45a0*/  IMAD.MOV.U32 R60, RZ, RZ, R120 ;  /* 0x000000ffff3c7224 */ /* 0x000fe200078e0078 */
[----:B------:R-:W-:Y:S01]  /*45b0*/  MOV R62, R163 ;  /* 0x000000a3003e7202 */ /* 0x000fe20000000f00 */
[----:B------:R-:W-:Y:S01]  /*45c0*/  IMAD.MOV.U32 R120, RZ, RZ, R119 ;  /* 0x000000ffff787224 */ /* 0x000fe200078e0077 */
[----:B------:R-:W-:Y:S01]  /*45d0*/  MOV R61, R160 ;  /* 0x000000a0003d7202 */ /* 0x000fe20000000f00 */
[C---:B------:R-:W-:Y:S01]  /*45e0*/  HMMA.16816.F32.BF16 R176, R8.reuse, R12, R48 ;  /* 0x0000000c08b0723c */ /* 0x040fe20000041830 */
[----:B------:R-:W-:Y:S01]  /*45f0*/  IMAD.MOV.U32 R63, RZ, RZ, R121 ;  /* 0x000000ffff3f7224 */ /* 0x000fe200078e0079 */
[----:B------:R-:W-:Y:S01]  /*4600*/  MOV R54, R62 ;  /* 0x0000003e00367202 */ /* 0x000fe20000000f00 */
[--C-:B-1----:R-:W-:Y:S01]  /*4610*/  FFMA.FTZ R2, R200, c[0x0][0x23c], -R7.reuse ;  /* 0x00008f00c8027a23 */ /* 0x102fe20000010807 */
[----:B------:R-:W-:Y:S01]  /*4620*/  MOV R52, R60 ;  /* 0x0000003c00347202 */ /* 0x000fe20000000f00 */
[----:B------:R-:W-:Y:S01]  /*4630*/  IMAD.MOV.U32 R121, RZ, RZ, R116 ;  /* 0x000000ffff797224 */ /* 0x000fe200078e0074 */
[----:B------:R-:W-:Y:S01]  /*4640*/  MOV R55, R63 ;  /* 0x0000003f00377202 */ /* 0x000fe20000000f00 */
[----:B------:R1:W-:Y:S01]  /*4650*/  MUFU.EX2 R127, R2 ;  /* 0x00000002007f7308 */ /* 0x0003e20000000800 */
[C---:B------:R-:W-:Y:S01]  /*4660*/  HMMA.16816.F32.BF16 R160, R8.reuse, R16, R56 ;  /* 0x0000001008a0723c */ /* 0x040fe20000041838 */
[--C-:B------:R-:W-:Y:S01]  /*4670*/  FFMA.FTZ R50, R188, c[0x0][0x23c], -R7.reuse ;  /* 0x00008f00bc327a23 */ /* 0x100fe20000010807 */
[----:B------:R-:W-:Y:S01]  /*4680*/  MOV R63, R209 ;  /* 0x000000d1003f7202 */ /* 0x000fe20000000f00 */
[--C-:B------:R-:W-:Y:S01]  /*4690*/  FFMA.FTZ R49, R189, c[0x0][0x23c], -R7.reuse ;  /* 0x00008f00bd317a23 */ /* 0x100fe20000010807 */
[----:B------:R-:W-:Y:S01]  /*46a0*/  MOV R60, R29 ;  /* 0x0000001d003c7202 */ /* 0x000fe20000000f00 */
[--C-:B------:R-:W-:Y:S01]  /*46b0*/  FFMA.FTZ R48, R198, c[0x0][0x23c], -R0.reuse ;  /* 0x00008f00c6307a23 */ /* 0x100fe20000010800 */
[----:B------:R-:W-:Y:S01]  /*46c0*/  MOV R209, R107 ;  /* 0x0000006b00d17202 */ /* 0x000fe20000000f00 */
[--C-:B------:R-:W-:Y:S01]  /*46d0*/  FFMA.FTZ R116, R186, c[0x0][0x23c], -R0.reuse ;  /* 0x00008f00ba747a23 */ /* 0x100fe20000010800 */
[----:B------:R-:W-:Y:S01]  /*46e0*/  MOV R57, R118 ;  /* 0x0000007600397202 */ /* 0x000fe20000000f00 */
[----:B------:R-:W-:Y:S01]  /*46f0*/  HMMA.16816.F32.BF16 R180, R8, R14, R44 ;  /* 0x0000000e08b4723c */ /* 0x000fe2000004182c */
[----:B------:R-:W-:Y:S01]  /*4700*/  MOV R58, R117 ;  /* 0x00000075003a7202 */ /* 0x000fe20000000f00 */
[----:B------:R-:W-:Y:S01]  /*4710*/  FFMA.FTZ R117, R187, c[0x0][0x23c], -R0 ;  /* 0x00008f00bb757a23 */ /* 0x000fe20000010800 */
[----:B------:R-:W-:Y:S01]  /*4720*/  MOV R59, R115 ;  /* 0x00000073003b7202 */ /* 0x000fe20000000f00 */
[----:B------:R-:W-:-:S02]  /*4730*/  FFMA.FTZ R115, R173, c[0x0][0x23c], -R7 ;  /* 0x00008f00ad737a23 */ /* 0x000fc40000010807 */
[----:B-1----:R-:W-:Y:S01]  /*4740*/  FFMA.FTZ R2, R201, c[0x0][0x23c], -R7 ;  /* 0x00008f00c9027a23 */ /* 0x002fe20000010807 */
[----:B------:R-:W-:Y:S01]  /*4750*/  MOV R47, R59 ;  /* 0x0000003b002f7202 */ /* 0x000fe20000000f00 */
[C---:B------:R-:W-:Y:S01]  /*4760*/  HMMA.16816.F32.BF16 R192, R8.reuse, R24, R40 ;  /* 0x0000001808c0723c */ /* 0x040fe20000041828 */
[--C-:B------:R-:W-:Y:S01]  /*4770*/  FFMA.FTZ R118, R174, c[0x0][0x23c], -R0.reuse ;  /* 0x00008f00ae767a23 */ /* 0x100fe20000010800 */
[----:B------:R1:W3:Y:S01]  /*4780*/  MUFU.EX2 R126, R2 ;  /* 0x00000002007e7308 */ /* 0x0002e20000000800 */
[--C-:B------:R-:W-:Y:S02]  /*4790*/  FFMA.FTZ R119, R175, c[0x0][0x23c], -R0.reuse ;  /* 0x00008f00af777a23 */ /* 0x100fe40000010800 */
[----:B------:R-:W-:Y:S01]  /*47a0*/  IMAD.MOV.U32 R53, RZ, RZ, R61 ;  /* 0x000000ffff357224 */ /* 0x000fe200078e003d */
[----:B------:R-:W-:Y:S01]  /*47b0*/  MOV R61, R211 ;  /* 0x000000d3003d7202 */ /* 0x000fe20000000f00 */
[----:B------:R-:W-:Y:S01]  /*47c0*/  FFMA.FTZ R42, R197, c[0x0][0x23c], -R7 ;  /* 0x00008f00c52a7a23 */ /* 0x000fe20000010807 */
[----:B------:R-:W-:Y:S01]  /*47d0*/  HMMA.16816.F32.BF16 R100, R8, R26, R32 ;  /* 0x0000001a0864723c */ /* 0x000fe20000041820 */
[--C-:B------:R-:W-:Y:S01]  /*47e0*/  FFMA.FTZ R7, R207, c[0x0][0x23c], -R0.reuse ;  /* 0x00008f00cf077a23 */ /* 0x100fe20000010800 */
[----:B------:R-:W-:Y:S01]  /*47f0*/  MOV R211, R208 ;  /* 0x000000d000d37202 */ /* 0x000fe20000000f00 */
[--C-:B------:R-:W-:Y:S01]  /*4800*/  FFMA.FTZ R43, R199, c[0x0][0x23c], -R0.reuse ;  /* 0x00008f00c72b7a23 */ /* 0x100fe20000010800 */
[----:B------:R-:W-:Y:S01]  /*4810*/  MOV R208, R108 ;  /* 0x0000006c00d07202 */ /* 0x000fe20000000f00 */
[----:B------:R-:W-:Y:S01]  /*4820*/  FFMA.FTZ R41, R190, c[0x0][0x23c], -R0 ;  /* 0x00008f00be297a23 */ /* 0x000fe20000010800 */
[----:B------:R-:W-:Y:S01]  /*4830*/  MUFU.EX2 R122, R7 ;  /* 0x00000007007a7308 */ /* 0x000fe20000000800 */
[----:B------:R-:W-:-:S02]  /*4840*/  FFMA.FTZ R10, R120, c[0x0][0x23c], -R6 ;  /* 0x00008f00780a7a23 */ /* 0x000fc40000010806 */
[--C-:B------:R-:W-:Y:S02]  /*4850*/  FFMA.FTZ R40, R191, c[0x0][0x23c], -R0.reuse ;  /* 0x00008f00bf287a23 */ /* 0x100fe40000010800 */
[----:B-1----:R-:W-:Y:S02]  /*4860*/  FFMA.FTZ R2, R206, c[0x0][0x23c], -R0 ;  /* 0x00008f00ce027a23 */ /* 0x002fe40000010800 */
[----:B------:R-:W-:Y:S02]  /*4870*/  FFMA.FTZ R11, R121, c[0x0][0x23c], -R6 ;  /* 0x00008f00790b7a23 */ /* 0x000fe40000010806 */
[----:B------:R1:W-:Y:S01]  /*4880*/  MUFU.EX2 R123, R2 ;  /* 0x00000002007b7308 */ /* 0x0003e20000000800 */
[----:B------:R-:W-:Y:S02]  /*4890*/  IMAD.MOV.U32 R56, RZ, RZ, R64 ;  /* 0x000000ffff387224 */ /* 0x000fe400078e0040 */
[----:B------:R-:W-:Y:S02]  /*48a0*/  IMAD.MOV.U32 R62, RZ, RZ, R210 ;  /* 0x000000ffff3e7224 */ /* 0x000fe400078e00d2 */
[----:B------:R-:W-:-:S02]  /*48b0*/  IMAD.MOV.U32 R59, RZ, RZ, R28 ;  /* 0x000000ffff3b7224 */ /* 0x000fc400078e001c */
[----:B------:R-:W-:Y:S01]  /*48c0*/  IMAD.MOV.U32 R210, RZ, RZ, R106 ;  /* 0x000000ffffd27224 */ /* 0x000fe200078e006a */
[----:B------:R-:W-:Y:S01]  /*48d0*/  MUFU.EX2 R121, R4 ;  /* 0x0000000400797308 */ /* 0x000fe20000000800 */
[----:B------:R-:W-:Y:S02]  /*48e0*/  IMAD.MOV.U32 R64, RZ, RZ, R109 ;  /* 0x000000ffff407224 */ /* 0x000fe400078e006d */
[--C-:B------:R-:W-:Y:S02]  /*48f0*/  FFMA.FTZ R9, R248, c[0x0][0x23c], -R6.reuse ;  /* 0x00008f00f8097a23 */ /* 0x100fe40000010806 */
[--C-:B------:R-:W-:Y:S02]  /*4900*/  FFMA.FTZ R8, R249, c[0x0][0x23c], -R6.reuse ;  /* 0x00008f00f9087a23 */ /* 0x100fe40000010806 */
[----:B------:R-:W-:Y:S02]  /*4910*/  FFMA.FTZ R51, R225, c[0x0][0x23c], -R6 ;  /* 0x00008f00e1337a23 */ /* 0x000fe40000010806 */
[----:B-1----:R-:W-:-:S02]  /*4920*/  FFMA.FTZ R2, R203, c[0x0][0x23c], -R0 ;  /* 0x00008f00cb027a23 */ /* 0x002fc40000010800 */
[--C-:B------:R-:W-:Y:S01]  /*4930*/  FFMA.FTZ R0, R58, c[0x0][0x23c], -R5.reuse ;  /* 0x00008f003a007a23 */ /* 0x100fe20000010805 */
[----:B------:R-:W-:Y:S01]  /*4940*/  MOV R58, R66 ;  /* 0x00000042003a7202 */ /* 0x000fe20000000f00 */
[----:B------:R1:W2:Y:S02]  /*4950*/  MUFU.EX2 R120, R2 ;  /* 0x0000000200787308 */ /* 0x0002a40000000800 */
[----:B-1----:R-:W-:Y:S01]  /*4960*/  FFMA.FTZ R2, R57, c[0x0][0x23c], -R5 ;  /* 0x00008f0039027a23 */ /* 0x002fe20000010805 */
[----:B------:R-:W-:Y:S02]  /*4970*/  MOV R57, R65 ;  /* 0x0000004100397202 */ /* 0x000fe40000000f00 */
[----:B------:R-:W-:Y:S02]  /*4980*/  MOV R65, R171 ;  /* 0x000000ab00417202 */ /* 0x000fe40000000f00 */
[----:B------:R-:W-:Y:S01]  /*4990*/  MOV R171, R170 ;  /* 0x000000aa00ab7202 */ /* 0x000fe20000000f00 */
[----:B------:R-:W-:Y:S01]  /*49a0*/  IMAD.MOV.U32 R170, RZ, RZ, R169 ;  /* 0x000000ffffaa7224 */ /* 0x000fe200078e00a9 */
[----:B------:R-:W-:-:S02]  /*49b0*/  MOV R169, R237 ;  /* 0x000000ed00a97202 */ /* 0x000fc40000000f00 */
[----:B------:R-:W4:Y:S04]  /*49c0*/  LDL.LU R237, [R1+0xe0] ;  /* 0x0000e00001ed7983 */ /* 0x000f280000300800 */
[----:B------:R-:W4:Y:S01]  /*49d0*/  LDL.LU R66, [R1+0x74] ;  /* 0x0000740001427983 */ /* 0x000f220000300800 */
[--C-:B------:R-:W-:Y:S01]  /*49e0*/  FFMA.FTZ R28, R250, c[0x0][0x23c], -R5.reuse ;  /* 0x00008f00fa1c7a23 */ /* 0x100fe20000010805 */
[----:B--2---:R-:W-:Y:S01]  /*49f0*/  F2FP.BF16.PACK_AB R4, R125, R124 ;  /* 0x0000007c7d04723e */ /* 0x004fe200000010ff */
[--C-:B------:R-:W-:Y:S01]  /*4a00*/  FFMA.FTZ R29, R251, c[0x0][0x23c], -R5.reuse ;  /* 0x00008f00fb1d7a23 */ /* 0x100fe20000010805 */
[----:B------:R-:W2:Y:S01]  /*4a10*/  LDL.LU R233, [R1+0xdc] ;  /* 0x0000dc0001e97983 */ /* 0x000ea20000300800 */
[--C-:B------:R-:W-:Y:S01]  /*4a20*/  FFMA.FTZ R106, R226, c[0x0][0x23c], -R5.reuse ;  /* 0x00008f00e26a7a23 */ /* 0x100fe20000010805 */
[----:B---3--:R-:W-:Y:S01]  /*4a30*/  F2FP.BF16.PACK_AB R6, R126, R127 ;  /* 0x0000007f7e06723e */ /* 0x008fe200000010ff */
[--C-:B------:R-:W-:Y:S01]  /*4a40*/  FFMA.FTZ R107, R227, c[0x0][0x23c], -R5.reuse ;  /* 0x00008f00e36b7a23 */ /* 0x100fe20000010805 */
[----:B------:R-:W3:Y:S01]  /*4a50*/  LDL.LU R190, [R1+0x70] ;  /* 0x0000700001be7983 */ /* 0x000ee20000300800 */
[--C-:B------:R-:W-:Y:S01]  /*4a60*/  FFMA.FTZ R108, R218, c[0x0][0x23c], -R5.reuse ;  /* 0x00008f00da6c7a23 */ /* 0x100fe20000010805 */
[----:B------:R-:W-:Y:S01]  /*4a70*/  F2FP.BF16.PACK_AB R7, R120, R121 ;  /* 0x000000797807723e */ /* 0x000fe200000010ff */
[----:B------:R-:W-:Y:S01]  /*4a80*/  FFMA.FTZ R109, R219, c[0x0][0x23c], -R5 ;  /* 0x00008f00db6d7a23 */ /* 0x000fe20000010805 */
[----:B------:R-:W-:Y:S01]  /*4a90*/  F2FP.BF16.PACK_AB R5, R122, R123 ;  /* 0x0000007b7a05723e */ /* 0x000fe200000010ff */
[----:B------:R-:W-:Y:S01]  /*4aa0*/  IMAD.MOV.U32 R191, RZ, RZ, R39 ;  /* 0x000000ffffbf7224 */ /* 0x000fe200078e0027 */
[----:B------:R-:W-:Y:S01]  /*4ab0*/  MOV R174, R67 ;  /* 0x0000004300ae7202 */ /* 0x000fe20000000f00 */
[----:B------:R-:W-:Y:S01]  /*4ac0*/  FADD.FTZ R110, R110, R47 ;  /* 0x0000002f6e6e7221 */ /* 0x000fe20000010000 */
        /* <DEDUP_REMOVED lines=13> */
[----:B------:R-:W-:Y:S01]  /*4ba0*/  HMMA.16816.F32.BF16 R56, R4, R22, R92 ;  /* 0x000000160438723c */ /* 0x000fe2000004185c */
[----:B------:R-:W-:-:S02]  /*4bb0*/  MOV R201, R61 ;  /* 0x0000003d00c97202 */ /* 0x000fc40000000f00 */
[----:B------:R-:W-:Y:S02]  /*4bc0*/  MOV R200, R63 ;  /* 0x0000003f00c87202 */ /* 0x000fe40000000f00 */
[----:B------:R-:W-:Y:S02]  /*4bd0*/  MOV R197, R64 ;  /* 0x0000004000c57202 */ /* 0x000fe40000000f00 */
[----:B------:R-:W-:Y:S01]  /*4be0*/  MOV R207, R37 ;  /* 0x0000002500cf7202 */ /* 0x000fe20000000f00 */
[----:B------:R-:W-:Y:S01]  /*4bf0*/  HMMA.16816.F32.BF16 R44, R4, R16, R96 ;  /* 0x00000010042c723c */ /* 0x000fe20000041860 */
[----:B------:R-:W-:-:S07]  /*4c00*/  MOV R173, R111 ;  /* 0x0000006f00ad7202 */ /* 0x000fce0000000f00 */
[C---:B------:R-:W-:Y:S01]  /*4c10*/  HMMA.16816.F32.BF16 R36, R4.reuse, R18, R88 ;  /* 0x000000120424723c */ /* 0x040fe20000041858 */
[----:B------:R-:W-:Y:S07]  /*4c20*/  LDSM.16.MT88.4 R16, [R230+0xb000] ;  /* 0x00b00000e610783b */ /* 0x000fee0000004200 */
[C---:B------:R-:W-:Y:S08]  /*4c30*/  HMMA.16816.F32.BF16 R32, R4.reuse, R12, R80 ;  /* 0x0000000c0420723c */ /* 0x040ff00000041850 */
[C---:B------:R-:W-:Y:S08]  /*4c40*/  HMMA.16816.F32.BF16 R52, R4.reuse, R14, R76 ;  /* 0x0000000e0434723c */ /* 0x040ff0000004184c */
[C---:B------:R-:W-:Y:S08]  /*4c50*/  HMMA.16816.F32.BF16 R68, R4.reuse, R24, R68 ;  /* 0x000000180444723c */ /* 0x040ff00000041844 */
[----:B------:R-:W-:Y:S01]  /*4c60*/  HMMA.16816.F32.BF16 R60, R4, R26, R72 ;  /* 0x0000001a043c723c */ /* 0x000fe20000041848 */
[----:B------:R1:W-:Y:S01]  /*4c70*/  MUFU.EX2 R77, R2 ;  /* 0x00000002004d7308 */ /* 0x0003e20000000800 */
[----:B------:R-:W-:Y:S01]  /*4c80*/  LDSM.16.MT88.4 R12, [R228+0xb000] ;  /* 0x00b00000e40c783b */ /* 0x000fe20000004200 */
[----:B-1----:R-:W-:-:S04]  /*4c90*/  FADD.FTZ R2, R241, R110 ;  /* 0x0000006ef1027221 */ /* 0x002fc80000010000 */
[----:B------:R-:W-:Y:S01]  /*4ca0*/  FADD.FTZ R2, R134, R2 ;  /* 0x0000000286027221 */ /* 0x000fe20000010000 */
[----:B----4-:R-:W-:Y:S02]  /*4cb0*/  MOV R187, R66 ;  /* 0x0000004200bb7202 */ /* 0x010fe40000000f00 */
[----:B------:R-:W-:Y:S07]  /*4cc0*/  HMMA.16816.F32.BF16 R64, R4, R20, R84 ;  /* 0x000000140440723c */ /* 0x000fee0000041854 */
[----:B------:R-:W-:Y:S01]  /*4cd0*/  FADD.FTZ R5, R187, R174 ;  /* 0x000000aebb057221 */ /* 0x000fe20000010000 */
[----:B------:R-:W-:Y:S01]  /*4ce0*/  MOV R174, R191 ;  /* 0x000000bf00ae7202 */ /* 0x000fe20000000f00 */
[----:B------:R-:W-:Y:S01]  /*4cf0*/  IMAD.MOV.U32 R187, RZ, RZ, R186 ;  /* 0x000000ffffbb7224 */ /* 0x000fe200078e00ba */
[----:B---3--:R-:W-:Y:S01]  /*4d00*/  MOV R186, R190 ;  /* 0x000000be00ba7202 */ /* 0x008fe20000000f00 */
[----:B------:R-:W-:Y:S01]  /*4d10*/  IMAD.MOV.U32 R191, RZ, RZ, R199 ;  /* 0x000000ffffbf7224 */ /* 0x000fe200078e00c7 */
[----:B------:R-:W-:Y:S01]  /*4d20*/  MOV R190, R198 ;  /* 0x000000c600be7202 */ /* 0x000fe20000000f00 */
[----:B------:R-:W-:Y:S01]  /*4d30*/  FADD.FTZ R4, R187, R174 ;  /* 0x000000aebb047221 */ /* 0x000fe20000010000 */
[----:B------:R-:W-:Y:S01]  /*4d40*/  MOV R198, R203 ;  /* 0x000000cb00c67202 */ /* 0x000fe20000000f00 */
[----:B------:R-:W-:Y:S01]  /*4d50*/  MUFU.EX2 R80, R8 ;  /* 0x0000000800507308 */ /* 0x000fe20000000800 */
[----:B------:R-:W-:Y:S01]  /*4d60*/  MOV R203, R245 ;  /* 0x000000f500cb7202 */ /* 0x000fe20000000f00 */
[----:B------:R-:W-:Y:S01]  /*4d70*/  IMAD.MOV.U32 R199, RZ, RZ, R238 ;  /* 0x000000ffffc77224 */ /* 0x000fe200078e00ee */
[----:B------:R-:W-:Y:S01]  /*4d80*/  MOV R187, R186 ;  /* 0x000000ba00bb7202 */ /* 0x000fe20000000f00 */
[----:B------:R-:W-:Y:S01]  /*4d90*/  IMAD.MOV.U32 R186, RZ, RZ, R191 ;  /* 0x000000ffffba7224 */ /* 0x000fe200078e00bf */
[----:B------:R-:W3:Y:S01]  /*4da0*/  LDL.LU R238, [R1+0xd8] ;  /* 0x0000d80001ee7983 */ /* 0x000ee20000300800 */
[----:B------:R-:W-:-:S02]  /*4db0*/  MOV R191, R190 ;  /* 0x000000be00bf7202 */ /* 0x000fc40000000f00 */
[----:B------:R-:W-:Y:S01]  /*4dc0*/  MOV R190, R203 ;  /* 0x000000cb00be7202 */ /* 0x000fe20000000f00 */
[----:B------:R-:W4:Y:S01]  /*4dd0*/  LDL.LU R245, [R1+0xd4] ;  /* 0x0000d40001f57983 */ /* 0x000f220000300800 */
[----:B------:R-:W-:Y:S02]  /*4de0*/  IMAD.MOV.U32 R203, RZ, RZ, R246 ;  /* 0x000000ffffcb7224 */ /* 0x000fe400078e00f6 */
[----:B------:R-:W-:Y:S01]  /*4df0*/  FADD.FTZ R25, R187, R5 ;  /* 0x00000005bb197221 */ /* 0x000fe20000010000 */
[----:B------:R-:W2:Y:S04]  /*4e00*/  LDL.LU R241, [R1+0xd0] ;  /* 0x0000d00001f17983 */ /* 0x000ea80000300800 */
[----:B------:R-:W2:Y:S04]  /*4e10*/  LDL.LU R246, [R1+0xcc] ;  /* 0x0000cc0001f67983 */ /* 0x000ea80000300800 */
[----:B------:R-:W2:Y:S04]  /*4e20*/  LDL.LU R187, [R1+0x44] ;  /* 0x0000440001bb7983 */ /* 0x000ea80000300800 */
[----:B------:R-:W3:Y:S01]  /*4e30*/  LDL.LU R134, [R1+0xc8] ;  /* 0x0000c80001867983 */ /* 0x000ee20000300800 */
[----:B------:R-:W-:Y:S03]  /*4e40*/  MUFU.EX2 R84, R11 ;  /* 0x0000000b00547308 */ /* 0x000fe60000000800 */
[----:B------:R-:W1:Y:S05]  /*4e50*/  LDSM.16.MT88.4 R20, [R139+0xb000] ;  /* 0x00b000008b14783b */ /* 0x000e6a0000004200 */
[----:B------:R-:W-:Y:S08]  /*4e60*/  MUFU.EX2 R85, R10 ;  /* 0x0000000a00557308 */ /* 0x000ff00000000800 */
[----:B------:R1:W-:Y:S02]  /*4e70*/  MUFU.EX2 R86, R9 ;  /* 0x0000000900567308 */ /* 0x0003e40000000800 */
[----:B-1----:R-:W1:Y:S06]  /*4e80*/  LDSM.16.MT88.4 R8, [R229+0xb000] ;  /* 0x00b00000e508783b */ /* 0x002e6c0000004200 */
[----:B------:R-:W1:Y:S08]  /*4e90*/  MUFU.EX2 R76, R0 ;  /* 0x00000000004c7308 */ /* 0x000e700000000800 */
[----:B------:R-:W-:Y:S08]  /*4ea0*/  MUFU.EX2 R72, R28 ;  /* 0x0000001c00487308 */ /* 0x000ff00000000800 */
[----:B------:R-:W1:Y:S08]  /*4eb0*/  MUFU.EX2 R73, R29 ;  /* 0x0000001d00497308 */ /* 0x000e700000000800 */
[----:B------:R-:W-:Y:S08]  /*4ec0*/  MUFU.EX2 R27, R30 ;  /* 0x0000001e001b7308 */ /* 0x000ff00000000800 */
[----:B------:R-:W1:Y:S08]  /*4ed0*/  MUFU.EX2 R42, R42 ;  /* 0x0000002a002a7308 */ /* 0x000e700000000800 */
[----:B------:R-:W-:Y:S08]  /*4ee0*/  MUFU.EX2 R50, R50 ;  /* 0x0000003200327308 */ /* 0x000ff00000000800 */
[----:B------:R-:W-:Y:S08]  /*4ef0*/  MUFU.EX2 R49, R49 ;  /* 0x0000003100317308 */ /* 0x000ff00000000800 */
[----:B------:R-:W-:Y:S08]  /*4f00*/  MUFU.EX2 R48, R48 ;  /* 0x0000003000307308 */ /* 0x000ff00000000800 */
[----:B------:R-:W1:Y:S08]  /*4f10*/  MUFU.EX2 R43, R43 ;  /* 0x0000002b002b7308 */ /* 0x000e700000000800 */
[----:B------:R-:W-:Y:S08]  /*4f20*/  MUFU.EX2 R41, R41 ;  /* 0x0000002900297308 */ /* 0x000ff00000000800 */
[----:B------:R-:W2:Y:S01]  /*4f30*/  MUFU.EX2 R40, R40 ;  /* 0x0000002800287308 */ /* 0x000ea20000000800 */
[----:B-1----:R-:W-:-:S02]  /*4f40*/  F2FP.BF16.PACK_AB R5, R76, R77 ;  /* 0x0000004d4c05723e */ /* 0x002fc400000010ff */
[----:B------:R-:W-:Y:S02]  /*4f50*/  F2FP.BF16.PACK_AB R6, R80, R86 ;  /* 0x000000565006723e */ /* 0x000fe400000010ff */
[----:B------:R-:W-:Y:S01]  /*4f60*/  F2FP.BF16.PACK_AB R7, R73, R72 ;  /* 0x000000484907723e */ /* 0x000fe200000010ff */
[----:B------:R-:W-:Y:S02]  /*4f70*/  FADD.FTZ R111, R153, R152 ;  /* 0x00000098996f7221 */ /* 0x000fe40000010000 */
[----:B------:R1:W-:Y:S02]  /*4f80*/  MUFU.EX2 R26, R31 ;  /* 0x0000001f001a7308 */ /* 0x0003e40000000800 */
[----:B------:R-:W-:-:S04]  /*4f90*/  FADD.FTZ R0, R155, R111 ;  /* 0x0000006f9b007221 */ /* 0x000fc80000010000 */
[----:B------:R-:W-:Y:S01]  /*4fa0*/  FADD.FTZ R0, R154, R0 ;  /* 0x000000009a007221 */ /* 0x000fe20000010000 */
[----:B------:R-:W-:Y:S01]  /*4fb0*/  MOV R249, R168 ;  /* 0x000000a800f97202 */ /* 0x000fe20000000f00 */
[----:B------:R-:W-:Y:S01]  /*4fc0*/  IMAD.MOV.U32 R248, RZ, RZ, R242 ;  /* 0x000000fffff87224 */ /* 0x000fe200078e00f2 */
[----:B------:R-:W-:Y:S01]  /*4fd0*/  MOV R96, R188 ;  /* 0x000000bc00607202 */ /* 0x000fe20000000f00 */
[----:B------:R-:W-:Y:S01]  /*4fe0*/  FADD.FTZ R0, R247, R0 ;  /* 0x00000000f7007221 */ /* 0x000fe20000010000 */
[----:B------:R-:W-:Y:S01]  /*4ff0*/  MOV R97, R201 ;  /* 0x000000c900617202 */ /* 0x000fe20000000f00 */
[----:B------:R-:W-:Y:S01]  /*5000*/  IMAD.MOV.U32 R91, RZ, RZ, R189 ;  /* 0x000000ffff5b7224 */ /* 0x000fe200078e00bd */
[----:B------:R-:W-:Y:S01]  /*5010*/  MOV R99, R210 ;  /* 0x000000d200637202 */ /* 0x000fe20000000f00 */
[----:B------:R-:W-:Y:S01]  /*5020*/  FADD.FTZ R0, R243, R0 ;  /* 0x00000000f3007221 */ /* 0x000fe20000010000 */
[----:B------:R-:W-:Y:S01]  /*5030*/  MOV R93, R146 ;  /* 0x00000092005d7202 */ /* 0x000fe20000000f00 */
[----:B------:R-:W-:-:S02]  /*5040*/  IMAD.MOV.U32 R98, RZ, RZ, R200 ;  /* 0x000000ffff627224 */ /* 0x000fc400078e00c8 */
[----:B------:R-:W-:Y:S01]  /*5050*/  IMAD.MOV.U32 R92, RZ, RZ, R208 ;  /* 0x000000ffff5c7224 */ /* 0x000fe200078e00d0 */
[----:B------:R-:W-:Y:S01]  /*5060*/  MOV R94, R157 ;  /* 0x0000009d005e7202 */ /* 0x000fe20000000f00 */
[----:B------:R-:W-:Y:S02]  /*5070*/  FADD.FTZ R0, R239, R0 ;  /* 0x00000000ef007221 */ /* 0x000fe40000010000 */
[----:B--2---:R-:W-:Y:S01]  /*5080*/  FADD.FTZ R24, R187, R4 ;  /* 0x00000004bb187221 */ /* 0x004fe20000010000 */
[----:B------:R-:W-:Y:S01]  /*5090*/  MOV R187, R186 ;  /* 0x000000ba00bb7202 */ /* 0x000fe20000000f00 */
[----:B------:R-:W-:Y:S01]  /*50a0*/  IMAD.MOV.U32 R95, RZ, RZ, R156 ;  /* 0x000000ffff5f7224 */ /* 0x000fe200078e009c */
[----:B------:R-:W-:Y:S01]  /*50b0*/  MOV R186, R191 ;  /* 0x000000bf00ba7202 */ /* 0x000fe20000000f00 */
[----:B------:R-:W-:Y:S01]  /*50c0*/  IMAD.MOV.U32 R191, RZ, RZ, R203 ;  /* 0x000000ffffbf7224 */ /* 0x000fe200078e00cb */
[----:B------:R-:W-:Y:S01]  /*50d0*/  MOV R203, R202 ;  /* 0x000000ca00cb7202 */ /* 0x000fe20000000f00 */
[----:B------:R-:W2:Y:S01]  /*50e0*/  LDSM.16.MT88.4 R152, [R139+0xb800] ;  /* 0x00b800008b98783b */ /* 0x000ea20000004200 */
[----:B------:R-:W-:Y:S01]  /*50f0*/  MOV R202, R173 ;  /* 0x000000ad00ca7202 */ /* 0x000fe20000000f00 */
[----:B------:R-:W-:-:S02]  /*5100*/  IMAD.MOV.U32 R173, RZ, RZ, R3 ;  /* 0x000000ffffad7224 */ /* 0x000fc400078e0003 */
[----:B------:R-:W-:Y:S01]  /*5110*/  FADD.FTZ R25, R187, R25 ;  /* 0x00000019bb197221 */ /* 0x000fe20000010000 */
[----:B------:R-:W-:Y:S02]  /*5120*/  MOV R187, R186 ;  /* 0x000000ba00bb7202 */ /* 0x000fe40000000f00 */
[----:B------:R-:W-:Y:S01]  /*5130*/  F2FP.BF16.PACK_AB R4, R85, R84 ;  /* 0x000000545504723e */ /* 0x000fe200000010ff */
[----:B---3--:R-:W-:Y:S01]  /*5140*/  FADD.FTZ R24, R134, R24 ;  /* 0x0000001886187221 */ /* 0x008fe20000010000 */
[----:B------:R-:W-:Y:S01]  /*5150*/  MOV R186, R203 ;  /* 0x000000cb00ba7202 */ /* 0x000fe20000000f00 */
[----:B------:R-:W-:Y:S01]  /*5160*/  IMAD.MOV.U32 R203, RZ, RZ, R202 ;  /* 0x000000ffffcb7224 */ /* 0x000fe200078e00ca */
[----:B------:R-:W-:Y:S01]  /*5170*/  MOV R202, R173 ;  /* 0x000000ad00ca7202 */ /* 0x000fe20000000f00 */
[----:B------:R3:W5:Y:S01]  /*5180*/  LDL.LU R3, [R1+0xc4] ;  /* 0x0000c40001037983 */ /* 0x0007620000300800 */
[----:B------:R-:W-:Y:S01]  /*5190*/  MOV R173, R172 ;  /* 0x000000ac00ad7202 */ /* 0x000fe20000000f00 */
[----:B------:R-:W-:Y:S01]  /*51a0*/  IMAD.MOV.U32 R172, RZ, RZ, R185 ;  /* 0x000000ffffac7224 */ /* 0x000fe200078e00b9 */
[----:B------:R-:W-:Y:S01]  /*51b0*/  MOV R185, R184 ;  /* 0x000000b800b97202 */ /* 0x000fe20000000f00 */
[----:B------:R-:W-:Y:S01]  /*51c0*/  HMMA.16816.F32.BF16 R140, R4, R20, R140 ;  /* 0x00000014048c723c */ /* 0x000fe2000004188c */
[----:B------:R-:W-:Y:S01]  /*51d0*/  MOV R184, R197 ;  /* 0x000000c500b87202 */ /* 0x000fe20000000f00 */
[----:B------:R-:W-:Y:S01]  /*51e0*/  IMAD.MOV.U32 R197, RZ, RZ, R171 ;  /* 0x000000ffffc57224 */ /* 0x000fe200078e00ab */
[----:B------:R-:W-:-:S05]  /*51f0*/  MOV R171, R170 ;  /* 0x000000aa00ab7202 */ /* 0x000fca0000000f00 */
[----:B------:R-:W-:Y:S01]  /*5200*/  HMMA.16816.F32.BF16 R148, R4, R22, R148 ;  /* 0x000000160494723c */ /* 0x000fe20000041894 */
[----:B------:R-:W-:Y:S01]  /*5210*/  MOV R170, R169 ;  /* 0x000000a900aa7202 */ /* 0x000fe20000000f00 */
[----:B------:R-:W-:Y:S01]  /*5220*/  IMAD.MOV.U32 R169, RZ, RZ, R136 ;  /* 0x000000ffffa97224 */ /* 0x000fe200078e0088 */
[----:B------:R-:W-:-:S05]  /*5230*/  MOV R217, R184 ;  /* 0x000000b800d97202 */ /* 0x000fca0000000f00 */
[----:B------:R-:W-:Y:S01]  /*5240*/  HMMA.16816.F32.BF16 R160, R4, R16, R160 ;  /* 0x0000001004a0723c */ /* 0x000fe200000418a0 */
[----:B------:R-:W-:Y:S01]  /*5250*/  FADD.FTZ R25, R246, R25 ;  /* 0x00000019f6197221 */ /* 0x000fe20000010000 */
[----:B------:R-:W-:-:S06]  /*5260*/  MOV R216, R171 ;  /* 0x000000ab00d87202 */ /* 0x000fcc0000000f00 */
[----:B------:R-:W-:Y:S01]  /*5270*/  HMMA.16816.F32.BF16 R164, R4, R18, R164 ;  /* 0x0000001204a4723c */ /* 0x000fe200000418a4 */
[----:B------:R-:W-:-:S07]  /*5280*/  IMAD.MOV.U32 R225, RZ, RZ, R170 ;  /* 0x000000ffffe17224 */ /* 0x000fce00078e00aa */
[----:B------:R-:W-:Y:S01]  /*5290*/  HMMA.16816.F32.BF16 R176, R4, R12, R176 ;  /* 0x0000000c04b0723c */ /* 0x000fe200000418b0 */
[----:B------:R-:W-:-:S07]  /*52a0*/  FADD.FTZ R2, R187, R2 ;  /* 0x00000002bb027221 */ /* 0x000fce0000010000 */
[----:B------:R-:W-:Y:S01]  /*52b0*/  HMMA.16816.F32.BF16 R180, R4, R14, R180 ;  /* 0x0000000e04b4723c */ /* 0x000fe200000418b4 */
[----:B------:R-:W-:-:S07]  /*52c0*/  MOV R224, R169 ;  /* 0x000000a900e07202 */ /* 0x000fce0000000f00 */
[C---:B------:R-:W-:Y:S08]  /*52d0*/  HMMA.16816.F32.BF16 R192, R4.reuse, R8, R192 ;  /* 0x0000000804c0723c */ /* 0x040ff000000418c0 */
[----:B-1----:R-:W-:Y:S01]  /*52e0*/  HMMA.16816.F32.BF16 R28, R4, R10, R100 ;  /* 0x0000000a041c723c */ /* 0x002fe20000041864 */
[----:B----4-:R-:W-:Y:S01]  /*52f0*/  FADD.FTZ R24, R245, R24 ;  /* 0x00000018f5187221 */ /* 0x010fe20000010000 */
[----:B------:R-:W-:Y:S01]  /*5300*/  MOV R175, R203 ;  /* 0x000000cb00af7202 */ /* 0x000fe20000000f00 */
[----:B------:R-:W-:Y:S01]  /*5310*/  FADD.FTZ R2, R244, R2 ;  /* 0x00000002f4027221 */ /* 0x000fe20000010000 */
[----:B------:R-:W-:Y:S01]  /*5320*/  MOV R174, R186 ;  /* 0x000000ba00ae7202 */ /* 0x000fe20000000f00 */
[----:B------:R3:W5:Y:S02]  /*5330*/  LDL.LU R134, [R1+0xc0] ;  /* 0x0000c00001867983 */ /* 0x0007640000300800 */
[----:B------:R-:W-:-:S02]  /*5340*/  F2FP.BF16.PACK_AB R4, R42, R27 ;  /* 0x0000001b2a04723e */ /* 0x000fc400000010ff */
[----:B------:R-:W-:Y:S01]  /*5350*/  F2FP.BF16.PACK_AB R5, R43, R48 ;  /* 0x000000302b05723e */ /* 0x000fe200000010ff */
[----:B------:R3:W5:Y:S01]  /*5360*/  LDL.LU R136, [R1+0xbc] ;  /* 0x0000bc0001887983 */ /* 0x0007620000300800 */
[----:B------:R-:W-:Y:S02]  /*5370*/  F2FP.BF16.PACK_AB R6, R49, R50 ;  /* 0x000000323106723e */ /* 0x000fe400000010ff */
[----:B------:R-:W-:Y:S01]  /*5380*/  F2FP.BF16.PACK_AB R7, R40, R41 ;  /* 0x000000292807723e */ /* 0x000fe200000010ff */
[----:B------:R3:W5:Y:S04]  /*5390*/  LDL.LU R247, [R1+0xb8] ;  /* 0x0000b80001f77983 */ /* 0x0007680000300800 */
[----:B------:R3:W5:Y:S02]  /*53a0*/  LDL.LU R246, [R1+0xb4] ;  /* 0x0000b40001f67983 */ /* 0x0007640000300800 */
[----:B------:R-:W-:Y:S02]  /*53b0*/  HMMA.16816.F32.BF16 R32, R4, R12, R32 ;  /* 0x0000000c0420723c */ /* 0x000fe40000041820 */
[----:B------:R3:W5:Y:S04]  /*53c0*/  LDL.LU R245, [R1+0xb0] ;  /* 0x0000b00001f57983 */ /* 0x0007680000300800 */
[----:B------:R3:W5:Y:S01]  /*53d0*/  LDL.LU R244, [R1+0xac] ;  /* 0x0000ac0001f47983 */ /* 0x0007620000300800 */
[----:B------:R-:W-:Y:S01]  /*53e0*/  FADD.FTZ R13, R217, R25 ;  /* 0x00000019d90d7221 */ /* 0x000fe20000010000 */
[----:B------:R-:W-:-:S02]  /*53f0*/  MOV R217, R216 ;  /* 0x000000d800d97202 */ /* 0x000fc40000000f00 */
[----:B------:R-:W-:Y:S01]  /*5400*/  MOV R216, R225 ;  /* 0x000000e100d87202 */ /* 0x000fe20000000f00 */
[----:B------:R-:W-:Y:S01]  /*5410*/  IMAD.MOV.U32 R225, RZ, RZ, R224 ;  /* 0x000000ffffe17224 */ /* 0x000fe200078e00e0 */
[----:B------:R-:W-:Y:S01]  /*5420*/  MOV R224, R249 ;  /* 0x000000f900e07202 */ /* 0x000fe20000000f00 */
[----:B------:R-:W-:Y:S01]  /*5430*/  FADD.FTZ R12, R241, R24 ;  /* 0x00000018f10c7221 */ /* 0x000fe20000010000 */
[----:B------:R-:W-:Y:S01]  /*5440*/  MOV R249, R248 ;  /* 0x000000f800f97202 */ /* 0x000fe20000000f00 */
[----:B------:R-:W-:Y:S01]  /*5450*/  FADD.FTZ R2, R217, R2 ;  /* 0x00000002d9027221 */ /* 0x000fe20000010000 */
[C---:B------:R-:W-:Y:S01]  /*5460*/  HMMA.16816.F32.BF16 R68, R4.reuse, R8, R68 ;  /* 0x000000080444723c */ /* 0x040fe20000041844 */
[----:B------:R-:W-:Y:S01]  /*5470*/  IMAD.MOV.U32 R248, RZ, RZ, R175 ;  /* 0x000000fffff87224 */ /* 0x000fe200078e00af */
[----:B------:R-:W-:Y:S01]  /*5480*/  MOV R175, R174 ;  /* 0x000000ae00af7202 */ /* 0x000fe20000000f00 */
[----:B------:R3:W5:Y:S01]  /*5490*/  LDL.LU R243, [R1+0xa8] ;  /* 0x0000a80001f37983 */ /* 0x0007620000300800 */
[----:B------:R-:W-:Y:S01]  /*54a0*/  MOV R174, R191 ;  /* 0x000000bf00ae7202 */ /* 0x000fe20000000f00 */
[----:B------:R-:W-:Y:S01]  /*54b0*/  IMAD.MOV.U32 R191, RZ, RZ, R190 ;  /* 0x000000ffffbf7224 */ /* 0x000fe200078e00be */
[----:B------:R-:W-:Y:S01]  /*54c0*/  MOV R226, R249 ;  /* 0x000000f900e27202 */ /* 0x000fe20000000f00 */
[----:B------:R-:W-:Y:S01]  /*54d0*/  FADD.FTZ R9, R238, R13 ;  /* 0x0000000dee097221 */ /* 0x000fe20000010000 */
[----:B------:R-:W-:Y:S01]  /*54e0*/  MOV R87, R145 ;  /* 0x0000009100577202 */ /* 0x000fe20000000f00 */
[----:B------:R-:W-:Y:S01]  /*54f0*/  FADD.FTZ R8, R237, R12 ;  /* 0x0000000ced087221 */ /* 0x000fe20000010000 */
[----:B------:R-:W-:Y:S01]  /*5500*/  MOV R190, R199 ;  /* 0x000000c700be7202 */ /* 0x000fe20000000f00 */
[----:B------:R-:W-:Y:S01]  /*5510*/  FADD.FTZ R13, R236, R2 ;  /* 0x00000002ec0d7221 */ /* 0x000fe20000010000 */
[----:B------:R3:W5:Y:S01]  /*5520*/  LDL.LU R242, [R1+0xa4] ;  /* 0x0000a40001f27983 */ /* 0x0007620000300800 */
[----:B------:R-:W-:Y:S01]  /*5530*/  MOV R199, R198 ;  /* 0x000000c600c77202 */ /* 0x000fe20000000f00 */
[----:B------:R-:W-:Y:S01]  /*5540*/  FADD.FTZ R12, R235, R0 ;  /* 0x00000000eb0c7221 */ /* 0x000fe20000010000 */
[----:B------:R-:W-:Y:S01]  /*5550*/  MOV R217, R216 ;  /* 0x000000d800d97202 */ /* 0x000fe20000000f00 */
[----:B------:R-:W-:Y:S01]  /*5560*/  HMMA.16816.F32.BF16 R64, R4, R20, R64 ;  /* 0x000000140440723c */ /* 0x000fe20000041840 */
[----:B------:R3:W5:Y:S01]  /*5570*/  LDL.LU R241, [R1+0xa0] ;  /* 0x0000a00001f17983 */ /* 0x0007620000300800 */
[----:B------:R-:W-:-:S02]  /*5580*/  IMAD.MOV.U32 R198, RZ, RZ, R240 ;  /* 0x000000ffffc67224 */ /* 0x000fc400078e00f0 */
[----:B------:R-:W-:Y:S01]  /*5590*/  FADD.FTZ R0, R233, R8 ;  /* 0x00000008e9007221 */ /* 0x000fe20000010000 */
[----:B------:R3:W5:Y:S01]  /*55a0*/  LDL.LU R240, [R1+0x9c] ;  /* 0x00009c0001f07983 */ /* 0x0007620000300800 */
[----:B------:R-:W-:Y:S02]  /*55b0*/  IMAD.MOV.U32 R216, RZ, RZ, R175 ;  /* 0x000000ffffd87224 */ /* 0x000fe400078e00af */
[C---:B------:R-:W-:Y:S01]  /*55c0*/  HMMA.16816.F32.BF16 R56, R4.reuse, R22, R56 ;  /* 0x000000160438723c */ /* 0x040fe20000041838 */
[----:B------:R3:W5:Y:S01]  /*55d0*/  LDL.LU R239, [R1+0x98] ;  /* 0x0000980001ef7983 */ /* 0x0007620000300800 */
[----:B------:R-:W-:Y:S02]  /*55e0*/  IMAD.MOV.U32 R251, RZ, RZ, R224 ;  /* 0x000000fffffb7224 */ /* 0x000fe400078e00e0 */
[----:B------:R-:W-:Y:S01]  /*55f0*/  FADD.FTZ R0, R217, R0 ;  /* 0x00000000d9007221 */ /* 0x000fe20000010000 */
[----:B------:R3:W5:Y:S03]  /*5600*/  LDL.LU R238, [R1+0x94] ;  /* 0x0000940001ee7983 */ /* 0x0007660000300800 */
[----:B------:R-:W-:Y:S01]  /*5610*/  HMMA.16816.F32.BF16 R44, R4, R16, R44 ;  /* 0x00000010042c723c */ /* 0x000fe2000004182c */
[----:B------:R3:W5:Y:S01]  /*5620*/  LDL.LU R237, [R1+0x90] ;  /* 0x0000900001ed7983 */ /* 0x0007620000300800 */
[----:B------:R-:W-:Y:S01]  /*5630*/  IMAD.MOV.U32 R224, RZ, RZ, R190 ;  /* 0x000000ffffe07224 */ /* 0x000fe200078e00be */
[----:B------:R-:W-:-:S02]  /*5640*/  MOV R219, R144 ;  /* 0x0000009000db7202 */ /* 0x000fc40000000f00 */
[----:B------:R3:W5:Y:S03]  /*5650*/  LDL.LU R236, [R1+0x8c] ;  /* 0x00008c0001ec7983 */ /* 0x0007660000300800 */
[C---:B------:R-:W-:Y:S01]  /*5660*/  HMMA.16816.F32.BF16 R36, R4.reuse, R18, R36 ;  /* 0x000000120424723c */ /* 0x040fe20000041824 */
[----:B------:R3:W5:Y:S01]  /*5670*/  LDL.LU R235, [R1+0x88] ;  /* 0x0000880001eb7983 */ /* 0x0007620000300800 */
[----:B------:R-:W-:Y:S02]  /*5680*/  MOV R190, R234 ;  /* 0x000000ea00be7202 */ /* 0x000fe40000000f00 */
[----:B------:R-:W-:Y:S01]  /*5690*/  MOV R210, R209 ;  /* 0x000000d100d27202 */ /* 0x000fe20000000f00 */
[----:B------:R3:W5:Y:S03]  /*56a0*/  LDL.LU R234, [R1+0x84] ;  /* 0x0000840001ea7983 */ /* 0x0007660000300800 */
[----:B------:R-:W-:Y:S01]  /*56b0*/  HMMA.16816.F32.BF16 R52, R4, R14, R52 ;  /* 0x0000000e0434723c */ /* 0x000fe20000041834 */
[----:B------:R3:W5:Y:S01]  /*56c0*/  LDL.LU R233, [R1+0x80] ;  /* 0x0000800001e97983 */ /* 0x0007620000300800 */
[----:B------:R-:W-:-:S03]  /*56d0*/  IMAD.MOV.U32 R208, RZ, RZ, R159 ;  /* 0x000000ffffd07224 */ /* 0x000fc600078e009f */
[----:B------:R-:W1:Y:S03]  /*56e0*/  LDSM.16.MT88.4 R168, [R230+0xb800] ;  /* 0x00b80000e6a8783b */ /* 0x000e660000004200 */
[----:B------:R-:W-:Y:S01]  /*56f0*/  HMMA.16816.F32.BF16 R60, R4, R10, R60 ;  /* 0x0000000a043c723c */ /* 0x000fe2000004183c */
[----:B------:R-:W-:Y:S01]  /*5700*/  FADD.FTZ R0, R232, R0 ;  /* 0x00000000e8007221 */ /* 0x000fe20000010000 */
[----:B------:R-:W-:Y:S01]  /*5710*/  MOV R227, R248 ;  /* 0x000000f800e37202 */ /* 0x000fe20000000f00 */
[----:B------:R3:W5:Y:S04]  /*5720*/  LDL.LU R232, [R1+0x7c] ;  /* 0x00007c0001e87983 */ /* 0x0007680000300800 */
[----:B------:R-:W-:-:S02]  /*5730*/  FADD.FTZ R5, R226, R13 ;  /* 0x0000000de2057221 */ /* 0x000fc40000010000 */
[----:B------:R-:W-:Y:S01]  /*5740*/  IMAD.MOV.U32 R203, RZ, RZ, R202 ;  /* 0x000000ffffcb7224 */ /* 0x000fe200078e00ca */
[----:B------:R-:W-:Y:S01]  /*5750*/  MOV R250, R225 ;  /* 0x000000e100fa7202 */ /* 0x000fe20000000f00 */
[----:B------:R-:W-:Y:S01]  /*5760*/  FADD.FTZ R5, R216, R5 ;  /* 0x00000005d8057221 */ /* 0x000fe20000010000 */
[----:B------:R-:W-:Y:S01]  /*5770*/  MOV R249, R191 ;  /* 0x000000bf00f97202 */ /* 0x000fe20000000f00 */
[----:B------:R-:W-:Y:S02]  /*5780*/  LDSM.16.MT88.4 R16, [R229+0xb800] ;  /* 0x00b80000e510783b */ /* 0x000fe40000004200 */
[----:B------:R-:W-:Y:S02]  /*5790*/  FADD.FTZ R5, R231, R5 ;  /* 0x00000005e7057221 */ /* 0x000fe40000010000 */
[----:B------:R3:W5:Y:S01]  /*57a0*/  LDL.LU R231, [R1+0x78] ;  /* 0x0000780001e77983 */ /* 0x0007620000300800 */
[----:B------:R-:W-:Y:S02]  /*57b0*/  MOV R202, R173 ;  /* 0x000000ad00ca7202 */ /* 0x000fe40000000f00 */
[----:B------:R-:W-:Y:S01]  /*57c0*/  MOV R173, R172 ;  /* 0x000000ac00ad7202 */ /* 0x000fe20000000f00 */
[----:B------:R-:W-:-:S02]  /*57d0*/  IMAD.MOV.U32 R172, RZ, RZ, R185 ;  /* 0x000000ffffac7224 */ /* 0x000fc400078e00b9 */
[----:B------:R-:W-:Y:S01]  /*57e0*/  FADD.FTZ R2, R227, R9 ;  /* 0x00000009e3027221 */ /* 0x000fe20000010000 */
[----:B------:R-:W-:Y:S01]  /*57f0*/  MOV R225, R174 ;  /* 0x000000ae00e17202 */ /* 0x000fe20000000f00 */
[----:B------:R-:W-:Y:S01]  /*5800*/  FADD.FTZ R4, R251, R12 ;  /* 0x0000000cfb047221 */ /* 0x000fe20000010000 */
[----:B------:R-:W-:Y:S01]  /*5810*/  MOV R90, R172 ;  /* 0x000000ac005a7202 */ /* 0x000fe20000000f00 */
[----:B------:R-:W-:Y:S01]  /*5820*/  FADD.FTZ R2, R250, R2 ;  /* 0x00000002fa027221 */ /* 0x000fe20000010000 */
[----:B------:R-:W-:Y:S01]  /*5830*/  MOV R248, R199 ;  /* 0x000000c700f87202 */ /* 0x000fe20000000f00 */
[----:B------:R-:W-:Y:S02]  /*5840*/  FADD.FTZ R4, R225, R4 ;  /* 0x00000004e1047221 */ /* 0x000fe40000010000 */
[----:B------:R-:W-:Y:S02]  /*5850*/  FADD.FTZ R0, R97, R0 ;  /* 0x0000000061007221 */ /* 0x000fe40000010000 */
[----:B------:R-:W-:Y:S01]  /*5860*/  FADD.FTZ R5, R98, R5 ;  /* 0x0000000562057221 */ /* 0x000fe20000010000 */
[----:B------:R-:W-:Y:S01]  /*5870*/  MOV R175, R198 ;  /* 0x000000c600af7202 */ /* 0x000fe20000000f00 */
[----:B------:R-:W-:Y:S01]  /*5880*/  FADD.FTZ R2, R90, R2 ;  /* 0x000000025a027221 */ /* 0x000fe20000010000 */
[----:B------:R-:W-:Y:S01]  /*5890*/  MOV R191, R196 ;  /* 0x000000c400bf7202 */ /* 0x000fe20000000f00 */
[----:B------:R-:W-:Y:S01]  /*58a0*/  FADD.FTZ R4, R91, R4 ;  /* 0x000000045b047221 */ /* 0x000fe20000010000 */
[----:B------:R-:W-:Y:S01]  /*58b0*/  MOV R226, R203 ;  /* 0x000000cb00e27202 */ /* 0x000fe20000000f00 */
[----:B------:R-:W-:Y:S01]  /*58c0*/  FADD.FTZ R2, R96, R2 ;  /* 0x0000000260027221 */ /* 0x000fe20000010000 */
[----:B------:R-:W-:Y:S01]  /*58d0*/  MOV R218, R173 ;  /* 0x000000ad00da7202 */ /* 0x000fe20000000f00 */
[----:B------:R-:W-:Y:S01]  /*58e0*/  IMAD.MOV.U32 R225, RZ, RZ, R248 ;  /* 0x000000ffffe17224 */ /* 0x000fe200078e00f8 */
[----:B------:R-:W-:Y:S01]  /*58f0*/  MOV R248, R158 ;  /* 0x0000009e00f87202 */ /* 0x000fe20000000f00 */
[----:B------:R-:W-:Y:S01]  /*5900*/  FADD.FTZ R4, R99, R4 ;  /* 0x0000000463047221 */ /* 0x000fe20000010000 */
[----:B------:R-:W-:Y:S01]  /*5910*/  MOV R209, R147 ;  /* 0x0000009300d17202 */ /* 0x000fe20000000f00 */
[----:B------:R-:W-:Y:S01]  /*5920*/  FADD.FTZ R2, R92, R2 ;  /* 0x000000025c027221 */ /* 0x000fe20000010000 */
[----:B------:R-:W4:Y:S01]  /*5930*/  LDSM.16.MT88.4 R184, [R228+0xb800] ;  /* 0x00b80000e4b8783b */ /* 0x000f220000004200 */
[----:B------:R-:W-:-:S02]  /*5940*/  FADD.FTZ R0, R93, R0 ;  /* 0x000000005d007221 */ /* 0x000fc40000010000 */
[----:B------:R-:W-:Y:S02]  /*5950*/  IMAD.MOV.U32 R174, RZ, RZ, R197 ;  /* 0x000000ffffae7224 */ /* 0x000fe400078e00c5 */
[----:B------:R-:W-:Y:S02]  /*5960*/  IMAD.MOV.U32 R227, RZ, RZ, R202 ;  /* 0x000000ffffe37224 */ /* 0x000fe400078e00ca */
[----:B------:R-:W-:Y:S02]  /*5970*/  FADD.FTZ R248, R248, R5 ;  /* 0x00000005f8f87221 */ /* 0x000fe40000010000 */
[----:B------:R-:W-:Y:S02]  /*5980*/  FADD.FTZ R4, R94, R4 ;  /* 0x000000045e047221 */ /* 0x000fe40000010000 */
[----:B------:R-:W-:Y:S02]  /*5990*/  FADD.FTZ R2, R95, R2 ;  /* 0x000000025f027221 */ /* 0x000fe40000010000 */
[----:B------:R-:W-:Y:S01]  /*59a0*/  FADD.FTZ R0, R87, R0 ;  /* 0x0000000057007221 */ /* 0x000fe20000010000 */
[----:B------:R-:W-:Y:S01]  /*59b0*/  MOV R216, R175 ;  /* 0x000000af00d87202 */ /* 0x000fe20000000f00 */
[----:B------:R-:W-:Y:S01]  /*59c0*/  IMAD.MOV.U32 R250, RZ, RZ, R191 ;  /* 0x000000fffffa7224 */ /* 0x000fe200078e00bf */
[----:B------:R-:W-:Y:S01]  /*59d0*/  MOV R217, R174 ;  /* 0x000000ae00d97202 */ /* 0x000fe20000000f00 */
[----:B------:R-:W-:Y:S01]  /*59e0*/  FADD.FTZ R248, R219, R248 ;  /* 0x000000f8dbf87221 */ /* 0x000fe20000010000 */
[----:B------:R-:W-:Y:S01]  /*59f0*/  MOV R251, R190 ;  /* 0x000000be00fb7202 */ /* 0x000fe20000000f00 */
        /* <DEDUP_REMOVED lines=42> */
[----:B------:R-:W-:Y:S01]  /*5ca0*/  FADD.FTZ R0, R129, R0 ;  /* 0x0000000081007221 */ /* 0x000fe20000010000 */
[----:B------:R-:W1:Y:S01]  /*5cb0*/  MUFU.EX2 R51, R51 ;  /* 0x0000003300337308 */ /* 0x000e620000000800 */
[----:B------:R-:W-:-:S02]  /*5cc0*/  FADD.FTZ R248, R27, R248 ;  /* 0x000000f81bf87221 */ /* 0x000fc40000010000 */
[----:B------:R-:W-:Y:S02]  /*5cd0*/  FADD.FTZ R4, R48, R4 ;  /* 0x0000000430047221 */ /* 0x000fe40000010000 */
[----:B------:R-:W-:Y:S02]  /*5ce0*/  FADD.FTZ R2, R84, R2 ;  /* 0x0000000254027221 */ /* 0x000fe40000010000 */
[----:B------:R-:W-:Y:S01]  /*5cf0*/  FADD.FTZ R0, R77, R0 ;  /* 0x000000004d007221 */ /* 0x000fe20000010000 */
[----:B------:R-:W-:Y:S01]  /*5d00*/  MUFU.EX2 R104, R104 ;  /* 0x0000006800687308 */ /* 0x000fe20000000800 */
[----:B------:R-:W-:Y:S02]  /*5d10*/  FADD.FTZ R248, R42, R248 ;  /* 0x000000f82af87221 */ /* 0x000fe40000010000 */
[----:B------:R-:W-:-:S05]  /*5d20*/  FADD.FTZ R4, R43, R4 ;  /* 0x000000042b047221 */ /* 0x000fca0000010000 */
[----:B------:R-:W-:Y:S01]  /*5d30*/  MUFU.EX2 R105, R105 ;  /* 0x0000006900697308 */ /* 0x000fe20000000800 */
[----:B------:R-:W-:Y:S02]  /*5d40*/  FADD.FTZ R2, R85, R2 ;  /* 0x0000000255027221 */ /* 0x000fe40000010000 */
[----:B------:R-:W-:-:S05]  /*5d50*/  FADD.FTZ R0, R76, R0 ;  /* 0x000000004c007221 */ /* 0x000fca0000010000 */
[----:B------:R-:W-:Y:S08]  /*5d60*/  MUFU.EX2 R106, R106 ;  /* 0x0000006a006a7308 */ /* 0x000ff00000000800 */
[----:B------:R-:W-:Y:S08]  /*5d70*/  MUFU.EX2 R107, R107 ;  /* 0x0000006b006b7308 */ /* 0x000ff00000000800 */
[----:B------:R-:W-:Y:S08]  /*5d80*/  MUFU.EX2 R108, R108 ;  /* 0x0000006c006c7308 */ /* 0x000ff00000000800 */
[----:B------:R-:W-:Y:S08]  /*5d90*/  MUFU.EX2 R109, R109 ;  /* 0x0000006d006d7308 */ /* 0x000ff00000000800 */
[----:B------:R-:W1:Y:S08]  /*5da0*/  MUFU.EX2 R112, R112 ;  /* 0x0000007000707308 */ /* 0x000e700000000800 */
[----:B------:R-:W-:Y:S08]  /*5db0*/  MUFU.EX2 R113, R113 ;  /* 0x0000007100717308 */ /* 0x000ff00000000800 */
[----:B------:R-:W-:Y:S08]  /*5dc0*/  MUFU.EX2 R114, R114 ;  /* 0x0000007200727308 */ /* 0x000ff00000000800 */
[----:B------:R-:W-:Y:S08]  /*5dd0*/  MUFU.EX2 R115, R115 ;  /* 0x0000007300737308 */ /* 0x000ff00000000800 */
[----:B------:R-:W1:Y:S08]  /*5de0*/  MUFU.EX2 R116, R116 ;  /* 0x0000007400747308 */ /* 0x000e700000000800 */
[----:B------:R-:W1:Y:S08]  /*5df0*/  MUFU.EX2 R117, R117 ;  /* 0x0000007500757308 */ /* 0x000e700000000800 */
[----:B------:R-:W-:Y:S08]  /*5e00*/  MUFU.EX2 R118, R118 ;  /* 0x0000007600767308 */ /* 0x000ff00000000800 */
[----:B------:R-:W1:Y:S01]  /*5e10*/  MUFU.EX2 R119, R119 ;  /* 0x0000007700777308 */ /* 0x000e620000000800 */
[----:B------:R-:W-:-:S02]  /*5e20*/  FADD.FTZ R248, R50, R248 ;  /* 0x000000f832f87221 */ /* 0x000fc40000010000 */
[----:B------:R-:W-:Y:S02]  /*5e30*/  FADD.FTZ R4, R41, R4 ;  /* 0x0000000429047221 */ /* 0x000fe40000010000 */
[----:B------:R-:W-:Y:S02]  /*5e40*/  FADD.FTZ R2, R86, R2 ;  /* 0x0000000256027221 */ /* 0x000fe40000010000 */
[----:B------:R-:W-:Y:S02]  /*5e50*/  FADD.FTZ R0, R72, R0 ;  /* 0x0000000048007221 */ /* 0x000fe40000010000 */
[----:B------:R-:W-:Y:S02]  /*5e60*/  FADD.FTZ R248, R49, R248 ;  /* 0x000000f831f87221 */ /* 0x000fe40000010000 */
[----:B------:R-:W-:Y:S02]  /*5e70*/  FADD.FTZ R4, R40, R4 ;  /* 0x0000000428047221 */ /* 0x000fe40000010000 */
[----:B------:R-:W-:-:S02]  /*5e80*/  FADD.FTZ R2, R80, R2 ;  /* 0x0000000250027221 */ /* 0x000fc40000010000 */
[----:B------:R-:W-:Y:S01]  /*5e90*/  FADD.FTZ R0, R73, R0 ;  /* 0x0000000049007221 */ /* 0x000fe20000010000 */
[----:B-1----:R-:W-:Y:S01]  /*5ea0*/  F2FP.BF16.PACK_AB R196, R51, R26 ;  /* 0x0000001a33c4723e */ /* 0x002fe200000010ff */
[----:B------:R-:W-:Y:S01]  /*5eb0*/  FADD.FTZ R248, R112, R248 ;  /* 0x000000f870f87221 */ /* 0x000fe20000010000 */
[----:B------:R-:W-:Y:S01]  /*5ec0*/  F2FP.BF16.PACK_AB R197, R107, R106 ;  /* 0x0000006a6bc5723e */ /* 0x000fe200000010ff */
[----:B------:R-:W-:Y:S01]  /*5ed0*/  FADD.FTZ R4, R116, R4 ;  /* 0x0000000474047221 */ /* 0x000fe20000010000 */
[----:B------:R-:W-:Y:S01]  /*5ee0*/  F2FP.BF16.PACK_AB R198, R105, R104 ;  /* 0x0000006869c6723e */ /* 0x000fe200000010ff */
[----:B------:R-:W-:Y:S01]  /*5ef0*/  FADD.FTZ R2, R26, R2 ;  /* 0x000000021a027221 */ /* 0x000fe20000010000 */
[----:B------:R-:W-:Y:S01]  /*5f00*/  F2FP.BF16.PACK_AB R199, R109, R108 ;  /* 0x0000006c6dc7723e */ /* 0x000fe200000010ff */
[----:B------:R-:W-:Y:S01]  /*5f10*/  FADD.FTZ R0, R106, R0 ;  /* 0x000000006a007221 */ /* 0x000fe20000010000 */
[----:B------:R-:W-:Y:S02]  /*5f20*/  F2FP.BF16.PACK_AB R200, R113, R112 ;  /* 0x0000007071c8723e */ /* 0x000fe400000010ff */
[----:B------:R-:W-:-:S02]  /*5f30*/  F2FP.BF16.PACK_AB R201, R117, R116 ;  /* 0x0000007475c9723e */ /* 0x000fc400000010ff */
[----:B------:R-:W-:Y:S02]  /*5f40*/  F2FP.BF16.PACK_AB R202, R115, R114 ;  /* 0x0000007273ca723e */ /* 0x000fe400000010ff */
[----:B------:R-:W-:Y:S01]  /*5f50*/  F2FP.BF16.PACK_AB R203, R119, R118 ;  /* 0x0000007677cb723e */ /* 0x000fe200000010ff */
[----:B------:R-:W-:Y:S02]  /*5f60*/  FADD.FTZ R248, R113, R248 ;  /* 0x000000f871f87221 */ /* 0x000fe40000010000 */
[----:B------:R-:W-:Y:S02]  /*5f70*/  FADD.FTZ R4, R117, R4 ;  /* 0x0000000475047221 */ /* 0x000fe40000010000 */
[----:B------:R-:W-:Y:S02]  /*5f80*/  FADD.FTZ R2, R51, R2 ;  /* 0x0000000233027221 */ /* 0x000fe40000010000 */
[----:B------:R-:W-:Y:S01]  /*5f90*/  FADD.FTZ R0, R107, R0 ;  /* 0x000000006b007221 */ /* 0x000fe20000010000 */
[----:B--2---:R-:W-:Y:S01]  /*5fa0*/  HMMA.16816.F32.BF16 R140, R196, R152, R140 ;  /* 0x00000098c48c723c */ /* 0x004fe2000004188c */
[----:B------:R-:W-:-:S02]  /*5fb0*/  FADD.FTZ R248, R114, R248 ;  /* 0x000000f872f87221 */ /* 0x000fc40000010000 */
[----:B------:R-:W-:Y:S02]  /*5fc0*/  FADD.FTZ R4, R118, R4 ;  /* 0x0000000476047221 */ /* 0x000fe40000010000 */
[----:B------:R-:W-:Y:S02]  /*5fd0*/  FADD.FTZ R2, R104, R2 ;  /* 0x0000000268027221 */ /* 0x000fe40000010000 */
[----:B------:R-:W-:Y:S01]  /*5fe0*/  FADD.FTZ R0, R108, R0 ;  /* 0x000000006c007221 */ /* 0x000fe20000010000 */
[----:B------:R-:W-:Y:S01]  /*5ff0*/  HMMA.16816.F32.BF16 R148, R196, R154, R148 ;  /* 0x0000009ac494723c */ /* 0x000fe20000041894 */
[----:B------:R-:W-:Y:S02]  /*6000*/  FADD.FTZ R248, R115, R248 ;  /* 0x000000f873f87221 */ /* 0x000fe40000010000 */
[----:B------:R-:W-:-:S05]  /*6010*/  FADD.FTZ R250, R119, R4 ;  /* 0x0000000477fa7221 */ /* 0x000fca0000010000 */
[----:B------:R-:W-:Y:S01]  /*6020*/  HMMA.16816.F32.BF16 R160, R196, R168, R160 ;  /* 0x000000a8c4a0723c */ /* 0x000fe200000418a0 */
[----:B------:R-:W-:Y:S02]  /*6030*/  FADD.FTZ R249, R105, R2 ;  /* 0x0000000269f97221 */ /* 0x000fe40000010000 */
[----:B------:R-:W-:-:S05]  /*6040*/  FADD.FTZ R251, R109, R0 ;  /* 0x000000006dfb7221 */ /* 0x000fca0000010000 */
[C---:B------:R-:W-:Y:S08]  /*6050*/  HMMA.16816.F32.BF16 R164, R196.reuse, R170, R164 ;  /* 0x000000aac4a4723c */ /* 0x040ff000000418a4 */
[C---:B----4-:R-:W-:Y:S08]  /*6060*/  HMMA.16816.F32.BF16 R176, R196.reuse, R184, R176 ;  /* 0x000000b8c4b0723c */ /* 0x050ff000000418b0 */
        /* <DEDUP_REMOVED lines=11> */
[----:B------:R-:W-:Y:S01]  /*6120*/  @!UPT UIADD3 URZ, URZ, URZ, URZ ;  /* 0x0000003f3f3ff290 */ /* 0x000fe2000fffe03f */
[----:B------:R-:W-:Y:S11]  /*6130*/  @!P0 BRA `(.L_x_87) ;  /* 0x00004a7000008947 */ /* 0x000ff60003800000 */
[----:B---3-5:R-:W-:Y:S01]  /*6140*/  LEA.HI.SX32 R247, R247, 0xfffffffe, 0x19 ;  /* 0xfffffffef7f77811 */ /* 0x028fe200078fcaff */
[----:B------:R-:W-:Y:S01]  /*6150*/  IMAD.MOV.U32 R133, RZ, RZ, R135 ;  /* 0x000000ffff857224 */ /* 0x000fe200078e0087 */
[----:B------:R-:W-:Y:S01]  /*6160*/  MOV R138, R3 ;  /* 0x00000003008a7202 */ /* 0x000fe20000000f00 */
[----:B------:R-:W-:Y:S01]  /*6170*/  IMAD.MOV.U32 R132, RZ, RZ, R136 ;  /* 0x000000ffff847224 */ /* 0x000fe200078e0088 */
[----:B------:R-:W-:Y:S01]  /*6180*/  MOV R137, R134 ;  /* 0x0000008600897202 */ /* 0x000fe20000000f00 */
[----:B------:R-:W-:Y:S06]  /*6190*/  BRA `(.L_x_88) ;  /* 0x0000027000007947 */ /* 0x000fec0003800000 */
.L_x_90:
[----:B------:R-:W2:Y:S01]  /*61a0*/  LDL.64 R218, [R1+0x68] ;  /* 0x0000680001da7983 */ /* 0x000ea20000100a00 */
[----:B------:R-:W-:Y:S03]  /*61b0*/  IADD3 R0, R247, -0x1, RZ ;  /* 0xfffffffff7007810 */ /* 0x000fe60007ffe0ff */
[----:B------:R-:W3:Y:S01]  /*61c0*/  LDL.64 R216, [R1+0x58] ;  /* 0x0000580001d87983 */ /* 0x000ee20000100a00 */
        /* <DEDUP_REMOVED lines=36> */
.L_x_88:
[----:B------:R-:W2:Y:S01]  /*6410*/  LDL.64 R14, [R1+0x60] ;  /* 0x00006000010e7983 */ /* 0x000ea20000100a00 */
[----:B------:R-:W-:Y:S01]  /*6420*/  SHF.R.S32.HI R0, RZ, 0x1f, R247 ;  /* 0x0000001fff007819 */ /* 0x000fe200000114f7 */
[----:B------:R-:W-:Y:S04]  /*6430*/  DEPBAR.LE SB0, 0x0 ;  /* 0x000080000000791a */ /* 0x000fe80000000000 */
[----:B------:R-:W3:Y:S01]  /*6440*/  LDL R6, [R1+0x54] ;  /* 0x0000540001067983 */ /* 0x000ee20000100800 */
[----:B------:R-:W-:Y:S02]  /*6450*/  IMAD R0, R0, c[0x0][0x1a0], RZ ;  /* 0x0000680000007a24 */ /* 0x000fe400078e02ff */
[C---:B------:R-:W-:Y:S01]  /*6460*/  IMAD.WIDE.U32 R4, R247.reuse, c[0x0][0x1a0], RZ ;  /* 0x00006800f7047a25 */ /* 0x040fe200078e00ff */
[----:B------:R-:W-:Y:S03]  /*6470*/  BAR.SYNC.DEFER_BLOCKING 0x0 ;  /* 0x0000000000007b1d */ /* 0x000fe60000010000 */
        /* <DEDUP_REMOVED lines=14> */
[----:B------:R-:W-:Y:S02]  /*6560*/  IADD3.X R13, R7, UR5, RZ, P1, !PT ;  /* 0x00000005070d7c10 */ /* 0x000fe40008ffe4ff */
[----:B------:R-:W-:Y:S02]  /*6570*/  IADD3 R8, P1, R10, UR7, RZ ;  /* 0x000000070a087c10 */ /* 0x000fe4000ff3e0ff */
[----:B------:R-:W-:Y:S01]  /*6580*/  IADD3.X R11, R13, UR5, RZ, P0, !PT ;  /* 0x000000050d0b7c10 */ /* 0x000fe200087fe4ff */
[----:B------:R2:W-:Y:S01]  /*6590*/  LDGSTS.E.BYPASS.LTC128B.128 [R246+0x8800], [R6.64] ;  /* 0x0880000006f67fae */ /* 0x0005e2000b901d48 */
[----:B------:R-:W-:Y:S02]  /*65a0*/  IADD3 R4, P0, R8, UR7, RZ ;  /* 0x0000000708047c10 */ /* 0x000fe4000ff1e0ff */
[----:B------:R-:W-:Y:S04]  /*65b0*/  IADD3.X R9, R11, UR5, RZ, P1, !PT ;  /* 0x000000050b097c10 */ /* 0x000fe80008ffe4ff */
[----:B------:R-:W-:Y:S01]  /*65c0*/  IADD3.X R5, R9, UR5, RZ, P0, !PT ;  /* 0x0000000509057c10 */ /* 0x000fe200087fe4ff */
[----:B------:R3:W-:Y:S08]  /*65d0*/  LDGSTS.E.BYPASS.LTC128B.128 [R246+0x9000], [R12.64] ;  /* 0x090000000cf67fae */ /* 0x0007f0000b901d48 */
[----:B------:R4:W-:Y:S01]  /*65e0*/  LDGSTS.E.BYPASS.LTC128B.128 [R246+0x9800], [R10.64] ;  /* 0x098000000af67fae */ /* 0x0009e2000b901d48 */
[----:B-1----:R-:W-:Y:S04]  /*65f0*/  IADD3 R2, P1, R4, UR7, RZ ;  /* 0x0000000704027c10 */ /* 0x002fe8000ff3e0ff */
[----:B------:R-:W-:Y:S03]  /*6600*/  IADD3.X R3, R5, UR5, RZ, P1, !PT ;  /* 0x0000000505037c10 */ /* 0x000fe60008ffe4ff */
[----:B------:R4:W-:Y:S01]  /*6610*/  LDGSTS.E.BYPASS.LTC128B.128 [R246+0xa000], [R8.64] ;  /* 0x0a00000008f67fae */ /* 0x0009e2000b901d48 */
[----:B--2---:R-:W-:Y:S04]  /*6620*/  IADD3 R6, P0, R2, UR7, RZ ;  /* 0x0000000702067c10 */ /* 0x004fe8000ff1e0ff */
[----:B------:R-:W-:Y:S03]  /*6630*/  IADD3.X R7, R3, UR5, RZ, P0, !PT ;  /* 0x0000000503077c10 */ /* 0x000fe600087fe4ff */
[----:B------:R1:W-:Y:S01]  /*6640*/  LDGSTS.E.BYPASS.LTC128B.128 [R246+0xa800], [R4.64] ;  /* 0x0a80000004f67fae */ /* 0x0003e2000b901d48 */
[----:B------:R-:W-:Y:S07]  /*6650*/  ISETP.GT.AND P0, PT, R247, RZ, PT ;  /* 0x000000fff700720c */ /* 0x000fee0003f04270 */
[----:B------:R2:W-:Y:S08]  /*6660*/  LDGSTS.E.BYPASS.LTC128B.128 [R246+0xb000], [R2.64] ;  /* 0x0b00000002f67fae */ /* 0x0005f0000b901d48 */
[----:B------:R1:W-:Y:S08]  /*6670*/  LDGSTS.E.BYPASS.LTC128B.128 [R246+0xb800], [R6.64] ;  /* 0x0b80000006f67fae */ /* 0x0003f0000b901d48 */
[----:B------:R-:W-:Y:S08]  /*6680*/  LDSM.16.M88.4 R128, [R234] ;  /* 0x00000000ea80783b */ /* 0x000ff00000000200 */
[----:B------:R-:W1:Y:S08]  /*6690*/  LDSM.16.M88.4 R16, [R233] ;  /* 0x00000000e910783b */ /* 0x000e700000000200 */
        /* <DEDUP_REMOVED lines=17> */
[----:B------:R-:W1:Y:S01]  /*67b0*/  LDSM.16.M88.4 R212, [R232] ;  /* 0x00000000e8d4783b */ /* 0x000e620000000200 */
[C---:B------:R-:W-:Y:S07]  /*67c0*/  HMMA.16816.F32.BF16 R32, R128.reuse, R34, RZ ;  /* 0x000000228020723c */ /* 0x040fee00000418ff */
[----:B------:R-:W3:Y:S01]  /*67d0*/  LDSM.16.M88.4 R216, [R237+0x2000] ;  /* 0x00200000edd8783b */ /* 0x000ee20000000200 */
[-C--:B--2---:R-:W-:Y:S07]  /*67e0*/  HMMA.16816.F32.BF16 R36, R128, R48.reuse, RZ ;  /* 0x000000308024723c */ /* 0x084fee00000418ff */
[----:B------:R-:W2:Y:S01]  /*67f0*/  LDSM.16.M88.4 R220, [R232+0x800] ;  /* 0x00080000e8dc783b */ /* 0x000ea20000000200 */
[C---:B------:R-:W-:Y:S07]  /*6800*/  HMMA.16816.F32.BF16 R40, R124.reuse, R48, RZ ;  /* 0x000000307c28723c */ /* 0x040fee00000418ff */
[----:B------:R-:W-:Y:S01]  /*6810*/  LDSM.16.M88.4 R224, [R232+0x2000] ;  /* 0x00200000e8e0783b */ /* 0x000fe20000000200 */
        /* <DEDUP_REMOVED lines=23> */
[-C--:B------:R-:W-:Y:S08]  /*6990*/  HMMA.16816.F32.BF16 R4, R208, R212.reuse, R4 ;  /* 0x000000d4d004723c */ /* 0x080ff00000041804 */
[C---:B------:R-:W-:Y:S08]  /*69a0*/  HMMA.16816.F32.BF16 R8, R216.reuse, R212, R8 ;  /* 0x000000d4d808723c */ /* 0x040ff00000041808 */
[-C--:B------:R-:W-:Y:S08]  /*69b0*/  HMMA.16816.F32.BF16 R12, R216, R214.reuse, R12 ;  /* 0x000000d6d80c723c */ /* 0x080ff0000004180c */
[C---:B------:R-:W-:Y:S01]  /*69c0*/  HMMA.16816.F32.BF16 R16, R208.reuse, R214, R16 ;  /* 0x000000d6d010723c */ /* 0x040fe20000041810 */
[----:B------:R-:W3:Y:S07]  /*69d0*/  LDSM.16.M88.4 R212, [R232+0x1800] ;  /* 0x00180000e8d4783b */ /* 0x000eee0000000200 */
[-C--:B--2---:R-:W-:Y:S08]  /*69e0*/  HMMA.16816.F32.BF16 R20, R208, R220.reuse, R20 ;  /* 0x000000dcd014723c */ /* 0x084ff00000041814 */
[C---:B------:R-:W-:Y:S08]  /*69f0*/  HMMA.16816.F32.BF16 R24, R216.reuse, R220, R24 ;  /* 0x000000dcd818723c */ /* 0x040ff00000041818 */
[-C--:B------:R-:W-:Y:S08]  /*6a00*/  HMMA.16816.F32.BF16 R28, R216, R222.reuse, R28 ;  /* 0x000000ded81c723c */ /* 0x080ff0000004181c */
[C---:B------:R-:W-:Y:S01]  /*6a10*/  HMMA.16816.F32.BF16 R32, R208.reuse, R222, R32 ;  /* 0x000000ded020723c */ /* 0x040fe20000041820 */
[----:B------:R-:W-:Y:S07]  /*6a20*/  LDSM.16.M88.4 R220, [R232+0x3800] ;  /* 0x00380000e8dc783b */ /* 0x000fee0000000200 */
[-C--:B-1----:R-:W-:Y:S08]  /*6a30*/  HMMA.16816.F32.BF16 R36, R208, R204.reuse, R36 ;  /* 0x000000ccd024723c */ /* 0x082ff00000041824 */
[C---:B------:R-:W-:Y:S08]  /*6a40*/  HMMA.16816.F32.BF16 R40, R216.reuse, R204, R40 ;  /* 0x000000ccd828723c */ /* 0x040ff00000041828 */
[-C--:B------:R-:W-:Y:S08]  /*6a50*/  HMMA.16816.F32.BF16 R44, R216, R206.reuse, R44 ;  /* 0x000000ced82c723c */ /* 0x080ff0000004182c */
[C---:B------:R-:W-:Y:S01]  /*6a60*/  HMMA.16816.F32.BF16 R48, R208.reuse, R206, R48 ;  /* 0x000000ced030723c */ /* 0x040fe20000041830 */
[----:B------:R-:W1:Y:S07]  /*6a70*/  LDSM.16.M88.4 R204, [R232+0x2800] ;  /* 0x00280000e8cc783b */ /* 0x000e6e0000000200 */
[-C--:B---3--:R-:W-:Y:S08]  /*6a80*/  HMMA.16816.F32.BF16 R52, R208, R212.reuse, R52 ;  /* 0x000000d4d034723c */ /* 0x088ff00000041834 */
[C---:B------:R-:W-:Y:S08]  /*6a90*/  HMMA.16816.F32.BF16 R56, R216.reuse, R212, R56 ;  /* 0x000000d4d838723c */ /* 0x040ff00000041838 */
[-C--:B------:R-:W-:Y:S08]  /*6aa0*/  HMMA.16816.F32.BF16 R60, R216, R214.reuse, R60 ;  /* 0x000000d6d83c723c */ /* 0x080ff0000004183c */
[C---:B------:R-:W-:Y:S01]  /*6ab0*/  HMMA.16816.F32.BF16 R64, R208.reuse, R214, R64 ;  /* 0x000000d6d040723c */ /* 0x040fe20000041840 */
[----:B------:R-:W2:Y:S07]  /*6ac0*/  LDSM.16.M88.4 R212, [R232+0x3000] ;  /* 0x00300000e8d4783b */ /* 0x000eae0000000200 */
[-C--:B------:R-:W-:Y:S08]  /*6ad0*/  HMMA.16816.F32.BF16 R68, R208, R224.reuse, R68 ;  /* 0x000000e0d044723c */ /* 0x080ff00000041844 */
        /* <DEDUP_REMOVED lines=8> */
[----:B------:R-:W-:Y:S07]  /*6b60*/  LDSM.16.M88.4 R204, [R235] ;  /* 0x00000000ebcc783b */ /* 0x000fee0000000200 */
[-C--:B--2---:R-:W-:Y:S08]  /*6b70*/  HMMA.16816.F32.BF16 R100, R208, R212.reuse, R100 ;  /* 0x000000d4d064723c */ /* 0x084ff00000041864 */
[C---:B------:R-:W-:Y:S08]  /*6b80*/  HMMA.16816.F32.BF16 R104, R216.reuse, R212, R104 ;  /* 0x000000d4d868723c */ /* 0x040ff00000041868 */
[-C--:B------:R-:W-:Y:S08]  /*6b90*/  HMMA.16816.F32.BF16 R108, R216, R214.reuse, R108 ;  /* 0x000000d6d86c723c */ /* 0x080ff0000004186c */
[C---:B------:R-:W-:Y:S01]  /*6ba0*/  HMMA.16816.F32.BF16 R112, R208.reuse, R214, R112 ;  /* 0x000000d6d070723c */ /* 0x040fe20000041870 */
[----:B------:R-:W1:Y:S07]  /*6bb0*/  LDSM.16.M88.4 R212, [R238] ;  /* 0x00000000eed4783b */ /* 0x000e6e0000000200 */
[-C--:B------:R-:W-:Y:S08]  /*6bc0*/  HMMA.16816.F32.BF16 R116, R208, R220.reuse, R116 ;  /* 0x000000dcd074723c */ /* 0x080ff00000041874 */
[C---:B------:R-:W-:Y:S08]  /*6bd0*/  HMMA.16816.F32.BF16 R120, R216.reuse, R220, R120 ;  /* 0x000000dcd878723c */ /* 0x040ff00000041878 */
[-C--:B------:R-:W-:Y:S01]  /*6be0*/  HMMA.16816.F32.BF16 R124, R216, R222.reuse, R124 ;  /* 0x000000ded87c723c */ /* 0x080fe2000004187c */
[----:B------:R-:W2:Y:S07]  /*6bf0*/  LDSM.16.M88.4 R216, [R245] ;  /* 0x00000000f5d8783b */ /* 0x000eae0000000200 */
[----:B------:R-:W-:Y:S01]  /*6c00*/  HMMA.16816.F32.BF16 R128, R208, R222, R128 ;  /* 0x000000ded080723c */ /* 0x000fe20000041880 */
[----:B------:R-:W3:Y:S07]  /*6c10*/  LDSM.16.M88.4 R208, [R244] ;  /* 0x00000000f4d0783b */ /* 0x000eee0000000200 */
[-C--:B-1----:R-:W-:Y:S01]  /*6c20*/  HMMA.16816.F32.BF16 R4, R204, R212.reuse, R4 ;  /* 0x000000d4cc04723c */ /* 0x082fe20000041804 */
[----:B------:R-:W-:Y:S07]  /*6c30*/  LDSM.16.M88.4 R220, [R242] ;  /* 0x00000000f2dc783b */ /* 0x000fee0000000200 */
[C---:B------:R-:W-:Y:S08]  /*6c40*/  HMMA.16816.F32.BF16 R8, R224.reuse, R212, R8 ;  /* 0x000000d4e008723c */ /* 0x040ff00000041808 */
[-C--:B------:R-:W-:Y:S08]  /*6c50*/  HMMA.16816.F32.BF16 R12, R224, R214.reuse, R12 ;  /* 0x000000d6e00c723c */ /* 0x080ff0000004180c */
[C---:B------:R-:W-:Y:S01]  /*6c60*/  HMMA.16816.F32.BF16 R16, R204.reuse, R214, R16 ;  /* 0x000000d6cc10723c */ /* 0x040fe20000041810 */
[----:B------:R-:W1:Y:S07]  /*6c70*/  LDSM.16.M88.4 R212, [R243] ;  /* 0x00000000f3d4783b */ /* 0x000e6e0000000200 */
[-C--:B--2---:R-:W-:Y:S08]  /*6c80*/  HMMA.16816.F32.BF16 R20, R204, R216.reuse, R20 ;  /* 0x000000d8cc14723c */ /* 0x084ff00000041814 */
[C---:B------:R-:W-:Y:S08]  /*6c90*/  HMMA.16816.F32.BF16 R24, R224.reuse, R216, R24 ;  /* 0x000000d8e018723c */ /* 0x040ff00000041818 */
[-C--:B------:R-:W-:Y:S08]  /*6ca0*/  HMMA.16816.F32.BF16 R28, R224, R218.reuse, R28 ;  /* 0x000000dae01c723c */ /* 0x080ff0000004181c */
[C---:B------:R-:W-:Y:S01]  /*6cb0*/  HMMA.16816.F32.BF16 R32, R204.reuse, R218, R32 ;  /* 0x000000dacc20723c */ /* 0x040fe20000041820 */
[----:B------:R-:W-:Y:S07]  /*6cc0*/  LDSM.16.M88.4 R216, [R239] ;  /* 0x00000000efd8783b */ /* 0x000fee0000000200 */
[-C--:B---3--:R-:W-:Y:S08]  /*6cd0*/  HMMA.16816.F32.BF16 R36, R204, R208.reuse, R36 ;  /* 0x000000d0cc24723c */ /* 0x088ff00000041824 */
[C---:B------:R-:W-:Y:S08]  /*6ce0*/  HMMA.16816.F32.BF16 R40, R224.reuse, R208, R40 ;  /* 0x000000d0e028723c */ /* 0x040ff00000041828 */
[-C--:B------:R-:W-:Y:S08]  /*6cf0*/  HMMA.16816.F32.BF16 R44, R224, R210.reuse, R44 ;  /* 0x000000d2e02c723c */ /* 0x080ff0000004182c */
[C---:B------:R-:W-:Y:S01]  /*6d00*/  HMMA.16816.F32.BF16 R48, R204.reuse, R210, R48 ;  /* 0x000000d2cc30723c */ /* 0x040fe20000041830 */
[----:B------:R-:W2:Y:S07]  /*6d10*/  LDSM.16.M88.4 R208, [R241] ;  /* 0x00000000f1d0783b */ /* 0x000eae0000000200 */
[-C--:B-1----:R-:W-:Y:S08]  /*6d20*/  HMMA.16816.F32.BF16 R52, R204, R212.reuse, R52 ;  /* 0x000000d4cc34723c */ /* 0x082ff00000041834 */
[C---:B------:R-:W-:Y:S08]  /*6d30*/  HMMA.16816.F32.BF16 R56, R224.reuse, R212, R56 ;  /* 0x000000d4e038723c */ /* 0x040ff00000041838 */
[-C--:B------:R-:W-:Y:S08]  /*6d40*/  HMMA.16816.F32.BF16 R60, R224, R214.reuse, R60 ;  /* 0x000000d6e03c723c */ /* 0x080ff0000004183c */
[C---:B------:R-:W-:Y:S01]  /*6d50*/  HMMA.16816.F32.BF16 R64, R204.reuse, R214, R64 ;  /* 0x000000d6cc40723c */ /* 0x040fe20000041840 */
[----:B------:R-:W1:Y:S07]  /*6d60*/  LDSM.16.M88.4 R212, [R240] ;  /* 0x00000000f0d4783b */ /* 0x000e6e0000000200 */
[-C--:B------:R-:W-:Y:S08]  /*6d70*/  HMMA.16816.F32.BF16 R68, R204, R220.reuse, R68 ;  /* 0x000000dccc44723c */ /* 0x080ff00000041844 */
[C---:B------:R-:W-:Y:S08]  /*6d80*/  HMMA.16816.F32.BF16 R72, R224.reuse, R220, R72 ;  /* 0x000000dce048723c */ /* 0x040ff00000041848 */
[-C--:B------:R-:W-:Y:S08]  /*6d90*/  HMMA.16816.F32.BF16 R76, R224, R222.reuse, R76 ;  /* 0x000000dee04c723c */ /* 0x080ff0000004184c */
[C---:B------:R-:W-:Y:S01]  /*6da0*/  HMMA.16816.F32.BF16 R80, R204.reuse, R222, R80 ;  /* 0x000000decc50723c */ /* 0x040fe20000041850 */
[----:B------:R-:W-:Y:S07]  /*6db0*/  LDSM.16.M88.4 R220, [R236+0x2000] ;  /* 0x00200000ecdc783b */ /* 0x000fee0000000200 */
[-C--:B--2---:R-:W-:Y:S08]  /*6dc0*/  HMMA.16816.F32.BF16 R84, R204, R208.reuse, R84 ;  /* 0x000000d0cc54723c */ /* 0x084ff00000041854 */
[C---:B------:R-:W-:Y:S08]  /*6dd0*/  HMMA.16816.F32.BF16 R88, R224.reuse, R208, R88 ;  /* 0x000000d0e058723c */ /* 0x040ff00000041858 */
[-C--:B------:R-:W-:Y:S08]  /*6de0*/  HMMA.16816.F32.BF16 R92, R224, R210.reuse, R92 ;  /* 0x000000d2e05c723c */ /* 0x080ff0000004185c */
[C---:B------:R-:W-:Y:S01]  /*6df0*/  HMMA.16816.F32.BF16 R96, R204.reuse, R210, R96 ;  /* 0x000000d2cc60723c */ /* 0x040fe20000041860 */
[----:B------:R-:W-:Y:S07]  /*6e00*/  LDSM.16.M88.4 R208, [R236] ;  /* 0x00000000ecd0783b */ /* 0x000fee0000000200 */
[-C--:B-1----:R-:W-:Y:S08]  /*6e10*/  HMMA.16816.F32.BF16 R100, R204, R212.reuse, R100 ;  /* 0x000000d4cc64723c */ /* 0x082ff00000041864 */
[C---:B------:R-:W-:Y:S08]  /*6e20*/  HMMA.16816.F32.BF16 R104, R224.reuse, R212, R104 ;  /* 0x000000d4e068723c */ /* 0x040ff00000041868 */
[-C--:B------:R-:W-:Y:S08]  /*6e30*/  HMMA.16816.F32.BF16 R108, R224, R214.reuse, R108 ;  /* 0x000000d6e06c723c */ /* 0x080ff0000004186c */
[C---:B------:R-:W-:Y:S01]  /*6e40*/  HMMA.16816.F32.BF16 R112, R204.reuse, R214, R112 ;  /* 0x000000d6cc70723c */ /* 0x040fe20000041870 */
[----:B------:R-:W1:Y:S07]  /*6e50*/  LDSM.16.M88.4 R212, [R231] ;  /* 0x00000000e7d4783b */ /* 0x000e6e0000000200 */
[-C--:B------:R-:W-:Y:S08]  /*6e60*/  HMMA.16816.F32.BF16 R116, R204, R216.reuse, R116 ;  /* 0x000000d8cc74723c */ /* 0x080ff00000041874 */
[C---:B------:R-:W-:Y:S08]  /*6e70*/  HMMA.16816.F32.BF16 R120, R224.reuse, R216, R120 ;  /* 0x000000d8e078723c */ /* 0x040ff00000041878 */
[-C--:B------:R-:W-:Y:S01]  /*6e80*/  HMMA.16816.F32.BF16 R124, R224, R218.reuse, R124 ;  /* 0x000000dae07c723c */ /* 0x080fe2000004187c */
[----:B------:R-:W2:Y:S07]  /*6e90*/  LDSM.16.M88.4 R224, [R231+0x800] ;  /* 0x00080000e7e0783b */ /* 0x000eae0000000200 */
[----:B------:R-:W-:Y:S01]  /*6ea0*/  HMMA.16816.F32.BF16 R128, R204, R218, R128 ;  /* 0x000000dacc80723c */ /* 0x000fe20000041880 */
[----:B------:R-:W3:Y:S07]  /*6eb0*/  LDSM.16.M88.4 R204, [R231+0x1000] ;  /* 0x00100000e7cc783b */ /* 0x000eee0000000200 */
[-C--:B-1----:R-:W-:Y:S01]  /*6ec0*/  HMMA.16816.F32.BF16 R4, R208, R212.reuse, R4 ;  /* 0x000000d4d004723c */ /* 0x082fe20000041804 */
[----:B------:R-:W-:Y:S07]  /*6ed0*/  LDSM.16.M88.4 R216, [R231+0x2000] ;  /* 0x00200000e7d8783b */ /* 0x000fee0000000200 */
[C---:B------:R-:W-:Y:S08]  /*6ee0*/  HMMA.16816.F32.BF16 R8, R220.reuse, R212, R8 ;  /* 0x000000d4dc08723c */ /* 0x040ff00000041808 */
[-C--:B------:R-:W-:Y:S08]  /*6ef0*/  HMMA.16816.F32.BF16 R12, R220, R214.reuse, R12 ;  /* 0x000000d6dc0c723c */ /* 0x080ff0000004180c */
[C---:B------:R-:W-:Y:S01]  /*6f00*/  HMMA.16816.F32.BF16 R16, R208.reuse, R214, R16 ;  /* 0x000000d6d010723c */ /* 0x040fe20000041810 */
[----:B------:R-:W1:Y:S07]  /*6f10*/  LDSM.16.M88.4 R212, [R231+0x1800] ;  /* 0x00180000e7d4783b */ /* 0x000e6e0000000200 */
[-C--:B--2---:R-:W-:Y:S08]  /*6f20*/  HMMA.16816.F32.BF16 R20, R208, R224.reuse, R20 ;  /* 0x000000e0d014723c */ /* 0x084ff00000041814 */
[C---:B------:R-:W-:Y:S08]  /*6f30*/  HMMA.16816.F32.BF16 R24, R220.reuse, R224, R24 ;  /* 0x000000e0dc18723c */ /* 0x040ff00000041818 */
[-C--:B------:R-:W-:Y:S08]  /*6f40*/  HMMA.16816.F32.BF16 R28, R220, R226.reuse, R28 ;  /* 0x000000e2dc1c723c */ /* 0x080ff0000004181c */
[C---:B------:R-:W-:Y:S01]  /*6f50*/  HMMA.16816.F32.BF16 R32, R208.reuse, R226, R32 ;  /* 0x000000e2d020723c */ /* 0x040fe20000041820 */
[----:B------:R-:W-:Y:S07]  /*6f60*/  LDSM.16.M88.4 R224, [R231+0x3800] ;  /* 0x00380000e7e0783b */ /* 0x000fee0000000200 */
[-C--:B---3--:R-:W-:Y:S08]  /*6f70*/  HMMA.16816.F32.BF16 R36, R208, R204.reuse, R36 ;  /* 0x000000ccd024723c */ /* 0x088ff00000041824 */
[C---:B------:R-:W-:Y:S08]  /*6f80*/  HMMA.16816.F32.BF16 R40, R220.reuse, R204, R40 ;  /* 0x000000ccdc28723c */ /* 0x040ff00000041828 */
[-C--:B------:R-:W-:Y:S08]  /*6f90*/  HMMA.16816.F32.BF16 R44, R220, R206.reuse, R44 ;  /* 0x000000cedc2c723c */ /* 0x080ff0000004182c */
[C---:B------:R-:W-:Y:S01]  /*6fa0*/  HMMA.16816.F32.BF16 R48, R208.reuse, R206, R48 ;  /* 0x000000ced030723c */ /* 0x040fe20000041830 */
[----:B------:R-:W2:Y:S07]  /*6fb0*/  LDSM.16.M88.4 R204, [R231+0x2800] ;  /* 0x00280000e7cc783b */ /* 0x000eae0000000200 */
[-C--:B-1----:R-:W-:Y:S08]  /*6fc0*/  HMMA.16816.F32.BF16 R52, R208, R212.reuse, R52 ;  /* 0x000000d4d034723c */ /* 0x082ff00000041834 */
[C---:B------:R-:W-:Y:S08]  /*6fd0*/  HMMA.16816.F32.BF16 R56, R220.reuse, R212, R56 ;  /* 0x000000d4dc38723c */ /* 0x040ff00000041838 */
[-C--:B------:R-:W-:Y:S08]  /*6fe0*/  HMMA.16816.F32.BF16 R60, R220, R214.reuse, R60 ;  /* 0x000000d6dc3c723c */ /* 0x080ff0000004183c */
[C---:B------:R-:W-:Y:S01]  /*6ff0*/  HMMA.16816.F32.BF16 R64, R208.reuse, R214, R64 ;  /* 0x000000d6d040723c */ /* 0x040fe20000041840 */
[----:B------:R-:W1:Y:S01]  /*7000*/  LDSM.16.M88.4 R212, [R231+0x3000] ;  /* 0x00300000e7d4783b */ /* 0x000e620000000200 */
[----:B------:R-:W-:Y:S06]  /*7010*/  DEPBAR.LE SB0, 0x0 ;  /* 0x000080000000791a */ /* 0x000fec0000000000 */
[-C--:B------:R-:W-:Y:S01]  /*7020*/  HMMA.16816.F32.BF16 R68, R208, R216.reuse, R68 ;  /* 0x000000d8d044723c */ /* 0x080fe20000041844 */
[----:B------:R-:W-:Y:S07]  /*7030*/  BAR.SYNC.DEFER_BLOCKING 0x0 ;  /* 0x0000000000007b1d */ /* 0x000fee0000010000 */
[C---:B------:R-:W-:Y:S08]  /*7040*/  HMMA.16816.F32.BF16 R72, R220.reuse, R216, R72 ;  /* 0x000000d8dc48723c */ /* 0x040ff00000041848 */
[-C--:B------:R-:W-:Y:S08]  /*7050*/  HMMA.16816.F32.BF16 R76, R220, R218.reuse, R76 ;  /* 0x000000dadc4c723c */ /* 0x080ff0000004184c */
[C---:B------:R-:W-:Y:S08]  /*7060*/  HMMA.16816.F32.BF16 R80, R208.reuse, R218, R80 ;  /* 0x000000dad050723c */ /* 0x040ff00000041850 */
[-C--:B--2---:R-:W-:Y:S08]  /*7070*/  HMMA.16816.F32.BF16 R84, R208, R204.reuse, R84 ;  /* 0x000000ccd054723c */ /* 0x084ff00000041854 */
[C---:B------:R-:W-:Y:S08]  /*7080*/  HMMA.16816.F32.BF16 R88, R220.reuse, R204, R88 ;  /* 0x000000ccdc58723c */ /* 0x040ff00000041858 */
[-C--:B------:R-:W-:Y:S08]  /*7090*/  HMMA.16816.F32.BF16 R92, R220, R206.reuse, R92 ;  /* 0x000000cedc5c723c */ /* 0x080ff0000004185c */
[C---:B------:R-:W-:Y:S08]  /*70a0*/  HMMA.16816.F32.BF16 R96, R208.reuse, R206, R96 ;  /* 0x000000ced060723c */ /* 0x040ff00000041860 */
[-C--:B-1----:R-:W-:Y:S08]  /*70b0*/  HMMA.16816.F32.BF16 R100, R208, R212.reuse, R100 ;  /* 0x000000d4d064723c */ /* 0x082ff00000041864 */
[C---:B------:R-:W-:Y:S08]  /*70c0*/  HMMA.16816.F32.BF16 R104, R220.reuse, R212, R104 ;  /* 0x000000d4dc68723c */ /* 0x040ff00000041868 */
[-C--:B------:R-:W-:Y:S08]  /*70d0*/  HMMA.16816.F32.BF16 R108, R220, R214.reuse, R108 ;  /* 0x000000d6dc6c723c */ /* 0x080ff0000004186c */
[C---:B------:R-:W-:Y:S08]  /*70e0*/  HMMA.16816.F32.BF16 R112, R208.reuse, R214, R112 ;  /* 0x000000d6d070723c */ /* 0x040ff00000041870 */
[-C--:B------:R-:W-:Y:S08]  /*70f0*/  HMMA.16816.F32.BF16 R116, R208, R224.reuse, R116 ;  /* 0x000000e0d074723c */ /* 0x080ff00000041874 */
[C---:B------:R-:W-:Y:S08]  /*7100*/  HMMA.16816.F32.BF16 R120, R220.reuse, R224, R120 ;  /* 0x000000e0dc78723c */ /* 0x040ff00000041878 */
[-C--:B------:R-:W-:Y:S08]  /*7110*/  HMMA.16816.F32.BF16 R124, R220, R226.reuse, R124 ;  /* 0x000000e2dc7c723c */ /* 0x080ff0000004187c */
[----:B------:R-:W-:Y:S01]  /*7120*/  HMMA.16816.F32.BF16 R128, R208, R226, R128 ;  /* 0x000000e2d080723c */ /* 0x000fe20000041880 */
[----:B------:R-:W-:-:S07]  /*7130*/  @P0 BRA `(.L_x_90) ;  /* 0xfffff06000000947 */ /* 0x000fce000383ffff */
.L_x_89:
        /* <DEDUP_REMOVED lines=145> */
[----:B------:R-:W-:Y:S02]  /*7a50*/  FMNMX.FTZ R0, R127, R0, !PT ;  /* 0x000000007f007209 */ /* 0x000fe40007810000 */
[----:B------:R-:W-:Y:S01]  /*7a60*/  FMNMX.FTZ R134, R124, R2, !PT ;  /* 0x000000027c867209 */ /* 0x000fe20007810000 */
[----:B------:R-:W2:Y:S03]  /*7a70*/  SHFL.BFLY PT, R135, R3, 0x2, 0x1f ;  /* 0x0c401f0003877f89 */ /* 0x000ea600000e0000 */
[----:B------:R-:W-:Y:S05]  /*7a80*/  FMNMX.FTZ R134, R125, R134, !PT ;  /* 0x000000867d867209 */ /* 0x000fea0007810000 */
[----:B------:R-:W3:Y:S01]  /*7a90*/  SHFL.BFLY PT, R2, R0, 0x2, 0x1f ;  /* 0x0c401f0000027f89 */ /* 0x000ee200000e0000 */
[----:B-1----:R-:W-:Y:S07]  /*7aa0*/  FMNMX.FTZ R136, R136, R205, !PT ;  /* 0x000000cd88887209 */ /* 0x002fee0007810000 */
[----:B------:R-:W1:Y:S01]  /*7ab0*/  SHFL.BFLY PT, R204, R134, 0x2, 0x1f ;  /* 0x0c401f0086cc7f89 */ /* 0x000e6200000e0000 */
[----:B------:R-:W-:Y:S02]  /*7ac0*/  FSETP.NEU.FTZ.AND P1, PT, R136, -INF , PT ;  /* 0xff8000008800780b */ /* 0x000fe40003f3d000 */
[----:B--2---:R-:W-:Y:S05]  /*7ad0*/  FMNMX.FTZ R135, R3, R135, !PT ;  /* 0x0000008703877209 */ /* 0x004fea0007810000 */
[----:B------:R-:W-:Y:S04]  /*7ae0*/  STL [R1+0xbc], R136 ;  /* 0x0000bc8801007387 */ /* 0x000fe80000100800 */
[----:B------:R-:W2:Y:S01]  /*7af0*/  SHFL.BFLY PT, R206, R135, 0x1, 0x1f ;  /* 0x0c201f0087ce7f89 */ /* 0x000ea200000e0000 */
[----:B---3--:R-:W-:Y:S01]  /*7b00*/  FMNMX.FTZ R2, R0, R2, !PT ;  /* 0x0000000200027209 */ /* 0x008fe20007810000 */
[----:B------:R-:W-:Y:S04]  /*7b10*/  FADD.FTZ R0, -R136, R132 ;  /* 0x0000008488007221 */ /* 0x000fe80000010100 */
[----:B------:R-:W-:Y:S02]  /*7b20*/  FMUL.FTZ R0, R0, c[0x0][0x23c] ;  /* 0x00008f0000007a20 */ /* 0x000fe40000410000 */
[----:B------:R-:W3:Y:S02]  /*7b30*/  SHFL.BFLY PT, R3, R2, 0x1, 0x1f ;  /* 0x0c201f0002037f89 */ /* 0x000ee400000e0000 */
[----:B------:R4:W-:Y:S01]  /*7b40*/  MUFU.EX2 R132, R0 ;  /* 0x0000000000847308 */ /* 0x0009e20000000800 */
[----:B-1----:R-:W-:Y:S05]  /*7b50*/  FMNMX.FTZ R134, R134, R204, !PT ;  /* 0x000000cc86867209 */ /* 0x002fea0007810000 */
[----:B------:R-:W1:Y:S01]  /*7b60*/  SHFL.BFLY PT, R204, R134, 0x1, 0x1f ;  /* 0x0c201f0086cc7f89 */ /* 0x000e6200000e0000 */
[----:B--2---:R-:W-:Y:S07]  /*7b70*/  FMNMX.FTZ R135, R135, R206, !PT ;  /* 0x000000ce87877209 */ /* 0x004fee0007810000 */
[----:B------:R-:W-:Y:S01]  /*7b80*/  STL [R1+0xc0], R135 ;  /* 0x0000c08701007387 */ /* 0x000fe20000100800 */
[----:B---3--:R-:W-:Y:S01]  /*7b90*/  FMNMX.FTZ R3, R2, R3, !PT ;  /* 0x0000000302037209 */ /* 0x008fe20007810000 */
[----:B----4-:R-:W-:Y:S04]  /*7ba0*/  FADD.FTZ R0, -R135, R133 ;  /* 0x0000008587007221 */ /* 0x010fe80000010100 */
[----:B------:R-:W-:Y:S02]  /*7bb0*/  FMUL.FTZ R205, R3, c[0x0][0x23c] ;  /* 0x00008f0003cd7a20 */ /* 0x000fe40000410000 */
[----:B------:R-:W-:Y:S01]  /*7bc0*/  FMUL.FTZ R0, R0, c[0x0][0x23c] ;  /* 0x00008f0000007a20 */ /* 0x000fe20000410000 */
[----:B-1----:R-:W-:Y:S03]  /*7bd0*/  FMNMX.FTZ R134, R134, R204, !PT ;  /* 0x000000cc86867209 */ /* 0x002fe60007810000 */
[----:B------:R1:W-:Y:S02]  /*7be0*/  MUFU.EX2 R133, R0 ;  /* 0x0000000000857308 */ /* 0x0003e40000000800 */
[----:B------:R-:W-:Y:S01]  /*7bf0*/  STL [R1+0xc4], R134 ;  /* 0x0000c48601007387 */ /* 0x000fe20000100800 */
[C---:B------:R-:W-:Y:S03]  /*7c00*/  FMUL.FTZ R204, R134.reuse, c[0x0][0x23c] ;  /* 0x00008f0086cc7a20 */ /* 0x040fe60000410000 */
[----:B------:R2:W-:Y:S01]  /*7c10*/  STL [R1+0xc8], R3 ;  /* 0x0000c80301007387 */ /* 0x0005e20000100800 */
[----:B-1----:R-:W-:Y:S02]  /*7c20*/  FADD.FTZ R0, -R134, R137 ;  /* 0x0000008986007221 */ /* 0x002fe40000010100 */
[----:B------:R-:W-:Y:S02]  /*7c30*/  FMUL.FTZ R137, R136, c[0x0][0x23c] ;  /* 0x00008f0088897a20 */ /* 0x000fe40000410000 */
[----:B------:R-:W-:Y:S03]  /*7c40*/  FMUL.FTZ R0, R0, c[0x0][0x23c] ;  /* 0x00008f0000007a20 */ /* 0x000fe60000410000 */
[----:B------:R-:W-:Y:S01]  /*7c50*/  FSEL R137, R137, RZ, P1 ;  /* 0x000000ff89897208 */ /* 0x000fe20000800000 */
[----:B------:R1:W-:Y:S01]  /*7c60*/  MUFU.EX2 R2, R0 ;  /* 0x0000000000027308 */ /* 0x0003e20000000800 */
[----:B------:R-:W-:Y:S03]  /*7c70*/  FSETP.NEU.FTZ.AND P1, PT, R135, -INF , PT ;  /* 0xff8000008700780b */ /* 0x000fe60003f3d000 */
[--C-:B------:R-:W-:Y:S02]  /*7c80*/  FFMA.FTZ R21, R21, c[0x0][0x23c], -R137.reuse ;  /* 0x00008f0015157a23 */ /* 0x100fe40000010889 */
[--C-:B------:R-:W-:Y:S02]  /*7c90*/  FFMA.FTZ R4, R4, c[0x0][0x23c], -R137.reuse ;  /* 0x00008f0004047a23 */ /* 0x100fe40000010889 */
[--C-:B------:R-:W-:Y:S02]  /*7ca0*/  FFMA.FTZ R32, R32, c[0x0][0x23c], -R137.reuse ;  /* 0x00008f0020207a23 */ /* 0x100fe40000010889 */
        /* <DEDUP_REMOVED lines=8> */
[--C-:B------:R-:W-:Y:S02]  /*7d30*/  FFMA.FTZ R48, R48, c[0x0][0x23c], -R137.reuse ;  /* 0x00008f0030307a23 */ /* 0x100fe40000010889 */
[----:B-1----:R-:W-:Y:S02]  /*7d40*/  FADD.FTZ R0, -R3, R138 ;  /* 0x0000008a03007221 */ /* 0x002fe40000010100 */
[----:B------:R-:W-:Y:S02]  /*7d50*/  FMUL.FTZ R138, R135, c[0x0][0x23c] ;  /* 0x00008f00878a7a20 */ /* 0x000fe40000410000 */
[--C-:B------:R-:W-:Y:S01]  /*7d60*/  FFMA.FTZ R49, R49, c[0x0][0x23c], -R137.reuse ;  /* 0x00008f0031317a23 */ /* 0x100fe20000010889 */
[----:B------:R-:W-:Y:S01]  /*7d70*/  MUFU.EX2 R221, R20 ;  /* 0x0000001400dd7308 */ /* 0x000fe20000000800 */
[--C-:B------:R-:W-:Y:S01]  /*7d80*/  FFMA.FTZ R5, R5, c[0x0][0x23c], -R137.reuse ;  /* 0x00008f0005057a23 */ /* 0x100fe20000010889 */
[----:B------:R-:W-:Y:S01]  /*7d90*/  FSEL R138, R138, RZ, P1 ;  /* 0x000000ff8a8a7208 */ /* 0x000fe20000800000 */
[--C-:B------:R-:W-:Y:S01]  /*7da0*/  FFMA.FTZ R53, R53, c[0x0][0x23c], -R137.reuse ;  /* 0x00008f0035357a23 */ /* 0x100fe20000010889 */
[----:B------:R-:W-:Y:S01]  /*7db0*/  FSETP.NEU.FTZ.AND P1, PT, R134, -INF , PT ;  /* 0xff8000008600780b */ /* 0x000fe20003f3d000 */
[----:B------:R-:W-:Y:S02]  /*7dc0*/  FFMA.FTZ R52, R52, c[0x0][0x23c], -R137 ;  /* 0x00008f0034347a23 */ /* 0x000fe40000010889 */
[--C-:B------:R-:W-:Y:S01]  /*7dd0*/  FFMA.FTZ R23, R23, c[0x0][0x23c], -R138.reuse ;  /* 0x00008f0017177a23 */ /* 0x100fe2000001088a */
[----:B------:R-:W-:Y:S01]  /*7de0*/  FSEL R204, R204, RZ, P1 ;  /* 0x000000ffcccc7208 */ /* 0x000fe20000800000 */
[--C-:B------:R-:W-:Y:S01]  /*7df0*/  FFMA.FTZ R34, R34, c[0x0][0x23c], -R138.reuse ;  /* 0x00008f0022227a23 */ /* 0x100fe2000001088a */
[----:B------:R-:W-:Y:S01]  /*7e00*/  MUFU.EX2 R213, R5 ;  /* 0x0000000500d57308 */ /* 0x000fe20000000800 */
[----:B------:R-:W-:Y:S01]  /*7e10*/  FSETP.NEU.FTZ.AND P1, PT, R3, -INF , PT ;  /* 0xff8000000300780b */ /* 0x000fe20003f3d000 */
[--C-:B------:R-:W-:Y:S02]  /*7e20*/  FFMA.FTZ R38, R38, c[0x0][0x23c], -R138.reuse ;  /* 0x00008f0026267a23 */ /* 0x100fe4000001088a */
[--C-:B------:R-:W-:Y:S01]  /*7e30*/  FFMA.FTZ R39, R39, c[0x0][0x23c], -R138.reuse ;  /* 0x00008f0027277a23 */ /* 0x100fe2000001088a */
[----:B------:R-:W-:Y:S01]  /*7e40*/  FSEL R205, R205, RZ, P1 ;  /* 0x000000ffcdcd7208 */ /* 0x000fe20000800000 */
[----:B------:R-:W-:Y:S02]  /*7e50*/  FFMA.FTZ R22, R22, c[0x0][0x23c], -R138 ;  /* 0x00008f0016167a23 */ /* 0x000fe4000001088a */
[----:B------:R-:W-:Y:S02]  /*7e60*/  FFMA.FTZ R72, R72, c[0x0][0x23c], -R204 ;  /* 0x00008f0048487a23 */ /* 0x000fe400000108cc */
[----:B--2---:R-:W1:Y:S01]  /*7e70*/  MUFU.EX2 R3, R21 ;  /* 0x0000001500037308 */ /* 0x004e620000000800 */
[----:B------:R-:W-:Y:S02]  /*7e80*/  FFMA.FTZ R35, R35, c[0x0][0x23c], -R138 ;  /* 0x00008f0023237a23 */ /* 0x000fe4000001088a */
[--C-:B------:R-:W-:Y:S02]  /*7e90*/  FFMA.FTZ R28, R28, c[0x0][0x23c], -R204.reuse ;  /* 0x00008f001c1c7a23 */ /* 0x100fe400000108cc */
[--C-:B------:R-:W-:Y:S02]  /*7ea0*/  FFMA.FTZ R29, R29, c[0x0][0x23c], -R204.reuse ;  /* 0x00008f001d1d7a23 */ /* 0x100fe400000108cc */
[--C-:B------:R-:W-:Y:S02]  /*7eb0*/  FFMA.FTZ R30, R30, c[0x0][0x23c], -R205.reuse ;  /* 0x00008f001e1e7a23 */ /* 0x100fe400000108cd */
[--C-:B------:R-:W-:Y:S01]  /*7ec0*/  FFMA.FTZ R31, R31, c[0x0][0x23c], -R205.reuse ;  /* 0x00008f001f1f7a23 */ /* 0x100fe200000108cd */
[----:B------:R-:W-:Y:S01]  /*7ed0*/  MUFU.EX2 R220, R22 ;  /* 0x0000001600dc7308 */ /* 0x000fe20000000800 */
[--C-:B------:R-:W-:Y:S02]  /*7ee0*/  FFMA.FTZ R40, R40, c[0x0][0x23c], -R204.reuse ;  /* 0x00008f0028287a23 */ /* 0x100fe400000108cc */
[----:B------:R-:W-:Y:S02]  /*7ef0*/  FFMA.FTZ R41, R41, c[0x0][0x23c], -R204 ;  /* 0x00008f0029297a23 */ /* 0x000fe400000108cc */
[--C-:B------:R-:W-:Y:S02]  /*7f00*/  FFMA.FTZ R18, R18, c[0x0][0x23c], -R138.reuse ;  /* 0x00008f0012127a23 */ /* 0x100fe4000001088a */
[--C-:B------:R-:W-:Y:S02]  /*7f10*/  FFMA.FTZ R19, R19, c[0x0][0x23c], -R138.reuse ;  /* 0x00008f0013137a23 */ /* 0x100fe4000001088a */
[--C-:B------:R-:W-:Y:S01]  /*7f20*/  FFMA.FTZ R6, R6, c[0x0][0x23c], -R138.reuse ;  /* 0x00008f0006067a23 */ /* 0x100fe2000001088a */
[----:B------:R2:W-:Y:S01]  /*7f30*/  MUFU.EX2 R215, R16 ;  /* 0x0000001000d77308 */ /* 0x0005e20000000800 */
[----:B------:R-:W-:Y:S02]  /*7f40*/  FFMA.FTZ R7, R7, c[0x0][0x23c], -R138 ;  /* 0x00008f0007077a23 */ /* 0x000fe4000001088a */
[--C-:B------:R-:W-:Y:S01]  /*7f50*/  FFMA.FTZ R73, R73, c[0x0][0x23c], -R204.reuse ;  /* 0x00008f0049497a23 */ /* 0x100fe200000108cc */
[----:B-1----:R1:W-:Y:S01]  /*7f60*/  STL [R1+0xc], R3 ;  /* 0x00000c0301007387 */ /* 0x0023e20000100800 */
[--C-:B------:R-:W-:Y:S02]  /*7f70*/  FFMA.FTZ R74, R74, c[0x0][0x23c], -R205.reuse ;  /* 0x00008f004a4a7a23 */ /* 0x100fe400000108cd */
[--C-:B------:R-:W-:Y:S02]  /*7f80*/  FFMA.FTZ R75, R75, c[0x0][0x23c], -R205.reuse ;  /* 0x00008f004b4b7a23 */ /* 0x100fe400000108cd */
        /* <DEDUP_REMOVED lines=8> */
[--C-:B------:R-:W-:Y:S02]  /*8010*/  FFMA.FTZ R14, R14, c[0x0][0x23c], -R205.reuse ;  /* 0x00008f000e0e7a23 */ /* 0x100fe400000108cd */
[--C-:B------:R-:W-:Y:S02]  /*8020*/  FFMA.FTZ R15, R15, c[0x0][0x23c], -R205.reuse ;  /* 0x00008f000f0f7a23 */ /* 0x100fe400000108cd */
[----:B--2---:R-:W-:Y:S02]  /*8030*/  FMUL.FTZ R16, R132, R152 ;  /* 0x0000009884107220 */ /* 0x004fe40000410000 */
[--C-:B------:R-:W-:Y:S02]  /*8040*/  FFMA.FTZ R42, R42, c[0x0][0x23c], -R205.reuse ;  /* 0x00008f002a2a7a23 */ /* 0x100fe400000108cd */
[----:B------:R-:W-:Y:S01]  /*8050*/  FFMA.FTZ R43, R43, c[0x0][0x23c], -R205 ;  /* 0x00008f002b2b7a23 */ /* 0x000fe200000108cd */
[----:B-1----:R-:W1:Y:S01]  /*8060*/  MUFU.EX2 R3, R23 ;  /* 0x0000001700037308 */ /* 0x002e620000000800 */
[----:B------:R-:W-:Y:S02]  /*8070*/  FMUL.FTZ R32, R132, R168 ;  /* 0x000000a884207220 */ /* 0x000fe40000410000 */
[----:B------:R-:W-:Y:S02]  /*8080*/  FFMA.FTZ R168, R116, c[0x0][0x23c], -R137 ;  /* 0x00008f0074a87a23 */ /* 0x000fe40000010889 */
[----:B------:R-:W-:Y:S02]  /*8090*/  FFMA.FTZ R116, R87, c[0x0][0x23c], -R138 ;  /* 0x00008f0057747a23 */ /* 0x000fe4000001088a */
[--C-:B------:R-:W-:Y:S02]  /*80a0*/  FFMA.FTZ R44, R44, c[0x0][0x23c], -R204.reuse ;  /* 0x00008f002c2c7a23 */ /* 0x100fe400000108cc */
[----:B------:R-:W-:Y:S01]  /*80b0*/  FFMA.FTZ R45, R45, c[0x0][0x23c], -R204 ;  /* 0x00008f002d2d7a23 */ /* 0x000fe200000108cc */
[----:B------:R2:W3:Y:S01]  /*80c0*/  MUFU.EX2 R223, R17 ;  /* 0x0000001100df7308 */ /* 0x0004e20000000800 */
[--C-:B------:R-:W-:Y:S02]  /*80d0*/  FFMA.FTZ R46, R46, c[0x0][0x23c], -R205.reuse ;  /* 0x00008f002e2e7a23 */ /* 0x100fe400000108cd */
[--C-:B------:R-:W-:Y:S02]  /*80e0*/  FFMA.FTZ R50, R50, c[0x0][0x23c], -R138.reuse ;  /* 0x00008f0032327a23 */ /* 0x100fe4000001088a */
[--C-:B------:R-:W-:Y:S02]  /*80f0*/  FFMA.FTZ R51, R51, c[0x0][0x23c], -R138.reuse ;  /* 0x00008f0033337a23 */ /* 0x100fe4000001088a */
[--C-:B------:R-:W-:Y:S02]  /*8100*/  FFMA.FTZ R54, R54, c[0x0][0x23c], -R138.reuse ;  /* 0x00008f0036367a23 */ /* 0x100fe4000001088a */
[----:B------:R-:W-:Y:S01]  /*8110*/  FFMA.FTZ R55, R55, c[0x0][0x23c], -R138 ;  /* 0x00008f0037377a23 */ /* 0x000fe2000001088a */
[----:B------:R4:W-:Y:S01]  /*8120*/  MUFU.EX2 R214, R18 ;  /* 0x0000001200d67308 */ /* 0x0009e20000000800 */
[--C-:B------:R-:W-:Y:S02]  /*8130*/  FFMA.FTZ R56, R56, c[0x0][0x23c], -R204.reuse ;  /* 0x00008f0038387a23 */ /* 0x100fe400000108cc */
[--C-:B------:R-:W-:Y:S01]  /*8140*/  FFMA.FTZ R57, R57, c[0x0][0x23c], -R204.reuse ;  /* 0x00008f0039397a23 */ /* 0x100fe200000108cc */
[----:B-1----:R1:W-:Y:S01]  /*8150*/  STL [R1+0x8], R3 ;  /* 0x0000080301007387 */ /* 0x0023e20000100800 */
[--C-:B------:R-:W-:Y:S02]  /*8160*/  FFMA.FTZ R58, R58, c[0x0][0x23c], -R205.reuse ;  /* 0x00008f003a3a7a23 */ /* 0x100fe400000108cd */
[----:B------:R-:W-:Y:S01]  /*8170*/  FFMA.FTZ R59, R59, c[0x0][0x23c], -R205 ;  /* 0x00008f003b3b7a23 */ /* 0x000fe200000108cd */
[----:B------:R-:W3:Y:S01]  /*8180*/  LDSM.16.MT88.4 R20, [R139+0x8000] ;  /* 0x008000008b14783b */ /* 0x000ee20000004200 */
[----:B------:R-:W-:Y:S01]  /*8190*/  FFMA.FTZ R60, R60, c[0x0][0x23c], -R204 ;  /* 0x00008f003c3c7a23 */ /* 0x000fe200000108cc */
[----:B------:R3:W3:Y:S01]  /*81a0*/  MUFU.EX2 R222, R19 ;  /* 0x0000001300de7308 */ /* 0x0006e20000000800 */
[--C-:B------:R-:W-:Y:S02]  /*81b0*/  FFMA.FTZ R64, R64, c[0x0][0x23c], -R137.reuse ;  /* 0x00008f0040407a23 */ /* 0x100fe40000010889 */
[----:B------:R-:W-:Y:S02]  /*81c0*/  FFMA.FTZ R65, R65, c[0x0][0x23c], -R137 ;  /* 0x00008f0041417a23 */ /* 0x000fe40000010889 */
[----:B--2---:R-:W-:Y:S01]  /*81d0*/  FMUL.FTZ R17, R132, R153 ;  /* 0x0000009984117220 */ /* 0x004fe20000410000 */
[----:B------:R2:W-:Y:S01]  /*81e0*/  STL [R1+0x14], R4 ;  /* 0x0000140401007387 */ /* 0x0005e20000100800 */
[----:B------:R-:W-:Y:S02]  /*81f0*/  FFMA.FTZ R66, R66, c[0x0][0x23c], -R138 ;  /* 0x00008f0042427a23 */ /* 0x000fe4000001088a */
[----:B------:R-:W-:Y:S01]  /*8200*/  FMUL.FTZ R0, R0, c[0x0][0x23c] ;  /* 0x00008f0000007a20 */ /* 0x000fe20000410000 */
[----:B------:R2:W-:Y:S01]  /*8210*/  MUFU.EX2 R218, R12 ;  /* 0x0000000c00da7308 */ /* 0x0005e20000000800 */
[--C-:B------:R-:W-:Y:S02]  /*8220*/  FFMA.FTZ R8, R8, c[0x0][0x23c], -R204.reuse ;  /* 0x00008f0008087a23 */ /* 0x100fe400000108cc */
[--C-:B------:R-:W-:Y:S02]  /*8230*/  FFMA.FTZ R9, R9, c[0x0][0x23c], -R204.reuse ;  /* 0x00008f0009097a23 */ /* 0x100fe400000108cc */
[----:B----4-:R-:W-:Y:S02]  /*8240*/  FMUL.FTZ R18, R133, R154 ;  /* 0x0000009a85127220 */ /* 0x010fe40000410000 */
[--C-:B------:R-:W-:Y:S02]  /*8250*/  FFMA.FTZ R10, R10, c[0x0][0x23c], -R205.reuse ;  /* 0x00008f000a0a7a23 */ /* 0x100fe400000108cd */
[--C-:B------:R-:W-:Y:S01]  /*8260*/  FFMA.FTZ R11, R11, c[0x0][0x23c], -R205.reuse ;  /* 0x00008f000b0b7a23 */ /* 0x100fe200000108cd */
[----:B-1----:R-:W1:Y:S01]  /*8270*/  MUFU.EX2 R3, R33 ;  /* 0x0000002100037308 */ /* 0x002e620000000800 */
[----:B------:R-:W-:Y:S01]  /*8280*/  FMUL.FTZ R5, R132, R145 ;  /* 0x0000009184057220 */ /* 0x000fe20000410000 */
[----:B------:R-:W-:Y:S01]  /*8290*/  F2FP.BF16.PACK_AB R145, R212, R208 ;  /* 0x000000d0d491723e */ /* 0x000fe200000010ff */
[----:B------:R-:W-:Y:S01]  /*82a0*/  FMUL.FTZ R6, R133, R146 ;  /* 0x0000009285067220 */ /* 0x000fe20000410000 */
[----:B---3--:R-:W-:Y:S01]  /*82b0*/  F2FP.BF16.PACK_AB R146, R223, R215 ;  /* 0x000000d7df92723e */ /* 0x008fe200000010ff */
[C---:B------:R-:W-:Y:S02]  /*82c0*/  FMUL.FTZ R19, R133.reuse, R155 ;  /* 0x0000009b85137220 */ /* 0x040fe40000410000 */
[----:B------:R-:W-:Y:S01]  /*82d0*/  LDSM.16.MT88.4 R152, [R229+0x8000] ;  /* 0x00800000e598783b */ /* 0x000fe20000004200 */
[----:B------:R-:W-:Y:S01]  /*82e0*/  FMUL.FTZ R7, R133, R147 ;  /* 0x0000009385077220 */ /* 0x000fe20000410000 */
[----:B------:R-:W-:Y:S01]  /*82f0*/  F2FP.BF16.PACK_AB R147, R222, R214 ;  /* 0x000000d6de93723e */ /* 0x000fe200000010ff */
[----:B------:R-:W-:Y:S01]  /*8300*/  MUFU.EX2 R0, R0 ;  /* 0x0000000000007308 */ /* 0x000fe20000000800 */
[--C-:B------:R-:W-:Y:S02]  /*8310*/  FFMA.FTZ R24, R24, c[0x0][0x23c], -R204.reuse ;  /* 0x00008f0018187a23 */ /* 0x100fe400000108cc */
[----:B------:R-:W-:Y:S02]  /*8320*/  FFMA.FTZ R25, R25, c[0x0][0x23c], -R204 ;  /* 0x00008f0019197a23 */ /* 0x000fe400000108cc */
[----:B--2---:R-:W-:Y:S02]  /*8330*/  FMUL.FTZ R12, R2, R148 ;  /* 0x00000094020c7220 */ /* 0x004fe40000410000 */
[--C-:B------:R-:W-:Y:S02]  /*8340*/  FFMA.FTZ R26, R26, c[0x0][0x23c], -R205.reuse ;  /* 0x00008f001a1a7a23 */ /* 0x100fe400000108cd */
[--C-:B------:R-:W-:Y:S01]  /*8350*/  FFMA.FTZ R27, R27, c[0x0][0x23c], -R205.reuse ;  /* 0x00008f001b1b7a23 */ /* 0x100fe200000108cd */
[----:B------:R-:W2:Y:S01]  /*8360*/  MUFU.EX2 R4, R34 ;  /* 0x0000002200047308 */ /* 0x000ea20000000800 */
[----:B------:R-:W-:Y:S02]  /*8370*/  FFMA.FTZ R47, R47, c[0x0][0x23c], -R205 ;  /* 0x00008f002f2f7a23 */ /* 0x000fe400000108cd */
[--C-:B------:R-:W-:Y:S01]  /*8380*/  FFMA.FTZ R67, R67, c[0x0][0x23c], -R138.reuse ;  /* 0x00008f0043437a23 */ /* 0x100fe2000001088a */
[----:B-1----:R1:W-:Y:S01]  /*8390*/  STL [R1+0x34], R3 ;  /* 0x0000340301007387 */ /* 0x0023e20000100800 */
[----:B------:R-:W-:Y:S02]  /*83a0*/  FMUL.FTZ R33, R132, R169 ;  /* 0x000000a984217220 */ /* 0x000fe40000410000 */
[--C-:B------:R-:W-:Y:S02]  /*83b0*/  FFMA.FTZ R169, R117, c[0x0][0x23c], -R137.reuse ;  /* 0x00008f0075a97a23 */ /* 0x100fe40000010889 */
[--C-:B------:R-:W-:Y:S01]  /*83c0*/  FFMA.FTZ R117, R98, c[0x0][0x23c], -R138.reuse ;  /* 0x00008f0062757a23 */ /* 0x100fe2000001088a */
[----:B------:R3:W-:Y:S01]  /*83d0*/  MUFU.EX2 R206, R8 ;  /* 0x0000000800ce7308 */ /* 0x0007e20000000800 */
[--C-:B------:R-:W-:Y:S02]  /*83e0*/  FFMA.FTZ R102, R102, c[0x0][0x23c], -R138.reuse ;  /* 0x00008f0066667a23 */ /* 0x100fe4000001088a */
[--C-:B------:R-:W-:Y:S02]  /*83f0*/  FFMA.FTZ R103, R103, c[0x0][0x23c], -R138.reuse ;  /* 0x00008f0067677a23 */ /* 0x100fe4000001088a */
[--C-:B------:R-:W-:Y:S02]  /*8400*/  FFMA.FTZ R114, R114, c[0x0][0x23c], -R138.reuse ;  /* 0x00008f0072727a23 */ /* 0x100fe4000001088a */
[--C-:B------:R-:W-:Y:S02]  /*8410*/  FFMA.FTZ R115, R115, c[0x0][0x23c], -R138.reuse ;  /* 0x00008f0073737a23 */ /* 0x100fe4000001088a */
[--C-:B------:R-:W-:Y:S01]  /*8420*/  FFMA.FTZ R118, R118, c[0x0][0x23c], -R138.reuse ;  /* 0x00008f0076767a23 */ /* 0x100fe2000001088a */
[----:B------:R-:W4:Y:S01]  /*8430*/  MUFU.EX2 R211, R9 ;  /* 0x0000000900d37308 */ /* 0x000f220000000800 */
[--C-:B------:R-:W-:Y:S02]  /*8440*/  FFMA.FTZ R119, R119, c[0x0][0x23c], -R138.reuse ;  /* 0x00008f0077777a23 */ /* 0x100fe4000001088a */
[--C-:B------:R-:W-:Y:S01]  /*8450*/  FFMA.FTZ R130, R130, c[0x0][0x23c], -R138.reuse ;  /* 0x00008f0082827a23 */ /* 0x100fe2000001088a */
[----:B--2---:R2:W-:Y:S01]  /*8460*/  STL [R1+0x10], R4 ;  /* 0x0000100401007387 */ /* 0x0045e20000100800 */
[----:B------:R-:W-:Y:S02]  /*8470*/  FMUL.FTZ R34, R133, R170 ;  /* 0x000000aa85227220 */ /* 0x000fe40000410000 */
[----:B------:R-:W-:Y:S02]  /*8480*/  FFMA.FTZ R170, R128, c[0x0][0x23c], -R137 ;  /* 0x00008f0080aa7a23 */ /* 0x000fe40000010889 */
[----:B------:R-:W-:Y:S01]  /*8490*/  FFMA.FTZ R128, R99, c[0x0][0x23c], -R138 ;  /* 0x00008f0063807a23 */ /* 0x000fe2000001088a */
[----:B-1----:R-:W1:Y:S01]  /*84a0*/  MUFU.EX2 R3, R35 ;  /* 0x0000002300037308 */ /* 0x002e620000000800 */
[--C-:B------:R-:W-:Y:S02]  /*84b0*/  FFMA.FTZ R94, R94, c[0x0][0x23c], -R205.reuse ;  /* 0x00008f005e5e7a23 */ /* 0x100fe400000108cd */
[--C-:B------:R-:W-:Y:S02]  /*84c0*/  FFMA.FTZ R104, R104, c[0x0][0x23c], -R204.reuse ;  /* 0x00008f0068687a23 */ /* 0x100fe400000108cc */
[----:B---3--:R-:W-:Y:S02]  /*84d0*/  FMUL.FTZ R8, R2, R140 ;  /* 0x0000008c02087220 */ /* 0x008fe40000410000 */
[--C-:B------:R-:W-:Y:S02]  /*84e0*/  FFMA.FTZ R105, R105, c[0x0][0x23c], -R204.reuse ;  /* 0x00008f0069697a23 */ /* 0x100fe400000108cc */
[--C-:B------:R-:W-:Y:S01]  /*84f0*/  FFMA.FTZ R108, R108, c[0x0][0x23c], -R204.reuse ;  /* 0x00008f006c6c7a23 */ /* 0x100fe200000108cc */
[----:B------:R3:W-:Y:S01]  /*8500*/  MUFU.EX2 R209, R10 ;  /* 0x0000000a00d17308 */ /* 0x0007e20000000800 */
[--C-:B------:R-:W-:Y:S02]  /*8510*/  FFMA.FTZ R109, R109, c[0x0][0x23c], -R204.reuse ;  /* 0x00008f006d6d7a23 */ /* 0x100fe400000108cc */
[--C-:B------:R-:W-:Y:S01]  /*8520*/  FFMA.FTZ R95, R95, c[0x0][0x23c], -R205.reuse ;  /* 0x00008f005f5f7a23 */ /* 0x100fe200000108cd */
[----:B----4-:R-:W-:Y:S01]  /*8530*/  F2FP.BF16.PACK_AB R140, R211, R206 ;  /* 0x000000ced38c723e */ /* 0x010fe200000010ff */
[----:B------:R-:W-:Y:S02]  /*8540*/  FMUL.FTZ R9, R2, R141 ;  /* 0x0000008d02097220 */ /* 0x000fe40000410000 */
[--C-:B------:R-:W-:Y:S02]  /*8550*/  FFMA.FTZ R106, R106, c[0x0][0x23c], -R205.reuse ;  /* 0x00008f006a6a7a23 */ /* 0x100fe400000108cd */
[--C-:B------:R-:W-:Y:S01]  /*8560*/  FFMA.FTZ R107, R107, c[0x0][0x23c], -R205.reuse ;  /* 0x00008f006b6b7a23 */ /* 0x100fe200000108cd */
[----:B--2---:R-:W2:Y:S01]  /*8570*/  MUFU.EX2 R4, R28 ;  /* 0x0000001c00047308 */ /* 0x004ea20000000800 */
[--C-:B------:R-:W-:Y:S02]  /*8580*/  FFMA.FTZ R110, R110, c[0x0][0x23c], -R205.reuse ;  /* 0x00008f006e6e7a23 */ /* 0x100fe400000108cd */
[--C-:B------:R-:W-:Y:S01]  /*8590*/  FFMA.FTZ R111, R111, c[0x0][0x23c], -R205.reuse ;  /* 0x00008f006f6f7a23 */ /* 0x100fe200000108cd */
[----:B-1----:R1:W-:Y:S01]  /*85a0*/  STL [R1+0x30], R3 ;  /* 0x0000300301007387 */ /* 0x0023e20000100800 */
[----:B------:R-:W-:Y:S02]  /*85b0*/  FMUL.FTZ R35, R133, R171 ;  /* 0x000000ab85237220 */ /* 0x000fe40000410000 */
[--C-:B------:R-:W-:Y:S02]  /*85c0*/  FFMA.FTZ R122, R122, c[0x0][0x23c], -R205.reuse ;  /* 0x00008f007a7a7a23 */ /* 0x100fe400000108cd */
[--C-:B------:R-:W-:Y:S01]  /*85d0*/  FFMA.FTZ R123, R123, c[0x0][0x23c], -R205.reuse ;  /* 0x00008f007b7b7a23 */ /* 0x100fe200000108cd */
[----:B------:R-:W4:Y:S01]  /*85e0*/  MUFU.EX2 R210, R11 ;  /* 0x0000000b00d27308 */ /* 0x000f220000000800 */
[----:B------:R-:W-:Y:S02]  /*85f0*/  FFMA.FTZ R126, R126, c[0x0][0x23c], -R205 ;  /* 0x00008f007e7e7a23 */ /* 0x000fe400000108cd */
[--C-:B------:R-:W-:Y:S02]  /*8600*/  FFMA.FTZ R120, R120, c[0x0][0x23c], -R204.reuse ;  /* 0x00008f0078787a23 */ /* 0x100fe400000108cc */
[----:B---3--:R-:W-:Y:S02]  /*8610*/  FMUL.FTZ R10, R0, R142 ;  /* 0x0000008e000a7220 */ /* 0x008fe40000410000 */
[--C-:B------:R-:W-:Y:S02]  /*8620*/  FFMA.FTZ R121, R121, c[0x0][0x23c], -R204.reuse ;  /* 0x00008f0079797a23 */ /* 0x100fe400000108cc */
[----:B------:R-:W-:Y:S01]  /*8630*/  FFMA.FTZ R124, R124, c[0x0][0x23c], -R204 ;  /* 0x00008f007c7c7a23 */ /* 0x000fe200000108cc */
[----:B------:R-:W3:Y:S01]  /*8640*/  MUFU.EX2 R219, R13 ;  /* 0x0000000d00db7308 */ /* 0x000ee20000000800 */
[----:B--2---:R2:W-:Y:S01]  /*8650*/  STL [R1+0x20], R4 ;  /* 0x0000200401007387 */ /* 0x0045e20000100800 */
[----:B------:R-:W-:Y:S02]  /*8660*/  FMUL.FTZ R28, R2, R164 ;  /* 0x000000a4021c7220 */ /* 0x000fe40000410000 */
[--C-:B------:R-:W-:Y:S02]  /*8670*/  FFMA.FTZ R164, R100, c[0x0][0x23c], -R137.reuse ;  /* 0x00008f0064a47a23 */ /* 0x100fe40000010889 */
[--C-:B------:R-:W-:Y:S04]  /*8680*/  FFMA.FTZ R100, R83, c[0x0][0x23c], -R138.reuse ;  /* 0x00008f0053647a23 */ /* 0x100fe8000001088a */
[----:B-1----:R-:W1:Y:S01]  /*8690*/  MUFU.EX2 R3, R29 ;  /* 0x0000001d00037308 */ /* 0x002e620000000800 */
[----:B----4-:R-:W-:Y:S01]  /*86a0*/  F2FP.BF16.PACK_AB R141, R210, R209 ;  /* 0x000000d1d28d723e */ /* 0x010fe200000010ff */
[----:B------:R-:W-:Y:S08]  /*86b0*/  FMUL.FTZ R11, R0, R143 ;  /* 0x0000008f000b7220 */ /* 0x000ff00000410000 */
[----:B------:R4:W-:Y:S01]  /*86c0*/  MUFU.EX2 R216, R14 ;  /* 0x0000000e00d87308 */ /* 0x0009e20000000800 */
[----:B---3--:R-:W-:Y:S01]  /*86d0*/  F2FP.BF16.PACK_AB R142, R219, R218 ;  /* 0x000000dadb8e723e */ /* 0x008fe200000010ff */
[C---:B------:R-:W-:Y:S08]  /*86e0*/  FMUL.FTZ R13, R2.reuse, R149 ;  /* 0x00000095020d7220 */ /* 0x040ff00000410000 */
[----:B--2---:R-:W2:Y:S01]  /*86f0*/  MUFU.EX2 R4, R30 ;  /* 0x0000001e00047308 */ /* 0x004ea20000000800 */
[----:B-1----:R1:W-:Y:S01]  /*8700*/  STL [R1+0x24], R3 ;  /* 0x0000240301007387 */ /* 0x0023e20000100800 */
[----:B------:R-:W-:Y:S02]  /*8710*/  FMUL.FTZ R29, R2, R165 ;  /* 0x000000a5021d7220 */ /* 0x000fe40000410000 */
[--C-:B------:R-:W-:Y:S02]  /*8720*/  FFMA.FTZ R165, R101, c[0x0][0x23c], -R137.reuse ;  /* 0x00008f0065a57a23 */ /* 0x100fe40000010889 */
[--C-:B------:R-:W-:Y:S04]  /*8730*/  FFMA.FTZ R101, R82, c[0x0][0x23c], -R138.reuse ;  /* 0x00008f0052657a23 */ /* 0x100fe8000001088a */
[----:B------:R-:W3:Y:S01]  /*8740*/  MUFU.EX2 R217, R15 ;  /* 0x0000000f00d97308 */ /* 0x000ee20000000800 */
[C---:B----4-:R-:W-:Y:S09]  /*8750*/  FMUL.FTZ R14, R0.reuse, R150 ;  /* 0x00000096000e7220 */ /* 0x050ff20000410000 */
[----:B------:R4:W-:Y:S01]  /*8760*/  MUFU.EX2 R227, R24 ;  /* 0x0000001800e37308 */ /* 0x0009e20000000800 */
[----:B--2---:R2:W-:Y:S01]  /*8770*/  STL [R1+0x18], R4 ;  /* 0x0000180401007387 */ /* 0x0045e20000100800 */
[----:B------:R-:W-:Y:S02]  /*8780*/  FMUL.FTZ R30, R0, R166 ;  /* 0x000000a6001e7220 */ /* 0x000fe40000410000 */
[--C-:B------:R-:W-:Y:S02]  /*8790*/  FFMA.FTZ R166, R112, c[0x0][0x23c], -R137.reuse ;  /* 0x00008f0070a67a23 */ /* 0x100fe40000010889 */
[--C-:B------:R-:W-:Y:S04]  /*87a0*/  FFMA.FTZ R112, R71, c[0x0][0x23c], -R138.reuse ;  /* 0x00008f0047707a23 */ /* 0x100fe8000001088a */
[----:B-1----:R-:W1:Y:S01]  /*87b0*/  MUFU.EX2 R3, R31 ;  /* 0x0000001f00037308 */ /* 0x002e620000000800 */
[----:B---3--:R-:W-:Y:S01]  /*87c0*/  F2FP.BF16.PACK_AB R143, R217, R216 ;  /* 0x000000d8d98f723e */ /* 0x008fe200000010ff */
[----:B------:R-:W-:Y:S02]  /*87d0*/  FMUL.FTZ R15, R0, R151 ;  /* 0x00000097000f7220 */ /* 0x000fe40000410000 */
[----:B------:R-:W-:Y:S06]  /*87e0*/  LDSM.16.MT88.4 R148, [R228+0x8000] ;  /* 0x00800000e494783b */ /* 0x000fec0000004200 */
[----:B------:R3:W-:Y:S01]  /*87f0*/  MUFU.EX2 R252, R25 ;  /* 0x0000001900fc7308 */ /* 0x0007e20000000800 */
[----:B----4-:R-:W-:Y:S02]  /*8800*/  FMUL.FTZ R24, R2, R160 ;  /* 0x000000a002187220 */ /* 0x010fe40000410000 */
[--C-:B------:R-:W-:Y:S07]  /*8810*/  FFMA.FTZ R160, R84, c[0x0][0x23c], -R137.reuse ;  /* 0x00008f0054a07a23 */ /* 0x100fee0000010889 */
[----:B--2---:R-:W2:Y:S01]  /*8820*/  MUFU.EX2 R4, R36 ;  /* 0x0000002400047308 */ /* 0x004ea20000000800 */
[----:B-1----:R1:W-:Y:S01]  /*8830*/  STL [R1+0x1c], R3 ;  /* 0x00001c0301007387 */ /* 0x0023e20000100800 */
[----:B------:R-:W-:Y:S02]  /*8840*/  FMUL.FTZ R31, R0, R167 ;  /* 0x000000a7001f7220 */ /* 0x000fe40000410000 */
[--C-:B------:R-:W-:Y:S02]  /*8850*/  FFMA.FTZ R167, R113, c[0x0][0x23c], -R137.reuse ;  /* 0x00008f0071a77a23 */ /* 0x100fe40000010889 */
[--C-:B------:R-:W-:Y:S04]  /*8860*/  FFMA.FTZ R113, R86, c[0x0][0x23c], -R138.reuse ;  /* 0x00008f0056717a23 */ /* 0x100fe8000001088a */
[----:B------:R4:W-:Y:S01]  /*8870*/  MUFU.EX2 R225, R26 ;  /* 0x0000001a00e17308 */ /* 0x0009e20000000800 */
[----:B---3--:R-:W-:Y:S02]  /*8880*/  FMUL.FTZ R25, R2, R161 ;  /* 0x000000a102197220 */ /* 0x008fe40000410000 */
[--C-:B------:R-:W-:Y:S02]  /*8890*/  FFMA.FTZ R161, R85, c[0x0][0x23c], -R137.reuse ;  /* 0x00008f0055a17a23 */ /* 0x100fe40000010889 */
[----:B------:R-:W-:Y:S05]  /*88a0*/  LDSM.16.MT88.4 R84, [R230+0x8800] ;  /* 0x00880000e654783b */ /* 0x000fea0000004200 */
[----:B------:R3:W-:Y:S03]  /*88b0*/  MUFU.EX2 R226, R27 ;  /* 0x0000001b00e27308 */ /* 0x0007e60000000800 */
[----:B--2---:R2:W-:Y:S07]  /*88c0*/  STL [R1+0x2c], R4 ;  /* 0x00002c0401007387 */ /* 0x0045ee0000100800 */
[----:B-1----:R-:W1:Y:S01]  /*88d0*/  MUFU.EX2 R3, R37 ;  /* 0x0000002500037308 */ /* 0x002e620000000800 */
[----:B----4-:R-:W-:Y:S02]  /*88e0*/  FMUL.FTZ R26, R0, R162 ;  /* 0x000000a2001a7220 */ /* 0x010fe40000410000 */
[--C-:B------:R-:W-:Y:S02]  /*88f0*/  FFMA.FTZ R162, R96, c[0x0][0x23c], -R137.reuse ;  /* 0x00008f0060a27a23 */ /* 0x100fe40000010889 */
[--C-:B------:R-:W-:Y:S05]  /*8900*/  FFMA.FTZ R96, R70, c[0x0][0x23c], -R138.reuse ;  /* 0x00008f0046607a23 */ /* 0x100fea000001088a */
[----:B------:R4:W-:Y:S01]  /*8910*/  MUFU.EX2 R136, R44 ;  /* 0x0000002c00887308 */ /* 0x0009e20000000800 */
[----:B------:R-:W-:Y:S02]  /*8920*/  FFMA.FTZ R138, R131, c[0x0][0x23c], -R138 ;  /* 0x00008f00838a7a23 */ /* 0x000fe4000001088a */
[----:B---3--:R-:W-:Y:S02]  /*8930*/  FMUL.FTZ R27, R0, R163 ;  /* 0x000000a3001b7220 */ /* 0x008fe40000410000 */
[--C-:B------:R-:W-:Y:S05]  /*8940*/  FFMA.FTZ R163, R97, c[0x0][0x23c], -R137.reuse ;  /* 0x00008f0061a37a23 */ /* 0x100fea0000010889 */
[----:B------:R3:W-:Y:S01]  /*8950*/  MUFU.EX2 R244, R45 ;  /* 0x0000002d00f47308 */ /* 0x0007e20000000800 */
[----:B-1----:R1:W-:Y:S09]  /*8960*/  STL [R1+0x4c], R3 ;  /* 0x00004c0301007387 */ /* 0x0023f20000100800 */
[----:B--2---:R-:W2:Y:S01]  /*8970*/  MUFU.EX2 R4, R38 ;  /* 0x0000002600047308 */ /* 0x004ea20000000800 */
[C---:B----4-:R-:W-:Y:S09]  /*8980*/  FMUL.FTZ R44, R2.reuse, R180 ;  /* 0x000000b4022c7220 */ /* 0x050ff20000410000 */
[----:B------:R4:W-:Y:S01]  /*8990*/  MUFU.EX2 R247, R46 ;  /* 0x0000002e00f77308 */ /* 0x0009e20000000800 */
[----:B---3--:R-:W-:Y:S09]  /*89a0*/  FMUL.FTZ R45, R2, R181 ;  /* 0x000000b5022d7220 */ /* 0x008ff20000410000 */
[----:B-1----:R-:W1:Y:S01]  /*89b0*/  MUFU.EX2 R3, R39 ;  /* 0x0000002700037308 */ /* 0x002e620000000800 */
[----:B--2---:R2:W-:Y:S09]  /*89c0*/  STL [R1+0x28], R4 ;  /* 0x0000280401007387 */ /* 0x0045f20000100800 */
[----:B------:R3:W-:Y:S01]  /*89d0*/  MUFU.EX2 R134, R48 ;  /* 0x0000003000867308 */ /* 0x0007e20000000800 */
[----:B----4-:R-:W-:Y:S09]  /*89e0*/  FMUL.FTZ R46, R0, R182 ;  /* 0x000000b6002e7220 */ /* 0x010ff20000410000 */
[----:B------:R4:W-:Y:S01]  /*89f0*/  MUFU.EX2 R246, R49 ;  /* 0x0000003100f67308 */ /* 0x0009e20000000800 */
[----:B-1----:R1:W-:Y:S04]  /*8a00*/  STL [R1+0x50], R3 ;  /* 0x0000500301007387 */ /* 0x0023e80000100800 */
[----:B------:R-:W1:Y:S05]  /*8a10*/  LDSM.16.MT88.4 R36, [R230+0x8000] ;  /* 0x00800000e624783b */ /* 0x000e6a0000004200 */
[----:B--2---:R2:W-:Y:S01]  /*8a20*/  MUFU.EX2 R4, R41 ;  /* 0x0000002900047308 */ /* 0x0045e20000000800 */
[C---:B---3--:R-:W-:Y:S09]  /*8a30*/  FMUL.FTZ R48, R132.reuse, R184 ;  /* 0x000000b884307220 */ /* 0x048ff20000410000 */
[----:B------:R3:W-:Y:S01]  /*8a40*/  MUFU.EX2 R135, R50 ;  /* 0x0000003200877308 */ /* 0x0007e20000000800 */
[----:B----4-:R-:W-:Y:S09]  /*8a50*/  FMUL.FTZ R49, R132, R185 ;  /* 0x000000b984317220 */ /* 0x010ff20000410000 */
[----:B-1----:R-:W1:Y:S01]  /*8a60*/  MUFU.EX2 R3, R40 ;  /* 0x0000002800037308 */ /* 0x002e620000000800 */
[C---:B--2---:R-:W-:Y:S09]  /*8a70*/  FMUL.FTZ R41, R2.reuse, R177 ;  /* 0x000000b102297220 */ /* 0x044ff20000410000 */
[----:B------:R-:W2:Y:S01]  /*8a80*/  MUFU.EX2 R40, R47 ;  /* 0x0000002f00287308 */ /* 0x000ea20000000800 */
[C---:B---3--:R-:W-:Y:S09]  /*8a90*/  FMUL.FTZ R50, R133.reuse, R186 ;  /* 0x000000ba85327220 */ /* 0x048ff20000410000 */
[----:B------:R3:W-:Y:S01]  /*8aa0*/  MUFU.EX2 R245, R51 ;  /* 0x0000003300f57308 */ /* 0x0007e20000000800 */
[----:B-1----:R1:W-:Y:S04]  /*8ab0*/  STL [R1+0x40], R3 ;  /* 0x0000400301007387 */ /* 0x0023e80000100800 */
[----:B------:R4:W-:Y:S05]  /*8ac0*/  STL [R1+0x48], R4 ;  /* 0x0000480401007387 */ /* 0x0009ea0000100800 */
[----:B------:R4:W-:Y:S01]  /*8ad0*/  MUFU.EX2 R243, R52 ;  /* 0x0000003400f37308 */ /* 0x0009e20000000800 */
[----:B--2---:R-:W-:Y:S01]  /*8ae0*/  MOV R171, R40 ;  /* 0x0000002800ab7202 */ /* 0x004fe20000000f00 */
[----:B------:R-:W-:Y:S02]  /*8af0*/  FMUL.FTZ R40, R2, R176 ;  /* 0x000000b002287220 */ /* 0x000fe40000410000 */
[----:B------:R-:W-:Y:S06]  /*8b00*/  FMUL.FTZ R47, R0, R183 ;  /* 0x000000b7002f7220 */ /* 0x000fec0000410000 */
[----:B------:R-:W-:Y:S01]  /*8b10*/  MUFU.EX2 R239, R53 ;  /* 0x0000003500ef7308 */ /* 0x000fe20000000800 */
[----:B---3--:R-:W-:Y:S09]  /*8b20*/  FMUL.FTZ R51, R133, R187 ;  /* 0x000000bb85337220 */ /* 0x008ff20000410000 */
[----:B-1----:R-:W1:Y:S01]  /*8b30*/  MUFU.EX2 R3, R42 ;  /* 0x0000002a00037308 */ /* 0x002e620000000800 */
[C---:B----4-:R-:W-:Y:S01]  /*8b40*/  FMUL.FTZ R4, R132.reuse, R144 ;  /* 0x0000009084047220 */ /* 0x050fe20000410000 */
[----:B------:R-:W-:Y:S01]  /*8b50*/  F2FP.BF16.PACK_AB R144, R213, R207 ;  /* 0x000000cfd590723e */ /* 0x000fe200000010ff */
[----:B------:R-:W-:Y:S07]  /*8b60*/  FMUL.FTZ R52, R132, R188 ;  /* 0x000000bc84347220 */ /* 0x000fee0000410000 */
[----:B------:R2:W-:Y:S01]  /*8b70*/  MUFU.EX2 R242, R54 ;  /* 0x0000003600f27308 */ /* 0x0005e20000000800 */
[-C--:B------:R-:W-:Y:S08]  /*8b80*/  HMMA.16816.F32.BF16 R4, R144, R20.reuse, R4 ;  /* 0x000000149004723c */ /* 0x080ff00000041804 */
[C---:B------:R-:W-:Y:S01]  /*8b90*/  HMMA.16816.F32.BF16 R8, R140.reuse, R20, R8 ;  /* 0x000000148c08723c */ /* 0x040fe20000041808 */
[----:B------:R3:W-:Y:S01]  /*8ba0*/  MUFU.EX2 R238, R55 ;  /* 0x0000003700ee7308 */ /* 0x0007e20000000800 */
[----:B-1----:R1:W-:Y:S02]  /*8bb0*/  STL [R1+0x3c], R3 ;  /* 0x00003c0301007387 */ /* 0x0023e40000100800 */
[----:B------:R-:W-:Y:S04]  /*8bc0*/  FMUL.FTZ R42, R0, R178 ;  /* 0x000000b2002a7220 */ /* 0x000fe80000410000 */
[-C--:B------:R-:W-:Y:S01]  /*8bd0*/  HMMA.16816.F32.BF16 R12, R140, R22.reuse, R12 ;  /* 0x000000168c0c723c */ /* 0x080fe2000004180c */
[----:B------:R-:W4:Y:S02]  /*8be0*/  LDL.LU R184, [R1+0x48] ;  /* 0x0000480001b87983 */ /* 0x000f240000300800 */
[----:B------:R1:W-:Y:S01]  /*8bf0*/  MUFU.EX2 R241, R56 ;  /* 0x0000003800f17308 */ /* 0x0003e20000000800 */
[C---:B------:R-:W-:Y:S01]  /*8c00*/  FMUL.FTZ R20, R132.reuse, R156 ;  /* 0x0000009c84147220 */ /* 0x040fe20000410000 */
[----:B------:R-:W4:Y:S01]  /*8c10*/  LDL.LU R185, [R1+0x50] ;  /* 0x0000500001b97983 */ /* 0x000f220000300800 */
[----:B------:R-:W-:Y:S02]  /*8c20*/  FMUL.FTZ R21, R132, R157 ;  /* 0x0000009d84157220 */ /* 0x000fe40000410000 */
[C---:B------:R-:W-:Y:S01]  /*8c30*/  HMMA.16816.F32.BF16 R16, R144.reuse, R22, R16 ;  /* 0x000000169010723c */ /* 0x040fe20000041810 */
[----:B------:R-:W4:Y:S03]  /*8c40*/  LDL.LU R186, [R1+0x4c] ;  /* 0x00004c0001ba7983 */ /* 0x000f260000300800 */
[C---:B--2---:R-:W-:Y:S01]  /*8c50*/  FMUL.FTZ R54, R133.reuse, R190 ;  /* 0x000000be85367220 */ /* 0x044fe20000410000 */
[----:B------:R-:W2:Y:S01]  /*8c60*/  MUFU.EX2 R53, R67 ;  /* 0x0000004300357308 */ /* 0x000ea20000000800 */
[----:B------:R-:W4:Y:S01]  /*8c70*/  LDL.LU R187, [R1+0x3c] ;  /* 0x00003c0001bb7983 */ /* 0x000f220000300800 */
[C---:B------:R-:W-:Y:S02]  /*8c80*/  FMUL.FTZ R22, R133.reuse, R158 ;  /* 0x0000009e85167220 */ /* 0x040fe40000410000 */
[C---:B------:R-:W-:Y:S03]  /*8c90*/  FMUL.FTZ R23, R133.reuse, R159 ;  /* 0x0000009f85177220 */ /* 0x040fe60000410000 */
[----:B---3--:R-:W-:Y:S02]  /*8ca0*/  FMUL.FTZ R55, R133, R191 ;  /* 0x000000bf85377220 */ /* 0x008fe40000410000 */
[--C-:B------:R-:W-:Y:S01]  /*8cb0*/  FFMA.FTZ R159, R80, c[0x0][0x23c], -R137.reuse ;  /* 0x00008f00509f7a23 */ /* 0x100fe20000010889 */
[----:B-1----:R1:W-:Y:S01]  /*8cc0*/  MUFU.EX2 R3, R43 ;  /* 0x0000002b00037308 */ /* 0x0023e20000000800 */
[-C--:B------:R-:W-:Y:S03]  /*8cd0*/  HMMA.16816.F32.BF16 R20, R144, R36.reuse, R20 ;  /* 0x000000249014723c */ /* 0x080fe60000041814 */
[----:B------:R-:W-:Y:S01]  /*8ce0*/  F2FP.BF16.PACK_AB R80, R252, R227 ;  /* 0x000000e3fc50723e */ /* 0x000fe200000010ff */
[----:B------:R-:W-:Y:S02]  /*8cf0*/  FMUL.FTZ R56, R2, R192 ;  /* 0x000000c002387220 */ /* 0x000fe40000410000 */
[--C-:B------:R-:W-:Y:S01]  /*8d00*/  FFMA.FTZ R158, R81, c[0x0][0x23c], -R137.reuse ;  /* 0x00008f00519e7a23 */ /* 0x100fe20000010889 */
[----:B------:R-:W-:Y:S01]  /*8d10*/  F2FP.BF16.PACK_AB R81, R226, R225 ;  /* 0x000000e1e251723e */ /* 0x000fe200000010ff */
[C---:B------:R-:W-:Y:S01]  /*8d20*/  HMMA.16816.F32.BF16 R24, R140.reuse, R36, R24 ;  /* 0x000000248c18723c */ /* 0x040fe20000041818 */
[----:B------:R3:W-:Y:S03]  /*8d30*/  MUFU.EX2 R237, R57 ;  /* 0x0000003900ed7308 */ /* 0x0007e60000000800 */
[----:B------:R-:W-:Y:S01]  /*8d40*/  FFMA.FTZ R156, R68, c[0x0][0x23c], -R137 ;  /* 0x00008f00449c7a23 */ /* 0x000fe20000010889 */
[----:B--2---:R-:W-:Y:S01]  /*8d50*/  MOV R188, R53 ;  /* 0x0000003500bc7202 */ /* 0x004fe20000000f00 */
[C---:B------:R-:W-:Y:S02]  /*8d60*/  FMUL.FTZ R53, R132.reuse, R189 ;  /* 0x000000bd84357220 */ /* 0x040fe40000410000 */
[-C--:B------:R-:W-:Y:S03]  /*8d70*/  HMMA.16816.F32.BF16 R28, R140, R38.reuse, R28 ;  /* 0x000000268c1c723c */ /* 0x080fe6000004181c */
[----:B------:R2:W-:Y:S01]  /*8d80*/  MUFU.EX2 R240, R58 ;  /* 0x0000003a00f07308 */ /* 0x0005e20000000800 */
[C---:B------:R-:W-:Y:S02]  /*8d90*/  FMUL.FTZ R36, R132.reuse, R172 ;  /* 0x000000ac84247220 */ /* 0x040fe40000410000 */
[----:B------:R-:W-:Y:S02]  /*8da0*/  FMUL.FTZ R37, R132, R173 ;  /* 0x000000ad84257220 */ /* 0x000fe40000410000 */
[C---:B------:R-:W-:Y:S04]  /*8db0*/  HMMA.16816.F32.BF16 R32, R144.reuse, R38, R32 ;  /* 0x000000269020723c */ /* 0x040fe80000041820 */
[C---:B-1----:R-:W-:Y:S01]  /*8dc0*/  FMUL.FTZ R43, R0.reuse, R179 ;  /* 0x000000b3002b7220 */ /* 0x042fe20000410000 */
[----:B------:R1:W-:Y:S01]  /*8dd0*/  MUFU.EX2 R236, R59 ;  /* 0x0000003b00ec7308 */ /* 0x0003e20000000800 */
[----:B------:R-:W-:Y:S02]  /*8de0*/  FFMA.FTZ R68, R63, c[0x0][0x23c], -R205 ;  /* 0x00008f003f447a23 */ /* 0x000fe400000108cd */
[C---:B------:R-:W-:Y:S04]  /*8df0*/  FMUL.FTZ R38, R133.reuse, R174 ;  /* 0x000000ae85267220 */ /* 0x040fe80000410000 */
[C---:B------:R-:W-:Y:S02]  /*8e00*/  FMUL.FTZ R39, R133.reuse, R175 ;  /* 0x000000af85277220 */ /* 0x040fe40000410000 */
[----:B------:R-:W-:Y:S01]  /*8e10*/  FMUL.FTZ R63, R0, R199 ;  /* 0x000000c7003f7220 */ /* 0x000fe20000410000 */
[----:B------:R1:W-:Y:S01]  /*8e20*/  MUFU.EX2 R233, R60 ;  /* 0x0000003c00e97308 */ /* 0x0003e20000000800 */
[----:B---3--:R-:W-:Y:S02]  /*8e30*/  FMUL.FTZ R57, R2, R193 ;  /* 0x000000c102397220 */ /* 0x008fe40000410000 */
[----:B------:R-:W-:Y:S01]  /*8e40*/  FMUL.FTZ R67, R133, R203 ;  /* 0x000000cb85437220 */ /* 0x000fe20000410000 */
[-C--:B------:R-:W-:Y:S03]  /*8e50*/  HMMA.16816.F32.BF16 R36, R144, R148.reuse, R36 ;  /* 0x000000949024723c */ /* 0x080fe60000041824 */
[C---:B--2---:R-:W-:Y:S02]  /*8e60*/  FMUL.FTZ R58, R0.reuse, R194 ;  /* 0x000000c2003a7220 */ /* 0x044fe40000410000 */
[--C-:B------:R-:W-:Y:S01]  /*8e70*/  FFMA.FTZ R157, R69, c[0x0][0x23c], -R137.reuse ;  /* 0x00008f00459d7a23 */ /* 0x100fe20000010889 */
[----:B------:R2:W-:Y:S01]  /*8e80*/  MUFU.EX2 R235, R64 ;  /* 0x0000004000eb7308 */ /* 0x0005e20000000800 */
[----:B------:R-:W-:Y:S01]  /*8e90*/  FFMA.FTZ R137, R129, c[0x0][0x23c], -R137 ;  /* 0x00008f0081897a23 */ /* 0x000fe20000010889 */
[C---:B------:R-:W-:Y:S04]  /*8ea0*/  HMMA.16816.F32.BF16 R40, R140.reuse, R148, R40 ;  /* 0x000000948c28723c */ /* 0x040fe80000041828 */
[----:B-1----:R-:W-:Y:S04]  /*8eb0*/  FMUL.FTZ R59, R0, R195 ;  /* 0x000000c3003b7220 */ /* 0x002fe80000410000 */
[-C--:B------:R-:W-:Y:S01]  /*8ec0*/  HMMA.16816.F32.BF16 R44, R140, R150.reuse, R44 ;  /* 0x000000968c2c723c */ /* 0x080fe2000004182c */
[----:B------:R1:W-:Y:S03]  /*8ed0*/  MUFU.EX2 R231, R65 ;  /* 0x0000004100e77308 */ /* 0x0003e60000000800 */
[C---:B------:R-:W-:Y:S04]  /*8ee0*/  FMUL.FTZ R60, R2.reuse, R196 ;  /* 0x000000c4023c7220 */ /* 0x040fe80000410000 */
[C---:B------:R-:W-:Y:S01]  /*8ef0*/  HMMA.16816.F32.BF16 R48, R144.reuse, R150, R48 ;  /* 0x000000969030723c */ /* 0x040fe20000041830 */
[----:B------:R-:W3:Y:S02]  /*8f00*/  LDSM.16.MT88.4 R148, [R139+0x8800] ;  /* 0x008800008b94783b */ /* 0x000ee40000004200 */
[----:B------:R1:W-:Y:S01]  /*8f10*/  MUFU.EX2 R234, R66 ;  /* 0x0000004200ea7308 */ /* 0x0003e20000000800 */
[----:B--2---:R-:W-:Y:S04]  /*8f20*/  FFMA.FTZ R64, R61, c[0x0][0x23c], -R204 ;  /* 0x00008f003d407a23 */ /* 0x004fe800000108cc */
[-C--:B------:R-:W-:Y:S04]  /*8f30*/  HMMA.16816.F32.BF16 R52, R144, R152.reuse, R52 ;  /* 0x000000989034723c */ /* 0x080fe80000041834 */
[----:B------:R-:W-:Y:S01]  /*8f40*/  FMUL.FTZ R61, R2, R197 ;  /* 0x000000c5023d7220 */ /* 0x000fe20000410000 */
[----:B------:R-:W-:Y:S03]  /*8f50*/  MUFU.EX2 R174, R96 ;  /* 0x0000006000ae7308 */ /* 0x000fe60000000800 */
[C---:B------:R-:W-:Y:S01]  /*8f60*/  HMMA.16816.F32.BF16 R56, R140.reuse, R152, R56 ;  /* 0x000000988c38723c */ /* 0x040fe20000041838 */
[----:B------:R-:W2:Y:S03]  /*8f70*/  LDL.LU R152, [R1+0x2c] ;  /* 0x00002c0001987983 */ /* 0x000ea60000300800 */
[----:B-1----:R-:W-:Y:S01]  /*8f80*/  FFMA.FTZ R65, R62, c[0x0][0x23c], -R205 ;  /* 0x00008f003e417a23 */ /* 0x002fe200000108cd */
[----:B------:R-:W2:Y:S01]  /*8f90*/  LDL.LU R153, [R1+0x28] ;  /* 0x0000280001997983 */ /* 0x000ea20000300800 */
[C---:B------:R-:W-:Y:S01]  /*8fa0*/  FMUL.FTZ R62, R0.reuse, R198 ;  /* 0x000000c6003e7220 */ /* 0x040fe20000410000 */
[----:B------:R1:W1:Y:S01]  /*8fb0*/  MUFU.EX2 R189, R64 ;  /* 0x0000004000bd7308 */ /* 0x0002620000000800 */
[----:B------:R-:W-:Y:S01]  /*8fc0*/  FFMA.FTZ R0, R0, R251, R209 ;  /* 0x000000fb00007223 */ /* 0x000fe200000100d1 */
[----:B------:R-:W2:Y:S03]  /*8fd0*/  LDL.LU R196, [R1+0x40] ;  /* 0x0000400001c47983 */ /* 0x000ea60000300800 */
[C---:B------:R-:W-:Y:S01]  /*8fe0*/  FMUL.FTZ R66, R133.reuse, R202 ;  /* 0x000000ca85427220 */ /* 0x040fe20000410000 */
[-C--:B------:R-:W-:Y:S01]  /*8ff0*/  HMMA.16816.F32.BF16 R60, R140, R154.reuse, R60 ;  /* 0x0000009a8c3c723c */ /* 0x080fe2000004183c */
[----:B------:R-:W2:Y:S02]  /*9000*/  LDL.LU R197, [R1+0x1c] ;  /* 0x00001c0001c57983 */ /* 0x000ea40000300800 */
[----:B------:R-:W-:Y:S01]  /*9010*/  FFMA.FTZ R133, R133, R250, R208 ;  /* 0x000000fa85857223 */ /* 0x000fe200000100d0 */
[----:B------:R3:W-:Y:S01]  /*9020*/  MUFU.EX2 R232, R65 ;  /* 0x0000004100e87308 */ /* 0x0007e20000000800 */
[----:B------:R-:W2:Y:S01]  /*9030*/  LDL.LU R198, [R1+0x24] ;  /* 0x0000240001c67983 */ /* 0x000ea20000300800 */
[----:B------:R-:W-:Y:S03]  /*9040*/  FADD.FTZ R0, R210, R0 ;  /* 0x00000000d2007221 */ /* 0x000fe60000010000 */
[----:B------:R-:W2:Y:S03]  /*9050*/  LDL.LU R199, [R1+0x30] ;  /* 0x0000300001c77983 */ /* 0x000ea60000300800 */
[----:B------:R-:W-:Y:S01]  /*9060*/  FADD.FTZ R0, R216, R0 ;  /* 0x00000000d8007221 */ /* 0x000fe20000010000 */
[----:B------:R-:W2:Y:S01]  /*9070*/  LDL.LU R140, [R1+0x10] ;  /* 0x00001000018c7983 */ /* 0x000ea20000300800 */
[----:B------:R-:W-:Y:S02]  /*9080*/  MUFU.EX2 R190, R68 ;  /* 0x0000004400be7308 */ /* 0x000fe40000000800 */
[----:B------:R-:W-:Y:S01]  /*9090*/  FADD.FTZ R0, R217, R0 ;  /* 0x00000000d9007221 */ /* 0x000fe20000010000 */
[----:B------:R-:W4:Y:S01]  /*90a0*/  LDL.LU R141, [R1+0x20] ;  /* 0x00002000018d7983 */ /* 0x000f220000300800 */
[----:B-1----:R-:W-:Y:S01]  /*90b0*/  FMUL.FTZ R64, R132, R200 ;  /* 0x000000c884407220 */ /* 0x002fe20000410000 */
[----:B------:R-:W-:Y:S01]  /*90c0*/  MOV R203, R189 ;  /* 0x000000bd00cb7202 */ /* 0x000fe20000000f00 */
[----:B------:R-:W-:Y:S01]  /*90d0*/  FADD.FTZ R0, R225, R0 ;  /* 0x00000000e1007221 */ /* 0x000fe20000010000 */
[----:B------:R-:W4:Y:S02]  /*90e0*/  LDL.LU R142, [R1+0x18] ;  /* 0x00001800018e7983 */ /* 0x000f240000300800 */
[----:B------:R-:W-:Y:S01]  /*90f0*/  MOV R209, R203 ;  /* 0x000000cb00d17202 */ /* 0x000fe20000000f00 */
[----:B------:R-:W-:Y:S01]  /*9100*/  MUFU.EX2 R173, R72 ;  /* 0x0000004800ad7308 */ /* 0x000fe20000000800 */
[----:B------:R-:W4:Y:S01]  /*9110*/  LDL.LU R143, [R1+0x34] ;  /* 0x00003400018f7983 */ /* 0x000f220000300800 */
[----:B------:R-:W-:Y:S02]  /*9120*/  FADD.FTZ R0, R226, R0 ;  /* 0x00000000e2007221 */ /* 0x000fe40000010000 */
[C---:B---3--:R-:W-:Y:S01]  /*9130*/  FMUL.FTZ R65, R132.reuse, R201 ;  /* 0x000000c984417220 */ /* 0x048fe20000410000 */
[----:B------:R-:W3:Y:S01]  /*9140*/  LDL.LU R200, [R1+0x14] ;  /* 0x0000140001c87983 */ /* 0x000ee20000300800 */
[----:B------:R-:W-:Y:S03]  /*9150*/  FFMA.FTZ R132, R132, R248, R207 ;  /* 0x000000f884847223 */ /* 0x000fe600000100cf */
[----:B------:R-:W3:Y:S01]  /*9160*/  LDL.LU R201, [R1+0x8] ;  /* 0x0000080001c97983 */ /* 0x000ee20000300800 */
[----:B------:R-:W-:Y:S01]  /*9170*/  MUFU.EX2 R178, R73 ;  /* 0x0000004900b27308 */ /* 0x000fe20000000800 */
[----:B------:R-:W-:Y:S02]  /*9180*/  HMMA.16816.F32.BF16 R64, R144, R154, R64 ;  /* 0x0000009a9040723c */ /* 0x000fe40000041840 */
[----:B------:R-:W3:Y:S04]  /*9190*/  LDL.LU R202, [R1+0xc] ;  /* 0x00000c0001ca7983 */ /* 0x000ee80000300800 */
[----:B------:R-:W1:Y:S01]  /*91a0*/  LDSM.16.MT88.4 R96, [R228+0x8800] ;  /* 0x00880000e460783b */ /* 0x000e620000004200 */
[----:B------:R-:W-:Y:S02]  /*91b0*/  MOV R155, R188 ;  /* 0x000000bc009b7202 */ /* 0x000fe40000000f00 */
[----:B------:R-:W-:Y:S03]  /*91c0*/  MUFU.EX2 R172, R74 ;  /* 0x0000004a00ac7308 */ /* 0x000fe60000000800 */
[----:B------:R-:W-:Y:S07]  /*91d0*/  MOV R251, R155 ;  /* 0x0000009b00fb7202 */ /* 0x000fee0000000f00 */
[----:B------:R1:W-:Y:S10]  /*91e0*/  MUFU.EX2 R177, R75 ;  /* 0x0000004b00b17308 */ /* 0x0003f40000000800 */
[----:B------:R-:W-:Y:S10]  /*91f0*/  MUFU.EX2 R176, R76 ;  /* 0x0000004c00b07308 */ /* 0x000ff40000000800 */
[----:B------:R-:W-:Y:S01]  /*9200*/  MUFU.EX2 R224, R77 ;  /* 0x0000004d00e07308 */ /* 0x000fe20000000800 */
[----:B-1----:R-:W1:Y:S09]  /*9210*/  LDSM.16.MT88.4 R72, [R229+0x8800] ;  /* 0x00880000e548783b */ /* 0x002e720000004200 */
[----:B------:R-:W-:Y:S10]  /*9220*/  MUFU.EX2 R183, R78 ;  /* 0x0000004e00b77308 */ /* 0x000ff40000000800 */
[----:B------:R1:W-:Y:S10]  /*9230*/  MUFU.EX2 R182, R79 ;  /* 0x0000004f00b67308 */ /* 0x0003f40000000800 */
[----:B------:R1:W1:Y:S10]  /*9240*/  MUFU.EX2 R192, R100 ;  /* 0x0000006400c07308 */ /* 0x0002740000000800 */
[----:B------:R-:W-:Y:S01]  /*9250*/  MUFU.EX2 R175, R156 ;  /* 0x0000009c00af7308 */ /* 0x000fe20000000800 */
[----:B-1----:R-:W1:Y:S09]  /*9260*/  LDSM.16.MT88.4 R76, [R139+0x9000] ;  /* 0x009000008b4c783b */ /* 0x002e720000004200 */
[----:B------:R-:W-:Y:S01]  /*9270*/  MUFU.EX2 R179, R112 ;  /* 0x0000007000b37308 */ /* 0x000fe20000000800 */
[----:B------:R-:W-:Y:S01]  /*9280*/  FFMA.FTZ R100, R93, c[0x0][0x23c], -R204 ;  /* 0x00008f005d647a23 */ /* 0x000fe200000108cc */
[----:B------:R-:W-:Y:S01]  /*9290*/  MOV R207, R192 ;  /* 0x000000c000cf7202 */ /* 0x000fe20000000f00 */
[--C-:B------:R-:W-:Y:S07]  /*92a0*/  FFMA.FTZ R93, R90, c[0x0][0x23c], -R205.reuse ;  /* 0x00008f005a5d7a23 */ /* 0x100fee00000108cd */
[----:B------:R-:W-:Y:S10]  /*92b0*/  MUFU.EX2 R131, R93 ;  /* 0x0000005d00837308 */ /* 0x000ff40000000800 */
        /* <DEDUP_REMOVED lines=16> */
[----:B------:R-:W-:Y:S01]  /*93c0*/  MUFU.EX2 R107, R107 ;  /* 0x0000006b006b7308 */ /* 0x000fe20000000800 */
[----:B--2---:R-:W-:Y:S09]  /*93d0*/  F2FP.BF16.PACK_AB R71, R199, R140 ;  /* 0x0000008cc747723e */ /* 0x004ff200000010ff */
[----:B------:R-:W-:Y:S01]  /*93e0*/  MUFU.EX2 R108, R108 ;  /* 0x0000006c006c7308 */ /* 0x000fe20000000800 */
[----:B----4-:R-:W-:Y:S02]  /*93f0*/  F2FP.BF16.PACK_AB R82, R198, R141 ;  /* 0x0000008dc652723e */ /* 0x010fe400000010ff */
[C---:B------:R-:W-:Y:S01]  /*9400*/  F2FP.BF16.PACK_AB R83, R197.reuse, R142 ;  /* 0x0000008ec553723e */ /* 0x040fe200000010ff */
[----:B------:R-:W-:Y:S06]  /*9410*/  FADD.FTZ R0, R142, R0 ;  /* 0x000000008e007221 */ /* 0x000fec0000010000 */
[----:B------:R-:W-:Y:S01]  /*9420*/  MUFU.EX2 R109, R109 ;  /* 0x0000006d006d7308 */ /* 0x000fe20000000800 */
[----:B------:R-:W-:Y:S01]  /*9430*/  FADD.FTZ R0, R197, R0 ;  /* 0x00000000c5007221 */ /* 0x000fe20000010000 */
[----:B---3--:R-:W-:Y:S03]  /*9440*/  F2FP.BF16.PACK_AB R70, R143, R200 ;  /* 0x000000c88f46723e */ /* 0x008fe600000010ff */
[----:B------:R-:W-:Y:S01]  /*9450*/  FADD.FTZ R0, R187, R0 ;  /* 0x00000000bb007221 */ /* 0x000fe20000010000 */
[----:B------:R-:W-:Y:S03]  /*9460*/  F2FP.BF16.PACK_AB R69, R201, R220 ;  /* 0x000000dcc945723e */ /* 0x000fe600000010ff */
[----:B------:R-:W-:Y:S01]  /*9470*/  FADD.FTZ R0, R3, R0 ;  /* 0x0000000003007221 */ /* 0x000fe20000010000 */
[----:B------:R-:W-:Y:S01]  /*9480*/  MUFU.EX2 R118, R118 ;  /* 0x0000007600767308 */ /* 0x000fe20000000800 */
[----:B------:R-:W-:Y:S02]  /*9490*/  F2FP.BF16.PACK_AB R68, R202, R221 ;  /* 0x000000ddca44723e */ /* 0x000fe400000010ff */
[----:B------:R-:W-:Y:S05]  /*94a0*/  FADD.FTZ R0, R247, R0 ;  /* 0x00000000f7007221 */ /* 0x000fea0000010000 */
[-C--:B------:R-:W-:Y:S02]  /*94b0*/  HMMA.16816.F32.BF16 R4, R68, R148.reuse, R4 ;  /* 0x000000944404723c */ /* 0x080fe40000041804 */
[----:B------:R-:W-:Y:S06]  /*94c0*/  MUFU.EX2 R119, R119 ;  /* 0x0000007700777308 */ /* 0x000fec0000000800 */
[C---:B------:R-:W-:Y:S04]  /*94d0*/  HMMA.16816.F32.BF16 R8, R80.reuse, R148, R8 ;  /* 0x000000945008723c */ /* 0x040fe80000041808 */
[----:B------:R-:W-:Y:S04]  /*94e0*/  MUFU.EX2 R137, R137 ;  /* 0x0000008900897308 */ /* 0x000fe80000000800 */
[-C--:B------:R-:W-:Y:S06]  /*94f0*/  HMMA.16816.F32.BF16 R12, R80, R150.reuse, R12 ;  /* 0x00000096500c723c */ /* 0x080fec000004180c */
[----:B------:R-:W-:Y:S02]  /*9500*/  MUFU.EX2 R138, R138 ;  /* 0x0000008a008a7308 */ /* 0x000fe40000000800 */
[C---:B------:R-:W-:Y:S08]  /*9510*/  HMMA.16816.F32.BF16 R16, R68.reuse, R150, R16 ;  /* 0x000000964410723c */ /* 0x040ff00000041810 */
[----:B------:R-:W-:Y:S01]  /*9520*/  MUFU.EX2 R157, R157 ;  /* 0x0000009d009d7308 */ /* 0x000fe20000000800 */
[-C--:B------:R-:W-:Y:S08]  /*9530*/  HMMA.16816.F32.BF16 R20, R68, R84.reuse, R20 ;  /* 0x000000544414723c */ /* 0x080ff00000041814 */
[C---:B------:R-:W-:Y:S01]  /*9540*/  HMMA.16816.F32.BF16 R24, R80.reuse, R84, R24 ;  /* 0x000000545018723c */ /* 0x040fe20000041818 */
[----:B------:R-:W2:Y:S07]  /*9550*/  MUFU.EX2 R159, R159 ;  /* 0x0000009f009f7308 */ /* 0x000eae0000000800 */
[-C--:B------:R-:W-:Y:S03]  /*9560*/  HMMA.16816.F32.BF16 R28, R80, R86.reuse, R28 ;  /* 0x00000056501c723c */ /* 0x080fe6000004181c */
[----:B------:R-:W3:Y:S05]  /*9570*/  MUFU.EX2 R158, R158 ;  /* 0x0000009e009e7308 */ /* 0x000eea0000000800 */
[C---:B------:R-:W-:Y:S01]  /*9580*/  HMMA.16816.F32.BF16 R32, R68.reuse, R86, R32 ;  /* 0x000000564420723c */ /* 0x040fe20000041820 */
[----:B------:R-:W4:Y:S04]  /*9590*/  LDSM.16.MT88.4 R84, [R230+0x9000] ;  /* 0x00900000e654783b */ /* 0x000f280000004200 */
[----:B------:R-:W1:Y:S03]  /*95a0*/  MUFU.EX2 R191, R101 ;  /* 0x0000006500bf7308 */ /* 0x000e660000000800 */
[-C--:B------:R-:W-:Y:S04]  /*95b0*/  HMMA.16816.F32.BF16 R36, R68, R96.reuse, R36 ;  /* 0x000000604424723c */ /* 0x080fe80000041824 */
[----:B--2---:R-:W-:Y:S03]  /*95c0*/  MOV R250, R159 ;  /* 0x0000009f00fa7202 */ /* 0x004fe60000000f00 */
[----:B------:R-:W-:Y:S01]  /*95d0*/  MUFU.EX2 R101, R167 ;  /* 0x000000a700657308 */ /* 0x000fe20000000800 */
[C---:B------:R-:W-:Y:S04]  /*95e0*/  HMMA.16816.F32.BF16 R40, R80.reuse, R96, R40 ;  /* 0x000000605028723c */ /* 0x040fe80000041828 */
[----:B---3--:R-:W-:Y:S03]  /*95f0*/  MOV R248, R158 ;  /* 0x0000009e00f87202 */ /* 0x008fe60000000f00 */
[--C-:B------:R-:W-:Y:S01]  /*9600*/  FFMA.FTZ R96, R88, c[0x0][0x23c], -R204.reuse ;  /* 0x00008f0058607a23 */ /* 0x100fe200000108cc */
[-C--:B------:R-:W-:Y:S01]  /*9610*/  HMMA.16816.F32.BF16 R44, R80, R98.reuse, R44 ;  /* 0x00000062502c723c */ /* 0x080fe2000004182c */
[----:B------:R-:W-:Y:S03]  /*9620*/  MUFU.EX2 R110, R110 ;  /* 0x0000006e006e7308 */ /* 0x000fe60000000800 */
[--C-:B------:R-:W-:Y:S01]  /*9630*/  FFMA.FTZ R97, R89, c[0x0][0x23c], -R204.reuse ;  /* 0x00008f0059617a23 */ /* 0x100fe200000108cc */
[----:B-1----:R-:W-:Y:S03]  /*9640*/  MOV R208, R191 ;  /* 0x000000bf00d07202 */ /* 0x002fe60000000f00 */
[C---:B------:R-:W-:Y:S03]  /*9650*/  HMMA.16816.F32.BF16 R48, R68.reuse, R98, R48 ;  /* 0x000000624430723c */ /* 0x040fe60000041830 */
[----:B------:R-:W-:Y:S04]  /*9660*/  MUFU.EX2 R191, R117 ;  /* 0x0000007500bf7308 */ /* 0x000fe80000000800 */
[--C-:B------:R-:W-:Y:S01]  /*9670*/  FFMA.FTZ R98, R91, c[0x0][0x23c], -R205.reuse ;  /* 0x00008f005b627a23 */ /* 0x100fe200000108cd */
[-C--:B------:R-:W-:Y:S01]  /*9680*/  HMMA.16816.F32.BF16 R52, R68, R72.reuse, R52 ;  /* 0x000000484434723c */ /* 0x080fe20000041834 */
[----:B------:R-:W-:Y:S03]  /*9690*/  LDSM.16.MT88.4 R88, [R229+0x9000] ;  /* 0x00900000e558783b */ /* 0x000fe60000004200 */
[----:B------:R-:W-:Y:S01]  /*96a0*/  FFMA.FTZ R99, R92, c[0x0][0x23c], -R204 ;  /* 0x00008f005c637a23 */ /* 0x000fe200000108cc */
[----:B------:R-:W-:Y:S01]  /*96b0*/  MUFU.EX2 R129, R98 ;  /* 0x0000006200817308 */ /* 0x000fe20000000800 */
[----:B------:R-:W-:Y:S01]  /*96c0*/  FFMA.FTZ R92, R2, R249, R206 ;  /* 0x000000f9025c7223 */ /* 0x000fe200000100ce */
[----:B------:R-:W-:Y:S01]  /*96d0*/  MOV R249, R190 ;  /* 0x000000be00f97202 */ /* 0x000fe20000000f00 */
[C---:B------:R-:W-:Y:S04]  /*96e0*/  HMMA.16816.F32.BF16 R56, R80.reuse, R72, R56 ;  /* 0x000000485038723c */ /* 0x040fe80000041838 */
[----:B------:R-:W-:Y:S01]  /*96f0*/  FADD.FTZ R93, R211, R92 ;  /* 0x0000005cd35d7221 */ /* 0x000fe20000010000 */
[----:B------:R-:W-:Y:S01]  /*9700*/  MOV R206, R157 ;  /* 0x0000009d00ce7202 */ /* 0x000fe20000000f00 */
[----:B------:R-:W-:Y:S01]  /*9710*/  FFMA.FTZ R205, R127, c[0x0][0x23c], -R205 ;  /* 0x00008f007fcd7a23 */ /* 0x000fe200000108cd */
[----:B------:R-:W-:Y:S01]  /*9720*/  F2FP.BF16.PACK_AB R72, R184, R196 ;  /* 0x000000c4b848723e */ /* 0x000fe200000010ff */
[-C--:B------:R-:W-:Y:S01]  /*9730*/  HMMA.16816.F32.BF16 R60, R80, R74.reuse, R60 ;  /* 0x0000004a503c723c */ /* 0x080fe2000004183c */
[----:B------:R-:W1:Y:S01]  /*9740*/  LDSM.16.MT88.4 R80, [R228+0x9000] ;  /* 0x00900000e450783b */ /* 0x000e620000004200 */
[----:B------:R-:W-:Y:S02]  /*9750*/  MUFU.EX2 R98, R170 ;  /* 0x000000aa00627308 */ /* 0x000fe40000000800 */
[----:B------:R-:W-:Y:S01]  /*9760*/  F2FP.BF16.PACK_AB R73, R3, R187 ;  /* 0x000000bb0349723e */ /* 0x000fe200000010ff */
[----:B------:R-:W-:Y:S02]  /*9770*/  FFMA.FTZ R204, R125, c[0x0][0x23c], -R204 ;  /* 0x00008f007dcc7a23 */ /* 0x000fe400000108cc */
[----:B------:R-:W-:Y:S01]  /*9780*/  FADD.FTZ R2, R212, R133 ;  /* 0x00000085d4027221 */ /* 0x000fe20000010000 */
[----:B------:R-:W-:Y:S01]  /*9790*/  HMMA.16816.F32.BF16 R64, R68, R74, R64 ;  /* 0x0000004a4440723c */ /* 0x000fe20000041840 */
[----:B------:R-:W2:Y:S03]  /*97a0*/  LDL.LU R3, [R1+0xc8] ;  /* 0x0000c80001037983 */ /* 0x000ea60000300800 */
[----:B------:R-:W-:Y:S01]  /*97b0*/  MUFU.EX2 R125, R94 ;  /* 0x0000005e007d7308 */ /* 0x000fe20000000800 */
[----:B------:R-:W-:Y:S02]  /*97c0*/  FADD.FTZ R2, R214, R2 ;  /* 0x00000002d6027221 */ /* 0x000fe40000010000 */
[----:B------:R-:W-:Y:S02]  /*97d0*/  F2FP.BF16.PACK_AB R68, R186, R152 ;  /* 0x00000098ba44723e */ /* 0x000fe400000010ff */
[----:B------:R-:W-:Y:S03]  /*97e0*/  F2FP.BF16.PACK_AB R69, R185, R153 ;  /* 0x00000099b945723e */ /* 0x000fe600000010ff */
[----:B------:R-:W-:Y:S01]  /*97f0*/  F2FP.BF16.PACK_AB R70, R246, R134 ;  /* 0x00000086f646723e */ /* 0x000fe200000010ff */
[----:B------:R-:W-:Y:S01]  /*9800*/  FADD.FTZ R2, R222, R2 ;  /* 0x00000002de027221 */ /* 0x000fe20000010000 */
        /* <DEDUP_REMOVED lines=12> */
[-C--:B----4-:R-:W-:Y:S04]  /*98d0*/  HMMA.16816.F32.BF16 R20, R68, R84.reuse, R20 ;  /* 0x000000544414723c */ /* 0x090fe80000041814 */
[----:B------:R-:W-:Y:S04]  /*98e0*/  MUFU.EX2 R99, R169 ;  /* 0x000000a900637308 */ /* 0x000fe80000000800 */
[C---:B------:R-:W-:Y:S06]  /*98f0*/  HMMA.16816.F32.BF16 R24, R72.reuse, R84, R24 ;  /* 0x000000544818723c */ /* 0x040fec0000041818 */
[----:B------:R-:W-:Y:S02]  /*9900*/  MUFU.EX2 R189, R96 ;  /* 0x0000006000bd7308 */ /* 0x000fe40000000800 */
[-C--:B------:R-:W-:Y:S08]  /*9910*/  HMMA.16816.F32.BF16 R28, R72, R86.reuse, R28 ;  /* 0x00000056481c723c */ /* 0x080ff0000004181c */
[C---:B------:R-:W-:Y:S01]  /*9920*/  HMMA.16816.F32.BF16 R32, R68.reuse, R86, R32 ;  /* 0x000000564420723c */ /* 0x040fe20000041820 */
[----:B------:R-:W-:Y:S01]  /*9930*/  LDSM.16.MT88.4 R84, [R228+0x9800] ;  /* 0x00980000e454783b */ /* 0x000fe20000004200 */
[----:B------:R-:W-:Y:S06]  /*9940*/  MUFU.EX2 R188, R97 ;  /* 0x0000006100bc7308 */ /* 0x000fec0000000800 */
[-C--:B-1----:R-:W-:Y:S04]  /*9950*/  HMMA.16816.F32.BF16 R36, R68, R80.reuse, R36 ;  /* 0x000000504424723c */ /* 0x082fe80000041824 */
[----:B------:R-:W-:Y:S04]  /*9960*/  MUFU.EX2 R117, R95 ;  /* 0x0000005f00757308 */ /* 0x000fe80000000800 */
[C---:B------:R-:W-:Y:S06]  /*9970*/  HMMA.16816.F32.BF16 R40, R72.reuse, R80, R40 ;  /* 0x000000504828723c */ /* 0x040fec0000041828 */
[----:B------:R-:W1:Y:S02]  /*9980*/  MUFU.EX2 R97, R130 ;  /* 0x0000008200617308 */ /* 0x000e640000000800 */
[-C--:B------:R-:W-:Y:S08]  /*9990*/  HMMA.16816.F32.BF16 R44, R72, R82.reuse, R44 ;  /* 0x00000052482c723c */ /* 0x080ff0000004182c */
[C---:B------:R-:W-:Y:S01]  /*99a0*/  HMMA.16816.F32.BF16 R48, R68.reuse, R82, R48 ;  /* 0x000000524430723c */ /* 0x040fe20000041830 */
[----:B------:R-:W4:Y:S01]  /*99b0*/  LDSM.16.MT88.4 R80, [R230+0x9800] ;  /* 0x00980000e650783b */ /* 0x000f220000004200 */
[----:B------:R-:W-:Y:S06]  /*99c0*/  MUFU.EX2 R111, R111 ;  /* 0x0000006f006f7308 */ /* 0x000fec0000000800 */
[-C--:B------:R-:W-:Y:S04]  /*99d0*/  HMMA.16816.F32.BF16 R52, R68, R88.reuse, R52 ;  /* 0x000000584434723c */ /* 0x080fe80000041834 */
[----:B------:R-:W-:Y:S01]  /*99e0*/  MUFU.EX2 R96, R120 ;  /* 0x0000007800607308 */ /* 0x000fe20000000800 */
[----:B-1----:R-:W-:Y:S03]  /*99f0*/  F2FP.BF16.PACK_AB R203, R138, R97 ;  /* 0x000000618acb723e */ /* 0x002fe600000010ff */
[C---:B------:R-:W-:Y:S06]  /*9a00*/  HMMA.16816.F32.BF16 R56, R72.reuse, R88, R56 ;  /* 0x000000584838723c */ /* 0x040fec0000041838 */
[----:B------:R-:W1:Y:S02]  /*9a10*/  MUFU.EX2 R95, R121 ;  /* 0x00000079005f7308 */ /* 0x000e640000000800 */
[-C--:B------:R-:W-:Y:S07]  /*9a20*/  HMMA.16816.F32.BF16 R60, R72, R90.reuse, R60 ;  /* 0x0000005a483c723c */ /* 0x080fee000004183c */
[----:B------:R-:W-:Y:S01]  /*9a30*/  F2FP.BF16.PACK_AB R73, R236, R240 ;  /* 0x000000f0ec49723e */ /* 0x000fe200000010ff */
[----:B------:R-:W-:Y:S01]  /*9a40*/  HMMA.16816.F32.BF16 R64, R68, R90, R64 ;  /* 0x0000005a4440723c */ /* 0x000fe20000041840 */
[----:B------:R-:W1:Y:S01]  /*9a50*/  LDSM.16.MT88.4 R88, [R229+0x9800] ;  /* 0x00980000e558783b */ /* 0x000e620000004200 */
[----:B------:R-:W-:Y:S02]  /*9a60*/  MUFU.EX2 R204, R204 ;  /* 0x000000cc00cc7308 */ /* 0x000fe40000000800 */
[----:B------:R-:W-:Y:S01]  /*9a70*/  FADD.FTZ R72, R213, R132 ;  /* 0x00000084d5487221 */ /* 0x000fe20000010000 */
[----:B------:R-:W-:Y:S02]  /*9a80*/  F2FP.BF16.PACK_AB R74, R209, R233 ;  /* 0x000000e9d14a723e */ /* 0x000fe400000010ff */
[----:B------:R-:W-:Y:S01]  /*9a90*/  F2FP.BF16.PACK_AB R68, R239, R243 ;  /* 0x000000f3ef44723e */ /* 0x000fe200000010ff */
[----:B------:R-:W-:Y:S01]  /*9aa0*/  FADD.FTZ R92, R215, R72 ;  /* 0x00000048d75c7221 */ /* 0x000fe20000010000 */
[----:B------:R-:W-:Y:S03]  /*9ab0*/  F2FP.BF16.PACK_AB R69, R238, R242 ;  /* 0x000000f2ee45723e */ /* 0x000fe600000010ff */
[----:B------:R-:W-:Y:S01]  /*9ac0*/  F2FP.BF16.PACK_AB R70, R231, R235 ;  /* 0x000000ebe746723e */ /* 0x000fe200000010ff */
[----:B------:R-:W-:Y:S01]  /*9ad0*/  MUFU.EX2 R205, R205 ;  /* 0x000000cd00cd7308 */ /* 0x000fe20000000800 */
[----:B------:R-:W-:Y:S02]  /*9ae0*/  F2FP.BF16.PACK_AB R71, R251, R234 ;  /* 0x000000eafb47723e */ /* 0x000fe400000010ff */
[----:B------:R-:W-:Y:S02]  /*9af0*/  F2FP.BF16.PACK_AB R72, R237, R241 ;  /* 0x000000f1ed48723e */ /* 0x000fe400000010ff */
[C---:B------:R-:W-:Y:S02]  /*9b00*/  F2FP.BF16.PACK_AB R75, R249.reuse, R232 ;  /* 0x000000e8f94b723e */ /* 0x040fe400000010ff */
[----:B------:R-:W-:Y:S01]  /*9b10*/  MOV R132, R171 ;  /* 0x000000ab00847202 */ /* 0x000fe20000000f00 */
[-C--:B---3--:R-:W-:Y:S01]  /*9b20*/  HMMA.16816.F32.BF16 R4, R68, R76.reuse, R4 ;  /* 0x0000004c4404723c */ /* 0x088fe20000041804 */
[----:B------:R-:W-:Y:S03]  /*9b30*/  LDSM.16.MT88.4 R168, [R230+0xb800] ;  /* 0x00b80000e6a8783b */ /* 0x000fe60000004200 */
[----:B------:R-:W-:Y:S04]  /*9b40*/  FADD.FTZ R0, R132, R0 ;  /* 0x0000000084007221 */ /* 0x000fe80000010000 */
[C---:B------:R-:W-:Y:S04]  /*9b50*/  HMMA.16816.F32.BF16 R8, R72.reuse, R76, R8 ;  /* 0x0000004c4808723c */ /* 0x040fe80000041808 */
[----:B------:R-:W-:Y:S04]  /*9b60*/  FADD.FTZ R0, R240, R0 ;  /* 0x00000000f0007221 */ /* 0x000fe80000010000 */
[-C--:B------:R-:W-:Y:S04]  /*9b70*/  HMMA.16816.F32.BF16 R12, R72, R78.reuse, R12 ;  /* 0x0000004e480c723c */ /* 0x080fe8000004180c */
[----:B------:R-:W-:Y:S04]  /*9b80*/  FADD.FTZ R0, R236, R0 ;  /* 0x00000000ec007221 */ /* 0x000fe80000010000 */
[C---:B------:R-:W-:Y:S01]  /*9b90*/  HMMA.16816.F32.BF16 R16, R68.reuse, R78, R16 ;  /* 0x0000004e4410723c */ /* 0x040fe20000041810 */
[----:B------:R-:W3:Y:S03]  /*9ba0*/  LDSM.16.MT88.4 R76, [R139+0xa000] ;  /* 0x00a000008b4c783b */ /* 0x000ee60000004200 */
[----:B------:R-:W-:Y:S04]  /*9bb0*/  FADD.FTZ R0, R232, R0 ;  /* 0x00000000e8007221 */ /* 0x000fe80000010000 */
[-C--:B----4-:R-:W-:Y:S04]  /*9bc0*/  HMMA.16816.F32.BF16 R20, R68, R80.reuse, R20 ;  /* 0x000000504414723c */ /* 0x090fe80000041814 */
[----:B------:R-:W-:Y:S04]  /*9bd0*/  FADD.FTZ R0, R249, R0 ;  /* 0x00000000f9007221 */ /* 0x000fe80000010000 */
[C---:B------:R-:W-:Y:S08]  /*9be0*/  HMMA.16816.F32.BF16 R24, R72.reuse, R80, R24 ;  /* 0x000000504818723c */ /* 0x040ff00000041818 */
[-C--:B------:R-:W-:Y:S08]  /*9bf0*/  HMMA.16816.F32.BF16 R28, R72, R82.reuse, R28 ;  /* 0x00000052481c723c */ /* 0x080ff0000004181c */
[C---:B------:R-:W-:Y:S01]  /*9c00*/  HMMA.16816.F32.BF16 R32, R68.reuse, R82, R32 ;  /* 0x000000524420723c */ /* 0x040fe20000041820 */
[----:B------:R-:W4:Y:S07]  /*9c10*/  LDSM.16.MT88.4 R80, [R230+0xa000] ;  /* 0x00a00000e650783b */ /* 0x000f2e0000004200 */
[-C--:B------:R-:W-:Y:S08]  /*9c20*/  HMMA.16816.F32.BF16 R36, R68, R84.reuse, R36 ;  /* 0x000000544424723c */ /* 0x080ff00000041824 */
[C---:B------:R-:W-:Y:S08]  /*9c30*/  HMMA.16816.F32.BF16 R40, R72.reuse, R84, R40 ;  /* 0x000000544828723c */ /* 0x040ff00000041828 */
[-C--:B------:R-:W-:Y:S08]  /*9c40*/  HMMA.16816.F32.BF16 R44, R72, R86.reuse, R44 ;  /* 0x00000056482c723c */ /* 0x080ff0000004182c */
[C---:B------:R-:W-:Y:S01]  /*9c50*/  HMMA.16816.F32.BF16 R48, R68.reuse, R86, R48 ;  /* 0x000000564430723c */ /* 0x040fe20000041830 */
[----:B------:R-:W2:Y:S07]  /*9c60*/  LDSM.16.MT88.4 R84, [R228+0xa000] ;  /* 0x00a00000e454783b */ /* 0x000eae0000004200 */
[-C--:B-1----:R-:W-:Y:S08]  /*9c70*/  HMMA.16816.F32.BF16 R52, R68, R88.reuse, R52 ;  /* 0x000000584434723c */ /* 0x082ff00000041834 */
[C---:B------:R-:W-:Y:S08]  /*9c80*/  HMMA.16816.F32.BF16 R56, R72.reuse, R88, R56 ;  /* 0x000000584838723c */ /* 0x040ff00000041838 */
[-C--:B------:R-:W-:Y:S07]  /*9c90*/  HMMA.16816.F32.BF16 R60, R72, R90.reuse, R60 ;  /* 0x0000005a483c723c */ /* 0x080fee000004183c */
[----:B------:R-:W-:Y:S01]  /*9ca0*/  F2FP.BF16.PACK_AB R74, R224, R176 ;  /* 0x000000b0e04a723e */ /* 0x000fe200000010ff */
[----:B------:R-:W-:Y:S01]  /*9cb0*/  HMMA.16816.F32.BF16 R64, R68, R90, R64 ;  /* 0x0000005a4440723c */ /* 0x000fe20000041840 */
[----:B------:R-:W1:Y:S03]  /*9cc0*/  LDSM.16.MT88.4 R88, [R229+0xa000] ;  /* 0x00a00000e558783b */ /* 0x000e660000004200 */
[----:B------:R-:W-:Y:S01]  /*9cd0*/  FADD.FTZ R73, R218, R93 ;  /* 0x0000005dda497221 */ /* 0x000fe20000010000 */
[----:B------:R-:W-:Y:S01]  /*9ce0*/  F2FP.BF16.PACK_AB R75, R182, R183 ;  /* 0x000000b7b64b723e */ /* 0x000fe200000010ff */
[----:B------:R-:W-:Y:S01]  /*9cf0*/  FADD.FTZ R72, R223, R92 ;  /* 0x0000005cdf487221 */ /* 0x000fe20000010000 */
[----:B------:R-:W-:Y:S01]  /*9d00*/  F2FP.BF16.PACK_AB R68, R206, R175 ;  /* 0x000000afce44723e */ /* 0x000fe200000010ff */
[----:B------:R-:W-:Y:S01]  /*9d10*/  FADD.FTZ R94, R219, R73 ;  /* 0x00000049db5e7221 */ /* 0x000fe20000010000 */
[----:B------:R-:W-:Y:S03]  /*9d20*/  F2FP.BF16.PACK_AB R69, R179, R174 ;  /* 0x000000aeb345723e */ /* 0x000fe600000010ff */
[----:B------:R-:W-:Y:S01]  /*9d30*/  F2FP.BF16.PACK_AB R70, R248, R250 ;  /* 0x000000faf846723e */ /* 0x000fe200000010ff */
[----:B------:R-:W-:Y:S01]  /*9d40*/  FADD.FTZ R93, R221, R72 ;  /* 0x00000048dd5d7221 */ /* 0x000fe20000010000 */
[----:B------:R-:W-:Y:S01]  /*9d50*/  F2FP.BF16.PACK_AB R71, R207, R208 ;  /* 0x000000d0cf47723e */ /* 0x000fe200000010ff */
[----:B------:R-:W-:Y:S01]  /*9d60*/  FADD.FTZ R92, R220, R2 ;  /* 0x00000002dc5c7221 */ /* 0x000fe20000010000 */
[----:B------:R-:W-:Y:S01]  /*9d70*/  F2FP.BF16.PACK_AB R72, R178, R173 ;  /* 0x000000adb248723e */ /* 0x000fe200000010ff */
[----:B------:R-:W-:Y:S01]  /*9d80*/  FADD.FTZ R2, R227, R94 ;  /* 0x0000005ee3027221 */ /* 0x000fe20000010000 */
[----:B------:R-:W-:Y:S01]  /*9d90*/  F2FP.BF16.PACK_AB R73, R177, R172 ;  /* 0x000000acb149723e */ /* 0x000fe200000010ff */
[----:B------:R-:W-:Y:S02]  /*9da0*/  MUFU.EX2 R94, R122 ;  /* 0x0000007a005e7308 */ /* 0x000fe40000000800 */
[-C--:B---3--:R-:W-:Y:S03]  /*9db0*/  HMMA.16816.F32.BF16 R4, R68, R76.reuse, R4 ;  /* 0x0000004c4404723c */ /* 0x088fe60000041804 */
[----:B------:R-:W-:Y:S04]  /*9dc0*/  FADD.FTZ R2, R252, R2 ;  /* 0x00000002fc027221 */ /* 0x000fe80000010000 */
[----:B------:R-:W-:Y:S01]  /*9dd0*/  FADD.FTZ R2, R141, R2 ;  /* 0x000000028d027221 */ /* 0x000fe20000010000 */
[C---:B------:R-:W-:Y:S04]  /*9de0*/  HMMA.16816.F32.BF16 R8, R72.reuse, R76, R8 ;  /* 0x0000004c4808723c */ /* 0x040fe80000041808 */
[----:B------:R-:W-:Y:S04]  /*9df0*/  FADD.FTZ R2, R198, R2 ;  /* 0x00000002c6027221 */ /* 0x000fe80000010000 */
[-C--:B------:R-:W-:Y:S04]  /*9e00*/  HMMA.16816.F32.BF16 R12, R72, R78.reuse, R12 ;  /* 0x0000004e480c723c */ /* 0x080fe8000004180c */
[----:B------:R-:W-:Y:S01]  /*9e10*/  FADD.FTZ R2, R196, R2 ;  /* 0x00000002c4027221 */ /* 0x000fe20000010000 */
[----:B------:R-:W-:Y:S03]  /*9e20*/  F2FP.BF16.PACK_AB R196, R95, R96 ;  /* 0x000000605fc4723e */ /* 0x000fe600000010ff */
[C---:B------:R-:W-:Y:S01]  /*9e30*/  HMMA.16816.F32.BF16 R16, R68.reuse, R78, R16 ;  /* 0x0000004e4410723c */ /* 0x040fe20000041810 */
[----:B------:R-:W3:Y:S03]  /*9e40*/  LDSM.16.MT88.4 R76, [R139+0xa800] ;  /* 0x00a800008b4c783b */ /* 0x000ee60000004200 */
[----:B------:R-:W-:Y:S04]  /*9e50*/  FADD.FTZ R2, R184, R2 ;  /* 0x00000002b8027221 */ /* 0x000fe80000010000 */
[-C--:B----4-:R-:W-:Y:S08]  /*9e60*/  HMMA.16816.F32.BF16 R20, R68, R80.reuse, R20 ;  /* 0x000000504414723c */ /* 0x090ff00000041814 */
[C---:B------:R-:W-:Y:S08]  /*9e70*/  HMMA.16816.F32.BF16 R24, R72.reuse, R80, R24 ;  /* 0x000000504818723c */ /* 0x040ff00000041818 */
[-C--:B------:R-:W-:Y:S08]  /*9e80*/  HMMA.16816.F32.BF16 R28, R72, R82.reuse, R28 ;  /* 0x00000052481c723c */ /* 0x080ff0000004181c */
[C---:B------:R-:W-:Y:S01]  /*9e90*/  HMMA.16816.F32.BF16 R32, R68.reuse, R82, R32 ;  /* 0x000000524420723c */ /* 0x040fe20000041820 */
[----:B------:R-:W4:Y:S07]  /*9ea0*/  LDSM.16.MT88.4 R80, [R230+0xa800] ;  /* 0x00a80000e650783b */ /* 0x000f2e0000004200 */
[-C--:B--2---:R-:W-:Y:S08]  /*9eb0*/  HMMA.16816.F32.BF16 R36, R68, R84.reuse, R36 ;  /* 0x000000544424723c */ /* 0x084ff00000041824 */
        /* <DEDUP_REMOVED lines=18> */
[----:B------:R-:W-:Y:S02]  /*9fe0*/  F2FP.BF16.PACK_AB R71, R190, R191 ;  /* 0x000000bfbe47723e */ /* 0x000fe400000010ff */
[----:B------:R-:W-:Y:S02]  /*9ff0*/  F2FP.BF16.PACK_AB R72, R188, R189 ;  /* 0x000000bdbc48723e */ /* 0x000fe400000010ff */
[----:B------:R-:W-:Y:S02]  /*a000*/  F2FP.BF16.PACK_AB R73, R129, R131 ;  /* 0x000000838149723e */ /* 0x000fe400000010ff */
[----:B------:R-:W-:Y:S01]  /*a010*/  F2FP.BF16.PACK_AB R200, R99, R100 ;  /* 0x0000006463c8723e */ /* 0x000fe200000010ff */
[-C--:B---3--:R-:W-:Y:S03]  /*a020*/  HMMA.16816.F32.BF16 R4, R68, R76.reuse, R4 ;  /* 0x0000004c4404723c */ /* 0x088fe60000041804 */
[----:B------:R-:W-:Y:S02]  /*a030*/  F2FP.BF16.PACK_AB R201, R119, R118 ;  /* 0x0000007677c9723e */ /* 0x000fe400000010ff */
[----:B------:R-:W-:Y:S03]  /*a040*/  F2FP.BF16.PACK_AB R202, R137, R98 ;  /* 0x0000006289ca723e */ /* 0x000fe600000010ff */
[C---:B------:R-:W-:Y:S08]  /*a050*/  HMMA.16816.F32.BF16 R8, R72.reuse, R76, R8 ;  /* 0x0000004c4808723c */ /* 0x040ff00000041808 */
[-C--:B------:R-:W-:Y:S08]  /*a060*/  HMMA.16816.F32.BF16 R12, R72, R78.reuse, R12 ;  /* 0x0000004e480c723c */ /* 0x080ff0000004180c */
[C---:B------:R-:W-:Y:S01]  /*a070*/  HMMA.16816.F32.BF16 R16, R68.reuse, R78, R16 ;  /* 0x0000004e4410723c */ /* 0x040fe20000041810 */
[----:B------:R-:W3:Y:S07]  /*a080*/  LDSM.16.MT88.4 R76, [R139+0xb000] ;  /* 0x00b000008b4c783b */ /* 0x000eee0000004200 */
        /* <DEDUP_REMOVED lines=13> */
[----:B------:R-:W-:Y:S01]  /*a160*/  FADD.FTZ R73, R143, R93 ;  /* 0x0000005d8f497221 */ /* 0x000fe20000010000 */
[----:B------:R-:W-:Y:S01]  /*a170*/  HMMA.16816.F32.BF16 R64, R68, R90, R64 ;  /* 0x0000005a4440723c */ /* 0x000fe20000041840 */
[----:B------:R-:W1:Y:S03]  /*a180*/  LDSM.16.MT88.4 R88, [R229+0xb000] ;  /* 0x00b00000e558783b */ /* 0x000e660000004200 */
[----:B------:R-:W-:Y:S01]  /*a190*/  FADD.FTZ R72, R199, R92 ;  /* 0x0000005cc7487221 */ /* 0x000fe20000010000 */
[----:B------:R-:W-:Y:S01]  /*a1a0*/  F2FP.BF16.PACK_AB R74, R109, R108 ;  /* 0x0000006c6d4a723e */ /* 0x000fe200000010ff */
[----:B------:R-:W-:Y:S01]  /*a1b0*/  FADD.FTZ R92, R152, R73 ;  /* 0x00000049985c7221 */ /* 0x000fe20000010000 */
[----:B------:R-:W-:Y:S01]  /*a1c0*/  F2FP.BF16.PACK_AB R68, R113, R116 ;  /* 0x000000747144723e */ /* 0x000fe200000010ff */
[----:B------:R-:W-:Y:S01]  /*a1d0*/  FADD.FTZ R93, R153, R72 ;  /* 0x00000048995d7221 */ /* 0x000fe20000010000 */
[----:B------:R-:W-:Y:S01]  /*a1e0*/  F2FP.BF16.PACK_AB R69, R103, R112 ;  /* 0x000000706745723e */ /* 0x000fe200000010ff */
[----:B------:R-:W1:Y:S02]  /*a1f0*/  LDSM.16.MT88.4 R152, [R139+0xb800] ;  /* 0x00b800008b98783b */ /* 0x000e640000004200 */
[----:B------:R-:W-:Y:S02]  /*a200*/  F2FP.BF16.PACK_AB R70, R101, R102 ;  /* 0x000000666546723e */ /* 0x000fe400000010ff */
[----:B------:R-:W-:Y:S02]  /*a210*/  F2FP.BF16.PACK_AB R71, R115, R114 ;  /* 0x000000727347723e */ /* 0x000fe400000010ff */
[----:B------:R-:W-:Y:S02]  /*a220*/  F2FP.BF16.PACK_AB R72, R105, R104 ;  /* 0x000000686948723e */ /* 0x000fe400000010ff */
[----:B------:R-:W-:Y:S02]  /*a230*/  F2FP.BF16.PACK_AB R73, R107, R106 ;  /* 0x0000006a6b49723e */ /* 0x000fe400000010ff */
[----:B------:R-:W-:Y:S01]  /*a240*/  F2FP.BF16.PACK_AB R75, R111, R110 ;  /* 0x0000006e6f4b723e */ /* 0x000fe200000010ff */
[-C--:B---3--:R-:W-:Y:S08]  /*a250*/  HMMA.16816.F32.BF16 R4, R68, R76.reuse, R4 ;  /* 0x0000004c4404723c */ /* 0x088ff00000041804 */
[C---:B------:R-:W-:Y:S01]  /*a260*/  HMMA.16816.F32.BF16 R8, R72.reuse, R76, R8 ;  /* 0x0000004c4808723c */ /* 0x040fe20000041808 */
[----:B------:R-:W3:Y:S06]  /*a270*/  MUFU.EX2 R77, R126 ;  /* 0x0000007e004d7308 */ /* 0x000eec0000000800 */
[----:B------:R-:W-:Y:S01]  /*a280*/  FADD.FTZ R76, R186, R92 ;  /* 0x0000005cba4c7221 */ /* 0x000fe20000010000 */
[-C--:B------:R-:W-:Y:S08]  /*a290*/  HMMA.16816.F32.BF16 R12, R72, R78.reuse, R12 ;  /* 0x0000004e480c723c */ /* 0x080ff0000004180c */
[C---:B------:R-:W-:Y:S01]  /*a2a0*/  HMMA.16816.F32.BF16 R16, R68.reuse, R78, R16 ;  /* 0x0000004e4410723c */ /* 0x040fe20000041810 */
[----:B------:R-:W1:Y:S07]  /*a2b0*/  MUFU.EX2 R79, R123 ;  /* 0x0000007b004f7308 */ /* 0x000e6e0000000800 */
[-C--:B----4-:R-:W-:Y:S03]  /*a2c0*/  HMMA.16816.F32.BF16 R20, R68, R80.reuse, R20 ;  /* 0x000000504414723c */ /* 0x090fe60000041814 */
[----:B------:R-:W4:Y:S01]  /*a2d0*/  MUFU.EX2 R78, R124 ;  /* 0x0000007c004e7308 */ /* 0x000f220000000800 */
[----:B---3--:R-:W-:Y:S04]  /*a2e0*/  F2FP.BF16.PACK_AB R199, R205, R77 ;  /* 0x0000004dcdc7723e */ /* 0x008fe800000010ff */
[C---:B------:R-:W-:Y:S08]  /*a2f0*/  HMMA.16816.F32.BF16 R24, R72.reuse, R80, R24 ;  /* 0x000000504818723c */ /* 0x040ff00000041818 */
[-C--:B------:R-:W-:Y:S04]  /*a300*/  HMMA.16816.F32.BF16 R28, R72, R82.reuse, R28 ;  /* 0x00000052481c723c */ /* 0x080fe8000004181c */
[----:B-1----:R-:W-:Y:S04]  /*a310*/  F2FP.BF16.PACK_AB R197, R79, R94 ;  /* 0x0000005e4fc5723e */ /* 0x002fe800000010ff */
[C---:B------:R-:W-:Y:S04]  /*a320*/  HMMA.16816.F32.BF16 R32, R68.reuse, R82, R32 ;  /* 0x000000524420723c */ /* 0x040fe80000041820 */
[----:B----4-:R-:W-:Y:S04]  /*a330*/  F2FP.BF16.PACK_AB R198, R204, R78 ;  /* 0x0000004eccc6723e */ /* 0x010fe800000010ff */
[-C--:B--2---:R-:W-:Y:S08]  /*a340*/  HMMA.16816.F32.BF16 R36, R68, R84.reuse, R36 ;  /* 0x000000544424723c */ /* 0x084ff00000041824 */
[C---:B------:R-:W-:Y:S08]  /*a350*/  HMMA.16816.F32.BF16 R40, R72.reuse, R84, R40 ;  /* 0x000000544828723c */ /* 0x040ff00000041828 */
[-C--:B------:R-:W-:Y:S08]  /*a360*/  HMMA.16816.F32.BF16 R44, R72, R86.reuse, R44 ;  /* 0x00000056482c723c */ /* 0x080ff0000004182c */
[C---:B------:R-:W-:Y:S08]  /*a370*/  HMMA.16816.F32.BF16 R48, R68.reuse, R86, R48 ;  /* 0x000000564430723c */ /* 0x040ff00000041830 */
[-C--:B------:R-:W-:Y:S08]  /*a380*/  HMMA.16816.F32.BF16 R52, R68, R88.reuse, R52 ;  /* 0x000000584434723c */ /* 0x080ff00000041834 */
[C---:B------:R-:W-:Y:S08]  /*a390*/  HMMA.16816.F32.BF16 R56, R72.reuse, R88, R56 ;  /* 0x000000584838723c */ /* 0x040ff00000041838 */
[-C--:B------:R-:W-:Y:S07]  /*a3a0*/  HMMA.16816.F32.BF16 R60, R72, R90.reuse, R60 ;  /* 0x0000005a483c723c */ /* 0x080fee000004183c */
[----:B------:R-:W-:Y:S01]  /*a3b0*/  FADD.FTZ R72, R185, R93 ;  /* 0x0000005db9487221 */ /* 0x000fe20000010000 */
[----:B------:R-:W-:Y:S01]  /*a3c0*/  HMMA.16816.F32.BF16 R64, R68, R90, R64 ;  /* 0x0000005a4440723c */ /* 0x000fe20000041840 */
[----:B------:R-:W1:Y:S03]  /*a3d0*/  LDSM.16.MT88.4 R184, [R228+0xb800] ;  /* 0x00b80000e4b8783b */ /* 0x000e660000004200 */
[----:B------:R-:W-:Y:S02]  /*a3e0*/  FADD.FTZ R73, R134, R76 ;  /* 0x0000004c86497221 */ /* 0x000fe40000010000 */
[----:B------:R-:W-:Y:S02]  /*a3f0*/  FADD.FTZ R72, R135, R72 ;  /* 0x0000004887487221 */ /* 0x000fe40000010000 */
[----:B------:R-:W-:Y:S01]  /*a400*/  FADD.FTZ R74, R136, R2 ;  /* 0x00000002884a7221 */ /* 0x000fe20000010000 */
[----:B------:R-:W2:Y:S01]  /*a410*/  LDL.LU R134, [R1+0xc4] ;  /* 0x0000c40001867983 */ /* 0x000ea20000300800 */
[-C--:B------:R-:W-:Y:S03]  /*a420*/  HMMA.16816.F32.BF16 R144, R200, R152.reuse, R4 ;  /* 0x00000098c890723c */ /* 0x080fe60000041804 */
[----:B------:R-:W3:Y:S02]  /*a430*/  LDL.LU R135, [R1+0xc0] ;  /* 0x0000c00001877983 */ /* 0x000ee40000300800 */
[----:B------:R-:W-:Y:S02]  /*a440*/  FADD.FTZ R73, R246, R73 ;  /* 0x00000049f6497221 */ /* 0x000fe40000010000 */
[----:B------:R-:W-:Y:S01]  /*a450*/  FADD.FTZ R2, R245, R72 ;  /* 0x00000048f5027221 */ /* 0x000fe20000010000 */
[----:B------:R-:W4:Y:S01]  /*a460*/  LDL.LU R136, [R1+0xbc] ;  /* 0x0000bc0001887983 */ /* 0x000f220000300800 */
[----:B------:R-:W-:Y:S01]  /*a470*/  FADD.FTZ R5, R244, R74 ;  /* 0x0000004af4057221 */ /* 0x000fe20000010000 */
[C---:B------:R-:W-:Y:S02]  /*a480*/  HMMA.16816.F32.BF16 R140, R196.reuse, R152, R8 ;  /* 0x00000098c48c723c */ /* 0x040fe40000041808 */
[----:B------:R-:W4:Y:S02]  /*a490*/  LDL.LU R247, [R1+0xb8] ;  /* 0x0000b80001f77983 */ /* 0x000f240000300800 */
[----:B------:R-:W-:Y:S02]  /*a4a0*/  FADD.FTZ R4, R243, R73 ;  /* 0x00000049f3047221 */ /* 0x000fe40000010000 */
[----:B------:R-:W-:Y:S01]  /*a4b0*/  FADD.FTZ R2, R242, R2 ;  /* 0x00000002f2027221 */ /* 0x000fe20000010000 */
[----:B------:R1:W5:Y:S01]  /*a4c0*/  LDL.LU R246, [R1+0xb4] ;  /* 0x0000b40001f67983 */ /* 0x0003620000300800 */
[----:B------:R-:W-:Y:S01]  /*a4d0*/  FADD.FTZ R5, R241, R5 ;  /* 0x00000005f1057221 */ /* 0x000fe20000010000 */
[-C--:B------:R-:W-:Y:S02]  /*a4e0*/  HMMA.16816.F32.BF16 R148, R196, R154.reuse, R12 ;  /* 0x0000009ac494723c */ /* 0x080fe4000004180c */
[----:B------:R1:W5:Y:S01]  /*a4f0*/  LDL.LU R245, [R1+0xb0] ;  /* 0x0000b00001f57983 */ /* 0x0003620000300800 */
[----:B------:R-:W-:Y:S02]  /*a500*/  FADD.FTZ R4, R239, R4 ;  /* 0x00000004ef047221 */ /* 0x000fe40000010000 */
[----:B------:R-:W-:Y:S01]  /*a510*/  FADD.FTZ R6, R238, R2 ;  /* 0x00000002ee067221 */ /* 0x000fe20000010000 */
[----:B------:R1:W5:Y:S01]  /*a520*/  LDL.LU R244, [R1+0xac] ;  /* 0x0000ac0001f47983 */ /* 0x0003620000300800 */
[----:B------:R-:W-:Y:S01]  /*a530*/  FADD.FTZ R2, R237, R5 ;  /* 0x00000005ed027221 */ /* 0x000fe20000010000 */
[C---:B------:R-:W-:Y:S02]  /*a540*/  HMMA.16816.F32.BF16 R152, R200.reuse, R154, R16 ;  /* 0x0000009ac898723c */ /* 0x040fe40000041810 */
[----:B------:R1:W5:Y:S02]  /*a550*/  LDL.LU R243, [R1+0xa8] ;  /* 0x0000a80001f37983 */ /* 0x0003640000300800 */
        /* <DEDUP_REMOVED lines=28> */
[-C--:B-1----:R-:W-:Y:S02]  /*a720*/  HMMA.16816.F32.BF16 R172, R200, R184.reuse, R36 ;  /* 0x000000b8c8ac723c */ /* 0x082fe40000041824 */
        /* <DEDUP_REMOVED lines=9> */
[----:B------:R-:W1:Y:S01]  /*a7c0*/  LDSM.16.MT88.4 R4, [R229+0xb800] ;  /* 0x00b80000e504783b */ /* 0x000e620000004200 */
[----:B------:R-:W-:Y:S04]  /*a7d0*/  FADD.FTZ R9, R224, R10 ;  /* 0x0000000ae0097221 */ /* 0x000fe80000010000 */
[----:B------:R-:W-:Y:S02]  /*a7e0*/  FADD.FTZ R0, R182, R0 ;  /* 0x00000000b6007221 */ /* 0x000fe40000010000 */
        /* <DEDUP_REMOVED lines=10> */
[----:B------:R-:W-:Y:S04]  /*a890*/  FADD.FTZ R2, R188, R2 ;  /* 0x00000002bc027221 */ /* 0x000fe80000010000 */
[----:B------:R-:W-:Y:S02]  /*a8a0*/  FADD.FTZ R11, R190, R8 ;  /* 0x00000008be0b7221 */ /* 0x000fe40000010000 */
[----:B------:R-:W-:Y:S02]  /*a8b0*/  FADD.FTZ R0, R129, R0 ;  /* 0x0000000081007221 */ /* 0x000fe40000010000 */
        /* <DEDUP_REMOVED lines=15> */
[----:B------:R-:W-:Y:S04]  /*a9b0*/  HMMA.16816.F32.BF16 R200, R200, R6, R64 ;  /* 0x00000006c8c8723c */ /* 0x000fe80000041840 */
[----:B------:R-:W-:Y:S02]  /*a9c0*/  FADD.FTZ R0, R107, R9 ;  /* 0x000000096b007221 */ /* 0x000fe40000010000 */
[----:B------:R-:W-:Y:S02]  /*a9d0*/  FADD.FTZ R4, R102, R10 ;  /* 0x0000000a66047221 */ /* 0x000fe40000010000 */
[----:B------:R-:W-:Y:S04]  /*a9e0*/  FADD.FTZ R2, R114, R2 ;  /* 0x0000000272027221 */ /* 0x000fe80000010000 */
[----:B------:R-:W-:Y:S02]  /*a9f0*/  FADD.FTZ R5, R108, R8 ;  /* 0x000000086c057221 */ /* 0x000fe40000010000 */
        /* <DEDUP_REMOVED lines=22> */
[----:B--2---:R-:W-:Y:S02]  /*ab60*/  MOV R137, R134 ;  /* 0x0000008600897202 */ /* 0x004fe40000000f00 */
[----:B---3--:R-:W-:Y:S02]  /*ab70*/  MOV R133, R135 ;  /* 0x0000008700857202 */ /* 0x008fe40000000f00 */
[----:B----4-:R-:W-:Y:S02]  /*ab80*/  MOV R132, R136 ;  /* 0x0000008800847202 */ /* 0x010fe40000000f00 */
[----:B------:R-:W-:Y:S01]  /*ab90*/  IADD3 R247, R247, -0x1, RZ ;  /* 0xfffffffff7f77810 */ /* 0x000fe20007ffe0ff */
[----:B-----5:R-:W-:-:S05]  /*aba0*/  @P0 BRA `(.L_x_88) ;  /* 0xffffb86000000947 */ /* 0x020fca000383ffff */
.L_x_87:
[----:B---3--:R-:W1:Y:S01]  /*abb0*/  SHFL.BFLY PT, R0, R248, 0x2, 0x1f ;  /* 0x0c401f00f8007f89 */ /* 0x008e6200000e0000 */
[----:B------:R-:W-:Y:S01]  /*abc0*/  ULDC.U8 UR4, c[0x0][0x329] ;  /* 0x0000ca4000047ab9 */ /* 0x000fe20000000000 */
[----:B------:R-:W-:Y:S01]  /*abd0*/  MOV R35, 0xfffffff0 ;  /* 0xfffffff000237802 */ /* 0x000fe20000000f00 */
[----:B------:R-:W-:Y:S01]  /*abe0*/  ULDC.U8 UR5, c[0x0][0x328] ;  /* 0x0000ca0000057ab9 */ /* 0x000fe20000000000 */
[----:B------:R-:W2:Y:S01]  /*abf0*/  SHFL.BFLY PT, R5, R250, 0x2, 0x1f ;  /* 0x0c401f00fa057f89 */ /* 0x000ea200000e0000 */
[----:B------:R-:W-:Y:S01]  /*ac00*/  ISETP.NE.AND P0, PT, RZ, UR4, PT ;  /* 0x00000004ff007c0c */ /* 0x000fe2000bf05270 */
[----:B------:R-:W-:Y:S01]  /*ac10*/  BSSY B0, `(.L_x_91) ;  /* 0x0000120000007945 */ /* 0x000fe20003800000 */
[----:B------:R-:W-:Y:S01]  /*ac20*/  ISETP.NE.AND P3, PT, RZ, UR5, PT ;  /* 0x00000005ff007c0c */ /* 0x000fe2000bf65270 */
[----:B------:R-:W3:Y:S01]  /*ac30*/  SHFL.BFLY PT, R4, R249, 0x2, 0x1f ;  /* 0x0c401f00f9047f89 */ /* 0x000ee200000e0000 */
[----:B------:R-:W-:-:S03]  /*ac40*/  MOV R32, 0x20 ;  /* 0x0000002000207802 */ /* 0x000fc60000000f00 */
[----:B------:R-:W4:Y:S04]  /*ac50*/  SHFL.BFLY PT, R2, R251, 0x2, 0x1f ;  /* 0x0c401f00fb027f89 */ /* 0x000f2800000e0000 */
[----:B------:R-:W4:Y:S02]  /*ac60*/  S2R R55, SR_TID.X ;  /* 0x0000000000377919 */ /* 0x000f240000002100 */
[----:B------:R-:W-:-:S05]  /*ac70*/  @P0 MOV R54, c[0x0][0x210] ;  /* 0x0000840000360a02 */ /* 0x000fca0000000f00 */
[----:B------:R-:W-:Y:S02]  /*ac80*/  @P0 IMAD R54, R54, c[0x0][0x214], RZ ;  /* 0x0000850036360a24 */ /* 0x000fe400078e02ff */
[----:B-1----:R-:W-:Y:S02]  /*ac90*/  FADD.FTZ R0, R0, R248 ;  /* 0x000000f800007221 */ /* 0x002fe40000010000 */
[----:B--2---:R-:W-:-:S03]  /*aca0*/  FADD.FTZ R5, R5, R250 ;  /* 0x000000fa05057221 */ /* 0x004fc60000010000 */
[----:B------:R-:W1:Y:S01]  /*acb0*/  SHFL.BFLY PT, R6, R0, 0x1, 0x1f ;  /* 0x0c201f0000067f89 */ /* 0x000e6200000e0000 */
[----:B---3--:R-:W-:-:S03]  /*acc0*/  FADD.FTZ R4, R4, R249 ;  /* 0x000000f904047221 */ /* 0x008fc60000010000 */
[----:B------:R-:W2:Y:S01]  /*acd0*/  SHFL.BFLY PT, R8, R5, 0x1, 0x1f ;  /* 0x0c201f0005087f89 */ /* 0x000ea200000e0000 */
[----:B----4-:R-:W-:-:S03]  /*ace0*/  FADD.FTZ R2, R2, R251 ;  /* 0x000000fb02027221 */ /* 0x010fc60000010000 */
[----:B------:R-:W3:Y:S01]  /*acf0*/  SHFL.BFLY PT, R7, R4, 0x1, 0x1f ;  /* 0x0c201f0004077f89 */ /* 0x000ee200000e0000 */
[----:B------:R-:W-:-:S04]  /*ad00*/  SHF.R.S32.HI R56, RZ, 0x1f, R55 ;  /* 0x0000001fff387819 */ /* 0x000fc80000011437 */
[CC--:B------:R-:W-:Y:S02]  /*ad10*/  LEA.HI R38, R56.reuse, R55.reuse, RZ, 0x2 ;  /* 0x0000003738267211 */ /* 0x0c0fe400078f10ff */
[----:B------:R-:W-:-:S04]  /*ad20*/  LEA.HI R27, R56, R55, RZ, 0x5 ;  /* 0x00000037381b7211 */ /* 0x000fc800078f28ff */
[----:B------:R-:W-:Y:S01]  /*ad30*/  SHF.R.S32.HI R27, RZ, 0x5, R27 ;  /* 0x00000005ff1b7819 */ /* 0x000fe2000001141b */
[----:B-1----:R-:W-:Y:S01]  /*ad40*/  FADD.FTZ R36, R0, R6 ;  /* 0x0000000600247221 */ /* 0x002fe20000010000 */
[----:B------:R-:W-:Y:S01]  /*ad50*/  MOV R0, 0x3f800000 ;  /* 0x3f80000000007802 */ /* 0x000fe20000000f00 */
[----:B------:R-:W1:Y:S01]  /*ad60*/  SHFL.BFLY PT, R6, R2, 0x1, 0x1f ;  /* 0x0c201f0002067f89 */ /* 0x000e6200000e0000 */
[----:B--2---:R-:W-:Y:S01]  /*ad70*/  FADD.FTZ R37, R5, R8 ;  /* 0x0000000805257221 */ /* 0x004fe20000010000 */
[--C-:B------:R-:W-:Y:S02]  /*ad80*/  SHF.R.S32.HI R8, RZ, 0x2, R38.reuse ;  /* 0x00000002ff087819 */ /* 0x100fe40000011426 */
[----:B------:R-:W-:Y:S01]  /*ad90*/  SHF.R.S32.HI R5, RZ, 0x1f, R38 ;  /* 0x0000001fff057819 */ /* 0x000fe20000011426 */
[----:B---3--:R-:W-:Y:S01]  /*ada0*/  FADD.FTZ R52, R4, R7 ;  /* 0x0000000704347221 */ /* 0x008fe20000010000 */
[----:B------:R-:W-:Y:S02]  /*adb0*/  FSETP.NE.FTZ.AND P6, PT, R36, RZ, PT ;  /* 0x000000ff2400720b */ /* 0x000fe40003fd5000 */
[----:B------:R-:W-:-:S02]  /*adc0*/  LEA.HI R4, R5, R8, RZ, 0x3 ;  /* 0x0000000805047211 */ /* 0x000fc400078f18ff */
[----:B------:R-:W-:Y:S02]  /*add0*/  FSETP.NE.FTZ.AND P5, PT, R37, RZ, PT ;  /* 0x000000ff2500720b */ /* 0x000fe40003fb5000 */
[----:B------:R-:W-:Y:S01]  /*ade0*/  LOP3.LUT R7, R4, 0xfffffff8, RZ, 0xc0, !PT ;  /* 0xfffffff804077812 */ /* 0x000fe200078ec0ff */
[----:B------:R-:W-:Y:S01]  /*adf0*/  IMAD.MOV.U32 R4, RZ, RZ, 0x3f800000 ;  /* 0x3f800000ff047424 */ /* 0x000fe200078e00ff */
[----:B------:R-:W-:Y:S02]  /*ae00*/  FSETP.NE.FTZ.AND P4, PT, R52, RZ, PT ;  /* 0x000000ff3400720b */ /* 0x000fe40003f95000 */
[----:B------:R-:W-:Y:S02]  /*ae10*/  IADD3 R7, R8, -R7, RZ ;  /* 0x8000000708077210 */ /* 0x000fe40007ffe0ff */
[----:B------:R-:W-:Y:S01]  /*ae20*/  @!P0 MOV R5, c[0x0][0x214] ;  /* 0x0000850000058a02 */ /* 0x000fe20000000f00 */
[----:B------:R-:W2:Y:S03]  /*ae30*/  @P6 MUFU.RCP R0, R36 ;  /* 0x0000002400006308 */ /* 0x000ea60000001000 */
[----:B------:R-:W-:Y:S01]  /*ae40*/  @!P0 SEL R54, R5, c[0x0][0x234], !P3 ;  /* 0x00008d0005368a07 */ /* 0x000fe20005800000 */
[----:B-1----:R-:W-:Y:S01]  /*ae50*/  FADD.FTZ R53, R2, R6 ;  /* 0x0000000602357221 */ /* 0x002fe20000010000 */
[----:B------:R-:W-:-:S03]  /*ae60*/  LOP3.LUT R2, R7, 0x1, RZ, 0xc0, !PT ;  /* 0x0000000107027812 */ /* 0x000fc600078ec0ff */
[----:B------:R-:W-:Y:S01]  /*ae70*/  @P5 MUFU.RCP R4, R37 ;  /* 0x0000002500045308 */ /* 0x000fe20000001000 */
[----:B------:R-:W-:Y:S01]  /*ae80*/  ISETP.NE.U32.AND P1, PT, R2, 0x1, PT ;  /* 0x000000010200780c */ /* 0x000fe20003f25070 */
[----:B------:R-:W-:-:S03]  /*ae90*/  IMAD.MOV.U32 R2, RZ, RZ, 0x3f800000 ;  /* 0x3f800000ff027424 */ /* 0x000fc600078e00ff */
[----:B------:R-:W-:Y:S02]  /*aea0*/  SEL R35, R35, 0x10, !P1 ;  /* 0x0000001023237807 */ /* 0x000fe40004800000 */
[----:B------:R-:W-:Y:S01]  /*aeb0*/  R2P PR, R7, 0x6 ;  /* 0x0000000607007804 */ /* 0x000fe20000000000 */
[C---:B--2---:R-:W-:Y:S01]  /*aec0*/  FMUL.FTZ R144, R0.reuse, R144 ;  /* 0x0000009000907220 */ /* 0x044fe20000410000 */
[----:B------:R-:W1:Y:S01]  /*aed0*/  @P4 MUFU.RCP R2, R52 ;  /* 0x0000003400024308 */ /* 0x000e620000001000 */
[C---:B------:R-:W-:Y:S01]  /*aee0*/  FMUL.FTZ R31, R0.reuse, R145 ;  /* 0x00000091001f7220 */ /* 0x040fe20000410000 */
[----:B------:R-:W-:Y:S01]  /*aef0*/  ISETP.NE.OR P3, PT, RZ, UR4, !P3 ;  /* 0x00000004ff007c0c */ /* 0x000fe2000df65670 */
[----:B------:R-:W-:Y:S01]  /*af00*/  FMUL.FTZ R152, R0, R152 ;  /* 0x0000009800987220 */ /* 0x000fe20000410000 */
[----:B------:R-:W-:Y:S01]  /*af10*/  SEL R32, R32, 0xffffffe0, !P1 ;  /* 0xffffffe020207807 */ /* 0x000fe20004800000 */
[C---:B------:R-:W-:Y:S01]  /*af20*/  FMUL.FTZ R5, R0.reuse, R153 ;  /* 0x0000009900057220 */ /* 0x040fe20000410000 */
[----:B------:R-:W-:Y:S01]  /*af30*/  FSETP.NE.FTZ.AND P1, PT, R53, RZ, PT ;  /* 0x000000ff3500720b */ /* 0x000fe20003f35000 */
[C---:B------:R-:W-:Y:S01]  /*af40*/  FMUL.FTZ R156, R0.reuse, R156 ;  /* 0x0000009c009c7220 */ /* 0x040fe20000410000 */
[----:B------:R-:W-:Y:S01]  /*af50*/  F2FP.BF16.PACK_AB R31, R31, R144 ;  /* 0x000000901f1f723e */ /* 0x000fe200000010ff */
        /* <DEDUP_REMOVED lines=16> */
[----:B------:R-:W-:Y:S01]  /*b060*/  MOV R0, 0x3f800000 ;  /* 0x3f80000000007802 */ /* 0x000fe20000000f00 */
[----:B-1----:R-:W-:Y:S01]  /*b070*/  FMUL.FTZ R140, R2, R140 ;  /* 0x0000008c028c7220 */ /* 0x002fe20000410000 */
[----:B------:R-:W-:Y:S01]  /*b080*/  F2FP.BF16.PACK_AB R14, R14, R188 ;  /* 0x000000bc0e0e723e */ /* 0x000fe200000010ff */
[----:B------:R-:W-:Y:S01]  /*b090*/  FMUL.FTZ R34, R2, R141 ;  /* 0x0000008d02227220 */ /* 0x000fe20000410000 */
[----:B------:R-:W-:Y:S01]  /*b0a0*/  F2FP.BF16.PACK_AB R10, R10, R200 ;  /* 0x000000c80a0a723e */ /* 0x000fe200000010ff */
[C---:B------:R-:W-:Y:S01]  /*b0b0*/  FMUL.FTZ R148, R2.reuse, R148 ;  /* 0x0000009402947220 */ /* 0x040fe20000410000 */
[----:B------:R-:W1:Y:S01]  /*b0c0*/  @P1 MUFU.RCP R0, R53 ;  /* 0x0000003500001308 */ /* 0x000e620000001000 */
        /* <DEDUP_REMOVED lines=35> */
[----:B------:R-:W-:Y:S01]  /*b300*/  LOP3.LUT R0, R38, 0x3ffffffc, RZ, 0xc0, !PT ;  /* 0x3ffffffc26007812 */ /* 0x000fe200078ec0ff */
[C---:B------:R-:W-:Y:S01]  /*b310*/  FMUL.FTZ R17, R2.reuse, R181 ;  /* 0x000000b502117220 */ /* 0x040fe20000410000 */
[----:B------:R-:W-:Y:S01]  /*b320*/  F2FP.BF16.PACK_AB R11, R195, R11 ;  /* 0x0000000bc30b723e */ /* 0x000fe200000010ff */
[C---:B------:R-:W-:Y:S02]  /*b330*/  FMUL.FTZ R192, R2.reuse, R192 ;  /* 0x000000c002c07220 */ /* 0x040fe40000410000 */
[C---:B------:R-:W-:Y:S01]  /*b340*/  FMUL.FTZ R12, R2.reuse, R193 ;  /* 0x000000c1020c7220 */ /* 0x040fe20000410000 */
[----:B------:R-:W-:Y:S01]  /*b350*/  F2FP.BF16.PACK_AB R17, R17, R180 ;  /* 0x000000b41111723e */ /* 0x000fe200000010ff */
[----:B------:R-:W-:-:S02]  /*b360*/  FMUL.FTZ R196, R2, R196 ;  /* 0x000000c402c47220 */ /* 0x000fc40000410000 */
[----:B------:R-:W-:Y:S01]  /*b370*/  FMUL.FTZ R8, R2, R197 ;  /* 0x000000c502087220 */ /* 0x000fe20000410000 */
[----:B------:R-:W-:Y:S01]  /*b380*/  SHF.L.U32 R2, R7, 0x6, RZ ;  /* 0x0000000607027819 */ /* 0x000fe200000006ff */
[----:B------:R-:W-:Y:S01]  /*b390*/  IMAD.IADD R0, R55, 0x1, -R0 ;  /* 0x0000000137007824 */ /* 0x000fe200078e0a00 */
[----:B------:R-:W-:Y:S01]  /*b3a0*/  F2FP.BF16.PACK_AB R12, R12, R192 ;  /* 0x000000c00c0c723e */ /* 0x000fe200000010ff */
[----:B------:R-:W-:Y:S01]  /*b3b0*/  FMUL.FTZ R146, R4, R146 ;  /* 0x0000009204927220 */ /* 0x000fe20000410000 */
[----:B------:R-:W-:Y:S01]  /*b3c0*/  LOP3.LUT R2, R2, 0x1c0, RZ, 0xc0, !PT ;  /* 0x000001c002027812 */ /* 0x000fe200078ec0ff */
[C---:B------:R-:W-:Y:S01]  /*b3d0*/  FMUL.FTZ R30, R4.reuse, R147 ;  /* 0x00000093041e7220 */ /* 0x040fe20000410000 */
[----:B------:R-:W-:Y:S01]  /*b3e0*/  LEA R0, R27, R0, 0x9 ;  /* 0x000000001b007211 */ /* 0x000fe200078e48ff */
[----:B------:R-:W-:Y:S01]  /*b3f0*/  FMUL.FTZ R154, R4, R154 ;  /* 0x0000009a049a7220 */ /* 0x000fe20000410000 */
[----:B------:R-:W-:Y:S01]  /*b400*/  LEA.HI R2, R2, R2, RZ, 0x1d ;  /* 0x0000000202027211 */ /* 0x000fe200078fe8ff */
[----:B------:R-:W-:Y:S01]  /*b410*/  FMUL.FTZ R6, R4, R155 ;  /* 0x0000009b04067220 */ /* 0x000fe20000410000 */
[----:B------:R-:W-:Y:S01]  /*b420*/  F2FP.BF16.PACK_AB R30, R30, R146 ;  /* 0x000000921e1e723e */ /* 0x000fe200000010ff */
[----:B------:R-:W-:Y:S01]  /*b430*/  FMUL.FTZ R158, R4, R158 ;  /* 0x0000009e049e7220 */ /* 0x000fe20000410000 */
[----:B------:R-:W-:Y:S01]  /*b440*/  LEA R0, R0, R2, 0x1 ;  /* 0x0000000200007211 */ /* 0x000fe200078e08ff */
[----:B------:R-:W-:Y:S01]  /*b450*/  FMUL.FTZ R26, R4, R159 ;  /* 0x0000009f041a7220 */ /* 0x000fe20000410000 */
[----:B------:R-:W-:Y:S01]  /*b460*/  F2FP.BF16.PACK_AB R6, R6, R154 ;  /* 0x0000009a0606723e */ /* 0x000fe200000010ff */
[----:B------:R-:W-:Y:S01]  /*b470*/  FMUL.FTZ R170, R4, R170 ;  /* 0x000000aa04aa7220 */ /* 0x000fe20000410000 */
[----:B------:R-:W-:Y:S01]  /*b480*/  SHF.L.U32 R2, R0, 0x1, RZ ;  /* 0x0000000100027819 */ /* 0x000fe200000006ff */
[----:B------:R-:W-:Y:S01]  /*b490*/  FMUL.FTZ R19, R4, R171 ;  /* 0x000000ab04137220 */ /* 0x000fe20000410000 */
[----:B------:R-:W-:Y:S01]  /*b4a0*/  F2FP.BF16.PACK_AB R26, R26, R158 ;  /* 0x0000009e1a1a723e */ /* 0x000fe200000010ff */
[----:B------:R-:W-:Y:S01]  /*b4b0*/  FMUL.FTZ R174, R4, R174 ;  /* 0x000000ae04ae7220 */ /* 0x000fe20000410000 */
[----:B------:R-:W-:Y:S01]  /*b4c0*/  IADD3 R0, R2, 0x40, RZ ;  /* 0x0000004002007810 */ /* 0x000fe20007ffe0ff */
[C---:B------:R-:W-:Y:S01]  /*b4d0*/  FMUL.FTZ R24, R4.reuse, R175 ;  /* 0x000000af04187220 */ /* 0x040fe20000410000 */
[----:B------:R-:W-:Y:S01]  /*b4e0*/  STS [R2], R31 ;  /* 0x0000001f02007388 */ /* 0x000fe20000000800 */
[----:B------:R-:W-:Y:S01]  /*b4f0*/  FMUL.FTZ R186, R4, R186 ;  /* 0x000000ba04ba7220 */ /* 0x000fe20000410000 */
[----:B------:R-:W-:Y:S01]  /*b500*/  @P2 IADD3 R0, R2, -0x40, RZ ;  /* 0xffffffc002002810 */ /* 0x000fe20007ffe0ff */
[C---:B------:R-:W-:Y:S01]  /*b510*/  FMUL.FTZ R15, R4.reuse, R187 ;  /* 0x000000bb040f7220 */ /* 0x040fe20000410000 */
[----:B------:R-:W-:Y:S01]  /*b520*/  STS [R2+0x400], R30 ;  /* 0x0004001e02007388 */ /* 0x000fe20000000800 */
[C---:B------:R-:W-:Y:S01]  /*b530*/  FMUL.FTZ R190, R4.reuse, R190 ;  /* 0x000000be04be7220 */ /* 0x040fe20000410000 */
[----:B------:R-:W-:Y:S01]  /*b540*/  F2FP.BF16.PACK_AB R19, R19, R170 ;  /* 0x000000aa1313723e */ /* 0x000fe200000010ff */
[----:B------:R-:W-:Y:S01]  /*b550*/  FMUL.FTZ R13, R4, R191 ;  /* 0x000000bf040d7220 */ /* 0x000fe20000410000 */
[----:B------:R-:W-:Y:S01]  /*b560*/  F2FP.BF16.PACK_AB R24, R24, R174 ;  /* 0x000000ae1818723e */ /* 0x000fe200000010ff */
[C---:B------:R-:W-:Y:S01]  /*b570*/  FMUL.FTZ R202, R4.reuse, R202 ;  /* 0x000000ca04ca7220 */ /* 0x040fe20000410000 */
[----:B------:R-:W-:Y:S01]  /*b580*/  F2FP.BF16.PACK_AB R15, R15, R186 ;  /* 0x000000ba0f0f723e */ /* 0x000fe200000010ff */
[----:B------:R-:W-:Y:S01]  /*b590*/  FMUL.FTZ R9, R4, R203 ;  /* 0x000000cb04097220 */ /* 0x000fe20000410000 */
[----:B------:R-:W-:Y:S01]  /*b5a0*/  F2FP.BF16.PACK_AB R13, R13, R190 ;  /* 0x000000be0d0d723e */ /* 0x000fe200000010ff */
[----:B------:R-:W-:Y:S01]  /*b5b0*/  IMAD.IADD R4, R2, 0x1, R35 ;  /* 0x0000000102047824 */ /* 0x000fe200078e0223 */
[----:B------:R-:W-:-:S02]  /*b5c0*/  F2FP.BF16.PACK_AB R8, R8, R196 ;  /* 0x000000c40808723e */ /* 0x000fc400000010ff */
[----:B------:R-:W-:Y:S02]  /*b5d0*/  F2FP.BF16.PACK_AB R9, R9, R202 ;  /* 0x000000ca0909723e */ /* 0x000fe400000010ff */
[----:B------:R1:W-:Y:S01]  /*b5e0*/  STS [R4+0x400], R6 ;  /* 0x0004000604007388 */ /* 0x0003e20000000800 */
[----:B------:R-:W-:-:S03]  /*b5f0*/  F2FP.BF16.PACK_AB R7, R199, R198 ;  /* 0x000000c6c707723e */ /* 0x000fc600000010ff */
[----:B------:R2:W-:Y:S04]  /*b600*/  STS [R4], R5 ;  /* 0x0000000504007388 */ /* 0x0005e80000000800 */
[----:B------:R-:W-:Y:S04]  /*b610*/  STS [R2+0x2000], R34 ;  /* 0x0020002202007388 */ /* 0x000fe80000000800 */
[----:B------:R3:W-:Y:S04]  /*b620*/  STS [R2+0x2400], R142 ;  /* 0x0024008e02007388 */ /* 0x0007e80000000800 */
[----:B------:R-:W-:Y:S04]  /*b630*/  STS [R4+0x2000], R33 ;  /* 0x0020002104007388 */ /* 0x000fe80000000800 */
[----:B------:R4:W-:Y:S01]  /*b640*/  STS [R4+0x2400], R150 ;  /* 0x0024009604007388 */ /* 0x0009e20000000800 */
[----:B-1----:R-:W-:-:S02]  /*b650*/  IADD3 R6, R2, R32, RZ ;  /* 0x0000002002067210 */ /* 0x002fc40007ffe0ff */
[----:B--2---:R-:W-:-:S03]  /*b660*/  IADD3 R5, R4, R32, RZ ;  /* 0x0000002004057210 */ /* 0x004fc60007ffe0ff */
[----:B------:R-:W-:Y:S04]  /*b670*/  STS [R6], R28 ;  /* 0x0000001c06007388 */ /* 0x000fe80000000800 */
[----:B------:R-:W-:Y:S01]  /*b680*/  STS [R6+0x400], R26 ;  /* 0x0004001a06007388 */ /* 0x000fe20000000800 */
[----:B---3--:R-:W-:-:S03]  /*b690*/  IADD3 R2, R0, 0x400, RZ ;  /* 0x0000040000027810 */ /* 0x008fc60007ffe0ff */
[----:B------:R-:W-:Y:S04]  /*b6a0*/  STS [R5], R20 ;  /* 0x0000001405007388 */ /* 0x000fe80000000800 */
[----:B------:R1:W-:Y:S01]  /*b6b0*/  STS [R5+0x400], R19 ;  /* 0x0004001305007388 */ /* 0x0003e20000000800 */
[----:B----4-:R-:W-:-:S03]  /*b6c0*/  IMAD.IADD R4, R32, 0x1, R0 ;  /* 0x0000000120047824 */ /* 0x010fc600078e0200 */
[----:B------:R-:W-:Y:S04]  /*b6d0*/  STS [R6+0x2000], R29 ;  /* 0x0020001d06007388 */ /* 0x000fe80000000800 */
[----:B------:R2:W-:Y:S04]  /*b6e0*/  STS [R6+0x2400], R162 ;  /* 0x002400a206007388 */ /* 0x0005e80000000800 */
[----:B------:R-:W-:Y:S04]  /*b6f0*/  STS [R5+0x2000], R22 ;  /* 0x0020001605007388 */ /* 0x000fe80000000800 */
[----:B------:R-:W-:Y:S04]  /*b700*/  STS [R5+0x2400], R166 ;  /* 0x002400a605007388 */ /* 0x000fe80000000800 */
[----:B------:R-:W-:Y:S04]  /*b710*/  STS [R0], R25 ;  /* 0x0000001900007388 */ /* 0x000fe80000000800 */
[----:B------:R-:W-:Y:S04]  /*b720*/  STS [R0+0x400], R24 ;  /* 0x0004001800007388 */ /* 0x000fe80000000800 */
[----:B-1----:R-:W1:Y:S01]  /*b730*/  S2R R19, SR_TID.X ;  /* 0x0000000000137919 */ /* 0x002e620000002100 */
[----:B--2---:R-:W-:-:S02]  /*b740*/  IADD3 R6, R35, R2, R32 ;  /* 0x0000000223067210 */ /* 0x004fc40007ffe020 */
[----:B------:R-:W-:-:S05]  /*b750*/  IADD3 R2, R35, R0, RZ ;  /* 0x0000000023027210 */ /* 0x000fca0007ffe0ff */
[----:B------:R-:W-:Y:S04]  /*b760*/  STS [R2], R18 ;  /* 0x0000001202007388 */ /* 0x000fe80000000800 */
[----:B------:R2:W-:Y:S04]  /*b770*/  STS [R2+0x400], R15 ;  /* 0x0004000f02007388 */ /* 0x0005e80000000800 */
[----:B------:R-:W-:Y:S04]  /*b780*/  STS [R0+0x2000], R23 ;  /* 0x0020001700007388 */ /* 0x000fe80000000800 */
[----:B------:R3:W-:Y:S04]  /*b790*/  STS [R0+0x2400], R21 ;  /* 0x0024001500007388 */ /* 0x0007e80000000800 */
[----:B------:R4:W-:Y:S04]  /*b7a0*/  STS [R2+0x2000], R17 ;  /* 0x0020001102007388 */ /* 0x0009e80000000800 */
[----:B------:R1:W-:Y:S04]  /*b7b0*/  STS [R2+0x2400], R16 ;  /* 0x0024001002007388 */ /* 0x0003e80000000800 */
[----:B------:R1:W-:Y:S04]  /*b7c0*/  STS [R4], R14 ;  /* 0x0000000e04007388 */ /* 0x0003e80000000800 */
[----:B------:R1:W-:Y:S01]  /*b7d0*/  STS [R4+0x400], R13 ;  /* 0x0004000d04007388 */ /* 0x0003e20000000800 */
[----:B--2---:R-:W-:-:S03]  /*b7e0*/  MOV R15, 0x7f800000 ;  /* 0x7f800000000f7802 */ /* 0x004fc60000000f00 */
[----:B------:R-:W2:Y:S04]  /*b7f0*/  S2R R24, SR_CTAID.Y ;  /* 0x0000000000187919 */ /* 0x000ea80000002600 */
[----:B------:R-:W2:Y:S01]  /*b800*/  S2R R18, SR_CTAID.X ;  /* 0x0000000000127919 */ /* 0x000ea20000002500 */
[----:B---3--:R-:W-:-:S03]  /*b810*/  IADD3 R0, R32, R2, RZ ;  /* 0x0000000220007210 */ /* 0x008fc60007ffe0ff */
[----:B------:R-:W3:Y:S01]  /*b820*/  S2R R25, SR_CTAID.Z ;  /* 0x0000000000197919 */ /* 0x000ee20000002700 */
[----:B----4-:R-:W-:-:S03]  /*b830*/  MOV R17, 0x7f800000 ;  /* 0x7f80000000117802 */ /* 0x010fc60000000f00 */
[----:B------:R4:W-:Y:S01]  /*b840*/  STS [R0], R10 ;  /* 0x0000000a00007388 */ /* 0x0009e20000000800 */
[----:B-1----:R-:W-:Y:S01]  /*b850*/  SHF.R.S32.HI R2, RZ, 0x1f, R19 ;  /* 0x0000001fff027819 */ /* 0x002fe20000011413 */
[----:B------:R-:W-:Y:S02]  /*b860*/  IMAD.MOV.U32 R16, RZ, RZ, 0x7f800000 ;  /* 0x7f800000ff107424 */ /* 0x000fe400078e00ff */
[----:B------:R-:W-:Y:S01]  /*b870*/  STS [R6], R9 ;  /* 0x0000000906007388 */ /* 0x000fe20000000800 */
[----:B------:R-:W-:Y:S02]  /*b880*/  LEA.HI R2, R2, R19, RZ, 0x5 ;  /* 0x0000001302027211 */ /* 0x000fe400078f28ff */
[----:B------:R-:W-:Y:S01]  /*b890*/  MOV R14, 0x7f800000 ;  /* 0x7f800000000e7802 */ /* 0x000fe20000000f00 */
[----:B------:R-:W-:Y:S01]  /*b8a0*/  STS [R4+0x2000], R12 ;  /* 0x0020000c04007388 */ /* 0x000fe20000000800 */
[----:B------:R-:W-:-:S03]  /*b8b0*/  LOP3.LUT R2, R2, 0xffffffe0, RZ, 0xc0, !PT ;  /* 0xffffffe002027812 */ /* 0x000fc600078ec0ff */
[----:B------:R1:W-:Y:S01]  /*b8c0*/  STS [R4+0x2400], R11 ;  /* 0x0024000b04007388 */ /* 0x0003e20000000800 */
[----:B--2---:R-:W-:-:S03]  /*b8d0*/  @!P3 IMAD R13, R24, c[0x0][0x214], RZ ;  /* 0x00008500180dba24 */ /* 0x004fc600078e02ff */
[----:B------:R2:W-:Y:S04]  /*b8e0*/  STS [R0+0x2000], R8 ;  /* 0x0020000800007388 */ /* 0x0005e80000000800 */
[----:B------:R3:W-:Y:S04]  /*b8f0*/  STS [R6+0x2000], R7 ;  /* 0x0020000706007388 */ /* 0x0007e80000000800 */
[----:B------:R-:W-:Y:S06]  /*b900*/  BAR.SYNC.DEFER_BLOCKING 0x0 ;  /* 0x0000000000007b1d */ /* 0x000fec0000010000 */
[----:B----4-:R-:W4:Y:S01]  /*b910*/  @P5 MUFU.LG2 R10, R37 ;  /* 0x00000025000a5308 */ /* 0x010f220000000c00 */
[----:B-1----:R-:W-:-:S07]  /*b920*/  CS2R R4, SRZ ;  /* 0x0000000000047805 */ /* 0x002fce000001ff00 */
[----:B------:R-:W1:Y:S01]  /*b930*/  @P4 MUFU.LG2 R12, R52 ;  /* 0x00000034000c4308 */ /* 0x000e620000000c00 */
[----:B------:R-:W-:Y:S02]  /*b940*/  @!P3 SHF.R.S32.HI R5, RZ, 0x1f, R13 ;  /* 0x0000001fff05b819 */ /* 0x000fe4000001140d */
[----:B--2---:R-:W-:Y:S01]  /*b950*/  @P0 MOV R0, 0x1 ;  /* 0x0000000100000802 */ /* 0x004fe20000000f00 */
[----:B------:R-:W-:Y:S01]  /*b960*/  @!P0 IMAD R0, R54, c[0x0][0x1c0], RZ ;  /* 0x0000700036008a24 */ /* 0x000fe200078e02ff */
[----:B------:R-:W-:Y:S01]  /*b970*/  @!P3 MOV R4, R13 ;  /* 0x0000000d0004b202 */ /* 0x000fe20000000f00 */
[----:B---3--:R-:W-:Y:S02]  /*b980*/  @P0 IMAD.MOV.U32 R7, RZ, RZ, c[0x0][0x210] ;  /* 0x00008400ff070624 */ /* 0x008fe400078e00ff */
[----:B------:R-:W2:Y:S01]  /*b990*/  @P6 MUFU.LG2 R8, R36 ;  /* 0x0000002400086308 */ /* 0x000ea20000000c00 */
[----:B------:R-:W-:Y:S01]  /*b9a0*/  IMAD R0, R24, R0, RZ ;  /* 0x0000000018007224 */ /* 0x000fe200078e02ff */
[----:B-----5:R3:W3:Y:S01]  /*b9b0*/  LDS.128 R28, [R246] ;  /* 0x00000000f61c7984 */ /* 0x0206e20000000c00 */
[----:B------:R-:W-:Y:S01]  /*b9c0*/  @!P0 MOV R7, 0x1 ;  /* 0x0000000100078802 */ /* 0x000fe20000000f00 */
[----:B----4-:R-:W-:Y:S01]  /*b9d0*/  @P5 FMUL.FTZ R10, R10, 0.69314718246459960938 ;  /* 0x3f3172180a0a5820 */ /* 0x010fe20000410000 */
[----:B------:R-:W-:Y:S01]  /*b9e0*/  IADD3 R6, -R2, R19, RZ ;  /* 0x0000001302067210 */ /* 0x000fe20007ffe1ff */
[----:B------:R4:W3:Y:S01]  /*b9f0*/  LDS.128 R20, [R246+0x800] ;  /* 0x00080000f6147984 */ /* 0x0008e20000000c00 */
[----:B------:R-:W-:Y:S01]  /*ba00*/  SEL R9, R0, RZ, P3 ;  /* 0x000000ff00097207 */ /* 0x000fe20001800000 */
[----:B------:R-:W4:Y:S01]  /*ba10*/  @P1 MUFU.LG2 R11, R53 ;  /* 0x00000035000b1308 */ /* 0x000f220000000c00 */
[----:B------:R-:W-:Y:S01]  /*ba20*/  LOP3.LUT P3, RZ, R6, 0x3, RZ, 0xc0, !PT ;  /* 0x0000000306ff7812 */ /* 0x000fe2000786c0ff */
[----:B------:R3:W3:Y:S01]  /*ba30*/  LDS.128 R32, [R246+0x1000] ;  /* 0x00100000f6207984 */ /* 0x0006e20000000c00 */
[----:B------:R-:W-:-:S02]  /*ba40*/  IMAD R0, R18, R7, RZ ;  /* 0x0000000712007224 */ /* 0x000fc400078e02ff */
[----:B------:R-:W-:Y:S01]  /*ba50*/  IMAD R2, R25, R54, R9 ;  /* 0x0000003619027224 */ /* 0x000fe200078e0209 */
[----:B------:R3:W3:Y:S01]  /*ba60*/  LDS.128 R48, [R246+0x1800] ;  /* 0x00180000f6307984 */ /* 0x0006e20000000c00 */
[----:B-1----:R-:W-:Y:S01]  /*ba70*/  @P4 FMUL.FTZ R9, R12, 0.69314718246459960938 ;  /* 0x3f3172180c094820 */ /* 0x002fe20000410000 */
[----:B------:R-:W-:Y:S01]  /*ba80*/  SHF.L.U32 R0, R0, 0x7, RZ ;  /* 0x0000000700007819 */ /* 0x000fe200000006ff */
[----:B--2---:R-:W-:Y:S01]  /*ba90*/  @P6 FMUL.FTZ R8, R8, 0.69314718246459960938 ;  /* 0x3f31721808086820 */ /* 0x004fe20000410000 */
[----:B------:R1:W2:Y:S01]  /*baa0*/  LDS.128 R44, [R246+0x2000] ;  /* 0x00200000f62c7984 */ /* 0x0002a20000000c00 */
[----:B------:R-:W-:Y:S01]  /*bab0*/  @P5 FFMA.FTZ R16, R135, c[0x0][0x238], R10 ;  /* 0x00008e0087105a23 */ /* 0x000fe2000001000a */
[----:B------:R-:W-:Y:S01]  /*bac0*/  IADD3 R13, P2, P0, R0, R4, R2 ;  /* 0x00000004000d7210 */ /* 0x000fe2000785e002 */
[----:B------:R-:W-:Y:S01]  /*bad0*/  @P6 FFMA.FTZ R17, R136, c[0x0][0x238], R8 ;  /* 0x00008e0088116a23 */ /* 0x000fe20000010008 */
[----:B------:R1:W1:Y:S01]  /*bae0*/  LDS.128 R40, [R246+0x2800] ;  /* 0x00280000f6287984 */ /* 0x0002620000000c00 */
[----:B------:R-:W-:Y:S01]  /*baf0*/  SHF.R.S32.HI R0, RZ, 0x1f, R0 ;  /* 0x0000001fff007819 */ /* 0x000fe20000011400 */
[----:B----4-:R-:W-:Y:S01]  /*bb00*/  @P1 FMUL.FTZ R8, R11, 0.69314718246459960938 ;  /* 0x3f3172180b081820 */ /* 0x010fe20000410000 */
[----:B------:R-:W-:Y:S01]  /*bb10*/  SHF.R.S32.HI R2, RZ, 0x1f, R2 ;  /* 0x0000001fff027819 */ /* 0x000fe20000011402 */
[----:B------:R4:W1:Y:S01]  /*bb20*/  LDS.128 R36, [R246+0x3000] ;  /* 0x00300000f6247984 */ /* 0x0008620000000c00 */
[----:B------:R-:W-:-:S02]  /*bb30*/  @P4 FFMA.FTZ R14, R134, c[0x0][0x238], R9 ;  /* 0x00008e00860e4a23 */ /* 0x000fc40000010009 */
[----:B------:R-:W-:Y:S01]  /*bb40*/  @P1 FFMA.FTZ R15, R3, c[0x0][0x238], R8 ;  /* 0x00008e00030f1a23 */ /* 0x000fe20000010008 */
[----:B------:R-:W1:Y:S01]  /*bb50*/  LDS.128 R244, [R246+0x3800] ;  /* 0x00380000f6f47984 */ /* 0x000e620000000c00 */
[----:B------:R-:W-:Y:S01]  /*bb60*/  IADD3.X R11, R0, R5, R2, P2, P0 ;  /* 0x00000005000b7210 */ /* 0x000fe200017e0402 */
[----:B------:R-:W-:Y:S05]  /*bb70*/  @P3 BRA `(.L_x_92) ;  /* 0x0000029000003947 */ /* 0x000fea0003800000 */
[----:B------:R-:W-:Y:S01]  /*bb80*/  SHF.R.S32.HI R0, RZ, 0x1f, R27 ;  /* 0x0000001fff007819 */ /* 0x000fe2000001141b */
[----:B------:R-:W-:Y:S01]  /*bb90*/  IMAD.MOV.U32 R5, RZ, RZ, c[0x0][0x214] ;  /* 0x00008500ff057624 */ /* 0x000fe200078e00ff */
[----:B------:R-:W-:Y:S02]  /*bba0*/  SHF.R.S32.HI R3, RZ, 0x1f, R6 ;  /* 0x0000001fff037819 */ /* 0x000fe40000011406 */
[----:B------:R-:W-:Y:S01]  /*bbb0*/  LEA.HI R2, R0, R27, RZ, 0x2 ;  /* 0x0000001b00027211 */ /* 0x000fe200078f10ff */
[----:B------:R-:W-:Y:S01]  /*bbc0*/  IMAD R5, R18, -0x80, R5 ;  /* 0xffffff8012057824 */ /* 0x000fe200078e0205 */
[----:B------:R-:W-:Y:S02]  /*bbd0*/  LEA.HI R0, R3, R6, RZ, 0x2 ;  /* 0x0000000603007211 */ /* 0x000fe400078f10ff */
[----:B------:R-:W-:-:S02]  /*bbe0*/  LOP3.LUT R2, R2, 0xffffffc, RZ, 0xc0, !PT ;  /* 0x0ffffffc02027812 */ /* 0x000fc400078ec0ff */
        /* <DEDUP_REMOVED lines=34> */
.L_x_92:
[----:B------:R-:W-:Y:S05]  /*be10*/  BSYNC B0 ;  /* 0x0000000000007941 */ /* 0x000fea0003800000 */
.L_x_91:
[----:B------:R-:W-:Y:S01]  /*be20*/  LEA.HI R0, R56, R55, RZ, 0x3 ;  /* 0x0000003738007211 */ /* 0x000fe200078f18ff */
[----:B------:R-:W-:Y:S01]  /*be30*/  ULDC.64 UR4, c[0x0][0x1e8] ;  /* 0x00007a0000047ab9 */ /* 0x000fe20000000a00 */
[----:B----4-:R-:W-:Y:S01]  /*be40*/  SHF.R.S32.HI R5, RZ, 0x1f, R24 ;  /* 0x0000001fff057819 */ /* 0x010fe20000011418 */
[----:B------:R-:W-:Y:S01]  /*be50*/  USHF.L.U32 UR7, UR4, 0x5, URZ ;  /* 0x0000000504077899 */ /* 0x000fe2000800063f */
[----:B------:R-:W-:Y:S01]  /*be60*/  LOP3.LUT R2, R0, 0xfffffff8, RZ, 0xc0, !PT ;  /* 0xfffffff800027812 */ /* 0x000fe200078ec0ff */
[----:B------:R-:W-:Y:S01]  /*be70*/  UMOV UR6, 0x5 ;  /* 0x0000000500067882 */ /* 0x000fe20000000000 */
[----:B------:R-:W-:Y:S01]  /*be80*/  SHF.R.S32.HI R6, RZ, 0x1f, R25 ;  /* 0x0000001fff067819 */ /* 0x000fe20000011419 */
[----:B------:R-:W-:Y:S01]  /*be90*/  IMAD R5, R5, c[0x0][0x1e0], RZ ;  /* 0x0000780005057a24 */ /* 0x000fe200078e02ff */
[----:B------:R-:W-:Y:S01]  /*bea0*/  SHF.R.S32.HI R4, RZ, 0x3, R0 ;  /* 0x00000003ff047819 */ /* 0x000fe20000011400 */
[----:B------:R-:W-:Y:S01]  /*beb0*/  IMAD.IADD R2, R55, 0x1, -R2 ;  /* 0x0000000137027824 */ /* 0x000fe200078e0a02 */
[----:B------:R-:W-:Y:S01]  /*bec0*/  USHF.L.U64.HI UR5, UR4, UR6, UR5 ;  /* 0x0000000604057299 */ /* 0x000fe20008010205 */
[----:B------:R-:W-:Y:S01]  /*bed0*/  IMAD R0, R24, c[0x0][0x1e4], R5 ;  /* 0x0000790018007a24 */ /* 0x000fe200078e0205 */
[----:B------:R-:W-:Y:S01]  /*bee0*/  SHF.R.S32.HI R5, RZ, 0x1f, R4 ;  /* 0x0000001fff057819 */ /* 0x000fe20000011404 */
[----:B------:R-:W-:-:S02]  /*bef0*/  IMAD.SHL.U32 R2, R2, 0x8, RZ ;  /* 0x0000000802027824 */ /* 0x000fc400078e00ff */
[----:B------:R-:W-:Y:S02]  /*bf00*/  IMAD R6, R6, c[0x0][0x1f0], RZ ;  /* 0x00007c0006067a24 */ /* 0x000fe400078e02ff */
[----:B------:R-:W-:Y:S01]  /*bf10*/  IMAD.WIDE R4, R18, 0x80, R4 ;  /* 0x0000008012047825 */ /* 0x000fe200078e0204 */
[----:B------:R-:W-:-:S03]  /*bf20*/  SHF.R.S32.HI R3, RZ, 0x1f, R2 ;  /* 0x0000001fff037819 */ /* 0x000fc60000011402 */
[----:B------:R-:W-:Y:S02]  /*bf30*/  IMAD R6, R25, c[0x0][0x1f4], R6 ;  /* 0x00007d0019067a24 */ /* 0x000fe400078e0206 */
[----:B------:R-:W-:-:S04]  /*bf40*/  IMAD.WIDE.U32 R2, R24, c[0x0][0x1e0], R2 ;  /* 0x0000780018027a25 */ /* 0x000fc800078e0002 */
[----:B------:R-:W-:Y:S02]  /*bf50*/  IMAD.IADD R3, R3, 0x1, R0 ;  /* 0x0000000103037824 */ /* 0x000fe400078e0200 */
[----:B------:R-:W-:Y:S02]  /*bf60*/  IMAD R0, R5, c[0x0][0x1e8], RZ ;  /* 0x00007a0005007a24 */ /* 0x000fe400078e02ff */
[----:B------:R-:W-:-:S04]  /*bf70*/  IMAD.WIDE.U32 R2, R25, c[0x0][0x1f0], R2 ;  /* 0x00007c0019027a25 */ /* 0x000fc800078e0002 */
[----:B------:R-:W-:Y:S02]  /*bf80*/  IMAD.IADD R3, R3, 0x1, R6 ;  /* 0x0000000103037824 */ /* 0x000fe400078e0206 */
[C---:B------:R-:W-:Y:S02]  /*bf90*/  IMAD R0, R4.reuse, c[0x0][0x1ec], R0 ;  /* 0x00007b0004007a24 */ /* 0x040fe400078e0200 */
[----:B------:R-:W-:-:S04]  /*bfa0*/  IMAD.WIDE.U32 R2, R4, c[0x0][0x1e8], R2 ;  /* 0x00007a0004027a25 */ /* 0x000fc800078e0002 */
[----:B------:R-:W-:Y:S01]  /*bfb0*/  IMAD.IADD R0, R3, 0x1, R0 ;  /* 0x0000000103007824 */ /* 0x000fe200078e0200 */
[----:B------:R-:W-:-:S04]  /*bfc0*/  LEA R12, P0, R2, c[0x0][0x1d0], 0x1 ;  /* 0x00007400020c7a11 */ /* 0x000fc800078008ff */
[----:B------:R-:W-:Y:S02]  /*bfd0*/  LEA.HI.X R13, R2, c[0x0][0x1d4], R0, 0x1, P0 ;  /* 0x00007500020d7a11 */ /* 0x000fe400000f0c00 */
[----:B------:R-:W-:-:S03]  /*bfe0*/  IADD3 R2, P0, R12, UR7, RZ ;  /* 0x000000070c027c10 */ /* 0x000fc6000ff1e0ff */
[----:B---3--:R-:W-:Y:S01]  /*bff0*/  STG.E.128 [R12.64], R28 ;  /* 0x0000001c0c007986 */ /* 0x008fe2000c101d08 */
[----:B------:R-:W-:Y:S02]  /*c000*/  IADD3.X R3, R13, UR5, RZ, P0, !PT ;  /* 0x000000050d037c10 */ /* 0x000fe400087fe4ff */
[----:B------:R-:W-:-:S03]  /*c010*/  IADD3 R10, P0, R2, UR7, RZ ;  /* 0x00000007020a7c10 */ /* 0x000fc6000ff1e0ff */
[----:B------:R3:W-:Y:S01]  /*c020*/  STG.E.128 [R2.64], R20 ;  /* 0x0000001402007986 */ /* 0x0007e2000c101d08 */
[----:B------:R-:W-:Y:S02]  /*c030*/  IADD3.X R11, R3, UR5, RZ, P0, !PT ;  /* 0x00000005030b7c10 */ /* 0x000fe400087fe4ff */
[----:B------:R-:W-:-:S03]  /*c040*/  IADD3 R8, P0, R10, UR7, RZ ;  /* 0x000000070a087c10 */ /* 0x000fc6000ff1e0ff */
[----:B------:R4:W-:Y:S01]  /*c050*/  STG.E.128 [R10.64], R32 ;  /* 0x000000200a007986 */ /* 0x0009e2000c101d08 */
[----:B------:R-:W-:Y:S02]  /*c060*/  IADD3.X R9, R11, UR5, RZ, P0, !PT ;  /* 0x000000050b097c10 */ /* 0x000fe400087fe4ff */
[----:B------:R-:W-:-:S03]  /*c070*/  IADD3 R6, P0, R8, UR7, RZ ;  /* 0x0000000708067c10 */ /* 0x000fc6000ff1e0ff */
[----:B------:R-:W-:Y:S01]  /*c080*/  STG.E.128 [R8.64], R48 ;  /* 0x0000003008007986 */ /* 0x000fe2000c101d08 */
[----:B------:R-:W-:Y:S02]  /*c090*/  IADD3.X R7, R9, UR5, RZ, P0, !PT ;  /* 0x0000000509077c10 */ /* 0x000fe400087fe4ff */
[----:B------:R-:W-:-:S03]  /*c0a0*/  IADD3 R4, P0, R6, UR7, RZ ;  /* 0x0000000706047c10 */ /* 0x000fc6000ff1e0ff */
[----:B--2---:R-:W-:Y:S01]  /*c0b0*/  STG.E.128 [R6.64], R44 ;  /* 0x0000002c06007986 */ /* 0x004fe2000c101d08 */
[----:B------:R-:W-:-:S05]  /*c0c0*/  IADD3.X R5, R7, UR5, RZ, P0, !PT ;  /* 0x0000000507057c10 */ /* 0x000fca00087fe4ff */
[----:B-1----:R-:W-:Y:S01]  /*c0d0*/  STG.E.128 [R4.64], R40 ;  /* 0x0000002804007986 */ /* 0x002fe2000c101d08 */
[----:B---3--:R-:W-:-:S04]  /*c0e0*/  IADD3 R2, P0, R4, UR7, RZ ;  /* 0x0000000704027c10 */ /* 0x008fc8000ff1e0ff */
[----:B------:R-:W-:Y:S02]  /*c0f0*/  IADD3.X R3, R5, UR5, RZ, P0, !PT ;  /* 0x0000000505037c10 */ /* 0x000fe400087fe4ff */
[----:B----4-:R-:W-:-:S03]  /*c100*/  IADD3 R10, P0, R2, UR7, RZ ;  /* 0x00000007020a7c10 */ /* 0x010fc6000ff1e0ff */
[----:B------:R-:W-:Y:S01]  /*c110*/  STG.E.128 [R2.64], R36 ;  /* 0x0000002402007986 */ /* 0x000fe2000c101d08 */
[----:B------:R-:W-:-:S05]  /*c120*/  IADD3.X R11, R3, UR5, RZ, P0, !PT ;  /* 0x00000005030b7c10 */ /* 0x000fca00087fe4ff */
[----:B------:R-:W-:Y:S01]  /*c130*/  STG.E.128 [R10.64], R244 ;  /* 0x000000f40a007986 */ /* 0x000fe2000c101d08 */
[----:B------:R-:W-:Y:S05]  /*c140*/  EXIT ;  /* 0x000000000000794d */ /* 0x000fea0003800000 */
.L_x_93:
        /* <DEDUP_REMOVED lines=11> */
.L_x_2114:


//--------------------- .text._ZN5flash16flash_fwd_kernelI23Flash_fwd_kernel_traitsILi64ELi128ELi128ELi4ELb0ELb0EN7cutlass10bfloat16_tE19Flash_kernel_traitsILi64ELi128ELi128ELi4ES3_EELb0ELb0ELb0ELb0ELb1ELb1ELb1ELb0EEEvNS_16Flash_fwd_paramsE --------------------------
	.section	.text._ZN5flash16flash_fwd_kernelI23Flash_fwd_kernel_traitsILi64ELi128ELi128ELi4ELb0ELb0EN7cutlass10bfloat16_tE19Flash_kernel_traitsILi64ELi128ELi128ELi4ES3_EELb0ELb0ELb0ELb0ELb1ELb1ELb1ELb0EEEvNS_16Flash_fwd_paramsE,"ax",@progbits
	.sectioninfo	@"SHI_REGISTERS=255"
	.align	128
        .global         _ZN5flash16flash_fwd_kernelI23Flash_fwd_kernel_traitsILi64ELi128ELi128ELi4ELb0ELb0EN7cutlass10bfloat16_tE19Flash_kernel_traitsILi64ELi128ELi128ELi4ES3_EELb0ELb0ELb0ELb0ELb1ELb1ELb1ELb0EEEvNS_16Flash_fwd_paramsE
        .type           _ZN5flash16flash_fwd_kernelI23Flash_fwd_kernel_traitsILi64ELi128ELi128ELi4ELb0ELb0EN7cutlass10bfloat16_tE19Flash_kernel_traitsILi64ELi128ELi128ELi4ES3_EELb0ELb0ELb0ELb0ELb1ELb1ELb1ELb0EEEvNS_16Flash_fwd_paramsE,@function
        .size           _ZN5flash16flash_fwd_kernelI23Flash_fwd_kernel_traitsILi64ELi128ELi128ELi4ELb0ELb0EN7cutlass10bfloat16_tE19Flash_kernel_traitsILi64ELi128ELi128ELi4ES3_EELb0ELb0ELb0ELb0ELb1ELb1ELb1ELb0EEEvNS_16Flash_fwd_paramsE,(.L_x_2115 - _ZN5flash16flash_fwd_kernelI23Flash_fwd_kernel_traitsILi64ELi128ELi128ELi4ELb0ELb0EN7cutlass10bfloat16_tE19Flash_kernel_traitsILi64ELi128ELi128ELi4ES3_EELb0ELb0ELb0ELb0ELb1ELb1ELb1ELb0EEEvNS_16Flash_fwd_paramsE)
        .other          _ZN5flash16flash_fwd_kernelI23Flash_fwd_kernel_traitsILi64ELi128ELi128ELi4ELb0ELb0EN7cutlass10bfloat16_tE19Flash_kernel_traitsILi64ELi128ELi128ELi4ES3_EELb0ELb0ELb0ELb0ELb1ELb1ELb1ELb0EEEvNS_16Flash_fwd_paramsE,@"STO_CUDA_ENTRY STV_DEFAULT"
_ZN5flash16flash_fwd_kernelI23Flash_fwd_kernel_traitsILi64ELi128ELi128ELi4ELb0ELb0EN7cutlass10bfloat16_tE19Flash_kernel_traitsILi64ELi128ELi128ELi4ES3_EELb0ELb0ELb0ELb0ELb1ELb1ELb1ELb0EEEvNS_16Flash_fwd_paramsE:
.text._ZN5flash16flash_fwd_kernelI23Flash_fwd_kernel_traitsILi64ELi128ELi128ELi4ELb0ELb0EN7cutlass10bfloat16_tE19Flash_kernel_traitsILi64ELi128ELi128ELi4ES3_EELb0ELb0ELb0ELb0ELb1ELb1ELb1ELb0EEEvNS_16Flash_fwd_paramsE:
        /* <DEDUP_REMOVED lines=27> */
[----:B------:R-:W-:Y:S01]  /*01b0*/  ULDC.64 UR4, c[0x0][0x190] ;  /* 0x0000640000047ab9 */ /* 0x000fe20000000a00 */
[----:B------:R-:W-:Y:S01]  /*01c0*/  MOV R25, R0 ;  /* 0x0000000000197202 */ /* 0x000fe20000000f00 */
        /* <DEDUP_REMOVED lines=21> */
[----:B------:R-:W-:Y:S02]  /*0320*/  SHF.R.S32.HI R2, RZ, 0x3, R22 ;  /* 0x00000003ff027819 */ /* 0x000fe40000011416 */
[----:B------:R-:W-:Y:S02]  /*0330*/  LOP3.LUT R0, R22, 0xfffffff8, RZ, 0xc0, !PT ;  /* 0xfffffff816007812 */ /* 0x000fe400078ec0ff */
[----:B------:R-:W-:-:S02]  /*0340*/  LEA.HI R10, R23, R24, RZ, 0x4 ;  /* 0x00000018170a7211 */ /* 0x000fc400078f20ff */
[----:B---3--:R-:W-:Y:S02]  /*0350*/  IADD3 R4, R4, 0xffffffe, RZ ;  /* 0x0ffffffe04047810 */ /* 0x008fe40007ffe0ff */
[--C-:B------:R-:W-:Y:S02]  /*0360*/  SHF.R.S32.HI R3, RZ, 0x1f, R2.reuse ;  /* 0x0000001fff037819 */ /* 0x100fe40000011402 */
[----:B------:R-:W1:Y:S01]  /*0370*/  F2I.FTZ.U32.TRUNC.NTZ R5, R4 ;  /* 0x0000000400057305 */ /* 0x000e62000021f000 */
[----:B------:R-:W-:Y:S02]  /*0380*/  IADD3 R9, P0, R2, R6, RZ ;  /* 0x0000000602097210 */ /* 0x000fe40007f1e0ff */
[----:B------:R-:W-:Y:S01]  /*0390*/  IADD3 R18, -R0, R24, RZ ;  /* 0x0000001800127210 */ /* 0x000fe20007ffe1ff */
[----:B------:R-:W-:Y:S01]  /*03a0*/  IMAD.WIDE R16, R16, 0x80, R2 ;  /* 0x0000008010107825 */ /* 0x000fe200078e0202 */
[----:B------:R-:W-:Y:S02]  /*03b0*/  SHF.L.U32 R0, R2, 0x6, RZ ;  /* 0x0000000602007819 */ /* 0x000fe400000006ff */
[----:B------:R-:W-:-:S02]  /*03c0*/  SHF.R.S32.HI R8, RZ, 0x4, R10 ;  /* 0x00000004ff087819 */ /* 0x000fc4000001140a */
[----:B------:R-:W-:Y:S02]  /*03d0*/  LEA.HI.X.SX32 R11, R6, R3, 0x1, P0 ;  /* 0x00000003060b7211 */ /* 0x000fe400000f0eff */
[----:B------:R-:W-:Y:S02]  /*03e0*/  LOP3.LUT R0, R0, 0x1c0, RZ, 0xc0, !PT ;  /* 0x000001c000007812 */ /* 0x000fe400078ec0ff */
[----:B------:R-:W-:Y:S02]  /*03f0*/  SHF.L.U32 R6, R18, 0x3, RZ ;  /* 0x0000000312067819 */ /* 0x000fe400000006ff */
[----:B------:R-:W-:Y:S02]  /*0400*/  LEA.HI R7, R10, R8, RZ, 0x1 ;  /* 0x000000080a077211 */ /* 0x000fe400078f08ff */
[----:B-1----:R-:W-:Y:S02]  /*0410*/  IADD3 R4, RZ, -R5, RZ ;  /* 0x80000005ff047210 */ /* 0x002fe40007ffe0ff */
[----:B------:R-:W-:-:S02]  /*0420*/  SHF.R.U32.HI R3, RZ, 0x3, R0 ;  /* 0x00000003ff037819 */ /* 0x000fc40000011600 */
[----:B------:R-:W-:Y:S01]  /*0430*/  LOP3.LUT R2, R0, 0x38, R6, 0xf8, !PT ;  /* 0x0000003800027812 */ /* 0x000fe200078ef806 */
[----:B------:R-:W-:Y:S01]  /*0440*/  IMAD R0, R4, R25, RZ ;  /* 0x0000001904007224 */ /* 0x000fe200078e02ff */
[----:B------:R-:W-:Y:S02]  /*0450*/  LOP3.LUT R7, R7, 0xfffffffe, RZ, 0xc0, !PT ;  /* 0xfffffffe07077812 */ /* 0x000fe400078ec0ff */
[----:B------:R-:W-:Y:S02]  /*0460*/  MOV R4, RZ ;  /* 0x000000ff00047202 */ /* 0x000fe40000000f00 */
[----:B------:R-:W-:Y:S02]  /*0470*/  IADD3 R21, R8, -R7, RZ ;  /* 0x8000000708157210 */ /* 0x000fe40007ffe0ff */
[----:B------:R-:W-:Y:S01]  /*0480*/  IABS R15, R19 ;  /* 0x00000013000f7213 */ /* 0x000fe20000000000 */
[----:B------:R-:W-:Y:S01]  /*0490*/  IMAD.HI.U32 R8, R5, R0, R4 ;  /* 0x0000000005087227 */ /* 0x000fe200078e0004 */
[----:B------:R-:W-:-:S02]  /*04a0*/  SHF.R.S32.HI R7, RZ, 0x1f, R6 ;  /* 0x0000001fff077819 */ /* 0x000fc40000011406 */
[----:B------:R-:W-:Y:S01]  /*04b0*/  LOP3.LUT R5, R10, 0xfffffff0, RZ, 0xc0, !PT ;  /* 0xfffffff00a057812 */ /* 0x000fe200078ec0ff */
[----:B------:R-:W-:Y:S01]  /*04c0*/  IMAD R0, R11, c[0x0][0x198], RZ ;  /* 0x000066000b007a24 */ /* 0x000fe200078e02ff */
[----:B------:R-:W-:Y:S01]  /*04d0*/  LOP3.LUT R243, R2, R3, RZ, 0x3c, !PT ;  /* 0x0000000302f37212 */ /* 0x000fe200078e3cff */
[----:B------:R-:W-:Y:S01]  /*04e0*/  IMAD.HI.U32 R12, R8, R15, RZ ;  /* 0x0000000f080c7227 */ /* 0x000fe200078e00ff */
[----:B------:R-:W-:Y:S02]  /*04f0*/  IADD3 R10, -R5, R24, RZ ;  /* 0x00000018050a7210 */ /* 0x000fe40007ffe1ff */
[----:B------:R-:W-:Y:S01]  /*0500*/  SHF.R.S32.HI R20, RZ, 0x1f, R19 ;  /* 0x0000001fff147819 */ /* 0x000fe20000011413 */
[----:B------:R-:W-:Y:S01]  /*0510*/  IMAD R14, R9, c[0x0][0x19c], R0 ;  /* 0x00006700090e7a24 */ /* 0x000fe200078e0200 */
[----:B------:R-:W-:Y:S01]  /*0520*/  IADD3 R0, -R12, RZ, RZ ;  /* 0x000000ff0c007210 */ /* 0x000fe20007ffe1ff */
[----:B------:R-:W-:Y:S01]  /*0530*/  IMAD R4, R26, c[0x0][0x178], RZ ;  /* 0x00005e001a047a24 */ /* 0x000fe200078e02ff */
[----:B------:R-:W-:Y:S01]  /*0540*/  SHF.R.S32.HI R8, RZ, 0x1f, R10 ;  /* 0x0000001fff087819 */ /* 0x000fe2000001140a */
[----:B------:R-:W-:-:S04]  /*0550*/  IMAD.WIDE.U32 R2, R27, c[0x0][0x178], R6 ;  /* 0x00005e001b027a25 */ /* 0x000fc800078e0006 */
[----:B------:R-:W-:Y:S02]  /*0560*/  IMAD R4, R27, c[0x0][0x17c], R4 ;  /* 0x00005f001b047a24 */ /* 0x000fe400078e0204 */
[----:B------:R-:W-:Y:S01]  /*0570*/  IMAD R5, R11, c[0x0][0x1a0], RZ ;  /* 0x000068000b057a24 */ /* 0x000fe200078e02ff */
[----:B------:R-:W-:Y:S01]  /*0580*/  LEA.HI R11, R23, R24, RZ, 0x6 ;  /* 0x00000018170b7211 */ /* 0x000fe200078f30ff */
[----:B------:R-:W-:Y:S01]  /*0590*/  IMAD R0, R25, R0, R15 ;  /* 0x0000000019007224 */ /* 0x000fe200078e020f */
[----:B------:R-:W-:Y:S01]  /*05a0*/  IADD3 R3, R3, R4, RZ ;  /* 0x0000000403037210 */ /* 0x000fe20007ffe0ff */
[C---:B------:R-:W-:Y:S01]  /*05b0*/  IMAD R13, R9.reuse, c[0x0][0x1a4], R5 ;  /* 0x00006900090d7a24 */ /* 0x040fe200078e0205 */
[----:B------:R-:W-:Y:S01]  /*05c0*/  LEA.HI.SX32 R15, R244, 0xffffffff, 0x19 ;  /* 0xfffffffff40f7811 */ /* 0x000fe200078fcaff */
[----:B------:R-:W-:Y:S01]  /*05d0*/  IMAD.WIDE.U32 R4, R9, c[0x0][0x198], R6 ;  /* 0x0000660009047a25 */ /* 0x000fe200078e0006 */
[----:B------:R-:W-:-:S03]  /*05e0*/  ISETP.GT.U32.AND P2, PT, R25, R0, PT ;  /* 0x000000001900720c */ /* 0x000fc60003f44070 */
[----:B------:R-:W-:Y:S01]  /*05f0*/  IMAD.WIDE.U32 R6, R9, c[0x0][0x1a0], R6 ;  /* 0x0000680009067a25 */ /* 0x000fe200078e0006 */
[----:B------:R-:W-:-:S03]  /*0600*/  IADD3 R5, R5, R14, RZ ;  /* 0x0000000e05057210 */ /* 0x000fc60007ffe0ff */
[----:B------:R-:W-:Y:S01]  /*0610*/  IMAD R9, R20, c[0x0][0x1a8], RZ ;  /* 0x00006a0014097a24 */ /* 0x000fe200078e02ff */
[----:B------:R-:W-:Y:S01]  /*0620*/  LEA.HI R20, R8, R10, RZ, 0x3 ;  /* 0x0000000a08147211 */ /* 0x000fe200078f18ff */
[----:B------:R-:W-:Y:S01]  /*0630*/  IMAD.WIDE.U32 R2, R19, c[0x0][0x1a8], R2 ;  /* 0x00006a0013027a25 */ /* 0x000fe200078e0002 */
[----:B------:R-:W-:Y:S02]  /*0640*/  SHF.L.U32 R8, R11, 0x3, RZ ;  /* 0x000000030b087819 */ /* 0x000fe400000006ff */
[----:B------:R-:W-:Y:S01]  /*0650*/  IADD3 R7, R7, R13, RZ ;  /* 0x0000000d07077210 */ /* 0x000fe20007ffe0ff */
[----:B------:R-:W-:Y:S01]  /*0660*/  IMAD R9, R19, c[0x0][0x1ac], R9 ;  /* 0x00006b0013097a24 */ /* 0x000fe200078e0209 */
[----:B------:R-:W-:Y:S01]  /*0670*/  LOP3.LUT R243, R243, 0x7ffffe00, R8, 0xf8, !PT ;  /* 0x7ffffe00f3f37812 */ /* 0x000fe200078ef808 */
[----:B------:R-:W-:Y:S01]  /*0680*/  IMAD R8, R17, c[0x0][0x190], RZ ;  /* 0x0000640011087a24 */ /* 0x000fe200078e02ff */
[----:B------:R-:W-:Y:S01]  /*0690*/  @!P2 IADD3 R0, R0, -R25, RZ ;  /* 0x800000190000a210 */ /* 0x000fe20007ffe0ff */
[----:B------:R-:W-:Y:S01]  /*06a0*/  IMAD.WIDE.U32 R4, R27, c[0x0][0x180], R4 ;  /* 0x000060001b047a25 */ /* 0x000fe200078e0004 */
[----:B------:R-:W-:-:S02]  /*06b0*/  IADD3 R3, R3, R9, RZ ;  /* 0x0000000903037210 */ /* 0x000fc40007ffe0ff */
[----:B------:R-:W-:Y:S01]  /*06c0*/  ISETP.GE.U32.AND P3, PT, R0, R25, PT ;  /* 0x000000190000720c */ /* 0x000fe20003f66070 */
[----:B------:R-:W-:Y:S01]  /*06d0*/  IMAD R14, R16, c[0x0][0x194], R8 ;  /* 0x00006500100e7a24 */ /* 0x000fe200078e0208 */
[----:B------:R-:W-:Y:S01]  /*06e0*/  LOP3.LUT R11, R20, 0xfffffff8, RZ, 0xc0, !PT ;  /* 0xfffffff8140b7812 */ /* 0x000fe200078ec0ff */
[----:B------:R-:W-:Y:S01]  /*06f0*/  IMAD.WIDE.U32 R2, R16, c[0x0][0x190], R2 ;  /* 0x0000640010027a25 */ /* 0x000fe200078e0002 */
[----:B------:R-:W-:Y:S02]  /*0700*/  @!P2 IADD3 R12, R12, 0x1, RZ ;  /* 0x000000010c0ca810 */ /* 0x000fe40007ffe0ff */
[----:B------:R-:W-:Y:S01]  /*0710*/  IADD3 R19, R10, -R11, RZ ;  /* 0x8000000b0a137210 */ /* 0x000fe20007ffe0ff */
[----:B------:R-:W-:Y:S01]  /*0720*/  IMAD.WIDE.U32 R8, R27, c[0x0][0x188], R6 ;  /* 0x000062001b087a25 */ /* 0x000fe200078e0006 */
[----:B------:R-:W-:Y:S02]  /*0730*/  IADD3 R0, R3, R14, RZ ;  /* 0x0000000e03007210 */ /* 0x000fe40007ffe0ff */
[----:B------:R-:W-:Y:S01]  /*0740*/  LEA R6, P0, R2, c[0x0][0x160], 0x1 ;  /* 0x0000580002067a11 */ /* 0x000fe200078008ff */
[C---:B------:R-:W-:Y:S01]  /*0750*/  IMAD R10, R26.reuse, c[0x0][0x180], RZ ;  /* 0x000060001a0a7a24 */ /* 0x040fe200078e02ff */
[----:B------:R-:W-:Y:S01]  /*0760*/  SHF.L.U32 R243, R243, 0x1, RZ ;  /* 0x00000001f3f37819 */ /* 0x000fe200000006ff */
[----:B------:R-:W-:Y:S01]  /*0770*/  IMAD R13, R26, c[0x0][0x188], RZ ;  /* 0x000062001a0d7a24 */ /* 0x000fe200078e02ff */
[----:B------:R-:W-:Y:S01]  /*0780*/  LEA.HI.X R7, R2, c[0x0][0x164], R0, 0x1, P0 ;  /* 0x0000590002077a11 */ /* 0x000fe200000f0c00 */
[C---:B------:R-:W-:Y:S01]  /*0790*/  IMAD R10, R27.reuse, c[0x0][0x184], R10 ;  /* 0x000061001b0a7a24 */ /* 0x040fe200078e020a */
[----:B------:R-:W-:Y:S01]  /*07a0*/  ISETP.NE.AND P0, PT, RZ, c[0x0][0x1c8], PT ;  /* 0x00007200ff007a0c */ /* 0x000fe20003f05270 */
[----:B------:R-:W-:Y:S01]  /*07b0*/  IMAD R13, R27, c[0x0][0x18c], R13 ;  /* 0x000063001b0d7a24 */ /* 0x000fe200078e020d */
[----:B------:R-:W-:Y:S01]  /*07c0*/  @P3 IADD3 R12, R12, 0x1, RZ ;  /* 0x000000010c0c3810 */ /* 0x000fe20007ffe0ff */
[----:B------:R1:W-:Y:S01]  /*07d0*/  LDGSTS.E.BYPASS.LTC128B.128 [R243], [R6.64] ;  /* 0x0000000006f37fae */ /* 0x0003e2000b901d48 */
[----:B------:R-:W-:-:S02]  /*07e0*/  IADD3 R11, R5, R10, RZ ;  /* 0x0000000a050b7210 */ /* 0x000fc40007ffe0ff */
[----:B------:R-:W-:Y:S02]  /*07f0*/  MOV R0, R12 ;  /* 0x0000000c00007202 */ /* 0x000fe40000000f00 */
[----:B------:R-:W-:Y:S02]  /*0800*/  MOV R10, R4 ;  /* 0x00000004000a7202 */ /* 0x000fe40000000f00 */
[----:B------:R-:W-:Y:S02]  /*0810*/  @!P1 IADD3 R0, -R0, RZ, RZ ;  /* 0x000000ff00009210 */ /* 0x000fe40007ffe1ff */
[----:B------:R-:W-:Y:S02]  /*0820*/  IADD3 R4, P2, R6, UR7, RZ ;  /* 0x0000000706047c10 */ /* 0x000fe4000ff5e0ff */
[----:B------:R-:W-:Y:S02]  /*0830*/  @!P0 LOP3.LUT R0, RZ, c[0x0][0x1c8], RZ, 0x33, !PT ;  /* 0x00007200ff008a12 */ /* 0x000fe400078e33ff */
[----:B------:R-:W-:-:S02]  /*0840*/  IADD3.X R5, R7, UR13, RZ, P2, !PT ;  /* 0x0000000d07057c10 */ /* 0x000fc400097fe4ff */
[----:B------:R-:W-:Y:S01]  /*0850*/  SHF.R.S32.HI R12, RZ, 0x1f, R0 ;  /* 0x0000001fff0c7819 */ /* 0x000fe20000011400 */
[----:B------:R-:W-:Y:S01]  /*0860*/  IMAD.WIDE.U32 R28, R0, c[0x0][0x1b0], R10 ;  /* 0x00006c00001c7a25 */ /* 0x000fe200078e000a */
[----:B------:R-:W-:Y:S01]  /*0870*/  IADD3 R2, P2, R4, UR7, RZ ;  /* 0x0000000704027c10 */ /* 0x000fe2000ff5e0ff */
[----:B------:R2:W-:Y:S01]  /*0880*/  LDGSTS.E.BYPASS.LTC128B.128 [R243+0x800], [R4.64] ;  /* 0x0080000004f37fae */ /* 0x0005e2000b901d48 */
[----:B------:R-:W-:Y:S02]  /*0890*/  SHF.R.S32.HI R16, RZ, 0x1f, R15 ;  /* 0x0000001fff107819 */ /* 0x000fe4000001140f */
[----:B------:R-:W-:Y:S01]  /*08a0*/  IADD3.X R3, R5, UR13, RZ, P2, !PT ;  /* 0x0000000d05037c10 */ /* 0x000fe200097fe4ff */
[----:B------:R-:W-:Y:S01]  /*08b0*/  STL.64 [R1+0x70], R28 ;  /* 0x0000701c01007387 */ /* 0x000fe20000100a00 */
[----:B------:R-:W-:Y:S02]  /*08c0*/  MOV R224, R28 ;  /* 0x0000001c00e07202 */ /* 0x000fe40000000f00 */
[----:B------:R-:W-:Y:S01]  /*08d0*/  IADD3 R9, R9, R13, RZ ;  /* 0x0000000d09097210 */ /* 0x000fe20007ffe0ff */
[----:B------:R3:W-:Y:S01]  /*08e0*/  LDGSTS.E.BYPASS.LTC128B.128 [R243+0x1000], [R2.64] ;  /* 0x0100000002f37fae */ /* 0x0007e2000b901d48 */
[----:B-1----:R-:W-:-:S02]  /*08f0*/  IMAD R6, R12, c[0x0][0x1b0], RZ ;  /* 0x00006c000c067a24 */ /* 0x002fc400078e02ff */
[----:B------:R-:W-:Y:S02]  /*0900*/  IMAD R7, R15, UR10, RZ ;  /* 0x0000000a0f077c24 */ /* 0x000fe4000f8e02ff */
[C---:B------:R-:W-:Y:S02]  /*0910*/  IMAD R6, R0.reuse, c[0x0][0x1b4], R6 ;  /* 0x00006d0000067a24 */ /* 0x040fe400078e0206 */
[----:B------:R-:W-:-:S03]  /*0920*/  IMAD.WIDE.U32 R26, R0, c[0x0][0x1b8], R8 ;  /* 0x00006e00001a7a25 */ /* 0x000fc600078e0008 */
[----:B------:R-:W-:Y:S01]  /*0930*/  IADD3 R225, R29, R6, RZ ;  /* 0x000000061de17210 */ /* 0x000fe20007ffe0ff */
[----:B------:R-:W-:-:S04]  /*0940*/  IMAD R12, R12, c[0x0][0x1b8], RZ ;  /* 0x00006e000c0c7a24 */ /* 0x000fc800078e02ff */
[----:B------:R-:W-:Y:S01]  /*0950*/  IMAD R14, R0, c[0x0][0x1bc], R12 ;  /* 0x00006f00000e7a24 */ /* 0x000fe200078e020c */
[----:B------:R-:W-:Y:S01]  /*0960*/  STL.64 [R1+0x60], R224 ;  /* 0x000060e001007387 */ /* 0x000fe20000100a00 */
[----:B------:R-:W-:Y:S01]  /*0970*/  IMAD R0, R16, c[0x0][0x1a0], RZ ;  /* 0x0000680010007a24 */ /* 0x000fe200078e02ff */
[----:B--2---:R-:W-:Y:S02]  /*0980*/  IADD3 R4, P0, R2, UR7, RZ ;  /* 0x0000000702047c10 */ /* 0x004fe4000ff1e0ff */
[----:B------:R-:W-:Y:S01]  /*0990*/  STL.64 [R1+0x68], R26 ;  /* 0x0000681a01007387 */ /* 0x000fe20000100a00 */
[----:B------:R-:W-:Y:S01]  /*09a0*/  IMAD R0, R15, c[0x0][0x1a4], R0 ;  /* 0x000069000f007a24 */ /* 0x000fe200078e0200 */
[----:B------:R-:W-:Y:S02]  /*09b0*/  IADD3.X R5, R3, UR13, RZ, P0, !PT ;  /* 0x0000000d03057c10 */ /* 0x000fe400087fe4ff */
[----:B---3--:R-:W-:-:S03]  /*09c0*/  IADD3 R2, P0, R4, UR7, RZ ;  /* 0x0000000704027c10 */ /* 0x008fc6000ff1e0ff */
[----:B------:R1:W-:Y:S01]  /*09d0*/  LDGSTS.E.BYPASS.LTC128B.128 [R243+0x1800], [R4.64] ;  /* 0x0180000004f37fae */ /* 0x0003e2000b901d48 */
[----:B------:R-:W-:-:S05]  /*09e0*/  IADD3.X R3, R5, UR13, RZ, P0, !PT ;  /* 0x0000000d05037c10 */ /* 0x000fca00087fe4ff */
[----:B------:R2:W-:Y:S01]  /*09f0*/  LDGSTS.E.BYPASS.LTC128B.128 [R243+0x2000], [R2.64] ;  /* 0x0200000002f37fae */ /* 0x0005e2000b901d48 */
[----:B-1----:R-:W-:Y:S01]  /*0a00*/  IMAD R5, R16, UR11, R7 ;  /* 0x0000000b10057c24 */ /* 0x002fe2000f8e0207 */
[----:B------:R-:W-:Y:S01]  /*0a10*/  IADD3 R4, P1, R2, UR7, RZ ;  /* 0x0000000702047c10 */ /* 0x000fe2000ff3e0ff */
[----:B------:R-:W-:-:S05]  /*0a20*/  IMAD.WIDE.U32 R6, R15, UR11, R224 ;  /* 0x0000000b0f067c25 */ /* 0x000fca000f8e00e0 */
[C---:B------:R-:W-:Y:S02]  /*0a30*/  LEA R10, P0, R6.reuse, c[0x0][0x168], 0x1 ;  /* 0x00005a00060a7a11 */ /* 0x040fe400078008ff */
[----:B--2---:R-:W-:Y:S02]  /*0a40*/  IADD3 R2, R7, R5, RZ ;  /* 0x0000000507027210 */ /* 0x004fe40007ffe0ff */
[----:B------:R-:W-:Y:S02]  /*0a50*/  IADD3.X R5, R3, UR13, RZ, P1, !PT ;  /* 0x0000000d03057c10 */ /* 0x000fe40008ffe4ff */
[----:B------:R-:W-:Y:S02]  /*0a60*/  LEA.HI.X R11, R6, c[0x0][0x16c], R2, 0x1, P0 ;  /* 0x00005b00060b7a11 */ /* 0x000fe400000f0c02 */
[----:B------:R-:W-:Y:S01]  /*0a70*/  IADD3 R8, P0, R10, UR12, RZ ;  /* 0x0000000c0a087c10 */ /* 0x000fe2000ff1e0ff */
[----:B------:R1:W-:Y:S01]  /*0a80*/  LDGSTS.E.BYPASS.LTC128B.128 [R243+0x2800], [R4.64] ;  /* 0x0280000004f37fae */ /* 0x0003e2000b901d48 */
[----:B------:R-:W-:-:S02]  /*0a90*/  IADD3 R2, P1, R4, UR7, RZ ;  /* 0x0000000704027c10 */ /* 0x000fc4000ff3e0ff */
[----:B------:R-:W-:Y:S02]  /*0aa0*/  IADD3.X R9, R11, UR14, RZ, P0, !PT ;  /* 0x0000000e0b097c10 */ /* 0x000fe400087fe4ff */
[----:B------:R-:W-:Y:S02]  /*0ab0*/  IADD3 R6, P0, R8, UR12, RZ ;  /* 0x0000000c08067c10 */ /* 0x000fe4000ff1e0ff */
[----:B------:R-:W-:Y:S02]  /*0ac0*/  IADD3.X R3, R5, UR13, RZ, P1, !PT ;  /* 0x0000000d05037c10 */ /* 0x000fe40008ffe4ff */
[----:B------:R-:W-:Y:S01]  /*0ad0*/  IADD3 R12, P1, R2, UR7, RZ ;  /* 0x00000007020c7c10 */ /* 0x000fe2000ff3e0ff */
[----:B------:R-:W-:Y:S01]  /*0ae0*/  USHF.L.U32 UR7, UR4, 0x5, URZ ;  /* 0x0000000504077899 */ /* 0x000fe2000800063f */
[----:B------:R-:W-:Y:S01]  /*0af0*/  IADD3.X R7, R9, UR14, RZ, P0, !PT ;  /* 0x0000000e09077c10 */ /* 0x000fe200087fe4ff */
[----:B------:R2:W-:Y:S01]  /*0b00*/  LDGSTS.E.BYPASS.LTC128B.128 [R243+0x3000], [R2.64] ;  /* 0x0300000002f37fae */ /* 0x0005e2000b901d48 */
[----:B------:R-:W-:-:S05]  /*0b10*/  IADD3.X R13, R3, UR13, RZ, P1, !PT ;  /* 0x0000000d030d7c10 */ /* 0x000fca0008ffe4ff */
[----:B------:R3:W-:Y:S04]  /*0b20*/  LDGSTS.E.BYPASS.LTC128B.128 [R243+0x3800], [R12.64] ;  /* 0x038000000cf37fae */ /* 0x0007e8000b901d48 */
[----:B------:R4:W-:Y:S04]  /*0b30*/  LDGSTS.E.BYPASS.LTC128B.128 [R243+0x4000], [R10.64] ;  /* 0x040000000af37fae */ /* 0x0009e8000b901d48 */
[----:B------:R5:W-:Y:S01]  /*0b40*/  LDGSTS.E.BYPASS.LTC128B.128 [R243+0x4800], [R8.64] ;  /* 0x0480000008f37fae */ /* 0x000be2000b901d48 */
[----:B-1----:R-:W-:-:S03]  /*0b50*/  IADD3 R4, P0, R6, UR12, RZ ;  /* 0x0000000c06047c10 */ /* 0x002fc6000ff1e0ff */
[----:B------:R1:W-:Y:S01]  /*0b60*/  LDGSTS.E.BYPASS.LTC128B.128 [R243+0x5000], [R6.64] ;  /* 0x0500000006f37fae */ /* 0x0003e2000b901d48 */
[----:B------:R-:W-:-:S05]  /*0b70*/  IADD3.X R5, R7, UR14, RZ, P0, !PT ;  /* 0x0000000e07057c10 */ /* 0x000fca00087fe4ff */
[----:B------:R4:W-:Y:S01]  /*0b80*/  LDGSTS.E.BYPASS.LTC128B.128 [R243+0x5800], [R4.64] ;  /* 0x0580000004f37fae */ /* 0x0009e2000b901d48 */
[----:B--2---:R-:W-:-:S04]  /*0b90*/  IADD3 R2, P0, R4, UR12, RZ ;  /* 0x0000000c04027c10 */ /* 0x004fc8000ff1e0ff */
[----:B------:R-:W-:Y:S02]  /*0ba0*/  IADD3.X R3, R5, UR14, RZ, P0, !PT ;  /* 0x0000000e05037c10 */ /* 0x000fe400087fe4ff */
[----:B---3--:R-:W-:-:S03]  /*0bb0*/  LEA.HI R12, R23, R24, RZ, 0x5 ;  /* 0x00000018170c7211 */ /* 0x008fc600078f28ff */
[----:B------:R2:W-:Y:S01]  /*0bc0*/  LDGSTS.E.BYPASS.LTC128B.128 [R243+0x6000], [R2.64] ;  /* 0x0600000002f37fae */ /* 0x0005e2000b901d48 */
[----:B-----5:R-:W-:-:S04]  /*0bd0*/  IADD3 R8, P0, R2, UR12, RZ ;  /* 0x0000000c02087c10 */ /* 0x020fc8000ff1e0ff */
[----:B------:R-:W-:Y:S02]  /*0be0*/  IADD3.X R9, R3, UR14, RZ, P0, !PT ;  /* 0x0000000e03097c10 */ /* 0x000fe400087fe4ff */
[----:B-1----:R-:W-:-:S03]  /*0bf0*/  IADD3 R6, P0, R8, UR12, RZ ;  /* 0x0000000c08067c10 */ /* 0x002fc6000ff1e0ff */
[----:B------:R1:W-:Y:S01]  /*0c00*/  LDGSTS.E.BYPASS.LTC128B.128 [R243+0x6800], [R8.64] ;  /* 0x0680000008f37fae */ /* 0x0003e2000b901d48 */
[----:B------:R-:W-:Y:S01]  /*0c10*/  IADD3.X R7, R9, UR14, RZ, P0, !PT ;  /* 0x0000000e09077c10 */ /* 0x000fe200087fe4ff */
[----:B----4-:R-:W-:-:S04]  /*0c20*/  IMAD.WIDE.U32 R4, R15, c[0x0][0x1a0], RZ ;  /* 0x000068000f047a25 */ /* 0x010fc800078e00ff */
        /* <DEDUP_REMOVED lines=8> */
[----:B--2---:R-:W-:Y:S01]  /*0cb0*/  SHF.L.U32 R3, R18, 0x6, RZ ;  /* 0x0000000612037819 */ /* 0x004fe200000006ff */
[----:B------:R-:W-:-:S04]  /*0cc0*/  DEPBAR.LE SB0, 0x0 ;  /* 0x000080000000791a */ /* 0x000fc80000000000 */
[----:B------:R-:W-:Y:S02]  /*0cd0*/  IADD3 R2, R5, R0, RZ ;  /* 0x0000000005027210 */ /* 0x000fe40007ffe0ff */
[----:B------:R-:W-:Y:S02]  /*0ce0*/  LOP3.LUT R0, R3, 0x1c0, RZ, 0xc0, !PT ;  /* 0x000001c003007812 */ /* 0x000fe400078ec0ff */
[----:B------:R-:W-:Y:S02]  /*0cf0*/  SHF.L.U32 R5, R19, 0x6, RZ ;  /* 0x0000000613057819 */ /* 0x000fe400000006ff */
[----:B-1----:R-:W-:Y:S02]  /*0d00*/  LOP3.LUT R8, R0, 0x8, R22, 0xf8, !PT ;  /* 0x0000000800087812 */ /* 0x002fe400078ef816 */
[----:B------:R-:W-:Y:S02]  /*0d10*/  SHF.L.U32 R3, R21, 0x3, RZ ;  /* 0x0000000315037819 */ /* 0x000fe400000006ff */
[----:B---3--:R-:W-:-:S02]  /*0d20*/  LEA.HI.X R7, R4, R7, R2, 0x7, P0 ;  /* 0x0000000704077211 */ /* 0x008fc400000f3c02 */
[----:B------:R-:W-:Y:S01]  /*0d30*/  SHF.R.U32.HI R2, RZ, 0x3, R0 ;  /* 0x00000003ff027819 */ /* 0x000fe20000011600 */
[----:B------:R-:W-:Y:S01]  /*0d40*/  BAR.SYNC.DEFER_BLOCKING 0x0 ;  /* 0x0000000000007b1d */ /* 0x000fe20000010000 */
[----:B------:R-:W-:Y:S02]  /*0d50*/  LEA R4, P0, R6, c[0x0][0x170], 0x1 ;  /* 0x00005c0006047a11 */ /* 0x000fe400078008ff */
[----:B------:R-:W-:Y:S02]  /*0d60*/  LOP3.LUT R0, R5, 0x1c0, RZ, 0xc0, !PT ;  /* 0x000001c005007812 */ /* 0x000fe400078ec0ff */
[----:B------:R-:W-:Y:S02]  /*0d70*/  LOP3.LUT R9, R8, R2, RZ, 0x3c, !PT ;  /* 0x0000000208097212 */ /* 0x000fe400078e3cff */
[----:B------:R-:W-:Y:S02]  /*0d80*/  LEA.HI.X R5, R6, c[0x0][0x174], R7, 0x1, P0 ;  /* 0x00005d0006057a11 */ /* 0x000fe400000f0c07 */
[----:B------:R-:W-:-:S02]  /*0d90*/  IADD3 R8, P0, R4, UR7, RZ ;  /* 0x0000000704087c10 */ /* 0x000fc4000ff1e0ff */
[----:B------:R-:W-:Y:S02]  /*0da0*/  LOP3.LUT R2, R0, 0x8, R3, 0xf8, !PT ;  /* 0x0000000800027812 */ /* 0x000fe400078ef803 */
[----:B------:R-:W-:Y:S02]  /*0db0*/  LEA R3, R21, R9, 0x9 ;  /* 0x0000000915037211 */ /* 0x000fe400078e48ff */
[----:B------:R-:W-:Y:S02]  /*0dc0*/  IADD3 R10, P1, R8, UR7, RZ ;  /* 0x00000007080a7c10 */ /* 0x000fe4000ff3e0ff */
[----:B------:R-:W-:Y:S02]  /*0dd0*/  IADD3.X R9, R5, UR5, RZ, P0, !PT ;  /* 0x0000000505097c10 */ /* 0x000fe400087fe4ff */
[----:B------:R-:W-:Y:S02]  /*0de0*/  SHF.R.U32.HI R0, RZ, 0x3, R0 ;  /* 0x00000003ff007819 */ /* 0x000fe40000011600 */
[----:B------:R-:W-:-:S02]  /*0df0*/  IADD3 R6, P0, R10, UR7, RZ ;  /* 0x000000070a067c10 */ /* 0x000fc4000ff1e0ff */
[----:B------:R-:W-:Y:S01]  /*0e00*/  IADD3.X R11, R9, UR5, RZ, P1, !PT ;  /* 0x00000005090b7c10 */ /* 0x000fe20008ffe4ff */
[----:B------:R-:W-:Y:S01]  /*0e10*/  @!PT LDS RZ, [RZ] ;  /* 0x00000000fffff984 */ /* 0x000fe20000000800 */
[----:B------:R-:W-:Y:S01]  /*0e20*/  @!PT LDS RZ, [RZ] ;  /* 0x00000000fffff984 */ /* 0x000fe20000000800 */
[----:B------:R-:W-:Y:S01]  /*0e30*/  @!PT LDS RZ, [RZ] ;  /* 0x00000000fffff984 */ /* 0x000fe20000000800 */
[----:B------:R1:W-:Y:S01]  /*0e40*/  LDGSTS.E.BYPASS.LTC128B.128 [R243+0x8000], [R4.64] ;  /* 0x0800000004f37fae */ /* 0x0003e2000b901d48 */
[----:B------:R-:W-:Y:S02]  /*0e50*/  LOP3.LUT R100, R2, R0, RZ, 0x3c, !PT ;  /* 0x0000000002647212 */ /* 0x000fe400078e3cff */
[----:B------:R-:W-:Y:S01]  /*0e60*/  IADD3.X R7, R11, UR5, RZ, P0, !PT ;  /* 0x000000050b077c10 */ /* 0x000fe200087fe4ff */
[----:B------:R2:W-:Y:S01]  /*0e70*/  LDGSTS.E.BYPASS.LTC128B.128 [R243+0x8800], [R8.64] ;  /* 0x0880000008f37fae */ /* 0x0005e2000b901d48 */
[----:B------:R-:W-:Y:S02]  /*0e80*/  SHF.L.U32 R2, R20, 0x6, RZ ;  /* 0x0000000614027819 */ /* 0x000fe400000006ff */
[----:B------:R-:W-:Y:S01]  /*0e90*/  SHF.R.S32.HI R0, RZ, 0x5, R12 ;  /* 0x00000005ff007819 */ /* 0x000fe2000001140c */
[----:B------:R3:W-:Y:S01]  /*0ea0*/  LDGSTS.E.BYPASS.LTC128B.128 [R243+0x9000], [R10.64] ;  /* 0x090000000af37fae */ /* 0x0007e2000b901d48 */
[----:B------:R-:W-:-:S02]  /*0eb0*/  LOP3.LUT R98, R2, 0xfffffe00, RZ, 0xc0, !PT ;  /* 0xfffffe0002627812 */ /* 0x000fc400078ec0ff */
[C---:B------:R-:W-:Y:S01]  /*0ec0*/  SHF.L.U32 R92, R3.reuse, 0x1, RZ ;  /* 0x00000001035c7819 */ /* 0x040fe200000006ff */
[----:B------:R4:W-:Y:S01]  /*0ed0*/  LDGSTS.E.BYPASS.LTC128B.128 [R243+0x9800], [R6.64] ;  /* 0x0980000006f37fae */ /* 0x0009e2000b901d48 */
[----:B------:R-:W-:Y:S02]  /*0ee0*/  LEA R0, R0, R98, 0xa ;  /* 0x0000006200007211 */ /* 0x000fe400078e50ff */
[----:B------:R-:W-:Y:S02]  /*0ef0*/  MOV R2, 0x20 ;  /* 0x0000002000027802 */ /* 0x000fe40000000f00 */
[----:B------:R-:W-:Y:S02]  /*0f00*/  IADD3 R0, R0, R100, RZ ;  /* 0x0000006400007210 */ /* 0x000fe40007ffe0ff */
[----:B------:R-:W-:Y:S02]  /*0f10*/  LEA R230, R3, 0x4000, 0x1 ;  /* 0x0000400003e67811 */ /* 0x000fe400078e08ff */
[----:B------:R-:W-:-:S02]  /*0f20*/  SHF.L.U32 R231, R0, 0x1, RZ ;  /* 0x0000000100e77819 */ /* 0x000fc400000006ff */
[----:B------:R-:W-:Y:S02]  /*0f30*/  IADD3 R235, R230, 0x40, RZ ;  /* 0x00000040e6eb7810 */ /* 0x000fe40007ffe0ff */
[----:B-1----:R-:W-:-:S04]  /*0f40*/  IADD3 R4, P1, R6, UR7, RZ ;  /* 0x0000000706047c10 */ /* 0x002fc8000ff3e0ff */
[----:B--2---:R-:W-:Y:S02]  /*0f50*/  IADD3 R8, P0, R4, UR7, RZ ;  /* 0x0000000704087c10 */ /* 0x004fe4000ff1e0ff */
[----:B------:R-:W-:-:S04]  /*0f60*/  IADD3.X R5, R7, UR5, RZ, P1, !PT ;  /* 0x0000000507057c10 */ /* 0x000fc80008ffe4ff */
[----:B------:R-:W-:Y:S01]  /*0f70*/  IADD3.X R9, R5, UR5, RZ, P0, !PT ;  /* 0x0000000505097c10 */ /* 0x000fe200087fe4ff */
[----:B------:R1:W-:Y:S01]  /*0f80*/  LDGSTS.E.BYPASS.LTC128B.128 [R243+0xa000], [R4.64] ;  /* 0x0a00000004f37fae */ /* 0x0003e2000b901d48 */
[----:B----4-:R-:W-:-:S03]  /*0f90*/  IADD3 R6, P1, R8, UR7, RZ ;  /* 0x0000000708067c10 */ /* 0x010fc6000ff3e0ff */
[----:B------:R3:W-:Y:S01]  /*0fa0*/  LDGSTS.E.BYPASS.LTC128B.128 [R243+0xa800], [R8.64] ;  /* 0x0a80000008f37fae */ /* 0x0007e2000b901d48 */
[----:B------:R-:W-:Y:S02]  /*0fb0*/  IADD3.X R7, R9, UR5, RZ, P1, !PT ;  /* 0x0000000509077c10 */ /* 0x000fe40008ffe4ff */
[----:B------:R-:W-:-:S03]  /*0fc0*/  LOP3.LUT P1, RZ, R19, 0x2, RZ, 0xc0, !PT ;  /* 0x0000000213ff7812 */ /* 0x000fc6000782c0ff */
[----:B------:R2:W-:Y:S01]  /*0fd0*/  LDGSTS.E.BYPASS.LTC128B.128 [R243+0xb000], [R6.64] ;  /* 0x0b00000006f37fae */ /* 0x0005e2000b901d48 */
[----:B-1----:R-:W-:-:S04]  /*0fe0*/  IADD3 R4, P0, R6, UR7, RZ ;  /* 0x0000000706047c10 */ /* 0x002fc8000ff1e0ff */
[----:B------:R-:W-:Y:S02]  /*0ff0*/  IADD3.X R5, R7, UR5, RZ, P0, !PT ;  /* 0x0000000507057c10 */ /* 0x000fe400087fe4ff */
[----:B------:R-:W-:-:S03]  /*1000*/  LOP3.LUT P0, RZ, R18, 0x2, RZ, 0xc0, !PT ;  /* 0x0000000212ff7812 */ /* 0x000fc6000780c0ff */
[----:B------:R1:W-:Y:S01]  /*1010*/  LDGSTS.E.BYPASS.LTC128B.128 [R243+0xb800], [R4.64] ;  /* 0x0b80000004f37fae */ /* 0x0003e2000b901d48 */
[C---:B------:R-:W-:Y:S02]  /*1020*/  SEL R0, R2.reuse, 0xffffffe0, !P0 ;  /* 0xffffffe002007807 */ /* 0x040fe40004000000 */
[----:B------:R-:W-:Y:S01]  /*1030*/  SEL R2, R2, 0xffffffe0, !P1 ;  /* 0xffffffe002027807 */ /* 0x000fe20004800000 */
[----:B------:R-:W-:Y:S01]  /*1040*/  LDSM.16.M88.4 R36, [R231] ;  /* 0x00000000e724783b */ /* 0x000fe20000000200 */
[----:B------:R-:W-:Y:S02]  /*1050*/  IADD3 R229, R230, R0, RZ ;  /* 0x00000000e6e57210 */ /* 0x000fe40007ffe0ff */
[----:B------:R-:W-:Y:S01]  /*1060*/  IADD3 R234, R231, R2, RZ ;  /* 0x00000002e7ea7210 */ /* 0x000fe20007ffe0ff */
[----:B------:R-:W3:Y:S01]  /*1070*/  LDSM.16.M88.4 R40, [R92+0x4000] ;  /* 0x004000005c28783b */ /* 0x000ee20000000200 */
[----:B------:R-:W-:Y:S02]  /*1080*/  LOP3.LUT P0, RZ, R18, 0x4, RZ, 0xc0, !PT ;  /* 0x0000000412ff7812 */ /* 0x000fe4000780c0ff */
[----:B------:R-:W-:Y:S01]  /*1090*/  LOP3.LUT P1, RZ, R19, 0x4, RZ, 0xc0, !PT ;  /* 0x0000000413ff7812 */ /* 0x000fe2000782c0ff */
[----:B------:R-:W4:Y:S04]  /*10a0*/  LDSM.16.M88.4 R32, [R231+0x2000] ;  /* 0x00200000e720783b */ /* 0x000f280000000200 */
[----:B------:R-:W-:Y:S04]  /*10b0*/  LDSM.16.M88.4 R28, [R234] ;  /* 0x00000000ea1c783b */ /* 0x000fe80000000200 */
[----:B------:R-:W5:Y:S02]  /*10c0*/  LDSM.16.M88.4 R44, [R229] ;  /* 0x00000000e52c783b */ /* 0x000f640000000200 */
[----:B------:R-:W-:-:S02]  /*10d0*/  @P0 IADD3 R235, R230, -0x40, RZ ;  /* 0xffffffc0e6eb0810 */ /* 0x000fc40007ffe0ff */
[----:B------:R-:W2:Y:S01]  /*10e0*/  LDSM.16.M88.4 R24, [R234+0x2000] ;  /* 0x00200000ea18783b */ /* 0x000ea20000000200 */
[----:B------:R-:W-:Y:S02]  /*10f0*/  ISETP.GE.AND P0, PT, R93, 0x81, PT ;  /* 0x000000815d00780c */ /* 0x000fe40003f06270 */
[----:B-1----:R-:W-:Y:S01]  /*1100*/  MOV R4, 0x40 ;  /* 0x0000004000047802 */ /* 0x002fe20000000f00 */
[----:B------:R-:W-:Y:S01]  /*1110*/  LDSM.16.M88.4 R48, [R235] ;  /* 0x00000000eb30783b */ /* 0x000fe20000000200 */
[----:B------:R-:W-:Y:S02]  /*1120*/  IADD3 R228, R0, R235, RZ ;  /* 0x000000eb00e47210 */ /* 0x000fe40007ffe0ff */
[----:B------:R-:W-:Y:S01]  /*1130*/  SEL R4, R4, 0xffffffc0, !P1 ;  /* 0xffffffc004047807 */ /* 0x000fe20004800000 */
[----:B------:R-:W0:Y:S01]  /*1140*/  LDGDEPBAR ;  /* 0x00000000000079af */ /* 0x000e220000000000 */
[----:B------:R-:W-:Y:S02]  /*1150*/  IADD3 R242, R235, 0x800, RZ ;  /* 0x00000800ebf27810 */ /* 0x000fe40007ffe0ff */
[----:B------:R-:W-:Y:S01]  /*1160*/  IADD3 R232, R231, R4, RZ ;  /* 0x00000004e7e87210 */ /* 0x000fe20007ffe0ff */
[----:B------:R-:W-:Y:S01]  /*1170*/  LDSM.16.M88.4 R52, [R228] ;  /* 0x00000000e434783b */ /* 0x000fe20000000200 */
[----:B------:R-:W-:-:S02]  /*1180*/  IADD3 R241, R235, 0x1000, RZ ;  /* 0x00001000ebf17810 */ /* 0x000fc40007ffe0ff */
[----:B------:R-:W-:Y:S01]  /*1190*/  IADD3 R233, R2, R232, RZ ;  /* 0x000000e802e97210 */ /* 0x000fe20007ffe0ff */
[----:B------:R-:W1:Y:S01]  /*11a0*/  LDSM.16.M88.4 R20, [R232] ;  /* 0x00000000e814783b */ /* 0x000e620000000200 */
[C---:B------:R-:W-:Y:S02]  /*11b0*/  IADD3 R240, R235.reuse, 0x1800, RZ ;  /* 0x00001800ebf07810 */ /* 0x040fe40007ffe0ff */
[C---:B------:R-:W-:Y:S01]  /*11c0*/  IADD3 R239, R235.reuse, 0x2000, RZ ;  /* 0x00002000ebef7810 */ /* 0x040fe20007ffe0ff */
[----:B------:R-:W1:Y:S01]  /*11d0*/  LDSM.16.M88.4 R16, [R232+0x2000] ;  /* 0x00200000e810783b */ /* 0x000e620000000200 */
[C---:B------:R-:W-:Y:S02]  /*11e0*/  IADD3 R238, R235.reuse, 0x2800, RZ ;  /* 0x00002800ebee7810 */ /* 0x040fe40007ffe0ff */
[C---:B------:R-:W-:Y:S01]  /*11f0*/  IADD3 R237, R235.reuse, 0x3000, RZ ;  /* 0x00003000ebed7810 */ /* 0x040fe20007ffe0ff */
[----:B---3--:R-:W-:Y:S01]  /*1200*/  HMMA.16816.F32.BF16 R8, R36, R40, RZ ;  /* 0x000000282408723c */ /* 0x008fe200000418ff */
[----:B------:R-:W3:Y:S01]  /*1210*/  LDSM.16.M88.4 R12, [R233] ;  /* 0x00000000e90c783b */ /* 0x000ee20000000200 */
[----:B------:R-:W-:-:S06]  /*1220*/  IADD3 R236, R235, 0x3800, RZ ;  /* 0x00003800ebec7810 */ /* 0x000fcc0007ffe0ff */
[----:B----4-:R-:W-:Y:S08]  /*1230*/  HMMA.16816.F32.BF16 R56, R32, R40, RZ ;  /* 0x000000282038723c */ /* 0x010ff000000418ff */
[----:B------:R-:W-:Y:S08]  /*1240*/  HMMA.16816.F32.BF16 R64, R36, R42, RZ ;  /* 0x0000002a2440723c */ /* 0x000ff000000418ff */
[-C--:B-----5:R-:W-:Y:S01]  /*1250*/  HMMA.16816.F32.BF16 R60, R28, R44.reuse, R8 ;  /* 0x0000002c1c3c723c */ /* 0x0a0fe20000041808 */
[----:B------:R-:W-:Y:S07]  /*1260*/  LDSM.16.M88.4 R8, [R233+0x2000] ;  /* 0x00200000e908783b */ /* 0x000fee0000000200 */
[----:B--2---:R-:W-:Y:S08]  /*1270*/  HMMA.16816.F32.BF16 R56, R24, R44, R56 ;  /* 0x0000002c1838723c */ /* 0x004ff00000041838 */
[----:B------:R-:W-:Y:S01]  /*1280*/  HMMA.16816.F32.BF16 R72, R32, R42, RZ ;  /* 0x0000002a2048723c */ /* 0x000fe200000418ff */
[----:B------:R-:W-:Y:S07]  /*1290*/  LDSM.16.M88.4 R40, [R229+0x800] ;  /* 0x00080000e528783b */ /* 0x000fee0000000200 */
[----:B-1----:R-:W-:Y:S01]  /*12a0*/  HMMA.16816.F32.BF16 R68, R20, R48, R60 ;  /* 0x000000301444723c */ /* 0x002fe2000004183c */
[----:B------:R-:W1:Y:S07]  /*12b0*/  LDSM.16.M88.4 R60, [R92+0x4800] ;  /* 0x004800005c3c783b */ /* 0x000e6e0000000200 */
[----:B------:R-:W-:Y:S08]  /*12c0*/  HMMA.16816.F32.BF16 R64, R28, R46, R64 ;  /* 0x0000002e1c40723c */ /* 0x000ff00000041840 */
[----:B------:R-:W-:Y:S08]  /*12d0*/  HMMA.16816.F32.BF16 R56, R16, R48, R56 ;  /* 0x000000301038723c */ /* 0x000ff00000041838 */
[----:B------:R-:W-:Y:S08]  /*12e0*/  HMMA.16816.F32.BF16 R72, R24, R46, R72 ;  /* 0x0000002e1848723c */ /* 0x000ff00000041848 */
[----:B---3--:R-:W-:Y:S08]  /*12f0*/  HMMA.16816.F32.BF16 R76, R12, R52, R68 ;  /* 0x000000340c4c723c */ /* 0x008ff00000041844 */
[----:B------:R-:W-:Y:S08]  /*1300*/  HMMA.16816.F32.BF16 R64, R20, R50, R64 ;  /* 0x000000321440723c */ /* 0x000ff00000041840 */
[----:B-1----:R-:W-:Y:S08]  /*1310*/  HMMA.16816.F32.BF16 R68, R36, R60, RZ ;  /* 0x0000003c2444723c */ /* 0x002ff000000418ff */
[----:B------:R-:W-:Y:S01]  /*1320*/  HMMA.16816.F32.BF16 R84, R8, R52, R56 ;  /* 0x000000340854723c */ /* 0x000fe20000041838 */
[----:B------:R-:W1:Y:S01]  /*1330*/  LDSM.16.M88.4 R56, [R235+0x800] ;  /* 0x00080000eb38783b */ /* 0x000e620000000200 */
[----:B------:R-:W-:-:S02]  /*1340*/  FMUL.FTZ R76, R76, c[0x0][0x2ec] ;  /* 0x0000bb004c4c7a20 */ /* 0x000fc40000410000 */
[----:B------:R-:W-:Y:S02]  /*1350*/  FMUL.FTZ R77, R77, c[0x0][0x2ec] ;  /* 0x0000bb004d4d7a20 */ /* 0x000fe40000410000 */
[----:B------:R-:W-:Y:S01]  /*1360*/  FMUL.FTZ R78, R78, c[0x0][0x2ec] ;  /* 0x0000bb004e4e7a20 */ /* 0x000fe20000410000 */
[----:B------:R-:W2:Y:S01]  /*1370*/  MUFU.TANH R112, R76 ;  /* 0x0000004c00707308 */ /* 0x000ea20000002400 */
[----:B------:R-:W-:Y:S01]  /*1380*/  HMMA.16816.F32.BF16 R44, R32, R60, RZ ;  /* 0x0000003c202c723c */ /* 0x000fe200000418ff */
[----:B------:R-:W-:-:S06]  /*1390*/  FMUL.FTZ R79, R79, c[0x0][0x2ec] ;  /* 0x0000bb004f4f7a20 */ /* 0x000fcc0000410000 */
[----:B------:R-:W3:Y:S01]  /*13a0*/  MUFU.TANH R113, R77 ;  /* 0x0000004d00717308 */ /* 0x000ee20000002400 */
[----:B------:R-:W-:Y:S07]  /*13b0*/  HMMA.16816.F32.BF16 R48, R16, R50, R72 ;  /* 0x000000321030723c */ /* 0x000fee0000041848 */
[----:B------:R-:W4:Y:S01]  /*13c0*/  MUFU.TANH R218, R78 ;  /* 0x0000004e00da7308 */ /* 0x000f220000002400 */
[----:B------:R-:W-:Y:S01]  /*13d0*/  HMMA.16816.F32.BF16 R72, R28, R40, R68 ;  /* 0x000000281c48723c */ /* 0x000fe20000041844 */
[----:B------:R-:W-:-:S02]  /*13e0*/  FMUL.FTZ R84, R84, c[0x0][0x2ec] ;  /* 0x0000bb0054547a20 */ /* 0x000fc40000410000 */
[----:B------:R-:W-:Y:S02]  /*13f0*/  FMUL.FTZ R85, R85, c[0x0][0x2ec] ;  /* 0x0000bb0055557a20 */ /* 0x000fe40000410000 */
[----:B------:R-:W-:Y:S02]  /*1400*/  FMUL.FTZ R86, R86, c[0x0][0x2ec] ;  /* 0x0000bb0056567a20 */ /* 0x000fe40000410000 */
[----:B------:R5:W1:Y:S01]  /*1410*/  MUFU.TANH R217, R79 ;  /* 0x0000004f00d97308 */ /* 0x000a620000002400 */
[----:B------:R-:W-:Y:S01]  /*1420*/  HMMA.16816.F32.BF16 R80, R12, R54, R64 ;  /* 0x000000360c50723c */ /* 0x000fe20000041840 */
[----:B------:R-:W-:-:S06]  /*1430*/  FMUL.FTZ R87, R87, c[0x0][0x2ec] ;  /* 0x0000bb0057577a20 */ /* 0x000fcc0000410000 */
[----:B------:R-:W1:Y:S01]  /*1440*/  MUFU.TANH R110, R84 ;  /* 0x00000054006e7308 */ /* 0x000e620000002400 */
[----:B------:R-:W-:Y:S01]  /*1450*/  HMMA.16816.F32.BF16 R64, R24, R40, R44 ;  /* 0x000000281840723c */ /* 0x000fe2000004182c */
[----:B------:R-:W2:Y:S06]  /*1460*/  LDSM.16.M88.4 R44, [R228+0x800] ;  /* 0x00080000e42c783b */ /* 0x000eac0000000200 */
[----:B------:R-:W1:Y:S01]  /*1470*/  MUFU.TANH R108, R85 ;  /* 0x00000055006c7308 */ /* 0x000e620000002400 */
[----:B------:R-:W-:Y:S01]  /*1480*/  HMMA.16816.F32.BF16 R88, R8, R54, R48 ;  /* 0x000000360858723c */ /* 0x000fe20000041830 */
[----:B------:R-:W2:Y:S06]  /*1490*/  LDSM.16.M88.4 R48, [R92+0x5000] ;  /* 0x005000005c30783b */ /* 0x000eac0000000200 */
[----:B------:R-:W2:Y:S01]  /*14a0*/  MUFU.TANH R109, R86 ;  /* 0x00000056006d7308 */ /* 0x000ea20000002400 */
[----:B------:R-:W-:Y:S01]  /*14b0*/  HMMA.16816.F32.BF16 R68, R36, R62, RZ ;  /* 0x0000003e2444723c */ /* 0x000fe200000418ff */
[----:B------:R-:W-:-:S02]  /*14c0*/  FMUL.FTZ R80, R80, c[0x0][0x2ec] ;  /* 0x0000bb0050507a20 */ /* 0x000fc40000410000 */
[----:B------:R-:W-:Y:S02]  /*14d0*/  FMUL.FTZ R81, R81, c[0x0][0x2ec] ;  /* 0x0000bb0051517a20 */ /* 0x000fe40000410000 */
[----:B------:R-:W-:Y:S02]  /*14e0*/  FMUL.FTZ R82, R82, c[0x0][0x2ec] ;  /* 0x0000bb0052527a20 */ /* 0x000fe40000410000 */
[----:B------:R-:W-:Y:S01]  /*14f0*/  FMUL.FTZ R83, R83, c[0x0][0x2ec] ;  /* 0x0000bb0053537a20 */ /* 0x000fe20000410000 */
[----:B-1----:R-:W-:Y:S01]  /*1500*/  HMMA.16816.F32.BF16 R72, R20, R56, R72 ;  /* 0x000000381448723c */ /* 0x002fe20000041848 */
[----:B------:R-:W1:Y:S07]  /*1510*/  MUFU.TANH R206, R80 ;  /* 0x0000005000ce7308 */ /* 0x000e6e0000002400 */
[----:B-----5:R-:W-:Y:S01]  /*1520*/  HMMA.16816.F32.BF16 R76, R32, R62, RZ ;  /* 0x0000003e204c723c */ /* 0x020fe200000418ff */
[----:B------:R-:W5:Y:S01]  /*1530*/  LDSM.16.M88.4 R60, [R229+0x1000] ;  /* 0x00100000e53c783b */ /* 0x000f620000000200 */
[----:B------:R-:W1:Y:S01]  /*1540*/  MUFU.TANH R202, R81 ;  /* 0x0000005100ca7308 */ /* 0x000e620000002400 */
[----:B------:R-:W-:-:S02]  /*1550*/  FMUL.FTZ R88, R88, c[0x0][0x2ec] ;  /* 0x0000bb0058587a20 */ /* 0x000fc40000410000 */
[----:B------:R-:W-:Y:S02]  /*1560*/  FMUL.FTZ R89, R89, c[0x0][0x2ec] ;  /* 0x0000bb0059597a20 */ /* 0x000fe40000410000 */
[----:B------:R-:W-:Y:S01]  /*1570*/  FMUL.FTZ R90, R90, c[0x0][0x2ec] ;  /* 0x0000bb005a5a7a20 */ /* 0x000fe20000410000 */
[----:B------:R-:W-:Y:S01]  /*1580*/  HMMA.16816.F32.BF16 R52, R16, R56, R64 ;  /* 0x000000381034723c */ /* 0x000fe20000041840 */
[----:B------:R-:W-:Y:S01]  /*1590*/  FMUL.FTZ R91, R91, c[0x0][0x2ec] ;  /* 0x0000bb005b5b7a20 */ /* 0x000fe20000410000 */
[----:B------:R-:W1:Y:S06]  /*15a0*/  MUFU.TANH R214, R82 ;  /* 0x0000005200d67308 */ /* 0x000e6c0000002400 */
[-C--:B------:R-:W-:Y:S02]  /*15b0*/  HMMA.16816.F32.BF16 R64, R28, R42.reuse, R68 ;  /* 0x0000002a1c40723c */ /* 0x080fe40000041844 */
[----:B------:R2:W1:Y:S06]  /*15c0*/  MUFU.TANH R213, R83 ;  /* 0x0000005300d57308 */ /* 0x00046c0000002400 */
[----:B------:R-:W-:Y:S01]  /*15d0*/  HMMA.16816.F32.BF16 R68, R24, R42, R76 ;  /* 0x0000002a1844723c */ /* 0x000fe2000004184c */
[----:B------:R-:W1:Y:S01]  /*15e0*/  LDSM.16.M88.4 R40, [R235+0x1000] ;  /* 0x00100000eb28783b */ /* 0x000e620000000200 */
[----:B------:R3:W1:Y:S06]  /*15f0*/  MUFU.TANH R111, R87 ;  /* 0x00000057006f7308 */ /* 0x00066c0000002400 */
[----:B--2---:R-:W-:Y:S02]  /*1600*/  HMMA.16816.F32.BF16 R80, R12, R44, R72 ;  /* 0x0000002c0c50723c */ /* 0x004fe40000041848 */
[----:B------:R-:W2:Y:S06]  /*1610*/  MUFU.TANH R105, R88 ;  /* 0x0000005800697308 */ /* 0x000eac0000002400 */
[----:B------:R-:W-:Y:S02]  /*1620*/  HMMA.16816.F32.BF16 R72, R36, R48, RZ ;  /* 0x000000302448723c */ /* 0x000fe400000418ff */
[----:B------:R-:W1:Y:S06]  /*1630*/  MUFU.TANH R103, R89 ;  /* 0x0000005900677308 */ /* 0x000e6c0000002400 */
[----:B---3--:R-:W-:Y:S02]  /*1640*/  HMMA.16816.F32.BF16 R84, R8, R44, R52 ;  /* 0x0000002c0854723c */ /* 0x008fe40000041834 */
[----:B------:R-:W3:Y:S06]  /*1650*/  MUFU.TANH R106, R90 ;  /* 0x0000005a006a7308 */ /* 0x000eec0000002400 */
[----:B------:R-:W-:Y:S01]  /*1660*/  HMMA.16816.F32.BF16 R52, R32, R48, RZ ;  /* 0x000000302034723c */ /* 0x000fe200000418ff */
[----:B------:R-:W-:Y:S01]  /*1670*/  FMUL.FTZ R80, R80, c[0x0][0x2ec] ;  /* 0x0000bb0050507a20 */ /* 0x000fe20000410000 */
[----:B------:R-:W1:Y:S01]  /*1680*/  MUFU.TANH R107, R91 ;  /* 0x0000005b006b7308 */ /* 0x000e620000002400 */
[----:B------:R-:W-:-:S02]  /*1690*/  FMUL.FTZ R81, R81, c[0x0][0x2ec] ;  /* 0x0000bb0051517a20 */ /* 0x000fc40000410000 */
[----:B------:R-:W-:Y:S02]  /*16a0*/  FMUL.FTZ R82, R82, c[0x0][0x2ec] ;  /* 0x0000bb0052527a20 */ /* 0x000fe40000410000 */
[----:B------:R-:W-:Y:S01]  /*16b0*/  FMUL.FTZ R83, R83, c[0x0][0x2ec] ;  /* 0x0000bb0053537a20 */ /* 0x000fe20000410000 */
[-C--:B------:R-:W-:Y:S02]  /*16c0*/  HMMA.16816.F32.BF16 R64, R20, R58.reuse, R64 ;  /* 0x0000003a1440723c */ /* 0x080fe40000041840 */
[----:B------:R-:W1:Y:S06]  /*16d0*/  MUFU.TANH R114, R80 ;  /* 0x0000005000727308 */ /* 0x000e6c0000002400 */
[----:B------:R-:W-:Y:S01]  /*16e0*/  HMMA.16816.F32.BF16 R68, R16, R58, R68 ;  /* 0x0000003a1044723c */ /* 0x000fe20000041844 */
[----:B------:R-:W-:Y:S01]  /*16f0*/  FMUL.FTZ R84, R84, c[0x0][0x2ec] ;  /* 0x0000bb0054547a20 */ /* 0x000fe20000410000 */
[----:B------:R-:W1:Y:S01]  /*1700*/  MUFU.TANH R115, R81 ;  /* 0x0000005100737308 */ /* 0x000e620000002400 */
[----:B------:R-:W-:-:S02]  /*1710*/  FMUL.FTZ R85, R85, c[0x0][0x2ec] ;  /* 0x0000bb0055557a20 */ /* 0x000fc40000410000 */
[----:B------:R-:W-:Y:S02]  /*1720*/  FMUL.FTZ R86, R86, c[0x0][0x2ec] ;  /* 0x0000bb0056567a20 */ /* 0x000fe40000410000 */
[----:B------:R-:W-:Y:S01]  /*1730*/  FMUL.FTZ R87, R87, c[0x0][0x2ec] ;  /* 0x0000bb0057577a20 */ /* 0x000fe20000410000 */
[-C--:B-----5:R-:W-:Y:S02]  /*1740*/  HMMA.16816.F32.BF16 R72, R28, R60.reuse, R72 ;  /* 0x0000003c1c48723c */ /* 0x0a0fe40000041848 */
[----:B------:R-:W1:Y:S06]  /*1750*/  MUFU.TANH R208, R82 ;  /* 0x0000005200d07308 */ /* 0x000e6c0000002400 */
[----:B------:R-:W-:Y:S01]  /*1760*/  HMMA.16816.F32.BF16 R56, R24, R60, R52 ;  /* 0x0000003c1838723c */ /* 0x000fe20000041834 */
[----:B------:R-:W5:Y:S01]  /*1770*/  LDSM.16.M88.4 R52, [R228+0x1000] ;  /* 0x00100000e434783b */ /* 0x000f620000000200 */
[----:B------:R1:W1:Y:S06]  /*1780*/  MUFU.TANH R205, R83 ;  /* 0x0000005300cd7308 */ /* 0x00026c0000002400 */
[-C--:B------:R-:W-:Y:S01]  /*1790*/  HMMA.16816.F32.BF16 R76, R12, R46.reuse, R64 ;  /* 0x0000002e0c4c723c */ /* 0x080fe20000041840 */
[----:B------:R-:W2:Y:S01]  /*17a0*/  LDSM.16.M88.4 R64, [R92+0x5800] ;  /* 0x005800005c40783b */ /* 0x000ea20000000200 */
[----:B------:R-:W2:Y:S06]  /*17b0*/  MUFU.TANH R101, R84 ;  /* 0x0000005400657308 */ /* 0x000eac0000002400 */
[----:B-1----:R-:W-:Y:S02]  /*17c0*/  HMMA.16816.F32.BF16 R80, R8, R46, R68 ;  /* 0x0000002e0850723c */ /* 0x002fe40000041844 */
[----:B------:R-:W1:Y:S06]  /*17d0*/  MUFU.TANH R99, R85 ;  /* 0x0000005500637308 */ /* 0x000e6c0000002400 */
[----:B------:R-:W-:Y:S02]  /*17e0*/  HMMA.16816.F32.BF16 R68, R20, R40, R72 ;  /* 0x000000281444723c */ /* 0x000fe40000041848 */
[----:B------:R-:W1:Y:S06]  /*17f0*/  MUFU.TANH R102, R86 ;  /* 0x0000005600667308 */ /* 0x000e6c0000002400 */
[----:B------:R-:W-:Y:S01]  /*1800*/  FMUL.FTZ R76, R76, c[0x0][0x2ec] ;  /* 0x0000bb004c4c7a20 */ /* 0x000fe20000410000 */
[----:B------:R-:W-:Y:S01]  /*1810*/  HMMA.16816.F32.BF16 R44, R36, R50, RZ ;  /* 0x00000032242c723c */ /* 0x000fe200000418ff */
[----:B------:R-:W-:-:S02]  /*1820*/  FMUL.FTZ R77, R77, c[0x0][0x2ec] ;  /* 0x0000bb004d4d7a20 */ /* 0x000fc40000410000 */
[----:B------:R-:W1:Y:S01]  /*1830*/  MUFU.TANH R159, R76 ;  /* 0x0000004c009f7308 */ /* 0x000e620000002400 */
[----:B------:R-:W-:Y:S02]  /*1840*/  FMUL.FTZ R78, R78, c[0x0][0x2ec] ;  /* 0x0000bb004e4e7a20 */ /* 0x000fe40000410000 */
[----:B------:R-:W-:Y:S02]  /*1850*/  FMUL.FTZ R79, R79, c[0x0][0x2ec] ;  /* 0x0000bb004f4f7a20 */ /* 0x000fe40000410000 */
[----:B------:R-:W-:Y:S01]  /*1860*/  HMMA.16816.F32.BF16 R72, R32, R50, RZ ;  /* 0x000000322048723c */ /* 0x000fe200000418ff */
[----:B------:R-:W-:Y:S02]  /*1870*/  FMUL.FTZ R80, R80, c[0x0][0x2ec] ;  /* 0x0000bb0050507a20 */ /* 0x000fe40000410000 */
[----:B------:R-:W1:Y:S01]  /*1880*/  MUFU.TANH R161, R77 ;  /* 0x0000004d00a17308 */ /* 0x000e620000002400 */
[----:B------:R-:W-:Y:S02]  /*1890*/  FMUL.FTZ R81, R81, c[0x0][0x2ec] ;  /* 0x0000bb0051517a20 */ /* 0x000fe40000410000 */
[----:B------:R-:W-:-:S02]  /*18a0*/  FMUL.FTZ R82, R82, c[0x0][0x2ec] ;  /* 0x0000bb0052527a20 */ /* 0x000fc40000410000 */
[----:B------:R-:W-:Y:S01]  /*18b0*/  FMUL.FTZ R83, R83, c[0x0][0x2ec] ;  /* 0x0000bb0053537a20 */ /* 0x000fe20000410000 */
[----:B------:R-:W-:Y:S02]  /*18c0*/  HMMA.16816.F32.BF16 R48, R16, R40, R56 ;  /* 0x000000281030723c */ /* 0x000fe40000041838 */
[----:B------:R-:W1:Y:S06]  /*18d0*/  MUFU.TANH R171, R78 ;  /* 0x0000004e00ab7308 */ /* 0x000e6c0000002400 */
[----:B------:R-:W-:Y:S01]  /*18e0*/  HMMA.16816.F32.BF16 R56, R28, R62, R44 ;  /* 0x0000003e1c38723c */ /* 0x000fe2000004182c */
[----:B------:R-:W1:Y:S01]  /*18f0*/  LDSM.16.M88.4 R44, [R229+0x1800] ;  /* 0x00180000e52c783b */ /* 0x000e620000000200 */
[----:B------:R5:W1:Y:S08]  /*1900*/  MUFU.TANH R173, R79 ;  /* 0x0000004f00ad7308 */ /* 0x000a700000002400 */
[----:B------:R1:W1:Y:S01]  /*1910*/  MUFU.TANH R104, R87 ;  /* 0x0000005700687308 */ /* 0x0002620000002400 */
[----:B-----5:R-:W-:Y:S07]  /*1920*/  HMMA.16816.F32.BF16 R76, R12, R52, R68 ;  /* 0x000000340c4c723c */ /* 0x020fee0000041844 */
[----:B------:R-:W1:Y:S01]  /*1930*/  MUFU.TANH R95, R80 ;  /* 0x00000050005f7308 */ /* 0x000e620000002400 */
[----:B------:R-:W-:Y:S07]  /*1940*/  HMMA.16816.F32.BF16 R68, R24, R62, R72 ;  /* 0x0000003e1844723c */ /* 0x000fee0000041848 */
[----:B------:R-:W3:Y:S01]  /*1950*/  MUFU.TANH R94, R81 ;  /* 0x00000051005e7308 */ /* 0x000ee20000002400 */
[----:B--2---:R-:W-:Y:S07]  /*1960*/  HMMA.16816.F32.BF16 R72, R36, R64, RZ ;  /* 0x000000402448723c */ /* 0x004fee00000418ff */
[----:B------:R-:W2:Y:S01]  /*1970*/  MUFU.TANH R96, R82 ;  /* 0x0000005200607308 */ /* 0x000ea20000002400 */
[----:B-1----:R-:W-:Y:S01]  /*1980*/  HMMA.16816.F32.BF16 R84, R8, R52, R48 ;  /* 0x000000340854723c */ /* 0x002fe20000041830 */
[----:B------:R-:W-:-:S06]  /*1990*/  FMUL.FTZ R76, R76, c[0x0][0x2ec] ;  /* 0x0000bb004c4c7a20 */ /* 0x000fcc0000410000 */
[----:B------:R1:W1:Y:S01]  /*19a0*/  MUFU.TANH R97, R83 ;  /* 0x0000005300617308 */ /* 0x0002620000002400 */
[----:B------:R-:W-:Y:S02]  /*19b0*/  FMUL.FTZ R77, R77, c[0x0][0x2ec] ;  /* 0x0000bb004d4d7a20 */ /* 0x000fe40000410000 */
[----:B------:R-:W-:Y:S02]  /*19c0*/  FMUL.FTZ R78, R78, c[0x0][0x2ec] ;  /* 0x0000bb004e4e7a20 */ /* 0x000fe40000410000 */
[----:B------:R-:W-:Y:S01]  /*19d0*/  FMUL.FTZ R79, R79, c[0x0][0x2ec] ;  /* 0x0000bb004f4f7a20 */ /* 0x000fe20000410000 */
[-C--:B------:R-:W-:Y:S01]  /*19e0*/  HMMA.16816.F32.BF16 R60, R20, R42.reuse, R56 ;  /* 0x0000002a143c723c */ /* 0x080fe20000041838 */
[----:B------:R-:W5:Y:S01]  /*19f0*/  LDSM.16.M88.4 R56, [R235+0x1800] ;  /* 0x00180000eb38783b */ /* 0x000f620000000200 */
[----:B------:R-:W1:Y:S06]  /*1a00*/  MUFU.TANH R198, R76 ;  /* 0x0000004c00c67308 */ /* 0x000e6c0000002400 */
[----:B------:R-:W-:Y:S01]  /*1a10*/  HMMA.16816.F32.BF16 R68, R16, R42, R68 ;  /* 0x0000002a1044723c */ /* 0x000fe20000041844 */
[----:B------:R-:W2:Y:S01]  /*1a20*/  LDSM.16.M88.4 R40, [R228+0x1800] ;  /* 0x00180000e428783b */ /* 0x000ea20000000200 */
[----:B------:R-:W1:Y:S06]  /*1a30*/  MUFU.TANH R195, R77 ;  /* 0x0000004d00c37308 */ /* 0x000e6c0000002400 */
[----:B------:R-:W-:Y:S01]  /*1a40*/  HMMA.16816.F32.BF16 R48, R32, R64, RZ ;  /* 0x000000402030723c */ /* 0x000fe200000418ff */
[----:B------:R-:W-:Y:S01]  /*1a50*/  FMUL.FTZ R84, R84, c[0x0][0x2ec] ;  /* 0x0000bb0054547a20 */ /* 0x000fe20000410000 */
[----:B------:R-:W2:Y:S01]  /*1a60*/  MUFU.TANH R188, R78 ;  /* 0x0000004e00bc7308 */ /* 0x000ea20000002400 */
[----:B------:R-:W-:-:S02]  /*1a70*/  FMUL.FTZ R85, R85, c[0x0][0x2ec] ;  /* 0x0000bb0055557a20 */ /* 0x000fc40000410000 */
[----:B------:R-:W-:Y:S02]  /*1a80*/  FMUL.FTZ R86, R86, c[0x0][0x2ec] ;  /* 0x0000bb0056567a20 */ /* 0x000fe40000410000 */
[----:B------:R-:W-:Y:S01]  /*1a90*/  FMUL.FTZ R87, R87, c[0x0][0x2ec] ;  /* 0x0000bb0057577a20 */ /* 0x000fe20000410000 */
[----:B------:R-:W-:Y:S02]  /*1aa0*/  HMMA.16816.F32.BF16 R72, R28, R44, R72 ;  /* 0x0000002c1c48723c */ /* 0x000fe40000041848 */
[----:B------:R2:W2:Y:S06]  /*1ab0*/  MUFU.TANH R204, R79 ;  /* 0x0000004f00cc7308 */ /* 0x0004ac0000002400 */
[-C--:B-1----:R-:W-:Y:S02]  /*1ac0*/  HMMA.16816.F32.BF16 R80, R12, R54.reuse, R60 ;  /* 0x000000360c50723c */ /* 0x082fe4000004183c */
[----:B------:R-:W1:Y:S06]  /*1ad0*/  MUFU.TANH R172, R84 ;  /* 0x0000005400ac7308 */ /* 0x000e6c0000002400 */
[----:B------:R-:W-:Y:S02]  /*1ae0*/  HMMA.16816.F32.BF16 R88, R8, R54, R68 ;  /* 0x000000360858723c */ /* 0x000fe40000041844 */
[----:B------:R-:W1:Y:S06]  /*1af0*/  MUFU.TANH R165, R85 ;  /* 0x0000005500a57308 */ /* 0x000e6c0000002400 */
[----:B------:R-:W-:Y:S01]  /*1b00*/  HMMA.16816.F32.BF16 R60, R24, R44, R48 ;  /* 0x0000002c183c723c */ /* 0x000fe20000041830 */
[----:B------:R-:W1:Y:S01]  /*1b10*/  LDSM.16.M88.4 R48, [R92+0x6000] ;  /* 0x006000005c30783b */ /* 0x000e620000000200 */
[----:B------:R-:W1:Y:S06]  /*1b20*/  MUFU.TANH R163, R86 ;  /* 0x0000005600a37308 */ /* 0x000e6c0000002400 */
[----:B------:R-:W-:Y:S01]  /*1b30*/  HMMA.16816.F32.BF16 R68, R36, R66, RZ ;  /* 0x000000422444723c */ /* 0x000fe200000418ff */
[----:B------:R-:W-:Y:S01]  /*1b40*/  FMUL.FTZ R80, R80, c[0x0][0x2ec] ;  /* 0x0000bb0050507a20 */ /* 0x000fe20000410000 */
[----:B------:R-:W1:Y:S01]  /*1b50*/  MUFU.TANH R162, R87 ;  /* 0x0000005700a27308 */ /* 0x000e620000002400 */
[----:B------:R-:W-:-:S02]  /*1b60*/  FMUL.FTZ R81, R81, c[0x0][0x2ec] ;  /* 0x0000bb0051517a20 */ /* 0x000fc40000410000 */
[----:B------:R-:W-:Y:S02]  /*1b70*/  FMUL.FTZ R82, R82, c[0x0][0x2ec] ;  /* 0x0000bb0052527a20 */ /* 0x000fe40000410000 */
[----:B------:R-:W-:Y:S01]  /*1b80*/  FMUL.FTZ R83, R83, c[0x0][0x2ec] ;  /* 0x0000bb0053537a20 */ /* 0x000fe20000410000 */
[----:B--2---:R-:W-:Y:S01]  /*1b90*/  HMMA.16816.F32.BF16 R76, R32, R66, RZ ;  /* 0x00000042204c723c */ /* 0x004fe200000418ff */
[----:B------:R-:W-:Y:S01]  /*1ba0*/  FMUL.FTZ R88, R88, c[0x0][0x2ec] ;  /* 0x0000bb0058587a20 */ /* 0x000fe20000410000 */
[----:B------:R-:W2:Y:S01]  /*1bb0*/  MUFU.TANH R156, R80 ;  /* 0x00000050009c7308 */ /* 0x000ea20000002400 */
[----:B------:R-:W-:Y:S02]  /*1bc0*/  FMUL.FTZ R89, R89, c[0x0][0x2ec] ;  /* 0x0000bb0059597a20 */ /* 0x000fe40000410000 */
[----:B------:R-:W-:Y:S02]  /*1bd0*/  FMUL.FTZ R90, R90, c[0x0][0x2ec] ;  /* 0x0000bb005a5a7a20 */ /* 0x000fe40000410000 */
[----:B------:R-:W-:Y:S01]  /*1be0*/  FMUL.FTZ R91, R91, c[0x0][0x2ec] ;  /* 0x0000bb005b5b7a20 */ /* 0x000fe20000410000 */
[-C--:B-----5:R-:W-:Y:S02]  /*1bf0*/  HMMA.16816.F32.BF16 R72, R20, R56.reuse, R72 ;  /* 0x000000381448723c */ /* 0x0a0fe40000041848 */
[----:B------:R-:W1:Y:S06]  /*1c00*/  MUFU.TANH R154, R81 ;  /* 0x00000051009a7308 */ /* 0x000e6c0000002400 */
[----:B------:R-:W-:Y:S01]  /*1c10*/  HMMA.16816.F32.BF16 R52, R16, R56, R60 ;  /* 0x000000381034723c */ /* 0x000fe2000004183c */
[----:B------:R-:W5:Y:S01]  /*1c20*/  LDSM.16.M88.4 R60, [R229+0x2000] ;  /* 0x00200000e53c783b */ /* 0x000f620000000200 */
[----:B------:R-:W1:Y:S06]  /*1c30*/  MUFU.TANH R170, R82 ;  /* 0x0000005200aa7308 */ /* 0x000e6c0000002400 */
[-C--:B------:R-:W-:Y:S02]  /*1c40*/  HMMA.16816.F32.BF16 R64, R28, R46.reuse, R68 ;  /* 0x0000002e1c40723c */ /* 0x080fe40000041844 */
[----:B------:R1:W1:Y:S06]  /*1c50*/  MUFU.TANH R168, R83 ;  /* 0x0000005300a87308 */ /* 0x00026c0000002400 */
[----:B------:R-:W-:Y:S01]  /*1c60*/  HMMA.16816.F32.BF16 R68, R24, R46, R76 ;  /* 0x0000002e1844723c */ /* 0x000fe2000004184c */
[----:B------:R-:W2:Y:S01]  /*1c70*/  LDSM.16.M88.4 R44, [R235+0x2000] ;  /* 0x00200000eb2c783b */ /* 0x000ea20000000200 */
[----:B------:R-:W2:Y:S06]  /*1c80*/  MUFU.TANH R137, R88 ;  /* 0x0000005800897308 */ /* 0x000eac0000002400 */
[-C--:B------:R-:W-:Y:S02]  /*1c90*/  HMMA.16816.F32.BF16 R76, R8, R40.reuse, R52 ;  /* 0x00000028084c723c */ /* 0x080fe40000041834 */
[----:B------:R-:W2:Y:S06]  /*1ca0*/  MUFU.TANH R133, R89 ;  /* 0x0000005900857308 */ /* 0x000eac0000002400 */
[----:B-1----:R-:W-:Y:S02]  /*1cb0*/  HMMA.16816.F32.BF16 R80, R12, R40, R72 ;  /* 0x000000280c50723c */ /* 0x002fe40000041848 */
[----:B------:R-:W1:Y:S06]  /*1cc0*/  MUFU.TANH R134, R90 ;  /* 0x0000005a00867308 */ /* 0x000e6c0000002400 */
[-C--:B------:R-:W-:Y:S02]  /*1cd0*/  HMMA.16816.F32.BF16 R72, R36, R48.reuse, RZ ;  /* 0x000000302448723c */ /* 0x080fe400000418ff */
[----:B------:R1:W1:Y:S06]  /*1ce0*/  MUFU.TANH R136, R91 ;  /* 0x0000005b00887308 */ /* 0x00026c0000002400 */
[----:B------:R-:W-:Y:S01]  /*1cf0*/  HMMA.16816.F32.BF16 R52, R32, R48, RZ ;  /* 0x000000302034723c */ /* 0x000fe200000418ff */
[----:B------:R-:W-:-:S02]  /*1d00*/  FMUL.FTZ R76, R76, c[0x0][0x2ec] ;  /* 0x0000bb004c4c7a20 */ /* 0x000fc40000410000 */
[----:B------:R-:W-:Y:S02]  /*1d10*/  FMUL.FTZ R77, R77, c[0x0][0x2ec] ;  /* 0x0000bb004d4d7a20 */ /* 0x000fe40000410000 */
[----:B------:R-:W-:Y:S01]  /*1d20*/  FMUL.FTZ R78, R78, c[0x0][0x2ec] ;  /* 0x0000bb004e4e7a20 */ /* 0x000fe20000410000 */
[----:B------:R-:W1:Y:S01]  /*1d30*/  MUFU.TANH R183, R76 ;  /* 0x0000004c00b77308 */ /* 0x000e620000002400 */
[----:B------:R-:W-:Y:S01]  /*1d40*/  FMUL.FTZ R79, R79, c[0x0][0x2ec] ;  /* 0x0000bb004f4f7a20 */ /* 0x000fe20000410000 */
[-C--:B------:R-:W-:Y:S01]  /*1d50*/  HMMA.16816.F32.BF16 R68, R16, R58.reuse, R68 ;  /* 0x0000003a1044723c */ /* 0x080fe20000041844 */
[----:B------:R-:W-:Y:S02]  /*1d60*/  FMUL.FTZ R80, R80, c[0x0][0x2ec] ;  /* 0x0000bb0050507a20 */ /* 0x000fe40000410000 */
[----:B------:R-:W-:Y:S02]  /*1d70*/  FMUL.FTZ R81, R81, c[0x0][0x2ec] ;  /* 0x0000bb0051517a20 */ /* 0x000fe40000410000 */
[----:B------:R-:W-:Y:S01]  /*1d80*/  FMUL.FTZ R82, R82, c[0x0][0x2ec] ;  /* 0x0000bb0052527a20 */ /* 0x000fe20000410000 */
[----:B------:R-:W1:Y:S01]  /*1d90*/  MUFU.TANH R201, R80 ;  /* 0x0000005000c97308 */ /* 0x000e620000002400 */
[----:B------:R-:W-:Y:S01]  /*1da0*/  FMUL.FTZ R83, R83, c[0x0][0x2ec] ;  /* 0x0000bb0053537a20 */ /* 0x000fe20000410000 */
[----:B------:R-:W-:Y:S06]  /*1db0*/  HMMA.16816.F32.BF16 R64, R20, R58, R64 ;  /* 0x0000003a1440723c */ /* 0x000fec0000041840 */
[----:B------:R-:W1:Y:S02]  /*1dc0*/  MUFU.TANH R199, R81 ;  /* 0x0000005100c77308 */ /* 0x000e640000002400 */
[-C--:B-----5:R-:W-:Y:S06]  /*1dd0*/  HMMA.16816.F32.BF16 R72, R28, R60.reuse, R72 ;  /* 0x0000003c1c48723c */ /* 0x0a0fec0000041848 */
[----:B------:R-:W2:Y:S02]  /*1de0*/  MUFU.TANH R197, R82 ;  /* 0x0000005200c57308 */ /* 0x000ea40000002400 */
[----:B------:R-:W-:Y:S01]  /*1df0*/  HMMA.16816.F32.BF16 R56, R24, R60, R52 ;  /* 0x0000003c1838723c */ /* 0x000fe20000041834 */
[----:B------:R-:W5:Y:S05]  /*1e00*/  LDSM.16.M88.4 R52, [R228+0x2000] ;  /* 0x00200000e434783b */ /* 0x000f6a0000000200 */
[----:B------:R2:W2:Y:S02]  /*1e10*/  MUFU.TANH R209, R83 ;  /* 0x0000005300d17308 */ /* 0x0004a40000002400 */
[----:B-1----:R-:W-:Y:S06]  /*1e20*/  HMMA.16816.F32.BF16 R88, R8, R42, R68 ;  /* 0x0000002a0858723c */ /* 0x002fec0000041844 */
[----:B------:R-:W1:Y:S02]  /*1e30*/  MUFU.TANH R174, R77 ;  /* 0x0000004d00ae7308 */ /* 0x000e640000002400 */
[----:B------:R-:W-:Y:S06]  /*1e40*/  HMMA.16816.F32.BF16 R68, R36, R50, RZ ;  /* 0x000000322444723c */ /* 0x000fec00000418ff */
[----:B------:R-:W1:Y:S02]  /*1e50*/  MUFU.TANH R167, R78 ;  /* 0x0000004e00a77308 */ /* 0x000e640000002400 */
[----:B--2---:R-:W-:Y:S01]  /*1e60*/  HMMA.16816.F32.BF16 R80, R12, R42, R64 ;  /* 0x0000002a0c50723c */ /* 0x004fe20000041840 */
[----:B------:R-:W2:Y:S05]  /*1e70*/  LDSM.16.M88.4 R64, [R92+0x6800] ;  /* 0x006800005c40783b */ /* 0x000eaa0000000200 */
[----:B------:R1:W1:Y:S02]  /*1e80*/  MUFU.TANH R166, R79 ;  /* 0x0000004f00a67308 */ /* 0x0002640000002400 */
[----:B------:R-:W-:Y:S01]  /*1e90*/  HMMA.16816.F32.BF16 R72, R20, R44, R72 ;  /* 0x0000002c1448723c */ /* 0x000fe20000041848 */
[----:B------:R-:W-:-:S02]  /*1ea0*/  FMUL.FTZ R88, R88, c[0x0][0x2ec] ;  /* 0x0000bb0058587a20 */ /* 0x000fc40000410000 */
[----:B------:R-:W-:Y:S02]  /*1eb0*/  FMUL.FTZ R89, R89, c[0x0][0x2ec] ;  /* 0x0000bb0059597a20 */ /* 0x000fe40000410000 */
[----:B------:R-:W-:Y:S01]  /*1ec0*/  FMUL.FTZ R90, R90, c[0x0][0x2ec] ;  /* 0x0000bb005a5a7a20 */ /* 0x000fe20000410000 */
[----:B------:R-:W2:Y:S01]  /*1ed0*/  MUFU.TANH R146, R88 ;  /* 0x0000005800927308 */ /* 0x000ea20000002400 */
[----:B------:R-:W-:Y:S01]  /*1ee0*/  FMUL.FTZ R91, R91, c[0x0][0x2ec] ;  /* 0x0000bb005b5b7a20 */ /* 0x000fe20000410000 */
[----:B------:R-:W-:Y:S06]  /*1ef0*/  HMMA.16816.F32.BF16 R40, R16, R44, R56 ;  /* 0x0000002c1028723c */ /* 0x000fec0000041838 */
[----:B------:R-:W2:Y:S02]  /*1f00*/  MUFU.TANH R138, R89 ;  /* 0x00000059008a7308 */ /* 0x000ea40000002400 */
[----:B-1----:R-:W-:Y:S01]  /*1f10*/  HMMA.16816.F32.BF16 R76, R32, R50, RZ ;  /* 0x00000032204c723c */ /* 0x002fe200000418ff */
[----:B------:R-:W1:Y:S01]  /*1f20*/  LDSM.16.M88.4 R48, [R229+0x2800] ;  /* 0x00280000e530783b */ /* 0x000e620000000200 */
[----:B------:R-:W-:-:S02]  /*1f30*/  FMUL.FTZ R80, R80, c[0x0][0x2ec] ;  /* 0x0000bb0050507a20 */ /* 0x000fc40000410000 */
[----:B------:R-:W-:Y:S02]  /*1f40*/  FMUL.FTZ R81, R81, c[0x0][0x2ec] ;  /* 0x0000bb0051517a20 */ /* 0x000fe40000410000 */
[----:B------:R-:W-:Y:S01]  /*1f50*/  FMUL.FTZ R82, R82, c[0x0][0x2ec] ;  /* 0x0000bb0052527a20 */ /* 0x000fe20000410000 */
[----:B------:R-:W1:Y:S01]  /*1f60*/  MUFU.TANH R158, R80 ;  /* 0x00000050009e7308 */ /* 0x000e620000002400 */
[----:B------:R-:W-:Y:S01]  /*1f70*/  HMMA.16816.F32.BF16 R56, R28, R62, R68 ;  /* 0x0000003e1c38723c */ /* 0x000fe20000041844 */
[----:B------:R-:W-:-:S06]  /*1f80*/  FMUL.FTZ R83, R83, c[0x0][0x2ec] ;  /* 0x0000bb0053537a20 */ /* 0x000fcc0000410000 */
[----:B------:R-:W1:Y:S01]  /*1f90*/  MUFU.TANH R157, R81 ;  /* 0x00000051009d7308 */ /* 0x000e620000002400 */
[----:B-----5:R-:W-:Y:S07]  /*1fa0*/  HMMA.16816.F32.BF16 R84, R8, R52, R40 ;  /* 0x000000340854723c */ /* 0x020fee0000041828 */
[----:B------:R-:W1:Y:S01]  /*1fb0*/  MUFU.TANH R178, R82 ;  /* 0x0000005200b27308 */ /* 0x000e620000002400 */
[----:B------:R-:W-:Y:S07]  /*1fc0*/  HMMA.16816.F32.BF16 R68, R24, R62, R76 ;  /* 0x0000003e1844723c */ /* 0x000fee000004184c */
[----:B------:R5:W1:Y:S01]  /*1fd0*/  MUFU.TANH R177, R83 ;  /* 0x0000005300b17308 */ /* 0x000a620000002400 */
[----:B------:R-:W-:Y:S01]  /*1fe0*/  HMMA.16816.F32.BF16 R60, R20, R46, R56 ;  /* 0x0000002e143c723c */ /* 0x000fe20000041838 */
[----:B------:R-:W1:Y:S06]  /*1ff0*/  LDSM.16.M88.4 R56, [R235+0x2800] ;  /* 0x00280000eb38783b */ /* 0x000e6c0000000200 */
[----:B------:R-:W1:Y:S01]  /*2000*/  MUFU.TANH R144, R90 ;  /* 0x0000005a00907308 */ /* 0x000e620000002400 */
[----:B--2---:R-:W-:Y:S01]  /*2010*/  HMMA.16816.F32.BF16 R40, R32, R64, RZ ;  /* 0x000000402028723c */ /* 0x004fe200000418ff */
[----:B------:R-:W-:-:S02]  /*2020*/  FMUL.FTZ R84, R84, c[0x0][0x2ec] ;  /* 0x0000bb0054547a20 */ /* 0x000fc40000410000 */
[----:B------:R-:W-:Y:S02]  /*2030*/  FMUL.FTZ R85, R85, c[0x0][0x2ec] ;  /* 0x0000bb0055557a20 */ /* 0x000fe40000410000 */
[----:B------:R-:W-:Y:S02]  /*2040*/  FMUL.FTZ R86, R86, c[0x0][0x2ec] ;  /* 0x0000bb0056567a20 */ /* 0x000fe40000410000 */
[----:B------:R2:W1:Y:S01]  /*2050*/  MUFU.TANH R139, R91 ;  /* 0x0000005b008b7308 */ /* 0x0004620000002400 */
[----:B-----5:R-:W-:Y:S01]  /*2060*/  HMMA.16816.F32.BF16 R80, R12, R52, R72 ;  /* 0x000000340c50723c */ /* 0x020fe20000041848 */
[----:B------:R-:W-:-:S06]  /*2070*/  FMUL.FTZ R87, R87, c[0x0][0x2ec] ;  /* 0x0000bb0057577a20 */ /* 0x000fcc0000410000 */
[----:B------:R-:W1:Y:S01]  /*2080*/  MUFU.TANH R194, R84 ;  /* 0x0000005400c27308 */ /* 0x000e620000002400 */
[----:B------:R-:W-:Y:S07]  /*2090*/  HMMA.16816.F32.BF16 R72, R36, R64, RZ ;  /* 0x000000402448723c */ /* 0x000fee00000418ff */
[----:B------:R-:W1:Y:S01]  /*20a0*/  MUFU.TANH R185, R85 ;  /* 0x0000005500b97308 */ /* 0x000e620000002400 */
[----:B------:R-:W-:Y:S07]  /*20b0*/  HMMA.16816.F32.BF16 R68, R16, R46, R68 ;  /* 0x0000002e1044723c */ /* 0x000fee0000041844 */
[----:B------:R-:W2:Y:S01]  /*20c0*/  MUFU.TANH R176, R86 ;  /* 0x0000005600b07308 */ /* 0x000ea20000002400 */
[----:B------:R-:W-:Y:S01]  /*20d0*/  HMMA.16816.F32.BF16 R76, R12, R54, R60 ;  /* 0x000000360c4c723c */ /* 0x000fe2000004183c */
[----:B------:R-:W-:-:S02]  /*20e0*/  FMUL.FTZ R80, R80, c[0x0][0x2ec] ;  /* 0x0000bb0050507a20 */ /* 0x000fc40000410000 */
[----:B------:R-:W-:Y:S02]  /*20f0*/  FMUL.FTZ R81, R81, c[0x0][0x2ec] ;  /* 0x0000bb0051517a20 */ /* 0x000fe40000410000 */
[----:B------:R-:W-:Y:S02]  /*2100*/  FMUL.FTZ R82, R82, c[0x0][0x2ec] ;  /* 0x0000bb0052527a20 */ /* 0x000fe40000410000 */
[----:B------:R-:W-:Y:S01]  /*2110*/  FMUL.FTZ R83, R83, c[0x0][0x2ec] ;  /* 0x0000bb0053537a20 */ /* 0x000fe20000410000 */
[----:B-1----:R-:W-:Y:S01]  /*2120*/  HMMA.16816.F32.BF16 R72, R28, R48, R72 ;  /* 0x000000301c48723c */ /* 0x002fe20000041848 */
[----:B------:R-:W1:Y:S07]  /*2130*/  MUFU.TANH R207, R80 ;  /* 0x0000005000cf7308 */ /* 0x000e6e0000002400 */
[----:B--2---:R-:W-:Y:S01]  /*2140*/  HMMA.16816.F32.BF16 R88, R8, R54, R68 ;  /* 0x000000360858723c */ /* 0x004fe20000041844 */
[----:B------:R-:W-:Y:S01]  /*2150*/  LDSM.16.M88.4 R52, [R92+0x7000] ;  /* 0x007000005c34783b */ /* 0x000fe20000000200 */
[----:B------:R-:W2:Y:S06]  /*2160*/  MUFU.TANH R203, R81 ;  /* 0x0000005100cb7308 */ /* 0x000eac0000002400 */
[----:B------:R-:W-:Y:S01]  /*2170*/  HMMA.16816.F32.BF16 R60, R36, R66, RZ ;  /* 0x00000042243c723c */ /* 0x000fe200000418ff */
[----:B------:R-:W-:Y:S01]  /*2180*/  FMUL.FTZ R76, R76, c[0x0][0x2ec] ;  /* 0x0000bb004c4c7a20 */ /* 0x000fe20000410000 */
[----:B------:R-:W1:Y:S01]  /*2190*/  MUFU.TANH R200, R82 ;  /* 0x0000005200c87308 */ /* 0x000e620000002400 */
[----:B------:R-:W-:-:S02]  /*21a0*/  FMUL.FTZ R77, R77, c[0x0][0x2ec] ;  /* 0x0000bb004d4d7a20 */ /* 0x000fc40000410000 */
[----:B------:R-:W-:Y:S02]  /*21b0*/  FMUL.FTZ R78, R78, c[0x0][0x2ec] ;  /* 0x0000bb004e4e7a20 */ /* 0x000fe40000410000 */
[----:B------:R-:W-:Y:S01]  /*21c0*/  FMUL.FTZ R79, R79, c[0x0][0x2ec] ;  /* 0x0000bb004f4f7a20 */ /* 0x000fe20000410000 */
[----:B------:R-:W-:Y:S02]  /*21d0*/  HMMA.16816.F32.BF16 R68, R20, R56, R72 ;  /* 0x000000381444723c */ /* 0x000fe40000041848 */
[----:B------:R-:W1:Y:S06]  /*21e0*/  MUFU.TANH R164, R76 ;  /* 0x0000004c00a47308 */ /* 0x000e6c0000002400 */
[----:B------:R-:W-:Y:S01]  /*21f0*/  HMMA.16816.F32.BF16 R72, R32, R66, RZ ;  /* 0x000000422048723c */ /* 0x000fe200000418ff */
[----:B------:R-:W-:Y:S01]  /*2200*/  LDSM.16.M88.4 R64, [R229+0x3000] ;  /* 0x00300000e540783b */ /* 0x000fe20000000200 */
[----:B------:R-:W1:Y:S01]  /*2210*/  MUFU.TANH R160, R77 ;  /* 0x0000004d00a07308 */ /* 0x000e620000002400 */
[----:B------:R-:W-:-:S02]  /*2220*/  FMUL.FTZ R88, R88, c[0x0][0x2ec] ;  /* 0x0000bb0058587a20 */ /* 0x000fc40000410000 */
[----:B------:R-:W-:Y:S02]  /*2230*/  FMUL.FTZ R89, R89, c[0x0][0x2ec] ;  /* 0x0000bb0059597a20 */ /* 0x000fe40000410000 */
[----:B------:R-:W-:Y:S01]  /*2240*/  FMUL.FTZ R90, R90, c[0x0][0x2ec] ;  /* 0x0000bb005a5a7a20 */ /* 0x000fe20000410000 */
[----:B------:R-:W-:Y:S01]  /*2250*/  HMMA.16816.F32.BF16 R44, R24, R48, R40 ;  /* 0x00000030182c723c */ /* 0x000fe20000041828 */
[----:B------:R-:W5:Y:S01]  /*2260*/  LDSM.16.M88.4 R40, [R228+0x2800] ;  /* 0x00280000e428783b */ /* 0x000f620000000200 */
[----:B------:R-:W1:Y:S01]  /*2270*/  MUFU.TANH R191, R78 ;  /* 0x0000004e00bf7308 */ /* 0x000e620000002400 */
[----:B------:R-:W-:-:S05]  /*2280*/  FMUL.FTZ R91, R91, c[0x0][0x2ec] ;  /* 0x0000bb005b5b7a20 */ /* 0x000fca0000410000 */
[-C--:B------:R-:W-:Y:S02]  /*2290*/  HMMA.16816.F32.BF16 R60, R28, R50.reuse, R60 ;  /* 0x000000321c3c723c */ /* 0x080fe4000004183c */
[----:B------:R5:W1:Y:S06]  /*22a0*/  MUFU.TANH R190, R79 ;  /* 0x0000004f00be7308 */ /* 0x000a6c0000002400 */
[----:B------:R-:W-:Y:S02]  /*22b0*/  HMMA.16816.F32.BF16 R72, R24, R50, R72 ;  /* 0x000000321848723c */ /* 0x000fe40000041848 */
[----:B------:R1:W1:Y:S06]  /*22c0*/  MUFU.TANH R210, R83 ;  /* 0x0000005300d27308 */ /* 0x00026c0000002400 */
[----:B------:R-:W-:Y:S02]  /*22d0*/  HMMA.16816.F32.BF16 R44, R16, R56, R44 ;  /* 0x00000038102c723c */ /* 0x000fe4000004182c */
[----:B------:R1:W1:Y:S06]  /*22e0*/  MUFU.TANH R175, R87 ;  /* 0x0000005700af7308 */ /* 0x00026c0000002400 */
[-C--:B------:R-:W-:Y:S02]  /*22f0*/  HMMA.16816.F32.BF16 R60, R20, R58.reuse, R60 ;  /* 0x0000003a143c723c */ /* 0x080fe4000004183c */
[----:B------:R-:W1:Y:S06]  /*2300*/  MUFU.TANH R153, R88 ;  /* 0x0000005800997308 */ /* 0x000e6c0000002400 */
[----:B------:R-:W-:Y:S02]  /*2310*/  HMMA.16816.F32.BF16 R56, R16, R58, R72 ;  /* 0x0000003a1038723c */ /* 0x000fe40000041848 */
[----:B------:R-:W1:Y:S06]  /*2320*/  MUFU.TANH R147, R89 ;  /* 0x0000005900937308 */ /* 0x000e6c0000002400 */
[----:B-----5:R-:W-:Y:S02]  /*2330*/  HMMA.16816.F32.BF16 R76, R12, R40, R68 ;  /* 0x000000280c4c723c */ /* 0x020fe40000041844 */
[----:B------:R-:W2:Y:S06]  /*2340*/  MUFU.TANH R151, R90 ;  /* 0x0000005a00977308 */ /* 0x000eac0000002400 */
[----:B------:R-:W-:Y:S02]  /*2350*/  HMMA.16816.F32.BF16 R68, R36, R52, RZ ;  /* 0x000000342444723c */ /* 0x000fe400000418ff */
[----:B------:R-:W2:Y:S06]  /*2360*/  MUFU.TANH R150, R91 ;  /* 0x0000005b00967308 */ /* 0x000eac0000002400 */
[----:B-1----:R-:W-:Y:S01]  /*2370*/  HMMA.16816.F32.BF16 R80, R8, R40, R44 ;  /* 0x000000280850723c */ /* 0x002fe2000004182c */
[----:B------:R-:W1:Y:S07]  /*2380*/  LDSM.16.M88.4 R44, [R235+0x3000] ;  /* 0x00300000eb2c783b */ /* 0x000e6e0000000200 */
[----:B------:R-:W-:Y:S01]  /*2390*/  HMMA.16816.F32.BF16 R48, R32, R52, RZ ;  /* 0x000000342030723c */ /* 0x000fe200000418ff */
[----:B------:R-:W-:-:S02]  /*23a0*/  FMUL.FTZ R76, R76, c[0x0][0x2ec] ;  /* 0x0000bb004c4c7a20 */ /* 0x000fc40000410000 */
[----:B------:R-:W-:Y:S02]  /*23b0*/  FMUL.FTZ R77, R77, c[0x0][0x2ec] ;  /* 0x0000bb004d4d7a20 */ /* 0x000fe40000410000 */
[----:B------:R-:W-:Y:S01]  /*23c0*/  FMUL.FTZ R78, R78, c[0x0][0x2ec] ;  /* 0x0000bb004e4e7a20 */ /* 0x000fe20000410000 */
[----:B------:R-:W1:Y:S01]  /*23d0*/  MUFU.TANH R222, R76 ;  /* 0x0000004c00de7308 */ /* 0x000e620000002400 */
[----:B------:R-:W-:Y:S01]  /*23e0*/  FMUL.FTZ R79, R79, c[0x0][0x2ec] ;  /* 0x0000bb004f4f7a20 */ /* 0x000fe20000410000 */
[----:B------:R-:W-:Y:S06]  /*23f0*/  HMMA.16816.F32.BF16 R68, R28, R64, R68 ;  /* 0x000000401c44723c */ /* 0x000fec0000041844 */
[----:B------:R-:W1:Y:S02]  /*2400*/  MUFU.TANH R221, R77 ;  /* 0x0000004d00dd7308 */ /* 0x000e640000002400 */
[----:B------:R-:W-:Y:S01]  /*2410*/  HMMA.16816.F32.BF16 R84, R8, R42, R56 ;  /* 0x0000002a0854723c */ /* 0x000fe20000041838 */
[----:B------:R-:W-:Y:S01]  /*2420*/  LDSM.16.M88.4 R56, [R92+0x7800] ;  /* 0x007800005c38783b */ /* 0x000fe20000000200 */
[----:B------:R-:W-:-:S02]  /*2430*/  FMUL.FTZ R80, R80, c[0x0][0x2ec] ;  /* 0x0000bb0050507a20 */ /* 0x000fc40000410000 */
[----:B------:R-:W-:Y:S02]  /*2440*/  FMUL.FTZ R81, R81, c[0x0][0x2ec] ;  /* 0x0000bb0051517a20 */ /* 0x000fe40000410000 */
[----:B------:R-:W1:Y:S01]  /*2450*/  MUFU.TANH R220, R78 ;  /* 0x0000004e00dc7308 */ /* 0x000e620000002400 */
[----:B------:R-:W-:Y:S01]  /*2460*/  FMUL.FTZ R82, R82, c[0x0][0x2ec] ;  /* 0x0000bb0052527a20 */ /* 0x000fe20000410000 */
[----:B------:R-:W-:Y:S01]  /*2470*/  HMMA.16816.F32.BF16 R48, R24, R64, R48 ;  /* 0x000000401830723c */ /* 0x000fe20000041830 */
[----:B------:R-:W-:-:S05]  /*2480*/  FMUL.FTZ R83, R83, c[0x0][0x2ec] ;  /* 0x0000bb0053537a20 */ /* 0x000fca0000410000 */
[----:B------:R5:W2:Y:S02]  /*2490*/  MUFU.TANH R219, R79 ;  /* 0x0000004f00db7308 */ /* 0x000aa40000002400 */
[----:B------:R-:W-:Y:S06]  /*24a0*/  HMMA.16816.F32.BF16 R72, R32, R54, RZ ;  /* 0x000000362048723c */ /* 0x000fec00000418ff */
[----:B------:R-:W2:Y:S02]  /*24b0*/  MUFU.TANH R196, R80 ;  /* 0x0000005000c47308 */ /* 0x000ea40000002400 */
[----:B-1----:R-:W-:Y:S01]  /*24c0*/  HMMA.16816.F32.BF16 R68, R20, R44, R68 ;  /* 0x0000002c1444723c */ /* 0x002fe20000041844 */
[----:B------:R-:W-:-:S02]  /*24d0*/  FMUL.FTZ R84, R84, c[0x0][0x2ec] ;  /* 0x0000bb0054547a20 */ /* 0x000fc40000410000 */
[----:B------:R-:W-:Y:S02]  /*24e0*/  FMUL.FTZ R85, R85, c[0x0][0x2ec] ;  /* 0x0000bb0055557a20 */ /* 0x000fe40000410000 */
[----:B------:R-:W-:Y:S01]  /*24f0*/  FMUL.FTZ R86, R86, c[0x0][0x2ec] ;  /* 0x0000bb0056567a20 */ /* 0x000fe20000410000 */
[----:B------:R-:W1:Y:S01]  /*2500*/  MUFU.TANH R189, R81 ;  /* 0x0000005100bd7308 */ /* 0x000e620000002400 */
[----:B------:R-:W-:Y:S01]  /*2510*/  FMUL.FTZ R87, R87, c[0x0][0x2ec] ;  /* 0x0000bb0057577a20 */ /* 0x000fe20000410000 */
[----:B-----5:R-:W-:Y:S01]  /*2520*/  HMMA.16816.F32.BF16 R76, R12, R42, R60 ;  /* 0x0000002a0c4c723c */ /* 0x020fe2000004183c */
[----:B------:R-:W5:Y:S05]  /*2530*/  LDSM.16.M88.4 R60, [R228+0x3000] ;  /* 0x00300000e43c783b */ /* 0x000f6a0000000200 */
[----:B------:R-:W1:Y:S02]  /*2540*/  MUFU.TANH R182, R82 ;  /* 0x0000005200b67308 */ /* 0x000e640000002400 */
[----:B------:R-:W-:Y:S06]  /*2550*/  HMMA.16816.F32.BF16 R40, R36, R54, RZ ;  /* 0x000000362428723c */ /* 0x000fec00000418ff */
[----:B------:R5:W1:Y:S02]  /*2560*/  MUFU.TANH R179, R83 ;  /* 0x0000005300b37308 */ /* 0x000a640000002400 */
[----:B------:R-:W-:Y:S06]  /*2570*/  HMMA.16816.F32.BF16 R48, R16, R44, R48 ;  /* 0x0000002c1030723c */ /* 0x000fec0000041830 */
[----:B------:R-:W1:Y:S02]  /*2580*/  MUFU.TANH R155, R84 ;  /* 0x00000054009b7308 */ /* 0x000e640000002400 */
[----:B------:R-:W-:Y:S01]  /*2590*/  FMUL.FTZ R76, R76, c[0x0][0x2ec] ;  /* 0x0000bb004c4c7a20 */ /* 0x000fe20000410000 */
[----:B------:R-:W-:Y:S01]  /*25a0*/  HMMA.16816.F32.BF16 R72, R24, R66, R72 ;  /* 0x000000421848723c */ /* 0x000fe20000041848 */
[----:B------:R-:W-:-:S02]  /*25b0*/  FMUL.FTZ R77, R77, c[0x0][0x2ec] ;  /* 0x0000bb004d4d7a20 */ /* 0x000fc40000410000 */
[----:B------:R-:W-:Y:S02]  /*25c0*/  FMUL.FTZ R78, R78, c[0x0][0x2ec] ;  /* 0x0000bb004e4e7a20 */ /* 0x000fe40000410000 */
[----:B------:R-:W-:Y:S01]  /*25d0*/  FMUL.FTZ R79, R79, c[0x0][0x2ec] ;  /* 0x0000bb004f4f7a20 */ /* 0x000fe20000410000 */
[----:B------:R-:W1:Y:S02]  /*25e0*/  MUFU.TANH R216, R76 ;  /* 0x0000004c00d87308 */ /* 0x000e640000002400 */
[----:B------:R-:W-:Y:S01]  /*25f0*/  HMMA.16816.F32.BF16 R52, R28, R66, R40 ;  /* 0x000000421c34723c */ /* 0x000fe20000041828 */
[----:B------:R-:W1:Y:S05]  /*2600*/  LDSM.16.M88.4 R40, [R229+0x3800] ;  /* 0x00380000e528783b */ /* 0x000e6a0000000200 */
[----:B------:R-:W1:Y:S02]  /*2610*/  MUFU.TANH R212, R77 ;  /* 0x0000004d00d47308 */ /* 0x000e640000002400 */
[----:B-----5:R-:W-:Y:S01]  /*2620*/  HMMA.16816.F32.BF16 R80, R8, R60, R48 ;  /* 0x0000003c0850723c */ /* 0x020fe20000041830 */
[----:B------:R-:W5:Y:S05]  /*2630*/  LDSM.16.M88.4 R48, [R235+0x3800] ;  /* 0x00380000eb30783b */ /* 0x000f6a0000000200 */
[----:B------:R-:W1:Y:S02]  /*2640*/  MUFU.TANH R215, R78 ;  /* 0x0000004e00d77308 */ /* 0x000e640000002400 */
[-C--:B------:R-:W-:Y:S06]  /*2650*/  HMMA.16816.F32.BF16 R72, R16, R46.reuse, R72 ;  /* 0x0000002e1048723c */ /* 0x080fec0000041848 */
[----:B------:R2:W1:Y:S02]  /*2660*/  MUFU.TANH R211, R79 ;  /* 0x0000004f00d37308 */ /* 0x0004640000002400 */
[----:B------:R-:W-:Y:S01]  /*2670*/  HMMA.16816.F32.BF16 R64, R20, R46, R52 ;  /* 0x0000002e1440723c */ /* 0x000fe20000041834 */
[----:B------:R-:W1:Y:S01]  /*2680*/  LDSM.16.M88.4 R44, [R228+0x3800] ;  /* 0x00380000e42c783b */ /* 0x000e620000000200 */
[----:B------:R-:W-:-:S04]  /*2690*/  DEPBAR.LE SB0, 0x0 ;  /* 0x000080000000791a */ /* 0x000fc80000000000 */
[----:B------:R-:W1:Y:S02]  /*26a0*/  MUFU.TANH R149, R85 ;  /* 0x0000005500957308 */ /* 0x000e640000002400 */
[----:B------:R-:W-:Y:S01]  /*26b0*/  HMMA.16816.F32.BF16 R52, R32, R56, RZ ;  /* 0x000000382034723c */ /* 0x000fe200000418ff */
[----:B------:R-:W-:Y:S02]  /*26c0*/  FMUL.FTZ R80, R80, c[0x0][0x2ec] ;  /* 0x0000bb0050507a20 */ /* 0x000fe40000410000 */
[----:B------:R-:W-:Y:S02]  /*26d0*/  FMUL.FTZ R81, R81, c[0x0][0x2ec] ;  /* 0x0000bb0051517a20 */ /* 0x000fe40000410000 */
[----:B------:R-:W-:Y:S01]  /*26e0*/  FMUL.FTZ R82, R82, c[0x0][0x2ec] ;  /* 0x0000bb0052527a20 */ /* 0x000fe20000410000 */
[----:B------:R-:W1:Y:S01]  /*26f0*/  MUFU.TANH R145, R86 ;  /* 0x0000005600917308 */ /* 0x000e620000002400 */
[----:B------:R-:W-:Y:S01]  /*2700*/  FMUL.FTZ R83, R83, c[0x0][0x2ec] ;  /* 0x0000bb0053537a20 */ /* 0x000fe20000410000 */
[----:B--2---:R-:W-:Y:S06]  /*2710*/  HMMA.16816.F32.BF16 R76, R12, R60, R68 ;  /* 0x0000003c0c4c723c */ /* 0x004fec0000041844 */
[----:B------:R-:W2:Y:S02]  /*2720*/  MUFU.TANH R152, R87 ;  /* 0x0000005700987308 */ /* 0x000ea40000002400 */
[C---:B------:R-:W-:Y:S06]  /*2730*/  HMMA.16816.F32.BF16 R68, R36.reuse, R56, RZ ;  /* 0x000000382444723c */ /* 0x040fec00000418ff */
[----:B------:R-:W1:Y:S02]  /*2740*/  MUFU.TANH R186, R80 ;  /* 0x0000005000ba7308 */ /* 0x000e640000002400 */
[-C--:B------:R-:W-:Y:S06]  /*2750*/  HMMA.16816.F32.BF16 R36, R36, R58.reuse, RZ ;  /* 0x0000003a2424723c */ /* 0x080fec00000418ff */
[----:B------:R-:W2:Y:S02]  /*2760*/  MUFU.TANH R180, R81 ;  /* 0x0000005100b47308 */ /* 0x000ea40000002400 */
[----:B------:R-:W-:Y:S01]  /*2770*/  HMMA.16816.F32.BF16 R56, R32, R58, RZ ;  /* 0x0000003a2038723c */ /* 0x000fe200000418ff */
[----:B------:R-:W-:-:S02]  /*2780*/  FMUL.FTZ R76, R76, c[0x0][0x2ec] ;  /* 0x0000bb004c4c7a20 */ /* 0x000fc40000410000 */
[----:B------:R-:W-:Y:S02]  /*2790*/  FMUL.FTZ R77, R77, c[0x0][0x2ec] ;  /* 0x0000bb004d4d7a20 */ /* 0x000fe40000410000 */
[----:B------:R-:W-:Y:S01]  /*27a0*/  FMUL.FTZ R78, R78, c[0x0][0x2ec] ;  /* 0x0000bb004e4e7a20 */ /* 0x000fe20000410000 */
[----:B------:R-:W2:Y:S01]  /*27b0*/  MUFU.TANH R193, R76 ;  /* 0x0000004c00c17308 */ /* 0x000ea20000002400 */
[----:B------:R-:W-:Y:S01]  /*27c0*/  FMUL.FTZ R79, R79, c[0x0][0x2ec] ;  /* 0x0000bb004f4f7a20 */ /* 0x000fe20000410000 */
[C---:B-1----:R-:W-:Y:S06]  /*27d0*/  HMMA.16816.F32.BF16 R68, R28.reuse, R40, R68 ;  /* 0x000000281c44723c */ /* 0x042fec0000041844 */
[----:B------:R-:W1:Y:S02]  /*27e0*/  MUFU.TANH R187, R77 ;  /* 0x0000004d00bb7308 */ /* 0x000e640000002400 */
[----:B------:R-:W-:Y:S06]  /*27f0*/  HMMA.16816.F32.BF16 R28, R28, R42, R36 ;  /* 0x0000002a1c1c723c */ /* 0x000fec0000041824 */
[----:B------:R-:W1:Y:S02]  /*2800*/  MUFU.TANH R192, R78 ;  /* 0x0000004e00c07308 */ /* 0x000e640000002400 */
[-C--:B------:R-:W-:Y:S06]  /*2810*/  HMMA.16816.F32.BF16 R72, R8, R62.reuse, R72 ;  /* 0x0000003e0848723c */ /* 0x080fec0000041848 */
[----:B------:R1:W1:Y:S08]  /*2820*/  MUFU.TANH R184, R79 ;  /* 0x0000004f00b87308 */ /* 0x0002700000002400 */
[----:B------:R-:W2:Y:S01]  /*2830*/  MUFU.TANH R181, R82 ;  /* 0x0000005200b57308 */ /* 0x000ea20000002400 */
[----:B-1----:R-:W-:Y:S07]  /*2840*/  HMMA.16816.F32.BF16 R76, R12, R62, R64 ;  /* 0x0000003e0c4c723c */ /* 0x002fee0000041840 */
[----:B------:R-:W1:Y:S02]  /*2850*/  MUFU.TANH R169, R83 ;  /* 0x0000005300a97308 */ /* 0x000e640000002400 */
[----:B------:R-:W-:-:S02]  /*2860*/  FMUL.FTZ R0, R74, c[0x0][0x2ec] ;  /* 0x0000bb004a007a20 */ /* 0x000fc40000410000 */
[----:B------:R-:W-:Y:S02]  /*2870*/  FMUL.FTZ R72, R72, c[0x0][0x2ec] ;  /* 0x0000bb0048487a20 */ /* 0x000fe40000410000 */
[----:B------:R-:W-:Y:S01]  /*2880*/  FMUL.FTZ R73, R73, c[0x0][0x2ec] ;  /* 0x0000bb0049497a20 */ /* 0x000fe20000410000 */
[C---:B------:R-:W-:Y:S01]  /*2890*/  HMMA.16816.F32.BF16 R64, R24.reuse, R40, R52 ;  /* 0x000000281840723c */ /* 0x040fe20000041834 */
[----:B------:R1:W1:Y:S07]  /*28a0*/  MUFU.TANH R132, R0 ;  /* 0x0000000000847308 */ /* 0x00026e0000002400 */
[----:B------:R-:W-:Y:S01]  /*28b0*/  HMMA.16816.F32.BF16 R24, R24, R42, R56 ;  /* 0x0000002a1818723c */ /* 0x000fe20000041838 */
[----:B------:R-:W2:Y:S07]  /*28c0*/  MUFU.TANH R141, R72 ;  /* 0x00000048008d7308 */ /* 0x000eae0000002400 */
[----:B-----5:R-:W-:Y:S01]  /*28d0*/  HMMA.16816.F32.BF16 R52, R20, R48, R68 ;  /* 0x000000301434723c */ /* 0x020fe20000041844 */
[----:B-1----:R-:W-:Y:S01]  /*28e0*/  FMUL.FTZ R0, R75, c[0x0][0x2ec] ;  /* 0x0000bb004b007a20 */ /* 0x002fe20000410000 */
[----:B------:R-:W1:Y:S01]  /*28f0*/  MUFU.TANH R135, R73 ;  /* 0x0000004900877308 */ /* 0x000e620000002400 */
[----:B------:R-:W-:-:S02]  /*2900*/  FMUL.FTZ R76, R76, c[0x0][0x2ec] ;  /* 0x0000bb004c4c7a20 */ /* 0x000fc40000410000 */
[----:B------:R-:W-:Y:S02]  /*2910*/  FMUL.FTZ R77, R77, c[0x0][0x2ec] ;  /* 0x0000bb004d4d7a20 */ /* 0x000fe40000410000 */
[----:B------:R-:W-:Y:S01]  /*2920*/  FMUL.FTZ R78, R78, c[0x0][0x2ec] ;  /* 0x0000bb004e4e7a20 */ /* 0x000fe20000410000 */
[----:B------:R-:W-:Y:S01]  /*2930*/  HMMA.16816.F32.BF16 R32, R16, R48, R64 ;  /* 0x000000301020723c */ /* 0x000fe20000041840 */
[----:B------:R-:W-:Y:S01]  /*2940*/  FMUL.FTZ R79, R79, c[0x0][0x2ec] ;  /* 0x0000bb004f4f7a20 */ /* 0x000fe20000410000 */
[----:B------:R5:W1:Y:S06]  /*2950*/  MUFU.TANH R131, R0 ;  /* 0x0000000000837308 */ /* 0x000a6c0000002400 */
[-C--:B------:R-:W-:Y:S02]  /*2960*/  HMMA.16816.F32.BF16 R20, R20, R50.reuse, R28 ;  /* 0x000000321414723c */ /* 0x080fe4000004181c */
[----:B------:R-:W1:Y:S06]  /*2970*/  MUFU.TANH R148, R76 ;  /* 0x0000004c00947308 */ /* 0x000e6c0000002400 */
[----:B------:R-:W-:Y:S02]  /*2980*/  HMMA.16816.F32.BF16 R16, R16, R50, R24 ;  /* 0x000000321010723c */ /* 0x000fe40000041818 */
[----:B------:R-:W1:Y:S06]  /*2990*/  MUFU.TANH R142, R77 ;  /* 0x0000004d008e7308 */ /* 0x000e6c0000002400 */
[-C--:B------:R-:W-:Y:S02]  /*29a0*/  HMMA.16816.F32.BF16 R36, R12, R44.reuse, R52 ;  /* 0x0000002c0c24723c */ /* 0x080fe40000041834 */
[----:B------:R-:W1:Y:S06]  /*29b0*/  MUFU.TANH R143, R78 ;  /* 0x0000004e008f7308 */ /* 0x000e6c0000002400 */
[----:B------:R-:W-:Y:S02]  /*29c0*/  HMMA.16816.F32.BF16 R28, R8, R44, R32 ;  /* 0x0000002c081c723c */ /* 0x000fe40000041820 */
[----:B------:R-:W1:Y:S06]  /*29d0*/  MUFU.TANH R140, R79 ;  /* 0x0000004f008c7308 */ /* 0x000e6c0000002400 */
[-C--:B------:R-:W-:Y:S08]  /*29e0*/  HMMA.16816.F32.BF16 R12, R12, R46.reuse, R20 ;  /* 0x0000002e0c0c723c */ /* 0x080ff00000041814 */
[----:B------:R-:W-:Y:S01]  /*29f0*/  HMMA.16816.F32.BF16 R8, R8, R46, R16 ;  /* 0x0000002e0808723c */ /* 0x000fe20000041810 */
[----:B------:R-:W-:-:S02]  /*2a00*/  FMUL.FTZ R36, R36, c[0x0][0x2ec] ;  /* 0x0000bb0024247a20 */ /* 0x000fc40000410000 */
[----:B------:R-:W-:Y:S02]  /*2a10*/  FMUL.FTZ R37, R37, c[0x0][0x2ec] ;  /* 0x0000bb0025257a20 */ /* 0x000fe40000410000 */
[----:B------:R-:W-:Y:S01]  /*2a20*/  FMUL.FTZ R38, R38, c[0x0][0x2ec] ;  /* 0x0000bb0026267a20 */ /* 0x000fe20000410000 */
[----:B------:R-:W1:Y:S01]  /*2a30*/  MUFU.TANH R119, R36 ;  /* 0x0000002400777308 */ /* 0x000e620000002400 */
[----:B-----5:R-:W-:Y:S02]  /*2a40*/  FMUL.FTZ R0, R39, c[0x0][0x2ec] ;  /* 0x0000bb0027007a20 */ /* 0x020fe40000410000 */
[----:B------:R-:W-:Y:S02]  /*2a50*/  FMUL.FTZ R28, R28, c[0x0][0x2ec] ;  /* 0x0000bb001c1c7a20 */ /* 0x000fe40000410000 */
[----:B------:R-:W-:-:S03]  /*2a60*/  FMUL.FTZ R29, R29, c[0x0][0x2ec] ;  /* 0x0000bb001d1d7a20 */ /* 0x000fc60000410000 */
[----:B------:R-:W1:Y:S02]  /*2a70*/  MUFU.TANH R116, R37 ;  /* 0x0000002500747308 */ /* 0x000e640000002400 */
[----:B------:R-:W-:Y:S02]  /*2a80*/  FMUL.FTZ R12, R12, c[0x0][0x2ec] ;  /* 0x0000bb000c0c7a20 */ /* 0x000fe40000410000 */
[----:B------:R-:W-:Y:S02]  /*2a90*/  FMUL.FTZ R13, R13, c[0x0][0x2ec] ;  /* 0x0000bb000d0d7a20 */ /* 0x000fe40000410000 */
[----:B------:R-:W-:Y:S02]  /*2aa0*/  FMUL.FTZ R14, R14, c[0x0][0x2ec] ;  /* 0x0000bb000e0e7a20 */ /* 0x000fe40000410000 */
[----:B------:R-:W-:Y:S01]  /*2ab0*/  FMUL.FTZ R15, R15, c[0x0][0x2ec] ;  /* 0x0000bb000f0f7a20 */ /* 0x000fe20000410000 */
[----:B------:R-:W1:Y:S01]  /*2ac0*/  MUFU.TANH R130, R38 ;  /* 0x0000002600827308 */ /* 0x000e620000002400 */
[----:B------:R-:W-:-:S02]  /*2ad0*/  FMUL.FTZ R8, R8, c[0x0][0x2ec] ;  /* 0x0000bb0008087a20 */ /* 0x000fc40000410000 */
[----:B------:R-:W-:Y:S02]  /*2ae0*/  FMUL.FTZ R9, R9, c[0x0][0x2ec] ;  /* 0x0000bb0009097a20 */ /* 0x000fe40000410000 */
[----:B------:R-:W-:Y:S02]  /*2af0*/  FMUL.FTZ R10, R10, c[0x0][0x2ec] ;  /* 0x0000bb000a0a7a20 */ /* 0x000fe40000410000 */
[----:B------:R-:W-:Y:S01]  /*2b00*/  FMUL.FTZ R11, R11, c[0x0][0x2ec] ;  /* 0x0000bb000b0b7a20 */ /* 0x000fe20000410000 */
[----:B------:R-:W1:Y:S08]  /*2b10*/  MUFU.TANH R127, R28 ;  /* 0x0000001c007f7308 */ /* 0x000e700000002400 */
        /* <DEDUP_REMOVED lines=9> */
[----:B------:R5:W1:Y:S02]  /*2bb0*/  MUFU.TANH R120, R0 ;  /* 0x0000000000787308 */ /* 0x000a640000002400 */
[----:B-----5:R-:W-:-:S06]  /*2bc0*/  FMUL.FTZ R0, R30, c[0x0][0x2ec] ;  /* 0x0000bb001e007a20 */ /* 0x020fcc0000410000 */
[----:B------:R5:W1:Y:S02]  /*2bd0*/  MUFU.TANH R129, R0 ;  /* 0x0000000000817308 */ /* 0x000a640000002400 */
[----:B-----5:R-:W-:-:S06]  /*2be0*/  FMUL.FTZ R0, R31, c[0x0][0x2ec] ;  /* 0x0000bb001f007a20 */ /* 0x020fcc0000410000 */
[----:B------:R5:W1:Y:S02]  /*2bf0*/  MUFU.TANH R128, R0 ;  /* 0x0000000000807308 */ /* 0x000a640000002400 */
[----:B-----5:R-:W-:Y:S01]  /*2c00*/  LOP3.LUT R0, R100, R98, RZ, 0xfc, !PT ;  /* 0x0000006264007212 */ /* 0x020fe200078efcff */
[----:B------:R-:W-:Y:S06]  /*2c10*/  BAR.SYNC.DEFER_BLOCKING 0x0 ;  /* 0x0000000000007b1d */ /* 0x000fec0000010000 */
[----:B------:R-:W-:Y:S05]  /*2c20*/  @!P0 BRA `(.L_x_94) ;  /* 0x0000022000008947 */ /* 0x000fea0003800000 */
[----:B-1234-:R-:W-:-:S04]  /*2c30*/  LEA.HI.SX32 R8, R244, 0xfffffffe, 0x19 ;  /* 0xfffffffef4087811 */ /* 0x01efc800078fcaff */
[----:B------:R-:W-:Y:S01]  /*2c40*/  SHF.R.S32.HI R5, RZ, 0x1f, R8 ;  /* 0x0000001fff057819 */ /* 0x000fe20000011408 */
[C---:B------:R-:W-:Y:S02]  /*2c50*/  IMAD R3, R8.reuse, UR10, RZ ;  /* 0x0000000a08037c24 */ /* 0x040fe4000f8e02ff */
[----:B------:R-:W-:-:S04]  /*2c60*/  IMAD.WIDE.U32 R8, R8, UR11, R224 ;  /* 0x0000000b08087c25 */ /* 0x000fc8000f8e00e0 */
        /* <DEDUP_REMOVED lines=30> */
.L_x_94:
[----:B-1234-:R-:W-:Y:S01]  /*2e50*/  FMNMX.FTZ R3, R112, R113, !PT ;  /* 0x0000007170037209 */ /* 0x01efe20007810000 */
[----:B------:R-:W-:Y:S01]  /*2e60*/  STL [R1+0xbc], R244 ;  /* 0x0000bcf401007387 */ /* 0x000fe20000100800 */
[----:B------:R-:W-:-:S02]  /*2e70*/  SHF.L.U32 R224, R0, 0x1, RZ ;  /* 0x0000000100e07819 */ /* 0x000fc400000006ff */
[----:B------:R-:W-:Y:S01]  /*2e80*/  FMNMX.FTZ R3, R206, R3, !PT ;  /* 0x00000003ce037209 */ /* 0x000fe20007810000 */
[----:B------:R-:W-:Y:S01]  /*2e90*/  STL [R1+0xb8], R243 ;  /* 0x0000b8f301007387 */ /* 0x000fe20000100800 */
[----:B------:R-:W-:Y:S01]  /*2ea0*/  IADD3 R225, R4, R224, RZ ;  /* 0x000000e004e17210 */ /* 0x000fe20007ffe0ff */
[----:B------:R-:W-:Y:S01]  /*2eb0*/  IMAD.IADD R227, R2, 0x1, R224 ;  /* 0x0000000102e37824 */ /* 0x000fe200078e02e0 */
[----:B------:R-:W-:Y:S01]  /*2ec0*/  FMNMX.FTZ R3, R202, R3, !PT ;  /* 0x00000003ca037209 */ /* 0x000fe20007810000 */
[----:B------:R-:W-:Y:S02]  /*2ed0*/  STL [R1+0xb4], R242 ;  /* 0x0000b4f201007387 */ /* 0x000fe40000100800 */
[----:B------:R-:W-:Y:S01]  /*2ee0*/  IMAD.IADD R226, R2, 0x1, R225 ;  /* 0x0000000102e27824 */ /* 0x000fe200078e02e1 */
[----:B------:R-:W-:Y:S01]  /*2ef0*/  FMNMX.FTZ R5, R114, R3, !PT ;  /* 0x0000000372057209 */ /* 0x000fe20007810000 */
[----:B------:R-:W-:Y:S01]  /*2f00*/  STL [R1+0xb0], R241 ;  /* 0x0000b0f101007387 */ /* 0x000fe20000100800 */
[----:B------:R-:W-:-:S02]  /*2f10*/  FMNMX.FTZ R3, R110, R108, !PT ;  /* 0x0000006c6e037209 */ /* 0x000fc40007810000 */
        /* <DEDUP_REMOVED lines=104> */
[----:B------:R-:W-:Y:S01]  /*35a0*/  FMNMX.FTZ R6, R218, R217, !PT ;  /* 0x000000d9da067209 */ /* 0x000fe20007810000 */
[----:B------:R-:W2:Y:S01]  /*35b0*/  SHFL.BFLY PT, R8, R3, 0x2, 0x1f ;  /* 0x0c401f0003087f89 */ /* 0x000ea200000e0000 */
[----:B------:R-:W-:-:S02]  /*35c0*/  FMNMX.FTZ R5, R132, R5, !PT ;  /* 0x0000000584057209 */ /* 0x000fc40007810000 */
[----:B------:R-:W-:Y:S02]  /*35d0*/  FMNMX.FTZ R6, R214, R6, !PT ;  /* 0x00000006d6067209 */ /* 0x000fe40007810000 */
[----:B------:R-:W-:Y:S02]  /*35e0*/  FMNMX.FTZ R5, R131, R5, !PT ;  /* 0x0000000583057209 */ /* 0x000fe40007810000 */
[----:B------:R-:W-:Y:S02]  /*35f0*/  FMNMX.FTZ R6, R213, R6, !PT ;  /* 0x00000006d5067209 */ /* 0x000fe40007810000 */
[----:B------:R-:W-:Y:S02]  /*3600*/  FMNMX.FTZ R5, R129, R5, !PT ;  /* 0x0000000581057209 */ /* 0x000fe40007810000 */
[----:B------:R-:W-:Y:S02]  /*3610*/  FMNMX.FTZ R6, R208, R6, !PT ;  /* 0x00000006d0067209 */ /* 0x000fe40007810000 */
[----:B-1----:R-:W-:-:S02]  /*3620*/  FMNMX.FTZ R74, R74, R7, !PT ;  /* 0x000000074a4a7209 */ /* 0x002fc40007810000 */
[----:B------:R-:W-:Y:S02]  /*3630*/  FMNMX.FTZ R5, R128, R5, !PT ;  /* 0x0000000580057209 */ /* 0x000fe40007810000 */
[----:B------:R-:W-:Y:S01]  /*3640*/  FMNMX.FTZ R6, R205, R6, !PT ;  /* 0x00000006cd067209 */ /* 0x000fe20007810000 */
[----:B------:R-:W1:Y:S01]  /*3650*/  SHFL.BFLY PT, R7, R74, 0x1, 0x1f ;  /* 0x0c201f004a077f89 */ /* 0x000e6200000e0000 */
[----:B------:R-:W-:Y:S02]  /*3660*/  FMNMX.FTZ R5, R125, R5, !PT ;  /* 0x000000057d057209 */ /* 0x000fe40007810000 */
[----:B------:R-:W-:Y:S02]  /*3670*/  FMNMX.FTZ R6, R171, R6, !PT ;  /* 0x00000006ab067209 */ /* 0x000fe40007810000 */
[----:B------:R-:W-:Y:S02]  /*3680*/  FMNMX.FTZ R5, R124, R5, !PT ;  /* 0x000000057c057209 */ /* 0x000fe40007810000 */
[----:B--2---:R-:W-:-:S02]  /*3690*/  FMNMX.FTZ R3, R3, R8, !PT ;  /* 0x0000000803037209 */ /* 0x004fc40007810000 */
[----:B------:R-:W-:Y:S01]  /*36a0*/  FMNMX.FTZ R6, R173, R6, !PT ;  /* 0x00000006ad067209 */ /* 0x000fe20007810000 */
[----:B------:R-:W2:Y:S03]  /*36b0*/  SHFL.BFLY PT, R8, R5, 0x2, 0x1f ;  /* 0x0c401f0005087f89 */ /* 0x000ea600000e0000 */
[----:B------:R-:W-:Y:S01]  /*36c0*/  FMNMX.FTZ R6, R188, R6, !PT ;  /* 0x00000006bc067209 */ /* 0x000fe20007810000 */
[----:B------:R-:W3:Y:S03]  /*36d0*/  SHFL.BFLY PT, R72, R3, 0x1, 0x1f ;  /* 0x0c201f0003487f89 */ /* 0x000ee600000e0000 */
[----:B------:R-:W-:-:S04]  /*36e0*/  FMNMX.FTZ R6, R204, R6, !PT ;  /* 0x00000006cc067209 */ /* 0x000fc80007810000 */
[----:B------:R-:W-:Y:S02]  /*36f0*/  FMNMX.FTZ R6, R170, R6, !PT ;  /* 0x00000006aa067209 */ /* 0x000fe40007810000 */
[----:B-1----:R-:W-:-:S04]  /*3700*/  FMNMX.FTZ R74, R74, R7, !PT ;  /* 0x000000074a4a7209 */ /* 0x002fc80007810000 */
[C---:B------:R-:W-:Y:S01]  /*3710*/  FSETP.NEU.FTZ.AND P1, PT, R74.reuse, -INF , PT ;  /* 0xff8000004a00780b */ /* 0x040fe20003f3d000 */
[----:B------:R-:W-:Y:S01]  /*3720*/  FMUL.FTZ R7, R74, c[0x0][0x23c] ;  /* 0x00008f004a077a20 */ /* 0x000fe20000410000 */
[----:B------:R-:W-:Y:S04]  /*3730*/  STL [R1+0xc0], R74 ;  /* 0x0000c04a01007387 */ /* 0x000fe80000100800 */
[----:B------:R-:W-:Y:S02]  /*3740*/  FSEL R7, R7, RZ, P1 ;  /* 0x000000ff07077208 */ /* 0x000fe40000800000 */
[----:B--2---:R-:W-:Y:S02]  /*3750*/  FMNMX.FTZ R5, R5, R8, !PT ;  /* 0x0000000805057209 */ /* 0x004fe40007810000 */
[----:B---3--:R-:W-:Y:S01]  /*3760*/  FMNMX.FTZ R72, R3, R72, !PT ;  /* 0x0000004803487209 */ /* 0x008fe20007810000 */
[----:B------:R-:W-:Y:S01]  /*3770*/  FFMA.FTZ R8, R112, c[0x0][0x23c], -R7 ;  /* 0x00008f0070087a23 */ /* 0x000fe20000010807 */
[----:B------:R-:W-:Y:S01]  /*3780*/  FMNMX.FTZ R3, R168, R6, !PT ;  /* 0x00000006a8037209 */ /* 0x000fe20007810000 */
[----:B------:R-:W1:Y:S01]  /*3790*/  SHFL.BFLY PT, R9, R5, 0x1, 0x1f ;  /* 0x0c201f0005097f89 */ /* 0x000e6200000e0000 */
[C---:B------:R-:W-:Y:S01]  /*37a0*/  FSETP.NEU.FTZ.AND P1, PT, R72.reuse, -INF , PT ;  /* 0xff8000004800780b */ /* 0x040fe20003f3d000 */
[----:B------:R-:W-:Y:S01]  /*37b0*/  FMUL.FTZ R6, R72, c[0x0][0x23c] ;  /* 0x00008f0048067a20 */ /* 0x000fe20000410000 */
[----:B------:R-:W-:Y:S01]  /*37c0*/  FMNMX.FTZ R3, R197, R3, !PT ;  /* 0x00000003c5037209 */ /* 0x000fe20007810000 */
[----:B------:R2:W-:Y:S01]  /*37d0*/  MUFU.EX2 R98, R8 ;  /* 0x0000000800627308 */ /* 0x0005e20000000800 */
[----:B------:R-:W-:Y:S02]  /*37e0*/  STL [R1+0xc4], R72 ;  /* 0x0000c44801007387 */ /* 0x000fe40000100800 */
[----:B------:R-:W-:-:S02]  /*37f0*/  FMNMX.FTZ R3, R209, R3, !PT ;  /* 0x00000003d1037209 */ /* 0x000fc40007810000 */
[----:B------:R-:W-:Y:S02]  /*3800*/  FSEL R6, R6, RZ, P1 ;  /* 0x000000ff06067208 */ /* 0x000fe40000800000 */
[----:B------:R-:W-:-:S04]  /*3810*/  FMNMX.FTZ R3, R178, R3, !PT ;  /* 0x00000003b2037209 */ /* 0x000fc80007810000 */
[----:B------:R-:W-:-:S04]  /*3820*/  FMNMX.FTZ R3, R177, R3, !PT ;  /* 0x00000003b1037209 */ /* 0x000fc80007810000 */
[----:B------:R-:W-:Y:S01]  /*3830*/  FMNMX.FTZ R3, R200, R3, !PT ;  /* 0x00000003c8037209 */ /* 0x000fe20007810000 */
[----:B--2---:R-:W-:-:S04]  /*3840*/  FFMA.FTZ R8, R113, c[0x0][0x23c], -R7 ;  /* 0x00008f0071087a23 */ /* 0x004fc80000010807 */
[----:B------:R2:W-:Y:S02]  /*3850*/  MUFU.EX2 R12, R8 ;  /* 0x00000008000c7308 */ /* 0x0005e40000000800 */
[----:B--2---:R-:W-:-:S06]  /*3860*/  FFMA.FTZ R8, R110, c[0x0][0x23c], -R6 ;  /* 0x00008f006e087a23 */ /* 0x004fcc0000010806 */
[----:B------:R2:W-:Y:S02]  /*3870*/  MUFU.EX2 R249, R8 ;  /* 0x0000000800f97308 */ /* 0x0005e40000000800 */
[----:B--2---:R-:W-:-:S06]  /*3880*/  FFMA.FTZ R8, R108, c[0x0][0x23c], -R6 ;  /* 0x00008f006c087a23 */ /* 0x004fcc0000010806 */
[----:B------:R2:W-:Y:S02]  /*3890*/  MUFU.EX2 R246, R8 ;  /* 0x0000000800f67308 */ /* 0x0005e40000000800 */
[----:B--2---:R-:W-:Y:S02]  /*38a0*/  FMNMX.FTZ R8, R210, R3, !PT ;  /* 0x00000003d2087209 */ /* 0x004fe40007810000 */
[----:B-1----:R-:W-:Y:S01]  /*38b0*/  FMNMX.FTZ R3, R5, R9, !PT ;  /* 0x0000000905037209 */ /* 0x002fe20007810000 */
[--C-:B------:R-:W-:Y:S01]  /*38c0*/  FFMA.FTZ R5, R105, c[0x0][0x23c], -R6.reuse ;  /* 0x00008f0069057a23 */ /* 0x100fe20000010806 */
[----:B------:R-:W-:Y:S01]  /*38d0*/  FMNMX.FTZ R8, R191, R8, !PT ;  /* 0x00000008bf087209 */ /* 0x000fe20007810000 */
[----:B------:R-:W-:Y:S01]  /*38e0*/  FFMA.FTZ R9, R103, c[0x0][0x23c], -R6 ;  /* 0x00008f0067097a23 */ /* 0x000fe20000010806 */
[----:B------:R-:W-:Y:S01]  /*38f0*/  FSETP.NEU.FTZ.AND P1, PT, R3, -INF , PT ;  /* 0xff8000000300780b */ /* 0x000fe20003f3d000 */
[----:B------:R1:W-:Y:S01]  /*3900*/  MUFU.EX2 R74, R5 ;  /* 0x00000005004a7308 */ /* 0x0003e20000000800 */
[----:B------:R-:W-:Y:S01]  /*3910*/  FMNMX.FTZ R8, R190, R8, !PT ;  /* 0x00000008be087209 */ /* 0x000fe20007810000 */
[----:B------:R-:W-:Y:S03]  /*3920*/  STL [R1+0xc8], R3 ;  /* 0x0000c80301007387 */ /* 0x000fe60000100800 */
[----:B------:R-:W-:-:S03]  /*3930*/  FMNMX.FTZ R8, R220, R8, !PT ;  /* 0x00000008dc087209 */ /* 0x000fc60007810000 */
[----:B------:R-:W2:Y:S01]  /*3940*/  MUFU.EX2 R252, R9 ;  /* 0x0000000900fc7308 */ /* 0x000ea20000000800 */
[----:B------:R-:W-:-:S04]  /*3950*/  FMNMX.FTZ R8, R219, R8, !PT ;  /* 0x00000008db087209 */ /* 0x000fc80007810000 */
[----:B------:R-:W-:Y:S01]  /*3960*/  FMNMX.FTZ R8, R215, R8, !PT ;  /* 0x00000008d7087209 */ /* 0x000fe20007810000 */
[----:B-1----:R-:W-:-:S03]  /*3970*/  FMUL.FTZ R5, R3, c[0x0][0x23c] ;  /* 0x00008f0003057a20 */ /* 0x002fc60000410000 */
[----:B------:R-:W-:-:S04]  /*3980*/  FMNMX.FTZ R8, R211, R8, !PT ;  /* 0x00000008d3087209 */ /* 0x000fc80007810000 */
[----:B------:R-:W-:Y:S02]  /*3990*/  FMNMX.FTZ R0, R192, R8, !PT ;  /* 0x00000008c0007209 */ /* 0x000fe40007810000 */
[----:B------:R-:W-:Y:S02]  /*39a0*/  FSEL R5, R5, RZ, P1 ;  /* 0x000000ff05057208 */ /* 0x000fe40000800000 */
[----:B------:R-:W-:Y:S02]  /*39b0*/  FMNMX.FTZ R0, R184, R0, !PT ;  /* 0x00000000b8007209 */ /* 0x000fe40007810000 */
[----:B--2---:R-:W-:Y:S01]  /*39c0*/  F2FP.BF16.PACK_AB R10, R252, R74 ;  /* 0x0000004afc0a723e */ /* 0x004fe200000010ff */
[--C-:B------:R-:W-:Y:S01]  /*39d0*/  FFMA.FTZ R8, R106, c[0x0][0x23c], -R5.reuse ;  /* 0x00008f006a087a23 */ /* 0x100fe20000010805 */
[----:B------:R-:W-:Y:S01]  /*39e0*/  FMNMX.FTZ R0, R143, R0, !PT ;  /* 0x000000008f007209 */ /* 0x000fe20007810000 */
[--C-:B------:R-:W-:Y:S02]  /*39f0*/  FFMA.FTZ R9, R109, c[0x0][0x23c], -R5.reuse ;  /* 0x00008f006d097a23 */ /* 0x100fe40000010805 */
[----:B------:R1:W-:Y:S01]  /*3a00*/  MUFU.EX2 R244, R8 ;  /* 0x0000000800f47308 */ /* 0x0003e20000000800 */
[----:B------:R-:W-:Y:S01]  /*3a10*/  FMNMX.FTZ R4, R140, R0, !PT ;  /* 0x000000008c047209 */ /* 0x000fe20007810000 */
[----:B------:R-:W-:-:S03]  /*3a20*/  FFMA.FTZ R0, R107, c[0x0][0x23c], -R5 ;  /* 0x00008f006b007a23 */ /* 0x000fc60000010805 */
[----:B------:R-:W-:-:S03]  /*3a30*/  FMNMX.FTZ R2, R130, R4, !PT ;  /* 0x0000000482027209 */ /* 0x000fc60007810000 */
[----:B------:R2:W3:Y:S08]  /*3a40*/  MUFU.EX2 R240, R0 ;  /* 0x0000000000f07308 */ /* 0x0004f00000000800 */
[----:B------:R4:W-:Y:S01]  /*3a50*/  MUFU.EX2 R245, R9 ;  /* 0x0000000900f57308 */ /* 0x0009e20000000800 */
[----:B-1----:R-:W-:Y:S02]  /*3a60*/  F2FP.BF16.PACK_AB R8, R246, R249 ;  /* 0x000000f9f608723e */ /* 0x002fe400000010ff */
[----:B--2---:R-:W-:Y:S01]  /*3a70*/  FMNMX.FTZ R0, R120, R2, !PT ;  /* 0x0000000278007209 */ /* 0x004fe20007810000 */
[----:B------:R-:W-:Y:S01]  /*3a80*/  FFMA.FTZ R2, R101, c[0x0][0x23c], -R6 ;  /* 0x00008f0065027a23 */ /* 0x000fe20000010806 */
[----:B---3--:R-:W-:-:S02]  /*3a90*/  F2FP.BF16.PACK_AB R11, R240, R244 ;  /* 0x000000f4f00b723e */ /* 0x008fc400000010ff */
[----:B------:R-:W-:Y:S01]  /*3aa0*/  FMNMX.FTZ R0, R121, R0, !PT ;  /* 0x0000000079007209 */ /* 0x000fe20007810000 */
[----:B------:R1:W-:Y:S03]  /*3ab0*/  MUFU.EX2 R237, R2 ;  /* 0x0000000200ed7308 */ /* 0x0003e60000000800 */
[----:B------:R-:W-:Y:S01]  /*3ac0*/  FMNMX.FTZ R0, R122, R0, !PT ;  /* 0x000000007a007209 */ /* 0x000fe20007810000 */
[----:B----4-:R-:W-:-:S04]  /*3ad0*/  FFMA.FTZ R9, R111, c[0x0][0x23c], -R5 ;  /* 0x00008f006f097a23 */ /* 0x010fc80000010805 */
[----:B------:R-:W2:Y:S01]  /*3ae0*/  SHFL.BFLY PT, R4, R0, 0x2, 0x1f ;  /* 0x0c401f0000047f89 */ /* 0x000ea200000e0000 */
[----:B------:R-:W3:Y:S01]  /*3af0*/  MUFU.EX2 R223, R9 ;  /* 0x0000000900df7308 */ /* 0x000ee20000000800 */
[----:B-1----:R-:W-:-:S07]  /*3b00*/  FFMA.FTZ R2, R99, c[0x0][0x23c], -R6 ;  /* 0x00008f0063027a23 */ /* 0x002fce0000010806 */
[----:B------:R-:W1:Y:S01]  /*3b10*/  MUFU.EX2 R2, R2 ;  /* 0x0000000200027308 */ /* 0x000e620000000800 */
[----:B---3--:R-:W-:Y:S01]  /*3b20*/  F2FP.BF16.PACK_AB R9, R223, R245 ;  /* 0x000000f5df09723e */ /* 0x008fe200000010ff */
[----:B-1----:R-:W-:Y:S04]  /*3b30*/  STL [R1+0x5c], R2 ;  /* 0x00005c0201007387 */ /* 0x002fe80000100800 */
[----:B------:R-:W-:Y:S04]  /*3b40*/  STL [R1+0xcc], R74 ;  /* 0x0000cc4a01007387 */ /* 0x000fe80000100800 */
[----:B------:R1:W-:Y:S04]  /*3b50*/  STL [R1+0xd4], R244 ;  /* 0x0000d4f401007387 */ /* 0x0003e80000100800 */
[----:B-1----:R-:W3:Y:S01]  /*3b60*/  LDL.LU R244, [R1+0x5c] ;  /* 0x00005c0001f47983 */ /* 0x002ee20000300800 */
[----:B------:R-:W-:Y:S01]  /*3b70*/  FFMA.FTZ R2, R95, c[0x0][0x23c], -R6 ;  /* 0x00008f005f027a23 */ /* 0x000fe20000010806 */
[----:B--2---:R-:W-:Y:S01]  /*3b80*/  FMNMX.FTZ R0, R0, R4, !PT ;  /* 0x0000000400007209 */ /* 0x004fe20007810000 */
[----:B------:R-:W-:Y:S01]  /*3b90*/  HMMA.16816.F32.BF16 R64, R8, R28, RZ ;  /* 0x0000001c0840723c */ /* 0x000fe200000418ff */
[----:B------:R-:W-:Y:S01]  /*3ba0*/  STL [R1+0xd0], R240 ;  /* 0x0000d0f001007387 */ /* 0x000fe20000100800 */
[----:B------:R1:W-:Y:S01]  /*3bb0*/  MUFU.EX2 R231, R2 ;  /* 0x0000000200e77308 */ /* 0x0003e20000000800 */
[----:B------:R-:W-:-:S02]  /*3bc0*/  FFMA.FTZ R116, R116, c[0x0][0x23c], -R7 ;  /* 0x00008f0074747a23 */ /* 0x000fc40000010807 */
[----:B------:R-:W2:Y:S01]  /*3bd0*/  SHFL.BFLY PT, R4, R0, 0x1, 0x1f ;  /* 0x0c201f0000047f89 */ /* 0x000ea200000e0000 */
[--C-:B------:R-:W-:Y:S02]  /*3be0*/  FFMA.FTZ R117, R117, c[0x0][0x23c], -R7.reuse ;  /* 0x00008f0075757a23 */ /* 0x100fe40000010807 */
[----:B------:R-:W-:Y:S01]  /*3bf0*/  HMMA.16816.F32.BF16 R60, R8, R16, RZ ;  /* 0x00000010083c723c */ /* 0x000fe200000418ff */
[----:B------:R-:W-:Y:S02]  /*3c00*/  FFMA.FTZ R118, R118, c[0x0][0x23c], -R7 ;  /* 0x00008f0076767a23 */ /* 0x000fe40000010807 */
[----:B------:R-:W-:-:S05]  /*3c10*/  FFMA.FTZ R75, R75, c[0x0][0x23c], -R6 ;  /* 0x00008f004b4b7a23 */ /* 0x000fca0000010806 */
[----:B------:R-:W-:Y:S01]  /*3c20*/  HMMA.16816.F32.BF16 R76, R8, R24, RZ ;  /* 0x00000018084c723c */ /* 0x000fe200000418ff */
[----:B-1----:R-:W-:-:S04]  /*3c30*/  FFMA.FTZ R2, R94, c[0x0][0x23c], -R6 ;  /* 0x00008f005e027a23 */ /* 0x002fc80000010806 */
[----:B------:R1:W4:Y:S03]  /*3c40*/  MUFU.EX2 R105, R2 ;  /* 0x0000000200697308 */ /* 0x0003260000000800 */
[----:B------:R-:W-:Y:S01]  /*3c50*/  HMMA.16816.F32.BF16 R20, R8, R32, RZ ;  /* 0x000000200814723c */ /* 0x000fe200000418ff */
[----:B--2---:R-:W-:-:S07]  /*3c60*/  FMNMX.FTZ R73, R0, R4, !PT ;  /* 0x0000000400497209 */ /* 0x004fce0007810000 */
[----:B------:R-:W-:Y:S01]  /*3c70*/  HMMA.16816.F32.BF16 R56, R8, R18, RZ ;  /* 0x000000120838723c */ /* 0x000fe200000418ff */
[C---:B------:R-:W-:Y:S01]  /*3c80*/  FSETP.NEU.FTZ.AND P1, PT, R73.reuse, -INF , PT ;  /* 0xff8000004900780b */ /* 0x040fe20003f3d000 */
[----:B------:R-:W-:Y:S02]  /*3c90*/  FMUL.FTZ R0, R73, c[0x0][0x23c] ;  /* 0x00008f0049007a20 */ /* 0x000fe40000410000 */
[----:B-1----:R-:W-:-:S03]  /*3ca0*/  FFMA.FTZ R2, R102, c[0x0][0x23c], -R5 ;  /* 0x00008f0066027a23 */ /* 0x002fc60000010805 */
[----:B------:R-:W-:Y:S01]  /*3cb0*/  FSEL R0, R0, RZ, P1 ;  /* 0x000000ff00007208 */ /* 0x000fe20000800000 */
[C---:B------:R-:W-:Y:S01]  /*3cc0*/  HMMA.16816.F32.BF16 R52, R8.reuse, R26, RZ ;  /* 0x0000001a0834723c */ /* 0x040fe200000418ff */
[----:B----4-:R-:W-:Y:S01]  /*3cd0*/  F2FP.BF16.PACK_AB R14, R105, R231 ;  /* 0x000000e7690e723e */ /* 0x010fe200000010ff */
[----:B------:R1:W-:Y:S02]  /*3ce0*/  MUFU.EX2 R236, R2 ;  /* 0x0000000200ec7308 */ /* 0x0003e40000000800 */
[--C-:B------:R-:W-:Y:S02]  /*3cf0*/  FFMA.FTZ R120, R120, c[0x0][0x23c], -R0.reuse ;  /* 0x00008f0078787a23 */ /* 0x100fe40000010800 */
[--C-:B------:R-:W-:Y:S02]  /*3d00*/  FFMA.FTZ R121, R121, c[0x0][0x23c], -R0.reuse ;  /* 0x00008f0079797a23 */ /* 0x100fe40000010800 */
[----:B------:R-:W-:Y:S01]  /*3d10*/  HMMA.16816.F32.BF16 R48, R8, R30, RZ ;  /* 0x0000001e0830723c */ /* 0x000fe200000418ff */
[----:B------:R-:W-:-:S07]  /*3d20*/  FFMA.FTZ R122, R122, c[0x0][0x23c], -R0 ;  /* 0x00008f007a7a7a23 */ /* 0x000fce0000010800 */
[----:B------:R-:W-:Y:S01]  /*3d30*/  HMMA.16816.F32.BF16 R8, R8, R34, RZ ;  /* 0x000000220808723c */ /* 0x000fe200000418ff */
[----:B-1----:R-:W-:-:S04]  /*3d40*/  FFMA.FTZ R2, R104, c[0x0][0x23c], -R5 ;  /* 0x00008f0068027a23 */ /* 0x002fc80000010805 */
[----:B------:R1:W2:Y:S02]  /*3d50*/  MUFU.EX2 R234, R2 ;  /* 0x0000000200ea7308 */ /* 0x0002a40000000800 */
[----:B-1----:R-:W-:Y:S01]  /*3d60*/  FFMA.FTZ R2, R96, c[0x0][0x23c], -R5 ;  /* 0x00008f0060027a23 */ /* 0x002fe20000010805 */
[----:B--2---:R-:W-:-:S05]  /*3d70*/  F2FP.BF16.PACK_AB R13, R234, R236 ;  /* 0x000000ecea0d723e */ /* 0x004fca00000010ff */
[----:B------:R1:W-:Y:S02]  /*3d80*/  MUFU.EX2 R230, R2 ;  /* 0x0000000200e67308 */ /* 0x0003e40000000800 */
[----:B-1----:R-:W-:-:S06]  /*3d90*/  FFMA.FTZ R2, R97, c[0x0][0x23c], -R5 ;  /* 0x00008f0061027a23 */ /* 0x002fcc0000010805 */
[----:B------:R1:W2:Y:S02]  /*3da0*/  MUFU.EX2 R241, R2 ;  /* 0x0000000200f17308 */ /* 0x0002a40000000800 */
[----:B-1----:R-:W-:Y:S01]  /*3db0*/  FFMA.FTZ R2, R206, c[0x0][0x23c], -R7 ;  /* 0x00008f00ce027a23 */ /* 0x002fe20000010807 */
[----:B--2---:R-:W-:-:S05]  /*3dc0*/  F2FP.BF16.PACK_AB R15, R241, R230 ;  /* 0x000000e6f10f723e */ /* 0x004fca00000010ff */
[----:B------:R1:W-:Y:S02]  /*3dd0*/  MUFU.EX2 R3, R2 ;  /* 0x0000000200037308 */ /* 0x0003e40000000800 */
[----:B-1----:R-:W-:Y:S01]  /*3de0*/  FFMA.FTZ R2, R202, c[0x0][0x23c], -R7 ;  /* 0x00008f00ca027a23 */ /* 0x002fe20000010807 */
[----:B------:R-:W-:-:S05]  /*3df0*/  MOV R202, R12 ;  /* 0x0000000c00ca7202 */ /* 0x000fca0000000f00 */
[----:B------:R1:W2:Y:S02]  /*3e00*/  MUFU.EX2 R243, R2 ;  /* 0x0000000200f37308 */ /* 0x0002a40000000800 */
[----:B-1----:R-:W-:-:S06]  /*3e10*/  FFMA.FTZ R2, R114, c[0x0][0x23c], -R7 ;  /* 0x00008f0072027a23 */ /* 0x002fcc0000010807 */
[----:B------:R1:W-:Y:S02]  /*3e20*/  MUFU.EX2 R247, R2 ;  /* 0x0000000200f77308 */ /* 0x0003e40000000800 */
[----:B-1----:R-:W-:-:S06]  /*3e30*/  FFMA.FTZ R2, R115, c[0x0][0x23c], -R7 ;  /* 0x00008f0073027a23 */ /* 0x002fcc0000010807 */
[----:B------:R1:W-:Y:S02]  /*3e40*/  MUFU.EX2 R235, R2 ;  /* 0x0000000200eb7308 */ /* 0x0003e40000000800 */
[--C-:B-1----:R-:W-:Y:S02]  /*3e50*/  FFMA.FTZ R2, R218, c[0x0][0x23c], -R0.reuse ;  /* 0x00008f00da027a23 */ /* 0x102fe40000010800 */
[----:B------:R-:W-:Y:S01]  /*3e60*/  IMAD.MOV.U32 R218, RZ, RZ, R105 ;  /* 0x000000ffffda7224 */ /* 0x000fe200078e0069 */
[----:B---3--:R-:W-:Y:S01]  /*3e70*/  F2FP.BF16.PACK_AB R12, R244, R237 ;  /* 0x000000edf40c723e */ /* 0x008fe200000010ff */
[----:B------:R1:W-:Y:S04]  /*3e80*/  STL [R1+0xdc], R244 ;  /* 0x0000dcf401007387 */ /* 0x0003e80000100800 */
[----:B------:R-:W-:Y:S02]  /*3e90*/  STL [R1+0xd8], R237 ;  /* 0x0000d8ed01007387 */ /* 0x000fe40000100800 */
[C---:B------:R-:W-:Y:S02]  /*3ea0*/  HMMA.16816.F32.BF16 R88, R12.reuse, R36, R64 ;  /* 0x000000240c58723c */ /* 0x040fe40000041840 */
[----:B------:R3:W-:Y:S06]  /*3eb0*/  STL [R1+0xe0], R234 ;  /* 0x0000e0ea01007387 */ /* 0x0007ec0000100800 */
[C---:B------:R-:W-:Y:S08]  /*3ec0*/  HMMA.16816.F32.BF16 R80, R12.reuse, R46, R56 ;  /* 0x0000002e0c50723c */ /* 0x040ff00000041838 */
[C---:B------:R-:W-:Y:S01]  /*3ed0*/  HMMA.16816.F32.BF16 R84, R12.reuse, R42, R52 ;  /* 0x0000002a0c54723c */ /* 0x040fe20000041834 */
[----:B-1----:R1:W-:Y:S07]  /*3ee0*/  MUFU.EX2 R244, R2 ;  /* 0x0000000200f47308 */ /* 0x0023ee0000000800 */
[C---:B------:R-:W-:Y:S08]  /*3ef0*/  HMMA.16816.F32.BF16 R112, R12.reuse, R68, R20 ;  /* 0x000000440c70723c */ /* 0x040ff00000041814 */
[----:B------:R-:W-:Y:S01]  /*3f00*/  HMMA.16816.F32.BF16 R92, R12, R38, R48 ;  /* 0x000000260c5c723c */ /* 0x000fe20000041830 */
[----:B-1----:R-:W-:Y:S01]  /*3f10*/  FFMA.FTZ R2, R217, c[0x0][0x23c], -R0 ;  /* 0x00008f00d9027a23 */ /* 0x002fe20000010800 */
[----:B------:R-:W-:-:S03]  /*3f20*/  MOV R217, R249 ;  /* 0x000000f900d97202 */ /* 0x000fc60000000f00 */
[----:B---3--:R1:W3:Y:S03]  /*3f30*/  MUFU.EX2 R234, R2 ;  /* 0x0000000200ea7308 */ /* 0x0082e60000000800 */
[C---:B------:R-:W-:Y:S08]  /*3f40*/  HMMA.16816.F32.BF16 R100, R12.reuse, R44, R60 ;  /* 0x0000002c0c64723c */ /* 0x040ff0000004183c */
[----:B------:R-:W-:Y:S01]  /*3f50*/  HMMA.16816.F32.BF16 R76, R12, R40, R76 ;  /* 0x000000280c4c723c */ /* 0x000fe2000004184c */
[----:B-1----:R-:W-:-:S04]  /*3f60*/  FFMA.FTZ R2, R214, c[0x0][0x23c], -R0 ;  /* 0x00008f00d6027a23 */ /* 0x002fc80000010800 */
[----:B------:R1:W-:Y:S02]  /*3f70*/  MUFU.EX2 R248, R2 ;  /* 0x0000000200f87308 */ /* 0x0003e40000000800 */
[----:B-1----:R-:W-:-:S06]  /*3f80*/  FFMA.FTZ R2, R213, c[0x0][0x23c], -R0 ;  /* 0x00008f00d5027a23 */ /* 0x002fcc0000010800 */
[----:B------:R1:W4:Y:S02]  /*3f90*/  MUFU.EX2 R242, R2 ;  /* 0x0000000200f27308 */ /* 0x0003240000000800 */
[----:B-1----:R-:W-:-:S06]  /*3fa0*/  FFMA.FTZ R2, R159, c[0x0][0x23c], -R7 ;  /* 0x00008f009f027a23 */ /* 0x002fcc0000010807 */
[----:B------:R1:W-:Y:S02]  /*3fb0*/  MUFU.EX2 R251, R2 ;  /* 0x0000000200fb7308 */ /* 0x0003e40000000800 */
[----:B-1----:R-:W-:Y:S02]  /*3fc0*/  FFMA.FTZ R2, R161, c[0x0][0x23c], -R7 ;  /* 0x00008f00a1027a23 */ /* 0x002fe40000010807 */
[----:B------:R-:W-:-:S04]  /*3fd0*/  IMAD.MOV.U32 R161, RZ, RZ, R98 ;  /* 0x000000ffffa17224 */ /* 0x000fc800078e0062 */
[----:B------:R1:W-:Y:S01]  /*3fe0*/  MUFU.EX2 R229, R2 ;  /* 0x0000000200e57308 */ /* 0x0003e20000000800 */
[----:B------:R-:W-:Y:S07]  /*3ff0*/  HMMA.16816.F32.BF16 R96, R12, R70, R8 ;  /* 0x000000460c60723c */ /* 0x000fee0000041808 */
[----:B------:R-:W-:Y:S02]  /*4000*/  F2FP.BF16.PACK_AB R8, R202, R161 ;  /* 0x000000a1ca08723e */ /* 0x000fe400000010ff */
[----:B--2---:R-:W-:-:S02]  /*4010*/  F2FP.BF16.PACK_AB R10, R243, R3 ;  /* 0x00000003f30a723e */ /* 0x004fc400000010ff */
[----:B---3--:R-:W-:Y:S02]  /*4020*/  F2FP.BF16.PACK_AB R9, R234, R244 ;  /* 0x000000f4ea09723e */ /* 0x008fe400000010ff */
[----:B----4-:R-:W-:Y:S01]  /*4030*/  F2FP.BF16.PACK_AB R11, R242, R248 ;  /* 0x000000f8f20b723e */ /* 0x010fe200000010ff */
[----:B-1----:R-:W-:-:S04]  /*4040*/  FFMA.FTZ R2, R208, c[0x0][0x23c], -R0 ;  /* 0x00008f00d0027a23 */ /* 0x002fc80000010800 */
[----:B------:R1:W-:Y:S02]  /*4050*/  MUFU.EX2 R238, R2 ;  /* 0x0000000200ee7308 */ /* 0x0003e40000000800 */
[C---:B------:R-:W-:Y:S08]  /*4060*/  HMMA.16816.F32.BF16 R56, R8.reuse, R16, RZ ;  /* 0x000000100838723c */ /* 0x040ff000000418ff */
[----:B------:R-:W-:Y:S01]  /*4070*/  HMMA.16816.F32.BF16 R52, R8, R18, RZ ;  /* 0x000000120834723c */ /* 0x000fe200000418ff */
[----:B-1----:R-:W-:-:S07]  /*4080*/  FFMA.FTZ R2, R205, c[0x0][0x23c], -R0 ;  /* 0x00008f00cd027a23 */ /* 0x002fce0000010800 */
[C---:B------:R-:W-:Y:S01]  /*4090*/  HMMA.16816.F32.BF16 R48, R8.reuse, R24, RZ ;  /* 0x000000180830723c */ /* 0x040fe200000418ff */
[----:B------:R1:W2:Y:S07]  /*40a0*/  MUFU.EX2 R4, R2 ;  /* 0x0000000200047308 */ /* 0x0002ae0000000800 */
[C---:B------:R-:W-:Y:S08]  /*40b0*/  HMMA.16816.F32.BF16 R20, R8.reuse, R28, RZ ;  /* 0x0000001c0814723c */ /* 0x040ff000000418ff */
[----:B------:R-:W-:Y:S01]  /*40c0*/  HMMA.16816.F32.BF16 R16, R8, R30, RZ ;  /* 0x0000001e0810723c */ /* 0x000fe200000418ff */
[----:B-1----:R-:W-:-:S04]  /*40d0*/  FFMA.FTZ R2, R171, c[0x0][0x23c], -R0 ;  /* 0x00008f00ab027a23 */ /* 0x002fc80000010800 */
[----:B------:R1:W-:Y:S03]  /*40e0*/  MUFU.EX2 R232, R2 ;  /* 0x0000000200e87308 */ /* 0x0003e60000000800 */
[C---:B------:R-:W-:Y:S08]  /*40f0*/  HMMA.16816.F32.BF16 R24, R8.reuse, R26, RZ ;  /* 0x0000001a0818723c */ /* 0x040ff000000418ff */
[----:B------:R-:W-:Y:S01]  /*4100*/  HMMA.16816.F32.BF16 R12, R8, R32, RZ ;  /* 0x00000020080c723c */ /* 0x000fe200000418ff */
[----:B-1----:R-:W-:Y:S01]  /*4110*/  FFMA.FTZ R2, R173, c[0x0][0x23c], -R0 ;  /* 0x00008f00ad027a23 */ /* 0x002fe20000010800 */
[----:B--2---:R-:W-:-:S06]  /*4120*/  MOV R173, R4 ;  /* 0x0000000400ad7202 */ /* 0x004fcc0000000f00 */
[----:B------:R-:W-:Y:S01]  /*4130*/  HMMA.16816.F32.BF16 R28, R8, R34, RZ ;  /* 0x00000022081c723c */ /* 0x000fe200000418ff */
[----:B------:R1:W2:Y:S06]  /*4140*/  MUFU.EX2 R228, R2 ;  /* 0x0000000200e47308 */ /* 0x0002ac0000000800 */
[----:B------:R-:W-:Y:S02]  /*4150*/  F2FP.BF16.PACK_AB R8, R235, R247 ;  /* 0x000000f7eb08723e */ /* 0x000fe400000010ff */
[----:B------:R-:W-:Y:S02]  /*4160*/  F2FP.BF16.PACK_AB R9, R173, R238 ;  /* 0x000000eead09723e */ /* 0x000fe400000010ff */
[----:B------:R-:W-:Y:S01]  /*4170*/  F2FP.BF16.PACK_AB R10, R229, R251 ;  /* 0x000000fbe50a723e */ /* 0x000fe200000010ff */
[----:B-1----:R-:W-:Y:S01]  /*4180*/  FFMA.FTZ R2, R198, c[0x0][0x23c], -R7 ;  /* 0x00008f00c6027a23 */ /* 0x002fe20000010807 */
[----:B--2---:R-:W-:-:S03]  /*4190*/  F2FP.BF16.PACK_AB R11, R228, R232 ;  /* 0x000000e8e40b723e */ /* 0x004fc600000010ff */
[----:B------:R1:W-:Y:S04]  /*41a0*/  MUFU.EX2 R213, R2 ;  /* 0x0000000200d57308 */ /* 0x0003e80000000800 */
[C---:B------:R-:W-:Y:S08]  /*41b0*/  HMMA.16816.F32.BF16 R56, R8.reuse, R44, R56 ;  /* 0x0000002c0838723c */ /* 0x040ff00000041838 */
[----:B------:R-:W-:Y:S01]  /*41c0*/  HMMA.16816.F32.BF16 R48, R8, R40, R48 ;  /* 0x000000280830723c */ /* 0x000fe20000041830 */
[----:B-1----:R-:W-:-:S04]  /*41d0*/  FFMA.FTZ R2, R195, c[0x0][0x23c], -R7 ;  /* 0x00008f00c3027a23 */ /* 0x002fc80000010807 */
        /* <DEDUP_REMOVED lines=8> */
[----:B------:R1:W-:Y:S06]  /*4260*/  MUFU.EX2 R64, R2 ;  /* 0x0000000200407308 */ /* 0x0003ec0000000800 */
[C---:B------:R-:W-:Y:S01]  /*4270*/  HMMA.16816.F32.BF16 R36, R8.reuse, R38, R16 ;  /* 0x000000260824723c */ /* 0x040fe20000041810 */
[----:B------:R-:W3:Y:S07]  /*4280*/  LDSM.16.MT88.4 R16, [R227+0x9000] ;  /* 0x00900000e310783b */ /* 0x000eee0000004200 */
[----:B------:R-:W-:Y:S01]  /*4290*/  HMMA.16816.F32.BF16 R52, R8, R46, R52 ;  /* 0x0000002e0834723c */ /* 0x000fe20000041834 */
[----:B-1----:R-:W-:-:S04]  /*42a0*/  FFMA.FTZ R2, R154, c[0x0][0x23c], -R7 ;  /* 0x00008f009a027a23 */ /* 0x002fc80000010807 */
[----:B------:R1:W-:Y:S03]  /*42b0*/  MUFU.EX2 R205, R2 ;  /* 0x0000000200cd7308 */ /* 0x0003e60000000800 */
[----:B------:R-:W-:Y:S01]  /*42c0*/  HMMA.16816.F32.BF16 R28, R8, R70, R28 ;  /* 0x00000046081c723c */ /* 0x000fe2000004181c */
[----:B-1----:R-:W-:-:S04]  /*42d0*/  FFMA.FTZ R2, R188, c[0x0][0x23c], -R0 ;  /* 0x00008f00bc027a23 */ /* 0x002fc80000010800 */
[----:B------:R1:W-:Y:S02]  /*42e0*/  MUFU.EX2 R65, R2 ;  /* 0x0000000200417308 */ /* 0x0003e40000000800 */
[----:B-1----:R-:W-:-:S06]  /*42f0*/  FFMA.FTZ R2, R172, c[0x0][0x23c], -R6 ;  /* 0x00008f00ac027a23 */ /* 0x002fcc0000010806 */
[----:B------:R1:W-:Y:S02]  /*4300*/  MUFU.EX2 R198, R2 ;  /* 0x0000000200c67308 */ /* 0x0003e40000000800 */
[----:B-1----:R-:W-:-:S06]  /*4310*/  FFMA.FTZ R2, R165, c[0x0][0x23c], -R6 ;  /* 0x00008f00a5027a23 */ /* 0x002fcc0000010806 */
[----:B------:R1:W4:Y:S02]  /*4320*/  MUFU.EX2 R214, R2 ;  /* 0x0000000200d67308 */ /* 0x0003240000000800 */
[----:B-1----:R-:W-:Y:S01]  /*4330*/  FFMA.FTZ R2, R137, c[0x0][0x23c], -R6 ;  /* 0x00008f0089027a23 */ /* 0x002fe20000010806 */
[----:B----4-:R-:W-:-:S05]  /*4340*/  F2FP.BF16.PACK_AB R8, R214, R198 ;  /* 0x000000c6d608723e */ /* 0x010fca00000010ff */
[----:B------:R1:W-:Y:S02]  /*4350*/  MUFU.EX2 R4, R2 ;  /* 0x0000000200047308 */ /* 0x0003e40000000800 */
[----:B-1----:R-:W-:Y:S01]  /*4360*/  FFMA.FTZ R2, R133, c[0x0][0x23c], -R6 ;  /* 0x00008f0085027a23 */ /* 0x002fe20000010806 */
[----:B------:R-:W-:-:S05]  /*4370*/  MOV R133, R247 ;  /* 0x000000f700857202 */ /* 0x000fca0000000f00 */
[----:B------:R1:W4:Y:S02]  /*4380*/  MUFU.EX2 R188, R2 ;  /* 0x0000000200bc7308 */ /* 0x0003240000000800 */
[----:B-1----:R-:W-:Y:S01]  /*4390*/  FFMA.FTZ R2, R163, c[0x0][0x23c], -R5 ;  /* 0x00008f00a3027a23 */ /* 0x002fe20000010805 */
[----:B----4-:R-:W-:Y:S01]  /*43a0*/  F2FP.BF16.PACK_AB R10, R188, R4 ;  /* 0x00000004bc0a723e */ /* 0x010fe200000010ff */
[----:B------:R-:W-:-:S04]  /*43b0*/  IMAD.MOV.U32 R163, RZ, RZ, R251 ;  /* 0x000000ffffa37224 */ /* 0x000fc800078e00fb */
[----:B------:R1:W-:Y:S02]  /*43c0*/  MUFU.EX2 R171, R2 ;  /* 0x0000000200ab7308 */ /* 0x0003e40000000800 */
[----:B-1----:R-:W-:Y:S02]  /*43d0*/  FFMA.FTZ R2, R162, c[0x0][0x23c], -R5 ;  /* 0x00008f00a2027a23 */ /* 0x002fe40000010805 */
[----:B------:R-:W-:-:S04]  /*43e0*/  IMAD.MOV.U32 R162, RZ, RZ, R65 ;  /* 0x000000ffffa27224 */ /* 0x000fc800078e0041 */
[----:B------:R1:W-:Y:S02]  /*43f0*/  MUFU.EX2 R44, R2 ;  /* 0x00000002002c7308 */ /* 0x0003e40000000800 */
[----:B-1----:R-:W-:Y:S01]  /*4400*/  FFMA.FTZ R2, R134, c[0x0][0x23c], -R5 ;  /* 0x00008f0086027a23 */ /* 0x002fe20000010805 */
[----:B------:R-:W-:-:S05]  /*4410*/  MOV R134, R252 ;  /* 0x000000fc00867202 */ /* 0x000fca0000000f00 */
[----:B------:R1:W-:Y:S02]  /*4420*/  MUFU.EX2 R137, R2 ;  /* 0x0000000200897308 */ /* 0x0003e40000000800 */
[----:B-1----:R-:W-:Y:S01]  /*4430*/  FFMA.FTZ R2, R136, c[0x0][0x23c], -R5 ;  /* 0x00008f0088027a23 */ /* 0x002fe20000010805 */
[----:B------:R-:W-:-:S05]  /*4440*/  MOV R136, R64 ;  /* 0x0000004000887202 */ /* 0x000fca0000000f00 */
[----:B------:R1:W4:Y:S02]  /*4450*/  MUFU.EX2 R172, R2 ;  /* 0x0000000200ac7308 */ /* 0x0003240000000800 */
[----:B-1----:R-:W-:Y:S01]  /*4460*/  FFMA.FTZ R2, R204, c[0x0][0x23c], -R0 ;  /* 0x00008f00cc027a23 */ /* 0x002fe20000010800 */
[----:B----4-:R-:W-:Y:S01]  /*4470*/  F2FP.BF16.PACK_AB R11, R172, R137 ;  /* 0x00000089ac0b723e */ /* 0x010fe200000010ff */
[----:B------:R-:W-:-:S04]  /*4480*/  IMAD.MOV.U32 R204, RZ, RZ, R44 ;  /* 0x000000ffffcc7224 */ /* 0x000fc800078e002c */
[----:B------:R1:W4:Y:S01]  /*4490*/  MUFU.EX2 R154, R2 ;  /* 0x00000002009a7308 */ /* 0x0003220000000800 */
[----:B------:R-:W-:-:S07]  /*44a0*/  F2FP.BF16.PACK_AB R9, R204, R171 ;  /* 0x000000abcc09723e */ /* 0x000fce00000010ff */
[----:B--2---:R-:W-:Y:S01]  /*44b0*/  HMMA.16816.F32.BF16 R64, R8, R20, R100 ;  /* 0x000000140840723c */ /* 0x004fe20000041864 */
[----:B-1----:R-:W-:-:S07]  /*44c0*/  FFMA.FTZ R2, R170, c[0x0][0x23c], -R0 ;  /* 0x00008f00aa027a23 */ /* 0x002fce0000010800 */
[C---:B---3--:R-:W-:Y:S01]  /*44d0*/  HMMA.16816.F32.BF16 R76, R8.reuse, R16, R76 ;  /* 0x00000010084c723c */ /* 0x048fe2000004184c */
[----:B------:R1:W-:Y:S07]  /*44e0*/  MUFU.EX2 R208, R2 ;  /* 0x0000000200d07308 */ /* 0x0003ee0000000800 */
[C---:B------:R-:W-:Y:S08]  /*44f0*/  HMMA.16816.F32.BF16 R88, R8.reuse, R12, R88 ;  /* 0x0000000c0858723c */ /* 0x040ff00000041858 */
[----:B------:R-:W-:Y:S01]  /*4500*/  HMMA.16816.F32.BF16 R112, R8, R24, R112 ;  /* 0x000000180870723c */ /* 0x000fe20000041870 */
[----:B-1----:R-:W-:-:S04]  /*4510*/  FFMA.FTZ R2, R168, c[0x0][0x23c], -R0 ;  /* 0x00008f00a8027a23 */ /* 0x002fc80000010800 */
[----:B------:R1:W2:Y:S03]  /*4520*/  MUFU.EX2 R206, R2 ;  /* 0x0000000200ce7308 */ /* 0x0002a60000000800 */
[C---:B------:R-:W-:Y:S08]  /*4530*/  HMMA.16816.F32.BF16 R68, R8.reuse, R22, R80 ;  /* 0x000000160844723c */ /* 0x040ff00000041850 */
[----:B------:R-:W-:Y:S01]  /*4540*/  HMMA.16816.F32.BF16 R84, R8, R18, R84 ;  /* 0x000000120854723c */ /* 0x000fe20000041854 */
[----:B-1----:R-:W-:-:S07]  /*4550*/  FFMA.FTZ R2, R201, c[0x0][0x23c], -R7 ;  /* 0x00008f00c9027a23 */ /* 0x002fce0000010807 */
[C---:B------:R-:W-:Y:S01]  /*4560*/  HMMA.16816.F32.BF16 R92, R8.reuse, R14, R92 ;  /* 0x0000000e085c723c */ /* 0x040fe2000004185c */
[----:B------:R-:W-:Y:S01]  /*4570*/  IMAD.MOV.U32 R201, RZ, RZ, R218 ;  /* 0x000000ffffc97224 */ /* 0x000fe200078e00da */
[----:B------:R1:W-:Y:S06]  /*4580*/  MUFU.EX2 R104, R2 ;  /* 0x0000000200687308 */ /* 0x0003ec0000000800 */
[----:B------:R-:W-:Y:S07]  /*4590*/  HMMA.16816.F32.BF16 R96, R8, R26, R96 ;  /* 0x0000001a0860723c */ /* 0x000fee0000041860 */
[----:B------:R-:W-:-:S02]  /*45a0*/  F2FP.BF16.PACK_AB R8, R72, R213 ;  /* 0x000000d54808723e */ /* 0x000fc400000010ff */
[----:B----4-:R-:W-:Y:S01]  /*45b0*/  F2FP.BF16.PACK_AB R9, R154, R162 ;  /* 0x000000a29a09723e */ /* 0x010fe200000010ff */
[--C-:B-1----:R-:W-:Y:S01]  /*45c0*/  FFMA.FTZ R2, R199, c[0x0][0x23c], -R7.reuse ;  /* 0x00008f00c7027a23 */ /* 0x102fe20000010807 */
[----:B------:R-:W-:Y:S02]  /*45d0*/  F2FP.BF16.PACK_AB R10, R205, R136 ;  /* 0x00000088cd0a723e */ /* 0x000fe400000010ff */
[----:B--2---:R-:W-:Y:S01]  /*45e0*/  F2FP.BF16.PACK_AB R11, R206, R208 ;  /* 0x000000d0ce0b723e */ /* 0x004fe200000010ff */
[----:B------:R1:W-:Y:S06]  /*45f0*/  MUFU.EX2 R170, R2 ;  /* 0x0000000200aa7308 */ /* 0x0003ec0000000800 */
[C---:B------:R-:W-:Y:S08]  /*4600*/  HMMA.16816.F32.BF16 R44, R8.reuse, R18, R40 ;  /* 0x00000012082c723c */ /* 0x040ff00000041828 */
[----:B------:R-:W-:Y:S01]  /*4610*/  HMMA.16816.F32.BF16 R40, R8, R12, R32 ;  /* 0x0000000c0828723c */ /* 0x000fe20000041820 */
[----:B-1----:R-:W-:-:S04]  /*4620*/  FFMA.FTZ R2, R158, c[0x0][0x23c], -R7 ;  /* 0x00008f009e027a23 */ /* 0x002fc80000010807 */
[----:B------:R1:W-:Y:S03]  /*4630*/  MUFU.EX2 R156, R2 ;  /* 0x00000002009c7308 */ /* 0x0003e60000000800 */
[C---:B------:R-:W-:Y:S08]  /*4640*/  HMMA.16816.F32.BF16 R80, R8.reuse, R20, R56 ;  /* 0x000000140850723c */ /* 0x040ff00000041838 */
[----:B------:R-:W-:Y:S01]  /*4650*/  HMMA.16816.F32.BF16 R52, R8, R22, R52 ;  /* 0x000000160834723c */ /* 0x000fe20000041834 */
[----:B------:R-:W2:Y:S01]  /*4660*/  LDSM.16.MT88.4 R20, [R224+0x9800] ;  /* 0x00980000e014783b */ /* 0x000ea20000004200 */
[----:B-1----:R-:W-:-:S06]  /*4670*/  FFMA.FTZ R2, R157, c[0x0][0x23c], -R7 ;  /* 0x00008f009d027a23 */ /* 0x002fcc0000010807 */
[C---:B------:R-:W-:Y:S01]  /*4680*/  HMMA.16816.F32.BF16 R48, R8.reuse, R16, R48 ;  /* 0x000000100830723c */ /* 0x040fe20000041830 */
[----:B------:R-:W1:Y:S01]  /*4690*/  LDSM.16.MT88.4 R16, [R227+0x9800] ;  /* 0x00980000e310783b */ /* 0x000e620000004200 */
[----:B------:R3:W-:Y:S06]  /*46a0*/  MUFU.EX2 R233, R2 ;  /* 0x0000000200e97308 */ /* 0x0007ec0000000800 */
[C---:B------:R-:W-:Y:S01]  /*46b0*/  HMMA.16816.F32.BF16 R36, R8.reuse, R14, R36 ;  /* 0x0000000e0824723c */ /* 0x040fe20000041824 */
[----:B------:R-:W4:Y:S07]  /*46c0*/  LDSM.16.MT88.4 R12, [R225+0x9800] ;  /* 0x00980000e10c783b */ /* 0x000f2e0000004200 */
[----:B------:R-:W-:Y:S01]  /*46d0*/  HMMA.16816.F32.BF16 R32, R8, R24, R60 ;  /* 0x000000180820723c */ /* 0x000fe2000004183c */
[----:B---3--:R-:W-:-:S04]  /*46e0*/  FFMA.FTZ R2, R197, c[0x0][0x23c], -R0 ;  /* 0x00008f00c5027a23 */ /* 0x008fc80000010800 */
[----:B------:R3:W-:Y:S03]  /*46f0*/  MUFU.EX2 R197, R2 ;  /* 0x0000000200c57308 */ /* 0x0007e60000000800 */
[----:B------:R-:W-:Y:S01]  /*4700*/  HMMA.16816.F32.BF16 R28, R8, R26, R28 ;  /* 0x0000001a081c723c */ /* 0x000fe2000004181c */
[----:B------:R-:W1:Y:S01]  /*4710*/  LDSM.16.MT88.4 R24, [R226+0x9800] ;  /* 0x00980000e218783b */ /* 0x000e620000004200 */
[----:B---3--:R-:W-:Y:S01]  /*4720*/  FFMA.FTZ R2, R183, c[0x0][0x23c], -R6 ;  /* 0x00008f00b7027a23 */ /* 0x008fe20000010806 */
[----:B------:R-:W-:-:S03]  /*4730*/  MOV R183, R214 ;  /* 0x000000d600b77202 */ /* 0x000fc60000000f00 */
[----:B------:R3:W-:Y:S02]  /*4740*/  MUFU.EX2 R199, R2 ;  /* 0x0000000200c77308 */ /* 0x0007e40000000800 */
[----:B---3--:R-:W-:Y:S02]  /*4750*/  FFMA.FTZ R2, R174, c[0x0][0x23c], -R6 ;  /* 0x00008f00ae027a23 */ /* 0x008fe40000010806 */
[----:B------:R-:W-:-:S04]  /*4760*/  IMAD.MOV.U32 R174, RZ, RZ, R246 ;  /* 0x000000ffffae7224 */ /* 0x000fc800078e00f6 */
[----:B------:R3:W1:Y:S02]  /*4770*/  MUFU.EX2 R159, R2 ;  /* 0x00000002009f7308 */ /* 0x0006640000000800 */
[----:B---3--:R-:W-:Y:S01]  /*4780*/  FFMA.FTZ R2, R146, c[0x0][0x23c], -R6 ;  /* 0x00008f0092027a23 */ /* 0x008fe20000010806 */
[----:B-1----:R-:W-:-:S05]  /*4790*/  F2FP.BF16.PACK_AB R8, R159, R199 ;  /* 0x000000c79f08723e */ /* 0x002fca00000010ff */
[----:B------:R1:W-:Y:S02]  /*47a0*/  MUFU.EX2 R237, R2 ;  /* 0x0000000200ed7308 */ /* 0x0003e40000000800 */
[----:B-1----:R-:W-:-:S06]  /*47b0*/  FFMA.FTZ R2, R138, c[0x0][0x23c], -R6 ;  /* 0x00008f008a027a23 */ /* 0x002fcc0000010806 */
[----:B------:R1:W3:Y:S02]  /*47c0*/  MUFU.EX2 R74, R2 ;  /* 0x00000002004a7308 */ /* 0x0002e40000000800 */
[----:B-1----:R-:W-:Y:S01]  /*47d0*/  FFMA.FTZ R2, R167, c[0x0][0x23c], -R5 ;  /* 0x00008f00a7027a23 */ /* 0x002fe20000010805 */
[----:B---3--:R-:W-:-:S05]  /*47e0*/  F2FP.BF16.PACK_AB R10, R74, R237 ;  /* 0x000000ed4a0a723e */ /* 0x008fca00000010ff */
[----:B------:R1:W-:Y:S02]  /*47f0*/  MUFU.EX2 R168, R2 ;  /* 0x0000000200a87308 */ /* 0x0003e40000000800 */
[----:B-1----:R-:W-:Y:S01]  /*4800*/  FFMA.FTZ R2, R166, c[0x0][0x23c], -R5 ;  /* 0x00008f00a6027a23 */ /* 0x002fe20000010805 */
[----:B------:R-:W-:-:S05]  /*4810*/  MOV R166, R104 ;  /* 0x0000006800a67202 */ /* 0x000fca0000000f00 */
[----:B------:R1:W3:Y:S02]  /*4820*/  MUFU.EX2 R157, R2 ;  /* 0x00000002009d7308 */ /* 0x0002e40000000800 */
[----:B-1----:R-:W-:Y:S01]  /*4830*/  FFMA.FTZ R2, R144, c[0x0][0x23c], -R5 ;  /* 0x00008f0090027a23 */ /* 0x002fe20000010805 */
[----:B---3--:R-:W-:Y:S02]  /*4840*/  F2FP.BF16.PACK_AB R9, R157, R168 ;  /* 0x000000a89d09723e */ /* 0x008fe400000010ff */
[----:B------:R-:W-:-:S03]  /*4850*/  MOV R144, R245 ;  /* 0x000000f500907202 */ /* 0x000fc60000000f00 */
[----:B------:R1:W-:Y:S02]  /*4860*/  MUFU.EX2 R239, R2 ;  /* 0x0000000200ef7308 */ /* 0x0003e40000000800 */
[----:B-1----:R-:W-:Y:S02]  /*4870*/  FFMA.FTZ R2, R139, c[0x0][0x23c], -R5 ;  /* 0x00008f008b027a23 */ /* 0x002fe40000010805 */
[----:B------:R-:W-:-:S04]  /*4880*/  IMAD.MOV.U32 R139, RZ, RZ, R223 ;  /* 0x000000ffff8b7224 */ /* 0x000fc800078e00df */
[----:B------:R1:W3:Y:S02]  /*4890*/  MUFU.EX2 R167, R2 ;  /* 0x0000000200a77308 */ /* 0x0002e40000000800 */
[----:B-1----:R-:W-:Y:S01]  /*48a0*/  FFMA.FTZ R2, R209, c[0x0][0x23c], -R0 ;  /* 0x00008f00d1027a23 */ /* 0x002fe20000010800 */
[----:B---3--:R-:W-:-:S05]  /*48b0*/  F2FP.BF16.PACK_AB R11, R167, R239 ;  /* 0x000000efa70b723e */ /* 0x008fca00000010ff */
[----:B------:R1:W3:Y:S02]  /*48c0*/  MUFU.EX2 R158, R2 ;  /* 0x00000002009e7308 */ /* 0x0002e40000000800 */
[C---:B--2---:R-:W-:Y:S08]  /*48d0*/  HMMA.16816.F32.BF16 R64, R8.reuse, R20, R64 ;  /* 0x000000140840723c */ /* 0x044ff00000041840 */
[----:B------:R-:W-:Y:S01]  /*48e0*/  HMMA.16816.F32.BF16 R60, R8, R22, R68 ;  /* 0x00000016083c723c */ /* 0x000fe20000041844 */
[----:B-1----:R-:W-:Y:S01]  /*48f0*/  FFMA.FTZ R2, R178, c[0x0][0x23c], -R0 ;  /* 0x00008f00b2027a23 */ /* 0x002fe20000010800 */
[----:B------:R-:W-:Y:S01]  /*4900*/  MOV R178, R4 ;  /* 0x0000000400b27202 */ /* 0x000fe20000000f00 */
[----:B------:R-:W-:-:S02]  /*4910*/  FFMA.FTZ R4, R152, c[0x0][0x23c], -R5 ;  /* 0x00008f0098047a23 */ /* 0x000fc40000010805 */
[----:B------:R1:W-:Y:S03]  /*4920*/  MUFU.EX2 R195, R2 ;  /* 0x0000000200c37308 */ /* 0x0003e60000000800 */
[C---:B------:R-:W-:Y:S08]  /*4930*/  HMMA.16816.F32.BF16 R56, R8.reuse, R16, R76 ;  /* 0x000000100838723c */ /* 0x040ff0000004184c */
[----:B------:R-:W-:Y:S01]  /*4940*/  HMMA.16816.F32.BF16 R84, R8, R18, R84 ;  /* 0x000000120854723c */ /* 0x000fe20000041854 */
[----:B-1----:R-:W-:-:S07]  /*4950*/  FFMA.FTZ R2, R177, c[0x0][0x23c], -R0 ;  /* 0x00008f00b1027a23 */ /* 0x002fce0000010800 */
[C---:B----4-:R-:W-:Y:S01]  /*4960*/  HMMA.16816.F32.BF16 R88, R8.reuse, R12, R88 ;  /* 0x0000000c0858723c */ /* 0x050fe20000041858 */
        /* <DEDUP_REMOVED lines=10> */
[----:B-1----:R-:W-:Y:S02]  /*4a10*/  FFMA.FTZ R2, R203, c[0x0][0x23c], -R7 ;  /* 0x00008f00cb027a23 */ /* 0x002fe40000010807 */
[----:B------:R-:W-:Y:S02]  /*4a20*/  IMAD.MOV.U32 R203, RZ, RZ, R137 ;  /* 0x000000ffffcb7224 */ /* 0x000fe400078e0089 */
        /* <DEDUP_REMOVED lines=8> */
[C---:B------:R-:W-:Y:S03]  /*4ab0*/  HMMA.16816.F32.BF16 R100, R8.reuse, R16, R48 ;  /* 0x000000100864723c */ /* 0x040fe60000041830 */
[----:B------:R3:W-:Y:S05]  /*4ac0*/  MUFU.EX2 R205, R4 ;  /* 0x0000000400cd7308 */ /* 0x0007ea0000000800 */
[----:B------:R-:W-:Y:S01]  /*4ad0*/  HMMA.16816.F32.BF16 R80, R8, R18, R44 ;  /* 0x000000120850723c */ /* 0x000fe2000004182c */
[----:B------:R-:W4:Y:S01]  /*4ae0*/  LDSM.16.MT88.4 R16, [R227+0xa000] ;  /* 0x00a00000e310783b */ /* 0x000f220000004200 */
[----:B--2---:R-:W-:-:S02]  /*4af0*/  FFMA.FTZ R2, R160, c[0x0][0x23c], -R7 ;  /* 0x00008f00a0027a23 */ /* 0x004fc40000010807 */
[----:B------:R-:W-:Y:S02]  /*4b00*/  IMAD.MOV.U32 R160, RZ, RZ, R206 ;  /* 0x000000ffffa07224 */ /* 0x000fe400078e00ce */
[----:B------:R2:W-:Y:S02]  /*4b10*/  MUFU.EX2 R165, R2 ;  /* 0x0000000200a57308 */ /* 0x0005e40000000800 */
[----:B------:R-:W-:Y:S01]  /*4b20*/  HMMA.16816.F32.BF16 R76, R8, R12, R40 ;  /* 0x0000000c084c723c */ /* 0x000fe20000041828 */
[----:B------:R-:W1:Y:S01]  /*4b30*/  LDSM.16.MT88.4 R12, [R225+0xa000] ;  /* 0x00a00000e10c783b */ /* 0x000e620000004200 */
[----:B---3--:R-:W-:-:S06]  /*4b40*/  FFMA.FTZ R4, R215, c[0x0][0x23c], -R0 ;  /* 0x00008f00d7047a23 */ /* 0x008fcc0000010800 */
[----:B------:R-:W-:Y:S01]  /*4b50*/  HMMA.16816.F32.BF16 R36, R8, R24, R32 ;  /* 0x000000180824723c */ /* 0x000fe20000041820 */
[----:B--2---:R-:W-:-:S07]  /*4b60*/  FFMA.FTZ R2, R200, c[0x0][0x23c], -R0 ;  /* 0x00008f00c8027a23 */ /* 0x004fce0000010800 */
[----:B------:R-:W-:Y:S01]  /*4b70*/  HMMA.16816.F32.BF16 R28, R8, R26, R28 ;  /* 0x0000001a081c723c */ /* 0x000fe2000004181c */
[----:B------:R-:W2:Y:S01]  /*4b80*/  LDSM.16.MT88.4 R24, [R226+0xa000] ;  /* 0x00a00000e218783b */ /* 0x000ea20000004200 */
[----:B------:R3:W-:Y:S02]  /*4b90*/  MUFU.EX2 R249, R2 ;  /* 0x0000000200f97308 */ /* 0x0007e40000000800 */
[----:B---3--:R-:W-:Y:S02]  /*4ba0*/  FFMA.FTZ R2, R194, c[0x0][0x23c], -R6 ;  /* 0x00008f00c2027a23 */ /* 0x008fe40000010806 */
[----:B------:R-:W-:-:S04]  /*4bb0*/  IMAD.MOV.U32 R194, RZ, RZ, R248 ;  /* 0x000000ffffc27224 */ /* 0x000fc800078e00f8 */
[----:B------:R3:W-:Y:S02]  /*4bc0*/  MUFU.EX2 R248, R2 ;  /* 0x0000000200f87308 */ /* 0x0007e40000000800 */
[----:B---3--:R-:W-:Y:S02]  /*4bd0*/  FFMA.FTZ R2, R185, c[0x0][0x23c], -R6 ;  /* 0x00008f00b9027a23 */ /* 0x008fe40000010806 */
[----:B------:R-:W-:-:S04]  /*4be0*/  IMAD.MOV.U32 R185, RZ, RZ, R163 ;  /* 0x000000ffffb97224 */ /* 0x000fc800078e00a3 */
[----:B------:R3:W1:Y:S02]  /*4bf0*/  MUFU.EX2 R250, R2 ;  /* 0x0000000200fa7308 */ /* 0x0006640000000800 */
[----:B---3--:R-:W-:Y:S01]  /*4c00*/  FFMA.FTZ R2, R153, c[0x0][0x23c], -R6 ;  /* 0x00008f0099027a23 */ /* 0x008fe20000010806 */
[----:B------:R-:W-:Y:S01]  /*4c10*/  MOV R153, R213 ;  /* 0x000000d500997202 */ /* 0x000fe20000000f00 */
[----:B------:R-:W-:Y:S01]  /*4c20*/  IMAD.MOV.U32 R213, RZ, RZ, R217 ;  /* 0x000000ffffd57224 */ /* 0x000fe200078e00d9 */
[----:B-1----:R-:W-:-:S03]  /*4c30*/  F2FP.BF16.PACK_AB R8, R250, R248 ;  /* 0x000000f8fa08723e */ /* 0x002fc600000010ff */
[----:B------:R1:W-:Y:S01]  /*4c40*/  MUFU.EX2 R251, R2 ;  /* 0x0000000200fb7308 */ /* 0x0003e20000000800 */
[----:B------:R-:W-:Y:S01]  /*4c50*/  MOV R200, R213 ;  /* 0x000000d500c87202 */ /* 0x000fe20000000f00 */
[----:B-1----:R-:W-:-:S06]  /*4c60*/  FFMA.FTZ R2, R147, c[0x0][0x23c], -R6 ;  /* 0x00008f0093027a23 */ /* 0x002fcc0000010806 */
[----:B------:R1:W3:Y:S02]  /*4c70*/  MUFU.EX2 R252, R2 ;  /* 0x0000000200fc7308 */ /* 0x0002e40000000800 */
[----:B-1----:R-:W-:Y:S01]  /*4c80*/  FFMA.FTZ R2, R176, c[0x0][0x23c], -R5 ;  /* 0x00008f00b0027a23 */ /* 0x002fe20000010805 */
[----:B---3--:R-:W-:-:S05]  /*4c90*/  F2FP.BF16.PACK_AB R10, R252, R251 ;  /* 0x000000fbfc0a723e */ /* 0x008fca00000010ff */
[----:B------:R1:W-:Y:S02]  /*4ca0*/  MUFU.EX2 R247, R2 ;  /* 0x0000000200f77308 */ /* 0x0003e40000000800 */
[----:B-1----:R-:W-:-:S06]  /*4cb0*/  FFMA.FTZ R2, R175, c[0x0][0x23c], -R5 ;  /* 0x00008f00af027a23 */ /* 0x002fcc0000010805 */
[----:B------:R1:W3:Y:S02]  /*4cc0*/  MUFU.EX2 R223, R2 ;  /* 0x0000000200df7308 */ /* 0x0002e40000000800 */
[----:B-1----:R-:W-:Y:S01]  /*4cd0*/  FFMA.FTZ R2, R151, c[0x0][0x23c], -R5 ;  /* 0x00008f0097027a23 */ /* 0x002fe20000010805 */
[----:B---3--:R-:W-:Y:S02]  /*4ce0*/  F2FP.BF16.PACK_AB R9, R223, R247 ;  /* 0x000000f7df09723e */ /* 0x008fe400000010ff */
[----:B------:R-:W-:-:S03]  /*4cf0*/  MOV R151, R160 ;  /* 0x000000a000977202 */ /* 0x000fc60000000f00 */
[----:B------:R1:W-:Y:S02]  /*4d00*/  MUFU.EX2 R245, R2 ;  /* 0x0000000200f57308 */ /* 0x0003e40000000800 */
[----:B-1----:R-:W-:Y:S02]  /*4d10*/  FFMA.FTZ R2, R150, c[0x0][0x23c], -R5 ;  /* 0x00008f0096027a23 */ /* 0x002fe40000010805 */
[----:B------:R-:W-:Y:S01]  /*4d20*/  IMAD.MOV.U32 R150, RZ, RZ, R164 ;  /* 0x000000ffff967224 */ /* 0x000fe200078e00a4 */
[----:B------:R-:W-:-:S03]  /*4d30*/  MOV R164, R162 ;  /* 0x000000a200a47202 */ /* 0x000fc60000000f00 */
[----:B------:R1:W3:Y:S02]  /*4d40*/  MUFU.EX2 R246, R2 ;  /* 0x0000000200f67308 */ /* 0x0002e40000000800 */
[----:B-1----:R-:W-:Y:S01]  /*4d50*/  FFMA.FTZ R2, R210, c[0x0][0x23c], -R0 ;  /* 0x00008f00d2027a23 */ /* 0x002fe20000010800 */
[----:B---3--:R-:W-:-:S05]  /*4d60*/  F2FP.BF16.PACK_AB R11, R246, R245 ;  /* 0x000000f5f60b723e */ /* 0x008fca00000010ff */
[----:B------:R1:W3:Y:S02]  /*4d70*/  MUFU.EX2 R218, R2 ;  /* 0x0000000200da7308 */ /* 0x0002e40000000800 */
[C---:B------:R-:W-:Y:S08]  /*4d80*/  HMMA.16816.F32.BF16 R64, R8.reuse, R20, R64 ;  /* 0x000000140840723c */ /* 0x040ff00000041840 */
[----:B------:R-:W-:Y:S01]  /*4d90*/  HMMA.16816.F32.BF16 R60, R8, R22, R60 ;  /* 0x00000016083c723c */ /* 0x000fe2000004183c */
[----:B-1----:R-:W-:-:S04]  /*4da0*/  FFMA.FTZ R2, R191, c[0x0][0x23c], -R0 ;  /* 0x00008f00bf027a23 */ /* 0x002fc80000010800 */
[----:B------:R1:W-:Y:S03]  /*4db0*/  MUFU.EX2 R217, R2 ;  /* 0x0000000200d97308 */ /* 0x0003e60000000800 */
[C---:B----4-:R-:W-:Y:S08]  /*4dc0*/  HMMA.16816.F32.BF16 R56, R8.reuse, R16, R56 ;  /* 0x000000100838723c */ /* 0x050ff00000041838 */
[----:B------:R-:W-:Y:S01]  /*4dd0*/  HMMA.16816.F32.BF16 R52, R8, R18, R84 ;  /* 0x000000120834723c */ /* 0x000fe20000041854 */
[----:B-1----:R-:W-:-:S07]  /*4de0*/  FFMA.FTZ R2, R190, c[0x0][0x23c], -R0 ;  /* 0x00008f00be027a23 */ /* 0x002fce0000010800 */
[C---:B------:R-:W-:Y:S01]  /*4df0*/  HMMA.16816.F32.BF16 R48, R8.reuse, R12, R88 ;  /* 0x0000000c0830723c */ /* 0x040fe20000041858 */
[----:B------:R1:W4:Y:S07]  /*4e00*/  MUFU.EX2 R214, R2 ;  /* 0x0000000200d67308 */ /* 0x00032e0000000800 */
[C---:B------:R-:W-:Y:S08]  /*4e10*/  HMMA.16816.F32.BF16 R44, R8.reuse, R14, R92 ;  /* 0x0000000e082c723c */ /* 0x040ff0000004185c */
[----:B--2---:R-:W-:Y:S01]  /*4e20*/  HMMA.16816.F32.BF16 R40, R8, R24, R112 ;  /* 0x000000180828723c */ /* 0x004fe20000041870 */
[----:B-1----:R-:W-:Y:S01]  /*4e30*/  FFMA.FTZ R2, R196, c[0x0][0x23c], -R6 ;  /* 0x00008f00c4027a23 */ /* 0x002fe20000010806 */
[----:B------:R-:W-:-:S05]  /*4e40*/  MOV R196, R203 ;  /* 0x000000cb00c47202 */ /* 0x000fca0000000f00 */
[----:B------:R-:W-:Y:S01]  /*4e50*/  MOV R114, R139 ;  /* 0x0000008b00727202 */ /* 0x000fe20000000f00 */
[----:B------:R-:W-:Y:S01]  /*4e60*/  HMMA.16816.F32.BF16 R32, R8, R26, R96 ;  /* 0x0000001a0820723c */ /* 0x000fe20000041860 */
[----:B------:R-:W-:Y:S01]  /*4e70*/  MOV R113, R161 ;  /* 0x000000a100717202 */ /* 0x000fe20000000f00 */
[----:B------:R-:W-:Y:S02]  /*4e80*/  FFMA.FTZ R115, R119, c[0x0][0x23c], -R7 ;  /* 0x00008f0077737a23 */ /* 0x000fe40000010807 */
[----:B------:R-:W-:Y:S02]  /*4e90*/  FFMA.FTZ R119, R130, c[0x0][0x23c], -R0 ;  /* 0x00008f0082777a23 */ /* 0x000fe40000010800 */
[----:B------:R-:W-:Y:S01]  /*4ea0*/  MUFU.EX2 R130, R4 ;  /* 0x0000000400827308 */ /* 0x000fe20000000800 */
[----:B------:R-:W-:Y:S01]  /*4eb0*/  F2FP.BF16.PACK_AB R8, R146, R138 ;  /* 0x0000008a9208723e */ /* 0x000fe200000010ff */
[----:B------:R-:W-:Y:S01]  /*4ec0*/  FFMA.FTZ R112, R124, c[0x0][0x23c], -R5 ;  /* 0x00008f007c707a23 */ /* 0x000fe20000010805 */
[----:B---3--:R-:W-:-:S02]  /*4ed0*/  F2FP.BF16.PACK_AB R9, R218, R249 ;  /* 0x000000f9da09723e */ /* 0x008fc400000010ff */
[----:B------:R-:W-:Y:S02]  /*4ee0*/  F2FP.BF16.PACK_AB R10, R165, R177 ;  /* 0x000000b1a50a723e */ /* 0x000fe400000010ff */
[----:B----4-:R-:W-:-:S07]  /*4ef0*/  F2FP.BF16.PACK_AB R11, R214, R217 ;  /* 0x000000d9d60b723e */ /* 0x010fce00000010ff */
[C---:B------:R-:W-:Y:S08]  /*4f00*/  HMMA.16816.F32.BF16 R92, R8.reuse, R18, R80 ;  /* 0x00000012085c723c */ /* 0x040ff00000041850 */
[C---:B------:R-:W-:Y:S08]  /*4f10*/  HMMA.16816.F32.BF16 R80, R8.reuse, R14, R68 ;  /* 0x0000000e0850723c */ /* 0x040ff00000041844 */
[C---:B------:R-:W-:Y:S07]  /*4f20*/  HMMA.16816.F32.BF16 R68, R8.reuse, R24, R36 ;  /* 0x000000180844723c */ /* 0x040fee0000041824 */
[----:B------:R-:W-:Y:S01]  /*4f30*/  IMAD.MOV.U32 R39, RZ, RZ, R144 ;  /* 0x000000ffff277224 */ /* 0x000fe200078e0090 */
[C---:B------:R-:W-:Y:S01]  /*4f40*/  HMMA.16816.F32.BF16 R88, R8.reuse, R20, R108 ;  /* 0x000000140858723c */ /* 0x040fe2000004186c */
[----:B------:R-:W-:Y:S01]  /*4f50*/  IMAD.MOV.U32 R144, RZ, RZ, R208 ;  /* 0x000000ffff907224 */ /* 0x000fe200078e00d0 */
[----:B------:R-:W-:Y:S01]  /*4f60*/  MOV R36, R174 ;  /* 0x000000ae00247202 */ /* 0x000fe20000000f00 */
[----:B------:R1:W-:Y:S01]  /*4f70*/  MUFU.EX2 R208, R2 ;  /* 0x0000000200d07308 */ /* 0x0003e20000000800 */
[----:B------:R-:W-:Y:S01]  /*4f80*/  IMAD.MOV.U32 R174, RZ, RZ, R204 ;  /* 0x000000ffffae7224 */ /* 0x000fe200078e00cc */
[----:B------:R-:W-:Y:S01]  /*4f90*/  MOV R38, R167 ;  /* 0x000000a700267202 */ /* 0x000fe20000000f00 */
[----:B------:R-:W-:Y:S01]  /*4fa0*/  IMAD.MOV.U32 R37, RZ, RZ, R138 ;  /* 0x000000ffff257224 */ /* 0x000fe200078e008a */
[----:B------:R-:W-:Y:S01]  /*4fb0*/  MOV R167, R136 ;  /* 0x0000008800a77202 */ /* 0x000fe20000000f00 */
[----:B------:R-:W-:Y:S01]  /*4fc0*/  HMMA.16816.F32.BF16 R96, R8, R22, R104 ;  /* 0x000000160860723c */ /* 0x000fe20000041868 */
[----:B------:R-:W2:Y:S01]  /*4fd0*/  LDSM.16.MT88.4 R20, [R224+0xa800] ;  /* 0x00a80000e014783b */ /* 0x000ea20000004200 */
[----:B------:R-:W-:Y:S01]  /*4fe0*/  FFMA.FTZ R108, R123, c[0x0][0x23c], -R6 ;  /* 0x00008f007b6c7a23 */ /* 0x000fe20000010806 */
[----:B------:R-:W-:Y:S01]  /*4ff0*/  MOV R152, R167 ;  /* 0x000000a700987202 */ /* 0x000fe20000000f00 */
[--C-:B------:R-:W-:Y:S01]  /*5000*/  FFMA.FTZ R109, R129, c[0x0][0x23c], -R5.reuse ;  /* 0x00008f00816d7a23 */ /* 0x100fe20000010805 */
[----:B------:R-:W-:Y:S01]  /*5010*/  MOV R167, R172 ;  /* 0x000000ac00a77202 */ /* 0x000fe20000000f00 */
[----:B------:R-:W-:-:S02]  /*5020*/  FFMA.FTZ R110, R128, c[0x0][0x23c], -R5 ;  /* 0x00008f00806e7a23 */ /* 0x000fc40000010805 */
[----:B------:R-:W-:Y:S01]  /*5030*/  HMMA.16816.F32.BF16 R100, R8, R16, R100 ;  /* 0x000000100864723c */ /* 0x000fe20000041864 */
[----:B------:R-:W3:Y:S01]  /*5040*/  LDSM.16.MT88.4 R16, [R227+0xa800] ;  /* 0x00a80000e310783b */ /* 0x000ee20000004200 */
[----:B------:R-:W-:Y:S02]  /*5050*/  FFMA.FTZ R111, R125, c[0x0][0x23c], -R5 ;  /* 0x00008f007d6f7a23 */ /* 0x000fe40000010805 */
[----:B-1----:R-:W-:-:S04]  /*5060*/  FFMA.FTZ R2, R189, c[0x0][0x23c], -R6 ;  /* 0x00008f00bd027a23 */ /* 0x002fc80000010806 */
[----:B------:R1:W4:Y:S01]  /*5070*/  MUFU.EX2 R209, R2 ;  /* 0x0000000200d17308 */ /* 0x0003220000000800 */
[C---:B------:R-:W-:Y:S01]  /*5080*/  HMMA.16816.F32.BF16 R84, R8.reuse, R12, R76 ;  /* 0x0000000c0854723c */ /* 0x040fe2000004184c */
[----:B------:R-:W-:Y:S07]  /*5090*/  LDSM.16.MT88.4 R12, [R225+0xa800] ;  /* 0x00a80000e10c783b */ /* 0x000fee0000004200 */
[----:B------:R-:W-:Y:S01]  /*50a0*/  HMMA.16816.F32.BF16 R76, R8, R26, R28 ;  /* 0x0000001a084c723c */ /* 0x000fe2000004181c */
[----:B------:R-:W2:Y:S01]  /*50b0*/  LDSM.16.MT88.4 R24, [R226+0xa800] ;  /* 0x00a80000e218783b */ /* 0x000ea20000004200 */
[----:B-1----:R-:W-:-:S05]  /*50c0*/  FFMA.FTZ R2, R155, c[0x0][0x23c], -R6 ;  /* 0x00008f009b027a23 */ /* 0x002fca0000010806 */
[----:B----4-:R-:W-:Y:S01]  /*50d0*/  F2FP.BF16.PACK_AB R8, R209, R208 ;  /* 0x000000d0d108723e */ /* 0x010fe200000010ff */
[----:B------:R-:W-:Y:S01]  /*50e0*/  FFMA.FTZ R30, R193, c[0x0][0x23c], -R7 ;  /* 0x00008f00c11e7a23 */ /* 0x000fe20000010807 */
[----:B------:R1:W-:Y:S01]  /*50f0*/  MUFU.EX2 R210, R2 ;  /* 0x0000000200d27308 */ /* 0x0003e20000000800 */
[----:B------:R-:W-:Y:S02]  /*5100*/  IMAD.MOV.U32 R155, RZ, RZ, R177 ;  /* 0x000000ffff9b7224 */ /* 0x000fe400078e00b1 */
[--C-:B------:R-:W-:Y:S02]  /*5110*/  FFMA.FTZ R31, R127, c[0x0][0x23c], -R6.reuse ;  /* 0x00008f007f1f7a23 */ /* 0x100fe40000010806 */
[--C-:B------:R-:W-:Y:S02]  /*5120*/  FFMA.FTZ R28, R132, c[0x0][0x23c], -R5.reuse ;  /* 0x00008f00841c7a23 */ /* 0x100fe40000010805 */
[----:B------:R-:W-:Y:S02]  /*5130*/  FFMA.FTZ R29, R131, c[0x0][0x23c], -R5 ;  /* 0x00008f00831d7a23 */ /* 0x000fe40000010805 */
[----:B-1----:R-:W-:Y:S01]  /*5140*/  FFMA.FTZ R2, R149, c[0x0][0x23c], -R6 ;  /* 0x00008f0095027a23 */ /* 0x002fe20000010806 */
[----:B------:R-:W-:-:S03]  /*5150*/  MOV R149, R178 ;  /* 0x000000b200957202 */ /* 0x000fc60000000f00 */
[----:B------:R1:W4:Y:S02]  /*5160*/  MUFU.EX2 R213, R2 ;  /* 0x0000000200d57308 */ /* 0x0003240000000800 */
[----:B-1----:R-:W-:Y:S01]  /*5170*/  FFMA.FTZ R2, R182, c[0x0][0x23c], -R5 ;  /* 0x00008f00b6027a23 */ /* 0x002fe20000010805 */
[----:B----4-:R-:W-:Y:S01]  /*5180*/  F2FP.BF16.PACK_AB R10, R213, R210 ;  /* 0x000000d2d50a723e */ /* 0x010fe200000010ff */
[----:B------:R-:W-:-:S04]  /*5190*/  IMAD.MOV.U32 R182, RZ, RZ, R144 ;  /* 0x000000ffffb67224 */ /* 0x000fc800078e0090 */
[----:B------:R1:W-:Y:S02]  /*51a0*/  MUFU.EX2 R206, R2 ;  /* 0x0000000200ce7308 */ /* 0x0003e40000000800 */
[----:B-1----:R-:W-:-:S06]  /*51b0*/  FFMA.FTZ R2, R179, c[0x0][0x23c], -R5 ;  /* 0x00008f00b3027a23 */ /* 0x002fcc0000010805 */
[----:B------:R1:W4:Y:S02]  /*51c0*/  MUFU.EX2 R207, R2 ;  /* 0x0000000200cf7308 */ /* 0x0003240000000800 */
[----:B-1----:R-:W-:Y:S01]  /*51d0*/  FFMA.FTZ R2, R145, c[0x0][0x23c], -R5 ;  /* 0x00008f0091027a23 */ /* 0x002fe20000010805 */
[----:B----4-:R-:W-:-:S05]  /*51e0*/  F2FP.BF16.PACK_AB R9, R207, R206 ;  /* 0x000000cecf09723e */ /* 0x010fca00000010ff */
[----:B------:R-:W1:Y:S02]  /*51f0*/  MUFU.EX2 R204, R2 ;  /* 0x0000000200cc7308 */ /* 0x000e640000000800 */
[----:B-1----:R-:W-:Y:S01]  /*5200*/  F2FP.BF16.PACK_AB R11, R205, R204 ;  /* 0x000000cccd0b723e */ /* 0x002fe200000010ff */
[----:B------:R-:W-:-:S06]  /*5210*/  FFMA.FTZ R2, R222, c[0x0][0x23c], -R7 ;  /* 0x00008f00de027a23 */ /* 0x000fcc0000010807 */
[C---:B--2---:R-:W-:Y:S07]  /*5220*/  HMMA.16816.F32.BF16 R136, R8.reuse, R20, R64 ;  /* 0x000000140888723c */ /* 0x044fee0000041840 */
[----:B------:R-:W-:Y:S01]  /*5230*/  MOV R66, R146 ;  /* 0x0000009200427202 */ /* 0x000fe20000000f00 */
[----:B---3--:R-:W-:Y:S01]  /*5240*/  HMMA.16816.F32.BF16 R160, R8, R18, R52 ;  /* 0x0000001208a0723c */ /* 0x008fe20000041834 */
[----:B------:R-:W-:Y:S01]  /*5250*/  MOV R64, R183 ;  /* 0x000000b700407202 */ /* 0x000fe20000000f00 */
[----:B------:R-:W-:-:S02]  /*5260*/  IMAD.MOV.U32 R65, RZ, RZ, R174 ;  /* 0x000000ffff417224 */ /* 0x000fc400078e00ae */
[----:B------:R-:W-:Y:S02]  /*5270*/  IMAD.MOV.U32 R67, RZ, RZ, R200 ;  /* 0x000000ffff437224 */ /* 0x000fe400078e00c8 */
[----:B------:R1:W-:Y:S01]  /*5280*/  MUFU.EX2 R200, R2 ;  /* 0x0000000200c87308 */ /* 0x0003e20000000800 */
[----:B------:R-:W-:Y:S01]  /*5290*/  IMAD.MOV.U32 R55, RZ, RZ, R202 ;  /* 0x000000ffff377224 */ /* 0x000fe200078e00ca */
[----:B------:R-:W-:Y:S01]  /*52a0*/  HMMA.16816.F32.BF16 R144, R8, R22, R60 ;  /* 0x000000160890723c */ /* 0x000fe2000004183c */
[----:B------:R-:W-:Y:S02]  /*52b0*/  IMAD.MOV.U32 R183, RZ, RZ, R188 ;  /* 0x000000ffffb77224 */ /* 0x000fe400078e00bc */
[----:B------:R-:W-:-:S04]  /*52c0*/  FADD.FTZ R113, R113, R55 ;  /* 0x0000003771717221 */ /* 0x000fc80000010000 */
[----:B------:R-:W-:Y:S01]  /*52d0*/  MOV R63, R158 ;  /* 0x0000009e003f7202 */ /* 0x000fe20000000f00 */
[----:B------:R-:W-:Y:S01]  /*52e0*/  IMAD.MOV.U32 R62, RZ, RZ, R159 ;  /* 0x000000ffff3e7224 */ /* 0x000fe200078e009f */
[----:B------:R-:W-:Y:S01]  /*52f0*/  MOV R61, R157 ;  /* 0x0000009d003d7202 */ /* 0x000fe20000000f00 */
[----:B------:R-:W-:Y:S01]  /*5300*/  HMMA.16816.F32.BF16 R188, R8, R24, R40 ;  /* 0x0000001808bc723c */ /* 0x000fe20000041828 */
[----:B------:R-:W-:Y:S01]  /*5310*/  MOV R60, R156 ;  /* 0x0000009c003c7202 */ /* 0x000fe20000000f00 */
[----:B-1----:R-:W-:-:S05]  /*5320*/  FFMA.FTZ R2, R221, c[0x0][0x23c], -R7 ;  /* 0x00008f00dd027a23 */ /* 0x002fca0000010807 */
[----:B------:R-:W-:Y:S01]  /*5330*/  FFMA.FTZ R42, R187, c[0x0][0x23c], -R7 ;  /* 0x00008f00bb2a7a23 */ /* 0x000fe20000010807 */
[C---:B------:R-:W-:Y:S01]  /*5340*/  HMMA.16816.F32.BF16 R156, R8.reuse, R16, R56 ;  /* 0x00000010089c723c */ /* 0x040fe20000041838 */
[--C-:B------:R-:W-:Y:S02]  /*5350*/  FFMA.FTZ R43, R184, c[0x0][0x23c], -R0.reuse ;  /* 0x00008f00b82b7a23 */ /* 0x100fe40000010800 */
[--C-:B------:R-:W-:Y:S02]  /*5360*/  FFMA.FTZ R41, R143, c[0x0][0x23c], -R0.reuse ;  /* 0x00008f008f297a23 */ /* 0x100fe40000010800 */
[----:B------:R-:W-:Y:S02]  /*5370*/  FFMA.FTZ R40, R140, c[0x0][0x23c], -R0 ;  /* 0x00008f008c287a23 */ /* 0x000fe40000010800 */
[----:B------:R-:W-:Y:S01]  /*5380*/  MOV R56, R173 ;  /* 0x000000ad00387202 */ /* 0x000fe20000000f00 */
[----:B------:R-:W-:Y:S01]  /*5390*/  IMAD.MOV.U32 R59, RZ, RZ, R201 ;  /* 0x000000ffff3b7224 */ /* 0x000fe200078e00c9 */
[----:B------:R-:W-:Y:S01]  /*53a0*/  MOV R58, R134 ;  /* 0x00000086003a7202 */ /* 0x000fe20000000f00 */
[----:B------:R1:W2:Y:S01]  /*53b0*/  MUFU.EX2 R201, R2 ;  /* 0x0000000200c97308 */ /* 0x0002a20000000800 */
[----:B------:R-:W-:Y:S01]  /*53c0*/  MOV R57, R133 ;  /* 0x0000008500397202 */ /* 0x000fe20000000f00 */
[----:B------:R-:W-:Y:S01]  /*53d0*/  HMMA.16816.F32.BF16 R172, R8, R12, R48 ;  /* 0x0000000c08ac723c */ /* 0x000fe20000041830 */
[----:B------:R-:W-:-:S02]  /*53e0*/  MOV R55, R56 ;  /* 0x0000003800377202 */ /* 0x000fc40000000f00 */
[----:B------:R-:W-:Y:S01]  /*53f0*/  MOV R56, R57 ;  /* 0x0000003900387202 */ /* 0x000fe20000000f00 */
[----:B------:R-:W-:Y:S01]  /*5400*/  IMAD.MOV.U32 R57, RZ, RZ, R58 ;  /* 0x000000ffff397224 */ /* 0x000fe200078e003a */
[----:B------:R-:W-:Y:S02]  /*5410*/  MOV R58, R59 ;  /* 0x0000003b003a7202 */ /* 0x000fe40000000f00 */
[----:B------:R-:W-:Y:S01]  /*5420*/  MOV R59, R60 ;  /* 0x0000003c003b7202 */ /* 0x000fe20000000f00 */
[----:B------:R-:W-:Y:S01]  /*5430*/  IMAD.MOV.U32 R60, RZ, RZ, R61 ;  /* 0x000000ffff3c7224 */ /* 0x000fe200078e003d */
[----:B------:R-:W-:Y:S01]  /*5440*/  MOV R61, R62 ;  /* 0x0000003e003d7202 */ /* 0x000fe20000000f00 */
[--C-:B------:R-:W-:Y:S01]  /*5450*/  FFMA.FTZ R50, R148, c[0x0][0x23c], -R7.reuse ;  /* 0x00008f0094327a23 */ /* 0x100fe20000010807 */
[----:B------:R-:W-:Y:S01]  /*5460*/  MOV R62, R63 ;  /* 0x0000003f003e7202 */ /* 0x000fe20000000f00 */
[----:B------:R-:W-:Y:S01]  /*5470*/  IMAD.MOV.U32 R63, RZ, RZ, R64 ;  /* 0x000000ffff3f7224 */ /* 0x000fe200078e0040 */
[----:B------:R-:W-:Y:S01]  /*5480*/  MOV R64, R65 ;  /* 0x0000004100407202 */ /* 0x000fe20000000f00 */
[----:B-1----:R-:W-:Y:S01]  /*5490*/  FFMA.FTZ R2, R216, c[0x0][0x23c], -R7 ;  /* 0x00008f00d8027a23 */ /* 0x002fe20000010807 */
[----:B------:R-:W-:Y:S01]  /*54a0*/  MOV R65, R66 ;  /* 0x0000004200417202 */ /* 0x000fe20000000f00 */
[----:B------:R-:W-:Y:S01]  /*54b0*/  IMAD.MOV.U32 R66, RZ, RZ, R67 ;  /* 0x000000ffff427224 */ /* 0x000fe200078e0043 */
[----:B------:R-:W-:Y:S01]  /*54c0*/  MOV R67, R36 ;  /* 0x0000002400437202 */ /* 0x000fe20000000f00 */
[----:B------:R1:W-:Y:S01]  /*54d0*/  MUFU.EX2 R203, R2 ;  /* 0x0000000200cb7308 */ /* 0x0003e20000000800 */
[----:B------:R-:W-:Y:S01]  /*54e0*/  MOV R36, R37 ;  /* 0x0000002500247202 */ /* 0x000fe20000000f00 */
[----:B------:R-:W-:Y:S01]  /*54f0*/  IMAD.MOV.U32 R37, RZ, RZ, R38 ;  /* 0x000000ffff257224 */ /* 0x000fe200078e0026 */
[----:B------:R-:W-:Y:S01]  /*5500*/  MOV R38, R39 ;  /* 0x0000002700267202 */ /* 0x000fe20000000f00 */
[--C-:B------:R-:W-:Y:S01]  /*5510*/  FFMA.FTZ R49, R142, c[0x0][0x23c], -R7.reuse ;  /* 0x00008f008e317a23 */ /* 0x100fe20000010807 */
[----:B------:R-:W-:Y:S01]  /*5520*/  MOV R39, R114 ;  /* 0x0000007200277202 */ /* 0x000fe20000000f00 */
[----:B------:R-:W-:Y:S01]  /*5530*/  FADD.FTZ R114, R244, R234 ;  /* 0x000000eaf4727221 */ /* 0x000fe20000010000 */
[C---:B------:R-:W-:Y:S01]  /*5540*/  HMMA.16816.F32.BF16 R176, R8.reuse, R14, R44 ;  /* 0x0000000e08b0723c */ /* 0x040fe2000004182c */
[----:B------:R-:W3:Y:S01]  /*5550*/  LDL.LU R234, [R1+0xe0] ;  /* 0x0000e00001ea7983 */ /* 0x000ee20000300800 */
[----:B------:R-:W-:Y:S01]  /*5560*/  FFMA.FTZ R48, R192, c[0x0][0x23c], -R0 ;  /* 0x00008f00c0307a23 */ /* 0x000fe20000010800 */
[----:B--2---:R-:W-:Y:S01]  /*5570*/  F2FP.BF16.PACK_AB R4, R201, R200 ;  /* 0x000000c8c904723e */ /* 0x004fe200000010ff */
[----:B------:R-:W-:Y:S01]  /*5580*/  FFMA.FTZ R51, R126, c[0x0][0x23c], -R6 ;  /* 0x00008f007e337a23 */ /* 0x000fe20000010806 */
[----:B------:R-:W2:Y:S03]  /*5590*/  LDL.LU R244, [R1+0xdc] ;  /* 0x0000dc0001f47983 */ /* 0x000ea60000300800 */
[----:B------:R-:W-:Y:S01]  /*55a0*/  HMMA.16816.F32.BF16 R104, R8, R26, R32 ;  /* 0x0000001a0868723c */ /* 0x000fe20000041820 */
[----:B-1----:R-:W-:-:S02]  /*55b0*/  FFMA.FTZ R2, R212, c[0x0][0x23c], -R7 ;  /* 0x00008f00d4027a23 */ /* 0x002fc40000010807 */
[----:B------:R-:W-:Y:S02]  /*55c0*/  FFMA.FTZ R7, R219, c[0x0][0x23c], -R0 ;  /* 0x00008f00db077a23 */ /* 0x000fe40000010800 */
[----:B------:R1:W4:Y:S02]  /*55d0*/  MUFU.EX2 R202, R2 ;  /* 0x0000000200ca7308 */ /* 0x0003240000000800 */
[--C-:B------:R-:W-:Y:S02]  /*55e0*/  FFMA.FTZ R11, R186, c[0x0][0x23c], -R6.reuse ;  /* 0x00008f00ba0b7a23 */ /* 0x100fe40000010806 */
[--C-:B------:R-:W-:Y:S02]  /*55f0*/  FFMA.FTZ R10, R180, c[0x0][0x23c], -R6.reuse ;  /* 0x00008f00b40a7a23 */ /* 0x100fe40000010806 */
[--C-:B------:R-:W-:Y:S02]  /*5600*/  FFMA.FTZ R9, R141, c[0x0][0x23c], -R6.reuse ;  /* 0x00008f008d097a23 */ /* 0x100fe40000010806 */
[----:B------:R-:W-:Y:S01]  /*5610*/  MUFU.EX2 R133, R7 ;  /* 0x0000000700857308 */ /* 0x000fe20000000800 */
[----:B------:R-:W-:-:S02]  /*5620*/  FFMA.FTZ R8, R135, c[0x0][0x23c], -R6 ;  /* 0x00008f0087087a23 */ /* 0x000fc40000010806 */
[----:B-1----:R-:W-:-:S05]  /*5630*/  FFMA.FTZ R2, R220, c[0x0][0x23c], -R0 ;  /* 0x00008f00dc027a23 */ /* 0x002fca0000010800 */
[----:B------:R1:W1:Y:S02]  /*5640*/  MUFU.EX2 R134, R2 ;  /* 0x0000000200867308 */ /* 0x0002640000000800 */
[----:B-1----:R-:W-:Y:S01]  /*5650*/  FFMA.FTZ R2, R211, c[0x0][0x23c], -R0 ;  /* 0x00008f00d3027a23 */ /* 0x002fe20000010800 */
[----:B----4-:R-:W-:Y:S01]  /*5660*/  F2FP.BF16.PACK_AB R6, R202, R203 ;  /* 0x000000cbca06723e */ /* 0x010fe200000010ff */
[----:B------:R-:W-:-:S04]  /*5670*/  FFMA.FTZ R0, R169, c[0x0][0x23c], -R5 ;  /* 0x00008f00a9007a23 */ /* 0x000fc80000010805 */
[----:B------:R1:W4:Y:S01]  /*5680*/  MUFU.EX2 R123, R2 ;  /* 0x00000002007b7308 */ /* 0x0003220000000800 */
        /* <DEDUP_REMOVED lines=9> */
[----:B-1----:R-:W-:Y:S01]  /*5720*/  FFMA.FTZ R2, R181, c[0x0][0x23c], -R5 ;  /* 0x00008f00b5027a23 */ /* 0x002fe20000010805 */
[----:B------:R-:W-:-:S02]  /*5730*/  F2FP.BF16.PACK_AB R5, R133, R134 ;  /* 0x000000868505723e */ /* 0x000fc400000010ff */
[----:B----4-:R-:W-:Y:S01]  /*5740*/  F2FP.BF16.PACK_AB R7, R123, R130 ;  /* 0x000000827b07723e */ /* 0x010fe200000010ff */
[----:B------:R-:W-:Y:S01]  /*5750*/  IMAD.MOV.U32 R184, RZ, RZ, R58 ;  /* 0x000000ffffb87224 */ /* 0x000fe200078e003a */
[----:B------:R-:W-:Y:S01]  /*5760*/  MOV R193, R62 ;  /* 0x0000003e00c17202 */ /* 0x000fe20000000f00 */
[----:B------:R-:W-:Y:S01]  /*5770*/  IMAD.MOV.U32 R187, RZ, RZ, R61 ;  /* 0x000000ffffbb7224 */ /* 0x000fe200078e003d */
[----:B------:R-:W-:Y:S01]  /*5780*/  MOV R216, R63 ;  /* 0x0000003f00d87202 */ /* 0x000fe20000000f00 */
[----:B------:R-:W-:Y:S01]  /*5790*/  IMAD.MOV.U32 R221, RZ, RZ, R64 ;  /* 0x000000ffffdd7224 */ /* 0x000fe200078e0040 */
[----:B------:R-:W-:Y:S01]  /*57a0*/  MOV R222, R65 ;  /* 0x0000004100de7202 */ /* 0x000fe20000000f00 */
[----:B------:R-:W-:Y:S01]  /*57b0*/  HMMA.16816.F32.BF16 R56, R4, R22, R96 ;  /* 0x000000160438723c */ /* 0x000fe20000041860 */
[----:B------:R-:W-:Y:S02]  /*57c0*/  MOV R212, R36 ;  /* 0x0000002400d47202 */ /* 0x000fe40000000f00 */
[----:B------:R-:W-:-:S02]  /*57d0*/  MOV R220, R37 ;  /* 0x0000002500dc7202 */ /* 0x000fc40000000f00 */
[----:B------:R-:W-:-:S03]  /*57e0*/  MOV R140, R39 ;  /* 0x00000027008c7202 */ /* 0x000fc60000000f00 */
[----:B------:R-:W-:Y:S01]  /*57f0*/  HMMA.16816.F32.BF16 R64, R4, R20, R88 ;  /* 0x000000140440723c */ /* 0x000fe20000041858 */
[----:B------:R-:W-:Y:S01]  /*5800*/  MOV R192, R153 ;  /* 0x0000009900c07202 */ /* 0x000fe20000000f00 */
[----:B------:R-:W1:Y:S01]  /*5810*/  LDSM.16.MT88.4 R20, [R224+0xb000] ;  /* 0x00b00000e014783b */ /* 0x000e620000004200 */
[----:B------:R-:W-:-:S03]  /*5820*/  MOV R194, R237 ;  /* 0x000000ed00c27202 */ /* 0x000fc60000000f00 */
[----:B------:R-:W4:Y:S02]  /*5830*/  LDL.LU R237, [R1+0xd8] ;  /* 0x0000d80001ed7983 */ /* 0x000f240000300800 */
[C---:B------:R-:W-:Y:S08]  /*5840*/  HMMA.16816.F32.BF16 R44, R4.reuse, R16, R100 ;  /* 0x00000010042c723c */ /* 0x040ff00000041864 */
[C---:B------:R-:W-:Y:S08]  /*5850*/  HMMA.16816.F32.BF16 R36, R4.reuse, R18, R92 ;  /* 0x000000120424723c */ /* 0x040ff0000004185c */
[C---:B------:R-:W-:Y:S08]  /*5860*/  HMMA.16816.F32.BF16 R32, R4.reuse, R12, R84 ;  /* 0x0000000c0420723c */ /* 0x040ff00000041854 */
[C---:B------:R-:W-:Y:S08]  /*5870*/  HMMA.16816.F32.BF16 R52, R4.reuse, R14, R80 ;  /* 0x0000000e0434723c */ /* 0x040ff00000041850 */
[C---:B------:R-:W-:Y:S08]  /*5880*/  HMMA.16816.F32.BF16 R68, R4.reuse, R24, R68 ;  /* 0x000000180444723c */ /* 0x040ff00000041844 */
[----:B------:R-:W-:Y:S01]  /*5890*/  HMMA.16816.F32.BF16 R60, R4, R26, R76 ;  /* 0x0000001a043c723c */ /* 0x000fe2000004184c */
[----:B--2---:R-:W-:-:S06]  /*58a0*/  MOV R153, R244 ;  /* 0x000000f400997202 */ /* 0x004fcc0000000f00 */
[----:B------:R-:W-:Y:S01]  /*58b0*/  FADD.FTZ R5, R180, R141 ;  /* 0x0000008db4057221 */ /* 0x000fe20000010000 */
[----:B------:R-:W-:Y:S01]  /*58c0*/  MOV R141, R140 ;  /* 0x0000008c008d7202 */ /* 0x000fe20000000f00 */
[----:B------:R-:W-:Y:S01]  /*58d0*/  IMAD.MOV.U32 R180, RZ, RZ, R186 ;  /* 0x000000ffffb47224 */ /* 0x000fe200078e00ba */
[----:B------:R-:W-:Y:S01]  /*58e0*/  MOV R186, R143 ;  /* 0x0000008f00ba7202 */ /* 0x000fe20000000f00 */
[----:B------:R-:W-:Y:S01]  /*58f0*/  IMAD.MOV.U32 R140, RZ, RZ, R211 ;  /* 0x000000ffff8c7224 */ /* 0x000fe200078e00d3 */
[----:B------:R-:W-:Y:S01]  /*5900*/  MOV R143, R215 ;  /* 0x000000d7008f7202 */ /* 0x000fe20000000f00 */
[----:B------:R-:W2:Y:S01]  /*5910*/  LDL.LU R244, [R1+0xd4] ;  /* 0x0000d40001f47983 */ /* 0x000ea20000300800 */
[----:B------:R-:W-:Y:S01]  /*5920*/  MOV R211, R219 ;  /* 0x000000db00d37202 */ /* 0x000fe20000000f00 */
[----:B------:R-:W-:Y:S01]  /*5930*/  IMAD.MOV.U32 R215, RZ, RZ, R240 ;  /* 0x000000ffffd77224 */ /* 0x000fe200078e00f0 */
[----:B------:R-:W-:Y:S01]  /*5940*/  MOV R219, R74 ;  /* 0x0000004a00db7202 */ /* 0x000fe20000000f00 */
[----:B------:R-:W2:Y:S04]  /*5950*/  LDL.LU R240, [R1+0xd0] ;  /* 0x0000d00001f07983 */ /* 0x000ea80000300800 */
[----:B------:R-:W2:Y:S01]  /*5960*/  LDL.LU R74, [R1+0xcc] ;  /* 0x0000cc00014a7983 */ /* 0x000ea20000300800 */
[----:B------:R-:W-:Y:S03]  /*5970*/  MUFU.EX2 R88, R11 ;  /* 0x0000000b00587308 */ /* 0x000fe60000000800 */
[----:B------:R-:W1:Y:S04]  /*5980*/  LDSM.16.MT88.4 R16, [R227+0xb000] ;  /* 0x00b00000e310783b */ /* 0x000e680000004200 */
[----:B------:R-:W1:Y:S01]  /*5990*/  LDSM.16.MT88.4 R12, [R225+0xb000] ;  /* 0x00b00000e10c783b */ /* 0x000e620000004200 */
[----:B------:R-:W-:Y:S08]  /*59a0*/  MUFU.EX2 R89, R10 ;  /* 0x0000000a00597308 */ /* 0x000ff00000000800 */
[----:B------:R-:W-:Y:S08]  /*59b0*/  MUFU.EX2 R90, R9 ;  /* 0x00000009005a7308 */ /* 0x000ff00000000800 */
[----:B------:R3:W1:Y:S01]  /*59c0*/  MUFU.EX2 R84, R8 ;  /* 0x0000000800547308 */ /* 0x0006620000000800 */
[----:B------:R-:W-:Y:S01]  /*59d0*/  FADD.FTZ R4, R180, R141 ;  /* 0x0000008db4047221 */ /* 0x000fe20000010000 */
[----:B------:R-:W-:Y:S01]  /*59e0*/  MOV R180, R186 ;  /* 0x000000ba00b47202 */ /* 0x000fe20000000f00 */
[----:B------:R-:W-:Y:S01]  /*59f0*/  IMAD.MOV.U32 R186, RZ, RZ, R140 ;  /* 0x000000ffffba7224 */ /* 0x000fe200078e008c */
[----:B---3--:R-:W3:Y:S01]  /*5a00*/  LDSM.16.MT88.4 R8, [R226+0xb000] ;  /* 0x00b00000e208783b */ /* 0x008ee20000004200 */
[----:B------:R-:W-:-:S03]  /*5a10*/  MOV R140, R143 ;  /* 0x0000008f008c7202 */ /* 0x000fc60000000f00 */
[----:B------:R1:W-:Y:S01]  /*5a20*/  MUFU.EX2 R80, R0 ;  /* 0x0000000000507308 */ /* 0x0003e20000000800 */
[----:B------:R-:W-:-:S07]  /*5a30*/  MOV R143, R211 ;  /* 0x000000d3008f7202 */ /* 0x000fce0000000f00 */
[----:B------:R-:W-:Y:S01]  /*5a40*/  MUFU.EX2 R81, R2 ;  /* 0x0000000200517308 */ /* 0x000fe20000000800 */
[----:B-1----:R-:W-:Y:S01]  /*5a50*/  FADD.FTZ R0, R180, R114 ;  /* 0x00000072b4007221 */ /* 0x002fe20000010000 */
[----:B------:R-:W-:-:S06]  /*5a60*/  MOV R180, R186 ;  /* 0x000000ba00b47202 */ /* 0x000fcc0000000f00 */
[----:B------:R-:W-:Y:S01]  /*5a70*/  MUFU.EX2 R76, R28 ;  /* 0x0000001c004c7308 */ /* 0x000fe20000000800 */
[----:B------:R-:W-:Y:S01]  /*5a80*/  MOV R186, R140 ;  /* 0x0000008c00ba7202 */ /* 0x000fe20000000f00 */
[----:B------:R-:W-:Y:S01]  /*5a90*/  IMAD.MOV.U32 R140, RZ, RZ, R143 ;  /* 0x000000ffff8c7224 */ /* 0x000fe200078e008f */
[----:B------:R-:W-:-:S05]  /*5aa0*/  MOV R143, R241 ;  /* 0x000000f1008f7202 */ /* 0x000fca0000000f00 */
        /* <DEDUP_REMOVED lines=9> */
[----:B------:R-:W-:-:S02]  /*5b40*/  F2FP.BF16.PACK_AB R6, R84, R90 ;  /* 0x0000005a5406723e */ /* 0x000fc400000010ff */
[----:B-1----:R-:W-:Y:S01]  /*5b50*/  F2FP.BF16.PACK_AB R7, R77, R76 ;  /* 0x0000004c4d07723e */ /* 0x002fe200000010ff */
[----:B------:R-:W-:-:S04]  /*5b60*/  FADD.FTZ R2, R3, R113 ;  /* 0x0000007103027221 */ /* 0x000fc80000010000 */
[----:B------:R1:W-:Y:S01]  /*5b70*/  MUFU.EX2 R26, R31 ;  /* 0x0000001f001a7308 */ /* 0x0003e20000000800 */
[----:B------:R-:W-:Y:S01]  /*5b80*/  FADD.FTZ R2, R243, R2 ;  /* 0x00000002f3027221 */ /* 0x000fe20000010000 */
[----:B------:R-:W-:Y:S01]  /*5b90*/  MOV R129, R185 ;  /* 0x000000b900817202 */ /* 0x000fe20000000f00 */
[----:B------:R-:W-:Y:S01]  /*5ba0*/  FADD.FTZ R0, R242, R0 ;  /* 0x00000000f2007221 */ /* 0x000fe20000010000 */
[----:B------:R-:W-:Y:S01]  /*5bb0*/  MOV R131, R164 ;  /* 0x000000a400837202 */ /* 0x000fe20000000f00 */
[----:B------:R-:W-:Y:S01]  /*5bc0*/  IMAD.MOV.U32 R211, RZ, RZ, R72 ;  /* 0x000000ffffd37224 */ /* 0x000fe200078e0048 */
[----:B------:R-:W-:Y:S01]  /*5bd0*/  MOV R99, R197 ;  /* 0x000000c500637202 */ /* 0x000fe20000000f00 */
[----:B------:R-:W-:Y:S01]  /*5be0*/  FADD.FTZ R0, R238, R0 ;  /* 0x00000000ee007221 */ /* 0x000fe20000010000 */
[----:B------:R-:W1:Y:S01]  /*5bf0*/  MUFU.EX2 R115, R115 ;  /* 0x0000007300737308 */ /* 0x000e620000000800 */
[----:B------:R-:W-:Y:S01]  /*5c00*/  IMAD.MOV.U32 R185, RZ, RZ, R166 ;  /* 0x000000ffffb97224 */ /* 0x000fe200078e00a6 */
[----:B------:R1:W5:Y:S04]  /*5c10*/  LDL.LU R3, [R1+0xc8] ;  /* 0x0000c80001037983 */ /* 0x0003680000300800 */
[----:B------:R-:W-:Y:S01]  /*5c20*/  MOV R98, R185 ;  /* 0x000000b900627202 */ /* 0x000fe20000000f00 */
[----:B------:R1:W5:Y:S01]  /*5c30*/  LDL.LU R72, [R1+0xc4] ;  /* 0x0000c40001487983 */ /* 0x0003620000300800 */
[----:B------:R-:W1:Y:S08]  /*5c40*/  MUFU.EX2 R119, R119 ;  /* 0x0000007700777308 */ /* 0x000e700000000800 */
[----:B------:R-:W1:Y:S08]  /*5c50*/  MUFU.EX2 R109, R109 ;  /* 0x0000006d006d7308 */ /* 0x000e700000000800 */
[----:B------:R-:W1:Y:S08]  /*5c60*/  MUFU.EX2 R116, R116 ;  /* 0x0000007400747308 */ /* 0x000e700000000800 */
[----:B------:R-:W1:Y:S01]  /*5c70*/  MUFU.EX2 R120, R120 ;  /* 0x0000007800787308 */ /* 0x000e620000000800 */
[----:B--2---:R-:W-:-:S02]  /*5c80*/  FADD.FTZ R25, R74, R5 ;  /* 0x000000054a197221 */ /* 0x004fc40000010000 */
[----:B------:R-:W-:-:S05]  /*5c90*/  FADD.FTZ R24, R244, R4 ;  /* 0x00000004f4187221 */ /* 0x000fca0000010000 */
[----:B------:R-:W2:Y:S01]  /*5ca0*/  MUFU.EX2 R110, R110 ;  /* 0x0000006e006e7308 */ /* 0x000ea20000000800 */
[----:B------:R-:W-:Y:S01]  /*5cb0*/  FADD.FTZ R25, R180, R25 ;  /* 0x00000019b4197221 */ /* 0x000fe20000010000 */
[----:B------:R-:W-:Y:S01]  /*5cc0*/  MOV R180, R186 ;  /* 0x000000ba00b47202 */ /* 0x000fe20000000f00 */
[----:B------:R-:W-:Y:S01]  /*5cd0*/  IMAD.MOV.U32 R186, RZ, RZ, R140 ;  /* 0x000000ffffba7224 */ /* 0x000fe200078e008c */
[----:B------:R-:W-:Y:S01]  /*5ce0*/  MOV R140, R143 ;  /* 0x0000008f008c7202 */ /* 0x000fe20000000f00 */
[----:B------:R1:W5:Y:S01]  /*5cf0*/  LDL.LU R74, [R1+0xc0] ;  /* 0x0000c000014a7983 */ /* 0x0003620000300800 */
[----:B------:R-:W-:Y:S01]  /*5d00*/  MOV R143, R184 ;  /* 0x000000b8008f7202 */ /* 0x000fe20000000f00 */
[----:B------:R-:W-:Y:S01]  /*5d10*/  IMAD.MOV.U32 R184, RZ, RZ, R142 ;  /* 0x000000ffffb87224 */ /* 0x000fe200078e008e */
[----:B------:R-:W-:Y:S02]  /*5d20*/  MOV R142, R148 ;  /* 0x00000094008e7202 */ /* 0x000fe40000000f00 */
[----:B------:R-:W-:-:S02]  /*5d30*/  F2FP.BF16.PACK_AB R4, R89, R88 ;  /* 0x000000585904723e */ /* 0x000fc400000010ff */
[----:B------:R-:W-:Y:S01]  /*5d40*/  F2FP.BF16.PACK_AB R5, R80, R81 ;  /* 0x000000515005723e */ /* 0x000fe200000010ff */
[----:B----4-:R-:W-:Y:S01]  /*5d50*/  FADD.FTZ R25, R237, R25 ;  /* 0x00000019ed197221 */ /* 0x010fe20000010000 */
        /* <DEDUP_REMOVED lines=15> */
[C---:B------:R-:W-:Y:S01]  /*5e50*/  HMMA.16816.F32.BF16 R136, R4.reuse, R20, R136 ;  /* 0x000000140488723c */ /* 0x040fe20000041888 */
[----:B------:R-:W-:Y:S01]  /*5e60*/  MOV R151, R153 ;  /* 0x0000009900977202 */ /* 0x000fe20000000f00 */
[----:B------:R-:W4:Y:S01]  /*5e70*/  MUFU.EX2 R51, R51 ;  /* 0x0000003300337308 */ /* 0x000f220000000800 */
[----:B------:R-:W-:Y:S01]  /*5e80*/  MOV R135, R140 ;  /* 0x0000008c00877202 */ /* 0x000fe20000000f00 */
[----:B------:R1:W5:Y:S04]  /*5e90*/  LDL.LU R244, [R1+0xbc] ;  /* 0x0000bc0001f47983 */ /* 0x0003680000300800 */
[----:B------:R-:W-:Y:S01]  /*5ea0*/  HMMA.16816.F32.BF16 R144, R4, R22, R144 ;  /* 0x000000160490723c */ /* 0x000fe20000041890 */
[----:B------:R-:W-:-:S07]  /*5eb0*/  MOV R128, R151 ;  /* 0x0000009700807202 */ /* 0x000fce0000000f00 */
[----:B------:R-:W-:Y:S01]  /*5ec0*/  HMMA.16816.F32.BF16 R156, R4, R16, R156 ;  /* 0x00000010049c723c */ /* 0x000fe2000004189c */
[----:B------:R-:W-:-:S07]  /*5ed0*/  MOV R132, R142 ;  /* 0x0000008e00847202 */ /* 0x000fce0000000f00 */
[C---:B------:R-:W-:Y:S08]  /*5ee0*/  HMMA.16816.F32.BF16 R160, R4.reuse, R18, R160 ;  /* 0x0000001204a0723c */ /* 0x040ff000000418a0 */
[C---:B------:R-:W-:Y:S08]  /*5ef0*/  HMMA.16816.F32.BF16 R172, R4.reuse, R12, R172 ;  /* 0x0000000c04ac723c */ /* 0x040ff000000418ac */
[C---:B------:R-:W-:Y:S08]  /*5f00*/  HMMA.16816.F32.BF16 R176, R4.reuse, R14, R176 ;  /* 0x0000000e04b0723c */ /* 0x040ff000000418b0 */
[C---:B---3--:R-:W-:Y:S08]  /*5f10*/  HMMA.16816.F32.BF16 R188, R4.reuse, R8, R188 ;  /* 0x0000000804bc723c */ /* 0x048ff000000418bc */
[----:B-1----:R-:W-:Y:S01]  /*5f20*/  HMMA.16816.F32.BF16 R28, R4, R10, R104 ;  /* 0x0000000a041c723c */ /* 0x002fe20000041868 */
[----:B------:R-:W-:Y:S01]  /*5f30*/  IMAD.MOV.U32 R126, RZ, RZ, R184 ;  /* 0x000000ffff7e7224 */ /* 0x000fe200078e00b8 */
[----:B------:R-:W-:Y:S01]  /*5f40*/  MOV R127, R143 ;  /* 0x0000008f007f7202 */ /* 0x000fe20000000f00 */
[----:B------:R-:W-:-:S02]  /*5f50*/  FADD.FTZ R24, R236, R24 ;  /* 0x00000018ec187221 */ /* 0x000fc40000010000 */
[----:B------:R-:W-:Y:S02]  /*5f60*/  FADD.FTZ R2, R235, R2 ;  /* 0x00000002eb027221 */ /* 0x000fe40000010000 */
[----:B------:R-:W-:Y:S01]  /*5f70*/  FADD.FTZ R0, R232, R0 ;  /* 0x00000000e8007221 */ /* 0x000fe20000010000 */
[----:B------:R-:W-:Y:S02]  /*5f80*/  F2FP.BF16.PACK_AB R4, R42, R27 ;  /* 0x0000001b2a04723e */ /* 0x000fe400000010ff */
[----:B------:R-:W-:Y:S01]  /*5f90*/  MOV R186, R193 ;  /* 0x000000c100ba7202 */ /* 0x000fe20000000f00 */
[----:B------:R-:W-:Y:S01]  /*5fa0*/  IMAD.MOV.U32 R153, RZ, RZ, R239 ;  /* 0x000000ffff997224 */ /* 0x000fe200078e00ef */
[----:B------:R-:W-:Y:S01]  /*5fb0*/  F2FP.BF16.PACK_AB R5, R43, R48 ;  /* 0x000000302b05723e */ /* 0x000fe200000010ff */
[----:B------:R-:W-:Y:S01]  /*5fc0*/  IMAD.MOV.U32 R141, RZ, RZ, R187 ;  /* 0x000000ffff8d7224 */ /* 0x000fe200078e00bb */
[----:B------:R-:W-:Y:S01]  /*5fd0*/  F2FP.BF16.PACK_AB R6, R49, R50 ;  /* 0x000000323106723e */ /* 0x000fe200000010ff */
[----:B------:R-:W1:Y:S01]  /*5fe0*/  MUFU.EX2 R117, R117 ;  /* 0x0000007500757308 */ /* 0x000e620000000800 */
[----:B------:R-:W-:Y:S01]  /*5ff0*/  F2FP.BF16.PACK_AB R7, R40, R41 ;  /* 0x000000292807723e */ /* 0x000fe200000010ff */
[----:B------:R3:W5:Y:S01]  /*6000*/  LDL.LU R243, [R1+0xb8] ;  /* 0x0000b80001f37983 */ /* 0x0007620000300800 */
[----:B------:R-:W-:-:S02]  /*6010*/  MOV R140, R216 ;  /* 0x000000d8008c7202 */ /* 0x000fc40000000f00 */
[----:B------:R-:W-:-:S03]  /*6020*/  MOV R143, R222 ;  /* 0x000000de008f7202 */ /* 0x000fc60000000f00 */
[C---:B------:R-:W-:Y:S01]  /*6030*/  HMMA.16816.F32.BF16 R32, R4.reuse, R12, R32 ;  /* 0x0000000c0420723c */ /* 0x040fe20000041820 */
[----:B------:R-:W-:Y:S01]  /*6040*/  MOV R184, R152 ;  /* 0x0000009800b87202 */ /* 0x000fe20000000f00 */
[----:B------:R-:W-:Y:S01]  /*6050*/  IMAD.MOV.U32 R142, RZ, RZ, R182 ;  /* 0x000000ffff8e7224 */ /* 0x000fe200078e00b6 */
[----:B------:R-:W-:Y:S02]  /*6060*/  MOV R187, R155 ;  /* 0x0000009b00bb7202 */ /* 0x000fe40000000f00 */
[----:B------:R-:W-:Y:S01]  /*6070*/  MOV R92, R186 ;  /* 0x000000ba005c7202 */ /* 0x000fe20000000f00 */
[----:B------:R-:W-:Y:S01]  /*6080*/  IMAD.MOV.U32 R193, RZ, RZ, R153 ;  /* 0x000000ffffc17224 */ /* 0x000fe200078e0099 */
[----:B------:R-:W-:Y:S01]  /*6090*/  MOV R169, R148 ;  /* 0x0000009400a97202 */ /* 0x000fe20000000f00 */
[----:B------:R-:W-:Y:S01]  /*60a0*/  FADD.FTZ R13, R128, R25 ;  /* 0x00000019800d7221 */ /* 0x000fe20000010000 */
[----:B------:R-:W-:Y:S01]  /*60b0*/  MOV R128, R129 ;  /* 0x0000008100807202 */ /* 0x000fe20000000f00 */
[C---:B------:R-:W-:Y:S01]  /*60c0*/  HMMA.16816.F32.BF16 R68, R4.reuse, R8, R68 ;  /* 0x000000080444723c */ /* 0x040fe20000041844 */
        /* <DEDUP_REMOVED lines=16> */
[----:B------:R-:W-:Y:S01]  /*61d0*/  HMMA.16816.F32.BF16 R64, R4, R20, R64 ;  /* 0x000000140440723c */ /* 0x000fe20000041840 */
[----:B------:R-:W-:Y:S01]  /*61e0*/  FADD.FTZ R12, R228, R0 ;  /* 0x00000000e40c7221 */ /* 0x000fe20000010000 */
[----:B------:R-:W-:Y:S01]  /*61f0*/  MOV R129, R192 ;  /* 0x000000c000817202 */ /* 0x000fe20000000f00 */
[----:B------:R-:W-:Y:S01]  /*6200*/  FADD.FTZ R0, R124, R8 ;  /* 0x000000087c007221 */ /* 0x000fe20000010000 */
[----:B------:R-:W1:Y:S01]  /*6210*/  MUFU.EX2 R121, R121 ;  /* 0x0000007900797308 */ /* 0x000e620000000800 */
[----:B------:R-:W-:-:S03]  /*6220*/  FADD.FTZ R2, R91, R9 ;  /* 0x000000095b027221 */ /* 0x000fc60000010000 */
[----:B------:R-:W-:Y:S01]  /*6230*/  HMMA.16816.F32.BF16 R56, R4, R22, R56 ;  /* 0x000000160438723c */ /* 0x000fe20000041838 */
[----:B------:R-:W-:Y:S01]  /*6240*/  IMAD.MOV.U32 R222, RZ, RZ, R196 ;  /* 0x000000ffffde7224 */ /* 0x000fe200078e00c4 */
[----:B------:R-:W-:Y:S01]  /*6250*/  MOV R94, R143 ;  /* 0x0000008f005e7202 */ /* 0x000fe20000000f00 */
[----:B------:R-:W-:Y:S01]  /*6260*/  FADD.FTZ R0, R171, R0 ;  /* 0x00000000ab007221 */ /* 0x000fe20000010000 */
[----:B------:R-:W1:Y:S01]  /*6270*/  MUFU.EX2 R111, R111 ;  /* 0x0000006f006f7308 */ /* 0x000e620000000800 */
[----:B------:R-:W-:-:S03]  /*6280*/  IMAD.MOV.U32 R93, RZ, RZ, R140 ;  /* 0x000000ffff5d7224 */ /* 0x000fc600078e008c */
[C---:B------:R-:W-:Y:S01]  /*6290*/  HMMA.16816.F32.BF16 R44, R4.reuse, R16, R44 ;  /* 0x00000010042c723c */ /* 0x040fe2000004182c */
[----:B------:R-:W-:Y:S01]  /*62a0*/  FADD.FTZ R2, R198, R2 ;  /* 0x00000002c6027221 */ /* 0x000fe20000010000 */
[----:B------:R-:W-:Y:S01]  /*62b0*/  MOV R152, R150 ;  /* 0x0000009600987202 */ /* 0x000fe20000000f00 */
[----:B------:R3:W5:Y:S05]  /*62c0*/  LDL.LU R242, [R1+0xb4] ;  /* 0x0000b40001f27983 */ /* 0x00076a0000300800 */
[----:B------:R-:W-:Y:S01]  /*62d0*/  HMMA.16816.F32.BF16 R36, R4, R18, R36 ;  /* 0x000000120424723c */ /* 0x000fe20000041824 */
[----:B------:R-:W-:-:S07]  /*62e0*/  MOV R95, R184 ;  /* 0x000000b8005f7202 */ /* 0x000fce0000000f00 */
[----:B------:R-:W-:Y:S01]  /*62f0*/  HMMA.16816.F32.BF16 R52, R4, R14, R52 ;  /* 0x0000000e0434723c */ /* 0x000fe20000041834 */
[----:B------:R-:W-:-:S07]  /*6300*/  MOV R153, R167 ;  /* 0x000000a700997202 */ /* 0x000fce0000000f00 */
[----:B------:R-:W-:Y:S01]  /*6310*/  HMMA.16816.F32.BF16 R60, R4, R10, R60 ;  /* 0x0000000a043c723c */ /* 0x000fe2000004183c */
        /* <DEDUP_REMOVED lines=10> */
[----:B------:R-:W-:Y:S01]  /*63c0*/  MOV R127, R194 ;  /* 0x000000c2007f7202 */ /* 0x000fe20000000f00 */
[----:B------:R-:W-:Y:S01]  /*63d0*/  FADD.FTZ R5, R129, R5 ;  /* 0x0000000581057221 */ /* 0x000fe20000010000 */
[----:B------:R-:W1:Y:S01]  /*63e0*/  MUFU.EX2 R75, R75 ;  /* 0x0000004b004b7308 */ /* 0x000e620000000800 */
[----:B------:R-:W-:Y:S01]  /*63f0*/  FADD.FTZ R4, R154, R4 ;  /* 0x000000049a047221 */ /* 0x000fe20000010000 */
[----:B------:R-:W-:Y:S01]  /*6400*/  LDSM.16.MT88.4 R180, [R225+0xb800] ;  /* 0x00b80000e1b4783b */ /* 0x000fe20000004200 */
[----:B------:R-:W-:Y:S01]  /*6410*/  FADD.FTZ R5, R94, R5 ;  /* 0x000000055e057221 */ /* 0x000fe20000010000 */
[----:B------:R-:W-:Y:S01]  /*6420*/  MOV R96, R196 ;  /* 0x000000c400607202 */ /* 0x000fe20000000f00 */
[----:B------:R-:W-:Y:S01]  /*6430*/  IMAD.MOV.U32 R103, RZ, RZ, R152 ;  /* 0x000000ffff677224 */ /* 0x000fe200078e0098 */
[----:B------:R-:W-:Y:S01]  /*6440*/  LDSM.16.MT88.4 R16, [R226+0xb800] ;  /* 0x00b80000e210783b */ /* 0x000fe20000004200 */
[----:B------:R-:W-:-:S02]  /*6450*/  FADD.FTZ R4, R95, R4 ;  /* 0x000000045f047221 */ /* 0x000fc40000010000 */
[----:B------:R-:W-:Y:S01]  /*6460*/  IMAD.MOV.U32 R97, RZ, RZ, R153 ;  /* 0x000000ffff617224 */ /* 0x000fe200078e0099 */
[----:B------:R-:W1:Y:S01]  /*6470*/  MUFU.EX2 R118, R118 ;  /* 0x0000007600767308 */ /* 0x000e620000000800 */
[----:B------:R-:W-:Y:S01]  /*6480*/  FADD.FTZ R0, R101, R0 ;  /* 0x0000000065007221 */ /* 0x000fe20000010000 */
[----:B------:R3:W5:Y:S01]  /*6490*/  LDL.LU R241, [R1+0xb0] ;  /* 0x0000b00001f17983 */ /* 0x0007620000300800 */
[----:B------:R-:W-:Y:S02]  /*64a0*/  FADD.FTZ R2, R100, R2 ;  /* 0x0000000264027221 */ /* 0x000fe40000010000 */
[----:B------:R-:W-:Y:S01]  /*64b0*/  FADD.FTZ R5, R102, R5 ;  /* 0x0000000566057221 */ /* 0x000fe20000010000 */
[----:B------:R-:W-:Y:S01]  /*64c0*/  MOV R125, R170 ;  /* 0x000000aa007d7202 */ /* 0x000fe20000000f00 */
[----:B------:R-:W-:Y:S01]  /*64d0*/  FADD.FTZ R4, R103, R4 ;  /* 0x0000000467047221 */ /* 0x000fe20000010000 */
[----:B------:R-:W-:Y:S01]  /*64e0*/  MOV R128, R141 ;  /* 0x0000008d00807202 */ /* 0x000fe20000000f00 */
[----:B------:R-:W-:Y:S01]  /*64f0*/  FADD.FTZ R0, R97, R0 ;  /* 0x0000000061007221 */ /* 0x000fe20000010000 */
[----:B------:R-:W1:Y:S01]  /*6500*/  MUFU.EX2 R122, R122 ;  /* 0x0000007a007a7308 */ /* 0x000e620000000800 */
[----:B------:R-:W-:Y:S01]  /*6510*/  IMAD.MOV.U32 R91, RZ, RZ, R199 ;  /* 0x000000ffff5b7224 */ /* 0x000fe200078e00c7 */
[----:B------:R3:W5:Y:S01]  /*6520*/  LDL.LU R240, [R1+0xac] ;  /* 0x0000ac0001f07983 */ /* 0x0007620000300800 */
[----:B------:R-:W-:-:S02]  /*6530*/  FADD.FTZ R2, R96, R2 ;  /* 0x0000000260027221 */ /* 0x000fc40000010000 */
[----:B------:R-:W-:Y:S01]  /*6540*/  FADD.FTZ R5, R98, R5 ;  /* 0x0000000562057221 */ /* 0x000fe20000010000 */
[----:B------:R3:W5:Y:S01]  /*6550*/  LDL.LU R239, [R1+0xa8] ;  /* 0x0000a80001ef7983 */ /* 0x0007620000300800 */
[----:B------:R-:W-:Y:S02]  /*6560*/  FADD.FTZ R4, R99, R4 ;  /* 0x0000000463047221 */ /* 0x000fe40000010000 */
[----:B------:R-:W-:Y:S01]  /*6570*/  FADD.FTZ R0, R124, R0 ;  /* 0x000000007c007221 */ /* 0x000fe20000010000 */
[----:B------:R-:W1:Y:S01]  /*6580*/  MUFU.EX2 R112, R112 ;  /* 0x0000007000707308 */ /* 0x000e620000000800 */
[----:B------:R-:W-:Y:S01]  /*6590*/  IMAD.MOV.U32 R129, RZ, RZ, R169 ;  /* 0x000000ffff817224 */ /* 0x000fe200078e00a9 */
[----:B------:R3:W5:Y:S01]  /*65a0*/  LDL.LU R238, [R1+0xa4] ;  /* 0x0000a40001ee7983 */ /* 0x0007620000300800 */
[----:B------:R-:W-:Y:S02]  /*65b0*/  FADD.FTZ R2, R91, R2 ;  /* 0x000000025b027221 */ /* 0x000fe40000010000 */
[----:B------:R-:W-:Y:S01]  /*65c0*/  FADD.FTZ R5, R125, R5 ;  /* 0x000000057d057221 */ /* 0x000fe20000010000 */
[----:B------:R3:W5:Y:S01]  /*65d0*/  LDL.LU R237, [R1+0xa0] ;  /* 0x0000a00001ed7983 */ /* 0x0007620000300800 */
[----:B------:R-:W-:-:S02]  /*65e0*/  FADD.FTZ R4, R128, R4 ;  /* 0x0000000480047221 */ /* 0x000fc40000010000 */
[----:B------:R-:W-:Y:S01]  /*65f0*/  IMAD.MOV.U32 R135, RZ, RZ, R193 ;  /* 0x000000ffff877224 */ /* 0x000fe200078e00c1 */
[----:B------:R-:W1:Y:S01]  /*6600*/  MUFU.EX2 R108, R108 ;  /* 0x0000006c006c7308 */ /* 0x000e620000000800 */
[----:B------:R-:W-:Y:S01]  /*6610*/  FADD.FTZ R0, R131, R0 ;  /* 0x0000000083007221 */ /* 0x000fe20000010000 */
[----:B------:R3:W5:Y:S01]  /*6620*/  LDL.LU R236, [R1+0x9c] ;  /* 0x00009c0001ec7983 */ /* 0x0007620000300800 */
[----:B------:R-:W-:Y:S02]  /*6630*/  FADD.FTZ R2, R129, R2 ;  /* 0x0000000281027221 */ /* 0x000fe40000010000 */
[----:B------:R-:W-:Y:S01]  /*6640*/  IMAD.MOV.U32 R211, RZ, RZ, R233 ;  /* 0x000000ffffd37224 */ /* 0x000fe200078e00e9 */
[----:B------:R3:W5:Y:S01]  /*6650*/  LDL.LU R235, [R1+0x98] ;  /* 0x0000980001eb7983 */ /* 0x0007620000300800 */
[----:B------:R-:W-:Y:S02]  /*6660*/  FADD.FTZ R5, R132, R5 ;  /* 0x0000000584057221 */ /* 0x000fe40000010000 */
[----:B------:R-:W-:Y:S01]  /*6670*/  FADD.FTZ R4, R126, R4 ;  /* 0x000000047e047221 */ /* 0x000fe20000010000 */
[----:B------:R3:W5:Y:S01]  /*6680*/  LDL.LU R234, [R1+0x94] ;  /* 0x0000940001ea7983 */ /* 0x0007620000300800 */
[----:B------:R-:W-:-:S02]  /*6690*/  FADD.FTZ R0, R135, R0 ;  /* 0x0000000087007221 */ /* 0x000fc40000010000 */
[----:B------:R-:W-:Y:S01]  /*66a0*/  FADD.FTZ R2, R127, R2 ;  /* 0x000000027f027221 */ /* 0x000fe20000010000 */
[----:B------:R3:W5:Y:S01]  /*66b0*/  LDL.LU R233, [R1+0x90] ;  /* 0x0000900001e97983 */ /* 0x0007620000300800 */
[----:B------:R-:W-:Y:S02]  /*66c0*/  FADD.FTZ R5, R211, R5 ;  /* 0x00000005d3057221 */ /* 0x000fe40000010000 */
[----:B------:R-:W-:Y:S01]  /*66d0*/  FADD.FTZ R4, R215, R4 ;  /* 0x00000004d7047221 */ /* 0x000fe20000010000 */
[----:B------:R3:W5:Y:S01]  /*66e0*/  LDL.LU R232, [R1+0x8c] ;  /* 0x00008c0001e87983 */ /* 0x0007620000300800 */
[----:B------:R-:W-:Y:S02]  /*66f0*/  FADD.FTZ R0, R220, R0 ;  /* 0x00000000dc007221 */ /* 0x000fe40000010000 */
[----:B------:R-:W-:Y:S01]  /*6700*/  FADD.FTZ R2, R219, R2 ;  /* 0x00000002db027221 */ /* 0x000fe20000010000 */
[----:B------:R3:W5:Y:S01]  /*6710*/  LDL.LU R231, [R1+0x88] ;  /* 0x0000880001e77983 */ /* 0x0007620000300800 */
[----:B------:R-:W-:-:S02]  /*6720*/  IMAD.MOV.U32 R216, RZ, RZ, R221 ;  /* 0x000000ffffd87224 */ /* 0x000fc400078e00dd */
[----:B------:R-:W-:Y:S02]  /*6730*/  FADD.FTZ R5, R212, R5 ;  /* 0x00000005d4057221 */ /* 0x000fe40000010000 */
[----:B------:R-:W-:Y:S01]  /*6740*/  FADD.FTZ R4, R249, R4 ;  /* 0x00000004f9047221 */ /* 0x000fe20000010000 */
[----:B------:R-:W-:Y:S01]  /*6750*/  MOV R221, R149 ;  /* 0x0000009500dd7202 */ /* 0x000fe20000000f00 */
[----:B------:R-:W-:Y:S01]  /*6760*/  IMAD.MOV.U32 R155, RZ, RZ, R165 ;  /* 0x000000ffff9b7224 */ /* 0x000fe200078e00a5 */
[----:B------:R-:W1:Y:S01]  /*6770*/  LDSM.16.MT88.4 R148, [R224+0xb800] ;  /* 0x00b80000e094783b */ /* 0x000e620000004200 */
[----:B------:R-:W-:Y:S02]  /*6780*/  FADD.FTZ R0, R247, R0 ;  /* 0x00000000f7007221 */ /* 0x000fe40000010000 */
[----:B------:R-:W-:Y:S01]  /*6790*/  FADD.FTZ R2, R248, R2 ;  /* 0x00000002f8027221 */ /* 0x000fe20000010000 */
[----:B------:R3:W5:Y:S01]  /*67a0*/  LDL.LU R230, [R1+0x84] ;  /* 0x0000840001e67983 */ /* 0x0007620000300800 */
[----:B------:R-:W-:-:S02]  /*67b0*/  FADD.FTZ R5, R216, R5 ;  /* 0x00000005d8057221 */ /* 0x000fc40000010000 */
[----:B------:R-:W-:Y:S01]  /*67c0*/  FADD.FTZ R4, R218, R4 ;  /* 0x00000004da047221 */ /* 0x000fe20000010000 */
[----:B------:R-:W-:Y:S01]  /*67d0*/  MOV R222, R155 ;  /* 0x0000009b00de7202 */ /* 0x000fe20000000f00 */
[----:B------:R-:W-:Y:S01]  /*67e0*/  FADD.FTZ R0, R223, R0 ;  /* 0x00000000df007221 */ /* 0x000fe20000010000 */
[----:B------:R-:W1:Y:S01]  /*67f0*/  LDSM.16.MT88.4 R164, [R227+0xb800] ;  /* 0x00b80000e3a4783b */ /* 0x000e620000004200 */
[----:B------:R-:W-:Y:S02]  /*6800*/  FADD.FTZ R2, R250, R2 ;  /* 0x00000002fa027221 */ /* 0x000fe40000010000 */
[----:B------:R-:W-:Y:S01]  /*6810*/  FADD.FTZ R5, R221, R5 ;  /* 0x00000005dd057221 */ /* 0x000fe20000010000 */
[----:B------:R3:W5:Y:S01]  /*6820*/  LDL.LU R229, [R1+0x80] ;  /* 0x0000800001e57983 */ /* 0x0007620000300800 */
[----:B------:R-:W-:Y:S02]  /*6830*/  FADD.FTZ R4, R217, R4 ;  /* 0x00000004d9047221 */ /* 0x000fe40000010000 */
[----:B------:R-:W-:Y:S01]  /*6840*/  FADD.FTZ R0, R245, R0 ;  /* 0x00000000f5007221 */ /* 0x000fe20000010000 */
[----:B------:R3:W5:Y:S01]  /*6850*/  LDL.LU R228, [R1+0x7c] ;  /* 0x00007c0001e47983 */ /* 0x0007620000300800 */
        /* <DEDUP_REMOVED lines=43> */
[----:B--2---:R-:W-:Y:S02]  /*6b10*/  FADD.FTZ R0, R110, R0 ;  /* 0x000000006e007221 */ /* 0x004fe40000010000 */
[----:B----4-:R-:W-:Y:S02]  /*6b20*/  FADD.FTZ R2, R51, R2 ;  /* 0x0000000233027221 */ /* 0x010fe40000010000 */
[----:B-1----:R-:W-:Y:S02]  /*6b30*/  FADD.FTZ R5, R117, R5 ;  /* 0x0000000575057221 */ /* 0x002fe40000010000 */
[----:B------:R-:W-:Y:S02]  /*6b40*/  FADD.FTZ R4, R121, R4 ;  /* 0x0000000479047221 */ /* 0x000fe40000010000 */
[----:B------:R-:W-:Y:S02]  /*6b50*/  FADD.FTZ R0, R111, R0 ;  /* 0x000000006f007221 */ /* 0x000fe40000010000 */
[----:B------:R-:W-:-:S02]  /*6b60*/  FADD.FTZ R2, R75, R2 ;  /* 0x000000024b027221 */ /* 0x000fc40000010000 */
[----:B------:R-:W-:Y:S02]  /*6b70*/  FADD.FTZ R5, R118, R5 ;  /* 0x0000000576057221 */ /* 0x000fe40000010000 */
[----:B------:R-:W-:Y:S02]  /*6b80*/  FADD.FTZ R4, R122, R4 ;  /* 0x000000047a047221 */ /* 0x000fe40000010000 */
        /* <DEDUP_REMOVED lines=37> */
[----:B------:R1:W-:Y:S01]  /*6de0*/  STL [R1+0x30], R0 ;  /* 0x0000300001007387 */ /* 0x0003e20000100800 */
[----:B------:R-:W-:Y:S05]  /*6df0*/  BRA `(.L_x_96) ;  /* 0x0000027000007947 */ /* 0x000fea0003800000 */
.L_x_98:
        /* <DEDUP_REMOVED lines=39> */
.L_x_96:
[----:B------:R-:W2:Y:S01]  /*7070*/  LDL R250, [R1+0x30] ;  /* 0x0000300001fa7983 */ /* 0x000ea20000100800 */
[----:B------:R-:W-:Y:S04]  /*7080*/  DEPBAR.LE SB0, 0x0 ;  /* 0x000080000000791a */ /* 0x000fe80000000000 */
[----:B------:R-:W3:Y:S06]  /*7090*/  LDL.64 R14, [R1+0x68] ;  /* 0x00006800010e7983 */ /* 0x000eec0000100a00 */
[----:B------:R-:W4:Y:S04]  /*70a0*/  LDL R6, [R1+0x78] ;  /* 0x0000780001067983 */ /* 0x000f280000100800 */
[----:B------:R-:W-:Y:S01]  /*70b0*/  BAR.SYNC.DEFER_BLOCKING 0x0 ;  /* 0x0000000000007b1d */ /* 0x000fe20000010000 */
[----:B-12---:R-:W-:Y:S01]  /*70c0*/  SHF.R.S32.HI R0, RZ, 0x1f, R250 ;  /* 0x0000001fff007819 */ /* 0x006fe200000114fa */
[----:B------:R-:W-:Y:S04]  /*70d0*/  IMAD.WIDE.U32 R4, R250, c[0x0][0x1a0], RZ ;  /* 0x00006800fa047a25 */ /* 0x000fe800078e00ff */
[----:B------:R-:W-:Y:S04]  /*70e0*/  IMAD R0, R0, c[0x0][0x1a0], RZ ;  /* 0x0000680000007a24 */ /* 0x000fe800078e02ff */
[----:B------:R-:W-:Y:S01]  /*70f0*/  IMAD R2, R250, c[0x0][0x1a4], R0 ;  /* 0x00006900fa027a24 */ /* 0x000fe200078e0200 */
[----:B---3--:R-:W-:Y:S04]  /*7100*/  LEA R0, P0, R4, R14, 0x7 ;  /* 0x0000000e04007211 */ /* 0x008fe800078038ff */
[----:B------:R-:W-:Y:S02]  /*7110*/  IADD3 R3, R5, R2, RZ ;  /* 0x0000000205037210 */ /* 0x000fe40007ffe0ff */
[----:B------:R-:W-:Y:S02]  /*7120*/  LEA R2, P1, R0, c[0x0][0x170], 0x1 ;  /* 0x00005c0000027a11 */ /* 0x000fe400078208ff */
[----:B----4-:R-:W-:Y:S02]  /*7130*/  LEA.HI.X R4, R4, R6, R3, 0x7, P0 ;  /* 0x0000000604047211 */ /* 0x010fe400000f3c03 */
        /* <DEDUP_REMOVED lines=23> */
[----:B------:R1:W-:Y:S08]  /*72b0*/  LDGSTS.E.BYPASS.LTC128B.128 [R243+0xa800], [R4.64] ;  /* 0x0a80000004f37fae */ /* 0x0003f0000b901d48 */
[----:B------:R2:W-:Y:S08]  /*72c0*/  LDGSTS.E.BYPASS.LTC128B.128 [R243+0xb000], [R2.64] ;  /* 0x0b00000002f37fae */ /* 0x0005f0000b901d48 */
[----:B------:R1:W-:Y:S08]  /*72d0*/  LDGSTS.E.BYPASS.LTC128B.128 [R243+0xb800], [R6.64] ;  /* 0x0b80000006f37fae */ /* 0x0003f0000b901d48 */
[----:B------:R-:W-:Y:S08]  /*72e0*/  LDSM.16.M88.4 R128, [R231] ;  /* 0x00000000e780783b */ /* 0x000ff00000000200 */
[----:B------:R-:W1:Y:S08]  /*72f0*/  LDSM.16.M88.4 R16, [R230] ;  /* 0x00000000e610783b */ /* 0x000e700000000200 */
[----:B------:R-:W4:Y:S08]  /*7300*/  LDSM.16.M88.4 R124, [R231+0x2000] ;  /* 0x00200000e77c783b */ /* 0x000f300000000200 */
[----:B------:R-:W5:Y:S08]  /*7310*/  LDSM.16.M88.4 R32, [R230+0x800] ;  /* 0x00080000e620783b */ /* 0x000f700000000200 */
[----:B------:R-:W2:Y:S08]  /*7320*/  LDSM.16.M88.4 R48, [R230+0x1000] ;  /* 0x00100000e630783b */ /* 0x000eb00000000200 */
[----:B------:R-:W2:Y:S01]  /*7330*/  LDSM.16.M88.4 R64, [R230+0x1800] ;  /* 0x00180000e640783b */ /* 0x000ea20000000200 */
[-C--:B-1----:R-:W-:Y:S07]  /*7340*/  HMMA.16816.F32.BF16 R4, R128, R16.reuse, RZ ;  /* 0x000000108004723c */ /* 0x082fee00000418ff */
[----:B------:R-:W1:Y:S01]  /*7350*/  LDSM.16.M88.4 R80, [R230+0x2000] ;  /* 0x00200000e650783b */ /* 0x000e620000000200 */
[C---:B----4-:R-:W-:Y:S07]  /*7360*/  HMMA.16816.F32.BF16 R8, R124.reuse, R16, RZ ;  /* 0x000000107c08723c */ /* 0x050fee00000418ff */
[----:B------:R-:W4:Y:S01]  /*7370*/  LDSM.16.M88.4 R96, [R230+0x2800] ;  /* 0x00280000e660783b */ /* 0x000f220000000200 */
[-C--:B---3--:R-:W-:Y:S07]  /*7380*/  HMMA.16816.F32.BF16 R12, R124, R18.reuse, RZ ;  /* 0x000000127c0c723c */ /* 0x088fee00000418ff */
[----:B------:R-:W0:Y:S01]  /*7390*/  LDGDEPBAR ;  /* 0x00000000000079af */ /* 0x000e220000000000 */
[C---:B------:R-:W-:Y:S07]  /*73a0*/  HMMA.16816.F32.BF16 R16, R128.reuse, R18, RZ ;  /* 0x000000128010723c */ /* 0x040fee00000418ff */
[----:B------:R-:W3:Y:S01]  /*73b0*/  LDSM.16.M88.4 R112, [R230+0x3000] ;  /* 0x00300000e670783b */ /* 0x000ee20000000200 */
[-C--:B-----5:R-:W-:Y:S07]  /*73c0*/  HMMA.16816.F32.BF16 R20, R128, R32.reuse, RZ ;  /* 0x000000208014723c */ /* 0x0a0fee00000418ff */
[----:B------:R-:W5:Y:S01]  /*73d0*/  LDSM.16.M88.4 R200, [R230+0x3800] ;  /* 0x00380000e6c8783b */ /* 0x000f620000000200 */
[C---:B------:R-:W-:Y:S07]  /*73e0*/  HMMA.16816.F32.BF16 R24, R124.reuse, R32, RZ ;  /* 0x000000207c18723c */ /* 0x040fee00000418ff */
[----:B------:R-:W-:Y:S01]  /*73f0*/  LDSM.16.M88.4 R204, [R234] ;  /* 0x00000000eacc783b */ /* 0x000fe20000000200 */
[-C--:B------:R-:W-:Y:S07]  /*7400*/  HMMA.16816.F32.BF16 R28, R124, R34.reuse, RZ ;  /* 0x000000227c1c723c */ /* 0x080fee00000418ff */
[----:B------:R-:W1:Y:S01]  /*7410*/  LDSM.16.M88.4 R208, [R229] ;  /* 0x00000000e5d0783b */ /* 0x000e620000000200 */
[C---:B------:R-:W-:Y:S07]  /*7420*/  HMMA.16816.F32.BF16 R32, R128.reuse, R34, RZ ;  /* 0x000000228020723c */ /* 0x040fee00000418ff */
[----:B------:R-:W1:Y:S01]  /*7430*/  LDSM.16.M88.4 R212, [R234+0x2000] ;  /* 0x00200000ead4783b */ /* 0x000e620000000200 */
[-C--:B--2---:R-:W-:Y:S07]  /*7440*/  HMMA.16816.F32.BF16 R36, R128, R48.reuse, RZ ;  /* 0x000000308024723c */ /* 0x084fee00000418ff */
[----:B------:R-:W2:Y:S01]  /*7450*/  LDSM.16.M88.4 R216, [R229+0x800] ;  /* 0x00080000e5d8783b */ /* 0x000ea20000000200 */
[C---:B------:R-:W-:Y:S07]  /*7460*/  HMMA.16816.F32.BF16 R40, R124.reuse, R48, RZ ;  /* 0x000000307c28723c */ /* 0x040fee00000418ff */
[----:B------:R-:W-:Y:S01]  /*7470*/  LDSM.16.M88.4 R220, [R229+0x2000] ;  /* 0x00200000e5dc783b */ /* 0x000fe20000000200 */
[-C--:B------:R-:W-:Y:S08]  /*7480*/  HMMA.16816.F32.BF16 R44, R124, R50.reuse, RZ ;  /* 0x000000327c2c723c */ /* 0x080ff000000418ff */
[C---:B------:R-:W-:Y:S08]  /*7490*/  HMMA.16816.F32.BF16 R48, R128.reuse, R50, RZ ;  /* 0x000000328030723c */ /* 0x040ff000000418ff */
[-C--:B------:R-:W-:Y:S08]  /*74a0*/  HMMA.16816.F32.BF16 R52, R128, R64.reuse, RZ ;  /* 0x000000408034723c */ /* 0x080ff000000418ff */
        /* <DEDUP_REMOVED lines=60> */
[----:B------:R-:W3:Y:S08]  /*7870*/  LDSM.16.M88.4 R204, [R241] ;  /* 0x00000000f1cc783b */ /* 0x000ef00000000200 */
[----:B------:R-:W4:Y:S01]  /*7880*/  LDSM.16.M88.4 R216, [R240] ;  /* 0x00000000f0d8783b */ /* 0x000f220000000200 */
[-C--:B-1----:R-:W-:Y:S08]  /*7890*/  HMMA.16816.F32.BF16 R4, R200, R208.reuse, R4 ;  /* 0x000000d0c804723c */ /* 0x082ff00000041804 */
        /* <DEDUP_REMOVED lines=14> */
[-C--:B----4-:R-:W-:Y:S08]  /*7980*/  HMMA.16816.F32.BF16 R52, R200, R216.reuse, R52 ;  /* 0x000000d8c834723c */ /* 0x090ff00000041834 */
[C---:B------:R-:W-:Y:S08]  /*7990*/  HMMA.16816.F32.BF16 R56, R220.reuse, R216, R56 ;  /* 0x000000d8dc38723c */ /* 0x040ff00000041838 */
[-C--:B------:R-:W-:Y:S08]  /*79a0*/  HMMA.16816.F32.BF16 R60, R220, R218.reuse, R60 ;  /* 0x000000dadc3c723c */ /* 0x080ff0000004183c */
[C---:B------:R-:W-:Y:S01]  /*79b0*/  HMMA.16816.F32.BF16 R64, R200.reuse, R218, R64 ;  /* 0x000000dac840723c */ /* 0x040fe20000041840 */
[----:B------:R-:W3:Y:S07]  /*79c0*/  LDSM.16.M88.4 R216, [R236] ;  /* 0x00000000ecd8783b */ /* 0x000eee0000000200 */
        /* <DEDUP_REMOVED lines=14> */
[----:B------:R-:W2:Y:S07]  /*7ab0*/  LDSM.16.M88.4 R212, [R233+0x2000] ;  /* 0x00200000e9d4783b */ /* 0x000eae0000000200 */
[-C--:B---3--:R-:W-:Y:S08]  /*7ac0*/  HMMA.16816.F32.BF16 R116, R200, R216.reuse, R116 ;  /* 0x000000d8c874723c */ /* 0x088ff00000041874 */
[C---:B------:R-:W-:Y:S08]  /*7ad0*/  HMMA.16816.F32.BF16 R120, R220.reuse, R216, R120 ;  /* 0x000000d8dc78723c */ /* 0x040ff00000041878 */
[-C--:B------:R-:W-:Y:S08]  /*7ae0*/  HMMA.16816.F32.BF16 R124, R220, R218.reuse, R124 ;  /* 0x000000dadc7c723c */ /* 0x080ff0000004187c */
[----:B------:R-:W-:Y:S08]  /*7af0*/  HMMA.16816.F32.BF16 R128, R200, R218, R128 ;  /* 0x000000dac880723c */ /* 0x000ff00000041880 */
[-C--:B-1----:R-:W-:Y:S08]  /*7b00*/  HMMA.16816.F32.BF16 R4, R204, R208.reuse, R4 ;  /* 0x000000d0cc04723c */ /* 0x082ff00000041804 */
[C---:B--2---:R-:W-:Y:S08]  /*7b10*/  HMMA.16816.F32.BF16 R8, R212.reuse, R208, R8 ;  /* 0x000000d0d408723c */ /* 0x044ff00000041808 */
[-C--:B------:R-:W-:Y:S08]  /*7b20*/  HMMA.16816.F32.BF16 R12, R212, R210.reuse, R12 ;  /* 0x000000d2d40c723c */ /* 0x080ff0000004180c */
[----:B------:R-:W-:Y:S01]  /*7b30*/  FMUL.FTZ R5, R5, c[0x0][0x2ec] ;  /* 0x0000bb0005057a20 */ /* 0x000fe20000410000 */
[C---:B------:R-:W-:Y:S03]  /*7b40*/  HMMA.16816.F32.BF16 R16, R204.reuse, R210, R16 ;  /* 0x000000d2cc10723c */ /* 0x040fe60000041810 */
[----:B------:R-:W1:Y:S01]  /*7b50*/  MUFU.TANH R0, R5 ;  /* 0x0000000500007308 */ /* 0x000e620000002400 */
[----:B------:R-:W-:Y:S02]  /*7b60*/  FMUL.FTZ R7, R7, c[0x0][0x2ec] ;  /* 0x0000bb0007077a20 */ /* 0x000fe40000410000 */
[----:B------:R-:W-:Y:S02]  /*7b70*/  FMUL.FTZ R4, R4, c[0x0][0x2ec] ;  /* 0x0000bb0004047a20 */ /* 0x000fe40000410000 */
[----:B------:R-:W-:Y:S04]  /*7b80*/  FMUL.FTZ R9, R9, c[0x0][0x2ec] ;  /* 0x0000bb0009097a20 */ /* 0x000fe80000410000 */
[----:B------:R-:W-:Y:S01]  /*7b90*/  FMUL.FTZ R6, R6, c[0x0][0x2ec] ;  /* 0x0000bb0006067a20 */ /* 0x000fe20000410000 */
[----:B------:R-:W-:Y:S01]  /*7ba0*/  MUFU.TANH R244, R4 ;  /* 0x0000000400f47308 */ /* 0x000fe20000002400 */
[----:B------:R-:W-:Y:S02]  /*7bb0*/  FMUL.FTZ R8, R8, c[0x0][0x2ec] ;  /* 0x0000bb0008087a20 */ /* 0x000fe40000410000 */
[----:B------:R-:W-:Y:S02]  /*7bc0*/  FMUL.FTZ R10, R10, c[0x0][0x2ec] ;  /* 0x0000bb000a0a7a20 */ /* 0x000fe40000410000 */
[----:B------:R-:W-:Y:S02]  /*7bd0*/  FMUL.FTZ R11, R11, c[0x0][0x2ec] ;  /* 0x0000bb000b0b7a20 */ /* 0x000fe40000410000 */
[----:B------:R-:W-:Y:S02]  /*7be0*/  FMUL.FTZ R14, R14, c[0x0][0x2ec] ;  /* 0x0000bb000e0e7a20 */ /* 0x000fe40000410000 */
[----:B------:R-:W-:Y:S01]  /*7bf0*/  FMUL.FTZ R15, R15, c[0x0][0x2ec] ;  /* 0x0000bb000f0f7a20 */ /* 0x000fe20000410000 */
[----:B------:R-:W-:Y:S01]  /*7c00*/  MUFU.TANH R223, R6 ;  /* 0x0000000600df7308 */ /* 0x000fe20000002400 */
[----:B------:R-:W-:Y:S02]  /*7c10*/  FMUL.FTZ R16, R16, c[0x0][0x2ec] ;  /* 0x0000bb0010107a20 */ /* 0x000fe40000410000 */
[----:B------:R-:W-:Y:S01]  /*7c20*/  FMUL.FTZ R17, R17, c[0x0][0x2ec] ;  /* 0x0000bb0011117a20 */ /* 0x000fe20000410000 */
[----:B-1----:R1:W-:Y:S01]  /*7c30*/  STL [R1+0xc], R0 ;  /* 0x00000c0001007387 */ /* 0x0023e20000100800 */
[----:B------:R-:W-:Y:S02]  /*7c40*/  FMUL.FTZ R18, R18, c[0x0][0x2ec] ;  /* 0x0000bb0012127a20 */ /* 0x000fe40000410000 */
[----:B------:R-:W-:Y:S02]  /*7c50*/  FMUL.FTZ R19, R19, c[0x0][0x2ec] ;  /* 0x0000bb0013137a20 */ /* 0x000fe40000410000 */
[----:B------:R-:W-:Y:S01]  /*7c60*/  FMUL.FTZ R12, R12, c[0x0][0x2ec] ;  /* 0x0000bb000c0c7a20 */ /* 0x000fe20000410000 */
[----:B------:R-:W-:Y:S01]  /*7c70*/  MUFU.TANH R245, R8 ;  /* 0x0000000800f57308 */ /* 0x000fe20000002400 */
[----:B------:R-:W-:Y:S09]  /*7c80*/  FMUL.FTZ R13, R13, c[0x0][0x2ec] ;  /* 0x0000bb000d0d7a20 */ /* 0x000ff20000410000 */
[----:B------:R-:W-:Y:S10]  /*7c90*/  MUFU.TANH R222, R10 ;  /* 0x0000000a00de7308 */ /* 0x000ff40000002400 */
[----:B-1----:R1:W2:Y:S10]  /*7ca0*/  MUFU.TANH R0, R7 ;  /* 0x0000000700007308 */ /* 0x0022b40000002400 */
[----:B------:R-:W-:Y:S10]  /*7cb0*/  MUFU.TANH R249, R12 ;  /* 0x0000000c00f97308 */ /* 0x000ff40000002400 */
[----:B------:R-:W-:Y:S01]  /*7cc0*/  MUFU.TANH R248, R13 ;  /* 0x0000000d00f87308 */ /* 0x000fe20000002400 */
[----:B-1----:R-:W1:Y:S09]  /*7cd0*/  LDSM.16.M88.4 R4, [R228+0x800] ;  /* 0x00080000e404783b */ /* 0x002e720000000200 */
[----:B------:R-:W-:Y:S01]  /*7ce0*/  MUFU.TANH R247, R14 ;  /* 0x0000000e00f77308 */ /* 0x000fe20000002400 */
[----:B--2---:R2:W-:Y:S09]  /*7cf0*/  STL [R1+0x4], R0 ;  /* 0x0000040001007387 */ /* 0x0045f20000100800 */
[----:B------:R-:W-:Y:S10]  /*7d00*/  MUFU.TANH R246, R15 ;  /* 0x0000000f00f67308 */ /* 0x000ff40000002400 */
[----:B------:R-:W-:Y:S10]  /*7d10*/  MUFU.TANH R217, R16 ;  /* 0x0000001000d97308 */ /* 0x000ff40000002400 */
[----:B--2---:R-:W2:Y:S01]  /*7d20*/  MUFU.TANH R0, R9 ;  /* 0x0000000900007308 */ /* 0x004ea20000002400 */
[-C--:B-1----:R-:W-:Y:S09]  /*7d30*/  HMMA.16816.F32.BF16 R20, R204, R4.reuse, R20 ;  /* 0x00000004cc14723c */ /* 0x082ff20000041814 */
[----:B------:R-:W-:Y:S01]  /*7d40*/  MUFU.TANH R17, R17 ;  /* 0x0000001100117308 */ /* 0x000fe20000002400 */
[C---:B------:R-:W-:Y:S09]  /*7d50*/  HMMA.16816.F32.BF16 R24, R212.reuse, R4, R24 ;  /* 0x00000004d418723c */ /* 0x040ff20000041818 */
[----:B------:R-:W-:Y:S01]  /*7d60*/  MUFU.TANH R18, R18 ;  /* 0x0000001200127308 */ /* 0x000fe20000002400 */
[-C--:B------:R-:W-:Y:S01]  /*7d70*/  HMMA.16816.F32.BF16 R28, R212, R6.reuse, R28 ;  /* 0x00000006d41c723c */ /* 0x080fe2000004181c */
[----:B--2---:R1:W-:Y:S03]  /*7d80*/  STL [R1+0x8], R0 ;  /* 0x0000080001007387 */ /* 0x0043e60000100800 */
[----:B------:R-:W-:Y:S04]  /*7d90*/  FMUL.FTZ R20, R20, c[0x0][0x2ec] ;  /* 0x0000bb0014147a20 */ /* 0x000fe80000410000 */
[C---:B------:R-:W-:Y:S01]  /*7da0*/  HMMA.16816.F32.BF16 R32, R204.reuse, R6, R32 ;  /* 0x00000006cc20723c */ /* 0x040fe20000041820 */
[----:B------:R-:W-:Y:S01]  /*7db0*/  MUFU.TANH R19, R19 ;  /* 0x0000001300137308 */ /* 0x000fe20000002400 */
[----:B------:R-:W-:Y:S02]  /*7dc0*/  LDSM.16.M88.4 R4, [R228+0x1800] ;  /* 0x00180000e404783b */ /* 0x000fe40000000200 */
[----:B------:R-:W-:Y:S02]  /*7dd0*/  FMUL.FTZ R21, R21, c[0x0][0x2ec] ;  /* 0x0000bb0015157a20 */ /* 0x000fe40000410000 */
[----:B------:R-:W-:Y:S02]  /*7de0*/  FMUL.FTZ R22, R22, c[0x0][0x2ec] ;  /* 0x0000bb0016167a20 */ /* 0x000fe40000410000 */
[----:B------:R-:W-:Y:S03]  /*7df0*/  FMUL.FTZ R23, R23, c[0x0][0x2ec] ;  /* 0x0000bb0017177a20 */ /* 0x000fe60000410000 */
[----:B------:R-:W-:Y:S01]  /*7e00*/  MUFU.TANH R20, R20 ;  /* 0x0000001400147308 */ /* 0x000fe20000002400 */
[----:B------:R-:W-:Y:S02]  /*7e10*/  FMUL.FTZ R24, R24, c[0x0][0x2ec] ;  /* 0x0000bb0018187a20 */ /* 0x000fe40000410000 */
[----:B------:R-:W-:Y:S02]  /*7e20*/  FMUL.FTZ R25, R25, c[0x0][0x2ec] ;  /* 0x0000bb0019197a20 */ /* 0x000fe40000410000 */
[----:B------:R-:W-:Y:S02]  /*7e30*/  FMUL.FTZ R26, R26, c[0x0][0x2ec] ;  /* 0x0000bb001a1a7a20 */ /* 0x000fe40000410000 */
[----:B------:R-:W-:Y:S02]  /*7e40*/  FMUL.FTZ R27, R27, c[0x0][0x2ec] ;  /* 0x0000bb001b1b7a20 */ /* 0x000fe40000410000 */
[----:B------:R-:W-:Y:S01]  /*7e50*/  FMUL.FTZ R28, R28, c[0x0][0x2ec] ;  /* 0x0000bb001c1c7a20 */ /* 0x000fe20000410000 */
[----:B-1----:R1:W2:Y:S01]  /*7e60*/  MUFU.TANH R0, R11 ;  /* 0x0000000b00007308 */ /* 0x0022a20000002400 */
[----:B------:R-:W-:Y:S02]  /*7e70*/  FMUL.FTZ R29, R29, c[0x0][0x2ec] ;  /* 0x0000bb001d1d7a20 */ /* 0x000fe40000410000 */
[----:B------:R-:W-:Y:S02]  /*7e80*/  FMUL.FTZ R30, R30, c[0x0][0x2ec] ;  /* 0x0000bb001e1e7a20 */ /* 0x000fe40000410000 */
[----:B------:R-:W-:Y:S02]  /*7e90*/  FMUL.FTZ R31, R31, c[0x0][0x2ec] ;  /* 0x0000bb001f1f7a20 */ /* 0x000fe40000410000 */
[----:B------:R-:W-:Y:S02]  /*7ea0*/  FMUL.FTZ R32, R32, c[0x0][0x2ec] ;  /* 0x0000bb0020207a20 */ /* 0x000fe40000410000 */
[----:B------:R-:W-:Y:S01]  /*7eb0*/  FMUL.FTZ R33, R33, c[0x0][0x2ec] ;  /* 0x0000bb0021217a20 */ /* 0x000fe20000410000 */
[----:B------:R-:W-:Y:S01]  /*7ec0*/  MUFU.TANH R21, R21 ;  /* 0x0000001500157308 */ /* 0x000fe20000002400 */
[----:B------:R-:W-:Y:S02]  /*7ed0*/  FMUL.FTZ R34, R34, c[0x0][0x2ec] ;  /* 0x0000bb0022227a20 */ /* 0x000fe40000410000 */
[----:B------:R-:W-:Y:S07]  /*7ee0*/  FMUL.FTZ R35, R35, c[0x0][0x2ec] ;  /* 0x0000bb0023237a20 */ /* 0x000fee0000410000 */
[----:B------:R-:W-:Y:S01]  /*7ef0*/  MUFU.TANH R22, R22 ;  /* 0x0000001600167308 */ /* 0x000fe20000002400 */
[----:B-1----:R-:W1:Y:S09]  /*7f00*/  LDSM.16.M88.4 R8, [R228+0x1000] ;  /* 0x00100000e408783b */ /* 0x002e720000000200 */
[----:B------:R-:W-:Y:S01]  /*7f10*/  MUFU.TANH R23, R23 ;  /* 0x0000001700177308 */ /* 0x000fe20000002400 */
[----:B--2---:R-:W-:Y:S09]  /*7f20*/  STL [R1], R0 ;  /* 0x0000000001007387 */ /* 0x004ff20000100800 */
[----:B------:R-:W-:Y:S10]  /*7f30*/  MUFU.TANH R16, R24 ;  /* 0x0000001800107308 */ /* 0x000ff40000002400 */
[----:B------:R-:W-:Y:S10]  /*7f40*/  MUFU.TANH R15, R25 ;  /* 0x00000019000f7308 */ /* 0x000ff40000002400 */
[----:B------:R-:W-:Y:S01]  /*7f50*/  MUFU.TANH R26, R26 ;  /* 0x0000001a001a7308 */ /* 0x000fe20000002400 */
[-C--:B-1----:R-:W-:Y:S09]  /*7f60*/  HMMA.16816.F32.BF16 R36, R204, R8.reuse, R36 ;  /* 0x00000008cc24723c */ /* 0x082ff20000041824 */
[----:B------:R-:W-:Y:S01]  /*7f70*/  MUFU.TANH R27, R27 ;  /* 0x0000001b001b7308 */ /* 0x000fe20000002400 */
[C---:B------:R-:W-:Y:S09]  /*7f80*/  HMMA.16816.F32.BF16 R40, R212.reuse, R8, R40 ;  /* 0x00000008d428723c */ /* 0x040ff20000041828 */
[----:B------:R-:W-:Y:S01]  /*7f90*/  MUFU.TANH R28, R28 ;  /* 0x0000001c001c7308 */ /* 0x000fe20000002400 */
[-C--:B------:R-:W-:Y:S04]  /*7fa0*/  HMMA.16816.F32.BF16 R44, R212, R10.reuse, R44 ;  /* 0x0000000ad42c723c */ /* 0x080fe8000004182c */
[----:B------:R-:W-:Y:S04]  /*7fb0*/  FMUL.FTZ R36, R36, c[0x0][0x2ec] ;  /* 0x0000bb0024247a20 */ /* 0x000fe80000410000 */
[C---:B------:R-:W-:Y:S01]  /*7fc0*/  HMMA.16816.F32.BF16 R48, R204.reuse, R10, R48 ;  /* 0x0000000acc30723c */ /* 0x040fe20000041830 */
[----:B------:R-:W-:Y:S01]  /*7fd0*/  MUFU.TANH R29, R29 ;  /* 0x0000001d001d7308 */ /* 0x000fe20000002400 */
[----:B------:R-:W1:Y:S02]  /*7fe0*/  LDSM.16.M88.4 R8, [R228+0x2000] ;  /* 0x00200000e408783b */ /* 0x000e640000000200 */
[----:B------:R-:W-:Y:S02]  /*7ff0*/  FMUL.FTZ R37, R37, c[0x0][0x2ec] ;  /* 0x0000bb0025257a20 */ /* 0x000fe40000410000 */
[----:B------:R-:W-:Y:S02]  /*8000*/  FMUL.FTZ R38, R38, c[0x0][0x2ec] ;  /* 0x0000bb0026267a20 */ /* 0x000fe40000410000 */
[-C--:B------:R-:W-:Y:S03]  /*8010*/  HMMA.16816.F32.BF16 R52, R204, R4.reuse, R52 ;  /* 0x00000004cc34723c */ /* 0x080fe60000041834 */
[----:B------:R-:W-:Y:S01]  /*8020*/  MUFU.TANH R30, R30 ;  /* 0x0000001e001e7308 */ /* 0x000fe20000002400 */
[----:B------:R-:W-:Y:S02]  /*8030*/  FMUL.FTZ R39, R39, c[0x0][0x2ec] ;  /* 0x0000bb0027277a20 */ /* 0x000fe40000410000 */
[----:B------:R-:W-:Y:S02]  /*8040*/  FMUL.FTZ R40, R40, c[0x0][0x2ec] ;  /* 0x0000bb0028287a20 */ /* 0x000fe40000410000 */
[C---:B------:R-:W-:Y:S04]  /*8050*/  HMMA.16816.F32.BF16 R56, R212.reuse, R4, R56 ;  /* 0x00000004d438723c */ /* 0x040fe80000041838 */
[----:B------:R-:W-:Y:S01]  /*8060*/  FMUL.FTZ R41, R41, c[0x0][0x2ec] ;  /* 0x0000bb0029297a20 */ /* 0x000fe20000410000 */
[----:B------:R-:W-:Y:S01]  /*8070*/  MUFU.TANH R31, R31 ;  /* 0x0000001f001f7308 */ /* 0x000fe20000002400 */
[----:B------:R-:W-:Y:S02]  /*8080*/  FMUL.FTZ R42, R42, c[0x0][0x2ec] ;  /* 0x0000bb002a2a7a20 */ /* 0x000fe40000410000 */
[-C--:B------:R-:W-:Y:S04]  /*8090*/  HMMA.16816.F32.BF16 R60, R212, R6.reuse, R60 ;  /* 0x00000006d43c723c */ /* 0x080fe8000004183c */
[----:B------:R-:W-:Y:S02]  /*80a0*/  FMUL.FTZ R43, R43, c[0x0][0x2ec] ;  /* 0x0000bb002b2b7a20 */ /* 0x000fe40000410000 */
[----:B------:R-:W-:Y:S01]  /*80b0*/  FMUL.FTZ R44, R44, c[0x0][0x2ec] ;  /* 0x0000bb002c2c7a20 */ /* 0x000fe20000410000 */
[----:B------:R-:W-:Y:S01]  /*80c0*/  MUFU.TANH R32, R32 ;  /* 0x0000002000207308 */ /* 0x000fe20000002400 */
[C---:B------:R-:W-:Y:S01]  /*80d0*/  HMMA.16816.F32.BF16 R64, R204.reuse, R6, R64 ;  /* 0x00000006cc40723c */ /* 0x040fe20000041840 */
[----:B------:R-:W2:Y:S03]  /*80e0*/  LDSM.16.M88.4 R4, [R228+0x2800] ;  /* 0x00280000e404783b */ /* 0x000ea60000000200 */
[----:B------:R-:W-:Y:S02]  /*80f0*/  FMUL.FTZ R45, R45, c[0x0][0x2ec] ;  /* 0x0000bb002d2d7a20 */ /* 0x000fe40000410000 */
[----:B------:R-:W-:Y:S02]  /*8100*/  FMUL.FTZ R46, R46, c[0x0][0x2ec] ;  /* 0x0000bb002e2e7a20 */ /* 0x000fe40000410000 */
[----:B------:R-:W-:Y:S01]  /*8110*/  FMUL.FTZ R58, R58, c[0x0][0x2ec] ;  /* 0x0000bb003a3a7a20 */ /* 0x000fe20000410000 */
[----:B------:R-:W-:Y:S01]  /*8120*/  MUFU.TANH R33, R33 ;  /* 0x0000002100217308 */ /* 0x000fe20000002400 */
[-C--:B-1----:R-:W-:Y:S03]  /*8130*/  HMMA.16816.F32.BF16 R68, R204, R8.reuse, R68 ;  /* 0x00000008cc44723c */ /* 0x082fe60000041844 */
[----:B------:R-:W-:Y:S02]  /*8140*/  FMUL.FTZ R59, R59, c[0x0][0x2ec] ;  /* 0x0000bb003b3b7a20 */ /* 0x000fe40000410000 */
[----:B------:R-:W-:Y:S02]  /*8150*/  FMUL.FTZ R47, R47, c[0x0][0x2ec] ;  /* 0x0000bb002f2f7a20 */ /* 0x000fe40000410000 */
[----:B------:R-:W-:Y:S01]  /*8160*/  FMUL.FTZ R61, R61, c[0x0][0x2ec] ;  /* 0x0000bb003d3d7a20 */ /* 0x000fe20000410000 */
[C---:B------:R-:W-:Y:S01]  /*8170*/  HMMA.16816.F32.BF16 R72, R212.reuse, R8, R72 ;  /* 0x00000008d448723c */ /* 0x040fe20000041848 */
[----:B------:R-:W1:Y:S03]  /*8180*/  MUFU.TANH R2, R58 ;  /* 0x0000003a00027308 */ /* 0x000e660000002400 */
[----:B------:R-:W-:Y:S02]  /*8190*/  FMUL.FTZ R62, R62, c[0x0][0x2ec] ;  /* 0x0000bb003e3e7a20 */ /* 0x000fe40000410000 */
[----:B------:R-:W-:Y:S02]  /*81a0*/  FMUL.FTZ R63, R63, c[0x0][0x2ec] ;  /* 0x0000bb003f3f7a20 */ /* 0x000fe40000410000 */
[-C--:B------:R-:W-:Y:S03]  /*81b0*/  HMMA.16816.F32.BF16 R76, R212, R10.reuse, R76 ;  /* 0x0000000ad44c723c */ /* 0x080fe6000004184c */
[----:B------:R-:W3:Y:S01]  /*81c0*/  MUFU.TANH R0, R59 ;  /* 0x0000003b00007308 */ /* 0x000ee20000002400 */
[----:B------:R-:W-:Y:S02]  /*81d0*/  FMUL.FTZ R48, R48, c[0x0][0x2ec] ;  /* 0x0000bb0030307a20 */ /* 0x000fe40000410000 */
[----:B------:R-:W-:Y:S02]  /*81e0*/  FMUL.FTZ R49, R49, c[0x0][0x2ec] ;  /* 0x0000bb0031317a20 */ /* 0x000fe40000410000 */
[C---:B------:R-:W-:Y:S01]  /*81f0*/  HMMA.16816.F32.BF16 R80, R204.reuse, R10, R80 ;  /* 0x0000000acc50723c */ /* 0x040fe20000041850 */
[----:B------:R-:W4:Y:S03]  /*8200*/  LDSM.16.M88.4 R8, [R228+0x3000] ;  /* 0x00300000e408783b */ /* 0x000f260000000200 */
[----:B------:R-:W-:Y:S01]  /*8210*/  FMUL.FTZ R70, R70, c[0x0][0x2ec] ;  /* 0x0000bb0046467a20 */ /* 0x000fe20000410000 */
[----:B------:R-:W-:Y:S01]  /*8220*/  MUFU.TANH R34, R34 ;  /* 0x0000002200227308 */ /* 0x000fe20000002400 */
[----:B------:R-:W-:Y:S02]  /*8230*/  FMUL.FTZ R71, R71, c[0x0][0x2ec] ;  /* 0x0000bb0047477a20 */ /* 0x000fe40000410000 */
[-C--:B--2---:R-:W-:Y:S01]  /*8240*/  HMMA.16816.F32.BF16 R84, R204, R4.reuse, R84 ;  /* 0x00000004cc54723c */ /* 0x084fe20000041854 */
[----:B-1----:R1:W-:Y:S03]  /*8250*/  STL [R1+0x10], R2 ;  /* 0x0000100201007387 */ /* 0x0023e60000100800 */
[----:B------:R-:W-:Y:S02]  /*8260*/  FMUL.FTZ R72, R72, c[0x0][0x2ec] ;  /* 0x0000bb0048487a20 */ /* 0x000fe40000410000 */
[----:B------:R-:W-:Y:S01]  /*8270*/  FMUL.FTZ R50, R50, c[0x0][0x2ec] ;  /* 0x0000bb0032327a20 */ /* 0x000fe20000410000 */
[----:B------:R-:W-:Y:S01]  /*8280*/  MUFU.TANH R35, R35 ;  /* 0x0000002300237308 */ /* 0x000fe20000002400 */
[C---:B------:R-:W-:Y:S01]  /*8290*/  HMMA.16816.F32.BF16 R88, R212.reuse, R4, R88 ;  /* 0x00000004d458723c */ /* 0x040fe20000041858 */
[----:B---3--:R2:W-:Y:S03]  /*82a0*/  STL [R1+0x14], R0 ;  /* 0x0000140001007387 */ /* 0x0085e60000100800 */
[----:B------:R-:W-:Y:S01]  /*82b0*/  FMUL.FTZ R78, R78, c[0x0][0x2ec] ;  /* 0x0000bb004e4e7a20 */ /* 0x000fe20000410000 */
[----:B------:R-:W-:Y:S01]  /*82c0*/  MOV R59, R250 ;  /* 0x000000fa003b7202 */ /* 0x000fe20000000f00 */
[----:B------:R-:W-:Y:S02]  /*82d0*/  FMUL.FTZ R51, R51, c[0x0][0x2ec] ;  /* 0x0000bb0033337a20 */ /* 0x000fe40000410000 */
[-C--:B------:R-:W-:Y:S01]  /*82e0*/  HMMA.16816.F32.BF16 R92, R212, R6.reuse, R92 ;  /* 0x00000006d45c723c */ /* 0x080fe2000004185c */
[----:B------:R-:W-:Y:S02]  /*82f0*/  MUFU.TANH R36, R36 ;  /* 0x0000002400247308 */ /* 0x000fe40000002400 */
[----:B------:R-:W-:Y:S01]  /*8300*/  ISETP.GT.AND P0, PT, R59, RZ, PT ;  /* 0x000000ff3b00720c */ /* 0x000fe20003f04270 */
[----:B------:R-:W-:Y:S02]  /*8310*/  FMUL.FTZ R52, R52, c[0x0][0x2ec] ;  /* 0x0000bb0034347a20 */ /* 0x000fe40000410000 */
[----:B------:R-:W-:Y:S02]  /*8320*/  FMUL.FTZ R53, R53, c[0x0][0x2ec] ;  /* 0x0000bb0035357a20 */ /* 0x000fe40000410000 */
[C---:B------:R-:W-:Y:S01]  /*8330*/  HMMA.16816.F32.BF16 R96, R204.reuse, R6, R96 ;  /* 0x00000006cc60723c */ /* 0x040fe20000041860 */
[----:B------:R-:W3:Y:S01]  /*8340*/  LDSM.16.M88.4 R4, [R228+0x3800] ;  /* 0x00380000e404783b */ /* 0x000ee20000000200 */
[----:B------:R-:W-:Y:S04]  /*8350*/  DEPBAR.LE SB0, 0x0 ;  /* 0x000080000000791a */ /* 0x000fe80000000000 */
[----:B-1----:R-:W-:Y:S01]  /*8360*/  MUFU.TANH R2, R62 ;  /* 0x0000003e00027308 */ /* 0x002fe20000002400 */
[----:B------:R-:W-:Y:S02]  /*8370*/  FMUL.FTZ R54, R54, c[0x0][0x2ec] ;  /* 0x0000bb0036367a20 */ /* 0x000fe40000410000 */
[----:B------:R-:W-:Y:S01]  /*8380*/  BAR.SYNC.DEFER_BLOCKING 0x0 ;  /* 0x0000000000007b1d */ /* 0x000fe20000010000 */
[-C--:B----4-:R-:W-:Y:S05]  /*8390*/  HMMA.16816.F32.BF16 R100, R204, R8.reuse, R100 ;  /* 0x00000008cc64723c */ /* 0x090fea0000041864 */
[----:B------:R-:W-:Y:S01]  /*83a0*/  FMUL.FTZ R55, R55, c[0x0][0x2ec] ;  /* 0x0000bb0037377a20 */ /* 0x000fe20000410000 */
[----:B--2---:R-:W1:Y:S01]  /*83b0*/  MUFU.TANH R0, R61 ;  /* 0x0000003d00007308 */ /* 0x004e620000002400 */
[----:B------:R-:W-:Y:S01]  /*83c0*/  FMUL.FTZ R56, R56, c[0x0][0x2ec] ;  /* 0x0000bb0038387a20 */ /* 0x000fe20000410000 */
[C---:B------:R-:W-:Y:S04]  /*83d0*/  HMMA.16816.F32.BF16 R104, R212.reuse, R8, R104 ;  /* 0x00000008d468723c */ /* 0x040fe80000041868 */
[----:B------:R-:W-:Y:S02]  /*83e0*/  FMUL.FTZ R57, R57, c[0x0][0x2ec] ;  /* 0x0000bb0039397a20 */ /* 0x000fe40000410000 */
[----:B------:R-:W-:Y:S02]  /*83f0*/  FMUL.FTZ R60, R60, c[0x0][0x2ec] ;  /* 0x0000bb003c3c7a20 */ /* 0x000fe40000410000 */
[----:B------:R-:W-:Y:S01]  /*8400*/  MUFU.TANH R37, R37 ;  /* 0x0000002500257308 */ /* 0x000fe20000002400 */
[-C--:B------:R-:W-:Y:S03]  /*8410*/  HMMA.16816.F32.BF16 R108, R212, R10.reuse, R108 ;  /* 0x0000000ad46c723c */ /* 0x080fe6000004186c */
[----:B------:R-:W-:Y:S02]  /*8420*/  FMUL.FTZ R64, R64, c[0x0][0x2ec] ;  /* 0x0000bb0040407a20 */ /* 0x000fe40000410000 */
[----:B------:R-:W-:Y:S02]  /*8430*/  FMUL.FTZ R65, R65, c[0x0][0x2ec] ;  /* 0x0000bb0041417a20 */ /* 0x000fe40000410000 */
[----:B------:R-:W-:Y:S01]  /*8440*/  FMUL.FTZ R66, R66, c[0x0][0x2ec] ;  /* 0x0000bb0042427a20 */ /* 0x000fe20000410000 */
[C---:B------:R-:W-:Y:S01]  /*8450*/  HMMA.16816.F32.BF16 R112, R204.reuse, R10, R112 ;  /* 0x0000000acc70723c */ /* 0x040fe20000041870 */
[----:B------:R-:W-:Y:S03]  /*8460*/  MUFU.TANH R38, R38 ;  /* 0x0000002600267308 */ /* 0x000fe60000002400 */
[----:B------:R-:W-:Y:S01]  /*8470*/  FMUL.FTZ R67, R67, c[0x0][0x2ec] ;  /* 0x0000bb0043437a20 */ /* 0x000fe20000410000 */
[----:B-1----:R1:W-:Y:S01]  /*8480*/  STL [R1+0x24], R0 ;  /* 0x0000240001007387 */ /* 0x0023e20000100800 */
[----:B------:R-:W-:Y:S02]  /*8490*/  FMUL.FTZ R68, R68, c[0x0][0x2ec] ;  /* 0x0000bb0044447a20 */ /* 0x000fe40000410000 */
[-C--:B---3--:R-:W-:Y:S01]  /*84a0*/  HMMA.16816.F32.BF16 R116, R204, R4.reuse, R116 ;  /* 0x00000004cc74723c */ /* 0x088fe20000041874 */
[----:B------:R2:W-:Y:S02]  /*84b0*/  STL [R1+0x20], R2 ;  /* 0x0000200201007387 */ /* 0x0005e40000100800 */
        /* <DEDUP_REMOVED lines=10> */
[----:B-1----:R-:W1:Y:S01]  /*8560*/  MUFU.TANH R0, R63 ;  /* 0x0000003f00007308 */ /* 0x002e620000002400 */
[----:B------:R-:W-:Y:S04]  /*8570*/  HMMA.16816.F32.BF16 R128, R204, R6, R128 ;  /* 0x00000006cc80723c */ /* 0x000fe80000041880 */
[----:B------:R-:W-:Y:S02]  /*8580*/  FMUL.FTZ R79, R79, c[0x0][0x2ec] ;  /* 0x0000bb004f4f7a20 */ /* 0x000fe40000410000 */
[----:B------:R-:W-:Y:S02]  /*8590*/  FMUL.FTZ R80, R80, c[0x0][0x2ec] ;  /* 0x0000bb0050507a20 */ /* 0x000fe40000410000 */
[----:B------:R-:W-:Y:S01]  /*85a0*/  FMUL.FTZ R81, R81, c[0x0][0x2ec] ;  /* 0x0000bb0051517a20 */ /* 0x000fe20000410000 */
[----:B--2---:R2:W-:Y:S03]  /*85b0*/  MUFU.TANH R2, R71 ;  /* 0x0000004700027308 */ /* 0x0045e60000002400 */
        /* <DEDUP_REMOVED lines=22> */
[----:B--2---:R-:W-:Y:S01]  /*8720*/  FMUL.FTZ R71, R126, c[0x0][0x2ec] ;  /* 0x0000bb007e477a20 */ /* 0x004fe20000410000 */
[----:B-1----:R-:W1:Y:S01]  /*8730*/  MUFU.TANH R0, R70 ;  /* 0x0000004600007308 */ /* 0x002e620000002400 */
        /* <DEDUP_REMOVED lines=16> */
[----:B------:R-:W-:Y:S01]  /*8840*/  FMUL.FTZ R95, R95, c[0x0][0x2ec] ;  /* 0x0000bb005f5f7a20 */ /* 0x000fe20000410000 */
[----:B------:R-:W-:Y:S01]  /*8850*/  STL [R1+0x18], R2 ;  /* 0x0000180201007387 */ /* 0x000fe20000100800 */
        /* <DEDUP_REMOVED lines=13> */
[----:B-1----:R-:W1:Y:S01]  /*8930*/  MUFU.TANH R0, R72 ;  /* 0x0000004800007308 */ /* 0x002e620000002400 */
[----:B------:R-:W-:Y:S02]  /*8940*/  FMUL.FTZ R113, R113, c[0x0][0x2ec] ;  /* 0x0000bb0071717a20 */ /* 0x000fe40000410000 */
[----:B------:R-:W-:Y:S02]  /*8950*/  FMUL.FTZ R120, R120, c[0x0][0x2ec] ;  /* 0x0000bb0078787a20 */ /* 0x000fe40000410000 */
[----:B------:R-:W-:Y:S02]  /*8960*/  FMUL.FTZ R121, R121, c[0x0][0x2ec] ;  /* 0x0000bb0079797a20 */ /* 0x000fe40000410000 */
[----:B------:R-:W-:Y:S02]  /*8970*/  FMUL.FTZ R122, R122, c[0x0][0x2ec] ;  /* 0x0000bb007a7a7a20 */ /* 0x000fe40000410000 */
[----:B------:R-:W-:Y:S01]  /*8980*/  FMUL.FTZ R123, R123, c[0x0][0x2ec] ;  /* 0x0000bb007b7b7a20 */ /* 0x000fe20000410000 */
[----:B------:R-:W-:Y:S10]  /*8990*/  MUFU.TANH R48, R48 ;  /* 0x0000003000307308 */ /* 0x000ff40000002400 */
[----:B------:R-:W-:Y:S01]  /*89a0*/  MUFU.TANH R49, R49 ;  /* 0x0000003100317308 */ /* 0x000fe20000002400 */
[----:B-1----:R1:W-:Y:S09]  /*89b0*/  STL [R1+0x2c], R0 ;  /* 0x00002c0001007387 */ /* 0x0023f20000100800 */
[----:B------:R-:W-:Y:S10]  /*89c0*/  MUFU.TANH R50, R50 ;  /* 0x0000003200327308 */ /* 0x000ff40000002400 */
[----:B------:R-:W-:Y:S10]  /*89d0*/  MUFU.TANH R51, R51 ;  /* 0x0000003300337308 */ /* 0x000ff40000002400 */
[----:B-1----:R-:W1:Y:S10]  /*89e0*/  MUFU.TANH R0, R78 ;  /* 0x0000004e00007308 */ /* 0x002e740000002400 */
[----:B------:R-:W2:Y:S10]  /*89f0*/  MUFU.TANH R52, R52 ;  /* 0x0000003400347308 */ /* 0x000eb40000002400 */
[----:B------:R3:W4:Y:S01]  /*8a00*/  MUFU.TANH R210, R53 ;  /* 0x0000003500d27308 */ /* 0x0007220000002400 */
[----:B-1----:R1:W-:Y:S09]  /*8a10*/  STL [R1+0x34], R0 ;  /* 0x0000340001007387 */ /* 0x0023f20000100800 */
[----:B------:R3:W2:Y:S10]  /*8a20*/  MUFU.TANH R47, R54 ;  /* 0x00000036002f7308 */ /* 0x0006b40000002400 */
[----:B------:R3:W2:Y:S01]  /*8a30*/  MUFU.TANH R218, R55 ;  /* 0x0000003700da7308 */ /* 0x0006a20000002400 */
[----:B-1----:R-:W-:Y:S09]  /*8a40*/  FMUL.FTZ R0, R127, c[0x0][0x2ec] ;  /* 0x0000bb007f007a20 */ /* 0x002ff20000410000 */
[----:B------:R3:W1:Y:S10]  /*8a50*/  MUFU.TANH R53, R56 ;  /* 0x0000003800357308 */ /* 0x0006740000002400 */
[----:B------:R3:W1:Y:S10]  /*8a60*/  MUFU.TANH R54, R57 ;  /* 0x0000003900367308 */ /* 0x0006740000002400 */
[----:B------:R-:W1:Y:S10]  /*8a70*/  MUFU.TANH R60, R60 ;  /* 0x0000003c003c7308 */ /* 0x000e740000002400 */
[----:B------:R3:W1:Y:S10]  /*8a80*/  MUFU.TANH R44, R64 ;  /* 0x00000040002c7308 */ /* 0x0006740000002400 */
        /* <DEDUP_REMOVED lines=53> */
[----:B------:R3:W1:Y:S10]  /*8de0*/  MUFU.TANH R212, R122 ;  /* 0x0000007a00d47308 */ /* 0x0006740000002400 */
[----:B------:R3:W1:Y:S10]  /*8df0*/  MUFU.TANH R211, R123 ;  /* 0x0000007b00d37308 */ /* 0x0006740000002400 */
[----:B------:R-:W1:Y:S10]  /*8e00*/  MUFU.TANH R124, R124 ;  /* 0x0000007c007c7308 */ /* 0x000e740000002400 */
[----:B------:R-:W1:Y:S10]  /*8e10*/  MUFU.TANH R125, R125 ;  /* 0x0000007d007d7308 */ /* 0x000e740000002400 */
[----:B------:R-:W1:Y:S10]  /*8e20*/  MUFU.TANH R71, R71 ;  /* 0x0000004700477308 */ /* 0x000e740000002400 */
[----:B------:R3:W1:Y:S10]  /*8e30*/  MUFU.TANH R70, R0 ;  /* 0x0000000000467308 */ /* 0x0006740000002400 */
[----:B------:R-:W1:Y:S10]  /*8e40*/  MUFU.TANH R128, R128 ;  /* 0x0000008000807308 */ /* 0x000e740000002400 */
[----:B------:R-:W1:Y:S10]  /*8e50*/  MUFU.TANH R129, R129 ;  /* 0x0000008100817308 */ /* 0x000e740000002400 */
[----:B------:R-:W1:Y:S10]  /*8e60*/  MUFU.TANH R130, R130 ;  /* 0x0000008200827308 */ /* 0x000e740000002400 */
[----:B------:R-:W1:Y:S02]  /*8e70*/  MUFU.TANH R131, R131 ;  /* 0x0000008300837308 */ /* 0x000e640000002400 */
[----:B-1234-:R-:W-:-:S05]  /*8e80*/  @P0 BRA `(.L_x_98) ;  /* 0xffffdf7000000947 */ /* 0x01efca000383ffff */
.L_x_97:
[----:B---3--:R-:W2:Y:S01]  /*8e90*/  LDL.LU R4, [R1+0x14] ;  /* 0x0000140001047983 */ /* 0x008ea20000300800 */
[----:B------:R-:W-:Y:S02]  /*8ea0*/  MOV R84, R60 ;  /* 0x0000003c00547202 */ /* 0x000fe40000000f00 */
[----:B------:R-:W-:Y:S01]  /*8eb0*/  MOV R96, R61 ;  /* 0x0000003d00607202 */ /* 0x000fe20000000f00 */
[----:B------:R-:W3:Y:S01]  /*8ec0*/  LDL.LU R3, [R1+0x10] ;  /* 0x0000100001037983 */ /* 0x000ee20000300800 */
[----:B------:R-:W-:Y:S02]  /*8ed0*/  MOV R105, R74 ;  /* 0x0000004a00697202 */ /* 0x000fe40000000f00 */
[----:B------:R-:W-:Y:S01]  /*8ee0*/  MOV R86, R65 ;  /* 0x0000004100567202 */ /* 0x000fe20000000f00 */
[----:B------:R-:W4:Y:S01]  /*8ef0*/  LDL.LU R2, [R1+0x20] ;  /* 0x0000200001027983 */ /* 0x000f220000300800 */
        /* <DEDUP_REMOVED lines=18> */
[----:B------:R-:W-:Y:S03]  /*9020*/  MOV R127, R76 ;  /* 0x0000004c007f7202 */ /* 0x000fe60000000f00 */
[----:B------:R-:W4:Y:S04]  /*9030*/  LDL.LU R12, [R1+0xc] ;  /* 0x00000c00010c7983 */ /* 0x000f280000300800 */
[----:B------:R-:W4:Y:S04]  /*9040*/  LDL.LU R11, [R1+0x4] ;  /* 0x00000400010b7983 */ /* 0x000f280000300800 */
[----:B------:R-:W4:Y:S04]  /*9050*/  LDL.LU R9, [R1+0x8] ;  /* 0x0000080001097983 */ /* 0x000f280000300800 */
[----:B------:R-:W4:Y:S04]  /*9060*/  LDL.LU R8, [R1] ;  /* 0x0000000001087983 */ /* 0x000f280000300800 */
[----:B------:R-:W-:Y:S04]  /*9070*/  STL [R1+0xb8], R243 ;  /* 0x0000b8f301007387 */ /* 0x000fe80000100800 */
        /* <DEDUP_REMOVED lines=15> */
[----:B------:R-:W-:Y:S01]  /*9170*/  LDSM.16.MT88.4 R80, [R226+0x8000] ;  /* 0x00800000e250783b */ /* 0x000fe20000004200 */
[----:B--2---:R-:W-:Y:S02]  /*9180*/  MOV R61, R4 ;  /* 0x00000004003d7202 */ /* 0x004fe40000000f00 */
[----:B---3--:R-:W-:Y:S02]  /*9190*/  MOV R60, R3 ;  /* 0x00000003003c7202 */ /* 0x008fe40000000f00 */
[----:B----4-:R-:W-:Y:S02]  /*91a0*/  MOV R87, R2 ;  /* 0x0000000200577202 */ /* 0x010fe40000000f00 */
[----:B------:R-:W-:Y:S02]  /*91b0*/  MOV R10, R0 ;  /* 0x00000000000a7202 */ /* 0x000fe40000000f00 */
[----:B------:R-:W-:Y:S04]  /*91c0*/  FMNMX.FTZ R0, R244, R132, !PT ;  /* 0x00000084f4007209 */ /* 0x000fe80007810000 */
        /* <DEDUP_REMOVED lines=93> */
[----:B------:R-:W-:Y:S01]  /*97a0*/  FMNMX.FTZ R0, R222, R135, !PT ;  /* 0x00000087de007209 */ /* 0x000fe20007810000 */
[----:B------:R-:W2:Y:S01]  /*97b0*/  SHFL.BFLY PT, R5, R4, 0x2, 0x1f ;  /* 0x0c401f0004057f89 */ /* 0x000ea200000e0000 */
[----:B------:R-:W-:Y:S02]  /*97c0*/  FMNMX.FTZ R3, R119, R3, !PT ;  /* 0x0000000377037209 */ /* 0x000fe40007810000 */
[----:B------:R-:W-:Y:S02]  /*97d0*/  FMNMX.FTZ R0, R8, R0, !PT ;  /* 0x0000000008007209 */ /* 0x000fe40007810000 */
[----:B------:R-:W-:Y:S02]  /*97e0*/  FMNMX.FTZ R3, R130, R3, !PT ;  /* 0x0000000382037209 */ /* 0x000fe40007810000 */
[----:B------:R-:W-:Y:S02]  /*97f0*/  FMNMX.FTZ R0, R247, R0, !PT ;  /* 0x00000000f7007209 */ /* 0x000fe40007810000 */
[----:B------:R-:W-:Y:S02]  /*9800*/  FMNMX.FTZ R3, R131, R3, !PT ;  /* 0x0000000383037209 */ /* 0x000fe40007810000 */
[----:B-1----:R-:W-:Y:S02]  /*9810*/  FMNMX.FTZ R74, R74, R6, !PT ;  /* 0x000000064a4a7209 */ /* 0x002fe40007810000 */
[----:B------:R-:W-:Y:S01]  /*9820*/  FMNMX.FTZ R0, R246, R0, !PT ;  /* 0x00000000f6007209 */ /* 0x000fe20007810000 */
[----:B------:R-:W1:Y:S03]  /*9830*/  SHFL.BFLY PT, R73, R3, 0x2, 0x1f ;  /* 0x0c401f0003497f89 */ /* 0x000e6600000e0000 */
[----:B------:R-:W-:Y:S04]  /*9840*/  FMNMX.FTZ R0, R26, R0, !PT ;  /* 0x000000001a007209 */ /* 0x000fe80007810000 */
[----:B------:R-:W-:Y:S01]  /*9850*/  FMNMX.FTZ R0, R27, R0, !PT ;  /* 0x000000001b007209 */ /* 0x000fe20007810000 */
[----:B------:R-:W3:Y:S01]  /*9860*/  SHFL.BFLY PT, R6, R74, 0x1, 0x1f ;  /* 0x0c201f004a067f89 */ /* 0x000ee200000e0000 */
[----:B--2---:R-:W-:Y:S02]  /*9870*/  FMNMX.FTZ R4, R4, R5, !PT ;  /* 0x0000000504047209 */ /* 0x004fe40007810000 */
[----:B------:R-:W-:Y:S05]  /*9880*/  FMNMX.FTZ R0, R30, R0, !PT ;  /* 0x000000001e007209 */ /* 0x000fea0007810000 */
[----:B------:R-:W2:Y:S01]  /*9890*/  SHFL.BFLY PT, R72, R4, 0x1, 0x1f ;  /* 0x0c201f0004487f89 */ /* 0x000ea200000e0000 */
[----:B------:R-:W-:Y:S04]  /*98a0*/  FMNMX.FTZ R0, R31, R0, !PT ;  /* 0x000000001f007209 */ /* 0x000fe80007810000 */
[----:B------:R-:W-:Y:S02]  /*98b0*/  FMNMX.FTZ R0, R42, R0, !PT ;  /* 0x000000002a007209 */ /* 0x000fe40007810000 */
[----:B-1----:R-:W-:Y:S02]  /*98c0*/  FMNMX.FTZ R73, R3, R73, !PT ;  /* 0x0000004903497209 */ /* 0x002fe40007810000 */
[----:B------:R-:W-:Y:S03]  /*98d0*/  FMNMX.FTZ R0, R43, R0, !PT ;  /* 0x000000002b007209 */ /* 0x000fe60007810000 */
[----:B------:R-:W1:Y:S01]  /*98e0*/  SHFL.BFLY PT, R7, R73, 0x1, 0x1f ;  /* 0x0c201f0049077f89 */ /* 0x000e6200000e0000 */
[----:B------:R-:W-:Y:S02]  /*98f0*/  FMNMX.FTZ R0, R24, R0, !PT ;  /* 0x0000000018007209 */ /* 0x000fe40007810000 */
[----:B---3--:R-:W-:Y:S02]  /*9900*/  FMNMX.FTZ R74, R74, R6, !PT ;  /* 0x000000064a4a7209 */ /* 0x008fe40007810000 */
[----:B------:R-:W-:Y:S02]  /*9910*/  FMNMX.FTZ R0, R25, R0, !PT ;  /* 0x0000000019007209 */ /* 0x000fe40007810000 */
[C---:B------:R-:W-:Y:S01]  /*9920*/  FSETP.NEU.FTZ.AND P1, PT, R74.reuse, -INF , PT ;  /* 0xff8000004a00780b */ /* 0x040fe20003f3d000 */
[----:B------:R-:W-:Y:S01]  /*9930*/  FMUL.FTZ R75, R74, c[0x0][0x23c] ;  /* 0x00008f004a4b7a20 */ /* 0x000fe20000410000 */
[----:B------:R-:W-:Y:S01]  /*9940*/  FMNMX.FTZ R0, R60, R0, !PT ;  /* 0x000000003c007209 */ /* 0x000fe20007810000 */
[----:B------:R-:W-:Y:S01]  /*9950*/  STL [R1+0xbc], R74 ;  /* 0x0000bc4a01007387 */ /* 0x000fe20000100800 */
[----:B--2---:R-:W-:Y:S02]  /*9960*/  FMNMX.FTZ R72, R4, R72, !PT ;  /* 0x0000004804487209 */ /* 0x004fe40007810000 */
[----:B------:R-:W-:Y:S02]  /*9970*/  FSEL R75, R75, RZ, P1 ;  /* 0x000000ff4b4b7208 */ /* 0x000fe40000800000 */
[----:B------:R-:W-:Y:S01]  /*9980*/  FMNMX.FTZ R0, R61, R0, !PT ;  /* 0x000000003d007209 */ /* 0x000fe20007810000 */
[----:B------:R-:W-:Y:S02]  /*9990*/  FMUL.FTZ R93, R72, c[0x0][0x23c] ;  /* 0x00008f00485d7a20 */ /* 0x000fe40000410000 */
[--C-:B------:R-:W-:Y:S01]  /*99a0*/  FFMA.FTZ R4, R244, c[0x0][0x23c], -R75.reuse ;  /* 0x00008f00f4047a23 */ /* 0x100fe2000001084b */
[----:B------:R-:W-:Y:S01]  /*99b0*/  FMNMX.FTZ R0, R87, R0, !PT ;  /* 0x0000000057007209 */ /* 0x000fe20007810000 */
[--C-:B------:R-:W-:Y:S02]  /*99c0*/  FFMA.FTZ R5, R12, c[0x0][0x23c], -R75.reuse ;  /* 0x00008f000c057a23 */ /* 0x100fe4000001084b */
[----:B------:R2:W-:Y:S01]  /*99d0*/  MUFU.EX2 R205, R4 ;  /* 0x0000000400cd7308 */ /* 0x0005e20000000800 */
[----:B------:R-:W-:Y:S01]  /*99e0*/  FMNMX.FTZ R0, R103, R0, !PT ;  /* 0x0000000067007209 */ /* 0x000fe20007810000 */
[--C-:B------:R-:W-:Y:S01]  /*99f0*/  FFMA.FTZ R6, R33, c[0x0][0x23c], -R75.reuse ;  /* 0x00008f0021067a23 */ /* 0x100fe2000001084b */
[----:B-1----:R-:W-:Y:S01]  /*9a00*/  FMNMX.FTZ R73, R73, R7, !PT ;  /* 0x0000000749497209 */ /* 0x002fe20007810000 */
[--C-:B------:R-:W-:Y:S01]  /*9a10*/  FFMA.FTZ R7, R32, c[0x0][0x23c], -R75.reuse ;  /* 0x00008f0020077a23 */ /* 0x100fe2000001084b */
[----:B------:R-:W-:Y:S01]  /*9a20*/  FMNMX.FTZ R0, R113, R0, !PT ;  /* 0x0000000071007209 */ /* 0x000fe20007810000 */
[----:B------:R-:W-:Y:S01]  /*9a30*/  FFMA.FTZ R96, R96, c[0x0][0x23c], -R75 ;  /* 0x00008f0060607a23 */ /* 0x000fe2000001084b */
[C---:B------:R-:W-:Y:S01]  /*9a40*/  FSETP.NEU.FTZ.AND P1, PT, R73.reuse, -INF , PT ;  /* 0xff8000004900780b */ /* 0x040fe20003f3d000 */
[----:B------:R-:W-:Y:S01]  /*9a50*/  FMUL.FTZ R92, R73, c[0x0][0x23c] ;  /* 0x00008f00495c7a20 */ /* 0x000fe20000410000 */
[----:B------:R-:W-:Y:S01]  /*9a60*/  FMNMX.FTZ R0, R109, R0, !PT ;  /* 0x000000006d007209 */ /* 0x000fe20007810000 */
[----:B------:R1:W3:Y:S01]  /*9a70*/  MUFU.EX2 R244, R5 ;  /* 0x0000000500f47308 */ /* 0x0002e20000000800 */
[----:B------:R-:W-:Y:S02]  /*9a80*/  STL [R1+0xc0], R73 ;  /* 0x0000c04901007387 */ /* 0x000fe40000100800 */
[----:B------:R-:W-:Y:S02]  /*9a90*/  FSEL R92, R92, RZ, P1 ;  /* 0x000000ff5c5c7208 */ /* 0x000fe40000800000 */
[----:B------:R-:W-:Y:S02]  /*9aa0*/  FMNMX.FTZ R0, R102, R0, !PT ;  /* 0x0000000066007209 */ /* 0x000fe40007810000 */
[----:B------:R-:W-:Y:S01]  /*9ab0*/  FSETP.NEU.FTZ.AND P1, PT, R72, -INF , PT ;  /* 0xff8000004800780b */ /* 0x000fe20003f3d000 */
[--C-:B------:R-:W-:Y:S01]  /*9ac0*/  FFMA.FTZ R33, R47, c[0x0][0x23c], -R92.reuse ;  /* 0x00008f002f217a23 */ /* 0x100fe2000001085c */
[----:B------:R-:W-:Y:S01]  /*9ad0*/  FMNMX.FTZ R0, R64, R0, !PT ;  /* 0x0000000040007209 */ /* 0x000fe20007810000 */
[--C-:B------:R-:W-:Y:S01]  /*9ae0*/  FFMA.FTZ R95, R95, c[0x0][0x23c], -R92.reuse ;  /* 0x00008f005f5f7a23 */ /* 0x100fe2000001085c */
[----:B------:R-:W-:Y:S02]  /*9af0*/  FSEL R93, R93, RZ, P1 ;  /* 0x000000ff5d5d7208 */ /* 0x000fe40000800000 */
[----:B------:R-:W-:Y:S01]  /*9b00*/  FMNMX.FTZ R0, R110, R0, !PT ;  /* 0x000000006e007209 */ /* 0x000fe20007810000 */
[--C-:B--2---:R-:W-:Y:S02]  /*9b10*/  FFMA.FTZ R4, R223, c[0x0][0x23c], -R92.reuse ;  /* 0x00008f00df047a23 */ /* 0x104fe4000001085c */
[--C-:B------:R-:W-:Y:S01]  /*9b20*/  FFMA.FTZ R106, R106, c[0x0][0x23c], -R93.reuse ;  /* 0x00008f006a6a7a23 */ /* 0x100fe2000001085d */
[----:B------:R-:W-:Y:S01]  /*9b30*/  FMNMX.FTZ R0, R121, R0, !PT ;  /* 0x0000000079007209 */ /* 0x000fe20007810000 */
[----:B------:R2:W-:Y:S01]  /*9b40*/  MUFU.EX2 R206, R4 ;  /* 0x0000000400ce7308 */ /* 0x0005e20000000800 */
[--C-:B------:R-:W-:Y:S02]  /*9b50*/  FFMA.FTZ R108, R108, c[0x0][0x23c], -R93.reuse ;  /* 0x00008f006c6c7a23 */ /* 0x100fe4000001085d */
[----:B------:R-:W-:Y:S01]  /*9b60*/  FMNMX.FTZ R0, R127, R0, !PT ;  /* 0x000000007f007209 */ /* 0x000fe20007810000 */
[--C-:B-1----:R-:W-:Y:S03]  /*9b70*/  FFMA.FTZ R5, R19, c[0x0][0x23c], -R92.reuse ;  /* 0x00008f0013057a23 */ /* 0x102fe6000001085c */
[----:B------:R-:W-:Y:S02]  /*9b80*/  FMNMX.FTZ R0, R63, R0, !PT ;  /* 0x000000003f007209 */ /* 0x000fe40007810000 */
[----:B---3--:R-:W-:Y:S01]  /*9b90*/  F2FP.BF16.PACK_AB R76, R244, R205 ;  /* 0x000000cdf44c723e */ /* 0x008fe200000010ff */
[----:B------:R-:W-:Y:S01]  /*9ba0*/  MUFU.EX2 R108, R108 ;  /* 0x0000006c006c7308 */ /* 0x000fe20000000800 */
[----:B------:R-:W-:Y:S04]  /*9bb0*/  FMNMX.FTZ R0, R62, R0, !PT ;  /* 0x000000003e007209 */ /* 0x000fe80007810000 */
[----:B------:R-:W-:Y:S04]  /*9bc0*/  FMNMX.FTZ R0, R58, R0, !PT ;  /* 0x000000003a007209 */ /* 0x000fe80007810000 */
[----:B------:R-:W-:Y:S04]  /*9bd0*/  FMNMX.FTZ R0, R99, R0, !PT ;  /* 0x0000000063007209 */ /* 0x000fe80007810000 */
[----:B------:R-:W-:Y:S01]  /*9be0*/  FMNMX.FTZ R0, R104, R0, !PT ;  /* 0x0000000068007209 */ /* 0x000fe20007810000 */
[----:B--2---:R-:W-:Y:S02]  /*9bf0*/  FFMA.FTZ R4, R11, c[0x0][0x23c], -R92 ;  /* 0x00008f000b047a23 */ /* 0x004fe4000001085c */
[----:B------:R1:W-:Y:S01]  /*9c00*/  MUFU.EX2 R11, R5 ;  /* 0x00000005000b7308 */ /* 0x0003e20000000800 */
[----:B------:R-:W-:Y:S04]  /*9c10*/  FMNMX.FTZ R0, R212, R0, !PT ;  /* 0x00000000d4007209 */ /* 0x000fe80007810000 */
[----:B------:R-:W-:Y:S04]  /*9c20*/  FMNMX.FTZ R0, R211, R0, !PT ;  /* 0x00000000d3007209 */ /* 0x000fe80007810000 */
[----:B------:R-:W-:Y:S01]  /*9c30*/  FMNMX.FTZ R0, R71, R0, !PT ;  /* 0x0000000047007209 */ /* 0x000fe20007810000 */
[----:B------:R2:W3:Y:S03]  /*9c40*/  MUFU.EX2 R215, R4 ;  /* 0x0000000400d77308 */ /* 0x0004e60000000800 */
[----:B------:R-:W-:Y:S05]  /*9c50*/  FMNMX.FTZ R0, R70, R0, !PT ;  /* 0x0000000046007209 */ /* 0x000fea0007810000 */
[----:B------:R-:W4:Y:S01]  /*9c60*/  SHFL.BFLY PT, R2, R0, 0x2, 0x1f ;  /* 0x0c401f0000027f89 */ /* 0x000f2200000e0000 */
[----:B-1----:R-:W-:Y:S04]  /*9c70*/  FFMA.FTZ R5, R249, c[0x0][0x23c], -R93 ;  /* 0x00008f00f9057a23 */ /* 0x002fe8000001085d */
[----:B------:R1:W-:Y:S01]  /*9c80*/  MUFU.EX2 R249, R5 ;  /* 0x0000000500f97308 */ /* 0x0003e20000000800 */
[--C-:B--2---:R-:W-:Y:S01]  /*9c90*/  FFMA.FTZ R4, R217, c[0x0][0x23c], -R75.reuse ;  /* 0x00008f00d9047a23 */ /* 0x104fe2000001084b */
[----:B---3--:R-:W-:Y:S08]  /*9ca0*/  F2FP.BF16.PACK_AB R77, R215, R206 ;  /* 0x000000ced74d723e */ /* 0x008ff000000010ff */
[----:B------:R2:W-:Y:S01]  /*9cb0*/  MUFU.EX2 R223, R4 ;  /* 0x0000000400df7308 */ /* 0x0005e20000000800 */
[----:B----4-:R-:W-:Y:S01]  /*9cc0*/  FMNMX.FTZ R2, R0, R2, !PT ;  /* 0x0000000200027209 */ /* 0x010fe20007810000 */
[----:B------:R-:W-:Y:S01]  /*9cd0*/  FADD.FTZ R0, -R74, R132 ;  /* 0x000000844a007221 */ /* 0x000fe20000010100 */
[----:B------:R-:W-:Y:S03]  /*9ce0*/  MOV R132, R55 ;  /* 0x0000003700847202 */ /* 0x000fe60000000f00 */
[----:B------:R-:W3:Y:S04]  /*9cf0*/  SHFL.BFLY PT, R3, R2, 0x1, 0x1f ;  /* 0x0c201f0002037f89 */ /* 0x000ee800000e0000 */
[----:B------:R-:W-:Y:S01]  /*9d00*/  MUFU.EX2 R74, R6 ;  /* 0x00000006004a7308 */ /* 0x000fe20000000800 */
[----:B------:R-:W-:Y:S02]  /*9d10*/  FMUL.FTZ R0, R0, c[0x0][0x23c] ;  /* 0x00008f0000007a20 */ /* 0x000fe40000410000 */
[----:B-1----:R-:W-:Y:S07]  /*9d20*/  FFMA.FTZ R5, R22, c[0x0][0x23c], -R92 ;  /* 0x00008f0016057a23 */ /* 0x002fee000001085c */
[----:B------:R1:W4:Y:S01]  /*9d30*/  MUFU.EX2 R68, R0 ;  /* 0x0000000000447308 */ /* 0x0003220000000800 */
[----:B--2---:R-:W-:Y:S02]  /*9d40*/  FFMA.FTZ R4, R17, c[0x0][0x23c], -R75 ;  /* 0x00008f0011047a23 */ /* 0x004fe4000001084b */
[----:B------:R-:W-:Y:S07]  /*9d50*/  FFMA.FTZ R17, R45, c[0x0][0x23c], -R93 ;  /* 0x00008f002d117a23 */ /* 0x000fee000001085d */
[----:B------:R-:W2:Y:S01]  /*9d60*/  MUFU.EX2 R13, R4 ;  /* 0x00000004000d7308 */ /* 0x000ea20000000800 */
[----:B---3--:R-:W-:Y:S04]  /*9d70*/  FMNMX.FTZ R3, R2, R3, !PT ;  /* 0x0000000302037209 */ /* 0x008fe80007810000 */
[C---:B------:R-:W-:Y:S01]  /*9d80*/  FSETP.NEU.FTZ.AND P1, PT, R3.reuse, -INF , PT ;  /* 0xff8000000300780b */ /* 0x040fe20003f3d000 */
[----:B------:R-:W-:Y:S04]  /*9d90*/  FMUL.FTZ R94, R3, c[0x0][0x23c] ;  /* 0x00008f00035e7a20 */ /* 0x000fe80000410000 */
[----:B------:R3:W-:Y:S01]  /*9da0*/  MUFU.EX2 R228, R17 ;  /* 0x0000001100e47308 */ /* 0x0007e20000000800 */
[----:B------:R-:W-:Y:S01]  /*9db0*/  FSEL R94, R94, RZ, P1 ;  /* 0x000000ff5e5e7208 */ /* 0x000fe20000800000 */
[----:B-1----:R-:W-:Y:S01]  /*9dc0*/  FADD.FTZ R0, -R73, R133 ;  /* 0x0000008549007221 */ /* 0x002fe20000010100 */
[----:B------:R-:W-:Y:S01]  /*9dd0*/  MOV R133, R10 ;  /* 0x0000000a00857202 */ /* 0x000fe20000000f00 */
[----:B----4-:R-:W-:Y:S02]  /*9de0*/  FMUL.FTZ R32, R68, R164 ;  /* 0x000000a444207220 */ /* 0x010fe40000410000 */
[----:B------:R-:W-:Y:S02]  /*9df0*/  FMUL.FTZ R0, R0, c[0x0][0x23c] ;  /* 0x00008f0000007a20 */ /* 0x000fe40000410000 */
[--C-:B------:R-:W-:Y:S02]  /*9e00*/  FFMA.FTZ R12, R42, c[0x0][0x23c], -R94.reuse ;  /* 0x00008f002a0c7a23 */ /* 0x100fe4000001085e */
[----:B------:R1:W4:Y:S01]  /*9e10*/  MUFU.EX2 R69, R0 ;  /* 0x0000000000457308 */ /* 0x0003220000000800 */
[----:B------:R-:W-:Y:S01]  /*9e20*/  FFMA.FTZ R25, R25, c[0x0][0x23c], -R94 ;  /* 0x00008f0019197a23 */ /* 0x000fe2000001085e */
[----:B--2---:R2:W-:Y:S01]  /*9e30*/  STL [R1+0xc], R13 ;  /* 0x00000c0d01007387 */ /* 0x0045e20000100800 */
[----:B------:R-:W-:Y:S01]  /*9e40*/  FFMA.FTZ R4, R18, c[0x0][0x23c], -R92 ;  /* 0x00008f0012047a23 */ /* 0x000fe2000001085c */
[----:B------:R-:W-:Y:S01]  /*9e50*/  F2FP.BF16.PACK_AB R78, R13, R223 ;  /* 0x000000df0d4e723e */ /* 0x000fe200000010ff */
[--C-:B------:R-:W-:Y:S01]  /*9e60*/  FFMA.FTZ R60, R60, c[0x0][0x23c], -R94.reuse ;  /* 0x00008f003c3c7a23 */ /* 0x100fe2000001085e */
[----:B------:R-:W-:Y:S01]  /*9e70*/  STL [R1+0xc4], R72 ;  /* 0x0000c44801007387 */ /* 0x000fe20000100800 */
[--C-:B------:R-:W-:Y:S02]  /*9e80*/  FFMA.FTZ R212, R212, c[0x0][0x23c], -R94.reuse ;  /* 0x00008f00d4d47a23 */ /* 0x100fe4000001085e */
[----:B------:R-:W-:Y:S01]  /*9e90*/  FFMA.FTZ R211, R211, c[0x0][0x23c], -R94 ;  /* 0x00008f00d3d37a23 */ /* 0x000fe2000001085e */
[----:B------:R2:W2:Y:S01]  /*9ea0*/  MUFU.EX2 R217, R4 ;  /* 0x0000000400d97308 */ /* 0x0004a20000000800 */
[----:B------:R2:W-:Y:S01]  /*9eb0*/  STL [R1+0x4], R11 ;  /* 0x0000040b01007387 */ /* 0x0005e20000100800 */
[----:B---3--:R-:W-:Y:S03]  /*9ec0*/  FMUL.FTZ R17, R68, R149 ;  /* 0x0000009544117220 */ /* 0x008fe60000410000 */
[----:B------:R3:W-:Y:S05]  /*9ed0*/  STL [R1+0xc8], R3 ;  /* 0x0000c80301007387 */ /* 0x0007ea0000100800 */
[----:B------:R3:W-:Y:S01]  /*9ee0*/  MUFU.EX2 R237, R12 ;  /* 0x0000000c00ed7308 */ /* 0x0007e20000000800 */
[----:B-1----:R-:W-:Y:S01]  /*9ef0*/  FADD.FTZ R0, -R72, R134 ;  /* 0x0000008648007221 */ /* 0x002fe20000010100 */
[----:B------:R-:W-:Y:S01]  /*9f00*/  MOV R134, R64 ;  /* 0x0000004000867202 */ /* 0x000fe20000000f00 */
[C---:B----4-:R-:W-:Y:S02]  /*9f10*/  FMUL.FTZ R18, R69.reuse, R150 ;  /* 0x0000009645127220 */ /* 0x050fe40000410000 */
[----:B------:R-:W-:Y:S02]  /*9f20*/  FMUL.FTZ R0, R0, c[0x0][0x23c] ;  /* 0x00008f0000007a20 */ /* 0x000fe40000410000 */
[----:B------:R-:W-:Y:S03]  /*9f30*/  FMUL.FTZ R19, R69, R151 ;  /* 0x0000009745137220 */ /* 0x000fe60000410000 */
[----:B------:R1:W4:Y:S01]  /*9f40*/  MUFU.EX2 R2, R0 ;  /* 0x0000000000027308 */ /* 0x0003220000000800 */
[----:B--2---:R-:W-:Y:S01]  /*9f50*/  FFMA.FTZ R4, R245, c[0x0][0x23c], -R93 ;  /* 0x00008f00f5047a23 */ /* 0x004fe2000001085d */
[----:B------:R-:W-:Y:S08]  /*9f60*/  F2FP.BF16.PACK_AB R79, R11, R217 ;  /* 0x000000d90b4f723e */ /* 0x000ff000000010ff */
[----:B------:R2:W-:Y:S01]  /*9f70*/  MUFU.EX2 R204, R4 ;  /* 0x0000000400cc7308 */ /* 0x0005e20000000800 */
[--C-:B---3--:R-:W-:Y:S09]  /*9f80*/  FFMA.FTZ R12, R43, c[0x0][0x23c], -R94.reuse ;  /* 0x00008f002b0c7a23 */ /* 0x108ff2000001085e */
[----:B------:R3:W-:Y:S01]  /*9f90*/  MUFU.EX2 R233, R12 ;  /* 0x0000000c00e97308 */ /* 0x0007e20000000800 */
[----:B-1----:R-:W-:Y:S01]  /*9fa0*/  FADD.FTZ R0, -R3, R135 ;  /* 0x0000008703007221 */ /* 0x002fe20000010100 */
[----:B------:R-:W-:Y:S01]  /*9fb0*/  MOV R135, R54 ;  /* 0x0000003600877202 */ /* 0x000fe20000000f00 */
[----:B----4-:R-:W-:Y:S02]  /*9fc0*/  FMUL.FTZ R13, R2, R145 ;  /* 0x00000091020d7220 */ /* 0x010fe40000410000 */
[----:B------:R-:W-:Y:S05]  /*9fd0*/  FMUL.FTZ R0, R0, c[0x0][0x23c] ;  /* 0x00008f0000007a20 */ /* 0x000fea0000410000 */
[----:B------:R1:W-:Y:S01]  /*9fe0*/  MUFU.EX2 R145, R25 ;  /* 0x0000001900917308 */ /* 0x0003e20000000800 */
[C---:B------:R-:W-:Y:S02]  /*9ff0*/  FMUL.FTZ R45, R2.reuse, R177 ;  /* 0x000000b1022d7220 */ /* 0x040fe40000410000 */
[--C-:B--2---:R-:W-:Y:S02]  /*a000*/  FFMA.FTZ R4, R9, c[0x0][0x23c], -R93.reuse ;  /* 0x00008f0009047a23 */ /* 0x104fe4000001085d */
[----:B------:R-:W-:Y:S01]  /*a010*/  FMUL.FTZ R9, R2, R137 ;  /* 0x0000008902097220 */ /* 0x000fe20000410000 */
[----:B------:R-:W-:Y:S04]  /*a020*/  MOV R137, R86 ;  /* 0x0000005600897202 */ /* 0x000fe80000000f00 */
[----:B------:R2:W4:Y:S01]  /*a030*/  MUFU.EX2 R214, R4 ;  /* 0x0000000400d67308 */ /* 0x0005220000000800 */
[----:B---3--:R-:W-:Y:S09]  /*a040*/  FFMA.FTZ R12, R14, c[0x0][0x23c], -R93 ;  /* 0x00008f000e0c7a23 */ /* 0x008ff2000001085d */
[----:B------:R-:W3:Y:S01]  /*a050*/  MUFU.EX2 R0, R0 ;  /* 0x0000000000007308 */ /* 0x000ee20000000800 */
[----:B-1----:R-:W-:Y:S02]  /*a060*/  FMUL.FTZ R25, R2, R157 ;  /* 0x0000009d02197220 */ /* 0x002fe40000410000 */
[----:B--2---:R-:W-:Y:S01]  /*a070*/  FFMA.FTZ R4, R222, c[0x0][0x23c], -R94 ;  /* 0x00008f00de047a23 */ /* 0x004fe2000001085e */
[----:B----4-:R-:W-:Y:S06]  /*a080*/  F2FP.BF16.PACK_AB R64, R214, R204 ;  /* 0x000000ccd640723e */ /* 0x010fec00000010ff */
[----:B------:R1:W-:Y:S01]  /*a090*/  MUFU.EX2 R207, R4 ;  /* 0x0000000400cf7308 */ /* 0x0003e20000000800 */
[C---:B---3--:R-:W-:Y:S01]  /*a0a0*/  FMUL.FTZ R10, R0.reuse, R138 ;  /* 0x0000008a000a7220 */ /* 0x048fe20000410000 */
[----:B------:R-:W-:Y:S01]  /*a0b0*/  MOV R138, R87 ;  /* 0x00000057008a7202 */ /* 0x000fe20000000f00 */
[C---:B------:R-:W-:Y:S01]  /*a0c0*/  FMUL.FTZ R11, R0.reuse, R139 ;  /* 0x0000008b000b7220 */ /* 0x040fe20000410000 */
[----:B------:R-:W-:Y:S01]  /*a0d0*/  MOV R139, R133 ;  /* 0x00000085008b7202 */ /* 0x000fe20000000f00 */
[C---:B------:R-:W-:Y:S01]  /*a0e0*/  FMUL.FTZ R14, R0.reuse, R146 ;  /* 0x00000092000e7220 */ /* 0x040fe20000410000 */
[----:B------:R-:W-:Y:S01]  /*a0f0*/  MOV R133, R63 ;  /* 0x0000003f00857202 */ /* 0x000fe20000000f00 */
[C---:B------:R-:W-:Y:S02]  /*a100*/  FMUL.FTZ R43, R0.reuse, R175 ;  /* 0x000000af002b7220 */ /* 0x040fe40000410000 */
[C---:B------:R-:W-:Y:S02]  /*a110*/  FMUL.FTZ R42, R0.reuse, R174 ;  /* 0x000000ae002a7220 */ /* 0x040fe40000410000 */
[----:B------:R-:W-:Y:S01]  /*a120*/  FMUL.FTZ R47, R0, R179 ;  /* 0x000000b3002f7220 */ /* 0x000fe20000410000 */
[----:B------:R-:W-:Y:S01]  /*a130*/  MOV R179, R121 ;  /* 0x0000007900b37202 */ /* 0x000fe20000000f00 */
[----:B------:R-:W-:Y:S02]  /*a140*/  FFMA.FTZ R121, R200, c[0x0][0x23c], -R92 ;  /* 0x00008f00c8797a23 */ /* 0x000fe4000001085c */
[--C-:B------:R-:W-:Y:S02]  /*a150*/  FFMA.FTZ R63, R61, c[0x0][0x23c], -R94.reuse ;  /* 0x00008f003d3f7a23 */ /* 0x100fe4000001085e */
[----:B------:R-:W-:Y:S02]  /*a160*/  FMUL.FTZ R61, R2, R193 ;  /* 0x000000c1023d7220 */ /* 0x000fe40000410000 */
[----:B------:R-:W-:Y:S01]  /*a170*/  MUFU.EX2 R121, R121 ;  /* 0x0000007900797308 */ /* 0x000fe20000000800 */
[--C-:B-1----:R-:W-:Y:S02]  /*a180*/  FFMA.FTZ R4, R8, c[0x0][0x23c], -R94.reuse ;  /* 0x00008f0008047a23 */ /* 0x102fe4000001085e */
[----:B------:R-:W-:Y:S07]  /*a190*/  FFMA.FTZ R8, R20, c[0x0][0x23c], -R75 ;  /* 0x00008f0014087a23 */ /* 0x000fee000001084b */
[----:B------:R1:W2:Y:S02]  /*a1a0*/  MUFU.EX2 R213, R4 ;  /* 0x0000000400d57308 */ /* 0x0002a40000000800 */
[----:B-1----:R-:W-:Y:S01]  /*a1b0*/  FFMA.FTZ R4, R248, c[0x0][0x23c], -R93 ;  /* 0x00008f00f8047a23 */ /* 0x002fe2000001085d */
[----:B--2---:R-:W-:Y:S07]  /*a1c0*/  F2FP.BF16.PACK_AB R65, R213, R207 ;  /* 0x000000cfd541723e */ /* 0x004fee00000010ff */
[----:B------:R1:W2:Y:S02]  /*a1d0*/  MUFU.EX2 R248, R4 ;  /* 0x0000000400f87308 */ /* 0x0002a40000000800 */
[----:B-1----:R-:W-:Y:S01]  /*a1e0*/  FFMA.FTZ R4, R247, c[0x0][0x23c], -R94 ;  /* 0x00008f00f7047a23 */ /* 0x002fe2000001085e */
[----:B--2---:R-:W-:Y:S07]  /*a1f0*/  F2FP.BF16.PACK_AB R66, R248, R249 ;  /* 0x000000f9f842723e */ /* 0x004fee00000010ff */
[----:B------:R1:W-:Y:S10]  /*a200*/  MUFU.EX2 R247, R8 ;  /* 0x0000000800f77308 */ /* 0x0003f40000000800 */
[----:B------:R2:W-:Y:S01]  /*a210*/  MUFU.EX2 R222, R4 ;  /* 0x0000000400de7308 */ /* 0x0005e20000000800 */
[--C-:B-1----:R-:W-:Y:S02]  /*a220*/  FFMA.FTZ R8, R49, c[0x0][0x23c], -R75.reuse ;  /* 0x00008f0031087a23 */ /* 0x102fe4000001084b */
[----:B------:R-:W-:Y:S07]  /*a230*/  FFMA.FTZ R49, R56, c[0x0][0x23c], -R92 ;  /* 0x00008f0038317a23 */ /* 0x000fee000001085c */
[----:B------:R1:W-:Y:S01]  /*a240*/  MUFU.EX2 R230, R8 ;  /* 0x0000000800e67308 */ /* 0x0003e20000000800 */
[----:B------:R-:W-:Y:S02]  /*a250*/  FMUL.FTZ R56, R2, R188 ;  /* 0x000000bc02387220 */ /* 0x000fe40000410000 */
[----:B--2---:R-:W-:Y:S07]  /*a260*/  FFMA.FTZ R4, R246, c[0x0][0x23c], -R94 ;  /* 0x00008f00f6047a23 */ /* 0x004fee000001085e */
[----:B------:R2:W3:Y:S10]  /*a270*/  MUFU.EX2 R245, R4 ;  /* 0x0000000400f57308 */ /* 0x0004f40000000800 */
[----:B------:R-:W-:Y:S01]  /*a280*/  MUFU.EX2 R246, R5 ;  /* 0x0000000500f67308 */ /* 0x000fe20000000800 */
[----:B-1----:R-:W-:Y:S01]  /*a290*/  FMUL.FTZ R8, R2, R136 ;  /* 0x0000008802087220 */ /* 0x002fe20000410000 */
[----:B------:R-:W-:Y:S01]  /*a2a0*/  MOV R136, R58 ;  /* 0x0000003a00887202 */ /* 0x000fe20000000f00 */
[----:B------:R-:W-:Y:S07]  /*a2b0*/  FMUL.FTZ R58, R0, R190 ;  /* 0x000000be003a7220 */ /* 0x000fee0000410000 */
[----:B------:R1:W-:Y:S01]  /*a2c0*/  MUFU.EX2 R164, R49 ;  /* 0x0000003100a47308 */ /* 0x0003e20000000800 */
[--C-:B--2---:R-:W-:Y:S01]  /*a2d0*/  FFMA.FTZ R4, R21, c[0x0][0x23c], -R75.reuse ;  /* 0x00008f0015047a23 */ /* 0x104fe2000001084b */
[----:B---3--:R-:W-:Y:S08]  /*a2e0*/  F2FP.BF16.PACK_AB R67, R245, R222 ;  /* 0x000000def543723e */ /* 0x008ff000000010ff */
[----:B------:R-:W2:Y:S01]  /*a2f0*/  MUFU.EX2 R3, R4 ;  /* 0x0000000400037308 */ /* 0x000ea20000000800 */
[----:B-1----:R-:W-:Y:S01]  /*a300*/  FMUL.FTZ R49, R68, R181 ;  /* 0x000000b544317220 */ /* 0x002fe20000410000 */
[----:B------:R-:W-:Y:S01]  /*a310*/  MOV R181, R102 ;  /* 0x0000006600b57202 */ /* 0x000fe20000000f00 */
[--C-:B------:R-:W-:Y:S01]  /*a320*/  FFMA.FTZ R102, R221, c[0x0][0x23c], -R92.reuse ;  /* 0x00008f00dd667a23 */ /* 0x100fe2000001085c */
[----:B--2---:R1:W-:Y:S01]  /*a330*/  STL [R1+0x44], R3 ;  /* 0x0000440301007387 */ /* 0x0043e20000100800 */
[--C-:B------:R-:W-:Y:S03]  /*a340*/  FFMA.FTZ R4, R23, c[0x0][0x23c], -R92.reuse ;  /* 0x00008f0017047a23 */ /* 0x100fe6000001085c */
[----:B------:R-:W2:Y:S03]  /*a350*/  LDSM.16.MT88.4 R20, [R224+0x8000] ;  /* 0x00800000e014783b */ /* 0x000ea60000004200 */
[----:B------:R-:W3:Y:S10]  /*a360*/  MUFU.EX2 R4, R4 ;  /* 0x0000000400047308 */ /* 0x000ef40000000800 */
[----:B-1----:R-:W1:Y:S01]  /*a370*/  MUFU.EX2 R3, R7 ;  /* 0x0000000700037308 */ /* 0x002e620000000800 */
[----:B---3--:R3:W-:Y:S04]  /*a380*/  STL [R1+0x40], R4 ;  /* 0x0000400401007387 */ /* 0x0087e80000100800 */
[----:B-1----:R1:W-:Y:S01]  /*a390*/  STL [R1+0x48], R3 ;  /* 0x0000480301007387 */ /* 0x0023e20000100800 */
[--C-:B------:R-:W-:Y:S04]  /*a3a0*/  FFMA.FTZ R7, R36, c[0x0][0x23c], -R75.reuse ;  /* 0x00008f0024077a23 */ /* 0x100fe8000001084b */
[----:B------:R4:W-:Y:S01]  /*a3b0*/  MUFU.EX2 R240, R7 ;  /* 0x0000000700f07308 */ /* 0x0009e20000000800 */
[--C-:B---3--:R-:W-:Y:S02]  /*a3c0*/  FFMA.FTZ R4, R34, c[0x0][0x23c], -R92.reuse ;  /* 0x00008f0022047a23 */ /* 0x108fe4000001085c */
[C---:B------:R-:W-:Y:S01]  /*a3d0*/  FMUL.FTZ R34, R69.reuse, R166 ;  /* 0x000000a645227220 */ /* 0x040fe20000410000 */
[----:B------:R-:W-:Y:S01]  /*a3e0*/  MOV R166, R126 ;  /* 0x0000007e00a67202 */ /* 0x000fe20000000f00 */
[--C-:B------:R-:W-:Y:S02]  /*a3f0*/  FFMA.FTZ R126, R112, c[0x0][0x23c], -R75.reuse ;  /* 0x00008f00707e7a23 */ /* 0x100fe4000001084b */
[--C-:B------:R-:W-:Y:S01]  /*a400*/  FFMA.FTZ R112, R202, c[0x0][0x23c], -R92.reuse ;  /* 0x00008f00ca707a23 */ /* 0x100fe2000001085c */
[----:B------:R-:W-:Y:S03]  /*a410*/  MOV R177, R166 ;  /* 0x000000a600b17202 */ /* 0x000fe60000000f00 */
[----:B------:R-:W-:Y:S10]  /*a420*/  MUFU.EX2 R126, R126 ;  /* 0x0000007e007e7308 */ /* 0x000ff40000000800 */
[----:B-1----:R1:W-:Y:S01]  /*a430*/  MUFU.EX2 R3, R4 ;  /* 0x0000000400037308 */ /* 0x0023e20000000800 */
[--C-:B----4-:R-:W-:Y:S02]  /*a440*/  FFMA.FTZ R7, R50, c[0x0][0x23c], -R92.reuse ;  /* 0x00008f0032077a23 */ /* 0x110fe4000001085c */
[----:B------:R-:W-:Y:S01]  /*a450*/  FMUL.FTZ R50, R69, R182 ;  /* 0x000000b645327220 */ /* 0x000fe20000410000 */
[----:B------:R-:W-:Y:S01]  /*a460*/  MOV R182, R98 ;  /* 0x0000006200b67202 */ /* 0x000fe20000000f00 */
[--C-:B------:R-:W-:Y:S01]  /*a470*/  FFMA.FTZ R98, R251, c[0x0][0x23c], -R92.reuse ;  /* 0x00008f00fb627a23 */ /* 0x100fe2000001085c */
[----:B------:R-:W-:Y:S04]  /*a480*/  MOV R251, R164 ;  /* 0x000000a400fb7202 */ /* 0x000fe80000000f00 */
[----:B------:R3:W-:Y:S10]  /*a490*/  MUFU.EX2 R231, R7 ;  /* 0x0000000700e77308 */ /* 0x0007f40000000800 */
[----:B------:R-:W-:Y:S01]  /*a4a0*/  MUFU.EX2 R200, R98 ;  /* 0x0000006200c87308 */ /* 0x000fe20000000800 */
[----:B-1----:R-:W-:Y:S02]  /*a4b0*/  FFMA.FTZ R4, R35, c[0x0][0x23c], -R92 ;  /* 0x00008f0023047a23 */ /* 0x002fe4000001085c */
[----:B------:R-:W-:Y:S01]  /*a4c0*/  FMUL.FTZ R35, R69, R167 ;  /* 0x000000a745237220 */ /* 0x000fe20000410000 */
[----:B------:R-:W-:Y:S01]  /*a4d0*/  MOV R167, R120 ;  /* 0x0000007800a77202 */ /* 0x000fe20000000f00 */
[----:B------:R-:W-:Y:S05]  /*a4e0*/  FFMA.FTZ R120, R90, c[0x0][0x23c], -R75 ;  /* 0x00008f005a787a23 */ /* 0x000fea000001084b */
[----:B------:R1:W-:Y:S01]  /*a4f0*/  MUFU.EX2 R243, R4 ;  /* 0x0000000400f37308 */ /* 0x0003e20000000800 */
[----:B------:R-:W-:Y:S01]  /*a500*/  MOV R174, R167 ;  /* 0x000000a700ae7202 */ /* 0x000fe20000000f00 */
[----:B---3--:R-:W-:Y:S02]  /*a510*/  FFMA.FTZ R7, R41, c[0x0][0x23c], -R93 ;  /* 0x00008f0029077a23 */ /* 0x008fe4000001085d */
[--C-:B------:R-:W-:Y:S02]  /*a520*/  FFMA.FTZ R41, R44, c[0x0][0x23c], -R75.reuse ;  /* 0x00008f002c297a23 */ /* 0x100fe4000001084b */
[----:B------:R-:W-:Y:S04]  /*a530*/  FFMA.FTZ R44, R46, c[0x0][0x23c], -R75 ;  /* 0x00008f002e2c7a23 */ /* 0x000fe8000001084b */
[----:B------:R3:W-:Y:S01]  /*a540*/  MUFU.EX2 R234, R7 ;  /* 0x0000000700ea7308 */ /* 0x0007e20000000800 */
[----:B------:R-:W-:Y:S09]  /*a550*/  FMUL.FTZ R46, R0, R178 ;  /* 0x000000b2002e7220 */ /* 0x000ff20000410000 */
[----:B------:R4:W-:Y:S01]  /*a560*/  MUFU.EX2 R157, R41 ;  /* 0x00000029009d7308 */ /* 0x0009e20000000800 */
[----:B-1----:R-:W-:Y:S02]  /*a570*/  FFMA.FTZ R4, R16, c[0x0][0x23c], -R93 ;  /* 0x00008f0010047a23 */ /* 0x002fe4000001085d */
[----:B------:R-:W-:Y:S07]  /*a580*/  FMUL.FTZ R16, R68, R148 ;  /* 0x0000009444107220 */ /* 0x000fee0000410000 */
[----:B------:R1:W1:Y:S01]  /*a590*/  MUFU.EX2 R5, R4 ;  /* 0x0000000400057308 */ /* 0x0002620000000800 */
[----:B---3--:R-:W-:Y:S09]  /*a5a0*/  FMUL.FTZ R7, R69, R143 ;  /* 0x0000008f45077220 */ /* 0x008ff20000410000 */
[----:B------:R3:W-:Y:S01]  /*a5b0*/  MUFU.EX2 R143, R12 ;  /* 0x0000000c008f7308 */ /* 0x0007e20000000800 */
[----:B----4-:R-:W-:Y:S01]  /*a5c0*/  FMUL.FTZ R41, R2, R173 ;  /* 0x000000ad02297220 */ /* 0x010fe20000410000 */
[----:B------:R-:W-:Y:S01]  /*a5d0*/  MOV R173, R103 ;  /* 0x0000006700ad7202 */ /* 0x000fe20000000f00 */
[----:B------:R-:W-:Y:S07]  /*a5e0*/  FFMA.FTZ R103, R209, c[0x0][0x23c], -R75 ;  /* 0x00008f00d1677a23 */ /* 0x000fee000001084b */
[----:B------:R-:W-:Y:S01]  /*a5f0*/  MUFU.EX2 R120, R120 ;  /* 0x0000007800787308 */ /* 0x000fe20000000800 */
[----:B-1----:R-:W-:Y:S01]  /*a600*/  FFMA.FTZ R4, R15, c[0x0][0x23c], -R93 ;  /* 0x00008f000f047a23 */ /* 0x002fe2000001085d */
[----:B------:R1:W-:Y:S01]  /*a610*/  STL [R1+0x38], R5 ;  /* 0x0000380501007387 */ /* 0x0003e20000100800 */
[----:B------:R-:W-:Y:S07]  /*a620*/  FMUL.FTZ R15, R0, R147 ;  /* 0x00000093000f7220 */ /* 0x000fee0000410000 */
[----:B------:R4:W1:Y:S01]  /*a630*/  MUFU.EX2 R6, R4 ;  /* 0x0000000400067308 */ /* 0x0008620000000800 */
[----:B---3--:R-:W-:Y:S02]  /*a640*/  FMUL.FTZ R12, R2, R144 ;  /* 0x00000090020c7220 */ /* 0x008fe40000410000 */
[--C-:B----4-:R-:W-:Y:S01]  /*a650*/  FFMA.FTZ R4, R26, c[0x0][0x23c], -R94.reuse ;  /* 0x00008f001a047a23 */ /* 0x110fe2000001085e */
[----:B-1----:R1:W-:Y:S01]  /*a660*/  STL [R1+0x3c], R6 ;  /* 0x00003c0601007387 */ /* 0x0023e20000100800 */
[C---:B------:R-:W-:Y:S05]  /*a670*/  FMUL.FTZ R26, R0.reuse, R158 ;  /* 0x0000009e001a7220 */ /* 0x040fea0000410000 */
[----:B------:R3:W4:Y:S01]  /*a680*/  MUFU.EX2 R5, R4 ;  /* 0x0000000400057308 */ /* 0x0007220000000800 */
[----:B-1----:R-:W-:Y:S02]  /*a690*/  FFMA.FTZ R6, R37, c[0x0][0x23c], -R75 ;  /* 0x00008f0025067a23 */ /* 0x002fe4000001084b */
[----:B---3--:R-:W-:Y:S01]  /*a6a0*/  FFMA.FTZ R4, R27, c[0x0][0x23c], -R94 ;  /* 0x00008f001b047a23 */ /* 0x008fe2000001085e */
[----:B----4-:R1:W-:Y:S06]  /*a6b0*/  STL [R1], R5 ;  /* 0x0000000501007387 */ /* 0x0103ec0000100800 */
[----:B------:R3:W-:Y:S01]  /*a6c0*/  MUFU.EX2 R236, R6 ;  /* 0x0000000600ec7308 */ /* 0x0007e20000000800 */
[----:B------:R-:W-:Y:S09]  /*a6d0*/  FMUL.FTZ R27, R0, R159 ;  /* 0x0000009f001b7220 */ /* 0x000ff20000410000 */
[----:B------:R-:W4:Y:S10]  /*a6e0*/  MUFU.EX2 R4, R4 ;  /* 0x0000000400047308 */ /* 0x000f340000000800 */
[----:B------:R2:W-:Y:S01]  /*a6f0*/  MUFU.EX2 R159, R44 ;  /* 0x0000002c009f7308 */ /* 0x0005e20000000800 */
[----:B-1----:R-:W-:Y:S02]  /*a700*/  FFMA.FTZ R5, R28, c[0x0][0x23c], -R93 ;  /* 0x00008f001c057a23 */ /* 0x002fe4000001085d */
[----:B---3--:R-:W-:Y:S02]  /*a710*/  FMUL.FTZ R6, R69, R142 ;  /* 0x0000008e45067220 */ /* 0x008fe40000410000 */
[----:B------:R-:W-:Y:S05]  /*a720*/  FFMA.FTZ R28, R52, c[0x0][0x23c], -R75 ;  /* 0x00008f00341c7a23 */ /* 0x000fea000001084b */
[----:B------:R1:W-:Y:S01]  /*a730*/  MUFU.EX2 R72, R5 ;  /* 0x0000000500487308 */ /* 0x0003e20000000800 */
[----:B----4-:R3:W-:Y:S01]  /*a740*/  STL [R1+0x8], R4 ;  /* 0x0000080401007387 */ /* 0x0107e20000100800 */
[--C-:B--2---:R-:W-:Y:S02]  /*a750*/  FFMA.FTZ R44, R57, c[0x0][0x23c], -R92.reuse ;  /* 0x00008f00392c7a23 */ /* 0x104fe4000001085c */
[----:B------:R-:W-:Y:S01]  /*a760*/  FFMA.FTZ R57, R135, c[0x0][0x23c], -R93 ;  /* 0x00008f0087397a23 */ /* 0x000fe2000001085d */
[----:B------:R-:W-:Y:S05]  /*a770*/  MOV R135, R134 ;  /* 0x0000008600877202 */ /* 0x000fea0000000f00 */
[----:B------:R2:W4:Y:S01]  /*a780*/  MUFU.EX2 R158, R44 ;  /* 0x0000002c009e7308 */ /* 0x0005220000000800 */
[----:B------:R-:W-:Y:S01]  /*a790*/  MOV R134, R62 ;  /* 0x0000003e00867202 */ /* 0x000fe20000000f00 */
[----:B------:R-:W-:Y:S01]  /*a7a0*/  FMUL.FTZ R62, R0, R194 ;  /* 0x000000c2003e7220 */ /* 0x000fe20000410000 */
[----:B------:R-:W-:Y:S02]  /*a7b0*/  MOV R144, R135 ;  /* 0x0000008700907202 */ /* 0x000fe40000000f00 */
[----:B------:R-:W-:Y:S01]  /*a7c0*/  MOV R135, R122 ;  /* 0x0000007a00877202 */ /* 0x000fe20000000f00 */
[----:B-1----:R-:W-:Y:S01]  /*a7d0*/  FMUL.FTZ R5, R68, R141 ;  /* 0x0000008d44057220 */ /* 0x002fe20000410000 */
[----:B------:R-:W-:Y:S01]  /*a7e0*/  MOV R141, R59 ;  /* 0x0000003b008d7202 */ /* 0x000fe20000000f00 */
[----:B------:R-:W-:Y:S01]  /*a7f0*/  FMUL.FTZ R59, R0, R191 ;  /* 0x000000bf003b7220 */ /* 0x000fe20000410000 */
[----:B------:R-:W-:Y:S01]  /*a800*/  MOV R167, R134 ;  /* 0x0000008600a77202 */ /* 0x000fe20000000f00 */
[----:B------:R-:W-:Y:S02]  /*a810*/  FFMA.FTZ R122, R89, c[0x0][0x23c], -R75 ;  /* 0x00008f00597a7a23 */ /* 0x000fe4000001084b */
[--C-:B---3--:R-:W-:Y:S02]  /*a820*/  FFMA.FTZ R4, R29, c[0x0][0x23c], -R93.reuse ;  /* 0x00008f001d047a23 */ /* 0x108fe4000001085d */
[----:B------:R-:W-:Y:S02]  /*a830*/  FMUL.FTZ R29, R2, R161 ;  /* 0x000000a1021d7220 */ /* 0x000fe40000410000 */
[----:B------:R1:W-:Y:S01]  /*a840*/  MUFU.EX2 R242, R4 ;  /* 0x0000000400f27308 */ /* 0x0003e20000000800 */
[--C-:B------:R-:W-:Y:S02]  /*a850*/  FFMA.FTZ R134, R119, c[0x0][0x23c], -R92.reuse ;  /* 0x00008f0077867a23 */ /* 0x100fe4000001085c */
[--C-:B------:R-:W-:Y:S02]  /*a860*/  FFMA.FTZ R119, R123, c[0x0][0x23c], -R93.reuse ;  /* 0x00008f007b777a23 */ /* 0x100fe4000001085d */
[----:B------:R-:W-:Y:S02]  /*a870*/  FFMA.FTZ R123, R252, c[0x0][0x23c], -R93 ;  /* 0x00008f00fc7b7a23 */ /* 0x000fe4000001085d */
[----:B--2---:R-:W-:Y:S01]  /*a880*/  FMUL.FTZ R44, R2, R176 ;  /* 0x000000b0022c7220 */ /* 0x004fe20000410000 */
[----:B------:R-:W-:Y:S01]  /*a890*/  MOV R176, R127 ;  /* 0x0000007f00b07202 */ /* 0x000fe20000000f00 */
[----:B------:R-:W-:Y:S01]  /*a8a0*/  FFMA.FTZ R127, R114, c[0x0][0x23c], -R92 ;  /* 0x00008f00727f7a23 */ /* 0x000fe2000001085c */
[----:B----4-:R-:W-:Y:S01]  /*a8b0*/  MOV R221, R158 ;  /* 0x0000009e00dd7202 */ /* 0x010fe20000000f00 */
[----:B------:R-:W-:Y:S10]  /*a8c0*/  MUFU.EX2 R122, R122 ;  /* 0x0000007a007a7308 */ /* 0x000ff40000000800 */
[----:B------:R-:W-:Y:S01]  /*a8d0*/  MUFU.EX2 R127, R127 ;  /* 0x0000007f007f7308 */ /* 0x000fe20000000800 */
[--C-:B-1----:R-:W-:Y:S02]  /*a8e0*/  FFMA.FTZ R4, R30, c[0x0][0x23c], -R94.reuse ;  /* 0x00008f001e047a23 */ /* 0x102fe4000001085e */
[C---:B------:R-:W-:Y:S07]  /*a8f0*/  FMUL.FTZ R30, R0.reuse, R162 ;  /* 0x000000a2001e7220 */ /* 0x040fee0000410000 */
[----:B------:R1:W-:Y:S10]  /*a900*/  MUFU.EX2 R73, R4 ;  /* 0x0000000400497308 */ /* 0x0003f40000000800 */
[----:B------:R-:W-:Y:S10]  /*a910*/  MUFU.EX2 R134, R134 ;  /* 0x0000008600867308 */ /* 0x000ff40000000800 */
[----:B------:R-:W-:Y:S01]  /*a920*/  MUFU.EX2 R119, R119 ;  /* 0x0000007700777308 */ /* 0x000fe20000000800 */
[----:B-1----:R-:W-:Y:S02]  /*a930*/  FFMA.FTZ R4, R31, c[0x0][0x23c], -R94 ;  /* 0x00008f001f047a23 */ /* 0x002fe4000001085e */
[----:B------:R-:W-:Y:S07]  /*a940*/  FMUL.FTZ R31, R0, R163 ;  /* 0x000000a3001f7220 */ /* 0x000fee0000410000 */
[----:B------:R1:W-:Y:S10]  /*a950*/  MUFU.EX2 R241, R4 ;  /* 0x0000000400f17308 */ /* 0x0003f40000000800 */
[----:B------:R2:W-:Y:S10]  /*a960*/  MUFU.EX2 R163, R33 ;  /* 0x0000002100a37308 */ /* 0x0005f40000000800 */
[----:B------:R-:W-:Y:S01]  /*a970*/  MUFU.EX2 R123, R123 ;  /* 0x0000007b007b7308 */ /* 0x000fe20000000800 */
[--C-:B-1----:R-:W-:Y:S09]  /*a980*/  FFMA.FTZ R4, R38, c[0x0][0x23c], -R92.reuse ;  /* 0x00008f0026047a23 */ /* 0x102ff2000001085c */
[----:B------:R1:W-:Y:S01]  /*a990*/  MUFU.EX2 R239, R4 ;  /* 0x0000000400ef7308 */ /* 0x0003e20000000800 */
[----:B--2---:R-:W-:Y:S01]  /*a9a0*/  FMUL.FTZ R33, R68, R165 ;  /* 0x000000a544217220 */ /* 0x004fe20000410000 */
[----:B------:R-:W-:Y:S01]  /*a9b0*/  MOV R165, R132 ;  /* 0x0000008400a57202 */ /* 0x000fe20000000f00 */
[--C-:B------:R-:W-:Y:S03]  /*a9c0*/  FFMA.FTZ R132, R88, c[0x0][0x23c], -R75.reuse ;  /* 0x00008f0058847a23 */ /* 0x100fe6000001084b */
[----:B------:R-:W-:Y:S02]  /*a9d0*/  MOV R178, R165 ;  /* 0x000000a500b27202 */ /* 0x000fe40000000f00 */
[----:B------:R-:W-:Y:S01]  /*a9e0*/  MOV R165, R99 ;  /* 0x0000006300a57202 */ /* 0x000fe20000000f00 */
[--C-:B------:R-:W-:Y:S01]  /*a9f0*/  FFMA.FTZ R99, R250, c[0x0][0x23c], -R92.reuse ;  /* 0x00008f00fa637a23 */ /* 0x100fe2000001085c */
[----:B------:R-:W-:Y:S01]  /*aa00*/  MOV R250, R159 ;  /* 0x0000009f00fa7202 */ /* 0x000fe20000000f00 */
[----:B------:R-:W-:Y:S01]  /*aa10*/  MUFU.EX2 R132, R132 ;  /* 0x0000008400847308 */ /* 0x000fe20000000800 */
[--C-:B-1----:R-:W-:Y:S09]  /*aa20*/  FFMA.FTZ R4, R39, c[0x0][0x23c], -R92.reuse ;  /* 0x00008f0027047a23 */ /* 0x102ff2000001085c */
[----:B------:R-:W-:Y:S01]  /*aa30*/  MUFU.EX2 R202, R99 ;  /* 0x0000006300ca7308 */ /* 0x000fe20000000800 */
[----:B------:R-:W1:Y:S09]  /*aa40*/  LDSM.16.MT88.4 R36, [R227+0x8000] ;  /* 0x00800000e324783b */ /* 0x000e720000004200 */
[----:B------:R2:W-:Y:S02]  /*aa50*/  MUFU.EX2 R235, R4 ;  /* 0x0000000400eb7308 */ /* 0x0005e40000000800 */
[----:B--2---:R-:W-:Y:S02]  /*aa60*/  FFMA.FTZ R4, R48, c[0x0][0x23c], -R75 ;  /* 0x00008f0030047a23 */ /* 0x004fe4000001084b */
[----:B------:R-:W-:Y:S01]  /*aa70*/  FMUL.FTZ R48, R68, R180 ;  /* 0x000000b444307220 */ /* 0x000fe20000410000 */
[----:B------:R-:W-:Y:S05]  /*aa80*/  MOV R180, R110 ;  /* 0x0000006e00b47202 */ /* 0x000fea0000000f00 */
[----:B------:R2:W-:Y:S01]  /*aa90*/  MUFU.EX2 R232, R4 ;  /* 0x0000000400e87308 */ /* 0x0005e20000000800 */
[--C-:B------:R-:W-:Y:S02]  /*aaa0*/  FFMA.FTZ R110, R203, c[0x0][0x23c], -R92.reuse ;  /* 0x00008f00cb6e7a23 */ /* 0x100fe4000001085c */
[--C-:B--2---:R-:W-:Y:S02]  /*aab0*/  FFMA.FTZ R4, R51, c[0x0][0x23c], -R92.reuse ;  /* 0x00008f0033047a23 */ /* 0x104fe4000001085c */
[----:B------:R-:W-:Y:S01]  /*aac0*/  FMUL.FTZ R51, R69, R183 ;  /* 0x000000b745337220 */ /* 0x000fe20000410000 */
[----:B------:R-:W-:Y:S04]  /*aad0*/  MOV R183, R144 ;  /* 0x0000009000b77202 */ /* 0x000fe80000000f00 */
[----:B------:R2:W-:Y:S01]  /*aae0*/  MUFU.EX2 R229, R4 ;  /* 0x0000000400e57308 */ /* 0x0005e20000000800 */
[----:B------:R-:W-:Y:S01]  /*aaf0*/  MOV R144, R141 ;  /* 0x0000008d00907202 */ /* 0x000fe20000000f00 */
[----:B------:R-:W-:Y:S02]  /*ab00*/  FFMA.FTZ R141, R131, c[0x0][0x23c], -R92 ;  /* 0x00008f00838d7a23 */ /* 0x000fe4000001085c */
[--C-:B------:R-:W-:Y:S02]  /*ab10*/  FFMA.FTZ R131, R124, c[0x0][0x23c], -R93.reuse ;  /* 0x00008f007c837a23 */ /* 0x100fe4000001085d */
[----:B--2---:R-:W-:Y:S02]  /*ab20*/  FFMA.FTZ R4, R40, c[0x0][0x23c], -R93 ;  /* 0x00008f0028047a23 */ /* 0x004fe4000001085d */
[----:B------:R-:W-:Y:S01]  /*ab30*/  FMUL.FTZ R40, R2, R172 ;  /* 0x000000ac02287220 */ /* 0x000fe20000410000 */
[----:B------:R-:W-:Y:S01]  /*ab40*/  MOV R172, R100 ;  /* 0x0000006400ac7202 */ /* 0x000fe20000000f00 */
[----:B------:R2:W-:Y:S01]  /*ab50*/  MUFU.EX2 R238, R4 ;  /* 0x0000000400ee7308 */ /* 0x0005e20000000800 */
[--C-:B------:R-:W-:Y:S09]  /*ab60*/  FFMA.FTZ R100, R216, c[0x0][0x23c], -R75.reuse ;  /* 0x00008f00d8647a23 */ /* 0x100ff2000001084b */
[----:B------:R-:W-:Y:S01]  /*ab70*/  MUFU.EX2 R203, R100 ;  /* 0x0000006400cb7308 */ /* 0x000fe20000000800 */
[----:B--2---:R-:W-:Y:S01]  /*ab80*/  FMUL.FTZ R4, R68, R140 ;  /* 0x0000008c44047220 */ /* 0x004fe20000410000 */
[----:B------:R-:W-:Y:S02]  /*ab90*/  MOV R140, R53 ;  /* 0x00000035008c7202 */ /* 0x000fe40000000f00 */
[----:B------:R-:W2:Y:S04]  /*aba0*/  LDSM.16.MT88.4 R52, [R225+0x8000] ;  /* 0x00800000e134783b */ /* 0x000ea80000004200 */
[-C--:B------:R-:W-:Y:S08]  /*abb0*/  HMMA.16816.F32.BF16 R4, R76, R20.reuse, R4 ;  /* 0x000000144c04723c */ /* 0x080ff00000041804 */
[C---:B------:R-:W-:Y:S07]  /*abc0*/  HMMA.16816.F32.BF16 R8, R64.reuse, R20, R8 ;  /* 0x000000144008723c */ /* 0x040fee0000041808 */
[----:B------:R-:W-:Y:S01]  /*abd0*/  FFMA.FTZ R20, R24, c[0x0][0x23c], -R94 ;  /* 0x00008f0018147a23 */ /* 0x000fe2000001085e */
[-C--:B------:R-:W-:Y:S03]  /*abe0*/  HMMA.16816.F32.BF16 R12, R64, R22.reuse, R12 ;  /* 0x00000016400c723c */ /* 0x080fe6000004180c */
[----:B------:R3:W-:Y:S01]  /*abf0*/  MUFU.EX2 R142, R20 ;  /* 0x00000014008e7308 */ /* 0x0007e20000000800 */
[----:B------:R-:W-:Y:S02]  /*ac00*/  FMUL.FTZ R21, R68, R153 ;  /* 0x0000009944157220 */ /* 0x000fe40000410000 */
[----:B------:R-:W-:Y:S02]  /*ac10*/  FMUL.FTZ R24, R2, R156 ;  /* 0x0000009c02187220 */ /* 0x000fe40000410000 */
[C---:B------:R-:W-:Y:S05]  /*ac20*/  HMMA.16816.F32.BF16 R16, R76.reuse, R22, R16 ;  /* 0x000000164c10723c */ /* 0x040fea0000041810 */
[----:B------:R4:W-:Y:S02]  /*ac30*/  MUFU.EX2 R153, R28 ;  /* 0x0000001c00997308 */ /* 0x0009e40000000800 */
[C---:B------:R-:W-:Y:S02]  /*ac40*/  FMUL.FTZ R22, R69.reuse, R154 ;  /* 0x0000009a45167220 */ /* 0x040fe40000410000 */
[----:B------:R-:W-:Y:S06]  /*ac50*/  FMUL.FTZ R23, R69, R155 ;  /* 0x0000009b45177220 */ /* 0x000fec0000410000 */
[----:B------:R2:W-:Y:S01]  /*ac60*/  MUFU.EX2 R155, R57 ;  /* 0x00000039009b7308 */ /* 0x0005e20000000800 */
[----:B---3--:R-:W-:Y:S02]  /*ac70*/  FMUL.FTZ R20, R68, R152 ;  /* 0x0000009844147220 */ /* 0x008fe40000410000 */
[----:B------:R-:W3:Y:S04]  /*ac80*/  LDL.LU R152, [R1+0x38] ;  /* 0x0000380001987983 */ /* 0x000ee80000300800 */
[----:B------:R-:W3:Y:S01]  /*ac90*/  LDL.LU R151, [R1] ;  /* 0x0000000001977983 */ /* 0x000ee20000300800 */
[-C--:B-1----:R-:W-:Y:S02]  /*aca0*/  HMMA.16816.F32.BF16 R20, R76, R36.reuse, R20 ;  /* 0x000000244c14723c */ /* 0x082fe40000041814 */
[----:B------:R-:W1:Y:S01]  /*acb0*/  MUFU.EX2 R156, R63 ;  /* 0x0000003f009c7308 */ /* 0x000e620000000800 */
[--C-:B----4-:R-:W-:Y:S01]  /*acc0*/  FFMA.FTZ R28, R210, c[0x0][0x23c], -R75.reuse ;  /* 0x00008f00d21c7a23 */ /* 0x110fe2000001084b */
[----:B------:R-:W4:Y:S04]  /*acd0*/  LDL.LU R150, [R1+0x44] ;  /* 0x0000440001967983 */ /* 0x000f280000300800 */
[C---:B------:R-:W-:Y:S01]  /*ace0*/  HMMA.16816.F32.BF16 R24, R64.reuse, R36, R24 ;  /* 0x000000244018723c */ /* 0x040fe20000041818 */
[----:B------:R-:W3:Y:S03]  /*acf0*/  LDL.LU R149, [R1+0x40] ;  /* 0x0000400001957983 */ /* 0x000ee60000300800 */
[----:B------:R1:W-:Y:S01]  /*ad00*/  MUFU.EX2 R154, R28 ;  /* 0x0000001c009a7308 */ /* 0x0003e20000000800 */
[----:B------:R-:W3:Y:S01]  /*ad10*/  LDL.LU R148, [R1+0x3c] ;  /* 0x00003c0001947983 */ /* 0x000ee20000300800 */
[----:B--2---:R-:W-:Y:S02]  /*ad20*/  FMUL.FTZ R57, R2, R189 ;  /* 0x000000bd02397220 */ /* 0x004fe40000410000 */
[--C-:B------:R-:W-:Y:S01]  /*ad30*/  FFMA.FTZ R36, R218, c[0x0][0x23c], -R92.reuse ;  /* 0x00008f00da247a23 */ /* 0x100fe2000001085c */
[----:B------:R-:W3:Y:S03]  /*ad40*/  LDL.LU R147, [R1+0x8] ;  /* 0x0000080001937983 */ /* 0x000ee60000300800 */
[----:B------:R-:W-:Y:S01]  /*ad50*/  FMUL.FTZ R37, R68, R169 ;  /* 0x000000a944257220 */ /* 0x000fe20000410000 */
[----:B------:R-:W3:Y:S01]  /*ad60*/  LDL.LU R146, [R1+0x48] ;  /* 0x0000480001927983 */ /* 0x000ee20000300800 */
[----:B------:R1:W-:Y:S01]  /*ad70*/  MUFU.EX2 R162, R36 ;  /* 0x0000002400a27308 */ /* 0x0003e20000000800 */
[----:B------:R-:W-:Y:S01]  /*ad80*/  MOV R169, R109 ;  /* 0x0000006d00a97202 */ /* 0x000fe20000000f00 */
[--C-:B------:R-:W-:Y:S01]  /*ad90*/  FFMA.FTZ R109, R91, c[0x0][0x23c], -R75.reuse ;  /* 0x00008f005b6d7a23 */ /* 0x100fe2000001084b */
[----:B-1----:R-:W-:Y:S01]  /*ada0*/  MOV R252, R156 ;  /* 0x0000009c00fc7202 */ /* 0x002fe20000000f00 */
[----:B------:R-:W-:Y:S01]  /*adb0*/  FMUL.FTZ R63, R0, R195 ;  /* 0x000000c3003f7220 */ /* 0x000fe20000410000 */
[----:B------:R-:W-:Y:S05]  /*adc0*/  LDSM.16.MT88.4 R88, [R227+0x8800] ;  /* 0x00880000e358783b */ /* 0x000fea0000004200 */
[----:B------:R-:W-:Y:S01]  /*add0*/  MUFU.EX2 R188, R109 ;  /* 0x0000006d00bc7308 */ /* 0x000fe20000000800 */
[----:B------:R-:W-:Y:S07]  /*ade0*/  FMUL.FTZ R28, R2, R160 ;  /* 0x000000a0021c7220 */ /* 0x000fee0000410000 */
[-C--:B------:R-:W-:Y:S02]  /*adf0*/  HMMA.16816.F32.BF16 R28, R64, R38.reuse, R28 ;  /* 0x00000026401c723c */ /* 0x080fe4000004181c */
[----:B------:R1:W-:Y:S01]  /*ae00*/  MUFU.EX2 R160, R60 ;  /* 0x0000003c00a07308 */ /* 0x0003e20000000800 */
[----:B------:R-:W-:Y:S01]  /*ae10*/  FMUL.FTZ R36, R68, R168 ;  /* 0x000000a844247220 */ /* 0x000fe20000410000 */
[----:B------:R-:W-:Y:S01]  /*ae20*/  MOV R168, R113 ;  /* 0x0000007100a87202 */ /* 0x000fe20000000f00 */
[--C-:B------:R-:W-:Y:S03]  /*ae30*/  FFMA.FTZ R113, R97, c[0x0][0x23c], -R75.reuse ;  /* 0x00008f0061717a23 */ /* 0x100fe6000001084b */
[C---:B------:R-:W-:Y:S04]  /*ae40*/  HMMA.16816.F32.BF16 R32, R76.reuse, R38, R32 ;  /* 0x000000264c20723c */ /* 0x040fe80000041820 */
[----:B------:R-:W-:Y:S01]  /*ae50*/  MUFU.EX2 R109, R106 ;  /* 0x0000006a006d7308 */ /* 0x000fe20000000800 */
[----:B------:R-:W-:Y:S02]  /*ae60*/  FFMA.FTZ R97, R172, c[0x0][0x23c], -R92 ;  /* 0x00008f00ac617a23 */ /* 0x000fe4000001085c */
[C---:B------:R-:W-:Y:S01]  /*ae70*/  FMUL.FTZ R38, R69.reuse, R170 ;  /* 0x000000aa45267220 */ /* 0x040fe20000410000 */
[----:B------:R-:W-:Y:S01]  /*ae80*/  MOV R170, R105 ;  /* 0x0000006900aa7202 */ /* 0x000fe20000000f00 */
[----:B------:R-:W-:Y:S03]  /*ae90*/  FMUL.FTZ R39, R69, R171 ;  /* 0x000000ab45277220 */ /* 0x000fe60000410000 */
[----:B------:R-:W-:Y:S01]  /*aea0*/  MOV R171, R101 ;  /* 0x0000006500ab7202 */ /* 0x000fe20000000f00 */
[--C-:B------:R-:W-:Y:S01]  /*aeb0*/  FFMA.FTZ R101, R219, c[0x0][0x23c], -R75.reuse ;  /* 0x00008f00db657a23 */ /* 0x100fe2000001084b */
[----:B------:R-:W-:Y:S01]  /*aec0*/  MUFU.EX2 R175, R97 ;  /* 0x0000006100af7308 */ /* 0x000fe20000000800 */
[----:B------:R-:W-:Y:S01]  /*aed0*/  MOV R172, R170 ;  /* 0x000000aa00ac7202 */ /* 0x000fe20000000f00 */
[-C--:B------:R-:W-:Y:S03]  /*aee0*/  HMMA.16816.F32.BF16 R36, R76, R52.reuse, R36 ;  /* 0x000000344c24723c */ /* 0x080fe60000041824 */
[----:B-1----:R-:W-:Y:S01]  /*aef0*/  FMUL.FTZ R60, R2, R192 ;  /* 0x000000c0023c7220 */ /* 0x002fe20000410000 */
[----:B------:R-:W-:Y:S01]  /*af00*/  MOV R219, R144 ;  /* 0x0000009000db7202 */ /* 0x000fe20000000f00 */
[----:B------:R-:W-:Y:S03]  /*af10*/  FFMA.FTZ R105, R208, c[0x0][0x23c], -R75 ;  /* 0x00008f00d0697a23 */ /* 0x000fe6000001084b */
[C---:B------:R-:W-:Y:S01]  /*af20*/  HMMA.16816.F32.BF16 R40, R64.reuse, R52, R40 ;  /* 0x000000344028723c */ /* 0x040fe20000041828 */
[----:B------:R-:W-:Y:S03]  /*af30*/  MUFU.EX2 R170, R95 ;  /* 0x0000005f00aa7308 */ /* 0x000fe60000000800 */
[----:B------:R-:W-:Y:S03]  /*af40*/  IADD3 R219, R219, -0x1, RZ ;  /* 0xffffffffdbdb7810 */ /* 0x000fe60007ffe0ff */
[--C-:B------:R-:W-:Y:S01]  /*af50*/  FFMA.FTZ R52, R140, c[0x0][0x23c], -R93.reuse ;  /* 0x00008f008c347a23 */ /* 0x100fe2000001085d */
[-C--:B------:R-:W-:Y:S03]  /*af60*/  HMMA.16816.F32.BF16 R44, R64, R54.reuse, R44 ;  /* 0x00000036402c723c */ /* 0x080fe6000004182c */
[----:B------:R1:W-:Y:S01]  /*af70*/  MUFU.EX2 R161, R52 ;  /* 0x0000003400a17308 */ /* 0x0003e20000000800 */
[----:B------:R-:W-:Y:S01]  /*af80*/  MOV R140, R85 ;  /* 0x00000055008c7202 */ /* 0x000fe20000000f00 */
[C---:B------:R-:W-:Y:S01]  /*af90*/  FMUL.FTZ R53, R68.reuse, R185 ;  /* 0x000000b944357220 */ /* 0x040fe20000410000 */
[----:B------:R-:W-:Y:S02]  /*afa0*/  MOV R185, R171 ;  /* 0x000000ab00b97202 */ /* 0x000fe40000000f00 */
[C---:B------:R-:W-:Y:S05]  /*afb0*/  HMMA.16816.F32.BF16 R48, R76.reuse, R54, R48 ;  /* 0x000000364c30723c */ /* 0x040fea0000041830 */
[----:B------:R-:W-:Y:S02]  /*afc0*/  MUFU.EX2 R208, R96 ;  /* 0x0000006000d07308 */ /* 0x000fe40000000800 */
[C---:B------:R-:W-:Y:S02]  /*afd0*/  FMUL.FTZ R54, R69.reuse, R186 ;  /* 0x000000ba45367220 */ /* 0x040fe40000410000 */
[----:B------:R-:W-:Y:S06]  /*afe0*/  FMUL.FTZ R55, R69, R187 ;  /* 0x000000bb45377220 */ /* 0x000fec0000410000 */
[----:B------:R1:W-:Y:S02]  /*aff0*/  MUFU.EX2 R190, R105 ;  /* 0x0000006900be7308 */ /* 0x0003e40000000800 */
[----:B-1----:R-:W-:Y:S08]  /*b000*/  FMUL.FTZ R52, R68, R184 ;  /* 0x000000b844347220 */ /* 0x002ff00000410000 */
[----:B------:R-:W-:Y:S01]  /*b010*/  MUFU.EX2 R187, R113 ;  /* 0x0000007100bb7308 */ /* 0x000fe20000000800 */
[-C--:B------:R-:W-:Y:S08]  /*b020*/  HMMA.16816.F32.BF16 R52, R76, R80.reuse, R52 ;  /* 0x000000504c34723c */ /* 0x080ff00000041834 */
[C---:B------:R-:W-:Y:S01]  /*b030*/  HMMA.16816.F32.BF16 R56, R64.reuse, R80, R56 ;  /* 0x000000504038723c */ /* 0x040fe20000041838 */
[----:B------:R-:W-:Y:S03]  /*b040*/  MUFU.EX2 R186, R110 ;  /* 0x0000006e00ba7308 */ /* 0x000fe60000000800 */
[----:B------:R-:W-:Y:S03]  /*b050*/  FFMA.FTZ R105, R165, c[0x0][0x23c], -R94 ;  /* 0x00008f00a5697a23 */ /* 0x000fe6000001085e */
[----:B------:R-:W-:Y:S01]  /*b060*/  FFMA.FTZ R80, R84, c[0x0][0x23c], -R93 ;  /* 0x00008f0054507a23 */ /* 0x000fe2000001085d */
[-C--:B------:R-:W-:Y:S01]  /*b070*/  HMMA.16816.F32.BF16 R60, R64, R82.reuse, R60 ;  /* 0x00000052403c723c */ /* 0x080fe2000004183c */
[----:B------:R-:W1:Y:S02]  /*b080*/  LDSM.16.MT88.4 R84, [R224+0x8800] ;  /* 0x00880000e054783b */ /* 0x000e640000004200 */
[----:B------:R1:W-:Y:S01]  /*b090*/  MUFU.EX2 R218, R80 ;  /* 0x0000005000da7308 */ /* 0x0003e20000000800 */
[--C-:B------:R-:W-:Y:S01]  /*b0a0*/  FFMA.FTZ R81, R137, c[0x0][0x23c], -R75.reuse ;  /* 0x00008f0089517a23 */ /* 0x100fe2000001084b */
[----:B------:R-:W-:Y:S01]  /*b0b0*/  MOV R137, R136 ;  /* 0x0000008800897202 */ /* 0x000fe20000000f00 */
[----:B------:R-:W-:Y:S02]  /*b0c0*/  FFMA.FTZ R136, R116, c[0x0][0x23c], -R75 ;  /* 0x00008f0074887a23 */ /* 0x000fe4000001084b */
[----:B------:R-:W-:Y:S01]  /*b0d0*/  FFMA.FTZ R64, R139, c[0x0][0x23c], -R93 ;  /* 0x00008f008b407a23 */ /* 0x000fe2000001085d */
[----:B------:R-:W-:Y:S03]  /*b0e0*/  MOV R139, R140 ;  /* 0x0000008c008b7202 */ /* 0x000fe60000000f00 */
[----:B------:R-:W-:Y:S01]  /*b0f0*/  FMUL.FTZ R65, R68, R197 ;  /* 0x000000c544417220 */ /* 0x000fe20000410000 */
[----:B------:R1:W-:Y:S01]  /*b100*/  MUFU.EX2 R216, R64 ;  /* 0x0000004000d87308 */ /* 0x0003e20000000800 */
[C---:B------:R-:W-:Y:S01]  /*b110*/  FMUL.FTZ R66, R69.reuse, R198 ;  /* 0x000000c645427220 */ /* 0x040fe20000410000 */
[----:B------:R-:W-:Y:S01]  /*b120*/  MOV R184, R139 ;  /* 0x0000008b00b87202 */ /* 0x000fe20000000f00 */
[----:B------:R-:W-:Y:S01]  /*b130*/  FMUL.FTZ R67, R69, R199 ;  /* 0x000000c745437220 */ /* 0x000fe20000410000 */
[----:B------:R-:W-:Y:S01]  /*b140*/  MOV R166, R137 ;  /* 0x0000008900a67202 */ /* 0x000fe20000000f00 */
[----:B------:R-:W-:Y:S01]  /*b150*/  FFMA.FTZ R140, R128, c[0x0][0x23c], -R75 ;  /* 0x00008f00808c7a23 */ /* 0x000fe2000001084b */
[----:B------:R-:W-:Y:S01]  /*b160*/  MOV R137, R104 ;  /* 0x0000006800897202 */ /* 0x000fe20000000f00 */
[--C-:B------:R-:W-:Y:S01]  /*b170*/  FFMA.FTZ R104, R220, c[0x0][0x23c], -R92.reuse ;  /* 0x00008f00dc687a23 */ /* 0x100fe2000001085c */
[----:B------:R-:W-:Y:S01]  /*b180*/  MOV R220, R157 ;  /* 0x0000009d00dc7202 */ /* 0x000fe20000000f00 */
[--C-:B------:R-:W-:Y:S01]  /*b190*/  FFMA.FTZ R128, R115, c[0x0][0x23c], -R92.reuse ;  /* 0x00008f0073807a23 */ /* 0x100fe2000001085c */
[----:B------:R-:W-:Y:S01]  /*b1a0*/  MUFU.EX2 R171, R81 ;  /* 0x0000005100ab7308 */ /* 0x000fe20000000800 */
[----:B------:R-:W-:Y:S02]  /*b1b0*/  FFMA.FTZ R139, R130, c[0x0][0x23c], -R92 ;  /* 0x00008f00828b7a23 */ /* 0x000fe4000001085c */
[----:B------:R-:W-:Y:S02]  /*b1c0*/  FFMA.FTZ R116, R135, c[0x0][0x23c], -R93 ;  /* 0x00008f0087747a23 */ /* 0x000fe4000001085d */
[----:B-1----:R-:W-:Y:S02]  /*b1d0*/  FFMA.FTZ R80, R138, c[0x0][0x23c], -R94 ;  /* 0x00008f008a507a23 */ /* 0x002fe4000001085e */
[----:B------:R-:W-:Y:S02]  /*b1e0*/  FFMA.FTZ R138, R117, c[0x0][0x23c], -R75 ;  /* 0x00008f00758a7a23 */ /* 0x000fe4000001084b */
[----:B------:R-:W-:Y:S01]  /*b1f0*/  FFMA.FTZ R117, R201, c[0x0][0x23c], -R92 ;  /* 0x00008f00c9757a23 */ /* 0x000fe2000001085c */
[----:B------:R-:W-:Y:S01]  /*b200*/  MUFU.EX2 R210, R80 ;  /* 0x0000005000d27308 */ /* 0x000fe20000000800 */
[--C-:B------:R-:W-:Y:S02]  /*b210*/  FFMA.FTZ R130, R107, c[0x0][0x23c], -R93.reuse ;  /* 0x00008f006b827a23 */ /* 0x100fe4000001085d */
[----:B------:R-:W-:Y:S02]  /*b220*/  FFMA.FTZ R135, R125, c[0x0][0x23c], -R93 ;  /* 0x00008f007d877a23 */ /* 0x000fe4000001085d */
[----:B------:R-:W-:Y:S02]  /*b230*/  FMUL.FTZ R64, R68, R196 ;  /* 0x000000c444407220 */ /* 0x000fe40000410000 */
[--C-:B------:R-:W-:Y:S02]  /*b240*/  FFMA.FTZ R115, R167, c[0x0][0x23c], -R94.reuse ;  /* 0x00008f00a7737a23 */ /* 0x100fe4000001085e */
[--C-:B------:R-:W-:Y:S01]  /*b250*/  FFMA.FTZ R124, R137, c[0x0][0x23c], -R94.reuse ;  /* 0x00008f00897c7a23 */ /* 0x100fe2000001085e */
[----:B------:R1:W-:Y:S01]  /*b260*/  MUFU.EX2 R201, R101 ;  /* 0x0000006500c97308 */ /* 0x0003e20000000800 */
[--C-:B------:R-:W-:Y:S01]  /*b270*/  FFMA.FTZ R125, R71, c[0x0][0x23c], -R94.reuse ;  /* 0x00008f00477d7a23 */ /* 0x100fe2000001085e */
[----:B------:R-:W-:Y:S04]  /*b280*/  HMMA.16816.F32.BF16 R64, R76, R82, R64 ;  /* 0x000000524c40723c */ /* 0x000fe80000041840 */
[--C-:B------:R-:W-:Y:S01]  /*b290*/  FFMA.FTZ R137, R70, c[0x0][0x23c], -R94.reuse ;  /* 0x00008f0046897a23 */ /* 0x100fe2000001085e */
[----:B------:R-:W-:Y:S01]  /*b2a0*/  F2FP.BF16.PACK_AB R70, R228, R143 ;  /* 0x0000008fe446723e */ /* 0x000fe200000010ff */
[----:B------:R-:W-:Y:S01]  /*b2b0*/  FFMA.FTZ R75, R129, c[0x0][0x23c], -R75 ;  /* 0x00008f00814b7a23 */ /* 0x000fe2000001084b */
[----:B------:R-:W-:Y:S01]  /*b2c0*/  F2FP.BF16.PACK_AB R79, R243, R3 ;  /* 0x00000003f34f723e */ /* 0x000fe200000010ff */
[----:B------:R-:W-:Y:S01]  /*b2d0*/  FFMA.FTZ R76, R173, c[0x0][0x23c], -R94 ;  /* 0x00008f00ad4c7a23 */ /* 0x000fe2000001085e */
[----:B------:R-:W-:Y:S01]  /*b2e0*/  F2FP.BF16.PACK_AB R82, R242, R72 ;  /* 0x00000048f252723e */ /* 0x000fe200000010ff */
[----:B------:R-:W-:Y:S02]  /*b2f0*/  MUFU.EX2 R189, R104 ;  /* 0x0000006800bd7308 */ /* 0x000fe40000000800 */
[----:B------:R-:W-:Y:S01]  /*b300*/  F2FP.BF16.PACK_AB R83, R241, R73 ;  /* 0x00000049f153723e */ /* 0x000fe200000010ff */
[--C-:B------:R-:W-:Y:S01]  /*b310*/  FFMA.FTZ R129, R111, c[0x0][0x23c], -R93.reuse ;  /* 0x00008f006f817a23 */ /* 0x100fe2000001085d */
[----:B------:R-:W-:Y:S02]  /*b320*/  MOV R173, R169 ;  /* 0x000000a900ad7202 */ /* 0x000fe40000000f00 */
[----:B------:R-:W-:Y:S01]  /*b330*/  MOV R169, R133 ;  /* 0x0000008500a97202 */ /* 0x000fe20000000f00 */
[----:B------:R-:W-:Y:S01]  /*b340*/  FFMA.FTZ R133, R118, c[0x0][0x23c], -R92 ;  /* 0x00008f0076857a23 */ /* 0x000fe2000001085c */
[----:B------:R-:W-:Y:S01]  /*b350*/  F2FP.BF16.PACK_AB R71, R145, R142 ;  /* 0x0000008e9147723e */ /* 0x000fe200000010ff */
[--C-:B------:R-:W-:Y:S01]  /*b360*/  FFMA.FTZ R92, R168, c[0x0][0x23c], -R94.reuse ;  /* 0x00008f00a85c7a23 */ /* 0x100fe2000001085e */
[----:B------:R-:W-:Y:S01]  /*b370*/  MUFU.EX2 R209, R76 ;  /* 0x0000004c00d17308 */ /* 0x000fe20000000800 */
[--C-:B------:R-:W-:Y:S01]  /*b380*/  FFMA.FTZ R118, R166, c[0x0][0x23c], -R94.reuse ;  /* 0x00008f00a6767a23 */ /* 0x100fe2000001085e */
[----:B-1----:R-:W2:Y:S04]  /*b390*/  LDL.LU R101, [R1+0x4c] ;  /* 0x00004c0001657983 */ /* 0x002ea80000300800 */
[----:B------:R-:W2:Y:S04]  /*b3a0*/  LDL.LU R98, [R1+0x54] ;  /* 0x0000540001627983 */ /* 0x000ea80000300800 */
[----:B------:R-:W2:Y:S01]  /*b3b0*/  LDL.LU R97, [R1+0x50] ;  /* 0x0000500001617983 */ /* 0x000ea20000300800 */
[----:B------:R1:W-:Y:S03]  /*b3c0*/  MUFU.EX2 R168, R92 ;  /* 0x0000005c00a87308 */ /* 0x0003e60000000800 */
[----:B------:R-:W-:Y:S07]  /*b3d0*/  LDSM.16.MT88.4 R164, [R227+0xb800] ;  /* 0x00b80000e3a4783b */ /* 0x000fee0000004200 */
[----:B------:R-:W-:Y:S10]  /*b3e0*/  MUFU.EX2 R117, R117 ;  /* 0x0000007500757308 */ /* 0x000ff40000000800 */
[----:B------:R-:W-:Y:S01]  /*b3f0*/  MUFU.EX2 R128, R128 ;  /* 0x0000008000807308 */ /* 0x000fe20000000800 */
[--C-:B-1----:R-:W-:Y:S09]  /*b400*/  FFMA.FTZ R92, R173, c[0x0][0x23c], -R94.reuse ;  /* 0x00008f00ad5c7a23 */ /* 0x102ff2000001085e */
[----:B------:R1:W-:Y:S10]  /*b410*/  MUFU.EX2 R173, R92 ;  /* 0x0000005c00ad7308 */ /* 0x0003f40000000800 */
[----:B------:R-:W-:Y:S10]  /*b420*/  MUFU.EX2 R116, R116 ;  /* 0x0000007400747308 */ /* 0x000ff40000000800 */
[----:B------:R-:W-:Y:S01]  /*b430*/  MUFU.EX2 R104, R138 ;  /* 0x0000008a00687308 */ /* 0x000fe20000000800 */
[--C-:B-1----:R-:W-:Y:S09]  /*b440*/  FFMA.FTZ R92, R172, c[0x0][0x23c], -R93.reuse ;  /* 0x00008f00ac5c7a23 */ /* 0x102ff2000001085d */
[----:B------:R-:W-:Y:S10]  /*b450*/  MUFU.EX2 R172, R92 ;  /* 0x0000005c00ac7308 */ /* 0x000ff40000000800 */
[----:B------:R-:W1:Y:S10]  /*b460*/  MUFU.EX2 R133, R133 ;  /* 0x0000008500857308 */ /* 0x000e740000000800 */
[----:B------:R-:W-:Y:S10]  /*b470*/  MUFU.EX2 R115, R115 ;  /* 0x0000007300737308 */ /* 0x000ff40000000800 */
[----:B------:R-:W-:Y:S01]  /*b480*/  MUFU.EX2 R118, R118 ;  /* 0x0000007600767308 */ /* 0x000fe20000000800 */
[----:B-1----:R-:W-:Y:S02]  /*b490*/  F2FP.BF16.PACK_AB R197, R134, R133 ;  /* 0x0000008586c5723e */ /* 0x002fe400000010ff */
[----:B----4-:R-:W-:Y:S07]  /*b4a0*/  F2FP.BF16.PACK_AB R76, R150, R247 ;  /* 0x000000f7964c723e */ /* 0x010fee00000010ff */
[----:B------:R-:W-:Y:S01]  /*b4b0*/  MUFU.EX2 R106, R105 ;  /* 0x00000069006a7308 */ /* 0x000fe20000000800 */
[----:B---3--:R-:W-:Y:S02]  /*b4c0*/  F2FP.BF16.PACK_AB R77, R149, R246 ;  /* 0x000000f6954d723e */ /* 0x008fe400000010ff */
[----:B------:R-:W-:Y:S02]  /*b4d0*/  F2FP.BF16.PACK_AB R80, R148, R152 ;  /* 0x000000989450723e */ /* 0x000fe400000010ff */
[----:B------:R-:W-:Y:S05]  /*b4e0*/  F2FP.BF16.PACK_AB R81, R147, R151 ;  /* 0x000000979351723e */ /* 0x000fea00000010ff */
[----:B------:R-:W1:Y:S01]  /*b4f0*/  MUFU.EX2 R105, R136 ;  /* 0x0000008800697308 */ /* 0x000e620000000800 */
[----:B------:R-:W-:Y:S07]  /*b500*/  F2FP.BF16.PACK_AB R78, R74, R146 ;  /* 0x000000924a4e723e */ /* 0x000fee00000010ff */
[-C--:B------:R-:W-:Y:S02]  /*b510*/  HMMA.16816.F32.BF16 R4, R76, R84.reuse, R4 ;  /* 0x000000544c04723c */ /* 0x080fe40000041804 */
[----:B------:R-:W-:Y:S06]  /*b520*/  MUFU.EX2 R124, R124 ;  /* 0x0000007c007c7308 */ /* 0x000fec0000000800 */
[C---:B------:R-:W-:Y:S04]  /*b530*/  HMMA.16816.F32.BF16 R8, R80.reuse, R84, R8 ;  /* 0x000000545008723c */ /* 0x040fe80000041808 */
[----:B-1----:R-:W-:Y:S04]  /*b540*/  F2FP.BF16.PACK_AB R196, R104, R105 ;  /* 0x0000006968c4723e */ /* 0x002fe800000010ff */
[-C--:B------:R-:W-:Y:S08]  /*b550*/  HMMA.16816.F32.BF16 R12, R80, R86.reuse, R12 ;  /* 0x00000056500c723c */ /* 0x080ff0000004180c */
[C---:B------:R-:W-:Y:S01]  /*b560*/  HMMA.16816.F32.BF16 R16, R76.reuse, R86, R16 ;  /* 0x000000564c10723c */ /* 0x040fe20000041810 */
[----:B------:R-:W1:Y:S07]  /*b570*/  LDSM.16.MT88.4 R84, [R225+0x8800] ;  /* 0x00880000e154783b */ /* 0x000e6e0000004200 */
[-C--:B------:R-:W-:Y:S08]  /*b580*/  HMMA.16816.F32.BF16 R20, R76, R88.reuse, R20 ;  /* 0x000000584c14723c */ /* 0x080ff00000041814 */
[C---:B------:R-:W-:Y:S07]  /*b590*/  HMMA.16816.F32.BF16 R24, R80.reuse, R88, R24 ;  /* 0x000000585018723c */ /* 0x040fee0000041818 */
[--C-:B------:R-:W-:Y:S01]  /*b5a0*/  FFMA.FTZ R88, R182, c[0x0][0x23c], -R93.reuse ;  /* 0x00008f00b6587a23 */ /* 0x100fe2000001085d */
[-C--:B------:R-:W-:Y:S04]  /*b5b0*/  HMMA.16816.F32.BF16 R28, R80, R90.reuse, R28 ;  /* 0x0000005a501c723c */ /* 0x080fe8000004181c */
[----:B------:R-:W-:Y:S02]  /*b5c0*/  MOV R182, R181 ;  /* 0x000000b500b67202 */ /* 0x000fe40000000f00 */
[----:B------:R-:W-:Y:S02]  /*b5d0*/  MOV R181, R180 ;  /* 0x000000b400b57202 */ /* 0x000fe40000000f00 */
[C---:B------:R-:W-:Y:S04]  /*b5e0*/  HMMA.16816.F32.BF16 R32, R76.reuse, R90, R32 ;  /* 0x0000005a4c20723c */ /* 0x040fe80000041820 */
[----:B------:R-:W-:Y:S02]  /*b5f0*/  MOV R180, R179 ;  /* 0x000000b300b47202 */ /* 0x000fe40000000f00 */
[----:B------:R-:W-:Y:S02]  /*b600*/  MOV R179, R176 ;  /* 0x000000b000b37202 */ /* 0x000fe40000000f00 */
[----:B------:R-:W-:Y:S01]  /*b610*/  MOV R176, R169 ;  /* 0x000000a900b07202 */ /* 0x000fe20000000f00 */
[-C--:B-1----:R-:W-:Y:S01]  /*b620*/  HMMA.16816.F32.BF16 R36, R76, R84.reuse, R36 ;  /* 0x000000544c24723c */ /* 0x082fe20000041824 */
[----:B------:R1:W-:Y:S03]  /*b630*/  MUFU.EX2 R169, R88 ;  /* 0x0000005800a97308 */ /* 0x0003e60000000800 */
[--C-:B------:R-:W-:Y:S04]  /*b640*/  FFMA.FTZ R111, R176, c[0x0][0x23c], -R94.reuse ;  /* 0x00008f00b06f7a23 */ /* 0x100fe8000001085e */
[C---:B------:R-:W-:Y:S03]  /*b650*/  HMMA.16816.F32.BF16 R40, R80.reuse, R84, R40 ;  /* 0x000000545028723c */ /* 0x040fe60000041828 */
[----:B------:R-:W-:Y:S04]  /*b660*/  MUFU.EX2 R176, R102 ;  /* 0x0000006600b07308 */ /* 0x000fe80000000800 */
[--C-:B------:R-:W-:Y:S01]  /*b670*/  FFMA.FTZ R84, R185, c[0x0][0x23c], -R93.reuse ;  /* 0x00008f00b9547a23 */ /* 0x100fe2000001085d */
[-C--:B------:R-:W-:Y:S05]  /*b680*/  HMMA.16816.F32.BF16 R44, R80, R86.reuse, R44 ;  /* 0x00000056502c723c */ /* 0x080fea000004182c */
[----:B------:R3:W-:Y:S03]  /*b690*/  MUFU.EX2 R191, R84 ;  /* 0x0000005400bf7308 */ /* 0x0007e60000000800 */
[C---:B------:R-:W-:Y:S04]  /*b6a0*/  HMMA.16816.F32.BF16 R48, R76.reuse, R86, R48 ;  /* 0x000000564c30723c */ /* 0x040fe80000041830 */
[--C-:B-1----:R-:W-:Y:S01]  /*b6b0*/  FFMA.FTZ R88, R184, c[0x0][0x23c], -R93.reuse ;  /* 0x00008f00b8587a23 */ /* 0x102fe2000001085d */
[----:B------:R-:W-:Y:S02]  /*b6c0*/  MOV R184, R183 ;  /* 0x000000b700b87202 */ /* 0x000fe40000000f00 */
[----:B------:R-:W-:Y:S01]  /*b6d0*/  MOV R183, R178 ;  /* 0x000000b200b77202 */ /* 0x000fe20000000f00 */
[----:B------:R-:W-:Y:S01]  /*b6e0*/  MUFU.EX2 R102, R75 ;  /* 0x0000004b00667308 */ /* 0x000fe20000000800 */
[----:B------:R-:W-:Y:S03]  /*b6f0*/  MOV R178, R177 ;  /* 0x000000b100b27202 */ /* 0x000fe60000000f00 */
[----:B------:R-:W-:Y:S01]  /*b700*/  MOV R177, R174 ;  /* 0x000000ae00b17202 */ /* 0x000fe20000000f00 */
[--C-:B------:R-:W-:Y:S02]  /*b710*/  FFMA.FTZ R96, R183, c[0x0][0x23c], -R93.reuse ;  /* 0x00008f00b7607a23 */ /* 0x100fe4000001085d */
[--C-:B------:R-:W-:Y:S02]  /*b720*/  FFMA.FTZ R100, R178, c[0x0][0x23c], -R93.reuse ;  /* 0x00008f00b2647a23 */ /* 0x100fe4000001085d */
[----:B------:R-:W-:Y:S01]  /*b730*/  FFMA.FTZ R114, R177, c[0x0][0x23c], -R93 ;  /* 0x00008f00b1727a23 */ /* 0x000fe2000001085d */
[----:B------:R1:W-:Y:S01]  /*b740*/  MUFU.EX2 R174, R88 ;  /* 0x0000005800ae7308 */ /* 0x0003e20000000800 */
[--C-:B---3--:R-:W-:Y:S01]  /*b750*/  FFMA.FTZ R84, R182, c[0x0][0x23c], -R94.reuse ;  /* 0x00008f00b6547a23 */ /* 0x108fe2000001085e */
[----:B------:R-:W-:Y:S02]  /*b760*/  MOV R182, R181 ;  /* 0x000000b500b67202 */ /* 0x000fe40000000f00 */
[----:B------:R-:W-:Y:S02]  /*b770*/  MOV R181, R180 ;  /* 0x000000b400b57202 */ /* 0x000fe40000000f00 */
[----:B------:R-:W-:Y:S01]  /*b780*/  MOV R180, R179 ;  /* 0x000000b300b47202 */ /* 0x000fe20000000f00 */
[--C-:B------:R-:W-:Y:S03]  /*b790*/  FFMA.FTZ R99, R182, c[0x0][0x23c], -R94.reuse ;  /* 0x00008f00b6637a23 */ /* 0x100fe6000001085e */
[----:B------:R3:W-:Y:S01]  /*b7a0*/  MUFU.EX2 R179, R84 ;  /* 0x0000005400b37308 */ /* 0x0007e20000000800 */
[--C-:B------:R-:W-:Y:S09]  /*b7b0*/  FFMA.FTZ R107, R180, c[0x0][0x23c], -R94.reuse ;  /* 0x00008f00b46b7a23 */ /* 0x100ff2000001085e */
[----:B------:R4:W-:Y:S01]  /*b7c0*/  MUFU.EX2 R177, R103 ;  /* 0x0000006700b17308 */ /* 0x0009e20000000800 */
[----:B-1----:R-:W1:Y:S09]  /*b7d0*/  LDSM.16.MT88.4 R88, [R226+0x8800] ;  /* 0x00880000e258783b */ /* 0x002e720000004200 */
[----:B------:R-:W-:Y:S01]  /*b7e0*/  MUFU.EX2 R185, R112 ;  /* 0x0000007000b97308 */ /* 0x000fe20000000800 */
[--C-:B---3--:R-:W-:Y:S09]  /*b7f0*/  FFMA.FTZ R84, R184, c[0x0][0x23c], -R94.reuse ;  /* 0x00008f00b8547a23 */ /* 0x108ff2000001085e */
[----:B------:R3:W-:Y:S01]  /*b800*/  MUFU.EX2 R178, R84 ;  /* 0x0000005400b27308 */ /* 0x0007e20000000800 */
[----:B----4-:R-:W-:Y:S02]  /*b810*/  FFMA.FTZ R103, R181, c[0x0][0x23c], -R94 ;  /* 0x00008f00b5677a23 */ /* 0x010fe4000001085e */
[----:B------:R-:W-:Y:S07]  /*b820*/  LDSM.16.MT88.4 R92, [R227+0x9000] ;  /* 0x00900000e35c783b */ /* 0x000fee0000004200 */
[----:B------:R4:W-:Y:S01]  /*b830*/  MUFU.EX2 R184, R96 ;  /* 0x0000006000b87308 */ /* 0x0009e20000000800 */
[----:B------:R-:W-:Y:S09]  /*b840*/  LDSM.16.MT88.4 R180, [R225+0xb800] ;  /* 0x00b80000e1b4783b */ /* 0x000ff20000004200 */
[----:B------:R-:W-:Y:S01]  /*b850*/  MUFU.EX2 R113, R100 ;  /* 0x0000006400717308 */ /* 0x000fe20000000800 */
[-C--:B-1----:R-:W-:Y:S01]  /*b860*/  HMMA.16816.F32.BF16 R52, R76, R88.reuse, R52 ;  /* 0x000000584c34723c */ /* 0x082fe20000041834 */
[----:B---3--:R-:W1:Y:S02]  /*b870*/  LDSM.16.MT88.4 R84, [R224+0x9000] ;  /* 0x00900000e054783b */ /* 0x008e640000004200 */
[----:B--2---:R-:W-:Y:S01]  /*b880*/  FFMA.FTZ R101, R68, R101, R205 ;  /* 0x0000006544657223 */ /* 0x004fe200000100cd */
[----:B------:R-:W-:Y:S01]  /*b890*/  F2FP.BF16.PACK_AB R68, R234, R238 ;  /* 0x000000eeea44723e */ /* 0x000fe200000010ff */
[----:B------:R-:W-:Y:S01]  /*b8a0*/  FFMA.FTZ R98, R69, R98, R206 ;  /* 0x0000006245627223 */ /* 0x000fe200000100ce */
[----:B------:R-:W-:Y:S03]  /*b8b0*/  MOV R206, R154 ;  /* 0x0000009a00ce7202 */ /* 0x000fe60000000f00 */
[----:B------:R-:W-:Y:S01]  /*b8c0*/  MUFU.EX2 R100, R141 ;  /* 0x0000008d00647308 */ /* 0x000fe20000000800 */
[C---:B------:R-:W-:Y:S04]  /*b8d0*/  HMMA.16816.F32.BF16 R56, R80.reuse, R88, R56 ;  /* 0x000000585038723c */ /* 0x040fe80000041838 */
[----:B------:R-:W-:Y:S01]  /*b8e0*/  FFMA.FTZ R97, R2, R97, R204 ;  /* 0x0000006102617223 */ /* 0x000fe200000100cc */
[----:B------:R-:W-:Y:S01]  /*b8f0*/  F2FP.BF16.PACK_AB R69, R233, R237 ;  /* 0x000000ede945723e */ /* 0x000fe200000010ff */
[----:B------:R-:W2:Y:S01]  /*b900*/  LDL.LU R2, [R1+0x58] ;  /* 0x0000580001027983 */ /* 0x000ea20000300800 */
[----:B------:R-:W-:Y:S01]  /*b910*/  MOV R204, R153 ;  /* 0x0000009900cc7202 */ /* 0x000fe20000000f00 */
[-C--:B------:R-:W-:Y:S01]  /*b920*/  HMMA.16816.F32.BF16 R60, R80, R90.reuse, R60 ;  /* 0x0000005a503c723c */ /* 0x080fe2000004183c */
[----:B------:R-:W-:Y:S01]  /*b930*/  MUFU.EX2 R112, R99 ;  /* 0x0000006300707308 */ /* 0x000fe20000000800 */
[----:B------:R-:W3:Y:S02]  /*b940*/  LDL.LU R154, [R1+0xc] ;  /* 0x00000c00019a7983 */ /* 0x000ee40000300800 */
[----:B------:R-:W-:Y:S01]  /*b950*/  MOV R205, R155 ;  /* 0x0000009b00cd7202 */ /* 0x000fe20000000f00 */
[----:B------:R-:W-:Y:S01]  /*b960*/  FADD.FTZ R97, R214, R97 ;  /* 0x00000061d6617221 */ /* 0x000fe20000010000 */
[----:B------:R-:W1:Y:S01]  /*b970*/  LDSM.16.MT88.4 R80, [R225+0x9000] ;  /* 0x00900000e150783b */ /* 0x000e620000004200 */
[----:B----4-:R-:W-:Y:S01]  /*b980*/  FADD.FTZ R96, R244, R101 ;  /* 0x00000065f4607221 */ /* 0x010fe20000010000 */
[----:B------:R-:W-:Y:S03]  /*b990*/  HMMA.16816.F32.BF16 R64, R76, R90, R64 ;  /* 0x0000005a4c40723c */ /* 0x000fe60000041840 */
[----:B------:R-:W-:Y:S01]  /*b9a0*/  MUFU.EX2 R110, R103 ;  /* 0x00000067006e7308 */ /* 0x000fe20000000800 */
[----:B------:R-:W-:Y:S02]  /*b9b0*/  FADD.FTZ R96, R223, R96 ;  /* 0x00000060df607221 */ /* 0x000fe40000010000 */
[----:B------:R-:W4:Y:S01]  /*b9c0*/  LDSM.16.MT88.4 R88, [R226+0x9000] ;  /* 0x00900000e258783b */ /* 0x000f220000004200 */
[----:B------:R-:W-:Y:S02]  /*b9d0*/  F2FP.BF16.PACK_AB R76, R236, R240 ;  /* 0x000000f0ec4c723e */ /* 0x000fe400000010ff */
[----:B------:R-:W-:Y:S03]  /*b9e0*/  F2FP.BF16.PACK_AB R77, R235, R239 ;  /* 0x000000efeb4d723e */ /* 0x000fe600000010ff */
[----:B------:R-:W-:Y:S01]  /*b9f0*/  F2FP.BF16.PACK_AB R78, R230, R232 ;  /* 0x000000e8e64e723e */ /* 0x000fe200000010ff */
[----:B------:R-:W1:Y:S01]  /*ba00*/  MUFU.EX2 R103, R140 ;  /* 0x0000008c00677308 */ /* 0x000e620000000800 */
[----:B------:R-:W-:Y:S01]  /*ba10*/  F2FP.BF16.PACK_AB R79, R229, R231 ;  /* 0x000000e7e54f723e */ /* 0x000fe200000010ff */
[----:B------:R-:W3:Y:S06]  /*ba20*/  LDL.LU R153, [R1+0x4] ;  /* 0x0000040001997983 */ /* 0x000eec0000300800 */
[-C--:B-1----:R-:W-:Y:S02]  /*ba30*/  HMMA.16816.F32.BF16 R4, R76, R84.reuse, R4 ;  /* 0x000000544c04723c */ /* 0x082fe40000041804 */
[----:B------:R-:W-:Y:S06]  /*ba40*/  MUFU.EX2 R107, R107 ;  /* 0x0000006b006b7308 */ /* 0x000fec0000000800 */
[C---:B------:R-:W-:Y:S04]  /*ba50*/  HMMA.16816.F32.BF16 R8, R68.reuse, R84, R8 ;  /* 0x000000544408723c */ /* 0x040fe80000041808 */
[----:B------:R-:W-:Y:S04]  /*ba60*/  MUFU.EX2 R111, R111 ;  /* 0x0000006f006f7308 */ /* 0x000fe80000000800 */
[-C--:B------:R-:W-:Y:S04]  /*ba70*/  HMMA.16816.F32.BF16 R12, R68, R86.reuse, R12 ;  /* 0x00000056440c723c */ /* 0x080fe8000004180c */
[----:B------:R-:W-:Y:S02]  /*ba80*/  F2FP.BF16.PACK_AB R198, R102, R103 ;  /* 0x0000006766c6723e */ /* 0x000fe400000010ff */
[----:B------:R-:W-:Y:S02]  /*ba90*/  MUFU.EX2 R114, R114 ;  /* 0x0000007200727308 */ /* 0x000fe40000000800 */
[C---:B------:R-:W-:Y:S01]  /*baa0*/  HMMA.16816.F32.BF16 R16, R76.reuse, R86, R16 ;  /* 0x000000564c10723c */ /* 0x040fe20000041810 */
[----:B------:R-:W1:Y:S07]  /*bab0*/  LDSM.16.MT88.4 R84, [R224+0x9800] ;  /* 0x00980000e054783b */ /* 0x000e6e0000004200 */
[-C--:B------:R-:W-:Y:S01]  /*bac0*/  HMMA.16816.F32.BF16 R20, R76, R92.reuse, R20 ;  /* 0x0000005c4c14723c */ /* 0x080fe20000041814 */
[----:B------:R-:W4:Y:S07]  /*bad0*/  MUFU.EX2 R101, R139 ;  /* 0x0000008b00657308 */ /* 0x000f2e0000000800 */
[C---:B------:R-:W-:Y:S03]  /*bae0*/  HMMA.16816.F32.BF16 R24, R68.reuse, R92, R24 ;  /* 0x0000005c4418723c */ /* 0x040fe60000041818 */
[----:B------:R-:W-:Y:S05]  /*baf0*/  MUFU.EX2 R99, R129 ;  /* 0x0000008100637308 */ /* 0x000fea0000000800 */
[-C--:B------:R-:W-:Y:S08]  /*bb00*/  HMMA.16816.F32.BF16 R28, R68, R94.reuse, R28 ;  /* 0x0000005e441c723c */ /* 0x080ff0000004181c */
[C---:B------:R-:W-:Y:S01]  /*bb10*/  HMMA.16816.F32.BF16 R32, R76.reuse, R94, R32 ;  /* 0x0000005e4c20723c */ /* 0x040fe20000041820 */
[----:B------:R-:W-:Y:S03]  /*bb20*/  LDSM.16.MT88.4 R92, [R225+0x9800] ;  /* 0x00980000e15c783b */ /* 0x000fe60000004200 */
[----:B----4-:R-:W-:Y:S04]  /*bb30*/  F2FP.BF16.PACK_AB R199, R100, R101 ;  /* 0x0000006564c7723e */ /* 0x010fe800000010ff */
[-C--:B------:R-:W-:Y:S08]  /*bb40*/  HMMA.16816.F32.BF16 R36, R76, R80.reuse, R36 ;  /* 0x000000504c24723c */ /* 0x080ff00000041824 */
[C---:B------:R-:W-:Y:S08]  /*bb50*/  HMMA.16816.F32.BF16 R40, R68.reuse, R80, R40 ;  /* 0x000000504428723c */ /* 0x040ff00000041828 */
[-C--:B------:R-:W-:Y:S08]  /*bb60*/  HMMA.16816.F32.BF16 R44, R68, R82.reuse, R44 ;  /* 0x00000052442c723c */ /* 0x080ff0000004182c */
[C---:B------:R-:W-:Y:S01]  /*bb70*/  HMMA.16816.F32.BF16 R48, R76.reuse, R82, R48 ;  /* 0x000000524c30723c */ /* 0x040fe20000041830 */
[----:B------:R-:W4:Y:S07]  /*bb80*/  LDSM.16.MT88.4 R80, [R227+0x9800] ;  /* 0x00980000e350783b */ /* 0x000f2e0000004200 */
[-C--:B------:R-:W-:Y:S08]  /*bb90*/  HMMA.16816.F32.BF16 R52, R76, R88.reuse, R52 ;  /* 0x000000584c34723c */ /* 0x080ff00000041834 */
[C---:B------:R-:W-:Y:S08]  /*bba0*/  HMMA.16816.F32.BF16 R56, R68.reuse, R88, R56 ;  /* 0x000000584438723c */ /* 0x040ff00000041838 */
[-C--:B------:R-:W-:Y:S07]  /*bbb0*/  HMMA.16816.F32.BF16 R60, R68, R90.reuse, R60 ;  /* 0x0000005a443c723c */ /* 0x080fee000004183c */
[----:B------:R-:W-:Y:S01]  /*bbc0*/  F2FP.BF16.PACK_AB R68, R206, R204 ;  /* 0x000000ccce44723e */ /* 0x000fe200000010ff */
[----:B------:R-:W-:Y:S01]  /*bbd0*/  HMMA.16816.F32.BF16 R64, R76, R90, R64 ;  /* 0x0000005a4c40723c */ /* 0x000fe20000041840 */
[----:B------:R-:W4:Y:S03]  /*bbe0*/  LDSM.16.MT88.4 R88, [R226+0x9800] ;  /* 0x00980000e258783b */ /* 0x000f260000004200 */
[----:B------:R-:W-:Y:S02]  /*bbf0*/  F2FP.BF16.PACK_AB R69, R162, R163 ;  /* 0x000000a3a245723e */ /* 0x000fe400000010ff */
[----:B------:R-:W-:Y:S02]  /*bc00*/  F2FP.BF16.PACK_AB R70, R250, R220 ;  /* 0x000000dcfa46723e */ /* 0x000fe400000010ff */
[----:B------:R-:W-:Y:S04]  /*bc10*/  F2FP.BF16.PACK_AB R71, R251, R221 ;  /* 0x000000ddfb47723e */ /* 0x000fe800000010ff */
[----:B------:R-:W-:Y:S02]  /*bc20*/  F2FP.BF16.PACK_AB R76, R205, R161 ;  /* 0x000000a1cd4c723e */ /* 0x000fe400000010ff */
[----:B------:R-:W-:Y:S01]  /*bc30*/  F2FP.BF16.PACK_AB R77, R252, R160 ;  /* 0x000000a0fc4d723e */ /* 0x000fe200000010ff */
[-C--:B-1----:R-:W-:Y:S05]  /*bc40*/  HMMA.16816.F32.BF16 R4, R68, R84.reuse, R4 ;  /* 0x000000544404723c */ /* 0x082fea0000041804 */
[----:B------:R-:W-:Y:S02]  /*bc50*/  F2FP.BF16.PACK_AB R78, R216, R218 ;  /* 0x000000dad84e723e */ /* 0x000fe400000010ff */
[----:B------:R-:W-:Y:S07]  /*bc60*/  F2FP.BF16.PACK_AB R79, R209, R210 ;  /* 0x000000d2d14f723e */ /* 0x000fee00000010ff */
[C---:B------:R-:W-:Y:S08]  /*bc70*/  HMMA.16816.F32.BF16 R8, R76.reuse, R84, R8 ;  /* 0x000000544c08723c */ /* 0x040ff00000041808 */
[-C--:B------:R-:W-:Y:S08]  /*bc80*/  HMMA.16816.F32.BF16 R12, R76, R86.reuse, R12 ;  /* 0x000000564c0c723c */ /* 0x080ff0000004180c */
[C---:B------:R-:W-:Y:S01]  /*bc90*/  HMMA.16816.F32.BF16 R16, R68.reuse, R86, R16 ;  /* 0x000000564410723c */ /* 0x040fe20000041810 */
[----:B------:R-:W-:Y:S07]  /*bca0*/  LDSM.16.MT88.4 R84, [R227+0xa000] ;  /* 0x00a00000e354783b */ /* 0x000fee0000004200 */
[-C--:B----4-:R-:W-:Y:S08]  /*bcb0*/  HMMA.16816.F32.BF16 R20, R68, R80.reuse, R20 ;  /* 0x000000504414723c */ /* 0x090ff00000041814 */
[C---:B------:R-:W-:Y:S08]  /*bcc0*/  HMMA.16816.F32.BF16 R24, R76.reuse, R80, R24 ;  /* 0x000000504c18723c */ /* 0x040ff00000041818 */
[-C--:B------:R-:W-:Y:S08]  /*bcd0*/  HMMA.16816.F32.BF16 R28, R76, R82.reuse, R28 ;  /* 0x000000524c1c723c */ /* 0x080ff0000004181c */
[C---:B------:R-:W-:Y:S01]  /*bce0*/  HMMA.16816.F32.BF16 R32, R68.reuse, R82, R32 ;  /* 0x000000524420723c */ /* 0x040fe20000041820 */
[----:B------:R-:W1:Y:S07]  /*bcf0*/  LDSM.16.MT88.4 R80, [R224+0xa000] ;  /* 0x00a00000e050783b */ /* 0x000e6e0000004200 */
        /* <DEDUP_REMOVED lines=11> */
[----:B------:R-:W-:Y:S01]  /*bdb0*/  FADD.FTZ R77, R249, R97 ;  /* 0x00000061f94d7221 */ /* 0x000fe20000010000 */
[----:B------:R-:W-:Y:S02]  /*bdc0*/  F2FP.BF16.PACK_AB R79, R178, R179 ;  /* 0x000000b3b24f723e */ /* 0x000fe400000010ff */
[----:B------:R-:W-:Y:S01]  /*bdd0*/  F2FP.BF16.PACK_AB R68, R208, R171 ;  /* 0x000000abd044723e */ /* 0x000fe200000010ff */
[----:B--2---:R-:W-:Y:S01]  /*bde0*/  FFMA.FTZ R0, R0, R2, R207 ;  /* 0x0000000200007223 */ /* 0x004fe200000100cf */
[----:B------:R-:W-:Y:S03]  /*bdf0*/  F2FP.BF16.PACK_AB R69, R175, R170 ;  /* 0x000000aaaf45723e */ /* 0x000fe600000010ff */
[----:B------:R-:W-:Y:S01]  /*be00*/  F2FP.BF16.PACK_AB R70, R203, R201 ;  /* 0x000000c9cb46723e */ /* 0x000fe200000010ff */
[----:B---3--:R-:W-:Y:S01]  /*be10*/  FADD.FTZ R76, R154, R96 ;  /* 0x000000609a4c7221 */ /* 0x008fe20000010000 */
[----:B------:R-:W-:Y:S01]  /*be20*/  F2FP.BF16.PACK_AB R71, R202, R200 ;  /* 0x000000c8ca47723e */ /* 0x000fe200000010ff */
[----:B------:R-:W-:Y:S01]  /*be30*/  FADD.FTZ R2, R215, R98 ;  /* 0x00000062d7027221 */ /* 0x000fe20000010000 */
[----:B------:R-:W-:Y:S01]  /*be40*/  MOV R207, R145 ;  /* 0x0000009100cf7202 */ /* 0x000fe20000000f00 */
[----:B------:R-:W-:Y:S01]  /*be50*/  FADD.FTZ R97, R247, R76 ;  /* 0x0000004cf7617221 */ /* 0x000fe20000010000 */
[----:B------:R-:W-:Y:S01]  /*be60*/  F2FP.BF16.PACK_AB R76, R174, R169 ;  /* 0x000000a9ae4c723e */ /* 0x000fe200000010ff */
[----:B------:R-:W-:Y:S01]  /*be70*/  FADD.FTZ R98, R248, R77 ;  /* 0x0000004df8627221 */ /* 0x000fe20000010000 */
[----:B------:R-:W-:Y:S01]  /*be80*/  F2FP.BF16.PACK_AB R77, R173, R168 ;  /* 0x000000a8ad4d723e */ /* 0x000fe200000010ff */
[-C--:B-1----:R-:W-:Y:S03]  /*be90*/  HMMA.16816.F32.BF16 R4, R68, R80.reuse, R4 ;  /* 0x000000504404723c */ /* 0x082fe60000041804 */
[----:B------:R-:W-:Y:S02]  /*bea0*/  FADD.FTZ R2, R217, R2 ;  /* 0x00000002d9027221 */ /* 0x000fe40000010000 */
[----:B------:R-:W-:Y:S03]  /*beb0*/  FADD.FTZ R0, R213, R0 ;  /* 0x00000000d5007221 */ /* 0x000fe60000010000 */
[C---:B------:R-:W-:Y:S04]  /*bec0*/  HMMA.16816.F32.BF16 R8, R76.reuse, R80, R8 ;  /* 0x000000504c08723c */ /* 0x040fe80000041808 */
[----:B------:R-:W-:Y:S02]  /*bed0*/  FADD.FTZ R2, R153, R2 ;  /* 0x0000000299027221 */ /* 0x000fe40000010000 */
[----:B------:R-:W-:Y:S02]  /*bee0*/  FADD.FTZ R0, R222, R0 ;  /* 0x00000000de007221 */ /* 0x000fe40000010000 */
[-C--:B------:R-:W-:Y:S04]  /*bef0*/  HMMA.16816.F32.BF16 R12, R76, R82.reuse, R12 ;  /* 0x000000524c0c723c */ /* 0x080fe8000004180c */
[----:B------:R-:W-:Y:S02]  /*bf00*/  FADD.FTZ R96, R246, R2 ;  /* 0x00000002f6607221 */ /* 0x000fe40000010000 */
[----:B------:R-:W-:Y:S02]  /*bf10*/  FADD.FTZ R0, R245, R0 ;  /* 0x00000000f5007221 */ /* 0x000fe40000010000 */
[C---:B------:R-:W-:Y:S01]  /*bf20*/  HMMA.16816.F32.BF16 R16, R68.reuse, R82, R16 ;  /* 0x000000524410723c */ /* 0x040fe20000041810 */
[----:B------:R-:W1:Y:S03]  /*bf30*/  LDSM.16.MT88.4 R80, [R224+0xa800] ;  /* 0x00a80000e050783b */ /* 0x000e660000004200 */
[----:B------:R-:W-:Y:S02]  /*bf40*/  FADD.FTZ R0, R151, R0 ;  /* 0x0000000097007221 */ /* 0x000fe40000010000 */
[----:B------:R-:W-:Y:S02]  /*bf50*/  FADD.FTZ R2, R152, R98 ;  /* 0x0000006298027221 */ /* 0x000fe40000010000 */
[-C--:B------:R-:W-:Y:S01]  /*bf60*/  HMMA.16816.F32.BF16 R20, R68, R84.reuse, R20 ;  /* 0x000000544414723c */ /* 0x080fe20000041814 */
[----:B------:R-:W2:Y:S03]  /*bf70*/  MUFU.EX2 R98, R130 ;  /* 0x0000008200627308 */ /* 0x000ea60000000800 */
        /* <DEDUP_REMOVED lines=8> */
[C---:B------:R-:W-:Y:S01]  /*c000*/  HMMA.16816.F32.BF16 R32, R68.reuse, R86, R32 ;  /* 0x000000564420723c */ /* 0x040fe20000041820 */
[----:B------:R-:W3:Y:S03]  /*c010*/  LDSM.16.MT88.4 R84, [R227+0xa800] ;  /* 0x00a80000e354783b */ /* 0x000ee60000004200 */
[----:B------:R-:W-:Y:S01]  /*c020*/  FADD.FTZ R2, R238, R2 ;  /* 0x00000002ee027221 */ /* 0x000fe20000010000 */
[----:B--2---:R-:W-:Y:S01]  /*c030*/  F2FP.BF16.PACK_AB R192, R98, R99 ;  /* 0x0000006362c0723e */ /* 0x004fe200000010ff */
[----:B------:R-:W-:Y:S02]  /*c040*/  FADD.FTZ R0, R237, R0 ;  /* 0x00000000ed007221 */ /* 0x000fe40000010000 */
[-C--:B----4-:R-:W-:Y:S04]  /*c050*/  HMMA.16816.F32.BF16 R36, R68, R92.reuse, R36 ;  /* 0x0000005c4424723c */ /* 0x090fe80000041824 */
[----:B------:R-:W-:Y:S02]  /*c060*/  FADD.FTZ R2, R234, R2 ;  /* 0x00000002ea027221 */ /* 0x000fe40000010000 */
[----:B------:R-:W-:Y:S02]  /*c070*/  FADD.FTZ R0, R233, R0 ;  /* 0x00000000e9007221 */ /* 0x000fe40000010000 */
[C---:B------:R-:W-:Y:S04]  /*c080*/  HMMA.16816.F32.BF16 R40, R76.reuse, R92, R40 ;  /* 0x0000005c4c28723c */ /* 0x040fe80000041828 */
[----:B------:R-:W-:Y:S04]  /*c090*/  FADD.FTZ R0, R142, R0 ;  /* 0x000000008e007221 */ /* 0x000fe80000010000 */
[-C--:B------:R-:W-:Y:S04]  /*c0a0*/  HMMA.16816.F32.BF16 R44, R76, R94.reuse, R44 ;  /* 0x0000005e4c2c723c */ /* 0x080fe8000004182c */
[----:B------:R-:W-:Y:S04]  /*c0b0*/  FADD.FTZ R0, R207, R0 ;  /* 0x00000000cf007221 */ /* 0x000fe80000010000 */
[C---:B------:R-:W-:Y:S01]  /*c0c0*/  HMMA.16816.F32.BF16 R48, R68.reuse, R94, R48 ;  /* 0x0000005e4430723c */ /* 0x040fe20000041830 */
[----:B------:R-:W2:Y:S03]  /*c0d0*/  LDSM.16.MT88.4 R92, [R225+0xa800] ;  /* 0x00a80000e15c783b */ /* 0x000ea60000004200 */
[----:B------:R-:W-:Y:S04]  /*c0e0*/  FADD.FTZ R0, R160, R0 ;  /* 0x00000000a0007221 */ /* 0x000fe80000010000 */
[-C--:B------:R-:W-:Y:S04]  /*c0f0*/  HMMA.16816.F32.BF16 R52, R68, R88.reuse, R52 ;  /* 0x000000584434723c */ /* 0x080fe80000041834 */
[----:B------:R-:W-:Y:S04]  /*c100*/  FADD.FTZ R0, R252, R0 ;  /* 0x00000000fc007221 */ /* 0x000fe80000010000 */
[C---:B------:R-:W-:Y:S04]  /*c110*/  HMMA.16816.F32.BF16 R56, R76.reuse, R88, R56 ;  /* 0x000000584c38723c */ /* 0x040fe80000041838 */
[----:B------:R-:W-:Y:S04]  /*c120*/  FADD.FTZ R0, R210, R0 ;  /* 0x00000000d2007221 */ /* 0x000fe80000010000 */
[-C--:B------:R-:W-:Y:S04]  /*c130*/  HMMA.16816.F32.BF16 R60, R76, R90.reuse, R60 ;  /* 0x0000005a4c3c723c */ /* 0x080fe8000004183c */
[----:B------:R-:W-:Y:S03]  /*c140*/  FADD.FTZ R0, R209, R0 ;  /* 0x00000000d1007221 */ /* 0x000fe60000010000 */
[----:B------:R-:W-:Y:S01]  /*c150*/  FADD.FTZ R77, R150, R97 ;  /* 0x00000061964d7221 */ /* 0x000fe20000010000 */
[----:B------:R-:W-:Y:S01]  /*c160*/  HMMA.16816.F32.BF16 R64, R68, R90, R64 ;  /* 0x0000005a4440723c */ /* 0x000fe20000041840 */
[----:B------:R-:W2:Y:S03]  /*c170*/  LDSM.16.MT88.4 R88, [R226+0xa800] ;  /* 0x00a80000e258783b */ /* 0x000ea60000004200 */
[----:B------:R-:W-:Y:S01]  /*c180*/  FADD.FTZ R76, R149, R96 ;  /* 0x00000060954c7221 */ /* 0x000fe20000010000 */
[----:B------:R-:W-:Y:S01]  /*c190*/  F2FP.BF16.PACK_AB R78, R108, R109 ;  /* 0x0000006d6c4e723e */ /* 0x000fe200000010ff */
[----:B------:R-:W-:Y:S01]  /*c1a0*/  FADD.FTZ R97, R146, R77 ;  /* 0x0000004d92617221 */ /* 0x000fe20000010000 */
[----:B------:R-:W-:Y:S01]  /*c1b0*/  F2FP.BF16.PACK_AB R68, R190, R177 ;  /* 0x000000b1be44723e */ /* 0x000fe200000010ff */
[----:B------:R-:W-:Y:S01]  /*c1c0*/  FADD.FTZ R96, R3, R76 ;  /* 0x0000004c03607221 */ /* 0x000fe20000010000 */
[----:B------:R-:W-:Y:S01]  /*c1d0*/  F2FP.BF16.PACK_AB R69, R189, R176 ;  /* 0x000000b0bd45723e */ /* 0x000fe200000010ff */
[----:B------:R-:W2:Y:S02]  /*c1e0*/  LDL.LU R3, [R1+0xc8] ;  /* 0x0000c80001037983 */ /* 0x000ea40000300800 */
[----:B------:R-:W-:Y:S01]  /*c1f0*/  F2FP.BF16.PACK_AB R70, R187, R188 ;  /* 0x000000bcbb46723e */ /* 0x000fe200000010ff */
[----:B------:R-:W-:Y:S01]  /*c200*/  FADD.FTZ R75, R243, R96 ;  /* 0x00000060f34b7221 */ /* 0x000fe20000010000 */
[----:B------:R-:W-:Y:S01]  /*c210*/  F2FP.BF16.PACK_AB R71, R185, R186 ;  /* 0x000000bab947723e */ /* 0x000fe200000010ff */
[----:B------:R-:W-:Y:S01]  /*c220*/  LDSM.16.MT88.4 R148, [R224+0xb800] ;  /* 0x00b80000e094783b */ /* 0x000fe20000004200 */
[----:B------:R-:W-:Y:S01]  /*c230*/  F2FP.BF16.PACK_AB R76, R113, R184 ;  /* 0x000000b8714c723e */ /* 0x000fe200000010ff */
[----:B------:R-:W-:Y:S01]  /*c240*/  FADD.FTZ R75, R239, R75 ;  /* 0x0000004bef4b7221 */ /* 0x000fe20000010000 */
[----:B------:R-:W-:Y:S02]  /*c250*/  F2FP.BF16.PACK_AB R77, R110, R112 ;  /* 0x000000706e4d723e */ /* 0x000fe400000010ff */
[----:B------:R-:W-:Y:S01]  /*c260*/  F2FP.BF16.PACK_AB R79, R111, R107 ;  /* 0x0000006b6f4f723e */ /* 0x000fe200000010ff */
[-C--:B-1----:R-:W-:Y:S02]  /*c270*/  HMMA.16816.F32.BF16 R4, R68, R80.reuse, R4 ;  /* 0x000000504404723c */ /* 0x082fe40000041804 */
[----:B------:R-:W2:Y:S01]  /*c280*/  LDL.LU R72, [R1+0xc4] ;  /* 0x0000c40001487983 */ /* 0x000ea20000300800 */
[----:B------:R-:W-:Y:S03]  /*c290*/  FADD.FTZ R75, R235, R75 ;  /* 0x0000004beb4b7221 */ /* 0x000fe60000010000 */
[----:B------:R-:W2:Y:S01]  /*c2a0*/  LDL.LU R73, [R1+0xc0] ;  /* 0x0000c00001497983 */ /* 0x000ea20000300800 */
[----:B------:R-:W-:Y:S01]  /*c2b0*/  FADD.FTZ R75, R231, R75 ;  /* 0x0000004be74b7221 */ /* 0x000fe20000010000 */
[C---:B------:R-:W-:Y:S08]  /*c2c0*/  HMMA.16816.F32.BF16 R8, R76.reuse, R80, R8 ;  /* 0x000000504c08723c */ /* 0x040ff00000041808 */
[-C--:B------:R-:W-:Y:S08]  /*c2d0*/  HMMA.16816.F32.BF16 R12, R76, R82.reuse, R12 ;  /* 0x000000524c0c723c */ /* 0x080ff0000004180c */
[C---:B------:R-:W-:Y:S01]  /*c2e0*/  HMMA.16816.F32.BF16 R16, R68.reuse, R82, R16 ;  /* 0x000000524410723c */ /* 0x040fe20000041810 */
[----:B------:R-:W1:Y:S07]  /*c2f0*/  LDSM.16.MT88.4 R80, [R224+0xb000] ;  /* 0x00b00000e050783b */ /* 0x000e6e0000004200 */
[-C--:B---3--:R-:W-:Y:S08]  /*c300*/  HMMA.16816.F32.BF16 R20, R68, R84.reuse, R20 ;  /* 0x000000544414723c */ /* 0x088ff00000041814 */
[C---:B------:R-:W-:Y:S08]  /*c310*/  HMMA.16816.F32.BF16 R24, R76.reuse, R84, R24 ;  /* 0x000000544c18723c */ /* 0x040ff00000041818 */
[-C--:B------:R-:W-:Y:S08]  /*c320*/  HMMA.16816.F32.BF16 R28, R76, R86.reuse, R28 ;  /* 0x000000564c1c723c */ /* 0x080ff0000004181c */
[C---:B------:R-:W-:Y:S01]  /*c330*/  HMMA.16816.F32.BF16 R32, R68.reuse, R86, R32 ;  /* 0x000000564420723c */ /* 0x040fe20000041820 */
[----:B------:R-:W3:Y:S07]  /*c340*/  LDSM.16.MT88.4 R84, [R227+0xb000] ;  /* 0x00b00000e354783b */ /* 0x000eee0000004200 */
[-C--:B--2---:R-:W-:Y:S08]  /*c350*/  HMMA.16816.F32.BF16 R36, R68, R92.reuse, R36 ;  /* 0x0000005c4424723c */ /* 0x084ff00000041824 */
[C---:B------:R-:W-:Y:S08]  /*c360*/  HMMA.16816.F32.BF16 R40, R76.reuse, R92, R40 ;  /* 0x0000005c4c28723c */ /* 0x040ff00000041828 */
[-C--:B------:R-:W-:Y:S08]  /*c370*/  HMMA.16816.F32.BF16 R44, R76, R94.reuse, R44 ;  /* 0x0000005e4c2c723c */ /* 0x080ff0000004182c */
[C---:B------:R-:W-:Y:S01]  /*c380*/  HMMA.16816.F32.BF16 R48, R68.reuse, R94, R48 ;  /* 0x0000005e4430723c */ /* 0x040fe20000041830 */
[----:B------:R-:W2:Y:S07]  /*c390*/  LDSM.16.MT88.4 R92, [R225+0xb000] ;  /* 0x00b00000e15c783b */ /* 0x000eae0000004200 */
[-C--:B------:R-:W-:Y:S08]  /*c3a0*/  HMMA.16816.F32.BF16 R52, R68, R88.reuse, R52 ;  /* 0x000000584434723c */ /* 0x080ff00000041834 */
[C---:B------:R-:W-:Y:S08]  /*c3b0*/  HMMA.16816.F32.BF16 R56, R76.reuse, R88, R56 ;  /* 0x000000584c38723c */ /* 0x040ff00000041838 */
[-C--:B------:R-:W-:Y:S07]  /*c3c0*/  HMMA.16816.F32.BF16 R60, R76, R90.reuse, R60 ;  /* 0x0000005a4c3c723c */ /* 0x080fee000004183c */
[----:B------:R-:W-:Y:S01]  /*c3d0*/  FADD.FTZ R76, R74, R97 ;  /* 0x000000614a4c7221 */ /* 0x000fe20000010000 */
[----:B------:R-:W-:Y:S01]  /*c3e0*/  HMMA.16816.F32.BF16 R64, R68, R90, R64 ;  /* 0x0000005a4440723c */ /* 0x000fe20000041840 */
[----:B------:R-:W2:Y:S01]  /*c3f0*/  LDSM.16.MT88.4 R88, [R226+0xb000] ;  /* 0x00b00000e258783b */ /* 0x000ea20000004200 */
[----:B------:R-:W-:Y:S02]  /*c400*/  MUFU.EX2 R97, R212 ;  /* 0x000000d400617308 */ /* 0x000fe40000000800 */
[----:B------:R-:W-:Y:S01]  /*c410*/  FADD.FTZ R96, R240, R76 ;  /* 0x0000004cf0607221 */ /* 0x000fe20000010000 */
[----:B------:R-:W-:Y:S02]  /*c420*/  F2FP.BF16.PACK_AB R76, R116, R114 ;  /* 0x00000072744c723e */ /* 0x000fe400000010ff */
[----:B------:R-:W-:Y:S02]  /*c430*/  F2FP.BF16.PACK_AB R68, R122, R120 ;  /* 0x000000787a44723e */ /* 0x000fe400000010ff */
[----:B------:R-:W-:Y:S01]  /*c440*/  F2FP.BF16.PACK_AB R69, R121, R117 ;  /* 0x000000757945723e */ /* 0x000fe200000010ff */
[----:B------:R-:W4:Y:S02]  /*c450*/  LDL.LU R74, [R1+0xbc] ;  /* 0x0000bc00014a7983 */ /* 0x000f240000300800 */
[----:B------:R-:W-:Y:S02]  /*c460*/  F2FP.BF16.PACK_AB R70, R132, R126 ;  /* 0x0000007e8446723e */ /* 0x000fe400000010ff */
[----:B------:R-:W-:Y:S01]  /*c470*/  F2FP.BF16.PACK_AB R71, R128, R127 ;  /* 0x0000007f8047723e */ /* 0x000fe200000010ff */
[----:B------:R2:W5:Y:S01]  /*c480*/  LDL.LU R243, [R1+0xb8] ;  /* 0x0000b80001f37983 */ /* 0x0005620000300800 */
[----:B------:R-:W-:Y:S02]  /*c490*/  F2FP.BF16.PACK_AB R77, R118, R115 ;  /* 0x00000073764d723e */ /* 0x000fe400000010ff */
[----:B------:R-:W-:Y:S01]  /*c4a0*/  F2FP.BF16.PACK_AB R78, R123, R119 ;  /* 0x000000777b4e723e */ /* 0x000fe200000010ff */
[----:B------:R2:W5:Y:S01]  /*c4b0*/  LDL.LU R242, [R1+0xb4] ;  /* 0x0000b40001f27983 */ /* 0x0005620000300800 */
[----:B------:R-:W-:Y:S01]  /*c4c0*/  F2FP.BF16.PACK_AB R79, R124, R106 ;  /* 0x0000006a7c4f723e */ /* 0x000fe200000010ff */
[-C--:B-1----:R-:W-:Y:S02]  /*c4d0*/  HMMA.16816.F32.BF16 R4, R68, R80.reuse, R4 ;  /* 0x000000504404723c */ /* 0x082fe40000041804 */
[----:B------:R1:W5:Y:S04]  /*c4e0*/  LDL.LU R241, [R1+0xb0] ;  /* 0x0000b00001f17983 */ /* 0x0003680000300800 */
[----:B------:R1:W5:Y:S02]  /*c4f0*/  LDL.LU R240, [R1+0xac] ;  /* 0x0000ac0001f07983 */ /* 0x0003640000300800 */
[C---:B------:R-:W-:Y:S01]  /*c500*/  HMMA.16816.F32.BF16 R8, R76.reuse, R80, R8 ;  /* 0x000000504c08723c */ /* 0x040fe20000041808 */
[----:B------:R-:W-:Y:S01]  /*c510*/  MUFU.EX2 R81, R137 ;  /* 0x0000008900517308 */ /* 0x000fe20000000800 */
[----:B------:R1:W5:Y:S04]  /*c520*/  LDL.LU R239, [R1+0xa8] ;  /* 0x0000a80001ef7983 */ /* 0x0003680000300800 */
[----:B------:R1:W5:Y:S01]  /*c530*/  LDL.LU R238, [R1+0xa4] ;  /* 0x0000a40001ee7983 */ /* 0x0003620000300800 */
[----:B------:R-:W-:Y:S01]  /*c540*/  FADD.FTZ R80, R236, R96 ;  /* 0x00000060ec507221 */ /* 0x000fe20000010000 */
[-C--:B------:R-:W-:Y:S02]  /*c550*/  HMMA.16816.F32.BF16 R12, R76, R82.reuse, R12 ;  /* 0x000000524c0c723c */ /* 0x080fe4000004180c */
[----:B------:R1:W5:Y:S04]  /*c560*/  LDL.LU R237, [R1+0xa0] ;  /* 0x0000a00001ed7983 */ /* 0x0003680000300800 */
[----:B------:R1:W5:Y:S02]  /*c570*/  LDL.LU R236, [R1+0x9c] ;  /* 0x00009c0001ec7983 */ /* 0x0003640000300800 */
[C---:B------:R-:W-:Y:S01]  /*c580*/  HMMA.16816.F32.BF16 R16, R68.reuse, R82, R16 ;  /* 0x000000524410723c */ /* 0x040fe20000041810 */
[----:B------:R-:W-:Y:S01]  /*c590*/  MUFU.EX2 R83, R135 ;  /* 0x0000008700537308 */ /* 0x000fe20000000800 */
[----:B------:R1:W5:Y:S04]  /*c5a0*/  LDL.LU R235, [R1+0x98] ;  /* 0x0000980001eb7983 */ /* 0x0003680000300800 */
[----:B------:R1:W5:Y:S02]  /*c5b0*/  LDL.LU R234, [R1+0x94] ;  /* 0x0000940001ea7983 */ /* 0x0003640000300800 */
[-C--:B---3--:R-:W-:Y:S02]  /*c5c0*/  HMMA.16816.F32.BF16 R20, R68, R84.reuse, R20 ;  /* 0x000000544414723c */ /* 0x088fe40000041814 */
[----:B------:R1:W5:Y:S01]  /*c5d0*/  LDL.LU R233, [R1+0x90] ;  /* 0x0000900001e97983 */ /* 0x0003620000300800 */
[----:B------:R-:W3:Y:S05]  /*c5e0*/  MUFU.EX2 R82, R125 ;  /* 0x0000007d00527308 */ /* 0x000eea0000000800 */
[C---:B------:R-:W-:Y:S05]  /*c5f0*/  HMMA.16816.F32.BF16 R24, R76.reuse, R84, R24 ;  /* 0x000000544c18723c */ /* 0x040fea0000041818 */
[----:B------:R-:W1:Y:S03]  /*c600*/  MUFU.EX2 R85, R211 ;  /* 0x000000d300557308 */ /* 0x000e660000000800 */
[-C--:B------:R-:W-:Y:S07]  /*c610*/  HMMA.16816.F32.BF16 R28, R76, R86.reuse, R28 ;  /* 0x000000564c1c723c */ /* 0x080fee000004181c */
[----:B------:R-:W2:Y:S01]  /*c620*/  MUFU.EX2 R84, R131 ;  /* 0x0000008300547308 */ /* 0x000ea20000000800 */
[C---:B------:R-:W-:Y:S04]  /*c630*/  HMMA.16816.F32.BF16 R32, R68.reuse, R86, R32 ;  /* 0x000000564420723c */ /* 0x040fe80000041820 */
[----:B---3--:R-:W-:Y:S04]  /*c640*/  F2FP.BF16.PACK_AB R195, R81, R82 ;  /* 0x0000005251c3723e */ /* 0x008fe800000010ff */
[-C--:B--2---:R-:W-:Y:S04]  /*c650*/  HMMA.16816.F32.BF16 R36, R68, R92.reuse, R36 ;  /* 0x0000005c4424723c */ /* 0x084fe80000041824 */
[----:B-1----:R-:W-:Y:S04]  /*c660*/  F2FP.BF16.PACK_AB R193, R85, R97 ;  /* 0x0000006155c1723e */ /* 0x002fe800000010ff */
[C---:B------:R-:W-:Y:S04]  /*c670*/  HMMA.16816.F32.BF16 R40, R76.reuse, R92, R40 ;  /* 0x0000005c4c28723c */ /* 0x040fe80000041828 */
[----:B------:R-:W-:Y:S04]  /*c680*/  F2FP.BF16.PACK_AB R194, R83, R84 ;  /* 0x0000005453c2723e */ /* 0x000fe800000010ff */
[-C--:B------:R-:W-:Y:S08]  /*c690*/  HMMA.16816.F32.BF16 R44, R76, R94.reuse, R44 ;  /* 0x0000005e4c2c723c */ /* 0x080ff0000004182c */
[C---:B------:R-:W-:Y:S08]  /*c6a0*/  HMMA.16816.F32.BF16 R48, R68.reuse, R94, R48 ;  /* 0x0000005e4430723c */ /* 0x040ff00000041830 */
[-C--:B------:R-:W-:Y:S08]  /*c6b0*/  HMMA.16816.F32.BF16 R52, R68, R88.reuse, R52 ;  /* 0x000000584434723c */ /* 0x080ff00000041834 */
[C---:B------:R-:W-:Y:S08]  /*c6c0*/  HMMA.16816.F32.BF16 R56, R76.reuse, R88, R56 ;  /* 0x000000584c38723c */ /* 0x040ff00000041838 */
[-C--:B------:R-:W-:Y:S07]  /*c6d0*/  HMMA.16816.F32.BF16 R60, R76, R90.reuse, R60 ;  /* 0x0000005a4c3c723c */ /* 0x080fee000004183c */
[----:B------:R-:W-:Y:S01]  /*c6e0*/  FADD.FTZ R76, R232, R80 ;  /* 0x00000050e84c7221 */ /* 0x000fe20000010000 */
[----:B------:R-:W-:Y:S01]  /*c6f0*/  HMMA.16816.F32.BF16 R64, R68, R90, R64 ;  /* 0x0000005a4440723c */ /* 0x000fe20000041840 */
[----:B------:R1:W5:Y:S03]  /*c700*/  LDL.LU R232, [R1+0x8c] ;  /* 0x00008c0001e87983 */ /* 0x0003660000300800 */
[----:B------:R-:W-:Y:S01]  /*c710*/  FADD.FTZ R77, R143, R2 ;  /* 0x000000028f4d7221 */ /* 0x000fe20000010000 */
[----:B------:R1:W5:Y:S01]  /*c720*/  LDL.LU R231, [R1+0x88] ;  /* 0x0000880001e77983 */ /* 0x0003620000300800 */
[----:B------:R-:W-:Y:S02]  /*c730*/  FADD.FTZ R76, R230, R76 ;  /* 0x0000004ce64c7221 */ /* 0x000fe40000010000 */
[----:B------:R-:W-:Y:S01]  /*c740*/  FADD.FTZ R2, R229, R75 ;  /* 0x0000004be5027221 */ /* 0x000fe20000010000 */
[-C--:B------:R-:W-:Y:S01]  /*c750*/  HMMA.16816.F32.BF16 R140, R196, R148.reuse, R4 ;  /* 0x00000094c48c723c */ /* 0x080fe20000041804 */
[----:B------:R1:W5:Y:S04]  /*c760*/  LDL.LU R230, [R1+0x84] ;  /* 0x0000840001e67983 */ /* 0x0003680000300800 */
[----:B------:R-:W-:Y:S01]  /*c770*/  FADD.FTZ R2, R163, R2 ;  /* 0x00000002a3027221 */ /* 0x000fe20000010000 */
[----:B------:R1:W5:Y:S01]  /*c780*/  LDL.LU R229, [R1+0x80] ;  /* 0x0000800001e57983 */ /* 0x0003620000300800 */
[----:B------:R-:W-:Y:S01]  /*c790*/  FADD.FTZ R5, R228, R77 ;  /* 0x0000004de4057221 */ /* 0x000fe20000010000 */
[C---:B------:R-:W-:Y:S02]  /*c7a0*/  HMMA.16816.F32.BF16 R136, R192.reuse, R148, R8 ;  /* 0x00000094c088723c */ /* 0x040fe40000041808 */
[----:B------:R1:W5:Y:S02]  /*c7b0*/  LDL.LU R228, [R1+0x7c] ;  /* 0x00007c0001e47983 */ /* 0x0003640000300800 */
[----:B------:R-:W-:Y:S02]  /*c7c0*/  FADD.FTZ R4, R204, R76 ;  /* 0x0000004ccc047221 */ /* 0x000fe40000010000 */
[----:B------:R-:W-:Y:S02]  /*c7d0*/  FADD.FTZ R5, R161, R5 ;  /* 0x00000005a1057221 */ /* 0x000fe40000010000 */
[----:B------:R-:W-:Y:S01]  /*c7e0*/  FADD.FTZ R4, R206, R4 ;  /* 0x00000004ce047221 */ /* 0x000fe20000010000 */
[-C--:B------:R-:W-:Y:S03]  /*c7f0*/  HMMA.16816.F32.BF16 R144, R192, R150.reuse, R12 ;  /* 0x00000096c090723c */ /* 0x080fe6000004180c */
[----:B------:R-:W-:Y:S01]  /*c800*/  FADD.FTZ R6, R162, R2 ;  /* 0x00000002a2067221 */ /* 0x000fe20000010000 */
[----:B------:R-:W-:Y:S01]  /*c810*/  MOV R135, R3 ;  /* 0x0000000300877202 */ /* 0x000fe20000000f00 */
[----:B------:R-:W-:Y:S02]  /*c820*/  FADD.FTZ R2, R205, R5 ;  /* 0x00000005cd027221 */ /* 0x000fe40000010000 */
[----:B------:R-:W-:Y:S01]  /*c830*/  FADD.FTZ R4, R220, R4 ;  /* 0x00000004dc047221 */ /* 0x000fe20000010000 */
[C---:B------:R-:W-:Y:S04]  /*c840*/  HMMA.16816.F32.BF16 R148, R196.reuse, R150, R16 ;  /* 0x00000096c494723c */ /* 0x040fe80000041810 */
[----:B------:R-:W-:Y:S02]  /*c850*/  FADD.FTZ R8, R221, R6 ;  /* 0x00000006dd087221 */ /* 0x000fe40000010000 */
[----:B------:R-:W-:Y:S02]  /*c860*/  FADD.FTZ R12, R250, R4 ;  /* 0x00000004fa0c7221 */ /* 0x000fe40000010000 */
[----:B------:R-:W-:Y:S01]  /*c870*/  FADD.FTZ R2, R218, R2 ;  /* 0x00000002da027221 */ /* 0x000fe20000010000 */
[-C--:B------:R-:W-:Y:S01]  /*c880*/  HMMA.16816.F32.BF16 R152, R196, R164.reuse, R20 ;  /* 0x000000a4c498723c */ /* 0x080fe20000041814 */
[----:B------:R-:W2:Y:S02]  /*c890*/  LDSM.16.MT88.4 R4, [R226+0xb800] ;  /* 0x00b80000e204783b */ /* 0x000ea40000004200 */
        /* <DEDUP_REMOVED lines=33> */
[----:B------:R-:W-:Y:S02]  /*cab0*/  FADD.FTZ R11, R185, R8 ;  /* 0x00000008b90b7221 */ /* 0x000fe40000010000 */
[-C--:B--2---:R-:W-:Y:S03]  /*cac0*/  HMMA.16816.F32.BF16 R184, R196, R4.reuse, R52 ;  /* 0x00000004c4b8723c */ /* 0x084fe60000041834 */
        /* <DEDUP_REMOVED lines=21> */
[----:B------:R-:W-:Y:S01]  /*cc20*/  FADD.FTZ R5, R119, R8 ;  /* 0x0000000877057221 */ /* 0x000fe20000010000 */
[----:B----4-:R-:W-:Y:S01]  /*cc30*/  MOV R132, R74 ;  /* 0x0000004a00847202 */ /* 0x010fe20000000f00 */
        /* <DEDUP_REMOVED lines=17> */
[----:B------:R1:W-:Y:S03]  /*cd50*/  STL [R1+0x4c], R6 ;  /* 0x00004c0601007387 */ /* 0x0003e60000100800 */
[----:B------:R-:W-:Y:S02]  /*cd60*/  FADD.FTZ R2, R84, R0 ;  /* 0x0000000054027221 */ /* 0x000fe40000010000 */
[----:B------:R-:W-:Y:S02]  /*cd70*/  FADD.FTZ R0, R82, R4 ;  /* 0x0000000452007221 */ /* 0x000fe40000010000 */
[----:B------:R-:W-:Y:S02]  /*cd80*/  FADD.FTZ R4, R100, R5 ;  /* 0x0000000564047221 */ /* 0x000fe40000010000 */
[----:B------:R-:W-:Y:S02]  /*cd90*/  FADD.FTZ R2, R83, R2 ;  /* 0x0000000253027221 */ /* 0x000fe40000010000 */
[----:B------:R-:W-:Y:S01]  /*cda0*/  FADD.FTZ R0, R81, R0 ;  /* 0x0000000051007221 */ /* 0x000fe20000010000 */
[----:B------:R1:W-:Y:S04]  /*cdb0*/  STL [R1+0x54], R4 ;  /* 0x0000540401007387 */ /* 0x0003e80000100800 */
[----:B------:R1:W-:Y:S04]  /*cdc0*/  STL [R1+0x50], R2 ;  /* 0x0000500201007387 */ /* 0x0003e80000100800 */
[----:B------:R1:W-:Y:S04]  /*cdd0*/  STL [R1+0x58], R0 ;  /* 0x0000580001007387 */ /* 0x0003e80000100800 */
[----:B------:R1:W-:Y:S02]  /*cde0*/  STL [R1+0x30], R219 ;  /* 0x000030db01007387 */ /* 0x0003e40000100800 */
[----:B-1---5:R-:W-:-:S05]  /*cdf0*/  @P0 BRA `(.L_x_96) ;  /* 0xffffa27000000947 */ /* 0x022fca000383ffff */
.L_x_95:
[----:B---3--:R-:W2:Y:S04]  /*ce00*/  LDL.LU R2, [R1+0x4c] ;  /* 0x00004c0001027983 */ /* 0x008ea80000300800 */
[----:B------:R-:W3:Y:S04]  /*ce10*/  LDL.LU R8, [R1+0x54] ;  /* 0x0000540001087983 */ /* 0x000ee80000300800 */
[----:B------:R-:W4:Y:S04]  /*ce20*/  LDL.LU R7, [R1+0x50] ;  /* 0x0000500001077983 */ /* 0x000f280000300800 */
[----:B------:R-:W4:Y:S01]  /*ce30*/  LDL.LU R9, [R1+0x58] ;  /* 0x0000580001097983 */ /* 0x000f220000300800 */
[----:B------:R-:W-:Y:S01]  /*ce40*/  ULDC.U8 UR4, c[0x0][0x329] ;  /* 0x0000ca4000047ab9 */ /* 0x000fe20000000000 */
[----:B------:R-:W-:Y:S01]  /*ce50*/  MOV R35, 0xfffffff0 ;  /* 0xfffffff000237802 */ /* 0x000fe20000000f00 */
[----:B------:R-:W-:Y:S01]  /*ce60*/  ULDC.U8 UR5, c[0x0][0x328] ;  /* 0x0000ca0000057ab9 */ /* 0x000fe20000000000 */
[----:B------:R-:W1:Y:S01]  /*ce70*/  S2R R59, SR_TID.X ;  /* 0x00000000003b7919 */ /* 0x000e620000002100 */
[----:B------:R-:W-:Y:S01]  /*ce80*/  ISETP.NE.AND P0, PT, RZ, UR4, PT ;  /* 0x00000004ff007c0c */ /* 0x000fe2000bf05270 */
[----:B------:R-:W-:Y:S01]  /*ce90*/  BSSY B0, `(.L_x_99) ;  /* 0x0000121000007945 */ /* 0x000fe20003800000 */
[----:B------:R-:W-:-:S02]  /*cea0*/  ISETP.NE.AND P3, PT, RZ, UR5, PT ;  /* 0x00000005ff007c0c */ /* 0x000fc4000bf65270 */
[----:B------:R-:W-:-:S09]  /*ceb0*/  MOV R32, 0x20 ;  /* 0x0000002000207802 */ /* 0x000fd20000000f00 */
[----:B------:R-:W-:-:S05]  /*cec0*/  @P0 MOV R58, c[0x0][0x210] ;  /* 0x00008400003a0a02 */ /* 0x000fca0000000f00 */
[----:B------:R-:W-:Y:S01]  /*ced0*/  @P0 IMAD R58, R58, c[0x0][0x214], RZ ;  /* 0x000085003a3a0a24 */ /* 0x000fe200078e02ff */
[----:B-1----:R-:W-:-:S04]  /*cee0*/  SHF.R.S32.HI R60, RZ, 0x1f, R59 ;  /* 0x0000001fff3c7819 */ /* 0x002fc8000001143b */
[CC--:B------:R-:W-:Y:S02]  /*cef0*/  LEA.HI R38, R60.reuse, R59.reuse, RZ, 0x2 ;  /* 0x0000003b3c267211 */ /* 0x0c0fe400078f10ff */
[----:B------:R-:W-:-:S04]  /*cf00*/  LEA.HI R27, R60, R59, RZ, 0x5 ;  /* 0x0000003b3c1b7211 */ /* 0x000fc800078f28ff */
[----:B------:R-:W-:Y:S01]  /*cf10*/  SHF.R.S32.HI R27, RZ, 0x5, R27 ;  /* 0x00000005ff1b7819 */ /* 0x000fe2000001141b */
[----:B--2---:R-:W1:Y:S04]  /*cf20*/  SHFL.BFLY PT, R0, R2, 0x2, 0x1f ;  /* 0x0c401f0002007f89 */ /* 0x004e6800000e0000 */
[----:B---3--:R-:W2:Y:S04]  /*cf30*/  SHFL.BFLY PT, R5, R8, 0x2, 0x1f ;  /* 0x0c401f0008057f89 */ /* 0x008ea800000e0000 */
[----:B----4-:R-:W3:Y:S01]  /*cf40*/  SHFL.BFLY PT, R4, R7, 0x2, 0x1f ;  /* 0x0c401f0007047f89 */ /* 0x010ee200000e0000 */
[----:B-1----:R-:W-:-:S03]  /*cf50*/  FADD.FTZ R0, R0, R2 ;  /* 0x0000000200007221 */ /* 0x002fc60000010000 */
[----:B------:R-:W1:Y:S01]  /*cf60*/  SHFL.BFLY PT, R2, R9, 0x2, 0x1f ;  /* 0x0c401f0009027f89 */ /* 0x000e6200000e0000 */
[----:B--2---:R-:W-:-:S03]  /*cf70*/  FADD.FTZ R5, R5, R8 ;  /* 0x0000000805057221 */ /* 0x004fc60000010000 */
[----:B------:R-:W2:Y:S01]  /*cf80*/  SHFL.BFLY PT, R6, R0, 0x1, 0x1f ;  /* 0x0c201f0000067f89 */ /* 0x000ea200000e0000 */
[----:B---3--:R-:W-:-:S03]  /*cf90*/  FADD.FTZ R4, R4, R7 ;  /* 0x0000000704047221 */ /* 0x008fc60000010000 */
[----:B------:R-:W3:Y:S04]  /*cfa0*/  SHFL.BFLY PT, R8, R5, 0x1, 0x1f ;  /* 0x0c201f0005087f89 */ /* 0x000ee800000e0000 */
[----:B------:R-:W4:Y:S01]  /*cfb0*/  SHFL.BFLY PT, R7, R4, 0x1, 0x1f ;  /* 0x0c201f0004077f89 */ /* 0x000f2200000e0000 */
[----:B-1----:R-:W-:Y:S02]  /*cfc0*/  FADD.FTZ R2, R2, R9 ;  /* 0x0000000902027221 */ /* 0x002fe40000010000 */
[----:B--2---:R-:W-:Y:S01]  /*cfd0*/  FADD.FTZ R36, R0, R6 ;  /* 0x0000000600247221 */ /* 0x004fe20000010000 */
[----:B------:R-:W-:Y:S02]  /*cfe0*/  MOV R0, 0x3f800000 ;  /* 0x3f80000000007802 */ /* 0x000fe40000000f00 */
[----:B------:R-:W1:Y:S01]  /*cff0*/  SHFL.BFLY PT, R6, R2, 0x1, 0x1f ;  /* 0x0c201f0002067f89 */ /* 0x000e6200000e0000 */
[----:B---3--:R-:W-:Y:S01]  /*d000*/  FADD.FTZ R37, R5, R8 ;  /* 0x0000000805257221 */ /* 0x008fe20000010000 */
[----:B------:R-:W-:-:S02]  /*d010*/  SHF.R.S32.HI R8, RZ, 0x2, R38 ;  /* 0x00000002ff087819 */ /* 0x000fc40000011426 */
[----:B------:R-:W-:Y:S01]  /*d020*/  SHF.R.S32.HI R5, RZ, 0x1f, R38 ;  /* 0x0000001fff057819 */ /* 0x000fe20000011426 */
[----:B----4-:R-:W-:Y:S01]  /*d030*/  FADD.FTZ R56, R4, R7 ;  /* 0x0000000704387221 */ /* 0x010fe20000010000 */
[----:B------:R-:W-:Y:S02]  /*d040*/  FSETP.NE.FTZ.AND P6, PT, R36, RZ, PT ;  /* 0x000000ff2400720b */ /* 0x000fe40003fd5000 */
[----:B------:R-:W-:Y:S02]  /*d050*/  LEA.HI R4, R5, R8, RZ, 0x3 ;  /* 0x0000000805047211 */ /* 0x000fe400078f18ff */
[----:B------:R-:W-:Y:S02]  /*d060*/  FSETP.NE.FTZ.AND P5, PT, R37, RZ, PT ;  /* 0x000000ff2500720b */ /* 0x000fe40003fb5000 */
[----:B------:R-:W-:Y:S01]  /*d070*/  LOP3.LUT R7, R4, 0xfffffff8, RZ, 0xc0, !PT ;  /* 0xfffffff804077812 */ /* 0x000fe200078ec0ff */
[----:B------:R-:W-:Y:S01]  /*d080*/  IMAD.MOV.U32 R4, RZ, RZ, 0x3f800000 ;  /* 0x3f800000ff047424 */ /* 0x000fe200078e00ff */
[----:B------:R-:W-:-:S02]  /*d090*/  FSETP.NE.FTZ.AND P4, PT, R56, RZ, PT ;  /* 0x000000ff3800720b */ /* 0x000fc40003f95000 */
        /* <DEDUP_REMOVED lines=212> */
[----:B------:R4:W1:Y:S01]  /*dde0*/  LDS.128 R32, [R243+0x3800] ;  /* 0x00380000f3207984 */ /* 0x0008620000000c00 */
        /* <DEDUP_REMOVED lines=43> */
.L_x_100:
[----:B------:R-:W-:Y:S05]  /*e0a0*/  BSYNC B0 ;  /* 0x0000000000007941 */ /* 0x000fea0003800000 */
.L_x_99:
        /* <DEDUP_REMOVED lines=35> */
[----:B--2---:R2:W-:Y:S01]  /*e2e0*/  STG.E.128 [R10.64], R36 ;  /* 0x000000240a007986 */ /* 0x0045e2000c101d08 */
[----:B------:R-:W-:Y:S02]  /*e2f0*/  IADD3.X R9, R11, UR5, RZ, P0, !PT ;  /* 0x000000050b097c10 */ /* 0x000fe400087fe4ff */
[----:B------:R-:W-:-:S03]  /*e300*/  IADD3 R6, P0, R8, UR7, RZ ;  /* 0x0000000708067c10 */ /* 0x000fc6000ff1e0ff */
[----:B------:R-:W-:Y:S01]  /*e310*/  STG.E.128 [R8.64], R52 ;  /* 0x0000003408007986 */ /* 0x000fe2000c101d08 */
[----:B------:R-:W-:Y:S02]  /*e320*/  IADD3.X R7, R9, UR5, RZ, P0, !PT ;  /* 0x0000000509077c10 */ /* 0x000fe400087fe4ff */
[----:B------:R-:W-:-:S03]  /*e330*/  IADD3 R4, P0, R6, UR7, RZ ;  /* 0x0000000706047c10 */ /* 0x000fc6000ff1e0ff */
[----:B------:R-:W-:Y:S01]  /*e340*/  STG.E.128 [R6.64], R48 ;  /* 0x0000003006007986 */ /* 0x000fe2000c101d08 */
[----:B------:R-:W-:-:S05]  /*e350*/  IADD3.X R5, R7, UR5, RZ, P0, !PT ;  /* 0x0000000507057c10 */ /* 0x000fca00087fe4ff */
[----:B-1----:R-:W-:Y:S01]  /*e360*/  STG.E.128 [R4.64], R44 ;  /* 0x0000002c04007986 */ /* 0x002fe2000c101d08 */
[----:B---3--:R-:W-:-:S04]  /*e370*/  IADD3 R2, P0, R4, UR7, RZ ;  /* 0x0000000704027c10 */ /* 0x008fc8000ff1e0ff */
[----:B------:R-:W-:Y:S02]  /*e380*/  IADD3.X R3, R5, UR5, RZ, P0, !PT ;  /* 0x0000000505037c10 */ /* 0x000fe400087fe4ff */
[----:B--2---:R-:W-:-:S03]  /*e390*/  IADD3 R10, P0, R2, UR7, RZ ;  /* 0x00000007020a7c10 */ /* 0x004fc6000ff1e0ff */
[----:B------:R-:W-:Y:S01]  /*e3a0*/  STG.E.128 [R2.64], R40 ;  /* 0x0000002802007986 */ /* 0x000fe2000c101d08 */
[----:B------:R-:W-:-:S05]  /*e3b0*/  IADD3.X R11, R3, UR5, RZ, P0, !PT ;  /* 0x00000005030b7c10 */ /* 0x000fca00087fe4ff */
[----:B------:R-:W-:Y:S01]  /*e3c0*/  STG.E.128 [R10.64], R32 ;  /* 0x000000200a007986 */ /* 0x000fe2000c101d08 */
[----:B------:R-:W-:Y:S05]  /*e3d0*/  EXIT ;  /* 0x000000000000794d */ /* 0x000fea0003800000 */
.L_x_101:
        /* <DEDUP_REMOVED lines=10> */
.L_x_2115:


//--------------------- .text._ZN5flash16flash_fwd_kernelI23Flash_fwd_kernel_traitsILi64ELi128ELi128ELi4ELb0ELb0EN7cutlass10bfloat16_tE19Flash_kernel_traitsILi64ELi128ELi128ELi4ES3_EELb0ELb0ELb0ELb0ELb0ELb0ELb0ELb0EEEvNS_16Flash_fwd_paramsE --------------------------
	.section	.text._ZN5flash16flash_fwd_kernelI23Flash_fwd_kernel_traitsILi64ELi128ELi128ELi4ELb0ELb0EN7cutlass10bfloat16_tE19Flash_kernel_traitsILi64ELi128ELi128ELi4ES3_EELb0ELb0ELb0ELb0ELb0ELb0ELb0ELb0EEEvNS_16Flash_fwd_paramsE,"ax",@progbits
	.sectioninfo	@"SHI_REGISTERS=255"
	.align	128
        .global         _ZN5flash16flash_fwd_kernelI23Flash_fwd_kernel_traitsILi64ELi128ELi128ELi4ELb0ELb0EN7cutlass10bfloat16_tE19Flash_kernel_traitsILi64ELi128ELi128ELi4ES3_EELb0ELb0ELb0ELb0ELb0ELb0ELb0ELb0EEEvNS_16Flash_fwd_paramsE
        .type           _ZN5flash16flash_fwd_kernelI23Flash_fwd_kernel_traitsILi64ELi128ELi128ELi4ELb0ELb0EN7cutlass10bfloat16_tE19Flash_kernel_traitsILi64ELi128ELi128ELi4ES3_EELb0ELb0ELb0ELb0ELb0ELb0ELb0ELb0EEEvNS_16Flash_fwd_paramsE,@function
        .size           _ZN5flash16flash_fwd_kernelI23Flash_fwd_kernel_traitsILi64ELi128ELi128ELi4ELb0ELb0EN7cutlass10bfloat16_tE19Flash_kernel_traitsILi64ELi128ELi128ELi4ES3_EELb0ELb0ELb0ELb0ELb0ELb0ELb0ELb0EEEvNS_16Flash_fwd_paramsE,(.L_x_2116 - _ZN5flash16flash_fwd_kernelI23Flash_fwd_kernel_traitsILi64ELi128ELi128ELi4ELb0ELb0EN7cutlass10bfloat16_tE19Flash_kernel_traitsILi64ELi128ELi128ELi4ES3_EELb0ELb0ELb0ELb0ELb0ELb0ELb0ELb0EEEvNS_16Flash_fwd_paramsE)
        .other          _ZN5flash16flash_fwd_kernelI23Flash_fwd_kernel_traitsILi64ELi128ELi128ELi4ELb0ELb0EN7cutlass10bfloat16_tE19Flash_kernel_traitsILi64ELi128ELi128ELi4ES3_EELb0ELb0ELb0ELb0ELb0ELb0ELb0ELb0EEEvNS_16Flash_fwd_paramsE,@"STO_CUDA_ENTRY STV_DEFAULT"
_ZN5flash16flash_fwd_kernelI23Flash_fwd_kernel_traitsILi64ELi128ELi128ELi4ELb0ELb0EN7cutlass10bfloat16_tE19Flash_kernel_traitsILi64ELi128ELi128ELi4ES3_EELb0ELb0ELb0ELb0ELb0ELb0ELb0ELb0EEEvNS_16Flash_fwd_paramsE:
.text._ZN5flash16flash_fwd_kernelI23Flash_fwd_kernel_traitsILi64ELi128ELi128ELi4ELb0ELb0EN7cutlass10bfloat16_tE19Flash_kernel_traitsILi64ELi128ELi128ELi4ES3_EELb0ELb0ELb0ELb0ELb0ELb0ELb0ELb0EEEvNS_16Flash_fwd_paramsE:
[----:B------:R-:W-:Y:S02]  /*0000*/  MOV R1, c[0x0][0x28] ;  /* 0x00000a0000017a02 */ /* 0x000fe40000000f00 */
[----:B------:R-:W1:Y:S01]  /*0010*/  S2UR UR11, SR_CTAID.Y ;  /* 0x00000000000b79c3 */ /* 0x000e620000002600 */
[----:B------:R-:W-:Y:S01]  /*0020*/  ULDC.64 UR4, c[0x0][0x240] ;  /* 0x0000900000047ab9 */ /* 0x000fe20000000a00 */
[----:B------:R-:W-:Y:S01]  /*0030*/  IADD3 R1, R1, -0xe8, RZ ;  /* 0xffffff1801017810 */ /* 0x000fe20007ffe0ff */
[----:B------:R-:W-:Y:S02]  /*0040*/  UISETP.NE.U32.AND UP2, UPT, URZ, UR4, UPT ;  /* 0x000000043f00728c */ /* 0x000fe4000bf45070 */
[----:B------:R-:W-:Y:S02]  /*0050*/  UMOV UR9, 0x4 ;  /* 0x0000000400097882 */ /* 0x000fe40000000000 */
[----:B------:R-:W-:Y:S02]  /*0060*/  UISETP.NE.AND.EX UP2, UPT, URZ, UR5, UPT, UP2 ;  /* 0x000000053f00728c */ /* 0x000fe4000bf45320 */
[----:B------:R-:W-:Y:S02]  /*0070*/  ULDC.64 UR12, c[0x0][0x240] ;  /* 0x00009000000c7ab9 */ /* 0x000fe40000000a00 */
[----:B------:R-:W-:-:S02]  /*0080*/  ULDC.64 UR4, c[0x0][0x250] ;  /* 0x0000940000047ab9 */ /* 0x000fc40000000a00 */
[----:B------:R-:W-:Y:S01]  /*0090*/  PLOP3.LUT P2, PT, PT, PT, UP2, 0x80, 0x0 ;  /* 0x000000000000781c */ /* 0x000fe20003f4f028 */
[----:B------:R-:W-:Y:S02]  /*00a0*/  UISETP.NE.U32.AND UP0, UPT, URZ, UR4, UPT ;  /* 0x000000043f00728c */ /* 0x000fe4000bf05070 */
[----:B------:R-:W-:Y:S02]  /*00b0*/  ULDC.64 UR18, c[0x0][0x118] ;  /* 0x0000460000127ab9 */ /* 0x000fe40000000a00 */
[----:B------:R-:W-:Y:S02]  /*00c0*/  UISETP.NE.AND.EX UP0, UPT, URZ, UR5, UPT, UP0 ;  /* 0x000000053f00728c */ /* 0x000fe4000bf05300 */
[----:B------:R-:W-:Y:S02]  /*00d0*/  ULDC.U8 UR8, c[0x0][0x312] ;  /* 0x0000c48000087ab9 */ /* 0x000fe40000000000 */
[----:B------:R-:W-:Y:S02]  /*00e0*/  ULDC.64 UR6, c[0x0][0x248] ;  /* 0x0000920000067ab9 */ /* 0x000fe40000000a00 */
[----:B-1----:R-:W-:Y:S01]  /*00f0*/  UIMAD.WIDE UR12, UR11, UR9, UR12 ;  /* 0x000000090b0c72a5 */ /* 0x002fe2000f8e020c */
[----:B------:R-:W-:Y:S01]  /*0100*/  PLOP3.LUT P0, PT, PT, PT, UP0, 0x80, 0x0 ;  /* 0x000000000000781c */ /* 0x000fe20003f0f008 */
[----:B------:R-:W-:-:S02]  /*0110*/  ULDC.64 UR4, c[0x0][0x250] ;  /* 0x0000940000047ab9 */ /* 0x000fc40000000a00 */
[----:B------:R-:W-:Y:S02]  /*0120*/  UISETP.NE.AND UP3, UPT, UR8, URZ, UPT ;  /* 0x0000003f0800728c */ /* 0x000fe4000bf65270 */
[----:B------:R-:W-:Y:S01]  /*0130*/  IMAD.U32 R2, RZ, RZ, UR12 ;  /* 0x0000000cff027e24 */ /* 0x000fe2000f8e00ff */
[----:B------:R-:W-:Y:S01]  /*0140*/  UISETP.EQ.U32.AND UP1, UPT, URZ, UR6, UPT ;  /* 0x000000063f00728c */ /* 0x000fe2000bf22070 */
[----:B------:R-:W-:Y:S01]  /*0150*/  IMAD.U32 R3, RZ, RZ, UR13 ;  /* 0x0000000dff037e24 */ /* 0x000fe2000f8e00ff */
[----:B------:R-:W-:Y:S02]  /*0160*/  @UP0 UIMAD.WIDE UR4, UR11, UR9, UR4 ;  /* 0x000000090b0402a5 */ /* 0x000fe4000f8e0204 */
[----:B------:R-:W-:Y:S02]  /*0170*/  UISETP.EQ.OR.EX UP1, UPT, URZ, UR7, !UP3, UP1 ;  /* 0x000000073f00728c */ /* 0x000fe4000df22710 */
[----:B------:R1:W2:Y:S01]  /*0180*/  @P2 LDG.E R7, [R2.64] ;  /* 0x0000001202072981 */ /* 0x0002a2000c1e1900 */
[----:B------:R-:W-:-:S03]  /*0190*/  ULDC.64 UR6, c[0x0][0x248] ;  /* 0x0000920000067ab9 */ /* 0x000fc60000000a00 */
[----:B------:R1:W3:Y:S01]  /*01a0*/  @P2 LDG.E R6, [R2.64+0x4] ;  /* 0x0000041202062981 */ /* 0x0002e2000c1e1900 */
[----:B------:R-:W-:Y:S02]  /*01b0*/  IMAD.U32 R4, RZ, RZ, UR4 ;  /* 0x00000004ff047e24 */ /* 0x000fe4000f8e00ff */
[----:B------:R-:W-:Y:S01]  /*01c0*/  IMAD.U32 R5, RZ, RZ, UR5 ;  /* 0x00000005ff057e24 */ /* 0x000fe2000f8e00ff */
[----:B------:R-:W-:-:S04]  /*01d0*/  PLOP3.LUT P1, PT, PT, PT, UP1, 0x80, 0x0 ;  /* 0x000000000000781c */ /* 0x000fc80003f2f018 */
[----:B------:R-:W4:Y:S01]  /*01e0*/  @P0 LDG.E R4, [R4.64] ;  /* 0x0000001204040981 */ /* 0x000f22000c1e1900 */
[----:B------:R-:W-:-:S06]  /*01f0*/  UIMAD.WIDE UR6, UR11, UR9, UR6 ;  /* 0x000000090b0672a5 */ /* 0x000fcc000f8e0206 */
[----:B-1----:R-:W-:Y:S02]  /*0200*/  IMAD.U32 R2, RZ, RZ, UR6 ;  /* 0x00000006ff027e24 */ /* 0x002fe4000f8e00ff */
[----:B------:R-:W-:-:S05]  /*0210*/  IMAD.U32 R3, RZ, RZ, UR7 ;  /* 0x00000007ff037e24 */ /* 0x000fca000f8e00ff */
[----:B------:R-:W5:Y:S01]  /*0220*/  @!P1 LDG.E R0, [R2.64] ;  /* 0x0000001202009981 */ /* 0x000f62000c1e1900 */
[----:B------:R-:W-:Y:S02]  /*0230*/  UMOV UR10, 0xffffffff ;  /* 0xffffffff000a7882 */ /* 0x000fe40000000000 */
[----:B------:R-:W-:Y:S01]  /*0240*/  UMOV UR15, URZ ;  /* 0x0000003f000f7c82 */ /* 0x000fe20008000000 */
[----:B------:R-:W1:Y:S01]  /*0250*/  S2R R219, SR_TID.X ;  /* 0x0000000000db7919 */ /* 0x000e620000002100 */
[----:B------:R-:W-:Y:S01]  /*0260*/  UMOV UR20, 0xffffffff ;  /* 0xffffffff00147882 */ /* 0x000fe20000000000 */
[----:B------:R-:W1:Y:S08]  /*0270*/  S2UR UR13, SR_CTAID.X ;  /* 0x00000000000d79c3 */ /* 0x000e700000002500 */
[----:B------:R-:W1:Y:S08]  /*0280*/  S2UR UR12, SR_CTAID.Z ;  /* 0x00000000000c79c3 */ /* 0x000e700000002700 */
[----:B--2---:R-:W2:Y:S08]  /*0290*/  @P2 R2UR UR10, R7 ;  /* 0x00000000070a23c2 */ /* 0x004eb000000e0000 */
[----:B---3--:R-:W2:Y:S08]  /*02a0*/  @P2 R2UR UR16, R6 ;  /* 0x00000000061023c2 */ /* 0x008eb000000e0000 */
[----:B----4-:R3:W4:Y:S01]  /*02b0*/  @P0 R2UR UR15, R4 ;  /* 0x00000000040f03c2 */ /* 0x01072200000e0000 */
[----:B------:R-:W-:-:S04]  /*02c0*/  ISETP.NE.U32.AND P0, PT, RZ, c[0x0][0x248], PT ;  /* 0x00009200ff007a0c */ /* 0x000fc80003f05070 */
[----:B------:R-:W-:Y:S01]  /*02d0*/  ISETP.NE.AND.EX P0, PT, RZ, c[0x0][0x24c], PT, P0 ;  /* 0x00009300ff007a0c */ /* 0x000fe20003f05300 */
[----:B--2---:R-:W-:Y:S02]  /*02e0*/  @UP2 UIADD3 UR16, UR16, -UR10, URZ ;  /* 0x8000000a10102290 */ /* 0x004fe4000fffe03f */
[----:B-----5:R3:W2:Y:S05]  /*02f0*/  @!P1 R2UR UR20, R0 ;  /* 0x00000000001493c2 */ /* 0x0206aa00000e0000 */
[----:B------:R-:W-:-:S05]  /*0300*/  @!UP2 ULDC UR16, c[0x0][0x214] ;  /* 0x000085000010aab9 */ /* 0x000fca0000000800 */
[----:B-1234-:R-:W-:Y:S05]  /*0310*/  @!P0 BRA `(.L_x_102) ;  /* 0x0000007000008947 */ /* 0x01efea0003800000 */
[----:B------:R-:W-:-:S13]  /*0320*/  PLOP3.LUT P0, PT, PT, PT, UP3, 0x80, 0x0 ;  /* 0x000000000000781c */ /* 0x000fda0003f0f038 */
[----:B------:R-:W2:Y:S04]  /*0330*/  @P0 LDG.E R0, [R2.64+0x4] ;  /* 0x0000041202000981 */ /* 0x000ea8000c1e1900 */
[----:B------:R-:W3:Y:S01]  /*0340*/  @!P0 LDG.E R2, [R2.64] ;  /* 0x0000001202028981 */ /* 0x000ee2000c1e1900 */
[----:B--2---:R-:W1:Y:S02]  /*0350*/  @P0 R2UR UR6, R0 ;  /* 0x00000000000603c2 */ /* 0x004e6400000e0000 */
[----:B-1----:R-:W-:-:S11]  /*0360*/  @UP3 UIADD3 UR6, UR6, -UR20, URZ ;  /* 0x8000001406063290 */ /* 0x002fd6000fffe03f */
[----:B---3--:R1:W2:Y:S02]  /*0370*/  @!P0 R2UR UR6, R2 ;  /* 0x00000000020683c2 */ /* 0x0082a400000e0000 */
[----:B-12---:R-:W-:Y:S05]  /*0380*/  BRA `(.L_x_103) ;  /* 0x0000001000007947 */ /* 0x006fea0003800000 */
.L_x_102:
[----:B------:R-:W-:Y:S02]  /*0390*/  ULDC UR6, c[0x0][0x218] ;  /* 0x0000860000067ab9 */ /* 0x000fe40000000800 */
.L_x_103:
[----:B------:R-:W-:Y:S02]  /*03a0*/  ULDC.64 UR4, c[0x0][0x258] ;  /* 0x0000960000047ab9 */ /* 0x000fe40000000a00 */
[----:B------:R-:W-:-:S04]  /*03b0*/  UISETP.NE.U32.AND UP2, UPT, URZ, UR4, UPT ;  /* 0x000000043f00728c */ /* 0x000fc8000bf45070 */
[----:B------:R-:W-:-:S03]  /*03c0*/  UISETP.NE.AND.EX UP2, UPT, URZ, UR5, UPT, UP2 ;  /* 0x000000053f00728c */ /* 0x000fc6000bf45320 */
[----:B------:R-:W-:-:S03]  /*03d0*/  ULDC.64 UR4, c[0x0][0x258] ;  /* 0x0000960000047ab9 */ /* 0x000fc60000000a00 */
[----:B------:R-:W-:-:S05]  /*03e0*/  PLOP3.LUT P0, PT, PT, PT, UP2, 0x80, 0x0 ;  /* 0x000000000000781c */ /* 0x000fca0003f0f028 */
[----:B------:R-:W-:-:S06]  /*03f0*/  @UP2 UIMAD.WIDE UR4, UR11, UR9, UR4 ;  /* 0x000000090b0422a5 */ /* 0x000fcc000f8e0204 */
[----:B------:R-:W-:Y:S02]  /*0400*/  IMAD.U32 R2, RZ, RZ, UR4 ;  /* 0x00000004ff027e24 */ /* 0x000fe4000f8e00ff */
[----:B------:R-:W-:Y:S01]  /*0410*/  IMAD.U32 R3, RZ, RZ, UR5 ;  /* 0x00000005ff037e24 */ /* 0x000fe2000f8e00ff */
[----:B------:R-:W-:Y:S02]  /*0420*/  USHF.L.U32 UR13, UR13, 0x7, URZ ;  /* 0x000000070d0d7899 */ /* 0x000fe4000800063f */
[----:B------:R-:W-:Y:S02]  /*0430*/  ULDC.64 UR4, c[0x0][0x268] ;  /* 0x00009a0000047ab9 */ /* 0x000fe40000000a00 */
[----:B------:R-:W2:Y:S01]  /*0440*/  @P0 LDG.E R0, [R2.64] ;  /* 0x0000001202000981 */ /* 0x000ea2000c1e1900 */
[----:B------:R-:W-:Y:S02]  /*0450*/  UISETP.GT.AND UP0, UPT, UR16, UR13, UPT ;  /* 0x0000000d1000728c */ /* 0x000fe4000bf04270 */
[----:B------:R-:W-:-:S03]  /*0460*/  @!UP2 UISETP.NE.U32.AND UP1, UPT, URZ, UR4, UPT ;  /* 0x000000043f00a28c */ /* 0x000fc6000bf25070 */
[----:B------:R-:W-:Y:S02]  /*0470*/  ULDC UR4, c[0x0][0x21c] ;  /* 0x0000870000047ab9 */ /* 0x000fe40000000800 */
[----:B------:R-:W-:-:S04]  /*0480*/  @!UP2 UISETP.NE.AND.EX UP1, UPT, URZ, UR5, UPT, UP1 ;  /* 0x000000053f00a28c */ /* 0x000fc8000bf25310 */
[----:B------:R-:W-:Y:S01]  /*0490*/  @!UP2 USEL UR4, URZ, UR4, !UP1 ;  /* 0x000000043f04a287 */ /* 0x000fe2000c800000 */
[----:B--2---:R-:W1:Y:S01]  /*04a0*/  @P0 R2UR UR14, R0 ;  /* 0x00000000000e03c2 */ /* 0x004e6200000e0000 */
[----:B------:R-:W-:Y:S01]  /*04b0*/  PLOP3.LUT P0, PT, PT, PT, UP0, 0x80, 0x0 ;  /* 0x000000000000781c */ /* 0x000fe20003f0f008 */
[----:B-1----:R-:W-:Y:S02]  /*04c0*/  @UP2 UIADD3 UR14, UR14, -UR15, URZ ;  /* 0x8000000f0e0e2290 */ /* 0x002fe4000fffe03f */
[----:B------:R-:W-:-:S10]  /*04d0*/  @!UP2 UIADD3 UR14, UR4, UR6, -UR15 ;  /* 0x00000006040ea290 */ /* 0x000fd4000fffe80f */
[----:B------:R-:W-:Y:S05]  /*04e0*/  @!P0 EXIT ;  /* 0x000000000000894d */ /* 0x000fea0003800000 */
[----:B------:R-:W-:Y:S02]  /*04f0*/  UISETP.GE.AND UP0, UPT, UR14, 0x1, UPT ;  /* 0x000000010e00788c */ /* 0x000fe4000bf06270 */
[----:B------:R-:W-:-:S04]  /*0500*/  UIADD3 UR4, UR14, 0x7f, URZ ;  /* 0x0000007f0e047890 */ /* 0x000fc8000fffe03f */
[----:B------:R-:W-:Y:S01]  /*0510*/  PLOP3.LUT P0, PT, PT, PT, UP0, 0x80, 0x0 ;  /* 0x000000000000781c */ /* 0x000fe20003f0f008 */
[----:B------:R-:W-:-:S04]  /*0520*/  USHF.R.S32.HI UR8, URZ, 0x1f, UR4 ;  /* 0x0000001f3f087899 */ /* 0x000fc80008011404 */
[----:B------:R-:W-:-:S08]  /*0530*/  ULEA.HI UR8, UR8, UR4, URZ, 0x7 ;  /* 0x0000000408087291 */ /* 0x000fd0000f8f383f */
[----:B------:R-:W-:Y:S05]  /*0540*/  @!P0 BRA `(.L_x_104) ;  /* 0x0000fd4000008947 */ /* 0x000fea0003800000 */
[----:B------:R-:W-:Y:S02]  /*0550*/  UISETP.NE.AND UP1, UPT, UR10, -0x1, UPT ;  /* 0xffffffff0a00788c */ /* 0x000fe4000bf25270 */
[----:B------:R-:W-:Y:S02]  /*0560*/  UISETP.NE.AND UP0, UPT, UR20, -0x1, UPT ;  /* 0xffffffff1400788c */ /* 0x000fe4000bf05270 */
[----:B------:R-:W-:Y:S02]  /*0570*/  ULDC.64 UR4, c[0x0][0x190] ;  /* 0x0000640000047ab9 */ /* 0x000fe40000000a00 */
[----:B------:R-:W-:Y:S02]  /*0580*/  ULDC.64 UR6, c[0x0][0x178] ;  /* 0x00005e0000067ab9 */ /* 0x000fe40000000a00 */
[----:B------:R-:W-:-:S03]  /*0590*/  PLOP3.LUT P0, PT, PT, PT, UP0, 0x80, 0x0 ;  /* 0x000000000000781c */ /* 0x000fc60003f0f008 */
[----:B------:R-:W-:Y:S02]  /*05a0*/  @UP1 UIMAD.WIDE.U32 UR26, UR10, UR4, URZ ;  /* 0x000000040a1a12a5 */ /* 0x000fe4000f8e003f */
[----:B------:R-:W-:Y:S02]  /*05b0*/  @!UP1 USHF.R.S32.HI UR21, URZ, 0x1f, UR11 ;  /* 0x0000001f3f159899 */ /* 0x000fe4000801140b */
[----:B------:R-:W-:Y:S02]  /*05c0*/  @UP0 UIADD3 UR24, UR15, UR20, URZ ;  /* 0x000000140f180290 */ /* 0x000fe4000fffe03f */
[----:B------:R-:W-:Y:S02]  /*05d0*/  @UP1 UIMAD UR17, UR10, UR5, UR27 ;  /* 0x000000050a1112a4 */ /* 0x000fe4000f8e021b */
[----:B------:R-:W-:Y:S02]  /*05e0*/  @!UP1 UIMAD.WIDE.U32 UR22, UR11, UR6, URZ ;  /* 0x000000060b1692a5 */ /* 0x000fe4000f8e003f */
[----:B------:R-:W-:-:S02]  /*05f0*/  ULDC.64 UR4, c[0x0][0x198] ;  /* 0x0000660000047ab9 */ /* 0x000fc40000000a00 */
[----:B------:R-:W-:Y:S02]  /*0600*/  @!UP1 UIMAD UR21, UR21, UR6, URZ ;  /* 0x00000006151592a4 */ /* 0x000fe4000f8e023f */
[----:B------:R-:W-:Y:S02]  /*0610*/  @UP0 UIMAD.WIDE.U32 UR28, UR24, UR4, URZ ;  /* 0x00000004181c02a5 */ /* 0x000fe4000f8e003f */
[----:B------:R-:W-:Y:S02]  /*0620*/  @!UP1 UIMAD UR21, UR11, UR7, UR21 ;  /* 0x000000070b1592a4 */ /* 0x000fe4000f8e0215 */
[----:B------:R-:W-:Y:S02]  /*0630*/  @UP1 UMOV UR6, UR26 ;  /* 0x0000001a00061c82 */ /* 0x000fe40008000000 */
[----:B------:R-:W-:Y:S02]  /*0640*/  @!UP1 UMOV UR6, UR22 ;  /* 0x0000001600069c82 */ /* 0x000fe40008000000 */
[----:B------:R-:W-:-:S02]  /*0650*/  @UP0 UIMAD UR7, UR24, UR5, UR29 ;  /* 0x00000005180702a4 */ /* 0x000fc4000f8e021d */
[----:B------:R-:W-:Y:S02]  /*0660*/  @!UP1 UIADD3 UR17, UR23, UR21, URZ ;  /* 0x0000001517119290 */ /* 0x000fe4000fffe03f */
[----:B------:R-:W-:Y:S01]  /*0670*/  @UP0 UMOV UR22, UR28 ;  /* 0x0000001c00160c82 */ /* 0x000fe20008000000 */
[----:B------:R-:W-:Y:S05]  /*0680*/  @P0 BRA `(.L_x_105) ;  /* 0x000000c000000947 */ /* 0x000fea0003800000 */
[----:B------:R-:W-:Y:S02]  /*0690*/  USHF.R.S32.HI UR21, URZ, 0x1f, UR15 ;  /* 0x0000001f3f157899 */ /* 0x000fe4000801140f */
[----:B------:R-:W-:Y:S02]  /*06a0*/  ULDC.64 UR4, c[0x0][0x198] ;  /* 0x0000660000047ab9 */ /* 0x000fe40000000a00 */
[----:B------:R-:W-:Y:S02]  /*06b0*/  UIMAD UR21, UR21, UR4, URZ ;  /* 0x00000004151572a4 */ /* 0x000fe4000f8e023f */
[----:B------:R-:W-:Y:S02]  /*06c0*/  UIMAD.WIDE.U32 UR22, UR15, UR4, URZ ;  /* 0x000000040f1672a5 */ /* 0x000fe4000f8e003f */
[----:B------:R-:W-:-:S02]  /*06d0*/  UIMAD UR21, UR15, UR5, UR21 ;  /* 0x000000050f1572a4 */ /* 0x000fc4000f8e0215 */
[----:B------:R-:W-:Y:S02]  /*06e0*/  USHF.R.S32.HI UR7, URZ, 0x1f, UR11 ;  /* 0x0000001f3f077899 */ /* 0x000fe4000801140b */
[----:B------:R-:W-:Y:S02]  /*06f0*/  ULDC.64 UR4, c[0x0][0x180] ;  /* 0x0000600000047ab9 */ /* 0x000fe40000000a00 */
[----:B------:R-:W-:Y:S02]  /*0700*/  UIADD3 UR23, UR23, UR21, URZ ;  /* 0x0000001517177290 */ /* 0x000fe4000fffe03f */
[----:B------:R-:W-:Y:S02]  /*0710*/  UIMAD UR7, UR7, UR4, URZ ;  /* 0x00000004070772a4 */ /* 0x000fe4000f8e023f */
[----:B------:R-:W-:Y:S02]  /*0720*/  UIMAD.WIDE.U32 UR22, UR11, UR4, UR22 ;  /* 0x000000040b1672a5 */ /* 0x000fe4000f8e0016 */
[----:B------:R-:W-:-:S04]  /*0730*/  UIMAD UR7, UR11, UR5, UR7 ;  /* 0x000000050b0772a4 */ /* 0x000fc8000f8e0207 */
[----:B------:R-:W-:Y:S02]  /*0740*/  UIADD3 UR7, UR23, UR7, URZ ;  /* 0x0000000717077290 */ /* 0x000fe4000fffe03f */
.L_x_105:
[----:B------:R-:W-:Y:S01]  /*0750*/  IABS R0, c[0x0][0x1c8] ;  /* 0x0000720000007a13 */ /* 0x000fe20000000000 */
[----:B------:R-:W1:Y:S01]  /*0760*/  S2R R5, SR_CTAID.Z ;  /* 0x0000000000057919 */ /* 0x000e620000002700 */
[----:B------:R-:W-:Y:S02]  /*0770*/  ULDC UR4, c[0x0][0x1c8] ;  /* 0x0000720000047ab9 */ /* 0x000fe40000000800 */
[----:B------:R-:W-:Y:S01]  /*0780*/  ULOP3.LUT UR4, UR12, UR4, URZ, 0x3c, !UPT ;  /* 0x000000040c047292 */ /* 0x000fe2000f8e3c3f */
[----:B------:R-:W-:Y:S01]  /*0790*/  IMAD.MOV.U32 R4, RZ, RZ, R0 ;  /* 0x000000ffff047224 */ /* 0x000fe200078e0000 */
[----:B------:R-:W-:-:S03]  /*07a0*/  @UP0 UIADD3 UR20, UR15, UR20, URZ ;  /* 0x000000140f140290 */ /* 0x000fc6000fffe03f */
[----:B------:R-:W2:Y:S01]  /*07b0*/  I2F.RP R2, R4 ;  /* 0x0000000400027306 */ /* 0x000ea20000209400 */
[----:B------:R-:W-:Y:S01]  /*07c0*/  ISETP.LE.AND P1, PT, RZ, UR4, PT ;  /* 0x00000004ff007c0c */ /* 0x000fe2000bf23270 */
[----:B------:R-:W-:Y:S02]  /*07d0*/  ULDC.64 UR4, c[0x0][0x1a0] ;  /* 0x0000680000047ab9 */ /* 0x000fe40000000a00 */
[----:B------:R-:W-:-:S04]  /*07e0*/  @UP0 UIMAD.WIDE.U32 UR24, UR20, UR4, URZ ;  /* 0x00000004141802a5 */ /* 0x000fc8000f8e003f */
[----:B------:R-:W-:Y:S02]  /*07f0*/  @UP0 UIMAD UR21, UR20, UR5, UR25 ;  /* 0x00000005141502a4 */ /* 0x000fe4000f8e0219 */
[----:B------:R-:W-:Y:S01]  /*0800*/  USHF.R.S32.HI UR20, URZ, 0x1f, UR12 ;  /* 0x0000001f3f147899 */ /* 0x000fe2000801140c */
[----:B--2---:R-:W2:Y:S01]  /*0810*/  MUFU.RCP R2, R2 ;  /* 0x0000000200027308 */ /* 0x004ea20000001000 */
[----:B-1----:R-:W-:Y:S02]  /*0820*/  IABS R5, R5 ;  /* 0x0000000500057213 */ /* 0x002fe40000000000 */
[----:B--2---:R-:W-:-:S05]  /*0830*/  IADD3 R2, R2, 0xffffffe, RZ ;  /* 0x0ffffffe02027810 */ /* 0x004fca0007ffe0ff */
[----:B------:R-:W1:Y:S02]  /*0840*/  F2I.FTZ.U32.TRUNC.NTZ R3, R2 ;  /* 0x0000000200037305 */ /* 0x000e64000021f000 */
[----:B-1----:R-:W-:Y:S02]  /*0850*/  IMAD.MOV R0, RZ, RZ, -R3 ;  /* 0x000000ffff007224 */ /* 0x002fe400078e0a03 */
[----:B------:R-:W-:Y:S02]  /*0860*/  IMAD.MOV.U32 R2, RZ, RZ, RZ ;  /* 0x000000ffff027224 */ /* 0x000fe400078e00ff */
[----:B------:R-:W-:-:S04]  /*0870*/  IMAD R0, R0, R4, RZ ;  /* 0x0000000400007224 */ /* 0x000fc800078e02ff */
[----:B------:R-:W-:-:S04]  /*0880*/  IMAD.HI.U32 R0, R3, R0, R2 ;  /* 0x0000000003007227 */ /* 0x000fc800078e0002 */
[----:B------:R-:W-:-:S04]  /*0890*/  IMAD.MOV.U32 R3, RZ, RZ, R5 ;  /* 0x000000ffff037224 */ /* 0x000fc800078e0005 */
[----:B------:R-:W-:-:S05]  /*08a0*/  IMAD.HI.U32 R0, R0, R3, RZ ;  /* 0x0000000300007227 */ /* 0x000fca00078e00ff */
[----:B------:R-:W-:-:S05]  /*08b0*/  IADD3 R2, -R0, RZ, RZ ;  /* 0x000000ff00027210 */ /* 0x000fca0007ffe1ff */
[----:B------:R-:W-:-:S05]  /*08c0*/  IMAD R2, R4, R2, R3 ;  /* 0x0000000204027224 */ /* 0x000fca00078e0203 */
[----:B------:R-:W-:-:S13]  /*08d0*/  ISETP.GT.U32.AND P2, PT, R4, R2, PT ;  /* 0x000000020400720c */ /* 0x000fda0003f44070 */
[----:B------:R-:W-:Y:S01]  /*08e0*/  @!P2 IMAD.IADD R2, R2, 0x1, -R4 ;  /* 0x000000010202a824 */ /* 0x000fe200078e0a04 */
[----:B------:R-:W-:Y:S02]  /*08f0*/  @!P2 IADD3 R0, R0, 0x1, RZ ;  /* 0x000000010000a810 */ /* 0x000fe40007ffe0ff */
[----:B------:R-:W-:Y:S02]  /*0900*/  ISETP.NE.AND P2, PT, RZ, c[0x0][0x1c8], PT ;  /* 0x00007200ff007a0c */ /* 0x000fe40003f45270 */
[----:B------:R-:W-:-:S13]  /*0910*/  ISETP.GE.U32.AND P3, PT, R2, R4, PT ;  /* 0x000000040200720c */ /* 0x000fda0003f66070 */
[----:B------:R-:W-:-:S05]  /*0920*/  @P3 IADD3 R0, R0, 0x1, RZ ;  /* 0x0000000100003810 */ /* 0x000fca0007ffe0ff */
[----:B------:R-:W-:-:S05]  /*0930*/  IMAD.MOV.U32 R10, RZ, RZ, R0 ;  /* 0x000000ffff0a7224 */ /* 0x000fca00078e0000 */
[----:B------:R-:W-:Y:S02]  /*0940*/  @!P1 IADD3 R10, -R10, RZ, RZ ;  /* 0x000000ff0a0a9210 */ /* 0x000fe40007ffe1ff */
[----:B------:R-:W-:Y:S01]  /*0950*/  @!P2 LOP3.LUT R10, RZ, c[0x0][0x1c8], RZ, 0x33, !PT ;  /* 0x00007200ff0aaa12 */ /* 0x000fe200078e33ff */
        /* <DEDUP_REMOVED lines=13> */
.L_x_106:
[----:B------:R-:W1:Y:S01]  /*0a30*/  S2R R5, SR_CTAID.X ;  /* 0x0000000000057919 */ /* 0x000e620000002500 */
[----:B------:R-:W-:Y:S01]  /*0a40*/  SHF.R.S32.HI R23, RZ, 0x1f, R219 ;  /* 0x0000001fff177819 */ /* 0x000fe200000114db */
[----:B------:R-:W-:Y:S01]  /*0a50*/  UIADD3 UR13, -UR13, UR16, URZ ;  /* 0x000000100d0d7290 */ /* 0x000fe2000fffe13f */
[----:B------:R-:W-:Y:S01]  /*0a60*/  BSSY B0, `(.L_x_107) ;  /* 0x000002e000007945 */ /* 0x000fe20003800000 */
[----:B------:R-:W2:Y:S01]  /*0a70*/  S2R R8, SR_CTAID.Z ;  /* 0x0000000000087919 */ /* 0x000ea20000002700 */
[CC--:B------:R-:W-:Y:S01]  /*0a80*/  LEA.HI R0, R23.reuse, R219.reuse, RZ, 0x3 ;  /* 0x000000db17007211 */ /* 0x0c0fe200078f18ff */
[----:B------:R-:W-:Y:S01]  /*0a90*/  ULDC.64 UR4, c[0x0][0x1a8] ;  /* 0x00006a0000047ab9 */ /* 0x000fe20000000a00 */
[-C--:B------:R-:W-:Y:S01]  /*0aa0*/  LEA.HI R4, R23, R219.reuse, RZ, 0x6 ;  /* 0x000000db17047211 */ /* 0x080fe200078f30ff */
[----:B------:R-:W-:Y:S01]  /*0ab0*/  UIMAD UR4, UR20, UR4, URZ ;  /* 0x00000004140472a4 */ /* 0x000fe2000f8e023f */
[----:B------:R-:W-:Y:S02]  /*0ac0*/  LOP3.LUT R2, R0, 0xfffffff8, RZ, 0xc0, !PT ;  /* 0xfffffff800027812 */ /* 0x000fe400078ec0ff */
[----:B------:R-:W-:Y:S01]  /*0ad0*/  SHF.R.S32.HI R14, RZ, 0x3, R0 ;  /* 0x00000003ff0e7819 */ /* 0x000fe20000011400 */
[----:B------:R-:W-:Y:S01]  /*0ae0*/  IMAD.SHL.U32 R4, R4, 0x8, RZ ;  /* 0x0000000804047824 */ /* 0x000fe200078e00ff */
[----:B------:R-:W-:Y:S01]  /*0af0*/  UIMAD UR4, UR12, UR5, UR4 ;  /* 0x000000050c0472a4 */ /* 0x000fe2000f8e0204 */
[----:B------:R-:W-:Y:S01]  /*0b00*/  IMAD.IADD R48, R219, 0x1, -R2 ;  /* 0x00000001db307824 */ /* 0x000fe200078e0a02 */
[----:B------:R-:W-:Y:S01]  /*0b10*/  SHF.R.S32.HI R15, RZ, 0x1f, R14 ;  /* 0x0000001fff0f7819 */ /* 0x000fe2000001140e */
[----:B------:R-:W-:Y:S01]  /*0b20*/  IMAD.SHL.U32 R0, R14, 0x40, RZ ;  /* 0x000000400e007824 */ /* 0x000fe200078e00ff */
[----:B------:R-:W-:Y:S01]  /*0b30*/  SHF.R.S32.HI R11, RZ, 0x1f, R10 ;  /* 0x0000001fff0b7819 */ /* 0x000fe2000001140a */
[----:B------:R-:W-:Y:S01]  /*0b40*/  IMAD.SHL.U32 R26, R48, 0x8, RZ ;  /* 0x00000008301a7824 */ /* 0x000fe200078e00ff */
[----:B------:R-:W-:-:S02]  /*0b50*/  LEA.HI R24, R23, R219, RZ, 0x5 ;  /* 0x000000db17187211 */ /* 0x000fc400078f28ff */
[----:B------:R-:W-:Y:S02]  /*0b60*/  LOP3.LUT R0, R0, 0x1c0, RZ, 0xc0, !PT ;  /* 0x000001c000007812 */ /* 0x000fe400078ec0ff */
[----:B------:R-:W-:Y:S01]  /*0b70*/  SHF.R.S32.HI R27, RZ, 0x1f, R26 ;  /* 0x0000001fff1b7819 */ /* 0x000fe2000001141a */
[----:B-1----:R-:W-:Y:S01]  /*0b80*/  IMAD.WIDE R12, R5, 0x80, R14 ;  /* 0x00000080050c7825 */ /* 0x002fe200078e020e */
[----:B------:R-:W-:Y:S02]  /*0b90*/  SHF.R.U32.HI R3, RZ, 0x3, R0 ;  /* 0x00000003ff037819 */ /* 0x000fe40000011600 */
[----:B------:R-:W-:Y:S01]  /*0ba0*/  LOP3.LUT R0, R0, 0x38, R26, 0xf8, !PT ;  /* 0x0000003800007812 */ /* 0x000fe200078ef81a */
[----:B------:R1:W-:Y:S01]  /*0bb0*/  STL.64 [R1+0x28], R26 ;  /* 0x0000281a01007387 */ /* 0x0003e20000100a00 */
[----:B------:R-:W-:Y:S02]  /*0bc0*/  IADD3 R2, P0, R26, UR6, RZ ;  /* 0x000000061a027c10 */ /* 0x000fe4000ff1e0ff */
[----:B------:R-:W-:Y:S01]  /*0bd0*/  LOP3.LUT R0, R0, R3, RZ, 0x3c, !PT ;  /* 0x0000000300007212 */ /* 0x000fe200078e3cff */
[----:B------:R1:W-:Y:S01]  /*0be0*/  STL.64 [R1+0x30], R12 ;  /* 0x0000300c01007387 */ /* 0x0003e20000100a00 */
[----:B------:R-:W-:-:S02]  /*0bf0*/  IADD3.X R3, R27, UR17, RZ, P0, !PT ;  /* 0x000000111b037c10 */ /* 0x000fc400087fe4ff */
[----:B------:R-:W-:Y:S02]  /*0c00*/  ISETP.GE.AND P0, PT, R14, UR13, PT ;  /* 0x0000000d0e007c0c */ /* 0x000fe4000bf06270 */
[----:B------:R-:W-:Y:S01]  /*0c10*/  LOP3.LUT R0, R0, 0xfffffe00, R4, 0xf8, !PT ;  /* 0xfffffe0000007812 */ /* 0x000fe200078ef804 */
[----:B--2---:R-:W-:-:S04]  /*0c20*/  IMAD.WIDE.U32 R8, R8, c[0x0][0x1a8], R2 ;  /* 0x00006a0008087a25 */ /* 0x004fc800078e0002 */
[----:B------:R-:W-:Y:S01]  /*0c30*/  IMAD.SHL.U32 R235, R0, 0x2, RZ ;  /* 0x0000000200eb7824 */ /* 0x000fe200078e00ff */
[----:B------:R-:W-:-:S05]  /*0c40*/  IADD3 R7, R9, UR4, RZ ;  /* 0x0000000409077c10 */ /* 0x000fca000fffe0ff */
[----:B------:R-:W-:Y:S05]  /*0c50*/  @P0 BRA `(.L_x_108) ;  /* 0x000000e000000947 */ /* 0x000fea0003800000 */
[----:B------:R-:W-:-:S13]  /*0c60*/  ISETP.GE.AND P0, PT, R26, c[0x0][0x220], PT ;  /* 0x000088001a007a0c */ /* 0x000fda0003f06270 */
[----:B------:R2:W-:Y:S01]  /*0c70*/  @P0 STS.128 [R235], RZ ;  /* 0x000000ffeb000388 */ /* 0x0005e20000000c00 */
        /* <DEDUP_REMOVED lines=8> */
[----:B------:R-:W-:Y:S01]  /*0d00*/  @!PT LDS RZ, [RZ] ;  /* 0x00000000fffff984 */ /* 0x000fe20000000800 */
[----:B------:R-:W-:Y:S01]  /*0d10*/  @!PT LDS RZ, [RZ] ;  /* 0x00000000fffff984 */ /* 0x000fe20000000800 */
[----:B------:R-:W-:Y:S01]  /*0d20*/  @!PT LDS RZ, [RZ] ;  /* 0x00000000fffff984 */ /* 0x000fe20000000800 */
[----:B------:R3:W-:Y:S02]  /*0d30*/  LDGSTS.E.BYPASS.LTC128B.128 [R235], [R4.64] ;  /* 0x0000000004eb7fae */ /* 0x0007e4000b901d52 */
.L_x_108:
[----:B------:R-:W-:Y:S05]  /*0d40*/  BSYNC B0 ;  /* 0x0000000000007941 */ /* 0x000fea0003800000 */
.L_x_107:
[----:B------:R-:W-:Y:S01]  /*0d50*/  IADD3 R22, R14, 0x10, RZ ;  /* 0x000000100e167810 */ /* 0x000fe20007ffe0ff */
[----:B------:R-:W-:Y:S03]  /*0d60*/  BSSY B0, `(.L_x_109) ;  /* 0x0000014000007945 */ /* 0x000fe60003800000 */
[----:B------:R-:W-:-:S13]  /*0d70*/  ISETP.GE.AND P0, PT, R22, UR13, PT ;  /* 0x0000000d16007c0c */ /* 0x000fda000bf06270 */
[----:B------:R-:W-:Y:S05]  /*0d80*/  @P0 BRA `(.L_x_110) ;  /* 0x0000011000000947 */ /* 0x000fea0003800000 */
[----:B------:R-:W-:-:S13]  /*0d90*/  ISETP.GE.AND P0, PT, R26, c[0x0][0x220], PT ;  /* 0x000088001a007a0c */ /* 0x000fda0003f06270 */
[----:B------:R4:W-:Y:S01]  /*0da0*/  @P0 STS.128 [R235+0x800], RZ ;  /* 0x000800ffeb000388 */ /* 0x0009e20000000c00 */
[----:B------:R-:W-:Y:S05]  /*0db0*/  @P0 BRA `(.L_x_110) ;  /* 0x000000e000000947 */ /* 0x000fea0003800000 */
[----:B---3--:R-:W-:Y:S01]  /*0dc0*/  IADD3 R4, P0, R12, 0x10, RZ ;  /* 0x000000100c047810 */ /* 0x008fe20007f1e0ff */
        /* <DEDUP_REMOVED lines=9> */
[----:B------:R-:W-:Y:S01]  /*0e60*/  @!PT LDS RZ, [RZ] ;  /* 0x00000000fffff984 */ /* 0x000fe20000000800 */
[----:B------:R-:W-:Y:S01]  /*0e70*/  @!PT LDS RZ, [RZ] ;  /* 0x00000000fffff984 */ /* 0x000fe20000000800 */
[----:B------:R-:W-:Y:S01]  /*0e80*/  @!PT LDS RZ, [RZ] ;  /* 0x00000000fffff984 */ /* 0x000fe20000000800 */
[----:B------:R3:W-:Y:S02]  /*0e90*/  LDGSTS.E.BYPASS.LTC128B.128 [R235+0x800], [R4.64] ;  /* 0x0080000004eb7fae */ /* 0x0007e4000b901d52 */
.L_x_110:
[----:B------:R-:W-:Y:S05]  /*0ea0*/  BSYNC B0 ;  /* 0x0000000000007941 */ /* 0x000fea0003800000 */
.L_x_109:
        /* <DEDUP_REMOVED lines=21> */
.L_x_112:
[----:B------:R-:W-:Y:S05]  /*1000*/  BSYNC B0 ;  /* 0x0000000000007941 */ /* 0x000fea0003800000 */
.L_x_111:
        /* <DEDUP_REMOVED lines=21> */
.L_x_114:
[----:B------:R-:W-:Y:S05]  /*1160*/  BSYNC B0 ;  /* 0x0000000000007941 */ /* 0x000fea0003800000 */
.L_x_113:
        /* <DEDUP_REMOVED lines=21> */
.L_x_116:
[----:B------:R-:W-:Y:S05]  /*12c0*/  BSYNC B0 ;  /* 0x0000000000007941 */ /* 0x000fea0003800000 */
.L_x_115:
        /* <DEDUP_REMOVED lines=21> */
.L_x_118:
[----:B------:R-:W-:Y:S05]  /*1420*/  BSYNC B0 ;  /* 0x0000000000007941 */ /* 0x000fea0003800000 */
.L_x_117:
        /* <DEDUP_REMOVED lines=21> */
.L_x_120:
[----:B------:R-:W-:Y:S05]  /*1580*/  BSYNC B0 ;  /* 0x0000000000007941 */ /* 0x000fea0003800000 */
.L_x_119:
[----:B------:R-:W-:Y:S01]  /*1590*/  IADD3 R16, R14, 0x70, RZ ;  /* 0x000000700e107810 */ /* 0x000fe20007ffe0ff */
[----:B------:R-:W-:Y:S01]  /*15a0*/  UMOV UR6, 0x7 ;  /* 0x0000000700067882 */ /* 0x000fe20000000000 */
[----:B------:R-:W-:Y:S01]  /*15b0*/  BSSY B0, `(.L_x_121) ;  /* 0x0000017000007945 */ /* 0x000fe20003800000 */
[----:B------:R-:W-:Y:S01]  /*15c0*/  ULDC.64 UR4, c[0x0][0x198] ;  /* 0x0000660000047ab9 */ /* 0x000fe20000000a00 */
[----:B------:R-:W-:Y:S01]  /*15d0*/  ISETP.GE.AND P0, PT, R16, UR13, PT ;  /* 0x0000000d10007c0c */ /* 0x000fe2000bf06270 */
[----:B------:R-:W-:Y:S02]  /*15e0*/  USHF.L.U64.HI UR5, UR4, UR6, UR5 ;  /* 0x0000000604057299 */ /* 0x000fe40008010205 */
[----:B------:R-:W-:-:S10]  /*15f0*/  USHF.L.U32 UR11, UR4, 0x7, URZ ;  /* 0x00000007040b7899 */ /* 0x000fd4000800063f */
[----:B------:R-:W-:Y:S05]  /*1600*/  @P0 BRA `(.L_x_122) ;  /* 0x0000011000000947 */ /* 0x000fea0003800000 */
[----:B------:R-:W-:-:S13]  /*1610*/  ISETP.GE.AND P0, PT, R26, c[0x0][0x220], PT ;  /* 0x000088001a007a0c */ /* 0x000fda0003f06270 */
[----:B------:R1:W-:Y:S01]  /*1620*/  @P0 STS.128 [R235+0x3800], RZ ;  /* 0x003800ffeb000388 */ /* 0x0003e20000000c00 */
[----:B------:R-:W-:Y:S05]  /*1630*/  @P0 BRA `(.L_x_122) ;  /* 0x000000e000000947 */ /* 0x000fea0003800000 */
[----:B------:R-:W-:Y:S01]  /*1640*/  IADD3 R6, P0, R12, 0x70, RZ ;  /* 0x000000700c067810 */ /* 0x000fe20007f1e0ff */
[----:B------:R-:W-:Y:S01]  /*1650*/  IMAD.MOV.U32 R2, RZ, RZ, R8 ;  /* 0x000000ffff027224 */ /* 0x000fe200078e0008 */
[----:B------:R-:W-:-:S03]  /*1660*/  MOV R3, R7 ;  /* 0x0000000700037202 */ /* 0x000fc60000000f00 */
[----:B------:R-:W-:Y:S02]  /*1670*/  IMAD.X R0, RZ, RZ, R13, P0 ;  /* 0x000000ffff007224 */ /* 0x000fe400000e060d */
[----:B---3--:R-:W-:-:S04]  /*1680*/  IMAD.WIDE.U32 R4, R6, c[0x0][0x190], R2 ;  /* 0x0000640006047a25 */ /* 0x008fc800078e0002 */
[----:B------:R-:W-:Y:S01]  /*1690*/  IMAD R0, R0, c[0x0][0x190], RZ ;  /* 0x0000640000007a24 */ /* 0x000fe200078e02ff */
[----:B------:R-:W-:-:S03]  /*16a0*/  LEA R2, P0, R4, c[0x0][0x160], 0x1 ;  /* 0x0000580004027a11 */ /* 0x000fc600078008ff */
[----:B------:R-:W-:-:S05]  /*16b0*/  IMAD R0, R6, c[0x0][0x194], R0 ;  /* 0x0000650006007a24 */ /* 0x000fca00078e0200 */
[----:B------:R-:W-:-:S04]  /*16c0*/  IADD3 R0, R5, R0, RZ ;  /* 0x0000000005007210 */ /* 0x000fc80007ffe0ff */
[----:B------:R-:W-:-:S05]  /*16d0*/  LEA.HI.X R3, R4, c[0x0][0x164], R0, 0x1, P0 ;  /* 0x0000590004037a11 */ /* 0x000fca00000f0c00 */
[----:B------:R-:W-:Y:S01]  /*16e0*/  @!PT LDS RZ, [RZ] ;  /* 0x00000000fffff984 */ /* 0x000fe20000000800 */
[----:B------:R-:W-:Y:S01]  /*16f0*/  @!PT LDS RZ, [RZ] ;  /* 0x00000000fffff984 */ /* 0x000fe20000000800 */
[----:B------:R-:W-:Y:S01]  /*1700*/  @!PT LDS RZ, [RZ] ;  /* 0x00000000fffff984 */ /* 0x000fe20000000800 */
[----:B------:R3:W-:Y:S02]  /*1710*/  LDGSTS.E.BYPASS.LTC128B.128 [R235+0x3800], [R2.64] ;  /* 0x0380000002eb7fae */ /* 0x0007e4000b901d52 */
.L_x_122:
[----:B------:R-:W-:Y:S05]  /*1720*/  BSYNC B0 ;  /* 0x0000000000007941 */ /* 0x000fea0003800000 */
.L_x_121:
[----:B------:R-:W-:Y:S01]  /*1730*/  IMAD R6, R15, c[0x0][0x198], RZ ;  /* 0x000066000f067a24 */ /* 0x000fe200078e02ff */
[----:B------:R-:W-:Y:S01]  /*1740*/  LEA.HI R23, R23, R219, RZ, 0x4 ;  /* 0x000000db17177211 */ /* 0x000fe200078f20ff */
[----:B------:R-:W-:Y:S01]  /*1750*/  IMAD R0, R15, c[0x0][0x1a0], RZ ;  /* 0x000068000f007a24 */ /* 0x000fe200078e02ff */
[----:B------:R-:W-:Y:S01]  /*1760*/  ULEA.HI.SX32 UR17, UR8, 0xffffffff, 0x19 ;  /* 0xffffffff08117891 */ /* 0x000fe2000f8fca3f */
[C-C-:B---3--:R-:W-:Y:S01]  /*1770*/  IMAD.WIDE.U32 R4, R14.reuse, c[0x0][0x198], R26.reuse ;  /* 0x000066000e047a25 */ /* 0x148fe200078e001a */
[----:B------:R-:W-:Y:S01]  /*1780*/  MOV R49, 0x20 ;  /* 0x0000002000317802 */ /* 0x000fe20000000f00 */
[----:B------:R-:W-:Y:S01]  /*1790*/  BSSY B0, `(.L_x_123) ;  /* 0x0000033000007945 */ /* 0x000fe20003800000 */
[----:B------:R-:W-:Y:S01]  /*17a0*/  UIMAD UR12, UR17, -0x80, UR14 ;  /* 0xffffff80110c78a4 */ /* 0x000fe2000f8e020e */
[----:B------:R-:W-:Y:S01]  /*17b0*/  IMAD.WIDE.U32 R2, R14, c[0x0][0x1a0], R26 ;  /* 0x000068000e027a25 */ /* 0x000fe200078e001a */
[----:B------:R-:W-:Y:S01]  /*17c0*/  IADD3 R4, P1, R4, UR22, RZ ;  /* 0x0000001604047c10 */ /* 0x000fe2000ff3e0ff */
[----:B------:R-:W-:-:S02]  /*17d0*/  USHF.R.S32.HI UR15, URZ, 0x1f, UR17 ;  /* 0x0000001f3f0f7899 */ /* 0x000fc40008011411 */
[C---:B------:R-:W-:Y:S01]  /*17e0*/  IMAD R7, R14.reuse, c[0x0][0x19c], R6 ;  /* 0x000067000e077a24 */ /* 0x040fe200078e0206 */
[----:B------:R-:W-:Y:S01]  /*17f0*/  LOP3.LUT R6, R23, 0xfffffff0, RZ, 0xc0, !PT ;  /* 0xfffffff017067812 */ /* 0x000fe200078ec0ff */
[----:B------:R-:W-:Y:S01]  /*1800*/  IMAD R0, R14, c[0x0][0x1a4], R0 ;  /* 0x000069000e007a24 */ /* 0x000fe200078e0200 */
[----:B------:R-:W-:Y:S01]  /*1810*/  IADD3 R2, P0, R2, UR24, RZ ;  /* 0x0000001802027c10 */ /* 0x000fe2000ff1e0ff */
[----:B------:R-:W-:Y:S01]  /*1820*/  UIMAD UR6, UR5, UR17, URZ ;  /* 0x00000011050672a4 */ /* 0x000fe2000f8e023f */
[----:B------:R-:W-:Y:S01]  /*1830*/  IADD3.X R5, R5, UR7, R7, P1, !PT ;  /* 0x0000000705057c10 */ /* 0x000fe20008ffe407 */
[----:B------:R-:W-:Y:S01]  /*1840*/  IMAD.IADD R6, R219, 0x1, -R6 ;  /* 0x00000001db067824 */ /* 0x000fe200078e0a06 */
[----:B------:R-:W-:Y:S01]  /*1850*/  IADD3.X R3, R3, UR21, R0, P0, !PT ;  /* 0x0000001503037c10 */ /* 0x000fe200087fe400 */
[C---:B------:R-:W-:Y:S01]  /*1860*/  IMAD R0, R11.reuse, c[0x0][0x1b0], RZ ;  /* 0x00006c000b007a24 */ /* 0x040fe200078e02ff */
[----:B------:R-:W-:Y:S01]  /*1870*/  ISETP.GE.AND P0, PT, R14, UR12, PT ;  /* 0x0000000c0e007c0c */ /* 0x000fe2000bf06270 */
[----:B------:R-:W-:Y:S01]  /*1880*/  IMAD R7, R11, c[0x0][0x1b8], RZ ;  /* 0x00006e000b077a24 */ /* 0x000fe200078e02ff */
[----:B------:R-:W-:Y:S01]  /*1890*/  SHF.R.S32.HI R9, RZ, 0x1f, R6 ;  /* 0x0000001fff097819 */ /* 0x000fe20000011406 */
[C---:B------:R-:W-:Y:S01]  /*18a0*/  IMAD R8, R10.reuse, c[0x0][0x1b4], R0 ;  /* 0x00006d000a087a24 */ /* 0x040fe200078e0200 */
[----:B------:R-:W-:Y:S01]  /*18b0*/  UIMAD UR6, UR15, UR11, UR6 ;  /* 0x0000000b0f0672a4 */ /* 0x000fe2000f8e0206 */
[----:B------:R-:W-:Y:S01]  /*18c0*/  IMAD.WIDE.U32 R30, R10, c[0x0][0x1b0], R4 ;  /* 0x00006c000a1e7a25 */ /* 0x000fe200078e0004 */
[----:B------:R-:W-:-:S03]  /*18d0*/  LEA.HI R0, R9, R6, RZ, 0x3 ;  /* 0x0000000609007211 */ /* 0x000fc600078f18ff */
[C---:B------:R-:W-:Y:S01]  /*18e0*/  IMAD R9, R10.reuse, c[0x0][0x1bc], R7 ;  /* 0x00006f000a097a24 */ /* 0x040fe200078e0207 */
[----:B-1----:R-:W-:Y:S01]  /*18f0*/  IADD3 R13, R31, R8, RZ ;  /* 0x000000081f0d7210 */ /* 0x002fe20007ffe0ff */
[----:B------:R-:W-:Y:S01]  /*1900*/  IMAD.WIDE.U32 R28, R10, c[0x0][0x1b8], R2 ;  /* 0x00006e000a1c7a25 */ /* 0x000fe200078e0002 */
[----:B------:R-:W-:Y:S01]  /*1910*/  MOV R12, R30 ;  /* 0x0000001e000c7202 */ /* 0x000fe20000000f00 */
[----:B------:R1:W-:Y:S01]  /*1920*/  STL.64 [R1+0x8], R30 ;  /* 0x0000081e01007387 */ /* 0x0003e20000100a00 */
[----:B------:R-:W-:Y:S01]  /*1930*/  LOP3.LUT R7, R0, 0xfffffff8, RZ, 0xc0, !PT ;  /* 0xfffffff800077812 */ /* 0x000fe200078ec0ff */
[----:B------:R-:W-:Y:S02]  /*1940*/  IMAD.IADD R25, R29, 0x1, R9 ;  /* 0x000000011d197824 */ /* 0x000fe400078e0209 */
[----:B------:R1:W-:Y:S01]  /*1950*/  STL.64 [R1+0x48], R28 ;  /* 0x0000481c01007387 */ /* 0x0003e20000100a00 */
[----:B------:R-:W-:Y:S01]  /*1960*/  IADD3 R5, R6, -R7, RZ ;  /* 0x8000000706057210 */ /* 0x000fe20007ffe0ff */
[----:B------:R-:W-:-:S02]  /*1970*/  IMAD.U32 R6, RZ, RZ, UR17 ;  /* 0x00000011ff067e24 */ /* 0x000fc4000f8e00ff */
[----:B------:R1:W-:Y:S01]  /*1980*/  STL.64 [R1], R12 ;  /* 0x0000000c01007387 */ /* 0x0003e20000100a00 */
[----:B------:R-:W-:Y:S01]  /*1990*/  IMAD.MOV.U32 R2, RZ, RZ, 0x10 ;  /* 0x00000010ff027424 */ /* 0x000fe200078e00ff */
[----:B------:R-:W-:Y:S01]  /*19a0*/  R2P PR, R5, 0x6 ;  /* 0x0000000605007804 */ /* 0x000fe20000000000 */
[----:B------:R-:W-:Y:S01]  /*19b0*/  IMAD.WIDE.U32 R6, R6, UR11, R12 ;  /* 0x0000000b06067c25 */ /* 0x000fe2000f8e000c */
[----:B------:R1:W-:Y:S03]  /*19c0*/  STL [R1+0x50], R25 ;  /* 0x0000501901007387 */ /* 0x0003e60000100800 */
[----:B------:R-:W-:Y:S01]  /*19d0*/  IMAD.SHL.U32 R0, R0, 0x40, RZ ;  /* 0x0000004000007824 */ /* 0x000fe200078e00ff */
[----:B------:R-:W-:Y:S02]  /*19e0*/  IADD3 R9, R7, UR6, RZ ;  /* 0x0000000607097c10 */ /* 0x000fe4000fffe0ff */
[----:B------:R-:W-:-:S02]  /*19f0*/  SEL R2, R2, 0xfffffff0, !P1 ;  /* 0xfffffff002027807 */ /* 0x000fc40004800000 */
[----:B------:R-:W-:Y:S02]  /*1a00*/  LOP3.LUT R218, R0, 0xfffffe00, RZ, 0xc0, !PT ;  /* 0xfffffe0000da7812 */ /* 0x000fe400078ec0ff */
[----:B------:R-:W-:Y:S01]  /*1a10*/  SEL R4, R49, 0xffffffe0, !P2 ;  /* 0xffffffe031047807 */ /* 0x000fe20005000000 */
[----:B------:R-:W-:Y:S05]  /*1a20*/  @P0 BRA `(.L_x_124) ;  /* 0x0000009000000947 */ /* 0x000fea0003800000 */
[----:B------:R-:W-:-:S13]  /*1a30*/  ISETP.GE.AND P0, PT, R26, c[0x0][0x220], PT ;  /* 0x000088001a007a0c */ /* 0x000fda0003f06270 */
[----:B------:R3:W-:Y:S01]  /*1a40*/  @P0 STS.128 [R235+0x4000], RZ ;  /* 0x004000ffeb000388 */ /* 0x0007e20000000c00 */
[----:B------:R-:W-:Y:S05]  /*1a50*/  @P0 BRA `(.L_x_124) ;  /* 0x0000006000000947 */ /* 0x000fea0003800000 */
[----:B------:R-:W-:-:S04]  /*1a60*/  LEA R10, P0, R6, c[0x0][0x168], 0x1 ;  /* 0x00005a00060a7a11 */ /* 0x000fc800078008ff */
[----:B------:R-:W-:-:S05]  /*1a70*/  LEA.HI.X R11, R6, c[0x0][0x16c], R9, 0x1, P0 ;  /* 0x00005b00060b7a11 */ /* 0x000fca00000f0c09 */
[----:B------:R-:W-:Y:S01]  /*1a80*/  @!PT LDS RZ, [RZ] ;  /* 0x00000000fffff984 */ /* 0x000fe20000000800 */
[----:B------:R-:W-:Y:S01]  /*1a90*/  @!PT LDS RZ, [RZ] ;  /* 0x00000000fffff984 */ /* 0x000fe20000000800 */
[----:B------:R-:W-:Y:S01]  /*1aa0*/  @!PT LDS RZ, [RZ] ;  /* 0x00000000fffff984 */ /* 0x000fe20000000800 */
[----:B------:R1:W-:Y:S04]  /*1ab0*/  LDGSTS.E.BYPASS.LTC128B.128 [R235+0x4000], [R10.64] ;  /* 0x040000000aeb7fae */ /* 0x0003e8000b901d52 */
.L_x_124:
[----:B------:R-:W-:Y:S05]  /*1ac0*/  BSYNC B0 ;  /* 0x0000000000007941 */ /* 0x000fea0003800000 */
.L_x_123:
[----:B------:R-:W-:Y:S01]  /*1ad0*/  ISETP.GE.AND P0, PT, R22, UR12, PT ;  /* 0x0000000c16007c0c */ /* 0x000fe2000bf06270 */
[----:B------:R-:W-:Y:S01]  /*1ae0*/  ULDC UR6, c[0x0][0x19c] ;  /* 0x0000670000067ab9 */ /* 0x000fe20000000800 */
[----:B------:R-:W-:Y:S01]  /*1af0*/  BSSY B0, `(.L_x_125) ;  /* 0x000000f000007945 */ /* 0x000fe20003800000 */
[----:B------:R-:W-:Y:S02]  /*1b00*/  USHF.L.U32 UR20, UR4, 0x4, URZ ;  /* 0x0000000404147899 */ /* 0x000fe4000800063f */
[----:B------:R-:W-:-:S08]  /*1b10*/  USHF.L.U64.HI UR9, UR4, UR9, UR6 ;  /* 0x0000000904097299 */ /* 0x000fd00008010206 */
[----:B------:R-:W-:Y:S05]  /*1b20*/  @P0 BRA `(.L_x_126) ;  /* 0x000000b000000947 */ /* 0x000fea0003800000 */
[----:B------:R-:W-:-:S13]  /*1b30*/  ISETP.GE.AND P0, PT, R26, c[0x0][0x220], PT ;  /* 0x000088001a007a0c */ /* 0x000fda0003f06270 */
[----:B------:R1:W-:Y:S01]  /*1b40*/  @P0 STS.128 [R235+0x4800], RZ ;  /* 0x004800ffeb000388 */ /* 0x0003e20000000c00 */
[----:B------:R-:W-:Y:S05]  /*1b50*/  @P0 BRA `(.L_x_126) ;  /* 0x0000008000000947 */ /* 0x000fea0003800000 */
[----:B------:R-:W-:-:S04]  /*1b60*/  IADD3 R0, P0, R6, UR20, RZ ;  /* 0x0000001406007c10 */ /* 0x000fc8000ff1e0ff */
[----:B------:R-:W-:Y:S02]  /*1b70*/  IADD3.X R3, R9, UR9, RZ, P0, !PT ;  /* 0x0000000909037c10 */ /* 0x000fe400087fe4ff */
[----:B-1----:R-:W-:-:S04]  /*1b80*/  LEA R10, P0, R0, c[0x0][0x168], 0x1 ;  /* 0x00005a00000a7a11 */ /* 0x002fc800078008ff */
[----:B------:R-:W-:-:S05]  /*1b90*/  LEA.HI.X R11, R0, c[0x0][0x16c], R3, 0x1, P0 ;  /* 0x00005b00000b7a11 */ /* 0x000fca00000f0c03 */
[----:B------:R-:W-:Y:S01]  /*1ba0*/  @!PT LDS RZ, [RZ] ;  /* 0x00000000fffff984 */ /* 0x000fe20000000800 */
[----:B------:R-:W-:Y:S01]  /*1bb0*/  @!PT LDS RZ, [RZ] ;  /* 0x00000000fffff984 */ /* 0x000fe20000000800 */
[----:B------:R-:W-:Y:S01]  /*1bc0*/  @!PT LDS RZ, [RZ] ;  /* 0x00000000fffff984 */ /* 0x000fe20000000800 */
[----:B------:R1:W-:Y:S04]  /*1bd0*/  LDGSTS.E.BYPASS.LTC128B.128 [R235+0x4800], [R10.64] ;  /* 0x048000000aeb7fae */ /* 0x0003e8000b901d52 */
.L_x_126:
[----:B------:R-:W-:Y:S05]  /*1be0*/  BSYNC B0 ;  /* 0x0000000000007941 */ /* 0x000fea0003800000 */
.L_x_125:
[----:B------:R-:W-:Y:S01]  /*1bf0*/  ISETP.GE.AND P0, PT, R21, UR12, PT ;  /* 0x0000000c15007c0c */ /* 0x000fe2000bf06270 */
[----:B------:R-:W-:-:S12]  /*1c00*/  BSSY B0, `(.L_x_127) ;  /* 0x0000010000007945 */ /* 0x000fd80003800000 */
[----:B------:R-:W-:Y:S05]  /*1c10*/  @P0 BRA `(.L_x_128) ;  /* 0x000000e000000947 */ /* 0x000fea0003800000 */
[----:B------:R-:W-:-:S13]  /*1c20*/  ISETP.GE.AND P0, PT, R26, c[0x0][0x220], PT ;  /* 0x000088001a007a0c */ /* 0x000fda0003f06270 */
[----:B------:R1:W-:Y:S01]  /*1c30*/  @P0 STS.128 [R235+0x5000], RZ ;  /* 0x005000ffeb000388 */ /* 0x0003e20000000c00 */
[----:B------:R-:W-:Y:S05]  /*1c40*/  @P0 BRA `(.L_x_128) ;  /* 0x000000b000000947 */ /* 0x000fea0003800000 */
[----:B------:R-:W-:Y:S02]  /*1c50*/  IMAD.U32 R0, RZ, RZ, UR4 ;  /* 0x00000004ff007e24 */ /* 0x000fe4000f8e00ff */
[----:B-1----:R-:W-:Y:S02]  /*1c60*/  IMAD.MOV.U32 R10, RZ, RZ, c[0x0][0x19c] ;  /* 0x00006700ff0a7624 */ /* 0x002fe400078e00ff */
[----:B------:R-:W-:Y:S01]  /*1c70*/  IMAD.U32 R3, RZ, RZ, UR4 ;  /* 0x00000004ff037e24 */ /* 0x000fe2000f8e00ff */
[----:B------:R-:W-:-:S04]  /*1c80*/  LEA R0, P0, R0, R6, 0x5 ;  /* 0x0000000600007211 */ /* 0x000fc800078028ff */
[----:B------:R-:W-:Y:S02]  /*1c90*/  LEA.HI.X R3, R3, R9, R10, 0x5, P0 ;  /* 0x0000000903037211 */ /* 0x000fe400000f2c0a */
[----:B------:R-:W-:-:S04]  /*1ca0*/  LEA R10, P0, R0, c[0x0][0x168], 0x1 ;  /* 0x00005a00000a7a11 */ /* 0x000fc800078008ff */
[----:B------:R-:W-:-:S05]  /*1cb0*/  LEA.HI.X R11, R0, c[0x0][0x16c], R3, 0x1, P0 ;  /* 0x00005b00000b7a11 */ /* 0x000fca00000f0c03 */
[----:B------:R-:W-:Y:S01]  /*1cc0*/  @!PT LDS RZ, [RZ] ;  /* 0x00000000fffff984 */ /* 0x000fe20000000800 */
[----:B------:R-:W-:Y:S01]  /*1cd0*/  @!PT LDS RZ, [RZ] ;  /* 0x00000000fffff984 */ /* 0x000fe20000000800 */
[----:B------:R-:W-:Y:S01]  /*1ce0*/  @!PT LDS RZ, [RZ] ;  /* 0x00000000fffff984 */ /* 0x000fe20000000800 */
[----:B------:R1:W-:Y:S04]  /*1cf0*/  LDGSTS.E.BYPASS.LTC128B.128 [R235+0x5000], [R10.64] ;  /* 0x050000000aeb7fae */ /* 0x0003e8000b901d52 */
.L_x_128:
[----:B------:R-:W-:Y:S05]  /*1d00*/  BSYNC B0 ;  /* 0x0000000000007941 */ /* 0x000fea0003800000 */
.L_x_127:
[----:B------:R-:W-:Y:S01]  /*1d10*/  ISETP.GE.AND P0, PT, R20, UR12, PT ;  /* 0x0000000c14007c0c */ /* 0x000fe2000bf06270 */
[----:B------:R-:W-:-:S12]  /*1d20*/  BSSY B0, `(.L_x_129) ;  /* 0x0000011000007945 */ /* 0x000fd80003800000 */
[----:B------:R-:W-:Y:S05]  /*1d30*/  @P0 BRA `(.L_x_130) ;  /* 0x000000f000000947 */ /* 0x000fea0003800000 */
[----:B------:R-:W-:-:S13]  /*1d40*/  ISETP.GE.AND P0, PT, R26, c[0x0][0x220], PT ;  /* 0x000088001a007a0c */ /* 0x000fda0003f06270 */
[----:B------:R1:W-:Y:S01]  /*1d50*/  @P0 STS.128 [R235+0x5800], RZ ;  /* 0x005800ffeb000388 */ /* 0x0003e20000000c00 */
[----:B------:R-:W-:Y:S05]  /*1d60*/  @P0 BRA `(.L_x_130) ;  /* 0x000000c000000947 */ /* 0x000fea0003800000 */
[----:B-1----:R-:W-:Y:S01]  /*1d70*/  IMAD.U32 R12, RZ, RZ, UR4 ;  /* 0x00000004ff0c7e24 */ /* 0x002fe2000f8e00ff */
[----:B------:R-:W-:Y:S01]  /*1d80*/  ULDC UR6, c[0x0][0x19c] ;  /* 0x0000670000067ab9 */ /* 0x000fe20000000800 */
[----:B------:R-:W-:Y:S01]  /*1d90*/  IMAD.MOV.U32 R8, RZ, RZ, R6 ;  /* 0x000000ffff087224 */ /* 0x000fe200078e0006 */
[----:B------:R-:W-:-:S03]  /*1da0*/  UIMAD UR6, UR6, 0x30, URZ ;  /* 0x00000030060678a4 */ /* 0x000fc6000f8e023f */
[----:B------:R-:W-:-:S05]  /*1db0*/  IMAD.WIDE.U32 R12, R12, 0x30, R8 ;  /* 0x000000300c0c7825 */ /* 0x000fca00078e0008 */
[----:B------:R-:W-:Y:S02]  /*1dc0*/  IADD3 R0, R13, UR6, RZ ;  /* 0x000000060d007c10 */ /* 0x000fe4000fffe0ff */
[----:B------:R-:W-:-:S04]  /*1dd0*/  LEA R10, P0, R12, c[0x0][0x168], 0x1 ;  /* 0x00005a000c0a7a11 */ /* 0x000fc800078008ff */
[----:B------:R-:W-:-:S05]  /*1de0*/  LEA.HI.X R11, R12, c[0x0][0x16c], R0, 0x1, P0 ;  /* 0x00005b000c0b7a11 */ /* 0x000fca00000f0c00 */
[----:B------:R-:W-:Y:S01]  /*1df0*/  @!PT LDS RZ, [RZ] ;  /* 0x00000000fffff984 */ /* 0x000fe20000000800 */
[----:B------:R-:W-:Y:S01]  /*1e00*/  @!PT LDS RZ, [RZ] ;  /* 0x00000000fffff984 */ /* 0x000fe20000000800 */
[----:B------:R-:W-:Y:S01]  /*1e10*/  @!PT LDS RZ, [RZ] ;  /* 0x00000000fffff984 */ /* 0x000fe20000000800 */
[----:B------:R1:W-:Y:S04]  /*1e20*/  LDGSTS.E.BYPASS.LTC128B.128 [R235+0x5800], [R10.64] ;  /* 0x058000000aeb7fae */ /* 0x0003e8000b901d52 */
.L_x_130:
[----:B------:R-:W-:Y:S05]  /*1e30*/  BSYNC B0 ;  /* 0x0000000000007941 */ /* 0x000fea0003800000 */
.L_x_129:
        /* <DEDUP_REMOVED lines=17> */
.L_x_132:
[----:B------:R-:W-:Y:S05]  /*1f50*/  BSYNC B0 ;  /* 0x0000000000007941 */ /* 0x000fea0003800000 */
.L_x_131:
[----:B------:R-:W-:Y:S01]  /*1f60*/  ISETP.GE.AND P0, PT, R18, UR12, PT ;  /* 0x0000000c12007c0c */ /* 0x000fe2000bf06270 */
[----:B------:R-:W-:-:S12]  /*1f70*/  BSSY B0, `(.L_x_133) ;  /* 0x0000012000007945 */ /* 0x000fd80003800000 */
[----:B------:R-:W-:Y:S05]  /*1f80*/  @P0 BRA `(.L_x_134) ;  /* 0x0000010000000947 */ /* 0x000fea0003800000 */
[----:B------:R-:W-:-:S13]  /*1f90*/  ISETP.GE.AND P0, PT, R26, c[0x0][0x220], PT ;  /* 0x000088001a007a0c */ /* 0x000fda0003f06270 */
[----:B------:R1:W-:Y:S01]  /*1fa0*/  @P0 STS.128 [R235+0x6800], RZ ;  /* 0x006800ffeb000388 */ /* 0x0003e20000000c00 */
[----:B------:R-:W-:Y:S05]  /*1fb0*/  @P0 BRA `(.L_x_134) ;  /* 0x000000d000000947 */ /* 0x000fea0003800000 */
[----:B-1----:R-:W-:Y:S01]  /*1fc0*/  MOV R10, R6 ;  /* 0x00000006000a7202 */ /* 0x002fe20000000f00 */
[----:B------:R-:W-:Y:S01]  /*1fd0*/  IMAD.U32 R0, RZ, RZ, UR4 ;  /* 0x00000004ff007e24 */ /* 0x000fe2000f8e00ff */
        /* <DEDUP_REMOVED lines=11> */
.L_x_134:
[----:B------:R-:W-:Y:S05]  /*2090*/  BSYNC B0 ;  /* 0x0000000000007941 */ /* 0x000fea0003800000 */
.L_x_133:
        /* <DEDUP_REMOVED lines=19> */
.L_x_136:
[----:B------:R-:W-:Y:S05]  /*21d0*/  BSYNC B0 ;  /* 0x0000000000007941 */ /* 0x000fea0003800000 */
.L_x_135:
[----:B------:R-:W-:Y:S01]  /*21e0*/  ISETP.GE.AND P0, PT, R16, UR12, PT ;  /* 0x0000000c10007c0c */ /* 0x000fe2000bf06270 */
[----:B------:R-:W-:-:S12]  /*21f0*/  BSSY B0, `(.L_x_137) ;  /* 0x0000011000007945 */ /* 0x000fd80003800000 */
[----:B------:R-:W-:Y:S05]  /*2200*/  @P0 BRA `(.L_x_138) ;  /* 0x000000f000000947 */ /* 0x000fea0003800000 */
[----:B------:R-:W-:-:S13]  /*2210*/  ISETP.GE.AND P0, PT, R26, c[0x0][0x220], PT ;  /* 0x000088001a007a0c */ /* 0x000fda0003f06270 */
[----:B------:R1:W-:Y:S01]  /*2220*/  @P0 STS.128 [R235+0x7800], RZ ;  /* 0x007800ffeb000388 */ /* 0x0003e20000000c00 */
[----:B------:R-:W-:Y:S05]  /*2230*/  @P0 BRA `(.L_x_138) ;  /* 0x000000c000000947 */ /* 0x000fea0003800000 */
        /* <DEDUP_REMOVED lines=12> */
.L_x_138:
[----:B------:R-:W-:Y:S05]  /*2300*/  BSYNC B0 ;  /* 0x0000000000007941 */ /* 0x000fea0003800000 */
.L_x_137:
[----:B------:R-:W0:Y:S01]  /*2310*/  LDGDEPBAR ;  /* 0x00000000000079af */ /* 0x000e220000000000 */
[----:B------:R-:W-:Y:S01]  /*2320*/  ISETP.GE.AND P1, PT, R14, UR12, PT ;  /* 0x0000000c0e007c0c */ /* 0x000fe2000bf26270 */
[----:B------:R-:W-:Y:S01]  /*2330*/  ULDC.64 UR6, c[0x0][0x1a0] ;  /* 0x0000680000067ab9 */ /* 0x000fe20000000a00 */
[----:B------:R-:W-:Y:S01]  /*2340*/  BSSY B0, `(.L_x_139) ;  /* 0x0000017000007945 */ /* 0x000fe20003800000 */
[----:B------:R-:W-:Y:S02]  /*2350*/  UIMAD.WIDE.U32 UR22, UR17, UR6, URZ ;  /* 0x00000006111672a5 */ /* 0x000fe4000f8e003f */
[----:B------:R-:W-:-:S04]  /*2360*/  UIMAD UR6, UR15, UR6, URZ ;  /* 0x000000060f0672a4 */ /* 0x000fc8000f8e023f */
[----:B------:R-:W-:Y:S01]  /*2370*/  UIMAD UR6, UR17, UR7, UR6 ;  /* 0x00000007110672a4 */ /* 0x000fe2000f8e0206 */
[----:B------:R-:W-:Y:S02]  /*2380*/  IMAD.U32 R8, RZ, RZ, UR22 ;  /* 0x00000016ff087e24 */ /* 0x000fe4000f8e00ff */
[----:B------:R-:W-:Y:S01]  /*2390*/  IMAD.U32 R9, RZ, RZ, UR23 ;  /* 0x00000017ff097e24 */ /* 0x000fe2000f8e00ff */
[----:B------:R-:W-:Y:S02]  /*23a0*/  UIADD3 UR6, UR23, UR6, URZ ;  /* 0x0000000617067290 */ /* 0x000fe4000fffe03f */
[----:B-1----:R-:W-:-:S04]  /*23b0*/  LEA R6, P0, R8, R28, 0x7 ;  /* 0x0000001c08067211 */ /* 0x002fc800078038ff */
[----:B------:R-:W-:Y:S01]  /*23c0*/  IMAD.U32 R0, RZ, RZ, UR6 ;  /* 0x00000006ff007e24 */ /* 0x000fe2000f8e00ff */
[----:B------:R-:W-:-:S04]  /*23d0*/  DEPBAR.LE SB0, 0x0 ;  /* 0x000080000000791a */ /* 0x000fc80000000000 */
[----:B------:R-:W-:Y:S01]  /*23e0*/  BAR.SYNC.DEFER_BLOCKING 0x0 ;  /* 0x0000000000007b1d */ /* 0x000fe20000010000 */
[----:B------:R-:W-:-:S05]  /*23f0*/  LEA.HI.X R7, R8, R25, R0, 0x7, P0 ;  /* 0x0000001908077211 */ /* 0x000fca00000f3c00 */
[----:B------:R1:W-:Y:S01]  /*2400*/  @P1 STS.128 [R235+0x8000], RZ ;  /* 0x008000ffeb001388 */ /* 0x0003e20000000c00 */
        /* <DEDUP_REMOVED lines=10> */
.L_x_140:
[----:B------:R-:W-:Y:S05]  /*24b0*/  BSYNC B0 ;  /* 0x0000000000007941 */ /* 0x000fea0003800000 */
.L_x_139:
[----:B------:R-:W-:Y:S01]  /*24c0*/  ISETP.GE.AND P0, PT, R22, UR12, PT ;  /* 0x0000000c16007c0c */ /* 0x000fe2000bf06270 */
[----:B------:R-:W-:-:S12]  /*24d0*/  BSSY B0, `(.L_x_141) ;  /* 0x0000010000007945 */ /* 0x000fd80003800000 */
[----:B------:R1:W-:Y:S01]  /*24e0*/  @P0 STS.128 [R235+0x8800], RZ ;  /* 0x008800ffeb000388 */ /* 0x0003e20000000c00 */
[----:B------:R-:W-:Y:S05]  /*24f0*/  @P0 BRA `(.L_x_142) ;  /* 0x000000d000000947 */ /* 0x000fea0003800000 */
[----:B------:R-:W-:-:S13]  /*2500*/  ISETP.GE.AND P0, PT, R26, c[0x0][0x220], PT ;  /* 0x000088001a007a0c */ /* 0x000fda0003f06270 */
[----:B------:R1:W-:Y:S01]  /*2510*/  @P0 STS.128 [R235+0x8800], RZ ;  /* 0x008800ffeb000388 */ /* 0x0003e20000000c00 */
[----:B------:R-:W-:Y:S05]  /*2520*/  @P0 BRA `(.L_x_142) ;  /* 0x000000a000000947 */ /* 0x000fea0003800000 */
[----:B------:R-:W-:Y:S02]  /*2530*/  IMAD.MOV.U32 R3, RZ, RZ, c[0x0][0x1a0] ;  /* 0x00006800ff037624 */ /* 0x000fe400078e00ff */
[----:B-1----:R-:W-:-:S03]  /*2540*/  IMAD.MOV.U32 R8, RZ, RZ, c[0x0][0x1a4] ;  /* 0x00006900ff087624 */ /* 0x002fc600078e00ff */
        /* <DEDUP_REMOVED lines=8> */
.L_x_142:
[----:B------:R-:W-:Y:S05]  /*25d0*/  BSYNC B0 ;  /* 0x0000000000007941 */ /* 0x000fea0003800000 */
.L_x_141:
        /* <DEDUP_REMOVED lines=17> */
.L_x_144:
[----:B------:R-:W-:Y:S05]  /*26f0*/  BSYNC B0 ;  /* 0x0000000000007941 */ /* 0x000fea0003800000 */
.L_x_143:
[----:B------:R-:W-:Y:S01]  /*2700*/  ISETP.GE.AND P0, PT, R20, UR12, PT ;  /* 0x0000000c14007c0c */ /* 0x000fe2000bf06270 */
[----:B------:R-:W-:-:S12]  /*2710*/  BSSY B0, `(.L_x_145) ;  /* 0x0000011000007945 */ /* 0x000fd80003800000 */
[----:B------:R1:W-:Y:S01]  /*2720*/  @P0 STS.128 [R235+0x9800], RZ ;  /* 0x009800ffeb000388 */ /* 0x0003e20000000c00 */
[----:B------:R-:W-:Y:S05]  /*2730*/  @P0 BRA `(.L_x_146) ;  /* 0x000000e000000947 */ /* 0x000fea0003800000 */
[----:B------:R-:W-:-:S13]  /*2740*/  ISETP.GE.AND P0, PT, R26, c[0x0][0x220], PT ;  /* 0x000088001a007a0c */ /* 0x000fda0003f06270 */
[----:B------:R1:W-:Y:S01]  /*2750*/  @P0 STS.128 [R235+0x9800], RZ ;  /* 0x009800ffeb000388 */ /* 0x0003e20000000c00 */
[----:B------:R-:W-:Y:S05]  /*2760*/  @P0 BRA `(.L_x_146) ;  /* 0x000000b000000947 */ /* 0x000fea0003800000 */
[----:B------:R-:W-:Y:S01]  /*2770*/  IMAD.MOV.U32 R10, RZ, RZ, c[0x0][0x1a0] ;  /* 0x00006800ff0a7624 */ /* 0x000fe200078e00ff */
[----:B------:R-:W-:Y:S02]  /*2780*/  ULDC UR6, c[0x0][0x1a4] ;  /* 0x0000690000067ab9 */ /* 0x000fe40000000800 */
[----:B------:R-:W-:Y:S01]  /*2790*/  UIMAD UR6, UR6, 0x30, URZ ;  /* 0x00000030060678a4 */ /* 0x000fe2000f8e023f */
[----:B------:R-:W-:-:S05]  /*27a0*/  IMAD.WIDE.U32 R10, R10, 0x30, R6 ;  /* 0x000000300a0a7825 */ /* 0x000fca00078e0006 */
[----:B------:R-:W-:Y:S02]  /*27b0*/  IADD3 R0, R11, UR6, RZ ;  /* 0x000000060b007c10 */ /* 0x000fe4000fffe0ff */
[----:B-1----:R-:W-:-:S04]  /*27c0*/  LEA R8, P0, R10, c[0x0][0x170], 0x1 ;  /* 0x00005c000a087a11 */ /* 0x002fc800078008ff */
[----:B------:R-:W-:-:S05]  /*27d0*/  LEA.HI.X R9, R10, c[0x0][0x174], R0, 0x1, P0 ;  /* 0x00005d000a097a11 */ /* 0x000fca00000f0c00 */
[----:B------:R-:W-:Y:S01]  /*27e0*/  @!PT LDS RZ, [RZ] ;  /* 0x00000000fffff984 */ /* 0x000fe20000000800 */
[----:B------:R-:W-:Y:S01]  /*27f0*/  @!PT LDS RZ, [RZ] ;  /* 0x00000000fffff984 */ /* 0x000fe20000000800 */
[----:B------:R-:W-:Y:S01]  /*2800*/  @!PT LDS RZ, [RZ] ;  /* 0x00000000fffff984 */ /* 0x000fe20000000800 */
[----:B------:R1:W-:Y:S04]  /*2810*/  LDGSTS.E.BYPASS.LTC128B.128 [R235+0x9800], [R8.64] ;  /* 0x0980000008eb7fae */ /* 0x0003e8000b901d52 */
.L_x_146:
[----:B------:R-:W-:Y:S05]  /*2820*/  BSYNC B0 ;  /* 0x0000000000007941 */ /* 0x000fea0003800000 */
.L_x_145:
        /* <DEDUP_REMOVED lines=17> */
.L_x_148:
[----:B------:R-:W-:Y:S05]  /*2940*/  BSYNC B0 ;  /* 0x0000000000007941 */ /* 0x000fea0003800000 */
.L_x_147:
[----:B------:R-:W-:Y:S01]  /*2950*/  ISETP.GE.AND P0, PT, R18, UR12, PT ;  /* 0x0000000c12007c0c */ /* 0x000fe2000bf06270 */
[----:B------:R-:W-:-:S12]  /*2960*/  BSSY B0, `(.L_x_149) ;  /* 0x0000013000007945 */ /* 0x000fd80003800000 */
[----:B------:R1:W-:Y:S01]  /*2970*/  @P0 STS.128 [R235+0xa800], RZ ;  /* 0x00a800ffeb000388 */ /* 0x0003e20000000c00 */
[----:B------:R-:W-:Y:S05]  /*2980*/  @P0 BRA `(.L_x_150) ;  /* 0x0000010000000947 */ /* 0x000fea0003800000 */
[----:B------:R-:W-:-:S13]  /*2990*/  ISETP.GE.AND P0, PT, R26, c[0x0][0x220], PT ;  /* 0x000088001a007a0c */ /* 0x000fda0003f06270 */
[----:B------:R1:W-:Y:S01]  /*29a0*/  @P0 STS.128 [R235+0xa800], RZ ;  /* 0x00a800ffeb000388 */ /* 0x0003e20000000c00 */
[----:B------:R-:W-:Y:S05]  /*29b0*/  @P0 BRA `(.L_x_150) ;  /* 0x000000d000000947 */ /* 0x000fea0003800000 */
[----:B-1----:R-:W-:Y:S01]  /*29c0*/  MOV R8, R6 ;  /* 0x0000000600087202 */ /* 0x002fe20000000f00 */
[----:B------:R-:W-:Y:S01]  /*29d0*/  IMAD.MOV.U32 R0, RZ, RZ, c[0x0][0x1a0] ;  /* 0x00006800ff007624 */ /* 0x000fe200078e00ff */
        /* <DEDUP_REMOVED lines=11> */
.L_x_150:
[----:B------:R-:W-:Y:S05]  /*2a90*/  BSYNC B0 ;  /* 0x0000000000007941 */ /* 0x000fea0003800000 */
.L_x_149:
        /* <DEDUP_REMOVED lines=20> */
.L_x_152:
[----:B------:R-:W-:Y:S05]  /*2be0*/  BSYNC B0 ;  /* 0x0000000000007941 */ /* 0x000fea0003800000 */
.L_x_151:
[----:B------:R-:W-:Y:S01]  /*2bf0*/  ISETP.GE.AND P0, PT, R16, UR12, PT ;  /* 0x0000000c10007c0c */ /* 0x000fe2000bf06270 */
[----:B------:R-:W-:Y:S01]  /*2c00*/  BSSY B0, `(.L_x_153) ;  /* 0x0000012000007945 */ /* 0x000fe20003800000 */
[----:B-1----:R-:W-:-:S11]  /*2c10*/  SHF.R.S32.HI R10, RZ, 0x5, R24 ;  /* 0x00000005ff0a7819 */ /* 0x002fd60000011418 */
        /* <DEDUP_REMOVED lines=16> */
.L_x_154:
[----:B------:R-:W-:Y:S05]  /*2d20*/  BSYNC B0 ;  /* 0x0000000000007941 */ /* 0x000fea0003800000 */
.L_x_153:
[----:B-1----:R-:W-:Y:S01]  /*2d30*/  SHF.R.S32.HI R7, RZ, 0x4, R23 ;  /* 0x00000004ff077819 */ /* 0x002fe20000011417 */
[C---:B------:R-:W-:Y:S01]  /*2d40*/  IMAD.SHL.U32 R6, R48.reuse, 0x40, RZ ;  /* 0x0000004030067824 */ /* 0x040fe200078e00ff */
[----:B------:R-:W-:Y:S01]  /*2d50*/  R2P PR, R48, 0x6 ;  /* 0x0000000630007804 */ /* 0x000fe20000000000 */
[----:B------:R-:W-:Y:S01]  /*2d60*/  IMAD.SHL.U32 R3, R5, 0x40, RZ ;  /* 0x0000004005037824 */ /* 0x000fe200078e00ff */
[----:B------:R-:W-:Y:S01]  /*2d70*/  LEA.HI R0, R23, R7, RZ, 0x1 ;  /* 0x0000000717007211 */ /* 0x000fe200078f08ff */
[----:B------:R-:W-:Y:S01]  /*2d80*/  IMAD.SHL.U32 R5, R14, 0x8, RZ ;  /* 0x000000080e057824 */ /* 0x000fe200078e00ff */
[----:B------:R-:W0:Y:S01]  /*2d90*/  LDGDEPBAR ;  /* 0x00000000000079af */ /* 0x000e220000000000 */
[----:B------:R-:W-:Y:S01]  /*2da0*/  UISETP.GE.AND UP0, UPT, UR14, 0x81, UPT ;  /* 0x000000810e00788c */ /* 0x000fe2000bf06270 */
[----:B------:R-:W-:Y:S02]  /*2db0*/  LOP3.LUT R0, R0, 0xfffffffe, RZ, 0xc0, !PT ;  /* 0xfffffffe00007812 */ /* 0x000fe400078ec0ff */
[----:B------:R-:W-:-:S03]  /*2dc0*/  LOP3.LUT R3, R3, 0x1c0, RZ, 0xc0, !PT ;  /* 0x000001c003037812 */ /* 0x000fc600078ec0ff */
[----:B------:R-:W-:Y:S01]  /*2dd0*/  IMAD.IADD R7, R7, 0x1, -R0 ;  /* 0x0000000107077824 */ /* 0x000fe200078e0a00 */
[----:B------:R-:W-:-:S03]  /*2de0*/  LOP3.LUT R0, R6, 0x1c0, RZ, 0xc0, !PT ;  /* 0x000001c006007812 */ /* 0x000fc600078ec0ff */
[----:B------:R-:W-:Y:S01]  /*2df0*/  IMAD.SHL.U32 R6, R7, 0x8, RZ ;  /* 0x0000000807067824 */ /* 0x000fe200078e00ff */
[----:B------:R-:W-:Y:S02]  /*2e00*/  LOP3.LUT R8, R0, 0x8, R5, 0xf8, !PT ;  /* 0x0000000800087812 */ /* 0x000fe400078ef805 */
[----:B------:R-:W-:Y:S02]  /*2e10*/  SHF.R.U32.HI R0, RZ, 0x3, R0 ;  /* 0x00000003ff007819 */ /* 0x000fe40000011600 */
[----:B------:R-:W-:Y:S02]  /*2e20*/  LOP3.LUT R6, R3, 0x8, R6, 0xf8, !PT ;  /* 0x0000000803067812 */ /* 0x000fe400078ef806 */
[----:B------:R-:W-:Y:S01]  /*2e30*/  SHF.R.U32.HI R5, RZ, 0x3, R3 ;  /* 0x00000003ff057819 */ /* 0x000fe20000011603 */
[----:B------:R-:W-:Y:S01]  /*2e40*/  IMAD R3, R10, 0x400, R218 ;  /* 0x000004000a037824 */ /* 0x000fe200078e02da */
[----:B------:R-:W-:Y:S02]  /*2e50*/  LOP3.LUT R0, R8, R0, RZ, 0x3c, !PT ;  /* 0x0000000008007212 */ /* 0x000fe400078e3cff */
[----:B------:R-:W-:-:S03]  /*2e60*/  LOP3.LUT R217, R6, R5, RZ, 0x3c, !PT ;  /* 0x0000000506d97212 */ /* 0x000fc600078e3cff */
[----:B------:R-:W-:Y:S02]  /*2e70*/  IMAD R0, R7, 0x200, R0 ;  /* 0x0000020007007824 */ /* 0x000fe400078e0200 */
[----:B------:R-:W-:Y:S02]  /*2e80*/  IMAD.IADD R3, R217, 0x1, R3 ;  /* 0x00000001d9037824 */ /* 0x000fe400078e0203 */
[----:B------:R-:W-:Y:S01]  /*2e90*/  IMAD.SHL.U32 R216, R0, 0x2, RZ ;  /* 0x0000000200d87824 */ /* 0x000fe200078e00ff */
[----:B------:R-:W-:Y:S01]  /*2ea0*/  SEL R0, R49, 0xffffffe0, !P1 ;  /* 0xffffffe031007807 */ /* 0x000fe20004800000 */
[----:B------:R-:W-:-:S03]  /*2eb0*/  IMAD.SHL.U32 R223, R3, 0x2, RZ ;  /* 0x0000000203df7824 */ /* 0x000fc600078e00ff */
[----:B------:R-:W-:Y:S01]  /*2ec0*/  LDSM.16.M88.4 R16, [R216+0x4000] ;  /* 0x00400000d810783b */ /* 0x000fe20000000200 */
[C---:B------:R-:W-:Y:S01]  /*2ed0*/  IMAD.IADD R222, R216.reuse, 0x1, R0 ;  /* 0x00000001d8de7824 */ /* 0x040fe200078e0200 */
[----:B------:R-:W-:Y:S01]  /*2ee0*/  IADD3 R3, R216, 0x4000, RZ ;  /* 0x00004000d8037810 */ /* 0x000fe20007ffe0ff */
[--C-:B------:R-:W-:Y:S01]  /*2ef0*/  IMAD R226, R2, 0x2, R223.reuse ;  /* 0x0000000202e27824 */ /* 0x100fe200078e02df */
[----:B------:R-:W1:Y:S01]  /*2f00*/  LDSM.16.M88.4 R12, [R223] ;  /* 0x00000000df0c783b */ /* 0x000e620000000200 */
[----:B------:R-:W-:Y:S01]  /*2f10*/  IADD3 R227, R216, 0x4040, RZ ;  /* 0x00004040d8e37810 */ /* 0x000fe20007ffe0ff */
[----:B------:R-:W-:Y:S01]  /*2f20*/  IMAD R224, R4, 0x2, R223 ;  /* 0x0000000204e07824 */ /* 0x000fe200078e02df */
[----:B------:R-:W-:Y:S01]  /*2f30*/  @P2 IADD3 R227, R3, -0x40, RZ ;  /* 0xffffffc003e32810 */ /* 0x000fe20007ffe0ff */
[----:B------:R-:W5:Y:S01]  /*2f40*/  LDSM.16.M88.4 R8, [R223+0x2000] ;  /* 0x00200000df08783b */ /* 0x000f620000000200 */
[----:B------:R-:W-:Y:S02]  /*2f50*/  IMAD.SHL.U32 R3, R219, 0x2, RZ ;  /* 0x00000002db037824 */ /* 0x000fe400078e00ff */
[----:B------:R-:W-:Y:S01]  /*2f60*/  IMAD R225, R2, 0x2, R224 ;  /* 0x0000000202e17824 */ /* 0x000fe200078e02e0 */
[----:B------:R-:W2:Y:S01]  /*2f70*/  LDSM.16.M88.4 R20, [R216+0x7800] ;  /* 0x00780000d814783b */ /* 0x000ea20000000200 */
[----:B------:R-:W-:Y:S01]  /*2f80*/  IMAD.IADD R221, R0, 0x1, R227 ;  /* 0x0000000100dd7824 */ /* 0x000fe200078e02e3 */
[----:B------:R-:W-:Y:S01]  /*2f90*/  LOP3.LUT R3, R3, 0x6, RZ, 0xc0, !PT ;  /* 0x0000000603037812 */ /* 0x000fe200078ec0ff */
[----:B------:R-:W-:Y:S01]  /*2fa0*/  IMAD.U32 R0, RZ, RZ, UR17 ;  /* 0x00000011ff007e24 */ /* 0x000fe2000f8e00ff */
[----:B------:R-:W3:Y:S01]  /*2fb0*/  LDSM.16.M88.4 R24, [R216+0x7000] ;  /* 0x00700000d818783b */ /* 0x000ee20000000200 */
[----:B------:R-:W-:-:S02]  /*2fc0*/  IADD3 R234, R227, 0x800, RZ ;  /* 0x00000800e3ea7810 */ /* 0x000fc40007ffe0ff */
[----:B------:R-:W-:Y:S01]  /*2fd0*/  IMAD R0, R0, 0x80, R3 ;  /* 0x0000008000007824 */ /* 0x000fe200078e0203 */
[----:B------:R-:W4:Y:S01]  /*2fe0*/  LDSM.16.M88.4 R44, [R216+0x4800] ;  /* 0x00480000d82c783b */ /* 0x000f220000000200 */
[C---:B------:R-:W-:Y:S02]  /*2ff0*/  IADD3 R233, R227.reuse, 0x1000, RZ ;  /* 0x00001000e3e97810 */ /* 0x040fe40007ffe0ff */
[----:B------:R-:W-:Y:S01]  /*3000*/  IADD3 R232, R227, 0x1800, RZ ;  /* 0x00001800e3e87810 */ /* 0x000fe20007ffe0ff */
[----:B------:R-:W2:Y:S01]  /*3010*/  LDSM.16.M88.4 R40, [R216+0x5000] ;  /* 0x00500000d828783b */ /* 0x000ea20000000200 */
[C---:B------:R-:W-:Y:S02]  /*3020*/  IADD3 R3, R0.reuse, 0x1, RZ ;  /* 0x0000000100037810 */ /* 0x040fe40007ffe0ff */
[----:B------:R-:W-:Y:S01]  /*3030*/  ISETP.GE.AND P3, PT, R0, UR14, PT ;  /* 0x0000000e00007c0c */ /* 0x000fe2000bf66270 */
[----:B------:R-:W2:Y:S01]  /*3040*/  LDSM.16.M88.4 R36, [R216+0x5800] ;  /* 0x00580000d824783b */ /* 0x000ea20000000200 */
[----:B------:R-:W-:-:S02]  /*3050*/  ISETP.GE.AND P2, PT, R3, UR14, PT ;  /* 0x0000000e03007c0c */ /* 0x000fc4000bf46270 */
[C---:B------:R-:W-:Y:S01]  /*3060*/  IADD3 R3, R0.reuse, 0x10, RZ ;  /* 0x0000001000037810 */ /* 0x040fe20007ffe0ff */
[----:B------:R-:W2:Y:S03]  /*3070*/  LDSM.16.M88.4 R32, [R216+0x6000] ;  /* 0x00600000d820783b */ /* 0x000ea60000000200 */
[----:B------:R-:W-:Y:S01]  /*3080*/  ISETP.GE.AND P6, PT, R3, UR14, PT ;  /* 0x0000000e03007c0c */ /* 0x000fe2000bfc6270 */
[----:B------:R-:W2:Y:S01]  /*3090*/  LDSM.16.M88.4 R28, [R216+0x6800] ;  /* 0x00680000d81c783b */ /* 0x000ea20000000200 */
[----:B------:R-:W-:-:S03]  /*30a0*/  IADD3 R3, R0, 0x18, RZ ;  /* 0x0000001800037810 */ /* 0x000fc60007ffe0ff */
[----:B------:R-:W-:Y:S01]  /*30b0*/  LDSM.16.M88.4 R84, [R222+0x7800] ;  /* 0x00780000de54783b */ /* 0x000fe20000000200 */
[----:B------:R-:W-:Y:S02]  /*30c0*/  ISETP.GE.AND P4, PT, R3, UR14, PT ;  /* 0x0000000e03007c0c */ /* 0x000fe4000bf86270 */
[----:B------:R-:W-:Y:S01]  /*30d0*/  IADD3 R3, R0, 0x19, RZ ;  /* 0x0000001900037810 */ /* 0x000fe20007ffe0ff */
[C---:B-1----:R-:W-:Y:S01]  /*30e0*/  HMMA.16816.F32.BF16 R52, R12.reuse, R18, RZ ;  /* 0x000000120c34723c */ /* 0x042fe200000418ff */
[----:B------:R-:W-:Y:S04]  /*30f0*/  LDSM.16.M88.4 R88, [R222+0x7000] ;  /* 0x00700000de58783b */ /* 0x000fe80000000200 */
[----:B------:R-:W-:Y:S03]  /*3100*/  LDSM.16.M88.4 R112, [R222+0x4800] ;  /* 0x00480000de70783b */ /* 0x000fe60000000200 */
[-C--:B------:R-:W-:Y:S01]  /*3110*/  HMMA.16816.F32.BF16 R180, R12, R16.reuse, RZ ;  /* 0x000000100cb4723c */ /* 0x080fe200000418ff */
[----:B------:R-:W-:Y:S04]  /*3120*/  LDSM.16.M88.4 R108, [R222+0x4000] ;  /* 0x00400000de6c783b */ /* 0x000fe80000000200 */
[----:B------:R-:W-:Y:S03]  /*3130*/  LDSM.16.M88.4 R104, [R222+0x5000] ;  /* 0x00500000de68783b */ /* 0x000fe60000000200 */
[C---:B-----5:R-:W-:Y:S01]  /*3140*/  HMMA.16816.F32.BF16 R76, R8.reuse, R16, RZ ;  /* 0x00000010084c723c */ /* 0x060fe200000418ff */
[----:B------:R-:W-:Y:S04]  /*3150*/  LDSM.16.M88.4 R100, [R222+0x5800] ;  /* 0x00580000de64783b */ /* 0x000fe80000000200 */
[----:B------:R-:W-:Y:S03]  /*3160*/  LDSM.16.M88.4 R96, [R222+0x6000] ;  /* 0x00600000de60783b */ /* 0x000fe60000000200 */
[----:B------:R-:W-:Y:S01]  /*3170*/  HMMA.16816.F32.BF16 R80, R8, R18, RZ ;  /* 0x000000120850723c */ /* 0x000fe200000418ff */
[----:B------:R-:W1:Y:S01]  /*3180*/  LDSM.16.M88.4 R16, [R226+0x2000] ;  /* 0x00200000e210783b */ /* 0x000e620000000200 */
[----:B------:R-:W-:-:S02]  /*3190*/  IMAD.MOV.U32 R220, RZ, RZ, R52 ;  /* 0x000000ffffdc7224 */ /* 0x000fc400078e0034 */
[----:B------:R-:W-:Y:S01]  /*31a0*/  IMAD.MOV.U32 R7, RZ, RZ, R53 ;  /* 0x000000ffff077224 */ /* 0x000fe200078e0035 */
[----:B------:R-:W5:Y:S01]  /*31b0*/  LDSM.16.M88.4 R92, [R222+0x6800] ;  /* 0x00680000de5c783b */ /* 0x000f620000000200 */
[----:B------:R-:W-:Y:S02]  /*31c0*/  IMAD.MOV.U32 R6, RZ, RZ, R54 ;  /* 0x000000ffff067224 */ /* 0x000fe400078e0036 */
[----:B------:R-:W-:Y:S01]  /*31d0*/  IMAD.MOV.U32 R5, RZ, RZ, R55 ;  /* 0x000000ffff057224 */ /* 0x000fe200078e0037 */
[C---:B--2---:R-:W-:Y:S08]  /*31e0*/  HMMA.16816.F32.BF16 R48, R8.reuse, R20, RZ ;  /* 0x000000140830723c */ /* 0x044ff000000418ff */
[C---:B---3--:R-:W-:Y:S08]  /*31f0*/  HMMA.16816.F32.BF16 R52, R8.reuse, R24, RZ ;  /* 0x000000180834723c */ /* 0x048ff000000418ff */
[C---:B----4-:R-:W-:Y:S08]  /*3200*/  HMMA.16816.F32.BF16 R72, R8.reuse, R44, RZ ;  /* 0x0000002c0848723c */ /* 0x050ff000000418ff */
        /* <DEDUP_REMOVED lines=10> */
[----:B------:R-:W-:Y:S01]  /*32b0*/  HMMA.16816.F32.BF16 R156, R8, R22, RZ ;  /* 0x00000016089c723c */ /* 0x000fe200000418ff */
[----:B------:R-:W2:Y:S07]  /*32c0*/  LDSM.16.M88.4 R8, [R226] ;  /* 0x00000000e208783b */ /* 0x000eae0000000200 */
[C---:B------:R-:W-:Y:S08]  /*32d0*/  HMMA.16816.F32.BF16 R164, R12.reuse, R32, RZ ;  /* 0x000000200ca4723c */ /* 0x040ff000000418ff */
[C---:B------:R-:W-:Y:S01]  /*32e0*/  HMMA.16816.F32.BF16 R236, R12.reuse, R34, RZ ;  /* 0x000000220cec723c */ /* 0x040fe200000418ff */
[----:B------:R-:W-:Y:S07]  /*32f0*/  LDSM.16.M88.4 R32, [R227+0x800] ;  /* 0x00080000e320783b */ /* 0x000fee0000000200 */
[C---:B------:R-:W-:Y:S08]  /*3300*/  HMMA.16816.F32.BF16 R136, R12.reuse, R20, RZ ;  /* 0x000000140c88723c */ /* 0x040ff000000418ff */
[----:B------:R-:W-:Y:S01]  /*3310*/  HMMA.16816.F32.BF16 R208, R12, R22, RZ ;  /* 0x000000160cd0723c */ /* 0x000fe200000418ff */
[----:B------:R-:W3:Y:S07]  /*3320*/  LDSM.16.M88.4 R20, [R224+0x2000] ;  /* 0x00200000e014783b */ /* 0x000eee0000000200 */
[C---:B-1----:R-:W-:Y:S01]  /*3330*/  HMMA.16816.F32.BF16 R120, R16.reuse, R84, R48 ;  /* 0x000000541078723c */ /* 0x042fe20000041830 */
[----:B------:R-:W1:Y:S07]  /*3340*/  LDSM.16.M88.4 R48, [R227+0x2800] ;  /* 0x00280000e330783b */ /* 0x000e6e0000000200 */
[----:B------:R-:W-:Y:S01]  /*3350*/  HMMA.16816.F32.BF16 R124, R16, R88, R52 ;  /* 0x00000058107c723c */ /* 0x000fe20000041834 */
[----:B------:R-:W4:Y:S07]  /*3360*/  LDSM.16.M88.4 R52, [R227+0x2000] ;  /* 0x00200000e334783b */ /* 0x000f2e0000000200 */
[C---:B------:R-:W-:Y:S08]  /*3370*/  HMMA.16816.F32.BF16 R148, R12.reuse, R28, RZ ;  /* 0x0000001c0c94723c */ /* 0x040ff000000418ff */
[C---:B------:R-:W-:Y:S08]  /*3380*/  HMMA.16816.F32.BF16 R176, R12.reuse, R44, RZ ;  /* 0x0000002c0cb0723c */ /* 0x040ff000000418ff */
[C---:B------:R-:W-:Y:S01]  /*3390*/  HMMA.16816.F32.BF16 R248, R12.reuse, R46, RZ ;  /* 0x0000002e0cf8723c */ /* 0x040fe200000418ff */
[----:B------:R-:W1:Y:S07]  /*33a0*/  LDSM.16.M88.4 R44, [R227+0x3000] ;  /* 0x00300000e32c783b */ /* 0x000e6e0000000200 */
[----:B------:R-:W-:Y:S08]  /*33b0*/  HMMA.16816.F32.BF16 R172, R12, R40, RZ ;  /* 0x000000280cac723c */ /* 0x000ff000000418ff */
[----:B------:R-:W-:Y:S08]  /*33c0*/  HMMA.16816.F32.BF16 R200, R16, R112, R72 ;  /* 0x0000007010c8723c */ /* 0x000ff00000041848 */
[C---:B------:R-:W-:Y:S01]  /*33d0*/  HMMA.16816.F32.BF16 R244, R12.reuse, R42, RZ ;  /* 0x0000002a0cf4723c */ /* 0x040fe200000418ff */
[----:B------:R-:W-:Y:S07]  /*33e0*/  LDSM.16.M88.4 R40, [R227+0x3800] ;  /* 0x00380000e328783b */ /* 0x000fee0000000200 */
[C---:B------:R-:W-:Y:S08]  /*33f0*/  HMMA.16816.F32.BF16 R168, R12.reuse, R36, RZ ;  /* 0x000000240ca8723c */ /* 0x040ff000000418ff */
[C---:B------:R-:W-:Y:S01]  /*3400*/  HMMA.16816.F32.BF16 R240, R12.reuse, R38, RZ ;  /* 0x000000260cf0723c */ /* 0x040fe200000418ff */
[----:B------:R-:W-:Y:S07]  /*3410*/  LDSM.16.M88.4 R36, [R227] ;  /* 0x00000000e324783b */ /* 0x000fee0000000200 */
[C---:B------:R-:W-:Y:S01]  /*3420*/  HMMA.16816.F32.BF16 R228, R12.reuse, R30, RZ ;  /* 0x0000001e0ce4723c */ /* 0x040fe200000418ff */
[----:B------:R-:W1:Y:S07]  /*3430*/  LDSM.16.M88.4 R28, [R227+0x1000] ;  /* 0x00100000e31c783b */ /* 0x000e6e0000000200 */
[C---:B------:R-:W-:Y:S08]  /*3440*/  HMMA.16816.F32.BF16 R140, R12.reuse, R24, RZ ;  /* 0x000000180c8c723c */ /* 0x040ff000000418ff */
[----:B------:R-:W-:Y:S08]  /*3450*/  HMMA.16816.F32.BF16 R212, R12, R26, RZ ;  /* 0x0000001a0cd4723c */ /* 0x000ff000000418ff */
[C---:B------:R-:W-:Y:S08]  /*3460*/  HMMA.16816.F32.BF16 R204, R16.reuse, R108, R76 ;  /* 0x0000006c10cc723c */ /* 0x040ff0000004184c */
[C---:B------:R-:W-:Y:S08]  /*3470*/  HMMA.16816.F32.BF16 R196, R16.reuse, R104, R68 ;  /* 0x0000006810c4723c */ /* 0x040ff00000041844 */
[C---:B------:R-:W-:Y:S08]  /*3480*/  HMMA.16816.F32.BF16 R192, R16.reuse, R100, R64 ;  /* 0x0000006410c0723c */ /* 0x040ff00000041840 */
[C---:B------:R-:W-:Y:S08]  /*3490*/  HMMA.16816.F32.BF16 R188, R16.reuse, R96, R60 ;  /* 0x0000006010bc723c */ /* 0x040ff0000004183c */
[C---:B-----5:R-:W-:Y:S01]  /*34a0*/  HMMA.16816.F32.BF16 R184, R16.reuse, R92, R56 ;  /* 0x0000005c10b8723c */ /* 0x060fe20000041838 */
[----:B------:R-:W-:Y:S07]  /*34b0*/  LDSM.16.M88.4 R56, [R227+0x1800] ;  /* 0x00180000e338783b */ /* 0x000fee0000000200 */
[C---:B------:R-:W-:Y:S08]  /*34c0*/  HMMA.16816.F32.BF16 R72, R16.reuse, R110, R80 ;  /* 0x0000006e1048723c */ /* 0x040ff00000041850 */
[C---:B------:R-:W-:Y:S08]  /*34d0*/  HMMA.16816.F32.BF16 R68, R16.reuse, R114, R116 ;  /* 0x000000721044723c */ /* 0x040ff00000041874 */
[C---:B------:R-:W-:Y:S07]  /*34e0*/  HMMA.16816.F32.BF16 R64, R16.reuse, R106, R128 ;  /* 0x0000006a1040723c */ /* 0x040fee0000041880 */
[----:B------:R-:W-:Y:S01]  /*34f0*/  IMAD.MOV.U32 R128, RZ, RZ, R220 ;  /* 0x000000ffff807224 */ /* 0x000fe200078e00dc */
[----:B------:R-:W-:Y:S01]  /*3500*/  HMMA.16816.F32.BF16 R60, R16, R102, R132 ;  /* 0x00000066103c723c */ /* 0x000fe20000041884 */
[----:B------:R-:W-:-:S02]  /*3510*/  IMAD.MOV.U32 R129, RZ, RZ, R7 ;  /* 0x000000ffff817224 */ /* 0x000fc400078e0007 */
[----:B------:R-:W-:Y:S01]  /*3520*/  IMAD.MOV.U32 R130, RZ, RZ, R6 ;  /* 0x000000ffff827224 */ /* 0x000fe200078e0006 */
[C---:B------:R-:W-:Y:S01]  /*3530*/  IADD3 R6, R0.reuse, 0x8, RZ ;  /* 0x0000000800067810 */ /* 0x040fe20007ffe0ff */
[----:B------:R-:W-:Y:S01]  /*3540*/  IMAD.MOV.U32 R131, RZ, RZ, R5 ;  /* 0x000000ffff837224 */ /* 0x000fe200078e0005 */
[----:B------:R-:W-:Y:S02]  /*3550*/  IADD3 R5, R0, 0x9, RZ ;  /* 0x0000000900057810 */ /* 0x000fe40007ffe0ff */
[----:B------:R-:W-:Y:S01]  /*3560*/  HMMA.16816.F32.BF16 R24, R16, R98, R144 ;  /* 0x000000621018723c */ /* 0x000fe20000041890 */
[----:B------:R-:W-:Y:S02]  /*3570*/  ISETP.GE.AND P1, PT, R6, UR14, PT ;  /* 0x0000000e06007c0c */ /* 0x000fe4000bf26270 */
[----:B------:R-:W-:Y:S02]  /*3580*/  ISETP.GE.AND P0, PT, R5, UR14, PT ;  /* 0x0000000e05007c0c */ /* 0x000fe4000bf06270 */
[----:B------:R-:W-:-:S03]  /*3590*/  IADD3 R6, R0, 0x11, RZ ;  /* 0x0000001100067810 */ /* 0x000fc60007ffe0ff */
[----:B------:R-:W-:Y:S01]  /*35a0*/  HMMA.16816.F32.BF16 R12, R16, R94, R152 ;  /* 0x0000005e100c723c */ /* 0x000fe20000041898 */
[----:B------:R-:W-:-:S07]  /*35b0*/  ISETP.GE.AND P5, PT, R6, UR14, PT ;  /* 0x0000000e06007c0c */ /* 0x000fce000bfa6270 */
[C---:B------:R-:W-:Y:S08]  /*35c0*/  HMMA.16816.F32.BF16 R76, R16.reuse, R90, R160 ;  /* 0x0000005a104c723c */ /* 0x040ff000000418a0 */
[----:B------:R-:W-:Y:S01]  /*35d0*/  HMMA.16816.F32.BF16 R80, R16, R86, R156 ;  /* 0x000000561050723c */ /* 0x000fe2000004189c */
[----:B------:R-:W5:Y:S07]  /*35e0*/  LDSM.16.M88.4 R16, [R224] ;  /* 0x00000000e010783b */ /* 0x000f6e0000000200 */
[C---:B--2---:R-:W-:Y:S08]  /*35f0*/  HMMA.16816.F32.BF16 R116, R8.reuse, R108, R180 ;  /* 0x0000006c0874723c */ /* 0x044ff000000418b4 */
[C---:B------:R-:W-:Y:S08]  /*3600*/  HMMA.16816.F32.BF16 R160, R8.reuse, R92, R148 ;  /* 0x0000005c08a0723c */ /* 0x040ff00000041894 */
[----:B------:R-:W-:Y:S08]  /*3610*/  HMMA.16816.F32.BF16 R152, R8, R104, R172 ;  /* 0x000000680898723c */ /* 0x000ff000000418ac */
[----:B---3--:R-:W-:Y:S08]  /*3620*/  HMMA.16816.F32.BF16 R148, R20, R32, R200 ;  /* 0x000000201494723c */ /* 0x008ff000000418c8 */
[C---:B------:R-:W-:Y:S08]  /*3630*/  HMMA.16816.F32.BF16 R144, R8.reuse, R112, R176 ;  /* 0x000000700890723c */ /* 0x040ff000000418b0 */
[C---:B------:R-:W-:Y:S08]  /*3640*/  HMMA.16816.F32.BF16 R168, R8.reuse, R100, R168 ;  /* 0x0000006408a8723c */ /* 0x040ff000000418a8 */
[C---:B------:R-:W-:Y:S08]  /*3650*/  HMMA.16816.F32.BF16 R172, R8.reuse, R88, R140 ;  /* 0x0000005808ac723c */ /* 0x040ff0000004188c */
[C---:B------:R-:W-:Y:S08]  /*3660*/  HMMA.16816.F32.BF16 R156, R8.reuse, R84, R136 ;  /* 0x00000054089c723c */ /* 0x040ff00000041888 */
[----:B------:R-:W-:Y:S08]  /*3670*/  HMMA.16816.F32.BF16 R108, R8, R110, R128 ;  /* 0x0000006e086c723c */ /* 0x000ff00000041880 */
[----:B-1----:R-:W-:Y:S08]  /*3680*/  HMMA.16816.F32.BF16 R200, R20, R48, R184 ;  /* 0x0000003014c8723c */ /* 0x002ff000000418b8 */
        /* <DEDUP_REMOVED lines=8> */
[----:B------:R-:W-:Y:S07]  /*3710*/  LDSM.16.M88.4 R8, [R225+0x2000] ;  /* 0x00200000e108783b */ /* 0x000fee0000000200 */
[C---:B----4-:R-:W-:Y:S01]  /*3720*/  HMMA.16816.F32.BF16 R180, R20.reuse, R54, R24 ;  /* 0x0000003614b4723c */ /* 0x050fe20000041818 */
[----:B------:R-:W1:Y:S07]  /*3730*/  LDSM.16.M88.4 R24, [R221] ;  /* 0x00000000dd18783b */ /* 0x000e6e0000000200 */
[C---:B------:R-:W-:Y:S01]  /*3740*/  HMMA.16816.F32.BF16 R184, R20.reuse, R50, R12 ;  /* 0x0000003214b8723c */ /* 0x040fe2000004180c */
[----:B------:R-:W2:Y:S07]  /*3750*/  LDSM.16.M88.4 R12, [R225] ;  /* 0x00000000e10c783b */ /* 0x000eae0000000200 */
[C---:B------:R-:W-:Y:S08]  /*3760*/  HMMA.16816.F32.BF16 R212, R20.reuse, R44, R124 ;  /* 0x0000002c14d4723c */ /* 0x040ff0000004187c */
[C---:B------:R-:W-:Y:S08]  /*3770*/  HMMA.16816.F32.BF16 R124, R20.reuse, R30, R64 ;  /* 0x0000001e147c723c */ /* 0x040ff00000041840 */
[-C--:B------:R-:W-:Y:S08]  /*3780*/  HMMA.16816.F32.BF16 R96, R20, R36.reuse, R204 ;  /* 0x000000241460723c */ /* 0x080ff000000418cc */
[----:B-----5:R-:W-:Y:S08]  /*3790*/  HMMA.16816.F32.BF16 R64, R16, R36, R116 ;  /* 0x000000241040723c */ /* 0x020ff00000041874 */
[C---:B------:R-:W-:Y:S01]  /*37a0*/  HMMA.16816.F32.BF16 R176, R20.reuse, R58, R60 ;  /* 0x0000003a14b0723c */ /* 0x040fe2000004183c */
[----:B------:R-:W3:Y:S07]  /*37b0*/  LDSM.16.M88.4 R60, [R221+0x800] ;  /* 0x00080000dd3c783b */ /* 0x000eee0000000200 */
        /* <DEDUP_REMOVED lines=11> */
[C---:B------:R-:W-:Y:S01]  /*3870*/  HMMA.16816.F32.BF16 R84, R16.reuse, R30, R104 ;  /* 0x0000001e1054723c */ /* 0x040fe20000041868 */
[----:B------:R-:W5:Y:S07]  /*3880*/  LDSM.16.M88.4 R28, [R221+0x1800] ;  /* 0x00180000dd1c783b */ /* 0x000f6e0000000200 */
        /* <DEDUP_REMOVED lines=13> */
[-C--:B-1----:R-:W-:Y:S08]  /*3960*/  HMMA.16816.F32.BF16 R36, R8, R24.reuse, R96 ;  /* 0x000000180824723c */ /* 0x082ff00000041860 */
[----:B--2---:R-:W-:Y:S08]  /*3970*/  HMMA.16816.F32.BF16 R32, R12, R24, R64 ;  /* 0x000000180c20723c */ /* 0x004ff00000041840 */
[-C--:B------:R-:W-:Y:S08]  /*3980*/  HMMA.16816.F32.BF16 R48, R8, R26.reuse, R92 ;  /* 0x0000001a0830723c */ /* 0x080ff0000004185c */
[----:B------:R-:W-:Y:S01]  /*3990*/  HMMA.16816.F32.BF16 R40, R12, R26, R68 ;  /* 0x0000001a0c28723c */ /* 0x000fe20000041844 */
[----:B------:R-:W-:-:S02]  /*39a0*/  FSEL R118, R38, -INF , !P3 ;  /* 0xff80000026767808 */ /* 0x000fc40005800000 */
[----:B------:R-:W-:Y:S02]  /*39b0*/  FSEL R114, R36, -INF , !P3 ;  /* 0xff80000024727808 */ /* 0x000fe40005800000 */
[----:B------:R-:W-:Y:S02]  /*39c0*/  FSEL R115, R39, -INF , !P2 ;  /* 0xff80000027737808 */ /* 0x000fe40005000000 */
[----:B------:R-:W-:Y:S01]  /*39d0*/  FSEL R113, R37, -INF , !P2 ;  /* 0xff80000025717808 */ /* 0x000fe20005000000 */
[----:B---3--:R-:W-:Y:S01]  /*39e0*/  HMMA.16816.F32.BF16 R44, R12, R60, R72 ;  /* 0x0000003c0c2c723c */ /* 0x008fe20000041848 */
[----:B------:R-:W-:-:S07]  /*39f0*/  FSEL R112, R32, -INF , !P3 ;  /* 0xff80000020707808 */ /* 0x000fce0005800000 */
[----:B------:R-:W-:Y:S01]  /*3a00*/  HMMA.16816.F32.BF16 R24, R8, R60, R148 ;  /* 0x0000003c0818723c */ /* 0x000fe20000041894 */
[----:B------:R-:W-:-:S07]  /*3a10*/  FSEL R119, R50, -INF , !P1 ;  /* 0xff80000032777808 */ /* 0x000fce0004800000 */
[----:B----4-:R-:W-:Y:S01]  /*3a20*/  HMMA.16816.F32.BF16 R96, R8, R22, R124 ;  /* 0x000000160860723c */ /* 0x010fe2000004187c */
[----:B------:R-:W-:Y:S02]  /*3a30*/  FSEL R148, R42, -INF , !P1 ;  /* 0xff8000002a947808 */ /* 0x000fe40004800000 */
[----:B------:R-:W-:-:S04]  /*3a40*/  FSEL R147, R43, -INF , !P0 ;  /* 0xff8000002b937808 */ /* 0x000fc80004000000 */
[----:B------:R-:W-:Y:S01]  /*3a50*/  FSEL R126, R34, -INF , !P3 ;  /* 0xff800000227e7808 */ /* 0x000fe20005800000 */
[----:B-----5:R-:W-:Y:S01]  /*3a60*/  HMMA.16816.F32.BF16 R72, R12, R30, R100 ;  /* 0x0000001e0c48723c */ /* 0x020fe20000041864 */
[----:B------:R-:W-:Y:S02]  /*3a70*/  ISETP.GE.AND P3, PT, R3, UR14, PT ;  /* 0x0000000e03007c0c */ /* 0x000fe4000bf66270 */
[----:B------:R-:W-:Y:S02]  /*3a80*/  IADD3 R3, R0, 0x20, RZ ;  /* 0x0000002000037810 */ /* 0x000fe40007ffe0ff */
[----:B------:R-:W-:Y:S02]  /*3a90*/  FSEL R125, R35, -INF , !P2 ;  /* 0xff800000237d7808 */ /* 0x000fe40005000000 */
[----:B------:R-:W-:Y:S01]  /*3aa0*/  FSEL R100, R33, -INF , !P2 ;  /* 0xff80000021647808 */ /* 0x000fe20005000000 */
[----:B------:R-:W-:Y:S01]  /*3ab0*/  HMMA.16816.F32.BF16 R52, R8, R62, R120 ;  /* 0x0000003e0834723c */ /* 0x000fe20000041878 */
[----:B------:R-:W-:-:S02]  /*3ac0*/  ISETP.GE.AND P2, PT, R3, UR14, PT ;  /* 0x0000000e03007c0c */ /* 0x000fc4000bf46270 */
[----:B------:R-:W-:Y:S02]  /*3ad0*/  IADD3 R3, R0, 0x21, RZ ;  /* 0x0000002100037810 */ /* 0x000fe40007ffe0ff */
[----:B------:R-:W-:Y:S02]  /*3ae0*/  FSEL R103, R40, -INF , !P1 ;  /* 0xff80000028677808 */ /* 0x000fe40004800000 */
[----:B------:R-:W-:Y:S01]  /*3af0*/  FSEL R120, R51, -INF , !P0 ;  /* 0xff80000033787808 */ /* 0x000fe20004000000 */
[----:B------:R-:W-:Y:S01]  /*3b00*/  HMMA.16816.F32.BF16 R60, R12, R62, R76 ;  /* 0x0000003e0c3c723c */ /* 0x000fe2000004184c */
[----:B------:R-:W-:Y:S02]  /*3b10*/  FSEL R146, R46, -INF , !P6 ;  /* 0xff8000002e927808 */ /* 0x000fe40007000000 */
[----:B------:R-:W-:Y:S02]  /*3b20*/  FSEL R121, R26, -INF , !P6 ;  /* 0xff8000001a797808 */ /* 0x000fe40007000000 */
[----:B------:R-:W-:-:S02]  /*3b30*/  FSEL R102, R44, -INF , !P6 ;  /* 0xff8000002c667808 */ /* 0x000fc40007000000 */
[----:B------:R-:W-:Y:S01]  /*3b40*/  FSEL R122, R27, -INF , !P5 ;  /* 0xff8000001b7a7808 */ /* 0x000fe20006800000 */
[----:B------:R-:W-:Y:S01]  /*3b50*/  HMMA.16816.F32.BF16 R92, R12, R20, R80 ;  /* 0x000000140c5c723c */ /* 0x000fe20000041850 */
[----:B------:R-:W-:Y:S02]  /*3b60*/  FSEL R117, R25, -INF , !P5 ;  /* 0xff80000019757808 */ /* 0x000fe40006800000 */
[----:B------:R-:W-:Y:S02]  /*3b70*/  FSEL R145, R47, -INF , !P5 ;  /* 0xff8000002f917808 */ /* 0x000fe40006800000 */
[----:B------:R-:W-:-:S03]  /*3b80*/  FSEL R101, R45, -INF , !P5 ;  /* 0xff8000002d657808 */ /* 0x000fc60006800000 */
[----:B------:R-:W-:Y:S01]  /*3b90*/  HMMA.16816.F32.BF16 R56, R8, R20, R196 ;  /* 0x000000140838723c */ /* 0x000fe200000418c4 */
[----:B------:R-:W-:Y:S02]  /*3ba0*/  FSEL R123, R54, -INF , !P4 ;  /* 0xff800000367b7808 */ /* 0x000fe40006000000 */
[----:B------:R-:W-:Y:S02]  /*3bb0*/  FSEL R116, R52, -INF , !P4 ;  /* 0xff80000034747808 */ /* 0x000fe40006000000 */
[----:B------:R-:W-:-:S03]  /*3bc0*/  FSEL R124, R55, -INF , !P3 ;  /* 0xff800000377c7808 */ /* 0x000fc60005800000 */
[C---:B------:R-:W-:Y:S01]  /*3bd0*/  HMMA.16816.F32.BF16 R68, R12.reuse, R22, R84 ;  /* 0x000000160c44723c */ /* 0x040fe20000041854 */
[----:B------:R-:W1:Y:S01]  /*3be0*/  LDSM.16.M88.4 R20, [R221+0x2800] ;  /* 0x00280000dd14783b */ /* 0x000e620000000200 */
[----:B------:R-:W-:Y:S02]  /*3bf0*/  FSEL R144, R62, -INF , !P4 ;  /* 0xff8000003e907808 */ /* 0x000fe40006000000 */
[----:B------:R-:W-:Y:S02]  /*3c00*/  FSEL R60, R60, -INF , !P4 ;  /* 0xff8000003c3c7808 */ /* 0x000fe40006000000 */
[----:B------:R-:W-:Y:S02]  /*3c10*/  FSEL R62, R53, -INF , !P3 ;  /* 0xff800000353e7808 */ /* 0x000fe40005800000 */
[----:B------:R-:W-:Y:S01]  /*3c20*/  HMMA.16816.F32.BF16 R80, R12, R16, R104 ;  /* 0x000000100c50723c */ /* 0x000fe20000041868 */
[----:B------:R-:W-:Y:S02]  /*3c30*/  FSEL R127, R63, -INF , !P3 ;  /* 0xff8000003f7f7808 */ /* 0x000fe40005800000 */
[----:B------:R-:W-:-:S02]  /*3c40*/  FSEL R61, R61, -INF , !P3 ;  /* 0xff8000003d3d7808 */ /* 0x000fc40005800000 */
[----:B------:R-:W-:Y:S02]  /*3c50*/  FSEL R152, R94, -INF , !P2 ;  /* 0xff8000005e987808 */ /* 0x000fe40005000000 */
[----:B------:R-:W-:Y:S01]  /*3c60*/  FSEL R107, R48, -INF , !P1 ;  /* 0xff800000306b7808 */ /* 0x000fe20004800000 */
[-C--:B------:R-:W-:Y:S01]  /*3c70*/  HMMA.16816.F32.BF16 R88, R12, R28.reuse, R88 ;  /* 0x0000001c0c58723c */ /* 0x080fe20000041858 */
        /* <DEDUP_REMOVED lines=8> */
[----:B------:R-:W-:Y:S01]  /*3d00*/  ISETP.GE.AND P6, PT, R3, UR14, PT ;  /* 0x0000000e03007c0c */ /* 0x000fe2000bfc6270 */
[----:B------:R-:W-:Y:S01]  /*3d10*/  HMMA.16816.F32.BF16 R24, R12, R18, R140 ;  /* 0x000000120c18723c */ /* 0x000fe2000004188c */
[----:B------:R-:W-:Y:S02]  /*3d20*/  IADD3 R3, R0, 0x30, RZ ;  /* 0x0000003000037810 */ /* 0x000fe40007ffe0ff */
[----:B------:R-:W-:Y:S02]  /*3d30*/  FSEL R160, R58, -INF , !P2 ;  /* 0xff8000003aa07808 */ /* 0x000fe40005000000 */
[----:B------:R-:W-:-:S02]  /*3d40*/  ISETP.GE.AND P5, PT, R3, UR14, PT ;  /* 0x0000000e03007c0c */ /* 0x000fc4000bfa6270 */
[----:B------:R-:W-:Y:S01]  /*3d50*/  IADD3 R3, R0, 0x31, RZ ;  /* 0x0000003100037810 */ /* 0x000fe20007ffe0ff */
[C---:B------:R-:W-:Y:S01]  /*3d60*/  HMMA.16816.F32.BF16 R84, R8.reuse, R30, R176 ;  /* 0x0000001e0854723c */ /* 0x040fe200000418b0 */
[----:B------:R-:W-:Y:S02]  /*3d70*/  FSEL R154, R56, -INF , !P2 ;  /* 0xff800000389a7808 */ /* 0x000fe40005000000 */
[----:B------:R-:W-:Y:S02]  /*3d80*/  ISETP.GE.AND P4, PT, R3, UR14, PT ;  /* 0x0000000e03007c0c */ /* 0x000fe4000bf86270 */
[----:B------:R-:W-:Y:S02]  /*3d90*/  IADD3 R3, R0, 0x38, RZ ;  /* 0x0000003800037810 */ /* 0x000fe40007ffe0ff */
[----:B------:R-:W-:Y:S01]  /*3da0*/  FSEL R143, R92, -INF , !P2 ;  /* 0xff8000005c8f7808 */ /* 0x000fe20005000000 */
[----:B------:R-:W-:Y:S01]  /*3db0*/  HMMA.16816.F32.BF16 R28, R8, R16, R188 ;  /* 0x00000010081c723c */ /* 0x000fe200000418bc */
[----:B------:R-:W-:-:S02]  /*3dc0*/  ISETP.GE.AND P3, PT, R3, UR14, PT ;  /* 0x0000000e03007c0c */ /* 0x000fc4000bf66270 */
[C---:B------:R-:W-:Y:S02]  /*3dd0*/  IADD3 R3, R0.reuse, 0x39, RZ ;  /* 0x0000003900037810 */ /* 0x040fe40007ffe0ff */
[----:B------:R-:W-:Y:S02]  /*3de0*/  FSEL R155, R59, -INF , !P1 ;  /* 0xff8000003b9b7808 */ /* 0x000fe40004800000 */
[----:B------:R-:W-:Y:S01]  /*3df0*/  ISETP.GE.AND P2, PT, R3, UR14, PT ;  /* 0x0000000e03007c0c */ /* 0x000fe2000bf46270 */
[----:B------:R-:W-:Y:S01]  /*3e00*/  HMMA.16816.F32.BF16 R64, R8, R18, R180 ;  /* 0x000000120840723c */ /* 0x000fe200000418b4 */
[----:B------:R-:W-:Y:S01]  /*3e10*/  IADD3 R3, R0, 0x40, RZ ;  /* 0x0000004000037810 */ /* 0x000fe20007ffe0ff */
[----:B------:R-:W2:Y:S01]  /*3e20*/  LDSM.16.M88.4 R16, [R221+0x3000] ;  /* 0x00300000dd10783b */ /* 0x000ea20000000200 */
[----:B------:R-:W-:Y:S02]  /*3e30*/  FSEL R151, R57, -INF , !P1 ;  /* 0xff80000039977808 */ /* 0x000fe40004800000 */
[----:B------:R-:W-:-:S02]  /*3e40*/  FSEL R149, R95, -INF , !P1 ;  /* 0xff8000005f957808 */ /* 0x000fc40004800000 */
[----:B------:R-:W-:Y:S01]  /*3e50*/  FSEL R140, R93, -INF , !P1 ;  /* 0xff8000005d8c7808 */ /* 0x000fe20004800000 */
[-C--:B-1----:R-:W-:Y:S01]  /*3e60*/  HMMA.16816.F32.BF16 R44, R12, R20.reuse, R108 ;  /* 0x000000140c2c723c */ /* 0x082fe2000004186c */
[----:B------:R-:W-:Y:S02]  /*3e70*/  ISETP.GE.AND P1, PT, R3, UR14, PT ;  /* 0x0000000e03007c0c */ /* 0x000fe4000bf26270 */
[----:B------:R-:W-:Y:S02]  /*3e80*/  IADD3 R3, R0, 0x41, RZ ;  /* 0x0000004100037810 */ /* 0x000fe40007ffe0ff */
[----:B------:R-:W-:Y:S02]  /*3e90*/  FSEL R153, R98, -INF , !P0 ;  /* 0xff80000062997808 */ /* 0x000fe40004000000 */
[----:B------:R-:W-:Y:S01]  /*3ea0*/  FSEL R142, R96, -INF , !P0 ;  /* 0xff800000608e7808 */ /* 0x000fe20004000000 */
[----:B------:R-:W-:Y:S01]  /*3eb0*/  HMMA.16816.F32.BF16 R32, R8, R20, R200 ;  /* 0x000000140820723c */ /* 0x000fe200000418c8 */
[----:B------:R-:W-:-:S02]  /*3ec0*/  FSEL R111, R70, -INF , !P0 ;  /* 0xff800000466f7808 */ /* 0x000fc40004000000 */
[----:B------:R-:W-:Y:S02]  /*3ed0*/  FSEL R109, R68, -INF , !P0 ;  /* 0xff800000446d7808 */ /* 0x000fe40004000000 */
[----:B------:R-:W-:Y:S02]  /*3ee0*/  ISETP.GE.AND P0, PT, R3, UR14, PT ;  /* 0x0000000e03007c0c */ /* 0x000fe4000bf06270 */
[----:B------:R-:W-:Y:S01]  /*3ef0*/  IADD3 R3, R0, 0x48, RZ ;  /* 0x0000004800037810 */ /* 0x000fe20007ffe0ff */
[----:B------:R-:W-:Y:S01]  /*3f00*/  HMMA.16816.F32.BF16 R48, R8, R22, R184 ;  /* 0x000000160830723c */ /* 0x000fe200000418b8 */
[----:B------:R-:W-:Y:S02]  /*3f10*/  FSEL R150, R99, -INF , !P6 ;  /* 0xff80000063967808 */ /* 0x000fe40007000000 */
[----:B------:R-:W-:Y:S02]  /*3f20*/  FSEL R141, R97, -INF , !P6 ;  /* 0xff800000618d7808 */ /* 0x000fe40007000000 */
[----:B------:R-:W-:-:S02]  /*3f30*/  FSEL R110, R71, -INF , !P6 ;  /* 0xff800000476e7808 */ /* 0x000fc40007000000 */
[----:B------:R-:W-:Y:S01]  /*3f40*/  FSEL R108, R69, -INF , !P6 ;  /* 0xff800000456c7808 */ /* 0x000fe20007000000 */
[----:B------:R-:W-:Y:S01]  /*3f50*/  HMMA.16816.F32.BF16 R36, R12, R22, R136 ;  /* 0x000000160c24723c */ /* 0x000fe20000041888 */
[----:B------:R-:W-:Y:S01]  /*3f60*/  ISETP.GE.AND P6, PT, R3, UR14, PT ;  /* 0x0000000e03007c0c */ /* 0x000fe2000bfc6270 */
[----:B------:R-:W1:Y:S01]  /*3f70*/  LDSM.16.M88.4 R20, [R221+0x3800] ;  /* 0x00380000dd14783b */ /* 0x000e620000000200 */
[----:B------:R-:W-:Y:S01]  /*3f80*/  IADD3 R3, R0, 0x49, RZ ;  /* 0x0000004900037810 */ /* 0x000fe20007ffe0ff */
[----:B------:R-:W-:-:S04]  /*3f90*/  DEPBAR.LE SB0, 0x0 ;  /* 0x000080000000791a */ /* 0x000fc80000000000 */
[----:B------:R-:W-:Y:S02]  /*3fa0*/  FSEL R171, R90, -INF , !P5 ;  /* 0xff8000005aab7808 */ /* 0x000fe40006800000 */
[----:B------:R-:W-:Y:S01]  /*3fb0*/  FSEL R178, R78, -INF , !P5 ;  /* 0xff8000004eb27808 */ /* 0x000fe20006800000 */
[-C--:B--2---:R-:W-:Y:S01]  /*3fc0*/  HMMA.16816.F32.BF16 R56, R12, R16.reuse, R172 ;  /* 0x000000100c38723c */ /* 0x084fe200000418ac */
[----:B------:R-:W-:Y:S02]  /*3fd0*/  FSEL R177, R76, -INF , !P5 ;  /* 0xff8000004cb17808 */ /* 0x000fe40006800000 */
[----:B------:R-:W-:Y:S02]  /*3fe0*/  FSEL R169, R88, -INF , !P5 ;  /* 0xff80000058a97808 */ /* 0x000fe40006800000 */
[----:B------:R-:W-:Y:S02]  /*3ff0*/  ISETP.GE.AND P5, PT, R3, UR14, PT ;  /* 0x0000000e03007c0c */ /* 0x000fe4000bfa6270 */
[----:B------:R-:W-:Y:S01]  /*4000*/  IADD3 R3, R0, 0x50, RZ ;  /* 0x0000005000037810 */ /* 0x000fe20007ffe0ff */
[----:B------:R-:W-:Y:S01]  /*4010*/  HMMA.16816.F32.BF16 R40, R8, R16, R212 ;  /* 0x000000100828723c */ /* 0x000fe200000418d4 */
[----:B------:R-:W-:-:S02]  /*4020*/  FSEL R176, R79, -INF , !P4 ;  /* 0xff8000004fb07808 */ /* 0x000fc40006000000 */
[----:B------:R-:W-:Y:S02]  /*4030*/  FSEL R168, R77, -INF , !P4 ;  /* 0xff8000004da87808 */ /* 0x000fe40006000000 */
[----:B------:R-:W-:Y:S02]  /*4040*/  FSEL R166, R91, -INF , !P4 ;  /* 0xff8000005ba67808 */ /* 0x000fe40006000000 */
[----:B------:R-:W-:Y:S01]  /*4050*/  FSEL R163, R89, -INF , !P4 ;  /* 0xff80000059a37808 */ /* 0x000fe20006000000 */
[----:B------:R-:W-:Y:S01]  /*4060*/  HMMA.16816.F32.BF16 R52, R8, R18, R204 ;  /* 0x000000120834723c */ /* 0x000fe200000418cc */
[----:B------:R-:W-:Y:S02]  /*4070*/  ISETP.GE.AND P4, PT, R3, UR14, PT ;  /* 0x0000000e03007c0c */ /* 0x000fe4000bf86270 */
[----:B------:R-:W-:Y:S02]  /*4080*/  IADD3 R3, R0, 0x51, RZ ;  /* 0x0000005100037810 */ /* 0x000fe40007ffe0ff */
[----:B------:R-:W-:-:S02]  /*4090*/  FSEL R170, R86, -INF , !P3 ;  /* 0xff80000056aa7808 */ /* 0x000fc40005800000 */
[----:B------:R-:W-:Y:S02]  /*40a0*/  FSEL R165, R84, -INF , !P3 ;  /* 0xff80000054a57808 */ /* 0x000fe40005800000 */
[----:B------:R-:W-:Y:S02]  /*40b0*/  FSEL R162, R74, -INF , !P3 ;  /* 0xff8000004aa27808 */ /* 0x000fe40005800000 */
[----:B------:R-:W-:Y:S02]  /*40c0*/  FSEL R139, R72, -INF , !P3 ;  /* 0xff800000488b7808 */ /* 0x000fe40005800000 */
        /* <DEDUP_REMOVED lines=16> */
[----:B------:R-:W-:Y:S01]  /*41d0*/  FSEL R182, R83, -INF , !P0 ;  /* 0xff80000053b67808 */ /* 0x000fe20004000000 */
[----:B------:R-:W-:Y:S01]  /*41e0*/  HMMA.16816.F32.BF16 R28, R12, R18, R132 ;  /* 0x000000120c1c723c */ /* 0x000fe20000041884 */
[----:B------:R-:W-:Y:S02]  /*41f0*/  FSEL R175, R81, -INF , !P0 ;  /* 0xff80000051af7808 */ /* 0x000fe40004000000 */
[----:B------:R-:W-:Y:S02]  /*4200*/  ISETP.GE.AND P0, PT, R3, UR14, PT ;  /* 0x0000000e03007c0c */ /* 0x000fe4000bf06270 */
[----:B------:R-:W-:Y:S02]  /*4210*/  IADD3 R3, R0, 0x61, RZ ;  /* 0x0000006100037810 */ /* 0x000fe40007ffe0ff */
[----:B------:R-:W-:Y:S01]  /*4220*/  FSEL R184, R66, -INF , !P6 ;  /* 0xff80000042b87808 */ /* 0x000fe20007000000 */
[----:B-1----:R-:W-:Y:S01]  /*4230*/  HMMA.16816.F32.BF16 R16, R8, R20, R228 ;  /* 0x000000140810723c */ /* 0x002fe200000418e4 */
[----:B------:R-:W-:-:S02]  /*4240*/  FSEL R180, R64, -INF , !P6 ;  /* 0xff80000040b47808 */ /* 0x000fc40007000000 */
[----:B------:R-:W-:Y:S02]  /*4250*/  FSEL R174, R26, -INF , !P6 ;  /* 0xff8000001aae7808 */ /* 0x000fe40007000000 */
[----:B------:R-:W-:Y:S02]  /*4260*/  FSEL R172, R24, -INF , !P6 ;  /* 0xff80000018ac7808 */ /* 0x000fe40007000000 */
[----:B------:R-:W-:Y:S01]  /*4270*/  ISETP.GE.AND P6, PT, R3, UR14, PT ;  /* 0x0000000e03007c0c */ /* 0x000fe2000bfc6270 */
[----:B------:R-:W-:Y:S01]  /*4280*/  HMMA.16816.F32.BF16 R8, R8, R22, R208 ;  /* 0x000000160808723c */ /* 0x000fe200000418d0 */
[----:B------:R-:W-:Y:S02]  /*4290*/  IADD3 R3, R0, 0x68, RZ ;  /* 0x0000006800037810 */ /* 0x000fe40007ffe0ff */
[----:B------:R-:W-:Y:S02]  /*42a0*/  FSEL R179, R67, -INF , !P5 ;  /* 0xff80000043b37808 */ /* 0x000fe40006800000 */
        /* <DEDUP_REMOVED lines=8> */
[----:B------:R-:W-:Y:S01]  /*4330*/  FSEL R194, R32, -INF , !P4 ;  /* 0xff80000020c27808 */ /* 0x000fe20006000000 */
[----:B------:R-:W-:Y:S01]  /*4340*/  HMMA.16816.F32.BF16 R12, R12, R22, R128 ;  /* 0x000000160c0c723c */ /* 0x000fe20000041880 */
[----:B------:R-:W-:Y:S02]  /*4350*/  FSEL R212, R44, -INF , !P4 ;  /* 0xff8000002cd47808 */ /* 0x000fe40006000000 */
[----:B------:R-:W-:Y:S02]  /*4360*/  ISETP.GE.AND P4, PT, R3, UR14, PT ;  /* 0x0000000e03007c0c */ /* 0x000fe4000bf86270 */
[----:B------:R-:W-:Y:S02]  /*4370*/  IADD3 R3, R0, 0x70, RZ ;  /* 0x0000007000037810 */ /* 0x000fe40007ffe0ff */
[----:B------:R-:W-:Y:S02]  /*4380*/  FSEL R195, R35, -INF , !P3 ;  /* 0xff80000023c37808 */ /* 0x000fe40005800000 */
[----:B------:R-:W-:-:S02]  /*4390*/  FSEL R193, R33, -INF , !P3 ;  /* 0xff80000021c17808 */ /* 0x000fc40005800000 */
[----:B------:R-:W-:Y:S02]  /*43a0*/  FSEL R247, R47, -INF , !P3 ;  /* 0xff8000002ff77808 */ /* 0x000fe40005800000 */
        /* <DEDUP_REMOVED lines=8> */
[C---:B------:R-:W-:Y:S02]  /*4430*/  IADD3 R3, R0.reuse, 0x78, RZ ;  /* 0x0000007800037810 */ /* 0x040fe40007ffe0ff */
[----:B------:R-:W-:Y:S02]  /*4440*/  IADD3 R0, R0, 0x79, RZ ;  /* 0x0000007900007810 */ /* 0x000fe40007ffe0ff */
[----:B------:R-:W-:-:S02]  /*4450*/  FSEL R242, R58, -INF , !P0 ;  /* 0xff8000003af27808 */ /* 0x000fc40004000000 */
[----:B------:R-:W-:Y:S02]  /*4460*/  FSEL R245, R42, -INF , !P0 ;  /* 0xff8000002af57808 */ /* 0x000fe40004000000 */
[----:B------:R-:W-:Y:S02]  /*4470*/  FSEL R243, R40, -INF , !P0 ;  /* 0xff80000028f37808 */ /* 0x000fe40004000000 */
[----:B------:R-:W-:Y:S02]  /*4480*/  FSEL R191, R56, -INF , !P0 ;  /* 0xff80000038bf7808 */ /* 0x000fe40004000000 */
[----:B------:R-:W-:Y:S01]  /*4490*/  ISETP.GE.AND P0, PT, R0, UR14, PT ;  /* 0x0000000e00007c0c */ /* 0x000fe2000bf06270 */
[----:B------:R-:W-:Y:S01]  /*44a0*/  IMAD.IADD R0, R218, 0x1, R217 ;  /* 0x00000001da007824 */ /* 0x000fe200078e02d9 */
[----:B------:R-:W-:Y:S02]  /*44b0*/  FSEL R190, R51, -INF , !P1 ;  /* 0xff80000033be7808 */ /* 0x000fe40004800000 */
[----:B------:R-:W-:-:S02]  /*44c0*/  FSEL R211, R11, -INF , !P0 ;  /* 0xff8000000bd37808 */ /* 0x000fc40004000000 */
[----:B------:R-:W-:Y:S02]  /*44d0*/  FSEL R203, R9, -INF , !P0 ;  /* 0xff80000009cb7808 */ /* 0x000fe40004000000 */
[----:B------:R-:W-:Y:S02]  /*44e0*/  FSEL R200, R15, -INF , !P0 ;  /* 0xff8000000fc87808 */ /* 0x000fe40004000000 */
[----:B------:R-:W-:Y:S02]  /*44f0*/  FSEL R128, R13, -INF , !P0 ;  /* 0xff8000000d807808 */ /* 0x000fe40004000000 */
[----:B------:R-:W-:Y:S02]  /*4500*/  PLOP3.LUT P0, PT, PT, PT, UP0, 0x80, 0x0 ;  /* 0x000000000000781c */ /* 0x000fe40003f0f008 */
[----:B------:R-:W-:Y:S02]  /*4510*/  FSEL R159, R49, -INF , !P1 ;  /* 0xff800000319f7808 */ /* 0x000fe40004800000 */
[----:B------:R-:W-:-:S02]  /*4520*/  FSEL R244, R39, -INF , !P1 ;  /* 0xff80000027f47808 */ /* 0x000fc40004800000 */
[----:B------:R-:W-:Y:S02]  /*4530*/  FSEL R196, R37, -INF , !P1 ;  /* 0xff80000025c47808 */ /* 0x000fe40004800000 */
[----:B------:R-:W-:Y:S02]  /*4540*/  ISETP.GE.AND P1, PT, R3, UR14, PT ;  /* 0x0000000e03007c0c */ /* 0x000fe4000bf26270 */
        /* <DEDUP_REMOVED lines=24> */
[C---:B------:R-:W-:Y:S02]  /*46d0*/  IADD3 R231, R227.reuse, 0x2000, RZ ;  /* 0x00002000e3e77810 */ /* 0x040fe40007ffe0ff */
[C---:B------:R-:W-:Y:S02]  /*46e0*/  IADD3 R230, R227.reuse, 0x2800, RZ ;  /* 0x00002800e3e67810 */ /* 0x040fe40007ffe0ff */
[C---:B------:R-:W-:Y:S02]  /*46f0*/  IADD3 R229, R227.reuse, 0x3000, RZ ;  /* 0x00003000e3e57810 */ /* 0x040fe40007ffe0ff */
[----:B------:R-:W-:Y:S01]  /*4700*/  IADD3 R228, R227, 0x3800, RZ ;  /* 0x00003800e3e47810 */ /* 0x000fe20007ffe0ff */
[----:B------:R-:W-:Y:S06]  /*4710*/  BAR.SYNC.DEFER_BLOCKING 0x0 ;  /* 0x0000000000007b1d */ /* 0x000fec0000010000 */
[----:B------:R-:W-:Y:S05]  /*4720*/  @!P0 BRA `(.L_x_155) ;  /* 0x000006b000008947 */ /* 0x000fea0003800000 */
[----:B------:R-:W2:Y:S04]  /*4730*/  LDL.64 R6, [R1+0x28] ;  /* 0x0000280001067983 */ /* 0x000ea80000100a00 */
[----:B------:R-:W3:Y:S01]  /*4740*/  LDL.64 R250, [R1] ;  /* 0x0000000001fa7983 */ /* 0x000ee20000100a00 */
[----:B------:R-:W-:Y:S01]  /*4750*/  ULEA.HI.SX32 UR7, UR8, 0xfffffffe, 0x19 ;  /* 0xfffffffe08077891 */ /* 0x000fe2000f8fca3f */
[----:B------:R-:W-:Y:S01]  /*4760*/  IMAD.U32 R5, RZ, RZ, UR4 ;  /* 0x00000004ff057e24 */ /* 0x000fe2000f8e00ff */
[----:B------:R-:W-:Y:S01]  /*4770*/  BSSY B0, `(.L_x_156) ;  /* 0x0000065000007945 */ /* 0x000fe20003800000 */
[----:B------:R-:W-:Y:S01]  /*4780*/  IMAD.U32 R13, RZ, RZ, UR4 ;  /* 0x00000004ff0d7e24 */ /* 0x000fe2000f8e00ff */
[----:B------:R-:W-:Y:S01]  /*4790*/  USHF.R.S32.HI UR6, URZ, 0x1f, UR7 ;  /* 0x0000001f3f067899 */ /* 0x000fe20008011407 */
[----:B------:R-:W-:Y:S01]  /*47a0*/  IMAD.U32 R14, RZ, RZ, UR4 ;  /* 0x00000004ff0e7e24 */ /* 0x000fe2000f8e00ff */
[----:B------:R-:W-:Y:S01]  /*47b0*/  UIMAD UR5, UR5, UR7, URZ ;  /* 0x00000007050572a4 */ /* 0x000fe2000f8e023f */
[----:B------:R-:W-:-:S02]  /*47c0*/  IMAD.U32 R8, RZ, RZ, UR7 ;  /* 0x00000007ff087e24 */ /* 0x000fc4000f8e00ff */
[----:B------:R-:W-:Y:S01]  /*47d0*/  IMAD.U32 R17, RZ, RZ, UR4 ;  /* 0x00000004ff117e24 */ /* 0x000fe2000f8e00ff */
[----:B------:R-:W-:Y:S01]  /*47e0*/  UIMAD UR5, UR6, UR11, UR5 ;  /* 0x0000000b060572a4 */ /* 0x000fe2000f8e0205 */
[----:B--2---:R-:W-:Y:S01]  /*47f0*/  ISETP.GE.AND P1, PT, R6, c[0x0][0x220], PT ;  /* 0x0000880006007a0c */ /* 0x004fe20003f26270 */
[----:B------:R-:W-:Y:S02]  /*4800*/  IMAD.U32 R6, RZ, RZ, UR4 ;  /* 0x00000004ff067e24 */ /* 0x000fe4000f8e00ff */
[----:B---3--:R-:W-:-:S05]  /*4810*/  IMAD.WIDE.U32 R8, R8, UR11, R250 ;  /* 0x0000000b08087c25 */ /* 0x008fca000f8e00fa */
[----:B------:R-:W-:-:S05]  /*4820*/  IADD3 R7, R9, UR5, RZ ;  /* 0x0000000509077c10 */ /* 0x000fca000fffe0ff */
[----:B------:R-:W-:Y:S01]  /*4830*/  @!P1 MOV R11, c[0x0][0x19c] ;  /* 0x00006700000b9a02 */ /* 0x000fe20000000f00 */
[----:B------:R-:W-:Y:S01]  /*4840*/  @!P1 IMAD.MOV.U32 R12, RZ, RZ, c[0x0][0x19c] ;  /* 0x00006700ff0c9624 */ /* 0x000fe200078e00ff */
[-C--:B------:R-:W-:Y:S01]  /*4850*/  @!P1 LEA R5, P3, R5, R8.reuse, 0x5 ;  /* 0x0000000805059211 */ /* 0x080fe200078628ff */
[----:B------:R-:W-:Y:S01]  /*4860*/  @!P1 IMAD.MOV.U32 R16, RZ, RZ, c[0x0][0x19c] ;  /* 0x00006700ff109624 */ /* 0x000fe200078e00ff */
[----:B------:R-:W-:Y:S01]  /*4870*/  @!P1 IADD3 R3, P4, R8, UR20, RZ ;  /* 0x0000001408039c10 */ /* 0x000fe2000ff9e0ff */
[----:B------:R1:W-:Y:S01]  /*4880*/  @P1 STS.128 [R235+0x4000], RZ ;  /* 0x004000ffeb001388 */ /* 0x0003e20000000c00 */
[----:B------:R-:W-:Y:S01]  /*4890*/  @!P1 LEA R6, P2, R6, R8, 0x6 ;  /* 0x0000000806069211 */ /* 0x000fe200078430ff */
[----:B------:R-:W-:Y:S01]  /*48a0*/  @!P1 IMAD R16, R16, 0x60, RZ ;  /* 0x0000006010109824 */ /* 0x000fe200078e02ff */
[----:B------:R-:W-:Y:S01]  /*48b0*/  @!P1 LEA.HI.X R11, R13, R7, R11, 0x5, P3 ;  /* 0x000000070d0b9211 */ /* 0x000fe200018f2c0b */
[----:B------:R-:W-:Y:S01]  /*48c0*/  @!P1 IMAD.MOV.U32 R13, RZ, RZ, R7 ;  /* 0x000000ffff0d9224 */ /* 0x000fe200078e0007 */
[----:B------:R-:W-:-:S02]  /*48d0*/  @!P1 IADD3.X R10, R7, UR9, RZ, P4, !PT ;  /* 0x00000009070a9c10 */ /* 0x000fc4000a7fe4ff */
[----:B------:R-:W-:Y:S02]  /*48e0*/  @!P1 LEA.HI.X R12, R14, R7, R12, 0x6, P2 ;  /* 0x000000070e0c9211 */ /* 0x000fe400010f340c */
[C---:B------:R-:W-:Y:S02]  /*48f0*/  @!P1 LEA R24, P3, R6.reuse, c[0x0][0x168], 0x1 ;  /* 0x00005a0006189a11 */ /* 0x040fe400078608ff */
[C---:B------:R-:W-:Y:S02]  /*4900*/  @!P1 LEA R28, P4, R3.reuse, c[0x0][0x168], 0x1 ;  /* 0x00005a00031c9a11 */ /* 0x040fe400078808ff */
[----:B------:R-:W-:Y:S01]  /*4910*/  @!P1 LEA.HI.X R25, R6, c[0x0][0x16c], R12, 0x1, P3 ;  /* 0x00005b0006199a11 */ /* 0x000fe200018f0c0c */
[----:B------:R-:W-:Y:S01]  /*4920*/  @!P1 IMAD.MOV.U32 R6, RZ, RZ, R8 ;  /* 0x000000ffff069224 */ /* 0x000fe200078e0008 */
[----:B------:R-:W-:Y:S01]  /*4930*/  @!P1 LEA.HI.X R29, R3, c[0x0][0x16c], R10, 0x1, P4 ;  /* 0x00005b00031d9a11 */ /* 0x000fe200020f0c0a */
[----:B------:R-:W-:Y:S01]  /*4940*/  IMAD.U32 R3, RZ, RZ, UR4 ;  /* 0x00000004ff037e24 */ /* 0x000fe2000f8e00ff */
[----:B------:R-:W-:Y:S01]  /*4950*/  @!P1 MOV R12, R8 ;  /* 0x00000008000c9202 */ /* 0x000fe20000000f00 */
[----:B------:R-:W-:Y:S01]  /*4960*/  @!P1 IMAD.WIDE.U32 R14, R14, 0x30, R6 ;  /* 0x000000300e0e9825 */ /* 0x000fe200078e0006 */
[----:B------:R-:W-:-:S03]  /*4970*/  @!P1 LEA R26, P2, R5, c[0x0][0x168], 0x1 ;  /* 0x00005a00051a9a11 */ /* 0x000fc600078408ff */
[----:B------:R-:W-:Y:S01]  /*4980*/  @!P1 IMAD.WIDE.U32 R12, R3, 0x50, R12 ;  /* 0x00000050030c9825 */ /* 0x000fe200078e000c */
[----:B------:R-:W-:Y:S02]  /*4990*/  @!P1 LEA.HI.X R27, R5, c[0x0][0x16c], R11, 0x1, P2 ;  /* 0x00005b00051b9a11 */ /* 0x000fe400010f0c0b */
[----:B------:R-:W-:Y:S01]  /*49a0*/  @!P1 MOV R5, c[0x0][0x19c] ;  /* 0x0000670000059a02 */ /* 0x000fe20000000f00 */
[----:B------:R-:W-:Y:S01]  /*49b0*/  @!P1 IMAD.MOV.U32 R3, RZ, RZ, c[0x0][0x19c] ;  /* 0x00006700ff039624 */ /* 0x000fe200078e00ff */
[----:B------:R-:W-:Y:S01]  /*49c0*/  @!P1 LEA R22, P2, R8, c[0x0][0x168], 0x1 ;  /* 0x00005a0008169a11 */ /* 0x000fe200078408ff */
[----:B------:R-:W-:Y:S01]  /*49d0*/  @!P1 IMAD.MOV.U32 R10, RZ, RZ, R8 ;  /* 0x000000ffff0a9224 */ /* 0x000fe200078e0008 */
[----:B------:R-:W-:Y:S01]  /*49e0*/  @!P1 LEA R20, P4, R14, c[0x0][0x168], 0x1 ;  /* 0x00005a000e149a11 */ /* 0x000fe200078808ff */
[----:B------:R-:W-:Y:S01]  /*49f0*/  @!P1 IMAD R3, R3, 0x30, RZ ;  /* 0x0000003003039824 */ /* 0x000fe200078e02ff */
[--C-:B------:R-:W-:Y:S01]  /*4a00*/  @!P1 LEA.HI.X R23, R8, c[0x0][0x16c], R7.reuse, 0x1, P2 ;  /* 0x00005b0008179a11 */ /* 0x100fe200010f0c07 */
[----:B------:R-:W-:Y:S01]  /*4a10*/  @!P1 IMAD.MOV.U32 R11, RZ, RZ, R7 ;  /* 0x000000ffff0b9224 */ /* 0x000fe200078e0007 */
[----:B------:R-:W-:Y:S01]  /*4a20*/  @!P1 LEA R18, P3, R12, c[0x0][0x168], 0x1 ;  /* 0x00005a000c129a11 */ /* 0x000fe200078608ff */
[----:B------:R-:W-:Y:S01]  /*4a30*/  @!P1 IMAD R5, R5, 0x50, RZ ;  /* 0x0000005005059824 */ /* 0x000fe200078e02ff */
[----:B------:R-:W-:Y:S01]  /*4a40*/  @!P1 IADD3 R3, R3, R15, RZ ;  /* 0x0000000f03039210 */ /* 0x000fe20007ffe0ff */
[----:B------:R-:W-:Y:S01]  /*4a50*/  @!P1 IMAD.WIDE.U32 R10, R17, 0x60, R10 ;  /* 0x00000060110a9825 */ /* 0x000fe200078e000a */
[----:B------:R-:W-:Y:S01]  /*4a60*/  @!PT LDS RZ, [RZ] ;  /* 0x00000000fffff984 */ /* 0x000fe20000000800 */
[----:B------:R-:W-:Y:S01]  /*4a70*/  @!PT LDS RZ, [RZ] ;  /* 0x00000000fffff984 */ /* 0x000fe20000000800 */
[----:B------:R-:W-:Y:S01]  /*4a80*/  @!PT LDS RZ, [RZ] ;  /* 0x00000000fffff984 */ /* 0x000fe20000000800 */
[----:B------:R1:W-:Y:S02]  /*4a90*/  @!P1 LDGSTS.E.BYPASS.LTC128B.128 [R235+0x4000], [R22.64] ;  /* 0x0400000016eb9fae */ /* 0x0003e4000b901d52 */
[----:B------:R-:W-:Y:S01]  /*4aa0*/  @!P1 LEA.HI.X R21, R14, c[0x0][0x16c], R3, 0x1, P4 ;  /* 0x00005b000e159a11 */ /* 0x000fe200020f0c03 */
[----:B------:R-:W-:Y:S01]  /*4ab0*/  @!P1 IMAD.IADD R5, R5, 0x1, R13 ;  /* 0x0000000105059824 */ /* 0x000fe200078e020d */
[----:B------:R1:W-:Y:S01]  /*4ac0*/  @P1 STS.128 [R235+0x4800], RZ ;  /* 0x004800ffeb001388 */ /* 0x0003e20000000c00 */
[----:B------:R-:W-:Y:S01]  /*4ad0*/  @!P1 IMAD.IADD R11, R16, 0x1, R11 ;  /* 0x00000001100b9824 */ /* 0x000fe200078e020b */
[----:B------:R-:W-:-:S02]  /*4ae0*/  @!P1 LEA R16, P2, R10, c[0x0][0x168], 0x1 ;  /* 0x00005a000a109a11 */ /* 0x000fc400078408ff */
[----:B------:R-:W-:Y:S01]  /*4af0*/  @!PT LDS RZ, [RZ] ;  /* 0x00000000fffff984 */ /* 0x000fe20000000800 */
[----:B------:R-:W-:Y:S01]  /*4b00*/  @!PT LDS RZ, [RZ] ;  /* 0x00000000fffff984 */ /* 0x000fe20000000800 */
[----:B------:R-:W-:Y:S01]  /*4b10*/  @!PT LDS RZ, [RZ] ;  /* 0x00000000fffff984 */ /* 0x000fe20000000800 */
[----:B------:R1:W-:Y:S01]  /*4b20*/  @!P1 LDGSTS.E.BYPASS.LTC128B.128 [R235+0x4800], [R28.64] ;  /* 0x048000001ceb9fae */ /* 0x0003e2000b901d52 */
[----:B------:R-:W-:Y:S02]  /*4b30*/  @!P1 LEA.HI.X R19, R12, c[0x0][0x16c], R5, 0x1, P3 ;  /* 0x00005b000c139a11 */ /* 0x000fe400018f0c05 */
[----:B------:R-:W-:Y:S01]  /*4b40*/  @!P1 LEA.HI.X R17, R10, c[0x0][0x16c], R11, 0x1, P2 ;  /* 0x00005b000a119a11 */ /* 0x000fe200010f0c0b */
[----:B------:R1:W-:Y:S04]  /*4b50*/  @P1 STS.128 [R235+0x5000], RZ ;  /* 0x005000ffeb001388 */ /* 0x0003e80000000c00 */
[----:B------:R-:W-:Y:S01]  /*4b60*/  @!PT LDS RZ, [RZ] ;  /* 0x00000000fffff984 */ /* 0x000fe20000000800 */
[----:B------:R-:W-:Y:S01]  /*4b70*/  @!PT LDS RZ, [RZ] ;  /* 0x00000000fffff984 */ /* 0x000fe20000000800 */
[----:B------:R-:W-:Y:S01]  /*4b80*/  @!PT LDS RZ, [RZ] ;  /* 0x00000000fffff984 */ /* 0x000fe20000000800 */
[----:B------:R1:W-:Y:S04]  /*4b90*/  @!P1 LDGSTS.E.BYPASS.LTC128B.128 [R235+0x5000], [R26.64] ;  /* 0x050000001aeb9fae */ /* 0x0003e8000b901d52 */
        /* <DEDUP_REMOVED lines=34> */
.L_x_157:
[----:B------:R-:W-:Y:S05]  /*4dc0*/  BSYNC B0 ;  /* 0x0000000000007941 */ /* 0x000fea0003800000 */
.L_x_156:
[----:B------:R-:W0:Y:S02]  /*4dd0*/  LDGDEPBAR ;  /* 0x00000000000079af */ /* 0x000e240000000000 */
.L_x_155:
[----:B------:R-:W-:Y:S01]  /*4de0*/  FMNMX.FTZ R3, R112, R100, !PT ;  /* 0x0000006470037209 */ /* 0x000fe20007810000 */
[----:B------:R-:W-:Y:S01]  /*4df0*/  STL [R1+0xc8], R235 ;  /* 0x0000c8eb01007387 */ /* 0x000fe20000100800 */
[----:B------:R-:W-:Y:S02]  /*4e00*/  SHF.L.U32 R217, R0, 0x1, RZ ;  /* 0x0000000100d97819 */ /* 0x000fe400000006ff */
[----:B------:R-:W-:Y:S01]  /*4e10*/  FMNMX.FTZ R3, R103, R3, !PT ;  /* 0x0000000367037209 */ /* 0x000fe20007810000 */
[----:B------:R-:W-:Y:S01]  /*4e20*/  STL [R1+0xc4], R234 ;  /* 0x0000c4ea01007387 */ /* 0x000fe20000100800 */
[----:B------:R-:W-:Y:S02]  /*4e30*/  LEA R218, R4, R217, 0x1 ;  /* 0x000000d904da7211 */ /* 0x000fe400078e08ff */
[----:B------:R-:W-:Y:S01]  /*4e40*/  FMNMX.FTZ R3, R104, R3, !PT ;  /* 0x0000000368037209 */ /* 0x000fe20007810000 */
[----:B------:R-:W-:Y:S01]  /*4e50*/  STL [R1+0xc0], R233 ;  /* 0x0000c0e901007387 */ /* 0x000fe20000100800 */
[----:B------:R-:W-:-:S02]  /*4e60*/  LEA R220, R2, R217, 0x1 ;  /* 0x000000d902dc7211 */ /* 0x000fc400078e08ff */
[----:B------:R-:W-:Y:S01]  /*4e70*/  FMNMX.FTZ R3, R102, R3, !PT ;  /* 0x0000000366037209 */ /* 0x000fe20007810000 */
[----:B------:R-:W-:Y:S01]  /*4e80*/  STL [R1+0xbc], R232 ;  /* 0x0000bce801007387 */ /* 0x000fe20000100800 */
[----:B------:R-:W-:Y:S02]  /*4e90*/  LEA R219, R2, R218, 0x1 ;  /* 0x000000da02db7211 */ /* 0x000fe400078e08ff */
        /* <DEDUP_REMOVED lines=40> */
[----:B-1----:R-:W-:Y:S01]  /*5120*/  LDSM.16.MT88.4 R24, [R220+0x8800] ;  /* 0x00880000dc18783b */ /* 0x002fe20000004200 */
        /* <DEDUP_REMOVED lines=63> */
[----:B-1----:R-:W-:Y:S01]  /*5520*/  FMNMX.FTZ R137, R137, R7, !PT ;  /* 0x0000000789897209 */ /* 0x002fe20007810000 */
[----:B--2---:R-:W1:Y:S01]  /*5530*/  SHFL.BFLY PT, R8, R136, 0x2, 0x1f ;  /* 0x0c401f0088087f89 */ /* 0x004e6200000e0000 */
[----:B------:R-:W-:-:S02]  /*5540*/  FMNMX.FTZ R5, R147, R6, !PT ;  /* 0x0000000693057209 */ /* 0x000fc40007810000 */
[----:B------:R-:W-:Y:S01]  /*5550*/  FMNMX.FTZ R3, R192, R3, !PT ;  /* 0x00000003c0037209 */ /* 0x000fe20007810000 */
[C---:B------:R-:W-:Y:S01]  /*5560*/  FMUL.FTZ R6, R137.reuse, c[0x0][0x23c] ;  /* 0x00008f0089067a20 */ /* 0x040fe20000410000 */
[----:B------:R-:W-:Y:S01]  /*5570*/  FMNMX.FTZ R5, R146, R5, !PT ;  /* 0x0000000592057209 */ /* 0x000fe20007810000 */
[----:B------:R-:W-:Y:S01]  /*5580*/  STL [R1+0xcc], R137 ;  /* 0x0000cc8901007387 */ /* 0x000fe20000100800 */
[----:B------:R-:W-:Y:S02]  /*5590*/  FSETP.NEU.FTZ.AND P1, PT, R137, -INF , PT ;  /* 0xff8000008900780b */ /* 0x000fe40003f3d000 */
[----:B------:R-:W-:Y:S02]  /*55a0*/  FMNMX.FTZ R3, R190, R3, !PT ;  /* 0x00000003be037209 */ /* 0x000fe40007810000 */
[----:B------:R-:W-:Y:S02]  /*55b0*/  FMNMX.FTZ R5, R145, R5, !PT ;  /* 0x0000000591057209 */ /* 0x000fe40007810000 */
[----:B------:R-:W-:-:S02]  /*55c0*/  FSEL R6, R6, RZ, P1 ;  /* 0x000000ff06067208 */ /* 0x000fc40000800000 */
[----:B------:R-:W-:Y:S02]  /*55d0*/  FMNMX.FTZ R3, R245, R3, !PT ;  /* 0x00000003f5037209 */ /* 0x000fe40007810000 */
[----:B------:R-:W-:Y:S01]  /*55e0*/  FMNMX.FTZ R5, R144, R5, !PT ;  /* 0x0000000590057209 */ /* 0x000fe20007810000 */
[----:B------:R-:W-:Y:S01]  /*55f0*/  FFMA.FTZ R7, R112, c[0x0][0x23c], -R6 ;  /* 0x00008f0070077a23 */ /* 0x000fe20000010806 */
[----:B------:R-:W-:Y:S02]  /*5600*/  FMNMX.FTZ R3, R241, R3, !PT ;  /* 0x00000003f1037209 */ /* 0x000fe40007810000 */
[----:B------:R-:W-:Y:S01]  /*5610*/  FMNMX.FTZ R5, R127, R5, !PT ;  /* 0x000000057f057209 */ /* 0x000fe20007810000 */
[----:B------:R2:W-:Y:S01]  /*5620*/  MUFU.EX2 R250, R7 ;  /* 0x0000000700fa7308 */ /* 0x0005e20000000800 */
[----:B------:R-:W-:Y:S02]  /*5630*/  FMNMX.FTZ R3, R240, R3, !PT ;  /* 0x00000003f0037209 */ /* 0x000fe40007810000 */
[----:B------:R-:W-:-:S02]  /*5640*/  FMNMX.FTZ R5, R152, R5, !PT ;  /* 0x0000000598057209 */ /* 0x000fc40007810000 */
[----:B------:R-:W-:Y:S02]  /*5650*/  FMNMX.FTZ R3, R239, R3, !PT ;  /* 0x00000003ef037209 */ /* 0x000fe40007810000 */
[----:B------:R-:W-:Y:S02]  /*5660*/  FMNMX.FTZ R5, R149, R5, !PT ;  /* 0x0000000595057209 */ /* 0x000fe40007810000 */
[----:B-1----:R-:W-:Y:S02]  /*5670*/  FMNMX.FTZ R136, R136, R8, !PT ;  /* 0x0000000888887209 */ /* 0x002fe40007810000 */
[----:B------:R-:W-:Y:S02]  /*5680*/  FMNMX.FTZ R3, R215, R3, !PT ;  /* 0x00000003d7037209 */ /* 0x000fe40007810000 */
[----:B------:R-:W-:Y:S02]  /*5690*/  FMNMX.FTZ R5, R111, R5, !PT ;  /* 0x000000056f057209 */ /* 0x000fe40007810000 */
[----:B------:R-:W-:Y:S01]  /*56a0*/  FMNMX.FTZ R3, R214, R3, !PT ;  /* 0x00000003d6037209 */ /* 0x000fe20007810000 */
[----:B--2---:R-:W-:Y:S01]  /*56b0*/  FFMA.FTZ R7, R100, c[0x0][0x23c], -R6 ;  /* 0x00008f0064077a23 */ /* 0x004fe20000010806 */
[----:B------:R-:W-:-:S02]  /*56c0*/  FMNMX.FTZ R5, R110, R5, !PT ;  /* 0x000000056e057209 */ /* 0x000fc40007810000 */
[----:B------:R-:W-:Y:S01]  /*56d0*/  FMNMX.FTZ R134, R213, R3, !PT ;  /* 0x00000003d5867209 */ /* 0x000fe20007810000 */
[----:B------:R1:W-:Y:S01]  /*56e0*/  MUFU.EX2 R249, R7 ;  /* 0x0000000700f97308 */ /* 0x0003e20000000800 */
[----:B------:R-:W-:Y:S01]  /*56f0*/  FFMA.FTZ R3, R104, c[0x0][0x23c], -R6 ;  /* 0x00008f0068037a23 */ /* 0x000fe20000010806 */
[----:B------:R-:W-:Y:S02]  /*5700*/  FMNMX.FTZ R5, R171, R5, !PT ;  /* 0x00000005ab057209 */ /* 0x000fe40007810000 */
[----:B------:R-:W-:-:S04]  /*5710*/  FMNMX.FTZ R134, R211, R134, !PT ;  /* 0x00000086d3867209 */ /* 0x000fc80007810000 */
[----:B------:R2:W3:Y:S01]  /*5720*/  MUFU.EX2 R85, R3 ;  /* 0x0000000300557308 */ /* 0x0004e20000000800 */
[----:B------:R-:W4:Y:S01]  /*5730*/  SHFL.BFLY PT, R8, R134, 0x2, 0x1f ;  /* 0x0c401f0086087f89 */ /* 0x000f2200000e0000 */
[----:B-1----:R-:W-:-:S06]  /*5740*/  FFMA.FTZ R7, R103, c[0x0][0x23c], -R6 ;  /* 0x00008f0067077a23 */ /* 0x002fcc0000010806 */
[----:B------:R1:W-:Y:S01]  /*5750*/  MUFU.EX2 R11, R7 ;  /* 0x00000007000b7308 */ /* 0x0003e20000000800 */
[----:B--2---:R-:W-:Y:S01]  /*5760*/  FMNMX.FTZ R3, R166, R5, !PT ;  /* 0x00000005a6037209 */ /* 0x004fe20007810000 */
[----:B------:R-:W-:Y:S01]  /*5770*/  FFMA.FTZ R5, R102, c[0x0][0x23c], -R6 ;  /* 0x00008f0066057a23 */ /* 0x000fe20000010806 */
[----:B---3--:R-:W-:Y:S02]  /*5780*/  STL [R1+0x70], R85 ;  /* 0x0000705501007387 */ /* 0x008fe40000100800 */
[----:B------:R-:W-:-:S03]  /*5790*/  FMNMX.FTZ R3, R162, R3, !PT ;  /* 0x00000003a2037209 */ /* 0x000fc60007810000 */
[----:B------:R2:W3:Y:S01]  /*57a0*/  MUFU.EX2 R235, R5 ;  /* 0x0000000500eb7308 */ /* 0x0004e20000000800 */
[----:B------:R-:W-:Y:S02]  /*57b0*/  FMNMX.FTZ R3, R161, R3, !PT ;  /* 0x00000003a1037209 */ /* 0x000fe40007810000 */
[----:B----4-:R-:W-:Y:S01]  /*57c0*/  FMNMX.FTZ R134, R134, R8, !PT ;  /* 0x0000000886867209 */ /* 0x010fe20007810000 */
[----:B-1----:R-:W1:Y:S01]  /*57d0*/  SHFL.BFLY PT, R7, R136, 0x1, 0x1f ;  /* 0x0c201f0088077f89 */ /* 0x002e6200000e0000 */
[----:B------:R-:W-:-:S03]  /*57e0*/  FMNMX.FTZ R3, R185, R3, !PT ;  /* 0x00000003b9037209 */ /* 0x000fc60007810000 */
[----:B------:R-:W4:Y:S01]  /*57f0*/  SHFL.BFLY PT, R8, R134, 0x1, 0x1f ;  /* 0x0c201f0086087f89 */ /* 0x000f2200000e0000 */
[----:B------:R-:W-:Y:S01]  /*5800*/  FMNMX.FTZ R3, R182, R3, !PT ;  /* 0x00000003b6037209 */ /* 0x000fe20007810000 */
[----:B--2---:R-:W-:-:S03]  /*5810*/  FFMA.FTZ R5, R101, c[0x0][0x23c], -R6 ;  /* 0x00008f0065057a23 */ /* 0x004fc60000010806 */
[----:B------:R-:W-:Y:S01]  /*5820*/  FMNMX.FTZ R3, R174, R3, !PT ;  /* 0x00000003ae037209 */ /* 0x000fe20007810000 */
[----:B---3--:R-:W-:Y:S01]  /*5830*/  STL [R1+0x6c], R235 ;  /* 0x00006ceb01007387 */ /* 0x008fe20000100800 */
[----:B------:R2:W3:Y:S02]  /*5840*/  MUFU.EX2 R234, R5 ;  /* 0x0000000500ea7308 */ /* 0x0004e40000000800 */
[----:B------:R-:W-:-:S04]  /*5850*/  FMNMX.FTZ R3, R133, R3, !PT ;  /* 0x0000000385037209 */ /* 0x000fc80007810000 */
[----:B------:R-:W-:Y:S02]  /*5860*/  FMNMX.FTZ R3, R248, R3, !PT ;  /* 0x00000003f8037209 */ /* 0x000fe40007810000 */
[----:B-1----:R-:W-:-:S04]  /*5870*/  FMNMX.FTZ R136, R136, R7, !PT ;  /* 0x0000000788887209 */ /* 0x002fc80007810000 */
[----:B------:R-:W-:Y:S01]  /*5880*/  FSETP.NEU.FTZ.AND P1, PT, R136, -INF , PT ;  /* 0xff8000008800780b */ /* 0x000fe20003f3d000 */
[----:B--2---:R-:W-:Y:S01]  /*5890*/  FFMA.FTZ R5, R60, c[0x0][0x23c], -R6 ;  /* 0x00008f003c057a23 */ /* 0x004fe20000010806 */
[----:B---3--:R-:W-:Y:S01]  /*58a0*/  STL [R1+0x7c], R234 ;  /* 0x00007cea01007387 */ /* 0x008fe20000100800 */
[----:B----4-:R-:W-:Y:S02]  /*58b0*/  FMNMX.FTZ R134, R134, R8, !PT ;  /* 0x0000000886867209 */ /* 0x010fe40007810000 */
[----:B------:R-:W1:Y:S02]  /*58c0*/  MUFU.EX2 R7, R5 ;  /* 0x0000000500077308 */ /* 0x000e640000000800 */
[----:B-1----:R1:W-:Y:S01]  /*58d0*/  STL [R1+0x78], R7 ;  /* 0x0000780701007387 */ /* 0x0023e20000100800 */
[----:B------:R-:W-:-:S03]  /*58e0*/  FMUL.FTZ R5, R136, c[0x0][0x23c] ;  /* 0x00008f0088057a20 */ /* 0x000fc60000410000 */
[----:B------:R-:W-:Y:S02]  /*58f0*/  STL [R1+0xd0], R136 ;  /* 0x0000d08801007387 */ /* 0x000fe40000100800 */
[----:B------:R-:W-:Y:S02]  /*5900*/  FSEL R5, R5, RZ, P1 ;  /* 0x000000ff05057208 */ /* 0x000fe40000800000 */
[----:B------:R-:W-:-:S03]  /*5910*/  FSETP.NEU.FTZ.AND P1, PT, R134, -INF , PT ;  /* 0xff8000008600780b */ /* 0x000fc60003f3d000 */
[----:B------:R-:W-:-:S04]  /*5920*/  FFMA.FTZ R8, R105, c[0x0][0x23c], -R5 ;  /* 0x00008f0069087a23 */ /* 0x000fc80000010805 */
[----:B------:R-:W-:Y:S01]  /*5930*/  MUFU.EX2 R56, R8 ;  /* 0x0000000800387308 */ /* 0x000fe20000000800 */
[----:B-1----:R-:W-:-:S07]  /*5940*/  FFMA.FTZ R7, R61, c[0x0][0x23c], -R6 ;  /* 0x00008f003d077a23 */ /* 0x002fce0000010806 */
[----:B------:R1:W2:Y:S02]  /*5950*/  MUFU.EX2 R9, R7 ;  /* 0x0000000700097308 */ /* 0x0002a40000000800 */
[----:B-1----:R-:W-:Y:S01]  /*5960*/  FMNMX.FTZ R7, R247, R3, !PT ;  /* 0x00000003f7077209 */ /* 0x002fe20007810000 */
[----:B------:R-:W-:Y:S01]  /*5970*/  FFMA.FTZ R3, R114, c[0x0][0x23c], -R5 ;  /* 0x00008f0072037a23 */ /* 0x000fe20000010805 */
[----:B--2---:R1:W-:Y:S02]  /*5980*/  STL [R1+0x88], R9 ;  /* 0x0000880901007387 */ /* 0x0043e40000100800 */
[----:B------:R-:W-:Y:S02]  /*5990*/  FMNMX.FTZ R7, R246, R7, !PT ;  /* 0x00000007f6077209 */ /* 0x000fe40007810000 */
[----:B------:R2:W-:Y:S02]  /*59a0*/  MUFU.EX2 R252, R3 ;  /* 0x0000000300fc7308 */ /* 0x0005e40000000800 */
[----:B------:R-:W-:-:S04]  /*59b0*/  FMNMX.FTZ R7, R244, R7, !PT ;  /* 0x00000007f4077209 */ /* 0x000fc80007810000 */
[----:B------:R-:W-:-:S04]  /*59c0*/  FMNMX.FTZ R7, R242, R7, !PT ;  /* 0x00000007f2077209 */ /* 0x000fc80007810000 */
[----:B------:R-:W-:-:S04]  /*59d0*/  FMNMX.FTZ R7, R210, R7, !PT ;  /* 0x00000007d2077209 */ /* 0x000fc80007810000 */
[----:B------:R-:W-:Y:S01]  /*59e0*/  FMNMX.FTZ R7, R208, R7, !PT ;  /* 0x00000007d0077209 */ /* 0x000fe20007810000 */
[----:B--2---:R-:W-:-:S03]  /*59f0*/  FFMA.FTZ R3, R113, c[0x0][0x23c], -R5 ;  /* 0x00008f0071037a23 */ /* 0x004fc60000010805 */
[----:B------:R-:W-:Y:S01]  /*5a00*/  FMNMX.FTZ R7, R206, R7, !PT ;  /* 0x00000007ce077209 */ /* 0x000fe20007810000 */
[----:B------:R2:W3:Y:S03]  /*5a10*/  MUFU.EX2 R251, R3 ;  /* 0x0000000300fb7308 */ /* 0x0004e60000000800 */
[----:B------:R-:W-:-:S04]  /*5a20*/  FMNMX.FTZ R7, R204, R7, !PT ;  /* 0x00000007cc077209 */ /* 0x000fc80007810000 */
[----:B------:R-:W-:-:S04]  /*5a30*/  FMNMX.FTZ R7, R202, R7, !PT ;  /* 0x00000007ca077209 */ /* 0x000fc80007810000 */
[----:B------:R-:W-:-:S04]  /*5a40*/  FMNMX.FTZ R7, R201, R7, !PT ;  /* 0x00000007c9077209 */ /* 0x000fc80007810000 */
[----:B------:R-:W-:Y:S01]  /*5a50*/  FMNMX.FTZ R0, R200, R7, !PT ;  /* 0x00000007c8007209 */ /* 0x000fe20007810000 */
[----:B--2---:R-:W-:Y:S01]  /*5a60*/  FFMA.FTZ R3, R107, c[0x0][0x23c], -R5 ;  /* 0x00008f006b037a23 */ /* 0x004fe20000010805 */
[----:B---3--:R-:W-:-:S03]  /*5a70*/  F2FP.BF16.PACK_AB R12, R251, R252 ;  /* 0x000000fcfb0c723e */ /* 0x008fc600000010ff */
[----:B------:R2:W3:Y:S02]  /*5a80*/  MUFU.EX2 R13, R3 ;  /* 0x00000003000d7308 */ /* 0x0004e40000000800 */
[----:B--2---:R-:W-:Y:S01]  /*5a90*/  FFMA.FTZ R3, R106, c[0x0][0x23c], -R5 ;  /* 0x00008f006a037a23 */ /* 0x004fe20000010805 */
[----:B---3--:R-:W-:Y:S05]  /*5aa0*/  STL [R1+0x58], R13 ;  /* 0x0000580d01007387 */ /* 0x008fea0000100800 */
[----:B------:R2:W3:Y:S01]  /*5ab0*/  MUFU.EX2 R14, R3 ;  /* 0x00000003000e7308 */ /* 0x0004e20000000800 */
[----:B------:R-:W-:Y:S01]  /*5ac0*/  STL [R1+0xd4], R134 ;  /* 0x0000d48601007387 */ /* 0x000fe20000100800 */
[----:B--2---:R-:W-:-:S03]  /*5ad0*/  FMUL.FTZ R3, R134, c[0x0][0x23c] ;  /* 0x00008f0086037a20 */ /* 0x004fc60000410000 */
[----:B---3--:R2:W-:Y:S02]  /*5ae0*/  STL [R1+0x54], R14 ;  /* 0x0000540e01007387 */ /* 0x0085e40000100800 */
[----:B------:R-:W-:Y:S02]  /*5af0*/  FSEL R3, R3, RZ, P1 ;  /* 0x000000ff03037208 */ /* 0x000fe40000800000 */
[----:B------:R-:W-:Y:S03]  /*5b00*/  STL [R1+0x68], R56 ;  /* 0x0000683801007387 */ /* 0x000fe60000100800 */
[--C-:B------:R-:W-:Y:S02]  /*5b10*/  FFMA.FTZ R8, R118, c[0x0][0x23c], -R3.reuse ;  /* 0x00008f0076087a23 */ /* 0x100fe40000010803 */
[--C-:B------:R-:W-:Y:S02]  /*5b20*/  FFMA.FTZ R7, R115, c[0x0][0x23c], -R3.reuse ;  /* 0x00008f0073077a23 */ /* 0x100fe40000010803 */
[----:B-1----:R1:W3:Y:S01]  /*5b30*/  MUFU.EX2 R9, R8 ;  /* 0x0000000800097308 */ /* 0x0022e20000000800 */
[----:B------:R-:W-:-:S02]  /*5b40*/  FFMA.FTZ R4, R119, c[0x0][0x23c], -R3 ;  /* 0x00008f0077047a23 */ /* 0x000fc40000010803 */
[----:B------:R-:W-:-:S05]  /*5b50*/  FFMA.FTZ R2, R120, c[0x0][0x23c], -R3 ;  /* 0x00008f0078027a23 */ /* 0x000fca0000010803 */
[----:B------:R-:W4:Y:S01]  /*5b60*/  MUFU.EX2 R10, R7 ;  /* 0x00000007000a7308 */ /* 0x000f220000000800 */
[----:B--2---:R-:W-:Y:S01]  /*5b70*/  F2FP.BF16.PACK_AB R14, R14, R13 ;  /* 0x0000000d0e0e723e */ /* 0x004fe200000010ff */
[----:B-1----:R-:W1:Y:S06]  /*5b80*/  SHFL.BFLY PT, R8, R0, 0x2, 0x1f ;  /* 0x0c401f0000087f89 */ /* 0x002e6c00000e0000 */
[----:B------:R-:W2:Y:S01]  /*5b90*/  MUFU.EX2 R7, R4 ;  /* 0x0000000400077308 */ /* 0x000ea20000000800 */
[----:B---3--:R-:W-:Y:S01]  /*5ba0*/  MOV R120, R9 ;  /* 0x0000000900787202 */ /* 0x008fe20000000f00 */
[----:B----4-:R-:W-:-:S06]  /*5bb0*/  IMAD.MOV.U32 R119, RZ, RZ, R10 ;  /* 0x000000ffff777224 */ /* 0x010fcc00078e000a */
[----:B------:R3:W4:Y:S01]  /*5bc0*/  MUFU.EX2 R9, R2 ;  /* 0x0000000200097308 */ /* 0x0007220000000800 */
[----:B------:R-:W-:Y:S01]  /*5bd0*/  F2FP.BF16.PACK_AB R13, R119, R120 ;  /* 0x00000078770d723e */ /* 0x000fe200000010ff */
[----:B--2---:R-:W-:Y:S01]  /*5be0*/  STL [R1+0x24], R7 ;  /* 0x0000240701007387 */ /* 0x004fe20000100800 */
[----:B-1----:R-:W-:Y:S01]  /*5bf0*/  FMNMX.FTZ R0, R0, R8, !PT ;  /* 0x0000000800007209 */ /* 0x002fe20007810000 */
[--C-:B---3--:R-:W-:Y:S02]  /*5c00*/  FFMA.FTZ R2, R117, c[0x0][0x23c], -R5.reuse ;  /* 0x00008f0075027a23 */ /* 0x108fe40000010805 */
[----:B----4-:R-:W-:Y:S01]  /*5c10*/  STL [R1+0x3c], R9 ;  /* 0x00003c0901007387 */ /* 0x010fe20000100800 */
[----:B------:R-:W-:Y:S01]  /*5c20*/  F2FP.BF16.PACK_AB R15, R9, R7 ;  /* 0x00000007090f723e */ /* 0x000fe200000010ff */
[----:B------:R1:W2:Y:S02]  /*5c30*/  MUFU.EX2 R57, R2 ;  /* 0x0000000200397308 */ /* 0x0002a40000000800 */
[----:B------:R-:W3:Y:S04]  /*5c40*/  SHFL.BFLY PT, R4, R0, 0x1, 0x1f ;  /* 0x0c201f0000047f89 */ /* 0x000ee800000e0000 */
[C---:B------:R-:W-:Y:S08]  /*5c50*/  HMMA.16816.F32.BF16 R68, R12.reuse, R40, RZ ;  /* 0x000000280c44723c */ /* 0x040ff000000418ff */
[C---:B------:R-:W-:Y:S01]  /*5c60*/  HMMA.16816.F32.BF16 R64, R12.reuse, R36, RZ ;  /* 0x000000240c40723c */ /* 0x040fe200000418ff */
[----:B-1----:R-:W-:Y:S01]  /*5c70*/  FFMA.FTZ R2, R116, c[0x0][0x23c], -R5 ;  /* 0x00008f0074027a23 */ /* 0x002fe20000010805 */
[----:B--2---:R-:W-:Y:S03]  /*5c80*/  STL [R1+0x64], R57 ;  /* 0x0000643901007387 */ /* 0x004fe60000100800 */
[----:B------:R1:W2:Y:S03]  /*5c90*/  MUFU.EX2 R10, R2 ;  /* 0x00000002000a7308 */ /* 0x0002a60000000800 */
[----:B------:R-:W-:Y:S01]  /*5ca0*/  HMMA.16816.F32.BF16 R52, R12, R44, RZ ;  /* 0x0000002c0c34723c */ /* 0x000fe200000418ff */
[----:B---3--:R-:W-:Y:S01]  /*5cb0*/  FMNMX.FTZ R135, R0, R4, !PT ;  /* 0x0000000400877209 */ /* 0x008fe20007810000 */
[----:B------:R-:W-:-:S03]  /*5cc0*/  FFMA.FTZ R0, R123, c[0x0][0x23c], -R3 ;  /* 0x00008f007b007a23 */ /* 0x000fc60000010803 */
[C---:B------:R-:W-:Y:S01]  /*5cd0*/  FSETP.NEU.FTZ.AND P1, PT, R135.reuse, -INF , PT ;  /* 0xff8000008700780b */ /* 0x040fe20003f3d000 */
[----:B------:R-:W-:Y:S01]  /*5ce0*/  MUFU.EX2 R7, R0 ;  /* 0x0000000000077308 */ /* 0x000fe20000000800 */
[----:B------:R-:W-:Y:S02]  /*5cf0*/  FMUL.FTZ R4, R135, c[0x0][0x23c] ;  /* 0x00008f0087047a20 */ /* 0x000fe40000410000 */
[----:B-1----:R-:W-:Y:S01]  /*5d00*/  FFMA.FTZ R2, R62, c[0x0][0x23c], -R5 ;  /* 0x00008f003e027a23 */ /* 0x002fe20000010805 */
[----:B--2---:R1:W-:Y:S01]  /*5d10*/  STL [R1+0x84], R10 ;  /* 0x0000840a01007387 */ /* 0x0043e20000100800 */
[----:B------:R-:W-:Y:S01]  /*5d20*/  F2FP.BF16.PACK_AB R8, R57, R56 ;  /* 0x000000383908723e */ /* 0x000fe200000010ff */
[----:B------:R-:W-:Y:S02]  /*5d30*/  HMMA.16816.F32.BF16 R60, R12, R32, RZ ;  /* 0x000000200c3c723c */ /* 0x000fe400000418ff */
[----:B------:R2:W-:Y:S02]  /*5d40*/  MUFU.EX2 R136, R2 ;  /* 0x0000000200887308 */ /* 0x0005e40000000800 */
[----:B--2---:R-:W-:-:S06]  /*5d50*/  FFMA.FTZ R2, R121, c[0x0][0x23c], -R3 ;  /* 0x00008f0079027a23 */ /* 0x004fcc0000010803 */
[----:B------:R2:W3:Y:S02]  /*5d60*/  MUFU.EX2 R9, R2 ;  /* 0x0000000200097308 */ /* 0x0004e40000000800 */
[--C-:B--2---:R-:W-:Y:S01]  /*5d70*/  FFMA.FTZ R2, R122, c[0x0][0x23c], -R3.reuse ;  /* 0x00008f007a027a23 */ /* 0x104fe20000010803 */
[----:B------:R-:W-:Y:S01]  /*5d80*/  MOV R122, R11 ;  /* 0x0000000b007a7202 */ /* 0x000fe20000000f00 */
[----:B---3--:R-:W-:Y:S04]  /*5d90*/  STL [R1+0x5c], R9 ;  /* 0x00005c0901007387 */ /* 0x008fe80000100800 */
[----:B------:R-:W2:Y:S01]  /*5da0*/  MUFU.EX2 R11, R2 ;  /* 0x00000002000b7308 */ /* 0x000ea20000000800 */
[----:B-1----:R-:W-:Y:S01]  /*5db0*/  F2FP.BF16.PACK_AB R10, R136, R10 ;  /* 0x0000000a880a723e */ /* 0x002fe200000010ff */
[----:B--2---:R-:W-:Y:S04]  /*5dc0*/  STL [R1+0x60], R11 ;  /* 0x0000600b01007387 */ /* 0x004fe80000100800 */
[----:B------:R1:W-:Y:S04]  /*5dd0*/  STL [R1+0xd8], R135 ;  /* 0x0000d88701007387 */ /* 0x0003e80000100800 */
[----:B-1----:R-:W2:Y:S01]  /*5de0*/  LDL.LU R135, [R1+0x88] ;  /* 0x0000880001877983 */ /* 0x002ea20000300800 */
[----:B------:R-:W-:Y:S01]  /*5df0*/  FFMA.FTZ R2, R124, c[0x0][0x23c], -R3 ;  /* 0x00008f007c027a23 */ /* 0x000fe20000010803 */
[----:B------:R-:W-:Y:S01]  /*5e00*/  FSEL R0, R4, RZ, P1 ;  /* 0x000000ff04007208 */ /* 0x000fe20000800000 */
[----:B------:R-:W-:Y:S01]  /*5e10*/  HMMA.16816.F32.BF16 R48, R12, R42, RZ ;  /* 0x0000002a0c30723c */ /* 0x000fe200000418ff */
[----:B------:R-:W-:Y:S01]  /*5e20*/  STL [R1+0x80], R7 ;  /* 0x0000800701007387 */ /* 0x000fe20000100800 */
[----:B------:R1:W3:Y:S01]  /*5e30*/  MUFU.EX2 R137, R2 ;  /* 0x0000000200897308 */ /* 0x0002e20000000800 */
[----:B------:R-:W-:-:S02]  /*5e40*/  F2FP.BF16.PACK_AB R9, R11, R9 ;  /* 0x000000090b09723e */ /* 0x000fc400000010ff */
[----:B------:R4:W-:Y:S03]  /*5e50*/  STL [R1+0xdc], R136 ;  /* 0x0000dc8801007387 */ /* 0x0009e60000100800 */
[C---:B------:R-:W-:Y:S08]  /*5e60*/  HMMA.16816.F32.BF16 R76, R12.reuse, R38, RZ ;  /* 0x000000260c4c723c */ /* 0x040ff000000418ff */
[----:B------:R-:W-:Y:S01]  /*5e70*/  HMMA.16816.F32.BF16 R72, R12, R34, RZ ;  /* 0x000000220c48723c */ /* 0x000fe200000418ff */
[----:B-1----:R-:W-:-:S04]  /*5e80*/  FFMA.FTZ R2, R126, c[0x0][0x23c], -R0 ;  /* 0x00008f007e027a23 */ /* 0x002fc80000010800 */
[----:B------:R1:W-:Y:S01]  /*5e90*/  MUFU.EX2 R117, R2 ;  /* 0x0000000200757308 */ /* 0x0003e20000000800 */
[----:B----4-:R-:W2:Y:S01]  /*5ea0*/  LDL.LU R136, [R1+0x78] ;  /* 0x0000780001887983 */ /* 0x010ea20000300800 */
[----:B-1----:R-:W-:-:S06]  /*5eb0*/  FFMA.FTZ R2, R125, c[0x0][0x23c], -R0 ;  /* 0x00008f007d027a23 */ /* 0x002fcc0000010800 */
[----:B------:R1:W-:Y:S01]  /*5ec0*/  MUFU.EX2 R121, R2 ;  /* 0x0000000200797308 */ /* 0x0003e20000000800 */
[----:B------:R-:W-:Y:S01]  /*5ed0*/  HMMA.16816.F32.BF16 R56, R12, R46, RZ ;  /* 0x0000002e0c38723c */ /* 0x000fe200000418ff */
[----:B---3--:R-:W-:Y:S01]  /*5ee0*/  F2FP.BF16.PACK_AB R11, R137, R7 ;  /* 0x00000007890b723e */ /* 0x008fe200000010ff */
[----:B-1----:R-:W-:-:S05]  /*5ef0*/  FFMA.FTZ R2, R148, c[0x0][0x23c], -R0 ;  /* 0x00008f0094027a23 */ /* 0x002fca0000010800 */
[----:B------:R1:W3:Y:S01]  /*5f00*/  MUFU.EX2 R15, R2 ;  /* 0x00000002000f7308 */ /* 0x0002e20000000800 */
[----:B------:R4:W-:Y:S01]  /*5f10*/  STL [R1+0xe0], R137 ;  /* 0x0000e08901007387 */ /* 0x0009e20000100800 */
[----:B-1----:R-:W-:-:S06]  /*5f20*/  FFMA.FTZ R2, R147, c[0x0][0x23c], -R0 ;  /* 0x00008f0093027a23 */ /* 0x002fcc0000010800 */
[----:B------:R1:W1:Y:S02]  /*5f30*/  MUFU.EX2 R84, R2 ;  /* 0x0000000200547308 */ /* 0x0002640000000800 */
[----:B-1----:R-:W-:-:S06]  /*5f40*/  FFMA.FTZ R2, R146, c[0x0][0x23c], -R0 ;  /* 0x00008f0092027a23 */ /* 0x002fcc0000010800 */
[----:B------:R1:W1:Y:S02]  /*5f50*/  MUFU.EX2 R7, R2 ;  /* 0x0000000200077308 */ /* 0x0002640000000800 */
[----:B-1----:R-:W-:-:S06]  /*5f60*/  FFMA.FTZ R2, R145, c[0x0][0x23c], -R0 ;  /* 0x00008f0091027a23 */ /* 0x002fcc0000010800 */
[----:B----4-:R1:W4:Y:S01]  /*5f70*/  MUFU.EX2 R137, R2 ;  /* 0x0000000200897308 */ /* 0x0103220000000800 */
[----:B---3--:R3:W-:Y:S01]  /*5f80*/  STL [R1+0x10], R15 ;  /* 0x0000100f01007387 */ /* 0x0087e20000100800 */
[----:B-1----:R-:W-:-:S06]  /*5f90*/  FFMA.FTZ R2, R144, c[0x0][0x23c], -R0 ;  /* 0x00008f0090027a23 */ /* 0x002fcc0000010800 */
[----:B------:R1:W1:Y:S01]  /*5fa0*/  MUFU.EX2 R4, R2 ;  /* 0x0000000200047308 */ /* 0x0002620000000800 */
[----:B------:R-:W-:Y:S01]  /*5fb0*/  HMMA.16816.F32.BF16 R96, R8, R24, R64 ;  /* 0x000000180860723c */ /* 0x000fe20000041840 */
[----:B------:R4:W-:Y:S01]  /*5fc0*/  STL [R1+0x14], R84 ;  /* 0x0000145401007387 */ /* 0x0009e20000100800 */
[----:B------:R-:W-:Y:S01]  /*5fd0*/  F2FP.BF16.PACK_AB R14, R85, R122 ;  /* 0x0000007a550e723e */ /* 0x000fe200000010ff */
[----:B-1----:R-:W-:-:S04]  /*5fe0*/  FFMA.FTZ R2, R127, c[0x0][0x23c], -R0 ;  /* 0x00008f007f027a23 */ /* 0x002fc80000010800 */
[----:B------:R1:W1:Y:S01]  /*5ff0*/  MUFU.EX2 R134, R2 ;  /* 0x0000000200867308 */ /* 0x0002620000000800 */
[----:B---3--:R-:W-:Y:S01]  /*6000*/  F2FP.BF16.PACK_AB R15, R84, R15 ;  /* 0x0000000f540f723e */ /* 0x008fe200000010ff */
[----:B------:R-:W-:Y:S01]  /*6010*/  HMMA.16816.F32.BF16 R80, R8, R28, R68 ;  /* 0x0000001c0850723c */ /* 0x000fe20000041844 */
[----:B------:R3:W-:Y:S01]  /*6020*/  STL [R1+0x18], R7 ;  /* 0x0000180701007387 */ /* 0x0007e20000100800 */
[----:B-1----:R-:W-:-:S06]  /*6030*/  FFMA.FTZ R2, R143, c[0x0][0x23c], -R6 ;  /* 0x00008f008f027a23 */ /* 0x002fcc0000010806 */
[C---:B------:R-:W-:Y:S01]  /*6040*/  HMMA.16816.F32.BF16 R92, R8.reuse, R20, R60 ;  /* 0x00000014085c723c */ /* 0x040fe2000004183c */
[----:B------:R1:W-:Y:S07]  /*6050*/  MUFU.EX2 R143, R2 ;  /* 0x00000002008f7308 */ /* 0x0003ee0000000800 */
[C---:B------:R-:W-:Y:S08]  /*6060*/  HMMA.16816.F32.BF16 R112, R8.reuse, R16, R52 ;  /* 0x000000100870723c */ /* 0x040ff00000041834 */
[----:B------:R-:W-:Y:S01]  /*6070*/  HMMA.16816.F32.BF16 R64, R8, R30, R48 ;  /* 0x0000001e0840723c */ /* 0x000fe20000041830 */
[----:B-1----:R-:W-:-:S07]  /*6080*/  FFMA.FTZ R2, R140, c[0x0][0x23c], -R6 ;  /* 0x00008f008c027a23 */ /* 0x002fce0000010806 */
[C---:B------:R-:W-:Y:S08]  /*6090*/  HMMA.16816.F32.BF16 R88, R8.reuse, R26, R76 ;  /* 0x0000001a0858723c */ /* 0x040ff0000004184c */
[C---:B------:R-:W-:Y:S08]  /*60a0*/  HMMA.16816.F32.BF16 R72, R8.reuse, R22, R72 ;  /* 0x000000160848723c */ /* 0x040ff00000041848 */
[----:B----4-:R-:W-:Y:S07]  /*60b0*/  HMMA.16816.F32.BF16 R84, R8, R18, R56 ;  /* 0x000000120854723c */ /* 0x010fee0000041838 */
[----:B------:R-:W-:-:S02]  /*60c0*/  F2FP.BF16.PACK_AB R9, R137, R7 ;  /* 0x000000078909723e */ /* 0x000fc400000010ff */
[----:B---3--:R1:W3:Y:S01]  /*60d0*/  MUFU.EX2 R7, R2 ;  /* 0x0000000200077308 */ /* 0x0082e20000000800 */
[----:B------:R4:W-:Y:S01]  /*60e0*/  STL [R1+0x74], R4 ;  /* 0x0000740401007387 */ /* 0x0009e20000100800 */
[----:B------:R-:W-:Y:S01]  /*60f0*/  F2FP.BF16.PACK_AB R11, R134, R4 ;  /* 0x00000004860b723e */ /* 0x000fe200000010ff */
[----:B-1----:R-:W-:-:S05]  /*6100*/  FFMA.FTZ R2, R109, c[0x0][0x23c], -R6 ;  /* 0x00008f006d027a23 */ /* 0x002fca0000010806 */
[----:B------:R1:W-:Y:S02]  /*6110*/  MUFU.EX2 R144, R2 ;  /* 0x0000000200907308 */ /* 0x0003e40000000800 */
[----:B-1----:R-:W-:-:S06]  /*6120*/  FFMA.FTZ R2, R108, c[0x0][0x23c], -R6 ;  /* 0x00008f006c027a23 */ /* 0x002fcc0000010806 */
[----:B------:R1:W-:Y:S02]  /*6130*/  MUFU.EX2 R233, R2 ;  /* 0x0000000200e97308 */ /* 0x0003e40000000800 */
[----:B-1----:R-:W-:-:S06]  /*6140*/  FFMA.FTZ R2, R152, c[0x0][0x23c], -R0 ;  /* 0x00008f0098027a23 */ /* 0x002fcc0000010800 */
[----:B----4-:R1:W4:Y:S02]  /*6150*/  MUFU.EX2 R4, R2 ;  /* 0x0000000200047308 */ /* 0x0103240000000800 */
[----:B-1----:R-:W-:-:S06]  /*6160*/  FFMA.FTZ R2, R149, c[0x0][0x23c], -R0 ;  /* 0x00008f0095027a23 */ /* 0x002fcc0000010800 */
[----:B------:R1:W-:Y:S02]  /*6170*/  MUFU.EX2 R152, R2 ;  /* 0x0000000200987308 */ /* 0x0003e40000000800 */
[----:B-1----:R-:W-:-:S06]  /*6180*/  FFMA.FTZ R2, R111, c[0x0][0x23c], -R0 ;  /* 0x00008f006f027a23 */ /* 0x002fcc0000010800 */
[----:B------:R1:W-:Y:S02]  /*6190*/  MUFU.EX2 R146, R2 ;  /* 0x0000000200927308 */ /* 0x0003e40000000800 */
[----:B-1----:R-:W-:-:S06]  /*61a0*/  FFMA.FTZ R2, R110, c[0x0][0x23c], -R0 ;  /* 0x00008f006e027a23 */ /* 0x002fcc0000010800 */
[----:B------:R1:W-:Y:S01]  /*61b0*/  MUFU.EX2 R232, R2 ;  /* 0x0000000200e87308 */ /* 0x0003e20000000800 */
[----:B------:R-:W-:Y:S01]  /*61c0*/  F2FP.BF16.PACK_AB R8, R234, R235 ;  /* 0x000000ebea08723e */ /* 0x000fe200000010ff */
[----:B-1----:R-:W-:Y:S02]  /*61d0*/  FFMA.FTZ R2, R154, c[0x0][0x23c], -R5 ;  /* 0x00008f009a027a23 */ /* 0x002fe40000010805 */
[----:B---3--:R-:W-:-:S04]  /*61e0*/  IMAD.MOV.U32 R154, RZ, RZ, R7 ;  /* 0x000000ffff9a7224 */ /* 0x008fc800078e0007 */
[----:B------:R1:W-:Y:S02]  /*61f0*/  MUFU.EX2 R7, R2 ;  /* 0x0000000200077308 */ /* 0x0003e40000000800 */
[----:B-1----:R-:W-:-:S06]  /*6200*/  FFMA.FTZ R2, R151, c[0x0][0x23c], -R5 ;  /* 0x00008f0097027a23 */ /* 0x002fcc0000010805 */
        /* <DEDUP_REMOVED lines=10> */
[----:B------:R1:W-:Y:S01]  /*62b0*/  MUFU.EX2 R234, R2 ;  /* 0x0000000200ea7308 */ /* 0x0003e20000000800 */
[----:B------:R-:W-:Y:S02]  /*62c0*/  F2FP.BF16.PACK_AB R12, R249, R250 ;  /* 0x000000faf90c723e */ /* 0x000fe400000010ff */
[----:B------:R-:W-:Y:S01]  /*62d0*/  F2FP.BF16.PACK_AB R13, R121, R117 ;  /* 0x00000075790d723e */ /* 0x000fe200000010ff */
[----:B-1----:R-:W-:-:S04]  /*62e0*/  FFMA.FTZ R2, R150, c[0x0][0x23c], -R3 ;  /* 0x00008f0096027a23 */ /* 0x002fc80000010803 */
[----:B------:R1:W-:Y:S02]  /*62f0*/  MUFU.EX2 R230, R2 ;  /* 0x0000000200e67308 */ /* 0x0003e40000000800 */
[----:B------:R-:W-:Y:S01]  /*6300*/  HMMA.16816.F32.BF16 R48, R12, R40, RZ ;  /* 0x000000280c30723c */ /* 0x000fe200000418ff */
[----:B-1----:R-:W-:-:S05]  /*6310*/  FFMA.FTZ R2, R169, c[0x0][0x23c], -R6 ;  /* 0x00008f00a9027a23 */ /* 0x002fca0000010806 */
[----:B------:R1:W-:Y:S01]  /*6320*/  MUFU.EX2 R229, R2 ;  /* 0x0000000200e57308 */ /* 0x0003e20000000800 */
[----:B----4-:R-:W-:Y:S01]  /*6330*/  MOV R150, R4 ;  /* 0x0000000400967202 */ /* 0x010fe20000000f00 */
[----:B-1----:R-:W-:-:S06]  /*6340*/  FFMA.FTZ R2, R163, c[0x0][0x23c], -R6 ;  /* 0x00008f00a3027a23 */ /* 0x002fcc0000010806 */
[----:B------:R1:W-:Y:S02]  /*6350*/  MUFU.EX2 R225, R2 ;  /* 0x0000000200e17308 */ /* 0x0003e40000000800 */
[----:B-1----:R-:W-:-:S06]  /*6360*/  FFMA.FTZ R2, R139, c[0x0][0x23c], -R6 ;  /* 0x00008f008b027a23 */ /* 0x002fcc0000010806 */
[----:B------:R1:W-:Y:S01]  /*6370*/  MUFU.EX2 R221, R2 ;  /* 0x0000000200dd7308 */ /* 0x0003e20000000800 */
[----:B--2---:R-:W-:Y:S01]  /*6380*/  F2FP.BF16.PACK_AB R10, R135, R136 ;  /* 0x00000088870a723e */ /* 0x004fe200000010ff */
[----:B-1----:R-:W-:-:S06]  /*6390*/  FFMA.FTZ R2, R138, c[0x0][0x23c], -R6 ;  /* 0x00008f008a027a23 */ /* 0x002fcc0000010806 */
[----:B------:R1:W2:Y:S02]  /*63a0*/  MUFU.EX2 R4, R2 ;  /* 0x0000000200047308 */ /* 0x0002a40000000800 */
[----:B-1----:R-:W-:-:S06]  /*63b0*/  FFMA.FTZ R2, R171, c[0x0][0x23c], -R0 ;  /* 0x00008f00ab027a23 */ /* 0x002fcc0000010800 */
[----:B------:R1:W-:Y:S01]  /*63c0*/  MUFU.EX2 R228, R2 ;  /* 0x0000000200e47308 */ /* 0x0003e20000000800 */
[----:B------:R-:W-:Y:S01]  /*63d0*/  HMMA.16816.F32.BF16 R60, R8, R28, R48 ;  /* 0x0000001c083c723c */ /* 0x000fe20000041830 */
[----:B-1----:R-:W-:-:S06]  /*63e0*/  FFMA.FTZ R2, R166, c[0x0][0x23c], -R0 ;  /* 0x00008f00a6027a23 */ /* 0x002fcc0000010800 */
[----:B------:R1:W-:Y:S01]  /*63f0*/  MUFU.EX2 R224, R2 ;  /* 0x0000000200e07308 */ /* 0x0003e20000000800 */
[----:B------:R-:W-:Y:S01]  /*6400*/  HMMA.16816.F32.BF16 R56, R12, R42, RZ ;  /* 0x0000002a0c38723c */ /* 0x000fe200000418ff */
[----:B-1----:R-:W-:-:S06]  /*6410*/  FFMA.FTZ R2, R162, c[0x0][0x23c], -R0 ;  /* 0x00008f00a2027a23 */ /* 0x002fcc0000010800 */
[----:B------:R1:W-:Y:S01]  /*6420*/  MUFU.EX2 R216, R2 ;  /* 0x0000000200d87308 */ /* 0x0003e20000000800 */
[C---:B------:R-:W-:Y:S08]  /*6430*/  HMMA.16816.F32.BF16 R52, R12.reuse, R36, RZ ;  /* 0x000000240c34723c */ /* 0x040ff000000418ff */
[----:B------:R-:W-:Y:S01]  /*6440*/  HMMA.16816.F32.BF16 R48, R12, R38, RZ ;  /* 0x000000260c30723c */ /* 0x000fe200000418ff */
[----:B-1----:R-:W-:-:S07]  /*6450*/  FFMA.FTZ R2, R161, c[0x0][0x23c], -R0 ;  /* 0x00008f00a1027a23 */ /* 0x002fce0000010800 */
[C---:B------:R-:W-:Y:S01]  /*6460*/  HMMA.16816.F32.BF16 R40, R12.reuse, R32, RZ ;  /* 0x000000200c28723c */ /* 0x040fe200000418ff */
[----:B------:R1:W-:Y:S07]  /*6470*/  MUFU.EX2 R153, R2 ;  /* 0x0000000200997308 */ /* 0x0003ee0000000800 */
[C---:B------:R-:W-:Y:S08]  /*6480*/  HMMA.16816.F32.BF16 R36, R12.reuse, R34, RZ ;  /* 0x000000220c24723c */ /* 0x040ff000000418ff */
[----:B------:R-:W-:Y:S01]  /*6490*/  HMMA.16816.F32.BF16 R32, R12, R44, RZ ;  /* 0x0000002c0c20723c */ /* 0x000fe200000418ff */
[----:B-1----:R-:W-:-:S07]  /*64a0*/  FFMA.FTZ R2, R177, c[0x0][0x23c], -R5 ;  /* 0x00008f00b1027a23 */ /* 0x002fce0000010805 */
[----:B------:R-:W-:Y:S01]  /*64b0*/  HMMA.16816.F32.BF16 R12, R12, R46, RZ ;  /* 0x0000002e0c0c723c */ /* 0x000fe200000418ff */
[----:B------:R1:W-:Y:S01]  /*64c0*/  MUFU.EX2 R227, R2 ;  /* 0x0000000200e37308 */ /* 0x0003e20000000800 */
[----:B--2---:R-:W-:Y:S01]  /*64d0*/  MOV R177, R4 ;  /* 0x0000000400b17202 */ /* 0x004fe20000000f00 */
[----:B-1----:R-:W-:-:S06]  /*64e0*/  FFMA.FTZ R2, R168, c[0x0][0x23c], -R5 ;  /* 0x00008f00a8027a23 */ /* 0x002fcc0000010805 */
[----:B------:R1:W-:Y:S01]  /*64f0*/  MUFU.EX2 R223, R2 ;  /* 0x0000000200df7308 */ /* 0x0003e20000000800 */
[----:B------:R-:W-:Y:S01]  /*6500*/  HMMA.16816.F32.BF16 R56, R8, R30, R56 ;  /* 0x0000001e0838723c */ /* 0x000fe20000041838 */
[----:B------:R-:W2:Y:S01]  /*6510*/  LDSM.16.MT88.4 R28, [R217+0x9000] ;  /* 0x00900000d91c783b */ /* 0x000ea20000004200 */
[----:B-1----:R-:W-:-:S05]  /*6520*/  FFMA.FTZ R2, R165, c[0x0][0x23c], -R5 ;  /* 0x00008f00a5027a23 */ /* 0x002fca0000010805 */
[----:B------:R1:W3:Y:S01]  /*6530*/  MUFU.EX2 R4, R2 ;  /* 0x0000000200047308 */ /* 0x0002e20000000800 */
[C---:B------:R-:W-:Y:S08]  /*6540*/  HMMA.16816.F32.BF16 R52, R8.reuse, R24, R52 ;  /* 0x000000180834723c */ /* 0x040ff00000041834 */
[----:B------:R-:W-:Y:S01]  /*6550*/  HMMA.16816.F32.BF16 R48, R8, R26, R48 ;  /* 0x0000001a0830723c */ /* 0x000fe20000041830 */
[----:B------:R-:W4:Y:S01]  /*6560*/  LDSM.16.MT88.4 R24, [R220+0x9000] ;  /* 0x00900000dc18783b */ /* 0x000f220000004200 */
[----:B-1----:R-:W-:-:S04]  /*6570*/  FFMA.FTZ R2, R164, c[0x0][0x23c], -R5 ;  /* 0x00008f00a4027a23 */ /* 0x002fc80000010805 */
[----:B------:R1:W-:Y:S02]  /*6580*/  MUFU.EX2 R155, R2 ;  /* 0x00000002009b7308 */ /* 0x0003e40000000800 */
[C---:B------:R-:W-:Y:S08]  /*6590*/  HMMA.16816.F32.BF16 R44, R8.reuse, R20, R40 ;  /* 0x00000014082c723c */ /* 0x040ff00000041828 */
[----:B------:R-:W-:Y:S01]  /*65a0*/  HMMA.16816.F32.BF16 R36, R8, R22, R36 ;  /* 0x000000160824723c */ /* 0x000fe20000041824 */
[----:B------:R-:W2:Y:S01]  /*65b0*/  LDSM.16.MT88.4 R20, [R218+0x9000] ;  /* 0x00900000da14783b */ /* 0x000ea20000004200 */
[----:B-1----:R-:W-:-:S06]  /*65c0*/  FFMA.FTZ R2, R178, c[0x0][0x23c], -R3 ;  /* 0x00008f00b2027a23 */ /* 0x002fcc0000010803 */
[C---:B------:R-:W-:Y:S01]  /*65d0*/  HMMA.16816.F32.BF16 R68, R8.reuse, R16, R32 ;  /* 0x000000100844723c */ /* 0x040fe20000041820 */
[----:B------:R1:W-:Y:S07]  /*65e0*/  MUFU.EX2 R226, R2 ;  /* 0x0000000200e27308 */ /* 0x0003ee0000000800 */
[----:B------:R-:W-:Y:S01]  /*65f0*/  HMMA.16816.F32.BF16 R32, R8, R18, R12 ;  /* 0x000000120820723c */ /* 0x000fe2000004180c */
[----:B------:R-:W2:Y:S01]  /*6600*/  LDSM.16.MT88.4 R16, [R219+0x9000] ;  /* 0x00900000db10783b */ /* 0x000ea20000004200 */
[----:B-1----:R-:W-:-:S04]  /*6610*/  FFMA.FTZ R2, R176, c[0x0][0x23c], -R3 ;  /* 0x00008f00b0027a23 */ /* 0x002fc80000010803 */
[----:B------:R1:W-:Y:S01]  /*6620*/  MUFU.EX2 R222, R2 ;  /* 0x0000000200de7308 */ /* 0x0003e20000000800 */
[----:B------:R-:W-:Y:S01]  /*6630*/  MOV R160, R7 ;  /* 0x0000000700a07202 */ /* 0x000fe20000000f00 */
[----:B-1----:R-:W-:-:S06]  /*6640*/  FFMA.FTZ R2, R170, c[0x0][0x23c], -R3 ;  /* 0x00008f00aa027a23 */ /* 0x002fcc0000010803 */
[----:B------:R1:W-:Y:S01]  /*6650*/  MUFU.EX2 R178, R2 ;  /* 0x0000000200b27308 */ /* 0x0003e20000000800 */
[----:B---3--:R-:W-:Y:S02]  /*6660*/  IMAD.MOV.U32 R176, RZ, RZ, R4 ;  /* 0x000000ffffb07224 */ /* 0x008fe400078e0004 */
[----:B-1----:R-:W-:-:S05]  /*6670*/  FFMA.FTZ R2, R167, c[0x0][0x23c], -R3 ;  /* 0x00008f00a7027a23 */ /* 0x002fca0000010803 */
[----:B------:R1:W-:Y:S01]  /*6680*/  MUFU.EX2 R142, R2 ;  /* 0x00000002008e7308 */ /* 0x0003e20000000800 */
[----:B------:R-:W-:Y:S01]  /*6690*/  F2FP.BF16.PACK_AB R8, R140, R160 ;  /* 0x000000a08c08723e */ /* 0x000fe200000010ff */
[----:B-1----:R-:W-:-:S06]  /*66a0*/  FFMA.FTZ R2, R181, c[0x0][0x23c], -R6 ;  /* 0x00008f00b5027a23 */ /* 0x002fcc0000010806 */
[----:B------:R1:W3:Y:S01]  /*66b0*/  MUFU.EX2 R7, R2 ;  /* 0x0000000200077308 */ /* 0x0002e20000000800 */
[----:B------:R-:W-:Y:S02]  /*66c0*/  F2FP.BF16.PACK_AB R9, R151, R141 ;  /* 0x0000008d9709723e */ /* 0x000fe400000010ff */
[----:B------:R-:W-:Y:S02]  /*66d0*/  F2FP.BF16.PACK_AB R10, R231, R235 ;  /* 0x000000ebe70a723e */ /* 0x000fe400000010ff */
[----:B------:R-:W-:Y:S01]  /*66e0*/  F2FP.BF16.PACK_AB R11, R230, R234 ;  /* 0x000000eae60b723e */ /* 0x000fe200000010ff */
[----:B-1----:R-:W-:-:S04]  /*66f0*/  FFMA.FTZ R2, R175, c[0x0][0x23c], -R6 ;  /* 0x00008f00af027a23 */ /* 0x002fc80000010806 */
[----:B------:R1:W1:Y:S01]  /*6700*/  MUFU.EX2 R4, R2 ;  /* 0x0000000200047308 */ /* 0x0002620000000800 */
[----:B------:R-:W-:Y:S02]  /*6710*/  F2FP.BF16.PACK_AB R12, R154, R143 ;  /* 0x0000008f9a0c723e */ /* 0x000fe400000010ff */
[----:B------:R-:W-:Y:S02]  /*6720*/  F2FP.BF16.PACK_AB R13, R152, R150 ;  /* 0x00000096980d723e */ /* 0x000fe400000010ff */
[----:B------:R-:W-:Y:S02]  /*6730*/  F2FP.BF16.PACK_AB R14, R233, R144 ;  /* 0x00000090e90e723e */ /* 0x000fe400000010ff */
[----:B------:R-:W-:Y:S01]  /*6740*/  F2FP.BF16.PACK_AB R15, R232, R146 ;  /* 0x00000092e80f723e */ /* 0x000fe200000010ff */
[----:B-1----:R-:W-:-:S04]  /*6750*/  FFMA.FTZ R2, R172, c[0x0][0x23c], -R6 ;  /* 0x00008f00ac027a23 */ /* 0x002fc80000010806 */
[----:B------:R1:W-:Y:S01]  /*6760*/  MUFU.EX2 R145, R2 ;  /* 0x0000000200917308 */ /* 0x0003e20000000800 */
[----:B--2---:R-:W-:Y:S01]  /*6770*/  HMMA.16816.F32.BF16 R76, R8, R30, R64 ;  /* 0x0000001e084c723c */ /* 0x004fe20000041840 */
[----:B-1----:R-:W-:-:S06]  /*6780*/  FFMA.FTZ R2, R132, c[0x0][0x23c], -R6 ;  /* 0x00008f0084027a23 */ /* 0x002fcc0000010806 */
[----:B------:R1:W-:Y:S01]  /*6790*/  MUFU.EX2 R138, R2 ;  /* 0x00000002008a7308 */ /* 0x0003e20000000800 */
[C---:B----4-:R-:W-:Y:S08]  /*67a0*/  HMMA.16816.F32.BF16 R64, R12.reuse, R24, R52 ;  /* 0x000000180c40723c */ /* 0x050ff00000041834 */
[----:B------:R-:W-:Y:S01]  /*67b0*/  HMMA.16816.F32.BF16 R52, R12, R20, R44 ;  /* 0x000000140c34723c */ /* 0x000fe2000004182c */
[----:B-1----:R-:W-:-:S07]  /*67c0*/  FFMA.FTZ R2, R185, c[0x0][0x23c], -R0 ;  /* 0x00008f00b9027a23 */ /* 0x002fce0000010800 */
[----:B------:R-:W-:Y:S01]  /*67d0*/  HMMA.16816.F32.BF16 R40, R12, R28, R60 ;  /* 0x0000001c0c28723c */ /* 0x000fe2000004183c */
[----:B------:R1:W-:Y:S07]  /*67e0*/  MUFU.EX2 R168, R2 ;  /* 0x0000000200a87308 */ /* 0x0003ee0000000800 */
[-C--:B------:R-:W-:Y:S08]  /*67f0*/  HMMA.16816.F32.BF16 R108, R8, R22.reuse, R72 ;  /* 0x00000016086c723c */ /* 0x080ff00000041848 */
[----:B------:R-:W-:Y:S01]  /*6800*/  HMMA.16816.F32.BF16 R44, R12, R22, R36 ;  /* 0x000000160c2c723c */ /* 0x000fe20000041824 */
[----:B-1----:R-:W-:Y:S01]  /*6810*/  FFMA.FTZ R2, R182, c[0x0][0x23c], -R0 ;  /* 0x00008f00b6027a23 */ /* 0x002fe20000010800 */
[----:B---3--:R-:W-:-:S06]  /*6820*/  MOV R182, R7 ;  /* 0x0000000700b67202 */ /* 0x008fcc0000000f00 */
[C---:B------:R-:W-:Y:S01]  /*6830*/  HMMA.16816.F32.BF16 R60, R8.reuse, R28, R80 ;  /* 0x0000001c083c723c */ /* 0x040fe20000041850 */
[----:B------:R1:W-:Y:S07]  /*6840*/  MUFU.EX2 R7, R2 ;  /* 0x0000000200077308 */ /* 0x0003ee0000000800 */
[C---:B------:R-:W-:Y:S08]  /*6850*/  HMMA.16816.F32.BF16 R112, R8.reuse, R16, R112 ;  /* 0x000000100870723c */ /* 0x040ff00000041870 */
[----:B------:R-:W-:Y:S01]  /*6860*/  HMMA.16816.F32.BF16 R84, R8, R18, R84 ;  /* 0x000000120854723c */ /* 0x000fe20000041854 */
[----:B-1----:R-:W-:-:S07]  /*6870*/  FFMA.FTZ R2, R174, c[0x0][0x23c], -R0 ;  /* 0x00008f00ae027a23 */ /* 0x002fce0000010800 */
[C---:B------:R-:W-:Y:S01]  /*6880*/  HMMA.16816.F32.BF16 R72, R12.reuse, R30, R56 ;  /* 0x0000001e0c48723c */ /* 0x040fe20000041838 */
[----:B------:R-:W1:Y:S07]  /*6890*/  LDSM.16.MT88.4 R28, [R217+0x9800] ;  /* 0x00980000d91c783b */ /* 0x000e6e0000004200 */
[C---:B------:R-:W-:Y:S08]  /*68a0*/  HMMA.16816.F32.BF16 R36, R12.reuse, R16, R68 ;  /* 0x000000100c24723c */ /* 0x040ff00000041844 */
[----:B------:R-:W-:Y:S01]  /*68b0*/  HMMA.16816.F32.BF16 R32, R12, R18, R32 ;  /* 0x000000120c20723c */ /* 0x000fe20000041820 */
[----:B------:R-:W2:Y:S07]  /*68c0*/  LDSM.16.MT88.4 R16, [R219+0x9800] ;  /* 0x00980000db10783b */ /* 0x000eae0000004200 */
[C---:B------:R-:W-:Y:S01]  /*68d0*/  HMMA.16816.F32.BF16 R80, R8.reuse, R24, R96 ;  /* 0x000000180850723c */ /* 0x040fe20000041860 */
[----:B------:R3:W-:Y:S07]  /*68e0*/  MUFU.EX2 R139, R2 ;  /* 0x00000002008b7308 */ /* 0x0007ee0000000800 */
[-C--:B------:R-:W-:Y:S08]  /*68f0*/  HMMA.16816.F32.BF16 R88, R8, R26.reuse, R88 ;  /* 0x0000001a0858723c */ /* 0x080ff00000041858 */
[----:B------:R-:W-:Y:S01]  /*6900*/  HMMA.16816.F32.BF16 R56, R12, R26, R48 ;  /* 0x0000001a0c38723c */ /* 0x000fe20000041830 */
[----:B------:R-:W4:Y:S07]  /*6910*/  LDSM.16.MT88.4 R24, [R220+0x9800] ;  /* 0x00980000dc18783b */ /* 0x000f2e0000004200 */
[----:B------:R-:W-:Y:S01]  /*6920*/  HMMA.16816.F32.BF16 R92, R8, R20, R92 ;  /* 0x00000014085c723c */ /* 0x000fe2000004185c */
[----:B------:R-:W1:Y:S01]  /*6930*/  LDSM.16.MT88.4 R20, [R218+0x9800] ;  /* 0x00980000da14783b */ /* 0x000e620000004200 */
[----:B---3--:R-:W-:Y:S01]  /*6940*/  FFMA.FTZ R2, R133, c[0x0][0x23c], -R0 ;  /* 0x00008f0085027a23 */ /* 0x008fe20000010800 */
[----:B------:R-:W-:-:S03]  /*6950*/  MOV R174, R4 ;  /* 0x0000000400ae7202 */ /* 0x000fc60000000f00 */
[----:B------:R3:W1:Y:S01]  /*6960*/  MUFU.EX2 R4, R2 ;  /* 0x0000000200047308 */ /* 0x0006620000000800 */
[----:B------:R-:W-:Y:S02]  /*6970*/  F2FP.BF16.PACK_AB R8, R223, R227 ;  /* 0x000000e3df08723e */ /* 0x000fe400000010ff */
[----:B------:R-:W-:Y:S01]  /*6980*/  F2FP.BF16.PACK_AB R9, R222, R226 ;  /* 0x000000e2de09723e */ /* 0x000fe200000010ff */
[----:B---3--:R-:W-:-:S04]  /*6990*/  FFMA.FTZ R2, R186, c[0x0][0x23c], -R5 ;  /* 0x00008f00ba027a23 */ /* 0x008fc80000010805 */
[----:B------:R3:W-:Y:S01]  /*69a0*/  MUFU.EX2 R171, R2 ;  /* 0x0000000200ab7308 */ /* 0x0007e20000000800 */
[----:B------:R-:W-:Y:S02]  /*69b0*/  F2FP.BF16.PACK_AB R10, R155, R176 ;  /* 0x000000b09b0a723e */ /* 0x000fe400000010ff */
[----:B------:R-:W-:Y:S02]  /*69c0*/  F2FP.BF16.PACK_AB R11, R142, R178 ;  /* 0x000000b28e0b723e */ /* 0x000fe400000010ff */
[----:B------:R-:W-:Y:S02]  /*69d0*/  F2FP.BF16.PACK_AB R12, R225, R229 ;  /* 0x000000e5e10c723e */ /* 0x000fe400000010ff */
[----:B------:R-:W-:Y:S01]  /*69e0*/  F2FP.BF16.PACK_AB R13, R224, R228 ;  /* 0x000000e4e00d723e */ /* 0x000fe200000010ff */
[----:B---3--:R-:W-:Y:S01]  /*69f0*/  FFMA.FTZ R2, R183, c[0x0][0x23c], -R5 ;  /* 0x00008f00b7027a23 */ /* 0x008fe20000010805 */
[----:B-1----:R-:W-:-:S03]  /*6a00*/  MOV R183, R4 ;  /* 0x0000000400b77202 */ /* 0x002fc60000000f00 */
[----:B------:R1:W3:Y:S01]  /*6a10*/  MUFU.EX2 R4, R2 ;  /* 0x0000000200047308 */ /* 0x0002e20000000800 */
[----:B------:R-:W-:Y:S02]  /*6a20*/  F2FP.BF16.PACK_AB R14, R177, R221 ;  /* 0x000000ddb10e723e */ /* 0x000fe400000010ff */
[----:B------:R-:W-:Y:S01]  /*6a30*/  F2FP.BF16.PACK_AB R15, R153, R216 ;  /* 0x000000d8990f723e */ /* 0x000fe200000010ff */
[----:B------:R-:W-:Y:S01]  /*6a40*/  HMMA.16816.F32.BF16 R48, R8, R28, R60 ;  /* 0x0000001c0830723c */ /* 0x000fe2000004183c */
[----:B-1----:R-:W-:-:S04]  /*6a50*/  FFMA.FTZ R2, R180, c[0x0][0x23c], -R5 ;  /* 0x00008f00b4027a23 */ /* 0x002fc80000010805 */
[----:B------:R1:W-:Y:S03]  /*6a60*/  MUFU.EX2 R123, R2 ;  /* 0x00000002007b7308 */ /* 0x0003e60000000800 */
[----:B--2---:R-:W-:Y:S08]  /*6a70*/  HMMA.16816.F32.BF16 R104, R8, R18, R84 ;  /* 0x000000120868723c */ /* 0x004ff00000041854 */
[----:B------:R-:W-:Y:S01]  /*6a80*/  HMMA.16816.F32.BF16 R40, R12, R28, R40 ;  /* 0x0000001c0c28723c */ /* 0x000fe20000041828 */
[----:B-1----:R-:W-:-:S07]  /*6a90*/  FFMA.FTZ R2, R173, c[0x0][0x23c], -R5 ;  /* 0x00008f00ad027a23 */ /* 0x002fce0000010805 */
[C---:B------:R-:W-:Y:S01]  /*6aa0*/  HMMA.16816.F32.BF16 R60, R8.reuse, R30, R76 ;  /* 0x0000001e083c723c */ /* 0x040fe2000004184c */
[----:B------:R1:W-:Y:S07]  /*6ab0*/  MUFU.EX2 R162, R2 ;  /* 0x0000000200a27308 */ /* 0x0003ee0000000800 */
[C---:B----4-:R-:W-:Y:S08]  /*6ac0*/  HMMA.16816.F32.BF16 R80, R8.reuse, R24, R80 ;  /* 0x000000180850723c */ /* 0x050ff00000041850 */
[----:B------:R-:W-:Y:S01]  /*6ad0*/  HMMA.16816.F32.BF16 R88, R8, R26, R88 ;  /* 0x0000001a0858723c */ /* 0x000fe20000041858 */
[----:B-1----:R-:W-:-:S07]  /*6ae0*/  FFMA.FTZ R2, R188, c[0x0][0x23c], -R3 ;  /* 0x00008f00bc027a23 */ /* 0x002fce0000010803 */
[C---:B------:R-:W-:Y:S01]  /*6af0*/  HMMA.16816.F32.BF16 R100, R12.reuse, R30, R72 ;  /* 0x0000001e0c64723c */ /* 0x040fe20000041848 */
[----:B------:R-:W1:Y:S01]  /*6b00*/  LDSM.16.MT88.4 R28, [R217+0xa000] ;  /* 0x00a00000d91c783b */ /* 0x000e620000004200 */
[----:B------:R2:W-:Y:S06]  /*6b10*/  MUFU.EX2 R169, R2 ;  /* 0x0000000200a97308 */ /* 0x0005ec0000000800 */
[----:B------:R-:W-:Y:S01]  /*6b20*/  HMMA.16816.F32.BF16 R96, R12, R24, R64 ;  /* 0x000000180c60723c */ /* 0x000fe20000041840 */
[----:B---3--:R-:W-:-:S07]  /*6b30*/  MOV R188, R4 ;  /* 0x0000000400bc7202 */ /* 0x008fce0000000f00 */
[----:B------:R-:W-:Y:S01]  /*6b40*/  HMMA.16816.F32.BF16 R84, R12, R26, R56 ;  /* 0x0000001a0c54723c */ /* 0x000fe20000041838 */
[----:B------:R-:W3:Y:S01]  /*6b50*/  LDSM.16.MT88.4 R24, [R220+0xa000] ;  /* 0x00a00000dc18783b */ /* 0x000ee20000004200 */
[----:B--2---:R-:W-:-:S06]  /*6b60*/  FFMA.FTZ R2, R187, c[0x0][0x23c], -R3 ;  /* 0x00008f00bb027a23 */ /* 0x004fcc0000010803 */
[C---:B------:R-:W-:Y:S01]  /*6b70*/  HMMA.16816.F32.BF16 R92, R8.reuse, R20, R92 ;  /* 0x00000014085c723c */ /* 0x040fe2000004185c */
[----:B------:R2:W4:Y:S07]  /*6b80*/  MUFU.EX2 R4, R2 ;  /* 0x0000000200047308 */ /* 0x00052e0000000800 */
[----:B------:R-:W-:Y:S08]  /*6b90*/  HMMA.16816.F32.BF16 R108, R8, R22, R108 ;  /* 0x00000016086c723c */ /* 0x000ff0000004186c */
[C---:B------:R-:W-:Y:S08]  /*6ba0*/  HMMA.16816.F32.BF16 R76, R12.reuse, R20, R52 ;  /* 0x000000140c4c723c */ /* 0x040ff00000041834 */
[----:B------:R-:W-:Y:S01]  /*6bb0*/  HMMA.16816.F32.BF16 R72, R12, R22, R44 ;  /* 0x000000160c48723c */ /* 0x000fe2000004182c */
[----:B------:R-:W1:Y:S07]  /*6bc0*/  LDSM.16.MT88.4 R20, [R218+0xa000] ;  /* 0x00a00000da14783b */ /* 0x000e6e0000004200 */
[----:B------:R-:W-:Y:S01]  /*6bd0*/  HMMA.16816.F32.BF16 R112, R8, R16, R112 ;  /* 0x000000100870723c */ /* 0x000fe20000041870 */
[----:B--2---:R-:W-:-:S07]  /*6be0*/  FFMA.FTZ R2, R184, c[0x0][0x23c], -R3 ;  /* 0x00008f00b8027a23 */ /* 0x004fce0000010803 */
[C---:B------:R-:W-:Y:S08]  /*6bf0*/  HMMA.16816.F32.BF16 R68, R12.reuse, R16, R36 ;  /* 0x000000100c44723c */ /* 0x040ff00000041824 */
[----:B------:R-:W-:Y:S01]  /*6c00*/  HMMA.16816.F32.BF16 R32, R12, R18, R32 ;  /* 0x000000120c20723c */ /* 0x000fe20000041820 */
[----:B------:R-:W2:Y:S01]  /*6c10*/  LDSM.16.MT88.4 R16, [R219+0xa000] ;  /* 0x00a00000db10783b */ /* 0x000ea20000004200 */
[----:B------:R1:W-:Y:S02]  /*6c20*/  MUFU.EX2 R132, R2 ;  /* 0x0000000200847308 */ /* 0x0003e40000000800 */
[----:B-1----:R-:W-:-:S06]  /*6c30*/  FFMA.FTZ R2, R179, c[0x0][0x23c], -R3 ;  /* 0x00008f00b3027a23 */ /* 0x002fcc0000010803 */
[----:B------:R1:W1:Y:S01]  /*6c40*/  MUFU.EX2 R161, R2 ;  /* 0x0000000200a17308 */ /* 0x0002620000000800 */
[----:B------:R-:W-:Y:S01]  /*6c50*/  IMAD.MOV.U32 R173, RZ, RZ, R7 ;  /* 0x000000ffffad7224 */ /* 0x000fe200078e0007 */
[----:B----4-:R-:W-:Y:S02]  /*6c60*/  MOV R179, R4 ;  /* 0x0000000400b37202 */ /* 0x010fe40000000f00 */
[----:B------:R-:W-:Y:S02]  /*6c70*/  F2FP.BF16.PACK_AB R8, R188, R171 ;  /* 0x000000abbc08723e */ /* 0x000fe400000010ff */
[----:B------:R-:W-:Y:S02]  /*6c80*/  F2FP.BF16.PACK_AB R9, R179, R169 ;  /* 0x000000a9b309723e */ /* 0x000fe400000010ff */
[----:B------:R-:W-:Y:S01]  /*6c90*/  F2FP.BF16.PACK_AB R10, R162, R123 ;  /* 0x0000007ba20a723e */ /* 0x000fe200000010ff */
[----:B-1----:R-:W-:-:S04]  /*6ca0*/  FFMA.FTZ R2, R194, c[0x0][0x23c], -R5 ;  /* 0x00008f00c2027a23 */ /* 0x002fc80000010805 */
[----:B------:R1:W-:Y:S01]  /*6cb0*/  MUFU.EX2 R172, R2 ;  /* 0x0000000200ac7308 */ /* 0x0003e20000000800 */
[----:B------:R-:W-:Y:S02]  /*6cc0*/  F2FP.BF16.PACK_AB R11, R161, R132 ;  /* 0x00000084a10b723e */ /* 0x000fe400000010ff */
[----:B------:R-:W-:Y:S02]  /*6cd0*/  F2FP.BF16.PACK_AB R12, R174, R182 ;  /* 0x000000b6ae0c723e */ /* 0x000fe400000010ff */
[----:B------:R-:W-:Y:S02]  /*6ce0*/  F2FP.BF16.PACK_AB R13, R173, R168 ;  /* 0x000000a8ad0d723e */ /* 0x000fe400000010ff */
[----:B------:R-:W-:Y:S02]  /*6cf0*/  F2FP.BF16.PACK_AB R14, R138, R145 ;  /* 0x000000918a0e723e */ /* 0x000fe400000010ff */
[----:B------:R-:W-:Y:S01]  /*6d00*/  F2FP.BF16.PACK_AB R15, R183, R139 ;  /* 0x0000008bb70f723e */ /* 0x000fe200000010ff */
[----:B-1----:R-:W-:-:S04]  /*6d10*/  FFMA.FTZ R2, R193, c[0x0][0x23c], -R5 ;  /* 0x00008f00c1027a23 */ /* 0x002fc80000010805 */
[----:B------:R1:W4:Y:S01]  /*6d20*/  MUFU.EX2 R4, R2 ;  /* 0x0000000200047308 */ /* 0x0003220000000800 */
[C---:B------:R-:W-:Y:S08]  /*6d30*/  HMMA.16816.F32.BF16 R64, R8.reuse, R28, R48 ;  /* 0x0000001c0840723c */ /* 0x040ff00000041830 */
[----:B---3--:R-:W-:Y:S01]  /*6d40*/  HMMA.16816.F32.BF16 R56, R8, R24, R80 ;  /* 0x000000180838723c */ /* 0x008fe20000041850 */
[----:B-1----:R-:W-:-:S07]  /*6d50*/  FFMA.FTZ R2, R189, c[0x0][0x23c], -R5 ;  /* 0x00008f00bd027a23 */ /* 0x002fce0000010805 */
[----:B------:R-:W-:Y:S01]  /*6d60*/  HMMA.16816.F32.BF16 R48, R8, R20, R92 ;  /* 0x000000140830723c */ /* 0x000fe2000004185c */
[----:B------:R1:W-:Y:S07]  /*6d70*/  MUFU.EX2 R194, R2 ;  /* 0x0000000200c27308 */ /* 0x0003ee0000000800 */
[-C--:B------:R-:W-:Y:S08]  /*6d80*/  HMMA.16816.F32.BF16 R80, R12, R22.reuse, R72 ;  /* 0x000000160c50723c */ /* 0x080ff00000041848 */
[----:B------:R-:W-:Y:S01]  /*6d90*/  HMMA.16816.F32.BF16 R44, R8, R22, R108 ;  /* 0x00000016082c723c */ /* 0x000fe2000004186c */
[----:B-1----:R-:W-:-:S07]  /*6da0*/  FFMA.FTZ R2, R159, c[0x0][0x23c], -R5 ;  /* 0x00008f009f027a23 */ /* 0x002fce0000010805 */
[C---:B------:R-:W-:Y:S01]  /*6db0*/  HMMA.16816.F32.BF16 R92, R12.reuse, R26, R84 ;  /* 0x0000001a0c5c723c */ /* 0x040fe20000041854 */
[----:B------:R1:W-:Y:S07]  /*6dc0*/  MUFU.EX2 R181, R2 ;  /* 0x0000000200b57308 */ /* 0x0003ee0000000800 */
[C---:B--2---:R-:W-:Y:S08]  /*6dd0*/  HMMA.16816.F32.BF16 R72, R12.reuse, R16, R68 ;  /* 0x000000100c48723c */ /* 0x044ff00000041844 */
[----:B------:R-:W-:Y:S01]  /*6de0*/  HMMA.16816.F32.BF16 R124, R12, R28, R40 ;  /* 0x0000001c0c7c723c */ /* 0x000fe20000041828 */
[----:B-1----:R-:W-:-:S07]  /*6df0*/  FFMA.FTZ R2, R197, c[0x0][0x23c], -R3 ;  /* 0x00008f00c5027a23 */ /* 0x002fce0000010803 */
[C---:B------:R-:W-:Y:S01]  /*6e00*/  HMMA.16816.F32.BF16 R108, R12.reuse, R30, R100 ;  /* 0x0000001e0c6c723c */ /* 0x040fe20000041864 */
[----:B------:R1:W2:Y:S07]  /*6e10*/  MUFU.EX2 R133, R2 ;  /* 0x0000000200857308 */ /* 0x0002ae0000000800 */
[C---:B------:R-:W-:Y:S08]  /*6e20*/  HMMA.16816.F32.BF16 R96, R12.reuse, R24, R96 ;  /* 0x000000180c60723c */ /* 0x040ff00000041860 */
[C---:B------:R-:W-:Y:S01]  /*6e30*/  HMMA.16816.F32.BF16 R84, R12.reuse, R20, R76 ;  /* 0x000000140c54723c */ /* 0x040fe2000004184c */
[--C-:B-1----:R-:W-:Y:S01]  /*6e40*/  FFMA.FTZ R2, R195, c[0x0][0x23c], -R3.reuse ;  /* 0x00008f00c3027a23 */ /* 0x102fe20000010803 */
[----:B------:R-:W-:Y:S06]  /*6e50*/  LDSM.16.MT88.4 R20, [R217+0xa800] ;  /* 0x00a80000d914783b */ /* 0x000fec0000004200 */
[----:B------:R-:W-:Y:S01]  /*6e60*/  HMMA.16816.F32.BF16 R68, R12, R18, R32 ;  /* 0x000000120c44723c */ /* 0x000fe20000041820 */
[----:B------:R-:W1:Y:S01]  /*6e70*/  LDSM.16.MT88.4 R12, [R218+0xa800] ;  /* 0x00a80000da0c783b */ /* 0x000e620000004200 */
[----:B------:R3:W1:Y:S02]  /*6e80*/  MUFU.EX2 R195, R2 ;  /* 0x0000000200c37308 */ /* 0x0006640000000800 */
[--C-:B---3--:R-:W-:Y:S01]  /*6e90*/  FFMA.FTZ R2, R192, c[0x0][0x23c], -R3.reuse ;  /* 0x00008f00c0027a23 */ /* 0x108fe20000010803 */
[----:B----4-:R-:W-:Y:S01]  /*6ea0*/  MOV R192, R4 ;  /* 0x0000000400c07202 */ /* 0x010fe20000000f00 */
[----:B------:R-:W-:-:S04]  /*6eb0*/  FFMA.FTZ R4, R190, c[0x0][0x23c], -R3 ;  /* 0x00008f00be047a23 */ /* 0x000fc80000010803 */
[----:B------:R3:W-:Y:S08]  /*6ec0*/  MUFU.EX2 R180, R2 ;  /* 0x0000000200b47308 */ /* 0x0007f00000000800 */
[----:B------:R4:W1:Y:S01]  /*6ed0*/  MUFU.EX2 R170, R4 ;  /* 0x0000000400aa7308 */ /* 0x0008620000000800 */
[--C-:B------:R-:W-:Y:S02]  /*6ee0*/  FFMA.FTZ R118, R156, c[0x0][0x23c], -R6.reuse ;  /* 0x00008f009c767a23 */ /* 0x100fe40000010806 */
[----:B--2---:R-:W-:Y:S01]  /*6ef0*/  IMAD.MOV.U32 R156, RZ, RZ, R133 ;  /* 0x000000ffff9c7224 */ /* 0x004fe200078e0085 */
[----:B------:R-:W-:Y:S01]  /*6f00*/  HMMA.16816.F32.BF16 R60, R8, R30, R60 ;  /* 0x0000001e083c723c */ /* 0x000fe2000004183c */
[----:B---3--:R-:W-:-:S07]  /*6f10*/  FFMA.FTZ R2, R196, c[0x0][0x23c], -R6 ;  /* 0x00008f00c4027a23 */ /* 0x008fce0000010806 */
[C---:B------:R-:W-:Y:S08]  /*6f20*/  HMMA.16816.F32.BF16 R52, R8.reuse, R26, R88 ;  /* 0x0000001a0834723c */ /* 0x040ff00000041858 */
[----:B------:R-:W-:Y:S01]  /*6f30*/  HMMA.16816.F32.BF16 R40, R8, R16, R112 ;  /* 0x000000100828723c */ /* 0x000fe20000041870 */
[----:B----4-:R-:W-:-:S07]  /*6f40*/  FFMA.FTZ R4, R198, c[0x0][0x23c], -R6 ;  /* 0x00008f00c6047a23 */ /* 0x010fce0000010806 */
[----:B------:R-:W-:Y:S01]  /*6f50*/  HMMA.16816.F32.BF16 R36, R8, R18, R104 ;  /* 0x000000120824723c */ /* 0x000fe20000041868 */
[--C-:B------:R-:W-:Y:S01]  /*6f60*/  FFMA.FTZ R28, R212, c[0x0][0x23c], -R6.reuse ;  /* 0x00008f00d41c7a23 */ /* 0x100fe20000010806 */
[----:B------:R-:W-:Y:S01]  /*6f70*/  MOV R34, R139 ;  /* 0x0000008b00227202 */ /* 0x000fe20000000f00 */
[--C-:B------:R-:W-:Y:S01]  /*6f80*/  FFMA.FTZ R7, R199, c[0x0][0x23c], -R6.reuse ;  /* 0x00008f00c7077a23 */ /* 0x100fe20000010806 */
[----:B------:R-:W-:Y:S01]  /*6f90*/  MOV R33, R138 ;  /* 0x0000008a00217202 */ /* 0x000fe20000000f00 */
[--C-:B------:R-:W-:Y:S01]  /*6fa0*/  FFMA.FTZ R116, R157, c[0x0][0x23c], -R6.reuse ;  /* 0x00008f009d747a23 */ /* 0x100fe20000010806 */
[----:B------:R-:W4:Y:S01]  /*6fb0*/  LDSM.16.MT88.4 R16, [R220+0xa800] ;  /* 0x00a80000dc10783b */ /* 0x000f220000004200 */
[----:B------:R-:W-:Y:S02]  /*6fc0*/  F2FP.BF16.PACK_AB R8, R192, R172 ;  /* 0x000000acc008723e */ /* 0x000fe400000010ff */
[----:B-1----:R-:W-:Y:S01]  /*6fd0*/  F2FP.BF16.PACK_AB R9, R195, R156 ;  /* 0x0000009cc309723e */ /* 0x002fe200000010ff */
[--C-:B------:R-:W-:Y:S01]  /*6fe0*/  FFMA.FTZ R148, R129, c[0x0][0x23c], -R6.reuse ;  /* 0x00008f0081947a23 */ /* 0x100fe20000010806 */
[----:B------:R-:W-:Y:S01]  /*6ff0*/  F2FP.BF16.PACK_AB R10, R181, R194 ;  /* 0x000000c2b50a723e */ /* 0x000fe200000010ff */
[--C-:B------:R-:W-:Y:S01]  /*7000*/  FFMA.FTZ R149, R128, c[0x0][0x23c], -R6.reuse ;  /* 0x00008f0080957a23 */ /* 0x100fe20000010806 */
[----:B------:R-:W-:Y:S01]  /*7010*/  F2FP.BF16.PACK_AB R11, R170, R180 ;  /* 0x000000b4aa0b723e */ /* 0x000fe200000010ff */
[--C-:B------:R-:W-:Y:S01]  /*7020*/  FFMA.FTZ R104, R191, c[0x0][0x23c], -R6.reuse ;  /* 0x00008f00bf687a23 */ /* 0x100fe20000010806 */
[----:B------:R-:W-:Y:S01]  /*7030*/  MOV R191, R252 ;  /* 0x000000fc00bf7202 */ /* 0x000fe20000000f00 */
[----:B------:R-:W1:Y:S01]  /*7040*/  LDSM.16.MT88.4 R24, [R219+0xa800] ;  /* 0x00a80000db18783b */ /* 0x000e620000004200 */
[----:B------:R3:W-:Y:S01]  /*7050*/  MUFU.EX2 R252, R2 ;  /* 0x0000000200fc7308 */ /* 0x0007e20000000800 */
[----:B------:R-:W-:-:S02]  /*7060*/  FFMA.FTZ R106, R158, c[0x0][0x23c], -R6 ;  /* 0x00008f009e6a7a23 */ /* 0x000fc40000010806 */
[----:B------:R-:W-:Y:S01]  /*7070*/  HMMA.16816.F32.BF16 R76, R8, R14, R44 ;  /* 0x0000000e084c723c */ /* 0x000fe2000004182c */
[----:B------:R-:W-:Y:S02]  /*7080*/  IMAD.MOV.U32 R158, RZ, RZ, R251 ;  /* 0x000000ffff9e7224 */ /* 0x000fe400078e00fb */
[----:B------:R-:W-:Y:S02]  /*7090*/  FFMA.FTZ R138, R131, c[0x0][0x23c], -R6 ;  /* 0x00008f00838a7a23 */ /* 0x000fe40000010806 */
[----:B------:R4:W1:Y:S02]  /*70a0*/  MUFU.EX2 R251, R4 ;  /* 0x0000000400fb7308 */ /* 0x0008640000000800 */
[--C-:B------:R-:W-:Y:S02]  /*70b0*/  FFMA.FTZ R45, R210, c[0x0][0x23c], -R0.reuse ;  /* 0x00008f00d22d7a23 */ /* 0x100fe40000010800 */
[--C-:B------:R-:W-:Y:S01]  /*70c0*/  FFMA.FTZ R46, R242, c[0x0][0x23c], -R0.reuse ;  /* 0x00008f00f22e7a23 */ /* 0x100fe20000010800 */
[----:B------:R-:W2:Y:S01]  /*70d0*/  LDL.LU R210, [R1+0x10] ;  /* 0x0000100001d27983 */ /* 0x000ea20000300800 */
[----:B---3--:R-:W-:-:S03]  /*70e0*/  FFMA.FTZ R2, R248, c[0x0][0x23c], -R0 ;  /* 0x00008f00f8027a23 */ /* 0x008fc60000010800 */
[----:B------:R-:W3:Y:S01]  /*70f0*/  LDL.LU R242, [R1+0x58] ;  /* 0x0000580001f27983 */ /* 0x000ee20000300800 */
[----:B------:R-:W-:Y:S01]  /*7100*/  FFMA.FTZ R139, R130, c[0x0][0x23c], -R6 ;  /* 0x00008f00828b7a23 */ /* 0x000fe20000010806 */
[----:B------:R1:W-:Y:S01]  /*7110*/  MUFU.EX2 R212, R2 ;  /* 0x0000000200d47308 */ /* 0x0003e20000000800 */
[--C-:B------:R-:W-:Y:S02]  /*7120*/  FFMA.FTZ R6, R247, c[0x0][0x23c], -R0.reuse ;  /* 0x00008f00f7067a23 */ /* 0x100fe40000010800 */
[--C-:B----4-:R-:W-:Y:S02]  /*7130*/  FFMA.FTZ R4, R246, c[0x0][0x23c], -R0.reuse ;  /* 0x00008f00f6047a23 */ /* 0x110fe40000010800 */
[--C-:B-1----:R-:W-:Y:S02]  /*7140*/  FFMA.FTZ R2, R244, c[0x0][0x23c], -R0.reuse ;  /* 0x00008f00f4027a23 */ /* 0x102fe40000010800 */
[----:B------:R-:W3:Y:S04]  /*7150*/  LDL.LU R244, [R1+0x24] ;  /* 0x0000240001f47983 */ /* 0x000ee80000300800 */
[----:B------:R-:W3:Y:S04]  /*7160*/  LDL.LU R246, [R1+0x70] ;  /* 0x0000700001f67983 */ /* 0x000ee80000300800 */
[----:B------:R-:W3:Y:S04]  /*7170*/  LDL.LU R247, [R1+0x14] ;  /* 0x0000140001f77983 */ /* 0x000ee80000300800 */
[----:B------:R-:W3:Y:S01]  /*7180*/  LDL.LU R248, [R1+0x54] ;  /* 0x0000540001f87983 */ /* 0x000ee20000300800 */
[----:B------:R-:W-:Y:S01]  /*7190*/  MOV R129, R250 ;  /* 0x000000fa00817202 */ /* 0x000fe20000000f00 */
[--C-:B------:R-:W-:Y:S01]  /*71a0*/  FFMA.FTZ R44, R208, c[0x0][0x23c], -R0.reuse ;  /* 0x00008f00d02c7a23 */ /* 0x100fe20000010800 */
[----:B------:R-:W-:Y:S01]  /*71b0*/  MOV R128, R249 ;  /* 0x000000f900807202 */ /* 0x000fe20000000f00 */
[--C-:B------:R-:W-:Y:S01]  /*71c0*/  FFMA.FTZ R31, R206, c[0x0][0x23c], -R0.reuse ;  /* 0x00008f00ce1f7a23 */ /* 0x100fe20000010800 */
[----:B------:R1:W-:Y:S01]  /*71d0*/  MUFU.EX2 R249, R28 ;  /* 0x0000001c00f97308 */ /* 0x0003e20000000800 */
[----:B------:R-:W-:-:S07]  /*71e0*/  FFMA.FTZ R130, R204, c[0x0][0x23c], -R0 ;  /* 0x00008f00cc827a23 */ /* 0x000fce0000010800 */
[----:B------:R-:W1:Y:S08]  /*71f0*/  MUFU.EX2 R250, R7 ;  /* 0x0000000700fa7308 */ /* 0x000e700000000800 */
[----:B------:R1:W-:Y:S08]  /*7200*/  MUFU.EX2 R208, R6 ;  /* 0x0000000600d07308 */ /* 0x0003f00000000800 */
[----:B------:R1:W-:Y:S08]  /*7210*/  MUFU.EX2 R206, R4 ;  /* 0x0000000400ce7308 */ /* 0x0003f00000000800 */
[----:B------:R-:W1:Y:S01]  /*7220*/  MUFU.EX2 R204, R2 ;  /* 0x0000000200cc7308 */ /* 0x000e620000000800 */
[----:B------:R-:W-:Y:S01]  /*7230*/  MOV R175, R146 ;  /* 0x0000009200af7202 */ /* 0x000fe20000000f00 */
[----:B------:R-:W-:Y:S01]  /*7240*/  IMAD.MOV.U32 R163, RZ, RZ, R144 ;  /* 0x000000ffffa37224 */ /* 0x000fe200078e0090 */
[----:B------:R-:W-:Y:S01]  /*7250*/  MOV R35, R145 ;  /* 0x0000009100237202 */ /* 0x000fe20000000f00 */
[----:B------:R-:W-:Y:S01]  /*7260*/  HMMA.16816.F32.BF16 R196, R8, R20, R64 ;  /* 0x0000001408c4723c */ /* 0x000fe20000041840 */
[----:B------:R-:W-:Y:S01]  /*7270*/  MOV R157, R117 ;  /* 0x00000075009d7202 */ /* 0x000fe20000000f00 */
[--C-:B-1----:R-:W-:Y:S01]  /*7280*/  FFMA.FTZ R28, R243, c[0x0][0x23c], -R5.reuse ;  /* 0x00008f00f31c7a23 */ /* 0x102fe20000010805 */
[----:B------:R-:W-:Y:S01]  /*7290*/  F2FP.BF16.PACK_AB R6, R252, R251 ;  /* 0x000000fbfc06723e */ /* 0x000fe200000010ff */
[--C-:B------:R-:W-:Y:S01]  /*72a0*/  FFMA.FTZ R30, R209, c[0x0][0x23c], -R5.reuse ;  /* 0x00008f00d11e7a23 */ /* 0x100fe20000010805 */
[----:B------:R-:W-:Y:S01]  /*72b0*/  F2FP.BF16.PACK_AB R4, R250, R249 ;  /* 0x000000f9fa04723e */ /* 0x000fe200000010ff */
[----:B------:R-:W-:-:S02]  /*72c0*/  FFMA.FTZ R105, R207, c[0x0][0x23c], -R5 ;  /* 0x00008f00cf697a23 */ /* 0x000fc40000010805 */
[----:B------:R-:W-:Y:S01]  /*72d0*/  HMMA.16816.F32.BF16 R184, R8, R22, R60 ;  /* 0x0000001608b8723c */ /* 0x000fe2000004183c */
[--C-:B------:R-:W-:Y:S02]  /*72e0*/  FFMA.FTZ R107, R205, c[0x0][0x23c], -R5.reuse ;  /* 0x00008f00cd6b7a23 */ /* 0x100fe40000010805 */
[----:B------:R-:W-:Y:S01]  /*72f0*/  FFMA.FTZ R117, R203, c[0x0][0x23c], -R5 ;  /* 0x00008f00cb757a23 */ /* 0x000fe20000010805 */
[----:B------:R-:W-:-:S04]  /*7300*/  F2FP.BF16.PACK_AB R7, R204, R206 ;  /* 0x000000cecc07723e */ /* 0x000fc800000010ff */
[----:B------:R-:W-:Y:S01]  /*7310*/  HMMA.16816.F32.BF16 R164, R8, R16, R56 ;  /* 0x0000001008a4723c */ /* 0x000fe20000041838 */
[----:B------:R-:W-:Y:S01]  /*7320*/  MOV R32, R132 ;  /* 0x0000008400207202 */ /* 0x000fe20000000f00 */
[----:B------:R-:W-:Y:S01]  /*7330*/  IMAD.MOV.U32 R189, RZ, RZ, R122 ;  /* 0x000000ffffbd7224 */ /* 0x000fe200078e007a */
[----:B------:R-:W-:Y:S01]  /*7340*/  MOV R193, R123 ;  /* 0x0000007b00c17202 */ /* 0x000fe20000000f00 */
[----:B------:R-:W-:-:S04]  /*7350*/  FFMA.FTZ R131, R202, c[0x0][0x23c], -R0 ;  /* 0x00008f00ca837a23 */ /* 0x000fc80000010800 */
[----:B------:R-:W-:Y:S01]  /*7360*/  HMMA.16816.F32.BF16 R100, R8, R18, R52 ;  /* 0x000000120864723c */ /* 0x000fe20000041834 */
[----:B------:R-:W-:Y:S01]  /*7370*/  MOV R159, R120 ;  /* 0x00000078009f7202 */ /* 0x000fe20000000f00 */
[--C-:B------:R-:W-:Y:S01]  /*7380*/  FFMA.FTZ R132, R201, c[0x0][0x23c], -R0.reuse ;  /* 0x00008f00c9847a23 */ /* 0x100fe20000010800 */
[----:B------:R-:W-:Y:S01]  /*7390*/  MOV R190, R119 ;  /* 0x0000007700be7202 */ /* 0x000fe20000000f00 */
[----:B------:R-:W-:-:S04]  /*73a0*/  FFMA.FTZ R133, R200, c[0x0][0x23c], -R0 ;  /* 0x00008f00c8857a23 */ /* 0x000fc80000010800 */
[----:B------:R-:W-:Y:S01]  /*73b0*/  HMMA.16816.F32.BF16 R88, R8, R12, R48 ;  /* 0x0000000c0858723c */ /* 0x000fe20000041830 */
[--C-:B------:R-:W-:Y:S02]  /*73c0*/  FFMA.FTZ R0, R241, c[0x0][0x23c], -R3.reuse ;  /* 0x00008f00f1007a23 */ /* 0x100fe40000010803 */
[----:B------:R-:W-:-:S05]  /*73d0*/  FFMA.FTZ R2, R240, c[0x0][0x23c], -R3 ;  /* 0x00008f00f0027a23 */ /* 0x000fca0000010803 */
[----:B------:R-:W-:Y:S01]  /*73e0*/  HMMA.16816.F32.BF16 R144, R8, R24, R40 ;  /* 0x000000180890723c */ /* 0x000fe20000041828 */
[--C-:B------:R-:W-:Y:S02]  /*73f0*/  FFMA.FTZ R29, R239, c[0x0][0x23c], -R3.reuse ;  /* 0x00008f00ef1d7a23 */ /* 0x100fe40000010803 */
[----:B------:R-:W-:-:S05]  /*7400*/  FFMA.FTZ R119, R215, c[0x0][0x23c], -R3 ;  /* 0x00008f00d7777a23 */ /* 0x000fca0000010803 */
[----:B------:R-:W-:Y:S01]  /*7410*/  HMMA.16816.F32.BF16 R112, R8, R26, R36 ;  /* 0x0000001a0870723c */ /* 0x000fe20000041824 */
[--C-:B------:R-:W-:Y:S02]  /*7420*/  FFMA.FTZ R120, R214, c[0x0][0x23c], -R3.reuse ;  /* 0x00008f00d6787a23 */ /* 0x100fe40000010803 */
[----:B------:R-:W-:-:S04]  /*7430*/  FFMA.FTZ R122, R213, c[0x0][0x23c], -R3 ;  /* 0x00008f00d57a7a23 */ /* 0x000fc80000010803 */
[--C-:B------:R-:W-:Y:S02]  /*7440*/  FFMA.FTZ R11, R238, c[0x0][0x23c], -R5.reuse ;  /* 0x00008f00ee0b7a23 */ /* 0x100fe40000010805 */
[--C-:B------:R-:W-:Y:S02]  /*7450*/  FFMA.FTZ R10, R237, c[0x0][0x23c], -R5.reuse ;  /* 0x00008f00ed0a7a23 */ /* 0x100fe40000010805 */
[----:B------:R-:W-:Y:S01]  /*7460*/  FFMA.FTZ R9, R236, c[0x0][0x23c], -R5 ;  /* 0x00008f00ec097a23 */ /* 0x000fe20000010805 */
[----:B------:R-:W-:Y:S01]  /*7470*/  F2FP.BF16.PACK_AB R5, R208, R212 ;  /* 0x000000d4d005723e */ /* 0x000fe200000010ff */
[--C-:B------:R-:W-:Y:S02]  /*7480*/  FFMA.FTZ R8, R245, c[0x0][0x23c], -R3.reuse ;  /* 0x00008f00f5087a23 */ /* 0x100fe40000010803 */
[----:B------:R-:W-:Y:S02]  /*7490*/  FFMA.FTZ R123, R211, c[0x0][0x23c], -R3 ;  /* 0x00008f00d37b7a23 */ /* 0x000fe40000010803 */
[----:B------:R-:W-:-:S02]  /*74a0*/  FADD.FTZ R3, R129, R128 ;  /* 0x0000008081037221 */ /* 0x000fc40000010000 */
[----:B------:R-:W-:Y:S01]  /*74b0*/  FADD.FTZ R121, R157, R121 ;  /* 0x000000799d797221 */ /* 0x000fe20000010000 */
[C---:B------:R-:W-:Y:S01]  /*74c0*/  HMMA.16816.F32.BF16 R56, R4.reuse, R26, R68 ;  /* 0x0000001a0438723c */ /* 0x040fe20000041844 */
[----:B------:R-:W-:Y:S01]  /*74d0*/  FADD.FTZ R128, R191, R158 ;  /* 0x0000009ebf807221 */ /* 0x000fe20000010000 */
[----:B------:R2:W-:Y:S01]  /*74e0*/  MUFU.EX2 R69, R2 ;  /* 0x0000000200457308 */ /* 0x0005e20000000800 */
[----:B------:R-:W-:Y:S01]  /*74f0*/  FADD.FTZ R129, R159, R190 ;  /* 0x000000be9f817221 */ /* 0x000fe20000010000 */
[----:B------:R-:W-:Y:S01]  /*7500*/  MOV R159, R32 ;  /* 0x00000020009f7202 */ /* 0x000fe20000000f00 */
[----:B------:R-:W-:Y:S01]  /*7510*/  FADD.FTZ R47, R189, R3 ;  /* 0x00000003bd2f7221 */ /* 0x000fe20000010000 */
[----:B------:R-:W-:Y:S01]  /*7520*/  MOV R190, R34 ;  /* 0x0000002200be7202 */ /* 0x000fe20000000f00 */
[----:B------:R-:W-:Y:S01]  /*7530*/  IMAD.MOV.U32 R191, RZ, RZ, R193 ;  /* 0x000000ffffbf7224 */ /* 0x000fe200078e00c1 */
[----:B------:R-:W-:Y:S01]  /*7540*/  MOV R193, R33 ;  /* 0x0000002100c17202 */ /* 0x000fe20000000f00 */
[----:B------:R-:W-:Y:S01]  /*7550*/  IMAD.MOV.U32 R189, RZ, RZ, R35 ;  /* 0x000000ffffbd7224 */ /* 0x000fe200078e0023 */
[----:B------:R-:W4:Y:S01]  /*7560*/  LDL.LU R157, [R1+0x3c] ;  /* 0x00003c00019d7983 */ /* 0x000f220000300800 */
[C---:B------:R-:W-:Y:S03]  /*7570*/  HMMA.16816.F32.BF16 R64, R4.reuse, R20, R124 ;  /* 0x000000140440723c */ /* 0x040fe6000004187c */
[----:B------:R-:W4:Y:S05]  /*7580*/  LDL.LU R158, [R1+0x6c] ;  /* 0x00006c00019e7983 */ /* 0x000f2a0000300800 */
[C---:B------:R-:W-:Y:S01]  /*7590*/  HMMA.16816.F32.BF16 R52, R4.reuse, R22, R108 ;  /* 0x000000160434723c */ /* 0x040fe2000004186c */
[----:B------:R-:W1:Y:S07]  /*75a0*/  LDSM.16.MT88.4 R20, [R217+0xb000] ;  /* 0x00b00000d914783b */ /* 0x000e6e0000004200 */
[C---:B------:R-:W-:Y:S08]  /*75b0*/  HMMA.16816.F32.BF16 R40, R4.reuse, R16, R96 ;  /* 0x000000100428723c */ /* 0x040ff00000041860 */
[C---:B------:R-:W-:Y:S08]  /*75c0*/  HMMA.16816.F32.BF16 R36, R4.reuse, R18, R92 ;  /* 0x000000120424723c */ /* 0x040ff0000004185c */
[C---:B------:R-:W-:Y:S08]  /*75d0*/  HMMA.16816.F32.BF16 R32, R4.reuse, R12, R84 ;  /* 0x0000000c0420723c */ /* 0x040ff00000041854 */
[C---:B------:R-:W-:Y:S08]  /*75e0*/  HMMA.16816.F32.BF16 R48, R4.reuse, R14, R80 ;  /* 0x0000000e0430723c */ /* 0x040ff00000041850 */
[----:B------:R-:W-:Y:S01]  /*75f0*/  HMMA.16816.F32.BF16 R60, R4, R24, R72 ;  /* 0x00000018043c723c */ /* 0x000fe20000041848 */
[----:B------:R1:W-:Y:S01]  /*7600*/  MUFU.EX2 R72, R0 ;  /* 0x0000000000487308 */ /* 0x0003e20000000800 */
[----:B------:R-:W1:Y:S04]  /*7610*/  LDSM.16.MT88.4 R16, [R220+0xb000] ;  /* 0x00b00000dc10783b */ /* 0x000e680000004200 */
[----:B------:R-:W1:Y:S01]  /*7620*/  LDSM.16.MT88.4 R12, [R218+0xb000] ;  /* 0x00b00000da0c783b */ /* 0x000e620000004200 */
[----:B--2---:R-:W-:-:S02]  /*7630*/  FADD.FTZ R2, R210, R121 ;  /* 0x00000079d2027221 */ /* 0x004fc40000010000 */
[----:B---3--:R-:W-:Y:S02]  /*7640*/  FADD.FTZ R3, R242, R128 ;  /* 0x00000080f2037221 */ /* 0x008fe40000010000 */
[----:B------:R-:W-:Y:S02]  /*7650*/  FADD.FTZ R4, R244, R129 ;  /* 0x00000081f4047221 */ /* 0x000fe40000010000 */
[----:B------:R-:W2:Y:S01]  /*7660*/  LDL.LU R244, [R1+0x18] ;  /* 0x0000180001f47983 */ /* 0x000ea20000300800 */
[----:B-1----:R-:W-:-:S03]  /*7670*/  FADD.FTZ R0, R246, R47 ;  /* 0x0000002ff6007221 */ /* 0x002fc60000010000 */
[----:B------:R-:W3:Y:S01]  /*7680*/  LDL.LU R246, [R1+0x68] ;  /* 0x0000680001f67983 */ /* 0x000ee20000300800 */
[----:B------:R-:W-:-:S03]  /*7690*/  FADD.FTZ R2, R247, R2 ;  /* 0x00000002f7027221 */ /* 0x000fc60000010000 */
[----:B------:R-:W3:Y:S01]  /*76a0*/  LDL.LU R247, [R1+0x5c] ;  /* 0x00005c0001f77983 */ /* 0x000ee20000300800 */
[----:B------:R-:W-:-:S03]  /*76b0*/  FADD.FTZ R3, R248, R3 ;  /* 0x00000003f8037221 */ /* 0x000fc60000010000 */
[----:B------:R-:W3:Y:S01]  /*76c0*/  LDL.LU R248, [R1+0x7c] ;  /* 0x00007c0001f87983 */ /* 0x000ee20000300800 */
[----:B----4-:R-:W-:Y:S02]  /*76d0*/  FADD.FTZ R0, R158, R0 ;  /* 0x000000009e007221 */ /* 0x010fe40000010000 */
[----:B------:R-:W-:Y:S02]  /*76e0*/  FADD.FTZ R25, R157, R4 ;  /* 0x000000049d197221 */ /* 0x000fe40000010000 */
[----:B------:R-:W4:Y:S04]  /*76f0*/  LDL.LU R157, [R1+0x64] ;  /* 0x00006400019d7983 */ /* 0x000f280000300800 */
[----:B------:R-:W4:Y:S01]  /*7700*/  LDL.LU R158, [R1+0x60] ;  /* 0x00006000019e7983 */ /* 0x000f220000300800 */
[----:B--2---:R-:W-:-:S04]  /*7710*/  FADD.FTZ R24, R244, R2 ;  /* 0x00000002f4187221 */ /* 0x004fc80000010000 */
[----:B------:R-:W-:Y:S02]  /*7720*/  FADD.FTZ R26, R137, R24 ;  /* 0x00000018891a7221 */ /* 0x000fe40000010000 */
[----:B------:R-:W2:Y:S01]  /*7730*/  LDL.LU R137, [R1+0xe0] ;  /* 0x0000e00001897983 */ /* 0x000ea20000300800 */
[----:B---3--:R-:W-:-:S04]  /*7740*/  FADD.FTZ R0, R248, R0 ;  /* 0x00000000f8007221 */ /* 0x008fc80000010000 */
[----:B------:R-:W-:Y:S02]  /*7750*/  FADD.FTZ R27, R136, R0 ;  /* 0x00000000881b7221 */ /* 0x000fe40000010000 */
[----:B------:R-:W3:Y:S04]  /*7760*/  LDL.LU R136, [R1+0xdc] ;  /* 0x0000dc0001887983 */ /* 0x000ee80000300800 */
[----:B------:R-:W2:Y:S04]  /*7770*/  LDL.LU R236, [R1+0x74] ;  /* 0x0000740001ec7983 */ /* 0x000ea80000300800 */
[----:B------:R-:W3:Y:S04]  /*7780*/  LDL.LU R237, [R1+0x84] ;  /* 0x0000840001ed7983 */ /* 0x000ee80000300800 */
[----:B------:R-:W3:Y:S01]  /*7790*/  LDL.LU R238, [R1+0x80] ;  /* 0x0000800001ee7983 */ /* 0x000ee20000300800 */
[----:B------:R-:W-:Y:S08]  /*77a0*/  MUFU.EX2 R93, R11 ;  /* 0x0000000b005d7308 */ /* 0x000ff00000000800 */
[----:B------:R-:W-:Y:S08]  /*77b0*/  MUFU.EX2 R94, R10 ;  /* 0x0000000a005e7308 */ /* 0x000ff00000000800 */
[----:B------:R-:W-:Y:S08]  /*77c0*/  MUFU.EX2 R84, R9 ;  /* 0x0000000900547308 */ /* 0x000ff00000000800 */
[----:B------:R1:W-:Y:S02]  /*77d0*/  MUFU.EX2 R80, R8 ;  /* 0x0000000800507308 */ /* 0x0003e40000000800 */
[----:B-1----:R-:W1:Y:S06]  /*77e0*/  LDSM.16.MT88.4 R8, [R219+0xb000] ;  /* 0x00b00000db08783b */ /* 0x002e6c0000004200 */
[----:B------:R-:W1:Y:S08]  /*77f0*/  MUFU.EX2 R92, R28 ;  /* 0x0000001c005c7308 */ /* 0x000e700000000800 */
[----:B------:R-:W1:Y:S08]  /*7800*/  MUFU.EX2 R70, R29 ;  /* 0x0000001d00467308 */ /* 0x000e700000000800 */
[----:B------:R-:W-:Y:S08]  /*7810*/  MUFU.EX2 R68, R46 ;  /* 0x0000002e00447308 */ /* 0x000ff00000000800 */
[----:B------:R-:W-:Y:S08]  /*7820*/  MUFU.EX2 R47, R45 ;  /* 0x0000002d002f7308 */ /* 0x000ff00000000800 */
[----:B------:R-:W-:Y:S08]  /*7830*/  MUFU.EX2 R104, R104 ;  /* 0x0000006800687308 */ /* 0x000ff00000000800 */
[----:B------:R-:W1:Y:S08]  /*7840*/  MUFU.EX2 R106, R106 ;  /* 0x0000006a006a7308 */ /* 0x000e700000000800 */
[----:B------:R-:W-:Y:S08]  /*7850*/  MUFU.EX2 R116, R116 ;  /* 0x0000007400747308 */ /* 0x000ff00000000800 */
[----:B------:R-:W1:Y:S08]  /*7860*/  MUFU.EX2 R118, R118 ;  /* 0x0000007600767308 */ /* 0x000e700000000800 */
[----:B------:R-:W-:Y:S08]  /*7870*/  MUFU.EX2 R46, R44 ;  /* 0x0000002c002e7308 */ /* 0x000ff00000000800 */
[----:B------:R-:W4:Y:S01]  /*7880*/  MUFU.EX2 R45, R31 ;  /* 0x0000001f002d7308 */ /* 0x000f220000000800 */
[----:B-1----:R-:W-:-:S02]  /*7890*/  F2FP.BF16.PACK_AB R4, R93, R92 ;  /* 0x0000005c5d04723e */ /* 0x002fc400000010ff */
[----:B------:R-:W-:Y:S02]  /*78a0*/  F2FP.BF16.PACK_AB R5, R72, R80 ;  /* 0x000000504805723e */ /* 0x000fe400000010ff */
[----:B------:R-:W-:Y:S02]  /*78b0*/  F2FP.BF16.PACK_AB R6, R84, R94 ;  /* 0x0000005e5406723e */ /* 0x000fe400000010ff */
[----:B------:R-:W-:Y:S01]  /*78c0*/  F2FP.BF16.PACK_AB R7, R70, R69 ;  /* 0x000000454607723e */ /* 0x000fe200000010ff */
[----:B------:R-:W-:Y:S01]  /*78d0*/  FADD.FTZ R3, R246, R3 ;  /* 0x00000003f6037221 */ /* 0x000fe20000010000 */
[----:B------:R1:W-:Y:S01]  /*78e0*/  MUFU.EX2 R44, R30 ;  /* 0x0000001e002c7308 */ /* 0x0003e20000000800 */
[----:B------:R-:W-:Y:S02]  /*78f0*/  FADD.FTZ R2, R247, R25 ;  /* 0x00000019f7027221 */ /* 0x000fe40000010000 */
[----:B----4-:R-:W-:Y:S02]  /*7900*/  FADD.FTZ R25, R157, R3 ;  /* 0x000000039d197221 */ /* 0x010fe40000010000 */
[----:B------:R-:W-:Y:S01]  /*7910*/  HMMA.16816.F32.BF16 R196, R4, R20, R196 ;  /* 0x0000001404c4723c */ /* 0x000fe200000418c4 */
[----:B------:R-:W-:-:S07]  /*7920*/  FADD.FTZ R24, R158, R2 ;  /* 0x000000029e187221 */ /* 0x000fce0000010000 */
[C---:B------:R-:W-:Y:S08]  /*7930*/  HMMA.16816.F32.BF16 R184, R4.reuse, R22, R184 ;  /* 0x0000001604b8723c */ /* 0x040ff000000418b8 */
[C---:B------:R-:W-:Y:S08]  /*7940*/  HMMA.16816.F32.BF16 R164, R4.reuse, R16, R164 ;  /* 0x0000001004a4723c */ /* 0x040ff000000418a4 */
[C---:B------:R-:W-:Y:S08]  /*7950*/  HMMA.16816.F32.BF16 R100, R4.reuse, R18, R100 ;  /* 0x000000120464723c */ /* 0x040ff00000041864 */
[C---:B------:R-:W-:Y:S08]  /*7960*/  HMMA.16816.F32.BF16 R88, R4.reuse, R12, R88 ;  /* 0x0000000c0458723c */ /* 0x040ff00000041858 */
[C---:B------:R-:W-:Y:S08]  /*7970*/  HMMA.16816.F32.BF16 R76, R4.reuse, R14, R76 ;  /* 0x0000000e044c723c */ /* 0x040ff0000004184c */
[C---:B------:R-:W-:Y:S08]  /*7980*/  HMMA.16816.F32.BF16 R144, R4.reuse, R8, R144 ;  /* 0x000000080490723c */ /* 0x040ff00000041890 */
[----:B-1----:R-:W-:Y:S07]  /*7990*/  HMMA.16816.F32.BF16 R28, R4, R10, R112 ;  /* 0x0000000a041c723c */ /* 0x002fee0000041870 */
[----:B------:R-:W-:-:S02]  /*79a0*/  F2FP.BF16.PACK_AB R4, R106, R104 ;  /* 0x000000686a04723e */ /* 0x000fc400000010ff */
[----:B------:R-:W-:Y:S02]  /*79b0*/  F2FP.BF16.PACK_AB R5, R47, R68 ;  /* 0x000000442f05723e */ /* 0x000fe400000010ff */
[----:B------:R-:W-:Y:S02]  /*79c0*/  F2FP.BF16.PACK_AB R6, R118, R116 ;  /* 0x000000747606723e */ /* 0x000fe400000010ff */
[----:B------:R-:W-:Y:S02]  /*79d0*/  F2FP.BF16.PACK_AB R7, R45, R46 ;  /* 0x0000002e2d07723e */ /* 0x000fe400000010ff */
[----:B------:R-:W-:Y:S02]  /*79e0*/  MOV R214, R150 ;  /* 0x0000009600d67202 */ /* 0x000fe40000000f00 */
[----:B------:R-:W-:-:S03]  /*79f0*/  MOV R215, R160 ;  /* 0x000000a000d77202 */ /* 0x000fc60000000f00 */
[----:B------:R-:W-:Y:S01]  /*7a00*/  HMMA.16816.F32.BF16 R60, R4, R8, R60 ;  /* 0x00000008043c723c */ /* 0x000fe2000004183c */
[----:B------:R-:W-:Y:S01]  /*7a10*/  MOV R239, R141 ;  /* 0x0000008d00ef7202 */ /* 0x000fe20000000f00 */
[----:B------:R-:W-:Y:S01]  /*7a20*/  IMAD.MOV.U32 R246, RZ, RZ, R175 ;  /* 0x000000fffff67224 */ /* 0x000fe200078e00af */
[----:B------:R-:W-:-:S04]  /*7a30*/  MOV R241, R152 ;  /* 0x0000009800f17202 */ /* 0x000fc80000000f00 */
[----:B------:R-:W-:Y:S01]  /*7a40*/  FADD.FTZ R8, R135, R27 ;  /* 0x0000001b87087221 */ /* 0x000fe20000010000 */
[C---:B------:R-:W-:Y:S01]  /*7a50*/  HMMA.16816.F32.BF16 R64, R4.reuse, R20, R64 ;  /* 0x000000140440723c */ /* 0x040fe20000041840 */
[----:B------:R-:W-:Y:S01]  /*7a60*/  IMAD.MOV.U32 R240, RZ, RZ, R154 ;  /* 0x000000fffff07224 */ /* 0x000fe200078e009a */
[----:B------:R-:W-:Y:S02]  /*7a70*/  MOV R245, R140 ;  /* 0x0000008c00f57202 */ /* 0x000fe40000000f00 */
[----:B------:R-:W-:Y:S02]  /*7a80*/  MOV R203, R151 ;  /* 0x0000009700cb7202 */ /* 0x000fe40000000f00 */
[----:B------:R-:W-:Y:S01]  /*7a90*/  MOV R205, R163 ;  /* 0x000000a300cd7202 */ /* 0x000fe20000000f00 */
[----:B------:R-:W-:Y:S01]  /*7aa0*/  IMAD.MOV.U32 R158, RZ, RZ, R177 ;  /* 0x000000ffff9e7224 */ /* 0x000fe200078e00b1 */
[----:B------:R-:W-:Y:S01]  /*7ab0*/  HMMA.16816.F32.BF16 R52, R4, R22, R52 ;  /* 0x000000160434723c */ /* 0x000fe20000041834 */
[----:B------:R-:W-:-:S02]  /*7ac0*/  MOV R98, R246 ;  /* 0x000000f600627202 */ /* 0x000fc40000000f00 */
[----:B------:R-:W-:Y:S01]  /*7ad0*/  MOV R209, R183 ;  /* 0x000000b700d17202 */ /* 0x000fe20000000f00 */
[----:B------:R-:W-:-:S04]  /*7ae0*/  IMAD.MOV.U32 R202, RZ, RZ, R179 ;  /* 0x000000ffffca7224 */ /* 0x000fc800078e00b3 */
[C---:B------:R-:W-:Y:S08]  /*7af0*/  HMMA.16816.F32.BF16 R40, R4.reuse, R16, R40 ;  /* 0x000000100428723c */ /* 0x040ff00000041828 */
[C---:B------:R-:W-:Y:S08]  /*7b00*/  HMMA.16816.F32.BF16 R36, R4.reuse, R18, R36 ;  /* 0x000000120424723c */ /* 0x040ff00000041824 */
[C---:B------:R-:W-:Y:S08]  /*7b10*/  HMMA.16816.F32.BF16 R32, R4.reuse, R12, R32 ;  /* 0x0000000c0420723c */ /* 0x040ff00000041820 */
[C---:B------:R-:W-:Y:S08]  /*7b20*/  HMMA.16816.F32.BF16 R48, R4.reuse, R14, R48 ;  /* 0x0000000e0430723c */ /* 0x040ff00000041830 */
[----:B------:R-:W-:Y:S01]  /*7b30*/  HMMA.16816.F32.BF16 R56, R4, R10, R56 ;  /* 0x0000000a0438723c */ /* 0x000fe20000041838 */
[----:B------:R-:W-:Y:S01]  /*7b40*/  MOV R157, R178 ;  /* 0x000000b2009d7202 */ /* 0x000fe20000000f00 */
[----:B------:R-:W1:Y:S01]  /*7b50*/  MUFU.EX2 R138, R138 ;  /* 0x0000008a008a7308 */ /* 0x000e620000000800 */
[----:B------:R-:W-:Y:S01]  /*7b60*/  MOV R247, R176 ;  /* 0x000000b000f77202 */ /* 0x000fe20000000f00 */
[----:B------:R-:W-:Y:S01]  /*7b70*/  LDSM.16.MT88.4 R12, [R219+0xb800] ;  /* 0x00b80000db0c783b */ /* 0x000fe20000004200 */
[----:B--2---:R-:W-:-:S02]  /*7b80*/  FADD.FTZ R3, R236, R26 ;  /* 0x0000001aec037221 */ /* 0x004fc40000010000 */
[----:B---3--:R-:W-:Y:S02]  /*7b90*/  FADD.FTZ R2, R237, R25 ;  /* 0x00000019ed027221 */ /* 0x008fe40000010000 */
        /* <DEDUP_REMOVED lines=37> */
[----:B------:R-:W2:Y:S01]  /*7df0*/  MUFU.EX2 R130, R130 ;  /* 0x0000008200827308 */ /* 0x000ea20000000800 */
[----:B------:R-:W-:Y:S01]  /*7e00*/  FADD.FTZ R0, R230, R3 ;  /* 0x00000003e6007221 */ /* 0x000fe20000010000 */
[----:B------:R-:W-:Y:S01]  /*7e10*/  LDSM.16.MT88.4 R176, [R220+0xb800] ;  /* 0x00b80000dcb0783b */ /* 0x000fe20000004200 */
[----:B------:R-:W-:-:S02]  /*7e20*/  FADD.FTZ R5, R229, R5 ;  /* 0x00000005e5057221 */ /* 0x000fc40000010000 */
[----:B------:R-:W-:Y:S01]  /*7e30*/  FADD.FTZ R3, R228, R4 ;  /* 0x00000004e4037221 */ /* 0x000fe20000010000 */
[----:B------:R3:W5:Y:S01]  /*7e40*/  LDL.LU R135, [R1+0xd8] ;  /* 0x0000d80001877983 */ /* 0x0007620000300800 */
[----:B------:R-:W-:Y:S02]  /*7e50*/  FADD.FTZ R0, R226, R0 ;  /* 0x00000000e2007221 */ /* 0x000fe40000010000 */
[----:B------:R-:W-:Y:S02]  /*7e60*/  FADD.FTZ R2, R227, R2 ;  /* 0x00000002e3027221 */ /* 0x000fe40000010000 */
        /* <DEDUP_REMOVED lines=8> */
[----:B------:R-:W-:Y:S01]  /*7ef0*/  MOV R239, R202 ;  /* 0x000000ca00ef7202 */ /* 0x000fe20000000f00 */
[----:B------:R-:W-:-:S02]  /*7f00*/  FADD.FTZ R2, R223, R2 ;  /* 0x00000002df027221 */ /* 0x000fc40000010000 */
        /* <DEDUP_REMOVED lines=10> */
[----:B------:R-:W-:-:S02]  /*7fb0*/  FADD.FTZ R2, R99, R2 ;  /* 0x0000000263027221 */ /* 0x000fc40000010000 */
[----:B------:R-:W-:Y:S01]  /*7fc0*/  IMAD.MOV.U32 R236, RZ, RZ, R162 ;  /* 0x000000ffffec7224 */ /* 0x000fe200078e00a2 */
[----:B------:R-:W4:Y:S01]  /*7fd0*/  MUFU.EX2 R119, R119 ;  /* 0x0000007700777308 */ /* 0x000f220000000800 */
[----:B------:R-:W-:Y:S01]  /*7fe0*/  FADD.FTZ R4, R109, R4 ;  /* 0x000000046d047221 */ /* 0x000fe20000010000 */
[----:B------:R-:W1:Y:S01]  /*7ff0*/  LDSM.16.MT88.4 R188, [R217+0xb800] ;  /* 0x00b80000d9bc783b */ /* 0x000e620000004200 */
[----:B------:R-:W-:Y:S02]  /*8000*/  FADD.FTZ R3, R110, R3 ;  /* 0x000000036e037221 */ /* 0x000fe40000010000 */
[----:B------:R-:W-:Y:S01]  /*8010*/  FADD.FTZ R0, R124, R0 ;  /* 0x000000007c007221 */ /* 0x000fe20000010000 */
[----:B------:R-:W1:Y:S01]  /*8020*/  LDSM.16.MT88.4 R172, [R218+0xb800] ;  /* 0x00b80000daac783b */ /* 0x000e620000004200 */
[----:B------:R-:W-:Y:S02]  /*8030*/  FADD.FTZ R2, R111, R2 ;  /* 0x000000026f027221 */ /* 0x000fe40000010000 */
[----:B------:R-:W-:Y:S01]  /*8040*/  FADD.FTZ R4, R125, R4 ;  /* 0x000000047d047221 */ /* 0x000fe20000010000 */
[----:B------:R-:W1:Y:S01]  /*8050*/  MUFU.EX2 R139, R139 ;  /* 0x0000008b008b7308 */ /* 0x000e620000000800 */
[----:B------:R-:W-:Y:S01]  /*8060*/  FADD.FTZ R3, R126, R3 ;  /* 0x000000037e037221 */ /* 0x000fe20000010000 */
[----:B------:R3:W5:Y:S01]  /*8070*/  LDL.LU R134, [R1+0xd4] ;  /* 0x0000d40001867983 */ /* 0x0007620000300800 */
[----:B------:R-:W-:-:S02]  /*8080*/  FADD.FTZ R0, R211, R0 ;  /* 0x00000000d3007221 */ /* 0x000fc40000010000 */
[----:B------:R-:W-:Y:S02]  /*8090*/  FADD.FTZ R2, R127, R2 ;  /* 0x000000027f027221 */ /* 0x000fe40000010000 */
        /* <DEDUP_REMOVED lines=16> */
[----:B------:R-:W-:Y:S01]  /*81a0*/  MOV R248, R170 ;  /* 0x000000aa00f87202 */ /* 0x000fe20000000f00 */
        /* <DEDUP_REMOVED lines=24> */
[----:B------:R-:W-:Y:S01]  /*8330*/  IMAD.MOV.U32 R247, RZ, RZ, R181 ;  /* 0x000000fffff77224 */ /* 0x000fe200078e00b5 */
        /* <DEDUP_REMOVED lines=24> */
[----:B------:R-:W2:Y:S01]  /*84c0*/  MUFU.EX2 R7, R149 ;  /* 0x0000009500077308 */ /* 0x000ea20000000800 */
[----:B------:R-:W-:Y:S01]  /*84d0*/  FADD.FTZ R0, R69, R0 ;  /* 0x0000000045007221 */ /* 0x000fe20000010000 */
[----:B------:R3:W5:Y:S01]  /*84e0*/  LDL.LU R224, [R1+0x9c] ;  /* 0x00009c0001e07983 */ /* 0x0007620000300800 */
[----:B------:R-:W-:Y:S02]  /*84f0*/  FADD.FTZ R2, R94, R2 ;  /* 0x000000025e027221 */ /* 0x000fe40000010000 */
[----:B------:R-:W-:Y:S01]  /*8500*/  FADD.FTZ R4, R118, R4 ;  /* 0x0000000476047221 */ /* 0x000fe20000010000 */
[----:B------:R3:W5:Y:S01]  /*8510*/  LDL.LU R223, [R1+0x98] ;  /* 0x0000980001df7983 */ /* 0x0007620000300800 */
[----:B------:R-:W-:Y:S01]  /*8520*/  FADD.FTZ R3, R45, R3 ;  /* 0x000000032d037221 */ /* 0x000fe20000010000 */
[----:B------:R-:W3:Y:S01]  /*8530*/  MUFU.EX2 R133, R133 ;  /* 0x0000008500857308 */ /* 0x000ee20000000800 */
[----:B------:R-:W-:Y:S01]  /*8540*/  FADD.FTZ R0, R70, R0 ;  /* 0x0000000046007221 */ /* 0x000fe20000010000 */
[----:B------:R3:W5:Y:S01]  /*8550*/  LDL.LU R222, [R1+0x94] ;  /* 0x0000940001de7983 */ /* 0x0007620000300800 */
[----:B------:R-:W-:-:S02]  /*8560*/  FADD.FTZ R2, R84, R2 ;  /* 0x0000000254027221 */ /* 0x000fc40000010000 */
[----:B-1----:R-:W-:Y:S01]  /*8570*/  FADD.FTZ R4, R138, R4 ;  /* 0x000000048a047221 */ /* 0x002fe20000010000 */
[----:B------:R1:W5:Y:S02]  /*8580*/  LDL.LU R221, [R1+0x90] ;  /* 0x0000900001dd7983 */ /* 0x0003640000300800 */
[----:B------:R-:W1:Y:S01]  /*8590*/  MUFU.EX2 R123, R123 ;  /* 0x0000007b007b7308 */ /* 0x000e620000000800 */
[----:B--2---:R-:W-:Y:S01]  /*85a0*/  FADD.FTZ R3, R130, R3 ;  /* 0x0000000382037221 */ /* 0x004fe20000010000 */
[----:B------:R2:W5:Y:S01]  /*85b0*/  LDL.LU R216, [R1+0x8c] ;  /* 0x00008c0001d87983 */ /* 0x0005620000300800 */
[----:B----4-:R-:W-:-:S05]  /*85c0*/  FADD.FTZ R0, R119, R0 ;  /* 0x0000000077007221 */ /* 0x010fca0000010000 */
[----:B------:R-:W4:Y:S01]  /*85d0*/  MUFU.EX2 R117, R117 ;  /* 0x0000007500757308 */ /* 0x000f220000000800 */
        /* <DEDUP_REMOVED lines=10> */
[----:B---3--:R-:W-:Y:S02]  /*8680*/  FADD.FTZ R3, R133, R3 ;  /* 0x0000000385037221 */ /* 0x008fe40000010000 */
[----:B-1----:R-:W-:-:S02]  /*8690*/  FADD.FTZ R0, R123, R0 ;  /* 0x000000007b007221 */ /* 0x002fc40000010000 */
[----:B----4-:R-:W-:Y:S01]  /*86a0*/  FADD.FTZ R2, R117, R2 ;  /* 0x0000000275027221 */ /* 0x010fe20000010000 */
        /* <DEDUP_REMOVED lines=29> */
[----:B--2---:R-:W2:Y:S01]  /*8880*/  LDL.64 R246, [R1+0x28] ;  /* 0x0000280001f67983 */ /* 0x004ea20000100a00 */
[----:B------:R-:W-:Y:S01]  /*8890*/  MOV R0, c[0x0][0x1a4] ;  /* 0x0000690000007a02 */ /* 0x000fe20000000f00 */
[----:B------:R-:W-:Y:S01]  /*88a0*/  IMAD.MOV.U32 R2, RZ, RZ, c[0x0][0x1a4] ;  /* 0x00006900ff027624 */ /* 0x000fe200078e00ff */
[----:B------:R-:W-:Y:S01]  /*88b0*/  MOV R4, c[0x0][0x1a4] ;  /* 0x0000690000047a02 */ /* 0x000fe20000000f00 */
[----:B------:R-:W-:Y:S01]  /*88c0*/  ULDC.64 UR4, c[0x0][0x1a0] ;  /* 0x0000680000047ab9 */ /* 0x000fe20000000a00 */
[----:B------:R-:W-:Y:S01]  /*88d0*/  MOV R3, c[0x0][0x1a4] ;  /* 0x0000690000037a02 */ /* 0x000fe20000000f00 */
[----:B-----5:R-:W-:Y:S01]  /*88e0*/  IMAD.MOV.U32 R133, RZ, RZ, R136 ;  /* 0x000000ffff857224 */ /* 0x020fe200078e0088 */
[----:B------:R-:W-:Y:S01]  /*88f0*/  MOV R139, R135 ;  /* 0x00000087008b7202 */ /* 0x000fe20000000f00 */
[----:B------:R-:W-:Y:S01]  /*8900*/  USHF.L.U64.HI UR6, UR4, 0x4, UR5 ;  /* 0x0000000404067899 */ /* 0x000fe20008010205 */
[----:B------:R-:W-:Y:S01]  /*8910*/  MOV R132, R137 ;  /* 0x0000008900847202 */ /* 0x000fe20000000f00 */
[----:B------:R-:W-:Y:S01]  /*8920*/  USHF.L.U32 UR11, UR4, 0x4, URZ ;  /* 0x00000004040b7899 */ /* 0x000fe2000800063f */
[----:B------:R-:W-:Y:S01]  /*8930*/  MOV R138, R134 ;  /* 0x00000086008a7202 */ /* 0x000fe20000000f00 */
[----:B------:R-:W-:-:S02]  /*8940*/  ULEA.HI.SX32 UR8, UR8, 0xfffffffe, 0x19 ;  /* 0xfffffffe08087891 */ /* 0x000fc4000f8fca3f */
[----:B------:R-:W-:Y:S01]  /*8950*/  ULDC.64 UR4, c[0x0][0x1a0] ;  /* 0x0000680000047ab9 */ /* 0x000fe20000000a00 */
[----:B--2---:R-:W-:-:S13]  /*8960*/  ISETP.GE.AND P0, PT, R246, c[0x0][0x220], PT ;  /* 0x00008800f6007a0c */ /* 0x004fda0003f06270 */
[----:B------:R-:W-:Y:S02]  /*8970*/  @!P0 IMAD R0, R0, 0x30, RZ ;  /* 0x0000003000008824 */ /* 0x000fe400078e02ff */
[----:B------:R-:W-:-:S03]  /*8980*/  @!P0 IMAD R5, R2, 0x50, RZ ;  /* 0x0000005002058824 */ /* 0x000fc600078e02ff */
[----:B------:R1:W-:Y:S01]  /*8990*/  @!P0 STL [R1+0x44], R0 ;  /* 0x0000440001008387 */ /* 0x0003e20000100800 */
[----:B------:R-:W-:-:S03]  /*89a0*/  @!P0 IMAD R2, R3, 0x60, RZ ;  /* 0x0000006003028824 */ /* 0x000fc600078e02ff */
[----:B------:R2:W-:Y:S01]  /*89b0*/  @!P0 STL [R1+0x40], R5 ;  /* 0x0000400501008387 */ /* 0x0005e20000100800 */
[----:B-1----:R-:W-:-:S05]  /*89c0*/  @!P0 IMAD R0, R4, 0x70, RZ ;  /* 0x0000007004008824 */ /* 0x002fca00078e02ff */
[----:B------:R2:W-:Y:S04]  /*89d0*/  @!P0 STL [R1+0x38], R0 ;  /* 0x0000380001008387 */ /* 0x0005e80000100800 */
[----:B------:R2:W-:Y:S01]  /*89e0*/  @!P0 STL [R1+0x3c], R2 ;  /* 0x00003c0201008387 */ /* 0x0005e20000100800 */
[----:B------:R-:W-:Y:S05]  /*89f0*/  BRA `(.L_x_159) ;  /* 0x00000a2000007947 */ /* 0x000fea0003800000 */
.L_x_161:
[----:B------:R-:W-:Y:S01]  /*8a00*/  IMAD.U32 R0, RZ, RZ, UR8 ;  /* 0x00000008ff007e24 */ /* 0x000fe2000f8e00ff */
[----:B------:R-:W2:Y:S01]  /*8a10*/  LDL.64 R238, [R1+0x8] ;  /* 0x0000080001ee7983 */ /* 0x000ea20000100a00 */
[----:B------:R-:W-:Y:S03]  /*8a20*/  IMAD.U32 R2, RZ, RZ, UR8 ;  /* 0x00000008ff027e24 */ /* 0x000fe6000f8e00ff */
[----:B------:R-:W-:Y:S01]  /*8a30*/  @!P0 IADD3 R0, R0, -0x1, RZ ;  /* 0xffffffff00008810 */ /* 0x000fe20007ffe0ff */
[----:B------:R-:W3:Y:S01]  /*8a40*/  LDL.64 R236, [R1] ;  /* 0x0000000001ec7983 */ /* 0x000ee20000100a00 */
[----:B------:R-:W-:Y:S02]  /*8a50*/  @!P0 IADD3 R2, R2, -0x1, RZ ;  /* 0xffffffff02028810 */ /* 0x000fe40007ffe0ff */
[----:B------:R-:W-:Y:S01]  /*8a60*/  @!P0 SHF.R.S32.HI R3, RZ, 0x1f, R0 ;  /* 0x0000001fff038819 */ /* 0x000fe20000011400 */
[C---:B------:R-:W-:Y:S01]  /*8a70*/  @!P0 IMAD.WIDE.U32 R134, R0.reuse, c[0x0][0x198], RZ ;  /* 0x0000660000868a25 */ /* 0x040fe200078e00ff */
[----:B------:R1:W-:Y:S03]  /*8a80*/  @P0 STS.128 [R235+0x4000], RZ ;  /* 0x004000ffeb000388 */ /* 0x0003e60000000c00 */
[----:B------:R-:W-:Y:S01]  /*8a90*/  @!P0 IMAD R136, R3, c[0x0][0x198], RZ ;  /* 0x0000660003888a24 */ /* 0x000fe200078e02ff */
[----:B------:R-:W-:Y:S03]  /*8aa0*/  @!P0 SHF.R.S32.HI R3, RZ, 0x1f, R2 ;  /* 0x0000001fff038819 */ /* 0x000fe60000011402 */
[----:B------:R-:W-:Y:S02]  /*8ab0*/  @!P0 IMAD R136, R0, c[0x0][0x19c], R136 ;  /* 0x0000670000888a24 */ /* 0x000fe400078e0288 */
[----:B------:R-:W-:Y:S02]  /*8ac0*/  @!P0 IMAD R3, R3, c[0x0][0x198], RZ ;  /* 0x0000660003038a24 */ /* 0x000fe400078e02ff */
[----:B------:R-:W-:Y:S02]  /*8ad0*/  @!P0 IMAD.IADD R136, R135, 0x1, R136 ;  /* 0x0000000187888824 */ /* 0x000fe400078e0288 */
[C---:B------:R-:W-:Y:S02]  /*8ae0*/  @!P0 IMAD R135, R2.reuse, c[0x0][0x19c], R3 ;  /* 0x0000670002878a24 */ /* 0x040fe400078e0203 */
[----:B------:R-:W-:Y:S04]  /*8af0*/  @!P0 IMAD.WIDE.U32 R2, R2, c[0x0][0x198], RZ ;  /* 0x0000660002028a25 */ /* 0x000fe800078e00ff */
[----:B------:R-:W-:Y:S01]  /*8b00*/  @!P0 IMAD.IADD R135, R3, 0x1, R135 ;  /* 0x0000000103878824 */ /* 0x000fe200078e0287 */
[CC--:B--2---:R-:W-:Y:S04]  /*8b10*/  @!P0 LEA R0, P2, R134.reuse, R238.reuse, 0x7 ;  /* 0x000000ee86008211 */ /* 0x0c4fe800078438ff */
[-C--:B---3--:R-:W-:Y:S01]  /*8b20*/  @!P0 LEA.HI.X R136, R134, R237.reuse, R136, 0x7, P2 ;  /* 0x000000ed86888211 */ /* 0x088fe200010f3c88 */
[----:B------:R-:W-:Y:S01]  /*8b30*/  IMAD.U32 R134, RZ, RZ, UR8 ;  /* 0x00000008ff867e24 */ /* 0x000fe2000f8e00ff */
[----:B------:R-:W-:Y:S04]  /*8b40*/  @!P0 LEA R137, P2, R2, R238, 0x7 ;  /* 0x000000ee02898211 */ /* 0x000fe800078438ff */
[----:B------:R-:W-:Y:S02]  /*8b50*/  @!P0 IADD3 R3, R134, -0x1, RZ ;  /* 0xffffffff86038810 */ /* 0x000fe40007ffe0ff */
[-C--:B------:R-:W-:Y:S02]  /*8b60*/  @!P0 LEA.HI.X R204, R2, R237.reuse, R135, 0x7, P2 ;  /* 0x000000ed02cc8211 */ /* 0x080fe400010f3c87 */
[C---:B------:R-:W-:Y:S02]  /*8b70*/  @!P0 LEA R134, P2, R0.reuse, c[0x0][0x168], 0x1 ;  /* 0x00005a0000868a11 */ /* 0x040fe400078408ff */
[----:B------:R-:W-:Y:S02]  /*8b80*/  @!P0 SHF.R.S32.HI R2, RZ, 0x1f, R3 ;  /* 0x0000001fff028819 */ /* 0x000fe40000011403 */
[----:B------:R-:W-:Y:S03]  /*8b90*/  @!P0 LEA.HI.X R135, R0, c[0x0][0x16c], R136, 0x1, P2 ;  /* 0x00005b0000878a11 */ /* 0x000fe600010f0c88 */
[----:B------:R-:W-:Y:S02]  /*8ba0*/  @!P0 IMAD R2, R2, c[0x0][0x198], RZ ;  /* 0x0000660002028a24 */ /* 0x000fe400078e02ff */
[----:B------:R-:W-:Y:S01]  /*8bb0*/  @!PT LDS RZ, [RZ] ;  /* 0x00000000fffff984 */ /* 0x000fe20000000800 */
[----:B------:R-:W-:Y:S01]  /*8bc0*/  @!PT LDS RZ, [RZ] ;  /* 0x00000000fffff984 */ /* 0x000fe20000000800 */
[----:B------:R-:W-:Y:S01]  /*8bd0*/  @!PT LDS RZ, [RZ] ;  /* 0x00000000fffff984 */ /* 0x000fe20000000800 */
[----:B------:R2:W-:Y:S02]  /*8be0*/  @!P0 LDGSTS.E.BYPASS.LTC128B.128 [R235+0x4000], [R134.64] ;  /* 0x0400000086eb8fae */ /* 0x0005e4000b901d52 */
[C---:B------:R-:W-:Y:S02]  /*8bf0*/  @!P0 IMAD R0, R3.reuse, c[0x0][0x19c], R2 ;  /* 0x0000670003008a24 */ /* 0x040fe400078e0202 */
[----:B------:R-:W-:Y:S01]  /*8c00*/  @!P0 IMAD.WIDE.U32 R2, R3, c[0x0][0x198], RZ ;  /* 0x0000660003028a25 */ /* 0x000fe200078e00ff */
[----:B------:R1:W-:Y:S04]  /*8c10*/  @P0 STS.128 [R235+0x4800], RZ ;  /* 0x004800ffeb000388 */ /* 0x0003e80000000c00 */
[----:B------:R-:W-:Y:S02]  /*8c20*/  @!P0 IADD3 R0, R3, R0, RZ ;  /* 0x0000000003008210 */ /* 0x000fe40007ffe0ff */
[CC--:B--2---:R-:W-:Y:S04]  /*8c30*/  @!P0 LEA R134, P2, R2.reuse, R238.reuse, 0x7 ;  /* 0x000000ee02868211 */ /* 0x0c4fe800078438ff */
[-C--:B------:R-:W-:Y:S01]  /*8c40*/  @!P0 LEA.HI.X R135, R2, R237.reuse, R0, 0x7, P2 ;  /* 0x000000ed02878211 */ /* 0x080fe200010f3c00 */
[----:B------:R-:W-:Y:S02]  /*8c50*/  @!P0 IMAD.MOV.U32 R2, RZ, RZ, c[0x0][0x198] ;  /* 0x00006600ff028624 */ /* 0x000fe400078e00ff */
[----:B------:R-:W-:Y:S02]  /*8c60*/  @!P0 IMAD.MOV.U32 R0, RZ, RZ, c[0x0][0x19c] ;  /* 0x00006700ff008624 */ /* 0x000fe400078e00ff */
[----:B------:R-:W-:Y:S04]  /*8c70*/  @!P0 IMAD.WIDE.U32 R2, R2, 0x30, R134 ;  /* 0x0000003002028825 */ /* 0x000fe800078e0086 */
[----:B------:R-:W-:Y:S01]  /*8c80*/  @!P0 IMAD R0, R0, 0x30, RZ ;  /* 0x0000003000008824 */ /* 0x000fe200078e02ff */
[----:B------:R-:W-:Y:S01]  /*8c90*/  @!P0 LEA R136, P2, R2, c[0x0][0x168], 0x1 ;  /* 0x00005a0002888a11 */ /* 0x000fe200078408ff */
[----:B------:R-:W-:Y:S02]  /*8ca0*/  IMAD.U32 R134, RZ, RZ, UR8 ;  /* 0x00000008ff867e24 */ /* 0x000fe4000f8e00ff */
[----:B------:R-:W-:Y:S01]  /*8cb0*/  @!P0 IMAD.IADD R135, R0, 0x1, R3 ;  /* 0x0000000100878824 */ /* 0x000fe200078e0203 */
[----:B------:R-:W-:Y:S02]  /*8cc0*/  @!P0 IADD3 R0, P3, R137, UR20, RZ ;  /* 0x0000001489008c10 */ /* 0x000fe4000ff7e0ff */
[----:B------:R-:W-:Y:S02]  /*8cd0*/  @!P0 IADD3 R3, R134, -0x1, RZ ;  /* 0xffffffff86038810 */ /* 0x000fe40007ffe0ff */
[----:B------:R-:W-:Y:S02]  /*8ce0*/  @!P0 LEA.HI.X R137, R2, c[0x0][0x16c], R135, 0x1, P2 ;  /* 0x00005b0002898a11 */ /* 0x000fe400010f0c87 */
[----:B------:R-:W-:Y:S02]  /*8cf0*/  @!P0 LEA R134, P2, R0, c[0x0][0x168], 0x1 ;  /* 0x00005a0000868a11 */ /* 0x000fe400078408ff */
[----:B------:R-:W-:Y:S02]  /*8d00*/  @!P0 IADD3.X R135, R204, UR9, RZ, P3, !PT ;  /* 0x00000009cc878c10 */ /* 0x000fe40009ffe4ff */
        /* <DEDUP_REMOVED lines=10> */
[C---:B------:R-:W-:Y:S02]  /*8db0*/  @!P0 LEA R204, P2, R2.reuse, R238, 0x7 ;  /* 0x000000ee02cc8211 */ /* 0x040fe400078438ff */
[----:B------:R-:W-:Y:S01]  /*8dc0*/  @!P0 IADD3 R0, R3, R0, RZ ;  /* 0x0000000003008210 */ /* 0x000fe20007ffe0ff */
[----:B--2---:R-:W-:Y:S03]  /*8dd0*/  @!P0 IMAD.MOV.U32 R134, RZ, RZ, c[0x0][0x19c] ;  /* 0x00006700ff868624 */ /* 0x004fe600078e00ff */
[----:B------:R-:W-:Y:S01]  /*8de0*/  @!P0 LEA.HI.X R135, R2, R237, R0, 0x7, P2 ;  /* 0x000000ed02878211 */ /* 0x000fe200010f3c00 */
[----:B------:R-:W-:Y:S02]  /*8df0*/  @!P0 IMAD.MOV.U32 R0, RZ, RZ, c[0x0][0x198] ;  /* 0x00006600ff008624 */ /* 0x000fe400078e00ff */
[----:B------:R-:W-:Y:S03]  /*8e00*/  IMAD.U32 R2, RZ, RZ, UR8 ;  /* 0x00000008ff027e24 */ /* 0x000fe6000f8e00ff */
[----:B------:R-:W-:Y:S02]  /*8e10*/  @!P0 LEA R3, P2, R0, R204, 0x5 ;  /* 0x000000cc00038211 */ /* 0x000fe400078428ff */
[----:B------:R-:W-:Y:S02]  /*8e20*/  @!P0 IADD3 R2, R2, -0x1, RZ ;  /* 0xffffffff02028810 */ /* 0x000fe40007ffe0ff */
[----:B------:R-:W-:Y:S02]  /*8e30*/  @!P0 LEA.HI.X R135, R0, R135, R134, 0x5, P2 ;  /* 0x0000008700878211 */ /* 0x000fe400010f2c86 */
        /* <DEDUP_REMOVED lines=10> */
[----:B------:R1:W-:Y:S03]  /*8ee0*/  @P0 STS.128 [R235+0x5800], RZ ;  /* 0x005800ffeb000388 */ /* 0x0003e60000000c00 */
[----:B------:R-:W-:Y:S02]  /*8ef0*/  @!P0 IMAD.IADD R0, R3, 0x1, R0 ;  /* 0x0000000103008824 */ /* 0x000fe400078e0200 */
[----:B------:R-:W-:Y:S01]  /*8f00*/  @!PT LDS RZ, [RZ] ;  /* 0x00000000fffff984 */ /* 0x000fe20000000800 */
[----:B------:R-:W-:Y:S01]  /*8f10*/  @!PT LDS RZ, [RZ] ;  /* 0x00000000fffff984 */ /* 0x000fe20000000800 */
[----:B------:R-:W-:Y:S01]  /*8f20*/  @!PT LDS RZ, [RZ] ;  /* 0x00000000fffff984 */ /* 0x000fe20000000800 */
[----:B------:R3:W-:Y:S05]  /*8f30*/  @!P0 LDGSTS.E.BYPASS.LTC128B.128 [R235+0x5800], [R136.64] ;  /* 0x0580000088eb8fae */ /* 0x0007ea000b901d52 */
[----:B------:R1:W-:Y:S01]  /*8f40*/  @P0 STS.128 [R235+0x6000], RZ ;  /* 0x006000ffeb000388 */ /* 0x0003e20000000c00 */
[CC--:B--2---:R-:W-:Y:S04]  /*8f50*/  @!P0 LEA R134, P2, R2.reuse, R238.reuse, 0x7 ;  /* 0x000000ee02868211 */ /* 0x0c4fe800078438ff */
[-C--:B------:R-:W-:Y:S01]  /*8f60*/  @!P0 LEA.HI.X R135, R2, R237.reuse, R0, 0x7, P2 ;  /* 0x000000ed02878211 */ /* 0x080fe200010f3c00 */
[----:B------:R-:W-:Y:S01]  /*8f70*/  @!P0 IMAD.MOV.U32 R0, RZ, RZ, c[0x0][0x19c] ;  /* 0x00006700ff008624 */ /* 0x000fe200078e00ff */
[----:B------:R-:W-:Y:S03]  /*8f80*/  @!P0 MOV R2, c[0x0][0x198] ;  /* 0x0000660000028a02 */ /* 0x000fe60000000f00 */
[----:B------:R-:W-:Y:S02]  /*8f90*/  @!P0 IMAD R0, R0, 0x50, RZ ;  /* 0x0000005000008824 */ /* 0x000fe400078e02ff */
[----:B------:R-:W-:Y:S04]  /*8fa0*/  @!P0 IMAD.WIDE.U32 R2, R2, 0x50, R134 ;  /* 0x0000005002028825 */ /* 0x000fe800078e0086 */
[----:B------:R-:W-:Y:S01]  /*8fb0*/  IMAD.U32 R134, RZ, RZ, UR8 ;  /* 0x00000008ff867e24 */ /* 0x000fe2000f8e00ff */
[----:B------:R-:W-:Y:S01]  /*8fc0*/  @!P0 LEA R204, P2, R2, c[0x0][0x168], 0x1 ;  /* 0x00005a0002cc8a11 */ /* 0x000fe200078408ff */
[----:B------:R-:W-:Y:S03]  /*8fd0*/  @!P0 IMAD.IADD R0, R0, 0x1, R3 ;  /* 0x0000000100008824 */ /* 0x000fe600078e0203 */
[----:B------:R-:W-:Y:S02]  /*8fe0*/  @!P0 IADD3 R3, R134, -0x1, RZ ;  /* 0xffffffff86038810 */ /* 0x000fe40007ffe0ff */
[----:B------:R-:W-:Y:S02]  /*8ff0*/  @!P0 LEA.HI.X R205, R2, c[0x0][0x16c], R0, 0x1, P2 ;  /* 0x00005b0002cd8a11 */ /* 0x000fe400010f0c00 */
[----:B------:R-:W-:Y:S05]  /*9000*/  @!P0 SHF.R.S32.HI R0, RZ, 0x1f, R3 ;  /* 0x0000001fff008819 */ /* 0x000fea0000011403 */
[----:B------:R-:W-:Y:S04]  /*9010*/  @!P0 IMAD R0, R0, c[0x0][0x198], RZ ;  /* 0x0000660000008a24 */ /* 0x000fe800078e02ff */
[C---:B------:R-:W-:Y:S02]  /*9020*/  @!P0 IMAD R0, R3.reuse, c[0x0][0x19c], R0 ;  /* 0x0000670003008a24 */ /* 0x040fe400078e0200 */
[----:B------:R-:W-:Y:S04]  /*9030*/  @!P0 IMAD.WIDE.U32 R2, R3, c[0x0][0x198], RZ ;  /* 0x0000660003028a25 */ /* 0x000fe800078e00ff */
[----:B------:R-:W-:Y:S01]  /*9040*/  @!P0 IMAD.IADD R0, R3, 0x1, R0 ;  /* 0x0000000103008824 */ /* 0x000fe200078e0200 */
[CC--:B------:R-:W-:Y:S04]  /*9050*/  @!P0 LEA R134, P2, R2.reuse, R238.reuse, 0x7 ;  /* 0x000000ee02868211 */ /* 0x0c0fe800078438ff */
[-C--:B------:R-:W-:Y:S01]  /*9060*/  @!P0 LEA.HI.X R135, R2, R237.reuse, R0, 0x7, P2 ;  /* 0x000000ed02878211 */ /* 0x080fe200010f3c00 */
[----:B------:R-:W-:Y:S01]  /*9070*/  @!P0 IMAD.MOV.U32 R0, RZ, RZ, c[0x0][0x19c] ;  /* 0x00006700ff008624 */ /* 0x000fe200078e00ff */
[----:B------:R-:W-:Y:S03]  /*9080*/  @!P0 MOV R2, c[0x0][0x198] ;  /* 0x0000660000028a02 */ /* 0x000fe60000000f00 */
[----:B------:R-:W-:Y:S02]  /*9090*/  @!P0 IMAD R0, R0, 0x60, RZ ;  /* 0x0000006000008824 */ /* 0x000fe400078e02ff */
[----:B------:R-:W-:Y:S04]  /*90a0*/  @!P0 IMAD.WIDE.U32 R2, R2, 0x60, R134 ;  /* 0x0000006002028825 */ /* 0x000fe800078e0086 */
[----:B------:R-:W-:Y:S01]  /*90b0*/  IMAD.U32 R134, RZ, RZ, UR8 ;  /* 0x00000008ff867e24 */ /* 0x000fe2000f8e00ff */
[----:B---3--:R-:W-:Y:S01]  /*90c0*/  @!P0 LEA R136, P2, R2, c[0x0][0x168], 0x1 ;  /* 0x00005a0002888a11 */ /* 0x008fe200078408ff */
        /* <DEDUP_REMOVED lines=8> */
[C---:B------:R-:W-:Y:S01]  /*9150*/  @!P0 LEA R135, P2, R2.reuse, R238, 0x7 ;  /* 0x000000ee02878211 */ /* 0x040fe200078438ff */
[----:B------:R-:W-:Y:S03]  /*9160*/  @!P0 IMAD.MOV.U32 R3, RZ, RZ, c[0x0][0x19c] ;  /* 0x00006700ff038624 */ /* 0x000fe600078e00ff */
[----:B------:R-:W-:Y:S02]  /*9170*/  @!P0 LEA.HI.X R134, R2, R237, R0, 0x7, P2 ;  /* 0x000000ed02868211 */ /* 0x000fe400010f3c00 */
[----:B------:R-:W-:Y:S04]  /*9180*/  @!P0 MOV R0, c[0x0][0x198] ;  /* 0x0000660000008a02 */ /* 0x000fe80000000f00 */
[C---:B------:R-:W-:Y:S04]  /*9190*/  @!P0 LEA R2, P2, R0.reuse, R135, 0x6 ;  /* 0x0000008700028211 */ /* 0x040fe800078430ff */
[----:B------:R-:W-:Y:S02]  /*91a0*/  @!P0 LEA.HI.X R3, R0, R134, R3, 0x6, P2 ;  /* 0x0000008600038211 */ /* 0x000fe400010f3403 */
[C---:B------:R-:W-:Y:S04]  /*91b0*/  @!P0 LEA R134, P2, R2.reuse, c[0x0][0x168], 0x1 ;  /* 0x00005a0002868a11 */ /* 0x040fe800078408ff */
[----:B------:R-:W-:Y:S01]  /*91c0*/  @!P0 LEA.HI.X R135, R2, c[0x0][0x16c], R3, 0x1, P2 ;  /* 0x00005b0002878a11 */ /* 0x000fe200010f0c03 */
[----:B------:R-:W-:Y:S04]  /*91d0*/  IMAD.U32 R2, RZ, RZ, UR8 ;  /* 0x00000008ff027e24 */ /* 0x000fe8000f8e00ff */
[----:B------:R-:W-:Y:S01]  /*91e0*/  @!PT LDS RZ, [RZ] ;  /* 0x00000000fffff984 */ /* 0x000fe20000000800 */
[----:B------:R-:W-:Y:S01]  /*91f0*/  @!PT LDS RZ, [RZ] ;  /* 0x00000000fffff984 */ /* 0x000fe20000000800 */
[----:B------:R-:W-:Y:S01]  /*9200*/  @!PT LDS RZ, [RZ] ;  /* 0x00000000fffff984 */ /* 0x000fe20000000800 */
[----:B------:R2:W-:Y:S01]  /*9210*/  @!P0 LDGSTS.E.BYPASS.LTC128B.128 [R235+0x6000], [R134.64] ;  /* 0x0600000086eb8fae */ /* 0x0005e2000b901d52 */
[----:B------:R-:W-:Y:S04]  /*9220*/  @!P0 IADD3 R2, R2, -0x1, RZ ;  /* 0xffffffff02028810 */ /* 0x000fe80007ffe0ff */
[----:B------:R1:W-:Y:S01]  /*9230*/  @P0 STS.128 [R235+0x6800], RZ ;  /* 0x006800ffeb000388 */ /* 0x0003e20000000c00 */
[----:B------:R-:W-:Y:S04]  /*9240*/  @!P0 SHF.R.S32.HI R0, RZ, 0x1f, R2 ;  /* 0x0000001fff008819 */ /* 0x000fe80000011402 */
[----:B------:R-:W-:Y:S01]  /*9250*/  @!PT LDS RZ, [RZ] ;  /* 0x00000000fffff984 */ /* 0x000fe20000000800 */
[----:B------:R-:W-:Y:S01]  /*9260*/  @!PT LDS RZ, [RZ] ;  /* 0x00000000fffff984 */ /* 0x000fe20000000800 */
[----:B------:R-:W-:Y:S01]  /*9270*/  @!PT LDS RZ, [RZ] ;  /* 0x00000000fffff984 */ /* 0x000fe20000000800 */
[----:B------:R1:W-:Y:S01]  /*9280*/  @!P0 LDGSTS.E.BYPASS.LTC128B.128 [R235+0x6800], [R204.64] ;  /* 0x06800000cceb8fae */ /* 0x0003e2000b901d52 */
[----:B------:R-:W-:Y:S04]  /*9290*/  @!P0 IMAD R0, R0, c[0x0][0x198], RZ ;  /* 0x0000660000008a24 */ /* 0x000fe800078e02ff */
[----:B------:R1:W-:Y:S01]  /*92a0*/  @P0 STS.128 [R235+0x7000], RZ ;  /* 0x007000ffeb000388 */ /* 0x0003e20000000c00 */
[C---:B------:R-:W-:Y:S02]  /*92b0*/  @!P0 IMAD R0, R2.reuse, c[0x0][0x19c], R0 ;  /* 0x0000670002008a24 */ /* 0x040fe400078e0200 */
[----:B------:R-:W-:Y:S02]  /*92c0*/  @!P0 IMAD.WIDE.U32 R2, R2, c[0x0][0x198], RZ ;  /* 0x0000660002028a25 */ /* 0x000fe400078e00ff */
[----:B------:R-:W-:Y:S01]  /*92d0*/  @!PT LDS RZ, [RZ] ;  /* 0x00000000fffff984 */ /* 0x000fe20000000800 */
[----:B------:R-:W-:Y:S01]  /*92e0*/  @!PT LDS RZ, [RZ] ;  /* 0x00000000fffff984 */ /* 0x000fe20000000800 */
[----:B------:R-:W-:Y:S01]  /*92f0*/  @!PT LDS RZ, [RZ] ;  /* 0x00000000fffff984 */ /* 0x000fe20000000800 */
[----:B------:R1:W-:Y:S02]  /*9300*/  @!P0 LDGSTS.E.BYPASS.LTC128B.128 [R235+0x7000], [R136.64] ;  /* 0x0700000088eb8fae */ /* 0x0003e4000b901d52 */
[----:B------:R-:W-:Y:S03]  /*9310*/  @!P0 IMAD.IADD R0, R3, 0x1, R0 ;  /* 0x0000000103008824 */ /* 0x000fe600078e0200 */
[----:B------:R1:W-:Y:S01]  /*9320*/  @P0 STS.128 [R235+0x7800], RZ ;  /* 0x007800ffeb000388 */ /* 0x0003e20000000c00 */
[C---:B--2---:R-:W-:Y:S04]  /*9330*/  @!P0 LEA R134, P2, R2.reuse, R238, 0x7 ;  /* 0x000000ee02868211 */ /* 0x044fe800078438ff */
[----:B------:R-:W-:Y:S01]  /*9340*/  @!P0 LEA.HI.X R135, R2, R237, R0, 0x7, P2 ;  /* 0x000000ed02878211 */ /* 0x000fe200010f3c00 */
[----:B------:R-:W-:Y:S01]  /*9350*/  @!P0 IMAD.MOV.U32 R0, RZ, RZ, c[0x0][0x19c] ;  /* 0x00006700ff008624 */ /* 0x000fe200078e00ff */
[----:B------:R-:W-:Y:S03]  /*9360*/  @!P0 MOV R2, c[0x0][0x198] ;  /* 0x0000660000028a02 */ /* 0x000fe60000000f00 */
[----:B------:R-:W-:Y:S02]  /*9370*/  @!P0 IMAD R0, R0, 0x70, RZ ;  /* 0x0000007000008824 */ /* 0x000fe400078e02ff */
[----:B------:R-:W-:Y:S04]  /*9380*/  @!P0 IMAD.WIDE.U32 R2, R2, 0x70, R134 ;  /* 0x0000007002028825 */ /* 0x000fe800078e0086 */
[----:B------:R-:W-:Y:S01]  /*9390*/  @!P0 IMAD.IADD R0, R0, 0x1, R3 ;  /* 0x0000000100008824 */ /* 0x000fe200078e0203 */
[C---:B------:R-:W-:Y:S04]  /*93a0*/  @!P0 LEA R134, P2, R2.reuse, c[0x0][0x168], 0x1 ;  /* 0x00005a0002868a11 */ /* 0x040fe800078408ff */
[----:B------:R-:W-:Y:S05]  /*93b0*/  @!P0 LEA.HI.X R135, R2, c[0x0][0x16c], R0, 0x1, P2 ;  /* 0x00005b0002878a11 */ /* 0x000fea00010f0c00 */
[----:B------:R-:W-:Y:S01]  /*93c0*/  @!PT LDS RZ, [RZ] ;  /* 0x00000000fffff984 */ /* 0x000fe20000000800 */
[----:B------:R-:W-:Y:S01]  /*93d0*/  @!PT LDS RZ, [RZ] ;  /* 0x00000000fffff984 */ /* 0x000fe20000000800 */
[----:B------:R-:W-:Y:S01]  /*93e0*/  @!PT LDS RZ, [RZ] ;  /* 0x00000000fffff984 */ /* 0x000fe20000000800 */
[----:B------:R1:W-:Y:S05]  /*93f0*/  @!P0 LDGSTS.E.BYPASS.LTC128B.128 [R235+0x7800], [R134.64] ;  /* 0x0780000086eb8fae */ /* 0x0003ea000b901d52 */
[----:B------:R-:W0:Y:S01]  /*9400*/  LDGDEPBAR ;  /* 0x00000000000079af */ /* 0x000e220000000000 */
[----:B------:R-:W-:-:S05]  /*9410*/  BRA `(.L_x_160) ;  /* 0x0000110000007947 */ /* 0x000fca0003800000 */
.L_x_159:
[----:B--2---:R-:W2:Y:S01]  /*9420*/  LDL.64 R2, [R1+0x48] ;  /* 0x0000480001027983 */ /* 0x004ea20000100a00 */
[----:B------:R-:W-:Y:S01]  /*9430*/  USHF.R.S32.HI UR7, URZ, 0x1f, UR8 ;  /* 0x0000001f3f077899 */ /* 0x000fe20008011408 */
[----:B------:R-:W-:Y:S04]  /*9440*/  DEPBAR.LE SB0, 0x0 ;  /* 0x000080000000791a */ /* 0x000fe80000000000 */
[----:B------:R-:W3:Y:S01]  /*9450*/  LDL R7, [R1+0x50] ;  /* 0x0000500001077983 */ /* 0x000ee20000100800 */
[----:B------:R-:W-:Y:S01]  /*9460*/  UIMAD UR7, UR7, UR4, URZ ;  /* 0x00000004070772a4 */ /* 0x000fe2000f8e023f */
[----:B------:R-:W-:Y:S01]  /*9470*/  IMAD.MOV.U32 R8, RZ, RZ, c[0x0][0x1a0] ;  /* 0x00006800ff087624 */ /* 0x000fe200078e00ff */
[----:B------:R-:W-:Y:S01]  /*9480*/  UIMAD.WIDE.U32 UR14, UR8, UR4, URZ ;  /* 0x00000004080e72a5 */ /* 0x000fe2000f8e003f */
[----:B------:R-:W-:Y:S01]  /*9490*/  IMAD.MOV.U32 R9, RZ, RZ, c[0x0][0x1a0] ;  /* 0x00006800ff097624 */ /* 0x000fe200078e00ff */
[----:B------:R-:W-:Y:S01]  /*94a0*/  UIMAD UR7, UR8, UR5, UR7 ;  /* 0x00000005080772a4 */ /* 0x000fe2000f8e0207 */
[----:B------:R-:W4:Y:S01]  /*94b0*/  LDL R14, [R1+0x44] ;  /* 0x00004400010e7983 */ /* 0x000f220000100800 */
[----:B------:R-:W-:Y:S02]  /*94c0*/  IMAD.MOV.U32 R13, RZ, RZ, c[0x0][0x1a4] ;  /* 0x00006900ff0d7624 */ /* 0x000fe400078e00ff */
[----:B------:R-:W-:Y:S01]  /*94d0*/  UIADD3 UR7, UR15, UR7, URZ ;  /* 0x000000070f077290 */ /* 0x000fe2000fffe03f */
[----:B------:R-:W-:Y:S02]  /*94e0*/  IMAD.U32 R4, RZ, RZ, UR14 ;  /* 0x0000000eff047e24 */ /* 0x000fe4000f8e00ff */
[----:B------:R-:W5:Y:S01]  /*94f0*/  LDL R11, [R1+0x40] ;  /* 0x00004000010b7983 */ /* 0x000f620000100800 */
[----:B------:R-:W-:Y:S02]  /*9500*/  IMAD.U32 R5, RZ, RZ, UR15 ;  /* 0x0000000fff057e24 */ /* 0x000fe4000f8e00ff */
[----:B------:R-:W-:Y:S02]  /*9510*/  IMAD.MOV.U32 R12, RZ, RZ, c[0x0][0x1a4] ;  /* 0x00006900ff0c7624 */ /* 0x000fe400078e00ff */
[----:B------:R-:W-:Y:S01]  /*9520*/  IMAD.MOV.U32 R15, RZ, RZ, c[0x0][0x1a0] ;  /* 0x00006800ff0f7624 */ /* 0x000fe200078e00ff */
[----:B------:R-:W4:Y:S01]  /*9530*/  LDL R10, [R1+0x3c] ;  /* 0x00003c00010a7983 */ /* 0x000f220000100800 */
[----:B------:R-:W-:Y:S02]  /*9540*/  IMAD.MOV.U32 R16, RZ, RZ, c[0x0][0x1a0] ;  /* 0x00006800ff107624 */ /* 0x000fe400078e00ff */
[----:B------:R-:W-:Y:S03]  /*9550*/  IMAD.MOV.U32 R17, RZ, RZ, c[0x0][0x1a0] ;  /* 0x00006800ff117624 */ /* 0x000fe600078e00ff */
[----:B------:R-:W4:Y:S06]  /*9560*/  LDL R24, [R1+0x38] ;  /* 0x0000380001187983 */ /* 0x000f2c0000100800 */
[----:B------:R-:W-:Y:S06]  /*9570*/  BAR.SYNC.DEFER_BLOCKING 0x0 ;  /* 0x0000000000007b1d */ /* 0x000fec0000010000 */
[----:B------:R-:W-:Y:S01]  /*9580*/  @P0 STS.128 [R235+0x8000], RZ ;  /* 0x008000ffeb000388 */ /* 0x000fe20000000c00 */
[----:B--2---:R-:W-:Y:S01]  /*9590*/  IMAD.U32 R3, RZ, RZ, UR7 ;  /* 0x00000007ff037e24 */ /* 0x004fe2000f8e00ff */
[----:B------:R-:W-:Y:S04]  /*95a0*/  LEA R2, P1, R4, R2, 0x7 ;  /* 0x0000000204027211 */ /* 0x000fe800078238ff */
[-C--:B------:R-:W-:Y:S02]  /*95b0*/  @!P0 LEA R5, P4, R8, R2.reuse, 0x5 ;  /* 0x0000000208058211 */ /* 0x080fe400078828ff */
[----:B------:R-:W-:Y:S02]  /*95c0*/  @!P0 LEA R6, P2, R9, R2, 0x6 ;  /* 0x0000000209068211 */ /* 0x000fe400078430ff */
[----:B---3--:R-:W-:Y:S02]  /*95d0*/  LEA.HI.X R3, R4, R7, R3, 0x7, P1 ;  /* 0x0000000704037211 */ /* 0x008fe400008f3c03 */
[----:B------:R-:W-:Y:S02]  /*95e0*/  @!P0 LEA R20, P3, R5, c[0x0][0x170], 0x1 ;  /* 0x00005c0005148a11 */ /* 0x000fe400078608ff */
[-C--:B------:R-:W-:Y:S01]  /*95f0*/  @!P0 LEA.HI.X R8, R8, R3.reuse, R13, 0x5, P4 ;  /* 0x0000000308088211 */ /* 0x080fe200020f2c0d */
[----:B------:R-:W-:Y:S01]  /*9600*/  @!P0 IMAD.MOV.U32 R13, RZ, RZ, R3 ;  /* 0x000000ffff0d8224 */ /* 0x000fe200078e0003 */
[----:B------:R-:W-:Y:S01]  /*9610*/  @!P0 LEA.HI.X R9, R9, R3, R12, 0x6, P2 ;  /* 0x0000000309098211 */ /* 0x000fe200010f340c */
[----:B------:R-:W-:Y:S01]  /*9620*/  @!P0 IMAD.MOV.U32 R12, RZ, RZ, R2 ;  /* 0x000000ffff0c8224 */ /* 0x000fe200078e0002 */
[----:B------:R-:W-:Y:S02]  /*9630*/  @!P0 LEA R4, P2, R2, c[0x0][0x170], 0x1 ;  /* 0x00005c0002048a11 */ /* 0x000fe400078408ff */
[----:B------:R-:W-:Y:S01]  /*9640*/  @!P0 LEA.HI.X R21, R5, c[0x0][0x174], R8, 0x1, P3 ;  /* 0x00005d0005158a11 */ /* 0x000fe200018f0c08 */
[----:B------:R-:W-:Y:S01]  /*9650*/  @!P0 IMAD.WIDE.U32 R12, R16, 0x60, R12 ;  /* 0x00000060100c8825 */ /* 0x000fe200078e000c */
[C---:B------:R-:W-:Y:S02]  /*9660*/  @!P0 LEA.HI.X R5, R2.reuse, c[0x0][0x174], R3, 0x1, P2 ;  /* 0x00005d0002058a11 */ /* 0x040fe400010f0c03 */
[----:B------:R-:W-:Y:S01]  /*9670*/  @!P0 IADD3 R0, P6, R2, UR11, RZ ;  /* 0x0000000b02008c10 */ /* 0x000fe2000ffde0ff */
[----:B------:R-:W-:Y:S01]  /*9680*/  @!P0 IMAD.MOV.U32 R8, RZ, RZ, R2 ;  /* 0x000000ffff088224 */ /* 0x000fe200078e0002 */
[----:B------:R-:W-:Y:S01]  /*9690*/  @!P0 LEA R18, P1, R6, c[0x0][0x170], 0x1 ;  /* 0x00005c0006128a11 */ /* 0x000fe200078208ff */
[----:B------:R-:W-:Y:S01]  /*96a0*/  @!PT LDS RZ, [RZ] ;  /* 0x00000000fffff984 */ /* 0x000fe20000000800 */
[----:B------:R-:W-:Y:S01]  /*96b0*/  @!PT LDS RZ, [RZ] ;  /* 0x00000000fffff984 */ /* 0x000fe20000000800 */
[----:B------:R-:W-:Y:S01]  /*96c0*/  @!PT LDS RZ, [RZ] ;  /* 0x00000000fffff984 */ /* 0x000fe20000000800 */
[----:B------:R1:W-:Y:S01]  /*96d0*/  @!P0 LDGSTS.E.BYPASS.LTC128B.128 [R235+0x8000], [R4.64] ;  /* 0x0800000004eb8fae */ /* 0x0003e2000b901d52 */
[----:B------:R-:W-:Y:S02]  /*96e0*/  @!P0 LEA R22, P5, R0, c[0x0][0x170], 0x1 ;  /* 0x00005c0000168a11 */ /* 0x000fe400078a08ff */
[----:B------:R-:W-:Y:S02]  /*96f0*/  @!P0 IADD3.X R7, R3, UR6, RZ, P6, !PT ;  /* 0x0000000603078c10 */ /* 0x000fe4000b7fe4ff */
[----:B------:R-:W-:Y:S01]  /*9700*/  @!P0 LEA.HI.X R19, R6, c[0x0][0x174], R9, 0x1, P1 ;  /* 0x00005d0006138a11 */ /* 0x000fe200008f0c09 */
[----:B------:R-:W-:Y:S01]  /*9710*/  @P0 STS.128 [R235+0x8800], RZ ;  /* 0x008800ffeb000388 */ /* 0x000fe20000000c00 */
[----:B------:R-:W-:Y:S01]  /*9720*/  @!P0 LEA.HI.X R23, R0, c[0x0][0x174], R7, 0x1, P5 ;  /* 0x00005d0000178a11 */ /* 0x000fe200028f0c07 */
[----:B------:R-:W-:Y:S04]  /*9730*/  @!P0 IMAD.MOV.U32 R9, RZ, RZ, R3 ;  /* 0x000000ffff098224 */ /* 0x000fe800078e0003 */
[----:B------:R-:W-:Y:S01]  /*9740*/  @!PT LDS RZ, [RZ] ;  /* 0x00000000fffff984 */ /* 0x000fe20000000800 */
[----:B------:R-:W-:Y:S01]  /*9750*/  @!PT LDS RZ, [RZ] ;  /* 0x00000000fffff984 */ /* 0x000fe20000000800 */
[----:B------:R-:W-:Y:S01]  /*9760*/  @!PT LDS RZ, [RZ] ;  /* 0x00000000fffff984 */ /* 0x000fe20000000800 */
[----:B------:R2:W-:Y:S01]  /*9770*/  @!P0 LDGSTS.E.BYPASS.LTC128B.128 [R235+0x8800], [R22.64] ;  /* 0x0880000016eb8fae */ /* 0x0005e2000b901d52 */
[C---:B------:R-:W-:Y:S04]  /*9780*/  @!P0 IMAD.WIDE.U32 R8, R15.reuse, 0x70, R8 ;  /* 0x000000700f088825 */ /* 0x040fe800078e0008 */
[----:B----4-:R-:W-:Y:S01]  /*9790*/  @!P0 IMAD.IADD R7, R24, 0x1, R9 ;  /* 0x0000000118078824 */ /* 0x010fe200078e0209 */
[----:B------:R-:W-:Y:S01]  /*97a0*/  @P0 STS.128 [R235+0x9000], RZ ;  /* 0x009000ffeb000388 */ /* 0x000fe20000000c00 */
[C---:B------:R-:W-:Y:S04]  /*97b0*/  @!P0 LEA R6, P1, R8.reuse, c[0x0][0x170], 0x1 ;  /* 0x00005c0008068a11 */ /* 0x040fe800078208ff */
[----:B------:R-:W-:Y:S01]  /*97c0*/  @!P0 LEA.HI.X R7, R8, c[0x0][0x174], R7, 0x1, P1 ;  /* 0x00005d0008078a11 */ /* 0x000fe200008f0c07 */
[----:B------:R-:W-:Y:S01]  /*97d0*/  @!PT LDS RZ, [RZ] ;  /* 0x00000000fffff984 */ /* 0x000fe20000000800 */
[----:B------:R-:W-:Y:S01]  /*97e0*/  @!PT LDS RZ, [RZ] ;  /* 0x00000000fffff984 */ /* 0x000fe20000000800 */
[----:B------:R-:W-:Y:S01]  /*97f0*/  @!PT LDS RZ, [RZ] ;  /* 0x00000000fffff984 */ /* 0x000fe20000000800 */
[----:B------:R2:W-:Y:S01]  /*9800*/  @!P0 LDGSTS.E.BYPASS.LTC128B.128 [R235+0x9000], [R20.64] ;  /* 0x0900000014eb8fae */ /* 0x0005e2000b901d52 */
[----:B------:R-:W-:Y:S01]  /*9810*/  ISETP.LT.AND P1, PT, RZ, UR8, PT ;  /* 0x00000008ff007c0c */ /* 0x000fe2000bf21270 */
[----:B-1----:R-:W-:Y:S04]  /*9820*/  @!P0 IMAD.WIDE.U32 R4, R15, 0x30, R2 ;  /* 0x000000300f048825 */ /* 0x002fe800078e0002 */
[----:B------:R-:W-:Y:S01]  /*9830*/  @P0 STS.128 [R235+0x9800], RZ ;  /* 0x009800ffeb000388 */ /* 0x000fe20000000c00 */
[----:B------:R-:W-:Y:S01]  /*9840*/  @!P0 IMAD.IADD R0, R14, 0x1, R5 ;  /* 0x000000010e008824 */ /* 0x000fe200078e0205 */
[C---:B------:R-:W-:Y:S01]  /*9850*/  @!P0 LEA R16, P4, R4.reuse, c[0x0][0x170], 0x1 ;  /* 0x00005c0004108a11 */ /* 0x040fe200078808ff */
[----:B------:R-:W-:Y:S03]  /*9860*/  @!P0 IMAD.WIDE.U32 R2, R17, 0x50, R2 ;  /* 0x0000005011028825 */ /* 0x000fe600078e0002 */
[----:B------:R-:W-:Y:S01]  /*9870*/  @!P0 LEA.HI.X R17, R4, c[0x0][0x174], R0, 0x1, P4 ;  /* 0x00005d0004118a11 */ /* 0x000fe200020f0c00 */
[----:B-----5:R-:W-:Y:S01]  /*9880*/  @!P0 IMAD.IADD R3, R11, 0x1, R3 ;  /* 0x000000010b038824 */ /* 0x020fe200078e0203 */
[----:B------:R-:W-:Y:S01]  /*9890*/  @!P0 LEA R14, P3, R2, c[0x0][0x170], 0x1 ;  /* 0x00005c00020e8a11 */ /* 0x000fe200078608ff */
[----:B------:R-:W-:Y:S01]  /*98a0*/  @!P0 IMAD.IADD R5, R10, 0x1, R13 ;  /* 0x000000010a058824 */ /* 0x000fe200078e020d */
[----:B------:R-:W-:Y:S01]  /*98b0*/  @!P0 LEA R10, P2, R12, c[0x0][0x170], 0x1 ;  /* 0x00005c000c0a8a11 */ /* 0x000fe200078408ff */
[----:B------:R-:W-:Y:S01]  /*98c0*/  @!PT LDS RZ, [RZ] ;  /* 0x00000000fffff984 */ /* 0x000fe20000000800 */
[----:B------:R-:W-:Y:S01]  /*98d0*/  @!PT LDS RZ, [RZ] ;  /* 0x00000000fffff984 */ /* 0x000fe20000000800 */
[----:B------:R-:W-:Y:S01]  /*98e0*/  @!PT LDS RZ, [RZ] ;  /* 0x00000000fffff984 */ /* 0x000fe20000000800 */
[----:B------:R1:W-:Y:S01]  /*98f0*/  @!P0 LDGSTS.E.BYPASS.LTC128B.128 [R235+0x9800], [R16.64] ;  /* 0x0980000010eb8fae */ /* 0x0003e2000b901d52 */
[----:B------:R-:W-:Y:S02]  /*9900*/  @!P0 LEA.HI.X R15, R2, c[0x0][0x174], R3, 0x1, P3 ;  /* 0x00005d00020f8a11 */ /* 0x000fe400018f0c03 */
[----:B------:R-:W-:Y:S03]  /*9910*/  @!P0 LEA.HI.X R11, R12, c[0x0][0x174], R5, 0x1, P2 ;  /* 0x00005d000c0b8a11 */ /* 0x000fe600010f0c05 */
[----:B------:R-:W-:Y:S06]  /*9920*/  @P0 STS.128 [R235+0xa000], RZ ;  /* 0x00a000ffeb000388 */ /* 0x000fec0000000c00 */
[----:B------:R-:W-:Y:S01]  /*9930*/  @!PT LDS RZ, [RZ] ;  /* 0x00000000fffff984 */ /* 0x000fe20000000800 */
[----:B------:R-:W-:Y:S01]  /*9940*/  @!PT LDS RZ, [RZ] ;  /* 0x00000000fffff984 */ /* 0x000fe20000000800 */
[----:B------:R-:W-:Y:S01]  /*9950*/  @!PT LDS RZ, [RZ] ;  /* 0x00000000fffff984 */ /* 0x000fe20000000800 */
[----:B------:R1:W-:Y:S06]  /*9960*/  @!P0 LDGSTS.E.BYPASS.LTC128B.128 [R235+0xa000], [R18.64] ;  /* 0x0a00000012eb8fae */ /* 0x0003ec000b901d52 */
        /* <DEDUP_REMOVED lines=15> */
[----:B------:R-:W-:Y:S06]  /*9a60*/  LDSM.16.M88.4 R128, [R223] ;  /* 0x00000000df80783b */ /* 0x000fec0000000200 */
[----:B-1----:R-:W5:Y:S06]  /*9a70*/  LDSM.16.M88.4 R16, [R216+0x4000] ;  /* 0x00400000d810783b */ /* 0x002f6c0000000200 */
[----:B------:R-:W4:Y:S06]  /*9a80*/  LDSM.16.M88.4 R124, [R223+0x2000] ;  /* 0x00200000df7c783b */ /* 0x000f2c0000000200 */
[----:B------:R-:W2:Y:S06]  /*9a90*/  LDSM.16.M88.4 R32, [R216+0x4800] ;  /* 0x00480000d820783b */ /* 0x000eac0000000200 */
[----:B------:R-:W0:Y:S06]  /*9aa0*/  LDGDEPBAR ;  /* 0x00000000000079af */ /* 0x000e2c0000000000 */
[----:B------:R-:W1:Y:S06]  /*9ab0*/  LDSM.16.M88.4 R48, [R216+0x5000] ;  /* 0x00500000d830783b */ /* 0x000e6c0000000200 */
[----:B------:R-:W1:Y:S06]  /*9ac0*/  LDSM.16.M88.4 R64, [R216+0x5800] ;  /* 0x00580000d840783b */ /* 0x000e6c0000000200 */
[----:B------:R-:W1:Y:S01]  /*9ad0*/  LDSM.16.M88.4 R80, [R216+0x6000] ;  /* 0x00600000d850783b */ /* 0x000e620000000200 */
[-C--:B-----5:R-:W-:Y:S05]  /*9ae0*/  HMMA.16816.F32.BF16 R4, R128, R16.reuse, RZ ;  /* 0x000000108004723c */ /* 0x0a0fea00000418ff */
[----:B------:R-:W5:Y:S03]  /*9af0*/  LDSM.16.M88.4 R96, [R216+0x6800] ;  /* 0x00680000d860783b */ /* 0x000f660000000200 */
[C---:B----4-:R-:W-:Y:S03]  /*9b00*/  HMMA.16816.F32.BF16 R8, R124.reuse, R16, RZ ;  /* 0x000000107c08723c */ /* 0x050fe600000418ff */
[----:B------:R-:W4:Y:S06]  /*9b10*/  LDSM.16.M88.4 R112, [R216+0x7000] ;  /* 0x00700000d870783b */ /* 0x000f2c0000000200 */
[----:B------:R-:W1:Y:S01]  /*9b20*/  LDSM.16.M88.4 R204, [R216+0x7800] ;  /* 0x00780000d8cc783b */ /* 0x000e620000000200 */
[-C--:B---3--:R-:W-:Y:S05]  /*9b30*/  HMMA.16816.F32.BF16 R12, R124, R18.reuse, RZ ;  /* 0x000000127c0c723c */ /* 0x088fea00000418ff */
[----:B------:R-:W-:Y:S03]  /*9b40*/  LDSM.16.M88.4 R208, [R226] ;  /* 0x00000000e2d0783b */ /* 0x000fe60000000200 */
[C---:B------:R-:W-:Y:S03]  /*9b50*/  HMMA.16816.F32.BF16 R16, R128.reuse, R18, RZ ;  /* 0x000000128010723c */ /* 0x040fe600000418ff */
[----:B------:R-:W-:Y:S05]  /*9b60*/  LDSM.16.M88.4 R212, [R226+0x2000] ;  /* 0x00200000e2d4783b */ /* 0x000fea0000000200 */
        /* <DEDUP_REMOVED lines=19> */
[C---:B------:R-:W-:Y:S08]  /*9ca0*/  HMMA.16816.F32.BF16 R96, R128.reuse, R98, RZ ;  /* 0x000000628060723c */ /* 0x040ff000000418ff */
[-C--:B----4-:R-:W-:Y:S08]  /*9cb0*/  HMMA.16816.F32.BF16 R100, R128, R112.reuse, RZ ;  /* 0x000000708064723c */ /* 0x090ff000000418ff */
[C---:B------:R-:W-:Y:S08]  /*9cc0*/  HMMA.16816.F32.BF16 R104, R124.reuse, R112, RZ ;  /* 0x000000707c68723c */ /* 0x040ff000000418ff */
[-C--:B------:R-:W-:Y:S08]  /*9cd0*/  HMMA.16816.F32.BF16 R108, R124, R114.reuse, RZ ;  /* 0x000000727c6c723c */ /* 0x080ff000000418ff */
[C---:B------:R-:W-:Y:S08]  /*9ce0*/  HMMA.16816.F32.BF16 R112, R128.reuse, R114, RZ ;  /* 0x000000728070723c */ /* 0x040ff000000418ff */
[-C--:B------:R-:W-:Y:S08]  /*9cf0*/  HMMA.16816.F32.BF16 R116, R128, R204.reuse, RZ ;  /* 0x000000cc8074723c */ /* 0x080ff000000418ff */
        /* <DEDUP_REMOVED lines=44> */
[----:B------:R-:W-:Y:S06]  /*9fc0*/  LDSM.16.M88.4 R204, [R224] ;  /* 0x00000000e0cc783b */ /* 0x000fec0000000200 */
        /* <DEDUP_REMOVED lines=78> */
[----:B------:R-:W-:Y:S05]  /*a4b0*/  DEPBAR.LE SB0, 0x0 ;  /* 0x000080000000791a */ /* 0x000fea0000000000 */
[----:B------:R-:W-:Y:S01]  /*a4c0*/  BAR.SYNC.DEFER_BLOCKING 0x0 ;  /* 0x0000000000007b1d */ /* 0x000fe20000010000 */
[-C--:B-1----:R-:W-:Y:S08]  /*a4d0*/  HMMA.16816.F32.BF16 R116, R204, R208.reuse, R116 ;  /* 0x000000d0cc74723c */ /* 0x082ff00000041874 */
[C---:B------:R-:W-:Y:S08]  /*a4e0*/  HMMA.16816.F32.BF16 R120, R212.reuse, R208, R120 ;  /* 0x000000d0d478723c */ /* 0x040ff00000041878 */
[-C--:B------:R-:W-:Y:S08]  /*a4f0*/  HMMA.16816.F32.BF16 R124, R212, R210.reuse, R124 ;  /* 0x000000d2d47c723c */ /* 0x080ff0000004187c */
[----:B------:R-:W-:Y:S01]  /*a500*/  HMMA.16816.F32.BF16 R128, R204, R210, R128 ;  /* 0x000000d2cc80723c */ /* 0x000fe20000041880 */
[----:B------:R-:W-:-:S07]  /*a510*/  @P1 BRA `(.L_x_161) ;  /* 0xffffe4e000001947 */ /* 0x000fce000383ffff */
.L_x_160:
[----:B------:R-:W-:Y:S01]  /*a520*/  FMNMX.FTZ R2, R4, R132, !PT ;  /* 0x0000008404027209 */ /* 0x000fe20007810000 */
[----:B------:R-:W-:Y:S01]  /*a530*/  STL [R1+0xb4], R230 ;  /* 0x0000b4e601007387 */ /* 0x000fe20000100800 */
[----:B------:R-:W-:Y:S01]  /*a540*/  FMNMX.FTZ R0, R8, R133, !PT ;  /* 0x0000008508007209 */ /* 0x000fe20007810000 */
[----:B------:R-:W-:Y:S01]  /*a550*/  UIADD3 UR8, UR8, -0x1, URZ ;  /* 0xffffffff08087890 */ /* 0x000fe2000fffe03f */
        /* <DEDUP_REMOVED lines=12> */
[----:B-1----:R-:W-:Y:S01]  /*a620*/  FMNMX.FTZ R134, R21, R3, !PT ;  /* 0x0000000315867209 */ /* 0x002fe20007810000 */
        /* <DEDUP_REMOVED lines=124> */
[----:B--2---:R-:W-:Y:S01]  /*adf0*/  FMNMX.FTZ R134, R134, R136, !PT ;  /* 0x0000008886867209 */ /* 0x004fe20007810000 */
[----:B------:R-:W1:Y:S01]  /*ae00*/  SHFL.BFLY PT, R2, R0, 0x2, 0x1f ;  /* 0x0c401f0000027f89 */ /* 0x000e6200000e0000 */
[----:B------:R-:W-:Y:S04]  /*ae10*/  FMNMX.FTZ R3, R130, R3, !PT ;  /* 0x0000000382037209 */ /* 0x000fe80007810000 */
[----:B------:R-:W-:Y:S03]  /*ae20*/  FMNMX.FTZ R3, R131, R3, !PT ;  /* 0x0000000383037209 */ /* 0x000fe60007810000 */
[----:B------:R-:W2:Y:S08]  /*ae30*/  SHFL.BFLY PT, R136, R137, 0x1, 0x1f ;  /* 0x0c201f0089887f89 */ /* 0x000eb000000e0000 */
[----:B------:R-:W3:Y:S01]  /*ae40*/  SHFL.BFLY PT, R135, R3, 0x2, 0x1f ;  /* 0x0c401f0003877f89 */ /* 0x000ee200000e0000 */
[----:B-1----:R-:W-:Y:S07]  /*ae50*/  FMNMX.FTZ R2, R0, R2, !PT ;  /* 0x0000000200027209 */ /* 0x002fee0007810000 */
[----:B------:R-:W1:Y:S01]  /*ae60*/  SHFL.BFLY PT, R204, R134, 0x1, 0x1f ;  /* 0x0c201f0086cc7f89 */ /* 0x000e6200000e0000 */
[----:B--2---:R-:W-:Y:S04]  /*ae70*/  FMNMX.FTZ R137, R137, R136, !PT ;  /* 0x0000008889897209 */ /* 0x004fe80007810000 */
[C---:B------:R-:W-:Y:S01]  /*ae80*/  FSETP.NEU.FTZ.AND P4, PT, R137.reuse, -INF , PT ;  /* 0xff8000008900780b */ /* 0x040fe20003f9d000 */
[----:B------:R-:W-:Y:S01]  /*ae90*/  FADD.FTZ R0, -R137, R132 ;  /* 0x0000008489007221 */ /* 0x000fe20000010100 */
[----:B---3--:R-:W-:Y:S03]  /*aea0*/  FMNMX.FTZ R135, R3, R135, !PT ;  /* 0x0000008703877209 */ /* 0x008fe60007810000 */
[----:B------:R-:W-:Y:S01]  /*aeb0*/  FMUL.FTZ R0, R0, c[0x0][0x23c] ;  /* 0x00008f0000007a20 */ /* 0x000fe20000410000 */
[----:B------:R-:W2:Y:S03]  /*aec0*/  SHFL.BFLY PT, R3, R2, 0x1, 0x1f ;  /* 0x0c201f0002037f89 */ /* 0x000ea600000e0000 */
[----:B------:R3:W4:Y:S01]  /*aed0*/  MUFU.EX2 R132, R0 ;  /* 0x0000000000847308 */ /* 0x0007220000000800 */
[----:B-1----:R-:W-:Y:S04]  /*aee0*/  FMNMX.FTZ R136, R134, R204, !PT ;  /* 0x000000cc86887209 */ /* 0x002fe80007810000 */
[----:B------:R-:W1:Y:S01]  /*aef0*/  SHFL.BFLY PT, R205, R135, 0x1, 0x1f ;  /* 0x0c201f0087cd7f89 */ /* 0x000e6200000e0000 */
[----:B------:R-:W-:Y:S01]  /*af00*/  FMUL.FTZ R204, R137, c[0x0][0x23c] ;  /* 0x00008f0089cc7a20 */ /* 0x000fe20000410000 */
[----:B------:R-:W-:Y:S04]  /*af10*/  FSETP.NEU.FTZ.AND P3, PT, R136, -INF , PT ;  /* 0xff8000008800780b */ /* 0x000fe80003f7d000 */
[----:B------:R-:W-:Y:S05]  /*af20*/  FSEL R204, R204, RZ, P4 ;  /* 0x000000ffcccc7208 */ /* 0x000fea0002000000 */
[--C-:B------:R-:W-:Y:S02]  /*af30*/  FFMA.FTZ R229, R69, c[0x0][0x23c], -R204.reuse ;  /* 0x00008f0045e57a23 */ /* 0x100fe400000108cc */
[--C-:B------:R-:W-:Y:S02]  /*af40*/  FFMA.FTZ R5, R5, c[0x0][0x23c], -R204.reuse ;  /* 0x00008f0005057a23 */ /* 0x100fe400000108cc */
[--C-:B------:R-:W-:Y:S01]  /*af50*/  FFMA.FTZ R216, R101, c[0x0][0x23c], -R204.reuse ;  /* 0x00008f0065d87a23 */ /* 0x100fe200000108cc */
[----:B--2---:R-:W-:Y:S01]  /*af60*/  FMNMX.FTZ R134, R2, R3, !PT ;  /* 0x0000000302867209 */ /* 0x004fe20007810000 */
[----:B------:R4:W2:Y:S01]  /*af70*/  MUFU.EX2 R227, R5 ;  /* 0x0000000500e37308 */ /* 0x0008a20000000800 */
[--C-:B------:R-:W-:Y:S02]  /*af80*/  FFMA.FTZ R17, R17, c[0x0][0x23c], -R204.reuse ;  /* 0x00008f0011117a23 */ /* 0x100fe400000108cc */
[----:B---3--:R-:W-:Y:S01]  /*af90*/  FADD.FTZ R0, -R136, R133 ;  /* 0x0000008588007221 */ /* 0x008fe20000010100 */
[----:B------:R-:W-:Y:S01]  /*afa0*/  FSETP.NEU.FTZ.AND P2, PT, R134, -INF , PT ;  /* 0xff8000008600780b */ /* 0x000fe20003f5d000 */
[----:B------:R-:W-:Y:S02]  /*afb0*/  FFMA.FTZ R243, R65, c[0x0][0x23c], -R204 ;  /* 0x00008f0041f37a23 */ /* 0x000fe400000108cc */
[----:B------:R-:W-:Y:S01]  /*afc0*/  FMUL.FTZ R2, R0, c[0x0][0x23c] ;  /* 0x00008f0000027a20 */ /* 0x000fe20000410000 */
[----:B-1----:R-:W-:Y:S01]  /*afd0*/  FMNMX.FTZ R135, R135, R205, !PT ;  /* 0x000000cd87877209 */ /* 0x002fe20007810000 */
[C---:B------:R-:W-:Y:S02]  /*afe0*/  FADD.FTZ R0, -R134.reuse, R138 ;  /* 0x0000008a86007221 */ /* 0x040fe40000010100 */
[----:B------:R1:W-:Y:S01]  /*aff0*/  MUFU.EX2 R133, R2 ;  /* 0x0000000200857308 */ /* 0x0003e20000000800 */
[----:B------:R-:W-:Y:S02]  /*b000*/  FMUL.FTZ R138, R134, c[0x0][0x23c] ;  /* 0x00008f00868a7a20 */ /* 0x000fe40000410000 */
[----:B------:R-:W-:Y:S02]  /*b010*/  FMUL.FTZ R0, R0, c[0x0][0x23c] ;  /* 0x00008f0000007a20 */ /* 0x000fe40000410000 */
[--C-:B------:R-:W-:Y:S01]  /*b020*/  FFMA.FTZ R224, R80, c[0x0][0x23c], -R204.reuse ;  /* 0x00008f0050e07a23 */ /* 0x100fe200000108cc */
[----:B------:R-:W-:Y:S01]  /*b030*/  FSEL R138, R138, RZ, P2 ;  /* 0x000000ff8a8a7208 */ /* 0x000fe20001000000 */
[--C-:B------:R-:W-:Y:S01]  /*b040*/  FFMA.FTZ R252, R81, c[0x0][0x23c], -R204.reuse ;  /* 0x00008f0051fc7a23 */ /* 0x100fe200000108cc */
[----:B------:R-:W-:Y:S01]  /*b050*/  FSETP.NEU.FTZ.AND P2, PT, R135, -INF , PT ;  /* 0xff8000008700780b */ /* 0x000fe20003f5d000 */
[----:B------:R-:W-:Y:S01]  /*b060*/  FFMA.FTZ R221, R85, c[0x0][0x23c], -R204 ;  /* 0x00008f0055dd7a23 */ /* 0x000fe200000108cc */
[----:B------:R3:W-:Y:S01]  /*b070*/  MUFU.EX2 R3, R0 ;  /* 0x0000000000037308 */ /* 0x0007e20000000800 */
[--C-:B------:R-:W-:Y:S02]  /*b080*/  FFMA.FTZ R11, R11, c[0x0][0x23c], -R138.reuse ;  /* 0x00008f000b0b7a23 */ /* 0x100fe4000001088a */
[----:B----4-:R-:W-:Y:S02]  /*b090*/  FMUL.FTZ R5, R132, R201 ;  /* 0x000000c984057220 */ /* 0x010fe40000410000 */
[--C-:B------:R-:W-:Y:S02]  /*b0a0*/  FFMA.FTZ R10, R10, c[0x0][0x23c], -R138.reuse ;  /* 0x00008f000a0a7a23 */ /* 0x100fe4000001088a */
[--C-:B------:R-:W-:Y:S02]  /*b0b0*/  FFMA.FTZ R81, R42, c[0x0][0x23c], -R138.reuse ;  /* 0x00008f002a517a23 */ /* 0x100fe4000001088a */
[----:B------:R-:W-:Y:S01]  /*b0c0*/  FFMA.FTZ R80, R43, c[0x0][0x23c], -R138 ;  /* 0x00008f002b507a23 */ /* 0x000fe2000001088a */
[----:B------:R-:W4:Y:S01]  /*b0d0*/  MUFU.EX2 R228, R10 ;  /* 0x0000000a00e47308 */ /* 0x000f220000000800 */
        /* <DEDUP_REMOVED lines=8> */
[----:B------:R-:W-:Y:S02]  /*b160*/  FFMA.FTZ R53, R68, c[0x0][0x23c], -R204 ;  /* 0x00008f0044357a23 */ /* 0x000fe400000108cc */
[----:B---3--:R-:W-:Y:S02]  /*b170*/  FMUL.FTZ R0, R2, c[0x0][0x23c] ;  /* 0x00008f0002007a20 */ /* 0x008fe40000410000 */
[----:B------:R-:W-:Y:S02]  /*b180*/  FMUL.FTZ R2, R135, c[0x0][0x23c] ;  /* 0x00008f0087027a20 */ /* 0x000fe40000410000 */
[--C-:B------:R-:W-:Y:S01]  /*b190*/  FFMA.FTZ R8, R8, c[0x0][0x23c], -R139.reuse ;  /* 0x00008f0008087a23 */ /* 0x100fe2000001088b */
[----:B------:R-:W-:Y:S01]  /*b1a0*/  MUFU.EX2 R68, R4 ;  /* 0x0000000400447308 */ /* 0x000fe20000000800 */
[--C-:B------:R-:W-:Y:S01]  /*b1b0*/  FFMA.FTZ R214, R72, c[0x0][0x23c], -R139.reuse ;  /* 0x00008f0048d67a23 */ /* 0x100fe2000001088b */
[----:B------:R-:W-:Y:S01]  /*b1c0*/  FSEL R2, R2, RZ, P2 ;  /* 0x000000ff02027208 */ /* 0x000fe20001000000 */
[--C-:B------:R-:W-:Y:S01]  /*b1d0*/  FFMA.FTZ R213, R73, c[0x0][0x23c], -R139.reuse ;  /* 0x00008f0049d57a23 */ /* 0x100fe2000001088b */
[----:B--2---:R-:W-:Y:S01]  /*b1e0*/  MOV R72, R227 ;  /* 0x000000e300487202 */ /* 0x004fe20000000f00 */
[--C-:B------:R-:W-:Y:S01]  /*b1f0*/  FFMA.FTZ R227, R105, c[0x0][0x23c], -R139.reuse ;  /* 0x00008f0069e37a23 */ /* 0x100fe2000001088b */
[----:B----4-:R-:W-:Y:S01]  /*b200*/  MOV R73, R228 ;  /* 0x000000e400497202 */ /* 0x010fe20000000f00 */
[--C-:B------:R-:W-:Y:S02]  /*b210*/  FFMA.FTZ R6, R6, c[0x0][0x23c], -R2.reuse ;  /* 0x00008f0006067a23 */ /* 0x100fe40000010802 */
[--C-:B------:R-:W-:Y:S01]  /*b220*/  FFMA.FTZ R18, R18, c[0x0][0x23c], -R2.reuse ;  /* 0x00008f0012127a23 */ /* 0x100fe20000010802 */
[----:B------:R-:W-:Y:S01]  /*b230*/  MUFU.EX2 R8, R8 ;  /* 0x0000000800087308 */ /* 0x000fe20000000800 */
[----:B------:R-:W-:Y:S02]  /*b240*/  FFMA.FTZ R251, R86, c[0x0][0x23c], -R2 ;  /* 0x00008f0056fb7a23 */ /* 0x000fe40000010802 */
[----:B------:R-:W-:Y:S02]  /*b250*/  FFMA.FTZ R86, R26, c[0x0][0x23c], -R138 ;  /* 0x00008f001a567a23 */ /* 0x000fe4000001088a */
[----:B------:R-:W2:Y:S01]  /*b260*/  LDL.LU R26, [R1+0x18] ;  /* 0x00001800011a7983 */ /* 0x000ea20000300800 */
[--C-:B------:R-:W-:Y:S02]  /*b270*/  FFMA.FTZ R225, R87, c[0x0][0x23c], -R2.reuse ;  /* 0x00008f0057e17a23 */ /* 0x100fe40000010802 */
[--C-:B------:R-:W-:Y:S02]  /*b280*/  FFMA.FTZ R223, R102, c[0x0][0x23c], -R2.reuse ;  /* 0x00008f0066df7a23 */ /* 0x100fe40000010802 */
[----:B------:R1:W-:Y:S01]  /*b290*/  MUFU.EX2 R69, R6 ;  /* 0x0000000600457308 */ /* 0x0003e20000000800 */
[--C-:B------:R-:W-:Y:S02]  /*b2a0*/  FFMA.FTZ R211, R55, c[0x0][0x23c], -R2.reuse ;  /* 0x00008f0037d37a23 */ /* 0x100fe40000010802 */
[--C-:B------:R-:W-:Y:S02]  /*b2b0*/  FFMA.FTZ R226, R114, c[0x0][0x23c], -R2.reuse ;  /* 0x00008f0072e27a23 */ /* 0x100fe40000010802 */
[--C-:B------:R-:W-:Y:S02]  /*b2c0*/  FFMA.FTZ R222, R115, c[0x0][0x23c], -R2.reuse ;  /* 0x00008f0073de7a23 */ /* 0x100fe40000010802 */
[----:B------:R-:W-:Y:S02]  /*b2d0*/  FFMA.FTZ R230, R130, c[0x0][0x23c], -R2 ;  /* 0x00008f0082e67a23 */ /* 0x000fe40000010802 */
        /* <DEDUP_REMOVED lines=8> */
[--C-:B------:R-:W-:Y:S02]  /*b360*/  FFMA.FTZ R210, R66, c[0x0][0x23c], -R2.reuse ;  /* 0x00008f0042d27a23 */ /* 0x100fe40000010802 */
[----:B------:R-:W-:Y:S02]  /*b370*/  FFMA.FTZ R66, R99, c[0x0][0x23c], -R2 ;  /* 0x00008f0063427a23 */ /* 0x000fe40000010802 */
[--C-:B------:R-:W-:Y:S02]  /*b380*/  FFMA.FTZ R99, R29, c[0x0][0x23c], -R139.reuse ;  /* 0x00008f001d637a23 */ /* 0x100fe4000001088b */
[--C-:B-1----:R-:W-:Y:S02]  /*b390*/  FFMA.FTZ R6, R123, c[0x0][0x23c], -R138.reuse ;  /* 0x00008f007b067a23 */ /* 0x102fe4000001088a */
[----:B------:R-:W-:Y:S01]  /*b3a0*/  FFMA.FTZ R82, R31, c[0x0][0x23c], -R138 ;  /* 0x00008f001f527a23 */ /* 0x000fe2000001088a */
[----:B------:R1:W-:Y:S01]  /*b3b0*/  MUFU.EX2 R29, R17 ;  /* 0x00000011001d7308 */ /* 0x0003e20000000800 */
[--C-:B------:R-:W-:Y:S01]  /*b3c0*/  FFMA.FTZ R19, R19, c[0x0][0x23c], -R2.reuse ;  /* 0x00008f0013137a23 */ /* 0x100fe20000010802 */
[----:B------:R-:W-:Y:S01]  /*b3d0*/  MOV R201, R6 ;  /* 0x0000000600c97202 */ /* 0x000fe20000000f00 */
[--C-:B------:R-:W-:Y:S02]  /*b3e0*/  FFMA.FTZ R7, R7, c[0x0][0x23c], -R2.reuse ;  /* 0x00008f0007077a23 */ /* 0x100fe40000010802 */
[--C-:B------:R-:W-:Y:S02]  /*b3f0*/  FFMA.FTZ R10, R119, c[0x0][0x23c], -R2.reuse ;  /* 0x00008f00770a7a23 */ /* 0x100fe40000010802 */
[--C-:B------:R-:W-:Y:S02]  /*b400*/  FFMA.FTZ R119, R77, c[0x0][0x23c], -R139.reuse ;  /* 0x00008f004d777a23 */ /* 0x100fe4000001088b */
[----:B------:R-:W-:Y:S01]  /*b410*/  FFMA.FTZ R247, R83, c[0x0][0x23c], -R2 ;  /* 0x00008f0053f77a23 */ /* 0x000fe20000010802 */
[----:B------:R-:W4:Y:S01]  /*b420*/  MUFU.EX2 R64, R7 ;  /* 0x0000000700407308 */ /* 0x000f220000000800 */
[--C-:B------:R-:W-:Y:S02]  /*b430*/  FFMA.FTZ R83, R30, c[0x0][0x23c], -R138.reuse ;  /* 0x00008f001e537a23 */ /* 0x100fe4000001088a */
[--C-:B------:R-:W-:Y:S01]  /*b440*/  FFMA.FTZ R12, R12, c[0x0][0x23c], -R139.reuse ;  /* 0x00008f000c0c7a23 */ /* 0x100fe2000001088b */
[----:B---3--:R-:W3:Y:S01]  /*b450*/  LDL.LU R11, [R1+0x1c] ;  /* 0x00001c00010b7983 */ /* 0x008ee20000300800 */
[--C-:B------:R-:W-:Y:S02]  /*b460*/  FFMA.FTZ R101, R25, c[0x0][0x23c], -R139.reuse ;  /* 0x00008f0019657a23 */ /* 0x100fe4000001088b */
[----:B------:R-:W-:Y:S01]  /*b470*/  FMUL.FTZ R4, R132, R200 ;  /* 0x000000c884047220 */ /* 0x000fe20000410000 */
[----:B------:R-:W3:Y:S01]  /*b480*/  LDL.LU R6, [R1+0x20] ;  /* 0x0000200001067983 */ /* 0x000ee20000300800 */
[----:B------:R-:W-:Y:S01]  /*b490*/  FFMA.FTZ R120, R90, c[0x0][0x23c], -R138 ;  /* 0x00008f005a787a23 */ /* 0x000fe2000001088a */
[----:B------:R-:W4:Y:S01]  /*b4a0*/  MUFU.EX2 R77, R19 ;  /* 0x00000013004d7308 */ /* 0x000f220000000800 */
[--C-:B------:R-:W-:Y:S02]  /*b4b0*/  FFMA.FTZ R65, R97, c[0x0][0x23c], -R204.reuse ;  /* 0x00008f0061417a23 */ /* 0x100fe400000108cc */
[----:B------:R-:W-:Y:S02]  /*b4c0*/  FFMA.FTZ R241, R21, c[0x0][0x23c], -R204 ;  /* 0x00008f0015f17a23 */ /* 0x000fe400000108cc */
[----:B-1----:R-:W-:Y:S01]  /*b4d0*/  FMUL.FTZ R17, R132, R189 ;  /* 0x000000bd84117220 */ /* 0x002fe20000410000 */
[----:B------:R-:W-:Y:S01]  /*b4e0*/  MOV R189, R70 ;  /* 0x0000004600bd7202 */ /* 0x000fe20000000f00 */
[----:B------:R-:W-:Y:S01]  /*b4f0*/  FFMA.FTZ R21, R98, c[0x0][0x23c], -R2 ;  /* 0x00008f0062157a23 */ /* 0x000fe20000010802 */
[----:B------:R-:W3:Y:S01]  /*b500*/  LDL.LU R70, [R1+0x24] ;  /* 0x0000240001467983 */ /* 0x000ee20000300800 */
[--C-:B------:R-:W-:Y:S01]  /*b510*/  FFMA.FTZ R240, R32, c[0x0][0x23c], -R204.reuse ;  /* 0x00008f0020f07a23 */ /* 0x100fe200000108cc */
[----:B------:R-:W-:Y:S01]  /*b520*/  MUFU.EX2 R0, R0 ;  /* 0x0000000000007308 */ /* 0x000fe20000000800 */
[--C-:B------:R-:W-:Y:S02]  /*b530*/  FFMA.FTZ R32, R117, c[0x0][0x23c], -R204.reuse ;  /* 0x00008f0075207a23 */ /* 0x100fe400000108cc */
[--C-:B------:R-:W-:Y:S01]  /*b540*/  FFMA.FTZ R239, R33, c[0x0][0x23c], -R204.reuse ;  /* 0x00008f0021ef7a23 */ /* 0x100fe200000108cc */
[----:B----4-:R-:W-:Y:S01]  /*b550*/  MOV R25, R64 ;  /* 0x0000004000197202 */ /* 0x010fe20000000f00 */
[--C-:B------:R-:W-:Y:S02]  /*b560*/  FFMA.FTZ R33, R113, c[0x0][0x23c], -R204.reuse ;  /* 0x00008f0071217a23 */ /* 0x100fe400000108cc */
[----:B------:R-:W-:Y:S01]  /*b570*/  FFMA.FTZ R238, R36, c[0x0][0x23c], -R204 ;  /* 0x00008f0024ee7a23 */ /* 0x000fe200000108cc */
[----:B------:R-:W-:Y:S01]  /*b580*/  MOV R47, R25 ;  /* 0x00000019002f7202 */ /* 0x000fe20000000f00 */
[----:B------:R-:W-:Y:S01]  /*b590*/  FFMA.FTZ R36, R118, c[0x0][0x23c], -R2 ;  /* 0x00008f0076247a23 */ /* 0x000fe20000010802 */
        /* <DEDUP_REMOVED lines=16> */
[--C-:B------:R-:W-:Y:S02]  /*b6a0*/  FFMA.FTZ R96, R44, c[0x0][0x23c], -R139.reuse ;  /* 0x00008f002c607a23 */ /* 0x100fe4000001088b */
[----:B------:R-:W-:Y:S02]  /*b6b0*/  FMUL.FTZ R36, R132, R180 ;  /* 0x000000b484247220 */ /* 0x000fe40000410000 */
[----:B------:R-:W-:Y:S01]  /*b6c0*/  FFMA.FTZ R204, R129, c[0x0][0x23c], -R204 ;  /* 0x00008f0081cc7a23 */ /* 0x000fe200000108cc */
[----:B------:R-:W-:Y:S01]  /*b6d0*/  MUFU.EX2 R240, R240 ;  /* 0x000000f000f07308 */ /* 0x000fe20000000800 */
[--C-:B------:R-:W-:Y:S01]  /*b6e0*/  FFMA.FTZ R208, R22, c[0x0][0x23c], -R2.reuse ;  /* 0x00008f0016d07a23 */ /* 0x100fe20000010802 */
[----:B------:R-:W-:Y:S01]  /*b6f0*/  MOV R22, R49 ;  /* 0x0000003100167202 */ /* 0x000fe20000000f00 */
[----:B------:R-:W-:Y:S02]  /*b700*/  FMUL.FTZ R49, R132, R173 ;  /* 0x000000ad84317220 */ /* 0x000fe40000410000 */
[--C-:B------:R-:W-:Y:S01]  /*b710*/  FFMA.FTZ R207, R23, c[0x0][0x23c], -R2.reuse ;  /* 0x00008f0017cf7a23 */ /* 0x100fe20000010802 */
[----:B------:R-:W-:Y:S01]  /*b720*/  MOV R23, R52 ;  /* 0x0000003400177202 */ /* 0x000fe20000000f00 */
[--C-:B------:R-:W-:Y:S02]  /*b730*/  FFMA.FTZ R206, R34, c[0x0][0x23c], -R2.reuse ;  /* 0x00008f0022ce7a23 */ /* 0x100fe40000010802 */
[--C-:B------:R-:W-:Y:S01]  /*b740*/  FFMA.FTZ R34, R89, c[0x0][0x23c], -R139.reuse ;  /* 0x00008f0059227a23 */ /* 0x100fe2000001088b */
[----:B------:R-:W-:Y:S01]  /*b750*/  MUFU.EX2 R208, R208 ;  /* 0x000000d000d07308 */ /* 0x000fe20000000800 */
[--C-:B------:R-:W-:Y:S01]  /*b760*/  FFMA.FTZ R205, R35, c[0x0][0x23c], -R2.reuse ;  /* 0x00008f0023cd7a23 */ /* 0x100fe20000010802 */
[----:B------:R-:W-:Y:S01]  /*b770*/  MOV R35, R221 ;  /* 0x000000dd00237202 */ /* 0x000fe20000000f00 */
[--C-:B------:R-:W-:Y:S02]  /*b780*/  FFMA.FTZ R129, R38, c[0x0][0x23c], -R2.reuse ;  /* 0x00008f0026817a23 */ /* 0x100fe40000010802 */
[--C-:B------:R-:W-:Y:S02]  /*b790*/  FFMA.FTZ R38, R88, c[0x0][0x23c], -R139.reuse ;  /* 0x00008f0058267a23 */ /* 0x100fe4000001088b */
[--C-:B------:R-:W-:Y:S01]  /*b7a0*/  FFMA.FTZ R117, R50, c[0x0][0x23c], -R2.reuse ;  /* 0x00008f0032757a23 */ /* 0x100fe20000010802 */
[----:B------:R-:W-:Y:S01]  /*b7b0*/  MOV R50, R32 ;  /* 0x0000002000327202 */ /* 0x000fe20000000f00 */
[----:B------:R-:W-:Y:S01]  /*b7c0*/  FMUL.FTZ R32, R132, R176 ;  /* 0x000000b084207220 */ /* 0x000fe20000410000 */
[----:B------:R-:W-:Y:S01]  /*b7d0*/  MUFU.EX2 R207, R207 ;  /* 0x000000cf00cf7308 */ /* 0x000fe20000000800 */
[----:B------:R-:W-:Y:S02]  /*b7e0*/  FFMA.FTZ R116, R51, c[0x0][0x23c], -R2 ;  /* 0x00008f0033747a23 */ /* 0x000fe40000010802 */
[--C-:B------:R-:W-:Y:S02]  /*b7f0*/  FFMA.FTZ R51, R104, c[0x0][0x23c], -R139.reuse ;  /* 0x00008f0068337a23 */ /* 0x100fe4000001088b */
        /* <DEDUP_REMOVED lines=9> */
[----:B------:R-:W-:Y:S02]  /*b890*/  FFMA.FTZ R108, R74, c[0x0][0x23c], -R138 ;  /* 0x00008f004a6c7a23 */ /* 0x000fe4000001088a */
[----:B------:R-:W-:Y:S01]  /*b8a0*/  FMUL.FTZ R37, R132, R181 ;  /* 0x000000b584257220 */ /* 0x000fe20000410000 */
[----:B------:R-:W-:Y:S01]  /*b8b0*/  MUFU.EX2 R206, R206 ;  /* 0x000000ce00ce7308 */ /* 0x000fe20000000800 */
[--C-:B------:R-:W-:Y:S01]  /*b8c0*/  FFMA.FTZ R118, R60, c[0x0][0x23c], -R139.reuse ;  /* 0x00008f003c767a23 */ /* 0x100fe2000001088b */
[----:B------:R-:W-:Y:S01]  /*b8d0*/  MOV R60, R21 ;  /* 0x00000015003c7202 */ /* 0x000fe20000000f00 */
[----:B------:R-:W-:Y:S02]  /*b8e0*/  FMUL.FTZ R21, R132, R193 ;  /* 0x000000c184157220 */ /* 0x000fe40000410000 */
[--C-:B------:R-:W-:Y:S01]  /*b8f0*/  FFMA.FTZ R130, R76, c[0x0][0x23c], -R139.reuse ;  /* 0x00008f004c827a23 */ /* 0x100fe2000001088b */
[----:B------:R-:W-:Y:S01]  /*b900*/  MOV R76, R8 ;  /* 0x00000008004c7202 */ /* 0x000fe20000000f00 */
[--C-:B------:R-:W-:Y:S01]  /*b910*/  FFMA.FTZ R8, R92, c[0x0][0x23c], -R139.reuse ;  /* 0x00008f005c087a23 */ /* 0x100fe2000001088b */
[----:B------:R-:W-:Y:S01]  /*b920*/  MOV R30, R60 ;  /* 0x0000003c001e7202 */ /* 0x000fe20000000f00 */
[--C-:B------:R-:W-:Y:S01]  /*b930*/  FFMA.FTZ R7, R121, c[0x0][0x23c], -R139.reuse ;  /* 0x00008f0079077a23 */ /* 0x100fe2000001088b */
[----:B------:R-:W-:Y:S01]  /*b940*/  MUFU.EX2 R92, R9 ;  /* 0x00000009005c7308 */ /* 0x000fe20000000800 */
[C---:B------:R-:W-:Y:S01]  /*b950*/  FMUL.FTZ R52, R132.reuse, R168 ;  /* 0x000000a884347220 */ /* 0x040fe20000410000 */
[----:B------:R-:W-:Y:S01]  /*b960*/  MOV R60, R29 ;  /* 0x0000001d003c7202 */ /* 0x000fe20000000f00 */
[C---:B------:R-:W-:Y:S01]  /*b970*/  FMUL.FTZ R53, R132.reuse, R169 ;  /* 0x000000a984357220 */ /* 0x040fe20000410000 */
[----:B------:R-:W-:Y:S01]  /*b980*/  MOV R42, R8 ;  /* 0x00000008002a7202 */ /* 0x000fe20000000f00 */
[----:B------:R-:W-:Y:S01]  /*b990*/  FMUL.FTZ R64, R132, R156 ;  /* 0x0000009c84407220 */ /* 0x000fe20000410000 */
[----:B------:R-:W-:Y:S01]  /*b9a0*/  MOV R169, R34 ;  /* 0x0000002200a97202 */ /* 0x000fe20000000f00 */
[--C-:B------:R-:W-:Y:S02]  /*b9b0*/  FFMA.FTZ R128, R39, c[0x0][0x23c], -R2.reuse ;  /* 0x00008f0027807a23 */ /* 0x100fe40000010802 */
[--C-:B------:R-:W-:Y:S01]  /*b9c0*/  FFMA.FTZ R39, R109, c[0x0][0x23c], -R139.reuse ;  /* 0x00008f006d277a23 */ /* 0x100fe2000001088b */
[----:B------:R-:W-:Y:S01]  /*b9d0*/  MUFU.EX2 R205, R205 ;  /* 0x000000cd00cd7308 */ /* 0x000fe20000000800 */
[----:B------:R-:W-:Y:S02]  /*b9e0*/  FFMA.FTZ R212, R54, c[0x0][0x23c], -R2 ;  /* 0x00008f0036d47a23 */ /* 0x000fe40000010802 */
[----:B------:R-:W-:Y:S02]  /*b9f0*/  IMAD.MOV.U32 R54, RZ, RZ, R20 ;  /* 0x000000ffff367224 */ /* 0x000fe400078e0014 */
[C---:B------:R-:W-:Y:S02]  /*ba00*/  FMUL.FTZ R20, R132.reuse, R192 ;  /* 0x000000c084147220 */ /* 0x040fe40000410000 */
[----:B------:R-:W-:Y:S02]  /*ba10*/  FFMA.FTZ R209, R67, c[0x0][0x23c], -R2 ;  /* 0x00008f0043d17a23 */ /* 0x000fe40000010802 */
[----:B------:R-:W-:Y:S01]  /*ba20*/  IMAD.MOV.U32 R67, RZ, RZ, R48 ;  /* 0x000000ffff437224 */ /* 0x000fe200078e0030 */
[----:B------:R-:W-:Y:S01]  /*ba30*/  MUFU.EX2 R100, R100 ;  /* 0x0000006400647308 */ /* 0x000fe20000000800 */
[C---:B------:R-:W-:Y:S02]  /*ba40*/  FMUL.FTZ R48, R132.reuse, R172 ;  /* 0x000000ac84307220 */ /* 0x040fe40000410000 */
[--C-:B------:R-:W-:Y:S01]  /*ba50*/  FFMA.FTZ R249, R71, c[0x0][0x23c], -R2.reuse ;  /* 0x00008f0047f97a23 */ /* 0x100fe20000010802 */
[----:B------:R-:W-:Y:S01]  /*ba60*/  MOV R71, R33 ;  /* 0x0000002100477202 */ /* 0x000fe20000000f00 */
[----:B------:R-:W-:Y:S02]  /*ba70*/  FMUL.FTZ R33, R132, R177 ;  /* 0x000000b184217220 */ /* 0x000fe40000410000 */
[----:B------:R-:W-:Y:S02]  /*ba80*/  FFMA.FTZ R2, R131, c[0x0][0x23c], -R2 ;  /* 0x00008f0083027a23 */ /* 0x000fe40000010802 */
[--C-:B------:R-:W-:Y:S01]  /*ba90*/  FFMA.FTZ R131, R61, c[0x0][0x23c], -R139.reuse ;  /* 0x00008f003d837a23 */ /* 0x100fe2000001088b */
[----:B------:R-:W-:Y:S01]  /*baa0*/  MUFU.EX2 R238, R238 ;  /* 0x000000ee00ee7308 */ /* 0x000fe20000000800 */
[--C-:B------:R-:W-:Y:S01]  /*bab0*/  FFMA.FTZ R102, R24, c[0x0][0x23c], -R139.reuse ;  /* 0x00008f0018667a23 */ /* 0x100fe2000001088b */
[----:B------:R-:W-:Y:S01]  /*bac0*/  MOV R24, R65 ;  /* 0x0000004100187202 */ /* 0x000fe20000000f00 */
[C---:B------:R-:W-:Y:S01]  /*bad0*/  FMUL.FTZ R65, R132.reuse, R157 ;  /* 0x0000009d84417220 */ /* 0x040fe20000410000 */
[----:B------:R-:W-:Y:S01]  /*bae0*/  MOV R61, R224 ;  /* 0x000000e0003d7202 */ /* 0x000fe20000000f00 */
[--C-:B------:R-:W-:Y:S01]  /*baf0*/  FFMA.FTZ R103, R45, c[0x0][0x23c], -R139.reuse ;  /* 0x00008f002d677a23 */ /* 0x100fe2000001088b */
[----:B------:R-:W-:Y:S01]  /*bb00*/  MOV R45, R16 ;  /* 0x00000010002d7202 */ /* 0x000fe20000000f00 */
[----:B------:R-:W-:Y:S01]  /*bb10*/  FMUL.FTZ R16, R132, R188 ;  /* 0x000000bc84107220 */ /* 0x000fe20000410000 */
[----:B------:R-:W-:Y:S01]  /*bb20*/  MOV R157, R38 ;  /* 0x00000026009d7202 */ /* 0x000fe20000000f00 */
[--C-:B------:R-:W-:Y:S01]  /*bb30*/  FFMA.FTZ R113, R57, c[0x0][0x23c], -R139.reuse ;  /* 0x00008f0039717a23 */ /* 0x100fe2000001088b */
[----:B------:R-:W-:Y:S01]  /*bb40*/  MUFU.EX2 R102, R102 ;  /* 0x0000006600667308 */ /* 0x000fe20000000800 */
[--C-:B------:R-:W-:Y:S02]  /*bb50*/  FFMA.FTZ R57, R124, c[0x0][0x23c], -R139.reuse ;  /* 0x00008f007c397a23 */ /* 0x100fe4000001088b */
[--C-:B------:R-:W-:Y:S02]  /*bb60*/  FFMA.FTZ R44, R93, c[0x0][0x23c], -R139.reuse ;  /* 0x00008f005d2c7a23 */ /* 0x100fe4000001088b */
[----:B------:R-:W-:Y:S02]  /*bb70*/  FFMA.FTZ R139, R125, c[0x0][0x23c], -R139 ;  /* 0x00008f007d8b7a23 */ /* 0x000fe4000001088b */
        /* <DEDUP_REMOVED lines=13> */
[----:B------:R1:W-:Y:S01]  /*bc50*/  MUFU.EX2 R110, R15 ;  /* 0x0000000f006e7308 */ /* 0x0003e20000000800 */
[--C-:B------:R-:W-:Y:S02]  /*bc60*/  FFMA.FTZ R14, R14, c[0x0][0x23c], -R138.reuse ;  /* 0x00008f000e0e7a23 */ /* 0x100fe4000001088a */
[--C-:B------:R-:W-:Y:S02]  /*bc70*/  FFMA.FTZ R124, R94, c[0x0][0x23c], -R138.reuse ;  /* 0x00008f005e7c7a23 */ /* 0x100fe4000001088a */
[--C-:B------:R-:W-:Y:S02]  /*bc80*/  FFMA.FTZ R114, R62, c[0x0][0x23c], -R138.reuse ;  /* 0x00008f003e727a23 */ /* 0x100fe4000001088a */
[--C-:B------:R-:W-:Y:S02]  /*bc90*/  FFMA.FTZ R62, R111, c[0x0][0x23c], -R138.reuse ;  /* 0x00008f006f3e7a23 */ /* 0x100fe4000001088a */
[----:B------:R-:W-:Y:S01]  /*bca0*/  FFMA.FTZ R85, R27, c[0x0][0x23c], -R138 ;  /* 0x00008f001b557a23 */ /* 0x000fe2000001088a */
[----:B------:R4:W-:Y:S01]  /*bcb0*/  MUFU.EX2 R111, R13 ;  /* 0x0000000d006f7308 */ /* 0x0009e20000000800 */
[----:B------:R-:W-:Y:S01]  /*bcc0*/  IMAD.MOV.U32 R58, RZ, RZ, R60 ;  /* 0x000000ffff3a7224 */ /* 0x000fe200078e003c */
[----:B------:R-:W-:Y:S01]  /*bcd0*/  MOV R27, R61 ;  /* 0x0000003d001b7202 */ /* 0x000fe20000000f00 */
[----:B------:R-:W-:Y:S01]  /*bce0*/  IMAD.MOV.U32 R61, RZ, RZ, R28 ;  /* 0x000000ffff3d7224 */ /* 0x000fe200078e001c */
[----:B------:R-:W-:Y:S01]  /*bcf0*/  MOV R200, R62 ;  /* 0x0000003e00c87202 */ /* 0x000fe20000000f00 */
[----:B------:R-:W-:Y:S01]  /*bd00*/  FMUL.FTZ R40, R133, R152 ;  /* 0x0000009885287220 */ /* 0x000fe20000410000 */
[----:B------:R-:W-:Y:S01]  /*bd10*/  MOV R176, R58 ;  /* 0x0000003a00b07202 */ /* 0x000fe20000000f00 */
[--C-:B------:R-:W-:Y:S01]  /*bd20*/  FFMA.FTZ R109, R63, c[0x0][0x23c], -R138.reuse ;  /* 0x00008f003f6d7a23 */ /* 0x100fe2000001088a */
[----:B------:R-:W-:Y:S01]  /*bd30*/  MOV R63, R57 ;  /* 0x00000039003f7202 */ /* 0x000fe20000000f00 */
[--C-:B------:R-:W-:Y:S01]  /*bd40*/  FFMA.FTZ R121, R91, c[0x0][0x23c], -R138.reuse ;  /* 0x00008f005b797a23 */ /* 0x100fe2000001088a */
[----:B------:R4:W4:Y:S01]  /*bd50*/  MUFU.EX2 R94, R14 ;  /* 0x0000000e005e7308 */ /* 0x0009220000000800 */
[----:B------:R-:W-:Y:S01]  /*bd60*/  MOV R91, R18 ;  /* 0x00000012005b7202 */ /* 0x000fe20000000f00 */
[----:B------:R-:W-:Y:S01]  /*bd70*/  FMUL.FTZ R57, R133, R145 ;  /* 0x0000009185397220 */ /* 0x000fe20000410000 */
[----:B------:R-:W-:Y:S01]  /*bd80*/  MOV R145, R47 ;  /* 0x0000002f00917202 */ /* 0x000fe20000000f00 */
[--C-:B------:R-:W-:Y:S01]  /*bd90*/  FFMA.FTZ R93, R59, c[0x0][0x23c], -R138.reuse ;  /* 0x00008f003b5d7a23 */ /* 0x100fe2000001088a */
[----:B------:R-:W-:Y:S01]  /*bda0*/  MOV R47, R42 ;  /* 0x0000002a002f7202 */ /* 0x000fe20000000f00 */
[----:B-1----:R-:W-:Y:S01]  /*bdb0*/  FMUL.FTZ R15, R3, R187 ;  /* 0x000000bb030f7220 */ /* 0x002fe20000410000 */
[----:B------:R-:W-:Y:S01]  /*bdc0*/  MOV R59, R61 ;  /* 0x0000003d003b7202 */ /* 0x000fe20000000f00 */
[--C-:B------:R-:W-:Y:S01]  /*bdd0*/  FFMA.FTZ R43, R107, c[0x0][0x23c], -R138.reuse ;  /* 0x00008f006b2b7a23 */ /* 0x100fe2000001088a */
[----:B------:R-:W-:Y:S01]  /*bde0*/  MOV R42, R31 ;  /* 0x0000001f002a7202 */ /* 0x000fe20000000f00 */
[--C-:B------:R-:W-:Y:S01]  /*bdf0*/  FFMA.FTZ R104, R78, c[0x0][0x23c], -R138.reuse ;  /* 0x00008f004e687a23 */ /* 0x100fe2000001088a */
[----:B------:R-:W-:Y:S01]  /*be00*/  MOV R31, R30 ;  /* 0x0000001e001f7202 */ /* 0x000fe20000000f00 */
[--C-:B------:R-:W-:Y:S01]  /*be10*/  FFMA.FTZ R115, R79, c[0x0][0x23c], -R138.reuse ;  /* 0x00008f004f737a23 */ /* 0x100fe2000001088a */
[----:B------:R-:W-:Y:S01]  /*be20*/  MOV R30, R27 ;  /* 0x0000001b001e7202 */ /* 0x000fe20000000f00 */
[----:B------:R-:W-:Y:S01]  /*be30*/  FFMA.FTZ R19, R122, c[0x0][0x23c], -R138 ;  /* 0x00008f007a137a23 */ /* 0x000fe2000001088a */
[----:B------:R-:W-:Y:S01]  /*be40*/  MOV R27, R10 ;  /* 0x0000000a001b7202 */ /* 0x000fe20000000f00 */
[C---:B------:R-:W-:Y:S01]  /*be50*/  FMUL.FTZ R8, R133.reuse, R196 ;  /* 0x000000c485087220 */ /* 0x040fe20000410000 */
[----:B------:R-:W-:Y:S01]  /*be60*/  MOV R79, R56 ;  /* 0x00000038004f7202 */ /* 0x000fe20000000f00 */
[C---:B------:R-:W-:Y:S01]  /*be70*/  FMUL.FTZ R9, R133.reuse, R197 ;  /* 0x000000c585097220 */ /* 0x040fe20000410000 */
[----:B------:R-:W-:Y:S01]  /*be80*/  MOV R192, R27 ;  /* 0x0000001b00c07202 */ /* 0x000fe20000000f00 */
[C---:B------:R-:W-:Y:S01]  /*be90*/  FMUL.FTZ R12, R133.reuse, R184 ;  /* 0x000000b8850c7220 */ /* 0x040fe20000410000 */
[----:B------:R-:W-:Y:S01]  /*bea0*/  MOV R18, R44 ;  /* 0x0000002c00127202 */ /* 0x000fe20000000f00 */
[C---:B----4-:R-:W-:Y:S01]  /*beb0*/  FMUL.FTZ R13, R133.reuse, R185 ;  /* 0x000000b9850d7220 */ /* 0x050fe20000410000 */
[----:B------:R-:W-:Y:S01]  /*bec0*/  MOV R78, R41 ;  /* 0x00000029004e7202 */ /* 0x000fe20000000f00 */
[----:B------:R-:W-:Y:S01]  /*bed0*/  FMUL.FTZ R24, R133, R164 ;  /* 0x000000a485187220 */ /* 0x000fe20000410000 */
[----:B------:R-:W-:Y:S01]  /*bee0*/  MOV R188, R59 ;  /* 0x0000003b00bc7202 */ /* 0x000fe20000000f00 */
[----:B------:R-:W-:Y:S01]  /*bef0*/  FMUL.FTZ R59, R3, R147 ;  /* 0x00000093033b7220 */ /* 0x000fe20000410000 */
        /* <DEDUP_REMOVED lines=39> */
[----:B--2---:R-:W-:Y:S01]  /*c170*/  FFMA.FTZ R132, R132, R26, R68 ;  /* 0x0000001a84847223 */ /* 0x004fe20000010044 */
[----:B------:R-:W-:Y:S01]  /*c180*/  MOV R192, R51 ;  /* 0x0000003300c07202 */ /* 0x000fe20000000f00 */
[----:B------:R-:W-:Y:S01]  /*c190*/  IMAD.MOV.U32 R26, RZ, RZ, R72 ;  /* 0x000000ffff1a7224 */ /* 0x000fe200078e0048 */
[----:B------:R-:W-:Y:S01]  /*c1a0*/  MOV R161, R67 ;  /* 0x0000004300a17202 */ /* 0x000fe20000000f00 */
[----:B------:R-:W1:Y:S01]  /*c1b0*/  LDSM.16.MT88.4 R72, [R217+0x8000] ;  /* 0x00800000d948783b */ /* 0x000e620000004200 */
[----:B------:R-:W-:Y:S01]  /*c1c0*/  FMUL.FTZ R43, R3, R155 ;  /* 0x0000009b032b7220 */ /* 0x000fe20000410000 */
[----:B------:R-:W-:Y:S01]  /*c1d0*/  MOV R196, R66 ;  /* 0x0000004200c47202 */ /* 0x000fe20000000f00 */
[--C-:B------:R-:W-:Y:S01]  /*c1e0*/  FFMA.FTZ R126, R126, c[0x0][0x23c], -R138.reuse ;  /* 0x00008f007e7e7a23 */ /* 0x100fe2000001088a */
[----:B------:R-:W-:Y:S01]  /*c1f0*/  MOV R152, R26 ;  /* 0x0000001a00987202 */ /* 0x000fe20000000f00 */
[----:B------:R-:W-:Y:S01]  /*c200*/  IMAD.MOV.U32 R26, RZ, RZ, R45 ;  /* 0x000000ffff1a7224 */ /* 0x000fe200078e002d */
[----:B------:R-:W-:Y:S01]  /*c210*/  MOV R160, R55 ;  /* 0x0000003700a07202 */ /* 0x000fe20000000f00 */
[----:B------:R-:W-:Y:S01]  /*c220*/  FMUL.FTZ R45, R133, R149 ;  /* 0x00000095852d7220 */ /* 0x000fe20000410000 */
[----:B------:R-:W-:Y:S01]  /*c230*/  F2FP.BF16.PACK_AB R68, R152, R68 ;  /* 0x000000449844723e */ /* 0x000fe200000010ff */
[----:B------:R-:W-:Y:S01]  /*c240*/  FFMA.FTZ R138, R127, c[0x0][0x23c], -R138 ;  /* 0x00008f007f8a7a23 */ /* 0x000fe2000001088a */
[----:B------:R-:W-:Y:S01]  /*c250*/  MOV R187, R26 ;  /* 0x0000001a00bb7202 */ /* 0x000fe20000000f00 */
[C---:B------:R-:W-:Y:S01]  /*c260*/  FMUL.FTZ R26, R3.reuse, R166 ;  /* 0x000000a6031a7220 */ /* 0x040fe20000410000 */
[----:B------:R-:W-:Y:S01]  /*c270*/  MOV R166, R91 ;  /* 0x0000005b00a67202 */ /* 0x000fe20000000f00 */
[----:B------:R-:W-:Y:S01]  /*c280*/  IMAD.MOV.U32 R91, RZ, RZ, R63 ;  /* 0x000000ffff5b7224 */ /* 0x000fe200078e003f */
[----:B------:R-:W-:Y:S01]  /*c290*/  MOV R127, R31 ;  /* 0x0000001f007f7202 */ /* 0x000fe20000000f00 */
[C---:B------:R-:W-:Y:S01]  /*c2a0*/  FMUL.FTZ R31, R3.reuse, R163 ;  /* 0x000000a3031f7220 */ /* 0x040fe20000410000 */
[----:B------:R-:W-:Y:S01]  /*c2b0*/  MOV R185, R54 ;  /* 0x0000003600b97202 */ /* 0x000fe20000000f00 */
[----:B------:R-:W-:Y:S01]  /*c2c0*/  FMUL.FTZ R63, R3, R143 ;  /* 0x0000008f033f7220 */ /* 0x000fe20000410000 */
[----:B------:R-:W-:Y:S01]  /*c2d0*/  MOV R144, R165 ;  /* 0x000000a500907202 */ /* 0x000fe20000000f00 */
[----:B------:R-:W-:Y:S01]  /*c2e0*/  IMAD.MOV.U32 R188, RZ, RZ, R19 ;  /* 0x000000ffffbc7224 */ /* 0x000fe200078e0013 */
        /* <DEDUP_REMOVED lines=12> */
[----:B------:R-:W-:Y:S01]  /*c3b0*/  MUFU.EX2 R99, R83 ;  /* 0x0000005300637308 */ /* 0x000fe20000000800 */
[----:B------:R-:W-:Y:S01]  /*c3c0*/  IMAD.MOV.U32 R173, RZ, RZ, R50 ;  /* 0x000000ffffad7224 */ /* 0x000fe200078e0032 */
[----:B------:R-:W-:Y:S01]  /*c3d0*/  MOV R167, R186 ;  /* 0x000000ba00a77202 */ /* 0x000fe20000000f00 */
[C---:B------:R-:W-:Y:S01]  /*c3e0*/  FMUL.FTZ R50, R0.reuse, R174 ;  /* 0x000000ae00327220 */ /* 0x040fe20000410000 */
[----:B------:R-:W-:Y:S01]  /*c3f0*/  MOV R186, R193 ;  /* 0x000000c100ba7202 */ /* 0x000fe20000000f00 */
[C---:B------:R-:W-:Y:S01]  /*c400*/  FMUL.FTZ R51, R0.reuse, R175 ;  /* 0x000000af00337220 */ /* 0x040fe20000410000 */
[----:B------:R-:W-:Y:S01]  /*c410*/  MOV R193, R230 ;  /* 0x000000e600c17202 */ /* 0x000fe20000000f00 */
[C---:B------:R-:W-:Y:S01]  /*c420*/  FMUL.FTZ R54, R0.reuse, R170 ;  /* 0x000000aa00367220 */ /* 0x040fe20000410000 */
[----:B------:R2:W5:Y:S01]  /*c430*/  LDL.LU R230, [R1+0xb4] ;  /* 0x0000b40001e67983 */ /* 0x0005620000300800 */
[C---:B------:R-:W-:Y:S01]  /*c440*/  FMUL.FTZ R55, R0.reuse, R171 ;  /* 0x000000ab00377220 */ /* 0x040fe20000410000 */
[----:B------:R-:W-:Y:S01]  /*c450*/  MUFU.EX2 R142, R87 ;  /* 0x00000057008e7308 */ /* 0x000fe20000000800 */
[----:B------:R-:W-:Y:S01]  /*c460*/  FMUL.FTZ R66, R0, R158 ;  /* 0x0000009e00427220 */ /* 0x000fe20000410000 */
[----:B------:R-:W-:Y:S01]  /*c470*/  MOV R154, R163 ;  /* 0x000000a3009a7202 */ /* 0x000fe20000000f00 */
[----:B---3--:R-:W-:Y:S01]  /*c480*/  FFMA.FTZ R133, R133, R11, R76 ;  /* 0x0000000b85857223 */ /* 0x008fe2000001004c */
[----:B------:R-:W-:Y:S01]  /*c490*/  F2FP.BF16.PACK_AB R76, R92, R76 ;  /* 0x0000004c5c4c723e */ /* 0x000fe200000010ff */
[C---:B------:R-:W-:Y:S01]  /*c4a0*/  FMUL.FTZ R11, R3.reuse, R199 ;  /* 0x000000c7030b7220 */ /* 0x040fe20000410000 */
[----:B------:R-:W-:Y:S01]  /*c4b0*/  MOV R185, R184 ;  /* 0x000000b800b97202 */ /* 0x000fe20000000f00 */
[----:B------:R-:W-:Y:S01]  /*c4c0*/  FFMA.FTZ R84, R3, R6, R77 ;  /* 0x0000000603547223 */ /* 0x000fe2000001004d */
[----:B------:R-:W-:Y:S01]  /*c4d0*/  F2FP.BF16.PACK_AB R77, R166, R77 ;  /* 0x0000004da64d723e */ /* 0x000fe200000010ff */
        /* <DEDUP_REMOVED lines=8> */
[C---:B------:R-:W-:Y:S01]  /*c560*/  FFMA.FTZ R3, R0.reuse, R70, R69 ;  /* 0x0000004600037223 */ /* 0x040fe20000010045 */
[----:B------:R-:W-:Y:S01]  /*c570*/  MOV R78, R7 ;  /* 0x00000007004e7202 */ /* 0x000fe20000000f00 */
[----:B------:R-:W-:Y:S01]  /*c580*/  FMUL.FTZ R7, R0, R203 ;  /* 0x000000cb00077220 */ /* 0x000fe20000410000 */
[----:B------:R-:W-:Y:S01]  /*c590*/  F2FP.BF16.PACK_AB R69, R145, R69 ;  /* 0x000000459145723e */ /* 0x000fe200000010ff */
[----:B------:R-:W-:Y:S01]  /*c5a0*/  IMAD.MOV.U32 R180, RZ, RZ, R176 ;  /* 0x000000ffffb47224 */ /* 0x000fe200078e00b0 */
[----:B------:R-:W-:Y:S01]  /*c5b0*/  F2FP.BF16.PACK_AB R70, R202, R187 ;  /* 0x000000bbca46723e */ /* 0x000fe200000010ff */
[----:B------:R-:W3:Y:S01]  /*c5c0*/  MUFU.EX2 R106, R101 ;  /* 0x00000065006a7308 */ /* 0x000ee20000000800 */
[----:B------:R-:W-:Y:S01]  /*c5d0*/  MOV R176, R23 ;  /* 0x0000001700b07202 */ /* 0x000fe20000000f00 */
[----:B------:R-:W-:Y:S01]  /*c5e0*/  FMUL.FTZ R23, R0, R195 ;  /* 0x000000c300177220 */ /* 0x000fe20000410000 */
[----:B------:R-:W-:Y:S01]  /*c5f0*/  MOV R197, R189 ;  /* 0x000000bd00c57202 */ /* 0x000fe20000000f00 */
[----:B------:R-:W-:Y:S01]  /*c600*/  FADD.FTZ R133, R92, R133 ;  /* 0x000000855c857221 */ /* 0x000fe20000010000 */
[----:B------:R-:W-:Y:S01]  /*c610*/  MOV R189, R78 ;  /* 0x0000004e00bd7202 */ /* 0x000fe20000000f00 */
[-C--:B-1----:R-:W-:Y:S04]  /*c620*/  HMMA.16816.F32.BF16 R4, R68, R72.reuse, R4 ;  /* 0x000000484404723c */ /* 0x082fe80000041804 */
[----:B------:R-:W-:Y:S01]  /*c630*/  MUFU.EX2 R101, R86 ;  /* 0x0000005600657308 */ /* 0x000fe20000000800 */
[----:B------:R-:W-:Y:S01]  /*c640*/  F2FP.BF16.PACK_AB R78, R111, R90 ;  /* 0x0000005a6f4e723e */ /* 0x000fe200000010ff */
[----:B------:R-:W-:Y:S01]  /*c650*/  IMAD.MOV.U32 R199, RZ, RZ, R157 ;  /* 0x000000ffffc77224 */ /* 0x000fe200078e009d */
[----:B------:R-:W-:Y:S02]  /*c660*/  MOV R168, R91 ;  /* 0x0000005b00a87202 */ /* 0x000fe40000000f00 */
[----:B------:R-:W-:Y:S03]  /*c670*/  MOV R91, R22 ;  /* 0x00000016005b7202 */ /* 0x000fe60000000f00 */
[C---:B------:R-:W-:Y:S02]  /*c680*/  HMMA.16816.F32.BF16 R8, R76.reuse, R72, R8 ;  /* 0x000000484c08723c */ /* 0x040fe40000041808 */
[----:B------:R-:W-:Y:S02]  /*c690*/  MUFU.EX2 R98, R98 ;  /* 0x0000006200627308 */ /* 0x000fe40000000800 */
[----:B------:R-:W-:Y:S01]  /*c6a0*/  FMUL.FTZ R22, R0, R194 ;  /* 0x000000c200167220 */ /* 0x000fe20000410000 */
[----:B------:R-:W-:Y:S01]  /*c6b0*/  MOV R161, R123 ;  /* 0x0000007b00a17202 */ /* 0x000fe20000000f00 */
[----:B------:R-:W-:Y:S01]  /*c6c0*/  FADD.FTZ R0, R152, R132 ;  /* 0x0000008498007221 */ /* 0x000fe20000010000 */
[----:B------:R-:W-:Y:S01]  /*c6d0*/  MOV R149, R180 ;  /* 0x000000b400957202 */ /* 0x000fe20000000f00 */
[-C--:B------:R-:W-:Y:S04]  /*c6e0*/  HMMA.16816.F32.BF16 R12, R76, R74.reuse, R12 ;  /* 0x0000004a4c0c723c */ /* 0x080fe8000004180c */
[----:B------:R-:W-:Y:S01]  /*c6f0*/  MUFU.EX2 R123, R82 ;  /* 0x00000052007b7308 */ /* 0x000fe20000000800 */
[----:B------:R-:W-:Y:S01]  /*c700*/  MOV R152, R127 ;  /* 0x0000007f00987202 */ /* 0x000fe20000000f00 */
[----:B------:R-:W-:Y:S01]  /*c710*/  IMAD.MOV.U32 R180, RZ, RZ, R107 ;  /* 0x000000ffffb47224 */ /* 0x000fe200078e006b */
[----:B------:R-:W-:Y:S01]  /*c720*/  MOV R198, R153 ;  /* 0x0000009900c67202 */ /* 0x000fe20000000f00 */
[C---:B------:R-:W-:Y:S01]  /*c730*/  HMMA.16816.F32.BF16 R16, R68.reuse, R74, R16 ;  /* 0x0000004a4410723c */ /* 0x040fe20000041810 */
[----:B------:R-:W1:Y:S03]  /*c740*/  LDSM.16.MT88.4 R72, [R220+0x8000] ;  /* 0x00800000dc48783b */ /* 0x000e660000004200 */
[----:B------:R-:W-:Y:S01]  /*c750*/  MOV R162, R198 ;  /* 0x000000c600a27202 */ /* 0x000fe20000000f00 */
[----:B------:R-:W-:Y:S01]  /*c760*/  FADD.FTZ R92, R187, R0 ;  /* 0x00000000bb5c7221 */ /* 0x000fe20000010000 */
[----:B------:R-:W-:Y:S01]  /*c770*/  MUFU.EX2 R132, R80 ;  /* 0x0000005000847308 */ /* 0x000fe20000000800 */
[----:B------:R-:W-:Y:S02]  /*c780*/  MOV R198, R149 ;  /* 0x0000009500c67202 */ /* 0x000fe40000000f00 */
[----:B------:R-:W-:Y:S03]  /*c790*/  MOV R187, R180 ;  /* 0x000000b400bb7202 */ /* 0x000fe60000000f00 */
[----:B------:R-:W-:Y:S02]  /*c7a0*/  MOV R184, R156 ;  /* 0x0000009c00b87202 */ /* 0x000fe40000000f00 */
[----:B------:R-:W-:Y:S02]  /*c7b0*/  MOV R163, R162 ;  /* 0x000000a200a37202 */ /* 0x000fe40000000f00 */
[----:B------:R-:W-:Y:S01]  /*c7c0*/  MUFU.EX2 R149, R89 ;  /* 0x0000005900957308 */ /* 0x000fe20000000800 */
[----:B------:R-:W-:Y:S01]  /*c7d0*/  MOV R162, R167 ;  /* 0x000000a700a27202 */ /* 0x000fe20000000f00 */
[----:B------:R-:W-:Y:S01]  /*c7e0*/  IMAD.MOV.U32 R167, RZ, RZ, R199 ;  /* 0x000000ffffa77224 */ /* 0x000fe200078e00c7 */
[----:B------:R-:W-:Y:S02]  /*c7f0*/  MOV R199, R192 ;  /* 0x000000c000c77202 */ /* 0x000fe40000000f00 */
[----:B------:R-:W-:Y:S02]  /*c800*/  MOV R192, R228 ;  /* 0x000000e400c07202 */ /* 0x000fe40000000f00 */
[----:B------:R-:W-:Y:S02]  /*c810*/  MOV R203, R163 ;  /* 0x000000a300cb7202 */ /* 0x000fe40000000f00 */
[----:B------:R-:W-:Y:S01]  /*c820*/  MOV R163, R162 ;  /* 0x000000a200a37202 */ /* 0x000fe20000000f00 */
[----:B------:R-:W-:Y:S01]  /*c830*/  MUFU.EX2 R127, R97 ;  /* 0x00000061007f7308 */ /* 0x000fe20000000800 */
[----:B------:R-:W-:Y:S02]  /*c840*/  MOV R162, R167 ;  /* 0x000000a700a27202 */ /* 0x000fe40000000f00 */
[----:B------:R-:W-:Y:S01]  /*c850*/  MOV R167, R198 ;  /* 0x000000c600a77202 */ /* 0x000fe20000000f00 */
[----:B------:R-:W-:Y:S06]  /*c860*/  IMAD.MOV.U32 R198, RZ, RZ, R227 ;  /* 0x000000ffffc67224 */ /* 0x000fec00078e00e3 */
[----:B------:R4:W-:Y:S01]  /*c870*/  MUFU.EX2 R97, R81 ;  /* 0x0000005100617308 */ /* 0x0009e20000000800 */
[-C--:B-1----:R-:W-:Y:S09]  /*c880*/  HMMA.16816.F32.BF16 R20, R68, R72.reuse, R20 ;  /* 0x000000484414723c */ /* 0x082ff20000041814 */
[----:B------:R1:W1:Y:S01]  /*c890*/  MUFU.EX2 R107, R85 ;  /* 0x00000055006b7308 */ /* 0x0002620000000800 */
[C---:B------:R-:W-:Y:S09]  /*c8a0*/  HMMA.16816.F32.BF16 R24, R76.reuse, R72, R24 ;  /* 0x000000484c18723c */ /* 0x040ff20000041818 */
[----:B------:R-:W-:Y:S01]  /*c8b0*/  MUFU.EX2 R141, R96 ;  /* 0x00000060008d7308 */ /* 0x000fe20000000800 */
[-C--:B------:R-:W-:Y:S01]  /*c8c0*/  HMMA.16816.F32.BF16 R28, R76, R74.reuse, R28 ;  /* 0x0000004a4c1c723c */ /* 0x080fe2000004181c */
[----:B----4-:R-:W-:Y:S07]  /*c8d0*/  LDSM.16.MT88.4 R80, [R217+0x8800] ;  /* 0x00880000d950783b */ /* 0x010fee0000004200 */
[C---:B------:R-:W-:Y:S01]  /*c8e0*/  HMMA.16816.F32.BF16 R32, R68.reuse, R74, R32 ;  /* 0x0000004a4420723c */ /* 0x040fe20000041820 */
[----:B------:R-:W-:Y:S01]  /*c8f0*/  MUFU.EX2 R96, R88 ;  /* 0x0000005800607308 */ /* 0x000fe20000000800 */
[----:B------:R-:W4:Y:S02]  /*c900*/  LDSM.16.MT88.4 R72, [R218+0x8000] ;  /* 0x00800000da48783b */ /* 0x000f240000004200 */
[----:B-1----:R-:W-:Y:S01]  /*c910*/  FADD.FTZ R85, R145, R3 ;  /* 0x0000000391557221 */ /* 0x002fe20000010000 */
[----:B------:R-:W-:Y:S01]  /*c920*/  MOV R145, R144 ;  /* 0x0000009000917202 */ /* 0x000fe20000000f00 */
[----:B------:R-:W-:Y:S01]  /*c930*/  FADD.FTZ R3, R166, R84 ;  /* 0x00000054a6037221 */ /* 0x000fe20000010000 */
[----:B------:R-:W-:Y:S04]  /*c940*/  MOV R144, R160 ;  /* 0x000000a000907202 */ /* 0x000fe80000000f00 */
[----:B------:R-:W-:Y:S01]  /*c950*/  MUFU.EX2 R160, R243 ;  /* 0x000000f300a07308 */ /* 0x000fe20000000800 */
[----:B------:R-:W-:Y:S01]  /*c960*/  FADD.FTZ R0, R94, R3 ;  /* 0x000000035e007221 */ /* 0x000fe20000010000 */
[----:B------:R-:W-:Y:S01]  /*c970*/  MOV R166, R145 ;  /* 0x0000009100a67202 */ /* 0x000fe20000000f00 */
[----:B------:R-:W-:Y:S02]  /*c980*/  IMAD.MOV.U32 R145, RZ, RZ, R152 ;  /* 0x000000ffff917224 */ /* 0x000fe400078e0098 */
[----:B------:R-:W-:Y:S02]  /*c990*/  FADD.FTZ R3, R202, R92 ;  /* 0x0000005cca037221 */ /* 0x000fe40000010000 */
[----:B------:R-:W-:Y:S03]  /*c9a0*/  FADD.FTZ R92, R110, R0 ;  /* 0x000000006e5c7221 */ /* 0x000fe60000010000 */
[----:B------:R1:W-:Y:S10]  /*c9b0*/  MUFU.EX2 R243, R229 ;  /* 0x000000e500f37308 */ /* 0x0003f40000000800 */
[----:B------:R-:W-:Y:S10]  /*c9c0*/  MUFU.EX2 R204, R204 ;  /* 0x000000cc00cc7308 */ /* 0x000ff40000000800 */
[----:B------:R-:W-:Y:S01]  /*c9d0*/  MUFU.EX2 R139, R139 ;  /* 0x0000008b008b7308 */ /* 0x000fe20000000800 */
[-C--:B----4-:R-:W-:Y:S01]  /*c9e0*/  HMMA.16816.F32.BF16 R36, R68, R72.reuse, R36 ;  /* 0x000000484424723c */ /* 0x090fe20000041824 */
[----:B-1----:R2:W5:Y:S04]  /*c9f0*/  LDL.LU R229, [R1+0xb0] ;  /* 0x0000b00001e57983 */ /* 0x0025680000300800 */
[----:B------:R2:W5:Y:S03]  /*ca00*/  LDL.LU R228, [R1+0xac] ;  /* 0x0000ac0001e47983 */ /* 0x0005660000300800 */
[C---:B------:R-:W-:Y:S01]  /*ca10*/  HMMA.16816.F32.BF16 R40, R76.reuse, R72, R40 ;  /* 0x000000484c28723c */ /* 0x040fe20000041828 */
[----:B------:R-:W-:Y:S01]  /*ca20*/  MUFU.EX2 R138, R138 ;  /* 0x0000008a008a7308 */ /* 0x000fe20000000800 */
[----:B------:R2:W5:Y:S06]  /*ca30*/  LDL.LU R227, [R1+0xa8] ;  /* 0x0000a80001e37983 */ /* 0x00056c0000300800 */
[-C--:B------:R-:W-:Y:S03]  /*ca40*/  HMMA.16816.F32.BF16 R44, R76, R74.reuse, R44 ;  /* 0x0000004a4c2c723c */ /* 0x080fe6000004182c */
[----:B------:R-:W-:Y:S05]  /*ca50*/  MUFU.EX2 R129, R129 ;  /* 0x0000008100817308 */ /* 0x000fea0000000800 */
[C---:B------:R-:W-:Y:S01]  /*ca60*/  HMMA.16816.F32.BF16 R48, R68.reuse, R74, R48 ;  /* 0x0000004a4430723c */ /* 0x040fe20000041830 */
[----:B------:R-:W1:Y:S04]  /*ca70*/  LDSM.16.MT88.4 R72, [R219+0x8000] ;  /* 0x00800000db48783b */ /* 0x000e680000004200 */
[----:B------:R-:W-:Y:S10]  /*ca80*/  MUFU.EX2 R128, R128 ;  /* 0x0000008000807308 */ /* 0x000ff40000000800 */
[----:B------:R-:W-:Y:S10]  /*ca90*/  MUFU.EX2 R236, R236 ;  /* 0x000000ec00ec7308 */ /* 0x000ff40000000800 */
[----:B------:R-:W-:Y:S10]  /*caa0*/  MUFU.EX2 R215, R215 ;  /* 0x000000d700d77308 */ /* 0x000ff40000000800 */
[----:B------:R-:W-:Y:S01]  /*cab0*/  MUFU.EX2 R143, R117 ;  /* 0x00000075008f7308 */ /* 0x000fe20000000800 */
[-C--:B-1----:R-:W-:Y:S09]  /*cac0*/  HMMA.16816.F32.BF16 R52, R68, R72.reuse, R52 ;  /* 0x000000484434723c */ /* 0x082ff20000041834 */
[----:B------:R-:W-:Y:S01]  /*cad0*/  MUFU.EX2 R146, R116 ;  /* 0x0000007400927308 */ /* 0x000fe20000000800 */
[C---:B------:R-:W-:Y:S09]  /*cae0*/  HMMA.16816.F32.BF16 R56, R76.reuse, R72, R56 ;  /* 0x000000484c38723c */ /* 0x040ff20000041838 */
[----:B------:R-:W1:Y:S03]  /*caf0*/  MUFU.EX2 R140, R103 ;  /* 0x00000067008c7308 */ /* 0x000e660000000800 */
[----:B---3--:R-:W-:Y:S01]  /*cb00*/  F2FP.BF16.PACK_AB R72, R106, R102 ;  /* 0x000000666a48723e */ /* 0x008fe200000010ff */
[-C--:B------:R-:W-:Y:S01]  /*cb10*/  HMMA.16816.F32.BF16 R60, R76, R74.reuse, R60 ;  /* 0x0000004a4c3c723c */ /* 0x080fe2000004183c */
[----:B------:R-:W3:Y:S02]  /*cb20*/  LDSM.16.MT88.4 R76, [R220+0x8800] ;  /* 0x00880000dc4c783b */ /* 0x000ee40000004200 */
[----:B------:R-:W-:Y:S05]  /*cb30*/  F2FP.BF16.PACK_AB R73, R107, R101 ;  /* 0x000000656b49723e */ /* 0x000fea00000010ff */
[----:B------:R-:W-:Y:S01]  /*cb40*/  HMMA.16816.F32.BF16 R64, R68, R74, R64 ;  /* 0x0000004a4440723c */ /* 0x000fe20000041840 */
[----:B------:R4:W-:Y:S06]  /*cb50*/  MUFU.EX2 R170, R203 ;  /* 0x000000cb00aa7308 */ /* 0x0009ec0000000800 */
[----:B------:R-:W-:Y:S02]  /*cb60*/  F2FP.BF16.PACK_AB R68, R241, R242 ;  /* 0x000000f2f144723e */ /* 0x000fe400000010ff */
[----:B------:R-:W-:Y:S02]  /*cb70*/  F2FP.BF16.PACK_AB R69, R207, R208 ;  /* 0x000000d0cf45723e */ /* 0x000fe400000010ff */
[----:B------:R-:W-:Y:S01]  /*cb80*/  MUFU.EX2 R246, R246 ;  /* 0x000000f600f67308 */ /* 0x000fe20000000800 */
[----:B------:R-:W-:Y:S02]  /*cb90*/  F2FP.BF16.PACK_AB R70, R239, R240 ;  /* 0x000000f0ef46723e */ /* 0x000fe400000010ff */
[----:B------:R-:W-:Y:S02]  /*cba0*/  F2FP.BF16.PACK_AB R71, R205, R206 ;  /* 0x000000cecd47723e */ /* 0x000fe400000010ff */
[----:B------:R-:W-:Y:S02]  /*cbb0*/  F2FP.BF16.PACK_AB R74, R122, R100 ;  /* 0x000000647a4a723e */ /* 0x000fe400000010ff */
[----:B------:R-:W-:Y:S03]  /*cbc0*/  F2FP.BF16.PACK_AB R75, R123, R99 ;  /* 0x000000637b4b723e */ /* 0x000fe600000010ff */
[-C--:B------:R-:W-:Y:S01]  /*cbd0*/  HMMA.16816.F32.BF16 R4, R68, R80.reuse, R4 ;  /* 0x000000504404723c */ /* 0x080fe20000041804 */
[----:B------:R-:W-:Y:S02]  /*cbe0*/  MUFU.EX2 R156, R245 ;  /* 0x000000f5009c7308 */ /* 0x000fe40000000800 */
[----:B----4-:R-:W-:Y:S02]  /*cbf0*/  MOV R203, R163 ;  /* 0x000000a300cb7202 */ /* 0x010fe40000000f00 */
[----:B------:R-:W-:Y:S03]  /*cc00*/  MOV R163, R162 ;  /* 0x000000a200a37202 */ /* 0x000fe60000000f00 */
[C---:B------:R-:W-:Y:S03]  /*cc10*/  HMMA.16816.F32.BF16 R8, R72.reuse, R80, R8 ;  /* 0x000000504808723c */ /* 0x040fe60000041808 */
[----:B------:R-:W-:Y:S01]  /*cc20*/  MUFU.EX2 R245, R119 ;  /* 0x0000007700f57308 */ /* 0x000fe20000000800 */
[----:B------:R-:W-:Y:S02]  /*cc30*/  MOV R162, R167 ;  /* 0x000000a700a27202 */ /* 0x000fe40000000f00 */
[----:B------:R-:W-:Y:S02]  /*cc40*/  MOV R167, R187 ;  /* 0x000000bb00a77202 */ /* 0x000fe40000000f00 */
[-C--:B------:R-:W-:Y:S04]  /*cc50*/  HMMA.16816.F32.BF16 R12, R72, R82.reuse, R12 ;  /* 0x00000052480c723c */ /* 0x080fe8000004180c */
[----:B------:R-:W-:Y:S01]  /*cc60*/  MOV R187, R226 ;  /* 0x000000e200bb7202 */ /* 0x000fe20000000f00 */
[----:B------:R-:W-:Y:S01]  /*cc70*/  MUFU.EX2 R212, R212 ;  /* 0x000000d400d47308 */ /* 0x000fe20000000800 */
[----:B------:R2:W5:Y:S01]  /*cc80*/  LDL.LU R226, [R1+0xa4] ;  /* 0x0000a40001e27983 */ /* 0x0005620000300800 */
[----:B------:R-:W-:Y:S01]  /*cc90*/  MOV R202, R163 ;  /* 0x000000a300ca7202 */ /* 0x000fe20000000f00 */
[C---:B------:R-:W-:Y:S02]  /*cca0*/  HMMA.16816.F32.BF16 R16, R68.reuse, R82, R16 ;  /* 0x000000524410723c */ /* 0x040fe40000041810 */
[----:B------:R-:W4:Y:S02]  /*ccb0*/  LDSM.16.MT88.4 R80, [R218+0x8800] ;  /* 0x00880000da50783b */ /* 0x000f240000004200 */
[----:B------:R-:W-:Y:S02]  /*ccc0*/  MOV R163, R184 ;  /* 0x000000b800a37202 */ /* 0x000fe40000000f00 */
[----:B------:R-:W-:Y:S01]  /*ccd0*/  MOV R184, R169 ;  /* 0x000000a900b87202 */ /* 0x000fe20000000f00 */
[----:B------:R-:W-:Y:S01]  /*cce0*/  MUFU.EX2 R157, R211 ;  /* 0x000000d3009d7308 */ /* 0x000fe20000000800 */
[-C--:B---3--:R-:W-:Y:S08]  /*ccf0*/  HMMA.16816.F32.BF16 R20, R68, R76.reuse, R20 ;  /* 0x0000004c4414723c */ /* 0x088ff00000041814 */
[C---:B------:R-:W-:Y:S01]  /*cd00*/  HMMA.16816.F32.BF16 R24, R72.reuse, R76, R24 ;  /* 0x0000004c4818723c */ /* 0x040fe20000041818 */
[----:B------:R3:W-:Y:S07]  /*cd10*/  MUFU.EX2 R169, R225 ;  /* 0x000000e100a97308 */ /* 0x0007ee0000000800 */
[-C--:B------:R-:W-:Y:S03]  /*cd20*/  HMMA.16816.F32.BF16 R28, R72, R78.reuse, R28 ;  /* 0x0000004e481c723c */ /* 0x080fe6000004181c */
[----:B------:R-:W-:Y:S05]  /*cd30*/  MUFU.EX2 R159, R244 ;  /* 0x000000f4009f7308 */ /* 0x000fea0000000800 */
[C---:B------:R-:W-:Y:S01]  /*cd40*/  HMMA.16816.F32.BF16 R32, R68.reuse, R78, R32 ;  /* 0x0000004e4420723c */ /* 0x040fe20000041820 */
[----:B------:R-:W1:Y:S04]  /*cd50*/  LDSM.16.MT88.4 R76, [R219+0x8800] ;  /* 0x00880000db4c783b */ /* 0x000e680000004200 */
[----:B------:R-:W-:Y:S04]  /*cd60*/  MUFU.EX2 R158, R210 ;  /* 0x000000d2009e7308 */ /* 0x000fe80000000800 */
[----:B---3--:R2:W5:Y:S01]  /*cd70*/  LDL.LU R225, [R1+0xa0] ;  /* 0x0000a00001e17983 */ /* 0x0085620000300800 */
[-C--:B----4-:R-:W-:Y:S05]  /*cd80*/  HMMA.16816.F32.BF16 R36, R68, R80.reuse, R36 ;  /* 0x000000504424723c */ /* 0x090fea0000041824 */
[----:B------:R-:W-:Y:S03]  /*cd90*/  MUFU.EX2 R183, R209 ;  /* 0x000000d100b77308 */ /* 0x000fe60000000800 */
[C---:B------:R-:W-:Y:S07]  /*cda0*/  HMMA.16816.F32.BF16 R40, R72.reuse, R80, R40 ;  /* 0x000000504828723c */ /* 0x040fee0000041828 */
[----:B------:R3:W-:Y:S01]  /*cdb0*/  MUFU.EX2 R150, R93 ;  /* 0x0000005d00967308 */ /* 0x0007e20000000800 */
[-C--:B------:R-:W-:Y:S08]  /*cdc0*/  HMMA.16816.F32.BF16 R44, R72, R82.reuse, R44 ;  /* 0x00000052482c723c */ /* 0x080ff0000004182c */
[C---:B------:R-:W-:Y:S01]  /*cdd0*/  HMMA.16816.F32.BF16 R48, R68.reuse, R82, R48 ;  /* 0x000000524430723c */ /* 0x040fe20000041830 */
[----:B------:R-:W4:Y:S01]  /*cde0*/  LDSM.16.MT88.4 R80, [R217+0x9000] ;  /* 0x00900000d950783b */ /* 0x000f220000004200 */
[----:B------:R-:W-:Y:S06]  /*cdf0*/  MUFU.EX2 R153, R112 ;  /* 0x0000007000997308 */ /* 0x000fec0000000800 */
[-C--:B-1----:R-:W-:Y:S04]  /*ce00*/  HMMA.16816.F32.BF16 R52, R68, R76.reuse, R52 ;  /* 0x0000004c4434723c */ /* 0x082fe80000041834 */
[----:B------:R-:W-:Y:S01]  /*ce10*/  MUFU.EX2 R152, R113 ;  /* 0x0000007100987308 */ /* 0x000fe20000000800 */
[----:B---3--:R-:W-:Y:S03]  /*ce20*/  FADD.FTZ R93, R242, R3 ;  /* 0x00000003f25d7221 */ /* 0x008fe60000010000 */
[C---:B------:R-:W-:Y:S06]  /*ce30*/  HMMA.16816.F32.BF16 R56, R72.reuse, R76, R56 ;  /* 0x0000004c4838723c */ /* 0x040fec0000041838 */
[----:B------:R-:W-:Y:S01]  /*ce40*/  MUFU.EX2 R151, R118 ;  /* 0x0000007600977308 */ /* 0x000fe20000000800 */
[----:B------:R-:W-:Y:S01]  /*ce50*/  FADD.FTZ R77, R147, R85 ;  /* 0x00000055934d7221 */ /* 0x000fe20000010000 */
[-C--:B------:R-:W-:Y:S01]  /*ce60*/  HMMA.16816.F32.BF16 R60, R72, R78.reuse, R60 ;  /* 0x0000004e483c723c */ /* 0x080fe2000004183c */
[----:B------:R-:W1:Y:S03]  /*ce70*/  LDSM.16.MT88.4 R84, [R220+0x9000] ;  /* 0x00900000dc54783b */ /* 0x000e660000004200 */
[----:B------:R-:W-:Y:S01]  /*ce80*/  FADD.FTZ R76, R90, R133 ;  /* 0x000000855a4c7221 */ /* 0x000fe20000010000 */
[----:B------:R-:W-:Y:S01]  /*ce90*/  MOV R147, R167 ;  /* 0x000000a700937202 */ /* 0x000fe20000000f00 */
[----:B------:R-:W-:Y:S01]  /*cea0*/  FADD.FTZ R95, R95, R77 ;  /* 0x0000004d5f5f7221 */ /* 0x000fe20000010000 */
[----:B------:R-:W-:Y:S01]  /*ceb0*/  F2FP.BF16.PACK_AB R72, R127, R98 ;  /* 0x000000627f48723e */ /* 0x000fe200000010ff */
[----:B------:R-:W-:Y:S01]  /*cec0*/  HMMA.16816.F32.BF16 R64, R68, R78, R64 ;  /* 0x0000004e4440723c */ /* 0x000fe20000041840 */
[----:B------:R-:W3:Y:S03]  /*ced0*/  MUFU.EX2 R182, R131 ;  /* 0x0000008300b67308 */ /* 0x000ee60000000800 */
[----:B------:R-:W-:Y:S01]  /*cee0*/  F2FP.BF16.PACK_AB R73, R132, R97 ;  /* 0x000000618449723e */ /* 0x000fe200000010ff */
[----:B------:R-:W-:Y:S01]  /*cef0*/  IMAD.MOV.U32 R167, RZ, RZ, R144 ;  /* 0x000000ffffa77224 */ /* 0x000fe200078e0090 */
[----:B------:R-:W-:Y:S01]  /*cf00*/  F2FP.BF16.PACK_AB R74, R140, R141 ;  /* 0x0000008d8c4a723e */ /* 0x000fe200000010ff */
[----:B------:R-:W-:Y:S01]  /*cf10*/  FADD.FTZ R94, R111, R76 ;  /* 0x0000004c6f5e7221 */ /* 0x000fe20000010000 */
[----:B------:R-:W-:Y:S01]  /*cf20*/  F2FP.BF16.PACK_AB R68, R237, R238 ;  /* 0x000000eeed44723e */ /* 0x000fe200000010ff */
[----:B------:R-:W-:Y:S02]  /*cf30*/  LDSM.16.MT88.4 R76, [R219+0x9000] ;  /* 0x00900000db4c783b */ /* 0x000fe40000004200 */
[----:B------:R-:W-:Y:S01]  /*cf40*/  MUFU.EX2 R148, R114 ;  /* 0x0000007200947308 */ /* 0x000fe20000000800 */
[----:B------:R-:W-:Y:S01]  /*cf50*/  F2FP.BF16.PACK_AB R69, R128, R129 ;  /* 0x000000818045723e */ /* 0x000fe200000010ff */
[----:B------:R-:W-:Y:S01]  /*cf60*/  FADD.FTZ R0, R102, R94 ;  /* 0x0000005e66007221 */ /* 0x000fe20000010000 */
[----:B------:R-:W-:Y:S01]  /*cf70*/  F2FP.BF16.PACK_AB R70, R215, R236 ;  /* 0x000000ecd746723e */ /* 0x000fe200000010ff */
[----:B------:R-:W-:Y:S01]  /*cf80*/  FADD.FTZ R3, R208, R95 ;  /* 0x0000005fd0037221 */ /* 0x000fe20000010000 */
[----:B------:R-:W-:Y:S01]  /*cf90*/  F2FP.BF16.PACK_AB R71, R146, R143 ;  /* 0x0000008f9247723e */ /* 0x000fe200000010ff */
[----:B------:R-:W-:Y:S01]  /*cfa0*/  FADD.FTZ R0, R106, R0 ;  /* 0x000000006a007221 */ /* 0x000fe20000010000 */
[----:B------:R-:W-:Y:S01]  /*cfb0*/  F2FP.BF16.PACK_AB R75, R142, R96 ;  /* 0x000000608e4b723e */ /* 0x000fe200000010ff */
[----:B------:R-:W-:Y:S01]  /*cfc0*/  FADD.FTZ R3, R207, R3 ;  /* 0x00000003cf037221 */ /* 0x000fe20000010000 */
[----:B------:R-:W-:Y:S01]  /*cfd0*/  MOV R144, R196 ;  /* 0x000000c400907202 */ /* 0x000fe20000000f00 */
[----:B------:R-:W-:Y:S01]  /*cfe0*/  MUFU.EX2 R94, R189 ;  /* 0x000000bd005e7308 */ /* 0x000fe20000000800 */
[----:B------:R-:W-:Y:S01]  /*cff0*/  MOV R196, R91 ;  /* 0x0000005b00c47202 */ /* 0x000fe20000000f00 */
[-C--:B----4-:R-:W-:Y:S01]  /*d000*/  HMMA.16816.F32.BF16 R4, R68, R80.reuse, R4 ;  /* 0x000000504404723c */ /* 0x090fe20000041804 */
[----:B------:R-:W4:Y:S02]  /*d010*/  LDSM.16.MT88.4 R88, [R218+0x9000] ;  /* 0x00900000da58783b */ /* 0x000f240000004200 */
[----:B------:R-:W-:Y:S02]  /*d020*/  FADD.FTZ R0, R100, R0 ;  /* 0x0000000064007221 */ /* 0x000fe40000010000 */
[----:B------:R-:W-:Y:S02]  /*d030*/  FADD.FTZ R3, R206, R3 ;  /* 0x00000003ce037221 */ /* 0x000fe40000010000 */
[----:B------:R-:W-:Y:S01]  /*d040*/  FADD.FTZ R0, R122, R0 ;  /* 0x000000007a007221 */ /* 0x000fe20000010000 */
[C---:B------:R-:W-:Y:S01]  /*d050*/  HMMA.16816.F32.BF16 R8, R72.reuse, R80, R8 ;  /* 0x000000504808723c */ /* 0x040fe20000041808 */
[----:B------:R-:W-:Y:S03]  /*d060*/  MUFU.EX2 R100, R172 ;  /* 0x000000ac00647308 */ /* 0x000fe60000000800 */
[----:B------:R-:W-:Y:S02]  /*d070*/  FADD.FTZ R0, R98, R0 ;  /* 0x0000000062007221 */ /* 0x000fe40000010000 */
[----:B------:R-:W-:Y:S02]  /*d080*/  FADD.FTZ R3, R205, R3 ;  /* 0x00000003cd037221 */ /* 0x000fe40000010000 */
[-C--:B------:R-:W-:Y:S03]  /*d090*/  HMMA.16816.F32.BF16 R12, R72, R82.reuse, R12 ;  /* 0x00000052480c723c */ /* 0x080fe6000004180c */
[----:B------:R-:W-:Y:S01]  /*d0a0*/  MUFU.EX2 R98, R176 ;  /* 0x000000b000627308 */ /* 0x000fe20000000800 */
[----:B------:R-:W-:Y:S02]  /*d0b0*/  FADD.FTZ R0, R127, R0 ;  /* 0x000000007f007221 */ /* 0x000fe40000010000 */
[----:B------:R-:W-:Y:S02]  /*d0c0*/  FADD.FTZ R3, R129, R3 ;  /* 0x0000000381037221 */ /* 0x000fe40000010000 */
[C---:B------:R-:W-:Y:S01]  /*d0d0*/  HMMA.16816.F32.BF16 R16, R68.reuse, R82, R16 ;  /* 0x000000524410723c */ /* 0x040fe20000041810 */
[----:B------:R-:W2:Y:S03]  /*d0e0*/  LDSM.16.MT88.4 R80, [R217+0x9800] ;  /* 0x00980000d950783b */ /* 0x000ea60000004200 */
[----:B------:R-:W-:Y:S01]  /*d0f0*/  FADD.FTZ R0, R141, R0 ;  /* 0x000000008d007221 */ /* 0x000fe20000010000 */
[----:B------:R-:W2:Y:S01]  /*d100*/  MUFU.EX2 R180, R109 ;  /* 0x0000006d00b47308 */ /* 0x000ea20000000800 */
[----:B------:R-:W-:Y:S02]  /*d110*/  FADD.FTZ R3, R128, R3 ;  /* 0x0000000380037221 */ /* 0x000fe40000010000 */
[-C--:B-1----:R-:W-:Y:S04]  /*d120*/  HMMA.16816.F32.BF16 R20, R68, R84.reuse, R20 ;  /* 0x000000544414723c */ /* 0x082fe80000041814 */
[----:B------:R-:W-:Y:S03]  /*d130*/  FADD.FTZ R3, R143, R3 ;  /* 0x000000038f037221 */ /* 0x000fe60000010000 */
[----:B------:R-:W-:Y:S01]  /*d140*/  MUFU.EX2 R181, R181 ;  /* 0x000000b500b57308 */ /* 0x000fe20000000800 */
[C---:B------:R-:W-:Y:S08]  /*d150*/  HMMA.16816.F32.BF16 R24, R72.reuse, R84, R24 ;  /* 0x000000544818723c */ /* 0x040ff00000041818 */
[-C--:B------:R-:W-:Y:S01]  /*d160*/  HMMA.16816.F32.BF16 R28, R72, R86.reuse, R28 ;  /* 0x00000056481c723c */ /* 0x080fe2000004181c */
[----:B------:R-:W-:Y:S07]  /*d170*/  MUFU.EX2 R250, R250 ;  /* 0x000000fa00fa7308 */ /* 0x000fee0000000800 */
[C---:B------:R-:W-:Y:S01]  /*d180*/  HMMA.16816.F32.BF16 R32, R68.reuse, R86, R32 ;  /* 0x000000564420723c */ /* 0x040fe20000041820 */
[----:B------:R-:W1:Y:S02]  /*d190*/  LDSM.16.MT88.4 R84, [R220+0x9800] ;  /* 0x00980000dc54783b */ /* 0x000e640000004200 */
[----:B------:R-:W-:Y:S05]  /*d1a0*/  MUFU.EX2 R249, R249 ;  /* 0x000000f900f97308 */ /* 0x000fea0000000800 */
[-C--:B----4-:R-:W-:Y:S05]  /*d1b0*/  HMMA.16816.F32.BF16 R36, R68, R88.reuse, R36 ;  /* 0x000000584424723c */ /* 0x090fea0000041824 */
[----:B------:R-:W-:Y:S03]  /*d1c0*/  MUFU.EX2 R244, R154 ;  /* 0x0000009a00f47308 */ /* 0x000fe60000000800 */
[C---:B------:R-:W-:Y:S07]  /*d1d0*/  HMMA.16816.F32.BF16 R40, R72.reuse, R88, R40 ;  /* 0x000000584828723c */ /* 0x040fee0000041828 */
[----:B------:R-:W-:Y:S01]  /*d1e0*/  MUFU.EX2 R252, R252 ;  /* 0x000000fc00fc7308 */ /* 0x000fe20000000800 */
[-C--:B------:R-:W-:Y:S08]  /*d1f0*/  HMMA.16816.F32.BF16 R44, R72, R90.reuse, R44 ;  /* 0x0000005a482c723c */ /* 0x080ff0000004182c */
[C---:B------:R-:W-:Y:S01]  /*d200*/  HMMA.16816.F32.BF16 R48, R68.reuse, R90, R48 ;  /* 0x0000005a4430723c */ /* 0x040fe20000041830 */
[----:B------:R-:W4:Y:S01]  /*d210*/  LDSM.16.MT88.4 R88, [R218+0x9800] ;  /* 0x00980000da58783b */ /* 0x000f220000004200 */
[----:B------:R-:W-:Y:S06]  /*d220*/  MUFU.EX2 R248, R248 ;  /* 0x000000f800f87308 */ /* 0x000fec0000000800 */
[-C--:B------:R-:W-:Y:S04]  /*d230*/  HMMA.16816.F32.BF16 R52, R68, R76.reuse, R52 ;  /* 0x0000004c4434723c */ /* 0x080fe80000041834 */
[----:B------:R-:W-:Y:S04]  /*d240*/  MUFU.EX2 R247, R247 ;  /* 0x000000f700f77308 */ /* 0x000fe80000000800 */
[C---:B------:R-:W-:Y:S06]  /*d250*/  HMMA.16816.F32.BF16 R56, R72.reuse, R76, R56 ;  /* 0x0000004c4838723c */ /* 0x040fec0000041838 */
[----:B------:R-:W-:Y:S02]  /*d260*/  MUFU.EX2 R214, R214 ;  /* 0x000000d600d67308 */ /* 0x000fe40000000800 */
[-C--:B------:R-:W-:Y:S07]  /*d270*/  HMMA.16816.F32.BF16 R60, R72, R78.reuse, R60 ;  /* 0x0000004e483c723c */ /* 0x080fee000004183c */
[----:B------:R-:W-:Y:S01]  /*d280*/  FADD.FTZ R72, R101, R92 ;  /* 0x0000005c65487221 */ /* 0x000fe20000010000 */
[----:B------:R-:W-:Y:S01]  /*d290*/  HMMA.16816.F32.BF16 R64, R68, R78, R64 ;  /* 0x0000004e4440723c */ /* 0x000fe20000041840 */
[----:B------:R-:W1:Y:S01]  /*d2a0*/  LDSM.16.MT88.4 R76, [R219+0x9800] ;  /* 0x00980000db4c783b */ /* 0x000e620000004200 */
[----:B------:R4:W-:Y:S02]  /*d2b0*/  MUFU.EX2 R101, R173 ;  /* 0x000000ad00657308 */ /* 0x0009e40000000800 */
[----:B------:R-:W-:Y:S01]  /*d2c0*/  FADD.FTZ R73, R241, R93 ;  /* 0x0000005df1497221 */ /* 0x000fe20000010000 */
[----:B---3--:R-:W-:Y:S01]  /*d2d0*/  F2FP.BF16.PACK_AB R74, R182, R151 ;  /* 0x00000097b64a723e */ /* 0x008fe200000010ff */
[----:B------:R-:W-:Y:S01]  /*d2e0*/  FADD.FTZ R92, R107, R72 ;  /* 0x000000486b5c7221 */ /* 0x000fe20000010000 */
[----:B------:R-:W-:Y:S01]  /*d2f0*/  F2FP.BF16.PACK_AB R68, R156, R246 ;  /* 0x000000f69c44723e */ /* 0x000fe200000010ff */
[----:B------:R-:W-:Y:S01]  /*d300*/  FADD.FTZ R93, R240, R73 ;  /* 0x00000049f05d7221 */ /* 0x000fe20000010000 */
[----:B------:R-:W-:Y:S03]  /*d310*/  F2FP.BF16.PACK_AB R69, R157, R212 ;  /* 0x000000d49d45723e */ /* 0x000fe600000010ff */
[----:B------:R-:W-:Y:S01]  /*d320*/  F2FP.BF16.PACK_AB R70, R160, R159 ;  /* 0x0000009fa046723e */ /* 0x000fe200000010ff */
[----:B------:R-:W-:Y:S01]  /*d330*/  MUFU.EX2 R213, R213 ;  /* 0x000000d500d57308 */ /* 0x000fe20000000800 */
[----:B------:R-:W-:Y:S02]  /*d340*/  F2FP.BF16.PACK_AB R71, R183, R158 ;  /* 0x0000009eb747723e */ /* 0x000fe400000010ff */
[----:B------:R-:W-:Y:S02]  /*d350*/  F2FP.BF16.PACK_AB R72, R152, R153 ;  /* 0x000000999848723e */ /* 0x000fe400000010ff */
[----:B------:R-:W-:Y:S02]  /*d360*/  F2FP.BF16.PACK_AB R73, R150, R149 ;  /* 0x000000959649723e */ /* 0x000fe400000010ff */
[----:B--2---:R-:W-:Y:S01]  /*d370*/  F2FP.BF16.PACK_AB R75, R180, R148 ;  /* 0x00000094b44b723e */ /* 0x004fe200000010ff */
[-C--:B------:R-:W-:Y:S02]  /*d380*/  HMMA.16816.F32.BF16 R4, R68, R80.reuse, R4 ;  /* 0x000000504404723c */ /* 0x080fe40000041804 */
[----:B------:R-:W-:Y:S01]  /*d390*/  MUFU.EX2 R154, R108 ;  /* 0x0000006c009a7308 */ /* 0x000fe20000000800 */
[----:B----4-:R-:W-:Y:S05]  /*d3a0*/  LDSM.16.MT88.4 R172, [R218+0xb800] ;  /* 0x00b80000daac783b */ /* 0x010fea0000004200 */
[C---:B------:R-:W-:Y:S04]  /*d3b0*/  HMMA.16816.F32.BF16 R8, R72.reuse, R80, R8 ;  /* 0x000000504808723c */ /* 0x040fe80000041808 */
[----:B------:R-:W-:Y:S04]  /*d3c0*/  MUFU.EX2 R155, R105 ;  /* 0x00000069009b7308 */ /* 0x000fe80000000800 */
[-C--:B------:R-:W-:Y:S06]  /*d3d0*/  HMMA.16816.F32.BF16 R12, R72, R82.reuse, R12 ;  /* 0x00000052480c723c */ /* 0x080fec000004180c */
[----:B------:R-:W2:Y:S02]  /*d3e0*/  MUFU.EX2 R210, R130 ;  /* 0x0000008200d27308 */ /* 0x000ea40000000800 */
[C---:B------:R-:W-:Y:S01]  /*d3f0*/  HMMA.16816.F32.BF16 R16, R68.reuse, R82, R16 ;  /* 0x000000524410723c */ /* 0x040fe20000041810 */
[----:B------:R-:W3:Y:S07]  /*d400*/  LDSM.16.MT88.4 R80, [R217+0xa000] ;  /* 0x00a00000d950783b */ /* 0x000eee0000004200 */
[-C--:B-1----:R-:W-:Y:S01]  /*d410*/  HMMA.16816.F32.BF16 R20, R68, R84.reuse, R20 ;  /* 0x000000544414723c */ /* 0x082fe20000041814 */
[----:B------:R-:W-:Y:S07]  /*d420*/  MUFU.EX2 R130, R120 ;  /* 0x0000007800827308 */ /* 0x000fee0000000800 */
[C---:B------:R-:W-:Y:S03]  /*d430*/  HMMA.16816.F32.BF16 R24, R72.reuse, R84, R24 ;  /* 0x000000544818723c */ /* 0x040fe60000041818 */
[----:B------:R-:W-:Y:S05]  /*d440*/  MUFU.EX2 R211, R104 ;  /* 0x0000006800d37308 */ /* 0x000fea0000000800 */
[-C--:B------:R-:W-:Y:S05]  /*d450*/  HMMA.16816.F32.BF16 R28, R72, R86.reuse, R28 ;  /* 0x00000056481c723c */ /* 0x080fea000004181c */
[----:B------:R-:W1:Y:S03]  /*d460*/  MUFU.EX2 R209, R115 ;  /* 0x0000007300d17308 */ /* 0x000e660000000800 */
[C---:B------:R-:W-:Y:S01]  /*d470*/  HMMA.16816.F32.BF16 R32, R68.reuse, R86, R32 ;  /* 0x000000564420723c */ /* 0x040fe20000041820 */
[----:B------:R-:W4:Y:S06]  /*d480*/  LDSM.16.MT88.4 R84, [R220+0xa000] ;  /* 0x00a00000dc54783b */ /* 0x000f2c0000004200 */
[----:B------:R1:W-:Y:S01]  /*d490*/  MUFU.EX2 R171, R203 ;  /* 0x000000cb00ab7308 */ /* 0x0003e20000000800 */
[-C--:B------:R-:W-:Y:S08]  /*d4a0*/  HMMA.16816.F32.BF16 R36, R68, R88.reuse, R36 ;  /* 0x000000584424723c */ /* 0x080ff00000041824 */
[C---:B------:R-:W-:Y:S01]  /*d4b0*/  HMMA.16816.F32.BF16 R40, R72.reuse, R88, R40 ;  /* 0x000000584828723c */ /* 0x040fe20000041828 */
[----:B------:R-:W-:Y:S07]  /*d4c0*/  MUFU.EX2 R251, R251 ;  /* 0x000000fb00fb7308 */ /* 0x000fee0000000800 */
[-C--:B------:R-:W-:Y:S03]  /*d4d0*/  HMMA.16816.F32.BF16 R44, R72, R90.reuse, R44 ;  /* 0x0000005a482c723c */ /* 0x080fe6000004182c */
[----:B------:R-:W-:Y:S01]  /*d4e0*/  MUFU.EX2 R168, R168 ;  /* 0x000000a800a87308 */ /* 0x000fe20000000800 */
[----:B-1----:R-:W-:Y:S04]  /*d4f0*/  MOV R203, R202 ;  /* 0x000000ca00cb7202 */ /* 0x002fe80000000f00 */
[C---:B------:R-:W-:Y:S01]  /*d500*/  HMMA.16816.F32.BF16 R48, R68.reuse, R90, R48 ;  /* 0x0000005a4430723c */ /* 0x040fe20000041830 */
[----:B------:R-:W1:Y:S03]  /*d510*/  LDSM.16.MT88.4 R88, [R218+0xa000] ;  /* 0x00a00000da58783b */ /* 0x000e660000004200 */
[----:B------:R-:W-:Y:S01]  /*d520*/  MOV R202, R163 ;  /* 0x000000a300ca7202 */ /* 0x000fe20000000f00 */
[----:B------:R-:W-:Y:S01]  /*d530*/  IMAD.MOV.U32 R163, RZ, RZ, R184 ;  /* 0x000000ffffa37224 */ /* 0x000fe200078e00b8 */
[----:B------:R-:W-:Y:S01]  /*d540*/  MOV R184, R224 ;  /* 0x000000e000b87202 */ /* 0x000fe20000000f00 */
[----:B------:R-:W-:Y:S01]  /*d550*/  MUFU.EX2 R147, R147 ;  /* 0x0000009300937308 */ /* 0x000fe20000000800 */
[-C--:B------:R-:W-:Y:S01]  /*d560*/  HMMA.16816.F32.BF16 R52, R68, R76.reuse, R52 ;  /* 0x0000004c4434723c */ /* 0x080fe20000041834 */
[----:B------:R1:W5:Y:S03]  /*d570*/  LDL.LU R224, [R1+0x9c] ;  /* 0x00009c0001e07983 */ /* 0x0003660000300800 */
[----:B------:R-:W-:Y:S02]  /*d580*/  MOV R190, R203 ;  /* 0x000000cb00be7202 */ /* 0x000fe40000000f00 */
[----:B------:R-:W-:Y:S02]  /*d590*/  MOV R203, R202 ;  /* 0x000000ca00cb7202 */ /* 0x000fe40000000f00 */
[C---:B------:R-:W-:Y:S01]  /*d5a0*/  HMMA.16816.F32.BF16 R56, R72.reuse, R76, R56 ;  /* 0x0000004c4838723c */ /* 0x040fe20000041838 */
[----:B------:R-:W-:Y:S03]  /*d5b0*/  MUFU.EX2 R145, R145 ;  /* 0x0000009100917308 */ /* 0x000fe60000000800 */
[----:B------:R-:W-:Y:S02]  /*d5c0*/  MOV R202, R163 ;  /* 0x000000a300ca7202 */ /* 0x000fe40000000f00 */
[----:B------:R-:W-:Y:S02]  /*d5d0*/  MOV R163, R223 ;  /* 0x000000df00a37202 */ /* 0x000fe40000000f00 */
[-C--:B------:R-:W-:Y:S01]  /*d5e0*/  HMMA.16816.F32.BF16 R60, R72, R78.reuse, R60 ;  /* 0x0000004e483c723c */ /* 0x080fe2000004183c */
[----:B------:R1:W5:Y:S02]  /*d5f0*/  LDL.LU R223, [R1+0x98] ;  /* 0x0000980001df7983 */ /* 0x0003640000300800 */
[----:B------:R-:W-:Y:S01]  /*d600*/  MUFU.EX2 R118, R203 ;  /* 0x000000cb00767308 */ /* 0x000fe20000000800 */
[----:B------:R-:W-:Y:S02]  /*d610*/  MOV R191, R190 ;  /* 0x000000be00bf7202 */ /* 0x000fe40000000f00 */
[----:B------:R-:W-:Y:S01]  /*d620*/  MOV R190, R202 ;  /* 0x000000ca00be7202 */ /* 0x000fe20000000f00 */
[----:B------:R-:W-:Y:S01]  /*d630*/  FADD.FTZ R72, R99, R92 ;  /* 0x0000005c63487221 */ /* 0x000fe20000010000 */
[----:B------:R-:W-:Y:S01]  /*d640*/  HMMA.16816.F32.BF16 R64, R68, R78, R64 ;  /* 0x0000004e4440723c */ /* 0x000fe20000041840 */
[----:B------:R-:W1:Y:S03]  /*d650*/  LDSM.16.MT88.4 R76, [R219+0xa000] ;  /* 0x00a00000db4c783b */ /* 0x000e660000004200 */
[----:B------:R-:W-:Y:S01]  /*d660*/  FADD.FTZ R73, R239, R93 ;  /* 0x0000005def497221 */ /* 0x000fe20000010000 */
[----:B--2---:R-:W-:Y:S01]  /*d670*/  F2FP.BF16.PACK_AB R74, R245, R210 ;  /* 0x000000d2f54a723e */ /* 0x004fe200000010ff */
[----:B------:R-:W-:Y:S01]  /*d680*/  FADD.FTZ R92, R123, R72 ;  /* 0x000000487b5c7221 */ /* 0x000fe20000010000 */
[----:B------:R-:W-:Y:S01]  /*d690*/  F2FP.BF16.PACK_AB R68, R243, R181 ;  /* 0x000000b5f344723e */ /* 0x000fe200000010ff */
[----:B------:R-:W-:Y:S01]  /*d6a0*/  FADD.FTZ R93, R238, R73 ;  /* 0x00000049ee5d7221 */ /* 0x000fe20000010000 */
[----:B------:R-:W-:Y:S01]  /*d6b0*/  F2FP.BF16.PACK_AB R69, R249, R250 ;  /* 0x000000faf945723e */ /* 0x000fe200000010ff */
[----:B------:R2:W-:Y:S02]  /*d6c0*/  MUFU.EX2 R99, R177 ;  /* 0x000000b100637308 */ /* 0x0005e40000000800 */
[----:B------:R-:W-:Y:S01]  /*d6d0*/  F2FP.BF16.PACK_AB R70, R252, R244 ;  /* 0x000000f4fc46723e */ /* 0x000fe200000010ff */
[----:B------:R-:W-:Y:S01]  /*d6e0*/  IMAD.MOV.U32 R202, RZ, RZ, R186 ;  /* 0x000000ffffca7224 */ /* 0x000fe200078e00ba */
[----:B------:R-:W-:Y:S02]  /*d6f0*/  F2FP.BF16.PACK_AB R71, R247, R248 ;  /* 0x000000f8f747723e */ /* 0x000fe400000010ff */
[----:B------:R-:W-:Y:S02]  /*d700*/  MOV R186, R222 ;  /* 0x000000de00ba7202 */ /* 0x000fe40000000f00 */
[----:B------:R1:W5:Y:S01]  /*d710*/  LDL.LU R222, [R1+0x94] ;  /* 0x0000940001de7983 */ /* 0x0003620000300800 */
[----:B------:R-:W-:Y:S01]  /*d720*/  F2FP.BF16.PACK_AB R72, R213, R214 ;  /* 0x000000d6d548723e */ /* 0x000fe200000010ff */
[----:B------:R-:W-:Y:S01]  /*d730*/  MUFU.EX2 R144, R144 ;  /* 0x0000009000907308 */ /* 0x000fe20000000800 */
[-C--:B---3--:R-:W-:Y:S03]  /*d740*/  HMMA.16816.F32.BF16 R4, R68, R80.reuse, R4 ;  /* 0x000000504404723c */ /* 0x088fe60000041804 */
[----:B------:R-:W-:Y:S02]  /*d750*/  F2FP.BF16.PACK_AB R73, R155, R154 ;  /* 0x0000009a9b49723e */ /* 0x000fe400000010ff */
[----:B------:R-:W-:Y:S02]  /*d760*/  F2FP.BF16.PACK_AB R75, R209, R211 ;  /* 0x000000d3d14b723e */ /* 0x000fe400000010ff */
[----:B------:R-:W-:Y:S02]  /*d770*/  MOV R194, R191 ;  /* 0x000000bf00c27202 */ /* 0x000fe40000000f00 */
[----:B------:R-:W-:Y:S01]  /*d780*/  MOV R191, R190 ;  /* 0x000000be00bf7202 */ /* 0x000fe20000000f00 */
[----:B------:R-:W-:Y:S02]  /*d790*/  MUFU.EX2 R121, R121 ;  /* 0x0000007900797308 */ /* 0x000fe40000000800 */
[C---:B------:R-:W-:Y:S01]  /*d7a0*/  HMMA.16816.F32.BF16 R8, R72.reuse, R80, R8 ;  /* 0x000000504808723c */ /* 0x040fe20000041808 */
[----:B--2---:R-:W-:Y:S03]  /*d7b0*/  LDSM.16.MT88.4 R176, [R220+0xb800] ;  /* 0x00b80000dcb0783b */ /* 0x004fe60000004200 */
[----:B------:R-:W-:Y:S02]  /*d7c0*/  MOV R190, R202 ;  /* 0x000000ca00be7202 */ /* 0x000fe40000000f00 */
[----:B------:R-:W-:Y:S02]  /*d7d0*/  MOV R202, R161 ;  /* 0x000000a100ca7202 */ /* 0x000fe40000000f00 */
[-C--:B------:R-:W-:Y:S01]  /*d7e0*/  HMMA.16816.F32.BF16 R12, R72, R82.reuse, R12 ;  /* 0x00000052480c723c */ /* 0x080fe2000004180c */
[----:B------:R-:W-:Y:S03]  /*d7f0*/  MUFU.EX2 R124, R124 ;  /* 0x0000007c007c7308 */ /* 0x000fe60000000800 */
[----:B------:R-:W-:Y:S02]  /*d800*/  MOV R161, R221 ;  /* 0x000000dd00a17202 */ /* 0x000fe40000000f00 */
[----:B------:R2:W5:Y:S01]  /*d810*/  LDL.LU R221, [R1+0x90] ;  /* 0x0000900001dd7983 */ /* 0x0005620000300800 */
[----:B------:R-:W-:Y:S01]  /*d820*/  MOV R195, R194 ;  /* 0x000000c200c37202 */ /* 0x000fe20000000f00 */
[C---:B------:R-:W-:Y:S02]  /*d830*/  HMMA.16816.F32.BF16 R16, R68.reuse, R82, R16 ;  /* 0x000000524410723c */ /* 0x040fe40000041810 */
[----:B------:R-:W3:Y:S01]  /*d840*/  LDSM.16.MT88.4 R80, [R217+0xa800] ;  /* 0x00a80000d950783b */ /* 0x000ee20000004200 */
[----:B------:R-:W-:Y:S01]  /*d850*/  MUFU.EX2 R133, R195 ;  /* 0x000000c300857308 */ /* 0x000fe20000000800 */
[----:B------:R-:W-:Y:S01]  /*d860*/  IMAD.MOV.U32 R194, RZ, RZ, R191 ;  /* 0x000000ffffc27224 */ /* 0x000fe200078e00bf */
[----:B------:R-:W-:Y:S02]  /*d870*/  MOV R191, R190 ;  /* 0x000000be00bf7202 */ /* 0x000fe40000000f00 */
[----:B------:R-:W-:Y:S01]  /*d880*/  MOV R190, R202 ;  /* 0x000000ca00be7202 */ /* 0x000fe20000000f00 */
[-C--:B----4-:R-:W-:Y:S04]  /*d890*/  HMMA.16816.F32.BF16 R20, R68, R84.reuse, R20 ;  /* 0x000000544414723c */ /* 0x090fe80000041814 */
[----:B------:R-:W-:Y:S01]  /*d8a0*/  MOV R202, R216 ;  /* 0x000000d800ca7202 */ /* 0x000fe20000000f00 */
[----:B------:R-:W-:Y:S01]  /*d8b0*/  MUFU.EX2 R120, R191 ;  /* 0x000000bf00787308 */ /* 0x000fe20000000800 */
[----:B------:R2:W5:Y:S02]  /*d8c0*/  LDL.LU R216, [R1+0x8c] ;  /* 0x00008c0001d87983 */ /* 0x0005640000300800 */
[C---:B------:R-:W-:Y:S07]  /*d8d0*/  HMMA.16816.F32.BF16 R24, R72.reuse, R84, R24 ;  /* 0x000000544818723c */ /* 0x040fee0000041818 */
[----:B------:R-:W4:Y:S01]  /*d8e0*/  MUFU.EX2 R119, R190 ;  /* 0x000000be00777308 */ /* 0x000f220000000800 */
[-C--:B------:R-:W-:Y:S08]  /*d8f0*/  HMMA.16816.F32.BF16 R28, R72, R86.reuse, R28 ;  /* 0x00000056481c723c */ /* 0x080ff0000004181c */
[C---:B------:R-:W-:Y:S01]  /*d900*/  HMMA.16816.F32.BF16 R32, R68.reuse, R86, R32 ;  /* 0x000000564420723c */ /* 0x040fe20000041820 */
[----:B------:R-:W2:Y:S01]  /*d910*/  LDSM.16.MT88.4 R84, [R220+0xa800] ;  /* 0x00a80000dc54783b */ /* 0x000ea20000004200 */
[----:B------:R-:W-:Y:S06]  /*d920*/  MUFU.EX2 R117, R202 ;  /* 0x000000ca00757308 */ /* 0x000fec0000000800 */
[-C--:B-1----:R-:W-:Y:S04]  /*d930*/  HMMA.16816.F32.BF16 R36, R68, R88.reuse, R36 ;  /* 0x000000584424723c */ /* 0x082fe80000041824 */
[----:B------:R-:W-:Y:S04]  /*d940*/  MUFU.EX2 R131, R194 ;  /* 0x000000c200837308 */ /* 0x000fe80000000800 */
[C---:B------:R-:W-:Y:S06]  /*d950*/  HMMA.16816.F32.BF16 R40, R72.reuse, R88, R40 ;  /* 0x000000584828723c */ /* 0x040fec0000041828 */
[----:B------:R-:W1:Y:S02]  /*d960*/  MUFU.EX2 R125, R125 ;  /* 0x0000007d007d7308 */ /* 0x000e640000000800 */
[-C--:B------:R-:W-:Y:S08]  /*d970*/  HMMA.16816.F32.BF16 R44, R72, R90.reuse, R44 ;  /* 0x0000005a482c723c */ /* 0x080ff0000004182c */
[C---:B------:R-:W-:Y:S01]  /*d980*/  HMMA.16816.F32.BF16 R48, R68.reuse, R90, R48 ;  /* 0x0000005a4430723c */ /* 0x040fe20000041830 */
[----:B------:R-:W2:Y:S01]  /*d990*/  LDSM.16.MT88.4 R88, [R218+0xa800] ;  /* 0x00a80000da58783b */ /* 0x000ea20000004200 */
[----:B------:R-:W-:Y:S06]  /*d9a0*/  MUFU.EX2 R116, R163 ;  /* 0x000000a300747308 */ /* 0x000fec0000000800 */
[-C--:B------:R-:W-:Y:S04]  /*d9b0*/  HMMA.16816.F32.BF16 R52, R68, R76.reuse, R52 ;  /* 0x0000004c4434723c */ /* 0x080fe80000041834 */
[----:B------:R-:W-:Y:S04]  /*d9c0*/  MUFU.EX2 R114, R162 ;  /* 0x000000a200727308 */ /* 0x000fe80000000800 */
[C---:B------:R-:W-:Y:S06]  /*d9d0*/  HMMA.16816.F32.BF16 R56, R72.reuse, R76, R56 ;  /* 0x0000004c4838723c */ /* 0x040fec0000041838 */
[----:B------:R-:W-:Y:S02]  /*d9e0*/  MUFU.EX2 R115, R167 ;  /* 0x000000a700737308 */ /* 0x000fe40000000800 */
[-C--:B------:R-:W-:Y:S07]  /*d9f0*/  HMMA.16816.F32.BF16 R60, R72, R78.reuse, R60 ;  /* 0x0000004e483c723c */ /* 0x080fee000004183c */
[----:B----4-:R-:W-:Y:S01]  /*da00*/  F2FP.BF16.PACK_AB R74, R119, R120 ;  /* 0x00000078774a723e */ /* 0x010fe200000010ff */
[----:B------:R-:W-:Y:S01]  /*da10*/  HMMA.16816.F32.BF16 R64, R68, R78, R64 ;  /* 0x0000004e4440723c */ /* 0x000fe20000041840 */
[----:B------:R-:W4:Y:S01]  /*da20*/  LDSM.16.MT88.4 R76, [R219+0xa800] ;  /* 0x00a80000db4c783b */ /* 0x000f220000004200 */
[----:B------:R-:W-:Y:S02]  /*da30*/  MUFU.EX2 R113, R166 ;  /* 0x000000a600717308 */ /* 0x000fe40000000800 */
[----:B------:R-:W-:Y:S01]  /*da40*/  FADD.FTZ R72, R97, R92 ;  /* 0x0000005c61487221 */ /* 0x000fe20000010000 */
[----:B-1----:R-:W-:Y:S01]  /*da50*/  F2FP.BF16.PACK_AB R75, R125, R124 ;  /* 0x0000007c7d4b723e */ /* 0x002fe200000010ff */
[----:B------:R-:W-:Y:S01]  /*da60*/  FADD.FTZ R73, R237, R93 ;  /* 0x0000005ded497221 */ /* 0x000fe20000010000 */
[----:B------:R-:W-:Y:S01]  /*da70*/  F2FP.BF16.PACK_AB R68, R171, R170 ;  /* 0x000000aaab44723e */ /* 0x000fe200000010ff */
[----:B------:R-:W-:Y:S01]  /*da80*/  FADD.FTZ R92, R132, R72 ;  /* 0x00000048845c7221 */ /* 0x000fe20000010000 */
[----:B------:R-:W-:Y:S03]  /*da90*/  F2FP.BF16.PACK_AB R69, R169, R251 ;  /* 0x000000fba945723e */ /* 0x000fe600000010ff */
[----:B------:R-:W-:Y:S01]  /*daa0*/  F2FP.BF16.PACK_AB R70, R147, R168 ;  /* 0x000000a89346723e */ /* 0x000fe200000010ff */
[----:B------:R-:W-:Y:S01]  /*dab0*/  FADD.FTZ R93, R236, R73 ;  /* 0x00000049ec5d7221 */ /* 0x000fe20000010000 */
[----:B------:R-:W-:Y:S01]  /*dac0*/  F2FP.BF16.PACK_AB R71, R144, R145 ;  /* 0x000000919047723e */ /* 0x000fe200000010ff */
[----:B------:R-:W-:Y:S01]  /*dad0*/  MUFU.EX2 R112, R187 ;  /* 0x000000bb00707308 */ /* 0x000fe20000000800 */
[----:B------:R-:W-:Y:S02]  /*dae0*/  F2FP.BF16.PACK_AB R72, R131, R133 ;  /* 0x000000858348723e */ /* 0x000fe400000010ff */
[----:B------:R-:W-:Y:S02]  /*daf0*/  F2FP.BF16.PACK_AB R73, R121, R130 ;  /* 0x000000827949723e */ /* 0x000fe400000010ff */
[----:B------:R-:W-:Y:S01]  /*db00*/  MOV R132, R137 ;  /* 0x0000008900847202 */ /* 0x000fe20000000f00 */
[-C--:B---3--:R-:W-:Y:S04]  /*db10*/  HMMA.16816.F32.BF16 R4, R68, R80.reuse, R4 ;  /* 0x000000504404723c */ /* 0x088fe80000041804 */
[----:B------:R-:W-:Y:S04]  /*db20*/  MUFU.EX2 R111, R186 ;  /* 0x000000ba006f7308 */ /* 0x000fe80000000800 */
[C---:B------:R-:W-:Y:S06]  /*db30*/  HMMA.16816.F32.BF16 R8, R72.reuse, R80, R8 ;  /* 0x000000504808723c */ /* 0x040fec0000041808 */
[----:B------:R-:W-:Y:S02]  /*db40*/  MUFU.EX2 R102, R196 ;  /* 0x000000c400667308 */ /* 0x000fe40000000800 */
[-C--:B------:R-:W-:Y:S08]  /*db50*/  HMMA.16816.F32.BF16 R12, R72, R82.reuse, R12 ;  /* 0x00000052480c723c */ /* 0x080ff0000004180c */
[C---:B------:R-:W-:Y:S01]  /*db60*/  HMMA.16816.F32.BF16 R16, R68.reuse, R82, R16 ;  /* 0x000000524410723c */ /* 0x040fe20000041810 */
[----:B------:R-:W1:Y:S01]  /*db70*/  LDSM.16.MT88.4 R80, [R217+0xb000] ;  /* 0x00b00000d950783b */ /* 0x000e620000004200 */
[----:B------:R-:W-:Y:S06]  /*db80*/  MUFU.EX2 R97, R193 ;  /* 0x000000c100617308 */ /* 0x000fec0000000800 */
[-C--:B--2---:R-:W-:Y:S04]  /*db90*/  HMMA.16816.F32.BF16 R20, R68, R84.reuse, R20 ;  /* 0x000000544414723c */ /* 0x084fe80000041814 */
[----:B------:R-:W-:Y:S04]  /*dba0*/  MUFU.EX2 R110, R199 ;  /* 0x000000c7006e7308 */ /* 0x000fe80000000800 */
[C---:B------:R-:W-:Y:S06]  /*dbb0*/  HMMA.16816.F32.BF16 R24, R72.reuse, R84, R24 ;  /* 0x000000544818723c */ /* 0x040fec0000041818 */
[----:B------:R-:W-:Y:S02]  /*dbc0*/  MUFU.EX2 R109, R198 ;  /* 0x000000c6006d7308 */ /* 0x000fe40000000800 */
        /* <DEDUP_REMOVED lines=8> */
[-C--:B------:R-:W-:Y:S08]  /*dc50*/  HMMA.16816.F32.BF16 R44, R72, R90.reuse, R44 ;  /* 0x0000005a482c723c */ /* 0x080ff0000004182c */
[C---:B------:R-:W-:Y:S01]  /*dc60*/  HMMA.16816.F32.BF16 R48, R68.reuse, R90, R48 ;  /* 0x0000005a4430723c */ /* 0x040fe20000041830 */
[----:B------:R-:W3:Y:S01]  /*dc70*/  LDSM.16.MT88.4 R88, [R218+0xb000] ;  /* 0x00b00000da58783b */ /* 0x000ee20000004200 */
[----:B------:R-:W1:Y:S06]  /*dc80*/  MUFU.EX2 R106, R185 ;  /* 0x000000b9006a7308 */ /* 0x000e6c0000000800 */
[-C--:B----4-:R-:W-:Y:S04]  /*dc90*/  HMMA.16816.F32.BF16 R52, R68, R76.reuse, R52 ;  /* 0x0000004c4434723c */ /* 0x090fe80000041834 */
[----:B------:R-:W-:Y:S04]  /*dca0*/  MUFU.EX2 R104, R184 ;  /* 0x000000b800687308 */ /* 0x000fe80000000800 */
[C---:B------:R-:W-:Y:S06]  /*dcb0*/  HMMA.16816.F32.BF16 R56, R72.reuse, R76, R56 ;  /* 0x0000004c4838723c */ /* 0x040fec0000041838 */
[----:B------:R-:W4:Y:S02]  /*dcc0*/  MUFU.EX2 R103, R197 ;  /* 0x000000c500677308 */ /* 0x000f240000000800 */
[-C--:B------:R-:W-:Y:S07]  /*dcd0*/  HMMA.16816.F32.BF16 R60, R72, R78.reuse, R60 ;  /* 0x0000004e483c723c */ /* 0x080fee000004183c */
[----:B------:R-:W-:Y:S01]  /*dce0*/  FADD.FTZ R72, R96, R92 ;  /* 0x0000005c60487221 */ /* 0x000fe20000010000 */
[----:B------:R-:W-:Y:S01]  /*dcf0*/  HMMA.16816.F32.BF16 R64, R68, R78, R64 ;  /* 0x0000004e4440723c */ /* 0x000fe20000041840 */
[----:B------:R2:W2:Y:S01]  /*dd00*/  MUFU.EX2 R96, R2 ;  /* 0x0000000200607308 */ /* 0x0004a20000000800 */
[----:B------:R-:W3:Y:S02]  /*dd10*/  LDSM.16.MT88.4 R76, [R219+0xb000] ;  /* 0x00b00000db4c783b */ /* 0x000ee40000004200 */
[----:B------:R-:W-:Y:S01]  /*dd20*/  FADD.FTZ R73, R215, R93 ;  /* 0x0000005dd7497221 */ /* 0x000fe20000010000 */
[----:B-1----:R-:W-:Y:S01]  /*dd30*/  F2FP.BF16.PACK_AB R74, R106, R105 ;  /* 0x000000696a4a723e */ /* 0x002fe200000010ff */
[----:B------:R-:W-:Y:S01]  /*dd40*/  FADD.FTZ R93, R146, R3 ;  /* 0x00000003925d7221 */ /* 0x000fe20000010000 */
[----:B------:R-:W-:Y:S01]  /*dd50*/  F2FP.BF16.PACK_AB R68, R117, R118 ;  /* 0x000000767544723e */ /* 0x000fe200000010ff */
[----:B------:R-:W-:Y:S01]  /*dd60*/  FADD.FTZ R3, R142, R72 ;  /* 0x000000488e037221 */ /* 0x000fe20000010000 */
[----:B------:R-:W-:Y:S02]  /*dd70*/  F2FP.BF16.PACK_AB R69, R114, R116 ;  /* 0x000000747245723e */ /* 0x000fe400000010ff */
[----:B------:R-:W1:Y:S01]  /*dd80*/  MUFU.EX2 R95, R192 ;  /* 0x000000c0005f7308 */ /* 0x000e620000000800 */
[----:B------:R-:W-:Y:S01]  /*dd90*/  F2FP.BF16.PACK_AB R70, R113, R115 ;  /* 0x000000737146723e */ /* 0x000fe200000010ff */
[----:B------:R-:W-:Y:S01]  /*dda0*/  FADD.FTZ R92, R140, R0 ;  /* 0x000000008c5c7221 */ /* 0x000fe20000010000 */
[----:B------:R-:W-:Y:S01]  /*ddb0*/  F2FP.BF16.PACK_AB R71, R111, R112 ;  /* 0x000000706f47723e */ /* 0x000fe200000010ff */
[----:B------:R-:W-:Y:S01]  /*ddc0*/  FADD.FTZ R0, R212, R93 ;  /* 0x0000005dd4007221 */ /* 0x000fe20000010000 */
[----:B------:R-:W-:Y:S01]  /*ddd0*/  F2FP.BF16.PACK_AB R72, R109, R110 ;  /* 0x0000006e6d48723e */ /* 0x000fe200000010ff */
[----:B------:R-:W-:Y:S01]  /*dde0*/  FADD.FTZ R3, R149, R3 ;  /* 0x0000000395037221 */ /* 0x000fe20000010000 */
[----:B----4-:R-:W-:Y:S01]  /*ddf0*/  F2FP.BF16.PACK_AB R75, R103, R104 ;  /* 0x00000068674b723e */ /* 0x010fe200000010ff */
[----:B------:R-:W-:Y:S01]  /*de00*/  FADD.FTZ R0, R157, R0 ;  /* 0x000000009d007221 */ /* 0x000fe20000010000 */
[----:B------:R-:W-:Y:S01]  /*de10*/  F2FP.BF16.PACK_AB R157, R99, R100 ;  /* 0x00000064639d723e */ /* 0x000fe200000010ff */
[-C--:B------:R-:W-:Y:S03]  /*de20*/  HMMA.16816.F32.BF16 R4, R68, R80.reuse, R4 ;  /* 0x000000504404723c */ /* 0x080fe60000041804 */
[----:B------:R-:W-:Y:S02]  /*de30*/  FADD.FTZ R3, R150, R3 ;  /* 0x0000000396037221 */ /* 0x000fe40000010000 */
[----:B--2---:R-:W-:Y:S01]  /*de40*/  FADD.FTZ R2, R246, R73 ;  /* 0x00000049f6027221 */ /* 0x004fe20000010000 */
[----:B------:R-:W-:Y:S03]  /*de50*/  F2FP.BF16.PACK_AB R73, R108, R107 ;  /* 0x0000006b6c49723e */ /* 0x000fe600000010ff */
[----:B------:R-:W-:Y:S03]  /*de60*/  FADD.FTZ R2, R156, R2 ;  /* 0x000000029c027221 */ /* 0x000fe60000010000 */
[----:B------:R-:W-:Y:S01]  /*de70*/  F2FP.BF16.PACK_AB R156, R101, R102 ;  /* 0x00000066659c723e */ /* 0x000fe200000010ff */
[C---:B------:R-:W-:Y:S01]  /*de80*/  HMMA.16816.F32.BF16 R8, R72.reuse, R80, R8 ;  /* 0x000000504808723c */ /* 0x040fe20000041808 */
[----:B------:R-:W2:Y:S03]  /*de90*/  MUFU.EX2 R81, R200 ;  /* 0x000000c800517308 */ /* 0x000ea60000000800 */
[----:B------:R-:W-:Y:S01]  /*dea0*/  FADD.FTZ R2, R159, R2 ;  /* 0x000000029f027221 */ /* 0x000fe20000010000 */
[----:B------:R-:W-:Y:S02]  /*deb0*/  F2FP.BF16.PACK_AB R159, R96, R97 ;  /* 0x00000061609f723e */ /* 0x000fe400000010ff */
[----:B-1----:R-:W-:Y:S01]  /*dec0*/  F2FP.BF16.PACK_AB R140, R94, R95 ;  /* 0x0000005f5e8c723e */ /* 0x002fe200000010ff */
[-C--:B------:R-:W-:Y:S03]  /*ded0*/  HMMA.16816.F32.BF16 R12, R72, R82.reuse, R12 ;  /* 0x00000052480c723c */ /* 0x080fe6000004180c */
[----:B------:R-:W1:Y:S05]  /*dee0*/  MUFU.EX2 R80, R126 ;  /* 0x0000007e00507308 */ /* 0x000e6a0000000800 */
[C---:B------:R-:W-:Y:S05]  /*def0*/  HMMA.16816.F32.BF16 R16, R68.reuse, R82, R16 ;  /* 0x000000524410723c */ /* 0x040fea0000041810 */
[----:B------:R4:W-:Y:S03]  /*df00*/  MUFU.EX2 R83, R188 ;  /* 0x000000bc00537308 */ /* 0x0009e60000000800 */
[-C--:B------:R-:W-:Y:S04]  /*df10*/  HMMA.16816.F32.BF16 R20, R68, R84.reuse, R20 ;  /* 0x000000544414723c */ /* 0x080fe80000041814 */
[----:B--2---:R-:W-:Y:S03]  /*df20*/  F2FP.BF16.PACK_AB R142, R139, R81 ;  /* 0x000000518b8e723e */ /* 0x004fe600000010ff */
[----:B------:R-:W2:Y:S01]  /*df30*/  MUFU.EX2 R82, R201 ;  /* 0x000000c900527308 */ /* 0x000ea20000000800 */
[C---:B------:R-:W-:Y:S04]  /*df40*/  HMMA.16816.F32.BF16 R24, R72.reuse, R84, R24 ;  /* 0x000000544818723c */ /* 0x040fe80000041818 */
[----:B-1----:R-:W-:Y:S04]  /*df50*/  F2FP.BF16.PACK_AB R143, R138, R80 ;  /* 0x000000508a8f723e */ /* 0x002fe800000010ff */
[-C--:B------:R-:W-:Y:S01]  /*df60*/  HMMA.16816.F32.BF16 R28, R72, R86.reuse, R28 ;  /* 0x00000056481c723c */ /* 0x080fe2000004181c */
[----:B----4-:R-:W1:Y:S07]  /*df70*/  LDSM.16.MT88.4 R188, [R217+0xb800] ;  /* 0x00b80000d9bc783b */ /* 0x010e6e0000004200 */
[C---:B------:R-:W-:Y:S04]  /*df80*/  HMMA.16816.F32.BF16 R32, R68.reuse, R86, R32 ;  /* 0x000000564420723c */ /* 0x040fe80000041820 */
[----:B--2---:R-:W-:Y:S04]  /*df90*/  F2FP.BF16.PACK_AB R141, R82, R83 ;  /* 0x00000053528d723e */ /* 0x004fe800000010ff */
[-C--:B---3--:R-:W-:Y:S08]  /*dfa0*/  HMMA.16816.F32.BF16 R36, R68, R88.reuse, R36 ;  /* 0x000000584424723c */ /* 0x088ff00000041824 */
[C---:B------:R-:W-:Y:S08]  /*dfb0*/  HMMA.16816.F32.BF16 R40, R72.reuse, R88, R40 ;  /* 0x000000584828723c */ /* 0x040ff00000041828 */
[-C--:B------:R-:W-:Y:S08]  /*dfc0*/  HMMA.16816.F32.BF16 R44, R72, R90.reuse, R44 ;  /* 0x0000005a482c723c */ /* 0x080ff0000004182c */
[C---:B------:R-:W-:Y:S08]  /*dfd0*/  HMMA.16816.F32.BF16 R48, R68.reuse, R90, R48 ;  /* 0x0000005a4430723c */ /* 0x040ff00000041830 */
[-C--:B------:R-:W-:Y:S08]  /*dfe0*/  HMMA.16816.F32.BF16 R52, R68, R76.reuse, R52 ;  /* 0x0000004c4434723c */ /* 0x080ff00000041834 */
[C---:B------:R-:W-:Y:S07]  /*dff0*/  HMMA.16816.F32.BF16 R56, R72.reuse, R76, R56 ;  /* 0x0000004c4838723c */ /* 0x040fee0000041838 */
[----:B------:R-:W-:Y:S01]  /*e000*/  FADD.FTZ R76, R153, R92 ;  /* 0x0000005c994c7221 */ /* 0x000fe20000010000 */
[-C--:B------:R-:W-:Y:S04]  /*e010*/  HMMA.16816.F32.BF16 R60, R72, R78.reuse, R60 ;  /* 0x0000004e483c723c */ /* 0x080fe8000004183c */
[----:B------:R-:W-:Y:S03]  /*e020*/  FADD.FTZ R76, R152, R76 ;  /* 0x0000004c984c7221 */ /* 0x000fe60000010000 */
[----:B------:R-:W-:Y:S01]  /*e030*/  FADD.FTZ R72, R158, R0 ;  /* 0x000000009e487221 */ /* 0x000fe20000010000 */
[----:B------:R-:W-:Y:S04]  /*e040*/  HMMA.16816.F32.BF16 R64, R68, R78, R64 ;  /* 0x0000004e4440723c */ /* 0x000fe80000041840 */
[----:B------:R-:W-:Y:S01]  /*e050*/  FADD.FTZ R76, R151, R76 ;  /* 0x0000004c974c7221 */ /* 0x000fe20000010000 */
[----:B------:R-:W-:Y:S01]  /*e060*/  F2FP.BF16.PACK_AB R158, R204, R98 ;  /* 0x00000062cc9e723e */ /* 0x000fe200000010ff */
[----:B------:R-:W-:Y:S02]  /*e070*/  FADD.FTZ R0, R148, R3 ;  /* 0x0000000394007221 */ /* 0x000fe40000010000 */
[----:B------:R-:W-:Y:S04]  /*e080*/  FADD.FTZ R68, R160, R2 ;  /* 0x00000002a0447221 */ /* 0x000fe80000010000 */
[----:B------:R-:W-:Y:S01]  /*e090*/  FADD.FTZ R3, R183, R72 ;  /* 0x00000048b7037221 */ /* 0x000fe20000010000 */
[-C--:B-1----:R-:W-:Y:S01]  /*e0a0*/  HMMA.16816.F32.BF16 R200, R156, R188.reuse, R4 ;  /* 0x000000bc9cc8723c */ /* 0x082fe20000041804 */
[----:B------:R-:W1:Y:S04]  /*e0b0*/  LDSM.16.MT88.4 R4, [R219+0xb800] ;  /* 0x00b80000db04783b */ /* 0x000e680000004200 */
[----:B------:R-:W-:Y:S02]  /*e0c0*/  FADD.FTZ R2, R182, R76 ;  /* 0x0000004cb6027221 */ /* 0x000fe40000010000 */
[----:B------:R-:W-:Y:S01]  /*e0d0*/  FADD.FTZ R0, R180, R0 ;  /* 0x00000000b4007221 */ /* 0x000fe20000010000 */
[C---:B------:R-:W-:Y:S07]  /*e0e0*/  HMMA.16816.F32.BF16 R196, R140.reuse, R188, R8 ;  /* 0x000000bc8cc4723c */ /* 0x040fee0000041808 */
[----:B------:R-:W-:Y:S01]  /*e0f0*/  FADD.FTZ R11, R181, R68 ;  /* 0x00000044b50b7221 */ /* 0x000fe20000010000 */
        /* <DEDUP_REMOVED lines=74> */
[----:B------:R1:W-:Y:S01]  /*e5a0*/  STL [R1+0x18], R5 ;  /* 0x0000180501007387 */ /* 0x0003e20000100800 */
[----:B------:R-:W-:Y:S02]  /*e5b0*/  FADD.FTZ R0, R80, R3 ;  /* 0x0000000350007221 */ /* 0x000fe40000010000 */
[----:B------:R-:W-:Y:S02]  /*e5c0*/  FADD.FTZ R3, R96, R4 ;  /* 0x0000000460037221 */ /* 0x000fe40000010000 */
[----:B------:R-:W-:Y:S01]  /*e5d0*/  FADD.FTZ R2, R139, R2 ;  /* 0x000000028b027221 */ /* 0x000fe20000010000 */
[----:B------:R-:W-:Y:S01]  /*e5e0*/  MOV R139, R135 ;  /* 0x00000087008b7202 */ /* 0x000fe20000000f00 */
[----:B------:R-:W-:Y:S01]  /*e5f0*/  FADD.FTZ R0, R138, R0 ;  /* 0x000000008a007221 */ /* 0x000fe20000010000 */
[----:B------:R1:W-:Y:S01]  /*e600*/  STL [R1+0x24], R3 ;  /* 0x0000240301007387 */ /* 0x0003e20000100800 */
[----:B------:R-:W-:Y:S03]  /*e610*/  MOV R138, R134 ;  /* 0x00000086008a7202 */ /* 0x000fe60000000f00 */
[----:B------:R1:W-:Y:S04]  /*e620*/  STL [R1+0x1c], R2 ;  /* 0x00001c0201007387 */ /* 0x0003e80000100800 */
[----:B------:R1:W-:Y:S02]  /*e630*/  STL [R1+0x20], R0 ;  /* 0x0000200001007387 */ /* 0x0003e40000100800 */
[----:B-1---5:R-:W-:-:S05]  /*e640*/  @P1 BRA `(.L_x_159) ;  /* 0xffffadd000001947 */ /* 0x022fca000383ffff */
.L_x_158:
[----:B--2---:R-:W2:Y:S04]  /*e650*/  LDL.LU R2, [R1+0x18] ;  /* 0x0000180001027983 */ /* 0x004ea80000300800 */
[----:B------:R-:W1:Y:S01]  /*e660*/  S2R R42, SR_TID.X ;  /* 0x00000000002a7919 */ /* 0x000e620000002100 */
[----:B------:R-:W3:Y:S01]  /*e670*/  S2UR UR6, SR_CTAID.Y ;  /* 0x00000000000679c3 */ /* 0x000ee20000002600 */
[----:B------:R-:W-:-:S02]  /*e680*/  UISETP.NE.AND UP0, UPT, UR10, -0x1, UPT ;  /* 0xffffffff0a00788c */ /* 0x000fc4000bf05270 */
[----:B------:R-:W4:Y:S01]  /*e690*/  LDL.LU R7, [R1+0x24] ;  /* 0x0000240001077983 */ /* 0x000f220000300800 */
[----:B------:R-:W-:-:S03]  /*e6a0*/  ULDC.64 UR4, c[0x0][0x1e8] ;  /* 0x00007a0000047ab9 */ /* 0x000fc60000000a00 */
[----:B------:R-:W4:Y:S04]  /*e6b0*/  LDL.LU R8, [R1+0x1c] ;  /* 0x00001c0001087983 */ /* 0x000f280000300800 */
[----:B------:R-:W4:Y:S01]  /*e6c0*/  LDL.LU R6, [R1+0x20] ;  /* 0x0000200001067983 */ /* 0x000f220000300800 */
[----:B------:R-:W-:Y:S01]  /*e6d0*/  @UP0 UIMAD.WIDE.U32 UR14, UR10, UR4, URZ ;  /* 0x000000040a0e02a5 */ /* 0x000fe2000f8e003f */
[----:B------:R-:W3:Y:S01]  /*e6e0*/  S2UR UR9, SR_CTAID.X ;  /* 0x00000000000979c3 */ /* 0x000ee20000002500 */
[----:B------:R-:W-:Y:S01]  /*e6f0*/  ULDC UR8, c[0x0][0x214] ;  /* 0x0000850000087ab9 */ /* 0x000fe20000000800 */
[----:B------:R-:W-:Y:S01]  /*e700*/  BSSY B0, `(.L_x_162) ;  /* 0x000012c000007945 */ /* 0x000fe20003800000 */
[----:B------:R-:W-:Y:S02]  /*e710*/  @UP0 UIMAD UR7, UR10, UR5, UR15 ;  /* 0x000000050a0702a4 */ /* 0x000fe4000f8e020f */
[----:B------:R-:W-:-:S02]  /*e720*/  UMOV UR24, URZ ;  /* 0x0000003f00187c82 */ /* 0x000fc40008000000 */
[----:B------:R-:W-:Y:S01]  /*e730*/  ULDC.64 UR4, c[0x0][0x1e0] ;  /* 0x0000780000047ab9 */ /* 0x000fe20000000a00 */
[----:B------:R-:W3:Y:S01]  /*e740*/  S2UR UR11, SR_CTAID.Z ;  /* 0x00000000000b79c3 */ /* 0x000ee20000002700 */
[----:B------:R-:W-:Y:S01]  /*e750*/  UMOV UR25, URZ ;  /* 0x0000003f00197c82 */ /* 0x000fe20008000000 */
[----:B-1----:R-:W-:Y:S01]  /*e760*/  SHF.R.S32.HI R43, RZ, 0x1f, R42 ;  /* 0x0000001fff2b7819 */ /* 0x002fe2000001142a */
[----:B---3--:R-:W-:Y:S02]  /*e770*/  @!UP0 USHF.R.S32.HI UR12, URZ, 0x1f, UR6 ;  /* 0x0000001f3f0c8899 */ /* 0x008fe40008011406 */
[----:B------:R-:W-:Y:S01]  /*e780*/  @!UP0 UIMAD.WIDE.U32 UR22, UR6, UR4, URZ ;  /* 0x00000004061682a5 */ /* 0x000fe2000f8e003f */
[----:B------:R-:W-:Y:S01]  /*e790*/  LEA.HI R17, R43, R42, RZ, 0x5 ;  /* 0x0000002a2b117211 */ /* 0x000fe200078f28ff */
[----:B------:R-:W-:-:S03]  /*e7a0*/  @!UP0 UIMAD UR12, UR12, UR4, URZ ;  /* 0x000000040c0c82a4 */ /* 0x000fc6000f8e023f */
[----:B------:R-:W-:Y:S01]  /*e7b0*/  SHF.R.S32.HI R17, RZ, 0x5, R17 ;  /* 0x00000005ff117819 */ /* 0x000fe20000011411 */
[----:B------:R-:W-:Y:S02]  /*e7c0*/  ULDC.U8 UR4, c[0x0][0x329] ;  /* 0x0000ca4000047ab9 */ /* 0x000fe40000000000 */
[----:B------:R-:W-:Y:S02]  /*e7d0*/  UISETP.NE.AND UP1, UPT, UR4, URZ, UPT ;  /* 0x0000003f0400728c */ /* 0x000fe4000bf25270 */
[----:B------:R-:W-:Y:S02]  /*e7e0*/  @!UP0 UIMAD UR12, UR6, UR5, UR12 ;  /* 0x00000005060c82a4 */ /* 0x000fe4000f8e020c */
[----:B------:R-:W-:Y:S02]  /*e7f0*/  @!UP0 UMOV UR14, UR22 ;  /* 0x00000016000e8c82 */ /* 0x000fe40008000000 */
[----:B------:R-:W-:Y:S02]  /*e800*/  ULDC.U8 UR5, c[0x0][0x328] ;  /* 0x0000ca0000057ab9 */ /* 0x000fe40000000000 */
[----:B------:R-:W-:-:S02]  /*e810*/  UISETP.NE.AND UP2, UPT, UR5, URZ, UPT ;  /* 0x0000003f0500728c */ /* 0x000fc4000bf45270 */
[----:B------:R-:W-:Y:S02]  /*e820*/  @!UP0 UIADD3 UR7, UR23, UR12, URZ ;  /* 0x0000000c17078290 */ /* 0x000fe4000fffe03f */
[----:B------:R-:W-:Y:S02]  /*e830*/  UISETP.NE.OR UP3, UPT, UR4, URZ, !UP2 ;  /* 0x0000003f0400728c */ /* 0x000fe4000d765670 */
[----:B------:R-:W-:Y:S02]  /*e840*/  @UP1 ULDC UR15, c[0x0][0x210] ;  /* 0x00008400000f1ab9 */ /* 0x000fe40000000800 */
[----:B------:R-:W-:Y:S02]  /*e850*/  ULDC UR5, c[0x0][0x234] ;  /* 0x00008d0000057ab9 */ /* 0x000fe40000000800 */
[----:B------:R-:W-:Y:S02]  /*e860*/  @UP1 UIMAD UR15, UR15, UR8, URZ ;  /* 0x000000080f0f12a4 */ /* 0x000fe4000f8e023f */
[----:B------:R-:W-:-:S02]  /*e870*/  @!UP1 USEL UR15, UR8, UR5, !UP2 ;  /* 0x00000005080f9287 */ /* 0x000fc4000d000000 */
[----:B------:R-:W-:Y:S02]  /*e880*/  ULDC UR4, c[0x0][0x1c0] ;  /* 0x0000700000047ab9 */ /* 0x000fe40000000800 */
[----:B------:R-:W-:Y:S02]  /*e890*/  @UP1 UMOV UR17, 0x1 ;  /* 0x0000000100111882 */ /* 0x000fe40000000000 */
[----:B------:R-:W-:Y:S02]  /*e8a0*/  @!UP1 UIMAD UR17, UR15, UR4, URZ ;  /* 0x000000040f1192a4 */ /* 0x000fe4000f8e023f */
[----:B------:R-:W-:Y:S02]  /*e8b0*/  @!UP3 UIMAD UR21, UR6, UR8, URZ ;  /* 0x000000080615b2a4 */ /* 0x000fe4000f8e023f */
[----:B------:R-:W-:Y:S02]  /*e8c0*/  @UP1 ULDC UR20, c[0x0][0x210] ;  /* 0x0000840000141ab9 */ /* 0x000fe40000000800 */
[----:B------:R-:W-:-:S02]  /*e8d0*/  UIMAD UR5, UR6, UR17, URZ ;  /* 0x00000011060572a4 */ /* 0x000fc4000f8e023f */
[----:B------:R-:W-:Y:S02]  /*e8e0*/  @!UP1 UMOV UR20, 0x1 ;  /* 0x0000000100149882 */ /* 0x000fe40000000000 */
[----:B------:R-:W-:Y:S02]  /*e8f0*/  @!UP3 USEL UR21, UR21, UR10, !UP0 ;  /* 0x0000000a1515b287 */ /* 0x000fe4000c000000 */
[----:B------:R-:W-:Y:S02]  /*e900*/  UIMAD UR4, UR9, UR20, URZ ;  /* 0x00000014090472a4 */ /* 0x000fe4000f8e023f */
[----:B------:R-:W-:Y:S02]  /*e910*/  USEL UR5, UR5, URZ, UP3 ;  /* 0x0000003f05057287 */ /* 0x000fe40009800000 */
[----:B------:R-:W-:Y:S02]  /*e920*/  USHF.L.U32 UR4, UR4, 0x7, URZ ;  /* 0x0000000704047899 */ /* 0x000fe4000800063f */
[----:B------:R-:W-:-:S02]  /*e930*/  UIMAD UR15, UR11, UR15, UR5 ;  /* 0x0000000f0b0f72a4 */ /* 0x000fc4000f8e0205 */
[----:B------:R-:W-:Y:S02]  /*e940*/  @!UP3 UMOV UR24, UR21 ;  /* 0x000000150018bc82 */ /* 0x000fe40008000000 */
[----:B------:R-:W-:Y:S02]  /*e950*/  USHF.R.S32.HI UR5, URZ, 0x1f, UR4 ;  /* 0x0000001f3f057899 */ /* 0x000fe40008011404 */
[----:B------:R-:W-:Y:S02]  /*e960*/  @!UP3 USHF.R.S32.HI UR25, URZ, 0x1f, UR21 ;  /* 0x0000001f3f19b899 */ /* 0x000fe40008011415 */
[----:B------:R-:W-:Y:S02]  /*e970*/  USHF.R.S32.HI UR6, URZ, 0x1f, UR15 ;  /* 0x0000001f3f067899 */ /* 0x000fe4000801140f */
[----:B------:R-:W-:-:S04]  /*e980*/  UIADD3 UR4, UP2, UP1, UR4, UR24, UR15 ;  /* 0x0000001804047290 */ /* 0x000fc8000f95e00f */
[----:B------:R-:W-:Y:S01]  /*e990*/  UIADD3.X UR5, UR5, UR25, UR6, UP2, UP1 ;  /* 0x0000001905057290 */ /* 0x000fe200097e2406 */
[----:B--2---:R-:W1:Y:S04]  /*e9a0*/  SHFL.BFLY PT, R0, R2, 0x2, 0x1f ;  /* 0x0c401f0002007f89 */ /* 0x004e6800000e0000 */
[----:B----4-:R-:W2:Y:S04]  /*e9b0*/  SHFL.BFLY PT, R4, R7, 0x2, 0x1f ;  /* 0x0c401f0007047f89 */ /* 0x010ea800000e0000 */
[----:B------:R-:W3:Y:S01]  /*e9c0*/  SHFL.BFLY PT, R3, R8, 0x2, 0x1f ;  /* 0x0c401f0008037f89 */ /* 0x000ee200000e0000 */
[----:B-1----:R-:W-:-:S03]  /*e9d0*/  FADD.FTZ R0, R0, R2 ;  /* 0x0000000200007221 */ /* 0x002fc60000010000 */
[----:B------:R-:W1:Y:S04]  /*e9e0*/  SHFL.BFLY PT, R2, R6, 0x2, 0x1f ;  /* 0x0c401f0006027f89 */ /* 0x000e6800000e0000 */
[----:B------:R-:W4:Y:S01]  /*e9f0*/  SHFL.BFLY PT, R5, R0, 0x1, 0x1f ;  /* 0x0c201f0000057f89 */ /* 0x000f2200000e0000 */
[----:B--2---:R-:W-:Y:S02]  /*ea00*/  FADD.FTZ R4, R4, R7 ;  /* 0x0000000704047221 */ /* 0x004fe40000010000 */
[----:B---3--:R-:W-:-:S03]  /*ea10*/  FADD.FTZ R3, R3, R8 ;  /* 0x0000000803037221 */ /* 0x008fc60000010000 */
[----:B------:R-:W2:Y:S01]  /*ea20*/  SHFL.BFLY PT, R7, R4, 0x1, 0x1f ;  /* 0x0c201f0004077f89 */ /* 0x000ea200000e0000 */
[----:B-1----:R-:W-:Y:S02]  /*ea30*/  FADD.FTZ R2, R2, R6 ;  /* 0x0000000602027221 */ /* 0x002fe40000010000 */
[----:B----4-:R-:W-:-:S03]  /*ea40*/  FADD.FTZ R39, R0, R5 ;  /* 0x0000000500277221 */ /* 0x010fc60000010000 */
[----:B------:R-:W1:Y:S01]  /*ea50*/  SHFL.BFLY PT, R6, R2, 0x1, 0x1f ;  /* 0x0c201f0002067f89 */ /* 0x000e6200000e0000 */
[----:B------:R-:W-:-:S03]  /*ea60*/  MOV R0, 0x3f800000 ;  /* 0x3f80000000007802 */ /* 0x000fc60000000f00 */
[----:B------:R-:W3:Y:S01]  /*ea70*/  SHFL.BFLY PT, R5, R3, 0x1, 0x1f ;  /* 0x0c201f0003057f89 */ /* 0x000ee200000e0000 */
[----:B------:R-:W-:Y:S01]  /*ea80*/  FSETP.NE.FTZ.AND P5, PT, R39, RZ, PT ;  /* 0x000000ff2700720b */ /* 0x000fe20003fb5000 */
[----:B--2---:R-:W-:-:S05]  /*ea90*/  FADD.FTZ R38, R4, R7 ;  /* 0x0000000704267221 */ /* 0x004fca0000010000 */
[----:B------:R-:W-:-:S07]  /*eaa0*/  FSETP.NE.FTZ.AND P4, PT, R38, RZ, PT ;  /* 0x000000ff2600720b */ /* 0x000fce0003f95000 */
[----:B------:R-:W2:Y:S01]  /*eab0*/  @P5 MUFU.RCP R0, R39 ;  /* 0x0000002700005308 */ /* 0x000ea20000001000 */
[----:B-1----:R-:W-:Y:S01]  /*eac0*/  FADD.FTZ R41, R2, R6 ;  /* 0x0000000602297221 */ /* 0x002fe20000010000 */
[----:B------:R-:W-:Y:S01]  /*ead0*/  MOV R2, 0x3f800000 ;  /* 0x3f80000000027802 */ /* 0x000fe20000000f00 */
[----:B---3--:R-:W-:Y:S01]  /*eae0*/  FADD.FTZ R40, R3, R5 ;  /* 0x0000000503287221 */ /* 0x008fe20000010000 */
[----:B------:R-:W-:Y:S02]  /*eaf0*/  MOV R3, 0x3f800000 ;  /* 0x3f80000000037802 */ /* 0x000fe40000000f00 */
[----:B------:R-:W-:Y:S02]  /*eb00*/  FSETP.NE.FTZ.AND P0, PT, R41, RZ, PT ;  /* 0x000000ff2900720b */ /* 0x000fe40003f15000 */
[----:B------:R-:W-:Y:S01]  /*eb10*/  FSETP.NE.FTZ.AND P3, PT, R40, RZ, PT ;  /* 0x000000ff2800720b */ /* 0x000fe20003f75000 */
[C---:B--2---:R-:W-:Y:S01]  /*eb20*/  FMUL.FTZ R200, R0.reuse, R200 ;  /* 0x000000c800c87220 */ /* 0x044fe20000410000 */
[----:B------:R-:W1:Y:S01]  /*eb30*/  @P4 MUFU.RCP R3, R38 ;  /* 0x0000002600034308 */ /* 0x000e620000001000 */
[----:B------:R-:W-:-:S02]  /*eb40*/  FMUL.FTZ R9, R0, R201 ;  /* 0x000000c900097220 */ /* 0x000fc40000410000 */
[C---:B------:R-:W-:Y:S02]  /*eb50*/  FMUL.FTZ R188, R0.reuse, R188 ;  /* 0x000000bc00bc7220 */ /* 0x040fe40000410000 */
[C---:B------:R-:W-:Y:S01]  /*eb60*/  FMUL.FTZ R6, R0.reuse, R189 ;  /* 0x000000bd00067220 */ /* 0x040fe20000410000 */
[----:B------:R-:W-:Y:S01]  /*eb70*/  F2FP.BF16.PACK_AB R9, R9, R200 ;  /* 0x000000c80909723e */ /* 0x000fe200000010ff */
[C---:B------:R-:W-:Y:S02]  /*eb80*/  FMUL.FTZ R192, R0.reuse, R192 ;  /* 0x000000c000c07220 */ /* 0x040fe40000410000 */
[----:B------:R-:W-:Y:S01]  /*eb90*/  FMUL.FTZ R24, R0, R193 ;  /* 0x000000c100187220 */ /* 0x000fe20000410000 */
[----:B------:R-:W-:Y:S01]  /*eba0*/  F2FP.BF16.PACK_AB R6, R6, R188 ;  /* 0x000000bc0606723e */ /* 0x000fe200000010ff */
[----:B------:R-:W2:Y:S01]  /*ebb0*/  @P3 MUFU.RCP R2, R40 ;  /* 0x0000002800023308 */ /* 0x000ea20000001000 */
[C---:B------:R-:W-:Y:S02]  /*ebc0*/  FMUL.FTZ R176, R0.reuse, R176 ;  /* 0x000000b000b07220 */ /* 0x040fe40000410000 */
[----:B------:R-:W-:Y:S01]  /*ebd0*/  FMUL.FTZ R20, R0, R177 ;  /* 0x000000b100147220 */ /* 0x000fe20000410000 */
[----:B------:R-:W-:Y:S01]  /*ebe0*/  F2FP.BF16.PACK_AB R24, R24, R192 ;  /* 0x000000c01818723e */ /* 0x000fe200000010ff */
[----:B------:R-:W-:-:S02]  /*ebf0*/  FMUL.FTZ R180, R0, R180 ;  /* 0x000000b400b47220 */ /* 0x000fc40000410000 */
[----:B------:R-:W-:Y:S01]  /*ec00*/  FMUL.FTZ R35, R0, R181 ;  /* 0x000000b500237220 */ /* 0x000fe20000410000 */
        /* <DEDUP_REMOVED lines=9> */
[----:B------:R-:W-:Y:S01]  /*eca0*/  MOV R0, 0x3f800000 ;  /* 0x3f80000000007802 */ /* 0x000fe20000000f00 */
[C---:B-1----:R-:W-:Y:S01]  /*ecb0*/  FMUL.FTZ R202, R3.reuse, R202 ;  /* 0x000000ca03ca7220 */ /* 0x042fe20000410000 */
[----:B------:R-:W-:Y:S01]  /*ecc0*/  F2FP.BF16.PACK_AB R28, R28, R168 ;  /* 0x000000a81c1c723e */ /* 0x000fe200000010ff */
[----:B------:R-:W-:Y:S01]  /*ecd0*/  FMUL.FTZ R8, R3, R203 ;  /* 0x000000cb03087220 */ /* 0x000fe20000410000 */
[----:B------:R-:W-:Y:S01]  /*ece0*/  F2FP.BF16.PACK_AB R13, R13, R156 ;  /* 0x0000009c0d0d723e */ /* 0x000fe200000010ff */
[C---:B------:R-:W-:Y:S01]  /*ecf0*/  FMUL.FTZ R190, R3.reuse, R190 ;  /* 0x000000be03be7220 */ /* 0x040fe20000410000 */
[----:B------:R-:W1:Y:S01]  /*ed00*/  @P0 MUFU.RCP R0, R41 ;  /* 0x0000002900000308 */ /* 0x000e620000001000 */
        /* <DEDUP_REMOVED lines=19> */
[----:B------:R-:W-:Y:S01]  /*ee40*/  LEA.HI R3, R43, R42, RZ, 0x2 ;  /* 0x0000002a2b037211 */ /* 0x000fe200078f10ff */
[----:B--2---:R-:W-:Y:S01]  /*ee50*/  FMUL.FTZ R196, R2, R196 ;  /* 0x000000c402c47220 */ /* 0x004fe20000410000 */
[----:B------:R-:W-:Y:S01]  /*ee60*/  F2FP.BF16.PACK_AB R26, R26, R170 ;  /* 0x000000aa1a1a723e */ /* 0x000fe200000010ff */
[C---:B------:R-:W-:Y:S01]  /*ee70*/  FMUL.FTZ R7, R2.reuse, R197 ;  /* 0x000000c502077220 */ /* 0x040fe20000410000 */
[----:B------:R-:W-:Y:S01]  /*ee80*/  SHF.R.S32.HI R5, RZ, 0x2, R3 ;  /* 0x00000002ff057819 */ /* 0x000fe20000011403 */
[----:B------:R-:W-:Y:S01]  /*ee90*/  FMUL.FTZ R184, R2, R184 ;  /* 0x000000b802b87220 */ /* 0x000fe20000410000 */
        /* <DEDUP_REMOVED lines=21> */
[C---:B-1----:R-:W-:Y:S01]  /*eff0*/  FMUL.FTZ R199, R0.reuse, R199 ;  /* 0x000000c700c77220 */ /* 0x042fe20000410000 */
[----:B------:R-:W-:Y:S01]  /*f000*/  F2FP.BF16.PACK_AB R15, R15, R144 ;  /* 0x000000900f0f723e */ /* 0x000fe200000010ff */
[----:B------:R-:W-:Y:S01]  /*f010*/  FMUL.FTZ R16, R0, R198 ;  /* 0x000000c600107220 */ /* 0x000fe20000410000 */
[----:B------:R-:W-:Y:S01]  /*f020*/  LEA.HI R2, R2, R5, RZ, 0x3 ;  /* 0x0000000502027211 */ /* 0x000fe200078f18ff */
[----:B------:R-:W-:Y:S01]  /*f030*/  FMUL.FTZ R187, R0, R187 ;  /* 0x000000bb00bb7220 */ /* 0x000fe20000410000 */
[----:B------:R-:W-:Y:S01]  /*f040*/  F2FP.BF16.PACK_AB R10, R10, R140 ;  /* 0x0000008c0a0a723e */ /* 0x000fe200000010ff */
[----:B------:R-:W-:Y:S01]  /*f050*/  FMUL.FTZ R25, R0, R186 ;  /* 0x000000ba00197220 */ /* 0x000fe20000410000 */
[----:B------:R-:W-:Y:S01]  /*f060*/  LOP3.LUT R2, R2, 0xfffffff8, RZ, 0xc0, !PT ;  /* 0xfffffff802027812 */ /* 0x000fe200078ec0ff */
        /* <DEDUP_REMOVED lines=18> */
[----:B------:R-:W-:Y:S02]  /*f190*/  IADD3 R0, R5, -R2, RZ ;  /* 0x8000000205007210 */ /* 0x000fe40007ffe0ff */
[----:B------:R-:W-:Y:S02]  /*f1a0*/  LOP3.LUT R2, R3, 0x3ffffffc, RZ, 0xc0, !PT ;  /* 0x3ffffffc03027812 */ /* 0x000fe400078ec0ff */
[----:B------:R-:W-:Y:S02]  /*f1b0*/  SHF.L.U32 R3, R0, 0x6, RZ ;  /* 0x0000000600037819 */ /* 0x000fe400000006ff */
[----:B------:R-:W-:-:S02]  /*f1c0*/  IADD3 R2, -R2, R42, RZ ;  /* 0x0000002a02027210 */ /* 0x000fc40007ffe1ff */
[----:B------:R-:W-:Y:S02]  /*f1d0*/  LOP3.LUT R3, R3, 0x1c0, RZ, 0xc0, !PT ;  /* 0x000001c003037812 */ /* 0x000fe400078ec0ff */
[----:B------:R-:W-:Y:S02]  /*f1e0*/  LOP3.LUT R5, R0, 0x1, RZ, 0xc0, !PT ;  /* 0x0000000100057812 */ /* 0x000fe400078ec0ff */
[----:B------:R-:W-:Y:S02]  /*f1f0*/  LEA R2, R17, R2, 0x9 ;  /* 0x0000000211027211 */ /* 0x000fe400078e48ff */
[----:B------:R-:W-:Y:S02]  /*f200*/  LEA.HI R3, R3, R3, RZ, 0x1d ;  /* 0x0000000303037211 */ /* 0x000fe400078fe8ff */
[----:B------:R-:W-:Y:S02]  /*f210*/  ISETP.NE.U32.AND P1, PT, R5, 0x1, PT ;  /* 0x000000010500780c */ /* 0x000fe40003f25070 */
[----:B------:R-:W-:-:S02]  /*f220*/  MOV R5, 0xfffffff0 ;  /* 0xfffffff000057802 */ /* 0x000fc40000000f00 */
        /* <DEDUP_REMOVED lines=8> */
[----:B------:R-:W-:Y:S01]  /*f2b0*/  STS [R2+0x400], R8 ;  /* 0x0004000802007388 */ /* 0x000fe20000000800 */
[----:B------:R-:W-:-:S03]  /*f2c0*/  F2FP.BF16.PACK_AB R11, R143, R11 ;  /* 0x0000000b8f0b723e */ /* 0x000fc600000010ff */
[----:B------:R2:W-:Y:S02]  /*f2d0*/  STS [R3], R6 ;  /* 0x0000000603007388 */ /* 0x0005e40000000800 */
[----:B------:R-:W-:Y:S02]  /*f2e0*/  @P2 IADD3 R0, R2, -0x40, RZ ;  /* 0xffffffc002002810 */ /* 0x000fe40007ffe0ff */
[----:B------:R3:W-:Y:S04]  /*f2f0*/  STS [R3+0x400], R4 ;  /* 0x0004000403007388 */ /* 0x0007e80000000800 */
[----:B------:R-:W-:Y:S04]  /*f300*/  STS [R2+0x2000], R7 ;  /* 0x0020000702007388 */ /* 0x000fe80000000800 */
[----:B------:R4:W-:Y:S04]  /*f310*/  STS [R2+0x2400], R16 ;  /* 0x0024001002007388 */ /* 0x0009e80000000800 */
[----:B------:R-:W-:Y:S01]  /*f320*/  STS [R3+0x2000], R36 ;  /* 0x0020002403007388 */ /* 0x000fe20000000800 */
[----:B-1----:R-:W-:-:S03]  /*f330*/  MOV R9, 0x7f800000 ;  /* 0x7f80000000097802 */ /* 0x002fc60000000f00 */
[----:B------:R-:W-:Y:S01]  /*f340*/  STS [R3+0x2400], R25 ;  /* 0x0024001903007388 */ /* 0x000fe20000000800 */
[----:B--2---:R-:W-:-:S04]  /*f350*/  MOV R6, 0x20 ;  /* 0x0000002000067802 */ /* 0x004fc80000000f00 */
[----:B------:R-:W-:-:S04]  /*f360*/  SEL R6, R6, 0xffffffe0, !P1 ;  /* 0xffffffe006067807 */ /* 0x000fc80004800000 */
[-C--:B---3--:R-:W-:Y:S02]  /*f370*/  IADD3 R4, R2, R6.reuse, RZ ;  /* 0x0000000602047210 */ /* 0x088fe40007ffe0ff */
[----:B----4-:R-:W-:-:S03]  /*f380*/  IADD3 R2, R3, R6, RZ ;  /* 0x0000000603027210 */ /* 0x010fc60007ffe0ff */
[----:B------:R-:W-:Y:S04]  /*f390*/  STS [R4], R24 ;  /* 0x0000001804007388 */ /* 0x000fe80000000800 */
[----:B------:R-:W-:Y:S04]  /*f3a0*/  STS [R4+0x400], R23 ;  /* 0x0004001704007388 */ /* 0x000fe80000000800 */
[----:B------:R-:W-:Y:S04]  /*f3b0*/  STS [R2], R20 ;  /* 0x0000001402007388 */ /* 0x000fe80000000800 */
[----:B------:R-:W-:Y:S04]  /*f3c0*/  STS [R2+0x400], R19 ;  /* 0x0004001302007388 */ /* 0x000fe80000000800 */
[----:B------:R-:W-:Y:S04]  /*f3d0*/  STS [R4+0x2000], R22 ;  /* 0x0020001604007388 */ /* 0x000fe80000000800 */
[----:B------:R1:W-:Y:S04]  /*f3e0*/  STS [R4+0x2400], R21 ;  /* 0x0024001504007388 */ /* 0x0003e80000000800 */
[----:B------:R-:W-:Y:S04]  /*f3f0*/  STS [R2+0x2000], R18 ;  /* 0x0020001202007388 */ /* 0x000fe80000000800 */
[----:B------:R2:W-:Y:S04]  /*f400*/  STS [R2+0x2400], R27 ;  /* 0x0024001b02007388 */ /* 0x0005e80000000800 */
[----:B------:R-:W-:Y:S04]  /*f410*/  STS [R0], R35 ;  /* 0x0000002300007388 */ /* 0x000fe80000000800 */
[----:B------:R-:W-:Y:S01]  /*f420*/  STS [R0+0x400], R34 ;  /* 0x0004002200007388 */ /* 0x000fe20000000800 */
[----:B-1----:R-:W-:-:S04]  /*f430*/  IADD3 R4, R6, 0x400, R0 ;  /* 0x0000040006047810 */ /* 0x002fc80007ffe000 */
[C---:B------:R-:W-:Y:S02]  /*f440*/  IADD3 R4, R5.reuse, R4, RZ ;  /* 0x0000000405047210 */ /* 0x040fe40007ffe0ff */
[----:B--2---:R-:W-:Y:S02]  /*f450*/  IADD3 R2, R5, R0, RZ ;  /* 0x0000000005027210 */ /* 0x004fe40007ffe0ff */
[----:B------:R-:W1:Y:S02]  /*f460*/  @P5 MUFU.LG2 R5, R39 ;  /* 0x0000002700055308 */ /* 0x000e640000000c00 */
[----:B------:R-:W-:Y:S01]  /*f470*/  IADD3 R3, R6, R2, RZ ;  /* 0x0000000206037210 */ /* 0x000fe20007ffe0ff */
[----:B------:R-:W-:Y:S04]  /*f480*/  STS [R2], R31 ;  /* 0x0000001f02007388 */ /* 0x000fe80000000800 */
[----:B------:R-:W-:Y:S04]  /*f490*/  STS [R2+0x400], R30 ;  /* 0x0004001e02007388 */ /* 0x000fe80000000800 */
[----:B------:R-:W-:Y:S04]  /*f4a0*/  STS [R0+0x2000], R33 ;  /* 0x0020002100007388 */ /* 0x000fe80000000800 */
[----:B------:R2:W-:Y:S01]  /*f4b0*/  STS [R0+0x2400], R32 ;  /* 0x0024002000007388 */ /* 0x0005e20000000800 */
[----:B-1----:R-:W-:-:S03]  /*f4c0*/  @P5 FMUL.FTZ R5, R5, 0.69314718246459960938 ;  /* 0x3f31721805055820 */ /* 0x002fc60000410000 */
[----:B------:R-:W-:Y:S04]  /*f4d0*/  STS [R2+0x2000], R29 ;  /* 0x0020001d02007388 */ /* 0x000fe80000000800 */
[----:B------:R1:W-:Y:S01]  /*f4e0*/  STS [R2+0x2400], R37 ;  /* 0x0024002502007388 */ /* 0x0003e20000000800 */
[----:B--2---:R-:W-:Y:S02]  /*f4f0*/  IADD3 R0, R6, R0, RZ ;  /* 0x0000000006007210 */ /* 0x004fe40007ffe0ff */
[----:B------:R-:W-:Y:S03]  /*f500*/  @P0 MUFU.LG2 R6, R41 ;  /* 0x0000002900060308 */ /* 0x000fe60000000c00 */
[----:B------:R-:W-:Y:S04]  /*f510*/  STS [R0], R28 ;  /* 0x0000001c00007388 */ /* 0x000fe80000000800 */
[----:B------:R-:W-:Y:S01]  /*f520*/  STS [R0+0x400], R26 ;  /* 0x0004001a00007388 */ /* 0x000fe20000000800 */
[----:B-1----:R-:W1:Y:S03]  /*f530*/  @P4 MUFU.LG2 R2, R38 ;  /* 0x0000002600024308 */ /* 0x002e660000000c00 */
[----:B------:R2:W-:Y:S04]  /*f540*/  STS [R3], R13 ;  /* 0x0000000d03007388 */ /* 0x0005e80000000800 */
[----:B------:R3:W-:Y:S04]  /*f550*/  STS [R4], R12 ;  /* 0x0000000c04007388 */ /* 0x0007e80000000800 */
[----:B------:R4:W-:Y:S04]  /*f560*/  STS [R0+0x2000], R15 ;  /* 0x0020000f00007388 */ /* 0x0009e80000000800 */
[----:B------:R1:W-:Y:S04]  /*f570*/  STS [R0+0x2400], R14 ;  /* 0x0024000e00007388 */ /* 0x0003e80000000800 */
[----:B------:R1:W-:Y:S04]  /*f580*/  STS [R3+0x2000], R10 ;  /* 0x0020000a03007388 */ /* 0x0003e80000000800 */
[----:B------:R1:W-:Y:S04]  /*f590*/  STS [R4+0x2000], R11 ;  /* 0x0020000b04007388 */ /* 0x0003e80000000800 */
[----:B------:R-:W-:Y:S01]  /*f5a0*/  BAR.SYNC.DEFER_BLOCKING 0x0 ;  /* 0x0000000000007b1d */ /* 0x000fe20000010000 */
[----:B--2---:R-:W-:-:S02]  /*f5b0*/  MOV R13, 0x7f800000 ;  /* 0x7f800000000d7802 */ /* 0x004fc40000000f00 */
[----:B---3--:R-:W-:-:S03]  /*f5c0*/  MOV R12, 0x7f800000 ;  /* 0x7f800000000c7802 */ /* 0x008fc60000000f00 */
[----:B----4-:R-:W2:Y:S01]  /*f5d0*/  S2R R15, SR_TID.X ;  /* 0x00000000000f7919 */ /* 0x010ea20000002100 */
[----:B-1----:R-:W-:Y:S01]  /*f5e0*/  MOV R14, 0x7f800000 ;  /* 0x7f800000000e7802 */ /* 0x002fe20000000f00 */
[----:B-----5:R-:W-:Y:S01]  /*f5f0*/  @P5 FFMA.FTZ R14, R137, c[0x0][0x238], R5 ;  /* 0x00008e00890e5a23 */ /* 0x020fe20000010005 */
[----:B------:R-:W1:Y:S01]  /*f600*/  @P3 MUFU.LG2 R3, R40 ;  /* 0x0000002800033308 */ /* 0x000e620000000c00 */
[----:B------:R-:W-:Y:S02]  /*f610*/  @P4 FMUL.FTZ R4, R2, 0.69314718246459960938 ;  /* 0x3f31721802044820 */ /* 0x000fe40000410000 */
[----:B------:R-:W-:Y:S01]  /*f620*/  @P0 FMUL.FTZ R2, R6, 0.69314718246459960938 ;  /* 0x3f31721806020820 */ /* 0x000fe20000410000 */
[----:B------:R3:W4:Y:S01]  /*f630*/  LDS.128 R20, [R235] ;  /* 0x00000000eb147984 */ /* 0x0007220000000c00 */
[----:B------:R-:W-:Y:S02]  /*f640*/  @P4 FFMA.FTZ R13, R135, c[0x0][0x238], R4 ;  /* 0x00008e00870d4a23 */ /* 0x000fe40000010004 */
[----:B------:R-:W-:Y:S01]  /*f650*/  @P0 FFMA.FTZ R9, R134, c[0x0][0x238], R2 ;  /* 0x00008e0086090a23 */ /* 0x000fe20000010002 */
[----:B------:R3:W3:Y:S04]  /*f660*/  LDS.128 R24, [R235+0x800] ;  /* 0x00080000eb187984 */ /* 0x0006e80000000c00 */
[----:B------:R3:W3:Y:S01]  /*f670*/  LDS.128 R28, [R235+0x1000] ;  /* 0x00100000eb1c7984 */ /* 0x0006e20000000c00 */
[----:B--2---:R-:W-:Y:S01]  /*f680*/  SHF.R.S32.HI R16, RZ, 0x1f, R15 ;  /* 0x0000001fff107819 */ /* 0x004fe2000001140f */
[----:B-1----:R-:W-:-:S02]  /*f690*/  @P3 FMUL.FTZ R3, R3, 0.69314718246459960938 ;  /* 0x3f31721803033820 */ /* 0x002fc40000410000 */
[----:B------:R1:W2:Y:S01]  /*f6a0*/  LDS.128 R32, [R235+0x1800] ;  /* 0x00180000eb207984 */ /* 0x0002a20000000c00 */
[----:B------:R-:W-:Y:S01]  /*f6b0*/  LEA.HI R0, R16, R15, RZ, 0x5 ;  /* 0x0000000f10007211 */ /* 0x000fe200078f28ff */
[----:B------:R-:W-:Y:S02]  /*f6c0*/  @P3 FFMA.FTZ R12, R136, c[0x0][0x238], R3 ;  /* 0x00008e00880c3a23 */ /* 0x000fe40000010003 */
[----:B------:R1:W1:Y:S01]  /*f6d0*/  LDS.128 R36, [R235+0x2000] ;  /* 0x00200000eb247984 */ /* 0x0002620000000c00 */
[----:B------:R-:W-:-:S03]  /*f6e0*/  LOP3.LUT R0, R0, 0xffffffe0, RZ, 0xc0, !PT ;  /* 0xffffffe000007812 */ /* 0x000fc600078ec0ff */
[----:B------:R1:W1:Y:S01]  /*f6f0*/  LDS.128 R44, [R235+0x2800] ;  /* 0x00280000eb2c7984 */ /* 0x0002620000000c00 */
[----:B------:R-:W-:-:S03]  /*f700*/  IADD3 R0, -R0, R15, RZ ;  /* 0x0000000f00007210 */ /* 0x000fc60007ffe1ff */
[----:B------:R1:W1:Y:S01]  /*f710*/  LDS.128 R48, [R235+0x3000] ;  /* 0x00300000eb307984 */ /* 0x0002620000000c00 */
[----:B------:R-:W-:-:S03]  /*f720*/  LOP3.LUT P1, RZ, R0, 0x3, RZ, 0xc0, !PT ;  /* 0x0000000300ff7812 */ /* 0x000fc6000782c0ff */
[----:B------:R1:W1:Y:S10]  /*f730*/  LDS.128 R52, [R235+0x3800] ;  /* 0x00380000eb347984 */ /* 0x0002740000000c00 */
        /* <DEDUP_REMOVED lines=9> */
[C---:B------:R-:W-:Y:S02]  /*f7d0*/  ISETP.GE.AND P6, PT, R0.reuse, UR13, PT ;  /* 0x0000000d00007c0c */ /* 0x040fe4000bfc6270 */
[C---:B------:R-:W-:Y:S02]  /*f7e0*/  IADD3 R2, R0.reuse, 0x8, RZ ;  /* 0x0000000800027810 */ /* 0x040fe40007ffe0ff */
[----:B------:R-:W-:Y:S02]  /*f7f0*/  IADD3 R5, R0, 0x40, RZ ;  /* 0x0000004000057810 */ /* 0x000fe40007ffe0ff */
[----:B------:R-:W-:Y:S02]  /*f800*/  ISETP.GE.AND P5, PT, R2, UR13, PT ;  /* 0x0000000d02007c0c */ /* 0x000fe4000bfa6270 */
[----:B------:R-:W-:Y:S02]  /*f810*/  IADD3 R4, R0, 0x48, RZ ;  /* 0x0000004800047810 */ /* 0x000fe40007ffe0ff */
[----:B------:R-:W-:-:S02]  /*f820*/  ISETP.GE.AND P4, PT, R5, UR13, PT ;  /* 0x0000000d05007c0c */ /* 0x000fc4000bf86270 */
[----:B------:R-:W-:Y:S01]  /*f830*/  ISETP.GE.AND P3, PT, R4, UR13, PT ;  /* 0x0000000d04007c0c */ /* 0x000fe2000bf66270 */
[----:B------:R-:W-:-:S05]  /*f840*/  @!P6 IMAD R3, R0, UR20, RZ ;  /* 0x000000140003ec24 */ /* 0x000fca000f8e02ff */
[----:B------:R-:W-:Y:S01]  /*f850*/  @!P6 IADD3 R0, P0, R3, UR4, RZ ;  /* 0x000000040300ec10 */ /* 0x000fe2000ff1e0ff */
[----:B------:R-:W-:-:S03]  /*f860*/  @!P5 IMAD R2, R2, UR20, RZ ;  /* 0x000000140202dc24 */ /* 0x000fc6000f8e02ff */
[----:B------:R-:W-:Y:S01]  /*f870*/  @!P6 LEA.HI.X.SX32 R6, R3, UR5, 0x1, P0 ;  /* 0x000000050306ec11 */ /* 0x000fe200080f0eff */
[----:B------:R-:W-:Y:S01]  /*f880*/  @!P4 IMAD R5, R5, UR20, RZ ;  /* 0x000000140505cc24 */ /* 0x000fe2000f8e02ff */
[----:B------:R-:W-:Y:S01]  /*f890*/  @!P6 LEA R10, P1, R0, c[0x0][0x200], 0x2 ;  /* 0x00008000000aea11 */ /* 0x000fe200078210ff */
[----:B------:R-:W-:Y:S01]  /*f8a0*/  @!P3 IMAD R3, R4, UR20, RZ ;  /* 0x000000140403bc24 */ /* 0x000fe2000f8e02ff */
[----:B------:R-:W-:Y:S02]  /*f8b0*/  @!P5 IADD3 R7, P0, R2, UR4, RZ ;  /* 0x000000040207dc10 */ /* 0x000fe4000ff1e0ff */
[----:B------:R-:W-:Y:S02]  /*f8c0*/  @!P6 LEA.HI.X R11, R0, c[0x0][0x204], R6, 0x2, P1 ;  /* 0x00008100000bea11 */ /* 0x000fe400008f1406 */
[----:B------:R-:W-:Y:S02]  /*f8d0*/  @!P5 LEA.HI.X.SX32 R2, R2, UR5, 0x1, P0 ;  /* 0x000000050202dc11 */ /* 0x000fe400080f0eff */
[----:B------:R-:W-:Y:S01]  /*f8e0*/  @!P4 IADD3 R0, P1, R5, UR4, RZ ;  /* 0x000000040500cc10 */ /* 0x000fe2000ff3e0ff */
[----:B------:R4:W-:Y:S01]  /*f8f0*/  @!P6 STG.E [R10.64], R14 ;  /* 0x0000000e0a00e986 */ /* 0x0009e2000c101912 */
[----:B------:R-:W-:-:S02]  /*f900*/  @!P5 LEA R6, P2, R7, c[0x0][0x200], 0x2 ;  /* 0x000080000706da11 */ /* 0x000fc400078410ff */
[----:B------:R-:W-:Y:S02]  /*f910*/  @!P3 IADD3 R8, P0, R3, UR4, RZ ;  /* 0x000000040308bc10 */ /* 0x000fe4000ff1e0ff */
[----:B------:R-:W-:Y:S02]  /*f920*/  @!P4 LEA.HI.X.SX32 R5, R5, UR5, 0x1, P1 ;  /* 0x000000050505cc11 */ /* 0x000fe400088f0eff */
[----:B------:R-:W-:Y:S02]  /*f930*/  @!P5 LEA.HI.X R7, R7, c[0x0][0x204], R2, 0x2, P2 ;  /* 0x000081000707da11 */ /* 0x000fe400010f1402 */
[----:B------:R-:W-:Y:S02]  /*f940*/  @!P3 LEA.HI.X.SX32 R3, R3, UR5, 0x1, P0 ;  /* 0x000000050303bc11 */ /* 0x000fe400080f0eff */
[----:B------:R-:W-:Y:S01]  /*f950*/  @!P4 LEA R4, P1, R0, c[0x0][0x200], 0x2 ;  /* 0x000080000004ca11 */ /* 0x000fe200078210ff */
[----:B------:R4:W-:Y:S01]  /*f960*/  @!P5 STG.E [R6.64], R13 ;  /* 0x0000000d0600d986 */ /* 0x0009e2000c101912 */
[----:B------:R-:W-:-:S02]  /*f970*/  @!P3 LEA R2, P0, R8, c[0x0][0x200], 0x2 ;  /* 0x000080000802ba11 */ /* 0x000fc400078010ff */
[----:B------:R-:W-:Y:S02]  /*f980*/  @!P4 LEA.HI.X R5, R0, c[0x0][0x204], R5, 0x2, P1 ;  /* 0x000081000005ca11 */ /* 0x000fe400008f1405 */
[----:B------:R-:W-:-:S03]  /*f990*/  @!P3 LEA.HI.X R3, R8, c[0x0][0x204], R3, 0x2, P0 ;  /* 0x000081000803ba11 */ /* 0x000fc600000f1403 */
[----:B------:R4:W-:Y:S04]  /*f9a0*/  @!P4 STG.E [R4.64], R12 ;  /* 0x0000000c0400c986 */ /* 0x0009e8000c101912 */
[----:B------:R4:W-:Y:S02]  /*f9b0*/  @!P3 STG.E [R2.64], R9 ;  /* 0x000000090200b986 */ /* 0x0009e4000c101912 */
.L_x_163:
[----:B------:R-:W-:Y:S05]  /*f9c0*/  BSYNC B0 ;  /* 0x0000000000007941 */ /* 0x000fea0003800000 */
.L_x_162:
[----:B----4-:R-:W4:Y:S04]  /*f9d0*/  LDL.LU.64 R4, [R1+0x28] ;  /* 0x0000280001047983 */ /* 0x010f280000300a00 */
[----:B------:R-:W3:Y:S01]  /*f9e0*/  S2R R8, SR_CTAID.Z ;  /* 0x0000000000087919 */ /* 0x000ee20000002700 */
[----:B------:R-:W-:Y:S01]  /*f9f0*/  LEA.HI R10, R43, R42, RZ, 0x3 ;  /* 0x0000002a2b0a7211 */ /* 0x000fe200078f18ff */
[----:B------:R-:W-:-:S02]  /*fa00*/  UIMAD UR9, UR9, -0x80, UR16 ;  /* 0xffffff80090978a4 */ /* 0x000fc4000f8e0210 */
[----:B------:R2:W5:Y:S01]  /*fa10*/  LDL.64 R12, [R1+0x30] ;  /* 0x00003000010c7983 */ /* 0x0005620000100a00 */
[----:B------:R-:W-:Y:S01]  /*fa20*/  SHF.R.S32.HI R0, RZ, 0x3, R10 ;  /* 0x00000003ff007819 */ /* 0x000fe2000001140a */
[----:B------:R-:W-:Y:S01]  /*fa30*/  USHF.R.S32.HI UR6, URZ, 0x1f, UR11 ;  /* 0x0000001f3f067899 */ /* 0x000fe2000801140b */
[----:B------:R-:W-:Y:S01]  /*fa40*/  BSSY B0, `(.L_x_164) ;  /* 0x0000013000007945 */ /* 0x000fe20003800000 */
[----:B------:R-:W-:Y:S02]  /*fa50*/  ULDC.64 UR4, c[0x0][0x1f0] ;  /* 0x00007c0000047ab9 */ /* 0x000fe40000000a00 */
[----:B------:R-:W-:-:S04]  /*fa60*/  UIMAD UR4, UR6, UR4, URZ ;  /* 0x00000004060472a4 */ /* 0x000fc8000f8e023f */
[----:B------:R-:W-:Y:S01]  /*fa70*/  UIMAD UR4, UR11, UR5, UR4 ;  /* 0x000000050b0472a4 */ /* 0x000fe2000f8e0204 */
[C---:B----4-:R-:W-:Y:S02]  /*fa80*/  IADD3 R2, P0, R4.reuse, UR14, RZ ;  /* 0x0000000e04027c10 */ /* 0x050fe4000ff1e0ff */
[----:B------:R-:W-:Y:S02]  /*fa90*/  ISETP.GE.AND P1, PT, R4, c[0x0][0x220], PT ;  /* 0x0000880004007a0c */ /* 0x000fe40003f26270 */
[----:B------:R-:W-:Y:S02]  /*faa0*/  IADD3.X R3, R5, UR7, RZ, P0, !PT ;  /* 0x0000000705037c10 */ /* 0x000fe400087fe4ff */
[----:B------:R-:W-:-:S03]  /*fab0*/  ISETP.GE.OR P0, PT, R0, UR9, P1 ;  /* 0x0000000900007c0c */ /* 0x000fc60008f06670 */
[----:B---3--:R-:W-:-:S05]  /*fac0*/  IMAD.WIDE.U32 R8, R8, c[0x0][0x1f0], R2 ;  /* 0x00007c0008087a25 */ /* 0x008fca00078e0002 */
[----:B------:R-:W-:-:S05]  /*fad0*/  IADD3 R7, R9, UR4, RZ ;  /* 0x0000000409077c10 */ /* 0x000fca000fffe0ff */
[----:B------:R-:W-:Y:S05]  /*fae0*/  @P0 BRA `(.L_x_165) ;  /* 0x0000008000000947 */ /* 0x000fea0003800000 */
[----:B--2---:R-:W-:Y:S01]  /*faf0*/  MOV R6, R8 ;  /* 0x0000000800067202 */ /* 0x004fe20000000f00 */
[----:B-----5:R-:W-:-:S04]  /*fb00*/  IMAD R0, R13, c[0x0][0x1e8], RZ ;  /* 0x00007a000d007a24 */ /* 0x020fc800078e02ff */
[----:B------:R-:W-:-:S04]  /*fb10*/  IMAD.WIDE.U32 R2, R12, c[0x0][0x1e8], R6 ;  /* 0x00007a000c027a25 */ /* 0x000fc800078e0006 */
[----:B------:R-:W-:Y:S01]  /*fb20*/  IMAD R0, R12, c[0x0][0x1ec], R0 ;  /* 0x00007b000c007a24 */ /* 0x000fe200078e0200 */
[----:B------:R-:W-:-:S04]  /*fb30*/  LEA R4, P0, R2, c[0x0][0x1d0], 0x1 ;  /* 0x0000740002047a11 */ /* 0x000fc800078008ff */
[----:B------:R-:W-:-:S04]  /*fb40*/  IADD3 R0, R3, R0, RZ ;  /* 0x0000000003007210 */ /* 0x000fc80007ffe0ff */
[----:B------:R-:W-:-:S05]  /*fb50*/  LEA.HI.X R5, R2, c[0x0][0x1d4], R0, 0x1, P0 ;  /* 0x0000750002057a11 */ /* 0x000fca00000f0c00 */
[----:B------:R2:W-:Y:S02]  /*fb60*/  STG.E.128 [R4.64], R20 ;  /* 0x0000001404007986 */ /* 0x0005e4000c101d12 */
.L_x_165:
[----:B--2---:R-:W-:Y:S05]  /*fb70*/  BSYNC B0 ;  /* 0x0000000000007941 */ /* 0x004fea0003800000 */
.L_x_164:
[----:B------:R-:W-:Y:S01]  /*fb80*/  LEA.HI.SX32 R0, R10, 0x10, 0x1d ;  /* 0x000000100a007811 */ /* 0x000fe200078feaff */
[----:B------:R-:W-:Y:S03]  /*fb90*/  BSSY B0, `(.L_x_166) ;  /* 0x000000e000007945 */ /* 0x000fe60003800000 */
[----:B------:R-:W-:-:S13]  /*fba0*/  ISETP.GE.OR P0, PT, R0, UR9, P1 ;  /* 0x0000000900007c0c */ /* 0x000fda0008f06670 */
        /* <DEDUP_REMOVED lines=12> */
.L_x_167:
[----:B------:R-:W-:Y:S05]  /*fc70*/  BSYNC B0 ;  /* 0x0000000000007941 */ /* 0x000fea0003800000 */
.L_x_166:
[----:B------:R-:W-:Y:S01]  /*fc80*/  LEA.HI R0, R16, R15, RZ, 0x3 ;  /* 0x0000000f10007211 */ /* 0x000fe200078f18ff */
[----:B------:R-:W-:Y:S03]  /*fc90*/  BSSY B0, `(.L_x_168) ;  /* 0x0000010000007945 */ /* 0x000fe60003800000 */
[----:B------:R-:W-:-:S04]  /*fca0*/  SHF.R.S32.HI R10, RZ, 0x3, R0 ;  /* 0x00000003ff0a7819 */ /* 0x000fc80000011400 */
[----:B------:R-:W-:-:S04]  /*fcb0*/  IADD3 R0, R10, 0x20, RZ ;  /* 0x000000200a007810 */ /* 0x000fc80007ffe0ff */
[----:B------:R-:W-:-:S13]  /*fcc0*/  ISETP.GE.OR P0, PT, R0, UR13, P1 ;  /* 0x0000000d00007c0c */ /* 0x000fda0008f06670 */
[----:B------:R-:W-:Y:S05]  /*fcd0*/  @P0 BRA `(.L_x_169) ;  /* 0x000000b000000947 */ /* 0x000fea0003800000 */
[----:B--2--5:R-:W-:Y:S01]  /*fce0*/  IADD3 R4, P0, R12, 0x20, RZ ;  /* 0x000000200c047810 */ /* 0x024fe20007f1e0ff */
        /* <DEDUP_REMOVED lines=10> */
.L_x_169:
[----:B------:R-:W-:Y:S05]  /*fd90*/  BSYNC B0 ;  /* 0x0000000000007941 */ /* 0x000fea0003800000 */
.L_x_168:
[----:B------:R-:W-:Y:S01]  /*fda0*/  IADD3 R0, R10, 0x30, RZ ;  /* 0x000000300a007810 */ /* 0x000fe20007ffe0ff */
[----:B------:R-:W-:Y:S03]  /*fdb0*/  BSSY B0, `(.L_x_170) ;  /* 0x000000e000007945 */ /* 0x000fe60003800000 */
        /* <DEDUP_REMOVED lines=13> */
.L_x_171:
[----:B------:R-:W-:Y:S05]  /*fe90*/  BSYNC B0 ;  /* 0x0000000000007941 */ /* 0x000fea0003800000 */
.L_x_170:
        /* <DEDUP_REMOVED lines=14> */
[----:B-1----:R1:W-:Y:S02]  /*ff80*/  STG.E.128 [R4.64], R36 ;  /* 0x0000002404007986 */ /* 0x0023e4000c101d12 */
.L_x_173:
[----:B------:R-:W-:Y:S05]  /*ff90*/  BSYNC B0 ;  /* 0x0000000000007941 */ /* 0x000fea0003800000 */
.L_x_172:
[----:B------:R-:W-:Y:S01]  /*ffa0*/  IADD3 R0, R10, 0x50, RZ ;  /* 0x000000500a007810 */ /* 0x000fe20007ffe0ff */
[----:B------:R-:W-:Y:S03]  /*ffb0*/  BSSY B0, `(.L_x_174) ;  /* 0x000000e000007945 */ /* 0x000fe60003800000 */
[----:B------:R-:W-:-:S13]  /*ffc0*/  ISETP.GE.OR P0, PT, R0, UR13, P1 ;  /* 0x0000000d00007c0c */ /* 0x000fda0008f06670 */
[----:B------:R-:W-:Y:S05]  /*ffd0*/  @P0 BRA `(.L_x_175) ;  /* 0x000000b000000947 */ /* 0x000fea0003800000 */
[----:B-12--5:R-:W-:Y:S01]  /*ffe0*/  IADD3 R4, P0, R12, 0x50, RZ ;  /* 0x000000500c047810 */ /* 0x026fe20007f1e0ff */
        /* <DEDUP_REMOVED lines=10> */
.L_x_175:
[----:B------:R-:W-:Y:S05]  /*10090*/  BSYNC B0 ;  /* 0x0000000000007941 */ /* 0x000fea0003800000 */
.L_x_174:
        /* <DEDUP_REMOVED lines=15> */
.L_x_177:
[----:B------:R-:W-:Y:S05]  /*10190*/  BSYNC B0 ;  /* 0x0000000000007941 */ /* 0x000fea0003800000 */
.L_x_176:
[----:B------:R-:W-:-:S04]  /*101a0*/  IADD3 R0, R10, 0x70, RZ ;  /* 0x000000700a007810 */ /* 0x000fc80007ffe0ff */
[----:B------:R-:W-:-:S13]  /*101b0*/  ISETP.GE.OR P1, PT, R0, UR13, P1 ;  /* 0x0000000d00007c0c */ /* 0x000fda0008f26670 */
[----:B------:R-:W-:Y:S05]  /*101c0*/  @P1 EXIT ;  /* 0x000000000000194d */ /* 0x000fea0003800000 */
[----:B-----5:R-:W-:Y:S01]  /*101d0*/  IADD3 R6, P0, R12, 0x70, RZ ;  /* 0x000000700c067810 */ /* 0x020fe20007f1e0ff */
[----:B------:R-:W-:Y:S01]  /*101e0*/  IMAD.MOV.U32 R2, RZ, RZ, R8 ;  /* 0x000000ffff027224 */ /* 0x000fe200078e0008 */
[----:B------:R-:W-:-:S03]  /*101f0*/  MOV R3, R7 ;  /* 0x0000000700037202 */ /* 0x000fc60000000f00 */
[----:B------:R-:W-:Y:S02]  /*10200*/  IMAD.X R0, RZ, RZ, R13, P0 ;  /* 0x000000ffff007224 */ /* 0x000fe400000e060d */
[----:B-12---:R-:W-:-:S04]  /*10210*/  IMAD.WIDE.U32 R4, R6, c[0x0][0x1e8], R2 ;  /* 0x00007a0006047a25 */ /* 0x006fc800078e0002 */
[----:B------:R-:W-:Y:S01]  /*10220*/  IMAD R0, R0, c[0x0][0x1e8], RZ ;  /* 0x00007a0000007a24 */ /* 0x000fe200078e02ff */
[----:B------:R-:W-:-:S03]  /*10230*/  LEA R2, P0, R4, c[0x0][0x1d0], 0x1 ;  /* 0x0000740004027a11 */ /* 0x000fc600078008ff */
[----:B------:R-:W-:-:S05]  /*10240*/  IMAD R0, R6, c[0x0][0x1ec], R0 ;  /* 0x00007b0006007a24 */ /* 0x000fca00078e0200 */
[----:B------:R-:W-:-:S04]  /*10250*/  IADD3 R0, R5, R0, RZ ;  /* 0x0000000005007210 */ /* 0x000fc80007ffe0ff */
[----:B------:R-:W-:-:S05]  /*10260*/  LEA.HI.X R3, R4, c[0x0][0x1d4], R0, 0x1, P0 ;  /* 0x0000750004037a11 */ /* 0x000fca00000f0c00 */
[----:B------:R-:W-:Y:S01]  /*10270*/  STG.E.128 [R2.64], R52 ;  /* 0x0000003402007986 */ /* 0x000fe2000c101d12 */
[----:B------:R-:W-:Y:S05]  /*10280*/  EXIT ;  /* 0x000000000000794d */ /* 0x000fea0003800000 */
.L_x_104:
[----:B------:R-:W-:Y:S01]  /*10290*/  UISETP.NE.AND UP4, UPT, UR10, -0x1, UPT ;  /* 0xffffffff0a00788c */ /* 0x000fe2000bf85270 */
[----:B------:R-:W-:Y:S01]  /*102a0*/  SHF.R.S32.HI R4, RZ, 0x1f, R219 ;  /* 0x0000001fff047819 */ /* 0x000fe200000114db */
[----:B------:R-:W-:Y:S01]  /*102b0*/  ULDC.64 UR4, c[0x0][0x1e8] ;  /* 0x00007a0000047ab9 */ /* 0x000fe20000000a00 */
[----:B------:R-:W1:Y:S01]  /*102c0*/  S2R R8, SR_CTAID.Z ;  /* 0x0000000000087919 */ /* 0x000e620000002700 */
[----:B------:R-:W-:Y:S01]  /*102d0*/  USHF.R.S32.HI UR9, URZ, 0x1f, UR12 ;  /* 0x0000001f3f097899 */ /* 0x000fe2000801140c */
[----:B------:R-:W-:Y:S01]  /*102e0*/  LEA.HI R4, R4, R219, RZ, 0x3 ;  /* 0x000000db04047211 */ /* 0x000fe200078f18ff */
[----:B------:R-:W-:Y:S01]  /*102f0*/  ULDC.64 UR6, c[0x0][0x1e0] ;  /* 0x0000780000067ab9 */ /* 0x000fe20000000a00 */
[----:B------:R-:W2:Y:S01]  /*10300*/  S2R R6, SR_CTAID.X ;  /* 0x0000000000067919 */ /* 0x000ea20000002500 */
[----:B------:R-:W-:Y:S01]  /*10310*/  UIADD3 UR16, -UR13, UR16, URZ ;  /* 0x000000100d107290 */ /* 0x000fe2000fffe13f */
[----:B------:R-:W-:Y:S01]  /*10320*/  LOP3.LUT R0, R4, 0xfffffff8, RZ, 0xc0, !PT ;  /* 0xfffffff804007812 */ /* 0x000fe200078ec0ff */
[----:B------:R-:W-:Y:S01]  /*10330*/  UMOV UR22, URZ ;  /* 0x0000003f00167c82 */ /* 0x000fe20008000000 */
[----:B------:R-:W-:Y:S01]  /*10340*/  SHF.R.S32.HI R4, RZ, 0x3, R4 ;  /* 0x00000003ff047819 */ /* 0x000fe20000011404 */
[----:B------:R-:W-:Y:S01]  /*10350*/  @UP4 UIMAD.WIDE.U32 UR14, UR10, UR4, URZ ;  /* 0x000000040a0e42a5 */ /* 0x000fe2000f8e003f */
[----:B------:R-:W-:Y:S01]  /*10360*/  BSSY B0, `(.L_x_178) ;  /* 0x000003c000007945 */ /* 0x000fe20003800000 */
[----:B------:R-:W-:Y:S01]  /*10370*/  @!UP4 USHF.R.S32.HI UR17, URZ, 0x1f, UR11 ;  /* 0x0000001f3f11c899 */ /* 0x000fe2000801140b */
[----:B------:R-:W-:Y:S01]  /*10380*/  IMAD.IADD R14, R219, 0x1, -R0 ;  /* 0x00000001db0e7824 */ /* 0x000fe200078e0a00 */
[----:B------:R-:W-:Y:S01]  /*10390*/  @UP4 UIMAD UR8, UR10, UR5, UR15 ;  /* 0x000000050a0842a4 */ /* 0x000fe2000f8e020f */
[----:B------:R-:W-:Y:S01]  /*103a0*/  SHF.R.S32.HI R5, RZ, 0x1f, R4 ;  /* 0x0000001fff057819 */ /* 0x000fe20000011404 */
[----:B------:R-:W-:Y:S01]  /*103b0*/  @!UP4 UIMAD UR17, UR17, UR6, URZ ;  /* 0x000000061111c2a4 */ /* 0x000fe2000f8e023f */
[----:B------:R-:W-:Y:S01]  /*103c0*/  IMAD.SHL.U32 R0, R14, 0x8, RZ ;  /* 0x000000080e007824 */ /* 0x000fe200078e00ff */
[----:B------:R-:W-:Y:S01]  /*103d0*/  ULDC.64 UR4, c[0x0][0x1f0] ;  /* 0x00007c0000047ab9 */ /* 0x000fe20000000a00 */
[----:B------:R-:W-:Y:S01]  /*103e0*/  ISETP.GE.AND P2, PT, R4, UR16, PT ;  /* 0x0000001004007c0c */ /* 0x000fe2000bf46270 */
[----:B------:R-:W-:-:S02]  /*103f0*/  UIMAD UR4, UR9, UR4, URZ ;  /* 0x00000004090472a4 */ /* 0x000fc4000f8e023f */
[----:B------:R-:W-:Y:S01]  /*10400*/  ULDC.U8 UR15, c[0x0][0x328] ;  /* 0x0000ca00000f7ab9 */ /* 0x000fe20000000000 */
[----:B------:R-:W-:Y:S01]  /*10410*/  ISETP.GE.AND P1, PT, R0, c[0x0][0x220], PT ;  /* 0x0000880000007a0c */ /* 0x000fe20003f26270 */
[----:B------:R-:W-:Y:S01]  /*10420*/  ULDC.U8 UR9, c[0x0][0x329] ;  /* 0x0000ca4000097ab9 */ /* 0x000fe20000000000 */
[----:B------:R-:W-:Y:S01]  /*10430*/  P2R R22, PR, RZ, 0x4 ;  /* 0x00000004ff167803 */ /* 0x000fe20000000000 */
[----:B------:R-:W-:Y:S02]  /*10440*/  UISETP.NE.AND UP1, UPT, UR9, URZ, UPT ;  /* 0x0000003f0900728c */ /* 0x000fe4000bf25270 */
[----:B------:R-:W-:Y:S02]  /*10450*/  UISETP.NE.AND UP3, UPT, UR15, URZ, UPT ;  /* 0x0000003f0f00728c */ /* 0x000fe4000bf65270 */
[----:B------:R-:W-:Y:S02]  /*10460*/  @!UP4 UIMAD UR17, UR11, UR7, UR17 ;  /* 0x000000070b11c2a4 */ /* 0x000fe4000f8e0211 */
[----:B------:R-:W-:-:S02]  /*10470*/  UISETP.NE.OR UP2, UPT, UR9, URZ, !UP3 ;  /* 0x0000003f0900728c */ /* 0x000fc4000df45670 */
[----:B------:R-:W-:Y:S02]  /*10480*/  @!UP4 UIMAD.WIDE.U32 UR20, UR11, UR6, URZ ;  /* 0x000000060b14c2a5 */ /* 0x000fe4000f8e003f */
[----:B------:R-:W-:Y:S02]  /*10490*/  ULDC UR7, c[0x0][0x214] ;  /* 0x0000850000077ab9 */ /* 0x000fe40000000800 */
[----:B------:R-:W-:Y:S02]  /*104a0*/  @UP1 ULDC UR9, c[0x0][0x210] ;  /* 0x0000840000091ab9 */ /* 0x000fe40000000800 */
[----:B------:R-:W-:Y:S02]  /*104b0*/  ULDC UR6, c[0x0][0x234] ;  /* 0x00008d0000067ab9 */ /* 0x000fe40000000800 */
[----:B------:R-:W-:Y:S02]  /*104c0*/  @UP1 UIMAD UR9, UR9, UR7, URZ ;  /* 0x00000007090912a4 */ /* 0x000fe4000f8e023f */
[----:B------:R-:W-:-:S02]  /*104d0*/  @!UP1 USEL UR9, UR7, UR6, !UP3 ;  /* 0x0000000607099287 */ /* 0x000fc4000d800000 */
[----:B------:R-:W-:Y:S02]  /*104e0*/  UIMAD UR5, UR12, UR5, UR4 ;  /* 0x000000050c0572a4 */ /* 0x000fe4000f8e0204 */
[----:B------:R-:W-:Y:S02]  /*104f0*/  UISETP.NE.OR UP0, UPT, UR10, -0x1, UP2 ;  /* 0xffffffff0a00788c */ /* 0x000fe40009705670 */
[----:B------:R-:W-:Y:S02]  /*10500*/  ULDC UR4, c[0x0][0x1c0] ;  /* 0x0000700000047ab9 */ /* 0x000fe40000000800 */
[----:B------:R-:W-:Y:S02]  /*10510*/  @UP1 UMOV UR15, 0x1 ;  /* 0x00000001000f1882 */ /* 0x000fe40000000000 */
[----:B------:R-:W-:Y:S02]  /*10520*/  @!UP1 UIMAD UR15, UR9, UR4, URZ ;  /* 0x00000004090f92a4 */ /* 0x000fe4000f8e023f */
[----:B------:R-:W-:-:S02]  /*10530*/  @!UP4 UMOV UR14, UR20 ;  /* 0x00000014000ecc82 */ /* 0x000fc40008000000 */
[----:B------:R-:W-:Y:S01]  /*10540*/  @!UP4 UIADD3 UR8, UR21, UR17, URZ ;  /* 0x000000111508c290 */ /* 0x000fe2000fffe03f */
[C---:B------:R-:W-:Y:S01]  /*10550*/  IADD3 R2, P0, R0.reuse, UR14, RZ ;  /* 0x0000000e00027c10 */ /* 0x040fe2000ff1e0ff */
[----:B------:R-:W-:Y:S02]  /*10560*/  UIMAD UR15, UR11, UR15, URZ ;  /* 0x0000000f0b0f72a4 */ /* 0x000fe4000f8e023f */
[----:B------:R-:W-:Y:S02]  /*10570*/  @!UP0 UIMAD UR10, UR11, UR7, URZ ;  /* 0x000000070b0a82a4 */ /* 0x000fe4000f8e023f */
[----:B------:R-:W-:Y:S01]  /*10580*/  LEA.HI.X.SX32 R3, R0, UR8, 0x1, P0 ;  /* 0x0000000800037c11 */ /* 0x000fe200080f0eff */
[----:B------:R-:W-:Y:S01]  /*10590*/  USEL UR15, UR15, URZ, UP2 ;  /* 0x0000003f0f0f7287 */ /* 0x000fe20009000000 */
[----:B------:R-:W-:Y:S01]  /*105a0*/  ISETP.GE.OR P0, PT, R4, UR16, P1 ;  /* 0x0000001004007c0c */ /* 0x000fe20008f06670 */
[----:B------:R-:W-:Y:S02]  /*105b0*/  @UP1 ULDC UR24, c[0x0][0x210] ;  /* 0x0000840000181ab9 */ /* 0x000fe40000000800 */
[----:B------:R-:W-:Y:S01]  /*105c0*/  @!UP1 UMOV UR24, 0x1 ;  /* 0x0000000100189882 */ /* 0x000fe20000000000 */
[----:B-1----:R-:W-:Y:S01]  /*105d0*/  IMAD.WIDE.U32 R8, R8, c[0x0][0x1f0], R2 ;  /* 0x00007c0008087a25 */ /* 0x002fe200078e0002 */
[----:B------:R-:W-:-:S02]  /*105e0*/  UIMAD UR9, UR12, UR9, UR15 ;  /* 0x000000090c0972a4 */ /* 0x000fc4000f8e020f */
[----:B------:R-:W-:Y:S01]  /*105f0*/  UIMAD UR13, UR13, UR24, URZ ;  /* 0x000000180d0d72a4 */ /* 0x000fe2000f8e023f */
[----:B--2---:R-:W-:Y:S01]  /*10600*/  IMAD.WIDE R2, R6, 0x80, R4 ;  /* 0x0000008006027825 */ /* 0x004fe200078e0204 */
[----:B------:R-:W-:Y:S01]  /*10610*/  @!UP2 UMOV UR22, UR10 ;  /* 0x0000000a0016ac82 */ /* 0x000fe20008000000 */
[----:B------:R-:W-:Y:S01]  /*10620*/  IADD3 R7, R9, UR5, RZ ;  /* 0x0000000509077c10 */ /* 0x000fe2000fffe0ff */
[----:B------:R-:W-:Y:S02]  /*10630*/  UMOV UR23, URZ ;  /* 0x0000003f00177c82 */ /* 0x000fe40008000000 */
[----:B------:R-:W-:Y:S02]  /*10640*/  USHF.R.S32.HI UR6, URZ, 0x1f, UR9 ;  /* 0x0000001f3f067899 */ /* 0x000fe40008011409 */
[----:B------:R-:W-:Y:S02]  /*10650*/  @!UP2 USHF.R.S32.HI UR23, URZ, 0x1f, UR10 ;  /* 0x0000001f3f17a899 */ /* 0x000fe4000801140a */
[----:B------:R-:W-:-:S02]  /*10660*/  USHF.R.S32.HI UR4, URZ, 0x1f, UR13 ;  /* 0x0000001f3f047899 */ /* 0x000fc4000801140d */
[----:B------:R-:W-:-:S04]  /*10670*/  UIADD3 UR9, UP1, UP0, UR13, UR22, UR9 ;  /* 0x000000160d097290 */ /* 0x000fc8000f83e009 */
[----:B------:R-:W-:Y:S01]  /*10680*/  UIADD3.X UR4, UR4, UR23, UR6, UP1, UP0 ;  /* 0x0000001704047290 */ /* 0x000fe20008fe0406 */
[----:B------:R-:W-:Y:S06]  /*10690*/  @P0 BRA `(.L_x_179) ;  /* 0x0000008000000947 */ /* 0x000fec0003800000 */
        /* <DEDUP_REMOVED lines=8> */
.L_x_179:
[----:B------:R-:W-:Y:S05]  /*10720*/  BSYNC B0 ;  /* 0x0000000000007941 */ /* 0x000fea0003800000 */
.L_x_178:
[----:B------:R-:W-:Y:S01]  /*10730*/  IADD3 R20, R4, 0x10, RZ ;  /* 0x0000001004147810 */ /* 0x000fe20007ffe0ff */
[----:B------:R-:W-:Y:S03]  /*10740*/  BSSY B0, `(.L_x_180) ;  /* 0x0000010000007945 */ /* 0x000fe60003800000 */
[C---:B------:R-:W-:Y:S02]  /*10750*/  ISETP.GE.OR P0, PT, R20.reuse, UR16, P1 ;  /* 0x0000001014007c0c */ /* 0x040fe40008f06670 */
[----:B------:R-:W-:-:S04]  /*10760*/  ISETP.GE.AND P2, PT, R20, UR16, PT ;  /* 0x0000001014007c0c */ /* 0x000fc8000bf46270 */
[----:B------:R-:W-:-:S07]  /*10770*/  P2R R21, PR, RZ, 0x4 ;  /* 0x00000004ff157803 */ /* 0x000fce0000000000 */
        /* <DEDUP_REMOVED lines=12> */
.L_x_181:
[----:B------:R-:W-:Y:S05]  /*10840*/  BSYNC B0 ;  /* 0x0000000000007941 */ /* 0x000fea0003800000 */
.L_x_180:
[----:B------:R-:W-:Y:S01]  /*10850*/  IADD3 R19, R4, 0x20, RZ ;  /* 0x0000002004137810 */ /* 0x000fe20007ffe0ff */
[----:B------:R-:W-:Y:S03]  /*10860*/  BSSY B0, `(.L_x_182) ;  /* 0x000000f000007945 */ /* 0x000fe60003800000 */
[C---:B------:R-:W-:Y:S02]  /*10870*/  ISETP.GE.OR P0, PT, R19.reuse, UR16, P1 ;  /* 0x0000001013007c0c */ /* 0x040fe40008f06670 */
[----:B------:R-:W-:-:S11]  /*10880*/  ISETP.GE.AND P6, PT, R19, UR16, PT ;  /* 0x0000001013007c0c */ /* 0x000fd6000bfc6270 */
        /* <DEDUP_REMOVED lines=12> */
.L_x_183:
[----:B------:R-:W-:Y:S05]  /*10950*/  BSYNC B0 ;  /* 0x0000000000007941 */ /* 0x000fea0003800000 */
.L_x_182:
        /* <DEDUP_REMOVED lines=16> */
.L_x_185:
[----:B------:R-:W-:Y:S05]  /*10a60*/  BSYNC B0 ;  /* 0x0000000000007941 */ /* 0x000fea0003800000 */
.L_x_184:
        /* <DEDUP_REMOVED lines=16> */
.L_x_187:
[----:B------:R-:W-:Y:S05]  /*10b70*/  BSYNC B0 ;  /* 0x0000000000007941 */ /* 0x000fea0003800000 */
.L_x_186:
        /* <DEDUP_REMOVED lines=16> */
.L_x_189:
[----:B------:R-:W-:Y:S05]  /*10c80*/  BSYNC B0 ;  /* 0x0000000000007941 */ /* 0x000fea0003800000 */
.L_x_188:
        /* <DEDUP_REMOVED lines=16> */
.L_x_191:
[----:B------:R-:W-:Y:S05]  /*10d90*/  BSYNC B0 ;  /* 0x0000000000007941 */ /* 0x000fea0003800000 */
.L_x_190:
[----:B-1----:R-:W-:Y:S01]  /*10da0*/  IADD3 R13, R4, 0x70, RZ ;  /* 0x00000070040d7810 */ /* 0x002fe20007ffe0ff */
[----:B------:R-:W-:Y:S03]  /*10db0*/  BSSY B0, `(.L_x_192) ;  /* 0x000000e000007945 */ /* 0x000fe60003800000 */
[C---:B------:R-:W-:Y:S02]  /*10dc0*/  ISETP.GE.OR P0, PT, R13.reuse, UR16, P1 ;  /* 0x000000100d007c0c */ /* 0x040fe40008f06670 */
[----:B------:R-:W-:-:S11]  /*10dd0*/  ISETP.GE.AND P1, PT, R13, UR16, PT ;  /* 0x000000100d007c0c */ /* 0x000fd6000bf26270 */
[----:B------:R-:W-:Y:S05]  /*10de0*/  @P0 BRA `(.L_x_193) ;  /* 0x000000a000000947 */ /* 0x000fea0003800000 */
[----:B------:R-:W-:Y:S02]  /*10df0*/  IADD3 R0, P0, R2, 0x70, RZ ;  /* 0x0000007002007810 */ /* 0x000fe40007f1e0ff */
[----:B------:R-:W-:Y:S02]  /*10e00*/  MOV R6, R8 ;  /* 0x0000000800067202 */ /* 0x000fe40000000f00 */
[----:B------:R-:W-:-:S03]  /*10e10*/  IADD3.X R2, RZ, R3, RZ, P0, !PT ;  /* 0x00000003ff027210 */ /* 0x000fc600007fe4ff */
[----:B------:R-:W-:-:S04]  /*10e20*/  IMAD.WIDE.U32 R6, R0, c[0x0][0x1e8], R6 ;  /* 0x00007a0000067a25 */ /* 0x000fc800078e0006 */
[----:B------:R-:W-:-:S04]  /*10e30*/  IMAD R2, R2, c[0x0][0x1e8], RZ ;  /* 0x00007a0002027a24 */ /* 0x000fc800078e02ff */
[----:B------:R-:W-:Y:S01]  /*10e40*/  IMAD R0, R0, c[0x0][0x1ec], R2 ;  /* 0x00007b0000007a24 */ /* 0x000fe200078e0202 */
[----:B------:R-:W-:-:S04]  /*10e50*/  LEA R2, P0, R6, c[0x0][0x1d0], 0x1 ;  /* 0x0000740006027a11 */ /* 0x000fc800078008ff */
[----:B------:R-:W-:-:S04]  /*10e60*/  IADD3 R0, R0, R7, RZ ;  /* 0x0000000700007210 */ /* 0x000fc80007ffe0ff */
[----:B------:R-:W-:-:S05]  /*10e70*/  LEA.HI.X R3, R6, c[0x0][0x1d4], R0, 0x1, P0 ;  /* 0x0000750006037a11 */ /* 0x000fca00000f0c00 */
[----:B------:R1:W-:Y:S02]  /*10e80*/  STG.E.128 [R2.64], RZ ;  /* 0x000000ff02007986 */ /* 0x0003e4000c101d12 */
.L_x_193:
[----:B------:R-:W-:Y:S05]  /*10e90*/  BSYNC B0 ;  /* 0x0000000000007941 */ /* 0x000fea0003800000 */
.L_x_192:
[----:B------:R-:W-:Y:S02]  /*10ea0*/  ISETP.NE.AND P0, PT, R22, RZ, PT ;  /* 0x000000ff1600720c */ /* 0x000fe40003f05270 */
[----:B------:R-:W-:Y:S02]  /*10eb0*/  P2R R7, PR, RZ, 0x2 ;  /* 0x00000002ff077803 */ /* 0x000fe40000000000 */
[C---:B------:R-:W-:Y:S02]  /*10ec0*/  ISETP.NE.OR P0, PT, R14.reuse, RZ, P0 ;  /* 0x000000ff0e00720c */ /* 0x040fe40000705670 */
[----:B------:R-:W-:Y:S02]  /*10ed0*/  P2R R6, PR, RZ, 0x4 ;  /* 0x00000004ff067803 */ /* 0x000fe40000000000 */
[----:B------:R-:W-:Y:S02]  /*10ee0*/  ISETP.NE.AND P2, PT, R21, RZ, PT ;  /* 0x000000ff1500720c */ /* 0x000fe40003f45270 */
[----:B------:R-:W-:-:S02]  /*10ef0*/  ISETP.NE.OR P6, PT, R14, RZ, P6 ;  /* 0x000000ff0e00720c */ /* 0x000fc400037c5670 */
[C---:B------:R-:W-:Y:S02]  /*10f00*/  ISETP.NE.OR P5, PT, R14.reuse, RZ, P5 ;  /* 0x000000ff0e00720c */ /* 0x040fe40002fa5670 */
[C---:B------:R-:W-:Y:S02]  /*10f10*/  ISETP.NE.OR P4, PT, R14.reuse, RZ, P4 ;  /* 0x000000ff0e00720c */ /* 0x040fe40002785670 */
[----:B------:R-:W-:Y:S01]  /*10f20*/  ISETP.NE.OR P3, PT, R14, RZ, P3 ;  /* 0x000000ff0e00720c */ /* 0x000fe20001f65670 */
[----:B------:R-:W-:-:S05]  /*10f30*/  @!P0 IMAD R4, R4, UR24, RZ ;  /* 0x0000001804048c24 */ /* 0x000fca000f8e02ff */
[----:B-1----:R-:W-:Y:S01]  /*10f40*/  @!P0 IADD3 R2, P1, R4, UR9, RZ ;  /* 0x0000000904028c10 */ /* 0x002fe2000ff3e0ff */
[----:B------:R-:W-:-:S03]  /*10f50*/  @!P6 IMAD.MOV.U32 R12, RZ, RZ, 0x7f800000 ;  /* 0x7f800000ff0ce424 */ /* 0x000fc600078e00ff */
[----:B------:R-:W-:Y:S02]  /*10f60*/  @!P0 LEA.HI.X.SX32 R5, R4, UR4, 0x1, P1 ;  /* 0x0000000404058c11 */ /* 0x000fe400088f0eff */
[----:B------:R-:W-:-:S13]  /*10f70*/  ISETP.NE.OR P1, PT, R14, RZ, P2 ;  /* 0x000000ff0e00720c */ /* 0x000fda0001725670 */
[----:B------:R-:W-:-:S05]  /*10f80*/  @!P1 IMAD R0, R20, UR24, RZ ;  /* 0x0000001814009c24 */ /* 0x000fca000f8e02ff */
[----:B------:R-:W-:-:S04]  /*10f90*/  @!P1 IADD3 R3, P2, R0, UR9, RZ ;  /* 0x0000000900039c10 */ /* 0x000fc8000ff5e0ff */
[----:B------:R-:W-:Y:S02]  /*10fa0*/  @!P1 LEA.HI.X.SX32 R0, R0, UR4, 0x1, P2 ;  /* 0x0000000400009c11 */ /* 0x000fe400090f0eff */
[----:B------:R-:W-:-:S04]  /*10fb0*/  @!P0 LEA R4, P2, R2, c[0x0][0x200], 0x2 ;  /* 0x0000800002048a11 */ /* 0x000fc800078410ff */
[----:B------:R-:W-:Y:S02]  /*10fc0*/  @!P0 LEA.HI.X R5, R2, c[0x0][0x204], R5, 0x2, P2 ;  /* 0x0000810002058a11 */ /* 0x000fe400010f1405 */
[----:B------:R-:W-:-:S04]  /*10fd0*/  @!P1 LEA R2, P2, R3, c[0x0][0x200], 0x2 ;  /* 0x0000800003029a11 */ /* 0x000fc800078410ff */
[----:B------:R-:W-:Y:S01]  /*10fe0*/  @!P1 LEA.HI.X R3, R3, c[0x0][0x204], R0, 0x2, P2 ;  /* 0x0000810003039a11 */ /* 0x000fe200010f1400 */
[----:B------:R-:W-:Y:S01]  /*10ff0*/  @!P0 IMAD.MOV.U32 R0, RZ, RZ, 0x7f800000 ;  /* 0x7f800000ff008424 */ /* 0x000fe200078e00ff */
[----:B------:R-:W-:-:S04]  /*11000*/  ISETP.NE.AND P2, PT, R6, RZ, PT ;  /* 0x000000ff0600720c */ /* 0x000fc80003f45270 */
[----:B------:R1:W-:Y:S01]  /*11010*/  @!P0 STG.E [R4.64], R0 ;  /* 0x0000000004008986 */ /* 0x0003e2000c101912 */
[----:B------:R-:W-:Y:S01]  /*11020*/  ISETP.NE.OR P2, PT, R14, RZ, P2 ;  /* 0x000000ff0e00720c */ /* 0x000fe20001745670 */
[----:B-1----:R-:W-:Y:S02]  /*11030*/  @!P1 IMAD.MOV.U32 R0, RZ, RZ, 0x7f800000 ;  /* 0x7f800000ff009424 */ /* 0x002fe400078e00ff */
[----:B------:R-:W-:-:S03]  /*11040*/  @!P6 IMAD R4, R19, UR24, RZ ;  /* 0x000000181304ec24 */ /* 0x000fc6000f8e02ff */
[----:B------:R1:W-:Y:S01]  /*11050*/  @!P1 STG.E [R2.64], R0 ;  /* 0x0000000002009986 */ /* 0x0003e2000c101912 */
[----:B------:R-:W-:-:S04]  /*11060*/  ISETP.NE.AND P1, PT, R7, RZ, PT ;  /* 0x000000ff0700720c */ /* 0x000fc80003f25270 */
[----:B------:R-:W-:Y:S02]  /*11070*/  ISETP.NE.OR P1, PT, R14, RZ, P1 ;  /* 0x000000ff0e00720c */ /* 0x000fe40000f25670 */
[----:B-1----:R-:W-:Y:S01]  /*11080*/  @!P6 IADD3 R0, P0, R4, UR9, RZ ;  /* 0x000000090400ec10 */ /* 0x002fe2000ff1e0ff */
[----:B------:R-:W-:-:S03]  /*11090*/  @!P5 IMAD R2, R18, UR24, RZ ;  /* 0x000000181202dc24 */ /* 0x000fc6000f8e02ff */
[----:B------:R-:W-:Y:S02]  /*110a0*/  @!P6 LEA.HI.X.SX32 R3, R4, UR4, 0x1, P0 ;  /* 0x000000040403ec11 */ /* 0x000fe400080f0eff */
[----:B------:R-:W-:-:S04]  /*110b0*/  @!P6 LEA R10, P0, R0, c[0x0][0x200], 0x2 ;  /* 0x00008000000aea11 */ /* 0x000fc800078010ff */
[----:B------:R-:W-:Y:S02]  /*110c0*/  @!P6 LEA.HI.X R11, R0, c[0x0][0x204], R3, 0x2, P0 ;  /* 0x00008100000bea11 */ /* 0x000fe400000f1403 */
[----:B------:R-:W-:-:S03]  /*110d0*/  @!P5 IADD3 R0, P0, R2, UR9, RZ ;  /* 0x000000090200dc10 */ /* 0x000fc6000ff1e0ff */
[----:B------:R1:W-:Y:S01]  /*110e0*/  @!P6 STG.E [R10.64], R12 ;  /* 0x0000000c0a00e986 */ /* 0x0003e2000c101912 */
[----:B------:R-:W-:Y:S01]  /*110f0*/  @!P5 LEA.HI.X.SX32 R3, R2, UR4, 0x1, P0 ;  /* 0x000000040203dc11 */ /* 0x000fe200080f0eff */
[----:B------:R-:W-:Y:S01]  /*11100*/  @!P4 IMAD R2, R17, UR24, RZ ;  /* 0x000000181102cc24 */ /* 0x000fe2000f8e02ff */
[----:B------:R-:W-:-:S04]  /*11110*/  @!P5 LEA R8, P0, R0, c[0x0][0x200], 0x2 ;  /* 0x000080000008da11 */ /* 0x000fc800078010ff */
[----:B------:R-:W-:Y:S01]  /*11120*/  @!P5 LEA.HI.X R9, R0, c[0x0][0x204], R3, 0x2, P0 ;  /* 0x000081000009da11 */ /* 0x000fe200000f1403 */
[----:B------:R-:W-:Y:S01]  /*11130*/  @!P3 IMAD R3, R16, UR24, RZ ;  /* 0x000000181003bc24 */ /* 0x000fe2000f8e02ff */
[----:B------:R-:W-:-:S04]  /*11140*/  @!P4 IADD3 R0, P0, R2, UR9, RZ ;  /* 0x000000090200cc10 */ /* 0x000fc8000ff1e0ff */
[----:B------:R-:W-:Y:S02]  /*11150*/  @!P4 LEA.HI.X.SX32 R2, R2, UR4, 0x1, P0 ;  /* 0x000000040202cc11 */ /* 0x000fe400080f0eff */
[----:B------:R-:W-:-:S04]  /*11160*/  @!P4 LEA R6, P0, R0, c[0x0][0x200], 0x2 ;  /* 0x000080000006ca11 */ /* 0x000fc800078010ff */
[----:B------:R-:W-:Y:S01]  /*11170*/  @!P4 LEA.HI.X R7, R0, c[0x0][0x204], R2, 0x2, P0 ;  /* 0x000081000007ca11 */ /* 0x000fe200000f1402 */
[----:B------:R-:W-:Y:S01]  /*11180*/  @!P2 IMAD R2, R15, UR24, RZ ;  /* 0x000000180f02ac24 */ /* 0x000fe2000f8e02ff */
[----:B------:R-:W-:-:S04]  /*11190*/  @!P3 IADD3 R0, P0, R3, UR9, RZ ;  /* 0x000000090300bc10 */ /* 0x000fc8000ff1e0ff */
[----:B------:R-:W-:Y:S02]  /*111a0*/  @!P3 LEA.HI.X.SX32 R3, R3, UR4, 0x1, P0 ;  /* 0x000000040303bc11 */ /* 0x000fe400080f0eff */
[----:B------:R-:W-:Y:S01]  /*111b0*/  @!P3 LEA R4, P0, R0, c[0x0][0x200], 0x2 ;  /* 0x000080000004ba11 */ /* 0x000fe200078010ff */
[----:B-1----:R-:W-:-:S03]  /*111c0*/  @!P4 IMAD.MOV.U32 R10, RZ, RZ, 0x7f800000 ;  /* 0x7f800000ff0ac424 */ /* 0x002fc600078e00ff */
[----:B------:R-:W-:Y:S02]  /*111d0*/  @!P3 LEA.HI.X R5, R0, c[0x0][0x204], R3, 0x2, P0 ;  /* 0x000081000005ba11 */ /* 0x000fe400000f1403 */
[----:B------:R-:W-:-:S04]  /*111e0*/  @!P2 IADD3 R0, P0, R2, UR9, RZ ;  /* 0x000000090200ac10 */ /* 0x000fc8000ff1e0ff */
[----:B------:R-:W-:Y:S02]  /*111f0*/  @!P2 LEA.HI.X.SX32 R3, R2, UR4, 0x1, P0 ;  /* 0x000000040203ac11 */ /* 0x000fe400080f0eff */
        /* <DEDUP_REMOVED lines=10> */
[----:B--2---:R-:W-:-:S05]  /*112a0*/  IMAD R0, R13, UR24, RZ ;  /* 0x000000180d007c24 */ /* 0x004fca000f8e02ff */
[----:B------:R-:W-:-:S04]  /*112b0*/  IADD3 R3, P0, R0, UR9, RZ ;  /* 0x0000000900037c10 */ /* 0x000fc8000ff1e0ff */
[----:B------:R-:W-:Y:S02]  /*112c0*/  LEA.HI.X.SX32 R0, R0, UR4, 0x1, P0 ;  /* 0x0000000400007c11 */ /* 0x000fe400080f0eff */
[----:B------:R-:W-:-:S04]  /*112d0*/  LEA R2, P0, R3, c[0x0][0x200], 0x2 ;  /* 0x0000800003027a11 */ /* 0x000fc800078010ff */
[----:B------:R-:W-:Y:S01]  /*112e0*/  LEA.HI.X R3, R3, c[0x0][0x204], R0, 0x2, P0 ;  /* 0x0000810003037a11 */ /* 0x000fe200000f1400 */
[----:B------:R-:W-:-:S05]  /*112f0*/  IMAD.MOV.U32 R0, RZ, RZ, 0x7f800000 ;  /* 0x7f800000ff007424 */ /* 0x000fca00078e00ff */
[----:B------:R-:W-:Y:S01]  /*11300*/  STG.E [R2.64], R0 ;  /* 0x0000000002007986 */ /* 0x000fe2000c101912 */
[----:B------:R-:W-:Y:S05]  /*11310*/  EXIT ;  /* 0x000000000000794d */ /* 0x000fea0003800000 */
.L_x_194:
        /* <DEDUP_REMOVED lines=14> */
.L_x_2116:


//--------------------- .text._ZN5flash16flash_fwd_kernelI23Flash_fwd_kernel_traitsILi64ELi128ELi128ELi4ELb0ELb0EN7cutlass10bfloat16_tE19Flash_kernel_traitsILi64ELi128ELi128ELi4ES3_EELb0ELb0ELb0ELb0ELb0ELb0ELb1ELb0EEEvNS_16Flash_fwd_paramsE --------------------------
	.section	.text._ZN5flash16flash_fwd_kernelI23Flash_fwd_kernel_traitsILi64ELi128ELi128ELi4ELb0ELb0EN7cutlass10bfloat16_tE19Flash_kernel_traitsILi64ELi128ELi128ELi4ES3_EELb0ELb0ELb0ELb0ELb0ELb0ELb1ELb0EEEvNS_16Flash_fwd_paramsE,"ax",@progbits
	.sectioninfo	@"SHI_REGISTERS=255"
	.align	128
        .global         _ZN5flash16flash_fwd_kernelI23Flash_fwd_kernel_traitsILi64ELi128ELi128ELi4ELb0ELb0EN7cutlass10bfloat16_tE19Flash_kernel_traitsILi64ELi128ELi128ELi4ES3_EELb0ELb0ELb0ELb0ELb0ELb0ELb1ELb0EEEvNS_16Flash_fwd_paramsE
        .type           _ZN5flash16flash_fwd_kernelI23Flash_fwd_kernel_traitsILi64ELi128ELi128ELi4ELb0ELb0EN7cutlass10bfloat16_tE19Flash_kernel_traitsILi64ELi128ELi128ELi4ES3_EELb0ELb0ELb0ELb0ELb0ELb0ELb1ELb0EEEvNS_16Flash_fwd_paramsE,@function
        .size           _ZN5flash16flash_fwd_kernelI23Flash_fwd_kernel_traitsILi64ELi128ELi128ELi4ELb0ELb0EN7cutlass10bfloat16_tE19Flash_kernel_traitsILi64ELi128ELi128ELi4ES3_EELb0ELb0ELb0ELb0ELb0ELb0ELb1ELb0EEEvNS_16Flash_fwd_paramsE,(.L_x_2117 - _ZN5flash16flash_fwd_kernelI23Flash_fwd_kernel_traitsILi64ELi128ELi128ELi4ELb0ELb0EN7cutlass10bfloat16_tE19Flash_kernel_traitsILi64ELi128ELi128ELi4ES3_EELb0ELb0ELb0ELb0ELb0ELb0ELb1ELb0EEEvNS_16Flash_fwd_paramsE)
        .other          _ZN5flash16flash_fwd_kernelI23Flash_fwd_kernel_traitsILi64ELi128ELi128ELi4ELb0ELb0EN7cutlass10bfloat16_tE19Flash_kernel_traitsILi64ELi128ELi128ELi4ES3_EELb0ELb0ELb0ELb0ELb0ELb0ELb1ELb0EEEvNS_16Flash_fwd_paramsE,@"STO_CUDA_ENTRY STV_DEFAULT"
_ZN5flash16flash_fwd_kernelI23Flash_fwd_kernel_traitsILi64ELi128ELi128ELi4ELb0ELb0EN7cutlass10bfloat16_tE19Flash_kernel_traitsILi64ELi128ELi128ELi4ES3_EELb0ELb0ELb0ELb0ELb0ELb0ELb1ELb0EEEvNS_16Flash_fwd_paramsE:
.text._ZN5flash16flash_fwd_kernelI23Flash_fwd_kernel_traitsILi64ELi128ELi128ELi4ELb0ELb0EN7cutlass10bfloat16_tE19Flash_kernel_traitsILi64ELi128ELi128ELi4ES3_EELb0ELb0ELb0ELb0ELb0ELb0ELb1ELb0EEEvNS_16Flash_fwd_paramsE:
        /* <DEDUP_REMOVED lines=24> */
[----:B------:R-:W2:Y:S01]  /*0180*/  @P2 LDG.E R7, [R10.64] ;  /* 0x000000120a072981 */ /* 0x000ea2000c1e1900 */
[----:B------:R-:W-:-:S03]  /*0190*/  ULDC.64 UR6, c[0x0][0x248] ;  /* 0x0000920000067ab9 */ /* 0x000fc60000000a00 */
[----:B------:R-:W3:Y:S01]  /*01a0*/  @P2 LDG.E R0, [R10.64+0x4] ;  /* 0x000004120a002981 */ /* 0x000ee2000c1e1900 */
[----:B------:R-:W-:Y:S02]  /*01b0*/  IMAD.U32 R8, RZ, RZ, UR4 ;  /* 0x00000004ff087e24 */ /* 0x000fe4000f8e00ff */
[----:B------:R-:W-:Y:S01]  /*01c0*/  IMAD.U32 R9, RZ, RZ, UR5 ;  /* 0x00000005ff097e24 */ /* 0x000fe2000f8e00ff */
[----:B------:R-:W-:-:S04]  /*01d0*/  PLOP3.LUT P1, PT, PT, PT, UP1, 0x80, 0x0 ;  /* 0x000000000000781c */ /* 0x000fc80003f2f018 */
[----:B------:R-:W4:Y:S01]  /*01e0*/  @P0 LDG.E R4, [R8.64] ;  /* 0x0000001208040981 */ /* 0x000f22000c1e1900 */
[----:B------:R-:W-:-:S06]  /*01f0*/  UIMAD.WIDE UR6, UR11, UR9, UR6 ;  /* 0x000000090b0672a5 */ /* 0x000fcc000f8e0206 */
[----:B------:R-:W-:Y:S02]  /*0200*/  IMAD.U32 R2, RZ, RZ, UR6 ;  /* 0x00000006ff027e24 */ /* 0x000fe4000f8e00ff */
        /* <DEDUP_REMOVED lines=24> */
.L_x_195:
[----:B------:R-:W-:Y:S02]  /*0390*/  ULDC UR6, c[0x0][0x218] ;  /* 0x0000860000067ab9 */ /* 0x000fe40000000800 */
.L_x_196:
        /* <DEDUP_REMOVED lines=59> */
.L_x_198:
[----:B------:R-:W-:Y:S01]  /*0750*/  IABS R3, c[0x0][0x1c8] ;  /* 0x0000720000037a13 */ /* 0x000fe20000000000 */
[----:B------:R-:W1:Y:S01]  /*0760*/  S2R R0, SR_CTAID.Z ;  /* 0x0000000000007919 */ /* 0x000e620000002700 */
[----:B------:R-:W-:Y:S02]  /*0770*/  ULDC UR4, c[0x0][0x1c8] ;  /* 0x0000720000047ab9 */ /* 0x000fe40000000800 */
[----:B------:R-:W2:Y:S01]  /*0780*/  I2F.RP R7, R3 ;  /* 0x0000000300077306 */ /* 0x000ea20000209400 */
[----:B------:R-:W-:Y:S02]  /*0790*/  ULOP3.LUT UR4, UR12, UR4, URZ, 0x3c, !UPT ;  /* 0x000000040c047292 */ /* 0x000fe4000f8e3c3f */
[----:B------:R-:W-:-:S04]  /*07a0*/  @UP0 UIADD3 UR20, UR15, UR20, URZ ;  /* 0x000000140f140290 */ /* 0x000fc8000fffe03f */
[----:B------:R-:W-:Y:S01]  /*07b0*/  ISETP.LE.AND P1, PT, RZ, UR4, PT ;  /* 0x00000004ff007c0c */ /* 0x000fe2000bf23270 */
[----:B------:R-:W-:Y:S02]  /*07c0*/  ULDC.64 UR4, c[0x0][0x1a0] ;  /* 0x0000680000047ab9 */ /* 0x000fe40000000a00 */
[----:B------:R-:W-:-:S04]  /*07d0*/  @UP0 UIMAD.WIDE.U32 UR24, UR20, UR4, URZ ;  /* 0x00000004141802a5 */ /* 0x000fc8000f8e003f */
[----:B------:R-:W-:Y:S01]  /*07e0*/  @UP0 UIMAD UR21, UR20, UR5, UR25 ;  /* 0x00000005141502a4 */ /* 0x000fe2000f8e0219 */
[----:B--2---:R-:W2:Y:S01]  /*07f0*/  MUFU.RCP R4, R7 ;  /* 0x0000000700047308 */ /* 0x004ea20000001000 */
[----:B------:R-:W-:Y:S01]  /*0800*/  USHF.R.S32.HI UR20, URZ, 0x1f, UR12 ;  /* 0x0000001f3f147899 */ /* 0x000fe2000801140c */
[----:B-1----:R-:W-:Y:S02]  /*0810*/  IABS R0, R0 ;  /* 0x0000000000007213 */ /* 0x002fe40000000000 */
[----:B--2---:R-:W-:-:S04]  /*0820*/  IADD3 R4, R4, 0xffffffe, RZ ;  /* 0x0ffffffe04047810 */ /* 0x004fc80007ffe0ff */
[----:B------:R-:W1:Y:S02]  /*0830*/  F2I.FTZ.U32.TRUNC.NTZ R5, R4 ;  /* 0x0000000400057305 */ /* 0x000e64000021f000 */
[----:B-1----:R-:W-:Y:S02]  /*0840*/  IMAD.MOV R2, RZ, RZ, -R5 ;  /* 0x000000ffff027224 */ /* 0x002fe400078e0a05 */
[----:B------:R-:W-:Y:S02]  /*0850*/  IMAD.MOV.U32 R4, RZ, RZ, RZ ;  /* 0x000000ffff047224 */ /* 0x000fe400078e00ff */
[----:B------:R-:W-:-:S04]  /*0860*/  IMAD R2, R2, R3, RZ ;  /* 0x0000000302027224 */ /* 0x000fc800078e02ff */
[----:B------:R-:W-:-:S04]  /*0870*/  IMAD.HI.U32 R5, R5, R2, R4 ;  /* 0x0000000205057227 */ /* 0x000fc800078e0004 */
[----:B------:R-:W-:-:S04]  /*0880*/  IMAD.MOV.U32 R2, RZ, RZ, R0 ;  /* 0x000000ffff027224 */ /* 0x000fc800078e0000 */
[----:B------:R-:W-:-:S04]  /*0890*/  IMAD.HI.U32 R5, R5, R2, RZ ;  /* 0x0000000205057227 */ /* 0x000fc800078e00ff */
[----:B------:R-:W-:-:S04]  /*08a0*/  IMAD.MOV R0, RZ, RZ, -R5 ;  /* 0x000000ffff007224 */ /* 0x000fc800078e0a05 */
[----:B------:R-:W-:-:S05]  /*08b0*/  IMAD R0, R3, R0, R2 ;  /* 0x0000000003007224 */ /* 0x000fca00078e0202 */
[----:B------:R-:W-:-:S13]  /*08c0*/  ISETP.GT.U32.AND P2, PT, R3, R0, PT ;  /* 0x000000000300720c */ /* 0x000fda0003f44070 */
[----:B------:R-:W-:Y:S01]  /*08d0*/  @!P2 IMAD.IADD R0, R0, 0x1, -R3 ;  /* 0x000000010000a824 */ /* 0x000fe200078e0a03 */
[----:B------:R-:W-:Y:S02]  /*08e0*/  @!P2 IADD3 R5, R5, 0x1, RZ ;  /* 0x000000010505a810 */ /* 0x000fe40007ffe0ff */
[----:B------:R-:W-:Y:S02]  /*08f0*/  ISETP.NE.AND P2, PT, RZ, c[0x0][0x1c8], PT ;  /* 0x00007200ff007a0c */ /* 0x000fe40003f45270 */
[----:B------:R-:W-:-:S13]  /*0900*/  ISETP.GE.U32.AND P3, PT, R0, R3, PT ;  /* 0x000000030000720c */ /* 0x000fda0003f66070 */
[----:B------:R-:W-:-:S05]  /*0910*/  @P3 IADD3 R5, R5, 0x1, RZ ;  /* 0x0000000105053810 */ /* 0x000fca0007ffe0ff */
[----:B------:R-:W-:Y:S01]  /*0920*/  @!P1 IMAD.MOV R5, RZ, RZ, -R5 ;  /* 0x000000ffff059224 */ /* 0x000fe200078e0a05 */
        /* <DEDUP_REMOVED lines=14> */
.L_x_199:
[----:B------:R-:W-:Y:S01]  /*0a10*/  SHF.R.S32.HI R7, RZ, 0x1f, R6 ;  /* 0x0000001fff077819 */ /* 0x000fe20000011406 */
[----:B------:R-:W1:Y:S01]  /*0a20*/  S2R R3, SR_CTAID.X ;  /* 0x0000000000037919 */ /* 0x000e620000002500 */
[----:B------:R-:W-:Y:S01]  /*0a30*/  UIADD3 UR13, -UR13, UR16, URZ ;  /* 0x000000100d0d7290 */ /* 0x000fe2000fffe13f */
[----:B------:R-:W-:Y:S01]  /*0a40*/  BSSY B0, `(.L_x_200) ;  /* 0x000002f000007945 */ /* 0x000fe20003800000 */
[CC--:B------:R-:W-:Y:S01]  /*0a50*/  LEA.HI R9, R7.reuse, R6.reuse, RZ, 0x3 ;  /* 0x0000000607097211 */ /* 0x0c0fe200078f18ff */
[----:B------:R-:W2:Y:S01]  /*0a60*/  S2R R10, SR_CTAID.Z ;  /* 0x00000000000a7919 */ /* 0x000ea20000002700 */
[----:B------:R-:W-:Y:S01]  /*0a70*/  LEA.HI R2, R7, R6, RZ, 0x6 ;  /* 0x0000000607027211 */ /* 0x000fe200078f30ff */
[----:B------:R-:W-:Y:S01]  /*0a80*/  ULDC.64 UR4, c[0x0][0x1a8] ;  /* 0x00006a0000047ab9 */ /* 0x000fe20000000a00 */
[----:B------:R-:W-:Y:S01]  /*0a90*/  SHF.R.S32.HI R24, RZ, 0x3, R9 ;  /* 0x00000003ff187819 */ /* 0x000fe20000011409 */
[----:B------:R-:W-:Y:S01]  /*0aa0*/  UIMAD UR4, UR20, UR4, URZ ;  /* 0x00000004140472a4 */ /* 0x000fe2000f8e023f */
[----:B------:R-:W-:-:S02]  /*0ab0*/  LOP3.LUT R9, R9, 0xfffffff8, RZ, 0xc0, !PT ;  /* 0xfffffff809097812 */ /* 0x000fc400078ec0ff */
[----:B------:R-:W-:Y:S01]  /*0ac0*/  SHF.R.S32.HI R25, RZ, 0x1f, R24 ;  /* 0x0000001fff197819 */ /* 0x000fe20000011418 */
[----:B------:R-:W-:Y:S01]  /*0ad0*/  IMAD.SHL.U32 R11, R24, 0x40, RZ ;  /* 0x00000040180b7824 */ /* 0x000fe200078e00ff */
[----:B------:R-:W-:Y:S01]  /*0ae0*/  UIMAD UR4, UR12, UR5, UR4 ;  /* 0x000000050c0472a4 */ /* 0x000fe2000f8e0204 */
[----:B------:R-:W-:Y:S01]  /*0af0*/  IMAD.IADD R9, R6, 0x1, -R9 ;  /* 0x0000000106097824 */ /* 0x000fe200078e0a09 */
[----:B------:R-:W-:Y:S02]  /*0b00*/  LEA.HI R19, R7, R6, RZ, 0x5 ;  /* 0x0000000607137211 */ /* 0x000fe400078f28ff */
[----:B------:R-:W-:Y:S01]  /*0b10*/  LOP3.LUT R11, R11, 0x1c0, RZ, 0xc0, !PT ;  /* 0x000001c00b0b7812 */ /* 0x000fe200078ec0ff */
[----:B------:R-:W-:-:S03]  /*0b20*/  IMAD.SHL.U32 R242, R9, 0x8, RZ ;  /* 0x0000000809f27824 */ /* 0x000fc600078e00ff */
[----:B------:R-:W-:Y:S02]  /*0b30*/  SHF.R.U32.HI R0, RZ, 0x3, R11 ;  /* 0x00000003ff007819 */ /* 0x000fe4000001160b */
[----:B------:R-:W-:Y:S01]  /*0b40*/  LOP3.LUT R11, R11, 0x38, R242, 0xf8, !PT ;  /* 0x000000380b0b7812 */ /* 0x000fe200078ef8f2 */
[----:B-1----:R-:W-:Y:S01]  /*0b50*/  IMAD.WIDE R28, R3, 0x80, R24 ;  /* 0x00000080031c7825 */ /* 0x002fe200078e0218 */
[----:B------:R-:W-:Y:S02]  /*0b60*/  SHF.R.S32.HI R243, RZ, 0x1f, R242 ;  /* 0x0000001ffff37819 */ /* 0x000fe400000114f2 */
[----:B------:R-:W-:Y:S01]  /*0b70*/  LOP3.LUT R0, R11, R0, RZ, 0x3c, !PT ;  /* 0x000000000b007212 */ /* 0x000fe200078e3cff */
[----:B------:R-:W-:Y:S01]  /*0b80*/  IMAD.SHL.U32 R11, R2, 0x8, RZ ;  /* 0x00000008020b7824 */ /* 0x000fe200078e00ff */
[----:B------:R-:W-:Y:S01]  /*0b90*/  IADD3 R12, P0, R242, UR6, RZ ;  /* 0x00000006f20c7c10 */ /* 0x000fe2000ff1e0ff */
[----:B------:R1:W-:Y:S03]  /*0ba0*/  STL.64 [R1+0x38], R242 ;  /* 0x000038f201007387 */ /* 0x0003e60000100a00 */
[----:B------:R-:W-:Y:S01]  /*0bb0*/  LOP3.LUT R2, R0, 0xfffffe00, R11, 0xf8, !PT ;  /* 0xfffffe0000027812 */ /* 0x000fe200078ef80b */
[----:B------:R1:W-:Y:S01]  /*0bc0*/  STL.64 [R1+0x40], R28 ;  /* 0x0000401c01007387 */ /* 0x0003e20000100a00 */
[----:B------:R-:W-:-:S02]  /*0bd0*/  IADD3.X R13, R243, UR17, RZ, P0, !PT ;  /* 0x00000011f30d7c10 */ /* 0x000fc400087fe4ff */
[----:B------:R-:W-:Y:S01]  /*0be0*/  ISETP.GE.AND P0, PT, R24, UR13, PT ;  /* 0x0000000d18007c0c */ /* 0x000fe2000bf06270 */
[----:B------:R-:W-:Y:S01]  /*0bf0*/  IMAD.SHL.U32 R182, R2, 0x2, RZ ;  /* 0x0000000202b67824 */ /* 0x000fe200078e00ff */
[----:B------:R-:W-:Y:S01]  /*0c00*/  SHF.R.S32.HI R0, RZ, 0x1f, R5 ;  /* 0x0000001fff007819 */ /* 0x000fe20000011405 */
[----:B--2---:R-:W-:-:S03]  /*0c10*/  IMAD.WIDE.U32 R10, R10, c[0x0][0x1a8], R12 ;  /* 0x00006a000a0a7a25 */ /* 0x004fc600078e000c */
[----:B------:R1:W-:Y:S02]  /*0c20*/  STL [R1+0x1c], R182 ;  /* 0x00001cb601007387 */ /* 0x0003e40000100800 */
        /* <DEDUP_REMOVED lines=16> */
.L_x_201:
[----:B------:R-:W-:Y:S05]  /*0d30*/  BSYNC B0 ;  /* 0x0000000000007941 */ /* 0x000fea0003800000 */
.L_x_200:
[----:B------:R-:W-:Y:S01]  /*0d40*/  IADD3 R18, R24, 0x10, RZ ;  /* 0x0000001018127810 */ /* 0x000fe20007ffe0ff */
[----:B------:R-:W-:Y:S03]  /*0d50*/  BSSY B0, `(.L_x_202) ;  /* 0x0000014000007945 */ /* 0x000fe60003800000 */
[----:B------:R-:W-:-:S13]  /*0d60*/  ISETP.GE.AND P0, PT, R18, UR13, PT ;  /* 0x0000000d12007c0c */ /* 0x000fda000bf06270 */
        /* <DEDUP_REMOVED lines=8> */
[----:B------:R-:W-:-:S04]  /*0df0*/  IMAD.WIDE.U32 R12, R3, c[0x0][0x190], R12 ;  /* 0x00006400030c7a25 */ /* 0x000fc800078e000c */
[----:B------:R-:W-:Y:S01]  /*0e00*/  IMAD R2, R2, c[0x0][0x190], RZ ;  /* 0x0000640002027a24 */ /* 0x000fe200078e02ff */
[----:B---3--:R-:W-:-:S03]  /*0e10*/  LEA R14, P0, R12, c[0x0][0x160], 0x1 ;  /* 0x000058000c0e7a11 */ /* 0x008fc600078008ff */
[----:B------:R-:W-:-:S05]  /*0e20*/  IMAD R2, R3, c[0x0][0x194], R2 ;  /* 0x0000650003027a24 */ /* 0x000fca00078e0202 */
[----:B------:R-:W-:-:S04]  /*0e30*/  IADD3 R2, R13, R2, RZ ;  /* 0x000000020d027210 */ /* 0x000fc80007ffe0ff */
[----:B------:R-:W-:-:S05]  /*0e40*/  LEA.HI.X R15, R12, c[0x0][0x164], R2, 0x1, P0 ;  /* 0x000059000c0f7a11 */ /* 0x000fca00000f0c02 */
[----:B------:R-:W-:Y:S01]  /*0e50*/  @!PT LDS RZ, [RZ] ;  /* 0x00000000fffff984 */ /* 0x000fe20000000800 */
[----:B------:R-:W-:Y:S01]  /*0e60*/  @!PT LDS RZ, [RZ] ;  /* 0x00000000fffff984 */ /* 0x000fe20000000800 */
[----:B------:R-:W-:Y:S01]  /*0e70*/  @!PT LDS RZ, [RZ] ;  /* 0x00000000fffff984 */ /* 0x000fe20000000800 */
[----:B------:R3:W-:Y:S02]  /*0e80*/  LDGSTS.E.BYPASS.LTC128B.128 [R182+0x800], [R14.64] ;  /* 0x008000000eb67fae */ /* 0x0007e4000b901d52 */
.L_x_203:
[----:B------:R-:W-:Y:S05]  /*0e90*/  BSYNC B0 ;  /* 0x0000000000007941 */ /* 0x000fea0003800000 */
.L_x_202:
        /* <DEDUP_REMOVED lines=21> */
.L_x_205:
[----:B------:R-:W-:Y:S05]  /*0ff0*/  BSYNC B0 ;  /* 0x0000000000007941 */ /* 0x000fea0003800000 */
.L_x_204:
        /* <DEDUP_REMOVED lines=21> */
.L_x_207:
[----:B------:R-:W-:Y:S05]  /*1150*/  BSYNC B0 ;  /* 0x0000000000007941 */ /* 0x000fea0003800000 */
.L_x_206:
[----:B---3--:R-:W-:Y:S01]  /*1160*/  IADD3 R15, R24, 0x40, RZ ;  /* 0x00000040180f7810 */ /* 0x008fe20007ffe0ff */
        /* <DEDUP_REMOVED lines=20> */
.L_x_209:
[----:B------:R-:W-:Y:S05]  /*12b0*/  BSYNC B0 ;  /* 0x0000000000007941 */ /* 0x000fea0003800000 */
.L_x_208:
        /* <DEDUP_REMOVED lines=17> */
[----:B------:R-:W-:Y:S01]  /*13d0*/  @!PT LDS RZ, [RZ] ;  /* 0x00000000fffff984 */ /* 0x000fe20000000800 */
[----:B------:R-:W-:Y:S01]  /*13e0*/  @!PT LDS RZ, [RZ] ;  /* 0x00000000fffff984 */ /* 0x000fe20000000800 */
[----:B------:R-:W-:Y:S01]  /*13f0*/  @!PT LDS RZ, [RZ] ;  /* 0x00000000fffff984 */ /* 0x000fe20000000800 */
[----:B------:R1:W-:Y:S02]  /*1400*/  LDGSTS.E.BYPASS.LTC128B.128 [R182+0x2800], [R22.64] ;  /* 0x0280000016b67fae */ /* 0x0003e4000b901d52 */
.L_x_211:
[----:B------:R-:W-:Y:S05]  /*1410*/  BSYNC B0 ;  /* 0x0000000000007941 */ /* 0x000fea0003800000 */
.L_x_210:
        /* <DEDUP_REMOVED lines=21> */
.L_x_213:
[----:B------:R-:W-:Y:S05]  /*1570*/  BSYNC B0 ;  /* 0x0000000000007941 */ /* 0x000fea0003800000 */
.L_x_212:
        /* <DEDUP_REMOVED lines=24> */
.L_x_215:
[----:B------:R-:W-:Y:S05]  /*1700*/  BSYNC B0 ;  /* 0x0000000000007941 */ /* 0x000fea0003800000 */
.L_x_214:
[----:B------:R-:W-:Y:S01]  /*1710*/  LEA.HI R10, R7, R6, RZ, 0x4 ;  /* 0x00000006070a7211 */ /* 0x000fe200078f20ff */
[C---:B------:R-:W-:Y:S01]  /*1720*/  IMAD R7, R25.reuse, c[0x0][0x198], RZ ;  /* 0x0000660019077a24 */ /* 0x040fe200078e02ff */
[----:B------:R-:W-:Y:S01]  /*1730*/  ULEA.HI.SX32 UR17, UR8, 0xffffffff, 0x19 ;  /* 0xffffffff08117891 */ /* 0x000fe2000f8fca3f */
[----:B------:R-:W-:Y:S01]  /*1740*/  IMAD R3, R25, c[0x0][0x1a0], RZ ;  /* 0x0000680019037a24 */ /* 0x000fe200078e02ff */
[----:B------:R-:W-:Y:S01]  /*1750*/  MOV R8, 0x20 ;  /* 0x0000002000087802 */ /* 0x000fe20000000f00 */
[C-C-:B-1----:R-:W-:Y:S01]  /*1760*/  IMAD.WIDE.U32 R22, R24.reuse, c[0x0][0x198], R242.reuse ;  /* 0x0000660018167a25 */ /* 0x142fe200078e00f2 */
[----:B------:R-:W-:Y:S01]  /*1770*/  UIMAD UR12, UR17, -0x80, UR14 ;  /* 0xffffff80110c78a4 */ /* 0x000fe2000f8e020e */
[----:B------:R-:W-:Y:S01]  /*1780*/  BSSY B0, `(.L_x_216) ;  /* 0x0000032000007945 */ /* 0x000fe20003800000 */
[----:B------:R-:W-:Y:S01]  /*1790*/  USHF.R.S32.HI UR15, URZ, 0x1f, UR17 ;  /* 0x0000001f3f0f7899 */ /* 0x000fe20008011411 */
[----:B------:R-:W-:Y:S01]  /*17a0*/  IMAD.WIDE.U32 R20, R24, c[0x0][0x1a0], R242 ;  /* 0x0000680018147a25 */ /* 0x000fe200078e00f2 */
[----:B------:R-:W-:Y:S01]  /*17b0*/  IADD3 R22, P1, R22, UR22, RZ ;  /* 0x0000001616167c10 */ /* 0x000fe2000ff3e0ff */
[----:B------:R-:W-:-:S02]  /*17c0*/  UIMAD UR6, UR5, UR17, URZ ;  /* 0x00000011050672a4 */ /* 0x000fc4000f8e023f */
[----:B------:R-:W-:Y:S01]  /*17d0*/  IMAD R4, R24, c[0x0][0x19c], R7 ;  /* 0x0000670018047a24 */ /* 0x000fe200078e0207 */
[----:B------:R-:W-:Y:S01]  /*17e0*/  IADD3 R20, P0, R20, UR24, RZ ;  /* 0x0000001814147c10 */ /* 0x000fe2000ff1e0ff */
[----:B------:R-:W-:Y:S01]  /*17f0*/  IMAD R2, R24, c[0x0][0x1a4], R3 ;  /* 0x0000690018027a24 */ /* 0x000fe200078e0203 */
[----:B------:R-:W-:Y:S01]  /*1800*/  LOP3.LUT R3, R10, 0xfffffff0, RZ, 0xc0, !PT ;  /* 0xfffffff00a037812 */ /* 0x000fe200078ec0ff */
[----:B------:R-:W-:Y:S01]  /*1810*/  UIMAD UR6, UR15, UR11, UR6 ;  /* 0x0000000b0f0672a4 */ /* 0x000fe2000f8e0206 */
[----:B------:R-:W-:Y:S02]  /*1820*/  IADD3.X R23, R23, UR7, R4, P1, !PT ;  /* 0x0000000717177c10 */ /* 0x000fe40008ffe404 */
[----:B------:R-:W-:Y:S01]  /*1830*/  IADD3.X R21, R21, UR21, R2, P0, !PT ;  /* 0x0000001515157c10 */ /* 0x000fe200087fe402 */
[----:B------:R-:W-:Y:S01]  /*1840*/  IMAD R2, R0, c[0x0][0x1b0], RZ ;  /* 0x00006c0000027a24 */ /* 0x000fe200078e02ff */
[----:B------:R-:W-:Y:S01]  /*1850*/  ISETP.GE.AND P0, PT, R24, UR12, PT ;  /* 0x0000000c18007c0c */ /* 0x000fe2000bf06270 */
[----:B------:R-:W-:-:S02]  /*1860*/  IMAD R0, R0, c[0x0][0x1b8], RZ ;  /* 0x00006e0000007a24 */ /* 0x000fc400078e02ff */
[C---:B------:R-:W-:Y:S02]  /*1870*/  IMAD R2, R5.reuse, c[0x0][0x1b4], R2 ;  /* 0x00006d0005027a24 */ /* 0x040fe400078e0202 */
[----:B------:R-:W-:-:S04]  /*1880*/  IMAD.WIDE.U32 R26, R5, c[0x0][0x1b0], R22 ;  /* 0x00006c00051a7a25 */ /* 0x000fc800078e0016 */
[----:B------:R-:W-:Y:S01]  /*1890*/  IMAD R0, R5, c[0x0][0x1bc], R0 ;  /* 0x00006f0005007a24 */ /* 0x000fe200078e0200 */
[----:B------:R-:W-:Y:S01]  /*18a0*/  IADD3 R187, R27, R2, RZ ;  /* 0x000000021bbb7210 */ /* 0x000fe20007ffe0ff */
[----:B------:R-:W-:Y:S01]  /*18b0*/  IMAD.WIDE.U32 R32, R5, c[0x0][0x1b8], R20 ;  /* 0x00006e0005207a25 */ /* 0x000fe200078e0014 */
[----:B------:R-:W-:Y:S01]  /*18c0*/  MOV R186, R26 ;  /* 0x0000001a00ba7202 */ /* 0x000fe20000000f00 */
[----:B------:R1:W-:Y:S02]  /*18d0*/  STL.64 [R1+0x28], R26 ;  /* 0x0000281a01007387 */ /* 0x0003e40000100a00 */
[----:B------:R-:W-:Y:S02]  /*18e0*/  IMAD.IADD R3, R6, 0x1, -R3 ;  /* 0x0000000106037824 */ /* 0x000fe400078e0a03 */
[----:B------:R-:W-:Y:S01]  /*18f0*/  IMAD.IADD R30, R33, 0x1, R0 ;  /* 0x00000001211e7824 */ /* 0x000fe200078e0200 */
[----:B------:R1:W-:Y:S01]  /*1900*/  STL.64 [R1+0x20], R32 ;  /* 0x0000202001007387 */ /* 0x0003e20000100a00 */
[----:B------:R-:W-:Y:S01]  /*1910*/  IMAD.U32 R20, RZ, RZ, UR17 ;  /* 0x00000011ff147e24 */ /* 0x000fe2000f8e00ff */
[----:B------:R-:W-:-:S02]  /*1920*/  SHF.R.S32.HI R4, RZ, 0x1f, R3 ;  /* 0x0000001fff047819 */ /* 0x000fc40000011403 */
[----:B------:R1:W-:Y:S01]  /*1930*/  STL.64 [R1+0x30], R186 ;  /* 0x000030ba01007387 */ /* 0x0003e20000100a00 */
[----:B------:R-:W-:Y:S01]  /*1940*/  IMAD.WIDE.U32 R20, R20, UR11, R186 ;  /* 0x0000000b14147c25 */ /* 0x000fe2000f8e00ba */
[----:B------:R-:W-:Y:S02]  /*1950*/  LEA.HI R7, R4, R3, RZ, 0x3 ;  /* 0x0000000304077211 */ /* 0x000fe400078f18ff */
[----:B------:R1:W-:Y:S02]  /*1960*/  STL [R1+0x18], R30 ;  /* 0x0000181e01007387 */ /* 0x0003e40000100800 */
[C---:B------:R-:W-:Y:S01]  /*1970*/  LOP3.LUT R4, R7.reuse, 0xfffffff8, RZ, 0xc0, !PT ;  /* 0xfffffff807047812 */ /* 0x040fe200078ec0ff */
[----:B------:R-:W-:Y:S01]  /*1980*/  IMAD.SHL.U32 R7, R7, 0x40, RZ ;  /* 0x0000004007077824 */ /* 0x000fe200078e00ff */
[----:B------:R-:W-:Y:S02]  /*1990*/  IADD3 R23, R21, UR6, RZ ;  /* 0x0000000615177c10 */ /* 0x000fe4000fffe0ff */
[----:B------:R-:W-:Y:S01]  /*19a0*/  IADD3 R4, R3, -R4, RZ ;  /* 0x8000000403047210 */ /* 0x000fe20007ffe0ff */
[----:B------:R-:W-:Y:S01]  /*19b0*/  IMAD.MOV.U32 R3, RZ, RZ, 0x10 ;  /* 0x00000010ff037424 */ /* 0x000fe200078e00ff */
[----:B------:R-:W-:-:S02]  /*19c0*/  LOP3.LUT R7, R7, 0xfffffe00, RZ, 0xc0, !PT ;  /* 0xfffffe0007077812 */ /* 0x000fc400078ec0ff */
[----:B------:R-:W-:-:S05]  /*19d0*/  R2P PR, R4, 0x6 ;  /* 0x0000000604007804 */ /* 0x000fca0000000000 */
[----:B------:R-:W-:Y:S02]  /*19e0*/  SEL R3, R3, 0xfffffff0, !P1 ;  /* 0xfffffff003037807 */ /* 0x000fe40004800000 */
[----:B------:R-:W-:Y:S01]  /*19f0*/  SEL R5, R8, 0xffffffe0, !P2 ;  /* 0xffffffe008057807 */ /* 0x000fe20005000000 */
[----:B------:R-:W-:Y:S05]  /*1a00*/  @P0 BRA `(.L_x_217) ;  /* 0x0000009000000947 */ /* 0x000fea0003800000 */
[----:B------:R-:W-:-:S13]  /*1a10*/  ISETP.GE.AND P0, PT, R242, c[0x0][0x220], PT ;  /* 0x00008800f2007a0c */ /* 0x000fda0003f06270 */
[----:B------:R1:W-:Y:S01]  /*1a20*/  @P0 STS.128 [R182+0x4000], RZ ;  /* 0x004000ffb6000388 */ /* 0x0003e20000000c00 */
[----:B------:R-:W-:Y:S05]  /*1a30*/  @P0 BRA `(.L_x_217) ;  /* 0x0000006000000947 */ /* 0x000fea0003800000 */
[----:B-1----:R-:W-:-:S04]  /*1a40*/  LEA R26, P0, R20, c[0x0][0x168], 0x1 ;  /* 0x00005a00141a7a11 */ /* 0x002fc800078008ff */
[----:B------:R-:W-:-:S05]  /*1a50*/  LEA.HI.X R27, R20, c[0x0][0x16c], R23, 0x1, P0 ;  /* 0x00005b00141b7a11 */ /* 0x000fca00000f0c17 */
[----:B------:R-:W-:Y:S01]  /*1a60*/  @!PT LDS RZ, [RZ] ;  /* 0x00000000fffff984 */ /* 0x000fe20000000800 */
[----:B------:R-:W-:Y:S01]  /*1a70*/  @!PT LDS RZ, [RZ] ;  /* 0x00000000fffff984 */ /* 0x000fe20000000800 */
[----:B------:R-:W-:Y:S01]  /*1a80*/  @!PT LDS RZ, [RZ] ;  /* 0x00000000fffff984 */ /* 0x000fe20000000800 */
[----:B------:R1:W-:Y:S04]  /*1a90*/  LDGSTS.E.BYPASS.LTC128B.128 [R182+0x4000], [R26.64] ;  /* 0x040000001ab67fae */ /* 0x0003e8000b901d52 */
.L_x_217:
[----:B------:R-:W-:Y:S05]  /*1aa0*/  BSYNC B0 ;  /* 0x0000000000007941 */ /* 0x000fea0003800000 */
.L_x_216:
        /* <DEDUP_REMOVED lines=17> */
.L_x_219:
[----:B------:R-:W-:Y:S05]  /*1bc0*/  BSYNC B0 ;  /* 0x0000000000007941 */ /* 0x000fea0003800000 */
.L_x_218:
[----:B------:R-:W-:Y:S01]  /*1bd0*/  ISETP.GE.AND P0, PT, R17, UR12, PT ;  /* 0x0000000c11007c0c */ /* 0x000fe2000bf06270 */
[----:B------:R-:W-:-:S12]  /*1be0*/  BSSY B0, `(.L_x_220) ;  /* 0x0000010000007945 */ /* 0x000fd80003800000 */
[----:B------:R-:W-:Y:S05]  /*1bf0*/  @P0 BRA `(.L_x_221) ;  /* 0x000000e000000947 */ /* 0x000fea0003800000 */
[----:B------:R-:W-:-:S13]  /*1c00*/  ISETP.GE.AND P0, PT, R242, c[0x0][0x220], PT ;  /* 0x00008800f2007a0c */ /* 0x000fda0003f06270 */
[----:B------:R1:W-:Y:S01]  /*1c10*/  @P0 STS.128 [R182+0x5000], RZ ;  /* 0x005000ffb6000388 */ /* 0x0003e20000000c00 */
[----:B------:R-:W-:Y:S05]  /*1c20*/  @P0 BRA `(.L_x_221) ;  /* 0x000000b000000947 */ /* 0x000fea0003800000 */
[----:B------:R-:W-:Y:S02]  /*1c30*/  IMAD.U32 R2, RZ, RZ, UR4 ;  /* 0x00000004ff027e24 */ /* 0x000fe4000f8e00ff */
[----:B------:R-:W-:Y:S02]  /*1c40*/  IMAD.MOV.U32 R11, RZ, RZ, c[0x0][0x19c] ;  /* 0x00006700ff0b7624 */ /* 0x000fe400078e00ff */
[----:B------:R-:W-:Y:S01]  /*1c50*/  IMAD.U32 R0, RZ, RZ, UR4 ;  /* 0x00000004ff007e24 */ /* 0x000fe2000f8e00ff */
[----:B------:R-:W-:-:S04]  /*1c60*/  LEA R2, P0, R2, R20, 0x5 ;  /* 0x0000001402027211 */ /* 0x000fc800078028ff */
[----:B------:R-:W-:Y:S02]  /*1c70*/  LEA.HI.X R11, R0, R23, R11, 0x5, P0 ;  /* 0x00000017000b7211 */ /* 0x000fe400000f2c0b */
[----:B-1----:R-:W-:-:S04]  /*1c80*/  LEA R26, P0, R2, c[0x0][0x168], 0x1 ;  /* 0x00005a00021a7a11 */ /* 0x002fc800078008ff */
[----:B------:R-:W-:-:S05]  /*1c90*/  LEA.HI.X R27, R2, c[0x0][0x16c], R11, 0x1, P0 ;  /* 0x00005b00021b7a11 */ /* 0x000fca00000f0c0b */
[----:B------:R-:W-:Y:S01]  /*1ca0*/  @!PT LDS RZ, [RZ] ;  /* 0x00000000fffff984 */ /* 0x000fe20000000800 */
[----:B------:R-:W-:Y:S01]  /*1cb0*/  @!PT LDS RZ, [RZ] ;  /* 0x00000000fffff984 */ /* 0x000fe20000000800 */
[----:B------:R-:W-:Y:S01]  /*1cc0*/  @!PT LDS RZ, [RZ] ;  /* 0x00000000fffff984 */ /* 0x000fe20000000800 */
[----:B------:R1:W-:Y:S04]  /*1cd0*/  LDGSTS.E.BYPASS.LTC128B.128 [R182+0x5000], [R26.64] ;  /* 0x050000001ab67fae */ /* 0x0003e8000b901d52 */
.L_x_221:
[----:B------:R-:W-:Y:S05]  /*1ce0*/  BSYNC B0 ;  /* 0x0000000000007941 */ /* 0x000fea0003800000 */
.L_x_220:
        /* <DEDUP_REMOVED lines=18> */
.L_x_223:
[----:B------:R-:W-:Y:S05]  /*1e10*/  BSYNC B0 ;  /* 0x0000000000007941 */ /* 0x000fea0003800000 */
.L_x_222:
        /* <DEDUP_REMOVED lines=17> */
.L_x_225:
[----:B------:R-:W-:Y:S05]  /*1f30*/  BSYNC B0 ;  /* 0x0000000000007941 */ /* 0x000fea0003800000 */
.L_x_224:
[----:B------:R-:W-:Y:S01]  /*1f40*/  ISETP.GE.AND P0, PT, R14, UR12, PT ;  /* 0x0000000c0e007c0c */ /* 0x000fe2000bf06270 */
[----:B------:R-:W-:-:S12]  /*1f50*/  BSSY B0, `(.L_x_226) ;  /* 0x0000012000007945 */ /* 0x000fd80003800000 */
[----:B------:R-:W-:Y:S05]  /*1f60*/  @P0 BRA `(.L_x_227) ;  /* 0x0000010000000947 */ /* 0x000fea0003800000 */
[----:B------:R-:W-:-:S13]  /*1f70*/  ISETP.GE.AND P0, PT, R242, c[0x0][0x220], PT ;  /* 0x00008800f2007a0c */ /* 0x000fda0003f06270 */
[----:B------:R1:W-:Y:S01]  /*1f80*/  @P0 STS.128 [R182+0x6800], RZ ;  /* 0x006800ffb6000388 */ /* 0x0003e20000000c00 */
[----:B------:R-:W-:Y:S05]  /*1f90*/  @P0 BRA `(.L_x_227) ;  /* 0x000000d000000947 */ /* 0x000fea0003800000 */
[----:B------:R-:W-:Y:S01]  /*1fa0*/  MOV R28, R20 ;  /* 0x00000014001c7202 */ /* 0x000fe20000000f00 */
        /* <DEDUP_REMOVED lines=12> */
.L_x_227:
[----:B------:R-:W-:Y:S05]  /*2070*/  BSYNC B0 ;  /* 0x0000000000007941 */ /* 0x000fea0003800000 */
.L_x_226:
        /* <DEDUP_REMOVED lines=19> */
.L_x_229:
[----:B------:R-:W-:Y:S05]  /*21b0*/  BSYNC B0 ;  /* 0x0000000000007941 */ /* 0x000fea0003800000 */
.L_x_228:
        /* <DEDUP_REMOVED lines=18> */
.L_x_231:
[----:B------:R-:W-:Y:S05]  /*22e0*/  BSYNC B0 ;  /* 0x0000000000007941 */ /* 0x000fea0003800000 */
.L_x_230:
        /* <DEDUP_REMOVED lines=26> */
.L_x_233:
[----:B------:R-:W-:Y:S05]  /*2490*/  BSYNC B0 ;  /* 0x0000000000007941 */ /* 0x000fea0003800000 */
.L_x_232:
        /* <DEDUP_REMOVED lines=8> */
[----:B------:R-:W-:-:S03]  /*2520*/  IMAD.MOV.U32 R0, RZ, RZ, c[0x0][0x1a4] ;  /* 0x00006900ff007624 */ /* 0x000fc600078e00ff */
        /* <DEDUP_REMOVED lines=8> */
.L_x_235:
[----:B------:R-:W-:Y:S05]  /*25b0*/  BSYNC B0 ;  /* 0x0000000000007941 */ /* 0x000fea0003800000 */
.L_x_234:
        /* <DEDUP_REMOVED lines=17> */
.L_x_237:
[----:B------:R-:W-:Y:S05]  /*26d0*/  BSYNC B0 ;  /* 0x0000000000007941 */ /* 0x000fea0003800000 */
.L_x_236:
        /* <DEDUP_REMOVED lines=10> */
[----:B-1----:R-:W-:-:S05]  /*2780*/  IMAD.WIDE.U32 R22, R11, 0x30, R20 ;  /* 0x000000300b167825 */ /* 0x002fca00078e0014 */
[----:B------:R-:W-:Y:S02]  /*2790*/  IADD3 R0, R23, UR6, RZ ;  /* 0x0000000617007c10 */ /* 0x000fe4000fffe0ff */
[----:B------:R-:W-:-:S04]  /*27a0*/  LEA R16, P0, R22, c[0x0][0x170], 0x1 ;  /* 0x00005c0016107a11 */ /* 0x000fc800078008ff */
[----:B------:R-:W-:-:S05]  /*27b0*/  LEA.HI.X R17, R22, c[0x0][0x174], R0, 0x1, P0 ;  /* 0x00005d0016117a11 */ /* 0x000fca00000f0c00 */
[----:B------:R-:W-:Y:S01]  /*27c0*/  @!PT LDS RZ, [RZ] ;  /* 0x00000000fffff984 */ /* 0x000fe20000000800 */
[----:B------:R-:W-:Y:S01]  /*27d0*/  @!PT LDS RZ, [RZ] ;  /* 0x00000000fffff984 */ /* 0x000fe20000000800 */
[----:B------:R-:W-:Y:S01]  /*27e0*/  @!PT LDS RZ, [RZ] ;  /* 0x00000000fffff984 */ /* 0x000fe20000000800 */
[----:B------:R1:W-:Y:S04]  /*27f0*/  LDGSTS.E.BYPASS.LTC128B.128 [R182+0x9800], [R16.64] ;  /* 0x0980000010b67fae */ /* 0x0003e8000b901d52 */
.L_x_239:
[----:B------:R-:W-:Y:S05]  /*2800*/  BSYNC B0 ;  /* 0x0000000000007941 */ /* 0x000fea0003800000 */
.L_x_238:
        /* <DEDUP_REMOVED lines=17> */
.L_x_241:
[----:B------:R-:W-:Y:S05]  /*2920*/  BSYNC B0 ;  /* 0x0000000000007941 */ /* 0x000fea0003800000 */
.L_x_240:
        /* <DEDUP_REMOVED lines=20> */
.L_x_243:
[----:B------:R-:W-:Y:S05]  /*2a70*/  BSYNC B0 ;  /* 0x0000000000007941 */ /* 0x000fea0003800000 */
.L_x_242:
        /* <DEDUP_REMOVED lines=20> */
.L_x_245:
[----:B------:R-:W-:Y:S05]  /*2bc0*/  BSYNC B0 ;  /* 0x0000000000007941 */ /* 0x000fea0003800000 */
.L_x_244:
[----:B------:R-:W-:Y:S01]  /*2bd0*/  ISETP.GE.AND P0, PT, R12, UR12, PT ;  /* 0x0000000c0c007c0c */ /* 0x000fe2000bf06270 */
[----:B------:R-:W-:Y:S01]  /*2be0*/  BSSY B0, `(.L_x_246) ;  /* 0x0000014000007945 */ /* 0x000fe20003800000 */
[----:B------:R-:W-:-:S11]  /*2bf0*/  SHF.R.S32.HI R2, RZ, 0x5, R19 ;  /* 0x00000005ff027819 */ /* 0x000fd60000011413 */
        /* <DEDUP_REMOVED lines=18> */
.L_x_247:
[----:B------:R-:W-:Y:S05]  /*2d20*/  BSYNC B0 ;  /* 0x0000000000007941 */ /* 0x000fea0003800000 */
.L_x_246:
[----:B------:R-:W-:Y:S01]  /*2d30*/  SHF.R.S32.HI R11, RZ, 0x4, R10 ;  /* 0x00000004ff0b7819 */ /* 0x000fe2000001140a */
[C---:B------:R-:W-:Y:S01]  /*2d40*/  IMAD.SHL.U32 R0, R9.reuse, 0x40, RZ ;  /* 0x0000004009007824 */ /* 0x040fe200078e00ff */
[----:B------:R-:W-:Y:S01]  /*2d50*/  R2P PR, R9, 0x6 ;  /* 0x0000000609007804 */ /* 0x000fe20000000000 */
[----:B------:R-:W-:Y:S01]  /*2d60*/  IMAD.SHL.U32 R4, R4, 0x40, RZ ;  /* 0x0000004004047824 */ /* 0x000fe200078e00ff */
[----:B------:R-:W-:Y:S01]  /*2d70*/  LEA.HI R10, R10, R11, RZ, 0x1 ;  /* 0x0000000b0a0a7211 */ /* 0x000fe200078f08ff */
[----:B------:R-:W-:Y:S01]  /*2d80*/  IMAD.SHL.U32 R24, R24, 0x8, RZ ;  /* 0x0000000818187824 */ /* 0x000fe200078e00ff */
[----:B------:R-:W0:Y:S01]  /*2d90*/  LDGDEPBAR ;  /* 0x00000000000079af */ /* 0x000e220000000000 */
[----:B-1----:R-:W-:Y:S01]  /*2da0*/  IMAD R15, R2, 0x400, R7 ;  /* 0x00000400020f7824 */ /* 0x002fe200078e0207 */
[----:B------:R-:W-:Y:S01]  /*2db0*/  LOP3.LUT R10, R10, 0xfffffffe, RZ, 0xc0, !PT ;  /* 0xfffffffe0a0a7812 */ /* 0x000fe200078ec0ff */
[----:B------:R-:W-:Y:S01]  /*2dc0*/  IMAD.SHL.U32 R6, R6, 0x2, RZ ;  /* 0x0000000206067824 */ /* 0x000fe200078e00ff */
[----:B------:R-:W-:Y:S01]  /*2dd0*/  LOP3.LUT R13, R4, 0x1c0, RZ, 0xc0, !PT ;  /* 0x000001c0040d7812 */ /* 0x000fe200078ec0ff */
[----:B------:R-:W-:Y:S01]  /*2de0*/  IMAD.U32 R173, RZ, RZ, UR17 ;  /* 0x00000011ffad7e24 */ /* 0x000fe2000f8e00ff */
[----:B------:R-:W-:Y:S01]  /*2df0*/  UISETP.GE.AND UP0, UPT, UR14, 0x81, UPT ;  /* 0x000000810e00788c */ /* 0x000fe2000bf06270 */
[----:B------:R-:W-:Y:S01]  /*2e00*/  IMAD.IADD R10, R11, 0x1, -R10 ;  /* 0x000000010b0a7824 */ /* 0x000fe200078e0a0a */
[----:B------:R-:W-:-:S02]  /*2e10*/  LOP3.LUT R11, R0, 0x1c0, RZ, 0xc0, !PT ;  /* 0x000001c0000b7812 */ /* 0x000fc400078ec0ff */
[----:B------:R-:W-:Y:S01]  /*2e20*/  LOP3.LUT R6, R6, 0x6, RZ, 0xc0, !PT ;  /* 0x0000000606067812 */ /* 0x000fe200078ec0ff */
[----:B------:R-:W-:Y:S01]  /*2e30*/  IMAD.SHL.U32 R0, R10, 0x8, RZ ;  /* 0x000000080a007824 */ /* 0x000fe200078e00ff */
[----:B------:R-:W-:Y:S02]  /*2e40*/  LOP3.LUT R24, R11, 0x8, R24, 0xf8, !PT ;  /* 0x000000080b187812 */ /* 0x000fe400078ef818 */
[----:B------:R-:W-:Y:S01]  /*2e50*/  SHF.R.U32.HI R11, RZ, 0x3, R11 ;  /* 0x00000003ff0b7819 */ /* 0x000fe2000001160b */
[----:B------:R-:W-:Y:S01]  /*2e60*/  IMAD R173, R173, 0x80, R6 ;  /* 0x00000080adad7824 */ /* 0x000fe200078e0206 */
[----:B------:R-:W-:Y:S02]  /*2e70*/  LOP3.LUT R0, R13, 0x8, R0, 0xf8, !PT ;  /* 0x000000080d007812 */ /* 0x000fe400078ef800 */
[----:B------:R-:W-:Y:S02]  /*2e80*/  SHF.R.U32.HI R13, RZ, 0x3, R13 ;  /* 0x00000003ff0d7819 */ /* 0x000fe4000001160d */
[----:B------:R-:W-:-:S02]  /*2e90*/  LOP3.LUT R11, R24, R11, RZ, 0x3c, !PT ;  /* 0x0000000b180b7212 */ /* 0x000fc400078e3cff */
[----:B------:R-:W-:Y:S02]  /*2ea0*/  LOP3.LUT R4, R0, R13, RZ, 0x3c, !PT ;  /* 0x0000000d00047212 */ /* 0x000fe400078e3cff */
[C---:B------:R-:W-:Y:S01]  /*2eb0*/  IADD3 R6, R173.reuse, 0x1, RZ ;  /* 0x00000001ad067810 */ /* 0x040fe20007ffe0ff */
[----:B------:R-:W-:Y:S01]  /*2ec0*/  IMAD R2, R10, 0x200, R11 ;  /* 0x000002000a027824 */ /* 0x000fe200078e020b */
[C---:B------:R-:W-:Y:S01]  /*2ed0*/  ISETP.GE.AND P4, PT, R173.reuse, UR14, PT ;  /* 0x0000000ead007c0c */ /* 0x040fe2000bf86270 */
[----:B------:R-:W-:Y:S01]  /*2ee0*/  IMAD.IADD R0, R4, 0x1, R15 ;  /* 0x0000000104007824 */ /* 0x000fe200078e020f */
[----:B------:R-:W-:Y:S01]  /*2ef0*/  ISETP.GE.AND P3, PT, R6, UR14, PT ;  /* 0x0000000e06007c0c */ /* 0x000fe2000bf66270 */
[----:B------:R-:W-:Y:S01]  /*2f00*/  IMAD.SHL.U32 R152, R2, 0x2, RZ ;  /* 0x0000000202987824 */ /* 0x000fe200078e00ff */
[----:B------:R-:W-:Y:S01]  /*2f10*/  IADD3 R6, R173, 0x9, RZ ;  /* 0x00000009ad067810 */ /* 0x000fe20007ffe0ff */
[----:B------:R-:W-:Y:S01]  /*2f20*/  IMAD.SHL.U32 R12, R0, 0x2, RZ ;  /* 0x00000002000c7824 */ /* 0x000fe200078e00ff */
[----:B------:R-:W-:Y:S01]  /*2f30*/  SEL R0, R8, 0xffffffe0, !P1 ;  /* 0xffffffe008007807 */ /* 0x000fe20004800000 */
[----:B------:R-:W-:Y:S01]  /*2f40*/  IMAD.IADD R252, R7, 0x1, R4 ;  /* 0x0000000107fc7824 */ /* 0x000fe200078e0204 */
[----:B------:R-:W-:Y:S01]  /*2f50*/  LDSM.16.M88.4 R52, [R152+0x4000] ;  /* 0x004000009834783b */ /* 0x000fe20000000200 */
[----:B------:R-:W-:Y:S01]  /*2f60*/  IMAD R14, R3, 0x2, R12 ;  /* 0x00000002030e7824 */ /* 0x000fe200078e020c */
[C---:B------:R-:W-:Y:S01]  /*2f70*/  IADD3 R2, R152.reuse, 0x4000, RZ ;  /* 0x0000400098027810 */ /* 0x040fe20007ffe0ff */
[C---:B------:R-:W-:Y:S01]  /*2f80*/  IMAD.IADD R251, R152.reuse, 0x1, R0 ;  /* 0x0000000198fb7824 */ /* 0x040fe200078e0200 */
[----:B------:R-:W1:Y:S01]  /*2f90*/  LDSM.16.M88.4 R32, [R12] ;  /* 0x000000000c20783b */ /* 0x000e620000000200 */
[----:B------:R-:W-:Y:S01]  /*2fa0*/  IADD3 R184, R152, 0x4040, RZ ;  /* 0x0000404098b87810 */ /* 0x000fe20007ffe0ff */
[----:B------:R-:W-:Y:S01]  /*2fb0*/  IMAD R8, R5, 0x2, R12 ;  /* 0x0000000205087824 */ /* 0x000fe200078e020c */
[----:B------:R-:W-:Y:S01]  /*2fc0*/  @P2 IADD3 R184, R2, -0x40, RZ ;  /* 0xffffffc002b82810 */ /* 0x000fe20007ffe0ff */
[----:B------:R-:W5:Y:S01]  /*2fd0*/  LDSM.16.M88.4 R28, [R12+0x2000] ;  /* 0x002000000c1c783b */ /* 0x000f620000000200 */
[----:B------:R-:W-:Y:S01]  /*2fe0*/  ISETP.GE.AND P1, PT, R6, UR14, PT ;  /* 0x0000000e06007c0c */ /* 0x000fe2000bf26270 */
[----:B------:R-:W-:Y:S01]  /*2ff0*/  IMAD R2, R3, 0x2, R8 ;  /* 0x0000000203027824 */ /* 0x000fe200078e0208 */
[----:B------:R-:W-:Y:S01]  /*3000*/  IADD3 R6, R173, 0x18, RZ ;  /* 0x00000018ad067810 */ /* 0x000fe20007ffe0ff */
[----:B------:R-:W-:Y:S01]  /*3010*/  LDSM.16.M88.4 R36, [R251+0x4000] ;  /* 0x00400000fb24783b */ /* 0x000fe20000000200 */
[----:B------:R-:W-:Y:S01]  /*3020*/  IMAD.IADD R198, R0, 0x1, R184 ;  /* 0x0000000100c67824 */ /* 0x000fe200078e02b8 */
[----:B------:R-:W-:-:S02]  /*3030*/  IADD3 R247, R184, 0x800, RZ ;  /* 0x00000800b8f77810 */ /* 0x000fc40007ffe0ff */
[----:B------:R-:W2:Y:S01]  /*3040*/  LDSM.16.M88.4 R24, [R14] ;  /* 0x000000000e18783b */ /* 0x000ea20000000200 */
[----:B------:R-:W-:Y:S02]  /*3050*/  ISETP.GE.AND P5, PT, R6, UR14, PT ;  /* 0x0000000e06007c0c */ /* 0x000fe4000bfa6270 */
[C---:B------:R-:W-:Y:S01]  /*3060*/  IADD3 R246, R184.reuse, 0x1000, RZ ;  /* 0x00001000b8f67810 */ /* 0x040fe20007ffe0ff */
[----:B------:R-:W3:Y:S01]  /*3070*/  LDSM.16.M88.4 R20, [R14+0x2000] ;  /* 0x002000000e14783b */ /* 0x000ee20000000200 */
[C---:B------:R-:W-:Y:S02]  /*3080*/  IADD3 R245, R184.reuse, 0x1800, RZ ;  /* 0x00001800b8f57810 */ /* 0x040fe40007ffe0ff */
[C---:B------:R-:W-:Y:S01]  /*3090*/  IADD3 R244, R184.reuse, 0x2000, RZ ;  /* 0x00002000b8f47810 */ /* 0x040fe20007ffe0ff */
[----:B------:R-:W-:Y:S01]  /*30a0*/  LDSM.16.M88.4 R76, [R184] ;  /* 0x00000000b84c783b */ /* 0x000fe20000000200 */
[C---:B------:R-:W-:Y:S02]  /*30b0*/  IADD3 R203, R184.reuse, 0x2800, RZ ;  /* 0x00002800b8cb7810 */ /* 0x040fe40007ffe0ff */
[C---:B------:R-:W-:Y:S01]  /*30c0*/  IADD3 R202, R184.reuse, 0x3000, RZ ;  /* 0x00003000b8ca7810 */ /* 0x040fe20007ffe0ff */
[----:B------:R-:W4:Y:S01]  /*30d0*/  LDSM.16.M88.4 R16, [R8] ;  /* 0x000000000810783b */ /* 0x000f220000000200 */
[----:B------:R-:W-:-:S03]  /*30e0*/  IADD3 R200, R184, 0x3800, RZ ;  /* 0x00003800b8c87810 */ /* 0x000fc60007ffe0ff */
[----:B------:R-:W-:Y:S04]  /*30f0*/  STL [R1+0x10], R152 ;  /* 0x0000109801007387 */ /* 0x000fe80000100800 */
[----:B------:R-:W-:Y:S04]  /*3100*/  STL [R1+0x14], R12 ;  /* 0x0000140c01007387 */ /* 0x000fe80000100800 */
[----:B------:R-:W-:Y:S01]  /*3110*/  STL [R1+0xc], R14 ;  /* 0x00000c0e01007387 */ /* 0x000fe20000100800 */
[-C--:B-1----:R-:W-:Y:S03]  /*3120*/  HMMA.16816.F32.BF16 R72, R32, R52.reuse, RZ ;  /* 0x000000342048723c */ /* 0x082fe600000418ff */
[----:B------:R-:W1:Y:S04]  /*3130*/  LDSM.16.M88.4 R12, [R8+0x2000] ;  /* 0x00200000080c783b */ /* 0x000e680000000200 */
[----:B------:R-:W-:Y:S01]  /*3140*/  LDSM.16.M88.4 R40, [R198] ;  /* 0x00000000c628783b */ /* 0x000fe20000000200 */
[----:B-----5:R-:W-:Y:S03]  /*3150*/  HMMA.16816.F32.BF16 R48, R28, R52, RZ ;  /* 0x000000341c30723c */ /* 0x020fe600000418ff */
[----:B------:R-:W5:Y:S04]  /*3160*/  LDSM.16.M88.4 R44, [R2] ;  /* 0x00000000022c783b */ /* 0x000f680000000200 */
[----:B------:R-:W1:Y:S01]  /*3170*/  LDSM.16.M88.4 R64, [R152+0x4800] ;  /* 0x004800009840783b */ /* 0x000e620000000200 */
[----:B------:R-:W-:Y:S03]  /*3180*/  HMMA.16816.F32.BF16 R56, R32, R54, RZ ;  /* 0x000000362038723c */ /* 0x000fe600000418ff */
[----:B------:R-:W-:Y:S04]  /*3190*/  STL [R1+0x4], R184 ;  /* 0x000004b801007387 */ /* 0x000fe80000100800 */
[----:B------:R-:W-:Y:S01]  /*31a0*/  STL [R1+0x8], R8 ;  /* 0x0000080801007387 */ /* 0x000fe20000100800 */
[----:B--2---:R-:W-:Y:S03]  /*31b0*/  HMMA.16816.F32.BF16 R72, R24, R36, R72 ;  /* 0x000000241848723c */ /* 0x004fe60000041848 */
[----:B------:R-:W2:Y:S04]  /*31c0*/  LDSM.16.M88.4 R8, [R2+0x2000] ;  /* 0x002000000208783b */ /* 0x000ea80000000200 */
[----:B------:R-:W1:Y:S01]  /*31d0*/  LDSM.16.M88.4 R60, [R251+0x4800] ;  /* 0x00480000fb3c783b */ /* 0x000e620000000200 */
[----:B------:R-:W-:Y:S03]  /*31e0*/  HMMA.16816.F32.BF16 R52, R28, R54, RZ ;  /* 0x000000361c34723c */ /* 0x000fe600000418ff */
[----:B------:R-:W2:Y:S04]  /*31f0*/  LDSM.16.M88.4 R80, [R184+0x800] ;  /* 0x00080000b850783b */ /* 0x000ea80000000200 */
[----:B------:R1:W-:Y:S01]  /*3200*/  STL [R1], R2 ;  /* 0x0000000201007387 */ /* 0x0003e20000100800 */
[----:B---3--:R-:W-:Y:S08]  /*3210*/  HMMA.16816.F32.BF16 R48, R20, R36, R48 ;  /* 0x000000241430723c */ /* 0x008ff00000041830 */
[----:B----4-:R-:W-:Y:S08]  /*3220*/  HMMA.16816.F32.BF16 R72, R16, R76, R72 ;  /* 0x0000004c1048723c */ /* 0x010ff00000041848 */
[-C--:B------:R-:W-:Y:S08]  /*3230*/  HMMA.16816.F32.BF16 R56, R24, R38.reuse, R56 ;  /* 0x000000261838723c */ /* 0x080ff00000041838 */
[----:B------:R-:W-:Y:S08]  /*3240*/  HMMA.16816.F32.BF16 R52, R20, R38, R52 ;  /* 0x000000261434723c */ /* 0x000ff00000041834 */
[----:B-1----:R-:W-:Y:S08]  /*3250*/  HMMA.16816.F32.BF16 R48, R12, R76, R48 ;  /* 0x0000004c0c30723c */ /* 0x002ff00000041830 */
        /* <DEDUP_REMOVED lines=8> */
[----:B------:R-:W1:Y:S01]  /*32e0*/  MUFU.TANH R95, R72 ;  /* 0x00000048005f7308 */ /* 0x000e620000002400 */
[----:B------:R-:W-:Y:S01]  /*32f0*/  FMUL.FTZ R75, R75, c[0x0][0x2ec] ;  /* 0x0000bb004b4b7a20 */ /* 0x000fe20000410000 */
[----:B------:R-:W-:Y:S06]  /*3300*/  HMMA.16816.F32.BF16 R36, R28, R64, RZ ;  /* 0x000000401c24723c */ /* 0x000fec00000418ff */
[----:B------:R-:W3:Y:S02]  /*3310*/  MUFU.TANH R94, R73 ;  /* 0x00000049005e7308 */ /* 0x000ee40000002400 */
[----:B--2---:R-:W-:Y:S06]  /*3320*/  HMMA.16816.F32.BF16 R48, R8, R40, R48 ;  /* 0x000000280830723c */ /* 0x004fec0000041830 */
[----:B------:R-:W2:Y:S01]  /*3330*/  MUFU.TANH R93, R74 ;  /* 0x0000004a005d7308 */ /* 0x000ea20000002400 */
[----:B-1----:R-:W-:Y:S01]  /*3340*/  FSEL R163, R95, -INF , !P4 ;  /* 0xff8000005fa37808 */ /* 0x002fe20006000000 */
[----:B------:R-:W-:Y:S06]  /*3350*/  HMMA.16816.F32.BF16 R68, R24, R60, R68 ;  /* 0x0000003c1844723c */ /* 0x000fec0000041844 */
[----:B------:R1:W-:Y:S01]  /*3360*/  MUFU.TANH R92, R75 ;  /* 0x0000004b005c7308 */ /* 0x0003e20000002400 */
[----:B---3--:R-:W-:Y:S01]  /*3370*/  FSEL R160, R94, -INF , !P3 ;  /* 0xff8000005ea07808 */ /* 0x008fe20005800000 */
[----:B------:R-:W-:Y:S01]  /*3380*/  HMMA.16816.F32.BF16 R56, R44, R42, R56 ;  /* 0x0000002a2c38723c */ /* 0x000fe20000041838 */
[----:B--2---:R-:W-:-:S07]  /*3390*/  FSEL R6, R93, -INF , !P4 ;  /* 0xff8000005d067808 */ /* 0x004fce0006000000 */
[----:B------:R-:W-:Y:S01]  /*33a0*/  HMMA.16816.F32.BF16 R52, R8, R42, R52 ;  /* 0x0000002a0834723c */ /* 0x000fe20000041834 */
[----:B------:R-:W-:Y:S02]  /*33b0*/  FMUL.FTZ R48, R48, c[0x0][0x2ec] ;  /* 0x0000bb0030307a20 */ /* 0x000fe40000410000 */
[----:B------:R-:W-:Y:S02]  /*33c0*/  FMUL.FTZ R49, R49, c[0x0][0x2ec] ;  /* 0x0000bb0031317a20 */ /* 0x000fe40000410000 */
[----:B------:R-:W2:Y:S01]  /*33d0*/  MUFU.TANH R91, R48 ;  /* 0x00000030005b7308 */ /* 0x000ea20000002400 */
[----:B-1----:R-:W1:Y:S01]  /*33e0*/  LDSM.16.M88.4 R72, [R152+0x5000] ;  /* 0x005000009848783b */ /* 0x002e620000000200 */
[----:B------:R-:W-:Y:S01]  /*33f0*/  FMUL.FTZ R89, R50, c[0x0][0x2ec] ;  /* 0x0000bb0032597a20 */ /* 0x000fe20000410000 */
[----:B------:R-:W-:Y:S01]  /*3400*/  HMMA.16816.F32.BF16 R36, R20, R60, R36 ;  /* 0x0000003c1424723c */ /* 0x000fe20000041824 */
[----:B------:R-:W-:-:S04]  /*3410*/  FMUL.FTZ R88, R51, c[0x0][0x2ec] ;  /* 0x0000bb0033587a20 */ /* 0x000fc80000410000 */
[----:B------:R3:W4:Y:S03]  /*3420*/  MUFU.TANH R90, R49 ;  /* 0x00000031005a7308 */ /* 0x0007260000002400 */
[----:B------:R-:W-:Y:S01]  /*3430*/  HMMA.16816.F32.BF16 R40, R32, R66, RZ ;  /* 0x000000422028723c */ /* 0x000fe200000418ff */
[----:B------:R-:W-:Y:S02]  /*3440*/  FMUL.FTZ R56, R56, c[0x0][0x2ec] ;  /* 0x0000bb0038387a20 */ /* 0x000fe40000410000 */
[----:B------:R-:W-:Y:S02]  /*3450*/  FMUL.FTZ R57, R57, c[0x0][0x2ec] ;  /* 0x0000bb0039397a20 */ /* 0x000fe40000410000 */
[----:B------:R-:W-:Y:S01]  /*3460*/  FMUL.FTZ R58, R58, c[0x0][0x2ec] ;  /* 0x0000bb003a3a7a20 */ /* 0x000fe20000410000 */
[----:B------:R-:W-:Y:S01]  /*3470*/  MUFU.TANH R87, R56 ;  /* 0x0000003800577308 */ /* 0x000fe20000002400 */
[----:B------:R-:W-:Y:S01]  /*3480*/  FMUL.FTZ R59, R59, c[0x0][0x2ec] ;  /* 0x0000bb003b3b7a20 */ /* 0x000fe20000410000 */
[----:B------:R-:W-:Y:S01]  /*3490*/  HMMA.16816.F32.BF16 R68, R16, R80, R68 ;  /* 0x000000501044723c */ /* 0x000fe20000041844 */
[----:B------:R-:W-:Y:S01]  /*34a0*/  FMUL.FTZ R2, R52, c[0x0][0x2ec] ;  /* 0x0000bb0034027a20 */ /* 0x000fe20000410000 */
[----:B--2---:R-:W-:Y:S01]  /*34b0*/  FSEL R158, R91, -INF , !P4 ;  /* 0xff8000005b9e7808 */ /* 0x004fe20006000000 */
[----:B------:R-:W-:-:S02]  /*34c0*/  FMUL.FTZ R0, R53, c[0x0][0x2ec] ;  /* 0x0000bb0035007a20 */ /* 0x000fc40000410000 */
[----:B------:R-:W-:Y:S01]  /*34d0*/  FMUL.FTZ R97, R54, c[0x0][0x2ec] ;  /* 0x0000bb0036617a20 */ /* 0x000fe20000410000 */
[----:B------:R-:W2:Y:S01]  /*34e0*/  MUFU.TANH R86, R57 ;  /* 0x0000003900567308 */ /* 0x000ea20000002400 */
[----:B------:R-:W-:Y:S01]  /*34f0*/  FMUL.FTZ R96, R55, c[0x0][0x2ec] ;  /* 0x0000bb0037607a20 */ /* 0x000fe20000410000 */
[----:B---3--:R-:W-:Y:S01]  /*3500*/  HMMA.16816.F32.BF16 R48, R28, R66, RZ ;  /* 0x000000421c30723c */ /* 0x008fe200000418ff */
[----:B------:R-:W3:Y:S01]  /*3510*/  LDSM.16.M88.4 R64, [R251+0x5000] ;  /* 0x00500000fb40783b */ /* 0x000ee20000000200 */
[----:B----4-:R-:W-:-:S03]  /*3520*/  FSEL R159, R90, -INF , !P3 ;  /* 0xff8000005a9f7808 */ /* 0x010fc60005800000 */
[----:B------:R-:W4:Y:S01]  /*3530*/  LDSM.16.M88.4 R52, [R184+0x1000] ;  /* 0x00100000b834783b */ /* 0x000f220000000200 */
[----:B------:R-:W-:Y:S02]  /*3540*/  MUFU.TANH R85, R58 ;  /* 0x0000003a00557308 */ /* 0x000fe40000002400 */
[----:B------:R-:W-:Y:S06]  /*3550*/  HMMA.16816.F32.BF16 R36, R12, R80, R36 ;  /* 0x000000500c24723c */ /* 0x000fec0000041824 */
[----:B------:R-:W-:Y:S01]  /*3560*/  MUFU.TANH R84, R59 ;  /* 0x0000003b00547308 */ /* 0x000fe20000002400 */
[----:B--2---:R-:W-:Y:S01]  /*3570*/  FSEL R179, R86, -INF , !P1 ;  /* 0xff80000056b37808 */ /* 0x004fe20004800000 */
[-C--:B------:R-:W-:Y:S06]  /*3580*/  HMMA.16816.F32.BF16 R40, R24, R62.reuse, R40 ;  /* 0x0000003e1828723c */ /* 0x080fec0000041828 */
[----:B------:R-:W2:Y:S02]  /*3590*/  MUFU.TANH R0, R0 ;  /* 0x0000000000007308 */ /* 0x000ea40000002400 */
[----:B------:R-:W-:Y:S06]  /*35a0*/  HMMA.16816.F32.BF16 R48, R20, R62, R48 ;  /* 0x0000003e1430723c */ /* 0x000fec0000041830 */
[----:B------:R-:W5:Y:S02]  /*35b0*/  MUFU.TANH R96, R96 ;  /* 0x0000006000607308 */ /* 0x000f640000002400 */
[----:B-1----:R-:W-:Y:S06]  /*35c0*/  HMMA.16816.F32.BF16 R60, R32, R72, RZ ;  /* 0x00000048203c723c */ /* 0x002fec00000418ff */
[----:B------:R-:W1:Y:S01]  /*35d0*/  MUFU.TANH R89, R89 ;  /* 0x0000005900597308 */ /* 0x000e620000002400 */
[----:B--2---:R-:W-:Y:S01]  /*35e0*/  FSEL R162, R0, -INF , !P1 ;  /* 0xff80000000a27808 */ /* 0x004fe20004800000 */
[----:B------:R-:W-:Y:S06]  /*35f0*/  HMMA.16816.F32.BF16 R68, R44, R76, R68 ;  /* 0x0000004c2c44723c */ /* 0x000fec0000041844 */
[----:B------:R-:W2:Y:S01]  /*3600*/  MUFU.TANH R88, R88 ;  /* 0x0000005800587308 */ /* 0x000ea20000002400 */
[----:B-----5:R-:W-:Y:S01]  /*3610*/  FSEL R169, R96, -INF , !P1 ;  /* 0xff80000060a97808 */ /* 0x020fe20004800000 */
[----:B------:R-:W-:Y:S06]  /*3620*/  HMMA.16816.F32.BF16 R56, R28, R72, RZ ;  /* 0x000000481c38723c */ /* 0x000fec00000418ff */
[----:B------:R-:W-:Y:S01]  /*3630*/  MUFU.TANH R2, R2 ;  /* 0x0000000200027308 */ /* 0x000fe20000002400 */
[----:B-1----:R-:W-:Y:S01]  /*3640*/  FSEL R155, R89, -INF , !P4 ;  /* 0xff800000599b7808 */ /* 0x002fe20006000000 */
[----:B------:R-:W-:Y:S06]  /*3650*/  HMMA.16816.F32.BF16 R36, R8, R76, R36 ;  /* 0x0000004c0824723c */ /* 0x000fec0000041824 */
[----:B------:R-:W-:Y:S01]  /*3660*/  MUFU.TANH R97, R97 ;  /* 0x0000006100617308 */ /* 0x000fe20000002400 */
[----:B--2---:R-:W-:Y:S01]  /*3670*/  FSEL R156, R88, -INF , !P3 ;  /* 0xff800000589c7808 */ /* 0x004fe20005800000 */
        /* <DEDUP_REMOVED lines=9> */
[----:B---3--:R-:W-:Y:S01]  /*3710*/  HMMA.16816.F32.BF16 R60, R24, R64, R60 ;  /* 0x00000040183c723c */ /* 0x008fe2000004183c */
[----:B------:R-:W-:-:S02]  /*3720*/  FMUL.FTZ R36, R36, c[0x0][0x2ec] ;  /* 0x0000bb0024247a20 */ /* 0x000fc40000410000 */
[----:B------:R-:W-:Y:S02]  /*3730*/  FMUL.FTZ R103, R37, c[0x0][0x2ec] ;  /* 0x0000bb0025677a20 */ /* 0x000fe40000410000 */
[----:B------:R-:W-:Y:S01]  /*3740*/  FMUL.FTZ R104, R38, c[0x0][0x2ec] ;  /* 0x0000bb0026687a20 */ /* 0x000fe20000410000 */
[----:B------:R2:W-:Y:S01]  /*3750*/  MUFU.TANH R102, R36 ;  /* 0x0000002400667308 */ /* 0x0005e20000002400 */
[----:B------:R-:W-:Y:S01]  /*3760*/  FMUL.FTZ R105, R39, c[0x0][0x2ec] ;  /* 0x0000bb0027697a20 */ /* 0x000fe20000410000 */
[----:B------:R-:W-:Y:S01]  /*3770*/  HMMA.16816.F32.BF16 R56, R20, R64, R56 ;  /* 0x000000401438723c */ /* 0x000fe20000041838 */
[----:B-1----:R-:W1:Y:S05]  /*3780*/  LDSM.16.M88.4 R68, [R198+0x1000] ;  /* 0x00100000c644783b */ /* 0x002e6a0000000200 */
[----:B------:R-:W-:Y:S02]  /*3790*/  MUFU.TANH R100, R100 ;  /* 0x0000006400647308 */ /* 0x000fe40000002400 */
[-C--:B------:R-:W-:Y:S01]  /*37a0*/  HMMA.16816.F32.BF16 R40, R44, R78.reuse, R40 ;  /* 0x0000004e2c28723c */ /* 0x080fe20000041828 */
[----:B--2---:R-:W2:Y:S05]  /*37b0*/  LDSM.16.M88.4 R36, [R152+0x5800] ;  /* 0x005800009824783b */ /* 0x004eaa0000000200 */
[----:B------:R-:W-:Y:S02]  /*37c0*/  MUFU.TANH R104, R104 ;  /* 0x0000006800687308 */ /* 0x000fe40000002400 */
[----:B------:R-:W-:Y:S06]  /*37d0*/  HMMA.16816.F32.BF16 R48, R8, R78, R48 ;  /* 0x0000004e0830723c */ /* 0x000fec0000041830 */
[----:B------:R-:W-:Y:S02]  /*37e0*/  MUFU.TANH R101, R101 ;  /* 0x0000006500657308 */ /* 0x000fe40000002400 */
[----:B----4-:R-:W-:Y:S06]  /*37f0*/  HMMA.16816.F32.BF16 R60, R16, R52, R60 ;  /* 0x00000034103c723c */ /* 0x010fec000004183c */
[----:B------:R-:W-:Y:S02]  /*3800*/  MUFU.TANH R103, R103 ;  /* 0x0000006700677308 */ /* 0x000fe40000002400 */
[----:B------:R-:W-:Y:S01]  /*3810*/  HMMA.16816.F32.BF16 R76, R32, R74, RZ ;  /* 0x0000004a204c723c */ /* 0x000fe200000418ff */
[----:B------:R-:W-:-:S02]  /*3820*/  FMUL.FTZ R40, R40, c[0x0][0x2ec] ;  /* 0x0000bb0028287a20 */ /* 0x000fc40000410000 */
[----:B------:R-:W-:Y:S02]  /*3830*/  FMUL.FTZ R107, R41, c[0x0][0x2ec] ;  /* 0x0000bb00296b7a20 */ /* 0x000fe40000410000 */
[----:B------:R-:W-:Y:S01]  /*3840*/  FMUL.FTZ R108, R42, c[0x0][0x2ec] ;  /* 0x0000bb002a6c7a20 */ /* 0x000fe20000410000 */
[----:B------:R3:W4:Y:S02]  /*3850*/  MUFU.TANH R106, R40 ;  /* 0x00000028006a7308 */ /* 0x0007240000002400 */
[----:B------:R-:W-:Y:S01]  /*3860*/  HMMA.16816.F32.BF16 R72, R28, R74, RZ ;  /* 0x0000004a1c48723c */ /* 0x000fe200000418ff */
[----:B------:R-:W-:Y:S02]  /*3870*/  FMUL.FTZ R109, R43, c[0x0][0x2ec] ;  /* 0x0000bb002b6d7a20 */ /* 0x000fe40000410000 */
[----:B------:R-:W-:Y:S02]  /*3880*/  FMUL.FTZ R48, R48, c[0x0][0x2ec] ;  /* 0x0000bb0030307a20 */ /* 0x000fe40000410000 */
[----:B------:R-:W-:-:S02]  /*3890*/  FMUL.FTZ R111, R49, c[0x0][0x2ec] ;  /* 0x0000bb00316f7a20 */ /* 0x000fc40000410000 */
[----:B------:R-:W5:Y:S01]  /*38a0*/  MUFU.TANH R110, R48 ;  /* 0x00000030006e7308 */ /* 0x000f620000002400 */
[----:B------:R-:W-:Y:S01]  /*38b0*/  HMMA.16816.F32.BF16 R56, R12, R52, R56 ;  /* 0x000000340c38723c */ /* 0x000fe20000041838 */
[----:B------:R-:W-:Y:S02]  /*38c0*/  FMUL.FTZ R112, R50, c[0x0][0x2ec] ;  /* 0x0000bb0032707a20 */ /* 0x000fe40000410000 */
[----:B------:R-:W-:Y:S01]  /*38d0*/  FMUL.FTZ R113, R51, c[0x0][0x2ec] ;  /* 0x0000bb0033717a20 */ /* 0x000fe20000410000 */
[----:B---3--:R-:W3:Y:S04]  /*38e0*/  LDSM.16.M88.4 R40, [R251+0x5800] ;  /* 0x00580000fb28783b */ /* 0x008ee80000000200 */
[----:B-1----:R-:W-:Y:S01]  /*38f0*/  HMMA.16816.F32.BF16 R60, R44, R68, R60 ;  /* 0x000000442c3c723c */ /* 0x002fe2000004183c */
[----:B------:R-:W-:Y:S01]  /*3900*/  MUFU.TANH R105, R105 ;  /* 0x0000006900697308 */ /* 0x000fe20000002400 */
[----:B----4-:R-:W-:-:S02]  /*3910*/  FSEL R185, R106, -INF , !P5 ;  /* 0xff8000006ab97808 */ /* 0x010fc40006800000 */
[----:B-----5:R-:W-:-:S04]  /*3920*/  FSEL R172, R110, -INF , !P5 ;  /* 0xff8000006eac7808 */ /* 0x020fc80006800000 */
[-C--:B------:R-:W-:Y:S01]  /*3930*/  HMMA.16816.F32.BF16 R72, R20, R66.reuse, R72 ;  /* 0x000000421448723c */ /* 0x080fe20000041848 */
[----:B------:R-:W1:Y:S07]  /*3940*/  MUFU.TANH R108, R108 ;  /* 0x0000006c006c7308 */ /* 0x000e6e0000002400 */
[----:B------:R-:W-:Y:S01]  /*3950*/  HMMA.16816.F32.BF16 R76, R24, R66, R76 ;  /* 0x00000042184c723c */ /* 0x000fe2000004184c */
[----:B------:R-:W4:Y:S07]  /*3960*/  MUFU.TANH R112, R112 ;  /* 0x0000007000707308 */ /* 0x000f2e0000002400 */
[----:B------:R-:W-:Y:S01]  /*3970*/  HMMA.16816.F32.BF16 R56, R8, R68, R56 ;  /* 0x000000440838723c */ /* 0x000fe20000041838 */
[----:B------:R-:W-:Y:S01]  /*3980*/  FMUL.FTZ R60, R60, c[0x0][0x2ec] ;  /* 0x0000bb003c3c7a20 */ /* 0x000fe20000410000 */
[----:B------:R-:W5:Y:S01]  /*3990*/  MUFU.TANH R113, R113 ;  /* 0x0000007100717308 */ /* 0x000f620000002400 */
[----:B------:R-:W-:Y:S01]  /*39a0*/  FMUL.FTZ R61, R61, c[0x0][0x2ec] ;  /* 0x0000bb003d3d7a20 */ /* 0x000fe20000410000 */
[----:B-1----:R-:W-:Y:S01]  /*39b0*/  FSEL R164, R108, -INF , !P5 ;  /* 0xff8000006ca47808 */ /* 0x002fe20006800000 */
[----:B------:R-:W-:-:S02]  /*39c0*/  FMUL.FTZ R62, R62, c[0x0][0x2ec] ;  /* 0x0000bb003e3e7a20 */ /* 0x000fc40000410000 */
[----:B------:R-:W-:Y:S01]  /*39d0*/  FMUL.FTZ R63, R63, c[0x0][0x2ec] ;  /* 0x0000bb003f3f7a20 */ /* 0x000fe20000410000 */
[-C--:B--2---:R-:W-:Y:S01]  /*39e0*/  HMMA.16816.F32.BF16 R64, R32, R36.reuse, RZ ;  /* 0x000000242040723c */ /* 0x084fe200000418ff */
[----:B----4-:R-:W-:Y:S01]  /*39f0*/  FSEL R165, R112, -INF , !P5 ;  /* 0xff80000070a57808 */ /* 0x010fe20006800000 */
[----:B------:R-:W-:Y:S06]  /*3a00*/  MUFU.TANH R114, R60 ;  /* 0x0000003c00727308 */ /* 0x000fec0000002400 */
[----:B------:R-:W-:Y:S02]  /*3a10*/  HMMA.16816.F32.BF16 R48, R28, R36, RZ ;  /* 0x000000241c30723c */ /* 0x000fe400000418ff */
        /* <DEDUP_REMOVED lines=16> */
[----:B------:R-:W-:Y:S06]  /*3b20*/  MUFU.TANH R109, R109 ;  /* 0x0000006d006d7308 */ /* 0x000fec0000002400 */
[----:B------:R-:W-:Y:S02]  /*3b30*/  HMMA.16816.F32.BF16 R36, R28, R38, RZ ;  /* 0x000000261c24723c */ /* 0x000fe400000418ff */
[----:B------:R-:W2:Y:S06]  /*3b40*/  MUFU.TANH R111, R111 ;  /* 0x0000006f006f7308 */ /* 0x000eac0000002400 */
[----:B------:R-:W-:Y:S02]  /*3b50*/  HMMA.16816.F32.BF16 R72, R8, R70, R72 ;  /* 0x000000460848723c */ /* 0x000fe40000041848 */
[----:B------:R-:W3:Y:S06]  /*3b60*/  MUFU.TANH R120, R120 ;  /* 0x0000007800787308 */ /* 0x000eec0000002400 */
[-C--:B------:R-:W-:Y:S02]  /*3b70*/  HMMA.16816.F32.BF16 R60, R24, R42.reuse, R60 ;  /* 0x0000002a183c723c */ /* 0x080fe4000004183c */
[----:B------:R-:W-:Y:S06]  /*3b80*/  MUFU.TANH R119, R119 ;  /* 0x0000007700777308 */ /* 0x000fec0000002400 */
[----:B------:R-:W-:Y:S02]  /*3b90*/  HMMA.16816.F32.BF16 R36, R20, R42, R36 ;  /* 0x0000002a1424723c */ /* 0x000fe40000041824 */
[----:B------:R-:W4:Y:S06]  /*3ba0*/  MUFU.TANH R121, R121 ;  /* 0x0000007900797308 */ /* 0x000f2c0000002400 */
        /* <DEDUP_REMOVED lines=21> */
[----:B------:R-:W-:Y:S02]  /*3d00*/  MUFU.TANH R124, R78 ;  /* 0x0000004e007c7308 */ /* 0x000fe40000002400 */
[-C--:B------:R-:W-:Y:S06]  /*3d10*/  HMMA.16816.F32.BF16 R64, R44, R52.reuse, R64 ;  /* 0x000000342c40723c */ /* 0x080fec0000041840 */
[----:B------:R1:W-:Y:S02]  /*3d20*/  MUFU.TANH R125, R79 ;  /* 0x0000004f007d7308 */ /* 0x0003e40000002400 */
[----:B------:R-:W-:Y:S06]  /*3d30*/  HMMA.16816.F32.BF16 R48, R8, R52, R48 ;  /* 0x000000340830723c */ /* 0x000fec0000041830 */
[----:B------:R-:W2:Y:S02]  /*3d40*/  MUFU.TANH R129, R129 ;  /* 0x0000008100817308 */ /* 0x000ea40000002400 */
        /* <DEDUP_REMOVED lines=34> */
[----:B------:R-:W1:Y:S01]  /*3f70*/  MUFU.TANH R139, R139 ;  /* 0x0000008b008b7308 */ /* 0x000e620000002400 */
[----:B------:R-:W-:Y:S07]  /*3f80*/  HMMA.16816.F32.BF16 R52, R24, R70, R52 ;  /* 0x000000461834723c */ /* 0x000fee0000041834 */
[----:B------:R-:W-:Y:S01]  /*3f90*/  MUFU.TANH R133, R133 ;  /* 0x0000008500857308 */ /* 0x000fe20000002400 */
[----:B------:R-:W-:Y:S07]  /*3fa0*/  HMMA.16816.F32.BF16 R40, R16, R76, R40 ;  /* 0x0000004c1028723c */ /* 0x000fee0000041828 */
[----:B------:R-:W1:Y:S01]  /*3fb0*/  MUFU.TANH R135, R135 ;  /* 0x0000008700877308 */ /* 0x000e620000002400 */
        /* <DEDUP_REMOVED lines=15> */
[----:B------:R-:W-:Y:S01]  /*40b0*/  MUFU.TANH R143, R143 ;  /* 0x0000008f008f7308 */ /* 0x000fe20000002400 */
[----:B------:R-:W-:Y:S01]  /*40c0*/  HMMA.16816.F32.BF16 R56, R12, R78, R56 ;  /* 0x0000004e0c38723c */ /* 0x000fe20000041838 */
[----:B--2---:R-:W2:Y:S07]  /*40d0*/  LDSM.16.M88.4 R72, [R152+0x7000] ;  /* 0x007000009848783b */ /* 0x004eae0000000200 */
[----:B-1----:R-:W-:Y:S01]  /*40e0*/  HMMA.16816.F32.BF16 R68, R24, R60, R68 ;  /* 0x0000003c1844723c */ /* 0x002fe20000041844 */
[----:B------:R-:W-:Y:S01]  /*40f0*/  FMUL.FTZ R40, R40, c[0x0][0x2ec] ;  /* 0x0000bb0028287a20 */ /* 0x000fe20000410000 */
[----:B------:R-:W1:Y:S01]  /*4100*/  MUFU.TANH R147, R147 ;  /* 0x0000009300937308 */ /* 0x000e620000002400 */
        /* <DEDUP_REMOVED lines=8> */
[----:B------:R-:W-:Y:S06]  /*4190*/  MUFU.TANH R146, R146 ;  /* 0x0000009200927308 */ /* 0x000fec0000002400 */
[----:B------:R-:W-:Y:S01]  /*41a0*/  HMMA.16816.F32.BF16 R64, R32, R50, RZ ;  /* 0x000000322040723c */ /* 0x000fe200000418ff */
[----:B------:R-:W-:Y:S01]  /*41b0*/  FMUL.FTZ R52, R52, c[0x0][0x2ec] ;  /* 0x0000bb0034347a20 */ /* 0x000fe20000410000 */
[----:B---3--:R-:W3:Y:S01]  /*41c0*/  LDSM.16.M88.4 R40, [R198+0x2800] ;  /* 0x00280000c628783b */ /* 0x008ee20000000200 */
[----:B------:R-:W-:Y:S01]  /*41d0*/  FMUL.FTZ R151, R53, c[0x0][0x2ec] ;  /* 0x0000bb0035977a20 */ /* 0x000fe20000410000 */
[----:B------:R-:W-:Y:S01]  /*41e0*/  MUFU.TANH R148, R148 ;  /* 0x0000009400947308 */ /* 0x000fe20000002400 */
[----:B------:R-:W-:-:S02]  /*41f0*/  FMUL.FTZ R222, R54, c[0x0][0x2ec] ;  /* 0x0000bb0036de7a20 */ /* 0x000fc40000410000 */
[----:B------:R-:W-:Y:S01]  /*4200*/  FMUL.FTZ R230, R55, c[0x0][0x2ec] ;  /* 0x0000bb0037e67a20 */ /* 0x000fe20000410000 */
[----:B------:R-:W-:Y:S04]  /*4210*/  HMMA.16816.F32.BF16 R48, R28, R50, RZ ;  /* 0x000000321c30723c */ /* 0x000fe800000418ff */
[----:B------:R1:W-:Y:S04]  /*4220*/  MUFU.TANH R153, R52 ;  /* 0x0000003400997308 */ /* 0x0003e80000002400 */
[----:B------:R-:W-:Y:S01]  /*4230*/  HMMA.16816.F32.BF16 R68, R16, R80, R68 ;  /* 0x000000501044723c */ /* 0x000fe20000041844 */
[----:B------:R-:W-:-:S02]  /*4240*/  FMUL.FTZ R56, R56, c[0x0][0x2ec] ;  /* 0x0000bb0038387a20 */ /* 0x000fc40000410000 */
[----:B------:R-:W-:Y:S01]  /*4250*/  FMUL.FTZ R57, R57, c[0x0][0x2ec] ;  /* 0x0000bb0039397a20 */ /* 0x000fe20000410000 */
[----:B------:R-:W-:Y:S01]  /*4260*/  MUFU.TANH R222, R222 ;  /* 0x000000de00de7308 */ /* 0x000fe20000002400 */
[----:B------:R-:W-:Y:S02]  /*4270*/  FMUL.FTZ R229, R58, c[0x0][0x2ec] ;  /* 0x0000bb003ae57a20 */ /* 0x000fe40000410000 */
[----:B------:R-:W-:Y:S01]  /*4280*/  FMUL.FTZ R213, R59, c[0x0][0x2ec] ;  /* 0x0000bb003bd57a20 */ /* 0x000fe20000410000 */
[----:B------:R-:W-:Y:S01]  /*4290*/  HMMA.16816.F32.BF16 R36, R12, R80, R36 ;  /* 0x000000500c24723c */ /* 0x000fe20000041824 */
[----:B-1----:R-:W1:Y:S03]  /*42a0*/  LDSM.16.M88.4 R52, [R251+0x7000] ;  /* 0x00700000fb34783b */ /* 0x002e660000000200 */
[----:B------:R-:W-:Y:S04]  /*42b0*/  MUFU.TANH R216, R56 ;  /* 0x0000003800d87308 */ /* 0x000fe80000002400 */
[-C--:B------:R-:W-:Y:S04]  /*42c0*/  HMMA.16816.F32.BF16 R64, R24, R62.reuse, R64 ;  /* 0x0000003e1840723c */ /* 0x080fe80000041840 */
[----:B------:R3:W-:Y:S04]  /*42d0*/  MUFU.TANH R214, R57 ;  /* 0x0000003900d67308 */ /* 0x0007e80000002400 */
[----:B------:R-:W-:Y:S04]  /*42e0*/  HMMA.16816.F32.BF16 R48, R20, R62, R48 ;  /* 0x0000003e1430723c */ /* 0x000fe80000041830 */
[----:B------:R-:W1:Y:S04]  /*42f0*/  MUFU.TANH R229, R229 ;  /* 0x000000e500e57308 */ /* 0x000e680000002400 */
[----:B--2---:R-:W-:Y:S01]  /*4300*/  HMMA.16816.F32.BF16 R60, R32, R72, RZ ;  /* 0x00000048203c723c */ /* 0x004fe200000418ff */
[----:B---3--:R-:W2:Y:S03]  /*4310*/  LDSM.16.M88.4 R56, [R184+0x3000] ;  /* 0x00300000b838783b */ /* 0x008ea60000000200 */
[----:B------:R-:W-:Y:S04]  /*4320*/  MUFU.TANH R151, R151 ;  /* 0x0000009700977308 */ /* 0x000fe80000002400 */
[-C--:B------:R-:W-:Y:S04]  /*4330*/  HMMA.16816.F32.BF16 R68, R44, R40.reuse, R68 ;  /* 0x000000282c44723c */ /* 0x080fe80000041844 */
[----:B------:R-:W-:Y:S04]  /*4340*/  MUFU.TANH R230, R230 ;  /* 0x000000e600e67308 */ /* 0x000fe80000002400 */
[----:B------:R-:W-:Y:S04]  /*4350*/  HMMA.16816.F32.BF16 R36, R8, R40, R36 ;  /* 0x000000280824723c */ /* 0x000fe80000041824 */
[----:B------:R-:W3:Y:S04]  /*4360*/  MUFU.TANH R213, R213 ;  /* 0x000000d500d57308 */ /* 0x000ee80000002400 */
[----:B-1----:R-:W-:Y:S04]  /*4370*/  HMMA.16816.F32.BF16 R60, R24, R52, R60 ;  /* 0x00000034183c723c */ /* 0x002fe8000004183c */
[----:B------:R-:W-:Y:S04]  /*4380*/  MUFU.TANH R231, R231 ;  /* 0x000000e700e77308 */ /* 0x000fe80000002400 */
[----:B------:R-:W-:Y:S01]  /*4390*/  FMUL.FTZ R68, R68, c[0x0][0x2ec] ;  /* 0x0000bb0044447a20 */ /* 0x000fe20000410000 */
[----:B------:R-:W-:Y:S01]  /*43a0*/  HMMA.16816.F32.BF16 R64, R16, R82, R64 ;  /* 0x000000521040723c */ /* 0x000fe20000041840 */
[----:B------:R-:W-:-:S02]  /*43b0*/  FMUL.FTZ R69, R69, c[0x0][0x2ec] ;  /* 0x0000bb0045457a20 */ /* 0x000fc40000410000 */
[----:B------:R-:W-:Y:S01]  /*43c0*/  FMUL.FTZ R80, R70, c[0x0][0x2ec] ;  /* 0x0000bb0046507a20 */ /* 0x000fe20000410000 */
[----:B------:R-:W-:Y:S01]  /*43d0*/  MUFU.TANH R201, R68 ;  /* 0x0000004400c97308 */ /* 0x000fe20000002400 */
[----:B------:R-:W-:-:S03]  /*43e0*/  FMUL.FTZ R81, R71, c[0x0][0x2ec] ;  /* 0x0000bb0047517a20 */ /* 0x000fc60000410000 */
[----:B------:R-:W-:Y:S01]  /*43f0*/  HMMA.16816.F32.BF16 R48, R12, R82, R48 ;  /* 0x000000520c30723c */ /* 0x000fe20000041830 */
[----:B------:R-:W-:Y:S02]  /*4400*/  FMUL.FTZ R36, R36, c[0x0][0x2ec] ;  /* 0x0000bb0024247a20 */ /* 0x000fe40000410000 */
[----:B------:R-:W-:Y:S01]  /*4410*/  FMUL.FTZ R210, R37, c[0x0][0x2ec] ;  /* 0x0000bb0025d27a20 */ /* 0x000fe20000410000 */
[----:B------:R1:W-:Y:S01]  /*4420*/  MUFU.TANH R199, R69 ;  /* 0x0000004500c77308 */ /* 0x0003e20000002400 */
[----:B------:R-:W-:Y:S02]  /*4430*/  FMUL.FTZ R211, R38, c[0x0][0x2ec] ;  /* 0x0000bb0026d37a20 */ /* 0x000fe40000410000 */
[----:B------:R-:W-:Y:S01]  /*4440*/  FSEL R83, R92, -INF , !P3 ;  /* 0xff8000005c537808 */ /* 0x000fe20005800000 */
[----:B------:R-:W-:Y:S01]  /*4450*/  HMMA.16816.F32.BF16 R76, R28, R72, RZ ;  /* 0x000000481c4c723c */ /* 0x000fe200000418ff */
[----:B------:R-:W-:-:S03]  /*4460*/  FMUL.FTZ R209, R39, c[0x0][0x2ec] ;  /* 0x0000bb0027d17a20 */ /* 0x000fc60000410000 */
[----:B------:R3:W-:Y:S04]  /*4470*/  MUFU.TANH R212, R36 ;  /* 0x0000002400d47308 */ /* 0x0007e80000002400 */
[----:B--2---:R-:W-:Y:S01]  /*4480*/  HMMA.16816.F32.BF16 R60, R16, R56, R60 ;  /* 0x00000038103c723c */ /* 0x004fe2000004183c */
[----:B-1----:R-:W1:Y:S03]  /*4490*/  LDSM.16.M88.4 R68, [R198+0x3000] ;  /* 0x00300000c644783b */ /* 0x002e660000000200 */
[----:B------:R-:W-:Y:S04]  /*44a0*/  MUFU.TANH R80, R80 ;  /* 0x0000005000507308 */ /* 0x000fe80000002400 */
[----:B------:R-:W-:Y:S04]  /*44b0*/  HMMA.16816.F32.BF16 R64, R44, R42, R64 ;  /* 0x0000002a2c40723c */ /* 0x000fe80000041840 */
[----:B------:R-:W2:Y:S04]  /*44c0*/  MUFU.TANH R211, R211 ;  /* 0x000000d300d37308 */ /* 0x000ea80000002400 */
[-C--:B---3--:R-:W-:Y:S04]  /*44d0*/  HMMA.16816.F32.BF16 R36, R28, R74.reuse, RZ ;  /* 0x0000004a1c24723c */ /* 0x088fe800000418ff */
[----:B------:R-:W-:Y:S04]  /*44e0*/  MUFU.TANH R81, R81 ;  /* 0x0000005100517308 */ /* 0x000fe80000002400 */
[----:B------:R-:W-:Y:S04]  /*44f0*/  HMMA.16816.F32.BF16 R72, R32, R74, RZ ;  /* 0x0000004a2048723c */ /* 0x000fe800000418ff */
[----:B------:R-:W-:Y:S04]  /*4500*/  MUFU.TANH R210, R210 ;  /* 0x000000d200d27308 */ /* 0x000fe80000002400 */
[----:B------:R-:W-:Y:S01]  /*4510*/  HMMA.16816.F32.BF16 R48, R8, R42, R48 ;  /* 0x0000002a0830723c */ /* 0x000fe20000041830 */
[----:B------:R3:W2:Y:S01]  /*4520*/  LDSM.16.M88.4 R40, [R152+0x7800] ;  /* 0x007800009828783b */ /* 0x0006a20000000200 */
[----:B------:R-:W-:-:S02]  /*4530*/  FMUL.FTZ R64, R64, c[0x0][0x2ec] ;  /* 0x0000bb0040407a20 */ /* 0x000fc40000410000 */
[----:B------:R-:W-:Y:S02]  /*4540*/  FMUL.FTZ R65, R65, c[0x0][0x2ec] ;  /* 0x0000bb0041417a20 */ /* 0x000fe40000410000 */
[----:B------:R-:W-:Y:S01]  /*4550*/  FMUL.FTZ R66, R66, c[0x0][0x2ec] ;  /* 0x0000bb0042427a20 */ /* 0x000fe20000410000 */
[----:B------:R-:W-:Y:S01]  /*4560*/  MUFU.TANH R197, R64 ;  /* 0x0000004000c57308 */ /* 0x000fe20000002400 */
[----:B------:R-:W-:Y:S01]  /*4570*/  HMMA.16816.F32.BF16 R76, R20, R52, R76 ;  /* 0x00000034144c723c */ /* 0x000fe2000004184c */
[----:B------:R-:W-:-:S06]  /*4580*/  FMUL.FTZ R67, R67, c[0x0][0x2ec] ;  /* 0x0000bb0043437a20 */ /* 0x000fcc0000410000 */
[----:B------:R-:W-:Y:S01]  /*4590*/  MUFU.TANH R196, R65 ;  /* 0x0000004100c47308 */ /* 0x000fe20000002400 */
[----:B-1----:R-:W-:Y:S07]  /*45a0*/  HMMA.16816.F32.BF16 R60, R44, R68, R60 ;  /* 0x000000442c3c723c */ /* 0x002fee000004183c */
[----:B------:R-:W-:Y:S01]  /*45b0*/  MUFU.TANH R157, R66 ;  /* 0x00000042009d7308 */ /* 0x000fe20000002400 */
[----:B------:R-:W-:Y:S01]  /*45c0*/  HMMA.16816.F32.BF16 R36, R20, R54, R36 ;  /* 0x000000361424723c */ /* 0x000fe20000041824 */
[----:B------:R-:W-:Y:S01]  /*45d0*/  FMUL.FTZ R208, R48, c[0x0][0x2ec] ;  /* 0x0000bb0030d07a20 */ /* 0x000fe20000410000 */
[----:B---3--:R-:W-:Y:S01]  /*45e0*/  FSEL R152, R84, -INF , !P1 ;  /* 0xff80000054987808 */ /* 0x008fe20004800000 */
[----:B------:R-:W-:-:S02]  /*45f0*/  FMUL.FTZ R206, R49, c[0x0][0x2ec] ;  /* 0x0000bb0031ce7a20 */ /* 0x000fc40000410000 */
[----:B------:R-:W-:Y:S02]  /*4600*/  FMUL.FTZ R207, R50, c[0x0][0x2ec] ;  /* 0x0000bb0032cf7a20 */ /* 0x000fe40000410000 */
[----:B------:R-:W-:Y:S01]  /*4610*/  FMUL.FTZ R205, R51, c[0x0][0x2ec] ;  /* 0x0000bb0033cd7a20 */ /* 0x000fe20000410000 */
[----:B------:R-:W-:Y:S01]  /*4620*/  HMMA.16816.F32.BF16 R72, R24, R54, R72 ;  /* 0x000000361848723c */ /* 0x000fe20000041848 */
[----:B------:R-:W1:Y:S01]  /*4630*/  LDSM.16.M88.4 R48, [R251+0x7800] ;  /* 0x00780000fb30783b */ /* 0x000e620000000200 */
[----:B------:R-:W3:Y:S06]  /*4640*/  MUFU.TANH R209, R209 ;  /* 0x000000d100d17308 */ /* 0x000eec0000002400 */
[----:B------:R-:W-:Y:S01]  /*4650*/  HMMA.16816.F32.BF16 R76, R12, R56, R76 ;  /* 0x000000380c4c723c */ /* 0x000fe2000004184c */
[----:B------:R-:W-:Y:S01]  /*4660*/  FMUL.FTZ R60, R60, c[0x0][0x2ec] ;  /* 0x0000bb003c3c7a20 */ /* 0x000fe20000410000 */
[----:B------:R-:W-:Y:S01]  /*4670*/  MUFU.TANH R208, R208 ;  /* 0x000000d000d07308 */ /* 0x000fe20000002400 */
[----:B------:R-:W-:Y:S01]  /*4680*/  FMUL.FTZ R170, R61, c[0x0][0x2ec] ;  /* 0x0000bb003daa7a20 */ /* 0x000fe20000410000 */
[----:B------:R-:W-:Y:S01]  /*4690*/  IADD3 R61, R173, 0x10, RZ ;  /* 0x00000010ad3d7810 */ /* 0x000fe20007ffe0ff */
[----:B------:R-:W-:-:S02]  /*46a0*/  FMUL.FTZ R62, R62, c[0x0][0x2ec] ;  /* 0x0000bb003e3e7a20 */ /* 0x000fc40000410000 */
[----:B------:R-:W-:Y:S01]  /*46b0*/  IADD3 R56, R173, 0x8, RZ ;  /* 0x00000008ad387810 */ /* 0x000fe20007ffe0ff */
[----:B--2---:R-:W-:Y:S01]  /*46c0*/  HMMA.16816.F32.BF16 R52, R32, R40, RZ ;  /* 0x000000282034723c */ /* 0x004fe200000418ff */
[----:B------:R-:W-:Y:S01]  /*46d0*/  FMUL.FTZ R63, R63, c[0x0][0x2ec] ;  /* 0x0000bb003f3f7a20 */ /* 0x000fe20000410000 */
[----:B------:R2:W-:Y:S01]  /*46e0*/  MUFU.TANH R171, R60 ;  /* 0x0000003c00ab7308 */ /* 0x0005e20000002400 */
[----:B------:R-:W-:Y:S02]  /*46f0*/  ISETP.GE.AND P2, PT, R56, UR14, PT ;  /* 0x0000000e38007c0c */ /* 0x000fe4000bf46270 */
[----:B------:R-:W-:Y:S02]  /*4700*/  ISETP.GE.AND P0, PT, R61, UR14, PT ;  /* 0x0000000e3d007c0c */ /* 0x000fe4000bf06270 */
[----:B------:R-:W-:Y:S01]  /*4710*/  FSEL R161, R97, -INF , !P2 ;  /* 0xff80000061a17808 */ /* 0x000fe20005000000 */
[----:B------:R-:W-:Y:S01]  /*4720*/  HMMA.16816.F32.BF16 R36, R12, R58, R36 ;  /* 0x0000003a0c24723c */ /* 0x000fe20000041824 */
[----:B------:R-:W-:Y:S01]  /*4730*/  FSEL R82, R85, -INF , !P2 ;  /* 0xff80000055527808 */ /* 0x000fe20005000000 */
[----:B------:R-:W-:Y:S01]  /*4740*/  MUFU.TANH R178, R62 ;  /* 0x0000003e00b27308 */ /* 0x000fe20000002400 */
[----:B------:R-:W-:-:S02]  /*4750*/  FSEL R175, R87, -INF , !P2 ;  /* 0xff80000057af7808 */ /* 0x000fc40005000000 */
[----:B------:R-:W-:Y:S02]  /*4760*/  FSEL R176, R102, -INF , !P0 ;  /* 0xff80000066b07808 */ /* 0x000fe40004000000 */
[----:B------:R-:W-:Y:S01]  /*4770*/  FSEL R154, R100, -INF , !P0 ;  /* 0xff800000649a7808 */ /* 0x000fe20004000000 */
[----:B------:R-:W-:Y:S01]  /*4780*/  HMMA.16816.F32.BF16 R72, R16, R58, R72 ;  /* 0x0000003a1048723c */ /* 0x000fe20000041848 */
[----:B------:R-:W-:Y:S01]  /*4790*/  FSEL R181, R98, -INF , !P0 ;  /* 0xff80000062b57808 */ /* 0x000fe20004000000 */
[----:B------:R1:W-:Y:S01]  /*47a0*/  MUFU.TANH R177, R63 ;  /* 0x0000003f00b17308 */ /* 0x0003e20000002400 */
[----:B--2---:R-:W-:-:S04]  /*47b0*/  IADD3 R60, R173, 0x11, RZ ;  /* 0x00000011ad3c7810 */ /* 0x004fc80007ffe0ff */
[----:B------:R-:W-:Y:S01]  /*47c0*/  ISETP.GE.AND P6, PT, R60, UR14, PT ;  /* 0x0000000e3c007c0c */ /* 0x000fe2000bfc6270 */
[----:B------:R-:W-:Y:S02]  /*47d0*/  HMMA.16816.F32.BF16 R32, R32, R42, RZ ;  /* 0x0000002a2020723c */ /* 0x000fe400000418ff */
[----:B------:R-:W2:Y:S01]  /*47e0*/  MUFU.TANH R207, R207 ;  /* 0x000000cf00cf7308 */ /* 0x000ea20000002400 */
[----:B------:R-:W-:Y:S02]  /*47f0*/  FSEL R167, R105, -INF , !P6 ;  /* 0xff80000069a77808 */ /* 0x000fe40007000000 */
[----:B------:R-:W-:Y:S02]  /*4800*/  FSEL R168, R103, -INF , !P6 ;  /* 0xff80000067a87808 */ /* 0x000fe40007000000 */
[----:B------:R-:W-:Y:S01]  /*4810*/  FSEL R183, R99, -INF , !P6 ;  /* 0xff80000063b77808 */ /* 0x000fe20007000000 */
[C---:B------:R-:W-:Y:S01]  /*4820*/  HMMA.16816.F32.BF16 R56, R28.reuse, R40, RZ ;  /* 0x000000281c38723c */ /* 0x040fe200000418ff */
[----:B-1----:R-:W1:Y:S01]  /*4830*/  LDSM.16.M88.4 R60, [R184+0x3800] ;  /* 0x00380000b83c783b */ /* 0x002e620000000200 */
[----:B------:R-:W-:Y:S05]  /*4840*/  MUFU.TANH R170, R170 ;  /* 0x000000aa00aa7308 */ /* 0x000fea0000002400 */
[C---:B------:R-:W-:Y:S01]  /*4850*/  IADD3 R40, R173.reuse, 0x19, RZ ;  /* 0x00000019ad287810 */ /* 0x040fe20007ffe0ff */
[----:B------:R-:W-:Y:S03]  /*4860*/  HMMA.16816.F32.BF16 R28, R28, R42, RZ ;  /* 0x0000002a1c1c723c */ /* 0x000fe600000418ff */
[----:B------:R-:W-:Y:S01]  /*4870*/  ISETP.GE.AND P4, PT, R40, UR14, PT ;  /* 0x0000000e28007c0c */ /* 0x000fe2000bf86270 */
[----:B------:R-:W-:Y:S01]  /*4880*/  MUFU.TANH R149, R149 ;  /* 0x0000009500957308 */ /* 0x000fe20000002400 */
[----:B------:R-:W-:-:S02]  /*4890*/  IADD3 R40, R173, 0x20, RZ ;  /* 0x00000020ad287810 */ /* 0x000fc40007ffe0ff */
[----:B------:R-:W-:Y:S01]  /*48a0*/  FSEL R42, R101, -INF , !P6 ;  /* 0xff800000652a7808 */ /* 0x000fe20007000000 */
[----:B------:R-:W-:Y:S01]  /*48b0*/  HMMA.16816.F32.BF16 R52, R24, R48, R52 ;  /* 0x000000301834723c */ /* 0x000fe20000041834 */
[----:B------:R-:W-:Y:S02]  /*48c0*/  ISETP.GE.AND P3, PT, R40, UR14, PT ;  /* 0x0000000e28007c0c */ /* 0x000fe4000bf66270 */
[----:B------:R-:W-:Y:S01]  /*48d0*/  IADD3 R40, R173, 0x21, RZ ;  /* 0x00000021ad287810 */ /* 0x000fe20007ffe0ff */
[----:B------:R-:W-:Y:S01]  /*48e0*/  MUFU.TANH R218, R218 ;  /* 0x000000da00da7308 */ /* 0x000fe20000002400 */
[----:B-----5:R-:W-:Y:S02]  /*48f0*/  FSEL R43, R113, -INF , !P4 ;  /* 0xff800000712b7808 */ /* 0x020fe40006000000 */
[----:B------:R-:W-:Y:S01]  /*4900*/  FSEL R174, R111, -INF , !P4 ;  /* 0xff8000006fae7808 */ /* 0x000fe20006000000 */
[----:B------:R-:W-:Y:S01]  /*4910*/  HMMA.16816.F32.BF16 R76, R8, R68, R76 ;  /* 0x00000044084c723c */ /* 0x000fe2000004184c */
[----:B------:R-:W-:-:S02]  /*4920*/  FSEL R166, R109, -INF , !P4 ;  /* 0xff8000006da67808 */ /* 0x000fc40006000000 */
[----:B------:R-:W-:Y:S01]  /*4930*/  FSEL R113, R107, -INF , !P4 ;  /* 0xff8000006b717808 */ /* 0x000fe20006000000 */
[----:B------:R-:W-:Y:S04]  /*4940*/  MUFU.TANH R215, R215 ;  /* 0x000000d700d77308 */ /* 0x000fe80000002400 */
[----:B------:R-:W-:Y:S04]  /*4950*/  HMMA.16816.F32.BF16 R72, R44, R70, R72 ;  /* 0x000000462c48723c */ /* 0x000fe80000041848 */
[----:B------:R-:W-:Y:S04]  /*4960*/  MUFU.TANH R67, R67 ;  /* 0x0000004300437308 */ /* 0x000fe80000002400 */
[----:B------:R-:W-:Y:S04]  /*4970*/  HMMA.16816.F32.BF16 R24, R24, R50, R32 ;  /* 0x000000321818723c */ /* 0x000fe80000041820 */
[----:B------:R-:W-:Y:S03]  /*4980*/  MUFU.TANH R206, R206 ;  /* 0x000000ce00ce7308 */ /* 0x000fe60000002400 */
[----:B------:R-:W-:Y:S01]  /*4990*/  IADD3 R34, R173, 0x39, RZ ;  /* 0x00000039ad227810 */ /* 0x000fe20007ffe0ff */
[----:B------:R-:W-:Y:S01]  /*49a0*/  HMMA.16816.F32.BF16 R56, R20, R48, R56 ;  /* 0x000000301438723c */ /* 0x000fe20000041838 */
[----:B------:R-:W-:Y:S01]  /*49b0*/  FSEL R35, R120, -INF , !P3 ;  /* 0xff80000078237808 */ /* 0x000fe20005800000 */
[----:B------:R-:W-:Y:S01]  /*49c0*/  FMUL.FTZ R76, R76, c[0x0][0x2ec] ;  /* 0x0000bb004c4c7a20 */ /* 0x000fe20000410000 */
[----:B------:R-:W-:Y:S01]  /*49d0*/  FSEL R32, R116, -INF , !P3 ;  /* 0xff80000074207808 */ /* 0x000fe20005800000 */
[----:B------:R-:W-:Y:S01]  /*49e0*/  FMUL.FTZ R77, R77, c[0x0][0x2ec] ;  /* 0x0000bb004d4d7a20 */ /* 0x000fe20000410000 */
[----:B------:R-:W-:Y:S01]  /*49f0*/  FSEL R33, R114, -INF , !P3 ;  /* 0xff80000072217808 */ /* 0x000fe20005800000 */
[----:B------:R-:W-:Y:S01]  /*4a00*/  FMUL.FTZ R78, R78, c[0x0][0x2ec] ;  /* 0x0000bb004e4e7a20 */ /* 0x000fe20000410000 */
[----:B------:R-:W-:Y:S01]  /*4a10*/  FSEL R48, R2, -INF , !P2 ;  /* 0xff80000002307808 */ /* 0x000fe20005000000 */
[----:B------:R-:W-:Y:S01]  /*4a20*/  HMMA.16816.F32.BF16 R68, R8, R70, R36 ;  /* 0x000000460844723c */ /* 0x000fe20000041824 */
[----:B------:R-:W-:Y:S01]  /*4a30*/  ISETP.GE.AND P2, PT, R40, UR14, PT ;  /* 0x0000000e28007c0c */ /* 0x000fe2000bf46270 */
[----:B------:R-:W-:Y:S01]  /*4a40*/  FMUL.FTZ R79, R79, c[0x0][0x2ec] ;  /* 0x0000bb004f4f7a20 */ /* 0x000fe20000410000 */
[----:B------:R-:W-:Y:S01]  /*4a50*/  IADD3 R40, R173, 0x29, RZ ;  /* 0x00000029ad287810 */ /* 0x000fe20007ffe0ff */
[----:B------:R-:W-:Y:S01]  /*4a60*/  FMUL.FTZ R73, R73, c[0x0][0x2ec] ;  /* 0x0000bb0049497a20 */ /* 0x000fe20000410000 */
[----:B------:R-:W-:Y:S01]  /*4a70*/  FSEL R49, R104, -INF , !P0 ;  /* 0xff80000068317808 */ /* 0x000fe20004000000 */
[----:B------:R-:W-:Y:S01]  /*4a80*/  FMUL.FTZ R74, R74, c[0x0][0x2ec] ;  /* 0x0000bb004a4a7a20 */ /* 0x000fe20000410000 */
[----:B------:R-:W-:Y:S01]  /*4a90*/  IADD3 R36, R173, 0x28, RZ ;  /* 0x00000028ad247810 */ /* 0x000fe20007ffe0ff */
[----:B------:R-:W-:Y:S01]  /*4aa0*/  HMMA.16816.F32.BF16 R28, R20, R50, R28 ;  /* 0x00000032141c723c */ /* 0x000fe2000004181c */
[----:B------:R-:W-:Y:S01]  /*4ab0*/  ISETP.GE.AND P0, PT, R40, UR14, PT ;  /* 0x0000000e28007c0c */ /* 0x000fe2000bf06270 */
[----:B------:R-:W-:Y:S01]  /*4ac0*/  FMUL.FTZ R75, R75, c[0x0][0x2ec] ;  /* 0x0000bb004b4b7a20 */ /* 0x000fe20000410000 */
[----:B------:R-:W-:Y:S01]  /*4ad0*/  ISETP.GE.AND P1, PT, R36, UR14, PT ;  /* 0x0000000e24007c0c */ /* 0x000fe2000bf26270 */
[----:B------:R-:W-:Y:S01]  /*4ae0*/  MUFU.TANH R180, R76 ;  /* 0x0000004c00b47308 */ /* 0x000fe20000002400 */
[----:B------:R-:W5:Y:S01]  /*4af0*/  LDSM.16.M88.4 R36, [R198+0x3800] ;  /* 0x00380000c624783b */ /* 0x000f620000000200 */
[----:B------:R-:W-:Y:S01]  /*4b00*/  IADD3 R40, R173, 0x30, RZ ;  /* 0x00000030ad287810 */ /* 0x000fe20007ffe0ff */
[----:B------:R-:W-:Y:S01]  /*4b10*/  FMUL.FTZ R0, R72, c[0x0][0x2ec] ;  /* 0x0000bb0048007a20 */ /* 0x000fe20000410000 */
[----:B-1----:R-:W-:Y:S01]  /*4b20*/  HMMA.16816.F32.BF16 R24, R16, R62, R24 ;  /* 0x0000003e1018723c */ /* 0x002fe20000041818 */
[----:B----4-:R-:W-:Y:S01]  /*4b30*/  FSEL R65, R121, -INF , !P2 ;  /* 0xff80000079417808 */ /* 0x010fe20005000000 */
[----:B------:R-:W-:-:S04]  /*4b40*/  DEPBAR.LE SB0, 0x0 ;  /* 0x000080000000791a */ /* 0x000fc80000000000 */
[----:B------:R-:W-:Y:S01]  /*4b50*/  ISETP.GE.AND P6, PT, R40, UR14, PT ;  /* 0x0000000e28007c0c */ /* 0x000fe2000bfc6270 */
[----:B------:R-:W-:Y:S01]  /*4b60*/  MUFU.TANH R89, R77 ;  /* 0x0000004d00597308 */ /* 0x000fe20000002400 */
[-C--:B------:R-:W-:Y:S01]  /*4b70*/  HMMA.16816.F32.BF16 R52, R16, R60.reuse, R52 ;  /* 0x0000003c1034723c */ /* 0x080fe20000041834 */
[----:B------:R-:W-:Y:S01]  /*4b80*/  IADD3 R40, R173, 0x31, RZ ;  /* 0x00000031ad287810 */ /* 0x000fe20007ffe0ff */
[----:B------:R-:W-:Y:S01]  /*4b90*/  FMUL.FTZ R68, R68, c[0x0][0x2ec] ;  /* 0x0000bb0044447a20 */ /* 0x000fe20000410000 */
[----:B------:R-:W-:Y:S01]  /*4ba0*/  FSEL R64, R119, -INF , !P2 ;  /* 0xff80000077407808 */ /* 0x000fe20005000000 */
[----:B------:R-:W-:Y:S01]  /*4bb0*/  FMUL.FTZ R69, R69, c[0x0][0x2ec] ;  /* 0x0000bb0045457a20 */ /* 0x000fe20000410000 */
[----:B------:R-:W-:Y:S01]  /*4bc0*/  ISETP.GE.AND P5, PT, R40, UR14, PT ;  /* 0x0000000e28007c0c */ /* 0x000fe2000bfa6270 */
[----:B------:R-:W-:Y:S01]  /*4bd0*/  FMUL.FTZ R70, R70, c[0x0][0x2ec] ;  /* 0x0000bb0046467a20 */ /* 0x000fe20000410000 */
[----:B------:R-:W-:Y:S01]  /*4be0*/  IADD3 R40, R173, 0x38, RZ ;  /* 0x00000038ad287810 */ /* 0x000fe20007ffe0ff */
[----:B------:R-:W-:Y:S01]  /*4bf0*/  HMMA.16816.F32.BF16 R56, R12, R60, R56 ;  /* 0x0000003c0c38723c */ /* 0x000fe20000041838 */
[----:B------:R-:W-:Y:S01]  /*4c00*/  FSEL R66, R117, -INF , !P2 ;  /* 0xff80000075427808 */ /* 0x000fe20005000000 */
[----:B------:R-:W-:Y:S01]  /*4c10*/  MUFU.TANH R88, R78 ;  /* 0x0000004e00587308 */ /* 0x000fe20000002400 */
[----:B------:R-:W-:Y:S01]  /*4c20*/  ISETP.GE.AND P4, PT, R40, UR14, PT ;  /* 0x0000000e28007c0c */ /* 0x000fe2000bf86270 */
[----:B------:R-:W-:Y:S01]  /*4c30*/  FMUL.FTZ R71, R71, c[0x0][0x2ec] ;  /* 0x0000bb0047477a20 */ /* 0x000fe20000410000 */
[----:B------:R-:W-:-:S02]  /*4c40*/  FSEL R40, R118, -INF , !P3 ;  /* 0xff80000076287808 */ /* 0x000fc40005800000 */
[----:B------:R-:W-:Y:S01]  /*4c50*/  ISETP.GE.AND P3, PT, R34, UR14, PT ;  /* 0x0000000e22007c0c */ /* 0x000fe2000bf66270 */
[----:B------:R-:W-:Y:S01]  /*4c60*/  HMMA.16816.F32.BF16 R28, R12, R62, R28 ;  /* 0x0000003e0c1c723c */ /* 0x000fe2000004181c */
[----:B------:R-:W-:Y:S01]  /*4c70*/  IADD3 R34, R173, 0x40, RZ ;  /* 0x00000040ad227810 */ /* 0x000fe20007ffe0ff */
[----:B------:R1:W4:Y:S01]  /*4c80*/  MUFU.TANH R2, R79 ;  /* 0x0000004f00027308 */ /* 0x0003220000002400 */
[----:B------:R-:W-:Y:S02]  /*4c90*/  FSEL R41, R115, -INF , !P2 ;  /* 0xff80000073297808 */ /* 0x000fe40005000000 */
[----:B------:R-:W-:Y:S02]  /*4ca0*/  ISETP.GE.AND P2, PT, R34, UR14, PT ;  /* 0x0000000e22007c0c */ /* 0x000fe4000bf46270 */
[----:B------:R-:W-:Y:S02]  /*4cb0*/  IADD3 R34, R173, 0x41, RZ ;  /* 0x00000041ad227810 */ /* 0x000fe40007ffe0ff */
[----:B------:R-:W-:Y:S01]  /*4cc0*/  FSEL R233, R128, -INF , !P1 ;  /* 0xff80000080e97808 */ /* 0x000fe20004800000 */
[----:B------:R-:W-:Y:S01]  /*4cd0*/  MUFU.TANH R84, R73 ;  /* 0x0000004900547308 */ /* 0x000fe20000002400 */
[----:B------:R-:W-:Y:S01]  /*4ce0*/  FSEL R238, R126, -INF , !P1 ;  /* 0xff8000007eee7808 */ /* 0x000fe20004800000 */
[----:B-----5:R-:W-:Y:S01]  /*4cf0*/  HMMA.16816.F32.BF16 R24, R44, R38, R24 ;  /* 0x000000262c18723c */ /* 0x020fe20000041818 */
[----:B------:R-:W-:-:S02]  /*4d00*/  FSEL R235, R129, -INF , !P0 ;  /* 0xff80000081eb7808 */ /* 0x000fc40004000000 */
[----:B------:R-:W-:-:S03]  /*4d10*/  FSEL R236, R127, -INF , !P0 ;  /* 0xff8000007fec7808 */ /* 0x000fc60004000000 */
[----:B------:R-:W-:Y:S01]  /*4d20*/  MUFU.TANH R99, R74 ;  /* 0x0000004a00637308 */ /* 0x000fe20000002400 */
[----:B------:R-:W-:Y:S01]  /*4d30*/  FSEL R240, R125, -INF , !P0 ;  /* 0xff8000007df07808 */ /* 0x000fe20004000000 */
[----:B-1----:R-:W-:Y:S01]  /*4d40*/  HMMA.16816.F32.BF16 R76, R8, R36, R56 ;  /* 0x00000024084c723c */ /* 0x002fe20000041838 */
[----:B------:R-:W-:Y:S02]  /*4d50*/  FSEL R237, R123, -INF , !P0 ;  /* 0xff8000007bed7808 */ /* 0x000fe40004000000 */
[----:B------:R-:W-:-:S03]  /*4d60*/  IADD3 R20, R173, 0x49, RZ ;  /* 0x00000049ad147810 */ /* 0x000fc60007ffe0ff */
[----:B------:R1:W-:Y:S01]  /*4d70*/  MUFU.TANH R96, R75 ;  /* 0x0000004b00607308 */ /* 0x0003e20000002400 */
[----:B------:R-:W-:Y:S01]  /*4d80*/  FSEL R51, R139, -INF , !P6 ;  /* 0xff8000008b337808 */ /* 0x000fe20007000000 */
[----:B------:R-:W-:Y:S01]  /*4d90*/  HMMA.16816.F32.BF16 R28, R8, R38, R28 ;  /* 0x00000026081c723c */ /* 0x000fe2000004181c */
[----:B------:R-:W-:Y:S02]  /*4da0*/  FSEL R58, R132, -INF , !P6 ;  /* 0xff800000843a7808 */ /* 0x000fe40007000000 */
[----:B------:R-:W-:Y:S02]  /*4db0*/  IADD3 R16, R173, 0x50, RZ ;  /* 0x00000050ad107810 */ /* 0x000fe40007ffe0ff */
[----:B------:R-:W-:Y:S01]  /*4dc0*/  FSEL R56, R135, -INF , !P5 ;  /* 0xff80000087387808 */ /* 0x000fe20006800000 */
[----:B------:R-:W5:Y:S01]  /*4dd0*/  MUFU.TANH R205, R205 ;  /* 0x000000cd00cd7308 */ /* 0x000f620000002400 */
[----:B------:R-:W-:Y:S01]  /*4de0*/  IADD3 R8, R173, 0x61, RZ ;  /* 0x00000061ad087810 */ /* 0x000fe20007ffe0ff */
[----:B------:R-:W-:Y:S01]  /*4df0*/  FMUL.FTZ R4, R27, c[0x0][0x2ec] ;  /* 0x0000bb001b047a20 */ /* 0x000fe20000410000 */
[----:B------:R-:W-:Y:S01]  /*4e00*/  FSEL R228, R133, -INF , !P5 ;  /* 0xff80000085e47808 */ /* 0x000fe20006800000 */
[----:B------:R-:W-:Y:S01]  /*4e10*/  FMUL.FTZ R24, R24, c[0x0][0x2ec] ;  /* 0x0000bb0018187a20 */ /* 0x000fe20000410000 */
[----:B------:R-:W-:Y:S01]  /*4e20*/  FSEL R59, R130, -INF , !P5 ;  /* 0xff800000823b7808 */ /* 0x000fe20006800000 */
[----:B------:R-:W-:Y:S01]  /*4e30*/  FMUL.FTZ R26, R26, c[0x0][0x2ec] ;  /* 0x0000bb001a1a7a20 */ /* 0x000fe20000410000 */
[----:B-1----:R-:W-:Y:S01]  /*4e40*/  HMMA.16816.F32.BF16 R72, R44, R36, R52 ;  /* 0x000000242c48723c */ /* 0x002fe20000041834 */
        /* <DEDUP_REMOVED lines=10> */
[----:B------:R-:W-:Y:S01]  /*4ef0*/  ISETP.GE.AND P1, PT, R34, UR14, PT ;  /* 0x0000000e22007c0c */ /* 0x000fe2000bf26270 */
[----:B------:R-:W-:Y:S01]  /*4f00*/  FMUL.FTZ R28, R28, c[0x0][0x2ec] ;  /* 0x0000bb001c1c7a20 */ /* 0x000fe20000410000 */
[----:B------:R-:W-:Y:S01]  /*4f10*/  IADD3 R34, R173, 0x48, RZ ;  /* 0x00000048ad227810 */ /* 0x000fe20007ffe0ff */
[----:B------:R-:W-:Y:S01]  /*4f20*/  FMUL.FTZ R30, R30, c[0x0][0x2ec] ;  /* 0x0000bb001e1e7a20 */ /* 0x000fe20000410000 */
[----:B------:R-:W-:Y:S01]  /*4f30*/  FSEL R52, R134, -INF , !P6 ;  /* 0xff80000086347808 */ /* 0x000fe20007000000 */
[----:B------:R-:W-:Y:S01]  /*4f40*/  FMUL.FTZ R29, R29, c[0x0][0x2ec] ;  /* 0x0000bb001d1d7a20 */ /* 0x000fe20000410000 */
[----:B------:R-:W-:Y:S01]  /*4f50*/  ISETP.GE.AND P0, PT, R34, UR14, PT ;  /* 0x0000000e22007c0c */ /* 0x000fe2000bf06270 */
[----:B------:R-:W-:Y:S01]  /*4f60*/  FMUL.FTZ R31, R31, c[0x0][0x2ec] ;  /* 0x0000bb001f1f7a20 */ /* 0x000fe20000410000 */
[----:B------:R-:W-:Y:S01]  /*4f70*/  FSEL R55, R131, -INF , !P6 ;  /* 0xff80000083377808 */ /* 0x000fe20007000000 */
[----:B------:R-:W-:Y:S01]  /*4f80*/  MUFU.TANH R0, R0 ;  /* 0x0000000000007308 */ /* 0x000fe20000002400 */
[----:B------:R-:W-:-:S02]  /*4f90*/  FSEL R229, R229, -INF , !P0 ;  /* 0xff800000e5e57808 */ /* 0x000fc40004000000 */
        /* <DEDUP_REMOVED lines=8> */
[----:B------:R-:W-:Y:S01]  /*5020*/  ISETP.GE.AND P0, PT, R8, UR14, PT ;  /* 0x0000000e08007c0c */ /* 0x000fe2000bf06270 */
        /* <DEDUP_REMOVED lines=8> */
[----:B------:R-:W-:-:S02]  /*50b0*/  ISETP.GE.AND P5, PT, R16, UR14, PT ;  /* 0x0000000e10007c0c */ /* 0x000fc4000bfa6270 */
[----:B------:R-:W-:Y:S01]  /*50c0*/  ISETP.GE.AND P6, PT, R8, UR14, PT ;  /* 0x0000000e08007c0c */ /* 0x000fe2000bfc6270 */
[----:B------:R-:W1:Y:S01]  /*50d0*/  MUFU.TANH R101, R70 ;  /* 0x0000004600657308 */ /* 0x000e620000002400 */
[C---:B------:R-:W-:Y:S02]  /*50e0*/  IADD3 R8, R173.reuse, 0x69, RZ ;  /* 0x00000069ad087810 */ /* 0x040fe40007ffe0ff */
[----:B------:R-:W-:Y:S02]  /*50f0*/  IADD3 R16, R173, 0x51, RZ ;  /* 0x00000051ad107810 */ /* 0x000fe40007ffe0ff */
[----:B------:R-:W-:Y:S02]  /*5100*/  FSEL R211, R211, -INF , !P5 ;  /* 0xff800000d3d37808 */ /* 0x000fe40006800000 */
[----:B------:R-:W-:Y:S01]  /*5110*/  FSEL R212, R212, -INF , !P5 ;  /* 0xff800000d4d47808 */ /* 0x000fe20006800000 */
[----:B------:R-:W1:Y:S01]  /*5120*/  MUFU.TANH R98, R71 ;  /* 0x0000004700627308 */ /* 0x000e620000002400 */
[----:B------:R-:W-:-:S02]  /*5130*/  FSEL R111, R80, -INF , !P5 ;  /* 0xff800000506f7808 */ /* 0x000fc40006800000 */
        /* <DEDUP_REMOVED lines=9> */
[----:B------:R-:W-:Y:S02]  /*51d0*/  ISETP.GE.AND P5, PT, R8, UR14, PT ;  /* 0x0000000e08007c0c */ /* 0x000fe4000bfa6270 */
[----:B------:R-:W-:Y:S02]  /*51e0*/  ISETP.GE.AND P4, PT, R16, UR14, PT ;  /* 0x0000000e10007c0c */ /* 0x000fe4000bf86270 */
[----:B------:R-:W-:Y:S02]  /*51f0*/  ISETP.GE.AND P3, PT, R12, UR14, PT ;  /* 0x0000000e0c007c0c */ /* 0x000fe4000bf66270 */
[C---:B------:R-:W-:Y:S01]  /*5200*/  IADD3 R8, R173.reuse, 0x70, RZ ;  /* 0x00000070ad087810 */ /* 0x040fe20007ffe0ff */
[----:B------:R-:W-:Y:S01]  /*5210*/  MUFU.TANH R94, R76 ;  /* 0x0000004c005e7308 */ /* 0x000fe20000002400 */
[----:B------:R-:W-:-:S02]  /*5220*/  IADD3 R9, R173, 0x71, RZ ;  /* 0x00000071ad097810 */ /* 0x000fc40007ffe0ff */
[----:B------:R-:W-:Y:S02]  /*5230*/  IADD3 R12, R173, 0x59, RZ ;  /* 0x00000059ad0c7810 */ /* 0x000fe40007ffe0ff */
[----:B---3--:R-:W-:Y:S02]  /*5240*/  FSEL R209, R209, -INF , !P4 ;  /* 0xff800000d1d17808 */ /* 0x008fe40006000000 */
[----:B------:R-:W-:Y:S01]  /*5250*/  FSEL R210, R210, -INF , !P4 ;  /* 0xff800000d2d27808 */ /* 0x000fe20006000000 */
[----:B------:R-:W3:Y:S01]  /*5260*/  MUFU.TANH R95, R78 ;  /* 0x0000004e005f7308 */ /* 0x000ee20000002400 */
[----:B------:R-:W-:Y:S02]  /*5270*/  FSEL R110, R81, -INF , !P4 ;  /* 0xff800000516e7808 */ /* 0x000fe40006000000 */
[----:B------:R-:W-:Y:S02]  /*5280*/  FSEL R199, R199, -INF , !P4 ;  /* 0xff800000c7c77808 */ /* 0x000fe40006000000 */
[----:B--2---:R-:W-:-:S02]  /*5290*/  FSEL R207, R207, -INF , !P3 ;  /* 0xff800000cfcf7808 */ /* 0x004fc40005800000 */
[----:B------:R-:W-:Y:S01]  /*52a0*/  FSEL R208, R208, -INF , !P3 ;  /* 0xff800000d0d07808 */ /* 0x000fe20005800000 */
[----:B------:R-:W-:Y:S01]  /*52b0*/  MUFU.TANH R126, R73 ;  /* 0x00000049007e7308 */ /* 0x000fe20000002400 */
[----:B------:R-:W-:Y:S02]  /*52c0*/  FSEL R109, R157, -INF , !P3 ;  /* 0xff8000009d6d7808 */ /* 0x000fe40005800000 */
[----:B------:R-:W-:Y:S02]  /*52d0*/  FSEL R197, R197, -INF , !P3 ;  /* 0xff800000c5c57808 */ /* 0x000fe40005800000 */
[----:B------:R-:W-:Y:S02]  /*52e0*/  ISETP.GE.AND P4, PT, R8, UR14, PT ;  /* 0x0000000e08007c0c */ /* 0x000fe4000bf86270 */
[----:B------:R-:W-:Y:S01]  /*52f0*/  ISETP.GE.AND P3, PT, R9, UR14, PT ;  /* 0x0000000e09007c0c */ /* 0x000fe2000bf66270 */
[----:B------:R-:W-:Y:S01]  /*5300*/  MUFU.TANH R90, R75 ;  /* 0x0000004b005a7308 */ /* 0x000fe20000002400 */
[----:B----4-:R-:W-:-:S02]  /*5310*/  FSEL R104, R2, -INF , !P0 ;  /* 0xff80000002687808 */ /* 0x010fc40004000000 */
        /* <DEDUP_REMOVED lines=8> */
[----:B------:R-:W2:Y:S01]  /*53a0*/  MUFU.TANH R92, R79 ;  /* 0x0000004f005c7308 */ /* 0x000ea20000002400 */
[----:B------:R-:W-:Y:S02]  /*53b0*/  PLOP3.LUT P0, PT, PT, PT, UP0, 0x80, 0x0 ;  /* 0x000000000000781c */ /* 0x000fe40003f0f008 */
[----:B------:R-:W-:Y:S02]  /*53c0*/  ISETP.GE.AND P2, PT, R12, UR14, PT ;  /* 0x0000000e0c007c0c */ /* 0x000fe4000bf46270 */
[----:B------:R-:W-:Y:S02]  /*53d0*/  IADD3 R12, R173, 0x60, RZ ;  /* 0x00000060ad0c7810 */ /* 0x000fe40007ffe0ff */
[----:B------:R-:W-:Y:S01]  /*53e0*/  FSEL R215, R215, -INF , !P1 ;  /* 0xff800000d7d77808 */ /* 0x000fe20004800000 */
[----:B------:R-:W-:Y:S01]  /*53f0*/  MUFU.TANH R125, R24 ;  /* 0x00000018007d7308 */ /* 0x000fe20000002400 */
[----:B------:R-:W-:-:S02]  /*5400*/  FSEL R218, R218, -INF , !P1 ;  /* 0xff800000dada7808 */ /* 0x000fc40004800000 */
[----:B------:R-:W-:Y:S02]  /*5410*/  FSEL R232, R149, -INF , !P1 ;  /* 0xff80000095e87808 */ /* 0x000fe40004800000 */
[----:B------:R-:W-:Y:S02]  /*5420*/  FSEL R221, R144, -INF , !P1 ;  /* 0xff80000090dd7808 */ /* 0x000fe40004800000 */
[----:B------:R-:W-:Y:S01]  /*5430*/  ISETP.GE.AND P1, PT, R12, UR14, PT ;  /* 0x0000000e0c007c0c */ /* 0x000fe2000bf26270 */
[----:B------:R-:W-:Y:S01]  /*5440*/  MUFU.TANH R87, R26 ;  /* 0x0000001a00577308 */ /* 0x000fe20000002400 */
[C---:B------:R-:W-:Y:S02]  /*5450*/  IADD3 R10, R173.reuse, 0x78, RZ ;  /* 0x00000078ad0a7810 */ /* 0x040fe40007ffe0ff */
[----:B------:R-:W-:Y:S02]  /*5460*/  IADD3 R173, R173, 0x79, RZ ;  /* 0x00000079adad7810 */ /* 0x000fe40007ffe0ff */
[----:B-----5:R-:W-:-:S02]  /*5470*/  FSEL R205, R205, -INF , !P2 ;  /* 0xff800000cdcd7808 */ /* 0x020fc40005000000 */
[----:B------:R-:W-:Y:S01]  /*5480*/  FSEL R206, R206, -INF , !P2 ;  /* 0xff800000cece7808 */ /* 0x000fe20005000000 */
[----:B------:R-:W-:Y:S01]  /*5490*/  MUFU.TANH R8, R28 ;  /* 0x0000001c00087308 */ /* 0x000fe20000002400 */
[----:B------:R-:W-:Y:S02]  /*54a0*/  FSEL R108, R67, -INF , !P2 ;  /* 0xff800000436c7808 */ /* 0x000fe40005000000 */
[----:B------:R-:W-:Y:S02]  /*54b0*/  FSEL R196, R196, -INF , !P2 ;  /* 0xff800000c4c47808 */ /* 0x000fe40005000000 */
[----:B------:R-:W-:Y:S02]  /*54c0*/  FSEL R107, R88, -INF , !P1 ;  /* 0xff800000586b7808 */ /* 0x000fe40004800000 */
[----:B------:R-:W-:Y:S01]  /*54d0*/  FSEL R106, R180, -INF , !P1 ;  /* 0xff800000b46a7808 */ /* 0x000fe20004800000 */
[----:B------:R-:W4:Y:S01]  /*54e0*/  MUFU.TANH R9, R30 ;  /* 0x0000001e00097308 */ /* 0x000f220000002400 */
[----:B------:R-:W-:-:S02]  /*54f0*/  FSEL R105, R178, -INF , !P1 ;  /* 0xff800000b2697808 */ /* 0x000fc40004800000 */
[----:B------:R-:W-:Y:S02]  /*5500*/  FSEL R131, R171, -INF , !P1 ;  /* 0xff800000ab837808 */ /* 0x000fe40004800000 */
[----:B------:R-:W-:Y:S02]  /*5510*/  ISETP.GE.AND P2, PT, R10, UR14, PT ;  /* 0x0000000e0a007c0c */ /* 0x000fe4000bf46270 */
[----:B------:R-:W-:Y:S01]  /*5520*/  ISETP.GE.AND P1, PT, R173, UR14, PT ;  /* 0x0000000ead007c0c */ /* 0x000fe2000bf26270 */
[----:B------:R-:W-:Y:S01]  /*5530*/  MUFU.TANH R124, R25 ;  /* 0x00000019007c7308 */ /* 0x000fe20000002400 */
[----:B------:R-:W-:Y:S02]  /*5540*/  FSEL R128, R84, -INF , !P5 ;  /* 0xff80000054807808 */ /* 0x000fe40006800000 */
[----:B-1----:R-:W-:Y:S02]  /*5550*/  FSEL R101, R101, -INF , !P6 ;  /* 0xff80000065657808 */ /* 0x002fe40007000000 */
[----:B------:R-:W-:-:S02]  /*5560*/  FSEL R100, R100, -INF , !P6 ;  /* 0xff80000064647808 */ /* 0x000fc40007000000 */
[----:B------:R-:W-:Y:S01]  /*5570*/  FSEL R99, R99, -INF , !P6 ;  /* 0xff80000063637808 */ /* 0x000fe20007000000 */
[----:B------:R-:W-:Y:S01]  /*5580*/  MUFU.TANH R4, R4 ;  /* 0x0000000400047308 */ /* 0x000fe20000002400 */
[----:B------:R-:W-:Y:S02]  /*5590*/  FSEL R129, R0, -INF , !P6 ;  /* 0xff80000000817808 */ /* 0x000fe40007000000 */
[----:B------:R-:W-:Y:S02]  /*55a0*/  FSEL R98, R98, -INF , !P5 ;  /* 0xff80000062627808 */ /* 0x000fe40006800000 */
[----:B------:R-:W-:Y:S02]  /*55b0*/  FSEL R97, R97, -INF , !P5 ;  /* 0xff80000061617808 */ /* 0x000fe40006800000 */
[----:B------:R-:W-:Y:S01]  /*55c0*/  FSEL R96, R96, -INF , !P5 ;  /* 0xff80000060607808 */ /* 0x000fe20006800000 */
[----:B------:R-:W-:Y:S01]  /*55d0*/  MUFU.TANH R85, R29 ;  /* 0x0000001d00557308 */ /* 0x000fe20000002400 */
[----:B---3--:R-:W-:-:S02]  /*55e0*/  FSEL R95, R95, -INF , !P4 ;  /* 0xff8000005f5f7808 */ /* 0x008fc40006000000 */
[----:B------:R-:W-:Y:S02]  /*55f0*/  FSEL R94, R94, -INF , !P4 ;  /* 0xff8000005e5e7808 */ /* 0x000fe40006000000 */
[----:B------:R-:W-:Y:S02]  /*5600*/  FSEL R93, R93, -INF , !P4 ;  /* 0xff8000005d5d7808 */ /* 0x000fe40006000000 */
[----:B------:R-:W-:Y:S01]  /*5610*/  FSEL R127, R127, -INF , !P4 ;  /* 0xff8000007f7f7808 */ /* 0x000fe20006000000 */
[----:B------:R-:W1:Y:S01]  /*5620*/  MUFU.TANH R86, R31 ;  /* 0x0000001f00567308 */ /* 0x000e620000002400 */
[----:B--2---:R-:W-:Y:S02]  /*5630*/  FSEL R92, R92, -INF , !P3 ;  /* 0xff8000005c5c7808 */ /* 0x004fe40005800000 */
[----:B------:R-:W-:Y:S02]  /*5640*/  FSEL R91, R91, -INF , !P3 ;  /* 0xff8000005b5b7808 */ /* 0x000fe40005800000 */
[----:B------:R-:W-:-:S02]  /*5650*/  FSEL R90, R90, -INF , !P3 ;  /* 0xff8000005a5a7808 */ /* 0x000fc40005800000 */
[----:B------:R-:W-:Y:S02]  /*5660*/  FSEL R126, R126, -INF , !P3 ;  /* 0xff8000007e7e7808 */ /* 0x000fe40005800000 */
[----:B----4-:R-:W-:Y:S02]  /*5670*/  FSEL R89, R9, -INF , !P2 ;  /* 0xff80000009597808 */ /* 0x010fe40005000000 */
[----:B------:R-:W-:Y:S02]  /*5680*/  FSEL R88, R8, -INF , !P2 ;  /* 0xff80000008587808 */ /* 0x000fe40005000000 */
[----:B------:R-:W-:Y:S02]  /*5690*/  FSEL R87, R87, -INF , !P2 ;  /* 0xff80000057577808 */ /* 0x000fe40005000000 */
[----:B------:R-:W-:Y:S02]  /*56a0*/  FSEL R125, R125, -INF , !P2 ;  /* 0xff8000007d7d7808 */ /* 0x000fe40005000000 */
[----:B-1----:R-:W-:-:S02]  /*56b0*/  FSEL R86, R86, -INF , !P1 ;  /* 0xff80000056567808 */ /* 0x002fc40004800000 */
[----:B------:R-:W-:Y:S02]  /*56c0*/  FSEL R85, R85, -INF , !P1 ;  /* 0xff80000055557808 */ /* 0x000fe40004800000 */
[----:B------:R-:W-:Y:S02]  /*56d0*/  FSEL R84, R4, -INF , !P1 ;  /* 0xff80000004547808 */ /* 0x000fe40004800000 */
[----:B------:R-:W-:Y:S01]  /*56e0*/  FSEL R124, R124, -INF , !P1 ;  /* 0xff8000007c7c7808 */ /* 0x000fe20004800000 */
[----:B------:R-:W-:Y:S06]  /*56f0*/  BAR.SYNC.DEFER_BLOCKING 0x0 ;  /* 0x0000000000007b1d */ /* 0x000fec0000010000 */
[----:B------:R-:W-:Y:S05]  /*5700*/  @!P0 BRA `(.L_x_248) ;  /* 0x0000068000008947 */ /* 0x000fea0003800000 */
[----:B------:R-:W-:Y:S01]  /*5710*/  ULEA.HI.SX32 UR7, UR8, 0xfffffffe, 0x19 ;  /* 0xfffffffe08077891 */ /* 0x000fe2000f8fca3f */
[----:B------:R-:W-:Y:S01]  /*5720*/  ISETP.GE.AND P1, PT, R242, c[0x0][0x220], PT ;  /* 0x00008800f2007a0c */ /* 0x000fe20003f26270 */
[----:B------:R-:W-:Y:S01]  /*5730*/  IMAD.U32 R19, RZ, RZ, UR4 ;  /* 0x00000004ff137e24 */ /* 0x000fe2000f8e00ff */
[----:B------:R-:W-:Y:S01]  /*5740*/  BSSY B0, `(.L_x_249) ;  /* 0x0000063000007945 */ /* 0x000fe20003800000 */
[----:B------:R-:W-:Y:S01]  /*5750*/  USHF.R.S32.HI UR6, URZ, 0x1f, UR7 ;  /* 0x0000001f3f067899 */ /* 0x000fe20008011407 */
[----:B------:R-:W-:Y:S01]  /*5760*/  IMAD.U32 R17, RZ, RZ, UR4 ;  /* 0x00000004ff117e24 */ /* 0x000fe2000f8e00ff */
[----:B------:R-:W-:Y:S01]  /*5770*/  UIMAD UR5, UR5, UR7, URZ ;  /* 0x00000007050572a4 */ /* 0x000fe2000f8e023f */
[----:B------:R-:W-:-:S02]  /*5780*/  IMAD.U32 R12, RZ, RZ, UR7 ;  /* 0x00000007ff0c7e24 */ /* 0x000fc4000f8e00ff */
[----:B------:R-:W-:Y:S01]  /*5790*/  IMAD.U32 R2, RZ, RZ, UR4 ;  /* 0x00000004ff027e24 */ /* 0x000fe2000f8e00ff */
[----:B------:R-:W-:Y:S01]  /*57a0*/  UIMAD UR5, UR6, UR11, UR5 ;  /* 0x0000000b060572a4 */ /* 0x000fe2000f8e0205 */
[----:B------:R-:W-:-:S03]  /*57b0*/  IMAD.WIDE.U32 R12, R12, UR11, R186 ;  /* 0x0000000b0c0c7c25 */ /* 0x000fc6000f8e00ba */
[----:B------:R-:W-:Y:S01]  /*57c0*/  @!P1 MOV R7, c[0x0][0x19c] ;  /* 0x0000670000079a02 */ /* 0x000fe20000000f00 */
[----:B------:R-:W-:Y:S01]  /*57d0*/  @!P1 IMAD.MOV.U32 R9, RZ, RZ, c[0x0][0x19c] ;  /* 0x00006700ff099624 */ /* 0x000fe200078e00ff */
[----:B------:R-:W-:Y:S01]  /*57e0*/  IADD3 R15, R13, UR5, RZ ;  /* 0x000000050d0f7c10 */ /* 0x000fe2000fffe0ff */
[----:B------:R-:W-:Y:S01]  /*57f0*/  IMAD.U32 R0, RZ, RZ, UR4 ;  /* 0x00000004ff007e24 */ /* 0x000fe2000f8e00ff */
[-C--:B------:R-:W-:Y:S01]  /*5800*/  @!P1 LEA R8, P3, R19, R12.reuse, 0x5 ;  /* 0x0000000c13089211 */ /* 0x080fe200078628ff */
[--C-:B------:R-:W-:Y:S01]  /*5810*/  @!P1 IMAD.MOV.U32 R14, RZ, RZ, R12.reuse ;  /* 0x000000ffff0e9224 */ /* 0x100fe200078e000c */
[----:B------:R-:W-:Y:S01]  /*5820*/  @!P1 IADD3 R11, P4, R12, UR20, RZ ;  /* 0x000000140c0b9c10 */ /* 0x000fe2000ff9e0ff */
[----:B------:R-:W-:Y:S01]  /*5830*/  @!P1 IMAD.MOV.U32 R24, RZ, RZ, R12 ;  /* 0x000000ffff189224 */ /* 0x000fe200078e000c */
[----:B------:R-:W-:Y:S01]  /*5840*/  @!P1 LEA R10, P2, R17, R12, 0x6 ;  /* 0x0000000c110a9211 */ /* 0x000fe200078430ff */
[----:B------:R-:W-:Y:S01]  /*5850*/  @!P1 IMAD.MOV.U32 R25, RZ, RZ, R15 ;  /* 0x000000ffff199224 */ /* 0x000fe200078e000f */
[-C--:B------:R-:W-:Y:S01]  /*5860*/  @!P1 LEA.HI.X R9, R2, R15.reuse, R9, 0x5, P3 ;  /* 0x0000000f02099211 */ /* 0x080fe200018f2c09 */
[----:B------:R1:W-:Y:S01]  /*5870*/  @P1 STS.128 [R182+0x4000], RZ ;  /* 0x004000ffb6001388 */ /* 0x0003e20000000c00 */
[----:B------:R-:W-:Y:S01]  /*5880*/  @!P1 IADD3.X R4, R15, UR9, RZ, P4, !PT ;  /* 0x000000090f049c10 */ /* 0x000fe2000a7fe4ff */
[C---:B------:R-:W-:Y:S01]  /*5890*/  @!P1 IMAD.WIDE.U32 R24, R0.reuse, 0x60, R24 ;  /* 0x0000006000189825 */ /* 0x040fe200078e0018 */
[----:B------:R-:W-:-:S02]  /*58a0*/  @!P1 LEA.HI.X R7, R0, R15, R7, 0x6, P2 ;  /* 0x0000000f00079211 */ /* 0x000fc400010f3407 */
[----:B------:R-:W-:Y:S02]  /*58b0*/  @!P1 LEA R20, P3, R10, c[0x0][0x168], 0x1 ;  /* 0x00005a000a149a11 */ /* 0x000fe400078608ff */
[C---:B------:R-:W-:Y:S02]  /*58c0*/  @!P1 LEA R16, P4, R11.reuse, c[0x0][0x168], 0x1 ;  /* 0x00005a000b109a11 */ /* 0x040fe400078808ff */
[----:B------:R-:W-:Y:S02]  /*58d0*/  @!P1 LEA R18, P2, R8, c[0x0][0x168], 0x1 ;  /* 0x00005a0008129a11 */ /* 0x000fe400078408ff */
[----:B------:R-:W-:Y:S01]  /*58e0*/  @!P1 LEA.HI.X R21, R10, c[0x0][0x16c], R7, 0x1, P3 ;  /* 0x00005b000a159a11 */ /* 0x000fe200018f0c07 */
[----:B------:R-:W-:Y:S01]  /*58f0*/  @!P1 IMAD.MOV.U32 R7, RZ, RZ, c[0x0][0x19c] ;  /* 0x00006700ff079624 */ /* 0x000fe200078e00ff */
[----:B------:R-:W-:Y:S01]  /*5900*/  @!P1 LEA.HI.X R17, R11, c[0x0][0x16c], R4, 0x1, P4 ;  /* 0x00005b000b119a11 */ /* 0x000fe200020f0c04 */
[----:B------:R-:W-:Y:S01]  /*5910*/  @!P1 IMAD.MOV.U32 R10, RZ, RZ, R12 ;  /* 0x000000ffff0a9224 */ /* 0x000fe200078e000c */
[----:B------:R-:W-:Y:S01]  /*5920*/  @!P1 LEA.HI.X R19, R8, c[0x0][0x16c], R9, 0x1, P2 ;  /* 0x00005b0008139a11 */ /* 0x000fe200010f0c09 */
[--C-:B------:R-:W-:Y:S01]  /*5930*/  @!P1 IMAD.MOV.U32 R11, RZ, RZ, R15.reuse ;  /* 0x000000ffff0b9224 */ /* 0x100fe200078e000f */
[----:B------:R-:W-:Y:S01]  /*5940*/  @!P1 MOV R4, c[0x0][0x19c] ;  /* 0x0000670000049a02 */ /* 0x000fe20000000f00 */
[----:B------:R-:W-:Y:S01]  /*5950*/  @!P1 IMAD.WIDE.U32 R8, R0, 0x30, R14 ;  /* 0x0000003000089825 */ /* 0x000fe200078e000e */
[----:B------:R-:W-:-:S03]  /*5960*/  @!P1 LEA R22, P2, R12, c[0x0][0x168], 0x1 ;  /* 0x00005a000c169a11 */ /* 0x000fc600078408ff */
[----:B------:R-:W-:Y:S01]  /*5970*/  @!P1 IMAD R7, R7, 0x30, RZ ;  /* 0x0000003007079824 */ /* 0x000fe200078e02ff */
[----:B------:R-:W-:Y:S01]  /*5980*/  @!P1 LEA.HI.X R23, R12, c[0x0][0x16c], R15, 0x1, P2 ;  /* 0x00005b000c179a11 */ /* 0x000fe200010f0c0f */
[----:B------:R-:W-:Y:S01]  /*5990*/  @!P1 IMAD.WIDE.U32 R10, R2, 0x50, R10 ;  /* 0x00000050020a9825 */ /* 0x000fe200078e000a */
[----:B------:R-:W-:Y:S02]  /*59a0*/  @!P1 LEA R30, P4, R8, c[0x0][0x168], 0x1 ;  /* 0x00005a00081e9a11 */ /* 0x000fe400078808ff */
[----:B------:R-:W-:Y:S01]  /*59b0*/  @!P1 IADD3 R7, R7, R9, RZ ;  /* 0x0000000907079210 */ /* 0x000fe20007ffe0ff */
[----:B------:R-:W-:Y:S01]  /*59c0*/  @!P1 IMAD.MOV.U32 R2, RZ, RZ, c[0x0][0x19c] ;  /* 0x00006700ff029624 */ /* 0x000fe200078e00ff */
[----:B------:R-:W-:Y:S01]  /*59d0*/  @!PT LDS RZ, [RZ] ;  /* 0x00000000fffff984 */ /* 0x000fe20000000800 */
[----:B------:R-:W-:Y:S01]  /*59e0*/  @!PT LDS RZ, [RZ] ;  /* 0x00000000fffff984 */ /* 0x000fe20000000800 */
[----:B------:R-:W-:Y:S01]  /*59f0*/  @!PT LDS RZ, [RZ] ;  /* 0x00000000fffff984 */ /* 0x000fe20000000800 */
[----:B------:R1:W-:Y:S01]  /*5a00*/  @!P1 LDGSTS.E.BYPASS.LTC128B.128 [R182+0x4000], [R22.64] ;  /* 0x0400000016b69fae */ /* 0x0003e2000b901d52 */
[----:B------:R-:W-:Y:S01]  /*5a10*/  @!P1 IMAD R4, R4, 0x50, RZ ;  /* 0x0000005004049824 */ /* 0x000fe200078e02ff */
[----:B------:R-:W-:Y:S01]  /*5a20*/  @!P1 LEA R28, P3, R10, c[0x0][0x168], 0x1 ;  /* 0x00005a000a1c9a11 */ /* 0x000fe200078608ff */
[----:B------:R-:W-:Y:S01]  /*5a30*/  @!P1 IMAD R2, R2, 0x60, RZ ;  /* 0x0000006002029824 */ /* 0x000fe200078e02ff */
        /* <DEDUP_REMOVED lines=51> */
.L_x_250:
[----:B------:R-:W-:Y:S05]  /*5d70*/  BSYNC B0 ;  /* 0x0000000000007941 */ /* 0x000fea0003800000 */
.L_x_249:
[----:B------:R-:W0:Y:S02]  /*5d80*/  LDGDEPBAR ;  /* 0x00000000000079af */ /* 0x000e240000000000 */
.L_x_248:
        /* <DEDUP_REMOVED lines=42> */
[----:B--2---:R-:W-:Y:S02]  /*6030*/  FMNMX.FTZ R9, R197, R0, !PT ;  /* 0x00000000c5097209 */ /* 0x004fe40007810000 */
        /* <DEDUP_REMOVED lines=19> */
[----:B------:R-:W-:Y:S01]  /*6170*/  FMNMX.FTZ R7, R208, R7, !PT ;  /* 0x00000007d0077209 */ /* 0x000fe20007810000 */
[----:B------:R-:W2:Y:S01]  /*6180*/  SHFL.BFLY PT, R11, R4, 0x2, 0x1f ;  /* 0x0c401f00040b7f89 */ /* 0x000ea200000e0000 */
        /* <DEDUP_REMOVED lines=12> */
[----:B--2---:R-:W-:Y:S02]  /*6250*/  FMNMX.FTZ R11, R4, R11, !PT ;  /* 0x0000000b040b7209 */ /* 0x004fe40007810000 */
        /* <DEDUP_REMOVED lines=16> */
[----:B------:R-:W3:Y:S01]  /*6360*/  SHFL.BFLY PT, R2, R7, 0x2, 0x1f ;  /* 0x0c401f0007027f89 */ /* 0x000ee200000e0000 */
[----:B--2---:R-:W-:-:S02]  /*6370*/  FMNMX.FTZ R68, R11, R68, !PT ;  /* 0x000000440b447209 */ /* 0x004fc40007810000 */
[----:B------:R-:W-:Y:S02]  /*6380*/  FMNMX.FTZ R11, R107, R0, !PT ;  /* 0x000000006b0b7209 */ /* 0x000fe40007810000 */
[----:B------:R-:W-:Y:S01]  /*6390*/  FMNMX.FTZ R9, R164, R9, !PT ;  /* 0x00000009a4097209 */ /* 0x000fe20007810000 */
[----:B------:R-:W-:Y:S01]  /*63a0*/  FMUL.FTZ R204, R68, c[0x0][0x23c] ;  /* 0x00008f0044cc7a20 */ /* 0x000fe20000410000 */
        /* <DEDUP_REMOVED lines=10> */
[----:B---3--:R-:W-:Y:S02]  /*6450*/  FMNMX.FTZ R2, R7, R2, !PT ;  /* 0x0000000207027209 */ /* 0x008fe40007810000 */
[----:B------:R-:W-:Y:S02]  /*6460*/  FMNMX.FTZ R11, R58, R11, !PT ;  /* 0x0000000b3a0b7209 */ /* 0x000fe40007810000 */
[----:B------:R-:W-:Y:S01]  /*6470*/  FMNMX.FTZ R7, R89, R0, !PT ;  /* 0x0000000059077209 */ /* 0x000fe20007810000 */
[----:B------:R-:W2:Y:S01]  /*6480*/  SHFL.BFLY PT, R9, R2, 0x1, 0x1f ;  /* 0x0c201f0002097f89 */ /* 0x000ea200000e0000 */
[----:B------:R-:W-:Y:S02]  /*6490*/  FMNMX.FTZ R11, R228, R11, !PT ;  /* 0x0000000be40b7209 */ /* 0x000fe40007810000 */
[----:B------:R-:W-:Y:S02]  /*64a0*/  FMNMX.FTZ R0, R86, R7, !PT ;  /* 0x0000000756007209 */ /* 0x000fe40007810000 */
[----:B------:R-:W-:-:S02]  /*64b0*/  FMNMX.FTZ R11, R60, R11, !PT ;  /* 0x0000000b3c0b7209 */ /* 0x000fc40007810000 */
[----:B------:R-:W-:Y:S01]  /*64c0*/  SHF.L.U32 R252, R252, 0x1, RZ ;  /* 0x00000001fcfc7819 */ /* 0x000fe200000006ff */
[----:B------:R-:W3:Y:S01]  /*64d0*/  SHFL.BFLY PT, R7, R0, 0x2, 0x1f ;  /* 0x0c401f0000077f89 */ /* 0x000ee200000e0000 */
[----:B------:R-:W-:Y:S02]  /*64e0*/  FMNMX.FTZ R11, R234, R11, !PT ;  /* 0x0000000bea0b7209 */ /* 0x000fe40007810000 */
[-C--:B------:R-:W-:Y:S01]  /*64f0*/  LEA R249, R5, R252.reuse, 0x1 ;  /* 0x000000fc05f97211 */ /* 0x080fe200078e08ff */
[----:B------:R-:W-:Y:S01]  /*6500*/  LDSM.16.MT88.4 R144, [R252+0x8000] ;  /* 0x00800000fc90783b */ /* 0x000fe20000004200 */
[----:B------:R-:W-:Y:S02]  /*6510*/  FMNMX.FTZ R11, R224, R11, !PT ;  /* 0x0000000be00b7209 */ /* 0x000fe40007810000 */
[----:B------:R-:W-:Y:S01]  /*6520*/  LEA R250, R3, R252, 0x1 ;  /* 0x000000fc03fa7211 */ /* 0x000fe200078e08ff */
[----:B-1----:R-:W-:Y:S01]  /*6530*/  LDSM.16.MT88.4 R24, [R252+0x8800] ;  /* 0x00880000fc18783b */ /* 0x002fe20000004200 */
[----:B------:R-:W-:-:S02]  /*6540*/  FMNMX.FTZ R11, R232, R11, !PT ;  /* 0x0000000be80b7209 */ /* 0x000fc40007810000 */
[----:B------:R-:W-:Y:S01]  /*6550*/  LEA R248, R3, R249, 0x1 ;  /* 0x000000f903f87211 */ /* 0x000fe200078e08ff */
[----:B------:R-:W-:Y:S01]  /*6560*/  LDSM.16.MT88.4 R16, [R250+0x8800] ;  /* 0x00880000fa10783b */ /* 0x000fe20000004200 */
[----:B------:R-:W-:Y:S02]  /*6570*/  FMNMX.FTZ R11, R222, R11, !PT ;  /* 0x0000000bde0b7209 */ /* 0x000fe40007810000 */
[----:B------:R-:W-:Y:S01]  /*6580*/  FSETP.NEU.FTZ.AND P1, PT, R68, -INF , PT ;  /* 0xff8000004400780b */ /* 0x000fe20003f3d000 */
[----:B------:R-:W-:Y:S01]  /*6590*/  LDSM.16.MT88.4 R20, [R248+0x8000] ;  /* 0x00800000f814783b */ /* 0x000fe20000004200 */
[----:B------:R-:W-:Y:S02]  /*65a0*/  FMNMX.FTZ R4, R230, R11, !PT ;  /* 0x0000000be6047209 */ /* 0x000fe40007810000 */
[----:B--2---:R-:W-:Y:S01]  /*65b0*/  FMNMX.FTZ R2, R2, R9, !PT ;  /* 0x0000000902027209 */ /* 0x004fe20007810000 */
[----:B------:R-:W-:Y:S01]  /*65c0*/  LDSM.16.MT88.4 R12, [R249+0x8800] ;  /* 0x00880000f90c783b */ /* 0x000fe20000004200 */
[----:B------:R-:W-:-:S02]  /*65d0*/  FMNMX.FTZ R9, R111, R4, !PT ;  /* 0x000000046f097209 */ /* 0x000fc40007810000 */
[----:B------:R-:W-:Y:S01]  /*65e0*/  FSEL R204, R204, RZ, P1 ;  /* 0x000000ffcccc7208 */ /* 0x000fe20000800000 */
[----:B------:R-:W-:Y:S01]  /*65f0*/  FMUL.FTZ R115, R2, c[0x0][0x23c] ;  /* 0x00008f0002737a20 */ /* 0x000fe20000410000 */
[----:B---3--:R-:W-:Y:S02]  /*6600*/  FMNMX.FTZ R0, R0, R7, !PT ;  /* 0x0000000700007209 */ /* 0x008fe40007810000 */
[----:B------:R-:W-:Y:S01]  /*6610*/  FMNMX.FTZ R4, R110, R9, !PT ;  /* 0x000000096e047209 */ /* 0x000fe20007810000 */
[--C-:B------:R-:W-:Y:S01]  /*6620*/  FFMA.FTZ R44, R113, c[0x0][0x23c], -R204.reuse ;  /* 0x00008f00712c7a23 */ /* 0x100fe200000108cc */
[----:B------:R-:W-:Y:S01]  /*6630*/  FSETP.NEU.FTZ.AND P1, PT, R2, -INF , PT ;  /* 0xff8000000200780b */ /* 0x000fe20003f3d000 */
[----:B------:R-:W1:Y:S01]  /*6640*/  SHFL.BFLY PT, R7, R0, 0x1, 0x1f ;  /* 0x0c201f0000077f89 */ /* 0x000e6200000e0000 */
[----:B------:R-:W-:Y:S01]  /*6650*/  FMNMX.FTZ R9, R109, R4, !PT ;  /* 0x000000046d097209 */ /* 0x000fe20007810000 */
[--C-:B------:R-:W-:Y:S01]  /*6660*/  FFMA.FTZ R118, R163, c[0x0][0x23c], -R204.reuse ;  /* 0x00008f00a3767a23 */ /* 0x100fe200000108cc */
[----:B------:R-:W-:Y:S01]  /*6670*/  FSEL R115, R115, RZ, P1 ;  /* 0x000000ff73737208 */ /* 0x000fe20000800000 */
[--C-:B------:R-:W-:Y:S01]  /*6680*/  FFMA.FTZ R117, R160, c[0x0][0x23c], -R204.reuse ;  /* 0x00008f00a0757a23 */ /* 0x100fe200000108cc */
[----:B------:R-:W-:Y:S01]  /*6690*/  FMNMX.FTZ R4, R108, R9, !PT ;  /* 0x000000096c047209 */ /* 0x000fe20007810000 */
[----:B------:R-:W-:Y:S01]  /*66a0*/  FFMA.FTZ R116, R175, c[0x0][0x23c], -R204 ;  /* 0x00008f00af747a23 */ /* 0x000fe200000108cc */
[----:B------:R-:W-:Y:S01]  /*66b0*/  MUFU.EX2 R44, R44 ;  /* 0x0000002c002c7308 */ /* 0x000fe20000000800 */
[--C-:B------:R-:W-:Y:S01]  /*66c0*/  FFMA.FTZ R114, R158, c[0x0][0x23c], -R115.reuse ;  /* 0x00008f009e727a23 */ /* 0x100fe20000010873 */
[----:B------:R-:W-:Y:S01]  /*66d0*/  FMNMX.FTZ R9, R105, R4, !PT ;  /* 0x0000000469097209 */ /* 0x000fe20007810000 */
[----:B------:R-:W-:-:S02]  /*66e0*/  FFMA.FTZ R113, R159, c[0x0][0x23c], -R115 ;  /* 0x00008f009f717a23 */ /* 0x000fc40000010873 */
[--C-:B------:R-:W-:Y:S01]  /*66f0*/  FFMA.FTZ R76, R162, c[0x0][0x23c], -R115.reuse ;  /* 0x00008f00a24c7a23 */ /* 0x100fe20000010873 */
[----:B------:R-:W-:Y:S01]  /*6700*/  FMNMX.FTZ R4, R102, R9, !PT ;  /* 0x0000000966047209 */ /* 0x000fe20007810000 */
[--C-:B------:R-:W-:Y:S01]  /*6710*/  FFMA.FTZ R77, R48, c[0x0][0x23c], -R115.reuse ;  /* 0x00008f00304d7a23 */ /* 0x100fe20000010873 */
[----:B------:R-:W-:Y:S01]  /*6720*/  MUFU.EX2 R114, R114 ;  /* 0x0000007200727308 */ /* 0x000fe20000000800 */
[--C-:B------:R-:W-:Y:S01]  /*6730*/  FFMA.FTZ R79, R179, c[0x0][0x23c], -R204.reuse ;  /* 0x00008f00b34f7a23 */ /* 0x100fe200000108cc */
[----:B------:R-:W-:Y:S01]  /*6740*/  FMNMX.FTZ R9, R99, R4, !PT ;  /* 0x0000000463097209 */ /* 0x000fe20007810000 */
[--C-:B------:R-:W-:Y:S02]  /*6750*/  FFMA.FTZ R75, R176, c[0x0][0x23c], -R115.reuse ;  /* 0x00008f00b04b7a23 */ /* 0x100fe40000010873 */
[--C-:B------:R-:W-:Y:S01]  /*6760*/  FFMA.FTZ R72, R168, c[0x0][0x23c], -R115.reuse ;  /* 0x00008f00a8487a23 */ /* 0x100fe20000010873 */
[----:B------:R-:W-:Y:S01]  /*6770*/  FMNMX.FTZ R4, R96, R9, !PT ;  /* 0x0000000960047209 */ /* 0x000fe20007810000 */
[--C-:B------:R-:W-:Y:S01]  /*6780*/  FFMA.FTZ R48, R172, c[0x0][0x23c], -R115.reuse ;  /* 0x00008f00ac307a23 */ /* 0x100fe20000010873 */
[----:B------:R-:W2:Y:S01]  /*6790*/  MUFU.EX2 R113, R113 ;  /* 0x0000007100717308 */ /* 0x000ea20000000800 */
[----:B-1----:R-:W-:Y:S01]  /*67a0*/  FMNMX.FTZ R0, R0, R7, !PT ;  /* 0x0000000700007209 */ /* 0x002fe20007810000 */
[----:B------:R-:W-:Y:S01]  /*67b0*/  LDSM.16.MT88.4 R8, [R248+0x8800] ;  /* 0x00880000f808783b */ /* 0x000fe20000004200 */
[----:B------:R-:W-:Y:S01]  /*67c0*/  FMNMX.FTZ R7, R93, R4, !PT ;  /* 0x000000045d077209 */ /* 0x000fe20007810000 */
[----:B------:R-:W-:Y:S01]  /*67d0*/  FFMA.FTZ R47, R174, c[0x0][0x23c], -R115 ;  /* 0x00008f00ae2f7a23 */ /* 0x000fe20000010873 */
[C---:B------:R-:W-:Y:S01]  /*67e0*/  FSETP.NEU.FTZ.AND P1, PT, R0.reuse, -INF , PT ;  /* 0xff8000000000780b */ /* 0x040fe20003f3d000 */
[----:B------:R-:W-:Y:S01]  /*67f0*/  FMUL.FTZ R112, R0, c[0x0][0x23c] ;  /* 0x00008f0000707a20 */ /* 0x000fe20000410000 */
[----:B------:R-:W-:Y:S01]  /*6800*/  FMNMX.FTZ R4, R90, R7, !PT ;  /* 0x000000075a047209 */ /* 0x000fe20007810000 */
[----:B------:R-:W-:Y:S01]  /*6810*/  MUFU.EX2 R77, R77 ;  /* 0x0000004d004d7308 */ /* 0x000fe20000000800 */
[----:B------:R-:W-:-:S02]  /*6820*/  FFMA.FTZ R78, R181, c[0x0][0x23c], -R204 ;  /* 0x00008f00b54e7a23 */ /* 0x000fc400000108cc */
[----:B------:R-:W-:Y:S01]  /*6830*/  FMNMX.FTZ R7, R87, R4, !PT ;  /* 0x0000000457077209 */ /* 0x000fe20007810000 */
[--C-:B------:R-:W-:Y:S01]  /*6840*/  FFMA.FTZ R69, R183, c[0x0][0x23c], -R204.reuse ;  /* 0x00008f00b7457a23 */ /* 0x100fe200000108cc */
[----:B------:R-:W-:Y:S01]  /*6850*/  FSEL R112, R112, RZ, P1 ;  /* 0x000000ff70707208 */ /* 0x000fe20000800000 */
[----:B------:R-:W-:Y:S01]  /*6860*/  FFMA.FTZ R67, R185, c[0x0][0x23c], -R204 ;  /* 0x00008f00b9437a23 */ /* 0x000fe200000108cc */
[----:B------:R-:W-:Y:S01]  /*6870*/  FMNMX.FTZ R4, R84, R7, !PT ;  /* 0x0000000754047209 */ /* 0x000fe20007810000 */
[----:B------:R-:W1:Y:S01]  /*6880*/  MUFU.EX2 R76, R76 ;  /* 0x0000004c004c7308 */ /* 0x000e620000000800 */
[----:B--2---:R-:W-:Y:S01]  /*6890*/  F2FP.BF16.PACK_AB R192, R113, R114 ;  /* 0x0000007271c0723e */ /* 0x004fe200000010ff */
[--C-:B------:R-:W-:Y:S02]  /*68a0*/  FFMA.FTZ R119, R156, c[0x0][0x23c], -R112.reuse ;  /* 0x00008f009c777a23 */ /* 0x100fe40000010870 */
[----:B------:R-:W2:Y:S01]  /*68b0*/  SHFL.BFLY PT, R7, R4, 0x2, 0x1f ;  /* 0x0c401f0004077f89 */ /* 0x000ea200000e0000 */
[----:B------:R-:W-:-:S02]  /*68c0*/  FFMA.FTZ R80, R161, c[0x0][0x23c], -R112 ;  /* 0x00008f00a1507a23 */ /* 0x000fc40000010870 */
[--C-:B------:R-:W-:Y:S01]  /*68d0*/  FFMA.FTZ R120, R155, c[0x0][0x23c], -R112.reuse ;  /* 0x00008f009b787a23 */ /* 0x100fe20000010870 */
[----:B------:R-:W-:Y:S01]  /*68e0*/  LDSM.16.MT88.4 R156, [R250+0x8000] ;  /* 0x00800000fa9c783b */ /* 0x000fe20000004200 */
[--C-:B------:R-:W-:Y:S01]  /*68f0*/  FFMA.FTZ R81, R169, c[0x0][0x23c], -R112.reuse ;  /* 0x00008f00a9517a23 */ /* 0x100fe20000010870 */
[----:B------:R-:W-:Y:S01]  /*6900*/  MUFU.EX2 R119, R119 ;  /* 0x0000007700777308 */ /* 0x000fe20000000800 */
[--C-:B------:R-:W-:Y:S01]  /*6910*/  FFMA.FTZ R71, R49, c[0x0][0x23c], -R112.reuse ;  /* 0x00008f0031477a23 */ /* 0x100fe20000010870 */
[----:B------:R-:W-:Y:S01]  /*6920*/  LDSM.16.MT88.4 R160, [R249+0x8000] ;  /* 0x00800000f9a0783b */ /* 0x000fe20000004200 */
[--C-:B------:R-:W-:Y:S02]  /*6930*/  FFMA.FTZ R70, R167, c[0x0][0x23c], -R112.reuse ;  /* 0x00008f00a7467a23 */ /* 0x100fe40000010870 */
[--C-:B------:R-:W-:Y:S01]  /*6940*/  FFMA.FTZ R46, R165, c[0x0][0x23c], -R112.reuse ;  /* 0x00008f00a52e7a23 */ /* 0x100fe20000010870 */
[----:B-1----:R-:W-:Y:S01]  /*6950*/  F2FP.BF16.PACK_AB R194, R76, R77 ;  /* 0x0000004d4cc2723e */ /* 0x002fe200000010ff */
[----:B------:R-:W-:Y:S01]  /*6960*/  FFMA.FTZ R45, R43, c[0x0][0x23c], -R112 ;  /* 0x00008f002b2d7a23 */ /* 0x000fe20000010870 */
[----:B------:R-:W1:Y:S01]  /*6970*/  MUFU.EX2 R120, R120 ;  /* 0x0000007800787308 */ /* 0x000e620000000800 */
[----:B------:R-:W-:-:S02]  /*6980*/  FFMA.FTZ R38, R41, c[0x0][0x23c], -R204 ;  /* 0x00008f0029267a23 */ /* 0x000fc400000108cc */
[--C-:B------:R-:W-:Y:S02]  /*6990*/  FFMA.FTZ R43, R33, c[0x0][0x23c], -R204.reuse ;  /* 0x00008f00212b7a23 */ /* 0x100fe400000108cc */
[--C-:B------:R-:W-:Y:S02]  /*69a0*/  FFMA.FTZ R41, R40, c[0x0][0x23c], -R115.reuse ;  /* 0x00008f0028297a23 */ /* 0x100fe40000010873 */
[----:B------:R-:W-:Y:S01]  /*69b0*/  FFMA.FTZ R39, R37, c[0x0][0x23c], -R204 ;  /* 0x00008f0025277a23 */ /* 0x000fe200000108cc */
[----:B------:R-:W-:Y:S01]  /*69c0*/  MUFU.EX2 R80, R80 ;  /* 0x0000005000507308 */ /* 0x000fe20000000800 */
[----:B------:R-:W-:Y:S01]  /*69d0*/  FFMA.FTZ R40, R35, c[0x0][0x23c], -R112 ;  /* 0x00008f0023287a23 */ /* 0x000fe20000010870 */
[----:B--2---:R-:W-:Y:S01]  /*69e0*/  FMNMX.FTZ R3, R4, R7, !PT ;  /* 0x0000000704037209 */ /* 0x004fe20007810000 */
[----:B------:R-:W-:Y:S02]  /*69f0*/  FFMA.FTZ R34, R237, c[0x0][0x23c], -R204 ;  /* 0x00008f00ed227a23 */ /* 0x000fe400000108cc */
[----:B------:R-:W-:-:S02]  /*6a00*/  FFMA.FTZ R31, R238, c[0x0][0x23c], -R115 ;  /* 0x00008f00ee1f7a23 */ /* 0x000fc40000010873 */
[----:B------:R-:W2:Y:S01]  /*6a10*/  SHFL.BFLY PT, R4, R3, 0x1, 0x1f ;  /* 0x0c201f0003047f89 */ /* 0x000ea200000e0000 */
[----:B------:R-:W3:Y:S01]  /*6a20*/  MUFU.EX2 R81, R81 ;  /* 0x0000005100517308 */ /* 0x000ee20000000800 */
[----:B-1----:R-:W-:Y:S01]  /*6a30*/  F2FP.BF16.PACK_AB R193, R119, R120 ;  /* 0x0000007877c1723e */ /* 0x002fe200000010ff */
[----:B------:R-:W-:Y:S02]  /*6a40*/  FFMA.FTZ R30, R236, c[0x0][0x23c], -R115 ;  /* 0x00008f00ec1e7a23 */ /* 0x000fe40000010873 */
[--C-:B------:R-:W-:Y:S02]  /*6a50*/  FFMA.FTZ R35, R65, c[0x0][0x23c], -R112.reuse ;  /* 0x00008f0041237a23 */ /* 0x100fe40000010870 */
[--C-:B------:R-:W-:Y:S02]  /*6a60*/  FFMA.FTZ R29, R233, c[0x0][0x23c], -R112.reuse ;  /* 0x00008f00e91d7a23 */ /* 0x100fe40000010870 */
[----:B------:R-:W-:Y:S01]  /*6a70*/  MUFU.EX2 R118, R118 ;  /* 0x0000007600767308 */ /* 0x000fe20000000800 */
[----:B------:R-:W-:-:S02]  /*6a80*/  FFMA.FTZ R28, R235, c[0x0][0x23c], -R112 ;  /* 0x00008f00eb1c7a23 */ /* 0x000fc40000010870 */
[--C-:B------:R-:W-:Y:S02]  /*6a90*/  FFMA.FTZ R65, R59, c[0x0][0x23c], -R204.reuse ;  /* 0x00008f003b417a23 */ /* 0x100fe400000108cc */
[----:B------:R-:W-:Y:S02]  /*6aa0*/  FFMA.FTZ R63, R61, c[0x0][0x23c], -R204 ;  /* 0x00008f003d3f7a23 */ /* 0x000fe400000108cc */
[--C-:B------:R-:W-:Y:S01]  /*6ab0*/  FFMA.FTZ R53, R53, c[0x0][0x23c], -R112.reuse ;  /* 0x00008f0035357a23 */ /* 0x100fe20000010870 */
[----:B------:R-:W1:Y:S01]  /*6ac0*/  MUFU.EX2 R117, R117 ;  /* 0x0000007500757308 */ /* 0x000e620000000800 */
[----:B---3--:R-:W-:Y:S01]  /*6ad0*/  F2FP.BF16.PACK_AB R195, R81, R80 ;  /* 0x0000005051c3723e */ /* 0x008fe200000010ff */
[--C-:B------:R-:W-:Y:S02]  /*6ae0*/  FFMA.FTZ R220, R220, c[0x0][0x23c], -R115.reuse ;  /* 0x00008f00dcdc7a23 */ /* 0x100fe40000010873 */
[--C-:B------:R-:W-:Y:S02]  /*6af0*/  FFMA.FTZ R215, R215, c[0x0][0x23c], -R112.reuse ;  /* 0x00008f00d7d77a23 */ /* 0x100fe40000010870 */
[----:B------:R-:W-:Y:S01]  /*6b00*/  FFMA.FTZ R213, R213, c[0x0][0x23c], -R112 ;  /* 0x00008f00d5d57a23 */ /* 0x000fe20000010870 */
[----:B--2---:R-:W-:Y:S01]  /*6b10*/  FMNMX.FTZ R3, R3, R4, !PT ;  /* 0x0000000403037209 */ /* 0x004fe20007810000 */
[----:B------:R-:W-:Y:S01]  /*6b20*/  MUFU.EX2 R116, R116 ;  /* 0x0000007400747308 */ /* 0x000fe20000000800 */
[----:B------:R-:W-:Y:S01]  /*6b30*/  HMMA.16816.F32.BF16 R140, R192, R144, RZ ;  /* 0x00000090c08c723c */ /* 0x000fe200000418ff */
[----:B------:R-:W-:Y:S01]  /*6b40*/  FFMA.FTZ R212, R212, c[0x0][0x23c], -R115 ;  /* 0x00008f00d4d47a23 */ /* 0x000fe20000010873 */
[C---:B------:R-:W-:Y:S01]  /*6b50*/  FSETP.NEU.FTZ.AND P1, PT, R3.reuse, -INF , PT ;  /* 0xff8000000300780b */ /* 0x040fe20003f3d000 */
[----:B------:R-:W-:-:S02]  /*6b60*/  FMUL.FTZ R123, R3, c[0x0][0x23c] ;  /* 0x00008f00037b7a20 */ /* 0x000fc40000410000 */
[----:B------:R-:W-:Y:S02]  /*6b70*/  FFMA.FTZ R208, R208, c[0x0][0x23c], -R115 ;  /* 0x00008f00d0d07a23 */ /* 0x000fe40000010873 */
[----:B------:R-:W2:Y:S01]  /*6b80*/  MUFU.EX2 R79, R79 ;  /* 0x0000004f004f7308 */ /* 0x000ea20000000800 */
[----:B------:R-:W-:Y:S01]  /*6b90*/  FSEL R123, R123, RZ, P1 ;  /* 0x000000ff7b7b7208 */ /* 0x000fe20000800000 */
[C---:B------:R-:W-:Y:S01]  /*6ba0*/  HMMA.16816.F32.BF16 R168, R192.reuse, R156, RZ ;  /* 0x0000009cc0a8723c */ /* 0x040fe200000418ff */
[----:B-1----:R-:W-:Y:S01]  /*6bb0*/  F2FP.BF16.PACK_AB R176, R117, R118 ;  /* 0x0000007675b0723e */ /* 0x002fe200000010ff */
[----:B------:R-:W-:Y:S02]  /*6bc0*/  FFMA.FTZ R209, R209, c[0x0][0x23c], -R112 ;  /* 0x00008f00d1d17a23 */ /* 0x000fe40000010870 */
[--C-:B------:R-:W-:Y:S02]  /*6bd0*/  FFMA.FTZ R121, R83, c[0x0][0x23c], -R123.reuse ;  /* 0x00008f0053797a23 */ /* 0x100fe4000001087b */
[--C-:B------:R-:W-:Y:S01]  /*6be0*/  FFMA.FTZ R83, R82, c[0x0][0x23c], -R123.reuse ;  /* 0x00008f0052537a23 */ /* 0x100fe2000001087b */
[----:B------:R-:W-:Y:S01]  /*6bf0*/  MUFU.EX2 R75, R75 ;  /* 0x0000004b004b7308 */ /* 0x000fe20000000800 */
[--C-:B------:R-:W-:Y:S01]  /*6c00*/  FFMA.FTZ R122, R6, c[0x0][0x23c], -R123.reuse ;  /* 0x00008f00067a7a23 */ /* 0x100fe2000001087b */
[----:B------:R-:W-:Y:S01]  /*6c10*/  HMMA.16816.F32.BF16 R180, R192, R160, RZ ;  /* 0x000000a0c0b4723c */ /* 0x000fe200000418ff */
[----:B------:R-:W-:-:S02]  /*6c20*/  FFMA.FTZ R82, R152, c[0x0][0x23c], -R123 ;  /* 0x00008f0098527a23 */ /* 0x000fc4000001087b */
[--C-:B------:R-:W-:Y:S01]  /*6c30*/  FFMA.FTZ R74, R154, c[0x0][0x23c], -R123.reuse ;  /* 0x00008f009a4a7a23 */ /* 0x100fe2000001087b */
[----:B--2---:R-:W-:Y:S02]  /*6c40*/  F2FP.BF16.PACK_AB R178, R79, R116 ;  /* 0x000000744fb2723e */ /* 0x004fe400000010ff */
[----:B------:R-:W-:Y:S01]  /*6c50*/  MUFU.EX2 R122, R122 ;  /* 0x0000007a007a7308 */ /* 0x000fe20000000800 */
[--C-:B------:R-:W-:Y:S01]  /*6c60*/  FFMA.FTZ R73, R42, c[0x0][0x23c], -R123.reuse ;  /* 0x00008f002a497a23 */ /* 0x100fe2000001087b */
[C---:B------:R-:W-:Y:S01]  /*6c70*/  HMMA.16816.F32.BF16 R188, R192.reuse, R20, RZ ;  /* 0x00000014c0bc723c */ /* 0x040fe200000418ff */
[--C-:B------:R-:W-:Y:S02]  /*6c80*/  FFMA.FTZ R50, R164, c[0x0][0x23c], -R123.reuse ;  /* 0x00008f00a4327a23 */ /* 0x100fe4000001087b */
[--C-:B------:R-:W-:Y:S02]  /*6c90*/  FFMA.FTZ R49, R166, c[0x0][0x23c], -R123.reuse ;  /* 0x00008f00a6317a23 */ /* 0x100fe4000001087b */
[--C-:B------:R-:W-:Y:S01]  /*6ca0*/  FFMA.FTZ R42, R32, c[0x0][0x23c], -R123.reuse ;  /* 0x00008f00202a7a23 */ /* 0x100fe2000001087b */
[----:B------:R-:W1:Y:S01]  /*6cb0*/  MUFU.EX2 R121, R121 ;  /* 0x0000007900797308 */ /* 0x000e620000000800 */
[--C-:B------:R-:W-:Y:S01]  /*6cc0*/  FFMA.FTZ R33, R36, c[0x0][0x23c], -R123.reuse ;  /* 0x00008f0024217a23 */ /* 0x100fe2000001087b */
[----:B------:R-:W-:Y:S01]  /*6cd0*/  HMMA.16816.F32.BF16 R148, R192, R146, RZ ;  /* 0x00000092c094723c */ /* 0x000fe200000418ff */
[----:B------:R-:W-:-:S02]  /*6ce0*/  FFMA.FTZ R37, R66, c[0x0][0x23c], -R123 ;  /* 0x00008f0042257a23 */ /* 0x000fc4000001087b */
[----:B------:R-:W-:Y:S02]  /*6cf0*/  FFMA.FTZ R32, R240, c[0x0][0x23c], -R123 ;  /* 0x00008f00f0207a23 */ /* 0x000fe4000001087b */
[--C-:B------:R-:W-:Y:S01]  /*6d00*/  FFMA.FTZ R36, R64, c[0x0][0x23c], -R115.reuse ;  /* 0x00008f0040247a23 */ /* 0x100fe20000010873 */
[----:B------:R-:W-:Y:S01]  /*6d10*/  MUFU.EX2 R83, R83 ;  /* 0x0000005300537308 */ /* 0x000fe20000000800 */
[--C-:B------:R-:W-:Y:S01]  /*6d20*/  FFMA.FTZ R64, R57, c[0x0][0x23c], -R204.reuse ;  /* 0x00008f0039407a23 */ /* 0x100fe200000108cc */
[C---:B------:R-:W-:Y:S01]  /*6d30*/  HMMA.16816.F32.BF16 R172, R192.reuse, R158, RZ ;  /* 0x0000009ec0ac723c */ /* 0x040fe200000418ff */
[----:B------:R-:W-:Y:S02]  /*6d40*/  FFMA.FTZ R57, R56, c[0x0][0x23c], -R115 ;  /* 0x00008f0038397a23 */ /* 0x000fe40000010873 */
[----:B------:R-:W-:Y:S02]  /*6d50*/  FFMA.FTZ R62, R58, c[0x0][0x23c], -R123 ;  /* 0x00008f003a3e7a23 */ /* 0x000fe4000001087b */
[----:B------:R-:W-:Y:S01]  /*6d60*/  FFMA.FTZ R56, R54, c[0x0][0x23c], -R115 ;  /* 0x00008f0036387a23 */ /* 0x000fe20000010873 */
[----:B------:R-:W2:Y:S01]  /*6d70*/  MUFU.EX2 R82, R82 ;  /* 0x0000005200527308 */ /* 0x000ea20000000800 */
[----:B-1----:R-:W-:Y:S01]  /*6d80*/  F2FP.BF16.PACK_AB R177, R121, R122 ;  /* 0x0000007a79b1723e */ /* 0x002fe200000010ff */
[----:B------:R-:W-:Y:S01]  /*6d90*/  HMMA.16816.F32.BF16 R184, R192, R162, RZ ;  /* 0x000000a2c0b8723c */ /* 0x000fe200000418ff */
[----:B------:R-:W-:-:S02]  /*6da0*/  FFMA.FTZ R66, R55, c[0x0][0x23c], -R204 ;  /* 0x00008f0037427a23 */ /* 0x000fc400000108cc */
[----:B------:R-:W-:Y:S02]  /*6db0*/  FFMA.FTZ R58, R52, c[0x0][0x23c], -R115 ;  /* 0x00008f00343a7a23 */ /* 0x000fe40000010873 */
[--C-:B------:R-:W-:Y:S01]  /*6dc0*/  FFMA.FTZ R54, R51, c[0x0][0x23c], -R112.reuse ;  /* 0x00008f0033367a23 */ /* 0x100fe20000010870 */
[----:B------:R-:W1:Y:S01]  /*6dd0*/  MUFU.EX2 R72, R72 ;  /* 0x0000004800487308 */ /* 0x000e620000000800 */
[--C-:B------:R-:W-:Y:S01]  /*6de0*/  FFMA.FTZ R61, R228, c[0x0][0x23c], -R123.reuse ;  /* 0x00008f00e43d7a23 */ /* 0x100fe2000001087b */
[----:B------:R-:W-:Y:S01]  /*6df0*/  HMMA.16816.F32.BF16 R192, R192, R22, RZ ;  /* 0x00000016c0c0723c */ /* 0x000fe200000418ff */
[--C-:B------:R-:W-:Y:S02]  /*6e00*/  FFMA.FTZ R60, R60, c[0x0][0x23c], -R123.reuse ;  /* 0x00008f003c3c7a23 */ /* 0x100fe4000001087b */
[----:B------:R-:W-:Y:S02]  /*6e10*/  FFMA.FTZ R59, R234, c[0x0][0x23c], -R123 ;  /* 0x00008f00ea3b7a23 */ /* 0x000fe4000001087b */
[----:B------:R-:W-:Y:S01]  /*6e20*/  FFMA.FTZ R55, R226, c[0x0][0x23c], -R115 ;  /* 0x00008f00e2377a23 */ /* 0x000fe20000010873 */
[----:B--2---:R-:W-:Y:S01]  /*6e30*/  F2FP.BF16.PACK_AB R179, R82, R83 ;  /* 0x0000005352b3723e */ /* 0x004fe200000010ff */
[----:B------:R-:W-:Y:S01]  /*6e40*/  MUFU.EX2 R48, R48 ;  /* 0x0000003000307308 */ /* 0x000fe20000000800 */
[----:B------:R-:W-:-:S02]  /*6e50*/  FFMA.FTZ R52, R225, c[0x0][0x23c], -R112 ;  /* 0x00008f00e1347a23 */ /* 0x000fc40000010870 */
[----:B------:R-:W-:Y:S02]  /*6e60*/  FFMA.FTZ R51, R227, c[0x0][0x23c], -R112 ;  /* 0x00008f00e3337a23 */ /* 0x000fe40000010870 */
[--C-:B------:R-:W-:Y:S01]  /*6e70*/  FFMA.FTZ R226, R219, c[0x0][0x23c], -R204.reuse ;  /* 0x00008f00dbe27a23 */ /* 0x100fe200000108cc */
[C---:B------:R-:W-:Y:S01]  /*6e80*/  HMMA.16816.F32.BF16 R132, R176.reuse, R144, RZ ;  /* 0x00000090b084723c */ /* 0x040fe200000418ff */
[----:B-1----:R-:W-:Y:S01]  /*6e90*/  F2FP.BF16.PACK_AB R4, R72, R75 ;  /* 0x0000004b4804723e */ /* 0x002fe200000010ff */
[----:B------:R-:W1:Y:S01]  /*6ea0*/  MUFU.EX2 R47, R47 ;  /* 0x0000002f002f7308 */ /* 0x000e620000000800 */
[--C-:B------:R-:W-:Y:S02]  /*6eb0*/  FFMA.FTZ R225, R217, c[0x0][0x23c], -R204.reuse ;  /* 0x00008f00d9e17a23 */ /* 0x100fe400000108cc */
[--C-:B------:R-:W-:Y:S02]  /*6ec0*/  FFMA.FTZ R219, R218, c[0x0][0x23c], -R115.reuse ;  /* 0x00008f00dadb7a23 */ /* 0x100fe40000010873 */
[--C-:B------:R-:W-:Y:S01]  /*6ed0*/  FFMA.FTZ R228, R223, c[0x0][0x23c], -R204.reuse ;  /* 0x00008f00dfe47a23 */ /* 0x100fe200000108cc */
[----:B------:R-:W-:Y:S01]  /*6ee0*/  HMMA.16816.F32.BF16 R136, R176, R156, RZ ;  /* 0x0000009cb088723c */ /* 0x000fe200000418ff */
[----:B------:R-:W-:Y:S01]  /*6ef0*/  FFMA.FTZ R227, R221, c[0x0][0x23c], -R204 ;  /* 0x00008f00dde37a23 */ /* 0x000fe200000108cc */
[----:B------:R-:W-:Y:S01]  /*6f00*/  MUFU.EX2 R71, R71 ;  /* 0x0000004700477308 */ /* 0x000fe20000000800 */
[----:B------:R-:W-:-:S02]  /*6f10*/  FFMA.FTZ R218, R216, c[0x0][0x23c], -R115 ;  /* 0x00008f00d8da7a23 */ /* 0x000fc40000010873 */
[----:B------:R-:W-:Y:S02]  /*6f20*/  FFMA.FTZ R217, R214, c[0x0][0x23c], -R115 ;  /* 0x00008f00d6d97a23 */ /* 0x000fe40000010873 */
[--C-:B------:R-:W-:Y:S01]  /*6f30*/  FFMA.FTZ R224, R224, c[0x0][0x23c], -R123.reuse ;  /* 0x00008f00e0e07a23 */ /* 0x100fe2000001087b */
[C---:B------:R-:W-:Y:S01]  /*6f40*/  HMMA.16816.F32.BF16 R152, R176.reuse, R160, RZ ;  /* 0x000000a0b098723c */ /* 0x040fe200000418ff */
[--C-:B------:R-:W-:Y:S01]  /*6f50*/  FFMA.FTZ R223, R232, c[0x0][0x23c], -R123.reuse ;  /* 0x00008f00e8df7a23 */ /* 0x100fe2000001087b */
[----:B------:R-:W2:Y:S01]  /*6f60*/  MUFU.EX2 R70, R70 ;  /* 0x0000004600467308 */ /* 0x000ea20000000800 */
[----:B-1----:R-:W-:Y:S01]  /*6f70*/  F2FP.BF16.PACK_AB R6, R47, R48 ;  /* 0x000000302f06723e */ /* 0x002fe200000010ff */
[--C-:B------:R-:W-:Y:S02]  /*6f80*/  FFMA.FTZ R222, R222, c[0x0][0x23c], -R123.reuse ;  /* 0x00008f00dede7a23 */ /* 0x100fe4000001087b */
[----:B------:R-:W-:Y:S02]  /*6f90*/  FFMA.FTZ R221, R230, c[0x0][0x23c], -R123 ;  /* 0x00008f00e6dd7a23 */ /* 0x000fe4000001087b */
[----:B------:R-:W-:Y:S01]  /*6fa0*/  HMMA.16816.F32.BF16 R144, R176, R146, RZ ;  /* 0x00000092b090723c */ /* 0x000fe200000418ff */
[--C-:B------:R-:W-:Y:S01]  /*6fb0*/  FFMA.FTZ R216, R231, c[0x0][0x23c], -R112.reuse ;  /* 0x00008f00e7d87a23 */ /* 0x100fe20000010870 */
[----:B------:R-:W-:Y:S01]  /*6fc0*/  MUFU.EX2 R46, R46 ;  /* 0x0000002e002e7308 */ /* 0x000fe20000000800 */
[----:B------:R-:W-:-:S02]  /*6fd0*/  FFMA.FTZ R214, R229, c[0x0][0x23c], -R112 ;  /* 0x00008f00e5d67a23 */ /* 0x000fc40000010870 */
[--C-:B------:R-:W-:Y:S02]  /*6fe0*/  FFMA.FTZ R229, R210, c[0x0][0x23c], -R115.reuse ;  /* 0x00008f00d2e57a23 */ /* 0x100fe40000010873 */
[----:B------:R-:W-:Y:S01]  /*6ff0*/  FFMA.FTZ R231, R206, c[0x0][0x23c], -R115 ;  /* 0x00008f00cee77a23 */ /* 0x000fe20000010873 */
[C---:B------:R-:W-:Y:S01]  /*7000*/  HMMA.16816.F32.BF16 R156, R176.reuse, R158, RZ ;  /* 0x0000009eb09c723c */ /* 0x040fe200000418ff */
[--C-:B------:R-:W-:Y:S01]  /*7010*/  FFMA.FTZ R206, R211, c[0x0][0x23c], -R112.reuse ;  /* 0x00008f00d3ce7a23 */ /* 0x100fe20000010870 */
[----:B------:R-:W1:Y:S01]  /*7020*/  MUFU.EX2 R45, R45 ;  /* 0x0000002d002d7308 */ /* 0x000e620000000800 */
[----:B--2---:R-:W-:Y:S01]  /*7030*/  F2FP.BF16.PACK_AB R5, R70, R71 ;  /* 0x000000474605723e */ /* 0x004fe200000010ff */
[--C-:B------:R-:W-:Y:S02]  /*7040*/  FFMA.FTZ R210, R207, c[0x0][0x23c], -R112.reuse ;  /* 0x00008f00cfd27a23 */ /* 0x100fe40000010870 */
[----:B------:R-:W-:Y:S02]  /*7050*/  FFMA.FTZ R205, R205, c[0x0][0x23c], -R112 ;  /* 0x00008f00cdcd7a23 */ /* 0x000fe40000010870 */
[----:B------:R-:W-:Y:S01]  /*7060*/  HMMA.16816.F32.BF16 R160, R176, R162, RZ ;  /* 0x000000a2b0a0723c */ /* 0x000fe200000418ff */
[----:B------:R-:W-:Y:S01]  /*7070*/  FFMA.FTZ R111, R111, c[0x0][0x23c], -R123 ;  /* 0x00008f006f6f7a23 */ /* 0x000fe2000001087b */
[----:B------:R-:W-:Y:S01]  /*7080*/  MUFU.EX2 R78, R78 ;  /* 0x0000004e004e7308 */ /* 0x000fe20000000800 */
[----:B------:R-:W-:-:S02]  /*7090*/  FFMA.FTZ R201, R201, c[0x0][0x23c], -R204 ;  /* 0x00008f00c9c97a23 */ /* 0x000fc400000108cc */
[--C-:B------:R-:W-:Y:S02]  /*70a0*/  FFMA.FTZ R93, R93, c[0x0][0x23c], -R123.reuse ;  /* 0x00008f005d5d7a23 */ /* 0x100fe4000001087b */
[--C-:B------:R-:W-:Y:S01]  /*70b0*/  FFMA.FTZ R90, R90, c[0x0][0x23c], -R123.reuse ;  /* 0x00008f005a5a7a23 */ /* 0x100fe2000001087b */
[C---:B------:R-:W-:Y:S01]  /*70c0*/  HMMA.16816.F32.BF16 R164, R176.reuse, R20, RZ ;  /* 0x00000014b0a4723c */ /* 0x040fe200000418ff */
[----:B------:R-:W-:Y:S01]  /*70d0*/  FFMA.FTZ R87, R87, c[0x0][0x23c], -R123 ;  /* 0x00008f0057577a23 */ /* 0x000fe2000001087b */
[----:B------:R-:W2:Y:S01]  /*70e0*/  MUFU.EX2 R69, R69 ;  /* 0x0000004500457308 */ /* 0x000ea20000000800 */
[----:B-1----:R-:W-:Y:S01]  /*70f0*/  F2FP.BF16.PACK_AB R7, R45, R46 ;  /* 0x0000002e2d07723e */ /* 0x002fe200000010ff */
[----:B------:R-:W-:Y:S02]  /*7100*/  FFMA.FTZ R106, R106, c[0x0][0x23c], -R115 ;  /* 0x00008f006a6a7a23 */ /* 0x000fe40000010873 */
[--C-:B------:R-:W-:Y:S02]  /*7110*/  FFMA.FTZ R107, R107, c[0x0][0x23c], -R112.reuse ;  /* 0x00008f006b6b7a23 */ /* 0x100fe40000010870 */
[----:B------:R-:W-:Y:S01]  /*7120*/  HMMA.16816.F32.BF16 R176, R176, R22, RZ ;  /* 0x00000016b0b0723c */ /* 0x000fe200000418ff */
[----:B------:R-:W-:Y:S01]  /*7130*/  FFMA.FTZ R104, R104, c[0x0][0x23c], -R112 ;  /* 0x00008f0068687a23 */ /* 0x000fe20000010870 */
[----:B------:R-:W-:Y:S01]  /*7140*/  MUFU.EX2 R67, R67 ;  /* 0x0000004300437308 */ /* 0x000fe20000000800 */
[----:B------:R-:W-:-:S02]  /*7150*/  FADD.FTZ R117, R118, R117 ;  /* 0x0000007576757221 */ /* 0x000fc40000010000 */
[----:B------:R-:W-:Y:S02]  /*7160*/  FADD.FTZ R122, R122, R121 ;  /* 0x000000797a7a7221 */ /* 0x000fe40000010000 */
[----:B------:R-:W-:Y:S01]  /*7170*/  FADD.FTZ R116, R116, R117 ;  /* 0x0000007574747221 */ /* 0x000fe20000010000 */
[----:B------:R-:W-:Y:S01]  /*7180*/  HMMA.16816.F32.BF16 R140, R4, R24, R140 ;  /* 0x00000018048c723c */ /* 0x000fe2000004188c */
[----:B------:R-:W-:Y:S01]  /*7190*/  FADD.FTZ R114, R114, R113 ;  /* 0x0000007172727221 */ /* 0x000fe20000010000 */
[----:B------:R-:W-:Y:S01]  /*71a0*/  MUFU.EX2 R74, R74 ;  /* 0x0000004a004a7308 */ /* 0x000fe20000000800 */
[----:B------:R-:W-:Y:S02]  /*71b0*/  FADD.FTZ R119, R120, R119 ;  /* 0x0000007778777221 */ /* 0x000fe40000010000 */
[----:B------:R-:W-:-:S03]  /*71c0*/  FADD.FTZ R79, R79, R116 ;  /* 0x000000744f4f7221 */ /* 0x000fc60000010000 */
[C---:B------:R-:W-:Y:S02]  /*71d0*/  HMMA.16816.F32.BF16 R168, R4.reuse, R16, R168 ;  /* 0x0000001004a8723c */ /* 0x040fe400000418a8 */
[----:B------:R-:W1:Y:S06]  /*71e0*/  MUFU.EX2 R73, R73 ;  /* 0x0000004900497308 */ /* 0x000e6c0000000800 */
[C---:B------:R-:W-:Y:S02]  /*71f0*/  HMMA.16816.F32.BF16 R180, R4.reuse, R12, R180 ;  /* 0x0000000c04b4723c */ /* 0x040fe400000418b4 */
[----:B------:R-:W-:Y:S06]  /*7200*/  MUFU.EX2 R50, R50 ;  /* 0x0000003200327308 */ /* 0x000fec0000000800 */
[C---:B------:R-:W-:Y:S02]  /*7210*/  HMMA.16816.F32.BF16 R188, R4.reuse, R8, R188 ;  /* 0x0000000804bc723c */ /* 0x040fe400000418bc */
[----:B------:R-:W3:Y:S06]  /*7220*/  MUFU.EX2 R49, R49 ;  /* 0x0000003100317308 */ /* 0x000eec0000000800 */
[C---:B------:R-:W-:Y:S02]  /*7230*/  HMMA.16816.F32.BF16 R148, R4.reuse, R26, R148 ;  /* 0x0000001a0494723c */ /* 0x040fe40000041894 */
[----:B------:R-:W-:Y:S06]  /*7240*/  MUFU.EX2 R43, R43 ;  /* 0x0000002b002b7308 */ /* 0x000fec0000000800 */
[C---:B------:R-:W-:Y:S02]  /*7250*/  HMMA.16816.F32.BF16 R172, R4.reuse, R18, R172 ;  /* 0x0000001204ac723c */ /* 0x040fe400000418ac */
[----:B------:R-:W-:Y:S06]  /*7260*/  MUFU.EX2 R38, R38 ;  /* 0x0000002600267308 */ /* 0x000fec0000000800 */
[C---:B------:R-:W-:Y:S02]  /*7270*/  HMMA.16816.F32.BF16 R184, R4.reuse, R14, R184 ;  /* 0x0000000e04b8723c */ /* 0x040fe400000418b8 */
[----:B------:R-:W-:Y:S06]  /*7280*/  MUFU.EX2 R39, R39 ;  /* 0x0000002700277308 */ /* 0x000fec0000000800 */
[----:B------:R-:W-:Y:S02]  /*7290*/  HMMA.16816.F32.BF16 R192, R4, R10, R192 ;  /* 0x0000000a04c0723c */ /* 0x000fe400000418c0 */
[----:B------:R-:W-:Y:S05]  /*72a0*/  MUFU.EX2 R34, R34 ;  /* 0x0000002200227308 */ /* 0x000fea0000000800 */
[----:B--2---:R-:W-:-:S02]  /*72b0*/  F2FP.BF16.PACK_AB R4, R69, R78 ;  /* 0x0000004e4504723e */ /* 0x004fc400000010ff */
[----:B-1----:R-:W-:Y:S01]  /*72c0*/  F2FP.BF16.PACK_AB R5, R73, R74 ;  /* 0x0000004a4905723e */ /* 0x002fe200000010ff */
[----:B------:R-:W-:Y:S01]  /*72d0*/  MUFU.EX2 R42, R42 ;  /* 0x0000002a002a7308 */ /* 0x000fe20000000800 */
[----:B------:R-:W-:Y:S02]  /*72e0*/  F2FP.BF16.PACK_AB R6, R44, R67 ;  /* 0x000000432c06723e */ /* 0x000fe400000010ff */
[----:B---3--:R-:W-:-:S05]  /*72f0*/  F2FP.BF16.PACK_AB R7, R49, R50 ;  /* 0x000000323107723e */ /* 0x008fca00000010ff */
[----:B------:R-:W-:Y:S02]  /*7300*/  MUFU.EX2 R37, R37 ;  /* 0x0000002500257308 */ /* 0x000fe40000000800 */
[C---:B------:R-:W-:Y:S06]  /*7310*/  HMMA.16816.F32.BF16 R132, R4.reuse, R24, R132 ;  /* 0x000000180484723c */ /* 0x040fec0000041884 */
[----:B------:R-:W-:Y:S02]  /*7320*/  MUFU.EX2 R33, R33 ;  /* 0x0000002100217308 */ /* 0x000fe40000000800 */
[C---:B------:R-:W-:Y:S06]  /*7330*/  HMMA.16816.F32.BF16 R136, R4.reuse, R16, R136 ;  /* 0x000000100488723c */ /* 0x040fec0000041888 */
[----:B------:R-:W-:Y:S02]  /*7340*/  MUFU.EX2 R32, R32 ;  /* 0x0000002000207308 */ /* 0x000fe40000000800 */
[C---:B------:R-:W-:Y:S06]  /*7350*/  HMMA.16816.F32.BF16 R152, R4.reuse, R12, R152 ;  /* 0x0000000c0498723c */ /* 0x040fec0000041898 */
[----:B------:R-:W-:Y:S02]  /*7360*/  MUFU.EX2 R41, R41 ;  /* 0x0000002900297308 */ /* 0x000fe40000000800 */
[C---:B------:R-:W-:Y:S06]  /*7370*/  HMMA.16816.F32.BF16 R164, R4.reuse, R8, R164 ;  /* 0x0000000804a4723c */ /* 0x040fec00000418a4 */
[----:B------:R-:W1:Y:S02]  /*7380*/  MUFU.EX2 R36, R36 ;  /* 0x0000002400247308 */ /* 0x000e640000000800 */
[C---:B------:R-:W-:Y:S01]  /*7390*/  HMMA.16816.F32.BF16 R144, R4.reuse, R26, R144 ;  /* 0x0000001a0490723c */ /* 0x040fe20000041890 */
[----:B------:R-:W2:Y:S05]  /*73a0*/  LDSM.16.MT88.4 R24, [R252+0x9000] ;  /* 0x00900000fc18783b */ /* 0x000eaa0000004200 */
[----:B------:R-:W-:Y:S02]  /*73b0*/  MUFU.EX2 R31, R31 ;  /* 0x0000001f001f7308 */ /* 0x000fe40000000800 */
[C---:B------:R-:W-:Y:S01]  /*73c0*/  HMMA.16816.F32.BF16 R156, R4.reuse, R18, R156 ;  /* 0x00000012049c723c */ /* 0x040fe2000004189c */
[----:B------:R-:W3:Y:S05]  /*73d0*/  LDSM.16.MT88.4 R16, [R250+0x9000] ;  /* 0x00900000fa10783b */ /* 0x000eea0000004200 */
[----:B------:R-:W4:Y:S01]  /*73e0*/  MUFU.EX2 R30, R30 ;  /* 0x0000001e001e7308 */ /* 0x000f220000000800 */
[----:B-1----:R-:W-:Y:S01]  /*73f0*/  F2FP.BF16.PACK_AB R20, R36, R41 ;  /* 0x000000292414723e */ /* 0x002fe200000010ff */
[C---:B------:R-:W-:Y:S01]  /*7400*/  HMMA.16816.F32.BF16 R160, R4.reuse, R14, R160 ;  /* 0x0000000e04a0723c */ /* 0x040fe200000418a0 */
[----:B------:R-:W1:Y:S05]  /*7410*/  LDSM.16.MT88.4 R12, [R249+0x9000] ;  /* 0x00900000f90c783b */ /* 0x000e6a0000004200 */
[----:B------:R-:W-:Y:S02]  /*7420*/  MUFU.EX2 R40, R40 ;  /* 0x0000002800287308 */ /* 0x000fe40000000800 */
[----:B------:R-:W-:Y:S01]  /*7430*/  HMMA.16816.F32.BF16 R176, R4, R10, R176 ;  /* 0x0000000a04b0723c */ /* 0x000fe200000418b0 */
[----:B------:R-:W5:Y:S05]  /*7440*/  LDSM.16.MT88.4 R8, [R248+0x9000] ;  /* 0x00900000f808783b */ /* 0x000f6a0000004200 */
[----:B------:R-:W2:Y:S01]  /*7450*/  MUFU.EX2 R35, R35 ;  /* 0x0000002300237308 */ /* 0x000ea20000000800 */
[----:B------:R-:W-:-:S02]  /*7460*/  F2FP.BF16.PACK_AB R4, R38, R43 ;  /* 0x0000002b2604723e */ /* 0x000fc400000010ff */
[----:B------:R-:W-:Y:S02]  /*7470*/  F2FP.BF16.PACK_AB R5, R37, R42 ;  /* 0x0000002a2505723e */ /* 0x000fe400000010ff */
[----:B------:R-:W-:Y:S02]  /*7480*/  F2FP.BF16.PACK_AB R6, R34, R39 ;  /* 0x000000272206723e */ /* 0x000fe400000010ff */
[----:B------:R-:W-:Y:S01]  /*7490*/  F2FP.BF16.PACK_AB R7, R32, R33 ;  /* 0x000000212007723e */ /* 0x000fe200000010ff */
[----:B------:R-:W-:Y:S01]  /*74a0*/  MUFU.EX2 R29, R29 ;  /* 0x0000001d001d7308 */ /* 0x000fe20000000800 */
[----:B----4-:R-:W-:-:S05]  /*74b0*/  F2FP.BF16.PACK_AB R22, R30, R31 ;  /* 0x0000001f1e16723e */ /* 0x010fca00000010ff */
[----:B--2---:R-:W-:Y:S02]  /*74c0*/  HMMA.16816.F32.BF16 R132, R4, R24, R132 ;  /* 0x000000180484723c */ /* 0x004fe40000041884 */
[----:B------:R-:W2:Y:S01]  /*74d0*/  MUFU.EX2 R28, R28 ;  /* 0x0000001c001c7308 */ /* 0x000ea20000000800 */
[----:B------:R-:W-:-:S05]  /*74e0*/  F2FP.BF16.PACK_AB R21, R35, R40 ;  /* 0x000000282315723e */ /* 0x000fca00000010ff */
[C---:B------:R-:W-:Y:S02]  /*74f0*/  HMMA.16816.F32.BF16 R144, R4.reuse, R26, R144 ;  /* 0x0000001a0490723c */ /* 0x040fe40000041890 */
[----:B------:R-:W-:Y:S06]  /*7500*/  MUFU.EX2 R66, R66 ;  /* 0x0000004200427308 */ /* 0x000fec0000000800 */
[C---:B---3--:R-:W-:Y:S01]  /*7510*/  HMMA.16816.F32.BF16 R136, R4.reuse, R16, R136 ;  /* 0x000000100488723c */ /* 0x048fe20000041888 */
[----:B--2---:R-:W-:Y:S01]  /*7520*/  F2FP.BF16.PACK_AB R23, R28, R29 ;  /* 0x0000001d1c17723e */ /* 0x004fe200000010ff */
[----:B------:R-:W-:Y:S06]  /*7530*/  MUFU.EX2 R65, R65 ;  /* 0x0000004100417308 */ /* 0x000fec0000000800 */
[----:B------:R-:W-:Y:S02]  /*7540*/  HMMA.16816.F32.BF16 R156, R4, R18, R156 ;  /* 0x00000012049c723c */ /* 0x000fe4000004189c */
[----:B------:R-:W-:Y:S06]  /*7550*/  MUFU.EX2 R64, R64 ;  /* 0x0000004000407308 */ /* 0x000fec0000000800 */
[C---:B------:R-:W-:Y:S02]  /*7560*/  HMMA.16816.F32.BF16 R140, R20.reuse, R24, R140 ;  /* 0x00000018148c723c */ /* 0x040fe4000004188c */
[----:B------:R-:W-:Y:S06]  /*7570*/  MUFU.EX2 R63, R63 ;  /* 0x0000003f003f7308 */ /* 0x000fec0000000800 */
[C---:B------:R-:W-:Y:S02]  /*7580*/  HMMA.16816.F32.BF16 R168, R20.reuse, R16, R168 ;  /* 0x0000001014a8723c */ /* 0x040fe400000418a8 */
[----:B------:R-:W-:Y:S06]  /*7590*/  MUFU.EX2 R62, R62 ;  /* 0x0000003e003e7308 */ /* 0x000fec0000000800 */
[C---:B-1----:R-:W-:Y:S02]  /*75a0*/  HMMA.16816.F32.BF16 R180, R20.reuse, R12, R180 ;  /* 0x0000000c14b4723c */ /* 0x042fe400000418b4 */
[----:B------:R-:W-:Y:S06]  /*75b0*/  MUFU.EX2 R61, R61 ;  /* 0x0000003d003d7308 */ /* 0x000fec0000000800 */
[C---:B-----5:R-:W-:Y:S02]  /*75c0*/  HMMA.16816.F32.BF16 R188, R20.reuse, R8, R188 ;  /* 0x0000000814bc723c */ /* 0x060fe400000418bc */
[----:B------:R-:W-:Y:S06]  /*75d0*/  MUFU.EX2 R60, R60 ;  /* 0x0000003c003c7308 */ /* 0x000fec0000000800 */
[C---:B------:R-:W-:Y:S01]  /*75e0*/  HMMA.16816.F32.BF16 R148, R20.reuse, R26, R148 ;  /* 0x0000001a1494723c */ /* 0x040fe20000041894 */
[----:B------:R-:W1:Y:S01]  /*75f0*/  LDSM.16.MT88.4 R24, [R252+0x9800] ;  /* 0x00980000fc18783b */ /* 0x000e620000004200 */
[----:B------:R-:W-:Y:S06]  /*7600*/  MUFU.EX2 R59, R59 ;  /* 0x0000003b003b7308 */ /* 0x000fec0000000800 */
[C---:B------:R-:W-:Y:S01]  /*7610*/  HMMA.16816.F32.BF16 R172, R20.reuse, R18, R172 ;  /* 0x0000001214ac723c */ /* 0x040fe200000418ac */
[----:B------:R-:W2:Y:S01]  /*7620*/  LDSM.16.MT88.4 R16, [R250+0x9800] ;  /* 0x00980000fa10783b */ /* 0x000ea20000004200 */
[----:B------:R-:W-:Y:S06]  /*7630*/  MUFU.EX2 R58, R58 ;  /* 0x0000003a003a7308 */ /* 0x000fec0000000800 */
[C---:B------:R-:W-:Y:S02]  /*7640*/  HMMA.16816.F32.BF16 R184, R20.reuse, R14, R184 ;  /* 0x0000000e14b8723c */ /* 0x040fe400000418b8 */
[----:B------:R-:W3:Y:S06]  /*7650*/  MUFU.EX2 R57, R57 ;  /* 0x0000003900397308 */ /* 0x000eec0000000800 */
[----:B------:R-:W-:Y:S02]  /*7660*/  HMMA.16816.F32.BF16 R192, R20, R10, R192 ;  /* 0x0000000a14c0723c */ /* 0x000fe400000418c0 */
[----:B------:R-:W-:Y:S06]  /*7670*/  MUFU.EX2 R56, R56 ;  /* 0x0000003800387308 */ /* 0x000fec0000000800 */
[----:B------:R-:W-:Y:S02]  /*7680*/  HMMA.16816.F32.BF16 R152, R4, R12, R152 ;  /* 0x0000000c0498723c */ /* 0x000fe40000041898 */
[----:B------:R-:W4:Y:S01]  /*7690*/  MUFU.EX2 R55, R55 ;  /* 0x0000003700377308 */ /* 0x000f220000000800 */
[----:B---3--:R-:W-:-:S05]  /*76a0*/  F2FP.BF16.PACK_AB R20, R57, R58 ;  /* 0x0000003a3914723e */ /* 0x008fca00000010ff */
[C---:B------:R-:W-:Y:S01]  /*76b0*/  HMMA.16816.F32.BF16 R160, R4.reuse, R14, R160 ;  /* 0x0000000e04a0723c */ /* 0x040fe200000418a0 */
[----:B------:R-:W3:Y:S01]  /*76c0*/  LDSM.16.MT88.4 R12, [R249+0x9800] ;  /* 0x00980000f90c783b */ /* 0x000ee20000004200 */
[----:B------:R-:W-:Y:S06]  /*76d0*/  MUFU.EX2 R54, R54 ;  /* 0x0000003600367308 */ /* 0x000fec0000000800 */
[----:B------:R-:W-:Y:S02]  /*76e0*/  HMMA.16816.F32.BF16 R164, R4, R8, R164 ;  /* 0x0000000804a4723c */ /* 0x000fe400000418a4 */
[----:B------:R-:W5:Y:S01]  /*76f0*/  MUFU.EX2 R53, R53 ;  /* 0x0000003500357308 */ /* 0x000f620000000800 */
[----:B----4-:R-:W-:-:S05]  /*7700*/  F2FP.BF16.PACK_AB R22, R55, R56 ;  /* 0x000000383716723e */ /* 0x010fca00000010ff */
[----:B------:R-:W-:Y:S01]  /*7710*/  HMMA.16816.F32.BF16 R176, R4, R10, R176 ;  /* 0x0000000a04b0723c */ /* 0x000fe200000418b0 */
[----:B------:R-:W4:Y:S01]  /*7720*/  LDSM.16.MT88.4 R8, [R248+0x9800] ;  /* 0x00980000f808783b */ /* 0x000f220000004200 */
[----:B------:R-:W-:Y:S05]  /*7730*/  MUFU.EX2 R52, R52 ;  /* 0x0000003400347308 */ /* 0x000fea0000000800 */
[----:B------:R-:W-:Y:S02]  /*7740*/  F2FP.BF16.PACK_AB R4, R65, R66 ;  /* 0x000000424104723e */ /* 0x000fe400000010ff */
[----:B------:R-:W-:Y:S01]  /*7750*/  F2FP.BF16.PACK_AB R5, R61, R62 ;  /* 0x0000003e3d05723e */ /* 0x000fe200000010ff */
[----:B------:R-:W2:Y:S01]  /*7760*/  MUFU.EX2 R51, R51 ;  /* 0x0000003300337308 */ /* 0x000ea20000000800 */
[----:B------:R-:W-:-:S02]  /*7770*/  F2FP.BF16.PACK_AB R6, R63, R64 ;  /* 0x000000403f06723e */ /* 0x000fc400000010ff */
[----:B------:R-:W-:Y:S02]  /*7780*/  F2FP.BF16.PACK_AB R7, R59, R60 ;  /* 0x0000003c3b07723e */ /* 0x000fe400000010ff */
[----:B-----5:R-:W-:-:S03]  /*7790*/  F2FP.BF16.PACK_AB R21, R53, R54 ;  /* 0x000000363515723e */ /* 0x020fc600000010ff */
[----:B------:R-:W-:Y:S02]  /*77a0*/  MUFU.EX2 R228, R228 ;  /* 0x000000e400e47308 */ /* 0x000fe40000000800 */
[----:B-1----:R-:W-:Y:S01]  /*77b0*/  HMMA.16816.F32.BF16 R132, R4, R24, R132 ;  /* 0x000000180484723c */ /* 0x002fe20000041884 */
[----:B--2---:R-:W-:-:S05]  /*77c0*/  F2FP.BF16.PACK_AB R23, R51, R52 ;  /* 0x000000343317723e */ /* 0x004fca00000010ff */
[----:B------:R-:W-:Y:S02]  /*77d0*/  MUFU.EX2 R227, R227 ;  /* 0x000000e300e37308 */ /* 0x000fe40000000800 */
[----:B------:R-:W-:Y:S06]  /*77e0*/  HMMA.16816.F32.BF16 R144, R4, R26, R144 ;  /* 0x0000001a0490723c */ /* 0x000fec0000041890 */
[----:B------:R-:W-:Y:S02]  /*77f0*/  MUFU.EX2 R226, R226 ;  /* 0x000000e200e27308 */ /* 0x000fe40000000800 */
[C---:B------:R-:W-:Y:S06]  /*7800*/  HMMA.16816.F32.BF16 R140, R20.reuse, R24, R140 ;  /* 0x00000018148c723c */ /* 0x040fec000004188c */
[----:B------:R-:W-:Y:S02]  /*7810*/  MUFU.EX2 R225, R225 ;  /* 0x000000e100e17308 */ /* 0x000fe40000000800 */
[C---:B------:R-:W-:Y:S01]  /*7820*/  HMMA.16816.F32.BF16 R148, R20.reuse, R26, R148 ;  /* 0x0000001a1494723c */ /* 0x040fe20000041894 */
[----:B------:R-:W-:Y:S05]  /*7830*/  LDSM.16.MT88.4 R24, [R252+0xa000] ;  /* 0x00a00000fc18783b */ /* 0x000fea0000004200 */
[----:B------:R-:W-:Y:S02]  /*7840*/  MUFU.EX2 R224, R224 ;  /* 0x000000e000e07308 */ /* 0x000fe40000000800 */
[C---:B------:R-:W-:Y:S06]  /*7850*/  HMMA.16816.F32.BF16 R168, R20.reuse, R16, R168 ;  /* 0x0000001014a8723c */ /* 0x040fec00000418a8 */
[----:B------:R-:W-:Y:S02]  /*7860*/  MUFU.EX2 R223, R223 ;  /* 0x000000df00df7308 */ /* 0x000fe40000000800 */
[C---:B------:R-:W-:Y:S06]  /*7870*/  HMMA.16816.F32.BF16 R172, R20.reuse, R18, R172 ;  /* 0x0000001214ac723c */ /* 0x040fec00000418ac */
[----:B------:R-:W-:Y:S02]  /*7880*/  MUFU.EX2 R222, R222 ;  /* 0x000000de00de7308 */ /* 0x000fe40000000800 */
[C---:B---3--:R-:W-:Y:S06]  /*7890*/  HMMA.16816.F32.BF16 R180, R20.reuse, R12, R180 ;  /* 0x0000000c14b4723c */ /* 0x048fec00000418b4 */
[----:B------:R-:W-:Y:S02]  /*78a0*/  MUFU.EX2 R221, R221 ;  /* 0x000000dd00dd7308 */ /* 0x000fe40000000800 */
[C---:B------:R-:W-:Y:S06]  /*78b0*/  HMMA.16816.F32.BF16 R184, R20.reuse, R14, R184 ;  /* 0x0000000e14b8723c */ /* 0x040fec00000418b8 */
[----:B------:R-:W-:Y:S02]  /*78c0*/  MUFU.EX2 R220, R220 ;  /* 0x000000dc00dc7308 */ /* 0x000fe40000000800 */
[C---:B----4-:R-:W-:Y:S06]  /*78d0*/  HMMA.16816.F32.BF16 R188, R20.reuse, R8, R188 ;  /* 0x0000000814bc723c */ /* 0x050fec00000418bc */
[----:B------:R-:W1:Y:S02]  /*78e0*/  MUFU.EX2 R219, R219 ;  /* 0x000000db00db7308 */ /* 0x000e640000000800 */
[----:B------:R-:W-:Y:S06]  /*78f0*/  HMMA.16816.F32.BF16 R192, R20, R10, R192 ;  /* 0x0000000a14c0723c */ /* 0x000fec00000418c0 */
[----:B------:R-:W-:Y:S02]  /*7900*/  MUFU.EX2 R218, R218 ;  /* 0x000000da00da7308 */ /* 0x000fe40000000800 */
[C---:B------:R-:W-:Y:S06]  /*7910*/  HMMA.16816.F32.BF16 R136, R4.reuse, R16, R136 ;  /* 0x000000100488723c */ /* 0x040fec0000041888 */
[----:B------:R-:W2:Y:S02]  /*7920*/  MUFU.EX2 R217, R217 ;  /* 0x000000d900d97308 */ /* 0x000ea40000000800 */
[----:B------:R-:W-:Y:S01]  /*7930*/  HMMA.16816.F32.BF16 R156, R4, R18, R156 ;  /* 0x00000012049c723c */ /* 0x000fe2000004189c */
[----:B------:R-:W3:Y:S01]  /*7940*/  LDSM.16.MT88.4 R16, [R250+0xa000] ;  /* 0x00a00000fa10783b */ /* 0x000ee20000004200 */
[----:B-1----:R-:W-:-:S04]  /*7950*/  F2FP.BF16.PACK_AB R20, R219, R220 ;  /* 0x000000dcdb14723e */ /* 0x002fc800000010ff */
[----:B------:R-:W-:Y:S02]  /*7960*/  MUFU.EX2 R216, R216 ;  /* 0x000000d800d87308 */ /* 0x000fe40000000800 */
[C---:B------:R-:W-:Y:S06]  /*7970*/  HMMA.16816.F32.BF16 R152, R4.reuse, R12, R152 ;  /* 0x0000000c0498723c */ /* 0x040fec0000041898 */
[----:B------:R-:W1:Y:S02]  /*7980*/  MUFU.EX2 R215, R215 ;  /* 0x000000d700d77308 */ /* 0x000e640000000800 */
[----:B------:R-:W-:Y:S01]  /*7990*/  HMMA.16816.F32.BF16 R160, R4, R14, R160 ;  /* 0x0000000e04a0723c */ /* 0x000fe200000418a0 */
[----:B------:R-:W4:Y:S01]  /*79a0*/  LDSM.16.MT88.4 R12, [R249+0xa000] ;  /* 0x00a00000f90c783b */ /* 0x000f220000004200 */
[----:B--2---:R-:W-:-:S04]  /*79b0*/  F2FP.BF16.PACK_AB R22, R217, R218 ;  /* 0x000000dad916723e */ /* 0x004fc800000010ff */
[----:B------:R-:W-:Y:S02]  /*79c0*/  MUFU.EX2 R214, R214 ;  /* 0x000000d600d67308 */ /* 0x000fe40000000800 */
[C---:B------:R-:W-:Y:S06]  /*79d0*/  HMMA.16816.F32.BF16 R164, R4.reuse, R8, R164 ;  /* 0x0000000804a4723c */ /* 0x040fec00000418a4 */
[----:B------:R-:W2:Y:S02]  /*79e0*/  MUFU.EX2 R213, R213 ;  /* 0x000000d500d57308 */ /* 0x000ea40000000800 */
[----:B------:R-:W-:Y:S01]  /*79f0*/  HMMA.16816.F32.BF16 R176, R4, R10, R176 ;  /* 0x0000000a04b0723c */ /* 0x000fe200000418b0 */
[----:B------:R-:W5:Y:S01]  /*7a00*/  LDSM.16.MT88.4 R8, [R248+0xa000] ;  /* 0x00a00000f808783b */ /* 0x000f620000004200 */
[----:B-1----:R-:W-:-:S05]  /*7a10*/  F2FP.BF16.PACK_AB R21, R215, R216 ;  /* 0x000000d8d715723e */ /* 0x002fca00000010ff */
[----:B------:R-:W-:Y:S01]  /*7a20*/  F2FP.BF16.PACK_AB R4, R227, R228 ;  /* 0x000000e4e304723e */ /* 0x000fe200000010ff */
[----:B------:R-:W-:Y:S01]  /*7a30*/  MUFU.EX2 R212, R212 ;  /* 0x000000d400d47308 */ /* 0x000fe20000000800 */
[----:B------:R-:W-:Y:S02]  /*7a40*/  F2FP.BF16.PACK_AB R5, R223, R224 ;  /* 0x000000e0df05723e */ /* 0x000fe400000010ff */
[----:B------:R-:W-:Y:S02]  /*7a50*/  F2FP.BF16.PACK_AB R6, R225, R226 ;  /* 0x000000e2e106723e */ /* 0x000fe400000010ff */
[----:B------:R-:W-:Y:S02]  /*7a60*/  F2FP.BF16.PACK_AB R7, R221, R222 ;  /* 0x000000dedd07723e */ /* 0x000fe400000010ff */
[----:B--2---:R-:W-:Y:S01]  /*7a70*/  F2FP.BF16.PACK_AB R23, R213, R214 ;  /* 0x000000d6d517723e */ /* 0x004fe200000010ff */
[----:B------:R-:W1:Y:S04]  /*7a80*/  MUFU.EX2 R229, R229 ;  /* 0x000000e500e57308 */ /* 0x000e680000000800 */
[----:B---3--:R-:W-:Y:S04]  /*7a90*/  HMMA.16816.F32.BF16 R136, R4, R16, R136 ;  /* 0x000000100488723c */ /* 0x008fe80000041888 */
[----:B------:R-:W-:Y:S04]  /*7aa0*/  MUFU.EX2 R208, R208 ;  /* 0x000000d000d07308 */ /* 0x000fe80000000800 */
[C---:B------:R-:W-:Y:S04]  /*7ab0*/  HMMA.16816.F32.BF16 R140, R20.reuse, R24, R140 ;  /* 0x00000018148c723c */ /* 0x040fe8000004188c */
[----:B------:R-:W-:Y:S04]  /*7ac0*/  MUFU.EX2 R231, R231 ;  /* 0x000000e700e77308 */ /* 0x000fe80000000800 */
[C---:B------:R-:W-:Y:S04]  /*7ad0*/  HMMA.16816.F32.BF16 R148, R20.reuse, R26, R148 ;  /* 0x0000001a1494723c */ /* 0x040fe80000041894 */
[----:B------:R-:W-:Y:S04]  /*7ae0*/  MUFU.EX2 R206, R206 ;  /* 0x000000ce00ce7308 */ /* 0x000fe80000000800 */
[C---:B------:R-:W-:Y:S04]  /*7af0*/  HMMA.16816.F32.BF16 R168, R20.reuse, R16, R168 ;  /* 0x0000001014a8723c */ /* 0x040fe800000418a8 */
[----:B------:R-:W2:Y:S04]  /*7b00*/  MUFU.EX2 R209, R209 ;  /* 0x000000d100d17308 */ /* 0x000ea80000000800 */
[C---:B------:R-:W-:Y:S04]  /*7b10*/  HMMA.16816.F32.BF16 R172, R20.reuse, R18, R172 ;  /* 0x0000001214ac723c */ /* 0x040fe800000418ac */
[----:B------:R-:W-:Y:S04]  /*7b20*/  MUFU.EX2 R210, R210 ;  /* 0x000000d200d27308 */ /* 0x000fe80000000800 */
[C---:B----4-:R-:W-:Y:S04]  /*7b30*/  HMMA.16816.F32.BF16 R180, R20.reuse, R12, R180 ;  /* 0x0000000c14b4723c */ /* 0x050fe800000418b4 */
[----:B------:R-:W3:Y:S04]  /*7b40*/  MUFU.EX2 R205, R205 ;  /* 0x000000cd00cd7308 */ /* 0x000ee80000000800 */
[C---:B------:R-:W-:Y:S04]  /*7b50*/  HMMA.16816.F32.BF16 R184, R20.reuse, R14, R184 ;  /* 0x0000000e14b8723c */ /* 0x040fe800000418b8 */
[----:B------:R-:W-:Y:S04]  /*7b60*/  MUFU.EX2 R111, R111 ;  /* 0x0000006f006f7308 */ /* 0x000fe80000000800 */
[C---:B-----5:R-:W-:Y:S04]  /*7b70*/  HMMA.16816.F32.BF16 R188, R20.reuse, R8, R188 ;  /* 0x0000000814bc723c */ /* 0x060fe800000418bc */
[----:B------:R-:W-:Y:S04]  /*7b80*/  MUFU.EX2 R93, R93 ;  /* 0x0000005d005d7308 */ /* 0x000fe80000000800 */
[----:B------:R-:W-:Y:S01]  /*7b90*/  HMMA.16816.F32.BF16 R192, R20, R10, R192 ;  /* 0x0000000a14c0723c */ /* 0x000fe200000418c0 */
[----:B------:R-:W4:Y:S03]  /*7ba0*/  LDSM.16.MT88.4 R20, [R252+0xa800] ;  /* 0x00a80000fc14783b */ /* 0x000f260000004200 */
[----:B------:R-:W-:Y:S04]  /*7bb0*/  MUFU.EX2 R90, R90 ;  /* 0x0000005a005a7308 */ /* 0x000fe80000000800 */
[C---:B------:R-:W-:Y:S01]  /*7bc0*/  HMMA.16816.F32.BF16 R156, R4.reuse, R18, R156 ;  /* 0x00000012049c723c */ /* 0x040fe2000004189c */
[----:B------:R-:W5:Y:S03]  /*7bd0*/  LDSM.16.MT88.4 R16, [R250+0xa800] ;  /* 0x00a80000fa10783b */ /* 0x000f660000004200 */
[----:B------:R-:W-:Y:S04]  /*7be0*/  MUFU.EX2 R87, R87 ;  /* 0x0000005700577308 */ /* 0x000fe80000000800 */
[C---:B------:R-:W-:Y:S08]  /*7bf0*/  HMMA.16816.F32.BF16 R152, R4.reuse, R12, R152 ;  /* 0x0000000c0498723c */ /* 0x040ff00000041898 */
[C---:B------:R-:W-:Y:S01]  /*7c00*/  HMMA.16816.F32.BF16 R160, R4.reuse, R14, R160 ;  /* 0x0000000e04a0723c */ /* 0x040fe200000418a0 */
[----:B------:R-:W2:Y:S07]  /*7c10*/  LDSM.16.MT88.4 R12, [R249+0xa800] ;  /* 0x00a80000f90c783b */ /* 0x000eae0000004200 */
[C---:B------:R-:W-:Y:S08]  /*7c20*/  HMMA.16816.F32.BF16 R164, R4.reuse, R8, R164 ;  /* 0x0000000804a4723c */ /* 0x040ff000000418a4 */
[C---:B------:R-:W-:Y:S01]  /*7c30*/  HMMA.16816.F32.BF16 R176, R4.reuse, R10, R176 ;  /* 0x0000000a04b0723c */ /* 0x040fe200000418b0 */
[----:B------:R-:W5:Y:S07]  /*7c40*/  LDSM.16.MT88.4 R8, [R248+0xa800] ;  /* 0x00a80000f808783b */ /* 0x000f6e0000004200 */
[C---:B------:R-:W-:Y:S07]  /*7c50*/  HMMA.16816.F32.BF16 R132, R4.reuse, R24, R132 ;  /* 0x000000180484723c */ /* 0x040fee0000041884 */
[--C-:B------:R-:W-:Y:S01]  /*7c60*/  FFMA.FTZ R25, R197, c[0x0][0x23c], -R204.reuse ;  /* 0x00008f00c5197a23 */ /* 0x100fe200000108cc */
[----:B------:R-:W-:Y:S01]  /*7c70*/  HMMA.16816.F32.BF16 R144, R4, R26, R144 ;  /* 0x0000001a0490723c */ /* 0x000fe20000041890 */
[----:B------:R-:W-:-:S02]  /*7c80*/  FFMA.FTZ R24, R196, c[0x0][0x23c], -R204 ;  /* 0x00008f00c4187a23 */ /* 0x000fc400000108cc */
[--C-:B------:R-:W-:Y:S02]  /*7c90*/  FFMA.FTZ R197, R130, c[0x0][0x23c], -R204.reuse ;  /* 0x00008f0082c57a23 */ /* 0x100fe400000108cc */
[--C-:B------:R-:W-:Y:S02]  /*7ca0*/  FFMA.FTZ R196, R129, c[0x0][0x23c], -R204.reuse ;  /* 0x00008f0081c47a23 */ /* 0x100fe400000108cc */
[----:B-1----:R-:W-:Y:S01]  /*7cb0*/  F2FP.BF16.PACK_AB R4, R229, R212 ;  /* 0x000000d4e504723e */ /* 0x002fe200000010ff */
[--C-:B------:R-:W-:Y:S01]  /*7cc0*/  FFMA.FTZ R26, R199, c[0x0][0x23c], -R204.reuse ;  /* 0x00008f00c71a7a23 */ /* 0x100fe200000108cc */
[----:B--2---:R-:W-:Y:S01]  /*7cd0*/  F2FP.BF16.PACK_AB R5, R209, R206 ;  /* 0x000000ced105723e */ /* 0x004fe200000010ff */
[--C-:B------:R-:W-:Y:S01]  /*7ce0*/  FFMA.FTZ R199, R131, c[0x0][0x23c], -R204.reuse ;  /* 0x00008f0083c77a23 */ /* 0x100fe200000108cc */
[----:B------:R-:W-:Y:S01]  /*7cf0*/  F2FP.BF16.PACK_AB R6, R231, R208 ;  /* 0x000000d0e706723e */ /* 0x000fe200000010ff */
[--C-:B------:R-:W-:Y:S01]  /*7d00*/  FFMA.FTZ R131, R128, c[0x0][0x23c], -R204.reuse ;  /* 0x00008f0080837a23 */ /* 0x100fe200000108cc */
[----:B---3--:R-:W-:Y:S01]  /*7d10*/  F2FP.BF16.PACK_AB R7, R205, R210 ;  /* 0x000000d2cd07723e */ /* 0x008fe200000010ff */
[----:B------:R-:W-:-:S02]  /*7d20*/  FFMA.FTZ R130, R127, c[0x0][0x23c], -R204 ;  /* 0x00008f007f827a23 */ /* 0x000fc400000108cc */
[--C-:B------:R-:W-:Y:S01]  /*7d30*/  FFMA.FTZ R129, R126, c[0x0][0x23c], -R204.reuse ;  /* 0x00008f007e817a23 */ /* 0x100fe200000108cc */
[----:B------:R-:W-:Y:S01]  /*7d40*/  MUFU.EX2 R127, R201 ;  /* 0x000000c9007f7308 */ /* 0x000fe20000000800 */
[--C-:B------:R-:W-:Y:S02]  /*7d50*/  FFMA.FTZ R128, R125, c[0x0][0x23c], -R204.reuse ;  /* 0x00008f007d807a23 */ /* 0x100fe400000108cc */
[----:B----4-:R-:W-:Y:S01]  /*7d60*/  HMMA.16816.F32.BF16 R140, R4, R20, R140 ;  /* 0x00000014048c723c */ /* 0x010fe2000004188c */
[----:B------:R-:W-:-:S04]  /*7d70*/  FFMA.FTZ R204, R124, c[0x0][0x23c], -R204 ;  /* 0x00008f007ccc7a23 */ /* 0x000fc800000108cc */
[----:B------:R1:W-:Y:S03]  /*7d80*/  MUFU.EX2 R126, R26 ;  /* 0x0000001a007e7308 */ /* 0x0003e60000000800 */
[C---:B------:R-:W-:Y:S05]  /*7d90*/  HMMA.16816.F32.BF16 R148, R4.reuse, R22, R148 ;  /* 0x000000160494723c */ /* 0x040fea0000041894 */
[----:B------:R2:W-:Y:S03]  /*7da0*/  MUFU.EX2 R125, R25 ;  /* 0x00000019007d7308 */ /* 0x0005e60000000800 */
[----:B-----5:R-:W-:Y:S05]  /*7db0*/  HMMA.16816.F32.BF16 R168, R4, R16, R168 ;  /* 0x0000001004a8723c */ /* 0x020fea00000418a8 */
[----:B------:R3:W4:Y:S01]  /*7dc0*/  MUFU.EX2 R124, R24 ;  /* 0x00000018007c7308 */ /* 0x0007220000000800 */
[----:B-1----:R-:W-:-:S02]  /*7dd0*/  FFMA.FTZ R26, R103, c[0x0][0x23c], -R115 ;  /* 0x00008f00671a7a23 */ /* 0x002fc40000010873 */
[C---:B------:R-:W-:Y:S01]  /*7de0*/  HMMA.16816.F32.BF16 R172, R4.reuse, R18, R172 ;  /* 0x0000001204ac723c */ /* 0x040fe200000418ac */
[--C-:B------:R-:W-:Y:S02]  /*7df0*/  FFMA.FTZ R103, R94, c[0x0][0x23c], -R115.reuse ;  /* 0x00008f005e677a23 */ /* 0x100fe40000010873 */
[--C-:B------:R-:W-:Y:S02]  /*7e00*/  FFMA.FTZ R94, R101, c[0x0][0x23c], -R112.reuse ;  /* 0x00008f00655e7a23 */ /* 0x100fe40000010870 */
[--C-:B--2---:R-:W-:Y:S01]  /*7e10*/  FFMA.FTZ R25, R100, c[0x0][0x23c], -R115.reuse ;  /* 0x00008f0064197a23 */ /* 0x104fe20000010873 */
[----:B------:R-:W-:Y:S01]  /*7e20*/  MUFU.EX2 R131, R131 ;  /* 0x0000008300837308 */ /* 0x000fe20000000800 */
[----:B------:R-:W-:Y:S01]  /*7e30*/  FFMA.FTZ R100, R91, c[0x0][0x23c], -R115 ;  /* 0x00008f005b647a23 */ /* 0x000fe20000010873 */
[----:B------:R-:W-:Y:S01]  /*7e40*/  HMMA.16816.F32.BF16 R180, R4, R12, R180 ;  /* 0x0000000c04b4723c */ /* 0x000fe200000418b4 */
[--C-:B------:R-:W-:Y:S02]  /*7e50*/  FFMA.FTZ R101, R98, c[0x0][0x23c], -R112.reuse ;  /* 0x00008f0062657a23 */ /* 0x100fe40000010870 */
[----:B------:R-:W-:-:S02]  /*7e60*/  FFMA.FTZ R98, R95, c[0x0][0x23c], -R112 ;  /* 0x00008f005f627a23 */ /* 0x000fc40000010870 */
[----:B---3--:R-:W-:Y:S01]  /*7e70*/  FFMA.FTZ R24, R97, c[0x0][0x23c], -R115 ;  /* 0x00008f0061187a23 */ /* 0x008fe20000010873 */
[----:B------:R-:W-:Y:S01]  /*7e80*/  MUFU.EX2 R95, R104 ;  /* 0x00000068005f7308 */ /* 0x000fe20000000800 */
[----:B------:R-:W-:Y:S01]  /*7e90*/  FFMA.FTZ R97, R92, c[0x0][0x23c], -R112 ;  /* 0x00008f005c617a23 */ /* 0x000fe20000010870 */
[C---:B------:R-:W-:Y:S06]  /*7ea0*/  HMMA.16816.F32.BF16 R184, R4.reuse, R14, R184 ;  /* 0x0000000e04b8723c */ /* 0x040fec00000418b8 */
[----:B------:R-:W-:Y:S02]  /*7eb0*/  MUFU.EX2 R91, R24 ;  /* 0x00000018005b7308 */ /* 0x000fe40000000800 */
[C---:B------:R-:W-:Y:S06]  /*7ec0*/  HMMA.16816.F32.BF16 R188, R4.reuse, R8, R188 ;  /* 0x0000000804bc723c */ /* 0x040fec00000418bc */
[----:B------:R-:W-:Y:S02]  /*7ed0*/  MUFU.EX2 R92, R107 ;  /* 0x0000006b005c7308 */ /* 0x000fe40000000800 */
[----:B------:R-:W-:Y:S06]  /*7ee0*/  HMMA.16816.F32.BF16 R192, R4, R10, R192 ;  /* 0x0000000a04c0723c */ /* 0x000fec00000418c0 */
[----:B------:R-:W-:Y:S01]  /*7ef0*/  MUFU.EX2 R94, R94 ;  /* 0x0000005e005e7308 */ /* 0x000fe20000000800 */
[----:B------:R-:W-:-:S02]  /*7f00*/  FFMA.FTZ R6, R110, c[0x0][0x23c], -R123 ;  /* 0x00008f006e067a23 */ /* 0x000fc4000001087b */
[--C-:B------:R-:W-:Y:S02]  /*7f10*/  FFMA.FTZ R5, R109, c[0x0][0x23c], -R123.reuse ;  /* 0x00008f006d057a23 */ /* 0x100fe4000001087b */
[--C-:B------:R-:W-:Y:S02]  /*7f20*/  FFMA.FTZ R4, R108, c[0x0][0x23c], -R123.reuse ;  /* 0x00008f006c047a23 */ /* 0x100fe4000001087b */
[--C-:B------:R-:W-:Y:S01]  /*7f30*/  FFMA.FTZ R110, R105, c[0x0][0x23c], -R123.reuse ;  /* 0x00008f00696e7a23 */ /* 0x100fe2000001087b */
[----:B------:R-:W-:Y:S01]  /*7f40*/  MUFU.EX2 R98, R98 ;  /* 0x0000006200627308 */ /* 0x000fe20000000800 */
[--C-:B------:R-:W-:Y:S02]  /*7f50*/  FFMA.FTZ R108, R99, c[0x0][0x23c], -R123.reuse ;  /* 0x00008f00636c7a23 */ /* 0x100fe4000001087b */
[--C-:B------:R-:W-:Y:S02]  /*7f60*/  FFMA.FTZ R109, R102, c[0x0][0x23c], -R123.reuse ;  /* 0x00008f00666d7a23 */ /* 0x100fe4000001087b */
[----:B------:R-:W-:-:S02]  /*7f70*/  FFMA.FTZ R105, R96, c[0x0][0x23c], -R123 ;  /* 0x00008f0060697a23 */ /* 0x000fc4000001087b */
[----:B------:R-:W-:Y:S01]  /*7f80*/  FFMA.FTZ R99, R88, c[0x0][0x23c], -R115 ;  /* 0x00008f0058637a23 */ /* 0x000fe20000010873 */
[----:B------:R4:W1:Y:S01]  /*7f90*/  MUFU.EX2 R102, R6 ;  /* 0x0000000600667308 */ /* 0x0008620000000800 */
[----:B------:R-:W-:Y:S02]  /*7fa0*/  FFMA.FTZ R123, R84, c[0x0][0x23c], -R123 ;  /* 0x00008f00547b7a23 */ /* 0x000fe4000001087b */
[----:B------:R-:W-:Y:S02]  /*7fb0*/  FFMA.FTZ R115, R85, c[0x0][0x23c], -R115 ;  /* 0x00008f0055737a23 */ /* 0x000fe40000010873 */
[--C-:B------:R-:W-:Y:S02]  /*7fc0*/  FFMA.FTZ R96, R89, c[0x0][0x23c], -R112.reuse ;  /* 0x00008f0059607a23 */ /* 0x100fe40000010870 */
[----:B------:R-:W-:Y:S01]  /*7fd0*/  FFMA.FTZ R112, R86, c[0x0][0x23c], -R112 ;  /* 0x00008f0056707a23 */ /* 0x000fe20000010870 */
[----:B------:R1:W-:Y:S08]  /*7fe0*/  MUFU.EX2 R84, R5 ;  /* 0x0000000500547308 */ /* 0x0003f00000000800 */
[----:B------:R2:W3:Y:S01]  /*7ff0*/  MUFU.EX2 R85, R4 ;  /* 0x0000000400557308 */ /* 0x0004e20000000800 */
[----:B----4-:R-:W-:-:S02]  /*8000*/  F2FP.BF16.PACK_AB R6, R124, R125 ;  /* 0x0000007d7c06723e */ /* 0x010fc400000010ff */
[----:B-1----:R-:W-:-:S05]  /*8010*/  F2FP.BF16.PACK_AB R5, R102, R111 ;  /* 0x0000006f6605723e */ /* 0x002fca00000010ff */
[----:B------:R-:W-:Y:S01]  /*8020*/  MUFU.EX2 R88, R26 ;  /* 0x0000001a00587308 */ /* 0x000fe20000000800 */
[----:B--2---:R-:W-:-:S07]  /*8030*/  F2FP.BF16.PACK_AB R4, R126, R127 ;  /* 0x0000007f7e04723e */ /* 0x004fce00000010ff */
[----:B------:R1:W-:Y:S01]  /*8040*/  MUFU.EX2 R86, R25 ;  /* 0x0000001900567308 */ /* 0x0003e20000000800 */
[----:B---3--:R-:W-:-:S07]  /*8050*/  F2FP.BF16.PACK_AB R7, R85, R84 ;  /* 0x000000545507723e */ /* 0x008fce00000010ff */
[C---:B------:R-:W-:Y:S01]  /*8060*/  HMMA.16816.F32.BF16 R136, R4.reuse, R16, R136 ;  /* 0x000000100488723c */ /* 0x040fe20000041888 */
[----:B------:R-:W2:Y:S07]  /*8070*/  MUFU.EX2 R89, R106 ;  /* 0x0000006a00597308 */ /* 0x000eae0000000800 */
[C---:B------:R-:W-:Y:S01]  /*8080*/  HMMA.16816.F32.BF16 R156, R4.reuse, R18, R156 ;  /* 0x00000012049c723c */ /* 0x040fe2000004189c */
[----:B------:R-:W3:Y:S01]  /*8090*/  LDSM.16.MT88.4 R16, [R252+0xb000] ;  /* 0x00b00000fc10783b */ /* 0x000ee20000004200 */
[----:B------:R-:W-:Y:S03]  /*80a0*/  MUFU.EX2 R99, R99 ;  /* 0x0000006300637308 */ /* 0x000fe60000000800 */
[----:B-1----:R-:W-:Y:S03]  /*80b0*/  LDSM.16.MT88.4 R24, [R248+0xb000] ;  /* 0x00b00000f818783b */ /* 0x002fe60000004200 */
[C---:B------:R-:W-:Y:S02]  /*80c0*/  HMMA.16816.F32.BF16 R152, R4.reuse, R12, R152 ;  /* 0x0000000c0498723c */ /* 0x040fe40000041898 */
[----:B------:R-:W-:Y:S06]  /*80d0*/  MUFU.EX2 R97, R97 ;  /* 0x0000006100617308 */ /* 0x000fec0000000800 */
[C---:B------:R-:W-:Y:S01]  /*80e0*/  HMMA.16816.F32.BF16 R160, R4.reuse, R14, R160 ;  /* 0x0000000e04a0723c */ /* 0x040fe200000418a0 */
[----:B------:R-:W1:Y:S01]  /*80f0*/  LDSM.16.MT88.4 R12, [R250+0xb000] ;  /* 0x00b00000fa0c783b */ /* 0x000e620000004200 */
[----:B------:R-:W-:Y:S06]  /*8100*/  MUFU.EX2 R96, R96 ;  /* 0x0000006000607308 */ /* 0x000fec0000000800 */
[C---:B------:R-:W-:Y:S02]  /*8110*/  HMMA.16816.F32.BF16 R164, R4.reuse, R8, R164 ;  /* 0x0000000804a4723c */ /* 0x040fe400000418a4 */
[----:B------:R-:W-:Y:S06]  /*8120*/  MUFU.EX2 R130, R130 ;  /* 0x0000008200827308 */ /* 0x000fec0000000800 */
[C---:B------:R-:W-:Y:S01]  /*8130*/  HMMA.16816.F32.BF16 R176, R4.reuse, R10, R176 ;  /* 0x0000000a04b0723c */ /* 0x040fe200000418b0 */
[----:B------:R-:W4:Y:S01]  /*8140*/  LDSM.16.MT88.4 R8, [R249+0xb000] ;  /* 0x00b00000f908783b */ /* 0x000f220000004200 */
[----:B------:R-:W-:Y:S06]  /*8150*/  MUFU.EX2 R129, R129 ;  /* 0x0000008100817308 */ /* 0x000fec0000000800 */
[C---:B------:R-:W-:Y:S02]  /*8160*/  HMMA.16816.F32.BF16 R132, R4.reuse, R20, R132 ;  /* 0x000000140484723c */ /* 0x040fe40000041884 */
[----:B------:R-:W-:Y:S05]  /*8170*/  MUFU.EX2 R128, R128 ;  /* 0x0000008000807308 */ /* 0x000fea0000000800 */
[----:B------:R-:W-:Y:S01]  /*8180*/  FADD.FTZ R21, R83, R122 ;  /* 0x0000007a53157221 */ /* 0x000fe20000010000 */
[----:B------:R-:W-:Y:S01]  /*8190*/  HMMA.16816.F32.BF16 R144, R4, R22, R144 ;  /* 0x000000160490723c */ /* 0x000fe20000041890 */
[----:B------:R-:W-:Y:S01]  /*81a0*/  FADD.FTZ R20, R80, R119 ;  /* 0x0000007750147221 */ /* 0x000fe20000010000 */
[----:B------:R-:W5:Y:S01]  /*81b0*/  MUFU.EX2 R83, R101 ;  /* 0x0000006500537308 */ /* 0x000f620000000800 */
[----:B------:R-:W-:-:S02]  /*81c0*/  FADD.FTZ R21, R82, R21 ;  /* 0x0000001552157221 */ /* 0x000fc40000010000 */
[----:B------:R-:W-:Y:S02]  /*81d0*/  FADD.FTZ R20, R81, R20 ;  /* 0x0000001451147221 */ /* 0x000fe40000010000 */
[----:B------:R-:W-:Y:S01]  /*81e0*/  FADD.FTZ R5, R77, R114 ;  /* 0x000000724d057221 */ /* 0x000fe20000010000 */
[----:B--2---:R-:W-:Y:S01]  /*81f0*/  F2FP.BF16.PACK_AB R4, R88, R89 ;  /* 0x000000595804723e */ /* 0x004fe200000010ff */
[----:B------:R-:W-:Y:S01]  /*8200*/  FADD.FTZ R22, R78, R79 ;  /* 0x0000004f4e167221 */ /* 0x000fe20000010000 */
[----:B------:R-:W-:Y:S01]  /*8210*/  MUFU.EX2 R77, R199 ;  /* 0x000000c7004d7308 */ /* 0x000fe20000000800 */
[----:B------:R-:W-:Y:S01]  /*8220*/  FADD.FTZ R104, R76, R5 ;  /* 0x000000054c687221 */ /* 0x000fe20000010000 */
[----:B------:R-:W-:Y:S01]  /*8230*/  F2FP.BF16.PACK_AB R5, R95, R92 ;  /* 0x0000005c5f05723e */ /* 0x000fe200000010ff */
[----:B------:R-:W-:Y:S01]  /*8240*/  FADD.FTZ R106, R74, R21 ;  /* 0x000000154a6a7221 */ /* 0x000fe20000010000 */
[----:B------:R-:W-:Y:S01]  /*8250*/  F2FP.BF16.PACK_AB R6, R91, R86 ;  /* 0x000000565b06723e */ /* 0x000fe200000010ff */
[----:B------:R-:W-:-:S02]  /*8260*/  FADD.FTZ R75, R75, R104 ;  /* 0x000000684b4b7221 */ /* 0x000fc40000010000 */
[----:B------:R-:W-:Y:S01]  /*8270*/  FADD.FTZ R21, R71, R20 ;  /* 0x0000001447157221 */ /* 0x000fe20000010000 */
[----:B------:R-:W2:Y:S01]  /*8280*/  MUFU.EX2 R76, R197 ;  /* 0x000000c5004c7308 */ /* 0x000ea20000000800 */
[----:B-----5:R-:W-:Y:S01]  /*8290*/  F2FP.BF16.PACK_AB R7, R83, R94 ;  /* 0x0000005e5307723e */ /* 0x020fe200000010ff */
[----:B------:R-:W-:Y:S02]  /*82a0*/  FADD.FTZ R22, R69, R22 ;  /* 0x0000001645167221 */ /* 0x000fe40000010000 */
[----:B------:R-:W-:Y:S02]  /*82b0*/  FADD.FTZ R71, R72, R75 ;  /* 0x0000004b48477221 */ /* 0x000fe40000010000 */
[----:B------:R-:W-:Y:S02]  /*82c0*/  FADD.FTZ R75, R70, R21 ;  /* 0x00000015464b7221 */ /* 0x000fe40000010000 */
[----:B------:R-:W-:Y:S01]  /*82d0*/  MUFU.EX2 R78, R196 ;  /* 0x000000c4004e7308 */ /* 0x000fe20000000800 */
[----:B---3--:R-:W-:Y:S01]  /*82e0*/  HMMA.16816.F32.BF16 R140, R4, R16, R140 ;  /* 0x00000010048c723c */ /* 0x008fe2000004188c */
[----:B------:R-:W-:-:S02]  /*82f0*/  FADD.FTZ R101, R67, R22 ;  /* 0x0000001643657221 */ /* 0x000fc40000010000 */
[----:B------:R-:W3:Y:S01]  /*8300*/  LDSM.16.MT88.4 R20, [R252+0xb800] ;  /* 0x00b80000fc14783b */ /* 0x000ee20000004200 */
[----:B------:R-:W-:Y:S02]  /*8310*/  FADD.FTZ R73, R73, R106 ;  /* 0x0000006a49497221 */ /* 0x000fe40000010000 */
[----:B------:R-:W-:Y:S01]  /*8320*/  FADD.FTZ R44, R44, R101 ;  /* 0x000000652c2c7221 */ /* 0x000fe20000010000 */
[----:B------:R-:W-:Y:S01]  /*8330*/  MUFU.EX2 R79, R110 ;  /* 0x0000006e004f7308 */ /* 0x000fe20000000800 */
[----:B------:R-:W-:Y:S01]  /*8340*/  HMMA.16816.F32.BF16 R148, R4, R18, R148 ;  /* 0x000000120494723c */ /* 0x000fe20000041894 */
[----:B------:R-:W-:Y:S02]  /*8350*/  FADD.FTZ R50, R50, R73 ;  /* 0x0000004932327221 */ /* 0x000fe40000010000 */
[----:B------:R-:W-:Y:S02]  /*8360*/  FADD.FTZ R46, R46, R75 ;  /* 0x0000004b2e2e7221 */ /* 0x000fe40000010000 */
[----:B------:R-:W-:-:S02]  /*8370*/  FADD.FTZ R43, R43, R44 ;  /* 0x0000002c2b2b7221 */ /* 0x000fc40000010000 */
[----:B------:R-:W5:Y:S01]  /*8380*/  MUFU.EX2 R80, R109 ;  /* 0x0000006d00507308 */ /* 0x000f620000000800 */
[C---:B-1----:R-:W-:Y:S01]  /*8390*/  HMMA.16816.F32.BF16 R168, R4.reuse, R12, R168 ;  /* 0x0000000c04a8723c */ /* 0x042fe200000418a8 */
[----:B------:R-:W-:Y:S02]  /*83a0*/  FADD.FTZ R49, R49, R50 ;  /* 0x0000003231317221 */ /* 0x000fe40000010000 */
[----:B------:R-:W-:Y:S02]  /*83b0*/  FADD.FTZ R45, R45, R46 ;  /* 0x0000002e2d2d7221 */ /* 0x000fe40000010000 */
[----:B------:R-:W-:Y:S02]  /*83c0*/  FADD.FTZ R42, R42, R49 ;  /* 0x000000312a2a7221 */ /* 0x000fe40000010000 */
[----:B------:R-:W-:Y:S01]  /*83d0*/  MUFU.EX2 R81, R108 ;  /* 0x0000006c00517308 */ /* 0x000fe20000000800 */
[----:B------:R-:W-:Y:S01]  /*83e0*/  HMMA.16816.F32.BF16 R172, R4, R14, R172 ;  /* 0x0000000e04ac723c */ /* 0x000fe200000418ac */
[----:B------:R-:W-:-:S06]  /*83f0*/  FADD.FTZ R40, R40, R45 ;  /* 0x0000002d28287221 */ /* 0x000fcc0000010000 */
[----:B------:R-:W1:Y:S01]  /*8400*/  MUFU.EX2 R82, R105 ;  /* 0x0000006900527308 */ /* 0x000e620000000800 */
[C---:B----4-:R-:W-:Y:S07]  /*8410*/  HMMA.16816.F32.BF16 R180, R4.reuse, R8, R180 ;  /* 0x0000000804b4723c */ /* 0x050fee00000418b4 */
[----:B------:R-:W-:Y:S01]  /*8420*/  MUFU.EX2 R74, R103 ;  /* 0x00000067004a7308 */ /* 0x000fe20000000800 */
[C---:B------:R-:W-:Y:S07]  /*8430*/  HMMA.16816.F32.BF16 R184, R4.reuse, R10, R184 ;  /* 0x0000000a04b8723c */ /* 0x040fee00000418b8 */
[----:B------:R-:W4:Y:S01]  /*8440*/  MUFU.EX2 R67, R100 ;  /* 0x0000006400437308 */ /* 0x000f220000000800 */
[C---:B------:R-:W-:Y:S07]  /*8450*/  HMMA.16816.F32.BF16 R188, R4.reuse, R24, R188 ;  /* 0x0000001804bc723c */ /* 0x040fee00000418bc */
[----:B------:R-:W3:Y:S01]  /*8460*/  MUFU.EX2 R70, R115 ;  /* 0x0000007300467308 */ /* 0x000ee20000000800 */
[----:B------:R-:W-:Y:S07]  /*8470*/  HMMA.16816.F32.BF16 R192, R4, R26, R192 ;  /* 0x0000001a04c0723c */ /* 0x000fee00000418c0 */
[----:B--2---:R-:W-:Y:S01]  /*8480*/  F2FP.BF16.PACK_AB R4, R76, R77 ;  /* 0x0000004d4c04723e */ /* 0x004fe200000010ff */
[----:B------:R-:W2:Y:S01]  /*8490*/  MUFU.EX2 R69, R112 ;  /* 0x0000007000457308 */ /* 0x000ea20000000800 */
[----:B-----5:R-:W-:-:S02]  /*84a0*/  F2FP.BF16.PACK_AB R5, R80, R79 ;  /* 0x0000004f5005723e */ /* 0x020fc400000010ff */
[----:B------:R-:W-:Y:S02]  /*84b0*/  F2FP.BF16.PACK_AB R6, R131, R78 ;  /* 0x0000004e8306723e */ /* 0x000fe400000010ff */
[----:B-1----:R-:W-:-:S07]  /*84c0*/  F2FP.BF16.PACK_AB R7, R82, R81 ;  /* 0x000000515207723e */ /* 0x002fce00000010ff */
[C---:B------:R-:W-:Y:S08]  /*84d0*/  HMMA.16816.F32.BF16 R132, R4.reuse, R16, R132 ;  /* 0x000000100484723c */ /* 0x040ff00000041884 */
[C---:B------:R-:W-:Y:S01]  /*84e0*/  HMMA.16816.F32.BF16 R144, R4.reuse, R18, R144 ;  /* 0x000000120490723c */ /* 0x040fe20000041890 */
[----:B------:R-:W1:Y:S07]  /*84f0*/  LDSM.16.MT88.4 R16, [R250+0xb800] ;  /* 0x00b80000fa10783b */ /* 0x000e6e0000004200 */
[C---:B------:R-:W-:Y:S08]  /*8500*/  HMMA.16816.F32.BF16 R136, R4.reuse, R12, R136 ;  /* 0x0000000c0488723c */ /* 0x040ff00000041888 */
[C---:B------:R-:W-:Y:S01]  /*8510*/  HMMA.16816.F32.BF16 R156, R4.reuse, R14, R156 ;  /* 0x0000000e049c723c */ /* 0x040fe2000004189c */
[----:B------:R-:W5:Y:S07]  /*8520*/  LDSM.16.MT88.4 R12, [R249+0xb800] ;  /* 0x00b80000f90c783b */ /* 0x000f6e0000004200 */
[C---:B------:R-:W-:Y:S08]  /*8530*/  HMMA.16816.F32.BF16 R152, R4.reuse, R8, R152 ;  /* 0x000000080498723c */ /* 0x040ff00000041898 */
[C---:B------:R-:W-:Y:S01]  /*8540*/  HMMA.16816.F32.BF16 R160, R4.reuse, R10, R160 ;  /* 0x0000000a04a0723c */ /* 0x040fe200000418a0 */
[----:B------:R-:W1:Y:S07]  /*8550*/  LDSM.16.MT88.4 R8, [R248+0xb800] ;  /* 0x00b80000f808783b */ /* 0x000e6e0000004200 */
[C---:B------:R-:W-:Y:S01]  /*8560*/  HMMA.16816.F32.BF16 R164, R4.reuse, R24, R164 ;  /* 0x0000001804a4723c */ /* 0x040fe200000418a4 */
[----:B------:R-:W1:Y:S06]  /*8570*/  MUFU.EX2 R25, R204 ;  /* 0x000000cc00197308 */ /* 0x000e6c0000000800 */
[----:B------:R-:W-:Y:S01]  /*8580*/  FADD.FTZ R24, R48, R71 ;  /* 0x0000004730187221 */ /* 0x000fe20000010000 */
[----:B------:R-:W-:Y:S01]  /*8590*/  HMMA.16816.F32.BF16 R176, R4, R26, R176 ;  /* 0x0000001a04b0723c */ /* 0x000fe200000418b0 */
[----:B------:R-:W1:Y:S02]  /*85a0*/  MUFU.EX2 R26, R123 ;  /* 0x0000007b001a7308 */ /* 0x000e640000000800 */
[----:B------:R-:W-:-:S04]  /*85b0*/  FADD.FTZ R24, R47, R24 ;  /* 0x000000182f187221 */ /* 0x000fc80000010000 */
[----:B----4-:R-:W-:Y:S01]  /*85c0*/  F2FP.BF16.PACK_AB R4, R67, R74 ;  /* 0x0000004a4304723e */ /* 0x010fe200000010ff */
[----:B------:R-:W-:Y:S01]  /*85d0*/  FADD.FTZ R41, R41, R24 ;  /* 0x0000001829297221 */ /* 0x000fe20000010000 */
[----:B------:R-:W-:Y:S01]  /*85e0*/  F2FP.BF16.PACK_AB R5, R97, R98 ;  /* 0x000000626105723e */ /* 0x000fe200000010ff */
[----:B------:R-:W-:Y:S01]  /*85f0*/  FADD.FTZ R24, R37, R42 ;  /* 0x0000002a25187221 */ /* 0x000fe20000010000 */
[----:B---3--:R-:W-:Y:S01]  /*8600*/  F2FP.BF16.PACK_AB R6, R70, R99 ;  /* 0x000000634606723e */ /* 0x008fe200000010ff */
        /* <DEDUP_REMOVED lines=11> */
[----:B------:R-:W-:Y:S02]  /*86c0*/  FADD.FTZ R57, R57, R58 ;  /* 0x0000003a39397221 */ /* 0x000fe40000010000 */
[----:B------:R-:W-:-:S02]  /*86d0*/  FADD.FTZ R60, R60, R61 ;  /* 0x0000003d3c3c7221 */ /* 0x000fc40000010000 */
[----:B------:R-:W-:Y:S02]  /*86e0*/  FADD.FTZ R56, R56, R57 ;  /* 0x0000003938387221 */ /* 0x000fe40000010000 */
[----:B------:R-:W-:Y:S01]  /*86f0*/  FADD.FTZ R59, R59, R60 ;  /* 0x0000003c3b3b7221 */ /* 0x000fe20000010000 */
[C---:B-1----:R-:W-:Y:S01]  /*8700*/  HMMA.16816.F32.BF16 R168, R4.reuse, R16, R168 ;  /* 0x0000001004a8723c */ /* 0x042fe200000418a8 */
        /* <DEDUP_REMOVED lines=9> */
[----:B-----5:R-:W-:Y:S01]  /*87a0*/  HMMA.16816.F32.BF16 R180, R4, R12, R180 ;  /* 0x0000000c04b4723c */ /* 0x020fe200000418b4 */
        /* <DEDUP_REMOVED lines=18> */
[----:B------:R-:W-:Y:S01]  /*88d0*/  FADD.FTZ R4, R38, R43 ;  /* 0x0000002b26047221 */ /* 0x000fe20000010000 */
[----:B------:R-:W-:Y:S01]  /*88e0*/  F2FP.BF16.PACK_AB R5, R90, R93 ;  /* 0x0000005d5a05723e */ /* 0x000fe200000010ff */
[----:B------:R-:W-:Y:S01]  /*88f0*/  FADD.FTZ R38, R35, R40 ;  /* 0x0000002823267221 */ /* 0x000fe20000010000 */
[----:B------:R-:W-:Y:S01]  /*8900*/  F2FP.BF16.PACK_AB R6, R25, R128 ;  /* 0x000000801906723e */ /* 0x000fe200000010ff */
[----:B------:R-:W-:Y:S01]  /*8910*/  FADD.FTZ R39, R39, R4 ;  /* 0x0000000427277221 */ /* 0x000fe20000010000 */
[----:B------:R-:W-:Y:S01]  /*8920*/  F2FP.BF16.PACK_AB R4, R129, R130 ;  /* 0x000000828104723e */ /* 0x000fe200000010ff */
[----:B------:R-:W-:Y:S01]  /*8930*/  FADD.FTZ R29, R29, R38 ;  /* 0x000000261d1d7221 */ /* 0x000fe20000010000 */
[----:B------:R-:W-:Y:S01]  /*8940*/  F2FP.BF16.PACK_AB R7, R26, R87 ;  /* 0x000000571a07723e */ /* 0x000fe200000010ff */
[----:B------:R-:W-:Y:S02]  /*8950*/  FADD.FTZ R39, R34, R39 ;  /* 0x0000002722277221 */ /* 0x000fe40000010000 */
[----:B------:R-:W-:-:S02]  /*8960*/  FADD.FTZ R29, R28, R29 ;  /* 0x0000001d1c1d7221 */ /* 0x000fc40000010000 */
[----:B------:R-:W-:Y:S02]  /*8970*/  FADD.FTZ R66, R66, R39 ;  /* 0x0000002742427221 */ /* 0x000fe40000010000 */
        /* <DEDUP_REMOVED lines=52> */
[----:B------:R-:W-:Y:S01]  /*8cc0*/  FADD.FTZ R96, R96, R97 ;  /* 0x0000006160607221 */ /* 0x000fe20000010000 */
[----:B------:R1:W-:Y:S01]  /*8cd0*/  STL [R1+0x64], R4 ;  /* 0x0000640401007387 */ /* 0x0003e20000100800 */
[----:B------:R-:W-:Y:S02]  /*8ce0*/  FADD.FTZ R99, R99, R74 ;  /* 0x0000004a63637221 */ /* 0x000fe40000010000 */
[----:B------:R-:W-:Y:S02]  /*8cf0*/  FADD.FTZ R6, R26, R87 ;  /* 0x000000571a067221 */ /* 0x000fe40000010000 */
[----:B------:R-:W-:-:S03]  /*8d00*/  FADD.FTZ R5, R70, R99 ;  /* 0x0000006346057221 */ /* 0x000fc60000010000 */
[----:B------:R2:W-:Y:S01]  /*8d10*/  STL [R1+0x58], R6 ;  /* 0x0000580601007387 */ /* 0x0005e20000100800 */
[----:B-1----:R-:W-:-:S05]  /*8d20*/  FADD.FTZ R4, R69, R96 ;  /* 0x0000006045047221 */ /* 0x002fca0000010000 */
[----:B------:R2:W-:Y:S04]  /*8d30*/  STL [R1+0x5c], R4 ;  /* 0x00005c0401007387 */ /* 0x0005e80000100800 */
[----:B------:R2:W-:Y:S01]  /*8d40*/  STL [R1+0x60], R5 ;  /* 0x0000600501007387 */ /* 0x0005e20000100800 */
[----:B------:R-:W-:Y:S05]  /*8d50*/  @!P0 BRA `(.L_x_251) ;  /* 0x0000660000008947 */ /* 0x000fea0003800000 */
[----:B------:R-:W-:Y:S01]  /*8d60*/  ISETP.GE.AND P0, PT, R242, c[0x0][0x220], PT ;  /* 0x00008800f2007a0c */ /* 0x000fe20003f06270 */
[----:B------:R-:W-:Y:S01]  /*8d70*/  IMAD.MOV.U32 R199, RZ, RZ, R2 ;  /* 0x000000ffffc77224 */ /* 0x000fe200078e0002 */
[----:B--2---:R-:W-:Y:S01]  /*8d80*/  MOV R4, c[0x0][0x1a4] ;  /* 0x0000690000047a02 */ /* 0x004fe20000000f00 */
[----:B------:R-:W-:Y:S01]  /*8d90*/  ULDC.64 UR4, c[0x0][0x1a0] ;  /* 0x0000680000047ab9 */ /* 0x000fe20000000a00 */
[----:B------:R-:W-:Y:S01]  /*8da0*/  MOV R196, R3 ;  /* 0x0000000300c47202 */ /* 0x000fe20000000f00 */
[----:B------:R-:W-:Y:S01]  /*8db0*/  IMAD.MOV.U32 R3, RZ, RZ, c[0x0][0x1a4] ;  /* 0x00006900ff037624 */ /* 0x000fe200078e00ff */
[----:B------:R-:W-:Y:S01]  /*8dc0*/  MOV R197, R0 ;  /* 0x0000000000c57202 */ /* 0x000fe20000000f00 */
[----:B------:R-:W-:Y:S01]  /*8dd0*/  USHF.L.U64.HI UR6, UR4, 0x4, UR5 ;  /* 0x0000000404067899 */ /* 0x000fe20008010205 */
[----:B------:R-:W-:Y:S01]  /*8de0*/  MOV R0, c[0x0][0x1a4] ;  /* 0x0000690000007a02 */ /* 0x000fe20000000f00 */
[----:B------:R-:W-:Y:S01]  /*8df0*/  USHF.L.U32 UR11, UR4, 0x4, URZ ;  /* 0x00000004040b7899 */ /* 0x000fe2000800063f */
[----:B------:R-:W-:Y:S01]  /*8e00*/  MOV R2, c[0x0][0x1a4] ;  /* 0x0000690000027a02 */ /* 0x000fe20000000f00 */
[----:B------:R-:W-:Y:S01]  /*8e10*/  ULEA.HI.SX32 UR8, UR8, 0xfffffffe, 0x19 ;  /* 0xfffffffe08087891 */ /* 0x000fe2000f8fca3f */
[----:B------:R-:W-:Y:S01]  /*8e20*/  MOV R201, R68 ;  /* 0x0000004400c97202 */ /* 0x000fe20000000f00 */
[----:B------:R-:W-:Y:S01]  /*8e30*/  @!P0 IMAD R4, R4, 0x30, RZ ;  /* 0x0000003004048824 */ /* 0x000fe200078e02ff */
[----:B------:R-:W-:Y:S01]  /*8e40*/  ULDC.64 UR4, c[0x0][0x1a0] ;  /* 0x0000680000047ab9 */ /* 0x000fe20000000a00 */
[----:B------:R-:W-:-:S02]  /*8e50*/  @!P0 IMAD R3, R3, 0x50, RZ ;  /* 0x0000005003038824 */ /* 0x000fc400078e02ff */
[----:B------:R-:W-:Y:S01]  /*8e60*/  @!P0 IMAD R0, R0, 0x70, RZ ;  /* 0x0000007000008824 */ /* 0x000fe200078e02ff */
[----:B------:R1:W-:Y:S01]  /*8e70*/  @!P0 STL [R1+0x54], R4 ;  /* 0x0000540401008387 */ /* 0x0003e20000100800 */
[----:B------:R-:W-:-:S03]  /*8e80*/  @!P0 IMAD R2, R2, 0x60, RZ ;  /* 0x0000006002028824 */ /* 0x000fc600078e02ff */
[----:B------:R1:W-:Y:S04]  /*8e90*/  @!P0 STL [R1+0x50], R3 ;  /* 0x0000500301008387 */ /* 0x0003e80000100800 */
[----:B------:R1:W-:Y:S04]  /*8ea0*/  @!P0 STL [R1+0x48], R0 ;  /* 0x0000480001008387 */ /* 0x0003e80000100800 */
[----:B------:R1:W-:Y:S01]  /*8eb0*/  @!P0 STL [R1+0x4c], R2 ;  /* 0x00004c0201008387 */ /* 0x0003e20000100800 */
[----:B------:R-:W-:Y:S05]  /*8ec0*/  BRA `(.L_x_252) ;  /* 0x00000a3000007947 */ /* 0x000fea0003800000 */
.L_x_254:
[----:B------:R-:W-:Y:S01]  /*8ed0*/  IMAD.U32 R2, RZ, RZ, UR8 ;  /* 0x00000008ff027e24 */ /* 0x000fe2000f8e00ff */
[----:B------:R-:W2:Y:S01]  /*8ee0*/  LDL.64 R212, [R1+0x28] ;  /* 0x0000280001d47983 */ /* 0x000ea20000100a00 */
[----:B------:R-:W-:Y:S02]  /*8ef0*/  IMAD.U32 R3, RZ, RZ, UR8 ;  /* 0x00000008ff037e24 */ /* 0x000fe4000f8e00ff */
[----:B------:R-:W-:Y:S01]  /*8f00*/  IMAD.U32 R6, RZ, RZ, UR8 ;  /* 0x00000008ff067e24 */ /* 0x000fe2000f8e00ff */
[----:B------:R-:W-:Y:S01]  /*8f10*/  @!P0 IADD3 R2, R2, -0x1, RZ ;  /* 0xffffffff02028810 */ /* 0x000fe20007ffe0ff */
[----:B------:R-:W3:Y:S01]  /*8f20*/  LDL.64 R214, [R1+0x30] ;  /* 0x0000300001d67983 */ /* 0x000ee20000100a00 */
[----:B------:R-:W-:Y:S02]  /*8f30*/  @!P0 IADD3 R3, R3, -0x1, RZ ;  /* 0xffffffff03038810 */ /* 0x000fe40007ffe0ff */
[----:B------:R-:W-:Y:S01]  /*8f40*/  @!P0 SHF.R.S32.HI R7, RZ, 0x1f, R2 ;  /* 0x0000001fff078819 */ /* 0x000fe20000011402 */
[----:B------:R-:W-:Y:S01]  /*8f50*/  @!P0 IMAD.WIDE.U32 R68, R2, c[0x0][0x198], RZ ;  /* 0x0000660002448a25 */ /* 0x000fe200078e00ff */
[----:B------:R-:W4:Y:S01]  /*8f60*/  LDL R216, [R1+0x1c] ;  /* 0x00001c0001d87983 */ /* 0x000f220000100800 */
[----:B------:R-:W-:Y:S02]  /*8f70*/  @!P0 SHF.R.S32.HI R0, RZ, 0x1f, R3 ;  /* 0x0000001fff008819 */ /* 0x000fe40000011403 */
[----:B------:R-:W-:Y:S01]  /*8f80*/  @!P0 IMAD R7, R7, c[0x0][0x198], RZ ;  /* 0x0000660007078a24 */ /* 0x000fe200078e02ff */
[----:B------:R-:W-:Y:S01]  /*8f90*/  @!P0 IADD3 R6, R6, -0x1, RZ ;  /* 0xffffffff06068810 */ /* 0x000fe20007ffe0ff */
[----:B------:R-:W-:Y:S04]  /*8fa0*/  @!P0 IMAD.WIDE.U32 R86, R3, c[0x0][0x198], RZ ;  /* 0x0000660003568a25 */ /* 0x000fe800078e00ff */
[----:B------:R-:W-:Y:S02]  /*8fb0*/  @!P0 IMAD R7, R2, c[0x0][0x19c], R7 ;  /* 0x0000670002078a24 */ /* 0x000fe400078e0207 */
[----:B------:R-:W-:Y:S02]  /*8fc0*/  @!P0 IMAD R0, R0, c[0x0][0x198], RZ ;  /* 0x0000660000008a24 */ /* 0x000fe400078e02ff */
[----:B------:R-:W-:Y:S02]  /*8fd0*/  @!P0 IMAD.IADD R7, R69, 0x1, R7 ;  /* 0x0000000145078824 */ /* 0x000fe400078e0207 */
[----:B------:R-:W-:Y:S01]  /*8fe0*/  @!P0 IMAD R0, R3, c[0x0][0x19c], R0 ;  /* 0x0000670003008a24 */ /* 0x000fe200078e0200 */
[----:B------:R-:W-:Y:S03]  /*8ff0*/  @!P0 SHF.R.S32.HI R3, RZ, 0x1f, R6 ;  /* 0x0000001fff038819 */ /* 0x000fe60000011406 */
[----:B------:R-:W-:Y:S02]  /*9000*/  @!P0 IMAD.IADD R0, R87, 0x1, R0 ;  /* 0x0000000157008824 */ /* 0x000fe400078e0200 */
[----:B------:R-:W-:Y:S04]  /*9010*/  @!P0 IMAD R3, R3, c[0x0][0x198], RZ ;  /* 0x0000660003038a24 */ /* 0x000fe800078e02ff */
[----:B------:R-:W-:Y:S01]  /*9020*/  @!P0 IMAD R3, R6, c[0x0][0x19c], R3 ;  /* 0x0000670006038a24 */ /* 0x000fe200078e0203 */
[----:B----4-:R1:W-:Y:S01]  /*9030*/  @P0 STS.128 [R216+0x4000], RZ ;  /* 0x004000ffd8000388 */ /* 0x0103e20000000c00 */
[CC--:B--2---:R-:W-:Y:S04]  /*9040*/  @!P0 LEA R8, P2, R68.reuse, R212.reuse, 0x7 ;  /* 0x000000d444088211 */ /* 0x0c4fe800078438ff */
[-C--:B---3--:R-:W-:Y:S02]  /*9050*/  @!P0 LEA.HI.X R7, R68, R215.reuse, R7, 0x7, P2 ;  /* 0x000000d744078211 */ /* 0x088fe400010f3c07 */
[CC--:B------:R-:W-:Y:S04]  /*9060*/  @!P0 LEA R2, P2, R86.reuse, R212.reuse, 0x7 ;  /* 0x000000d456028211 */ /* 0x0c0fe800078438ff */
[----:B------:R-:W-:Y:S02]  /*9070*/  @!P0 LEA.HI.X R0, R86, R215, R0, 0x7, P2 ;  /* 0x000000d756008211 */ /* 0x000fe400010f3c00 */
[----:B------:R-:W-:Y:S02]  /*9080*/  @!P0 LEA R68, P2, R8, c[0x0][0x168], 0x1 ;  /* 0x00005a0008448a11 */ /* 0x000fe400078408ff */
[----:B------:R-:W-:Y:S02]  /*9090*/  @!P0 IADD3 R2, P3, R2, UR20, RZ ;  /* 0x0000001402028c10 */ /* 0x000fe4000ff7e0ff */
[----:B------:R-:W-:Y:S01]  /*90a0*/  @!P0 LEA.HI.X R69, R8, c[0x0][0x16c], R7, 0x1, P2 ;  /* 0x00005b0008458a11 */ /* 0x000fe200010f0c07 */
[----:B------:R-:W-:Y:S04]  /*90b0*/  @!P0 IMAD.WIDE.U32 R6, R6, c[0x0][0x198], RZ ;  /* 0x0000660006068a25 */ /* 0x000fe800078e00ff */
[----:B------:R-:W-:Y:S01]  /*90c0*/  @!PT LDS RZ, [RZ] ;  /* 0x00000000fffff984 */ /* 0x000fe20000000800 */
[----:B------:R-:W-:Y:S01]  /*90d0*/  @!PT LDS RZ, [RZ] ;  /* 0x00000000fffff984 */ /* 0x000fe20000000800 */
[----:B------:R-:W-:Y:S01]  /*90e0*/  @!PT LDS RZ, [RZ] ;  /* 0x00000000fffff984 */ /* 0x000fe20000000800 */
[----:B------:R2:W-:Y:S01]  /*90f0*/  @!P0 LDGSTS.E.BYPASS.LTC128B.128 [R216+0x4000], [R68.64] ;  /* 0x0400000044d88fae */ /* 0x0005e2000b901d52 */
[-C--:B------:R-:W-:Y:S02]  /*9100*/  @!P0 LEA R8, P2, R6, R212.reuse, 0x7 ;  /* 0x000000d406088211 */ /* 0x080fe400078438ff */
[----:B------:R-:W-:Y:S02]  /*9110*/  @!P0 IADD3 R3, R7, R3, RZ ;  /* 0x0000000307038210 */ /* 0x000fe40007ffe0ff */
[----:B------:R-:W-:Y:S01]  /*9120*/  @!P0 IADD3.X R7, R0, UR9, RZ, P3, !PT ;  /* 0x0000000900078c10 */ /* 0x000fe20009ffe4ff */
[----:B------:R-:W-:Y:S01]  /*9130*/  IMAD.U32 R0, RZ, RZ, UR8 ;  /* 0x00000008ff007e24 */ /* 0x000fe2000f8e00ff */
[-C--:B------:R-:W-:Y:S01]  /*9140*/  @!P0 LEA.HI.X R9, R6, R215.reuse, R3, 0x7, P2 ;  /* 0x000000d706098211 */ /* 0x080fe200010f3c03 */
[----:B------:R-:W-:Y:S01]  /*9150*/  @!P0 IMAD.MOV.U32 R3, RZ, RZ, c[0x0][0x198] ;  /* 0x00006600ff038624 */ /* 0x000fe200078e00ff */
[----:B------:R1:W-:Y:S01]  /*9160*/  @P0 STS.128 [R216+0x4800], RZ ;  /* 0x004800ffd8000388 */ /* 0x0003e20000000c00 */
[----:B------:R-:W-:Y:S01]  /*9170*/  @!P0 IMAD.MOV.U32 R6, RZ, RZ, c[0x0][0x19c] ;  /* 0x00006700ff068624 */ /* 0x000fe200078e00ff */
[----:B------:R-:W-:Y:S01]  /*9180*/  @!P0 IADD3 R0, R0, -0x1, RZ ;  /* 0xffffffff00008810 */ /* 0x000fe20007ffe0ff */
[----:B------:R-:W-:Y:S04]  /*9190*/  @!P0 IMAD.WIDE.U32 R8, R3, 0x30, R8 ;  /* 0x0000003003088825 */ /* 0x000fe800078e0008 */
[----:B------:R-:W-:Y:S01]  /*91a0*/  @!P0 IMAD R6, R6, 0x30, RZ ;  /* 0x0000003006068824 */ /* 0x000fe200078e02ff */
[----:B------:R-:W-:Y:S01]  /*91b0*/  @!P0 LEA R86, P2, R8, c[0x0][0x168], 0x1 ;  /* 0x00005a0008568a11 */ /* 0x000fe200078408ff */
[----:B------:R-:W-:Y:S02]  /*91c0*/  IMAD.U32 R3, RZ, RZ, UR8 ;  /* 0x00000008ff037e24 */ /* 0x000fe4000f8e00ff */
[----:B------:R-:W-:Y:S03]  /*91d0*/  @!P0 IMAD.IADD R6, R6, 0x1, R9 ;  /* 0x0000000106068824 */ /* 0x000fe600078e0209 */
[----:B------:R-:W-:Y:S02]  /*91e0*/  @!P0 IADD3 R3, R3, -0x1, RZ ;  /* 0xffffffff03038810 */ /* 0x000fe40007ffe0ff */
[----:B------:R-:W-:Y:S02]  /*91f0*/  @!P0 LEA.HI.X R87, R8, c[0x0][0x16c], R6, 0x1, P2 ;  /* 0x00005b0008578a11 */ /* 0x000fe400010f0c06 */
[C---:B--2---:R-:W-:Y:S02]  /*9200*/  @!P0 LEA R68, P2, R2.reuse, c[0x0][0x168], 0x1 ;  /* 0x00005a0002448a11 */ /* 0x044fe400078408ff */
        /* <DEDUP_REMOVED lines=12> */
[----:B------:R-:W-:Y:S03]  /*92d0*/  @!P0 IMAD.MOV.U32 R3, RZ, RZ, c[0x0][0x198] ;  /* 0x00006600ff038624 */ /* 0x000fe600078e00ff */
[-C--:B------:R-:W-:Y:S01]  /*92e0*/  @!P0 LEA.HI.X R6, R2, R215.reuse, R6, 0x7, P2 ;  /* 0x000000d702068211 */ /* 0x080fe200010f3c06 */
[----:B------:R-:W-:Y:S01]  /*92f0*/  @!P0 IMAD.MOV.U32 R2, RZ, RZ, c[0x0][0x19c] ;  /* 0x00006700ff028624 */ /* 0x000fe200078e00ff */
[C---:B------:R-:W-:Y:S04]  /*9300*/  @!P0 LEA R7, P2, R3.reuse, R8, 0x5 ;  /* 0x0000000803078211 */ /* 0x040fe800078428ff */
[----:B------:R-:W-:Y:S02]  /*9310*/  @!P0 LEA.HI.X R2, R3, R6, R2, 0x5, P2 ;  /* 0x0000000603028211 */ /* 0x000fe400010f2c02 */
[----:B------:R-:W-:Y:S02]  /*9320*/  @!P0 SHF.R.S32.HI R3, RZ, 0x1f, R0 ;  /* 0x0000001fff038819 */ /* 0x000fe40000011400 */
[C---:B------:R-:W-:Y:S01]  /*9330*/  @!P0 LEA R8, P2, R7.reuse, c[0x0][0x168], 0x1 ;  /* 0x00005a0007088a11 */ /* 0x040fe200078408ff */
[----:B--2---:R-:W-:Y:S03]  /*9340*/  @!P0 IMAD.WIDE.U32 R68, R0, c[0x0][0x198], RZ ;  /* 0x0000660000448a25 */ /* 0x004fe600078e00ff */
[----:B------:R-:W-:Y:S01]  /*9350*/  @!P0 LEA.HI.X R9, R7, c[0x0][0x16c], R2, 0x1, P2 ;  /* 0x00005b0007098a11 */ /* 0x000fe200010f0c02 */
[----:B------:R-:W-:Y:S01]  /*9360*/  @!P0 IMAD R3, R3, c[0x0][0x198], RZ ;  /* 0x0000660003038a24 */ /* 0x000fe200078e02ff */
[-C--:B------:R-:W-:Y:S01]  /*9370*/  @!P0 LEA R6, P2, R68, R212.reuse, 0x7 ;  /* 0x000000d444068211 */ /* 0x080fe200078438ff */
[----:B------:R-:W-:Y:S02]  /*9380*/  @!P0 IMAD.MOV.U32 R2, RZ, RZ, c[0x0][0x19c] ;  /* 0x00006700ff028624 */ /* 0x000fe400078e00ff */
[----:B------:R-:W-:Y:S01]  /*9390*/  @!PT LDS RZ, [RZ] ;  /* 0x00000000fffff984 */ /* 0x000fe20000000800 */
[----:B------:R-:W-:Y:S01]  /*93a0*/  @!PT LDS RZ, [RZ] ;  /* 0x00000000fffff984 */ /* 0x000fe20000000800 */
[----:B------:R-:W-:Y:S01]  /*93b0*/  @!PT LDS RZ, [RZ] ;  /* 0x00000000fffff984 */ /* 0x000fe20000000800 */
[----:B------:R2:W-:Y:S01]  /*93c0*/  @!P0 LDGSTS.E.BYPASS.LTC128B.128 [R216+0x5000], [R8.64] ;  /* 0x0500000008d88fae */ /* 0x0005e2000b901d52 */
[----:B------:R-:W-:Y:S01]  /*93d0*/  @!P0 IMAD R3, R0, c[0x0][0x19c], R3 ;  /* 0x0000670000038a24 */ /* 0x000fe200078e0203 */
[----:B------:R-:W-:Y:S01]  /*93e0*/  @!P0 MOV R0, c[0x0][0x198] ;  /* 0x0000660000008a02 */ /* 0x000fe20000000f00 */
[----:B------:R-:W-:Y:S02]  /*93f0*/  @!P0 IMAD R2, R2, 0x50, RZ ;  /* 0x0000005002028824 */ /* 0x000fe400078e02ff */
[----:B------:R-:W-:Y:S01]  /*9400*/  @!P0 IMAD.IADD R3, R69, 0x1, R3 ;  /* 0x0000000145038824 */ /* 0x000fe200078e0203 */
[----:B------:R1:W-:Y:S04]  /*9410*/  @P0 STS.128 [R216+0x5800], RZ ;  /* 0x005800ffd8000388 */ /* 0x0003e80000000c00 */
[-C--:B------:R-:W-:Y:S01]  /*9420*/  @!P0 LEA.HI.X R7, R68, R215.reuse, R3, 0x7, P2 ;  /* 0x000000d744078211 */ /* 0x080fe200010f3c03 */
[----:B------:R-:W-:Y:S01]  /*9430*/  IMAD.U32 R3, RZ, RZ, UR8 ;  /* 0x00000008ff037e24 */ /* 0x000fe2000f8e00ff */
[----:B------:R-:W-:Y:S01]  /*9440*/  @!PT LDS RZ, [RZ] ;  /* 0x00000000fffff984 */ /* 0x000fe20000000800 */
[----:B------:R-:W-:Y:S01]  /*9450*/  @!PT LDS RZ, [RZ] ;  /* 0x00000000fffff984 */ /* 0x000fe20000000800 */
[----:B------:R-:W-:Y:S01]  /*9460*/  @!PT LDS RZ, [RZ] ;  /* 0x00000000fffff984 */ /* 0x000fe20000000800 */
[----:B------:R3:W-:Y:S03]  /*9470*/  @!P0 LDGSTS.E.BYPASS.LTC128B.128 [R216+0x5800], [R86.64] ;  /* 0x0580000056d88fae */ /* 0x0007e6000b901d52 */
[----:B------:R-:W-:Y:S01]  /*9480*/  @!P0 IMAD.WIDE.U32 R6, R0, 0x50, R6 ;  /* 0x0000005000068825 */ /* 0x000fe200078e0006 */
[----:B------:R-:W-:Y:S01]  /*9490*/  @!P0 IADD3 R3, R3, -0x1, RZ ;  /* 0xffffffff03038810 */ /* 0x000fe20007ffe0ff */
[----:B------:R1:W-:Y:S02]  /*94a0*/  @P0 STS.128 [R216+0x6000], RZ ;  /* 0x006000ffd8000388 */ /* 0x0003e40000000c00 */
[----:B------:R-:W-:Y:S01]  /*94b0*/  IMAD.U32 R0, RZ, RZ, UR8 ;  /* 0x00000008ff007e24 */ /* 0x000fe2000f8e00ff */
[----:B------:R-:W-:Y:S01]  /*94c0*/  @!P0 LEA R68, P2, R6, c[0x0][0x168], 0x1 ;  /* 0x00005a0006448a11 */ /* 0x000fe200078408ff */
[----:B------:R-:W-:Y:S03]  /*94d0*/  @!P0 IMAD.IADD R2, R2, 0x1, R7 ;  /* 0x0000000102028824 */ /* 0x000fe600078e0207 */
[----:B------:R-:W-:Y:S02]  /*94e0*/  @!P0 IADD3 R0, R0, -0x1, RZ ;  /* 0xffffffff00008810 */ /* 0x000fe40007ffe0ff */
[----:B------:R-:W-:Y:S02]  /*94f0*/  @!P0 LEA.HI.X R69, R6, c[0x0][0x16c], R2, 0x1, P2 ;  /* 0x00005b0006458a11 */ /* 0x000fe400010f0c02 */
[----:B------:R-:W-:Y:S01]  /*9500*/  @!P0 SHF.R.S32.HI R2, RZ, 0x1f, R0 ;  /* 0x0000001fff028819 */ /* 0x000fe20000011400 */
[----:B--2---:R-:W-:Y:S04]  /*9510*/  @!P0 IMAD.WIDE.U32 R8, R0, c[0x0][0x198], RZ ;  /* 0x0000660000088a25 */ /* 0x004fe800078e00ff */
[----:B------:R-:W-:Y:S01]  /*9520*/  @!P0 IMAD R2, R2, c[0x0][0x198], RZ ;  /* 0x0000660002028a24 */ /* 0x000fe200078e02ff */
[-C--:B------:R-:W-:Y:S03]  /*9530*/  @!P0 LEA R6, P2, R8, R212.reuse, 0x7 ;  /* 0x000000d408068211 */ /* 0x080fe600078438ff */
[----:B------:R-:W-:Y:S02]  /*9540*/  @!P0 IMAD R2, R0, c[0x0][0x19c], R2 ;  /* 0x0000670000028a24 */ /* 0x000fe400078e0202 */
[----:B------:R-:W-:Y:S02]  /*9550*/  @!P0 IMAD.MOV.U32 R0, RZ, RZ, c[0x0][0x19c] ;  /* 0x00006700ff008624 */ /* 0x000fe400078e00ff */
[----:B------:R-:W-:Y:S02]  /*9560*/  @!P0 IMAD.IADD R2, R9, 0x1, R2 ;  /* 0x0000000109028824 */ /* 0x000fe400078e0202 */
[----:B------:R-:W-:Y:S03]  /*9570*/  @!P0 IMAD R0, R0, 0x60, RZ ;  /* 0x0000006000008824 */ /* 0x000fe600078e02ff */
[-C--:B------:R-:W-:Y:S02]  /*9580*/  @!P0 LEA.HI.X R7, R8, R215.reuse, R2, 0x7, P2 ;  /* 0x000000d708078211 */ /* 0x080fe400010f3c02 */
[----:B------:R-:W-:Y:S05]  /*9590*/  @!P0 MOV R2, c[0x0][0x198] ;  /* 0x0000660000028a02 */ /* 0x000fea0000000f00 */
[----:B------:R-:W-:Y:S04]  /*95a0*/  @!P0 IMAD.WIDE.U32 R6, R2, 0x60, R6 ;  /* 0x0000006002068825 */ /* 0x000fe800078e0006 */
[----:B------:R-:W-:Y:S01]  /*95b0*/  @!P0 IMAD.IADD R0, R0, 0x1, R7 ;  /* 0x0000000100008824 */ /* 0x000fe200078e0207 */
[C---:B------:R-:W-:Y:S04]  /*95c0*/  @!P0 LEA R8, P2, R6.reuse, c[0x0][0x168], 0x1 ;  /* 0x00005a0006088a11 */ /* 0x040fe800078408ff */
[----:B------:R-:W-:Y:S02]  /*95d0*/  @!P0 LEA.HI.X R9, R6, c[0x0][0x16c], R0, 0x1, P2 ;  /* 0x00005b0006098a11 */ /* 0x000fe400010f0c00 */
[----:B------:R-:W-:Y:S05]  /*95e0*/  @!P0 SHF.R.S32.HI R0, RZ, 0x1f, R3 ;  /* 0x0000001fff008819 */ /* 0x000fea0000011403 */
[----:B------:R-:W-:Y:S04]  /*95f0*/  @!P0 IMAD R0, R0, c[0x0][0x198], RZ ;  /* 0x0000660000008a24 */ /* 0x000fe800078e02ff */
[C---:B------:R-:W-:Y:S02]  /*9600*/  @!P0 IMAD R0, R3.reuse, c[0x0][0x19c], R0 ;  /* 0x0000670003008a24 */ /* 0x040fe400078e0200 */
[----:B------:R-:W-:Y:S04]  /*9610*/  @!P0 IMAD.WIDE.U32 R2, R3, c[0x0][0x198], RZ ;  /* 0x0000660003028a25 */ /* 0x000fe800078e00ff */
[----:B------:R-:W-:Y:S01]  /*9620*/  @!P0 IMAD.IADD R0, R3, 0x1, R0 ;  /* 0x0000000103008824 */ /* 0x000fe200078e0200 */
[C---:B------:R-:W-:Y:S02]  /*9630*/  @!P0 LEA R6, P2, R2.reuse, R212, 0x7 ;  /* 0x000000d402068211 */ /* 0x040fe400078438ff */
[----:B------:R-:W-:Y:S02]  /*9640*/  @!P0 MOV R3, c[0x0][0x198] ;  /* 0x0000660000038a02 */ /* 0x000fe40000000f00 */
[-C--:B------:R-:W-:Y:S01]  /*9650*/  @!P0 LEA.HI.X R2, R2, R215.reuse, R0, 0x7, P2 ;  /* 0x000000d702028211 */ /* 0x080fe200010f3c00 */
[----:B------:R-:W-:Y:S01]  /*9660*/  @!P0 IMAD.MOV.U32 R0, RZ, RZ, c[0x0][0x19c] ;  /* 0x00006700ff008624 */ /* 0x000fe200078e00ff */
[C---:B------:R-:W-:Y:S04]  /*9670*/  @!P0 LEA R6, P2, R3.reuse, R6, 0x6 ;  /* 0x0000000603068211 */ /* 0x040fe800078430ff */
[----:B------:R-:W-:Y:S02]  /*9680*/  @!P0 LEA.HI.X R3, R3, R2, R0, 0x6, P2 ;  /* 0x0000000203038211 */ /* 0x000fe400010f3400 */
[C---:B---3--:R-:W-:Y:S04]  /*9690*/  @!P0 LEA R86, P2, R6.reuse, c[0x0][0x168], 0x1 ;  /* 0x00005a0006568a11 */ /* 0x048fe800078408ff */
        /* <DEDUP_REMOVED lines=21> */
[----:B------:R-:W-:Y:S01]  /*97f0*/  @!P0 IMAD.IADD R0, R3, 0x1, R0 ;  /* 0x0000000103008824 */ /* 0x000fe200078e0200 */
[C---:B------:R-:W-:Y:S02]  /*9800*/  @!P0 LEA R6, P2, R2.reuse, R212, 0x7 ;  /* 0x000000d402068211 */ /* 0x040fe400078438ff */
[----:B------:R1:W-:Y:S02]  /*9810*/  @P0 STS.128 [R216+0x7800], RZ ;  /* 0x007800ffd8000388 */ /* 0x0003e40000000c00 */
[----:B------:R-:W-:Y:S01]  /*9820*/  @!P0 LEA.HI.X R7, R2, R215, R0, 0x7, P2 ;  /* 0x000000d702078211 */ /* 0x000fe200010f3c00 */
[----:B------:R-:W-:Y:S01]  /*9830*/  @!P0 IMAD.MOV.U32 R0, RZ, RZ, c[0x0][0x19c] ;  /* 0x00006700ff008624 */ /* 0x000fe200078e00ff */
[----:B------:R-:W-:Y:S03]  /*9840*/  @!P0 MOV R2, c[0x0][0x198] ;  /* 0x0000660000028a02 */ /* 0x000fe60000000f00 */
[----:B------:R-:W-:Y:S02]  /*9850*/  @!P0 IMAD R0, R0, 0x70, RZ ;  /* 0x0000007000008824 */ /* 0x000fe400078e02ff */
[----:B------:R-:W-:Y:S04]  /*9860*/  @!P0 IMAD.WIDE.U32 R6, R2, 0x70, R6 ;  /* 0x0000007002068825 */ /* 0x000fe800078e0006 */
[----:B------:R-:W-:Y:S01]  /*9870*/  @!P0 IMAD.IADD R0, R0, 0x1, R7 ;  /* 0x0000000100008824 */ /* 0x000fe200078e0207 */
[C---:B--2---:R-:W-:Y:S04]  /*9880*/  @!P0 LEA R86, P2, R6.reuse, c[0x0][0x168], 0x1 ;  /* 0x00005a0006568a11 */ /* 0x044fe800078408ff */
[----:B------:R-:W-:Y:S05]  /*9890*/  @!P0 LEA.HI.X R87, R6, c[0x0][0x16c], R0, 0x1, P2 ;  /* 0x00005b0006578a11 */ /* 0x000fea00010f0c00 */
[----:B------:R-:W-:Y:S01]  /*98a0*/  @!PT LDS RZ, [RZ] ;  /* 0x00000000fffff984 */ /* 0x000fe20000000800 */
[----:B------:R-:W-:Y:S01]  /*98b0*/  @!PT LDS RZ, [RZ] ;  /* 0x00000000fffff984 */ /* 0x000fe20000000800 */
[----:B------:R-:W-:Y:S01]  /*98c0*/  @!PT LDS RZ, [RZ] ;  /* 0x00000000fffff984 */ /* 0x000fe20000000800 */
[----:B------:R1:W-:Y:S05]  /*98d0*/  @!P0 LDGSTS.E.BYPASS.LTC128B.128 [R216+0x7800], [R86.64] ;  /* 0x0780000056d88fae */ /* 0x0003ea000b901d52 */
[----:B------:R-:W0:Y:S01]  /*98e0*/  LDGDEPBAR ;  /* 0x00000000000079af */ /* 0x000e220000000000 */
[----:B------:R-:W-:-:S05]  /*98f0*/  BRA `(.L_x_253) ;  /* 0x0000216000007947 */ /* 0x000fca0003800000 */
.L_x_252:
[----:B------:R-:W2:Y:S01]  /*9900*/  LDL.64 R8, [R1+0x20] ;  /* 0x0000200001087983 */ /* 0x000ea20000100a00 */
[----:B------:R-:W-:Y:S01]  /*9910*/  UIMAD.WIDE.U32 UR14, UR8, UR4, URZ ;  /* 0x00000004080e72a5 */ /* 0x000fe2000f8e003f */
[----:B-1----:R-:W-:Y:S01]  /*9920*/  MOV R4, c[0x0][0x1a0] ;  /* 0x0000680000047a02 */ /* 0x002fe20000000f00 */
[----:B------:R-:W-:Y:S01]  /*9930*/  USHF.R.S32.HI UR7, URZ, 0x1f, UR8 ;  /* 0x0000001f3f077899 */ /* 0x000fe20008011408 */
[----:B------:R-:W-:Y:S04]  /*9940*/  DEPBAR.LE SB0, 0x0 ;  /* 0x000080000000791a */ /* 0x000fe80000000000 */
[----:B------:R-:W3:Y:S01]  /*9950*/  LDL R5, [R1+0x18] ;  /* 0x0000180001057983 */ /* 0x000ee20000100800 */
[----:B------:R-:W-:Y:S01]  /*9960*/  MOV R2, UR14 ;  /* 0x0000000e00027c02 */ /* 0x000fe20008000f00 */
[----:B------:R-:W-:Y:S01]  /*9970*/  UIMAD UR7, UR7, UR4, URZ ;  /* 0x00000004070772a4 */ /* 0x000fe2000f8e023f */
[----:B------:R-:W-:Y:S01]  /*9980*/  MOV R3, UR15 ;  /* 0x0000000f00037c02 */ /* 0x000fe20008000f00 */
[----:B------:R-:W4:Y:S01]  /*9990*/  LDL R6, [R1+0x1c] ;  /* 0x00001c0001067983 */ /* 0x000f220000100800 */
[----:B------:R-:W-:Y:S01]  /*99a0*/  MOV R11, c[0x0][0x1a0] ;  /* 0x00006800000b7a02 */ /* 0x000fe20000000f00 */
[----:B------:R-:W-:Y:S01]  /*99b0*/  UIMAD UR7, UR8, UR5, UR7 ;  /* 0x00000005080772a4 */ /* 0x000fe2000f8e0207 */
[----:B------:R-:W-:Y:S01]  /*99c0*/  MOV R12, c[0x0][0x1a4] ;  /* 0x00006900000c7a02 */ /* 0x000fe20000000f00 */
[----:B------:R-:W5:Y:S02]  /*99d0*/  LDL R10, [R1+0x54] ;  /* 0x00005400010a7983 */ /* 0x000f640000100800 */
[----:B------:R-:W-:Y:S02]  /*99e0*/  UIADD3 UR7, UR15, UR7, URZ ;  /* 0x000000070f077290 */ /* 0x000fe4000fffe03f */
[----:B------:R-:W5:Y:S04]  /*99f0*/  LDL R7, [R1+0x48] ;  /* 0x0000480001077983 */ /* 0x000f680000100800 */
[----:B------:R-:W-:Y:S01]  /*9a00*/  MOV R0, UR7 ;  /* 0x0000000700007c02 */ /* 0x000fe20008000f00 */
[----:B------:R-:W-:Y:S08]  /*9a10*/  BAR.SYNC.DEFER_BLOCKING 0x0 ;  /* 0x0000000000007b1d */ /* 0x000ff00000010000 */
[----:B--2---:R-:W2:Y:S01]  /*9a20*/  LDL R9, [R1+0x50] ;  /* 0x0000500001097983 */ /* 0x004ea20000100800 */
[----:B------:R-:W-:Y:S03]  /*9a30*/  LEA R46, P1, R2, R8, 0x7 ;  /* 0x00000008022e7211 */ /* 0x000fe600078238ff */
[----:B------:R-:W2:Y:S01]  /*9a40*/  LDL R8, [R1+0x4c] ;  /* 0x00004c0001087983 */ /* 0x000ea20000100800 */
[-C--:B------:R-:W-:Y:S02]  /*9a50*/  @!P0 LEA R39, P2, R4, R46.reuse, 0x6 ;  /* 0x0000002e04278211 */ /* 0x080fe400078430ff */
[-C--:B------:R-:W-:Y:S02]  /*9a60*/  @!P0 MOV R54, R46.reuse ;  /* 0x0000002e00368202 */ /* 0x080fe40000000f00 */
[----:B---3--:R-:W-:Y:S02]  /*9a70*/  LEA.HI.X R47, R2, R5, R0, 0x7, P1 ;  /* 0x00000005022f7211 */ /* 0x008fe400008f3c00 */
[----:B------:R-:W-:Y:S01]  /*9a80*/  MOV R5, c[0x0][0x1a4] ;  /* 0x0000690000057a02 */ /* 0x000fe20000000f00 */
[----:B----4-:R-:W-:Y:S01]  /*9a90*/  @P0 STS.128 [R6+0x8000], RZ ;  /* 0x008000ff06000388 */ /* 0x010fe20000000c00 */
[-C--:B------:R-:W-:Y:S02]  /*9aa0*/  @!P0 MOV R55, R47.reuse ;  /* 0x0000002f00378202 */ /* 0x080fe40000000f00 */
[CC--:B------:R-:W-:Y:S02]  /*9ab0*/  @!P0 LEA.HI.X R36, R4.reuse, R47.reuse, R5, 0x6, P2 ;  /* 0x0000002f04248211 */ /* 0x0c0fe400010f3405 */
[----:B------:R-:W-:Y:S01]  /*9ac0*/  MOV R5, c[0x0][0x1a0] ;  /* 0x0000680000057a02 */ /* 0x000fe20000000f00 */
[----:B------:R-:W-:Y:S01]  /*9ad0*/  @!P0 IMAD.WIDE.U32 R54, R4, 0x50, R54 ;  /* 0x0000005004368825 */ /* 0x000fe200078e0036 */
[C---:B------:R-:W-:Y:S01]  /*9ae0*/  @!P0 LEA R44, P2, R46.reuse, c[0x0][0x170], 0x1 ;  /* 0x00005c002e2c8a11 */ /* 0x040fe200078408ff */
[----:B------:R-:W3:Y:S01]  /*9af0*/  LDL R4, [R1+0x10] ;  /* 0x0000100001047983 */ /* 0x000ee20000100800 */
[C---:B------:R-:W-:Y:S01]  /*9b00*/  @!P0 IADD3 R3, P6, R46.reuse, UR11, RZ ;  /* 0x0000000b2e038c10 */ /* 0x040fe2000ffde0ff */
[----:B------:R-:W-:Y:S01]  /*9b10*/  @!P0 IMAD.WIDE.U32 R58, R5, 0x30, R46 ;  /* 0x00000030053a8825 */ /* 0x000fe200078e002e */
[--C-:B------:R-:W-:Y:S01]  /*9b20*/  @!P0 LEA.HI.X R45, R46, c[0x0][0x174], R47.reuse, 0x1, P2 ;  /* 0x00005d002e2d8a11 */ /* 0x100fe200010f0c2f */
[----:B------:R-:W4:Y:S01]  /*9b30*/  LDL R5, [R1+0x14] ;  /* 0x0000140001057983 */ /* 0x000f220000100800 */
[----:B------:R-:W-:Y:S02]  /*9b40*/  @!P0 LEA R42, P5, R3, c[0x0][0x170], 0x1 ;  /* 0x00005c00032a8a11 */ /* 0x000fe400078a08ff */
[----:B------:R-:W-:Y:S01]  /*9b50*/  @!P0 IADD3.X R0, R47, UR6, RZ, P6, !PT ;  /* 0x000000062f008c10 */ /* 0x000fe2000b7fe4ff */
[----:B------:R-:W-:Y:S01]  /*9b60*/  @!PT LDS RZ, [RZ] ;  /* 0x00000000fffff984 */ /* 0x000fe20000000800 */
[----:B------:R-:W-:Y:S01]  /*9b70*/  @!PT LDS RZ, [RZ] ;  /* 0x00000000fffff984 */ /* 0x000fe20000000800 */
[----:B------:R-:W-:Y:S01]  /*9b80*/  @!PT LDS RZ, [RZ] ;  /* 0x00000000fffff984 */ /* 0x000fe20000000800 */
[----:B------:R1:W-:Y:S01]  /*9b90*/  @!P0 LDGSTS.E.BYPASS.LTC128B.128 [R6+0x8000], [R44.64] ;  /* 0x080000002c068fae */ /* 0x0003e2000b901d52 */
[-C--:B------:R-:W-:Y:S02]  /*9ba0*/  @!P0 LEA R37, P4, R11, R46.reuse, 0x5 ;  /* 0x0000002e0b258211 */ /* 0x080fe400078828ff */
[----:B------:R-:W-:Y:S02]  /*9bb0*/  @!P0 LEA.HI.X R43, R3, c[0x0][0x174], R0, 0x1, P5 ;  /* 0x00005d00032b8a11 */ /* 0x000fe400028f0c00 */
[----:B------:R-:W-:Y:S02]  /*9bc0*/  @!P0 LEA R40, P3, R37, c[0x0][0x170], 0x1 ;  /* 0x00005c0025288a11 */ /* 0x000fe400078608ff */
[----:B------:R-:W-:Y:S01]  /*9bd0*/  @!P0 LEA.HI.X R2, R11, R47, R12, 0x5, P4 ;  /* 0x0000002f0b028211 */ /* 0x000fe200020f2c0c */
[----:B------:R-:W-:Y:S01]  /*9be0*/  @P0 STS.128 [R6+0x8800], RZ ;  /* 0x008800ff06000388 */ /* 0x000fe20000000c00 */
[----:B-----5:R-:W-:Y:S02]  /*9bf0*/  @!P0 IADD3 R0, R10, R59, RZ ;  /* 0x0000003b0a008210 */ /* 0x020fe40007ffe0ff */
[----:B------:R-:W-:Y:S02]  /*9c00*/  @!P0 LEA.HI.X R41, R37, c[0x0][0x174], R2, 0x1, P3 ;  /* 0x00005d0025298a11 */ /* 0x000fe400018f0c02 */
[C---:B------:R-:W-:Y:S02]  /*9c10*/  @!P0 LEA R56, P4, R58.reuse, c[0x0][0x170], 0x1 ;  /* 0x00005c003a388a11 */ /* 0x040fe400078808ff */
[C---:B------:R-:W-:Y:S01]  /*9c20*/  @!P0 LEA R38, P1, R39.reuse, c[0x0][0x170], 0x1 ;  /* 0x00005c0027268a11 */ /* 0x040fe200078208ff */
[----:B------:R-:W-:Y:S01]  /*9c30*/  @!PT LDS RZ, [RZ] ;  /* 0x00000000fffff984 */ /* 0x000fe20000000800 */
[----:B------:R-:W-:Y:S01]  /*9c40*/  @!PT LDS RZ, [RZ] ;  /* 0x00000000fffff984 */ /* 0x000fe20000000800 */
[----:B------:R-:W-:Y:S01]  /*9c50*/  @!PT LDS RZ, [RZ] ;  /* 0x00000000fffff984 */ /* 0x000fe20000000800 */
[----:B------:R5:W-:Y:S01]  /*9c60*/  @!P0 LDGSTS.E.BYPASS.LTC128B.128 [R6+0x8800], [R42.64] ;  /* 0x088000002a068fae */ /* 0x000be2000b901d52 */
[----:B------:R-:W-:Y:S02]  /*9c70*/  @!P0 LEA.HI.X R57, R58, c[0x0][0x174], R0, 0x1, P4 ;  /* 0x00005d003a398a11 */ /* 0x000fe400020f0c00 */
[----:B------:R-:W-:Y:S02]  /*9c80*/  @!P0 LEA.HI.X R39, R39, c[0x0][0x174], R36, 0x1, P1 ;  /* 0x00005d0027278a11 */ /* 0x000fe400008f0c24 */
[----:B------:R-:W-:Y:S02]  /*9c90*/  @!P0 LEA R52, P3, R54, c[0x0][0x170], 0x1 ;  /* 0x00005c0036348a11 */ /* 0x000fe400078608ff */
[----:B------:R-:W-:Y:S01]  /*9ca0*/  MOV R12, c[0x0][0x1a0] ;  /* 0x00006800000c7a02 */ /* 0x000fe20000000f00 */
[----:B------:R-:W-:Y:S01]  /*9cb0*/  @P0 STS.128 [R6+0x9000], RZ ;  /* 0x009000ff06000388 */ /* 0x000fe20000000c00 */
[----:B------:R-:W-:Y:S02]  /*9cc0*/  @!P0 MOV R50, R46 ;  /* 0x0000002e00328202 */ /* 0x000fe40000000f00 */
[----:B------:R-:W-:Y:S01]  /*9cd0*/  @!P0 MOV R51, R47 ;  /* 0x0000002f00338202 */ /* 0x000fe20000000f00 */
[----:B------:R-:W-:Y:S04]  /*9ce0*/  @!P0 IMAD.WIDE.U32 R46, R11, 0x70, R46 ;  /* 0x000000700b2e8825 */ /* 0x000fe800078e002e */
[----:B------:R-:W-:Y:S01]  /*9cf0*/  @!PT LDS RZ, [RZ] ;  /* 0x00000000fffff984 */ /* 0x000fe20000000800 */
[----:B------:R-:W-:Y:S01]  /*9d00*/  @!PT LDS RZ, [RZ] ;  /* 0x00000000fffff984 */ /* 0x000fe20000000800 */
[----:B------:R-:W-:Y:S01]  /*9d10*/  @!PT LDS RZ, [RZ] ;  /* 0x00000000fffff984 */ /* 0x000fe20000000800 */
[----:B------:R5:W-:Y:S01]  /*9d20*/  @!P0 LDGSTS.E.BYPASS.LTC128B.128 [R6+0x9000], [R40.64] ;  /* 0x0900000028068fae */ /* 0x000be2000b901d52 */
[----:B------:R-:W-:Y:S01]  /*9d30*/  @!P0 IMAD.WIDE.U32 R50, R12, 0x60, R50 ;  /* 0x000000600c328825 */ /* 0x000fe200078e0032 */
[----:B-1----:R-:W-:Y:S02]  /*9d40*/  @!P0 LEA R44, P1, R46, c[0x0][0x170], 0x1 ;  /* 0x00005c002e2c8a11 */ /* 0x002fe400078208ff */
[----:B------:R-:W-:Y:S02]  /*9d50*/  @!P0 IADD3 R36, R7, R47, RZ ;  /* 0x0000002f07248210 */ /* 0x000fe40007ffe0ff */
[----:B------:R-:W-:Y:S02]  /*9d60*/  @!P0 LEA R48, P2, R50, c[0x0][0x170], 0x1 ;  /* 0x00005c0032308a11 */ /* 0x000fe400078408ff */
[----:B------:R-:W-:Y:S01]  /*9d70*/  @P0 STS.128 [R6+0x9800], RZ ;  /* 0x009800ff06000388 */ /* 0x000fe20000000c00 */
[----:B------:R-:W-:Y:S02]  /*9d80*/  @!P0 LEA.HI.X R45, R46, c[0x0][0x174], R36, 0x1, P1 ;  /* 0x00005d002e2d8a11 */ /* 0x000fe400008f0c24 */
[----:B------:R-:W-:Y:S05]  /*9d90*/  ISETP.LT.AND P1, PT, RZ, UR8, PT ;  /* 0x00000008ff007c0c */ /* 0x000fea000bf21270 */
[----:B------:R-:W-:Y:S01]  /*9da0*/  @!PT LDS RZ, [RZ] ;  /* 0x00000000fffff984 */ /* 0x000fe20000000800 */
[----:B------:R-:W-:Y:S01]  /*9db0*/  @!PT LDS RZ, [RZ] ;  /* 0x00000000fffff984 */ /* 0x000fe20000000800 */
[----:B------:R-:W-:Y:S01]  /*9dc0*/  @!PT LDS RZ, [RZ] ;  /* 0x00000000fffff984 */ /* 0x000fe20000000800 */
[----:B------:R5:W-:Y:S08]  /*9dd0*/  @!P0 LDGSTS.E.BYPASS.LTC128B.128 [R6+0x9800], [R56.64] ;  /* 0x0980000038068fae */ /* 0x000bf0000b901d52 */
[----:B------:R-:W-:Y:S08]  /*9de0*/  @P0 STS.128 [R6+0xa000], RZ ;  /* 0x00a000ff06000388 */ /* 0x000ff00000000c00 */
[----:B------:R-:W-:Y:S01]  /*9df0*/  @!PT LDS RZ, [RZ] ;  /* 0x00000000fffff984 */ /* 0x000fe20000000800 */
[----:B------:R-:W-:Y:S01]  /*9e00*/  @!PT LDS RZ, [RZ] ;  /* 0x00000000fffff984 */ /* 0x000fe20000000800 */
[----:B------:R-:W-:Y:S01]  /*9e10*/  @!PT LDS RZ, [RZ] ;  /* 0x00000000fffff984 */ /* 0x000fe20000000800 */
[----:B------:R5:W-:Y:S08]  /*9e20*/  @!P0 LDGSTS.E.BYPASS.LTC128B.128 [R6+0xa000], [R38.64] ;  /* 0x0a00000026068fae */ /* 0x000bf0000b901d52 */
[----:B------:R-:W-:Y:S08]  /*9e30*/  @P0 STS.128 [R6+0xa800], RZ ;  /* 0x00a800ff06000388 */ /* 0x000ff00000000c00 */
[----:B------:R-:W5:Y:S01]  /*9e40*/  LDL R0, [R1+0xc] ;  /* 0x00000c0001007983 */ /* 0x000f620000100800 */
[----:B--2---:R-:W-:Y:S04]  /*9e50*/  @!P0 IADD3 R2, R9, R55, RZ ;  /* 0x0000003709028210 */ /* 0x004fe80007ffe0ff */
[----:B------:R-:W-:Y:S02]  /*9e60*/  @!P0 LEA.HI.X R53, R54, c[0x0][0x174], R2, 0x1, P3 ;  /* 0x00005d0036358a11 */ /* 0x000fe400018f0c02 */
[----:B------:R-:W-:Y:S01]  /*9e70*/  @!P0 IADD3 R3, R8, R51, RZ ;  /* 0x0000003308038210 */ /* 0x000fe20007ffe0ff */
[----:B------:R-:W2:Y:S03]  /*9e80*/  LDL R2, [R1+0x4] ;  /* 0x0000040001027983 */ /* 0x000ea60000100800 */
[----:B------:R-:W-:Y:S01]  /*9e90*/  @!P0 LEA.HI.X R49, R50, c[0x0][0x174], R3, 0x1, P2 ;  /* 0x00005d0032318a11 */ /* 0x000fe200010f0c03 */
        /* <DEDUP_REMOVED lines=14> */
[----:B----4-:R-:W-:Y:S08]  /*9f80*/  LDSM.16.M88.4 R204, [R5] ;  /* 0x0000000005cc783b */ /* 0x010ff00000000200 */
[----:B---3--:R-:W5:Y:S08]  /*9f90*/  LDSM.16.M88.4 R208, [R4+0x4000] ;  /* 0x0040000004d0783b */ /* 0x008f700000000200 */
[----:B------:R-:W1:Y:S08]  /*9fa0*/  LDSM.16.M88.4 R212, [R5+0x2000] ;  /* 0x0020000005d4783b */ /* 0x000e700000000200 */
[----:B------:R-:W3:Y:S08]  /*9fb0*/  LDSM.16.M88.4 R216, [R4+0x4800] ;  /* 0x0048000004d8783b */ /* 0x000ef00000000200 */
[----:B------:R-:W4:Y:S08]  /*9fc0*/  LDSM.16.M88.4 R220, [R4+0x5000] ;  /* 0x0050000004dc783b */ /* 0x000f300000000200 */
[----:B------:R-:W1:Y:S08]  /*9fd0*/  LDSM.16.M88.4 R224, [R4+0x5800] ;  /* 0x0058000004e0783b */ /* 0x000e700000000200 */
[----:B------:R-:W1:Y:S08]  /*9fe0*/  LDSM.16.M88.4 R228, [R4+0x6000] ;  /* 0x0060000004e4783b */ /* 0x000e700000000200 */
[----:B------:R-:W1:Y:S08]  /*9ff0*/  LDSM.16.M88.4 R232, [R4+0x6800] ;  /* 0x0068000004e8783b */ /* 0x000e700000000200 */
[----:B------:R-:W2:Y:S08]  /*a000*/  LDSM.16.M88.4 R236, [R4+0x7000] ;  /* 0x0070000004ec783b */ /* 0x000eb00000000200 */
[----:B------:R5:W2:Y:S08]  /*a010*/  LDSM.16.M88.4 R240, [R4+0x7800] ;  /* 0x0078000004f0783b */ /* 0x000ab00000000200 */
[----:B------:R-:W0:Y:S01]  /*a020*/  LDGDEPBAR ;  /* 0x00000000000079af */ /* 0x000e220000000000 */
[-C--:B-----5:R-:W-:Y:S08]  /*a030*/  HMMA.16816.F32.BF16 R4, R204, R208.reuse, RZ ;  /* 0x000000d0cc04723c */ /* 0x0a0ff000000418ff */
[C---:B-1----:R-:W-:Y:S08]  /*a040*/  HMMA.16816.F32.BF16 R8, R212.reuse, R208, RZ ;  /* 0x000000d0d408723c */ /* 0x042ff000000418ff */
[-C--:B------:R-:W-:Y:S08]  /*a050*/  HMMA.16816.F32.BF16 R12, R212, R210.reuse, RZ ;  /* 0x000000d2d40c723c */ /* 0x080ff000000418ff */
[C---:B------:R-:W-:Y:S01]  /*a060*/  HMMA.16816.F32.BF16 R16, R204.reuse, R210, RZ ;  /* 0x000000d2cc10723c */ /* 0x040fe200000418ff */
[----:B------:R-:W-:Y:S07]  /*a070*/  LDSM.16.M88.4 R208, [R0] ;  /* 0x0000000000d0783b */ /* 0x000fee0000000200 */
[-C--:B---3--:R-:W-:Y:S08]  /*a080*/  HMMA.16816.F32.BF16 R20, R204, R216.reuse, RZ ;  /* 0x000000d8cc14723c */ /* 0x088ff000000418ff */
        /* <DEDUP_REMOVED lines=19> */
[-C--:B--2---:R-:W-:Y:S08]  /*a1c0*/  HMMA.16816.F32.BF16 R100, R204, R236.reuse, RZ ;  /* 0x000000eccc64723c */ /* 0x084ff000000418ff */
[C---:B------:R-:W-:Y:S08]  /*a1d0*/  HMMA.16816.F32.BF16 R104, R212.reuse, R236, RZ ;  /* 0x000000ecd468723c */ /* 0x040ff000000418ff */
        /* <DEDUP_REMOVED lines=121> */
[----:B------:R-:W3:Y:S03]  /*a970*/  MUFU.TANH R231, R17 ;  /* 0x0000001100e77308 */ /* 0x000ee60000002400 */
        /* <DEDUP_REMOVED lines=8> */
[----:B------:R-:W1:Y:S01]  /*aa00*/  MUFU.TANH R237, R21 ;  /* 0x0000001500ed7308 */ /* 0x000e620000002400 */
[----:B------:R-:W-:Y:S02]  /*aa10*/  FMUL.FTZ R22, R27, c[0x0][0x2ec] ;  /* 0x0000bb001b167a20 */ /* 0x000fe40000410000 */
[----:B------:R-:W-:Y:S02]  /*aa20*/  FMUL.FTZ R235, R20, c[0x0][0x2ec] ;  /* 0x0000bb0014eb7a20 */ /* 0x000fe40000410000 */
[----:B------:R-:W-:Y:S05]  /*aa30*/  FMUL.FTZ R13, R24, c[0x0][0x2ec] ;  /* 0x0000bb00180d7a20 */ /* 0x000fea0000410000 */
[----:B------:R1:W1:Y:S01]  /*aa40*/  MUFU.TANH R17, R0 ;  /* 0x0000000000117308 */ /* 0x0002620000002400 */
[----:B-----5:R-:W-:Y:S09]  /*aa50*/  FMUL.FTZ R3, R23, c[0x0][0x2ec] ;  /* 0x0000bb0017037a20 */ /* 0x020ff20000410000 */
[----:B------:R5:W3:Y:S01]  /*aa60*/  MUFU.TANH R23, R3 ;  /* 0x0000000300177308 */ /* 0x000ae20000002400 */
[-C--:B--2---:R-:W-:Y:S09]  /*aa70*/  HMMA.16816.F32.BF16 R36, R204, R208.reuse, R36 ;  /* 0x000000d0cc24723c */ /* 0x084ff20000041824 */
[----:B------:R2:W2:Y:S03]  /*aa80*/  MUFU.TANH R14, R2 ;  /* 0x00000002000e7308 */ /* 0x0004a60000002400 */
[----:B-1----:R-:W-:Y:S02]  /*aa90*/  FMUL.FTZ R0, R31, c[0x0][0x2ec] ;  /* 0x0000bb001f007a20 */ /* 0x002fe40000410000 */
[----:B------:R-:W-:Y:S01]  /*aaa0*/  FMUL.FTZ R31, R33, c[0x0][0x2ec] ;  /* 0x0000bb00211f7a20 */ /* 0x000fe20000410000 */
[C---:B------:R-:W-:Y:S04]  /*aab0*/  HMMA.16816.F32.BF16 R40, R212.reuse, R208, R40 ;  /* 0x000000d0d428723c */ /* 0x040fe80000041828 */
[----:B------:R-:W1:Y:S01]  /*aac0*/  MUFU.TANH R223, R223 ;  /* 0x000000df00df7308 */ /* 0x000e620000002400 */
[----:B-----5:R-:W-:Y:S03]  /*aad0*/  FMUL.FTZ R3, R29, c[0x0][0x2ec] ;  /* 0x0000bb001d037a20 */ /* 0x020fe60000410000 */
[-C--:B------:R-:W-:Y:S04]  /*aae0*/  HMMA.16816.F32.BF16 R44, R212, R210.reuse, R44 ;  /* 0x000000d2d42c723c */ /* 0x080fe8000004182c */
[----:B------:R-:W-:Y:S02]  /*aaf0*/  FMUL.FTZ R29, R32, c[0x0][0x2ec] ;  /* 0x0000bb00201d7a20 */ /* 0x000fe40000410000 */
[----:B------:R5:W1:Y:S01]  /*ab00*/  MUFU.TANH R21, R3 ;  /* 0x0000000300157308 */ /* 0x000a620000002400 */
[----:B------:R-:W-:Y:S01]  /*ab10*/  FMUL.FTZ R241, R36, c[0x0][0x2ec] ;  /* 0x0000bb0024f17a20 */ /* 0x000fe20000410000 */
[C---:B------:R-:W-:Y:S04]  /*ab20*/  HMMA.16816.F32.BF16 R48, R204.reuse, R210, R48 ;  /* 0x000000d2cc30723c */ /* 0x040fe80000041830 */
[----:B------:R-:W-:Y:S02]  /*ab30*/  FMUL.FTZ R239, R37, c[0x0][0x2ec] ;  /* 0x0000bb0025ef7a20 */ /* 0x000fe40000410000 */
[----:B------:R-:W-:Y:S02]  /*ab40*/  FMUL.FTZ R33, R38, c[0x0][0x2ec] ;  /* 0x0000bb0026217a20 */ /* 0x000fe40000410000 */
[----:B------:R-:W1:Y:S01]  /*ab50*/  MUFU.TANH R225, R225 ;  /* 0x000000e100e17308 */ /* 0x000e620000002400 */
[----:B--2---:R-:W-:Y:S03]  /*ab60*/  FMUL.FTZ R2, R19, c[0x0][0x2ec] ;  /* 0x0000bb0013027a20 */ /* 0x004fe60000410000 */
[----:B------:R-:W-:Y:S02]  /*ab70*/  FMUL.FTZ R19, R28, c[0x0][0x2ec] ;  /* 0x0000bb001c137a20 */ /* 0x000fe40000410000 */
[----:B------:R-:W-:Y:S02]  /*ab80*/  FMUL.FTZ R41, R41, c[0x0][0x2ec] ;  /* 0x0000bb0029297a20 */ /* 0x000fe40000410000 */
[----:B------:R-:W-:Y:S02]  /*ab90*/  FMUL.FTZ R45, R45, c[0x0][0x2ec] ;  /* 0x0000bb002d2d7a20 */ /* 0x000fe40000410000 */
[----:B------:R2:W1:Y:S01]  /*aba0*/  MUFU.TANH R229, R2 ;  /* 0x0000000200e57308 */ /* 0x0004620000002400 */
[----:B-----5:R-:W-:Y:S05]  /*abb0*/  FMUL.FTZ R3, R34, c[0x0][0x2ec] ;  /* 0x0000bb0022037a20 */ /* 0x020fea0000410000 */
[----:B------:R-:W-:Y:S02]  /*abc0*/  FMUL.FTZ R48, R48, c[0x0][0x2ec] ;  /* 0x0000bb0030307a20 */ /* 0x000fe40000410000 */
[----:B------:R-:W-:Y:S02]  /*abd0*/  FMUL.FTZ R51, R51, c[0x0][0x2ec] ;  /* 0x0000bb0033337a20 */ /* 0x000fe40000410000 */
[----:B------:R5:W1:Y:S10]  /*abe0*/  MUFU.TANH R25, R3 ;  /* 0x0000000300197308 */ /* 0x000a740000002400 */
[----:B------:R-:W1:Y:S01]  /*abf0*/  MUFU.TANH R209, R48 ;  /* 0x0000003000d17308 */ /* 0x000e620000002400 */
[----:B--2---:R-:W-:Y:S09]  /*ac00*/  FMUL.FTZ R2, R30, c[0x0][0x2ec] ;  /* 0x0000bb001e027a20 */ /* 0x004ff20000410000 */
[----:B------:R2:W1:Y:S01]  /*ac10*/  MUFU.TANH R30, R0 ;  /* 0x00000000001e7308 */ /* 0x0004620000002400 */
[----:B-----5:R-:W-:Y:S02]  /*ac20*/  FMUL.FTZ R3, R39, c[0x0][0x2ec] ;  /* 0x0000bb0027037a20 */ /* 0x020fe40000410000 */
[----:B------:R-:W5:Y:S07]  /*ac30*/  LDSM.16.M88.4 R36, [R198+0x1800] ;  /* 0x00180000c624783b */ /* 0x000f6e0000000200 */
[----:B------:R1:W1:Y:S10]  /*ac40*/  MUFU.TANH R26, R2 ;  /* 0x00000002001a7308 */ /* 0x0002740000002400 */
[----:B------:R-:W3:Y:S01]  /*ac50*/  MUFU.TANH R221, R221 ;  /* 0x000000dd00dd7308 */ /* 0x000ee20000002400 */
[----:B--2---:R-:W-:Y:S02]  /*ac60*/  FMUL.FTZ R0, R40, c[0x0][0x2ec] ;  /* 0x0000bb0028007a20 */ /* 0x004fe40000410000 */
[----:B------:R-:W-:Y:S02]  /*ac70*/  FMUL.FTZ R40, R42, c[0x0][0x2ec] ;  /* 0x0000bb002a287a20 */ /* 0x000fe40000410000 */
[----:B------:R-:W-:Y:S05]  /*ac80*/  FMUL.FTZ R42, R43, c[0x0][0x2ec] ;  /* 0x0000bb002b2a7a20 */ /* 0x000fea0000410000 */
[----:B------:R2:W2:Y:S01]  /*ac90*/  MUFU.TANH R34, R0 ;  /* 0x0000000000227308 */ /* 0x0004a20000002400 */
[----:B------:R-:W-:Y:S02]  /*aca0*/  FMUL.FTZ R43, R44, c[0x0][0x2ec] ;  /* 0x0000bb002c2b7a20 */ /* 0x000fe40000410000 */
[----:B------:R-:W-:Y:S02]  /*acb0*/  FMUL.FTZ R44, R46, c[0x0][0x2ec] ;  /* 0x0000bb002e2c7a20 */ /* 0x000fe40000410000 */
[----:B-1----:R-:W-:Y:S02]  /*acc0*/  FMUL.FTZ R2, R35, c[0x0][0x2ec] ;  /* 0x0000bb0023027a20 */ /* 0x002fe40000410000 */
[----:B------:R-:W-:Y:S03]  /*acd0*/  FMUL.FTZ R46, R47, c[0x0][0x2ec] ;  /* 0x0000bb002f2e7a20 */ /* 0x000fe60000410000 */
[----:B------:R1:W1:Y:S01]  /*ace0*/  MUFU.TANH R27, R2 ;  /* 0x00000002001b7308 */ /* 0x0002620000002400 */
[-C--:B-----5:R-:W-:Y:S09]  /*acf0*/  HMMA.16816.F32.BF16 R52, R204, R36.reuse, R52 ;  /* 0x00000024cc34723c */ /* 0x0a0ff20000041834 */
[----:B------:R-:W1:Y:S01]  /*ad00*/  MUFU.TANH R226, R226 ;  /* 0x000000e200e27308 */ /* 0x000e620000002400 */
[C---:B------:R-:W-:Y:S04]  /*ad10*/  HMMA.16816.F32.BF16 R56, R212.reuse, R36, R56 ;  /* 0x00000024d438723c */ /* 0x040fe80000041838 */
[----:B--2---:R-:W-:Y:S05]  /*ad20*/  FMUL.FTZ R0, R49, c[0x0][0x2ec] ;  /* 0x0000bb0031007a20 */ /* 0x004fea0000410000 */
[----:B------:R-:W2:Y:S03]  /*ad30*/  MUFU.TANH R10, R10 ;  /* 0x0000000a000a7308 */ /* 0x000ea60000002400 */
[----:B------:R-:W-:Y:S01]  /*ad40*/  FMUL.FTZ R49, R50, c[0x0][0x2ec] ;  /* 0x0000bb0032317a20 */ /* 0x000fe20000410000 */
[-C--:B------:R-:W-:Y:S06]  /*ad50*/  HMMA.16816.F32.BF16 R60, R212, R38.reuse, R60 ;  /* 0x00000026d43c723c */ /* 0x080fec000004183c */
[----:B------:R-:W2:Y:S02]  /*ad60*/  MUFU.TANH R243, R0 ;  /* 0x0000000000f37308 */ /* 0x000ea40000002400 */
[C---:B------:R-:W-:Y:S01]  /*ad70*/  HMMA.16816.F32.BF16 R64, R204.reuse, R38, R64 ;  /* 0x00000026cc40723c */ /* 0x040fe20000041840 */
[----:B------:R-:W5:Y:S03]  /*ad80*/  LDSM.16.M88.4 R36, [R198+0x2000] ;  /* 0x00200000c624783b */ /* 0x000f660000000200 */
[----:B------:R-:W-:Y:S02]  /*ad90*/  FMUL.FTZ R52, R52, c[0x0][0x2ec] ;  /* 0x0000bb0034347a20 */ /* 0x000fe40000410000 */
[----:B------:R-:W-:Y:S02]  /*ada0*/  FMUL.FTZ R54, R54, c[0x0][0x2ec] ;  /* 0x0000bb0036367a20 */ /* 0x000fe40000410000 */
[----:B-1----:R-:W-:Y:S01]  /*adb0*/  FMUL.FTZ R2, R53, c[0x0][0x2ec] ;  /* 0x0000bb0035027a20 */ /* 0x002fe20000410000 */
[----:B------:R1:W1:Y:S03]  /*adc0*/  MUFU.TANH R217, R52 ;  /* 0x0000003400d97308 */ /* 0x0002660000002400 */
[----:B------:R-:W-:Y:S02]  /*add0*/  FMUL.FTZ R53, R55, c[0x0][0x2ec] ;  /* 0x0000bb0037357a20 */ /* 0x000fe40000410000 */
[----:B------:R-:W-:Y:S02]  /*ade0*/  FMUL.FTZ R47, R56, c[0x0][0x2ec] ;  /* 0x0000bb00382f7a20 */ /* 0x000fe40000410000 */
[----:B------:R-:W-:Y:S02]  /*adf0*/  FMUL.FTZ R56, R57, c[0x0][0x2ec] ;  /* 0x0000bb0039387a20 */ /* 0x000fe40000410000 */
[----:B------:R-:W-:Y:S01]  /*ae00*/  FMUL.FTZ R50, R58, c[0x0][0x2ec] ;  /* 0x0000bb003a327a20 */ /* 0x000fe20000410000 */
[----:B------:R2:W2:Y:S01]  /*ae10*/  MUFU.TANH R210, R54 ;  /* 0x0000003600d27308 */ /* 0x0004a20000002400 */
[----:B------:R-:W-:Y:S02]  /*ae20*/  FMUL.FTZ R48, R59, c[0x0][0x2ec] ;  /* 0x0000bb003b307a20 */ /* 0x000fe40000410000 */
[----:B------:R-:W-:Y:S02]  /*ae30*/  FMUL.FTZ R60, R60, c[0x0][0x2ec] ;  /* 0x0000bb003c3c7a20 */ /* 0x000fe40000410000 */
[----:B------:R-:W-:Y:S02]  /*ae40*/  FMUL.FTZ R64, R64, c[0x0][0x2ec] ;  /* 0x0000bb0040407a20 */ /* 0x000fe40000410000 */
[----:B------:R-:W-:Y:S02]  /*ae50*/  FMUL.FTZ R65, R65, c[0x0][0x2ec] ;  /* 0x0000bb0041417a20 */ /* 0x000fe40000410000 */
[----:B------:R-:W-:Y:S01]  /*ae60*/  FMUL.FTZ R58, R61, c[0x0][0x2ec] ;  /* 0x0000bb003d3a7a20 */ /* 0x000fe20000410000 */
[----:B------:R-:W3:Y:S01]  /*ae70*/  MUFU.TANH R218, R64 ;  /* 0x0000004000da7308 */ /* 0x000ee20000002400 */
[----:B------:R-:W-:Y:S02]  /*ae80*/  FMUL.FTZ R59, R66, c[0x0][0x2ec] ;  /* 0x0000bb00423b7a20 */ /* 0x000fe40000410000 */
[----:B------:R-:W-:Y:S02]  /*ae90*/  FMUL.FTZ R61, R67, c[0x0][0x2ec] ;  /* 0x0000bb00433d7a20 */ /* 0x000fe40000410000 */
[----:B-1----:R-:W-:Y:S05]  /*aea0*/  FMUL.FTZ R52, R63, c[0x0][0x2ec] ;  /* 0x0000bb003f347a20 */ /* 0x002fea0000410000 */
[----:B------:R1:W1:Y:S01]  /*aeb0*/  MUFU.TANH R219, R65 ;  /* 0x0000004100db7308 */ /* 0x0002620000002400 */
[-C--:B-----5:R-:W-:Y:S03]  /*aec0*/  HMMA.16816.F32.BF16 R68, R204, R36.reuse, R68 ;  /* 0x00000024cc44723c */ /* 0x0a0fe60000041844 */
[----:B--2---:R-:W-:Y:S06]  /*aed0*/  FMUL.FTZ R54, R62, c[0x0][0x2ec] ;  /* 0x0000bb003e367a20 */ /* 0x004fec0000410000 */
[----:B------:R-:W2:Y:S01]  /*aee0*/  MUFU.TANH R242, R242 ;  /* 0x000000f200f27308 */ /* 0x000ea20000002400 */
[C---:B------:R-:W-:Y:S08]  /*aef0*/  HMMA.16816.F32.BF16 R72, R212.reuse, R36, R72 ;  /* 0x00000024d448723c */ /* 0x040ff00000041848 */
[-C--:B------:R-:W-:Y:S01]  /*af00*/  HMMA.16816.F32.BF16 R76, R212, R38.reuse, R76 ;  /* 0x00000026d44c723c */ /* 0x080fe2000004184c */
[----:B------:R-:W2:Y:S05]  /*af10*/  MUFU.TANH R227, R227 ;  /* 0x000000e300e37308 */ /* 0x000eaa0000002400 */
[----:B-1----:R-:W-:Y:S02]  /*af20*/  FMUL.FTZ R65, R70, c[0x0][0x2ec] ;  /* 0x0000bb0046417a20 */ /* 0x002fe40000410000 */
[C---:B------:R-:W-:Y:S01]  /*af30*/  HMMA.16816.F32.BF16 R80, R204.reuse, R38, R80 ;  /* 0x00000026cc50723c */ /* 0x040fe20000041850 */
[----:B------:R-:W1:Y:S02]  /*af40*/  LDSM.16.M88.4 R36, [R198+0x2800] ;  /* 0x00280000c624783b */ /* 0x000e640000000200 */
        /* <DEDUP_REMOVED lines=11> */
[----:B------:R-:W2:Y:S01]  /*b000*/  MUFU.TANH R13, R13 ;  /* 0x0000000d000d7308 */ /* 0x000ea20000002400 */
[----:B------:R-:W-:Y:S02]  /*b010*/  FMUL.FTZ R80, R80, c[0x0][0x2ec] ;  /* 0x0000bb0050507a20 */ /* 0x000fe40000410000 */
[----:B------:R-:W-:Y:S02]  /*b020*/  FMUL.FTZ R81, R81, c[0x0][0x2ec] ;  /* 0x0000bb0051517a20 */ /* 0x000fe40000410000 */
[----:B------:R-:W-:Y:S02]  /*b030*/  FMUL.FTZ R82, R82, c[0x0][0x2ec] ;  /* 0x0000bb0052527a20 */ /* 0x000fe40000410000 */
[----:B------:R-:W-:Y:S02]  /*b040*/  FMUL.FTZ R66, R79, c[0x0][0x2ec] ;  /* 0x0000bb004f427a20 */ /* 0x000fe40000410000 */
[----:B------:R-:W-:Y:S01]  /*b050*/  FMUL.FTZ R83, R83, c[0x0][0x2ec] ;  /* 0x0000bb0053537a20 */ /* 0x000fe20000410000 */
[----:B------:R5:W2:Y:S01]  /*b060*/  MUFU.TANH R32, R80 ;  /* 0x0000005000207308 */ /* 0x000aa20000002400 */
[----:B------:R-:W-:Y:S01]  /*b070*/  FMUL.FTZ R69, R69, c[0x0][0x2ec] ;  /* 0x0000bb0045457a20 */ /* 0x000fe20000410000 */
[-C--:B-1----:R-:W-:Y:S08]  /*b080*/  HMMA.16816.F32.BF16 R84, R204, R36.reuse, R84 ;  /* 0x00000024cc54723c */ /* 0x082ff00000041854 */
[----:B------:R-:W1:Y:S01]  /*b090*/  MUFU.TANH R28, R81 ;  /* 0x00000051001c7308 */ /* 0x000e620000002400 */
[C---:B------:R-:W-:Y:S09]  /*b0a0*/  HMMA.16816.F32.BF16 R88, R212.reuse, R36, R88 ;  /* 0x00000024d458723c */ /* 0x040ff20000041858 */
[----:B------:R1:W1:Y:S01]  /*b0b0*/  MUFU.TANH R12, R82 ;  /* 0x00000052000c7308 */ /* 0x0002620000002400 */
[-C--:B------:R-:W-:Y:S09]  /*b0c0*/  HMMA.16816.F32.BF16 R92, R212, R38.reuse, R92 ;  /* 0x00000026d45c723c */ /* 0x080ff2000004185c */
[----:B------:R-:W1:Y:S01]  /*b0d0*/  MUFU.TANH R18, R18 ;  /* 0x0000001200127308 */ /* 0x000e620000002400 */
[C---:B------:R-:W-:Y:S01]  /*b0e0*/  HMMA.16816.F32.BF16 R96, R204.reuse, R38, R96 ;  /* 0x00000026cc60723c */ /* 0x040fe20000041860 */
[----:B------:R-:W2:Y:S03]  /*b0f0*/  LDSM.16.M88.4 R36, [R198+0x3000] ;  /* 0x00300000c624783b */ /* 0x000ea60000000200 */
[----:B------:R-:W-:Y:S02]  /*b100*/  FMUL.FTZ R0, R84, c[0x0][0x2ec] ;  /* 0x0000bb0054007a20 */ /* 0x000fe40000410000 */
[----:B------:R-:W-:Y:S03]  /*b110*/  FMUL.FTZ R84, R87, c[0x0][0x2ec] ;  /* 0x0000bb0057547a20 */ /* 0x000fe60000410000 */
[----:B------:R-:W2:Y:S03]  /*b120*/  MUFU.TANH R22, R22 ;  /* 0x0000001600167308 */ /* 0x000ea60000002400 */
[----:B------:R-:W-:Y:S02]  /*b130*/  FMUL.FTZ R75, R88, c[0x0][0x2ec] ;  /* 0x0000bb00584b7a20 */ /* 0x000fe40000410000 */
[----:B------:R-:W-:Y:S02]  /*b140*/  FMUL.FTZ R73, R89, c[0x0][0x2ec] ;  /* 0x0000bb0059497a20 */ /* 0x000fe40000410000 */
[----:B-----5:R-:W-:Y:S02]  /*b150*/  FMUL.FTZ R80, R90, c[0x0][0x2ec] ;  /* 0x0000bb005a507a20 */ /* 0x020fe40000410000 */
[----:B------:R-:W-:Y:S01]  /*b160*/  FMUL.FTZ R78, R91, c[0x0][0x2ec] ;  /* 0x0000bb005b4e7a20 */ /* 0x000fe20000410000 */
[----:B------:R-:W3:Y:S01]  /*b170*/  MUFU.TANH R19, R19 ;  /* 0x0000001300137308 */ /* 0x000ee20000002400 */
[----:B------:R-:W-:Y:S02]  /*b180*/  FMUL.FTZ R92, R92, c[0x0][0x2ec] ;  /* 0x0000bb005c5c7a20 */ /* 0x000fe40000410000 */
[----:B------:R-:W-:Y:S02]  /*b190*/  FMUL.FTZ R90, R93, c[0x0][0x2ec] ;  /* 0x0000bb005d5a7a20 */ /* 0x000fe40000410000 */
[----:B------:R-:W-:Y:S02]  /*b1a0*/  FMUL.FTZ R57, R94, c[0x0][0x2ec] ;  /* 0x0000bb005e397a20 */ /* 0x000fe40000410000 */
[----:B------:R-:W-:Y:S02]  /*b1b0*/  FMUL.FTZ R96, R96, c[0x0][0x2ec] ;  /* 0x0000bb0060607a20 */ /* 0x000fe40000410000 */
[----:B-1----:R-:W-:Y:S01]  /*b1c0*/  FMUL.FTZ R82, R95, c[0x0][0x2ec] ;  /* 0x0000bb005f527a20 */ /* 0x002fe20000410000 */
[----:B------:R-:W1:Y:S01]  /*b1d0*/  MUFU.TANH R29, R29 ;  /* 0x0000001d001d7308 */ /* 0x000e620000002400 */
[----:B------:R-:W-:Y:S02]  /*b1e0*/  FMUL.FTZ R88, R97, c[0x0][0x2ec] ;  /* 0x0000bb0061587a20 */ /* 0x000fe40000410000 */
[----:B------:R-:W-:Y:S02]  /*b1f0*/  FMUL.FTZ R91, R98, c[0x0][0x2ec] ;  /* 0x0000bb00625b7a20 */ /* 0x000fe40000410000 */
[----:B------:R-:W-:Y:S02]  /*b200*/  FMUL.FTZ R93, R99, c[0x0][0x2ec] ;  /* 0x0000bb00635d7a20 */ /* 0x000fe40000410000 */
[----:B------:R-:W-:Y:S02]  /*b210*/  FMUL.FTZ R85, R85, c[0x0][0x2ec] ;  /* 0x0000bb0055557a20 */ /* 0x000fe40000410000 */
[----:B------:R-:W-:Y:S01]  /*b220*/  FMUL.FTZ R86, R86, c[0x0][0x2ec] ;  /* 0x0000bb0056567a20 */ /* 0x000fe20000410000 */
[----:B------:R5:W1:Y:S01]  /*b230*/  MUFU.TANH R228, R96 ;  /* 0x0000006000e47308 */ /* 0x000a620000002400 */
[-C--:B--2---:R-:W-:Y:S09]  /*b240*/  HMMA.16816.F32.BF16 R100, R204, R36.reuse, R100 ;  /* 0x00000024cc64723c */ /* 0x084ff20000041864 */
[----:B------:R-:W2:Y:S01]  /*b250*/  MUFU.TANH R31, R31 ;  /* 0x0000001f001f7308 */ /* 0x000ea20000002400 */
[C---:B------:R-:W-:Y:S08]  /*b260*/  HMMA.16816.F32.BF16 R104, R212.reuse, R36, R104 ;  /* 0x00000024d468723c */ /* 0x040ff00000041868 */
[-C--:B------:R-:W-:Y:S01]  /*b270*/  HMMA.16816.F32.BF16 R108, R212, R38.reuse, R108 ;  /* 0x00000026d46c723c */ /* 0x080fe2000004186c */
[----:B------:R-:W1:Y:S07]  /*b280*/  MUFU.TANH R241, R241 ;  /* 0x000000f100f17308 */ /* 0x000e6e0000002400 */
[C---:B------:R-:W-:Y:S01]  /*b290*/  HMMA.16816.F32.BF16 R112, R204.reuse, R38, R112 ;  /* 0x00000026cc70723c */ /* 0x040fe20000041870 */
[----:B------:R-:W1:Y:S01]  /*b2a0*/  LDSM.16.M88.4 R36, [R198+0x3800] ;  /* 0x00380000c624783b */ /* 0x000e620000000200 */
        /* <DEDUP_REMOVED lines=8> */
[----:B-----5:R-:W-:Y:S02]  /*b330*/  FMUL.FTZ R96, R104, c[0x0][0x2ec] ;  /* 0x0000bb0068607a20 */ /* 0x020fe40000410000 */
        /* <DEDUP_REMOVED lines=10> */
[----:B------:R-:W-:Y:S02]  /*b3e0*/  FMUL.FTZ R106, R114, c[0x0][0x2ec] ;  /* 0x0000bb00726a7a20 */ /* 0x000fe40000410000 */
[----:B------:R-:W-:Y:S01]  /*b3f0*/  FMUL.FTZ R114, R115, c[0x0][0x2ec] ;  /* 0x0000bb0073727a20 */ /* 0x000fe20000410000 */
[-C--:B-1----:R-:W-:Y:S06]  /*b400*/  HMMA.16816.F32.BF16 R116, R204, R36.reuse, R116 ;  /* 0x00000024cc74723c */ /* 0x082fec0000041874 */
        /* <DEDUP_REMOVED lines=99> */
[----:B------:R-:W1:Y:S02]  /*ba40*/  MUFU.TANH R120, R120 ;  /* 0x0000007800787308 */ /* 0x000e640000002400 */
[----:B-1234-:R-:W-:-:S05]  /*ba50*/  @P1 BRA `(.L_x_254) ;  /* 0xffffd47000001947 */ /* 0x01efca000383ffff */
.L_x_253:
[----:B------:R-:W-:Y:S01]  /*ba60*/  FMNMX.FTZ R0, R223, R201, !PT ;  /* 0x000000c9df007209 */ /* 0x000fe20007810000 */
[----:B------:R-:W-:Y:S01]  /*ba70*/  UIADD3 UR8, UR8, -0x1, URZ ;  /* 0xffffffff08087890 */ /* 0x000fe2000fffe03f */
        /* <DEDUP_REMOVED lines=127> */
[----:B------:R-:W-:Y:S04]  /*c270*/  FMNMX.FTZ R7, R5, R0, !PT ;  /* 0x0000000005077209 */ /* 0x000fe80007810000 */
[----:B------:R-:W-:Y:S05]  /*c280*/  FMNMX.FTZ R3, R4, R7, !PT ;  /* 0x0000000704037209 */ /* 0x000fea0007810000 */
[----:B------:R-:W1:Y:S02]  /*c290*/  SHFL.BFLY PT, R0, R3, 0x2, 0x1f ;  /* 0x0c401f0003007f89 */ /* 0x000e6400000e0000 */
[----:B-1----:R-:W-:Y:S02]  /*c2a0*/  FMNMX.FTZ R9, R3, R0, !PT ;  /* 0x0000000003097209 */ /* 0x002fe40007810000 */
[----:B------:R-:W-:Y:S04]  /*c2b0*/  FMNMX.FTZ R71, R6, R71, !PT ;  /* 0x0000004706477209 */ /* 0x000fe80007810000 */
[----:B------:R-:W1:Y:S01]  /*c2c0*/  SHFL.BFLY PT, R6, R85, 0x2, 0x1f ;  /* 0x0c401f0055067f89 */ /* 0x000e6200000e0000 */
[----:B------:R-:W-:Y:S07]  /*c2d0*/  FMNMX.FTZ R69, R2, R69, !PT ;  /* 0x0000004502457209 */ /* 0x000fee0007810000 */
[----:B------:R-:W2:Y:S08]  /*c2e0*/  SHFL.BFLY PT, R68, R71, 0x1, 0x1f ;  /* 0x0c201f0047447f89 */ /* 0x000eb000000e0000 */
[----:B------:R-:W3:Y:S01]  /*c2f0*/  SHFL.BFLY PT, R2, R69, 0x1, 0x1f ;  /* 0x0c201f0045027f89 */ /* 0x000ee200000e0000 */
[----:B-1----:R-:W-:Y:S07]  /*c300*/  FMNMX.FTZ R67, R85, R6, !PT ;  /* 0x0000000655437209 */ /* 0x002fee0007810000 */
[----:B------:R-:W1:Y:S01]  /*c310*/  SHFL.BFLY PT, R0, R9, 0x1, 0x1f ;  /* 0x0c201f0009007f89 */ /* 0x000e6200000e0000 */
[----:B--2---:R-:W-:Y:S07]  /*c320*/  FMNMX.FTZ R68, R71, R68, !PT ;  /* 0x0000004447447209 */ /* 0x004fee0007810000 */
[----:B------:R-:W2:Y:S01]  /*c330*/  SHFL.BFLY PT, R6, R67, 0x1, 0x1f ;  /* 0x0c201f0043067f89 */ /* 0x000ea200000e0000 */
[C---:B------:R-:W-:Y:S01]  /*c340*/  FSETP.NEU.FTZ.AND P4, PT, R68.reuse, -INF , PT ;  /* 0xff8000004400780b */ /* 0x040fe20003f9d000 */
[C---:B------:R-:W-:Y:S02]  /*c350*/  FADD.FTZ R3, -R68.reuse, R201 ;  /* 0x000000c944037221 */ /* 0x040fe40000010100 */
[----:B------:R-:W-:Y:S01]  /*c360*/  FMUL.FTZ R104, R68, c[0x0][0x23c] ;  /* 0x00008f0044687a20 */ /* 0x000fe20000410000 */
[----:B---3--:R-:W-:Y:S01]  /*c370*/  FMNMX.FTZ R2, R69, R2, !PT ;  /* 0x0000000245027209 */ /* 0x008fe20007810000 */
[----:B------:R-:W-:Y:S03]  /*c380*/  FMUL.FTZ R8, R3, c[0x0][0x23c] ;  /* 0x00008f0003087a20 */ /* 0x000fe60000410000 */
[----:B------:R-:W-:Y:S01]  /*c390*/  FSEL R104, R104, RZ, P4 ;  /* 0x000000ff68687208 */ /* 0x000fe20002000000 */
[C---:B------:R-:W-:Y:S01]  /*c3a0*/  FADD.FTZ R3, -R2.reuse, R199 ;  /* 0x000000c702037221 */ /* 0x040fe20000010100 */
[C---:B------:R-:W-:Y:S01]  /*c3b0*/  FSETP.NEU.FTZ.AND P3, PT, R2.reuse, -INF , PT ;  /* 0xff8000000200780b */ /* 0x040fe20003f7d000 */
[----:B------:R-:W-:Y:S01]  /*c3c0*/  MUFU.EX2 R8, R8 ;  /* 0x0000000800087308 */ /* 0x000fe20000000800 */
[----:B------:R-:W-:Y:S01]  /*c3d0*/  FMUL.FTZ R71, R2, c[0x0][0x23c] ;  /* 0x00008f0002477a20 */ /* 0x000fe20000410000 */
[----:B-1----:R-:W-:Y:S01]  /*c3e0*/  FMNMX.FTZ R0, R9, R0, !PT ;  /* 0x0000000009007209 */ /* 0x002fe20007810000 */
[----:B------:R-:W-:Y:S02]  /*c3f0*/  FMUL.FTZ R7, R3, c[0x0][0x23c] ;  /* 0x00008f0003077a20 */ /* 0x000fe40000410000 */
[--C-:B------:R-:W-:Y:S01]  /*c400*/  FFMA.FTZ R121, R223, c[0x0][0x23c], -R104.reuse ;  /* 0x00008f00df797a23 */ /* 0x100fe20000010868 */
[C---:B------:R-:W-:Y:S01]  /*c410*/  FSETP.NEU.FTZ.AND P2, PT, R0.reuse, -INF , PT ;  /* 0xff8000000000780b */ /* 0x040fe20003f5d000 */
[----:B------:R-:W-:Y:S01]  /*c420*/  FMUL.FTZ R69, R0, c[0x0][0x23c] ;  /* 0x00008f0000457a20 */ /* 0x000fe20000410000 */
[----:B------:R-:W-:Y:S01]  /*c430*/  FSEL R71, R71, RZ, P3 ;  /* 0x000000ff47477208 */ /* 0x000fe20001800000 */
[--C-:B------:R-:W-:Y:S01]  /*c440*/  FFMA.FTZ R223, R101, c[0x0][0x23c], -R104.reuse ;  /* 0x00008f0065df7a23 */ /* 0x100fe20000010868 */
[----:B------:R-:W-:Y:S01]  /*c450*/  MUFU.EX2 R199, R121 ;  /* 0x0000007900c77308 */ /* 0x000fe20000000800 */
[----:B--2---:R-:W-:Y:S01]  /*c460*/  FMNMX.FTZ R3, R67, R6, !PT ;  /* 0x0000000643037209 */ /* 0x004fe20007810000 */
[--C-:B------:R-:W-:Y:S01]  /*c470*/  FFMA.FTZ R110, R225, c[0x0][0x23c], -R104.reuse ;  /* 0x00008f00e16e7a23 */ /* 0x100fe20000010868 */
[----:B------:R-:W-:Y:S01]  /*c480*/  FSEL R69, R69, RZ, P2 ;  /* 0x000000ff45457208 */ /* 0x000fe20001000000 */
[----:B------:R-:W-:Y:S01]  /*c490*/  FFMA.FTZ R119, R227, c[0x0][0x23c], -R104 ;  /* 0x00008f00e3777a23 */ /* 0x000fe20000010868 */
[C---:B------:R-:W-:Y:S01]  /*c4a0*/  FSETP.NEU.FTZ.AND P2, PT, R3.reuse, -INF , PT ;  /* 0xff8000000300780b */ /* 0x040fe20003f5d000 */
[C---:B------:R-:W-:Y:S02]  /*c4b0*/  FADD.FTZ R9, -R3.reuse, R196 ;  /* 0x000000c403097221 */ /* 0x040fe40000010100 */
[----:B------:R-:W-:Y:S02]  /*c4c0*/  FMUL.FTZ R101, R3, c[0x0][0x23c] ;  /* 0x00008f0003657a20 */ /* 0x000fe40000410000 */
[----:B------:R-:W1:Y:S01]  /*c4d0*/  MUFU.EX2 R127, R110 ;  /* 0x0000006e007f7308 */ /* 0x000e620000000800 */
[----:B------:R-:W-:Y:S02]  /*c4e0*/  FMUL.FTZ R9, R9, c[0x0][0x23c] ;  /* 0x00008f0009097a20 */ /* 0x000fe40000410000 */
[----:B------:R-:W-:Y:S01]  /*c4f0*/  FFMA.FTZ R11, R11, c[0x0][0x23c], -R71 ;  /* 0x00008f000b0b7a23 */ /* 0x000fe20000010847 */
[----:B------:R-:W-:Y:S01]  /*c500*/  FSEL R101, R101, RZ, P2 ;  /* 0x000000ff65657208 */ /* 0x000fe20001000000 */
[--C-:B------:R-:W-:Y:S02]  /*c510*/  FFMA.FTZ R87, R239, c[0x0][0x23c], -R104.reuse ;  /* 0x00008f00ef577a23 */ /* 0x100fe40000010868 */
[--C-:B------:R-:W-:Y:S02]  /*c520*/  FFMA.FTZ R86, R209, c[0x0][0x23c], -R104.reuse ;  /* 0x00008f00d1567a23 */ /* 0x100fe40000010868 */
[--C-:B------:R-:W-:Y:S01]  /*c530*/  FFMA.FTZ R85, R243, c[0x0][0x23c], -R104.reuse ;  /* 0x00008f00f3557a23 */ /* 0x100fe20000010868 */
[----:B------:R2:W-:Y:S01]  /*c540*/  MUFU.EX2 R67, R9 ;  /* 0x0000000900437308 */ /* 0x0005e20000000800 */
[--C-:B------:R-:W-:Y:S02]  /*c550*/  FFMA.FTZ R124, R16, c[0x0][0x23c], -R104.reuse ;  /* 0x00008f00107c7a23 */ /* 0x100fe40000010868 */
[----:B------:R-:W-:Y:S02]  /*c560*/  FFMA.FTZ R16, R222, c[0x0][0x23c], -R101 ;  /* 0x00008f00de107a23 */ /* 0x000fe40000010865 */
[--C-:B------:R-:W-:Y:S02]  /*c570*/  FFMA.FTZ R225, R236, c[0x0][0x23c], -R104.reuse ;  /* 0x00008f00ece17a23 */ /* 0x100fe40000010868 */
[----:B------:R-:W-:Y:S02]  /*c580*/  FFMA.FTZ R196, R79, c[0x0][0x23c], -R69 ;  /* 0x00008f004fc47a23 */ /* 0x000fe40000010845 */
        /* <DEDUP_REMOVED lines=9> */
[--C-:B------:R-:W-:Y:S02]  /*c620*/  FFMA.FTZ R111, R111, c[0x0][0x23c], -R104.reuse ;  /* 0x00008f006f6f7a23 */ /* 0x100fe40000010868 */
[--C-:B--2---:R-:W-:Y:S02]  /*c630*/  FFMA.FTZ R9, R229, c[0x0][0x23c], -R101.reuse ;  /* 0x00008f00e5097a23 */ /* 0x104fe40000010865 */
[--C-:B------:R-:W-:Y:S02]  /*c640*/  FFMA.FTZ R229, R84, c[0x0][0x23c], -R101.reuse ;  /* 0x00008f0054e57a23 */ /* 0x100fe40000010865 */
[--C-:B------:R-:W-:Y:S01]  /*c650*/  FFMA.FTZ R15, R15, c[0x0][0x23c], -R101.reuse ;  /* 0x00008f000f0f7a23 */ /* 0x100fe20000010865 */
[----:B------:R2:W-:Y:S01]  /*c660*/  MUFU.EX2 R84, R16 ;  /* 0x0000001000547308 */ /* 0x0005e20000000800 */
[--C-:B------:R-:W-:Y:S02]  /*c670*/  FFMA.FTZ R25, R25, c[0x0][0x23c], -R101.reuse ;  /* 0x00008f0019197a23 */ /* 0x100fe40000010865 */
[--C-:B------:R-:W-:Y:S02]  /*c680*/  FFMA.FTZ R29, R27, c[0x0][0x23c], -R101.reuse ;  /* 0x00008f001b1d7a23 */ /* 0x100fe40000010865 */
[----:B------:R-:W-:Y:S02]  /*c690*/  FFMA.FTZ R126, R210, c[0x0][0x23c], -R101 ;  /* 0x00008f00d27e7a23 */ /* 0x000fe40000010865 */
[----:B------:R-:W-:Y:S02]  /*c6a0*/  FFMA.FTZ R210, R75, c[0x0][0x23c], -R71 ;  /* 0x00008f004bd27a23 */ /* 0x000fe40000010847 */
[----:B------:R-:W-:Y:S01]  /*c6b0*/  FFMA.FTZ R207, R93, c[0x0][0x23c], -R101 ;  /* 0x00008f005dcf7a23 */ /* 0x000fe20000010865 */
[----:B------:R-:W-:Y:S01]  /*c6c0*/  MUFU.EX2 R124, R124 ;  /* 0x0000007c007c7308 */ /* 0x000fe20000000800 */
[----:B------:R-:W-:Y:S01]  /*c6d0*/  FFMA.FTZ R93, R60, c[0x0][0x23c], -R71 ;  /* 0x00008f003c5d7a23 */ /* 0x000fe20000010847 */
[----:B------:R-:W-:Y:S01]  /*c6e0*/  MOV R60, R208 ;  /* 0x000000d0003c7202 */ /* 0x000fe20000000f00 */
[----:B------:R-:W-:Y:S01]  /*c6f0*/  FFMA.FTZ R222, R95, c[0x0][0x23c], -R101 ;  /* 0x00008f005fde7a23 */ /* 0x000fe20000010865 */
[----:B------:R-:W5:Y:S01]  /*c700*/  LDL.LU R75, [R1+0x64] ;  /* 0x00006400014b7983 */ /* 0x000f620000300800 */
[--C-:B------:R-:W-:Y:S02]  /*c710*/  FFMA.FTZ R13, R13, c[0x0][0x23c], -R71.reuse ;  /* 0x00008f000d0d7a23 */ /* 0x100fe40000010847 */
[--C-:B---3--:R-:W-:Y:S01]  /*c720*/  FFMA.FTZ R119, R76, c[0x0][0x23c], -R71.reuse ;  /* 0x00008f004c777a23 */ /* 0x108fe20000010847 */
[----:B-1----:R-:W-:Y:S01]  /*c730*/  MOV R76, R127 ;  /* 0x0000007f004c7202 */ /* 0x002fe20000000f00 */
[--C-:B------:R-:W-:Y:S01]  /*c740*/  FFMA.FTZ R208, R94, c[0x0][0x23c], -R71.reuse ;  /* 0x00008f005ed07a23 */ /* 0x100fe20000010847 */
[----:B------:R-:W-:Y:S01]  /*c750*/  MUFU.EX2 R126, R126 ;  /* 0x0000007e007e7308 */ /* 0x000fe20000000800 */
[--C-:B------:R-:W-:Y:S02]  /*c760*/  FFMA.FTZ R38, R234, c[0x0][0x23c], -R71.reuse ;  /* 0x00008f00ea267a23 */ /* 0x100fe40000010847 */
[--C-:B------:R-:W-:Y:S02]  /*c770*/  FFMA.FTZ R241, R241, c[0x0][0x23c], -R104.reuse ;  /* 0x00008f00f1f17a23 */ /* 0x100fe40000010868 */
[--C-:B------:R-:W-:Y:S02]  /*c780*/  FFMA.FTZ R108, R219, c[0x0][0x23c], -R104.reuse ;  /* 0x00008f00db6c7a23 */ /* 0x100fe40000010868 */
[----:B------:R-:W-:Y:S02]  /*c790*/  FFMA.FTZ R219, R90, c[0x0][0x23c], -R71 ;  /* 0x00008f005adb7a23 */ /* 0x000fe40000010847 */
        /* <DEDUP_REMOVED lines=11> */
[----:B------:R-:W-:Y:S01]  /*c850*/  FFMA.FTZ R242, R45, c[0x0][0x23c], -R71 ;  /* 0x00008f002df27a23 */ /* 0x000fe20000010847 */
[----:B------:R-:W-:Y:S01]  /*c860*/  MOV R45, R215 ;  /* 0x000000d7002d7202 */ /* 0x000fe20000000f00 */
[----:B------:R-:W-:Y:S01]  /*c870*/  FFMA.FTZ R233, R24, c[0x0][0x23c], -R101 ;  /* 0x00008f0018e97a23 */ /* 0x000fe20000010865 */
[----:B------:R-:W1:Y:S01]  /*c880*/  MUFU.EX2 R23, R221 ;  /* 0x000000dd00177308 */ /* 0x000e620000000800 */
[--C-:B--2---:R-:W-:Y:S02]  /*c890*/  FFMA.FTZ R16, R230, c[0x0][0x23c], -R71.reuse ;  /* 0x00008f00e6107a23 */ /* 0x104fe40000010847 */
        /* <DEDUP_REMOVED lines=20> */
[----:B------:R-:W-:Y:S01]  /*c9e0*/  FFMA.FTZ R211, R73, c[0x0][0x23c], -R71 ;  /* 0x00008f0049d37a23 */ /* 0x000fe20000010847 */
[----:B------:R-:W-:Y:S01]  /*c9f0*/  MOV R73, R60 ;  /* 0x0000003c00497202 */ /* 0x000fe20000000f00 */
        /* <DEDUP_REMOVED lines=8> */
[----:B------:R-:W-:Y:S01]  /*ca80*/  FFMA.FTZ R103, R61, c[0x0][0x23c], -R101 ;  /* 0x00008f003d677a23 */ /* 0x000fe20000010865 */
[----:B------:R-:W-:Y:S01]  /*ca90*/  MOV R61, R216 ;  /* 0x000000d8003d7202 */ /* 0x000fe20000000f00 */
[----:B------:R-:W-:Y:S01]  /*caa0*/  FFMA.FTZ R216, R92, c[0x0][0x23c], -R71 ;  /* 0x00008f005cd87a23 */ /* 0x000fe20000010847 */
[----:B------:R-:W-:Y:S01]  /*cab0*/  MUFU.EX2 R113, R113 ;  /* 0x0000007100717308 */ /* 0x000fe20000000800 */
[--C-:B------:R-:W-:Y:S02]  /*cac0*/  FFMA.FTZ R125, R109, c[0x0][0x23c], -R104.reuse ;  /* 0x00008f006d7d7a23 */ /* 0x100fe40000010868 */
[----:B------:R-:W-:Y:S02]  /*cad0*/  FFMA.FTZ R109, R53, c[0x0][0x23c], -R101 ;  /* 0x00008f00356d7a23 */ /* 0x000fe40000010865 */
[--C-:B------:R-:W-:Y:S02]  /*cae0*/  FFMA.FTZ R105, R115, c[0x0][0x23c], -R104.reuse ;  /* 0x00008f0073697a23 */ /* 0x100fe40000010868 */
[----:B------:R-:W-:Y:S02]  /*caf0*/  FFMA.FTZ R104, R39, c[0x0][0x23c], -R104 ;  /* 0x00008f0027687a23 */ /* 0x000fe40000010868 */
[----:B------:R-:W-:Y:S01]  /*cb00*/  FFMA.FTZ R39, R226, c[0x0][0x23c], -R69 ;  /* 0x00008f00e2277a23 */ /* 0x000fe20000010845 */
[----:B------:R-:W-:Y:S01]  /*cb10*/  MUFU.EX2 R109, R109 ;  /* 0x0000006d006d7308 */ /* 0x000fe20000000800 */
[--C-:B------:R-:W-:Y:S02]  /*cb20*/  FFMA.FTZ R226, R91, c[0x0][0x23c], -R101.reuse ;  /* 0x00008f005be27a23 */ /* 0x100fe40000010865 */
[----:B------:R-:W-:Y:S02]  /*cb30*/  FFMA.FTZ R115, R83, c[0x0][0x23c], -R101 ;  /* 0x00008f0053737a23 */ /* 0x000fe40000010865 */
[----:B------:R-:W-:Y:S02]  /*cb40*/  FFMA.FTZ R83, R41, c[0x0][0x23c], -R71 ;  /* 0x00008f0029537a23 */ /* 0x000fe40000010847 */
[--C-:B------:R-:W-:Y:S02]  /*cb50*/  FFMA.FTZ R243, R51, c[0x0][0x23c], -R101.reuse ;  /* 0x00008f0033f37a23 */ /* 0x100fe40000010865 */
[----:B------:R-:W-:Y:S01]  /*cb60*/  FFMA.FTZ R110, R59, c[0x0][0x23c], -R101 ;  /* 0x00008f003b6e7a23 */ /* 0x000fe20000010865 */
[----:B------:R2:W-:Y:S01]  /*cb70*/  MUFU.EX2 R91, R15 ;  /* 0x0000000f005b7308 */ /* 0x0005e20000000800 */
[----:B------:R-:W-:Y:S02]  /*cb80*/  FFMA.FTZ R59, R19, c[0x0][0x23c], -R71 ;  /* 0x00008f00133b7a23 */ /* 0x000fe40000010847 */
[----:B------:R-:W-:Y:S02]  /*cb90*/  FFMA.FTZ R121, R63, c[0x0][0x23c], -R101 ;  /* 0x00008f003f797a23 */ /* 0x000fe40000010865 */
[----:B------:R-:W-:Y:S02]  /*cba0*/  FFMA.FTZ R63, R21, c[0x0][0x23c], -R71 ;  /* 0x00008f00153f7a23 */ /* 0x000fe40000010847 */
[--C-:B------:R-:W-:Y:S02]  /*cbb0*/  FFMA.FTZ R213, R106, c[0x0][0x23c], -R101.reuse ;  /* 0x00008f006ad57a23 */ /* 0x100fe40000010865 */
[----:B------:R-:W-:Y:S01]  /*cbc0*/  FFMA.FTZ R212, R114, c[0x0][0x23c], -R101 ;  /* 0x00008f0072d47a23 */ /* 0x000fe20000010865 */
[----:B------:R-:W-:Y:S01]  /*cbd0*/  MUFU.EX2 R39, R39 ;  /* 0x0000002700277308 */ /* 0x000fe20000000800 */
[----:B------:R-:W-:Y:S02]  /*cbe0*/  FFMA.FTZ R114, R74, c[0x0][0x23c], -R71 ;  /* 0x00008f004a727a23 */ /* 0x000fe40000010847 */
[--C-:B------:R-:W-:Y:S02]  /*cbf0*/  FFMA.FTZ R107, R107, c[0x0][0x23c], -R101.reuse ;  /* 0x00008f006b6b7a23 */ /* 0x100fe40000010865 */
[----:B------:R-:W-:Y:S02]  /*cc00*/  FFMA.FTZ R106, R99, c[0x0][0x23c], -R101 ;  /* 0x00008f00636a7a23 */ /* 0x000fe40000010865 */
[----:B------:R-:W-:Y:S02]  /*cc10*/  FFMA.FTZ R99, R112, c[0x0][0x23c], -R71 ;  /* 0x00008f0070637a23 */ /* 0x000fe40000010847 */
[--C-:B------:R-:W-:Y:S01]  /*cc20*/  FFMA.FTZ R102, R128, c[0x0][0x23c], -R101.reuse ;  /* 0x00008f0080667a23 */ /* 0x100fe20000010865 */
[----:B------:R-:W3:Y:S01]  /*cc30*/  MUFU.EX2 R74, R16 ;  /* 0x00000010004a7308 */ /* 0x000ee20000000800 */
[----:B------:R-:W-:Y:S02]  /*cc40*/  FFMA.FTZ R101, R120, c[0x0][0x23c], -R101 ;  /* 0x00008f0078657a23 */ /* 0x000fe40000010865 */
[--C-:B------:R-:W-:Y:S01]  /*cc50*/  FFMA.FTZ R120, R72, c[0x0][0x23c], -R71.reuse ;  /* 0x00008f0048787a23 */ /* 0x100fe20000010847 */
[----:B------:R-:W-:Y:S01]  /*cc60*/  MOV R72, R199 ;  /* 0x000000c700487202 */ /* 0x000fe20000000f00 */
[--C-:B------:R-:W-:Y:S01]  /*cc70*/  FFMA.FTZ R199, R100, c[0x0][0x23c], -R71.reuse ;  /* 0x00008f0064c77a23 */ /* 0x100fe20000010847 */
[----:B--2---:R-:W-:Y:S01]  /*cc80*/  MOV R15, R205 ;  /* 0x000000cd000f7202 */ /* 0x004fe20000000f00 */
[--C-:B------:R-:W-:Y:S02]  /*cc90*/  FFMA.FTZ R100, R118, c[0x0][0x23c], -R71.reuse ;  /* 0x00008f0076647a23 */ /* 0x100fe40000010847 */
[----:B------:R-:W-:Y:S01]  /*cca0*/  FFMA.FTZ R71, R232, c[0x0][0x23c], -R71 ;  /* 0x00008f00e8477a23 */ /* 0x000fe20000010847 */
[----:B------:R-:W-:Y:S01]  /*ccb0*/  MUFU.EX2 R110, R110 ;  /* 0x0000006e006e7308 */ /* 0x000fe20000000800 */
[--C-:B------:R-:W-:Y:S01]  /*ccc0*/  FFMA.FTZ R95, R50, c[0x0][0x23c], -R69.reuse ;  /* 0x00008f00325f7a23 */ /* 0x100fe20000010845 */
[----:B------:R-:W-:Y:S01]  /*ccd0*/  MOV R50, R61 ;  /* 0x0000003d00327202 */ /* 0x000fe20000000f00 */
[--C-:B------:R-:W-:Y:S02]  /*cce0*/  FFMA.FTZ R94, R48, c[0x0][0x23c], -R69.reuse ;  /* 0x00008f00305e7a23 */ /* 0x100fe40000010845 */
[--C-:B------:R-:W-:Y:S02]  /*ccf0*/  FFMA.FTZ R90, R54, c[0x0][0x23c], -R69.reuse ;  /* 0x00008f00365a7a23 */ /* 0x100fe40000010845 */
[--C-:B------:R-:W-:Y:S02]  /*cd00*/  FFMA.FTZ R92, R66, c[0x0][0x23c], -R69.reuse ;  /* 0x00008f00425c7a23 */ /* 0x100fe40000010845 */
[--C-:B------:R-:W-:Y:S01]  /*cd10*/  FFMA.FTZ R215, R78, c[0x0][0x23c], -R69.reuse ;  /* 0x00008f004ed77a23 */ /* 0x100fe20000010845 */
[----:B------:R2:W1:Y:S01]  /*cd20*/  MUFU.EX2 R232, R11 ;  /* 0x0000000b00e87308 */ /* 0x0004620000000800 */
[--C-:B------:R-:W-:Y:S02]  /*cd30*/  FFMA.FTZ R10, R10, c[0x0][0x23c], -R69.reuse ;  /* 0x00008f000a0a7a23 */ /* 0x100fe40000010845 */
[--C-:B------:R-:W-:Y:S02]  /*cd40*/  FFMA.FTZ R19, R238, c[0x0][0x23c], -R69.reuse ;  /* 0x00008f00ee137a23 */ /* 0x100fe40000010845 */
[--C-:B------:R-:W-:Y:S02]  /*cd50*/  FFMA.FTZ R206, R77, c[0x0][0x23c], -R69.reuse ;  /* 0x00008f004dce7a23 */ /* 0x100fe40000010845 */
[C---:B----4-:R-:W-:Y:S02]  /*cd60*/  FMUL.FTZ R9, R7.reuse, R141 ;  /* 0x0000008d07097220 */ /* 0x050fe40000410000 */
[C---:B------:R-:W-:Y:S01]  /*cd70*/  FMUL.FTZ R12, R7.reuse, R148 ;  /* 0x00000094070c7220 */ /* 0x040fe20000410000 */
[----:B------:R4:W3:Y:S01]  /*cd80*/  MUFU.EX2 R238, R10 ;  /* 0x0000000a00ee7308 */ /* 0x0008e20000000800 */
[--C-:B------:R-:W-:Y:S01]  /*cd90*/  FFMA.FTZ R41, R44, c[0x0][0x23c], -R69.reuse ;  /* 0x00008f002c297a23 */ /* 0x100fe20000010845 */
[----:B------:R-:W-:Y:S01]  /*cda0*/  MOV R148, R83 ;  /* 0x0000005300947202 */ /* 0x000fe20000000f00 */
[--C-:B------:R-:W-:Y:S01]  /*cdb0*/  FFMA.FTZ R24, R46, c[0x0][0x23c], -R69.reuse ;  /* 0x00008f002e187a23 */ /* 0x100fe20000010845 */
[----:B------:R-:W-:Y:S01]  /*cdc0*/  MOV R46, R25 ;  /* 0x00000019002e7202 */ /* 0x000fe20000000f00 */
[C---:B------:R-:W-:Y:S01]  /*cdd0*/  FMUL.FTZ R25, R7.reuse, R169 ;  /* 0x000000a907197220 */ /* 0x040fe20000410000 */
[----:B------:R-:W-:Y:S01]  /*cde0*/  MOV R54, R41 ;  /* 0x0000002900367202 */ /* 0x000fe20000000f00 */
[C---:B------:R-:W-:Y:S02]  /*cdf0*/  FMUL.FTZ R41, R7.reuse, R181 ;  /* 0x000000b507297220 */ /* 0x040fe40000410000 */
[C---:B------:R-:W-:Y:S01]  /*ce00*/  FMUL.FTZ R44, R7.reuse, R184 ;  /* 0x000000b8072c7220 */ /* 0x040fe20000410000 */
[----:B------:R-:W-:Y:S01]  /*ce10*/  MUFU.EX2 R148, R148 ;  /* 0x0000009400947308 */ /* 0x000fe20000000800 */
[C---:B------:R-:W-:Y:S01]  /*ce20*/  FMUL.FTZ R60, R7.reuse, R192 ;  /* 0x000000c0073c7220 */ /* 0x040fe20000410000 */
[----:B------:R-:W-:Y:S01]  /*ce30*/  MOV R192, R73 ;  /* 0x0000004900c07202 */ /* 0x000fe20000000f00 */
[C---:B------:R-:W-:Y:S01]  /*ce40*/  FMUL.FTZ R61, R7.reuse, R193 ;  /* 0x000000c1073d7220 */ /* 0x040fe20000410000 */
[----:B--2---:R-:W2:Y:S01]  /*ce50*/  LDL.LU R11, [R1+0x60] ;  /* 0x00006000010b7983 */ /* 0x004ea20000300800 */
[--C-:B------:R-:W-:Y:S01]  /*ce60*/  FFMA.FTZ R55, R40, c[0x0][0x23c], -R69.reuse ;  /* 0x00008f0028377a23 */ /* 0x100fe20000010845 */
[----:B-1----:R-:W-:Y:S01]  /*ce70*/  F2FP.BF16.PACK_AB R73, R84, R23 ;  /* 0x000000175449723e */ /* 0x002fe200000010ff */
[----:B------:R-:W-:Y:S02]  /*ce80*/  FMUL.FTZ R40, R7, R180 ;  /* 0x000000b407287220 */ /* 0x000fe40000410000 */
[--C-:B------:R-:W-:Y:S01]  /*ce90*/  FFMA.FTZ R221, R57, c[0x0][0x23c], -R69.reuse ;  /* 0x00008f0039dd7a23 */ /* 0x100fe20000010845 */
[----:B------:R-:W-:Y:S01]  /*cea0*/  MUFU.EX2 R103, R103 ;  /* 0x0000006700677308 */ /* 0x000fe20000000800 */
[C---:B------:R-:W-:Y:S01]  /*ceb0*/  FMUL.FTZ R57, R7.reuse, R189 ;  /* 0x000000bd07397220 */ /* 0x040fe20000410000 */
[----:B------:R-:W-:Y:S01]  /*cec0*/  MOV R189, R50 ;  /* 0x0000003200bd7202 */ /* 0x000fe20000000f00 */
[C---:B------:R-:W-:Y:S01]  /*ced0*/  FMUL.FTZ R16, R8.reuse, R144 ;  /* 0x0000009008107220 */ /* 0x040fe20000410000 */
[----:B----4-:R-:W-:Y:S01]  /*cee0*/  MOV R10, R24 ;  /* 0x00000018000a7202 */ /* 0x010fe20000000f00 */
[C---:B------:R-:W-:Y:S01]  /*cef0*/  FMUL.FTZ R24, R7.reuse, R168 ;  /* 0x000000a807187220 */ /* 0x040fe20000410000 */
[----:B------:R-:W-:Y:S01]  /*cf00*/  MOV R144, R31 ;  /* 0x0000001f00907202 */ /* 0x000fe20000000f00 */
[C---:B------:R-:W-:Y:S01]  /*cf10*/  FMUL.FTZ R17, R8.reuse, R145 ;  /* 0x0000009108117220 */ /* 0x040fe20000410000 */
[----:B------:R-:W-:Y:S01]  /*cf20*/  MOV R66, R10 ;  /* 0x0000000a00427202 */ /* 0x000fe20000000f00 */
[C---:B------:R-:W-:Y:S01]  /*cf30*/  FMUL.FTZ R20, R8.reuse, R136 ;  /* 0x0000008808147220 */ /* 0x040fe20000410000 */
[----:B------:R-:W-:Y:S01]  /*cf40*/  MUFU.EX2 R130, R130 ;  /* 0x0000008200827308 */ /* 0x000fe20000000800 */
[C---:B------:R-:W-:Y:S01]  /*cf50*/  FMUL.FTZ R21, R8.reuse, R137 ;  /* 0x0000008908157220 */ /* 0x040fe20000410000 */
[----:B------:R-:W-:Y:S01]  /*cf60*/  MOV R137, R76 ;  /* 0x0000004c00897202 */ /* 0x000fe20000000f00 */
[C---:B------:R-:W-:Y:S01]  /*cf70*/  FMUL.FTZ R32, R8.reuse, R156 ;  /* 0x0000009c08207220 */ /* 0x040fe20000410000 */
[----:B------:R-:W1:Y:S01]  /*cf80*/  LDSM.16.MT88.4 R76, [R252+0x8000] ;  /* 0x00800000fc4c783b */ /* 0x000e620000004200 */
        /* <DEDUP_REMOVED lines=8> */
[----:B------:R-:W-:Y:S01]  /*d010*/  FMUL.FTZ R65, R8, R177 ;  /* 0x000000b108417220 */ /* 0x000fe20000410000 */
[----:B------:R-:W-:Y:S01]  /*d020*/  MOV R168, R144 ;  /* 0x0000009000a87202 */ /* 0x000fe20000000f00 */
[--C-:B------:R-:W-:Y:S02]  /*d030*/  FFMA.FTZ R14, R14, c[0x0][0x23c], -R69.reuse ;  /* 0x00008f000e0e7a23 */ /* 0x100fe40000010845 */
[--C-:B------:R-:W-:Y:S01]  /*d040*/  FFMA.FTZ R27, R18, c[0x0][0x23c], -R69.reuse ;  /* 0x00008f00121b7a23 */ /* 0x100fe20000010845 */
[----:B------:R-:W-:Y:S01]  /*d050*/  MOV R18, R56 ;  /* 0x0000003800127202 */ /* 0x000fe20000000f00 */
[C---:B------:R-:W-:Y:S01]  /*d060*/  FMUL.FTZ R56, R7.reuse, R188 ;  /* 0x000000bc07387220 */ /* 0x040fe20000410000 */
[----:B------:R-:W-:Y:S01]  /*d070*/  MUFU.EX2 R168, R168 ;  /* 0x000000a800a87308 */ /* 0x000fe20000000800 */
[--C-:B------:R-:W-:Y:S01]  /*d080*/  FFMA.FTZ R43, R22, c[0x0][0x23c], -R69.reuse ;  /* 0x00008f00162b7a23 */ /* 0x100fe20000010845 */
[----:B------:R-:W-:Y:S01]  /*d090*/  MOV R22, R45 ;  /* 0x0000002d00167202 */ /* 0x000fe20000000f00 */
[C---:B------:R-:W-:Y:S01]  /*d0a0*/  FMUL.FTZ R45, R7.reuse, R185 ;  /* 0x000000b9072d7220 */ /* 0x040fe20000410000 */
        /* <DEDUP_REMOVED lines=8> */
[C---:B------:R-:W-:Y:S01]  /*d130*/  FMUL.FTZ R29, R7.reuse, R173 ;  /* 0x000000ad071d7220 */ /* 0x040fe20000410000 */
[----:B------:R-:W-:Y:S01]  /*d140*/  MOV R157, R30 ;  /* 0x0000001e009d7202 */ /* 0x000fe20000000f00 */
[--C-:B------:R-:W-:Y:S01]  /*d150*/  FFMA.FTZ R128, R52, c[0x0][0x23c], -R69.reuse ;  /* 0x00008f0034807a23 */ /* 0x100fe20000010845 */
[----:B------:R-:W-:Y:S01]  /*d160*/  MOV R161, R26 ;  /* 0x0000001a00a17202 */ /* 0x000fe20000000f00 */
[----:B------:R-:W-:Y:S01]  /*d170*/  FMUL.FTZ R52, R8, R164 ;  /* 0x000000a408347220 */ /* 0x000fe20000410000 */
[----:B---3--:R-:W-:Y:S01]  /*d180*/  MOV R164, R74 ;  /* 0x0000004a00a47202 */ /* 0x008fe20000000f00 */
[--C-:B------:R-:W-:Y:S01]  /*d190*/  FFMA.FTZ R127, R64, c[0x0][0x23c], -R69.reuse ;  /* 0x00008f00407f7a23 */ /* 0x100fe20000010845 */
[----:B------:R-:W-:Y:S01]  /*d1a0*/  MOV R74, R15 ;  /* 0x0000000f004a7202 */ /* 0x000fe20000000f00 */
[----:B------:R-:W-:Y:S01]  /*d1b0*/  FMUL.FTZ R64, R8, R176 ;  /* 0x000000b008407220 */ /* 0x000fe20000410000 */
[----:B------:R-:W-:Y:S01]  /*d1c0*/  MOV R15, R13 ;  /* 0x0000000d000f7202 */ /* 0x000fe20000000f00 */
[----:B------:R-:W-:Y:S01]  /*d1d0*/  FMUL.FTZ R13, R7, R149 ;  /* 0x00000095070d7220 */ /* 0x000fe20000410000 */
[----:B------:R-:W-:Y:S01]  /*d1e0*/  MUFU.EX2 R176, R14 ;  /* 0x0000000e00b07308 */ /* 0x000fe20000000800 */
[--C-:B------:R-:W-:Y:S01]  /*d1f0*/  FFMA.FTZ R118, R62, c[0x0][0x23c], -R69.reuse ;  /* 0x00008f003e767a23 */ /* 0x100fe20000010845 */
[----:B------:R-:W-:Y:S01]  /*d200*/  MOV R177, R74 ;  /* 0x0000004a00b17202 */ /* 0x000fe20000000f00 */
[--C-:B------:R-:W-:Y:S01]  /*d210*/  FFMA.FTZ R214, R80, c[0x0][0x23c], -R69.reuse ;  /* 0x00008f0050d67a23 */ /* 0x100fe20000010845 */
[----:B------:R-:W-:Y:S01]  /*d220*/  MOV R80, R46 ;  /* 0x0000002e00507202 */ /* 0x000fe20000000f00 */
[--C-:B------:R-:W-:Y:S01]  /*d230*/  FFMA.FTZ R224, R82, c[0x0][0x23c], -R69.reuse ;  /* 0x00008f0052e07a23 */ /* 0x100fe20000010845 */
[----:B------:R-:W-:Y:S01]  /*d240*/  MOV R82, R42 ;  /* 0x0000002a00527202 */ /* 0x000fe20000000f00 */
[----:B------:R-:W-:Y:S01]  /*d250*/  FFMA.FTZ R97, R36, c[0x0][0x23c], -R69 ;  /* 0x00008f0024617a23 */ /* 0x000fe20000010845 */
[----:B------:R-:W-:Y:S01]  /*d260*/  F2FP.BF16.PACK_AB R74, R231, R236 ;  /* 0x000000ece74a723e */ /* 0x000fe200000010ff */
[----:B------:R-:W-:Y:S01]  /*d270*/  FMUL.FTZ R36, R8, R152 ;  /* 0x0000009808247220 */ /* 0x000fe20000410000 */
[----:B------:R-:W3:Y:S01]  /*d280*/  MUFU.EX2 R173, R19 ;  /* 0x0000001300ad7308 */ /* 0x000ee20000000800 */
[----:B------:R-:W-:Y:S01]  /*d290*/  FADD.FTZ R6, -R0, R197 ;  /* 0x000000c500067221 */ /* 0x000fe20000010100 */
[----:B------:R-:W-:Y:S01]  /*d2a0*/  MOV R152, R43 ;  /* 0x0000002b00987202 */ /* 0x000fe20000000f00 */
[--C-:B------:R-:W-:Y:S01]  /*d2b0*/  FFMA.FTZ R197, R81, c[0x0][0x23c], -R69.reuse ;  /* 0x00008f0051c57a23 */ /* 0x100fe20000010845 */
[----:B------:R-:W-:Y:S01]  /*d2c0*/  MOV R81, R15 ;  /* 0x0000000f00517202 */ /* 0x000fe20000000f00 */
[--C-:B------:R-:W-:Y:S01]  /*d2d0*/  FFMA.FTZ R112, R70, c[0x0][0x23c], -R69.reuse ;  /* 0x00008f0046707a23 */ /* 0x100fe20000010845 */
[----:B------:R-:W-:Y:S01]  /*d2e0*/  MOV R160, R82 ;  /* 0x0000005200a07202 */ /* 0x000fe20000000f00 */
[--C-:B------:R-:W-:Y:S01]  /*d2f0*/  FFMA.FTZ R70, R5, c[0x0][0x23c], -R69.reuse ;  /* 0x00008f0005467a23 */ /* 0x100fe20000010845 */
[----:B------:R-:W-:Y:S01]  /*d300*/  F2FP.BF16.PACK_AB R82, R232, R89 ;  /* 0x00000059e852723e */ /* 0x000fe200000010ff */
[----:B------:R-:W-:Y:S01]  /*d310*/  FMUL.FTZ R5, R8, R133 ;  /* 0x0000008508057220 */ /* 0x000fe20000410000 */
[----:B------:R-:W-:Y:S01]  /*d320*/  MOV R188, R81 ;  /* 0x0000005100bc7202 */ /* 0x000fe20000000f00 */
[--C-:B------:R-:W-:Y:S01]  /*d330*/  FFMA.FTZ R205, R98, c[0x0][0x23c], -R69.reuse ;  /* 0x00008f0062cd7a23 */ /* 0x100fe20000010845 */
[----:B------:R-:W-:Y:S01]  /*d340*/  F2FP.BF16.PACK_AB R81, R238, R39 ;  /* 0x00000027ee51723e */ /* 0x000fe200000010ff */
[--C-:B------:R-:W-:Y:S01]  /*d350*/  FFMA.FTZ R98, R37, c[0x0][0x23c], -R69.reuse ;  /* 0x00008f0025627a23 */ /* 0x100fe20000010845 */
[----:B------:R-:W-:Y:S01]  /*d360*/  MOV R180, R161 ;  /* 0x000000a100b47202 */ /* 0x000fe20000000f00 */
[----:B------:R-:W-:Y:S01]  /*d370*/  FMUL.FTZ R37, R8, R153 ;  /* 0x0000009908257220 */ /* 0x000fe20000410000 */
[----:B------:R-:W-:Y:S01]  /*d380*/  MOV R153, R47 ;  /* 0x0000002f00997202 */ /* 0x000fe20000000f00 */
[----:B------:R-:W-:Y:S01]  /*d390*/  FFMA.FTZ R69, R4, c[0x0][0x23c], -R69 ;  /* 0x00008f0004457a23 */ /* 0x000fe20000010845 */
[----:B------:R-:W-:Y:S01]  /*d3a0*/  MOV R161, R80 ;  /* 0x0000005000a17202 */ /* 0x000fe20000000f00 */
[----:B------:R-:W-:Y:S01]  /*d3b0*/  FMUL.FTZ R4, R8, R132 ;  /* 0x0000008408047220 */ /* 0x000fe20000410000 */
[----:B------:R-:W-:Y:S01]  /*d3c0*/  F2FP.BF16.PACK_AB R80, R164, R38 ;  /* 0x00000026a450723e */ /* 0x000fe200000010ff */
[----:B------:R-:W-:Y:S01]  /*d3d0*/  FMUL.FTZ R6, R6, c[0x0][0x23c] ;  /* 0x00008f0006067a20 */ /* 0x000fe20000410000 */
[----:B------:R-:W-:Y:S01]  /*d3e0*/  MOV R149, R34 ;  /* 0x0000002200957202 */ /* 0x000fe20000000f00 */
[----:B------:R-:W-:Y:S01]  /*d3f0*/  FMUL.FTZ R22, R67, R138 ;  /* 0x0000008a43167220 */ /* 0x000fe20000410000 */
[----:B---3--:R-:W-:Y:S01]  /*d400*/  F2FP.BF16.PACK_AB R83, R173, R176 ;  /* 0x000000b0ad53723e */ /* 0x008fe200000010ff */
[C---:B------:R-:W-:Y:S01]  /*d410*/  FMUL.FTZ R19, R67.reuse, R147 ;  /* 0x0000009343137220 */ /* 0x040fe20000410000 */
[----:B------:R-:W-:Y:S01]  /*d420*/  MOV R144, R51 ;  /* 0x0000003300907202 */ /* 0x000fe20000000f00 */
[----:B------:R-:W3:Y:S01]  /*d430*/  MUFU.EX2 R6, R6 ;  /* 0x0000000600067308 */ /* 0x000ee20000000800 */
        /* <DEDUP_REMOVED lines=8> */
[----:B------:R-:W-:Y:S10]  /*d4c0*/  MUFU.EX2 R147, R242 ;  /* 0x000000f200937308 */ /* 0x000ff40000000800 */
[----:B------:R-:W-:Y:S01]  /*d4d0*/  MUFU.EX2 R162, R189 ;  /* 0x000000bd00a27308 */ /* 0x000fe20000000800 */
[C---:B---3--:R-:W-:Y:S02]  /*d4e0*/  FMUL.FTZ R10, R6.reuse, R142 ;  /* 0x0000008e060a7220 */ /* 0x048fe40000410000 */
[C---:B------:R-:W-:Y:S02]  /*d4f0*/  FMUL.FTZ R14, R6.reuse, R150 ;  /* 0x00000096060e7220 */ /* 0x040fe40000410000 */
[C---:B------:R-:W-:Y:S02]  /*d500*/  FMUL.FTZ R15, R6.reuse, R151 ;  /* 0x00000097060f7220 */ /* 0x040fe40000410000 */
[C---:B------:R-:W-:Y:S03]  /*d510*/  FMUL.FTZ R26, R6.reuse, R170 ;  /* 0x000000aa061a7220 */ /* 0x040fe60000410000 */
[----:B------:R-:W-:Y:S01]  /*d520*/  MUFU.EX2 R161, R161 ;  /* 0x000000a100a17308 */ /* 0x000fe20000000800 */
[----:B------:R-:W-:Y:S02]  /*d530*/  FMUL.FTZ R27, R6, R171 ;  /* 0x000000ab061b7220 */ /* 0x000fe40000410000 */
[----:B-----5:R-:W-:Y:S01]  /*d540*/  FFMA.FTZ R136, R8, R75, R72 ;  /* 0x0000004b08887223 */ /* 0x020fe20000010048 */
        /* <DEDUP_REMOVED lines=19> */
[C---:B------:R-:W-:Y:S02]  /*d680*/  FMUL.FTZ R59, R6.reuse, R191 ;  /* 0x000000bf063b7220 */ /* 0x040fe40000410000 */
[C---:B------:R-:W-:Y:S02]  /*d690*/  FMUL.FTZ R62, R6.reuse, R194 ;  /* 0x000000c2063e7220 */ /* 0x040fe40000410000 */
[----:B------:R-:W-:Y:S02]  /*d6a0*/  FMUL.FTZ R63, R6, R195 ;  /* 0x000000c3063f7220 */ /* 0x000fe40000410000 */
[C---:B------:R-:W-:Y:S02]  /*d6b0*/  FMUL.FTZ R18, R67.reuse, R146 ;  /* 0x0000009243127220 */ /* 0x040fe40000410000 */
[----:B------:R-:W-:Y:S01]  /*d6c0*/  FMUL.FTZ R35, R67, R159 ;  /* 0x0000009f43237220 */ /* 0x000fe20000410000 */
[----:B------:R-:W-:Y:S01]  /*d6d0*/  MUFU.EX2 R146, R86 ;  /* 0x0000005600927308 */ /* 0x000fe20000000800 */
[----:B------:R-:W-:Y:S04]  /*d6e0*/  FADD.FTZ R137, R137, R136 ;  /* 0x0000008889897221 */ /* 0x000fe80000010000 */
[----:B------:R-:W-:Y:S04]  /*d6f0*/  FADD.FTZ R236, R236, R137 ;  /* 0x00000089ecec7221 */ /* 0x000fe80000010000 */
[----:B------:R-:W-:Y:S01]  /*d700*/  FADD.FTZ R236, R231, R236 ;  /* 0x000000ece7ec7221 */ /* 0x000fe20000010000 */
        /* <DEDUP_REMOVED lines=14> */
[----:B--2---:R-:W-:Y:S02]  /*d7f0*/  FFMA.FTZ R132, R7, R11, R38 ;  /* 0x0000000b07847223 */ /* 0x004fe40000010026 */
[----:B------:R-:W2:Y:S01]  /*d800*/  LDL.LU R7, [R1+0x5c] ;  /* 0x00005c0001077983 */ /* 0x000ea20000300800 */
[----:B------:R-:W-:Y:S02]  /*d810*/  FMUL.FTZ R11, R6, R143 ;  /* 0x0000008f060b7220 */ /* 0x000fe40000410000 */
[C---:B------:R-:W-:Y:S01]  /*d820*/  FMUL.FTZ R38, R67.reuse, R154 ;  /* 0x0000009a43267220 */ /* 0x040fe20000410000 */
[----:B------:R-:W3:Y:S01]  /*d830*/  LDL.LU R140, [R1+0x58] ;  /* 0x00005800018c7983 */ /* 0x000ee20000300800 */
[----:B------:R-:W-:Y:S02]  /*d840*/  FADD.FTZ R178, R164, R132 ;  /* 0x00000084a4b27221 */ /* 0x000fe40000010000 */
[----:B------:R-:W-:Y:S10]  /*d850*/  MUFU.EX2 R154, R87 ;  /* 0x00000057009a7308 */ /* 0x000ff40000000800 */
[----:B------:R-:W-:Y:S10]  /*d860*/  MUFU.EX2 R143, R85 ;  /* 0x00000055008f7308 */ /* 0x000ff40000000800 */
[----:B------:R-:W-:Y:S10]  /*d870*/  MUFU.EX2 R177, R177 ;  /* 0x000000b100b17308 */ /* 0x000ff40000000800 */
[----:B------:R-:W-:Y:S10]  /*d880*/  MUFU.EX2 R174, R193 ;  /* 0x000000c100ae7308 */ /* 0x000ff40000000800 */
[----:B------:R-:W-:Y:S10]  /*d890*/  MUFU.EX2 R175, R192 ;  /* 0x000000c000af7308 */ /* 0x000ff40000000800 */
[----:B------:R-:W-:Y:S10]  /*d8a0*/  MUFU.EX2 R172, R172 ;  /* 0x000000ac00ac7308 */ /* 0x000ff40000000800 */
[----:B------:R-:W-:Y:S10]  /*d8b0*/  MUFU.EX2 R169, R169 ;  /* 0x000000a900a97308 */ /* 0x000ff40000000800 */
[----:B------:R-:W4:Y:S10]  /*d8c0*/  MUFU.EX2 R171, R188 ;  /* 0x000000bc00ab7308 */ /* 0x000f340000000800 */
[----:B------:R-:W5:Y:S10]  /*d8d0*/  MUFU.EX2 R170, R185 ;  /* 0x000000b900aa7308 */ /* 0x000f740000000800 */
[----:B------:R-:W-:Y:S10]  /*d8e0*/  MUFU.EX2 R150, R141 ;  /* 0x0000008d00967308 */ /* 0x000ff40000000800 */
[----:B------:R1:W-:Y:S10]  /*d8f0*/  MUFU.EX2 R142, R201 ;  /* 0x000000c9008e7308 */ /* 0x0003f40000000800 */
[----:B------:R-:W-:Y:S10]  /*d900*/  MUFU.EX2 R141, R243 ;  /* 0x000000f3008d7308 */ /* 0x000ff40000000800 */
[----:B------:R-:W-:Y:S01]  /*d910*/  MUFU.EX2 R138, R240 ;  /* 0x000000f0008a7308 */ /* 0x000fe20000000800 */
[----:B-1----:R-:W-:Y:S09]  /*d920*/  MOV R201, R68 ;  /* 0x0000004400c97202 */ /* 0x002ff20000000f00 */
        /* <DEDUP_REMOVED lines=18> */
[C---:B------:R-:W-:Y:S02]  /*da50*/  FMUL.FTZ R6, R67.reuse, R134 ;  /* 0x0000008643067220 */ /* 0x040fe40000410000 */
[C---:B------:R-:W-:Y:S02]  /*da60*/  FMUL.FTZ R7, R67.reuse, R135 ;  /* 0x0000008743077220 */ /* 0x040fe40000410000 */
[C---:B---3--:R-:W-:Y:S03]  /*da70*/  FFMA.FTZ R135, R67.reuse, R140, R23 ;  /* 0x0000008c43877223 */ /* 0x048fe60000010017 */
[----:B------:R-:W-:Y:S01]  /*da80*/  MUFU.EX2 R134, R94 ;  /* 0x0000005e00867308 */ /* 0x000fe20000000800 */
[----:B------:R-:W-:Y:S01]  /*da90*/  FMUL.FTZ R23, R67, R139 ;  /* 0x0000008b43177220 */ /* 0x000fe20000410000 */
[----:B------:R-:W-:Y:S01]  /*daa0*/  MOV R140, R55 ;  /* 0x00000037008c7202 */ /* 0x000fe20000000f00 */
[----:B------:R-:W-:Y:S01]  /*dab0*/  FADD.FTZ R166, R84, R135 ;  /* 0x0000008754a67221 */ /* 0x000fe20000010000 */
[-C--:B------:R-:W-:Y:S01]  /*dac0*/  HMMA.16816.F32.BF16 R4, R72, R76.reuse, R4 ;  /* 0x0000004c4804723c */ /* 0x080fe20000041804 */
[----:B------:R-:W-:Y:S04]  /*dad0*/  LDSM.16.MT88.4 R84, [R252+0x8800] ;  /* 0x00880000fc54783b */ /* 0x000fe80000004200 */
[----:B------:R-:W-:Y:S01]  /*dae0*/  FADD.FTZ R181, R91, R166 ;  /* 0x000000a65bb57221 */ /* 0x000fe20000010000 */
[----:B------:R-:W-:Y:S01]  /*daf0*/  MUFU.EX2 R139, R90 ;  /* 0x0000005a008b7308 */ /* 0x000fe20000000800 */
[C---:B------:R-:W-:Y:S01]  /*db00*/  FMUL.FTZ R39, R67.reuse, R155 ;  /* 0x0000009b43277220 */ /* 0x040fe20000410000 */
[C---:B------:R-:W-:Y:S04]  /*db10*/  HMMA.16816.F32.BF16 R8, R80.reuse, R76, R8 ;  /* 0x0000004c5008723c */ /* 0x040fe80000041808 */
[C---:B------:R-:W-:Y:S02]  /*db20*/  FMUL.FTZ R55, R67.reuse, R167 ;  /* 0x000000a743377220 */ /* 0x040fe40000410000 */
[----:B------:R-:W-:Y:S02]  /*db30*/  FMUL.FTZ R67, R67, R179 ;  /* 0x000000b343437220 */ /* 0x000fe40000410000 */
[-C--:B------:R-:W-:Y:S01]  /*db40*/  HMMA.16816.F32.BF16 R12, R80, R78.reuse, R12 ;  /* 0x0000004e500c723c */ /* 0x080fe2000004180c */
[----:B------:R-:W-:Y:S03]  /*db50*/  MUFU.EX2 R135, R95 ;  /* 0x0000005f00877308 */ /* 0x000fe60000000800 */
[----:B------:R-:W-:Y:S02]  /*db60*/  FADD.FTZ R179, R238, R133 ;  /* 0x00000085eeb37221 */ /* 0x000fe40000010000 */
[----:B------:R-:W-:Y:S02]  /*db70*/  FADD.FTZ R230, R230, R181 ;  /* 0x000000b5e6e67221 */ /* 0x000fe40000010000 */
[C---:B------:R-:W-:Y:S01]  /*db80*/  HMMA.16816.F32.BF16 R16, R72.reuse, R78, R16 ;  /* 0x0000004e4810723c */ /* 0x040fe20000041810 */
[----:B------:R-:W1:Y:S02]  /*db90*/  LDSM.16.MT88.4 R76, [R250+0x8000] ;  /* 0x00800000fa4c783b */ /* 0x000e640000004200 */
[----:B------:R-:W2:Y:S01]  /*dba0*/  MUFU.EX2 R155, R157 ;  /* 0x0000009d009b7308 */ /* 0x000ea20000000800 */
[----:B------:R-:W-:Y:S04]  /*dbb0*/  FADD.FTZ R176, R176, R179 ;  /* 0x000000b3b0b07221 */ /* 0x000fe80000010000 */
[----:B------:R-:W-:Y:S05]  /*dbc0*/  FADD.FTZ R173, R173, R176 ;  /* 0x000000b0adad7221 */ /* 0x000fea0000010000 */
[----:B------:R-:W-:Y:S10]  /*dbd0*/  MUFU.EX2 R157, R241 ;  /* 0x000000f1009d7308 */ /* 0x000ff40000000800 */
[----:B------:R-:W-:Y:S10]  /*dbe0*/  MUFU.EX2 R149, R140 ;  /* 0x0000008c00957308 */ /* 0x000ff40000000800 */
[----:B------:R-:W-:Y:S01]  /*dbf0*/  MUFU.EX2 R140, R165 ;  /* 0x000000a5008c7308 */ /* 0x000fe20000000800 */
[-C--:B-1----:R-:W-:Y:S09]  /*dc00*/  HMMA.16816.F32.BF16 R20, R72, R76.reuse, R20 ;  /* 0x0000004c4814723c */ /* 0x082ff20000041814 */
[----:B------:R1:W-:Y:S01]  /*dc10*/  MUFU.EX2 R165, R92 ;  /* 0x0000005c00a57308 */ /* 0x0003e20000000800 */
[C---:B------:R-:W-:Y:S09]  /*dc20*/  HMMA.16816.F32.BF16 R24, R80.reuse, R76, R24 ;  /* 0x0000004c5018723c */ /* 0x040ff20000041818 */
[----:B------:R-:W-:Y:S01]  /*dc30*/  MUFU.EX2 R133, R237 ;  /* 0x000000ed00857308 */ /* 0x000fe20000000800 */
[-C--:B------:R-:W-:Y:S09]  /*dc40*/  HMMA.16816.F32.BF16 R28, R80, R78.reuse, R28 ;  /* 0x0000004e501c723c */ /* 0x080ff2000004181c */
[----:B------:R-:W-:Y:S01]  /*dc50*/  MUFU.EX2 R167, R235 ;  /* 0x000000eb00a77308 */ /* 0x000fe20000000800 */
[C---:B------:R-:W-:Y:S01]  /*dc60*/  HMMA.16816.F32.BF16 R32, R72.reuse, R78, R32 ;  /* 0x0000004e4820723c */ /* 0x040fe20000041820 */
[----:B------:R-:W3:Y:S08]  /*dc70*/  LDSM.16.MT88.4 R76, [R249+0x8000] ;  /* 0x00800000f94c783b */ /* 0x000ef00000004200 */
[----:B------:R-:W-:Y:S01]  /*dc80*/  MUFU.EX2 R166, R233 ;  /* 0x000000e900a67308 */ /* 0x000fe20000000800 */
[----:B-1----:R-:W-:Y:S09]  /*dc90*/  LDSM.16.MT88.4 R92, [R249+0x9000] ;  /* 0x00900000f95c783b */ /* 0x002ff20000004200 */
[----:B------:R-:W-:Y:S10]  /*dca0*/  MUFU.EX2 R191, R227 ;  /* 0x000000e300bf7308 */ /* 0x000ff40000000800 */
[----:B------:R-:W-:Y:S10]  /*dcb0*/  MUFU.EX2 R190, R226 ;  /* 0x000000e200be7308 */ /* 0x000ff40000000800 */
[----:B------:R-:W-:Y:S01]  /*dcc0*/  MUFU.EX2 R207, R207 ;  /* 0x000000cf00cf7308 */ /* 0x000fe20000000800 */
[-C--:B---3--:R-:W-:Y:S09]  /*dcd0*/  HMMA.16816.F32.BF16 R36, R72, R76.reuse, R36 ;  /* 0x0000004c4824723c */ /* 0x088ff20000041824 */
[----:B------:R-:W-:Y:S01]  /*dce0*/  MUFU.EX2 R210, R210 ;  /* 0x000000d200d27308 */ /* 0x000fe20000000800 */
[C---:B------:R-:W-:Y:S08]  /*dcf0*/  HMMA.16816.F32.BF16 R40, R80.reuse, R76, R40 ;  /* 0x0000004c5028723c */ /* 0x040ff00000041828 */
[-C--:B------:R-:W-:Y:S01]  /*dd00*/  HMMA.16816.F32.BF16 R44, R80, R78.reuse, R44 ;  /* 0x0000004e502c723c */ /* 0x080fe2000004182c */
[----:B------:R-:W-:Y:S07]  /*dd10*/  MUFU.EX2 R211, R211 ;  /* 0x000000d300d37308 */ /* 0x000fee0000000800 */
[C---:B------:R-:W-:Y:S01]  /*dd20*/  HMMA.16816.F32.BF16 R48, R72.reuse, R78, R48 ;  /* 0x0000004e4830723c */ /* 0x040fe20000041830 */
[----:B------:R-:W1:Y:S02]  /*dd30*/  LDSM.16.MT88.4 R76, [R248+0x8000] ;  /* 0x00800000f84c783b */ /* 0x000e640000004200 */
[----:B------:R-:W-:Y:S10]  /*dd40*/  MUFU.EX2 R214, R214 ;  /* 0x000000d600d67308 */ /* 0x000ff40000000800 */
[----:B------:R-:W-:Y:S10]  /*dd50*/  MUFU.EX2 R215, R215 ;  /* 0x000000d700d77308 */ /* 0x000ff40000000800 */
[----:B------:R-:W-:Y:S10]  /*dd60*/  MUFU.EX2 R216, R216 ;  /* 0x000000d800d87308 */ /* 0x000ff40000000800 */
[----:B------:R-:W-:Y:S01]  /*dd70*/  MUFU.EX2 R219, R219 ;  /* 0x000000db00db7308 */ /* 0x000fe20000000800 */
[-C--:B-1----:R-:W-:Y:S09]  /*dd80*/  HMMA.16816.F32.BF16 R52, R72, R76.reuse, R52 ;  /* 0x0000004c4834723c */ /* 0x082ff20000041834 */
[----:B------:R-:W-:Y:S01]  /*dd90*/  MUFU.EX2 R221, R221 ;  /* 0x000000dd00dd7308 */ /* 0x000fe20000000800 */
[C---:B------:R-:W-:Y:S09]  /*dda0*/  HMMA.16816.F32.BF16 R56, R80.reuse, R76, R56 ;  /* 0x0000004c5038723c */ /* 0x040ff20000041838 */
[----:B------:R-:W-:Y:S03]  /*ddb0*/  MUFU.EX2 R224, R224 ;  /* 0x000000e000e07308 */ /* 0x000fe60000000800 */
[----:B----4-:R-:W-:Y:S01]  /*ddc0*/  F2FP.BF16.PACK_AB R76, R168, R171 ;  /* 0x000000aba84c723e */ /* 0x010fe200000010ff */
[-C--:B------:R-:W-:Y:S01]  /*ddd0*/  HMMA.16816.F32.BF16 R60, R80, R78.reuse, R60 ;  /* 0x0000004e503c723c */ /* 0x080fe2000004183c */
[----:B------:R-:W1:Y:S02]  /*dde0*/  LDSM.16.MT88.4 R80, [R250+0x8800] ;  /* 0x00880000fa50783b */ /* 0x000e640000004200 */
[C---:B-----5:R-:W-:Y:S01]  /*ddf0*/  F2FP.BF16.PACK_AB R77, R163.reuse, R170 ;  /* 0x000000aaa34d723e */ /* 0x060fe200000010ff */
[----:B------:R-:W-:Y:S02]  /*de00*/  FADD.FTZ R170, R170, R173 ;  /* 0x000000adaaaa7221 */ /* 0x000fe40000010000 */
[----:B------:R-:W-:Y:S02]  /*de10*/  MUFU.EX2 R225, R225 ;  /* 0x000000e100e17308 */ /* 0x000fe40000000800 */
[----:B------:R-:W-:Y:S04]  /*de20*/  HMMA.16816.F32.BF16 R64, R72, R78, R64 ;  /* 0x0000004e4840723c */ /* 0x000fe80000041840 */
[----:B------:R-:W-:Y:S03]  /*de30*/  FADD.FTZ R163, R163, R170 ;  /* 0x000000aaa3a37221 */ /* 0x000fe60000010000 */
[----:B------:R-:W-:Y:S01]  /*de40*/  F2FP.BF16.PACK_AB R72, R174, R177 ;  /* 0x000000b1ae48723e */ /* 0x000fe200000010ff */
[----:B------:R-:W-:Y:S01]  /*de50*/  MUFU.EX2 R226, R223 ;  /* 0x000000df00e27308 */ /* 0x000fe20000000800 */
[----:B------:R-:W-:Y:S03]  /*de60*/  F2FP.BF16.PACK_AB R73, R172, R175 ;  /* 0x000000afac49723e */ /* 0x000fe600000010ff */
[----:B------:R-:W-:Y:S01]  /*de70*/  F2FP.BF16.PACK_AB R74, R162, R169 ;  /* 0x000000a9a24a723e */ /* 0x000fe200000010ff */
[----:B------:R-:W-:Y:S01]  /*de80*/  FADD.FTZ R177, R177, R236 ;  /* 0x000000ecb1b17221 */ /* 0x000fe20000010000 */
[----:B------:R-:W-:Y:S01]  /*de90*/  F2FP.BF16.PACK_AB R75, R160, R161 ;  /* 0x000000a1a04b723e */ /* 0x000fe200000010ff */
[----:B------:R-:W-:Y:S01]  /*dea0*/  FADD.FTZ R175, R175, R230 ;  /* 0x000000e6afaf7221 */ /* 0x000fe20000010000 */
[----:B------:R-:W-:Y:S01]  /*deb0*/  F2FP.BF16.PACK_AB R78, R156, R159 ;  /* 0x0000009f9c4e723e */ /* 0x000fe200000010ff */
[----:B------:R-:W-:Y:S01]  /*dec0*/  FADD.FTZ R174, R174, R177 ;  /* 0x000000b1aeae7221 */ /* 0x000fe20000010000 */
[C---:B--2---:R-:W-:Y:S01]  /*ded0*/  F2FP.BF16.PACK_AB R79, R155.reuse, R158 ;  /* 0x0000009e9b4f723e */ /* 0x044fe200000010ff */
[----:B------:R-:W-:Y:S01]  /*dee0*/  FADD.FTZ R158, R158, R163 ;  /* 0x000000a39e9e7221 */ /* 0x000fe20000010000 */
[----:B------:R-:W-:Y:S01]  /*def0*/  MUFU.EX2 R222, R222 ;  /* 0x000000de00de7308 */ /* 0x000fe20000000800 */
[-C--:B------:R-:W-:Y:S03]  /*df00*/  HMMA.16816.F32.BF16 R4, R72, R84.reuse, R4 ;  /* 0x000000544804723c */ /* 0x080fe60000041804 */
        /* <DEDUP_REMOVED lines=9> */
[----:B------:R-:W-:Y:S04]  /*dfa0*/  FADD.FTZ R160, R160, R161 ;  /* 0x000000a1a0a07221 */ /* 0x000fe80000010000 */
[C---:B------:R-:W-:Y:S01]  /*dfb0*/  HMMA.16816.F32.BF16 R16, R72.reuse, R86, R16 ;  /* 0x000000564810723c */ /* 0x040fe20000041810 */
[----:B------:R-:W2:Y:S04]  /*dfc0*/  LDSM.16.MT88.4 R84, [R249+0x8800] ;  /* 0x00880000f954783b */ /* 0x000ea80000004200 */
[----:B------:R-:W-:Y:S03]  /*dfd0*/  MUFU.EX2 R218, R218 ;  /* 0x000000da00da7308 */ /* 0x000fe60000000800 */
[-C--:B-1----:R-:W-:Y:S07]  /*dfe0*/  HMMA.16816.F32.BF16 R20, R72, R80.reuse, R20 ;  /* 0x000000504814723c */ /* 0x082fee0000041814 */
[----:B------:R-:W-:Y:S01]  /*dff0*/  MUFU.EX2 R217, R217 ;  /* 0x000000d900d97308 */ /* 0x000fe20000000800 */
[C---:B------:R-:W-:Y:S08]  /*e000*/  HMMA.16816.F32.BF16 R24, R76.reuse, R80, R24 ;  /* 0x000000504c18723c */ /* 0x040ff00000041818 */
[-C--:B------:R-:W-:Y:S01]  /*e010*/  HMMA.16816.F32.BF16 R28, R76, R82.reuse, R28 ;  /* 0x000000524c1c723c */ /* 0x080fe2000004181c */
[----:B------:R-:W-:Y:S07]  /*e020*/  MUFU.EX2 R213, R213 ;  /* 0x000000d500d57308 */ /* 0x000fee0000000800 */
[C---:B------:R-:W-:Y:S01]  /*e030*/  HMMA.16816.F32.BF16 R32, R72.reuse, R82, R32 ;  /* 0x000000524820723c */ /* 0x040fe20000041820 */
[----:B------:R-:W1:Y:S02]  /*e040*/  LDSM.16.MT88.4 R80, [R248+0x8800] ;  /* 0x00880000f850783b */ /* 0x000e640000004200 */
[----:B------:R-:W-:Y:S05]  /*e050*/  MUFU.EX2 R212, R212 ;  /* 0x000000d400d47308 */ /* 0x000fea0000000800 */
[-C--:B--2---:R-:W-:Y:S05]  /*e060*/  HMMA.16816.F32.BF16 R36, R72, R84.reuse, R36 ;  /* 0x000000544824723c */ /* 0x084fea0000041824 */
[----:B------:R-:W2:Y:S03]  /*e070*/  MUFU.EX2 R125, R125 ;  /* 0x0000007d007d7308 */ /* 0x000ea60000000800 */
[C---:B------:R-:W-:Y:S07]  /*e080*/  HMMA.16816.F32.BF16 R40, R76.reuse, R84, R40 ;  /* 0x000000544c28723c */ /* 0x040fee0000041828 */
[----:B------:R-:W-:Y:S01]  /*e090*/  MUFU.EX2 R107, R107 ;  /* 0x0000006b006b7308 */ /* 0x000fe20000000800 */
[-C--:B------:R-:W-:Y:S08]  /*e0a0*/  HMMA.16816.F32.BF16 R44, R76, R86.reuse, R44 ;  /* 0x000000564c2c723c */ /* 0x080ff0000004182c */
[C---:B------:R-:W-:Y:S01]  /*e0b0*/  HMMA.16816.F32.BF16 R48, R72.reuse, R86, R48 ;  /* 0x000000564830723c */ /* 0x040fe20000041830 */
[----:B------:R-:W3:Y:S01]  /*e0c0*/  LDSM.16.MT88.4 R84, [R252+0x9000] ;  /* 0x00900000fc54783b */ /* 0x000ee20000004200 */
[----:B------:R-:W4:Y:S02]  /*e0d0*/  MUFU.EX2 R106, R106 ;  /* 0x0000006a006a7308 */ /* 0x000f240000000800 */
[----:B--2---:R-:W-:Y:S04]  /*e0e0*/  F2FP.BF16.PACK_AB R176, R220, R125 ;  /* 0x0000007ddcb0723e */ /* 0x004fe800000010ff */
[-C--:B-1----:R-:W-:Y:S04]  /*e0f0*/  HMMA.16816.F32.BF16 R52, R72, R80.reuse, R52 ;  /* 0x000000504834723c */ /* 0x082fe80000041834 */
[----:B------:R-:W1:Y:S04]  /*e100*/  MUFU.EX2 R105, R105 ;  /* 0x0000006900697308 */ /* 0x000e680000000800 */
[C---:B------:R-:W-:Y:S06]  /*e110*/  HMMA.16816.F32.BF16 R56, R76.reuse, R80, R56 ;  /* 0x000000504c38723c */ /* 0x040fec0000041838 */
[----:B------:R-:W2:Y:S01]  /*e120*/  MUFU.EX2 R102, R102 ;  /* 0x0000006600667308 */ /* 0x000ea20000000800 */
[----:B------:R-:W-:Y:S01]  /*e130*/  FADD.FTZ R81, R89, R178 ;  /* 0x000000b259517221 */ /* 0x000fe20000010000 */
[-C--:B------:R-:W-:Y:S01]  /*e140*/  HMMA.16816.F32.BF16 R60, R76, R82.reuse, R60 ;  /* 0x000000524c3c723c */ /* 0x080fe2000004183c */
[----:B------:R-:W5:Y:S03]  /*e150*/  LDSM.16.MT88.4 R88, [R250+0x9000] ;  /* 0x00900000fa58783b */ /* 0x000f660000004200 */
[----:B------:R-:W-:Y:S01]  /*e160*/  FADD.FTZ R232, R232, R81 ;  /* 0x00000051e8e87221 */ /* 0x000fe20000010000 */
[----:B----4-:R-:W-:Y:S02]  /*e170*/  F2FP.BF16.PACK_AB R177, R106, R107 ;  /* 0x0000006b6ab1723e */ /* 0x010fe400000010ff */
[----:B------:R-:W-:Y:S01]  /*e180*/  F2FP.BF16.PACK_AB R78, R147, R140 ;  /* 0x0000008c934e723e */ /* 0x000fe200000010ff */
[----:B------:R-:W-:Y:S01]  /*e190*/  HMMA.16816.F32.BF16 R64, R72, R82, R64 ;  /* 0x000000524840723c */ /* 0x000fe20000041840 */
[----:B------:R-:W4:Y:S01]  /*e1a0*/  LDSM.16.MT88.4 R80, [R248+0x9000] ;  /* 0x00900000f850783b */ /* 0x000f220000004200 */
[----:B------:R-:W2:Y:S02]  /*e1b0*/  MUFU.EX2 R96, R96 ;  /* 0x0000006000607308 */ /* 0x000ea40000000800 */
[----:B------:R-:W-:Y:S01]  /*e1c0*/  F2FP.BF16.PACK_AB R76, R148, R151 ;  /* 0x00000097944c723e */ /* 0x000fe200000010ff */
[----:B------:R-:W-:Y:S01]  /*e1d0*/  FADD.FTZ R171, R171, R232 ;  /* 0x000000e8abab7221 */ /* 0x000fe20000010000 */
[----:B------:R-:W-:Y:S02]  /*e1e0*/  F2FP.BF16.PACK_AB R77, R144, R149 ;  /* 0x00000095904d723e */ /* 0x000fe400000010ff */
[----:B------:R-:W-:Y:S01]  /*e1f0*/  F2FP.BF16.PACK_AB R72, R154, R157 ;  /* 0x0000009d9a48723e */ /* 0x000fe200000010ff */
[----:B------:R-:W-:Y:S03]  /*e200*/  FADD.FTZ R157, R157, R162 ;  /* 0x000000a29d9d7221 */ /* 0x000fe60000010000 */
[----:B------:R-:W-:Y:S01]  /*e210*/  F2FP.BF16.PACK_AB R73, R150, R153 ;  /* 0x000000999649723e */ /* 0x000fe200000010ff */
[----:B------:R-:W-:Y:S01]  /*e220*/  FADD.FTZ R157, R154, R157 ;  /* 0x0000009d9a9d7221 */ /* 0x000fe20000010000 */
[----:B------:R-:W-:Y:S01]  /*e230*/  F2FP.BF16.PACK_AB R74, R143, R146 ;  /* 0x000000928f4a723e */ /* 0x000fe200000010ff */
[----:B------:R-:W-:Y:S01]  /*e240*/  FADD.FTZ R153, R153, R160 ;  /* 0x000000a099997221 */ /* 0x000fe20000010000 */
[----:B------:R-:W-:Y:S01]  /*e250*/  F2FP.BF16.PACK_AB R75, R141, R142 ;  /* 0x0000008e8d4b723e */ /* 0x000fe200000010ff */
[----:B------:R-:W-:Y:S01]  /*e260*/  LDSM.16.MT88.4 R160, [R249+0xb800] ;  /* 0x00b80000f9a0783b */ /* 0x000fe20000004200 */
[----:B------:R-:W-:Y:S01]  /*e270*/  FADD.FTZ R146, R146, R157 ;  /* 0x0000009d92927221 */ /* 0x000fe20000010000 */
[----:B------:R-:W-:Y:S01]  /*e280*/  F2FP.BF16.PACK_AB R79, R136, R145 ;  /* 0x00000091884f723e */ /* 0x000fe200000010ff */
[----:B------:R-:W-:Y:S01]  /*e290*/  FADD.FTZ R168, R168, R171 ;  /* 0x000000aba8a87221 */ /* 0x000fe20000010000 */
[----:B-1----:R-:W-:Y:S01]  /*e2a0*/  F2FP.BF16.PACK_AB R178, R104, R105 ;  /* 0x0000006968b2723e */ /* 0x002fe200000010ff */
[----:B------:R-:W-:Y:S01]  /*e2b0*/  FADD.FTZ R143, R143, R146 ;  /* 0x000000928f8f7221 */ /* 0x000fe20000010000 */
[-C--:B---3--:R-:W-:Y:S01]  /*e2c0*/  HMMA.16816.F32.BF16 R4, R72, R84.reuse, R4 ;  /* 0x000000544804723c */ /* 0x088fe20000041804 */
[----:B------:R-:W1:Y:S02]  /*e2d0*/  MUFU.EX2 R70, R70 ;  /* 0x0000004600467308 */ /* 0x000e640000000800 */
[----:B------:R-:W-:Y:S01]  /*e2e0*/  FADD.FTZ R159, R159, R168 ;  /* 0x000000a89f9f7221 */ /* 0x000fe20000010000 */
[----:B--2---:R-:W-:Y:S02]  /*e2f0*/  F2FP.BF16.PACK_AB R179, R101, R102 ;  /* 0x0000006665b3723e */ /* 0x004fe400000010ff */
[----:B------:R-:W-:Y:S01]  /*e300*/  F2FP.BF16.PACK_AB R194, R71, R96 ;  /* 0x0000006047c2723e */ /* 0x000fe200000010ff */
[----:B------:R-:W-:Y:S01]  /*e310*/  FADD.FTZ R156, R156, R159 ;  /* 0x0000009f9c9c7221 */ /* 0x000fe20000010000 */
[C---:B------:R-:W-:Y:S03]  /*e320*/  HMMA.16816.F32.BF16 R8, R76.reuse, R84, R8 ;  /* 0x000000544c08723c */ /* 0x040fe60000041808 */
[----:B------:R-:W-:Y:S01]  /*e330*/  MUFU.EX2 R100, R100 ;  /* 0x0000006400647308 */ /* 0x000fe20000000800 */
[----:B------:R-:W-:Y:S04]  /*e340*/  FADD.FTZ R151, R151, R156 ;  /* 0x0000009c97977221 */ /* 0x000fe80000010000 */
[-C--:B------:R-:W-:Y:S04]  /*e350*/  HMMA.16816.F32.BF16 R12, R76, R86.reuse, R12 ;  /* 0x000000564c0c723c */ /* 0x080fe8000004180c */
[----:B------:R-:W-:Y:S01]  /*e360*/  FADD.FTZ R151, R148, R151 ;  /* 0x0000009794977221 */ /* 0x000fe20000010000 */
[----:B------:R-:W2:Y:S03]  /*e370*/  MUFU.EX2 R99, R99 ;  /* 0x0000006300637308 */ /* 0x000ea60000000800 */
[C---:B------:R-:W-:Y:S01]  /*e380*/  HMMA.16816.F32.BF16 R16, R72.reuse, R86, R16 ;  /* 0x000000564810723c */ /* 0x040fe20000041810 */
[----:B------:R-:W3:Y:S03]  /*e390*/  LDSM.16.MT88.4 R84, [R252+0x9800] ;  /* 0x00980000fc54783b */ /* 0x000ee60000004200 */
[----:B------:R-:W-:Y:S01]  /*e3a0*/  FADD.FTZ R140, R140, R151 ;  /* 0x000000978c8c7221 */ /* 0x000fe20000010000 */
[----:B-1----:R-:W-:Y:S02]  /*e3b0*/  F2FP.BF16.PACK_AB R195, R69, R70 ;  /* 0x0000004645c3723e */ /* 0x002fe400000010ff */
[----:B------:R-:W-:Y:S01]  /*e3c0*/  MUFU.EX2 R98, R98 ;  /* 0x0000006200627308 */ /* 0x000fe20000000800 */
[-C--:B-----5:R-:W-:Y:S04]  /*e3d0*/  HMMA.16816.F32.BF16 R20, R72, R88.reuse, R20 ;  /* 0x000000584814723c */ /* 0x0a0fe80000041814 */
        /* <DEDUP_REMOVED lines=8> */
[----:B------:R-:W5:Y:S03]  /*e460*/  MUFU.EX2 R208, R208 ;  /* 0x000000d000d07308 */ /* 0x000f660000000800 */
[-C--:B------:R-:W-:Y:S04]  /*e470*/  HMMA.16816.F32.BF16 R36, R72, R92.reuse, R36 ;  /* 0x0000005c4824723c */ /* 0x080fe80000041824 */
[----:B-1----:R-:W-:Y:S03]  /*e480*/  F2FP.BF16.PACK_AB R193, R97, R98 ;  /* 0x0000006261c1723e */ /* 0x002fe600000010ff */
[----:B------:R-:W-:Y:S01]  /*e490*/  MUFU.EX2 R206, R206 ;  /* 0x000000ce00ce7308 */ /* 0x000fe20000000800 */
[C---:B------:R-:W-:Y:S08]  /*e4a0*/  HMMA.16816.F32.BF16 R40, R76.reuse, R92, R40 ;  /* 0x0000005c4c28723c */ /* 0x040ff00000041828 */
[-C--:B------:R-:W-:Y:S01]  /*e4b0*/  HMMA.16816.F32.BF16 R44, R76, R94.reuse, R44 ;  /* 0x0000005e4c2c723c */ /* 0x080fe2000004182c */
[----:B------:R-:W1:Y:S07]  /*e4c0*/  MUFU.EX2 R205, R205 ;  /* 0x000000cd00cd7308 */ /* 0x000e6e0000000800 */
[C---:B------:R-:W-:Y:S01]  /*e4d0*/  HMMA.16816.F32.BF16 R48, R72.reuse, R94, R48 ;  /* 0x0000005e4830723c */ /* 0x040fe20000041830 */
[----:B------:R-:W1:Y:S02]  /*e4e0*/  LDSM.16.MT88.4 R92, [R249+0x9800] ;  /* 0x00980000f95c783b */ /* 0x000e640000004200 */
[----:B------:R-:W-:Y:S05]  /*e4f0*/  MUFU.EX2 R204, R204 ;  /* 0x000000cc00cc7308 */ /* 0x000fea0000000800 */
[-C--:B----4-:R-:W-:Y:S05]  /*e500*/  HMMA.16816.F32.BF16 R52, R72, R80.reuse, R52 ;  /* 0x000000504834723c */ /* 0x090fea0000041834 */
[----:B------:R-:W4:Y:S03]  /*e510*/  MUFU.EX2 R199, R199 ;  /* 0x000000c700c77308 */ /* 0x000f260000000800 */
[C---:B------:R-:W-:Y:S07]  /*e520*/  HMMA.16816.F32.BF16 R56, R76.reuse, R80, R56 ;  /* 0x000000504c38723c */ /* 0x040fee0000041838 */
[----:B------:R-:W-:Y:S01]  /*e530*/  MUFU.EX2 R197, R197 ;  /* 0x000000c500c57308 */ /* 0x000fe20000000800 */
[-C--:B------:R-:W-:Y:S07]  /*e540*/  HMMA.16816.F32.BF16 R60, R76, R82.reuse, R60 ;  /* 0x000000524c3c723c */ /* 0x080fee000004183c */
[----:B------:R-:W-:Y:S01]  /*e550*/  F2FP.BF16.PACK_AB R76, R133, R132 ;  /* 0x00000084854c723e */ /* 0x000fe200000010ff */
[----:B------:R-:W-:Y:S01]  /*e560*/  HMMA.16816.F32.BF16 R64, R72, R82, R64 ;  /* 0x000000524840723c */ /* 0x000fe20000041840 */
[----:B------:R-:W1:Y:S01]  /*e570*/  LDSM.16.MT88.4 R80, [R248+0x9800] ;  /* 0x00980000f850783b */ /* 0x000e620000004200 */
[----:B------:R-:W1:Y:S02]  /*e580*/  MUFU.EX2 R196, R196 ;  /* 0x000000c400c47308 */ /* 0x000e640000000800 */
[----:B------:R-:W-:Y:S01]  /*e590*/  F2FP.BF16.PACK_AB R77, R134, R135 ;  /* 0x00000087864d723e */ /* 0x000fe200000010ff */
[----:B------:R-:W-:Y:S01]  /*e5a0*/  FADD.FTZ R132, R132, R111 ;  /* 0x0000006f84847221 */ /* 0x000fe20000010000 */
[----:B------:R-:W-:Y:S02]  /*e5b0*/  F2FP.BF16.PACK_AB R78, R130, R137 ;  /* 0x00000089824e723e */ /* 0x000fe400000010ff */
[----:B------:R-:W-:Y:S01]  /*e5c0*/  F2FP.BF16.PACK_AB R72, R117, R138 ;  /* 0x0000008a7548723e */ /* 0x000fe200000010ff */
[----:B------:R-:W-:Y:S03]  /*e5d0*/  FADD.FTZ R132, R133, R132 ;  /* 0x0000008485847221 */ /* 0x000fe60000010000 */
[----:B------:R-:W-:Y:S01]  /*e5e0*/  F2FP.BF16.PACK_AB R73, R109, R126 ;  /* 0x0000007e6d49723e */ /* 0x000fe200000010ff */
[----:B------:R-:W-:Y:S01]  /*e5f0*/  FADD.FTZ R138, R138, R143 ;  /* 0x0000008f8a8a7221 */ /* 0x000fe20000010000 */
[----:B------:R-:W-:Y:S02]  /*e600*/  F2FP.BF16.PACK_AB R74, R108, R113 ;  /* 0x000000716c4a723e */ /* 0x000fe400000010ff */
[----:B------:R-:W-:Y:S01]  /*e610*/  F2FP.BF16.PACK_AB R75, R103, R110 ;  /* 0x0000006e674b723e */ /* 0x000fe200000010ff */
[----:B------:R-:W-:Y:S01]  /*e620*/  FADD.FTZ R138, R117, R138 ;  /* 0x0000008a758a7221 */ /* 0x000fe20000010000 */
[----:B------:R-:W-:Y:S03]  /*e630*/  F2FP.BF16.PACK_AB R79, R128, R139 ;  /* 0x0000008b804f723e */ /* 0x000fe600000010ff */
[----:B------:R-:W-:Y:S02]  /*e640*/  FADD.FTZ R113, R113, R138 ;  /* 0x0000008a71717221 */ /* 0x000fe40000010000 */
[-C--:B---3--:R-:W-:Y:S03]  /*e650*/  HMMA.16816.F32.BF16 R4, R72, R84.reuse, R4 ;  /* 0x000000544804723c */ /* 0x088fe60000041804 */
[----:B------:R-:W-:Y:S05]  /*e660*/  FADD.FTZ R108, R108, R113 ;  /* 0x000000716c6c7221 */ /* 0x000fea0000010000 */
        /* <DEDUP_REMOVED lines=14> */
[-C--:B------:R-:W-:Y:S08]  /*e750*/  HMMA.16816.F32.BF16 R52, R72, R80.reuse, R52 ;  /* 0x000000504834723c */ /* 0x080ff00000041834 */
[C---:B------:R-:W-:Y:S08]  /*e760*/  HMMA.16816.F32.BF16 R56, R76.reuse, R80, R56 ;  /* 0x000000504c38723c */ /* 0x040ff00000041838 */
[-C--:B------:R-:W-:Y:S07]  /*e770*/  HMMA.16816.F32.BF16 R60, R76, R82.reuse, R60 ;  /* 0x000000524c3c723c */ /* 0x080fee000004183c */
[----:B------:R-:W-:Y:S01]  /*e780*/  F2FP.BF16.PACK_AB R76, R120, R129 ;  /* 0x00000081784c723e */ /* 0x000fe200000010ff */
[----:B------:R-:W-:Y:S01]  /*e790*/  HMMA.16816.F32.BF16 R64, R72, R82, R64 ;  /* 0x000000524840723c */ /* 0x000fe20000041840 */
[----:B------:R-:W1:Y:S03]  /*e7a0*/  LDSM.16.MT88.4 R80, [R248+0xa000] ;  /* 0x00a00000f850783b */ /* 0x000e660000004200 */
[----:B------:R-:W-:Y:S02]  /*e7b0*/  F2FP.BF16.PACK_AB R77, R118, R127 ;  /* 0x0000007f764d723e */ /* 0x000fe400000010ff */
[----:B------:R-:W-:Y:S02]  /*e7c0*/  F2FP.BF16.PACK_AB R78, R114, R119 ;  /* 0x00000077724e723e */ /* 0x000fe400000010ff */
[C---:B------:R-:W-:Y:S01]  /*e7d0*/  F2FP.BF16.PACK_AB R72, R124.reuse, R131 ;  /* 0x000000837c48723e */ /* 0x040fe200000010ff */
[----:B------:R-:W-:Y:S03]  /*e7e0*/  FADD.FTZ R131, R131, R108 ;  /* 0x0000006c83837221 */ /* 0x000fe60000010000 */
[----:B------:R-:W-:Y:S01]  /*e7f0*/  F2FP.BF16.PACK_AB R73, R121, R152 ;  /* 0x000000987949723e */ /* 0x000fe200000010ff */
[----:B------:R-:W-:Y:S01]  /*e800*/  FADD.FTZ R124, R124, R131 ;  /* 0x000000837c7c7221 */ /* 0x000fe20000010000 */
[C---:B------:R-:W-:Y:S02]  /*e810*/  F2FP.BF16.PACK_AB R74, R116.reuse, R123 ;  /* 0x0000007b744a723e */ /* 0x040fe400000010ff */
[----:B------:R-:W-:Y:S01]  /*e820*/  F2FP.BF16.PACK_AB R75, R115, R122 ;  /* 0x0000007a734b723e */ /* 0x000fe200000010ff */
[----:B------:R-:W-:Y:S01]  /*e830*/  FADD.FTZ R123, R123, R124 ;  /* 0x0000007c7b7b7221 */ /* 0x000fe20000010000 */
[----:B------:R-:W-:Y:S03]  /*e840*/  F2FP.BF16.PACK_AB R79, R165, R112 ;  /* 0x00000070a54f723e */ /* 0x000fe600000010ff */
[----:B------:R-:W-:Y:S02]  /*e850*/  FADD.FTZ R116, R116, R123 ;  /* 0x0000007b74747221 */ /* 0x000fe40000010000 */
        /* <DEDUP_REMOVED lines=27> */
[----:B------:R-:W-:Y:S02]  /*ea10*/  LDSM.16.MT88.4 R156, [R250+0xb800] ;  /* 0x00b80000fa9c783b */ /* 0x000fe40000004200 */
[----:B------:R-:W-:Y:S01]  /*ea20*/  F2FP.BF16.PACK_AB R74, R191, R188 ;  /* 0x000000bcbf4a723e */ /* 0x000fe200000010ff */
[----:B------:R-:W-:Y:S01]  /*ea30*/  FADD.FTZ R136, R136, R145 ;  /* 0x0000009188887221 */ /* 0x000fe20000010000 */
[----:B------:R-:W-:Y:S01]  /*ea40*/  F2FP.BF16.PACK_AB R75, R207, R190 ;  /* 0x000000becf4b723e */ /* 0x000fe200000010ff */
[----:B------:R-:W-:Y:S01]  /*ea50*/  FADD.FTZ R142, R142, R149 ;  /* 0x000000958e8e7221 */ /* 0x000fe20000010000 */
[----:B------:R-:W-:Y:S01]  /*ea60*/  F2FP.BF16.PACK_AB R77, R215, R214 ;  /* 0x000000d6d74d723e */ /* 0x000fe200000010ff */
[----:B------:R-:W-:Y:S01]  /*ea70*/  FADD.FTZ R135, R135, R136 ;  /* 0x0000008887877221 */ /* 0x000fe20000010000 */
[----:B------:R-:W-:Y:S01]  /*ea80*/  LDSM.16.MT88.4 R144, [R252+0xb800] ;  /* 0x00b80000fc90783b */ /* 0x000fe20000004200 */
[----:B------:R-:W-:Y:S01]  /*ea90*/  F2FP.BF16.PACK_AB R78, R219, R216 ;  /* 0x000000d8db4e723e */ /* 0x000fe200000010ff */
[----:B------:R-:W-:Y:S01]  /*eaa0*/  FADD.FTZ R141, R141, R142 ;  /* 0x0000008e8d8d7221 */ /* 0x000fe20000010000 */
[-C--:B---3--:R-:W-:Y:S03]  /*eab0*/  HMMA.16816.F32.BF16 R4, R72, R84.reuse, R4 ;  /* 0x000000544804723c */ /* 0x088fe60000041804 */
[----:B------:R-:W-:Y:S01]  /*eac0*/  F2FP.BF16.PACK_AB R79, R224, R221 ;  /* 0x000000dde04f723e */ /* 0x000fe200000010ff */
[----:B------:R-:W-:Y:S02]  /*ead0*/  FADD.FTZ R134, R134, R135 ;  /* 0x0000008786867221 */ /* 0x000fe40000010000 */
        /* <DEDUP_REMOVED lines=10> */
[----:B------:R-:W-:Y:S02]  /*eb80*/  FADD.FTZ R188, R191, R188 ;  /* 0x000000bcbfbc7221 */ /* 0x000fe40000010000 */
[----:B------:R-:W-:Y:S02]  /*eb90*/  FADD.FTZ R103, R103, R110 ;  /* 0x0000006e67677221 */ /* 0x000fe40000010000 */
        /* <DEDUP_REMOVED lines=13> */
[----:B-----5:R-:W-:Y:S01]  /*ec70*/  F2FP.BF16.PACK_AB R76, R208, R209 ;  /* 0x000000d1d04c723e */ /* 0x020fe200000010ff */
[----:B------:R-:W-:Y:S01]  /*ec80*/  HMMA.16816.F32.BF16 R64, R72, R82, R64 ;  /* 0x000000524840723c */ /* 0x000fe20000041840 */
[----:B------:R-:W5:Y:S03]  /*ec90*/  LDSM.16.MT88.4 R80, [R248+0xb000] ;  /* 0x00b00000f850783b */ /* 0x000f660000004200 */
[----:B------:R-:W-:Y:S02]  /*eca0*/  F2FP.BF16.PACK_AB R77, R205, R206 ;  /* 0x000000cecd4d723e */ /* 0x000fe400000010ff */
[----:B----4-:R-:W-:Y:S02]  /*ecb0*/  F2FP.BF16.PACK_AB R78, R199, R204 ;  /* 0x000000ccc74e723e */ /* 0x010fe400000010ff */
        /* <DEDUP_REMOVED lines=9> */
[-C--:B---3--:R-:W-:Y:S03]  /*ed50*/  HMMA.16816.F32.BF16 R4, R72, R84.reuse, R4 ;  /* 0x000000544804723c */ /* 0x088fe60000041804 */
[----:B------:R-:W-:Y:S04]  /*ed60*/  FADD.FTZ R125, R125, R218 ;  /* 0x000000da7d7d7221 */ /* 0x000fe80000010000 */
[----:B------:R-:W-:Y:S01]  /*ed70*/  FADD.FTZ R220, R220, R125 ;  /* 0x0000007ddcdc7221 */ /* 0x000fe20000010000 */
[C---:B------:R-:W-:Y:S04]  /*ed80*/  HMMA.16816.F32.BF16 R8, R76.reuse, R84, R8 ;  /* 0x000000544c08723c */ /* 0x040fe80000041808 */
[----:B------:R-:W-:Y:S04]  /*ed90*/  FADD.FTZ R105, R105, R220 ;  /* 0x000000dc69697221 */ /* 0x000fe80000010000 */
        /* <DEDUP_REMOVED lines=10> */
[-C--:B-----5:R-:W-:Y:S08]  /*ee40*/  HMMA.16816.F32.BF16 R52, R72, R80.reuse, R52 ;  /* 0x000000504834723c */ /* 0x0a0ff00000041834 */
[C---:B------:R-:W-:Y:S08]  /*ee50*/  HMMA.16816.F32.BF16 R56, R76.reuse, R80, R56 ;  /* 0x000000504c38723c */ /* 0x040ff00000041838 */
[-C--:B------:R-:W-:Y:S08]  /*ee60*/  HMMA.16816.F32.BF16 R60, R76, R82.reuse, R60 ;  /* 0x000000524c3c723c */ /* 0x080ff0000004183c */
[----:B------:R-:W-:Y:S07]  /*ee70*/  HMMA.16816.F32.BF16 R64, R72, R82, R64 ;  /* 0x000000524840723c */ /* 0x000fee0000041840 */
[----:B------:R-:W-:Y:S02]  /*ee80*/  FADD.FTZ R73, R137, R132 ;  /* 0x0000008489497221 */ /* 0x000fe40000010000 */
[----:B------:R-:W-:Y:S02]  /*ee90*/  FADD.FTZ R75, R139, R134 ;  /* 0x000000868b4b7221 */ /* 0x000fe40000010000 */
        /* <DEDUP_REMOVED lines=57> */
[----:B------:R-:W-:Y:S01]  /*f230*/  FADD.FTZ R197, R196, R197 ;  /* 0x000000c5c4c57221 */ /* 0x000fe20000010000 */
[----:B------:R-:W-:Y:S01]  /*f240*/  MOV R196, R3 ;  /* 0x0000000300c47202 */ /* 0x000fe20000000f00 */
[----:B------:R-:W-:Y:S01]  /*f250*/  FADD.FTZ R100, R100, R199 ;  /* 0x000000c764647221 */ /* 0x000fe20000010000 */
[----:B------:R-:W-:Y:S01]  /*f260*/  MOV R199, R2 ;  /* 0x0000000200c77202 */ /* 0x000fe20000000f00 */
[----:B------:R-:W-:Y:S04]  /*f270*/  FADD.FTZ R107, R106, R107 ;  /* 0x0000006b6a6b7221 */ /* 0x000fe80000010000 */
[----:B------:R-:W-:Y:S01]  /*f280*/  FADD.FTZ R98, R98, R197 ;  /* 0x000000c562627221 */ /* 0x000fe20000010000 */
[----:B------:R-:W-:Y:S01]  /*f290*/  MOV R197, R0 ;  /* 0x0000000000c57202 */ /* 0x000fe20000000f00 */
[----:B------:R-:W-:Y:S02]  /*f2a0*/  FADD.FTZ R99, R99, R100 ;  /* 0x0000006463637221 */ /* 0x000fe40000010000 */
[----:B------:R-:W-:Y:S02]  /*f2b0*/  FADD.FTZ R102, R102, R107 ;  /* 0x0000006b66667221 */ /* 0x000fe40000010000 */
[----:B------:R-:W-:Y:S02]  /*f2c0*/  FADD.FTZ R96, R96, R99 ;  /* 0x0000006360607221 */ /* 0x000fe40000010000 */
[----:B------:R-:W-:Y:S02]  /*f2d0*/  FADD.FTZ R6, R101, R102 ;  /* 0x0000006665067221 */ /* 0x000fe40000010000 */
[----:B------:R-:W-:Y:S02]  /*f2e0*/  FADD.FTZ R97, R97, R98 ;  /* 0x0000006261617221 */ /* 0x000fe40000010000 */
[----:B------:R-:W-:Y:S01]  /*f2f0*/  FADD.FTZ R5, R71, R96 ;  /* 0x0000006047057221 */ /* 0x000fe20000010000 */
[----:B------:R2:W-:Y:S01]  /*f300*/  STL [R1+0x58], R6 ;  /* 0x0000580601007387 */ /* 0x0005e20000100800 */
[----:B------:R-:W-:Y:S03]  /*f310*/  FADD.FTZ R70, R70, R97 ;  /* 0x0000006146467221 */ /* 0x000fe60000010000 */
[----:B------:R2:W-:Y:S01]  /*f320*/  STL [R1+0x60], R5 ;  /* 0x0000600501007387 */ /* 0x0005e20000100800 */
[----:B-1----:R-:W-:Y:S05]  /*f330*/  FADD.FTZ R4, R69, R70 ;  /* 0x0000004645047221 */ /* 0x002fea0000010000 */
[----:B------:R2:W-:Y:S02]  /*f340*/  STL [R1+0x5c], R4 ;  /* 0x00005c0401007387 */ /* 0x0005e40000100800 */
[----:B--2---:R-:W-:-:S05]  /*f350*/  @P1 BRA `(.L_x_252) ;  /* 0xffffa5a000001947 */ /* 0x004fca000383ffff */
.L_x_251:
[----:B--2---:R-:W2:Y:S01]  /*f360*/  LDL.LU R4, [R1+0x64] ;  /* 0x0000640001047983 */ /* 0x004ea20000300800 */
[----:B------:R-:W-:Y:S01]  /*f370*/  MOV R10, 0x3f800000 ;  /* 0x3f800000000a7802 */ /* 0x000fe20000000f00 */
[----:B------:R-:W1:Y:S01]  /*f380*/  S2UR UR6, SR_CTAID.Y ;  /* 0x00000000000679c3 */ /* 0x000e620000002600 */
[----:B------:R-:W-:Y:S01]  /*f390*/  UISETP.NE.AND UP0, UPT, UR10, -0x1, UPT ;  /* 0xffffffff0a00788c */ /* 0x000fe2000bf05270 */
[----:B------:R-:W3:Y:S01]  /*f3a0*/  LDL.LU R8, [R1+0x58] ;  /* 0x0000580001087983 */ /* 0x000ee20000300800 */
[----:B------:R-:W-:-:S03]  /*f3b0*/  ULDC.64 UR4, c[0x0][0x1e8] ;  /* 0x00007a0000047ab9 */ /* 0x000fc60000000a00 */
[----:B------:R-:W4:Y:S04]  /*f3c0*/  LDL.LU R9, [R1+0x60] ;  /* 0x0000600001097983 */ /* 0x000f280000300800 */
[----:B------:R-:W5:Y:S04]  /*f3d0*/  LDL.LU R7, [R1+0x5c] ;  /* 0x00005c0001077983 */ /* 0x000f680000300800 */
[----:B------:R-:W5:Y:S01]  /*f3e0*/  LDL.LU R6, [R1+0x1c] ;  /* 0x00001c0001067983 */ /* 0x000f620000300800 */
[----:B------:R-:W-:Y:S01]  /*f3f0*/  @UP0 UIMAD.WIDE.U32 UR14, UR10, UR4, URZ ;  /* 0x000000040a0e02a5 */ /* 0x000fe2000f8e003f */
[----:B------:R-:W1:Y:S01]  /*f400*/  S2UR UR9, SR_CTAID.X ;  /* 0x00000000000979c3 */ /* 0x000e620000002500 */
[----:B------:R-:W-:Y:S01]  /*f410*/  ULDC UR8, c[0x0][0x214] ;  /* 0x0000850000087ab9 */ /* 0x000fe20000000800 */
[----:B------:R-:W-:Y:S01]  /*f420*/  BSSY B0, `(.L_x_255) ;  /* 0x000012d000007945 */ /* 0x000fe20003800000 */
[----:B------:R-:W-:Y:S01]  /*f430*/  @UP0 UIMAD UR7, UR10, UR5, UR15 ;  /* 0x000000050a0702a4 */ /* 0x000fe2000f8e020f */
[----:B------:R-:W-:Y:S01]  /*f440*/  MOV R48, 0x7f800000 ;  /* 0x7f80000000307802 */ /* 0x000fe20000000f00 */
[----:B------:R-:W-:Y:S01]  /*f450*/  UMOV UR24, URZ ;  /* 0x0000003f00187c82 */ /* 0x000fe20008000000 */
[----:B------:R-:W-:Y:S01]  /*f460*/  MOV R49, 0x7f800000 ;  /* 0x7f80000000317802 */ /* 0x000fe20000000f00 */
[----:B------:R-:W-:Y:S01]  /*f470*/  ULDC.64 UR4, c[0x0][0x1e0] ;  /* 0x0000780000047ab9 */ /* 0x000fe20000000a00 */
[----:B------:R-:W1:Y:S02]  /*f480*/  S2UR UR11, SR_CTAID.Z ;  /* 0x00000000000b79c3 */ /* 0x000e640000002700 */
[----:B-1----:R-:W-:-:S02]  /*f490*/  @!UP0 USHF.R.S32.HI UR12, URZ, 0x1f, UR6 ;  /* 0x0000001f3f0c8899 */ /* 0x002fc40008011406 */
[----:B------:R-:W-:Y:S02]  /*f4a0*/  @!UP0 UIMAD.WIDE.U32 UR22, UR6, UR4, URZ ;  /* 0x00000004061682a5 */ /* 0x000fe4000f8e003f */
[----:B------:R-:W-:Y:S02]  /*f4b0*/  @!UP0 UIMAD UR12, UR12, UR4, URZ ;  /* 0x000000040c0c82a4 */ /* 0x000fe4000f8e023f */
[----:B------:R-:W-:Y:S02]  /*f4c0*/  UMOV UR25, URZ ;  /* 0x0000003f00197c82 */ /* 0x000fe40008000000 */
[----:B------:R-:W-:Y:S02]  /*f4d0*/  ULDC.U8 UR4, c[0x0][0x329] ;  /* 0x0000ca4000047ab9 */ /* 0x000fe40000000000 */
[----:B------:R-:W-:Y:S02]  /*f4e0*/  UISETP.NE.AND UP1, UPT, UR4, URZ, UPT ;  /* 0x0000003f0400728c */ /* 0x000fe4000bf25270 */
[----:B------:R-:W-:-:S02]  /*f4f0*/  @!UP0 UIMAD UR12, UR6, UR5, UR12 ;  /* 0x00000005060c82a4 */ /* 0x000fc4000f8e020c */
[----:B------:R-:W-:Y:S02]  /*f500*/  @!UP0 UMOV UR14, UR22 ;  /* 0x00000016000e8c82 */ /* 0x000fe40008000000 */
[----:B------:R-:W-:Y:S02]  /*f510*/  ULDC.U8 UR5, c[0x0][0x328] ;  /* 0x0000ca0000057ab9 */ /* 0x000fe40000000000 */
[----:B------:R-:W-:Y:S02]  /*f520*/  UISETP.NE.AND UP2, UPT, UR5, URZ, UPT ;  /* 0x0000003f0500728c */ /* 0x000fe4000bf45270 */
[----:B------:R-:W-:Y:S02]  /*f530*/  @!UP0 UIADD3 UR7, UR23, UR12, URZ ;  /* 0x0000000c17078290 */ /* 0x000fe4000fffe03f */
[----:B------:R-:W-:Y:S02]  /*f540*/  UISETP.NE.OR UP3, UPT, UR4, URZ, !UP2 ;  /* 0x0000003f0400728c */ /* 0x000fe4000d765670 */
[----:B------:R-:W-:-:S02]  /*f550*/  @UP1 ULDC UR15, c[0x0][0x210] ;  /* 0x00008400000f1ab9 */ /* 0x000fc40000000800 */
[----:B------:R-:W-:Y:S02]  /*f560*/  ULDC UR5, c[0x0][0x234] ;  /* 0x00008d0000057ab9 */ /* 0x000fe40000000800 */
[----:B------:R-:W-:Y:S02]  /*f570*/  @UP1 UIMAD UR15, UR15, UR8, URZ ;  /* 0x000000080f0f12a4 */ /* 0x000fe4000f8e023f */
[----:B------:R-:W-:Y:S02]  /*f580*/  @!UP1 USEL UR15, UR8, UR5, !UP2 ;  /* 0x00000005080f9287 */ /* 0x000fe4000d000000 */
[----:B------:R-:W-:Y:S02]  /*f590*/  ULDC UR4, c[0x0][0x1c0] ;  /* 0x0000700000047ab9 */ /* 0x000fe40000000800 */
[----:B------:R-:W-:Y:S02]  /*f5a0*/  @UP1 UMOV UR17, 0x1 ;  /* 0x0000000100111882 */ /* 0x000fe40000000000 */
[----:B------:R-:W-:-:S02]  /*f5b0*/  @!UP1 UIMAD UR17, UR15, UR4, URZ ;  /* 0x000000040f1192a4 */ /* 0x000fc4000f8e023f */
[----:B------:R-:W-:Y:S02]  /*f5c0*/  @!UP3 UIMAD UR21, UR6, UR8, URZ ;  /* 0x000000080615b2a4 */ /* 0x000fe4000f8e023f */
[----:B------:R-:W-:Y:S02]  /*f5d0*/  @UP1 ULDC UR20, c[0x0][0x210] ;  /* 0x0000840000141ab9 */ /* 0x000fe40000000800 */
[----:B------:R-:W-:Y:S02]  /*f5e0*/  UIMAD UR5, UR6, UR17, URZ ;  /* 0x00000011060572a4 */ /* 0x000fe4000f8e023f */
[----:B------:R-:W-:Y:S02]  /*f5f0*/  @!UP1 UMOV UR20, 0x1 ;  /* 0x0000000100149882 */ /* 0x000fe40000000000 */
[----:B------:R-:W-:Y:S02]  /*f600*/  @!UP3 USEL UR21, UR21, UR10, !UP0 ;  /* 0x0000000a1515b287 */ /* 0x000fe4000c000000 */
[----:B------:R-:W-:-:S02]  /*f610*/  UIMAD UR4, UR9, UR20, URZ ;  /* 0x00000014090472a4 */ /* 0x000fc4000f8e023f */
[----:B------:R-:W-:Y:S02]  /*f620*/  USEL UR5, UR5, URZ, UP3 ;  /* 0x0000003f05057287 */ /* 0x000fe40009800000 */
[----:B------:R-:W-:Y:S02]  /*f630*/  USHF.L.U32 UR4, UR4, 0x7, URZ ;  /* 0x0000000704047899 */ /* 0x000fe4000800063f */
[----:B------:R-:W-:Y:S02]  /*f640*/  UIMAD UR15, UR11, UR15, UR5 ;  /* 0x0000000f0b0f72a4 */ /* 0x000fe4000f8e0205 */
[----:B------:R-:W-:Y:S02]  /*f650*/  @!UP3 UMOV UR24, UR21 ;  /* 0x000000150018bc82 */ /* 0x000fe40008000000 */
[----:B------:R-:W-:Y:S02]  /*f660*/  USHF.R.S32.HI UR5, URZ, 0x1f, UR4 ;  /* 0x0000001f3f057899 */ /* 0x000fe40008011404 */
[----:B------:R-:W-:-:S02]  /*f670*/  @!UP3 USHF.R.S32.HI UR25, URZ, 0x1f, UR21 ;  /* 0x0000001f3f19b899 */ /* 0x000fc40008011415 */
[----:B------:R-:W-:Y:S02]  /*f680*/  USHF.R.S32.HI UR6, URZ, 0x1f, UR15 ;  /* 0x0000001f3f067899 */ /* 0x000fe4000801140f */
[----:B------:R-:W-:-:S04]  /*f690*/  UIADD3 UR4, UP2, UP1, UR4, UR24, UR15 ;  /* 0x0000001804047290 */ /* 0x000fc8000f95e00f */
[----:B------:R-:W-:Y:S01]  /*f6a0*/  UIADD3.X UR5, UR5, UR25, UR6, UP2, UP1 ;  /* 0x0000001905057290 */ /* 0x000fe200097e2406 */
[----:B--2---:R-:W1:Y:S04]  /*f6b0*/  SHFL.BFLY PT, R13, R4, 0x2, 0x1f ;  /* 0x0c401f00040d7f89 */ /* 0x004e6800000e0000 */
[----:B---3--:R-:W2:Y:S04]  /*f6c0*/  SHFL.BFLY PT, R5, R8, 0x2, 0x1f ;  /* 0x0c401f0008057f89 */ /* 0x008ea800000e0000 */
[----:B----4-:R-:W3:Y:S04]  /*f6d0*/  SHFL.BFLY PT, R12, R9, 0x2, 0x1f ;  /* 0x0c401f00090c7f89 */ /* 0x010ee800000e0000 */
[----:B-----5:R-:W4:Y:S01]  /*f6e0*/  SHFL.BFLY PT, R11, R7, 0x2, 0x1f ;  /* 0x0c401f00070b7f89 */ /* 0x020f2200000e0000 */
[----:B------:R-:W-:Y:S01]  /*f6f0*/  MOV R44, R6 ;  /* 0x00000006002c7202 */ /* 0x000fe20000000f00 */
[----:B-1----:R-:W-:-:S02]  /*f700*/  FADD.FTZ R13, R13, R4 ;  /* 0x000000040d0d7221 */ /* 0x002fc40000010000 */
[----:B--2---:R-:W-:-:S03]  /*f710*/  FADD.FTZ R5, R5, R8 ;  /* 0x0000000805057221 */ /* 0x004fc60000010000 */
[----:B------:R-:W1:Y:S01]  /*f720*/  SHFL.BFLY PT, R4, R13, 0x1, 0x1f ;  /* 0x0c201f000d047f89 */ /* 0x000e6200000e0000 */
[----:B---3--:R-:W-:-:S03]  /*f730*/  FADD.FTZ R12, R12, R9 ;  /* 0x000000090c0c7221 */ /* 0x008fc60000010000 */
[----:B------:R-:W2:Y:S01]  /*f740*/  SHFL.BFLY PT, R8, R5, 0x1, 0x1f ;  /* 0x0c201f0005087f89 */ /* 0x000ea200000e0000 */
[----:B------:R-:W-:Y:S01]  /*f750*/  MOV R9, 0x3f800000 ;  /* 0x3f80000000097802 */ /* 0x000fe20000000f00 */
[----:B----4-:R-:W-:Y:S02]  /*f760*/  FADD.FTZ R11, R11, R7 ;  /* 0x000000070b0b7221 */ /* 0x010fe40000010000 */
[----:B------:R-:W3:Y:S04]  /*f770*/  SHFL.BFLY PT, R7, R12, 0x1, 0x1f ;  /* 0x0c201f000c077f89 */ /* 0x000ee800000e0000 */
[----:B------:R-:W4:Y:S01]  /*f780*/  SHFL.BFLY PT, R6, R11, 0x1, 0x1f ;  /* 0x0c201f000b067f89 */ /* 0x000f2200000e0000 */
[----:B-1----:R-:W-:Y:S02]  /*f790*/  FADD.FTZ R4, R13, R4 ;  /* 0x000000040d047221 */ /* 0x002fe40000010000 */
[----:B--2---:R-:W-:-:S03]  /*f7a0*/  FADD.FTZ R8, R5, R8 ;  /* 0x0000000805087221 */ /* 0x004fc60000010000 */
[----:B------:R-:W-:Y:S01]  /*f7b0*/  FSETP.NE.FTZ.AND P5, PT, R4, RZ, PT ;  /* 0x000000ff0400720b */ /* 0x000fe20003fb5000 */
[----:B------:R-:W1:Y:S01]  /*f7c0*/  S2R R5, SR_TID.X ;  /* 0x0000000000057919 */ /* 0x000e620000002100 */
[----:B------:R-:W-:Y:S01]  /*f7d0*/  FSETP.NE.FTZ.AND P4, PT, R8, RZ, PT ;  /* 0x000000ff0800720b */ /* 0x000fe20003f95000 */
[----:B---3--:R-:W-:Y:S01]  /*f7e0*/  FADD.FTZ R7, R12, R7 ;  /* 0x000000070c077221 */ /* 0x008fe20000010000 */
[----:B------:R-:W-:Y:S01]  /*f7f0*/  MOV R12, 0x3f800000 ;  /* 0x3f800000000c7802 */ /* 0x000fe20000000f00 */
[----:B----4-:R-:W-:Y:S01]  /*f800*/  FADD.FTZ R6, R11, R6 ;  /* 0x000000060b067221 */ /* 0x010fe20000010000 */
[----:B------:R-:W-:Y:S02]  /*f810*/  MOV R11, 0x3f800000 ;  /* 0x3f800000000b7802 */ /* 0x000fe40000000f00 */
[----:B------:R-:W-:Y:S02]  /*f820*/  FSETP.NE.FTZ.AND P3, PT, R7, RZ, PT ;  /* 0x000000ff0700720b */ /* 0x000fe40003f75000 */
[----:B------:R-:W-:-:S03]  /*f830*/  FSETP.NE.FTZ.AND P0, PT, R6, RZ, PT ;  /* 0x000000ff0600720b */ /* 0x000fc60003f15000 */
[----:B------:R-:W2:Y:S08]  /*f840*/  @P5 MUFU.RCP R9, R4 ;  /* 0x0000000400095308 */ /* 0x000eb00000001000 */
[----:B------:R-:W3:Y:S08]  /*f850*/  @P4 MUFU.RCP R10, R8 ;  /* 0x00000008000a4308 */ /* 0x000ef00000001000 */
[----:B------:R-:W4:Y:S01]  /*f860*/  @P3 MUFU.RCP R11, R7 ;  /* 0x00000007000b3308 */ /* 0x000f220000001000 */
[----:B--2---:R-:W-:-:S02]  /*f870*/  FMUL.FTZ R132, R9, R132 ;  /* 0x0000008409847220 */ /* 0x004fc40000410000 */
[C---:B------:R-:W-:Y:S02]  /*f880*/  FMUL.FTZ R133, R9.reuse, R133 ;  /* 0x0000008509857220 */ /* 0x040fe40000410000 */
[C---:B------:R-:W-:Y:S02]  /*f890*/  FMUL.FTZ R144, R9.reuse, R144 ;  /* 0x0000009009907220 */ /* 0x040fe40000410000 */
[----:B------:R-:W-:Y:S01]  /*f8a0*/  FMUL.FTZ R145, R9, R145 ;  /* 0x0000009109917220 */ /* 0x000fe20000410000 */
[----:B------:R-:W2:Y:S01]  /*f8b0*/  @P0 MUFU.RCP R12, R6 ;  /* 0x00000006000c0308 */ /* 0x000ea20000001000 */
[C---:B---3--:R-:W-:Y:S01]  /*f8c0*/  FMUL.FTZ R134, R10.reuse, R134 ;  /* 0x000000860a867220 */ /* 0x048fe20000410000 */
[----:B------:R-:W-:Y:S01]  /*f8d0*/  F2FP.BF16.PACK_AB R132, R133, R132 ;  /* 0x000000848584723e */ /* 0x000fe200000010ff */
[C---:B------:R-:W-:Y:S01]  /*f8e0*/  FMUL.FTZ R135, R10.reuse, R135 ;  /* 0x000000870a877220 */ /* 0x040fe20000410000 */
[----:B------:R-:W-:Y:S01]  /*f8f0*/  F2FP.BF16.PACK_AB R144, R145, R144 ;  /* 0x000000909190723e */ /* 0x000fe200000010ff */
[----:B------:R-:W-:-:S02]  /*f900*/  FMUL.FTZ R146, R10, R146 ;  /* 0x000000920a927220 */ /* 0x000fc40000410000 */
[C---:B------:R-:W-:Y:S01]  /*f910*/  FMUL.FTZ R147, R10.reuse, R147 ;  /* 0x000000930a937220 */ /* 0x040fe20000410000 */
[----:B------:R-:W-:Y:S01]  /*f920*/  F2FP.BF16.PACK_AB R134, R135, R134 ;  /* 0x000000868786723e */ /* 0x000fe200000010ff */
[C---:B------:R-:W-:Y:S01]  /*f930*/  FMUL.FTZ R138, R10.reuse, R138 ;  /* 0x0000008a0a8a7220 */ /* 0x040fe20000410000 */
[----:B------:R-:W3:Y:S01]  /*f940*/  @P5 MUFU.LG2 R4, R4 ;  /* 0x0000000400045308 */ /* 0x000ee20000000c00 */
[C---:B------:R-:W-:Y:S01]  /*f950*/  FMUL.FTZ R139, R10.reuse, R139 ;  /* 0x0000008b0a8b7220 */ /* 0x040fe20000410000 */
[----:B------:R-:W-:Y:S01]  /*f960*/  F2FP.BF16.PACK_AB R146, R147, R146 ;  /* 0x000000929392723e */ /* 0x000fe200000010ff */
[C---:B------:R-:W-:Y:S02]  /*f970*/  FMUL.FTZ R158, R10.reuse, R158 ;  /* 0x0000009e0a9e7220 */ /* 0x040fe40000410000 */
[C---:B------:R-:W-:Y:S01]  /*f980*/  FMUL.FTZ R159, R10.reuse, R159 ;  /* 0x0000009f0a9f7220 */ /* 0x040fe20000410000 */
[----:B------:R-:W-:Y:S01]  /*f990*/  F2FP.BF16.PACK_AB R138, R139, R138 ;  /* 0x0000008a8b8a723e */ /* 0x000fe200000010ff */
[C---:B------:R-:W-:Y:S01]  /*f9a0*/  FMUL.FTZ R154, R10.reuse, R154 ;  /* 0x0000009a0a9a7220 */ /* 0x040fe20000410000 */
[----:B------:R-:W5:Y:S01]  /*f9b0*/  @P4 MUFU.LG2 R8, R8 ;  /* 0x0000000800084308 */ /* 0x000f620000000c00 */
[C---:B------:R-:W-:Y:S01]  /*f9c0*/  FMUL.FTZ R155, R10.reuse, R155 ;  /* 0x0000009b0a9b7220 */ /* 0x040fe20000410000 */
[----:B------:R-:W-:Y:S01]  /*f9d0*/  F2FP.BF16.PACK_AB R158, R159, R158 ;  /* 0x0000009e9f9e723e */ /* 0x000fe200000010ff */
[----:B------:R-:W-:-:S02]  /*f9e0*/  FMUL.FTZ R162, R10, R162 ;  /* 0x000000a20aa27220 */ /* 0x000fc40000410000 */
[C---:B------:R-:W-:Y:S01]  /*f9f0*/  FMUL.FTZ R163, R10.reuse, R163 ;  /* 0x000000a30aa37220 */ /* 0x040fe20000410000 */
[----:B------:R-:W-:Y:S01]  /*fa00*/  F2FP.BF16.PACK_AB R154, R155, R154 ;  /* 0x0000009a9b9a723e */ /* 0x000fe200000010ff */
[C---:B------:R-:W-:Y:S01]  /*fa10*/  FMUL.FTZ R166, R10.reuse, R166 ;  /* 0x000000a60aa67220 */ /* 0x040fe20000410000 */
[----:B------:R-:W2:Y:S01]  /*fa20*/  @P3 MUFU.LG2 R7, R7 ;  /* 0x0000000700073308 */ /* 0x000ea20000000c00 */
[C---:B------:R-:W-:Y:S01]  /*fa30*/  FMUL.FTZ R167, R10.reuse, R167 ;  /* 0x000000a70aa77220 */ /* 0x040fe20000410000 */
[----:B------:R-:W-:Y:S01]  /*fa40*/  F2FP.BF16.PACK_AB R162, R163, R162 ;  /* 0x000000a2a3a2723e */ /* 0x000fe200000010ff */
[C---:B------:R-:W-:Y:S02]  /*fa50*/  FMUL.FTZ R178, R10.reuse, R178 ;  /* 0x000000b20ab27220 */ /* 0x040fe40000410000 */
[----:B------:R-:W-:Y:S01]  /*fa60*/  FMUL.FTZ R179, R10, R179 ;  /* 0x000000b30ab37220 */ /* 0x000fe20000410000 */
[----:B-1----:R-:W-:Y:S01]  /*fa70*/  SHF.R.S32.HI R10, RZ, 0x1f, R5 ;  /* 0x0000001fff0a7819 */ /* 0x002fe20000011405 */
[----:B----4-:R-:W-:Y:S01]  /*fa80*/  FMUL.FTZ R140, R11, R140 ;  /* 0x0000008c0b8c7220 */ /* 0x010fe20000410000 */
[----:B------:R-:W-:Y:S01]  /*fa90*/  F2FP.BF16.PACK_AB R166, R167, R166 ;  /* 0x000000a6a7a6723e */ /* 0x000fe200000010ff */
[C---:B------:R-:W-:Y:S01]  /*faa0*/  FMUL.FTZ R141, R11.reuse, R141 ;  /* 0x0000008d0b8d7220 */ /* 0x040fe20000410000 */
[----:B------:R-:W-:Y:S01]  /*fab0*/  LEA.HI R13, R10, R5, RZ, 0x2 ;  /* 0x000000050a0d7211 */ /* 0x000fe200078f10ff */
[----:B------:R-:W-:Y:S01]  /*fac0*/  FMUL.FTZ R148, R11, R148 ;  /* 0x000000940b947220 */ /* 0x000fe20000410000 */
[----:B------:R-:W-:Y:S01]  /*fad0*/  F2FP.BF16.PACK_AB R178, R179, R178 ;  /* 0x000000b2b3b2723e */ /* 0x000fe200000010ff */
[C---:B------:R-:W-:Y:S01]  /*fae0*/  FMUL.FTZ R149, R11.reuse, R149 ;  /* 0x000000950b957220 */ /* 0x040fe20000410000 */
[--C-:B------:R-:W-:Y:S01]  /*faf0*/  SHF.R.S32.HI R15, RZ, 0x2, R13.reuse ;  /* 0x00000002ff0f7819 */ /* 0x100fe2000001140d */
[C---:B------:R-:W-:Y:S01]  /*fb00*/  FMUL.FTZ R168, R11.reuse, R168 ;  /* 0x000000a80ba87220 */ /* 0x040fe20000410000 */
[----:B------:R-:W-:Y:S01]  /*fb10*/  SHF.R.S32.HI R14, RZ, 0x1f, R13 ;  /* 0x0000001fff0e7819 */ /* 0x000fe2000001140d */
[----:B------:R-:W-:Y:S01]  /*fb20*/  FMUL.FTZ R169, R11, R169 ;  /* 0x000000a90ba97220 */ /* 0x000fe20000410000 */
[----:B------:R-:W-:Y:S01]  /*fb30*/  LOP3.LUT R16, R13, 0x3ffffffc, RZ, 0xc0, !PT ;  /* 0x3ffffffc0d107812 */ /* 0x000fe200078ec0ff */
[C---:B------:R-:W-:Y:S01]  /*fb40*/  FMUL.FTZ R172, R11.reuse, R172 ;  /* 0x000000ac0bac7220 */ /* 0x040fe20000410000 */
[----:B------:R-:W-:Y:S01]  /*fb50*/  LEA.HI R14, R14, R15, RZ, 0x3 ;  /* 0x0000000f0e0e7211 */ /* 0x000fe200078f18ff */
[C---:B------:R-:W-:Y:S01]  /*fb60*/  FMUL.FTZ R173, R11.reuse, R173 ;  /* 0x000000ad0bad7220 */ /* 0x040fe20000410000 */
[----:B------:R-:W-:Y:S01]  /*fb70*/  IADD3 R16, -R16, R5, RZ ;  /* 0x0000000510107210 */ /* 0x000fe20007ffe1ff */
[C---:B------:R-:W-:Y:S01]  /*fb80*/  FMUL.FTZ R180, R11.reuse, R180 ;  /* 0x000000b40bb47220 */ /* 0x040fe20000410000 */
[----:B------:R-:W-:Y:S01]  /*fb90*/  LOP3.LUT R14, R14, 0xfffffff8, RZ, 0xc0, !PT ;  /* 0xfffffff80e0e7812 */ /* 0x000fe200078ec0ff */
[----:B------:R-:W-:Y:S01]  /*fba0*/  FMUL.FTZ R181, R11, R181 ;  /* 0x000000b50bb57220 */ /* 0x000fe20000410000 */
[----:B------:R-:W-:Y:S01]  /*fbb0*/  F2FP.BF16.PACK_AB R140, R141, R140 ;  /* 0x0000008c8d8c723e */ /* 0x000fe200000010ff */
[----:B------:R-:W-:Y:S01]  /*fbc0*/  FMUL.FTZ R184, R11, R184 ;  /* 0x000000b80bb87220 */ /* 0x000fe20000410000 */
[----:B------:R-:W-:Y:S01]  /*fbd0*/  IADD3 R14, R15, -R14, RZ ;  /* 0x8000000e0f0e7210 */ /* 0x000fe20007ffe0ff */
[C---:B------:R-:W-:Y:S01]  /*fbe0*/  FMUL.FTZ R185, R11.reuse, R185 ;  /* 0x000000b90bb97220 */ /* 0x040fe20000410000 */
[----:B------:R-:W-:Y:S01]  /*fbf0*/  LEA.HI R15, R10, R5, RZ, 0x5 ;  /* 0x000000050a0f7211 */ /* 0x000fe200078f28ff */
[C---:B------:R-:W-:Y:S01]  /*fc00*/  FMUL.FTZ R188, R11.reuse, R188 ;  /* 0x000000bc0bbc7220 */ /* 0x040fe20000410000 */
[C---:B------:R-:W-:Y:S01]  /*fc10*/  SHF.L.U32 R13, R14.reuse, 0x6, RZ ;  /* 0x000000060e0d7819 */ /* 0x040fe200000006ff */
[C---:B------:R-:W-:Y:S01]  /*fc20*/  FMUL.FTZ R189, R11.reuse, R189 ;  /* 0x000000bd0bbd7220 */ /* 0x040fe20000410000 */
[----:B------:R-:W-:Y:S01]  /*fc30*/  LOP3.LUT R17, R14, 0x1, RZ, 0xc0, !PT ;  /* 0x000000010e117812 */ /* 0x000fe200078ec0ff */
[C---:B------:R-:W-:Y:S01]  /*fc40*/  FMUL.FTZ R192, R11.reuse, R192 ;  /* 0x000000c00bc07220 */ /* 0x040fe20000410000 */
[----:B------:R-:W-:Y:S01]  /*fc50*/  SHF.R.S32.HI R15, RZ, 0x5, R15 ;  /* 0x00000005ff0f7819 */ /* 0x000fe2000001140f */
[----:B------:R-:W-:Y:S01]  /*fc60*/  FMUL.FTZ R11, R11, R193 ;  /* 0x000000c10b0b7220 */ /* 0x000fe20000410000 */
[----:B------:R-:W-:Y:S01]  /*fc70*/  LOP3.LUT R13, R13, 0x1c0, RZ, 0xc0, !PT ;  /* 0x000001c00d0d7812 */ /* 0x000fe200078ec0ff */
[C---:B--2---:R-:W-:Y:S01]  /*fc80*/  FMUL.FTZ R143, R12.reuse, R143 ;  /* 0x0000008f0c8f7220 */ /* 0x044fe20000410000 */
[----:B------:R-:W-:Y:S01]  /*fc90*/  ISETP.NE.U32.AND P1, PT, R17, 0x1, PT ;  /* 0x000000011100780c */ /* 0x000fe20003f25070 */
[C---:B------:R-:W-:Y:S01]  /*fca0*/  FMUL.FTZ R142, R12.reuse, R142 ;  /* 0x0000008e0c8e7220 */ /* 0x040fe20000410000 */
[----:B------:R-:W-:Y:S01]  /*fcb0*/  MOV R17, 0xfffffff0 ;  /* 0xfffffff000117802 */ /* 0x000fe20000000f00 */
[C---:B------:R-:W-:Y:S01]  /*fcc0*/  FMUL.FTZ R151, R12.reuse, R151 ;  /* 0x000000970c977220 */ /* 0x040fe20000410000 */
[----:B------:R-:W-:Y:S01]  /*fcd0*/  LEA R16, R15, R16, 0x9 ;  /* 0x000000100f107211 */ /* 0x000fe200078e48ff */
[----:B------:R-:W-:Y:S01]  /*fce0*/  FMUL.FTZ R150, R12, R150 ;  /* 0x000000960c967220 */ /* 0x000fe20000410000 */
[----:B------:R-:W-:Y:S01]  /*fcf0*/  LEA.HI R13, R13, R13, RZ, 0x1d ;  /* 0x0000000d0d0d7211 */ /* 0x000fe200078fe8ff */
[----:B------:R-:W-:Y:S01]  /*fd00*/  FMUL.FTZ R136, R9, R136 ;  /* 0x0000008809887220 */ /* 0x000fe20000410000 */
[----:B------:R-:W-:Y:S01]  /*fd10*/  SEL R17, R17, 0x10, !P1 ;  /* 0x0000001011117807 */ /* 0x000fe20004800000 */
[C---:B------:R-:W-:Y:S01]  /*fd20*/  FMUL.FTZ R137, R9.reuse, R137 ;  /* 0x0000008909897220 */ /* 0x040fe20000410000 */
[----:B------:R-:W-:Y:S01]  /*fd30*/  R2P PR, R14, 0x6 ;  /* 0x000000060e007804 */ /* 0x000fe20000000000 */
[C---:B------:R-:W-:Y:S01]  /*fd40*/  FMUL.FTZ R156, R9.reuse, R156 ;  /* 0x0000009c099c7220 */ /* 0x040fe20000410000 */
[----:B------:R-:W-:Y:S01]  /*fd50*/  LEA R13, R16, R13, 0x1 ;  /* 0x0000000d100d7211 */ /* 0x000fe200078e08ff */
[----:B------:R-:W-:Y:S01]  /*fd60*/  FMUL.FTZ R157, R9, R157 ;  /* 0x0000009d099d7220 */ /* 0x000fe20000410000 */
[----:B------:R-:W-:Y:S01]  /*fd70*/  F2FP.BF16.PACK_AB R192, R11, R192 ;  /* 0x000000c00bc0723e */ /* 0x000fe200000010ff */
[C---:B------:R-:W-:Y:S01]  /*fd80*/  FMUL.FTZ R171, R12.reuse, R171 ;  /* 0x000000ab0cab7220 */ /* 0x040fe20000410000 */
[----:B------:R-:W-:Y:S01]  /*fd90*/  MOV R11, 0x20 ;  /* 0x00000020000b7802 */ /* 0x000fe20000000f00 */
[----:B------:R-:W-:Y:S01]  /*fda0*/  IMAD.SHL.U32 R13, R13, 0x2, RZ ;  /* 0x000000020d0d7824 */ /* 0x000fe200078e00ff */
[----:B------:R-:W-:Y:S01]  /*fdb0*/  F2FP.BF16.PACK_AB R142, R143, R142 ;  /* 0x0000008e8f8e723e */ /* 0x000fe200000010ff */
[C---:B------:R-:W-:Y:S01]  /*fdc0*/  FMUL.FTZ R170, R12.reuse, R170 ;  /* 0x000000aa0caa7220 */ /* 0x040fe20000410000 */
[----:B------:R-:W-:Y:S01]  /*fdd0*/  SEL R14, R11, 0xffffffe0, !P1 ;  /* 0xffffffe00b0e7807 */ /* 0x000fe20004800000 */
[C---:B------:R-:W-:Y:S01]  /*fde0*/  FMUL.FTZ R175, R12.reuse, R175 ;  /* 0x000000af0caf7220 */ /* 0x040fe20000410000 */
[C---:B------:R-:W-:Y:S01]  /*fdf0*/  IADD3 R21, R13.reuse, 0x40, RZ ;  /* 0x000000400d157810 */ /* 0x040fe20007ffe0ff */
[C---:B------:R-:W-:Y:S01]  /*fe00*/  FMUL.FTZ R174, R12.reuse, R174 ;  /* 0x000000ae0cae7220 */ /* 0x040fe20000410000 */
[----:B------:R-:W-:Y:S01]  /*fe10*/  @P2 IADD3 R21, R13, -0x40, RZ ;  /* 0xffffffc00d152810 */ /* 0x000fe20007ffe0ff */
[----:B------:R-:W-:Y:S01]  /*fe20*/  FMUL.FTZ R152, R9, R152 ;  /* 0x0000009809987220 */ /* 0x000fe20000410000 */
[----:B------:R-:W-:Y:S01]  /*fe30*/  IADD3 R19, R13, R17, RZ ;  /* 0x000000110d137210 */ /* 0x000fe20007ffe0ff */
[----:B------:R-:W-:Y:S01]  /*fe40*/  FMUL.FTZ R153, R9, R153 ;  /* 0x0000009909997220 */ /* 0x000fe20000410000 */
[----:B------:R-:W-:Y:S01]  /*fe50*/  F2FP.BF16.PACK_AB R148, R149, R148 ;  /* 0x000000949594723e */ /* 0x000fe200000010ff */
[----:B------:R-:W-:Y:S01]  /*fe60*/  FMUL.FTZ R160, R9, R160 ;  /* 0x000000a009a07220 */ /* 0x000fe20000410000 */
[----:B------:R-:W-:Y:S01]  /*fe70*/  F2FP.BF16.PACK_AB R150, R151, R150 ;  /* 0x000000969796723e */ /* 0x000fe200000010ff */
[----:B------:R-:W-:Y:S01]  /*fe80*/  FMUL.FTZ R161, R9, R161 ;  /* 0x000000a109a17220 */ /* 0x000fe20000410000 */
[----:B------:R-:W-:Y:S01]  /*fe90*/  F2FP.BF16.PACK_AB R136, R137, R136 ;  /* 0x000000888988723e */ /* 0x000fe200000010ff */
[C---:B------:R-:W-:Y:S01]  /*fea0*/  FMUL.FTZ R183, R12.reuse, R183 ;  /* 0x000000b70cb77220 */ /* 0x040fe20000410000 */
[----:B------:R-:W-:Y:S01]  /*feb0*/  IADD3 R11, R13, R14, RZ ;  /* 0x0000000e0d0b7210 */ /* 0x000fe20007ffe0ff */
[----:B------:R-:W-:Y:S01]  /*fec0*/  FMUL.FTZ R182, R12, R182 ;  /* 0x000000b60cb67220 */ /* 0x000fe20000410000 */
[----:B------:R-:W-:Y:S01]  /*fed0*/  IADD3 R16, R14, 0x400, R21 ;  /* 0x000004000e107810 */ /* 0x000fe20007ffe015 */
[----:B------:R-:W-:Y:S01]  /*fee0*/  STS [R13], R132 ;  /* 0x000000840d007388 */ /* 0x000fe20000000800 */
[----:B------:R-:W-:Y:S01]  /*fef0*/  F2FP.BF16.PACK_AB R156, R157, R156 ;  /* 0x0000009c9d9c723e */ /* 0x000fe200000010ff */
[C---:B------:R-:W-:Y:S01]  /*ff00*/  FMUL.FTZ R187, R12.reuse, R187 ;  /* 0x000000bb0cbb7220 */ /* 0x040fe20000410000 */
[----:B------:R-:W-:Y:S01]  /*ff10*/  IADD3 R23, R19, R14, RZ ;  /* 0x0000000e13177210 */ /* 0x000fe20007ffe0ff */
[----:B------:R-:W-:Y:S01]  /*ff20*/  STS [R13+0x400], R134 ;  /* 0x000400860d007388 */ /* 0x000fe20000000800 */
[C---:B------:R-:W-:Y:S01]  /*ff30*/  FMUL.FTZ R186, R12.reuse, R186 ;  /* 0x000000ba0cba7220 */ /* 0x040fe20000410000 */
[----:B------:R-:W-:Y:S01]  /*ff40*/  F2FP.BF16.PACK_AB R168, R169, R168 ;  /* 0x000000a8a9a8723e */ /* 0x000fe200000010ff */
[----:B------:R-:W-:Y:S01]  /*ff50*/  FMUL.FTZ R164, R9, R164 ;  /* 0x000000a409a47220 */ /* 0x000fe20000410000 */
[----:B------:R-:W-:Y:S01]  /*ff60*/  F2FP.BF16.PACK_AB R170, R171, R170 ;  /* 0x000000aaabaa723e */ /* 0x000fe200000010ff */
[----:B------:R-:W-:Y:S01]  /*ff70*/  STS [R19], R144 ;  /* 0x0000009013007388 */ /* 0x000fe20000000800 */
[----:B------:R-:W-:Y:S01]  /*ff80*/  FMUL.FTZ R165, R9, R165 ;  /* 0x000000a509a57220 */ /* 0x000fe20000410000 */
[----:B------:R-:W-:Y:S01]  /*ff90*/  F2FP.BF16.PACK_AB R172, R173, R172 ;  /* 0x000000acadac723e */ /* 0x000fe200000010ff */
[----:B------:R-:W-:Y:S01]  /*ffa0*/  FMUL.FTZ R176, R9, R176 ;  /* 0x000000b009b07220 */ /* 0x000fe20000410000 */
[----:B------:R-:W-:Y:S01]  /*ffb0*/  STS [R19+0x400], R146 ;  /* 0x0004009213007388 */ /* 0x000fe20000000800 */
[----:B------:R-:W-:Y:S01]  /*ffc0*/  F2FP.BF16.PACK_AB R174, R175, R174 ;  /* 0x000000aeafae723e */ /* 0x000fe200000010ff */
[----:B------:R-:W-:Y:S01]  /*ffd0*/  FMUL.FTZ R9, R9, R177 ;  /* 0x000000b109097220 */ /* 0x000fe20000410000 */
[----:B------:R-:W-:Y:S01]  /*ffe0*/  F2FP.BF16.PACK_AB R152, R153, R152 ;  /* 0x000000989998723e */ /* 0x000fe200000010ff */
[----:B------:R-:W-:Y:S01]  /*fff0*/  STS [R13+0x2000], R140 ;  /* 0x0020008c0d007388 */ /* 0x000fe20000000800 */
[----:B------:R-:W-:Y:S01]  /*10000*/  F2FP.BF16.PACK_AB R160, R161, R160 ;  /* 0x000000a0a1a0723e */ /* 0x000fe200000010ff */
[C---:B------:R-:W-:Y:S01]  /*10010*/  FMUL.FTZ R191, R12.reuse, R191 ;  /* 0x000000bf0cbf7220 */ /* 0x040fe20000410000 */
[----:B------:R-:W-:Y:S01]  /*10020*/  F2FP.BF16.PACK_AB R180, R181, R180 ;  /* 0x000000b4b5b4723e */ /* 0x000fe200000010ff */
[----:B------:R1:W-:Y:S01]  /*10030*/  STS [R13+0x2400], R142 ;  /* 0x0024008e0d007388 */ /* 0x0003e20000000800 */
[C---:B------:R-:W-:Y:S01]  /*10040*/  FMUL.FTZ R190, R12.reuse, R190 ;  /* 0x000000be0cbe7220 */ /* 0x040fe20000410000 */
[----:B------:R-:W-:Y:S01]  /*10050*/  F2FP.BF16.PACK_AB R182, R183, R182 ;  /* 0x000000b6b7b6723e */ /* 0x000fe200000010ff */
[C---:B------:R-:W-:Y:S01]  /*10060*/  FMUL.FTZ R195, R12.reuse, R195 ;  /* 0x000000c30cc37220 */ /* 0x040fe20000410000 */
[----:B------:R-:W-:Y:S01]  /*10070*/  STS [R19+0x2000], R148 ;  /* 0x0020009413007388 */ /* 0x000fe20000000800 */
[----:B------:R-:W-:Y:S01]  /*10080*/  F2FP.BF16.PACK_AB R184, R185, R184 ;  /* 0x000000b8b9b8723e */ /* 0x000fe200000010ff */
[----:B------:R-:W-:Y:S01]  /*10090*/  FMUL.FTZ R12, R12, R194 ;  /* 0x000000c20c0c7220 */ /* 0x000fe20000410000 */
[----:B------:R-:W-:Y:S01]  /*100a0*/  F2FP.BF16.PACK_AB R186, R187, R186 ;  /* 0x000000babbba723e */ /* 0x000fe200000010ff */
[----:B------:R2:W-:Y:S01]  /*100b0*/  STS [R19+0x2400], R150 ;  /* 0x0024009613007388 */ /* 0x0005e20000000800 */
[----:B------:R-:W-:Y:S01]  /*100c0*/  F2FP.BF16.PACK_AB R164, R165, R164 ;  /* 0x000000a4a5a4723e */ /* 0x000fe200000010ff */
[----:B------:R-:W4:Y:S01]  /*100d0*/  @P0 MUFU.LG2 R6, R6 ;  /* 0x0000000600060308 */ /* 0x000f220000000c00 */
[----:B------:R-:W-:Y:S01]  /*100e0*/  F2FP.BF16.PACK_AB R9, R9, R176 ;  /* 0x000000b00909723e */ /* 0x000fe200000010ff */
[----:B------:R-:W-:Y:S01]  /*100f0*/  STS [R11], R136 ;  /* 0x000000880b007388 */ /* 0x000fe20000000800 */
[----:B------:R-:W-:Y:S01]  /*10100*/  F2FP.BF16.PACK_AB R188, R189, R188 ;  /* 0x000000bcbdbc723e */ /* 0x000fe200000010ff */
[----:B---3--:R-:W-:Y:S01]  /*10110*/  @P5 FMUL.FTZ R51, R4, 0.69314718246459960938 ;  /* 0x3f31721804335820 */ /* 0x008fe20000410000 */
[----:B------:R-:W-:Y:S01]  /*10120*/  F2FP.BF16.PACK_AB R190, R191, R190 ;  /* 0x000000bebfbe723e */ /* 0x000fe200000010ff */
[----:B------:R-:W-:Y:S01]  /*10130*/  STS [R11+0x400], R138 ;  /* 0x0004008a0b007388 */ /* 0x000fe20000000800 */
[----:B------:R-:W-:Y:S01]  /*10140*/  F2FP.BF16.PACK_AB R12, R195, R12 ;  /* 0x0000000cc30c723e */ /* 0x000fe200000010ff */
[----:B-----5:R-:W-:-:S02]  /*10150*/  @P4 FMUL.FTZ R8, R8, 0.69314718246459960938 ;  /* 0x3f31721808084820 */ /* 0x020fc40000410000 */
[----:B------:R-:W-:Y:S01]  /*10160*/  STS [R23], R156 ;  /* 0x0000009c17007388 */ /* 0x000fe20000000800 */
[----:B------:R-:W-:-:S03]  /*10170*/  @P3 FMUL.FTZ R7, R7, 0.69314718246459960938 ;  /* 0x3f31721807073820 */ /* 0x000fc60000410000 */
[----:B------:R-:W-:Y:S01]  /*10180*/  STS [R23+0x400], R158 ;  /* 0x0004009e17007388 */ /* 0x000fe20000000800 */
[C---:B-1----:R-:W-:Y:S01]  /*10190*/  IADD3 R13, R17.reuse, R16, RZ ;  /* 0x00000010110d7210 */ /* 0x042fe20007ffe0ff */
[----:B----4-:R-:W-:Y:S01]  /*101a0*/  @P0 FMUL.FTZ R53, R6, 0.69314718246459960938 ;  /* 0x3f31721806350820 */ /* 0x010fe20000410000 */
[----:B------:R-:W-:Y:S01]  /*101b0*/  IADD3 R17, R17, R21, RZ ;  /* 0x0000001511117210 */ /* 0x000fe20007ffe0ff */
[----:B------:R-:W-:Y:S01]  /*101c0*/  STS [R11+0x2000], R168 ;  /* 0x002000a80b007388 */ /* 0x000fe20000000800 */
[----:B------:R-:W-:Y:S02]  /*101d0*/  @P3 FFMA.FTZ R48, R2, c[0x0][0x238], R7 ;  /* 0x00008e0002303a23 */ /* 0x000fe40000010007 */
[----:B------:R-:W-:Y:S01]  /*101e0*/  @P0 FFMA.FTZ R49, R0, c[0x0][0x238], R53 ;  /* 0x00008e0000310a23 */ /* 0x000fe20000010035 */
[----:B------:R-:W-:Y:S01]  /*101f0*/  STS [R11+0x2400], R170 ;  /* 0x002400aa0b007388 */ /* 0x000fe20000000800 */
[C---:B--2---:R-:W-:Y:S01]  /*10200*/  IMAD.IADD R19, R14.reuse, 0x1, R21 ;  /* 0x000000010e137824 */ /* 0x044fe200078e0215 */
[----:B------:R-:W-:-:S02]  /*10210*/  IADD3 R14, R14, R17, RZ ;  /* 0x000000110e0e7210 */ /* 0x000fc40007ffe0ff */
[----:B------:R-:W-:Y:S04]  /*10220*/  STS [R23+0x2000], R172 ;  /* 0x002000ac17007388 */ /* 0x000fe80000000800 */
[----:B------:R-:W-:Y:S04]  /*10230*/  STS [R23+0x2400], R174 ;  /* 0x002400ae17007388 */ /* 0x000fe80000000800 */
[----:B------:R-:W-:Y:S04]  /*10240*/  STS [R21], R152 ;  /* 0x0000009815007388 */ /* 0x000fe80000000800 */
[----:B------:R-:W-:Y:S04]  /*10250*/  STS [R21+0x400], R154 ;  /* 0x0004009a15007388 */ /* 0x000fe80000000800 */
[----:B------:R-:W-:Y:S04]  /*10260*/  STS [R17], R160 ;  /* 0x000000a011007388 */ /* 0x000fe80000000800 */
[----:B------:R-:W-:Y:S04]  /*10270*/  STS [R17+0x400], R162 ;  /* 0x000400a211007388 */ /* 0x000fe80000000800 */
[----:B------:R-:W-:Y:S04]  /*10280*/  STS [R21+0x2000], R180 ;  /* 0x002000b415007388 */ /* 0x000fe80000000800 */
[----:B------:R-:W-:Y:S04]  /*10290*/  STS [R21+0x2400], R182 ;  /* 0x002400b615007388 */ /* 0x000fe80000000800 */
[----:B------:R-:W-:Y:S04]  /*102a0*/  STS [R17+0x2000], R184 ;  /* 0x002000b811007388 */ /* 0x000fe80000000800 */
[----:B------:R-:W-:Y:S04]  /*102b0*/  STS [R17+0x2400], R186 ;  /* 0x002400ba11007388 */ /* 0x000fe80000000800 */
[----:B------:R-:W-:Y:S04]  /*102c0*/  STS [R19], R164 ;  /* 0x000000a413007388 */ /* 0x000fe80000000800 */
[----:B------:R-:W-:Y:S04]  /*102d0*/  STS [R19+0x400], R166 ;  /* 0x000400a613007388 */ /* 0x000fe80000000800 */
[----:B------:R1:W-:Y:S04]  /*102e0*/  STS [R14], R9 ;  /* 0x000000090e007388 */ /* 0x0003e80000000800 */
[----:B------:R-:W-:Y:S04]  /*102f0*/  STS [R13], R178 ;  /* 0x000000b20d007388 */ /* 0x000fe80000000800 */
[----:B------:R-:W-:Y:S04]  /*10300*/  STS [R19+0x2000], R188 ;  /* 0x002000bc13007388 */ /* 0x000fe80000000800 */
[----:B------:R-:W-:Y:S04]  /*10310*/  STS [R19+0x2400], R190 ;  /* 0x002400be13007388 */ /* 0x000fe80000000800 */
[----:B------:R-:W-:Y:S04]  /*10320*/  STS [R14+0x2000], R192 ;  /* 0x002000c00e007388 */ /* 0x000fe80000000800 */
[----:B------:R2:W-:Y:S04]  /*10330*/  STS [R13+0x2000], R12 ;  /* 0x0020000c0d007388 */ /* 0x0005e80000000800 */
[----:B------:R-:W-:Y:S01]  /*10340*/  BAR.SYNC.DEFER_BLOCKING 0x0 ;  /* 0x0000000000007b1d */ /* 0x000fe20000010000 */
[----:B-1----:R-:W-:Y:S01]  /*10350*/  MOV R9, 0x7f800000 ;  /* 0x7f80000000097802 */ /* 0x002fe20000000f00 */
[----:B------:R-:W-:-:S04]  /*10360*/  @P5 FFMA.FTZ R9, R68, c[0x0][0x238], R51 ;  /* 0x00008e0044095a23 */ /* 0x000fc80000010033 */
[----:B------:R-:W1:Y:S01]  /*10370*/  S2R R11, SR_TID.X ;  /* 0x00000000000b7919 */ /* 0x000e620000002100 */
[----:B--2---:R-:W-:Y:S01]  /*10380*/  MOV R13, 0x7f800000 ;  /* 0x7f800000000d7802 */ /* 0x004fe20000000f00 */
[----:B------:R-:W-:Y:S02]  /*10390*/  @P4 FFMA.FTZ R13, R3, c[0x0][0x238], R8 ;  /* 0x00008e00030d4a23 */ /* 0x000fe40000010008 */
[----:B------:R2:W3:Y:S04]  /*103a0*/  LDS.128 R40, [R44] ;  /* 0x000000002c287984 */ /* 0x0004e80000000c00 */
[----:B------:R2:W4:Y:S01]  /*103b0*/  LDS.128 R36, [R44+0x800] ;  /* 0x000800002c247984 */ /* 0x0005220000000c00 */
[----:B-1----:R-:W-:-:S03]  /*103c0*/  SHF.R.S32.HI R12, RZ, 0x1f, R11 ;  /* 0x0000001fff0c7819 */ /* 0x002fc6000001140b */
[----:B------:R2:W1:Y:S01]  /*103d0*/  LDS.128 R32, [R44+0x1000] ;  /* 0x001000002c207984 */ /* 0x0004620000000c00 */
[----:B------:R-:W-:-:S03]  /*103e0*/  LEA.HI R14, R12, R11, RZ, 0x5 ;  /* 0x0000000b0c0e7211 */ /* 0x000fc600078f28ff */
[----:B------:R2:W1:Y:S01]  /*103f0*/  LDS.128 R28, [R44+0x1800] ;  /* 0x001800002c1c7984 */ /* 0x0004620000000c00 */
[----:B------:R-:W-:-:S03]  /*10400*/  LOP3.LUT R14, R14, 0xffffffe0, RZ, 0xc0, !PT ;  /* 0xffffffe00e0e7812 */ /* 0x000fc600078ec0ff */
[----:B------:R2:W1:Y:S01]  /*10410*/  LDS.128 R24, [R44+0x2000] ;  /* 0x002000002c187984 */ /* 0x0004620000000c00 */
[----:B------:R-:W-:-:S03]  /*10420*/  IADD3 R14, -R14, R11, RZ ;  /* 0x0000000b0e0e7210 */ /* 0x000fc60007ffe1ff */
[----:B------:R2:W1:Y:S01]  /*10430*/  LDS.128 R20, [R44+0x2800] ;  /* 0x002800002c147984 */ /* 0x0004620000000c00 */
[----:B------:R-:W-:-:S03]  /*10440*/  LOP3.LUT P1, RZ, R14, 0x3, RZ, 0xc0, !PT ;  /* 0x000000030eff7812 */ /* 0x000fc6000782c0ff */
[----:B------:R2:W1:Y:S04]  /*10450*/  LDS.128 R16, [R44+0x3000] ;  /* 0x003000002c107984 */ /* 0x0004680000000c00 */
[----:B------:R-:W1:Y:S06]  /*10460*/  LDS.128 R44, [R44+0x3800] ;  /* 0x003800002c2c7984 */ /* 0x000e6c0000000c00 */
        /* <DEDUP_REMOVED lines=21> */
[C---:B------:R-:W-:Y:S01]  /*105c0*/  @!P6 LEA R14, P1, R15.reuse, c[0x0][0x200], 0x2 ;  /* 0x000080000f0eea11 */ /* 0x040fe200078210ff */
[----:B------:R-:W-:Y:S01]  /*105d0*/  @!P3 IMAD R6, R6, UR20, RZ ;  /* 0x000000140606bc24 */ /* 0x000fe2000f8e02ff */
[C---:B------:R-:W-:Y:S02]  /*105e0*/  @!P5 IADD3 R3, P0, R2.reuse, UR4, RZ ;  /* 0x000000040203dc10 */ /* 0x040fe4000ff1e0ff */
[----:B------:R-:W-:Y:S02]  /*105f0*/  @!P6 LEA.HI.X R15, R15, c[0x0][0x204], R0, 0x2, P1 ;  /* 0x000081000f0fea11 */ /* 0x000fe400008f1400 */
[----:B------:R-:W-:Y:S02]  /*10600*/  @!P5 LEA.HI.X.SX32 R0, R2, UR5, 0x1, P0 ;  /* 0x000000050200dc11 */ /* 0x000fe400080f0eff */
[----:B------:R-:W-:Y:S01]  /*10610*/  @!P5 LEA R50, P2, R3, c[0x0][0x200], 0x2 ;  /* 0x000080000332da11 */ /* 0x000fe200078410ff */
[----:B------:R2:W-:Y:S01]  /*10620*/  @!P6 STG.E [R14.64], R9 ;  /* 0x000000090e00e986 */ /* 0x0005e2000c101912 */
[----:B------:R-:W-:-:S02]  /*10630*/  @!P4 IADD3 R2, P1, R7, UR4, RZ ;  /* 0x000000040702cc10 */ /* 0x000fc4000ff3e0ff */
[C---:B------:R-:W-:Y:S02]  /*10640*/  @!P3 IADD3 R4, P0, R6.reuse, UR4, RZ ;  /* 0x000000040604bc10 */ /* 0x040fe4000ff1e0ff */
[----:B------:R-:W-:Y:S02]  /*10650*/  @!P5 LEA.HI.X R51, R3, c[0x0][0x204], R0, 0x2, P2 ;  /* 0x000081000333da11 */ /* 0x000fe400010f1400 */
[----:B------:R-:W-:Y:S02]  /*10660*/  @!P4 LEA.HI.X.SX32 R7, R7, UR5, 0x1, P1 ;  /* 0x000000050707cc11 */ /* 0x000fe400088f0eff */
[----:B------:R-:W-:Y:S01]  /*10670*/  @!P3 LEA.HI.X.SX32 R3, R6, UR5, 0x1, P0 ;  /* 0x000000050603bc11 */ /* 0x000fe200080f0eff */
[----:B------:R2:W-:Y:S01]  /*10680*/  @!P5 STG.E [R50.64], R13 ;  /* 0x0000000d3200d986 */ /* 0x0005e2000c101912 */
[----:B------:R-:W-:Y:S02]  /*10690*/  @!P4 LEA R52, P1, R2, c[0x0][0x200], 0x2 ;  /* 0x000080000234ca11 */ /* 0x000fe400078210ff */
[----:B------:R-:W-:-:S02]  /*106a0*/  @!P3 LEA R6, P0, R4, c[0x0][0x200], 0x2 ;  /* 0x000080000406ba11 */ /* 0x000fc400078010ff */
[----:B------:R-:W-:Y:S02]  /*106b0*/  @!P4 LEA.HI.X R53, R2, c[0x0][0x204], R7, 0x2, P1 ;  /* 0x000081000235ca11 */ /* 0x000fe400008f1407 */
[----:B------:R-:W-:-:S03]  /*106c0*/  @!P3 LEA.HI.X R7, R4, c[0x0][0x204], R3, 0x2, P0 ;  /* 0x000081000407ba11 */ /* 0x000fc600000f1403 */
[----:B------:R2:W-:Y:S04]  /*106d0*/  @!P4 STG.E [R52.64], R48 ;  /* 0x000000303400c986 */ /* 0x0005e8000c101912 */
[----:B------:R2:W-:Y:S02]  /*106e0*/  @!P3 STG.E [R6.64], R49 ;  /* 0x000000310600b986 */ /* 0x0005e4000c101912 */
.L_x_256:
[----:B------:R-:W-:Y:S05]  /*106f0*/  BSYNC B0 ;  /* 0x0000000000007941 */ /* 0x000fea0003800000 */
.L_x_255:
[----:B--2---:R-:W2:Y:S04]  /*10700*/  LDL.LU.64 R2, [R1+0x38] ;  /* 0x0000380001027983 */ /* 0x004ea80000300a00 */
[----:B------:R-:W4:Y:S01]  /*10710*/  S2R R0, SR_CTAID.Z ;  /* 0x0000000000007919 */ /* 0x000f220000002700 */
[----:B------:R-:W-:Y:S01]  /*10720*/  LEA.HI R5, R10, R5, RZ, 0x3 ;  /* 0x000000050a057211 */ /* 0x000fe200078f18ff */
[----:B------:R-:W-:-:S02]  /*10730*/  UIMAD UR9, UR9, -0x80, UR16 ;  /* 0xffffff80090978a4 */ /* 0x000fc4000f8e0210 */
[----:B------:R3:W5:Y:S01]  /*10740*/  LDL.64 R48, [R1+0x40] ;  /* 0x0000400001307983 */ /* 0x0007620000100a00 */
[----:B------:R-:W-:Y:S01]  /*10750*/  USHF.R.S32.HI UR6, URZ, 0x1f, UR11 ;  /* 0x0000001f3f067899 */ /* 0x000fe2000801140b */
[----:B------:R-:W-:Y:S01]  /*10760*/  BSSY B0, `(.L_x_257) ;  /* 0x0000014000007945 */ /* 0x000fe20003800000 */
[----:B------:R-:W-:Y:S02]  /*10770*/  ULDC.64 UR4, c[0x0][0x1f0] ;  /* 0x00007c0000047ab9 */ /* 0x000fe40000000a00 */
[----:B------:R-:W-:-:S04]  /*10780*/  UIMAD UR4, UR6, UR4, URZ ;  /* 0x00000004060472a4 */ /* 0x000fc8000f8e023f */
[----:B------:R-:W-:Y:S01]  /*10790*/  UIMAD UR4, UR11, UR5, UR4 ;  /* 0x000000050b0472a4 */ /* 0x000fe2000f8e0204 */
[C---:B--2---:R-:W-:Y:S02]  /*107a0*/  IADD3 R6, P0, R2.reuse, UR14, RZ ;  /* 0x0000000e02067c10 */ /* 0x044fe4000ff1e0ff */
[----:B------:R-:W-:Y:S02]  /*107b0*/  ISETP.GE.AND P1, PT, R2, c[0x0][0x220], PT ;  /* 0x0000880002007a0c */ /* 0x000fe40003f26270 */
[----:B------:R-:W-:Y:S02]  /*107c0*/  SHF.R.S32.HI R2, RZ, 0x3, R5 ;  /* 0x00000003ff027819 */ /* 0x000fe40000011405 */
[----:B------:R-:W-:Y:S02]  /*107d0*/  IADD3.X R7, R3, UR7, RZ, P0, !PT ;  /* 0x0000000703077c10 */ /* 0x000fe400087fe4ff */
[----:B------:R-:W-:-:S03]  /*107e0*/  ISETP.GE.OR P0, PT, R2, UR9, P1 ;  /* 0x0000000902007c0c */ /* 0x000fc60008f06670 */
[----:B----4-:R-:W-:-:S05]  /*107f0*/  IMAD.WIDE.U32 R6, R0, c[0x0][0x1f0], R6 ;  /* 0x00007c0000067a25 */ /* 0x010fca00078e0006 */
[----:B------:R-:W-:-:S05]  /*10800*/  IADD3 R9, R7, UR4, RZ ;  /* 0x0000000407097c10 */ /* 0x000fca000fffe0ff */
[----:B------:R-:W-:Y:S05]  /*10810*/  @P0 BRA `(.L_x_258) ;  /* 0x0000008000000947 */ /* 0x000fea0003800000 */
[----:B---3--:R-:W-:Y:S01]  /*10820*/  MOV R8, R6 ;  /* 0x0000000600087202 */ /* 0x008fe20000000f00 */
[----:B-----5:R-:W-:-:S04]  /*10830*/  IMAD R0, R49, c[0x0][0x1e8], RZ ;  /* 0x00007a0031007a24 */ /* 0x020fc800078e02ff */
[----:B------:R-:W-:-:S04]  /*10840*/  IMAD.WIDE.U32 R2, R48, c[0x0][0x1e8], R8 ;  /* 0x00007a0030027a25 */ /* 0x000fc800078e0008 */
[----:B------:R-:W-:Y:S01]  /*10850*/  IMAD R0, R48, c[0x0][0x1ec], R0 ;  /* 0x00007b0030007a24 */ /* 0x000fe200078e0200 */
[----:B------:R-:W-:-:S04]  /*10860*/  LEA R14, P0, R2, c[0x0][0x1d0], 0x1 ;  /* 0x00007400020e7a11 */ /* 0x000fc800078008ff */
[----:B------:R-:W-:-:S04]  /*10870*/  IADD3 R0, R3, R0, RZ ;  /* 0x0000000003007210 */ /* 0x000fc80007ffe0ff */
[----:B------:R-:W-:-:S05]  /*10880*/  LEA.HI.X R15, R2, c[0x0][0x1d4], R0, 0x1, P0 ;  /* 0x00007500020f7a11 */ /* 0x000fca00000f0c00 */
[----:B------:R2:W-:Y:S02]  /*10890*/  STG.E.128 [R14.64], R40 ;  /* 0x000000280e007986 */ /* 0x0005e4000c101d12 */
.L_x_258:
[----:B---3--:R-:W-:Y:S05]  /*108a0*/  BSYNC B0 ;  /* 0x0000000000007941 */ /* 0x008fea0003800000 */
.L_x_257:
        /* <DEDUP_REMOVED lines=15> */
.L_x_260:
[----:B------:R-:W-:Y:S05]  /*109a0*/  BSYNC B0 ;  /* 0x0000000000007941 */ /* 0x000fea0003800000 */
.L_x_259:
[----:B------:R-:W-:Y:S01]  /*109b0*/  LEA.HI R0, R12, R11, RZ, 0x3 ;  /* 0x0000000b0c007211 */ /* 0x000fe200078f18ff */
[----:B------:R-:W-:Y:S03]  /*109c0*/  BSSY B0, `(.L_x_261) ;  /* 0x0000010000007945 */ /* 0x000fe60003800000 */
[----:B------:R-:W-:-:S04]  /*109d0*/  SHF.R.S32.HI R0, RZ, 0x3, R0 ;  /* 0x00000003ff007819 */ /* 0x000fc80000011400 */
[----:B---3--:R-:W-:-:S04]  /*109e0*/  IADD3 R2, R0, 0x20, RZ ;  /* 0x0000002000027810 */ /* 0x008fc80007ffe0ff */
[----:B------:R-:W-:-:S13]  /*109f0*/  ISETP.GE.OR P0, PT, R2, UR13, P1 ;  /* 0x0000000d02007c0c */ /* 0x000fda0008f06670 */
[----:B------:R-:W-:Y:S05]  /*10a00*/  @P0 BRA `(.L_x_262) ;  /* 0x000000b000000947 */ /* 0x000fea0003800000 */
[----:B-----5:R-:W-:Y:S01]  /*10a10*/  IADD3 R3, P0, R48, 0x20, RZ ;  /* 0x0000002030037810 */ /* 0x020fe20007f1e0ff */
        /* <DEDUP_REMOVED lines=9> */
[----:B-1----:R1:W-:Y:S02]  /*10ab0*/  STG.E.128 [R10.64], R32 ;  /* 0x000000200a007986 */ /* 0x0023e4000c101d12 */
.L_x_262:
[----:B------:R-:W-:Y:S05]  /*10ac0*/  BSYNC B0 ;  /* 0x0000000000007941 */ /* 0x000fea0003800000 */
.L_x_261:
[----:B------:R-:W-:Y:S01]  /*10ad0*/  IADD3 R2, R0, 0x30, RZ ;  /* 0x0000003000027810 */ /* 0x000fe20007ffe0ff */
        /* <DEDUP_REMOVED lines=13> */
[----:B------:R1:W-:Y:S02]  /*10bb0*/  STG.E.128 [R10.64], R28 ;  /* 0x0000001c0a007986 */ /* 0x0003e4000c101d12 */
.L_x_264:
[----:B------:R-:W-:Y:S05]  /*10bc0*/  BSYNC B0 ;  /* 0x0000000000007941 */ /* 0x000fea0003800000 */
.L_x_263:
        /* <DEDUP_REMOVED lines=15> */
.L_x_266:
[----:B------:R-:W-:Y:S05]  /*10cc0*/  BSYNC B0 ;  /* 0x0000000000007941 */ /* 0x000fea0003800000 */
.L_x_265:
        /* <DEDUP_REMOVED lines=15> */
.L_x_268:
[----:B------:R-:W-:Y:S05]  /*10dc0*/  BSYNC B0 ;  /* 0x0000000000007941 */ /* 0x000fea0003800000 */
.L_x_267:
        /* <DEDUP_REMOVED lines=15> */
.L_x_270:
[----:B------:R-:W-:Y:S05]  /*10ec0*/  BSYNC B0 ;  /* 0x0000000000007941 */ /* 0x000fea0003800000 */
.L_x_269:
[----:B------:R-:W-:-:S04]  /*10ed0*/  IADD3 R0, R0, 0x70, RZ ;  /* 0x0000007000007810 */ /* 0x000fc80007ffe0ff */
[----:B------:R-:W-:-:S13]  /*10ee0*/  ISETP.GE.OR P1, PT, R0, UR13, P1 ;  /* 0x0000000d00007c0c */ /* 0x000fda0008f26670 */
[----:B------:R-:W-:Y:S05]  /*10ef0*/  @P1 EXIT ;  /* 0x000000000000194d */ /* 0x000fea0003800000 */
        /* <DEDUP_REMOVED lines=10> */
[----:B-1----:R-:W-:Y:S01]  /*10fa0*/  STG.E.128 [R2.64], R44 ;  /* 0x0000002c02007986 */ /* 0x002fe2000c101d12 */
[----:B------:R-:W-:Y:S05]  /*10fb0*/  EXIT ;  /* 0x000000000000794d */ /* 0x000fea0003800000 */
.L_x_197:
        /* <DEDUP_REMOVED lines=28> */
[----:B------:R-:W-:Y:S01]  /*11180*/  UISETP.NE.AND UP3, UPT, UR15, URZ, UPT ;  /* 0x0000003f0f00728c */ /* 0x000fe2000bf65270 */
[----:B--2---:R-:W-:Y:S01]  /*11190*/  IMAD.WIDE R20, R21, 0x80, R14 ;  /* 0x0000008015147825 */ /* 0x004fe200078e020e */
        /* <DEDUP_REMOVED lines=25> */
[----:B------:R-:W-:Y:S02]  /*11330*/  UIMAD UR13, UR13, UR24, URZ ;  /* 0x000000180d0d72a4 */ /* 0x000fe4000f8e023f */
        /* <DEDUP_REMOVED lines=17> */
.L_x_272:
[----:B------:R-:W-:Y:S05]  /*11450*/  BSYNC B0 ;  /* 0x0000000000007941 */ /* 0x000fea0003800000 */
.L_x_271:
[----:B------:R-:W-:Y:S01]  /*11460*/  IADD3 R9, R14, 0x10, RZ ;  /* 0x000000100e097810 */ /* 0x000fe20007ffe0ff */
[----:B------:R-:W-:Y:S03]  /*11470*/  BSSY B0, `(.L_x_273) ;  /* 0x0000010000007945 */ /* 0x000fe60003800000 */
[C---:B------:R-:W-:Y:S02]  /*11480*/  ISETP.GE.OR P0, PT, R9.reuse, UR16, P1 ;  /* 0x0000001009007c0c */ /* 0x040fe40008f06670 */
[----:B------:R-:W-:-:S04]  /*11490*/  ISETP.GE.AND P2, PT, R9, UR16, PT ;  /* 0x0000001009007c0c */ /* 0x000fc8000bf46270 */
[----:B------:R-:W-:-:S07]  /*114a0*/  P2R R11, PR, RZ, 0x4 ;  /* 0x00000004ff0b7803 */ /* 0x000fce0000000000 */
[----:B------:R-:W-:Y:S05]  /*114b0*/  @P0 BRA `(.L_x_274) ;  /* 0x000000b000000947 */ /* 0x000fea0003800000 */
[----:B-1----:R-:W-:Y:S01]  /*114c0*/  IADD3 R3, P0, R20, 0x10, RZ ;  /* 0x0000001014037810 */ /* 0x002fe20007f1e0ff */
        /* <DEDUP_REMOVED lines=10> */
.L_x_274:
[----:B------:R-:W-:Y:S05]  /*11570*/  BSYNC B0 ;  /* 0x0000000000007941 */ /* 0x000fea0003800000 */
.L_x_273:
[----:B------:R-:W-:Y:S01]  /*11580*/  IADD3 R8, R14, 0x20, RZ ;  /* 0x000000200e087810 */ /* 0x000fe20007ffe0ff */
[----:B------:R-:W-:Y:S03]  /*11590*/  BSSY B0, `(.L_x_275) ;  /* 0x000000f000007945 */ /* 0x000fe60003800000 */
[C---:B------:R-:W-:Y:S02]  /*115a0*/  ISETP.GE.OR P0, PT, R8.reuse, UR16, P1 ;  /* 0x0000001008007c0c */ /* 0x040fe40008f06670 */
[----:B------:R-:W-:-:S11]  /*115b0*/  ISETP.GE.AND P6, PT, R8, UR16, PT ;  /* 0x0000001008007c0c */ /* 0x000fd6000bfc6270 */
        /* <DEDUP_REMOVED lines=12> */
.L_x_276:
[----:B------:R-:W-:Y:S05]  /*11680*/  BSYNC B0 ;  /* 0x0000000000007941 */ /* 0x000fea0003800000 */
.L_x_275:
        /* <DEDUP_REMOVED lines=16> */
.L_x_278:
[----:B------:R-:W-:Y:S05]  /*11790*/  BSYNC B0 ;  /* 0x0000000000007941 */ /* 0x000fea0003800000 */
.L_x_277:
        /* <DEDUP_REMOVED lines=16> */
.L_x_280:
[----:B------:R-:W-:Y:S05]  /*118a0*/  BSYNC B0 ;  /* 0x0000000000007941 */ /* 0x000fea0003800000 */
.L_x_279:
        /* <DEDUP_REMOVED lines=16> */
.L_x_282:
[----:B------:R-:W-:Y:S05]  /*119b0*/  BSYNC B0 ;  /* 0x0000000000007941 */ /* 0x000fea0003800000 */
.L_x_281:
        /* <DEDUP_REMOVED lines=16> */
.L_x_284:
[----:B------:R-:W-:Y:S05]  /*11ac0*/  BSYNC B0 ;  /* 0x0000000000007941 */ /* 0x000fea0003800000 */
.L_x_283:
        /* <DEDUP_REMOVED lines=15> */
.L_x_286:
[----:B------:R-:W-:Y:S05]  /*11bc0*/  BSYNC B0 ;  /* 0x0000000000007941 */ /* 0x000fea0003800000 */
.L_x_285:
[----:B------:R-:W-:Y:S02]  /*11bd0*/  ISETP.NE.AND P0, PT, R12, RZ, PT ;  /* 0x000000ff0c00720c */ /* 0x000fe40003f05270 */
[----:B------:R-:W-:Y:S02]  /*11be0*/  P2R R0, PR, RZ, 0x4 ;  /* 0x00000004ff007803 */ /* 0x000fe40000000000 */
[C---:B------:R-:W-:Y:S02]  /*11bf0*/  ISETP.NE.OR P0, PT, R10.reuse, RZ, P0 ;  /* 0x000000ff0a00720c */ /* 0x040fe40000705670 */
[----:B------:R-:W-:Y:S02]  /*11c00*/  ISETP.NE.AND P2, PT, R11, RZ, PT ;  /* 0x000000ff0b00720c */ /* 0x000fe40003f45270 */
[----:B------:R-:W-:Y:S02]  /*11c10*/  P2R R3, PR, RZ, 0x2 ;  /* 0x00000002ff037803 */ /* 0x000fe40000000000 */
[----:B------:R-:W-:-:S02]  /*11c20*/  ISETP.NE.OR P6, PT, R10, RZ, P6 ;  /* 0x000000ff0a00720c */ /* 0x000fc400037c5670 */
[C---:B------:R-:W-:Y:S02]  /*11c30*/  ISETP.NE.OR P5, PT, R10.reuse, RZ, P5 ;  /* 0x000000ff0a00720c */ /* 0x040fe40002fa5670 */
[C---:B------:R-:W-:Y:S02]  /*11c40*/  ISETP.NE.OR P4, PT, R10.reuse, RZ, P4 ;  /* 0x000000ff0a00720c */ /* 0x040fe40002785670 */
[----:B------:R-:W-:Y:S01]  /*11c50*/  ISETP.NE.OR P3, PT, R10, RZ, P3 ;  /* 0x000000ff0a00720c */ /* 0x000fe20001f65670 */
[----:B------:R-:W-:-:S05]  /*11c60*/  @!P0 IMAD R11, R14, UR24, RZ ;  /* 0x000000180e0b8c24 */ /* 0x000fca000f8e02ff */
[----:B------:R-:W-:Y:S01]  /*11c70*/  @!P0 IADD3 R12, P1, R11, UR9, RZ ;  /* 0x000000090b0c8c10 */ /* 0x000fe2000ff3e0ff */
[----:B------:R-:W-:Y:S02]  /*11c80*/  @!P6 IMAD R8, R8, UR24, RZ ;  /* 0x000000180808ec24 */ /* 0x000fe4000f8e02ff */
[----:B------:R-:W-:Y:S01]  /*11c90*/  @!P5 IMAD R7, R7, UR24, RZ ;  /* 0x000000180707dc24 */ /* 0x000fe2000f8e02ff */
[----:B------:R-:W-:Y:S01]  /*11ca0*/  @!P0 LEA.HI.X.SX32 R11, R11, UR4, 0x1, P1 ;  /* 0x000000040b0b8c11 */ /* 0x000fe200088f0eff */
[----:B------:R-:W-:Y:S01]  /*11cb0*/  @!P4 IMAD R6, R6, UR24, RZ ;  /* 0x000000180606cc24 */ /* 0x000fe2000f8e02ff */
[----:B------:R-:W-:Y:S01]  /*11cc0*/  ISETP.NE.OR P1, PT, R10, RZ, P2 ;  /* 0x000000ff0a00720c */ /* 0x000fe20001725670 */
[----:B------:R-:W-:-:S12]  /*11cd0*/  @!P3 IMAD.MOV.U32 R21, RZ, RZ, 0x7f800000 ;  /* 0x7f800000ff15b424 */ /* 0x000fd800078e00ff */
[----:B------:R-:W-:-:S05]  /*11ce0*/  @!P1 IMAD R9, R9, UR24, RZ ;  /* 0x0000001809099c24 */ /* 0x000fca000f8e02ff */
[----:B------:R-:W-:-:S04]  /*11cf0*/  @!P1 IADD3 R14, P2, R9, UR9, RZ ;  /* 0x00000009090e9c10 */ /* 0x000fc8000ff5e0ff */
[----:B------:R-:W-:Y:S02]  /*11d00*/  @!P1 LEA.HI.X.SX32 R9, R9, UR4, 0x1, P2 ;  /* 0x0000000409099c11 */ /* 0x000fe400090f0eff */
[----:B------:R-:W-:-:S04]  /*11d10*/  @!P0 LEA R16, P2, R12, c[0x0][0x200], 0x2 ;  /* 0x000080000c108a11 */ /* 0x000fc800078410ff */
[----:B------:R-:W-:Y:S01]  /*11d20*/  @!P0 LEA.HI.X R17, R12, c[0x0][0x204], R11, 0x2, P2 ;  /* 0x000081000c118a11 */ /* 0x000fe200010f140b */
[----:B------:R-:W-:Y:S01]  /*11d30*/  @!P1 IMAD.MOV.U32 R11, RZ, RZ, 0x7f800000 ;  /* 0x7f800000ff0b9424 */ /* 0x000fe200078e00ff */
[----:B------:R-:W-:-:S04]  /*11d40*/  @!P1 LEA R12, P2, R14, c[0x0][0x200], 0x2 ;  /* 0x000080000e0c9a11 */ /* 0x000fc800078410ff */
[----:B------:R-:W-:Y:S01]  /*11d50*/  @!P1 LEA.HI.X R13, R14, c[0x0][0x204], R9, 0x2, P2 ;  /* 0x000081000e0d9a11 */ /* 0x000fe200010f1409 */
[----:B------:R-:W-:Y:S01]  /*11d60*/  @!P0 IMAD.MOV.U32 R9, RZ, RZ, 0x7f800000 ;  /* 0x7f800000ff098424 */ /* 0x000fe200078e00ff */
[----:B------:R-:W-:-:S04]  /*11d70*/  ISETP.NE.AND P2, PT, R0, RZ, PT ;  /* 0x000000ff0000720c */ /* 0x000fc80003f45270 */
[----:B------:R2:W-:Y:S01]  /*11d80*/  @!P0 STG.E [R16.64], R9 ;  /* 0x0000000910008986 */ /* 0x0005e2000c101912 */
[----:B------:R-:W-:Y:S02]  /*11d90*/  @!P6 IADD3 R0, P0, R8, UR9, RZ ;  /* 0x000000090800ec10 */ /* 0x000fe4000ff1e0ff */
[----:B------:R-:W-:Y:S01]  /*11da0*/  ISETP.NE.OR P2, PT, R10, RZ, P2 ;  /* 0x000000ff0a00720c */ /* 0x000fe20001745670 */
[----:B------:R3:W-:Y:S01]  /*11db0*/  @!P1 STG.E [R12.64], R11 ;  /* 0x0000000b0c009986 */ /* 0x0007e2000c101912 */
[----:B------:R-:W-:Y:S02]  /*11dc0*/  ISETP.NE.AND P1, PT, R3, RZ, PT ;  /* 0x000000ff0300720c */ /* 0x000fe40003f25270 */
[----:B------:R-:W-:Y:S02]  /*11dd0*/  @!P6 LEA.HI.X.SX32 R3, R8, UR4, 0x1, P0 ;  /* 0x000000040803ec11 */ /* 0x000fe400080f0eff */
[----:B------:R-:W-:Y:S02]  /*11de0*/  @!P6 LEA R14, P0, R0, c[0x0][0x200], 0x2 ;  /* 0x00008000000eea11 */ /* 0x000fe400078010ff */
[----:B------:R-:W-:-:S02]  /*11df0*/  ISETP.NE.OR P1, PT, R10, RZ, P1 ;  /* 0x000000ff0a00720c */ /* 0x000fc40000f25670 */
[----:B------:R-:W-:Y:S02]  /*11e00*/  @!P6 LEA.HI.X R15, R0, c[0x0][0x204], R3, 0x2, P0 ;  /* 0x00008100000fea11 */ /* 0x000fe400000f1403 */
[C---:B------:R-:W-:Y:S01]  /*11e10*/  @!P5 IADD3 R3, P0, R7.reuse, UR9, RZ ;  /* 0x000000090703dc10 */ /* 0x040fe2000ff1e0ff */
[----:B------:R-:W-:Y:S02]  /*11e20*/  @!P2 IMAD R4, R4, UR24, RZ ;  /* 0x000000180404ac24 */ /* 0x000fe4000f8e02ff */
[----:B-1----:R-:W-:Y:S01]  /*11e30*/  @!P2 IMAD.MOV.U32 R19, RZ, RZ, 0x7f800000 ;  /* 0x7f800000ff13a424 */ /* 0x002fe200078e00ff */
[----:B------:R-:W-:Y:S02]  /*11e40*/  @!P5 LEA.HI.X.SX32 R0, R7, UR4, 0x1, P0 ;  /* 0x000000040700dc11 */ /* 0x000fe400080f0eff */
[----:B------:R-:W-:-:S04]  /*11e50*/  @!P5 LEA R8, P0, R3, c[0x0][0x200], 0x2 ;  /* 0x000080000308da11 */ /* 0x000fc800078010ff */
[----:B--2---:R-:W-:Y:S01]  /*11e60*/  @!P5 LEA.HI.X R9, R3, c[0x0][0x204], R0, 0x2, P0 ;  /* 0x000081000309da11 */ /* 0x004fe200000f1400 */
[----:B------:R-:W-:Y:S01]  /*11e70*/  @!P3 IMAD R3, R5, UR24, RZ ;  /* 0x000000180503bc24 */ /* 0x000fe2000f8e02ff */
[----:B------:R-:W-:Y:S01]  /*11e80*/  @!P4 IADD3 R0, P0, R6, UR9, RZ ;  /* 0x000000090600cc10 */ /* 0x000fe2000ff1e0ff */
[----:B---3--:R-:W-:-:S03]  /*11e90*/  @!P4 IMAD.MOV.U32 R11, RZ, RZ, 0x7f800000 ;  /* 0x7f800000ff0bc424 */ /* 0x008fc600078e00ff */
[----:B------:R-:W-:Y:S02]  /*11ea0*/  @!P4 LEA.HI.X.SX32 R5, R6, UR4, 0x1, P0 ;  /* 0x000000040605cc11 */ /* 0x000fe400080f0eff */
[----:B------:R-:W-:-:S04]  /*11eb0*/  @!P4 LEA R6, P0, R0, c[0x0][0x200], 0x2 ;  /* 0x000080000006ca11 */ /* 0x000fc800078010ff */
[----:B------:R-:W-:Y:S02]  /*11ec0*/  @!P4 LEA.HI.X R7, R0, c[0x0][0x204], R5, 0x2, P0 ;  /* 0x000081000007ca11 */ /* 0x000fe400000f1405 */
[----:B------:R-:W-:-:S04]  /*11ed0*/  @!P3 IADD3 R0, P0, R3, UR9, RZ ;  /* 0x000000090300bc10 */ /* 0x000fc8000ff1e0ff */
[----:B------:R-:W-:Y:S02]  /*11ee0*/  @!P3 LEA.HI.X.SX32 R3, R3, UR4, 0x1, P0 ;  /* 0x000000040303bc11 */ /* 0x000fe400080f0eff */
[----:B------:R-:W-:-:S04]  /*11ef0*/  @!P3 LEA R12, P0, R0, c[0x0][0x200], 0x2 ;  /* 0x00008000000cba11 */ /* 0x000fc800078010ff */
[----:B------:R-:W-:Y:S01]  /*11f00*/  @!P3 LEA.HI.X R13, R0, c[0x0][0x204], R3, 0x2, P0 ;  /* 0x00008100000dba11 */ /* 0x000fe200000f1403 */
[----:B------:R-:W-:Y:S01]  /*11f10*/  @!P6 IMAD.MOV.U32 R3, RZ, RZ, 0x7f800000 ;  /* 0x7f800000ff03e424 */ /* 0x000fe200078e00ff */
[----:B------:R-:W-:-:S04]  /*11f20*/  @!P2 IADD3 R0, P0, R4, UR9, RZ ;  /* 0x000000090400ac10 */ /* 0x000fc8000ff1e0ff */
[----:B------:R-:W-:Y:S01]  /*11f30*/  @!P2 LEA.HI.X.SX32 R5, R4, UR4, 0x1, P0 ;  /* 0x000000040405ac11 */ /* 0x000fe200080f0eff */
[----:B------:R1:W-:Y:S01]  /*11f40*/  @!P6 STG.E [R14.64], R3 ;  /* 0x000000030e00e986 */ /* 0x0003e2000c101912 */
[----:B------:R-:W-:-:S04]  /*11f50*/  @!P2 LEA R16, P0, R0, c[0x0][0x200], 0x2 ;  /* 0x000080000010aa11 */ /* 0x000fc800078010ff */
[----:B------:R-:W-:Y:S01]  /*11f60*/  @!P2 LEA.HI.X R17, R0, c[0x0][0x204], R5, 0x2, P0 ;  /* 0x000081000011aa11 */ /* 0x000fe200000f1405 */
[----:B------:R-:W-:-:S05]  /*11f70*/  @!P5 IMAD.MOV.U32 R5, RZ, RZ, 0x7f800000 ;  /* 0x7f800000ff05d424 */ /* 0x000fca00078e00ff */
[----:B------:R1:W-:Y:S04]  /*11f80*/  @!P5 STG.E [R8.64], R5 ;  /* 0x000000050800d986 */ /* 0x0003e8000c101912 */
[----:B------:R1:W-:Y:S04]  /*11f90*/  @!P4 STG.E [R6.64], R11 ;  /* 0x0000000b0600c986 */ /* 0x0003e8000c101912 */
[----:B------:R1:W-:Y:S04]  /*11fa0*/  @!P3 STG.E [R12.64], R21 ;  /* 0x000000150c00b986 */ /* 0x0003e8000c101912 */
[----:B------:R1:W-:Y:S01]  /*11fb0*/  @!P2 STG.E [R16.64], R19 ;  /* 0x000000131000a986 */ /* 0x0003e2000c101912 */
[----:B------:R-:W-:Y:S05]  /*11fc0*/  @P1 EXIT ;  /* 0x000000000000194d */ /* 0x000fea0003800000 */
[----:B------:R-:W-:Y:S02]  /*11fd0*/  IMAD R0, R2, UR24, RZ ;  /* 0x0000001802007c24 */ /* 0x000fe4000f8e02ff */
[----:B-1----:R-:W-:-:S03]  /*11fe0*/  IMAD.MOV.U32 R5, RZ, RZ, 0x7f800000 ;  /* 0x7f800000ff057424 */ /* 0x002fc600078e00ff */
[----:B------:R-:W-:-:S04]  /*11ff0*/  IADD3 R3, P0, R0, UR9, RZ ;  /* 0x0000000900037c10 */ /* 0x000fc8000ff1e0ff */
[----:B------:R-:W-:Y:S02]  /*12000*/  LEA.HI.X.SX32 R0, R0, UR4, 0x1, P0 ;  /* 0x0000000400007c11 */ /* 0x000fe400080f0eff */
[----:B------:R-:W-:-:S04]  /*12010*/  LEA R2, P0, R3, c[0x0][0x200], 0x2 ;  /* 0x0000800003027a11 */ /* 0x000fc800078010ff */
[----:B------:R-:W-:-:S05]  /*12020*/  LEA.HI.X R3, R3, c[0x0][0x204], R0, 0x2, P0 ;  /* 0x0000810003037a11 */ /* 0x000fca00000f1400 */
[----:B------:R-:W-:Y:S01]  /*12030*/  STG.E [R2.64], R5 ;  /* 0x0000000502007986 */ /* 0x000fe2000c101912 */
[----:B------:R-:W-:Y:S05]  /*12040*/  EXIT ;  /* 0x000000000000794d */ /* 0x000fea0003800000 */
.L_x_287:
        /* <DEDUP_REMOVED lines=11> */
.L_x_2117:


//--------------------- .text._ZN5flash16flash_fwd_kernelI23Flash_fwd_kernel_traitsILi64ELi128ELi128ELi4ELb0ELb0EN7cutlass10bfloat16_tE19Flash_kernel_traitsILi64ELi128ELi128ELi4ES3_EELb0ELb0ELb0ELb1ELb0ELb0ELb0ELb0EEEvNS_16Flash_fwd_paramsE --------------------------
	.section	.text._ZN5flash16flash_fwd_kernelI23Flash_fwd_kernel_traitsILi64ELi128ELi128ELi4ELb0ELb0EN7cutlass10bfloat16_tE19Flash_kernel_traitsILi64ELi128ELi128ELi4ES3_EELb0ELb0ELb0ELb1ELb0ELb0ELb0ELb0EEEvNS_16Flash_fwd_paramsE,"ax",@progbits
	.sectioninfo	@"SHI_REGISTERS=255"
	.align	128
        .global         _ZN5flash16flash_fwd_kernelI23Flash_fwd_kernel_traitsILi64ELi128ELi128ELi4ELb0ELb0EN7cutlass10bfloat16_tE19Flash_kernel_traitsILi64ELi128ELi128ELi4ES3_EELb0ELb0ELb0ELb1ELb0ELb0ELb0ELb0EEEvNS_16Flash_fwd_paramsE
        .type           _ZN5flash16flash_fwd_kernelI23Flash_fwd_kernel_traitsILi64ELi128ELi128ELi4ELb0ELb0EN7cutlass10bfloat16_tE19Flash_kernel_traitsILi64ELi128ELi128ELi4ES3_EELb0ELb0ELb0ELb1ELb0ELb0ELb0ELb0EEEvNS_16Flash_fwd_paramsE,@function
        .size           _ZN5flash16flash_fwd_kernelI23Flash_fwd_kernel_traitsILi64ELi128ELi128ELi4ELb0ELb0EN7cutlass10bfloat16_tE19Flash_kernel_traitsILi64ELi128ELi128ELi4ES3_EELb0ELb0ELb0ELb1ELb0ELb0ELb0ELb0EEEvNS_16Flash_fwd_paramsE,(.L_x_2118 - _ZN5flash16flash_fwd_kernelI23Flash_fwd_kernel_traitsILi64ELi128ELi128ELi4ELb0ELb0EN7cutlass10bfloat16_tE19Flash_kernel_traitsILi64ELi128ELi128ELi4ES3_EELb0ELb0ELb0ELb1ELb0ELb0ELb0ELb0EEEvNS_16Flash_fwd_paramsE)
        .other          _ZN5flash16flash_fwd_kernelI23Flash_fwd_kernel_traitsILi64ELi128ELi128ELi4ELb0ELb0EN7cutlass10bfloat16_tE19Flash_kernel_traitsILi64ELi128ELi128ELi4ES3_EELb0ELb0ELb0ELb1ELb0ELb0ELb0ELb0EEEvNS_16Flash_fwd_paramsE,@"STO_CUDA_ENTRY STV_DEFAULT"
_ZN5flash16flash_fwd_kernelI23Flash_fwd_kernel_traitsILi64ELi128ELi128ELi4ELb0ELb0EN7cutlass10bfloat16_tE19Flash_kernel_traitsILi64ELi128ELi128ELi4ES3_EELb0ELb0ELb0ELb1ELb0ELb0ELb0ELb0EEEvNS_16Flash_fwd_paramsE:
.text._ZN5flash16flash_fwd_kernelI23Flash_fwd_kernel_traitsILi64ELi128ELi128ELi4ELb0ELb0EN7cutlass10bfloat16_tE19Flash_kernel_traitsILi64ELi128ELi128ELi4ES3_EELb0ELb0ELb0ELb1ELb0ELb0ELb0ELb0EEEvNS_16Flash_fwd_paramsE:
        /* <DEDUP_REMOVED lines=57> */
.L_x_288:
[----:B------:R-:W-:Y:S02]  /*0390*/  ULDC UR7, c[0x0][0x218] ;  /* 0x0000860000077ab9 */ /* 0x000fe40000000800 */
.L_x_289:
        /* <DEDUP_REMOVED lines=21> */
[----:B------:R-:W-:-:S06]  /*04f0*/  UISETP.GE.AND UP0, UPT, UR12, 0x1, UPT ;  /* 0x000000010c00788c */ /* 0x000fcc000bf06270 */
[----:B------:R-:W-:-:S13]  /*0500*/  PLOP3.LUT P0, PT, PT, PT, UP0, 0x80, 0x0 ;  /* 0x000000000000781c */ /* 0x000fda0003f0f008 */
[----:B------:R-:W-:Y:S05]  /*0510*/  @!P0 BRA `(.L_x_290) ;  /* 0x0001474000008947 */ /* 0x000fea0003800000 */
[----:B------:R-:W-:Y:S02]  /*0520*/  UISETP.NE.AND UP1, UPT, UR10, -0x1, UPT ;  /* 0xffffffff0a00788c */ /* 0x000fe4000bf25270 */
[----:B------:R-:W-:Y:S02]  /*0530*/  UISETP.NE.AND UP0, UPT, UR22, -0x1, UPT ;  /* 0xffffffff1600788c */ /* 0x000fe4000bf05270 */
[----:B------:R-:W-:Y:S02]  /*0540*/  ULDC.64 UR20, c[0x0][0x190] ;  /* 0x0000640000147ab9 */ /* 0x000fe40000000a00 */
[----:B------:R-:W-:Y:S02]  /*0550*/  ULDC.64 UR8, c[0x0][0x178] ;  /* 0x00005e0000087ab9 */ /* 0x000fe40000000a00 */
[----:B------:R-:W-:Y:S01]  /*0560*/  PLOP3.LUT P0, PT, PT, PT, UP0, 0x80, 0x0 ;  /* 0x000000000000781c */ /* 0x000fe20003f0f008 */
[----:B------:R-:W-:Y:S02]  /*0570*/  ULDC.64 UR4, c[0x0][0x198] ;  /* 0x0000660000047ab9 */ /* 0x000fe40000000a00 */
[----:B------:R-:W-:-:S02]  /*0580*/  @!UP1 USHF.R.S32.HI UR7, URZ, 0x1f, UR14 ;  /* 0x0000001f3f079899 */ /* 0x000fc4000801140e */
[----:B------:R-:W-:Y:S02]  /*0590*/  @UP0 UIADD3 UR15, UR17, UR22, URZ ;  /* 0x00000016110f0290 */ /* 0x000fe4000fffe03f */
[----:B------:R-:W-:Y:S02]  /*05a0*/  @UP1 UIMAD.WIDE.U32 UR24, UR10, UR20, URZ ;  /* 0x000000140a1812a5 */ /* 0x000fe4000f8e003f */
[----:B------:R-:W-:Y:S02]  /*05b0*/  @!UP1 UIMAD UR7, UR7, UR8, URZ ;  /* 0x00000008070792a4 */ /* 0x000fe4000f8e023f */
[----:B------:R-:W-:Y:S02]  /*05c0*/  @UP0 UIMAD.WIDE.U32 UR26, UR15, UR4, URZ ;  /* 0x000000040f1a02a5 */ /* 0x000fe4000f8e003f */
[----:B------:R-:W-:Y:S02]  /*05d0*/  @!UP1 UIMAD.WIDE.U32 UR28, UR14, UR8, URZ ;  /* 0x000000080e1c92a5 */ /* 0x000fe4000f8e003f */
[----:B------:R-:W-:-:S02]  /*05e0*/  @!UP1 UIMAD UR9, UR14, UR9, UR7 ;  /* 0x000000090e0992a4 */ /* 0x000fc4000f8e0207 */
[----:B------:R-:W-:Y:S02]  /*05f0*/  @UP1 UIMAD UR21, UR10, UR21, UR25 ;  /* 0x000000150a1512a4 */ /* 0x000fe4000f8e0219 */
[----:B------:R-:W-:Y:S02]  /*0600*/  @UP0 UIMAD UR7, UR15, UR5, UR27 ;  /* 0x000000050f0702a4 */ /* 0x000fe4000f8e021b */
[----:B------:R-:W-:Y:S02]  /*0610*/  @UP1 UMOV UR8, UR24 ;  /* 0x0000001800081c82 */ /* 0x000fe40008000000 */
[----:B------:R-:W-:Y:S02]  /*0620*/  USHF.R.S32.HI UR15, URZ, 0x1f, UR16 ;  /* 0x0000001f3f0f7899 */ /* 0x000fe40008011410 */
[----:B------:R-:W-:Y:S02]  /*0630*/  @!UP1 UIADD3 UR21, UR29, UR9, URZ ;  /* 0x000000091d159290 */ /* 0x000fe4000fffe03f */
[----:B------:R-:W-:-:S02]  /*0640*/  @!UP1 UMOV UR8, UR28 ;  /* 0x0000001c00089c82 */ /* 0x000fc40008000000 */
[----:B------:R-:W-:Y:S01]  /*0650*/  @UP0 UMOV UR20, UR26 ;  /* 0x0000001a00140c82 */ /* 0x000fe20008000000 */
[----:B------:R-:W-:Y:S05]  /*0660*/  @P0 BRA `(.L_x_291) ;  /* 0x000000d000000947 */ /* 0x000fea0003800000 */
[----:B------:R-:W-:Y:S02]  /*0670*/  USHF.R.S32.HI UR9, URZ, 0x1f, UR17 ;  /* 0x0000001f3f097899 */ /* 0x000fe40008011411 */
[----:B------:R-:W-:Y:S02]  /*0680*/  ULDC.64 UR4, c[0x0][0x198] ;  /* 0x0000660000047ab9 */ /* 0x000fe40000000a00 */
[----:B------:R-:W-:Y:S02]  /*0690*/  UIMAD UR9, UR9, UR4, URZ ;  /* 0x00000004090972a4 */ /* 0x000fe4000f8e023f */
[----:B------:R-:W-:Y:S02]  /*06a0*/  USHF.R.S32.HI UR7, URZ, 0x1f, UR14 ;  /* 0x0000001f3f077899 */ /* 0x000fe4000801140e */
[----:B------:R-:W-:Y:S02]  /*06b0*/  UIMAD.WIDE.U32 UR24, UR17, UR4, URZ ;  /* 0x00000004111872a5 */ /* 0x000fe4000f8e003f */
[----:B------:R-:W-:-:S03]  /*06c0*/  UIMAD UR9, UR17, UR5, UR9 ;  /* 0x00000005110972a4 */ /* 0x000fc6000f8e0209 */
[----:B------:R-:W-:Y:S02]  /*06d0*/  ULDC.64 UR4, c[0x0][0x180] ;  /* 0x0000600000047ab9 */ /* 0x000fe40000000a00 */
[----:B------:R-:W-:Y:S02]  /*06e0*/  UIMAD UR7, UR7, UR4, URZ ;  /* 0x00000004070772a4 */ /* 0x000fe4000f8e023f */
[----:B------:R-:W-:Y:S02]  /*06f0*/  UIADD3 UR25, UR25, UR9, URZ ;  /* 0x0000000919197290 */ /* 0x000fe4000fffe03f */
[----:B------:R-:W-:Y:S02]  /*0700*/  UIMAD UR7, UR14, UR5, UR7 ;  /* 0x000000050e0772a4 */ /* 0x000fe4000f8e0207 */
[----:B------:R-:W-:-:S04]  /*0710*/  UIMAD.WIDE.U32 UR4, UR14, UR4, UR24 ;  /* 0x000000040e0472a5 */ /* 0x000fc8000f8e0018 */
[----:B------:R-:W-:-:S03]  /*0720*/  UIADD3 UR7, UR5, UR7, URZ ;  /* 0x0000000705077290 */ /* 0x000fc6000fffe03f */
[----:B------:R-:W-:Y:S02]  /*0730*/  UMOV UR20, UR4 ;  /* 0x0000000400147c82 */ /* 0x000fe40008000000 */
.L_x_291:
        /* <DEDUP_REMOVED lines=10> */
[----:B------:R-:W-:Y:S01]  /*07e0*/  @UP0 UIMAD UR23, UR22, UR5, UR25 ;  /* 0x00000005161702a4 */ /* 0x000fe2000f8e0219 */
        /* <DEDUP_REMOVED lines=34> */
.L_x_292:
        /* <DEDUP_REMOVED lines=9> */
[----:B------:R-:W-:Y:S02]  /*0aa0*/  SHF.R.S32.HI R12, RZ, 0x3, R0 ;  /* 0x00000003ff0c7819 */ /* 0x000fe40000011400 */
[----:B------:R-:W-:Y:S01]  /*0ab0*/  LOP3.LUT R2, R0, 0xfffffff8, RZ, 0xc0, !PT ;  /* 0xfffffff800027812 */ /* 0x000fe200078ec0ff */
[----:B------:R-:W-:Y:S01]  /*0ac0*/  IMAD.SHL.U32 R4, R4, 0x8, RZ ;  /* 0x0000000804047824 */ /* 0x000fe200078e00ff */
[----:B------:R-:W-:Y:S01]  /*0ad0*/  SHF.R.S32.HI R13, RZ, 0x1f, R12 ;  /* 0x0000001fff0d7819 */ /* 0x000fe2000001140c */
[----:B------:R-:W-:Y:S01]  /*0ae0*/  IMAD.SHL.U32 R0, R12, 0x40, RZ ;  /* 0x000000400c007824 */ /* 0x000fe200078e00ff */
[----:B------:R-:W-:Y:S01]  /*0af0*/  UIMAD UR4, UR16, UR5, UR4 ;  /* 0x00000005100472a4 */ /* 0x000fe2000f8e0204 */
[----:B------:R-:W-:Y:S01]  /*0b00*/  IMAD.IADD R23, R166, 0x1, -R2 ;  /* 0x00000001a6177824 */ /* 0x000fe200078e0a02 */
[----:B------:R-:W-:-:S02]  /*0b10*/  LEA.HI R24, R22, R166, RZ, 0x5 ;  /* 0x000000a616187211 */ /* 0x000fc400078f28ff */
[----:B------:R-:W-:Y:S01]  /*0b20*/  LOP3.LUT R0, R0, 0x1c0, RZ, 0xc0, !PT ;  /* 0x000001c000007812 */ /* 0x000fe200078ec0ff */
[----:B------:R-:W-:Y:S01]  /*0b30*/  IMAD.SHL.U32 R250, R23, 0x8, RZ ;  /* 0x0000000817fa7824 */ /* 0x000fe200078e00ff */
[----:B------:R-:W-:Y:S02]  /*0b40*/  SHF.R.S32.HI R11, RZ, 0x1f, R10 ;  /* 0x0000001fff0b7819 */ /* 0x000fe4000001140a */
[----:B------:R-:W-:Y:S01]  /*0b50*/  SHF.R.U32.HI R3, RZ, 0x3, R0 ;  /* 0x00000003ff037819 */ /* 0x000fe20000011600 */
[----:B-1----:R-:W-:Y:S01]  /*0b60*/  IMAD.WIDE R26, R5, 0x80, R12 ;  /* 0x00000080051a7825 */ /* 0x002fe200078e020c */
[--C-:B------:R-:W-:Y:S02]  /*0b70*/  LOP3.LUT R0, R0, 0x38, R250.reuse, 0xf8, !PT ;  /* 0x0000003800007812 */ /* 0x100fe400078ef8fa */
[----:B------:R-:W-:Y:S02]  /*0b80*/  SHF.R.S32.HI R251, RZ, 0x1f, R250 ;  /* 0x0000001ffffb7819 */ /* 0x000fe400000114fa */
[----:B------:R-:W-:Y:S01]  /*0b90*/  IADD3 R2, P0, R250, UR8, RZ ;  /* 0x00000008fa027c10 */ /* 0x000fe2000ff1e0ff */
[----:B------:R1:W-:Y:S01]  /*0ba0*/  STL.64 [R1], R26 ;  /* 0x0000001a01007387 */ /* 0x0003e20000100a00 */
[----:B------:R-:W-:-:S02]  /*0bb0*/  LOP3.LUT R0, R0, R3, RZ, 0x3c, !PT ;  /* 0x0000000300007212 */ /* 0x000fc400078e3cff */
[----:B------:R-:W-:Y:S02]  /*0bc0*/  IADD3.X R3, R251, UR21, RZ, P0, !PT ;  /* 0x00000015fb037c10 */ /* 0x000fe400087fe4ff */
[----:B------:R-:W-:Y:S02]  /*0bd0*/  ISETP.GE.AND P0, PT, R12, UR17, PT ;  /* 0x000000110c007c0c */ /* 0x000fe4000bf06270 */
[----:B------:R-:W-:Y:S01]  /*0be0*/  LOP3.LUT R0, R0, 0xfffffe00, R4, 0xf8, !PT ;  /* 0xfffffe0000007812 */ /* 0x000fe200078ef804 */
[----:B--2---:R-:W-:Y:S01]  /*0bf0*/  IMAD.WIDE.U32 R8, R8, c[0x0][0x1a8], R2 ;  /* 0x00006a0008087a25 */ /* 0x004fe200078e0002 */
[----:B------:R-:W-:-:S03]  /*0c00*/  SHF.R.S32.HI R164, RZ, 0x5, R24 ;  /* 0x00000005ffa47819 */ /* 0x000fc60000011418 */
        /* <DEDUP_REMOVED lines=17> */
.L_x_294:
[----:B------:R-:W-:Y:S05]  /*0d20*/  BSYNC B0 ;  /* 0x0000000000007941 */ /* 0x000fea0003800000 */
.L_x_293:
        /* <DEDUP_REMOVED lines=21> */
.L_x_296:
[----:B------:R-:W-:Y:S05]  /*0e80*/  BSYNC B0 ;  /* 0x0000000000007941 */ /* 0x000fea0003800000 */
.L_x_295:
        /* <DEDUP_REMOVED lines=21> */
.L_x_298:
[----:B------:R-:W-:Y:S05]  /*0fe0*/  BSYNC B0 ;  /* 0x0000000000007941 */ /* 0x000fea0003800000 */
.L_x_297:
        /* <DEDUP_REMOVED lines=21> */
.L_x_300:
[----:B------:R-:W-:Y:S05]  /*1140*/  BSYNC B0 ;  /* 0x0000000000007941 */ /* 0x000fea0003800000 */
.L_x_299:
        /* <DEDUP_REMOVED lines=21> */
.L_x_302:
[----:B------:R-:W-:Y:S05]  /*12a0*/  BSYNC B0 ;  /* 0x0000000000007941 */ /* 0x000fea0003800000 */
.L_x_301:
        /* <DEDUP_REMOVED lines=21> */
.L_x_304:
[----:B------:R-:W-:Y:S05]  /*1400*/  BSYNC B0 ;  /* 0x0000000000007941 */ /* 0x000fea0003800000 */
.L_x_303:
        /* <DEDUP_REMOVED lines=21> */
.L_x_306:
[----:B------:R-:W-:Y:S05]  /*1560*/  BSYNC B0 ;  /* 0x0000000000007941 */ /* 0x000fea0003800000 */
.L_x_305:
[----:B------:R-:W-:Y:S01]  /*1570*/  IADD3 R14, R12, 0x70, RZ ;  /* 0x000000700c0e7810 */ /* 0x000fe20007ffe0ff */
[----:B------:R-:W-:Y:S01]  /*1580*/  UIADD3 UR5, UR12, 0x7f, URZ ;  /* 0x0000007f0c057890 */ /* 0x000fe2000fffe03f */
[----:B------:R-:W-:Y:S01]  /*1590*/  BSSY B0, `(.L_x_307) ;  /* 0x000001a000007945 */ /* 0x000fe20003800000 */
[----:B------:R-:W-:Y:S01]  /*15a0*/  UMOV UR21, 0x7 ;  /* 0x0000000700157882 */ /* 0x000fe20000000000 */
[----:B------:R-:W-:Y:S01]  /*15b0*/  ISETP.GE.AND P0, PT, R14, UR17, PT ;  /* 0x000000110e007c0c */ /* 0x000fe2000bf06270 */
[----:B------:R-:W-:Y:S02]  /*15c0*/  USHF.R.S32.HI UR4, URZ, 0x1f, UR5 ;  /* 0x0000001f3f047899 */ /* 0x000fe40008011405 */
[----:B------:R-:W-:Y:S02]  /*15d0*/  ULDC.64 UR8, c[0x0][0x198] ;  /* 0x0000660000087ab9 */ /* 0x000fe40000000a00 */
[----:B------:R-:W-:Y:S02]  /*15e0*/  USHF.L.U64.HI UR21, UR8, UR21, UR9 ;  /* 0x0000001508157299 */ /* 0x000fe40008010209 */
[----:B------:R-:W-:-:S02]  /*15f0*/  USHF.L.U32 UR22, UR8, 0x7, URZ ;  /* 0x0000000708167899 */ /* 0x000fc4000800063f */
[----:B------:R-:W-:-:S04]  /*1600*/  ULEA.HI UR9, UR4, UR5, URZ, 0x7 ;  /* 0x0000000504097291 */ /* 0x000fc8000f8f383f */
        /* <DEDUP_REMOVED lines=18> */
.L_x_308:
[----:B------:R-:W-:Y:S05]  /*1730*/  BSYNC B0 ;  /* 0x0000000000007941 */ /* 0x000fea0003800000 */
.L_x_307:
[C---:B------:R-:W-:Y:S01]  /*1740*/  IMAD R6, R13.reuse, c[0x0][0x198], RZ ;  /* 0x000066000d067a24 */ /* 0x040fe200078e02ff */
[----:B------:R-:W-:Y:S01]  /*1750*/  LEA.HI R22, R22, R166, RZ, 0x4 ;  /* 0x000000a616167211 */ /* 0x000fe200078f20ff */
[----:B------:R-:W-:Y:S01]  /*1760*/  IMAD R0, R13, c[0x0][0x1a0], RZ ;  /* 0x000068000d007a24 */ /* 0x000fe200078e02ff */
[----:B------:R-:W-:Y:S01]  /*1770*/  BSSY B0, `(.L_x_309) ;  /* 0x0000036000007945 */ /* 0x000fe20003800000 */
[----:B---3--:R-:W-:Y:S01]  /*1780*/  IMAD.WIDE.U32 R2, R12, c[0x0][0x1a0], R250 ;  /* 0x000068000c027a25 */ /* 0x008fe200078e00fa */
[----:B------:R-:W-:-:S03]  /*1790*/  LOP3.LUT R7, R22, 0xfffffff0, RZ, 0xc0, !PT ;  /* 0xfffffff016077812 */ /* 0x000fc600078ec0ff */
[----:B------:R-:W-:Y:S01]  /*17a0*/  IMAD R8, R12, c[0x0][0x19c], R6 ;  /* 0x000067000c087a24 */ /* 0x000fe200078e0206 */
[----:B------:R-:W-:Y:S01]  /*17b0*/  IADD3 R2, P0, R2, UR24, RZ ;  /* 0x0000001802027c10 */ /* 0x000fe2000ff1e0ff */
[----:B------:R-:W-:Y:S02]  /*17c0*/  IMAD R6, R12, c[0x0][0x1a4], R0 ;  /* 0x000069000c067a24 */ /* 0x000fe400078e0200 */
[----:B------:R-:W-:Y:S02]  /*17d0*/  IMAD.IADD R0, R166, 0x1, -R7 ;  /* 0x00000001a6007824 */ /* 0x000fe400078e0a07 */
[----:B------:R-:W-:Y:S01]  /*17e0*/  IMAD R7, R11, c[0x0][0x1b8], RZ ;  /* 0x00006e000b077a24 */ /* 0x000fe200078e02ff */
[----:B------:R-:W-:Y:S01]  /*17f0*/  IADD3.X R3, R3, UR23, R6, P0, !PT ;  /* 0x0000001703037c10 */ /* 0x000fe200087fe406 */
[----:B------:R-:W-:Y:S01]  /*1800*/  IMAD.WIDE.U32 R4, R12, c[0x0][0x198], R250 ;  /* 0x000066000c047a25 */ /* 0x000fe200078e00fa */
[----:B------:R-:W-:Y:S01]  /*1810*/  SHF.R.S32.HI R6, RZ, 0x1f, R0 ;  /* 0x0000001fff067819 */ /* 0x000fe20000011400 */
[----:B------:R-:W-:-:S02]  /*1820*/  ULEA.HI.SX32 UR23, UR9, 0xffffffff, 0x19 ;  /* 0xffffffff09177891 */ /* 0x000fc4000f8fca3f */
[----:B------:R-:W-:Y:S01]  /*1830*/  IMAD R9, R10, c[0x0][0x1bc], R7 ;  /* 0x00006f000a097a24 */ /* 0x000fe200078e0207 */
[----:B------:R-:W-:Y:S01]  /*1840*/  IADD3 R4, P1, R4, UR20, RZ ;  /* 0x0000001404047c10 */ /* 0x000fe2000ff3e0ff */
[----:B-1----:R-:W-:Y:S01]  /*1850*/  IMAD.WIDE.U32 R26, R10, c[0x0][0x1b8], R2 ;  /* 0x00006e000a1a7a25 */ /* 0x002fe200078e0002 */
[----:B------:R-:W-:Y:S01]  /*1860*/  LEA.HI R6, R6, R0, RZ, 0x3 ;  /* 0x0000000006067211 */ /* 0x000fe200078f18ff */
[----:B------:R-:W-:Y:S01]  /*1870*/  UIMAD UR20, UR23, -0x80, UR12 ;  /* 0xffffff80171478a4 */ /* 0x000fe2000f8e020c */
[----:B------:R-:W-:Y:S01]  /*1880*/  IADD3.X R5, R5, UR7, R8, P1, !PT ;  /* 0x0000000705057c10 */ /* 0x000fe20008ffe408 */
[----:B------:R-:W-:Y:S01]  /*1890*/  IMAD.IADD R25, R27, 0x1, R9 ;  /* 0x000000011b197824 */ /* 0x000fe200078e0209 */
[----:B------:R1:W-:Y:S01]  /*18a0*/  STL.64 [R1+0x18], R26 ;  /* 0x0000181a01007387 */ /* 0x0003e20000100a00 */
[----:B------:R-:W-:Y:S01]  /*18b0*/  IMAD R8, R11, c[0x0][0x1b0], RZ ;  /* 0x00006c000b087a24 */ /* 0x000fe200078e02ff */
[----:B------:R-:W-:Y:S01]  /*18c0*/  LOP3.LUT R7, R6, 0xfffffff8, RZ, 0xc0, !PT ;  /* 0xfffffff806077812 */ /* 0x000fe200078ec0ff */
[----:B------:R-:W-:Y:S01]  /*18d0*/  IMAD.WIDE.U32 R246, R10, c[0x0][0x1b0], R4 ;  /* 0x00006c000af67a25 */ /* 0x000fe200078e0004 */
[----:B------:R1:W-:Y:S01]  /*18e0*/  STL [R1+0x20], R25 ;  /* 0x0000201901007387 */ /* 0x0003e20000100800 */
[----:B------:R-:W-:Y:S01]  /*18f0*/  ISETP.GE.AND P0, PT, R12, UR20, PT ;  /* 0x000000140c007c0c */ /* 0x000fe2000bf06270 */
[----:B------:R-:W-:Y:S01]  /*1900*/  USHF.R.S32.HI UR25, URZ, 0x1f, UR23 ;  /* 0x0000001f3f197899 */ /* 0x000fe20008011417 */
[----:B------:R-:W-:Y:S01]  /*1910*/  IMAD R8, R10, c[0x0][0x1b4], R8 ;  /* 0x00006d000a087a24 */ /* 0x000fe200078e0208 */
[----:B------:R-:W-:Y:S01]  /*1920*/  UIMAD UR4, UR21, UR23, URZ ;  /* 0x00000017150472a4 */ /* 0x000fe2000f8e023f */
[----:B------:R-:W-:Y:S01]  /*1930*/  IMAD.IADD R19, R0, 0x1, -R7 ;  /* 0x0000000100137824 */ /* 0x000fe200078e0a07 */
[----:B------:R-:W-:Y:S01]  /*1940*/  MOV R244, R246 ;  /* 0x000000f600f47202 */ /* 0x000fe20000000f00 */
[----:B------:R-:W-:Y:S01]  /*1950*/  IMAD.U32 R2, RZ, RZ, UR23 ;  /* 0x00000017ff027e24 */ /* 0x000fe2000f8e00ff */
[----:B------:R-:W-:Y:S01]  /*1960*/  IADD3 R245, R247, R8, RZ ;  /* 0x00000008f7f57210 */ /* 0x000fe20007ffe0ff */
[----:B------:R-:W-:Y:S01]  /*1970*/  UIMAD UR4, UR25, UR22, UR4 ;  /* 0x00000016190472a4 */ /* 0x000fe2000f8e0204 */
[----:B------:R-:W-:Y:S01]  /*1980*/  LOP3.LUT R0, R24, 0xffffffe0, RZ, 0xc0, !PT ;  /* 0xffffffe018007812 */ /* 0x000fe200078ec0ff */
[----:B------:R-:W-:Y:S01]  /*1990*/  IMAD.MOV.U32 R24, RZ, RZ, 0x20 ;  /* 0x00000020ff187424 */ /* 0x000fe200078e00ff */
[----:B------:R-:W-:Y:S01]  /*19a0*/  R2P PR, R19, 0x6 ;  /* 0x0000000613007804 */ /* 0x000fe20000000000 */
[----:B------:R-:W-:Y:S01]  /*19b0*/  IMAD.WIDE.U32 R2, R2, UR22, R244 ;  /* 0x0000001602027c25 */ /* 0x000fe2000f8e00f4 */
[----:B------:R-:W-:-:S02]  /*19c0*/  IADD3 R165, -R0, R166, RZ ;  /* 0x000000a600a57210 */ /* 0x000fc40007ffe1ff */
[----:B------:R-:W-:Y:S01]  /*19d0*/  MOV R4, 0x10 ;  /* 0x0000001000047802 */ /* 0x000fe20000000f00 */
[----:B------:R-:W-:Y:S01]  /*19e0*/  IMAD.SHL.U32 R0, R6, 0x40, RZ ;  /* 0x0000004006007824 */ /* 0x000fe200078e00ff */
[----:B------:R-:W-:-:S04]  /*19f0*/  IADD3 R7, R3, UR4, RZ ;  /* 0x0000000403077c10 */ /* 0x000fc8000fffe0ff */
[----:B------:R-:W-:Y:S02]  /*1a00*/  LOP3.LUT R248, R0, 0xfffffe00, RZ, 0xc0, !PT ;  /* 0xfffffe0000f87812 */ /* 0x000fe400078ec0ff */
[----:B------:R-:W-:Y:S02]  /*1a10*/  SEL R0, R4, 0xfffffff0, !P1 ;  /* 0xfffffff004007807 */ /* 0x000fe40004800000 */
[----:B------:R-:W-:Y:S01]  /*1a20*/  SEL R4, R24, 0xffffffe0, !P2 ;  /* 0xffffffe018047807 */ /* 0x000fe20005000000 */
[----:B------:R-:W-:Y:S05]  /*1a30*/  @P0 BRA `(.L_x_310) ;  /* 0x0000009000000947 */ /* 0x000fea0003800000 */
[----:B-1----:R-:W-:-:S13]  /*1a40*/  ISETP.GE.AND P0, PT, R250, c[0x0][0x220], PT ;  /* 0x00008800fa007a0c */ /* 0x002fda0003f06270 */
        /* <DEDUP_REMOVED lines=8> */
.L_x_310:
[----:B-1----:R-:W-:Y:S05]  /*1ad0*/  BSYNC B0 ;  /* 0x0000000000007941 */ /* 0x002fea0003800000 */
.L_x_309:
        /* <DEDUP_REMOVED lines=10> */
[----:B---3--:R-:W-:Y:S02]  /*1b80*/  IADD3.X R9, R7, UR26, RZ, P0, !PT ;  /* 0x0000001a07097c10 */ /* 0x008fe400087fe4ff */
[----:B------:R-:W-:-:S04]  /*1b90*/  LEA R8, P0, R5, c[0x0][0x168], 0x1 ;  /* 0x00005a0005087a11 */ /* 0x000fc800078008ff */
[----:B------:R-:W-:-:S05]  /*1ba0*/  LEA.HI.X R9, R5, c[0x0][0x16c], R9, 0x1, P0 ;  /* 0x00005b0005097a11 */ /* 0x000fca00000f0c09 */
[----:B------:R-:W-:Y:S01]  /*1bb0*/  @!PT LDS RZ, [RZ] ;  /* 0x00000000fffff984 */ /* 0x000fe20000000800 */
[----:B------:R-:W-:Y:S01]  /*1bc0*/  @!PT LDS RZ, [RZ] ;  /* 0x00000000fffff984 */ /* 0x000fe20000000800 */
[----:B------:R-:W-:Y:S01]  /*1bd0*/  @!PT LDS RZ, [RZ] ;  /* 0x00000000fffff984 */ /* 0x000fe20000000800 */
[----:B------:R3:W-:Y:S04]  /*1be0*/  LDGSTS.E.BYPASS.LTC128B.128 [R234+0x4800], [R8.64] ;  /* 0x0480000008ea7fae */ /* 0x0007e8000b901d52 */
.L_x_312:
[----:B------:R-:W-:Y:S05]  /*1bf0*/  BSYNC B0 ;  /* 0x0000000000007941 */ /* 0x000fea0003800000 */
.L_x_311:
[----:B------:R-:W-:Y:S01]  /*1c00*/  ISETP.GE.AND P0, PT, R20, UR20, PT ;  /* 0x0000001414007c0c */ /* 0x000fe2000bf06270 */
[----:B------:R-:W-:-:S12]  /*1c10*/  BSSY B0, `(.L_x_313) ;  /* 0x0000010000007945 */ /* 0x000fd80003800000 */
[----:B------:R-:W-:Y:S05]  /*1c20*/  @P0 BRA `(.L_x_314) ;  /* 0x000000e000000947 */ /* 0x000fea0003800000 */
[----:B------:R-:W-:-:S13]  /*1c30*/  ISETP.GE.AND P0, PT, R250, c[0x0][0x220], PT ;  /* 0x00008800fa007a0c */ /* 0x000fda0003f06270 */
[----:B------:R1:W-:Y:S01]  /*1c40*/  @P0 STS.128 [R234+0x5000], RZ ;  /* 0x005000ffea000388 */ /* 0x0003e20000000c00 */
[----:B------:R-:W-:Y:S05]  /*1c50*/  @P0 BRA `(.L_x_314) ;  /* 0x000000b000000947 */ /* 0x000fea0003800000 */
[----:B------:R-:W-:Y:S02]  /*1c60*/  IMAD.U32 R5, RZ, RZ, UR8 ;  /* 0x00000008ff057e24 */ /* 0x000fe4000f8e00ff */
[----:B---3--:R-:W-:Y:S02]  /*1c70*/  IMAD.MOV.U32 R8, RZ, RZ, c[0x0][0x19c] ;  /* 0x00006700ff087624 */ /* 0x008fe400078e00ff */
        /* <DEDUP_REMOVED lines=9> */
.L_x_314:
[----:B------:R-:W-:Y:S05]  /*1d10*/  BSYNC B0 ;  /* 0x0000000000007941 */ /* 0x000fea0003800000 */
.L_x_313:
        /* <DEDUP_REMOVED lines=12> */
[----:B---3--:R-:W-:-:S04]  /*1de0*/  LEA R8, P0, R10, c[0x0][0x168], 0x1 ;  /* 0x00005a000a087a11 */ /* 0x008fc800078008ff */
[----:B------:R-:W-:-:S05]  /*1df0*/  LEA.HI.X R9, R10, c[0x0][0x16c], R5, 0x1, P0 ;  /* 0x00005b000a097a11 */ /* 0x000fca00000f0c05 */
[----:B------:R-:W-:Y:S01]  /*1e00*/  @!PT LDS RZ, [RZ] ;  /* 0x00000000fffff984 */ /* 0x000fe20000000800 */
[----:B------:R-:W-:Y:S01]  /*1e10*/  @!PT LDS RZ, [RZ] ;  /* 0x00000000fffff984 */ /* 0x000fe20000000800 */
[----:B------:R-:W-:Y:S01]  /*1e20*/  @!PT LDS RZ, [RZ] ;  /* 0x00000000fffff984 */ /* 0x000fe20000000800 */
[----:B------:R3:W-:Y:S04]  /*1e30*/  LDGSTS.E.BYPASS.LTC128B.128 [R234+0x5800], [R8.64] ;  /* 0x0580000008ea7fae */ /* 0x0007e8000b901d52 */
.L_x_316:
[----:B------:R-:W-:Y:S05]  /*1e40*/  BSYNC B0 ;  /* 0x0000000000007941 */ /* 0x000fea0003800000 */
.L_x_315:
        /* <DEDUP_REMOVED lines=17> */
.L_x_318:
[----:B------:R-:W-:Y:S05]  /*1f60*/  BSYNC B0 ;  /* 0x0000000000007941 */ /* 0x000fea0003800000 */
.L_x_317:
[----:B------:R-:W-:Y:S01]  /*1f70*/  ISETP.GE.AND P0, PT, R16, UR20, PT ;  /* 0x0000001410007c0c */ /* 0x000fe2000bf06270 */
[----:B------:R-:W-:-:S12]  /*1f80*/  BSSY B0, `(.L_x_319) ;  /* 0x0000012000007945 */ /* 0x000fd80003800000 */
[----:B------:R-:W-:Y:S05]  /*1f90*/  @P0 BRA `(.L_x_320) ;  /* 0x0000010000000947 */ /* 0x000fea0003800000 */
[----:B------:R-:W-:-:S13]  /*1fa0*/  ISETP.GE.AND P0, PT, R250, c[0x0][0x220], PT ;  /* 0x00008800fa007a0c */ /* 0x000fda0003f06270 */
[----:B------:R1:W-:Y:S01]  /*1fb0*/  @P0 STS.128 [R234+0x6800], RZ ;  /* 0x006800ffea000388 */ /* 0x0003e20000000c00 */
[----:B------:R-:W-:Y:S05]  /*1fc0*/  @P0 BRA `(.L_x_320) ;  /* 0x000000d000000947 */ /* 0x000fea0003800000 */
[----:B---3--:R-:W-:Y:S01]  /*1fd0*/  MOV R8, R2 ;  /* 0x0000000200087202 */ /* 0x008fe20000000f00 */
        /* <DEDUP_REMOVED lines=12> */
.L_x_320:
[----:B------:R-:W-:Y:S05]  /*20a0*/  BSYNC B0 ;  /* 0x0000000000007941 */ /* 0x000fea0003800000 */
.L_x_319:
        /* <DEDUP_REMOVED lines=19> */
.L_x_322:
[----:B------:R-:W-:Y:S05]  /*21e0*/  BSYNC B0 ;  /* 0x0000000000007941 */ /* 0x000fea0003800000 */
.L_x_321:
        /* <DEDUP_REMOVED lines=18> */
.L_x_324:
[----:B------:R-:W-:Y:S05]  /*2310*/  BSYNC B0 ;  /* 0x0000000000007941 */ /* 0x000fea0003800000 */
.L_x_323:
[----:B------:R-:W-:Y:S01]  /*2320*/  ULDC.64 UR6, c[0x0][0x318] ;  /* 0x0000c60000067ab9 */ /* 0x000fe20000000a00 */
[----:B------:R-:W0:Y:S01]  /*2330*/  LDGDEPBAR ;  /* 0x00000000000079af */ /* 0x000e220000000000 */
[----:B------:R-:W-:Y:S02]  /*2340*/  UISETP.NE.U32.AND UP1, UPT, URZ, UR6, UPT ;  /* 0x000000063f00728c */ /* 0x000fe4000bf25070 */
[----:B------:R-:W-:Y:S02]  /*2350*/  ULDC.64 UR4, c[0x0][0x320] ;  /* 0x0000c80000047ab9 */ /* 0x000fe40000000a00 */
[----:B------:R-:W-:-:S06]  /*2360*/  UISETP.NE.AND.EX UP1, UPT, URZ, UR7, UPT, UP1 ;  /* 0x000000073f00728c */ /* 0x000fcc000bf25310 */
[----:B------:R-:W-:-:S05]  /*2370*/  PLOP3.LUT P0, PT, PT, PT, UP1, 0x80, 0x0 ;  /* 0x000000000000781c */ /* 0x000fca0003f0f018 */
[----:B------:R-:W-:Y:S02]  /*2380*/  @UP1 USHF.R.S32.HI UR27, URZ, 0x1f, UR14 ;  /* 0x0000001f3f1b1899 */ /* 0x000fe4000801140e */
[----:B------:R-:W-:Y:S02]  /*2390*/  @UP1 UMOV UR28, UR16 ;  /* 0x00000010001c1c82 */ /* 0x000fe40008000000 */
[----:B------:R-:W-:Y:S02]  /*23a0*/  @UP1 UIMAD UR27, UR27, UR4, URZ ;  /* 0x000000041b1b12a4 */ /* 0x000fe4000f8e023f */
[----:B------:R-:W-:Y:S02]  /*23b0*/  @UP1 UMOV UR29, UR15 ;  /* 0x0000000f001d1c82 */ /* 0x000fe40008000000 */
[----:B------:R-:W-:Y:S01]  /*23c0*/  @UP1 UIMAD.WIDE.U32 UR28, UR14, UR4, UR28 ;  /* 0x000000040e1c12a5 */ /* 0x000fe2000f8e001c */
[----:B------:R-:W-:-:S04]  /*23d0*/  DEPBAR.LE SB0, 0x0 ;  /* 0x000080000000791a */ /* 0x000fc80000000000 */
[----:B------:R-:W-:Y:S02]  /*23e0*/  @UP1 UIMAD UR5, UR14, UR5, UR27 ;  /* 0x000000050e0512a4 */ /* 0x000fe4000f8e021b */
[----:B------:R-:W-:Y:S02]  /*23f0*/  @UP1 ULEA UR6, UP0, UR28, UR6, 0x2 ;  /* 0x000000061c061291 */ /* 0x000fe4000f80103f */
[----:B------:R-:W-:-:S04]  /*2400*/  @UP1 UIADD3 UR5, UR29, UR5, URZ ;  /* 0x000000051d051290 */ /* 0x000fc8000fffe03f */
[----:B------:R-:W-:Y:S01]  /*2410*/  @UP1 ULEA.HI.X UR7, UR28, UR7, UR5, 0x2, UP0 ;  /* 0x000000071c071291 */ /* 0x000fe200080f1405 */
[----:B-1----:R-:W-:Y:S01]  /*2420*/  IMAD.U32 R2, RZ, RZ, UR6 ;  /* 0x00000006ff027e24 */ /* 0x002fe2000f8e00ff */
[----:B------:R-:W-:Y:S01]  /*2430*/  ISETP.GE.AND P1, PT, R12, UR20, PT ;  /* 0x000000140c007c0c */ /* 0x000fe2000bf26270 */
[----:B------:R-:W-:-:S03]  /*2440*/  ULDC.64 UR4, c[0x0][0x1a0] ;  /* 0x0000680000047ab9 */ /* 0x000fc60000000a00 */
[----:B------:R-:W-:-:S05]  /*2450*/  IMAD.U32 R3, RZ, RZ, UR7 ;  /* 0x00000007ff037e24 */ /* 0x000fca000f8e00ff */
[----:B------:R1:W5:Y:S01]  /*2460*/  @P0 LDG.E R2, [R2.64] ;  /* 0x0000001202020981 */ /* 0x000362000c1e1900 */
[----:B------:R-:W-:Y:S01]  /*2470*/  UIMAD.WIDE.U32 UR14, UR23, UR4, URZ ;  /* 0x00000004170e72a5 */ /* 0x000fe2000f8e003f */
[----:B------:R-:W-:Y:S01]  /*2480*/  BSSY B0, `(.L_x_325) ;  /* 0x000001a000007945 */ /* 0x000fe20003800000 */
[----:B------:R-:W-:Y:S01]  /*2490*/  UIMAD UR4, UR25, UR4, URZ ;  /* 0x00000004190472a4 */ /* 0x000fe2000f8e023f */
[----:B------:R-:W-:Y:S03]  /*24a0*/  BAR.SYNC.DEFER_BLOCKING 0x0 ;  /* 0x0000000000007b1d */ /* 0x000fe60000010000 */
[----:B------:R-:W-:Y:S01]  /*24b0*/  UIMAD UR4, UR23, UR5, UR4 ;  /* 0x00000005170472a4 */ /* 0x000fe2000f8e0204 */
[----:B------:R-:W-:Y:S01]  /*24c0*/  MOV R6, UR14 ;  /* 0x0000000e00067c02 */ /* 0x000fe20008000f00 */
[----:B------:R-:W-:Y:S02]  /*24d0*/  IMAD.U32 R7, RZ, RZ, UR15 ;  /* 0x0000000fff077e24 */ /* 0x000fe4000f8e00ff */
[----:B------:R-:W-:Y:S01]  /*24e0*/  UIADD3 UR4, UR15, UR4, URZ ;  /* 0x000000040f047290 */ /* 0x000fe2000fffe03f */
[----:B-1----:R-:W5:Y:S01]  /*24f0*/  @P0 MUFU.RCP R3, c[0x0][0x238] ;  /* 0x00008e0000030b08 */ /* 0x002f620000001000 */
[----:B------:R1:W-:Y:S01]  /*2500*/  @P1 STS.128 [R234+0x8000], RZ ;  /* 0x008000ffea001388 */ /* 0x0003e20000000c00 */
[----:B-----5:R-:W-:-:S03]  /*2510*/  @P0 FMUL.FTZ R2, R2, R3 ;  /* 0x0000000302020220 */ /* 0x020fc60000410000 */
[----:B------:R-:W-:Y:S01]  /*2520*/  MOV R3, UR4 ;  /* 0x0000000400037c02 */ /* 0x000fe20008000f00 */
[----:B------:R-:W-:Y:S01]  /*2530*/  UMOV UR4, URZ ;  /* 0x0000003f00047c82 */ /* 0x000fe20008000000 */
[----:B------:R5:W2:Y:S02]  /*2540*/  @P0 R2UR UR6, R2 ;  /* 0x00000000020603c2 */ /* 0x000aa400000e0000 */
[----:B-----5:R-:W-:Y:S01]  /*2550*/  LEA R2, P0, R6, R26, 0x7 ;  /* 0x0000001a06027211 */ /* 0x020fe200078038ff */
[----:B--2---:R-:W-:-:S03]  /*2560*/  @UP1 UMOV UR4, UR6 ;  /* 0x0000000600041c82 */ /* 0x004fc60008000000 */
[----:B------:R-:W-:Y:S01]  /*2570*/  LEA.HI.X R3, R6, R25, R3, 0x7, P0 ;  /* 0x0000001906037211 */ /* 0x000fe200000f3c03 */
        /* <DEDUP_REMOVED lines=10> */
.L_x_326:
[----:B-1----:R-:W-:Y:S05]  /*2620*/  BSYNC B0 ;  /* 0x0000000000007941 */ /* 0x002fea0003800000 */
.L_x_325:
[----:B------:R-:W-:Y:S01]  /*2630*/  ISETP.GE.AND P0, PT, R21, UR20, PT ;  /* 0x0000001415007c0c */ /* 0x000fe2000bf06270 */
[----:B------:R-:W-:-:S12]  /*2640*/  BSSY B0, `(.L_x_327) ;  /* 0x0000010000007945 */ /* 0x000fd80003800000 */
[----:B------:R1:W-:Y:S01]  /*2650*/  @P0 STS.128 [R234+0x8800], RZ ;  /* 0x008800ffea000388 */ /* 0x0003e20000000c00 */
[----:B------:R-:W-:Y:S05]  /*2660*/  @P0 BRA `(.L_x_328) ;  /* 0x000000d000000947 */ /* 0x000fea0003800000 */
[----:B------:R-:W-:-:S13]  /*2670*/  ISETP.GE.AND P0, PT, R250, c[0x0][0x220], PT ;  /* 0x00008800fa007a0c */ /* 0x000fda0003f06270 */
[----:B------:R1:W-:Y:S01]  /*2680*/  @P0 STS.128 [R234+0x8800], RZ ;  /* 0x008800ffea000388 */ /* 0x0003e20000000c00 */
[----:B------:R-:W-:Y:S05]  /*2690*/  @P0 BRA `(.L_x_328) ;  /* 0x000000a000000947 */ /* 0x000fea0003800000 */
[----:B--2---:R-:W-:Y:S02]  /*26a0*/  IMAD.MOV.U32 R7, RZ, RZ, c[0x0][0x1a0] ;  /* 0x00006800ff077624 */ /* 0x004fe400078e00ff */
[----:B------:R-:W-:-:S03]  /*26b0*/  IMAD.MOV.U32 R6, RZ, RZ, c[0x0][0x1a4] ;  /* 0x00006900ff067624 */ /* 0x000fc600078e00ff */
        /* <DEDUP_REMOVED lines=8> */
.L_x_328:
[----:B------:R-:W-:Y:S05]  /*2740*/  BSYNC B0 ;  /* 0x0000000000007941 */ /* 0x000fea0003800000 */
.L_x_327:
        /* <DEDUP_REMOVED lines=17> */
.L_x_330:
[----:B------:R-:W-:Y:S05]  /*2860*/  BSYNC B0 ;  /* 0x0000000000007941 */ /* 0x000fea0003800000 */
.L_x_329:
[----:B------:R-:W-:Y:S01]  /*2870*/  ISETP.GE.AND P0, PT, R18, UR20, PT ;  /* 0x0000001412007c0c */ /* 0x000fe2000bf06270 */
[----:B------:R-:W-:-:S12]  /*2880*/  BSSY B0, `(.L_x_331) ;  /* 0x0000011000007945 */ /* 0x000fd80003800000 */
[----:B------:R1:W-:Y:S01]  /*2890*/  @P0 STS.128 [R234+0x9800], RZ ;  /* 0x009800ffea000388 */ /* 0x0003e20000000c00 */
[----:B------:R-:W-:Y:S05]  /*28a0*/  @P0 BRA `(.L_x_332) ;  /* 0x000000e000000947 */ /* 0x000fea0003800000 */
[----:B------:R-:W-:-:S13]  /*28b0*/  ISETP.GE.AND P0, PT, R250, c[0x0][0x220], PT ;  /* 0x00008800fa007a0c */ /* 0x000fda0003f06270 */
[----:B------:R1:W-:Y:S01]  /*28c0*/  @P0 STS.128 [R234+0x9800], RZ ;  /* 0x009800ffea000388 */ /* 0x0003e20000000c00 */
[----:B------:R-:W-:Y:S05]  /*28d0*/  @P0 BRA `(.L_x_332) ;  /* 0x000000b000000947 */ /* 0x000fea0003800000 */
[----:B---3--:R-:W-:Y:S01]  /*28e0*/  IMAD.MOV.U32 R8, RZ, RZ, c[0x0][0x1a0] ;  /* 0x00006800ff087624 */ /* 0x008fe200078e00ff */
[----:B------:R-:W-:Y:S02]  /*28f0*/  ULDC UR5, c[0x0][0x1a4] ;  /* 0x0000690000057ab9 */ /* 0x000fe40000000800 */
[----:B------:R-:W-:Y:S01]  /*2900*/  UIMAD UR5, UR5, 0x30, URZ ;  /* 0x00000030050578a4 */ /* 0x000fe2000f8e023f */
[----:B------:R-:W-:-:S05]  /*2910*/  IMAD.WIDE.U32 R8, R8, 0x30, R2 ;  /* 0x0000003008087825 */ /* 0x000fca00078e0002 */
[----:B------:R-:W-:Y:S02]  /*2920*/  IADD3 R5, R9, UR5, RZ ;  /* 0x0000000509057c10 */ /* 0x000fe4000fffe0ff */
[----:B--2---:R-:W-:-:S04]  /*2930*/  LEA R6, P0, R8, c[0x0][0x170], 0x1 ;  /* 0x00005c0008067a11 */ /* 0x004fc800078008ff */
[----:B------:R-:W-:-:S05]  /*2940*/  LEA.HI.X R7, R8, c[0x0][0x174], R5, 0x1, P0 ;  /* 0x00005d0008077a11 */ /* 0x000fca00000f0c05 */
[----:B------:R-:W-:Y:S01]  /*2950*/  @!PT LDS RZ, [RZ] ;  /* 0x00000000fffff984 */ /* 0x000fe20000000800 */
[----:B------:R-:W-:Y:S01]  /*2960*/  @!PT LDS RZ, [RZ] ;  /* 0x00000000fffff984 */ /* 0x000fe20000000800 */
[----:B------:R-:W-:Y:S01]  /*2970*/  @!PT LDS RZ, [RZ] ;  /* 0x00000000fffff984 */ /* 0x000fe20000000800 */
[----:B------:R2:W-:Y:S04]  /*2980*/  LDGSTS.E.BYPASS.LTC128B.128 [R234+0x9800], [R6.64] ;  /* 0x0980000006ea7fae */ /* 0x0005e8000b901d52 */
.L_x_332:
[----:B------:R-:W-:Y:S05]  /*2990*/  BSYNC B0 ;  /* 0x0000000000007941 */ /* 0x000fea0003800000 */
.L_x_331:
        /* <DEDUP_REMOVED lines=17> */
.L_x_334:
[----:B------:R-:W-:Y:S05]  /*2ab0*/  BSYNC B0 ;  /* 0x0000000000007941 */ /* 0x000fea0003800000 */
.L_x_333:
[----:B------:R-:W-:Y:S01]  /*2ac0*/  ISETP.GE.AND P0, PT, R16, UR20, PT ;  /* 0x0000001410007c0c */ /* 0x000fe2000bf06270 */
[----:B------:R-:W-:-:S12]  /*2ad0*/  BSSY B0, `(.L_x_335) ;  /* 0x0000013000007945 */ /* 0x000fd80003800000 */
[----:B------:R1:W-:Y:S01]  /*2ae0*/  @P0 STS.128 [R234+0xa800], RZ ;  /* 0x00a800ffea000388 */ /* 0x0003e20000000c00 */
[----:B------:R-:W-:Y:S05]  /*2af0*/  @P0 BRA `(.L_x_336) ;  /* 0x0000010000000947 */ /* 0x000fea0003800000 */
[----:B------:R-:W-:-:S13]  /*2b00*/  ISETP.GE.AND P0, PT, R250, c[0x0][0x220], PT ;  /* 0x00008800fa007a0c */ /* 0x000fda0003f06270 */
[----:B------:R1:W-:Y:S01]  /*2b10*/  @P0 STS.128 [R234+0xa800], RZ ;  /* 0x00a800ffea000388 */ /* 0x0003e20000000c00 */
[----:B------:R-:W-:Y:S05]  /*2b20*/  @P0 BRA `(.L_x_336) ;  /* 0x000000d000000947 */ /* 0x000fea0003800000 */
[----:B--2---:R-:W-:Y:S01]  /*2b30*/  MOV R6, R2 ;  /* 0x0000000200067202 */ /* 0x004fe20000000f00 */
[----:B------:R-:W-:Y:S01]  /*2b40*/  IMAD.MOV.U32 R5, RZ, RZ, c[0x0][0x1a0] ;  /* 0x00006800ff057624 */ /* 0x000fe200078e00ff */
        /* <DEDUP_REMOVED lines=11> */
.L_x_336:
[----:B------:R-:W-:Y:S05]  /*2c00*/  BSYNC B0 ;  /* 0x0000000000007941 */ /* 0x000fea0003800000 */
.L_x_335:
        /* <DEDUP_REMOVED lines=20> */
.L_x_338:
[----:B------:R-:W-:Y:S05]  /*2d50*/  BSYNC B0 ;  /* 0x0000000000007941 */ /* 0x000fea0003800000 */
.L_x_337:
[----:B------:R-:W-:Y:S01]  /*2d60*/  ISETP.GE.AND P0, PT, R14, UR20, PT ;  /* 0x000000140e007c0c */ /* 0x000fe2000bf06270 */
[----:B------:R-:W-:-:S12]  /*2d70*/  BSSY B0, `(.L_x_339) ;  /* 0x0000011000007945 */ /* 0x000fd80003800000 */
[----:B------:R1:W-:Y:S01]  /*2d80*/  @P0 STS.128 [R234+0xb800], RZ ;  /* 0x00b800ffea000388 */ /* 0x0003e20000000c00 */
[----:B------:R-:W-:Y:S05]  /*2d90*/  @P0 BRA `(.L_x_340) ;  /* 0x000000e000000947 */ /* 0x000fea0003800000 */
[----:B------:R-:W-:-:S13]  /*2da0*/  ISETP.GE.AND P0, PT, R250, c[0x0][0x220], PT ;  /* 0x00008800fa007a0c */ /* 0x000fda0003f06270 */
[----:B------:R1:W-:Y:S01]  /*2db0*/  @P0 STS.128 [R234+0xb800], RZ ;  /* 0x00b800ffea000388 */ /* 0x0003e20000000c00 */
[----:B------:R-:W-:Y:S05]  /*2dc0*/  @P0 BRA `(.L_x_340) ;  /* 0x000000b000000947 */ /* 0x000fea0003800000 */
[----:B--2---:R-:W-:Y:S01]  /*2dd0*/  IMAD.MOV.U32 R6, RZ, RZ, c[0x0][0x1a0] ;  /* 0x00006800ff067624 */ /* 0x004fe200078e00ff */
        /* <DEDUP_REMOVED lines=10> */
.L_x_340:
[----:B------:R-:W-:Y:S05]  /*2e80*/  BSYNC B0 ;  /* 0x0000000000007941 */ /* 0x000fea0003800000 */
.L_x_339:
[----:B--2---:R-:W-:Y:S01]  /*2e90*/  SHF.R.S32.HI R7, RZ, 0x4, R22 ;  /* 0x00000004ff077819 */ /* 0x004fe20000011416 */
[----:B------:R-:W-:Y:S01]  /*2ea0*/  IMAD.SHL.U32 R6, R23, 0x40, RZ ;  /* 0x0000004017067824 */ /* 0x000fe200078e00ff */
[----:B------:R-:W-:Y:S01]  /*2eb0*/  SHF.L.U32 R5, R12, 0x3, RZ ;  /* 0x000000030c057819 */ /* 0x000fe200000006ff */
[----:B------:R-:W-:Y:S01]  /*2ec0*/  IMAD.SHL.U32 R3, R19, 0x40, RZ ;  /* 0x0000004013037824 */ /* 0x000fe200078e00ff */
[----:B------:R-:W-:Y:S01]  /*2ed0*/  LEA.HI R2, R22, R7, RZ, 0x1 ;  /* 0x0000000716027211 */ /* 0x000fe200078f08ff */
[----:B------:R-:W-:Y:S01]  /*2ee0*/  STL [R1+0x8c], R251 ;  /* 0x00008cfb01007387 */ /* 0x000fe20000100800 */
[----:B------:R-:W-:Y:S02]  /*2ef0*/  R2P PR, R23, 0x6 ;  /* 0x0000000617007804 */ /* 0x000fe40000000000 */
[----:B------:R-:W-:Y:S01]  /*2f00*/  LOP3.LUT R2, R2, 0xfffffffe, RZ, 0xc0, !PT ;  /* 0xfffffffe02027812 */ /* 0x000fe200078ec0ff */
[----:B------:R-:W-:Y:S01]  /*2f10*/  STL [R1+0x88], R250 ;  /* 0x000088fa01007387 */ /* 0x000fe20000100800 */
[----:B------:R-:W-:-:S03]  /*2f20*/  LOP3.LUT R3, R3, 0x1c0, RZ, 0xc0, !PT ;  /* 0x000001c003037812 */ /* 0x000fc600078ec0ff */
[----:B------:R-:W-:Y:S01]  /*2f30*/  IMAD.IADD R7, R7, 0x1, -R2 ;  /* 0x0000000107077824 */ /* 0x000fe200078e0a02 */
[----:B------:R-:W-:Y:S01]  /*2f40*/  LOP3.LUT R2, R6, 0x1c0, RZ, 0xc0, !PT ;  /* 0x000001c006027812 */ /* 0x000fe200078ec0ff */
[----:B------:R-:W-:Y:S02]  /*2f50*/  STL [R1+0x84], R247 ;  /* 0x000084f701007387 */ /* 0x000fe40000100800 */
[----:B------:R-:W-:Y:S01]  /*2f60*/  IMAD.SHL.U32 R6, R7, 0x8, RZ ;  /* 0x0000000807067824 */ /* 0x000fe200078e00ff */
[----:B---3--:R-:W-:Y:S01]  /*2f70*/  LOP3.LUT R8, R2, 0x8, R5, 0xf8, !PT ;  /* 0x0000000802087812 */ /* 0x008fe200078ef805 */
[----:B------:R-:W-:Y:S01]  /*2f80*/  STL [R1+0x80], R246 ;  /* 0x000080f601007387 */ /* 0x000fe20000100800 */
[----:B------:R-:W-:Y:S02]  /*2f90*/  SHF.R.U32.HI R2, RZ, 0x3, R2 ;  /* 0x00000003ff027819 */ /* 0x000fe40000011602 */
[----:B------:R-:W-:Y:S01]  /*2fa0*/  LOP3.LUT R6, R3, 0x8, R6, 0xf8, !PT ;  /* 0x0000000803067812 */ /* 0x000fe200078ef806 */
[----:B------:R-:W-:Y:S01]  /*2fb0*/  STL [R1+0x7c], R245 ;  /* 0x00007cf501007387 */ /* 0x000fe20000100800 */
[----:B------:R-:W-:Y:S01]  /*2fc0*/  SHF.R.U32.HI R5, RZ, 0x3, R3 ;  /* 0x00000003ff057819 */ /* 0x000fe20000011603 */
[----:B------:R-:W-:Y:S01]  /*2fd0*/  IMAD R3, R164, 0x400, R248 ;  /* 0x00000400a4037824 */ /* 0x000fe200078e02f8 */
[----:B------:R-:W-:Y:S01]  /*2fe0*/  LOP3.LUT R2, R8, R2, RZ, 0x3c, !PT ;  /* 0x0000000208027212 */ /* 0x000fe200078e3cff */
[----:B------:R-:W-:Y:S01]  /*2ff0*/  STL [R1+0x78], R244 ;  /* 0x000078f401007387 */ /* 0x000fe20000100800 */
[----:B------:R-:W-:-:S03]  /*3000*/  LOP3.LUT R200, R6, R5, RZ, 0x3c, !PT ;  /* 0x0000000506c87212 */ /* 0x000fc600078e3cff */
[----:B------:R-:W-:Y:S01]  /*3010*/  IMAD R2, R7, 0x200, R2 ;  /* 0x0000020007027824 */ /* 0x000fe200078e0202 */
[----:B------:R-:W-:Y:S01]  /*3020*/  IADD3 R3, R200, R3, RZ ;  /* 0x00000003c8037210 */ /* 0x000fe20007ffe0ff */
[----:B------:R-:W-:Y:S02]  /*3030*/  STL [R1+0x74], R234 ;  /* 0x000074ea01007387 */ /* 0x000fe40000100800 */
[----:B------:R-:W-:Y:S01]  /*3040*/  IMAD.SHL.U32 R203, R2, 0x2, RZ ;  /* 0x0000000202cb7824 */ /* 0x000fe200078e00ff */
[----:B------:R-:W-:Y:S01]  /*3050*/  SEL R2, R24, 0xffffffe0, !P1 ;  /* 0xffffffe018027807 */ /* 0x000fe20004800000 */
[----:B------:R-:W-:Y:S01]  /*3060*/  IMAD.SHL.U32 R222, R3, 0x2, RZ ;  /* 0x0000000203de7824 */ /* 0x000fe200078e00ff */
[----:B------:R-:W0:Y:S02]  /*3070*/  LDGDEPBAR ;  /* 0x00000000000079af */ /* 0x000e240000000000 */
[C---:B------:R-:W-:Y:S01]  /*3080*/  IADD3 R3, R203.reuse, 0x4000, RZ ;  /* 0x00004000cb037810 */ /* 0x040fe20007ffe0ff */
[C---:B------:R-:W-:Y:S01]  /*3090*/  IMAD.IADD R221, R203.reuse, 0x1, R2 ;  /* 0x00000001cbdd7824 */ /* 0x040fe200078e0202 */
[----:B------:R-:W-:Y:S01]  /*30a0*/  LDSM.16.M88.4 R8, [R203+0x4000] ;  /* 0x00400000cb08783b */ /* 0x000fe20000000200 */
[----:B------:R-:W-:Y:S01]  /*30b0*/  LEA R225, R0, R222, 0x1 ;  /* 0x000000de00e17211 */ /* 0x000fe200078e08ff */
[----:B------:R-:W-:Y:S01]  /*30c0*/  IMAD R223, R4, 0x2, R222 ;  /* 0x0000000204df7824 */ /* 0x000fe200078e02de */
[----:B------:R-:W-:Y:S01]  /*30d0*/  IADD3 R226, R203, 0x4040, RZ ;  /* 0x00004040cbe27810 */ /* 0x000fe20007ffe0ff */
[----:B------:R-:W2:Y:S01]  /*30e0*/  LDSM.16.M88.4 R16, [R222] ;  /* 0x00000000de10783b */ /* 0x000ea20000000200 */
[----:B------:R-:W-:Y:S01]  /*30f0*/  @P2 IADD3 R226, R3, -0x40, RZ ;  /* 0xffffffc003e22810 */ /* 0x000fe20007ffe0ff */
[----:B------:R-:W-:Y:S01]  /*3100*/  IMAD R224, R0, 0x2, R223 ;  /* 0x0000000200e07824 */ /* 0x000fe200078e02df */
[----:B------:R-:W-:Y:S01]  /*3110*/  SHF.R.S32.HI R3, RZ, 0x1f, R165 ;  /* 0x0000001fff037819 */ /* 0x000fe200000114a5 */
[----:B------:R-:W3:Y:S02]  /*3120*/  LDSM.16.M88.4 R12, [R222+0x2000] ;  /* 0x00200000de0c783b */ /* 0x000ee40000000200 */
[----:B------:R-:W-:Y:S01]  /*3130*/  IMAD.IADD R220, R2, 0x1, R226 ;  /* 0x0000000102dc7824 */ /* 0x000fe200078e02e2 */
[----:B------:R-:W-:Y:S01]  /*3140*/  LEA.HI R3, R3, R165, RZ, 0x2 ;  /* 0x000000a503037211 */ /* 0x000fe200078f10ff */
[----:B------:R-:W1:Y:S04]  /*3150*/  LDSM.16.M88.4 R56, [R203+0x4800] ;  /* 0x00480000cb38783b */ /* 0x000e680000000200 */
[----:B------:R-:W4:Y:S04]  /*3160*/  LDSM.16.M88.4 R52, [R203+0x5000] ;  /* 0x00500000cb34783b */ /* 0x000f280000000200 */
[----:B------:R-:W1:Y:S04]  /*3170*/  LDSM.16.M88.4 R48, [R203+0x5800] ;  /* 0x00580000cb30783b */ /* 0x000e680000000200 */
[----:B------:R-:W1:Y:S04]  /*3180*/  LDSM.16.M88.4 R44, [R203+0x6000] ;  /* 0x00600000cb2c783b */ /* 0x000e680000000200 */
[----:B------:R-:W1:Y:S04]  /*3190*/  LDSM.16.M88.4 R40, [R203+0x6800] ;  /* 0x00680000cb28783b */ /* 0x000e680000000200 */
[----:B------:R-:W1:Y:S04]  /*31a0*/  LDSM.16.M88.4 R32, [R203+0x7000] ;  /* 0x00700000cb20783b */ /* 0x000e680000000200 */
[----:B------:R-:W1:Y:S04]  /*31b0*/  LDSM.16.M88.4 R28, [R203+0x7800] ;  /* 0x00780000cb1c783b */ /* 0x000e680000000200 */
[----:B------:R-:W-:Y:S01]  /*31c0*/  LDSM.16.M88.4 R24, [R221+0x4000] ;  /* 0x00400000dd18783b */ /* 0x000fe20000000200 */
[-C--:B--2---:R-:W-:Y:S03]  /*31d0*/  HMMA.16816.F32.BF16 R156, R16, R8.reuse, RZ ;  /* 0x00000008109c723c */ /* 0x084fe600000418ff */
[----:B------:R-:W-:Y:S04]  /*31e0*/  LDSM.16.M88.4 R36, [R221+0x4800] ;  /* 0x00480000dd24783b */ /* 0x000fe80000000200 */
[----:B------:R-:W-:Y:S01]  /*31f0*/  LDSM.16.M88.4 R60, [R221+0x5000] ;  /* 0x00500000dd3c783b */ /* 0x000fe20000000200 */
[C---:B---3--:R-:W-:Y:S03]  /*3200*/  HMMA.16816.F32.BF16 R100, R12.reuse, R8, RZ ;  /* 0x000000080c64723c */ /* 0x048fe600000418ff */
[----:B------:R-:W-:Y:S04]  /*3210*/  LDSM.16.M88.4 R64, [R221+0x5800] ;  /* 0x00580000dd40783b */ /* 0x000fe80000000200 */
[----:B------:R-:W-:Y:S01]  /*3220*/  LDSM.16.M88.4 R80, [R221+0x6000] ;  /* 0x00600000dd50783b */ /* 0x000fe20000000200 */
[-C--:B------:R-:W-:Y:S03]  /*3230*/  HMMA.16816.F32.BF16 R96, R12, R10.reuse, RZ ;  /* 0x0000000a0c60723c */ /* 0x080fe600000418ff */
[----:B------:R-:W-:Y:S04]  /*3240*/  LDSM.16.M88.4 R76, [R221+0x6800] ;  /* 0x00680000dd4c783b */ /* 0x000fe80000000200 */
[----:B------:R-:W-:Y:S01]  /*3250*/  LDSM.16.M88.4 R72, [R221+0x7000] ;  /* 0x00700000dd48783b */ /* 0x000fe20000000200 */
[----:B------:R-:W-:Y:S03]  /*3260*/  HMMA.16816.F32.BF16 R152, R16, R10, RZ ;  /* 0x0000000a1098723c */ /* 0x000fe600000418ff */
[----:B------:R-:W2:Y:S04]  /*3270*/  LDSM.16.M88.4 R8, [R225+0x2000] ;  /* 0x00200000e108783b */ /* 0x000ea80000000200 */
[----:B------:R-:W3:Y:S01]  /*3280*/  LDSM.16.M88.4 R68, [R221+0x7800] ;  /* 0x00780000dd44783b */ /* 0x000ee20000000200 */
[C---:B-1----:R-:W-:Y:S03]  /*3290*/  HMMA.16816.F32.BF16 R92, R12.reuse, R56, RZ ;  /* 0x000000380c5c723c */ /* 0x042fe600000418ff */
[----:B------:R-:W1:Y:S04]  /*32a0*/  LDSM.16.M88.4 R20, [R225] ;  /* 0x00000000e114783b */ /* 0x000e680000000200 */
[----:B------:R-:W-:Y:S01]  /*32b0*/  STL [R1+0x90], R221 ;  /* 0x000090dd01007387 */ /* 0x000fe20000100800 */
[C---:B------:R-:W-:Y:S03]  /*32c0*/  HMMA.16816.F32.BF16 R88, R12.reuse, R58, RZ ;  /* 0x0000003a0c58723c */ /* 0x040fe600000418ff */
[----:B------:R-:W-:Y:S04]  /*32d0*/  STL [R1+0x94], R225 ;  /* 0x000094e101007387 */ /* 0x000fe80000100800 */
[----:B------:R-:W-:Y:S01]  /*32e0*/  STL [R1+0x98], R203 ;  /* 0x000098cb01007387 */ /* 0x000fe20000100800 */
[C---:B----4-:R-:W-:Y:S03]  /*32f0*/  HMMA.16816.F32.BF16 R104, R12.reuse, R54, RZ ;  /* 0x000000360c68723c */ /* 0x050fe600000418ff */
[----:B------:R-:W-:Y:S04]  /*3300*/  STL [R1+0xa0], R4 ;  /* 0x0000a00401007387 */ /* 0x000fe80000100800 */
[----:B------:R-:W-:Y:S01]  /*3310*/  STL [R1+0x9c], R222 ;  /* 0x00009cde01007387 */ /* 0x000fe20000100800 */
        /* <DEDUP_REMOVED lines=10> */
[----:B------:R-:W-:Y:S08]  /*33c0*/  HMMA.16816.F32.BF16 R140, R12, R30, RZ ;  /* 0x0000001e0c8c723c */ /* 0x000ff000000418ff */
        /* <DEDUP_REMOVED lines=12> */
[C---:B------:R-:W-:Y:S01]  /*3490*/  HMMA.16816.F32.BF16 R240, R16.reuse, R34, RZ ;  /* 0x0000002210f0723c */ /* 0x040fe200000418ff */
[----:B------:R-:W-:Y:S07]  /*34a0*/  LDSM.16.M88.4 R32, [R226+0x1000] ;  /* 0x00100000e220783b */ /* 0x000fee0000000200 */
[C---:B------:R-:W-:Y:S08]  /*34b0*/  HMMA.16816.F32.BF16 R204, R16.reuse, R28, RZ ;  /* 0x0000001c10cc723c */ /* 0x040ff000000418ff */
[----:B------:R-:W-:Y:S01]  /*34c0*/  HMMA.16816.F32.BF16 R212, R16, R30, RZ ;  /* 0x0000001e10d4723c */ /* 0x000fe200000418ff */
[----:B------:R-:W-:Y:S07]  /*34d0*/  LDSM.16.M88.4 R28, [R226+0x800] ;  /* 0x00080000e21c783b */ /* 0x000fee0000000200 */
[C---:B--2---:R-:W-:Y:S08]  /*34e0*/  HMMA.16816.F32.BF16 R236, R8.reuse, R24, R100 ;  /* 0x0000001808ec723c */ /* 0x044ff00000041864 */
        /* <DEDUP_REMOVED lines=12> */
[C---:B---3--:R-:W-:Y:S08]  /*35b0*/  HMMA.16816.F32.BF16 R100, R8.reuse, R68, R136 ;  /* 0x000000440864723c */ /* 0x048ff00000041888 */
[C---:B------:R-:W-:Y:S08]  /*35c0*/  HMMA.16816.F32.BF16 R108, R8.reuse, R74, R144 ;  /* 0x0000004a086c723c */ /* 0x040ff00000041890 */
[----:B------:R-:W-:Y:S01]  /*35d0*/  HMMA.16816.F32.BF16 R104, R8, R70, R140 ;  /* 0x000000460868723c */ /* 0x000fe2000004188c */
[----:B------:R-:W2:Y:S07]  /*35e0*/  LDSM.16.M88.4 R8, [R223+0x2000] ;  /* 0x00200000df08783b */ /* 0x000eae0000000200 */
[C---:B-1----:R-:W-:Y:S08]  /*35f0*/  HMMA.16816.F32.BF16 R120, R20.reuse, R36, R148 ;  /* 0x000000241478723c */ /* 0x042ff00000041894 */
[C---:B------:R-:W-:Y:S01]  /*3600*/  HMMA.16816.F32.BF16 R124, R20.reuse, R38, R160 ;  /* 0x00000026147c723c */ /* 0x040fe200000418a0 */
[----:B------:R-:W1:Y:S07]  /*3610*/  LDSM.16.M88.4 R36, [R226+0x1800] ;  /* 0x00180000e224783b */ /* 0x000e6e0000000200 */
[C---:B------:R-:W-:Y:S08]  /*3620*/  HMMA.16816.F32.BF16 R140, R20.reuse, R66, R180 ;  /* 0x00000042148c723c */ /* 0x040ff000000418b4 */
[C---:B------:R-:W-:Y:S08]  /*3630*/  HMMA.16816.F32.BF16 R112, R20.reuse, R24, R156 ;  /* 0x000000181470723c */ /* 0x040ff0000004189c */
[----:B------:R-:W-:Y:S01]  /*3640*/  HMMA.16816.F32.BF16 R116, R20, R26, R152 ;  /* 0x0000001a1474723c */ /* 0x000fe20000041898 */
[----:B------:R-:W-:Y:S07]  /*3650*/  LDSM.16.M88.4 R24, [R226] ;  /* 0x00000000e218783b */ /* 0x000fee0000000200 */
[----:B--2---:R-:W-:Y:S01]  /*3660*/  HMMA.16816.F32.BF16 R180, R8, R30, R44 ;  /* 0x0000001e08b4723c */ /* 0x004fe2000004182c */
[----:B------:R-:W2:Y:S07]  /*3670*/  LDSM.16.M88.4 R44, [R226+0x3000] ;  /* 0x00300000e22c783b */ /* 0x000eae0000000200 */
[----:B------:R-:W-:Y:S08]  /*3680*/  HMMA.16816.F32.BF16 R128, R20, R60, R168 ;  /* 0x0000003c1480723c */ /* 0x000ff000000418a8 */
[C---:B-1----:R-:W-:Y:S08]  /*3690*/  HMMA.16816.F32.BF16 R244, R8.reuse, R36, R12 ;  /* 0x0000002408f4723c */ /* 0x042ff0000004180c */
[----:B------:R-:W-:Y:S01]  /*36a0*/  HMMA.16816.F32.BF16 R4, R8, R38, R48 ;  /* 0x000000260804723c */ /* 0x000fe20000041830 */
[----:B------:R-:W-:Y:S07]  /*36b0*/  LDSM.16.M88.4 R48, [R226+0x3800] ;  /* 0x00380000e230783b */ /* 0x000fee0000000200 */
[C---:B------:R-:W-:Y:S07]  /*36c0*/  HMMA.16816.F32.BF16 R144, R20.reuse, R80, R184 ;  /* 0x000000501490723c */ /* 0x040fee00000418b8 */
[----:B------:R-:W-:Y:S01]  /*36d0*/  STL.64 [R1+0x48], R244 ;  /* 0x000048f401007387 */ /* 0x000fe20000100a00 */
[----:B------:R-:W-:Y:S01]  /*36e0*/  HMMA.16816.F32.BF16 R156, R20, R72, R208 ;  /* 0x00000048149c723c */ /* 0x000fe200000418d0 */
[----:B------:R-:W-:-:S02]  /*36f0*/  IMAD.MOV.U32 R202, RZ, RZ, R247 ;  /* 0x000000ffffca7224 */ /* 0x000fc400078e00f7 */
[----:B------:R-:W-:Y:S04]  /*3700*/  STL [R1+0x50], R246 ;  /* 0x000050f601007387 */ /* 0x000fe80000100800 */
[----:B------:R-:W-:Y:S01]  /*3710*/  STL.64 [R1+0x58], R4 ;  /* 0x0000580401007387 */ /* 0x000fe20000100a00 */
[C---:B------:R-:W-:Y:S03]  /*3720*/  HMMA.16816.F32.BF16 R132, R20.reuse, R62, R172 ;  /* 0x0000003e1484723c */ /* 0x040fe600000418ac */
[----:B------:R1:W-:Y:S05]  /*3730*/  STL.64 [R1+0x60], R6 ;  /* 0x0000600601007387 */ /* 0x0003ea0000100a00 */
[C---:B------:R-:W-:Y:S08]  /*3740*/  HMMA.16816.F32.BF16 R136, R20.reuse, R64, R176 ;  /* 0x000000401488723c */ /* 0x040ff000000418b0 */
[C---:B------:R-:W-:Y:S08]  /*3750*/  HMMA.16816.F32.BF16 R80, R20.reuse, R82, R188 ;  /* 0x000000521450723c */ /* 0x040ff000000418bc */
[C---:B------:R-:W-:Y:S08]  /*3760*/  HMMA.16816.F32.BF16 R148, R20.reuse, R76, R192 ;  /* 0x0000004c1494723c */ /* 0x040ff000000418c0 */
[C---:B------:R-:W-:Y:S08]  /*3770*/  HMMA.16816.F32.BF16 R152, R20.reuse, R78, R196 ;  /* 0x0000004e1498723c */ /* 0x040ff000000418c4 */
[C---:B------:R-:W-:Y:S08]  /*3780*/  HMMA.16816.F32.BF16 R160, R20.reuse, R68, R204 ;  /* 0x0000004414a0723c */ /* 0x040ff000000418cc */
[C---:B------:R-:W-:Y:S07]  /*3790*/  HMMA.16816.F32.BF16 R72, R20.reuse, R74, R240 ;  /* 0x0000004a1448723c */ /* 0x040fee00000418f0 */
[----:B------:R-:W-:Y:S01]  /*37a0*/  MOV R242, R200 ;  /* 0x000000c800f27202 */ /* 0x000fe20000000f00 */
[----:B------:R-:W-:Y:S01]  /*37b0*/  HMMA.16816.F32.BF16 R168, R20, R70, R212 ;  /* 0x0000004614a8723c */ /* 0x000fe200000418d4 */
[----:B------:R-:W3:Y:S01]  /*37c0*/  LDSM.16.M88.4 R20, [R226+0x2800] ;  /* 0x00280000e214783b */ /* 0x000ee20000000200 */
[----:B------:R-:W-:-:S06]  /*37d0*/  MOV R240, R248 ;  /* 0x000000f800f07202 */ /* 0x000fcc0000000f00 */
[C---:B-1----:R-:W-:Y:S08]  /*37e0*/  HMMA.16816.F32.BF16 R4, R8.reuse, R40, R52 ;  /* 0x000000280804723c */ /* 0x042ff00000041834 */
[C---:B--2---:R-:W-:Y:S08]  /*37f0*/  HMMA.16816.F32.BF16 R52, R8.reuse, R44, R96 ;  /* 0x0000002c0834723c */ /* 0x044ff00000041860 */
[C---:B------:R-:W-:Y:S08]  /*3800*/  HMMA.16816.F32.BF16 R176, R8.reuse, R26, R228 ;  /* 0x0000001a08b0723c */ /* 0x040ff000000418e4 */
[----:B------:R-:W-:Y:S01]  /*3810*/  HMMA.16816.F32.BF16 R228, R8, R34, R16 ;  /* 0x0000002208e4723c */ /* 0x000fe20000041810 */
[----:B------:R-:W-:Y:S01]  /*3820*/  IMAD.MOV.U32 R214, RZ, RZ, R7 ;  /* 0x000000ffffd67224 */ /* 0x000fe200078e0007 */
[----:B------:R-:W-:Y:S01]  /*3830*/  MOV R252, R5 ;  /* 0x0000000500fc7202 */ /* 0x000fe20000000f00 */
[----:B------:R-:W-:-:S02]  /*3840*/  IMAD.SHL.U32 R7, R166, 0x2, RZ ;  /* 0x00000002a6077824 */ /* 0x000fc400078e00ff */
[----:B------:R-:W-:Y:S02]  /*3850*/  IMAD.MOV.U32 R241, RZ, RZ, R6 ;  /* 0x000000fffff17224 */ /* 0x000fe400078e0006 */
[----:B------:R-:W-:Y:S01]  /*3860*/  IMAD.U32 R6, RZ, RZ, UR12 ;  /* 0x0000000cff067e24 */ /* 0x000fe2000f8e00ff */
[C---:B------:R-:W-:Y:S01]  /*3870*/  HMMA.16816.F32.BF16 R172, R8.reuse, R24, R236 ;  /* 0x0000001808ac723c */ /* 0x040fe200000418ec */
[----:B------:R-:W-:Y:S01]  /*3880*/  IMAD.MOV.U32 R246, RZ, RZ, R54 ;  /* 0x000000fffff67224 */ /* 0x000fe200078e0036 */
[----:B------:R-:W-:Y:S01]  /*3890*/  MOV R245, R55 ;  /* 0x0000003700f57202 */ /* 0x000fe20000000f00 */
[----:B------:R-:W-:Y:S01]  /*38a0*/  IMAD.MOV.U32 R244, RZ, RZ, R52 ;  /* 0x000000fffff47224 */ /* 0x000fe200078e0034 */
[----:B------:R-:W-:Y:S01]  /*38b0*/  LOP3.LUT R7, R7, 0x6, RZ, 0xc0, !PT ;  /* 0x0000000607077812 */ /* 0x000fe200078ec0ff */
[----:B------:R-:W-:Y:S02]  /*38c0*/  IMAD.MOV.U32 R234, RZ, RZ, R53 ;  /* 0x000000ffffea7224 */ /* 0x000fe400078e0035 */
[----:B------:R-:W-:Y:S01]  /*38d0*/  IMAD.MOV.U32 R239, RZ, RZ, R4 ;  /* 0x000000ffffef7224 */ /* 0x000fe200078e0004 */
[----:B---3--:R-:W-:Y:S01]  /*38e0*/  HMMA.16816.F32.BF16 R16, R8, R22, R92 ;  /* 0x000000160810723c */ /* 0x008fe2000004185c */
[----:B------:R-:W-:-:S02]  /*38f0*/  SHF.R.S32.HI R4, RZ, 0x2, R3 ;  /* 0x00000002ff047819 */ /* 0x000fc40000011403 */
[----:B------:R-:W-:-:S03]  /*3900*/  MOV R3, UR23 ;  /* 0x0000001700037c02 */ /* 0x000fc60008000f00 */
[----:B------:R-:W-:Y:S01]  /*3910*/  IMAD R5, R164, 0x10, R4 ;  /* 0x00000010a4057824 */ /* 0x000fe200078e0204 */
[----:B------:R1:W-:Y:S01]  /*3920*/  STL [R1+0x6c], R4 ;  /* 0x00006c0401007387 */ /* 0x0003e20000100800 */
[----:B------:R-:W-:Y:S01]  /*3930*/  HMMA.16816.F32.BF16 R12, R8, R42, R56 ;  /* 0x0000002a080c723c */ /* 0x000fe20000041838 */
[----:B------:R-:W-:-:S05]  /*3940*/  IMAD R7, R3, 0x80, R7 ;  /* 0x0000008003077824 */ /* 0x000fca00078e0207 */
[C---:B------:R-:W-:Y:S02]  /*3950*/  IADD3 R68, R7.reuse, 0x1, RZ ;  /* 0x0000000107447810 */ /* 0x040fe40007ffe0ff */
[C---:B------:R-:W-:Y:S01]  /*3960*/  HMMA.16816.F32.BF16 R52, R8.reuse, R48, R100 ;  /* 0x000000300834723c */ /* 0x040fe20000041864 */
[C---:B------:R-:W-:Y:S02]  /*3970*/  IADD3 R69, R7.reuse, 0x8, RZ ;  /* 0x0000000807457810 */ /* 0x040fe40007ffe0ff */
[C---:B------:R-:W-:Y:S02]  /*3980*/  IADD3 R70, R7.reuse, 0x9, RZ ;  /* 0x0000000907467810 */ /* 0x040fe40007ffe0ff */
[C---:B------:R-:W-:Y:S02]  /*3990*/  IADD3 R71, R7.reuse, 0x10, RZ ;  /* 0x0000001007477810 */ /* 0x040fe40007ffe0ff */
[C---:B------:R-:W-:Y:S01]  /*39a0*/  IADD3 R76, R7.reuse, 0x11, RZ ;  /* 0x00000011074c7810 */ /* 0x040fe20007ffe0ff */
[----:B------:R-:W-:Y:S01]  /*39b0*/  IMAD.MOV.U32 R233, RZ, RZ, R16 ;  /* 0x000000ffffe97224 */ /* 0x000fe200078e0010 */
[----:B------:R-:W-:Y:S01]  /*39c0*/  HMMA.16816.F32.BF16 R216, R8, R28, R216 ;  /* 0x0000001c08d8723c */ /* 0x000fe200000418d8 */
[C---:B------:R-:W-:Y:S01]  /*39d0*/  IADD3 R77, R7.reuse, 0x18, RZ ;  /* 0x00000018074d7810 */ /* 0x040fe20007ffe0ff */
[----:B------:R-:W-:Y:S01]  /*39e0*/  IMAD.MOV.U32 R232, RZ, RZ, R17 ;  /* 0x000000ffffe87224 */ /* 0x000fe200078e0011 */
[C---:B------:R-:W-:Y:S01]  /*39f0*/  IADD3 R78, R7.reuse, 0x19, RZ ;  /* 0x00000019074e7810 */ /* 0x040fe20007ffe0ff */
[----:B------:R-:W-:Y:S01]  /*3a00*/  IMAD.MOV.U32 R237, RZ, RZ, R18 ;  /* 0x000000ffffed7224 */ /* 0x000fe200078e0012 */
[----:B------:R-:W-:-:S02]  /*3a10*/  IADD3 R79, R7, 0x20, RZ ;  /* 0x00000020074f7810 */ /* 0x000fc40007ffe0ff */
[----:B-1----:R-:W-:Y:S01]  /*3a20*/  IADD3 R4, R5, UR11, RZ ;  /* 0x0000000b05047c10 */ /* 0x002fe2000fffe0ff */
[----:B------:R-:W-:Y:S01]  /*3a30*/  IMAD.MOV.U32 R227, RZ, RZ, R13 ;  /* 0x000000ffffe37224 */ /* 0x000fe200078e000d */
[----:B------:R-:W-:Y:S01]  /*3a40*/  MOV R212, R12 ;  /* 0x0000000c00d47202 */ /* 0x000fe20000000f00 */
[----:B------:R-:W-:Y:S01]  /*3a50*/  IMAD.MOV.U32 R249, RZ, RZ, R14 ;  /* 0x000000fffff97224 */ /* 0x000fe200078e000e */
[----:B------:R-:W-:Y:S01]  /*3a60*/  IADD3 R3, R6, -UR13, R4 ;  /* 0x8000000d06037c10 */ /* 0x000fe2000fffe004 */
[----:B------:R-:W-:Y:S01]  /*3a70*/  IMAD.MOV.U32 R243, RZ, RZ, R15 ;  /* 0x000000fffff37224 */ /* 0x000fe200078e000f */
[C---:B------:R-:W-:Y:S01]  /*3a80*/  HMMA.16816.F32.BF16 R184, R8.reuse, R32, R84 ;  /* 0x0000002008b8723c */ /* 0x040fe20000041854 */
[C---:B------:R-:W-:Y:S01]  /*3a90*/  IADD3 R92, R7.reuse, 0x31, RZ ;  /* 0x00000031075c7810 */ /* 0x040fe20007ffe0ff */
[----:B------:R-:W-:Y:S01]  /*3aa0*/  IMAD.MOV.U32 R98, RZ, RZ, R54 ;  /* 0x000000ffff627224 */ /* 0x000fe200078e0036 */
[----:B------:R-:W-:Y:S01]  /*3ab0*/  IADD3 R5, -R7, R3, RZ ;  /* 0x0000000307057210 */ /* 0x000fe20007ffe1ff */
[----:B------:R-:W-:Y:S01]  /*3ac0*/  IMAD.IADD R16, R3, 0x1, -R68 ;  /* 0x0000000103107824 */ /* 0x000fe200078e0a44 */
[----:B------:R-:W-:Y:S01]  /*3ad0*/  MOV R238, R52 ;  /* 0x0000003400ee7202 */ /* 0x000fe20000000f00 */
[----:B------:R-:W-:Y:S01]  /*3ae0*/  IMAD.MOV.U32 R97, RZ, RZ, R55 ;  /* 0x000000ffff617224 */ /* 0x000fe200078e0037 */
[----:B------:R-:W-:Y:S01]  /*3af0*/  IABS R5, R5 ;  /* 0x0000000500057213 */ /* 0x000fe20000000000 */
[----:B------:R-:W-:Y:S01]  /*3b00*/  IMAD.MOV.U32 R96, RZ, RZ, R53 ;  /* 0x000000ffff607224 */ /* 0x000fe200078e0035 */
[C---:B------:R-:W-:Y:S01]  /*3b10*/  HMMA.16816.F32.BF16 R12, R8.reuse, R20, R88 ;  /* 0x00000014080c723c */ /* 0x040fe20000041858 */
[----:B------:R-:W-:Y:S01]  /*3b20*/  IADD3 R84, R7, 0x21, RZ ;  /* 0x0000002107547810 */ /* 0x000fe20007ffe0ff */
[----:B------:R-:W-:Y:S01]  /*3b30*/  STL [R1+0x68], R4 ;  /* 0x0000680401007387 */ /* 0x000fe20000100800 */
[----:B------:R-:W-:Y:S01]  /*3b40*/  IMAD.MOV.U32 R6, RZ, RZ, R5 ;  /* 0x000000ffff067224 */ /* 0x000fe200078e0005 */
[----:B------:R-:W-:Y:S01]  /*3b50*/  IABS R5, R16 ;  /* 0x0000001000057213 */ /* 0x000fe20000000000 */
[----:B------:R-:W-:Y:S01]  /*3b60*/  IMAD.IADD R16, R3, 0x1, -R69 ;  /* 0x0000000103107824 */ /* 0x000fe200078e0a45 */
[C---:B------:R-:W-:Y:S01]  /*3b70*/  IADD3 R85, R7.reuse, 0x28, RZ ;  /* 0x0000002807557810 */ /* 0x040fe20007ffe0ff */
[----:B------:R1:W-:Y:S01]  /*3b80*/  I2F R165, R6 ;  /* 0x0000000600a57306 */ /* 0x0003e20000201400 */
[----:B------:R-:W-:Y:S01]  /*3b90*/  HMMA.16816.F32.BF16 R52, R8, R46, R108 ;  /* 0x0000002e0834723c */ /* 0x000fe2000004186c */
[----:B------:R-:W-:-:S02]  /*3ba0*/  IADD3 R86, R7, 0x29, RZ ;  /* 0x0000002907567810 */ /* 0x000fc40007ffe0ff */
[C---:B------:R-:W-:Y:S02]  /*3bb0*/  IADD3 R87, R7.reuse, 0x30, RZ ;  /* 0x0000003007577810 */ /* 0x040fe40007ffe0ff */
[C---:B------:R-:W-:Y:S02]  /*3bc0*/  IADD3 R93, R7.reuse, 0x38, RZ ;  /* 0x00000038075d7810 */ /* 0x040fe40007ffe0ff */
[C---:B------:R-:W-:Y:S01]  /*3bd0*/  IADD3 R94, R7.reuse, 0x39, RZ ;  /* 0x00000039075e7810 */ /* 0x040fe20007ffe0ff */
[----:B------:R-:W-:Y:S01]  /*3be0*/  HMMA.16816.F32.BF16 R8, R8, R50, R104 ;  /* 0x000000320808723c */ /* 0x000fe20000041868 */
[----:B------:R-:W-:Y:S02]  /*3bf0*/  MOV R215, R19 ;  /* 0x0000001300d77202 */ /* 0x000fe40000000f00 */
[C---:B------:R-:W-:Y:S02]  /*3c00*/  IADD3 R95, R7.reuse, 0x40, RZ ;  /* 0x00000040075f7810 */ /* 0x040fe40007ffe0ff */
[----:B------:R-:W-:-:S02]  /*3c10*/  IADD3 R100, R7, 0x41, RZ ;  /* 0x0000004107647810 */ /* 0x000fc40007ffe0ff */
[----:B-1----:R-:W-:Y:S01]  /*3c20*/  MOV R6, R5 ;  /* 0x0000000500067202 */ /* 0x002fe20000000f00 */
[----:B------:R-:W-:Y:S01]  /*3c30*/  IMAD.MOV.U32 R251, RZ, RZ, R14 ;  /* 0x000000fffffb7224 */ /* 0x000fe200078e000e */
[----:B------:R-:W-:Y:S01]  /*3c40*/  IABS R5, R16 ;  /* 0x0000001000057213 */ /* 0x000fe20000000000 */
[----:B------:R-:W-:Y:S01]  /*3c50*/  IMAD.IADD R16, R3, 0x1, -R70 ;  /* 0x0000000103107824 */ /* 0x000fe200078e0a46 */
[----:B------:R1:W-:Y:S01]  /*3c60*/  I2F R167, R6 ;  /* 0x0000000600a77306 */ /* 0x0003e20000201400 */
[----:B------:R-:W-:Y:S01]  /*3c70*/  MOV R221, R13 ;  /* 0x0000000d00dd7202 */ /* 0x000fe20000000f00 */
[----:B------:R-:W-:Y:S01]  /*3c80*/  IMAD.MOV.U32 R250, RZ, RZ, R15 ;  /* 0x000000fffffa7224 */ /* 0x000fe200078e000f */
[C---:B------:R-:W-:Y:S01]  /*3c90*/  IADD3 R108, R7.reuse, 0x48, RZ ;  /* 0x00000048076c7810 */ /* 0x040fe20007ffe0ff */
[----:B------:R-:W-:Y:S01]  /*3ca0*/  IMAD.MOV.U32 R247, RZ, RZ, R12 ;  /* 0x000000fffff77224 */ /* 0x000fe200078e000c */
[----:B------:R-:W-:Y:S01]  /*3cb0*/  IADD3 R109, R7, 0x49, RZ ;  /* 0x00000049076d7810 */ /* 0x000fe20007ffe0ff */
[----:B------:R-:W2:Y:S01]  /*3cc0*/  LDSM.16.M88.4 R12, [R223] ;  /* 0x00000000df0c783b */ /* 0x000ea20000000200 */
[----:B------:R-:W-:Y:S01]  /*3cd0*/  IMAD.IADD R2, R3, 0x1, -R95 ;  /* 0x0000000103027824 */ /* 0x000fe200078e0a5f */
[----:B------:R-:W-:Y:S01]  /*3ce0*/  IADD3 R111, R7, 0x50, RZ ;  /* 0x00000050076f7810 */ /* 0x000fe20007ffe0ff */
[----:B------:R-:W-:Y:S01]  /*3cf0*/  IMAD.MOV.U32 R91, RZ, RZ, R52 ;  /* 0x000000ffff5b7224 */ /* 0x000fe200078e0034 */
[----:B------:R-:W-:Y:S01]  /*3d00*/  MOV R90, R53 ;  /* 0x00000035005a7202 */ /* 0x000fe20000000f00 */
[----:B------:R-:W-:Y:S01]  /*3d10*/  IMAD.MOV.U32 R89, RZ, RZ, R54 ;  /* 0x000000ffff597224 */ /* 0x000fe200078e0036 */
[----:B------:R-:W-:Y:S01]  /*3d20*/  IABS R2, R2 ;  /* 0x0000000200027213 */ /* 0x000fe20000000000 */
[----:B------:R-:W-:Y:S01]  /*3d30*/  IMAD.MOV.U32 R201, RZ, RZ, R8 ;  /* 0x000000ffffc97224 */ /* 0x000fe200078e0008 */
[----:B------:R-:W-:Y:S01]  /*3d40*/  MOV R236, R9 ;  /* 0x0000000900ec7202 */ /* 0x000fe20000000f00 */
[----:B------:R-:W-:Y:S01]  /*3d50*/  IMAD.IADD R8, R3, 0x1, -R77 ;  /* 0x0000000103087824 */ /* 0x000fe200078e0a4d */
[----:B------:R-:W-:Y:S01]  /*3d60*/  ISETP.GE.AND P4, PT, R7, UR12, PT ;  /* 0x0000000c07007c0c */ /* 0x000fe2000bf86270 */
[----:B-1----:R-:W-:Y:S01]  /*3d70*/  IMAD.MOV.U32 R6, RZ, RZ, R5 ;  /* 0x000000ffff067224 */ /* 0x002fe200078e0005 */
[----:B------:R-:W-:Y:S01]  /*3d80*/  IABS R5, R16 ;  /* 0x0000001000057213 */ /* 0x000fe20000000000 */
[----:B------:R-:W-:Y:S01]  /*3d90*/  IMAD.MOV.U32 R235, RZ, RZ, R10 ;  /* 0x000000ffffeb7224 */ /* 0x000fe200078e000a */
[----:B------:R-:W-:Y:S01]  /*3da0*/  ISETP.GE.AND P3, PT, R68, UR12, PT ;  /* 0x0000000c44007c0c */ /* 0x000fe2000bf66270 */
[----:B------:R1:W3:Y:S01]  /*3db0*/  I2F R166, R6 ;  /* 0x0000000600a67306 */ /* 0x0002e20000201400 */
[----:B------:R-:W-:Y:S01]  /*3dc0*/  IMAD.MOV.U32 R213, RZ, RZ, R11 ;  /* 0x000000ffffd57224 */ /* 0x000fe200078e000b */
[----:B------:R-:W-:Y:S01]  /*3dd0*/  ISETP.GE.AND P2, PT, R69, UR12, PT ;  /* 0x0000000c45007c0c */ /* 0x000fe2000bf46270 */
[----:B------:R-:W-:Y:S01]  /*3de0*/  IMAD.MOV.U32 R88, RZ, RZ, R55 ;  /* 0x000000ffff587224 */ /* 0x000fe200078e0037 */
[----:B------:R-:W-:-:S02]  /*3df0*/  ISETP.GE.AND P1, PT, R70, UR12, PT ;  /* 0x0000000c46007c0c */ /* 0x000fc4000bf26270 */
[----:B------:R-:W-:Y:S02]  /*3e00*/  ISETP.GE.AND P0, PT, R71, UR12, PT ;  /* 0x0000000c47007c0c */ /* 0x000fe4000bf06270 */
[----:B------:R4:W2:Y:S01]  /*3e10*/  I2F R110, R5 ;  /* 0x00000005006e7306 */ /* 0x0008a20000201400 */
[----:B------:R-:W-:Y:S02]  /*3e20*/  ISETP.GE.AND P6, PT, R76, UR12, PT ;  /* 0x0000000c4c007c0c */ /* 0x000fe4000bfc6270 */
[----:B------:R-:W-:Y:S01]  /*3e30*/  ISETP.GE.AND P5, PT, R77, UR12, PT ;  /* 0x0000000c4d007c0c */ /* 0x000fe2000bfa6270 */
[----:B-1----:R-:W-:-:S05]  /*3e40*/  IMAD.IADD R6, R3, 0x1, -R71 ;  /* 0x0000000103067824 */ /* 0x002fca00078e0a47 */
[----:B------:R-:W-:Y:S01]  /*3e50*/  IABS R6, R6 ;  /* 0x0000000600067213 */ /* 0x000fe20000000000 */
[----:B----4-:R-:W-:-:S03]  /*3e60*/  IMAD.IADD R5, R3, 0x1, -R76 ;  /* 0x0000000103057824 */ /* 0x010fc600078e0a4c */
[----:B------:R1:W4:Y:S01]  /*3e70*/  I2F R103, R6 ;  /* 0x0000000600677306 */ /* 0x0003220000201400 */
[----:B--2---:R-:W-:Y:S01]  /*3e80*/  HMMA.16816.F32.BF16 R204, R12, R38, R140 ;  /* 0x000000260ccc723c */ /* 0x004fe2000004188c */
[----:B------:R-:W-:-:S06]  /*3e90*/  IABS R5, R5 ;  /* 0x0000000500057213 */ /* 0x000fcc0000000000 */
[----:B------:R-:W-:Y:S01]  /*3ea0*/  IMAD.MOV.U32 R141, RZ, RZ, R212 ;  /* 0x000000ffff8d7224 */ /* 0x000fe200078e00d4 */
[----:B------:R-:W-:Y:S01]  /*3eb0*/  HMMA.16816.F32.BF16 R208, R12, R40, R144 ;  /* 0x000000280cd0723c */ /* 0x000fe20000041890 */
[----:B------:R-:W-:Y:S01]  /*3ec0*/  MOV R142, R97 ;  /* 0x00000061008e7202 */ /* 0x000fe20000000f00 */
[----:B-1----:R-:W-:Y:S01]  /*3ed0*/  IMAD.MOV.U32 R6, RZ, RZ, R5 ;  /* 0x000000ffff067224 */ /* 0x002fe200078e0005 */
[----:B------:R-:W-:-:S05]  /*3ee0*/  IABS R5, R8 ;  /* 0x0000000800057213 */ /* 0x000fca0000000000 */
[C---:B------:R-:W-:Y:S01]  /*3ef0*/  HMMA.16816.F32.BF16 R16, R12.reuse, R42, R80 ;  /* 0x0000002a0c10723c */ /* 0x040fe20000041850 */
[----:B------:R-:W-:Y:S01]  /*3f00*/  IADD3 R8, R3, -R78, RZ ;  /* 0x8000004e03087210 */ /* 0x000fe20007ffe0ff */
[----:B------:R1:W2:Y:S06]  /*3f10*/  I2F R102, R6 ;  /* 0x0000000600667306 */ /* 0x0002ac0000201400 */
[C---:B------:R-:W-:Y:S07]  /*3f20*/  HMMA.16816.F32.BF16 R60, R12.reuse, R28, R120 ;  /* 0x0000001c0c3c723c */ /* 0x040fee0000041878 */
[C---:B------:R-:W-:Y:S01]  /*3f30*/  IADD3 R120, R7.reuse, 0x61, RZ ;  /* 0x0000006107787810 */ /* 0x040fe20007ffe0ff */
[C---:B------:R-:W-:Y:S01]  /*3f40*/  HMMA.16816.F32.BF16 R64, R12.reuse, R30, R124 ;  /* 0x0000001e0c40723c */ /* 0x040fe2000004187c */
[----:B------:R-:W-:Y:S01]  /*3f50*/  IADD3 R121, R7, 0x68, RZ ;  /* 0x0000006807797810 */ /* 0x000fe20007ffe0ff */
[----:B-1----:R-:W-:Y:S01]  /*3f60*/  IMAD.MOV.U32 R6, RZ, RZ, R5 ;  /* 0x000000ffff067224 */ /* 0x002fe200078e0005 */
[----:B------:R-:W-:Y:S01]  /*3f70*/  IABS R5, R8 ;  /* 0x0000000800057213 */ /* 0x000fe20000000000 */
[----:B------:R-:W-:Y:S01]  /*3f80*/  IMAD.IADD R8, R3, 0x1, -R79 ;  /* 0x0000000103087824 */ /* 0x000fe200078e0a4f */
[C---:B------:R-:W-:Y:S01]  /*3f90*/  IADD3 R122, R7.reuse, 0x69, RZ ;  /* 0x00000069077a7810 */ /* 0x040fe20007ffe0ff */
[----:B------:R1:W1:Y:S01]  /*3fa0*/  I2F R101, R6 ;  /* 0x0000000600657306 */ /* 0x0002620000201400 */
[C---:B------:R-:W-:Y:S01]  /*3fb0*/  IADD3 R123, R7.reuse, 0x70, RZ ;  /* 0x00000070077b7810 */ /* 0x040fe20007ffe0ff */
[----:B------:R-:W-:Y:S01]  /*3fc0*/  HMMA.16816.F32.BF16 R28, R12, R32, R128 ;  /* 0x000000200c1c723c */ /* 0x000fe20000041880 */
[----:B------:R-:W-:-:S02]  /*3fd0*/  IADD3 R127, R7, 0x71, RZ ;  /* 0x00000071077f7810 */ /* 0x000fc40007ffe0ff */
[C---:B------:R-:W-:Y:S02]  /*3fe0*/  IADD3 R126, R7.reuse, 0x78, RZ ;  /* 0x00000078077e7810 */ /* 0x040fe40007ffe0ff */
[----:B------:R-:W-:Y:S02]  /*3ff0*/  IADD3 R125, R7, 0x79, RZ ;  /* 0x00000079077d7810 */ /* 0x000fe40007ffe0ff */
[----:B------:R-:W-:Y:S01]  /*4000*/  IMAD.MOV.U32 R131, RZ, RZ, R18 ;  /* 0x000000ffff837224 */ /* 0x000fe200078e0012 */
[----:B------:R-:W-:Y:S01]  /*4010*/  HMMA.16816.F32.BF16 R192, R12, R34, R132 ;  /* 0x000000220cc0723c */ /* 0x000fe20000041884 */
[----:B------:R-:W-:Y:S02]  /*4020*/  IMAD.MOV.U32 R128, RZ, RZ, R19 ;  /* 0x000000ffff807224 */ /* 0x000fe400078e0013 */
[----:B------:R-:W-:Y:S02]  /*4030*/  IMAD.MOV.U32 R130, RZ, RZ, R91 ;  /* 0x000000ffff827224 */ /* 0x000fe400078e005b */
[----:B-1----:R-:W-:Y:S01]  /*4040*/  IMAD.MOV.U32 R6, RZ, RZ, R5 ;  /* 0x000000ffff067224 */ /* 0x002fe200078e0005 */
[----:B------:R-:W-:-:S02]  /*4050*/  IABS R5, R8 ;  /* 0x0000000800057213 */ /* 0x000fc40000000000 */
[C---:B------:R-:W-:Y:S01]  /*4060*/  HMMA.16816.F32.BF16 R196, R12.reuse, R36, R136 ;  /* 0x000000240cc4723c */ /* 0x040fe20000041888 */
[----:B------:R-:W-:Y:S01]  /*4070*/  IADD3 R8, R3, -R84, RZ ;  /* 0x8000005403087210 */ /* 0x000fe20007ffe0ff */
[----:B------:R1:W-:Y:S01]  /*4080*/  I2F R188, R6 ;  /* 0x0000000600bc7306 */ /* 0x0003e20000201400 */
[----:B------:R-:W-:Y:S01]  /*4090*/  MOV R134, R16 ;  /* 0x0000001000867202 */ /* 0x000fe20000000f00 */
[----:B------:R-:W-:Y:S01]  /*40a0*/  IMAD.MOV.U32 R133, RZ, RZ, R17 ;  /* 0x000000ffff857224 */ /* 0x000fe200078e0011 */
[----:B------:R-:W-:Y:S01]  /*40b0*/  LDSM.16.M88.4 R36, [R220+0x1000] ;  /* 0x00100000dc24783b */ /* 0x000fe20000000200 */
[----:B------:R-:W-:Y:S01]  /*40c0*/  IMAD.MOV.U32 R135, RZ, RZ, R90 ;  /* 0x000000ffff877224 */ /* 0x000fe200078e005a */
[----:B------:R-:W-:Y:S01]  /*40d0*/  MOV R139, R89 ;  /* 0x00000059008b7202 */ /* 0x000fe20000000f00 */
[----:B------:R-:W-:Y:S01]  /*40e0*/  HMMA.16816.F32.BF16 R56, R12, R26, R116 ;  /* 0x0000001a0c38723c */ /* 0x000fe20000041874 */
[----:B------:R-:W-:Y:S01]  /*40f0*/  LDSM.16.M88.4 R16, [R220] ;  /* 0x00000000dc10783b */ /* 0x000fe20000000200 */
[----:B------:R-:W-:-:S02]  /*4100*/  IMAD.MOV.U32 R132, RZ, RZ, R88 ;  /* 0x000000ffff847224 */ /* 0x000fc400078e0058 */
[----:B------:R-:W-:Y:S02]  /*4110*/  IMAD.MOV.U32 R138, RZ, RZ, R98 ;  /* 0x000000ffff8a7224 */ /* 0x000fe400078e0062 */
[----:B------:R-:W-:Y:S01]  /*4120*/  IMAD.MOV.U32 R136, RZ, RZ, R96 ;  /* 0x000000ffff887224 */ /* 0x000fe200078e0060 */
[C---:B------:R-:W-:Y:S01]  /*4130*/  IADD3 R116, R7.reuse, 0x51, RZ ;  /* 0x0000005107747810 */ /* 0x040fe20007ffe0ff */
[C---:B------:R-:W-:Y:S01]  /*4140*/  HMMA.16816.F32.BF16 R156, R12.reuse, R44, R156 ;  /* 0x0000002c0c9c723c */ /* 0x040fe2000004189c */
[----:B------:R-:W-:Y:S01]  /*4150*/  IADD3 R117, R7, 0x58, RZ ;  /* 0x0000005807757810 */ /* 0x000fe20007ffe0ff */
[----:B-1----:R-:W-:Y:S01]  /*4160*/  IMAD.MOV.U32 R6, RZ, RZ, R5 ;  /* 0x000000ffff067224 */ /* 0x002fe200078e0005 */
[----:B------:R-:W-:Y:S01]  /*4170*/  IABS R5, R8 ;  /* 0x0000000800057213 */ /* 0x000fe20000000000 */
[----:B------:R-:W-:Y:S01]  /*4180*/  IMAD.IADD R8, R3, 0x1, -R85 ;  /* 0x0000000103087824 */ /* 0x000fe200078e0a55 */
[C---:B------:R-:W-:Y:S01]  /*4190*/  IADD3 R118, R7.reuse, 0x59, RZ ;  /* 0x0000005907767810 */ /* 0x040fe20007ffe0ff */
[----:B------:R1:W-:Y:S01]  /*41a0*/  I2F R189, R6 ;  /* 0x0000000600bd7306 */ /* 0x0003e20000201400 */
[----:B------:R-:W-:Y:S01]  /*41b0*/  IMAD.MOV.U32 R44, RZ, RZ, R239 ;  /* 0x000000ffff2c7224 */ /* 0x000fe200078e00ef */
[----:B------:R-:W-:Y:S01]  /*41c0*/  HMMA.16816.F32.BF16 R52, R12, R24, R112 ;  /* 0x000000180c34723c */ /* 0x000fe20000041870 */
[----:B------:R-:W2:Y:S01]  /*41d0*/  LDSM.16.M88.4 R24, [R224+0x2000] ;  /* 0x00200000e018783b */ /* 0x000ea20000000200 */
[----:B------:R-:W-:-:S06]  /*41e0*/  IADD3 R119, R7, 0x60, RZ ;  /* 0x0000006007777810 */ /* 0x000fcc0007ffe0ff */
[----:B------:R-:W-:Y:S01]  /*41f0*/  HMMA.16816.F32.BF16 R168, R12, R50, R168 ;  /* 0x000000320ca8723c */ /* 0x000fe200000418a8 */
[----:B-1----:R-:W-:Y:S01]  /*4200*/  IMAD.MOV.U32 R6, RZ, RZ, R5 ;  /* 0x000000ffff067224 */ /* 0x002fe200078e0005 */
[----:B------:R-:W-:-:S06]  /*4210*/  IABS R5, R8 ;  /* 0x0000000800057213 */ /* 0x000fcc0000000000 */
[----:B------:R-:W-:Y:S01]  /*4220*/  HMMA.16816.F32.BF16 R160, R12, R48, R160 ;  /* 0x000000300ca0723c */ /* 0x000fe200000418a0 */
[C---:B------:R-:W-:Y:S01]  /*4230*/  IADD3 R8, R3.reuse, -R86, RZ ;  /* 0x8000005603087210 */ /* 0x040fe20007ffe0ff */
[----:B------:R1:W-:Y:S01]  /*4240*/  I2F R190, R6 ;  /* 0x0000000600be7306 */ /* 0x0003e20000201400 */
[----:B------:R-:W-:Y:S01]  /*4250*/  MOV R50, R44 ;  /* 0x0000002c00327202 */ /* 0x000fe20000000f00 */
[----:B-1----:R-:W-:Y:S01]  /*4260*/  IMAD.MOV.U32 R6, RZ, RZ, R5 ;  /* 0x000000ffff067224 */ /* 0x002fe200078e0005 */
[----:B------:R-:W-:Y:S01]  /*4270*/  IABS R5, R8 ;  /* 0x0000000800057213 */ /* 0x000fe20000000000 */
[----:B------:R-:W-:-:S04]  /*4280*/  IMAD.IADD R8, R3, 0x1, -R87 ;  /* 0x0000000103087824 */ /* 0x000fc800078e0a57 */
[----:B------:R1:W-:Y:S01]  /*4290*/  I2F R191, R6 ;  /* 0x0000000600bf7306 */ /* 0x0003e20000201400 */
[C---:B--2---:R-:W-:Y:S08]  /*42a0*/  HMMA.16816.F32.BF16 R80, R24.reuse, R18, R176 ;  /* 0x000000121850723c */ /* 0x044ff000000418b0 */
[----:B------:R-:W-:Y:S01]  /*42b0*/  HMMA.16816.F32.BF16 R112, R24, R36, R184 ;  /* 0x000000241870723c */ /* 0x000fe200000418b8 */
[----:B-1----:R-:W-:Y:S01]  /*42c0*/  IMAD.MOV.U32 R6, RZ, RZ, R5 ;  /* 0x000000ffff067224 */ /* 0x002fe200078e0005 */
[----:B------:R-:W-:-:S05]  /*42d0*/  IABS R5, R8 ;  /* 0x0000000800057213 */ /* 0x000fca0000000000 */
[----:B------:R-:W-:Y:S01]  /*42e0*/  IMAD.MOV.U32 R187, RZ, RZ, R213 ;  /* 0x000000ffffbb7224 */ /* 0x000fe200078e00d5 */
[C---:B------:R-:W-:Y:S01]  /*42f0*/  IADD3 R8, R3.reuse, -R92, RZ ;  /* 0x8000005c03087210 */ /* 0x040fe20007ffe0ff */
[----:B------:R1:W-:Y:S01]  /*4300*/  I2F R200, R6 ;  /* 0x0000000600c87306 */ /* 0x0003e20000201400 */
[----:B------:R-:W-:Y:S02]  /*4310*/  IMAD.MOV.U32 R184, RZ, RZ, R235 ;  /* 0x000000ffffb87224 */ /* 0x000fe400078e00eb */
[----:B-1----:R-:W-:Y:S01]  /*4320*/  IMAD.MOV.U32 R6, RZ, RZ, R5 ;  /* 0x000000ffff067224 */ /* 0x002fe200078e0005 */
[----:B------:R-:W-:Y:S01]  /*4330*/  IABS R5, R8 ;  /* 0x0000000800057213 */ /* 0x000fe20000000000 */
[----:B------:R-:W-:-:S03]  /*4340*/  IMAD.IADD R8, R3, 0x1, -R93 ;  /* 0x0000000103087824 */ /* 0x000fc600078e0a5d */
[----:B------:R1:W-:Y:S02]  /*4350*/  I2F R143, R6 ;  /* 0x00000006008f7306 */ /* 0x0003e40000201400 */
[----:B-1----:R-:W-:Y:S01]  /*4360*/  IMAD.MOV.U32 R6, RZ, RZ, R5 ;  /* 0x000000ffff067224 */ /* 0x002fe200078e0005 */
[----:B------:R-:W-:Y:S02]  /*4370*/  IABS R5, R8 ;  /* 0x0000000800057213 */ /* 0x000fe40000000000 */
[C---:B------:R-:W-:Y:S03]  /*4380*/  HMMA.16816.F32.BF16 R8, R12.reuse, R20, R148 ;  /* 0x000000140c08723c */ /* 0x040fe60000041894 */
[----:B------:R1:W-:Y:S04]  /*4390*/  I2F R144, R6 ;  /* 0x0000000600907306 */ /* 0x0003e80000201400 */
[----:B------:R-:W-:Y:S01]  /*43a0*/  IMAD.MOV.U32 R148, RZ, RZ, R242 ;  /* 0x000000ffff947224 */ /* 0x000fe200078e00f2 */
[----:B------:R-:W-:Y:S03]  /*43b0*/  HMMA.16816.F32.BF16 R20, R12, R22, R152 ;  /* 0x000000160c14723c */ /* 0x000fe60000041898 */
[----:B------:R2:W-:Y:S01]  /*43c0*/  I2F R145, R5 ;  /* 0x0000000500917306 */ /* 0x0005e20000201400 */
[----:B------:R-:W-:Y:S01]  /*43d0*/  MOV R150, R232 ;  /* 0x000000e800967202 */ /* 0x000fe20000000f00 */
[----:B------:R-:W-:-:S02]  /*43e0*/  IMAD.MOV.U32 R151, RZ, RZ, R227 ;  /* 0x000000ffff977224 */ /* 0x000fc400078e00e3 */
[----:B------:R-:W-:Y:S01]  /*43f0*/  IMAD.MOV.U32 R149, RZ, RZ, R233 ;  /* 0x000000ffff957224 */ /* 0x000fe200078e00e9 */
[----:B------:R-:W-:Y:S01]  /*4400*/  HMMA.16816.F32.BF16 R152, R12, R46, R72 ;  /* 0x0000002e0c98723c */ /* 0x000fe20000041848 */
[----:B-1----:R-:W-:-:S04]  /*4410*/  IADD3 R6, R3, -R94, RZ ;  /* 0x8000005e03067210 */ /* 0x002fc80007ffe0ff */
[----:B------:R-:W-:-:S03]  /*4420*/  IABS R6, R6 ;  /* 0x0000000600067213 */ /* 0x000fc60000000000 */
[----:B------:R-:W-:Y:S01]  /*4430*/  IMAD.MOV.U32 R4, RZ, RZ, R8 ;  /* 0x000000ffff047224 */ /* 0x000fe200078e0008 */
[----:B------:R-:W-:Y:S01]  /*4440*/  MOV R222, R9 ;  /* 0x0000000900de7202 */ /* 0x000fe20000000f00 */
[----:B--2---:R-:W-:Y:S01]  /*4450*/  IMAD.MOV.U32 R5, RZ, RZ, R6 ;  /* 0x000000ffff057224 */ /* 0x004fe200078e0006 */
[----:B------:R-:W-:Y:S01]  /*4460*/  HMMA.16816.F32.BF16 R72, R24, R16, R172 ;  /* 0x000000101848723c */ /* 0x000fe200000418ac */
[----:B------:R-:W-:Y:S02]  /*4470*/  IMAD.IADD R6, R3, 0x1, -R100 ;  /* 0x0000000103067824 */ /* 0x000fe400078e0a64 */
[----:B------:R1:W-:Y:S01]  /*4480*/  I2F R146, R5 ;  /* 0x0000000500927306 */ /* 0x0003e20000201400 */
[----:B------:R-:W-:Y:S01]  /*4490*/  IMAD.MOV.U32 R203, RZ, RZ, R10 ;  /* 0x000000ffffcb7224 */ /* 0x000fe200078e000a */
[----:B------:R-:W-:Y:S01]  /*44a0*/  MOV R242, R22 ;  /* 0x0000001600f27202 */ /* 0x000fe20000000f00 */
[----:B------:R-:W-:Y:S02]  /*44b0*/  IMAD.MOV.U32 R8, RZ, RZ, R21 ;  /* 0x000000ffff087224 */ /* 0x000fe400078e0015 */
[----:B------:R-:W-:-:S02]  /*44c0*/  IMAD.MOV.U32 R137, RZ, RZ, R23 ;  /* 0x000000ffff897224 */ /* 0x000fc400078e0017 */
[----:B------:R-:W-:Y:S02]  /*44d0*/  IMAD.MOV.U32 R129, RZ, RZ, R20 ;  /* 0x000000ffff817224 */ /* 0x000fe400078e0014 */
[----:B------:R-:W2:Y:S01]  /*44e0*/  LDSM.16.M88.4 R20, [R224] ;  /* 0x00000000e014783b */ /* 0x000ea20000000200 */
[----:B------:R-:W-:Y:S02]  /*44f0*/  IMAD.MOV.U32 R225, RZ, RZ, R11 ;  /* 0x000000ffffe17224 */ /* 0x000fe400078e000b */
[----:B------:R-:W-:Y:S02]  /*4500*/  IMAD.MOV.U32 R45, RZ, RZ, R8 ;  /* 0x000000ffff2d7224 */ /* 0x000fe400078e0008 */
[----:B------:R-:W3:Y:S01]  /*4510*/  LDSM.16.M88.4 R8, [R220+0x800] ;  /* 0x00080000dc08783b */ /* 0x000ee20000000200 */
[----:B------:R-:W-:Y:S01]  /*4520*/  IMAD.MOV.U32 R175, RZ, RZ, R50 ;  /* 0x000000ffffaf7224 */ /* 0x000fe200078e0032 */
[----:B-1----:R-:W-:Y:S01]  /*4530*/  MOV R5, R2 ;  /* 0x0000000200057202 */ /* 0x002fe20000000f00 */
[----:B------:R-:W-:Y:S01]  /*4540*/  IMAD.MOV.U32 R49, RZ, RZ, R45 ;  /* 0x000000ffff317224 */ /* 0x000fe200078e002d */
[----:B------:R-:W-:Y:S01]  /*4550*/  IABS R2, R6 ;  /* 0x0000000600027213 */ /* 0x000fe20000000000 */
[----:B------:R-:W-:Y:S01]  /*4560*/  IMAD.IADD R6, R3, 0x1, -R108 ;  /* 0x0000000103067824 */ /* 0x000fe200078e0a6c */
[----:B------:R1:W-:Y:S01]  /*4570*/  I2F R147, R5 ;  /* 0x0000000500937306 */ /* 0x0003e20000201400 */
[----:B------:R-:W-:Y:S01]  /*4580*/  MOV R50, R150 ;  /* 0x0000009600327202 */ /* 0x000fe20000000f00 */
[----:B------:R-:W-:-:S02]  /*4590*/  IMAD.MOV.U32 R150, RZ, RZ, R136 ;  /* 0x000000ffff967224 */ /* 0x000fc400078e0088 */
[----:B------:R-:W-:Y:S02]  /*45a0*/  IMAD.MOV.U32 R136, RZ, RZ, R135 ;  /* 0x000000ffff887224 */ /* 0x000fe400078e0087 */
[----:B------:R-:W-:Y:S02]  /*45b0*/  IMAD.MOV.U32 R174, RZ, RZ, R149 ;  /* 0x000000ffffae7224 */ /* 0x000fe400078e0095 */
[----:B------:R-:W-:Y:S02]  /*45c0*/  IMAD.MOV.U32 R149, RZ, RZ, R141 ;  /* 0x000000ffff957224 */ /* 0x000fe400078e008d */
[----:B------:R-:W-:Y:S01]  /*45d0*/  IMAD.MOV.U32 R141, RZ, RZ, R138 ;  /* 0x000000ffff8d7224 */ /* 0x000fe200078e008a */
[----:B------:R-:W-:Y:S01]  /*45e0*/  MOV R138, R139 ;  /* 0x0000008b008a7202 */ /* 0x000fe20000000f00 */
[----:B------:R-:W-:Y:S01]  /*45f0*/  IMAD.MOV.U32 R172, RZ, RZ, R50 ;  /* 0x000000ffffac7224 */ /* 0x000fe200078e0032 */
[----:B------:R-:W-:Y:S01]  /*4600*/  MOV R173, R174 ;  /* 0x000000ae00ad7202 */ /* 0x000fe20000000f00 */
[----:B------:R-:W-:-:S02]  /*4610*/  IMAD.MOV.U32 R50, RZ, RZ, R136 ;  /* 0x000000ffff327224 */ /* 0x000fc400078e0088 */
[----:B-1----:R-:W-:Y:S01]  /*4620*/  IMAD.MOV.U32 R5, RZ, RZ, R2 ;  /* 0x000000ffff057224 */ /* 0x002fe200078e0002 */
[----:B------:R-:W-:Y:S01]  /*4630*/  IABS R2, R6 ;  /* 0x0000000600027213 */ /* 0x000fe20000000000 */
[----:B------:R-:W-:Y:S01]  /*4640*/  IMAD.MOV.U32 R174, RZ, RZ, R130 ;  /* 0x000000ffffae7224 */ /* 0x000fe200078e0082 */
[----:B------:R-:W-:Y:S01]  /*4650*/  IADD3 R6, R3, -R109, RZ ;  /* 0x8000006d03067210 */ /* 0x000fe20007ffe0ff */
[----:B------:R1:W-:Y:S01]  /*4660*/  I2F R212, R5 ;  /* 0x0000000500d47306 */ /* 0x0003e20000201400 */
[----:B--2---:R-:W-:Y:S01]  /*4670*/  HMMA.16816.F32.BF16 R40, R20, R18, R56 ;  /* 0x000000121428723c */ /* 0x004fe20000041838 */
[----:B-1----:R-:W-:Y:S01]  /*4680*/  IMAD.MOV.U32 R5, RZ, RZ, R2 ;  /* 0x000000ffff057224 */ /* 0x002fe200078e0002 */
[----:B------:R-:W-:-:S06]  /*4690*/  IABS R2, R6 ;  /* 0x0000000600027213 */ /* 0x000fcc0000000000 */
[----:B---3--:R-:W-:Y:S01]  /*46a0*/  HMMA.16816.F32.BF16 R88, R24, R8, R216 ;  /* 0x000000081858723c */ /* 0x008fe200000418d8 */
[----:B------:R-:W-:Y:S01]  /*46b0*/  IADD3 R6, R3, -R117, RZ ;  /* 0x8000007503067210 */ /* 0x000fe20007ffe0ff */
[----:B------:R1:W-:Y:S01]  /*46c0*/  I2F R227, R5 ;  /* 0x0000000500e37306 */ /* 0x0003e20000201400 */
[----:B------:R-:W-:-:S05]  /*46d0*/  MOV R58, R201 ;  /* 0x000000c9003a7202 */ /* 0x000fca0000000f00 */
[----:B------:R-:W-:Y:S02]  /*46e0*/  HMMA.16816.F32.BF16 R60, R20, R8, R60 ;  /* 0x00000008143c723c */ /* 0x000fe4000004183c */
[----:B------:R2:W-:Y:S05]  /*46f0*/  I2F R232, R2 ;  /* 0x0000000200e87306 */ /* 0x0005ea0000201400 */
[C---:B------:R-:W-:Y:S01]  /*4700*/  IMAD.IADD R9, R3.reuse, 0x1, -R125 ;  /* 0x0000000103097824 */ /* 0x040fe200078e0a7d */
[----:B------:R-:W-:Y:S01]  /*4710*/  HMMA.16816.F32.BF16 R96, R24, R10, R180 ;  /* 0x0000000a1860723c */ /* 0x000fe200000418b4 */
[----:B------:R-:W-:Y:S02]  /*4720*/  FFMA.FTZ R46, R166, -UR4, R40 ;  /* 0x80000004a62e7c23 */ /* 0x000fe40008010028 */
[----:B-1----:R-:W-:-:S02]  /*4730*/  IMAD.IADD R5, R3, 0x1, -R111 ;  /* 0x0000000103057824 */ /* 0x002fc400078e0a6f */
[----:B------:R-:W-:Y:S02]  /*4740*/  FFMA.FTZ R47, R110, -UR4, R41 ;  /* 0x800000046e2f7c23 */ /* 0x000fe40008010029 */
[----:B------:R-:W-:Y:S01]  /*4750*/  IMAD.MOV.U32 R183, RZ, RZ, R148 ;  /* 0x000000ffffb77224 */ /* 0x000fe200078e0094 */
[----:B------:R-:W-:Y:S01]  /*4760*/  IABS R5, R5 ;  /* 0x0000000500057213 */ /* 0x000fe20000000000 */
[C---:B------:R-:W-:Y:S01]  /*4770*/  HMMA.16816.F32.BF16 R64, R20.reuse, R10, R64 ;  /* 0x0000000a1440723c */ /* 0x040fe20000041840 */
[----:B--2---:R-:W-:Y:S02]  /*4780*/  IMAD.IADD R2, R3, 0x1, -R116 ;  /* 0x0000000103027824 */ /* 0x004fe400078e0a74 */
[----:B------:R1:W-:Y:S01]  /*4790*/  I2F R233, R5 ;  /* 0x0000000500e97306 */ /* 0x0003e20000201400 */
[----:B------:R-:W-:Y:S02]  /*47a0*/  IMAD.MOV.U32 R148, RZ, RZ, R141 ;  /* 0x000000ffff947224 */ /* 0x000fe400078e008d */
[----:B------:R-:W-:Y:S01]  /*47b0*/  IABS R2, R2 ;  /* 0x0000000200027213 */ /* 0x000fe20000000000 */
[----:B----4-:R-:W-:Y:S01]  /*47c0*/  FFMA.FTZ R48, R103, -UR4, R60 ;  /* 0x8000000467307c23 */ /* 0x010fe2000801003c */
[----:B------:R-:W-:Y:S01]  /*47d0*/  HMMA.16816.F32.BF16 R32, R20, R16, R52 ;  /* 0x000000101420723c */ /* 0x000fe20000041834 */
[----:B------:R-:W-:Y:S01]  /*47e0*/  MOV R103, R142 ;  /* 0x0000008e00677202 */ /* 0x000fe20000000f00 */
[----:B------:R-:W-:-:S02]  /*47f0*/  IMAD.MOV.U32 R110, RZ, RZ, R238 ;  /* 0x000000ffff6e7224 */ /* 0x000fc400078e00ee */
[----:B------:R-:W-:-:S03]  /*4800*/  IMAD.MOV.U32 R180, RZ, RZ, R240 ;  /* 0x000000ffffb47224 */ /* 0x000fc600078e00f0 */
[----:B------:R-:W-:Y:S01]  /*4810*/  MOV R55, R50 ;  /* 0x0000003200377202 */ /* 0x000fe20000000f00 */
[----:B------:R-:W-:Y:S01]  /*4820*/  HMMA.16816.F32.BF16 R104, R20, R36, R28 ;  /* 0x000000241468723c */ /* 0x000fe2000004181c */
[----:B------:R-:W-:Y:S02]  /*4830*/  IMAD.MOV.U32 R54, RZ, RZ, R172 ;  /* 0x000000ffff367224 */ /* 0x000fe400078e00ac */
[----:B-1----:R-:W-:Y:S01]  /*4840*/  IMAD.MOV.U32 R5, RZ, RZ, R2 ;  /* 0x000000ffff057224 */ /* 0x002fe200078e0002 */
[----:B------:R-:W-:Y:S01]  /*4850*/  IABS R2, R6 ;  /* 0x0000000600027213 */ /* 0x000fe20000000000 */
[----:B------:R-:W-:Y:S01]  /*4860*/  IMAD.IADD R6, R3, 0x1, -R118 ;  /* 0x0000000103067824 */ /* 0x000fe200078e0a76 */
[----:B------:R-:W-:Y:S01]  /*4870*/  MOV R181, R54 ;  /* 0x0000003600b57202 */ /* 0x000fe20000000f00 */
[----:B------:R1:W-:Y:S01]  /*4880*/  I2F R239, R5 ;  /* 0x0000000500ef7306 */ /* 0x0003e20000201400 */
[----:B------:R-:W-:Y:S02]  /*4890*/  IMAD.MOV.U32 R172, RZ, RZ, R138 ;  /* 0x000000ffffac7224 */ /* 0x000fe400078e008a */
[----:B------:R-:W-:-:S02]  /*48a0*/  IMAD.MOV.U32 R53, RZ, RZ, R173 ;  /* 0x000000ffff357224 */ /* 0x000fc400078e00ad */
[----:B------:R-:W-:Y:S02]  /*48b0*/  IMAD.MOV.U32 R173, RZ, RZ, R132 ;  /* 0x000000ffffad7224 */ /* 0x000fe400078e0084 */
[----:B------:R-:W-:Y:S02]  /*48c0*/  IMAD.MOV.U32 R177, RZ, RZ, R55 ;  /* 0x000000ffffb17224 */ /* 0x000fe400078e0037 */
[----:B------:R-:W-:Y:S02]  /*48d0*/  FFMA.FTZ R44, R165, -UR4, R32 ;  /* 0x80000004a52c7c23 */ /* 0x000fe40008010020 */
[----:B------:R-:W-:Y:S02]  /*48e0*/  FFMA.FTZ R45, R167, -UR4, R33 ;  /* 0x80000004a72d7c23 */ /* 0x000fe40008010021 */
[----:B------:R-:W-:Y:S01]  /*48f0*/  IMAD.MOV.U32 R55, RZ, RZ, R49 ;  /* 0x000000ffff377224 */ /* 0x000fe200078e0031 */
[----:B------:R-:W-:Y:S01]  /*4900*/  MOV R49, R129 ;  /* 0x0000008100317202 */ /* 0x000fe20000000f00 */
[----:B------:R-:W-:-:S02]  /*4910*/  IMAD.MOV.U32 R182, RZ, RZ, R53 ;  /* 0x000000ffffb67224 */ /* 0x000fc400078e0035 */
[----:B-1----:R-:W-:Y:S01]  /*4920*/  IMAD.MOV.U32 R5, RZ, RZ, R2 ;  /* 0x000000ffff057224 */ /* 0x002fe200078e0002 */
[----:B------:R-:W-:Y:S01]  /*4930*/  IABS R2, R6 ;  /* 0x0000000600027213 */ /* 0x000fe20000000000 */
[----:B------:R-:W-:Y:S01]  /*4940*/  IMAD.MOV.U32 R179, RZ, RZ, R172 ;  /* 0x000000ffffb37224 */ /* 0x000fe200078e00ac */
[----:B------:R-:W-:Y:S01]  /*4950*/  IADD3 R6, R3, -R119, RZ ;  /* 0x8000007703067210 */ /* 0x000fe20007ffe0ff */
[----:B------:R-:W1:Y:S01]  /*4960*/  I2F R51, R5 ;  /* 0x0000000500337306 */ /* 0x000e620000201400 */
[----:B------:R-:W-:Y:S01]  /*4970*/  IMAD.MOV.U32 R172, RZ, RZ, R242 ;  /* 0x000000ffffac7224 */ /* 0x000fe200078e00f2 */
[----:B------:R-:W-:Y:S01]  /*4980*/  FSEL R242, R48, -INF , !P0 ;  /* 0xff80000030f27808 */ /* 0x000fe20004000000 */
[----:B------:R-:W-:Y:S02]  /*4990*/  FFMA.FTZ R52, R102, -UR4, R61 ;  /* 0x8000000466347c23 */ /* 0x000fe4000801003d */
[----:B------:R-:W-:Y:S01]  /*49a0*/  FFMA.FTZ R56, R101, -UR4, R64 ;  /* 0x8000000465387c23 */ /* 0x000fe20008010040 */
[----:B------:R-:W-:Y:S01]  /*49b0*/  MOV R101, R133 ;  /* 0x0000008500657202 */ /* 0x000fe20000000f00 */
[----:B------:R-:W-:Y:S01]  /*49c0*/  IMAD.MOV.U32 R178, RZ, RZ, R173 ;  /* 0x000000ffffb27224 */ /* 0x000fe200078e00ad */
[----:B------:R-:W-:Y:S01]  /*49d0*/  FSEL R213, R52, -INF , !P6 ;  /* 0xff80000034d57808 */ /* 0x000fe20007000000 */
[----:B------:R-:W-:Y:S01]  /*49e0*/  IMAD.MOV.U32 R173, RZ, RZ, R137 ;  /* 0x000000ffffad7224 */ /* 0x000fe200078e0089 */
[----:B------:R-:W-:Y:S01]  /*49f0*/  FSEL R186, R56, -INF , !P5 ;  /* 0xff80000038ba7808 */ /* 0x000fe20006800000 */
[----:B------:R-:W-:-:S02]  /*4a00*/  IMAD.MOV.U32 R165, RZ, RZ, R236 ;  /* 0x000000ffffa57224 */ /* 0x000fc400078e00ec */
[----:B------:R-:W-:Y:S02]  /*4a10*/  IMAD.MOV.U32 R64, RZ, RZ, R131 ;  /* 0x000000ffff407224 */ /* 0x000fe400078e0083 */
[----:B------:R-:W-:Y:S01]  /*4a20*/  IMAD.MOV.U32 R61, RZ, RZ, R172 ;  /* 0x000000ffff3d7224 */ /* 0x000fe200078e00ac */
[----:B-1----:R-:W-:Y:S01]  /*4a30*/  MOV R176, R51 ;  /* 0x0000003300b07202 */ /* 0x002fe20000000f00 */
[----:B------:R-:W-:Y:S01]  /*4a40*/  IMAD.MOV.U32 R5, RZ, RZ, R2 ;  /* 0x000000ffff057224 */ /* 0x000fe200078e0002 */
[----:B------:R-:W-:Y:S01]  /*4a50*/  IABS R2, R6 ;  /* 0x0000000600027213 */ /* 0x000fe20000000000 */
[----:B------:R-:W-:Y:S02]  /*4a60*/  IMAD.IADD R6, R3, 0x1, -R120 ;  /* 0x0000000103067824 */ /* 0x000fe400078e0a78 */
[----:B------:R1:W2:Y:S01]  /*4a70*/  I2F R124, R5 ;  /* 0x00000005007c7306 */ /* 0x0002a20000201400 */
[----:B------:R-:W-:Y:S02]  /*4a80*/  IMAD.MOV.U32 R172, RZ, RZ, R150 ;  /* 0x000000ffffac7224 */ /* 0x000fe400078e0096 */
[----:B------:R-:W-:-:S02]  /*4a90*/  IMAD.MOV.U32 R102, RZ, RZ, R128 ;  /* 0x000000ffff667224 */ /* 0x000fc400078e0080 */
[----:B------:R-:W-:Y:S02]  /*4aa0*/  IMAD.MOV.U32 R185, RZ, RZ, R173 ;  /* 0x000000ffffb97224 */ /* 0x000fe400078e00ad */
[----:B-1----:R-:W-:Y:S01]  /*4ab0*/  IMAD.MOV.U32 R5, RZ, RZ, R2 ;  /* 0x000000ffff057224 */ /* 0x002fe200078e0002 */
[----:B------:R-:W-:Y:S02]  /*4ac0*/  IABS R2, R6 ;  /* 0x0000000600027213 */ /* 0x000fe40000000000 */
[C---:B------:R-:W-:Y:S01]  /*4ad0*/  IADD3 R6, R3.reuse, -R121, RZ ;  /* 0x8000007903067210 */ /* 0x040fe20007ffe0ff */
[----:B------:R1:W-:Y:S01]  /*4ae0*/  I2F R59, R5 ;  /* 0x00000005003b7306 */ /* 0x0003e20000201400 */
[----:B--2---:R-:W-:Y:S01]  /*4af0*/  MOV R166, R124 ;  /* 0x0000007c00a67202 */ /* 0x004fe20000000f00 */
[----:B-1----:R-:W-:Y:S01]  /*4b00*/  IMAD.MOV.U32 R5, RZ, RZ, R2 ;  /* 0x000000ffff057224 */ /* 0x002fe200078e0002 */
[----:B------:R-:W-:Y:S01]  /*4b10*/  IABS R2, R6 ;  /* 0x0000000600027213 */ /* 0x000fe20000000000 */
[----:B------:R-:W-:-:S04]  /*4b20*/  IMAD.IADD R6, R3, 0x1, -R122 ;  /* 0x0000000103067824 */ /* 0x000fc800078e0a7a */
[----:B------:R1:W2:Y:S02]  /*4b30*/  I2F R140, R5 ;  /* 0x00000005008c7306 */ /* 0x0002a40000201400 */
[----:B-1----:R-:W-:Y:S01]  /*4b40*/  IMAD.MOV.U32 R5, RZ, RZ, R2 ;  /* 0x000000ffff057224 */ /* 0x002fe200078e0002 */
[----:B------:R-:W-:Y:S01]  /*4b50*/  IABS R2, R6 ;  /* 0x0000000600027213 */ /* 0x000fe20000000000 */
[----:B--2---:R-:W-:Y:S01]  /*4b60*/  IMAD.MOV.U32 R167, RZ, RZ, R140 ;  /* 0x000000ffffa77224 */ /* 0x004fe200078e008c */
[----:B------:R-:W-:-:S03]  /*4b70*/  IADD3 R6, R3, -R123, RZ ;  /* 0x8000007b03067210 */ /* 0x000fc60007ffe0ff */
[----:B------:R1:W-:Y:S02]  /*4b80*/  I2F R248, R5 ;  /* 0x0000000500f87306 */ /* 0x0003e40000201400 */
[----:B-1----:R-:W-:Y:S01]  /*4b90*/  IMAD.MOV.U32 R5, RZ, RZ, R2 ;  /* 0x000000ffff057224 */ /* 0x002fe200078e0002 */
[----:B------:R-:W-:Y:S01]  /*4ba0*/  IABS R2, R6 ;  /* 0x0000000600027213 */ /* 0x000fe20000000000 */
[----:B------:R-:W-:-:S04]  /*4bb0*/  IMAD.IADD R6, R3, 0x1, -R127 ;  /* 0x0000000103067824 */ /* 0x000fc800078e0a7f */
[----:B------:R1:W-:Y:S02]  /*4bc0*/  I2F R219, R5 ;  /* 0x0000000500db7306 */ /* 0x0003e40000201400 */
[----:B-1----:R-:W-:Y:S01]  /*4bd0*/  IMAD.MOV.U32 R5, RZ, RZ, R2 ;  /* 0x000000ffff057224 */ /* 0x002fe200078e0002 */
[----:B------:R-:W-:Y:S02]  /*4be0*/  IABS R2, R6 ;  /* 0x0000000600027213 */ /* 0x000fe40000000000 */
[----:B------:R-:W-:-:S03]  /*4bf0*/  SHF.R.S32.HI R6, RZ, 0x1f, R164 ;  /* 0x0000001fff067819 */ /* 0x000fc600000114a4 */
[----:B------:R1:W-:Y:S08]  /*4c00*/  I2F R218, R5 ;  /* 0x0000000500da7306 */ /* 0x0003f00000201400 */
[----:B------:R2:W-:Y:S01]  /*4c10*/  I2F R217, R2 ;  /* 0x0000000200d97306 */ /* 0x0005e20000201400 */
[----:B-1----:R-:W-:-:S04]  /*4c20*/  IADD3 R5, R3, -R126, RZ ;  /* 0x8000007e03057210 */ /* 0x002fc80007ffe0ff */
[----:B------:R-:W-:Y:S02]  /*4c30*/  IABS R5, R5 ;  /* 0x0000000500057213 */ /* 0x000fe40000000000 */
[----:B--2---:R-:W-:-:S03]  /*4c40*/  LEA.HI R2, R6, R164, RZ, 0x2 ;  /* 0x000000a406027211 */ /* 0x004fc600078f10ff */
[----:B------:R-:W-:Y:S01]  /*4c50*/  IMAD.MOV.U32 R8, RZ, RZ, R5 ;  /* 0x000000ffff087224 */ /* 0x000fe200078e0005 */
[----:B------:R-:W-:Y:S02]  /*4c60*/  IADD3 R6, R3, 0x8, RZ ;  /* 0x0000000803067810 */ /* 0x000fe40007ffe0ff */
[----:B------:R-:W-:Y:S01]  /*4c70*/  LOP3.LUT R5, R2, 0xfffffffc, RZ, 0xc0, !PT ;  /* 0xfffffffc02057812 */ /* 0x000fe200078ec0ff */
[----:B------:R1:W-:Y:S01]  /*4c80*/  I2F R216, R8 ;  /* 0x0000000800d87306 */ /* 0x0003e20000201400 */
[----:B------:R-:W-:-:S03]  /*4c90*/  IABS R2, R9 ;  /* 0x0000000900027213 */ /* 0x000fc60000000000 */
[----:B------:R-:W-:-:S04]  /*4ca0*/  IMAD.IADD R5, R164, 0x1, -R5 ;  /* 0x00000001a4057824 */ /* 0x000fc800078e0a05 */
[----:B------:R2:W-:Y:S01]  /*4cb0*/  I2F R164, R2 ;  /* 0x0000000200a47306 */ /* 0x0005e20000201400 */
[----:B------:R3:W-:Y:S01]  /*4cc0*/  STL [R1+0x70], R5 ;  /* 0x0000700501007387 */ /* 0x0007e20000100800 */
[----:B-1----:R-:W-:-:S05]  /*4cd0*/  IMAD.IADD R8, R6, 0x1, -R7 ;  /* 0x0000000106087824 */ /* 0x002fca00078e0a07 */
[----:B------:R-:W-:-:S04]  /*4ce0*/  IABS R8, R8 ;  /* 0x0000000800087213 */ /* 0x000fc80000000000 */
[----:B------:R-:W-:-:S04]  /*4cf0*/  MOV R9, R8 ;  /* 0x0000000800097202 */ /* 0x000fc80000000f00 */
[----:B------:R-:W1:Y:S01]  /*4d00*/  I2F R10, R9 ;  /* 0x00000009000a7306 */ /* 0x000e620000201400 */
[----:B---3--:R-:W-:-:S05]  /*4d10*/  IADD3 R5, R3, 0x40, RZ ;  /* 0x0000004003057810 */ /* 0x008fca0007ffe0ff */
[----:B--2---:R-:W-:-:S05]  /*4d20*/  IMAD.IADD R2, R5, 0x1, -R7 ;  /* 0x0000000105027824 */ /* 0x004fca00078e0a07 */
[----:B------:R-:W-:Y:S01]  /*4d30*/  IABS R8, R2 ;  /* 0x0000000200087213 */ /* 0x000fe20000000000 */
[----:B-1----:R-:W-:Y:S01]  /*4d40*/  FFMA.FTZ R16, R10, -UR4, R34 ;  /* 0x800000040a107c23 */ /* 0x002fe20008010022 */
[----:B------:R-:W-:Y:S02]  /*4d50*/  IADD3 R2, R3, 0x48, RZ ;  /* 0x0000004803027810 */ /* 0x000fe40007ffe0ff */
[----:B------:R1:W2:Y:S03]  /*4d60*/  I2F R9, R8 ;  /* 0x0000000800097306 */ /* 0x0002a60000201400 */
[----:B------:R-:W-:-:S05]  /*4d70*/  IMAD.IADD R3, R2, 0x1, -R7 ;  /* 0x0000000102037824 */ /* 0x000fca00078e0a07 */
[----:B------:R-:W-:-:S05]  /*4d80*/  IABS R3, R3 ;  /* 0x0000000300037213 */ /* 0x000fca0000000000 */
[----:B------:R-:W-:Y:S02]  /*4d90*/  IMAD.MOV.U32 R7, RZ, RZ, R3 ;  /* 0x000000ffff077224 */ /* 0x000fe400078e0003 */
[----:B-1----:R-:W-:Y:S02]  /*4da0*/  IMAD.IADD R8, R6, 0x1, -R68 ;  /* 0x0000000106087824 */ /* 0x002fe400078e0a44 */
[----:B------:R1:W3:Y:S01]  /*4db0*/  I2F R11, R7 ;  /* 0x00000007000b7306 */ /* 0x0002e20000201400 */
[----:B--2---:R-:W-:Y:S02]  /*4dc0*/  FFMA.FTZ R13, R9, -UR4, R72 ;  /* 0x80000004090d7c23 */ /* 0x004fe40008010048 */
[----:B------:R-:W-:Y:S01]  /*4dd0*/  IMAD.MOV.U32 R72, RZ, RZ, R101 ;  /* 0x000000ffff487224 */ /* 0x000fe200078e0065 */
[----:B------:R-:W-:Y:S02]  /*4de0*/  IABS R3, R8 ;  /* 0x0000000800037213 */ /* 0x000fe40000000000 */
[----:B------:R-:W-:-:S02]  /*4df0*/  IADD3 R8, -R68, R5, RZ ;  /* 0x0000000544087210 */ /* 0x000fc40007ffe1ff */
[----:B------:R-:W-:Y:S02]  /*4e00*/  FSEL R135, R13, -INF , !P4 ;  /* 0xff8000000d877808 */ /* 0x000fe40006000000 */
[----:B------:R-:W-:Y:S01]  /*4e10*/  MOV R101, R64 ;  /* 0x0000004000657202 */ /* 0x000fe20000000f00 */
[----:B-1----:R-:W-:Y:S01]  /*4e20*/  IMAD.MOV.U32 R7, RZ, RZ, R3 ;  /* 0x000000ffff077224 */ /* 0x002fe200078e0003 */
[----:B------:R-:W-:Y:S01]  /*4e30*/  IABS R3, R8 ;  /* 0x0000000800037213 */ /* 0x000fe20000000000 */
[----:B------:R-:W-:Y:S01]  /*4e40*/  IMAD.IADD R8, R2, 0x1, -R68 ;  /* 0x0000000102087824 */ /* 0x000fe200078e0a44 */
[----:B------:R-:W-:Y:S01]  /*4e50*/  MOV R68, R49 ;  /* 0x0000003100447202 */ /* 0x000fe20000000f00 */
[----:B------:R1:W2:Y:S01]  /*4e60*/  I2F R15, R7 ;  /* 0x00000007000f7306 */ /* 0x0002a20000201400 */
[----:B---3--:R-:W-:Y:S02]  /*4e70*/  FFMA.FTZ R10, R11, -UR4, R74 ;  /* 0x800000040b0a7c23 */ /* 0x008fe4000801004a */
[----:B------:R-:W-:-:S03]  /*4e80*/  IMAD.MOV.U32 R74, RZ, RZ, R175 ;  /* 0x000000ffff4a7224 */ /* 0x000fc600078e00af */
[----:B------:R-:W-:Y:S01]  /*4e90*/  FSEL R139, R10, -INF , !P4 ;  /* 0xff8000000a8b7808 */ /* 0x000fe20006000000 */
[----:B-1----:R-:W-:Y:S01]  /*4ea0*/  IMAD.MOV.U32 R7, RZ, RZ, R3 ;  /* 0x000000ffff077224 */ /* 0x002fe200078e0003 */
[----:B------:R-:W-:Y:S01]  /*4eb0*/  IABS R3, R8 ;  /* 0x0000000800037213 */ /* 0x000fe20000000000 */
[----:B--2---:R-:W-:Y:S01]  /*4ec0*/  FFMA.FTZ R15, R15, -UR4, R35 ;  /* 0x800000040f0f7c23 */ /* 0x004fe20008010023 */
[----:B------:R-:W-:Y:S01]  /*4ed0*/  IADD3 R8, -R69, R6, RZ ;  /* 0x0000000645087210 */ /* 0x000fe20007ffe1ff */
[----:B------:R1:W2:Y:S02]  /*4ee0*/  I2F R12, R7 ;  /* 0x00000007000c7306 */ /* 0x0002a40000201400 */
[----:B-1----:R-:W-:Y:S01]  /*4ef0*/  IMAD.MOV.U32 R7, RZ, RZ, R3 ;  /* 0x000000ffff077224 */ /* 0x002fe200078e0003 */
[----:B------:R-:W-:Y:S01]  /*4f00*/  IABS R3, R8 ;  /* 0x0000000800037213 */ /* 0x000fe20000000000 */
[----:B------:R-:W-:-:S04]  /*4f10*/  IMAD.IADD R8, R5, 0x1, -R69 ;  /* 0x0000000105087824 */ /* 0x000fc800078e0a45 */
[----:B------:R1:W3:Y:S01]  /*4f20*/  I2F R14, R7 ;  /* 0x00000007000e7306 */ /* 0x0002e20000201400 */
[----:B--2---:R-:W-:-:S05]  /*4f30*/  FFMA.FTZ R11, R12, -UR4, R73 ;  /* 0x800000040c0b7c23 */ /* 0x004fca0008010049 */
[----:B------:R-:W-:Y:S01]  /*4f40*/  FSEL R130, R11, -INF , !P3 ;  /* 0xff8000000b827808 */ /* 0x000fe20005800000 */
[----:B-1----:R-:W-:Y:S01]  /*4f50*/  IMAD.MOV.U32 R7, RZ, RZ, R3 ;  /* 0x000000ffff077224 */ /* 0x002fe200078e0003 */
[----:B------:R-:W-:Y:S01]  /*4f60*/  IABS R3, R8 ;  /* 0x0000000800037213 */ /* 0x000fe20000000000 */
[----:B---3--:R-:W-:Y:S01]  /*4f70*/  FFMA.FTZ R9, R14, -UR4, R75 ;  /* 0x800000040e097c23 */ /* 0x008fe2000801004b */
[----:B------:R-:W-:Y:S01]  /*4f80*/  IADD3 R8, -R69, R2, RZ ;  /* 0x0000000245087210 */ /* 0x000fe20007ffe1ff */
[----:B------:R1:W2:Y:S01]  /*4f90*/  I2F R17, R7 ;  /* 0x0000000700117306 */ /* 0x0002a20000201400 */
[----:B------:R-:W-:Y:S02]  /*4fa0*/  IMAD.MOV.U32 R69, RZ, RZ, R55 ;  /* 0x000000ffff457224 */ /* 0x000fe400078e0037 */
[----:B------:R-:W-:Y:S01]  /*4fb0*/  FSEL R136, R9, -INF , !P3 ;  /* 0xff80000009887808 */ /* 0x000fe20005800000 */
[----:B-1----:R-:W-:Y:S01]  /*4fc0*/  IMAD.MOV.U32 R7, RZ, RZ, R3 ;  /* 0x000000ffff077224 */ /* 0x002fe200078e0003 */
[----:B------:R-:W-:Y:S01]  /*4fd0*/  IABS R3, R8 ;  /* 0x0000000800037213 */ /* 0x000fe20000000000 */
[----:B------:R-:W-:-:S02]  /*4fe0*/  IMAD.IADD R8, R6, 0x1, -R70 ;  /* 0x0000000106087824 */ /* 0x000fc400078e0a46 */
[----:B------:R1:W3:Y:S01]  /*4ff0*/  I2F R18, R7 ;  /* 0x0000000700127306 */ /* 0x0002e20000201400 */
[----:B--2---:R-:W-:Y:S02]  /*5000*/  FFMA.FTZ R14, R17, -UR4, R42 ;  /* 0x80000004110e7c23 */ /* 0x004fe4000801002a */
[----:B-1----:R-:W-:Y:S01]  /*5010*/  IMAD.MOV.U32 R7, RZ, RZ, R3 ;  /* 0x000000ffff077224 */ /* 0x002fe200078e0003 */
[----:B------:R-:W-:Y:S01]  /*5020*/  IABS R3, R8 ;  /* 0x0000000800037213 */ /* 0x000fe20000000000 */
[----:B---3--:R-:W-:Y:S01]  /*5030*/  FFMA.FTZ R12, R18, -UR4, R80 ;  /* 0x80000004120c7c23 */ /* 0x008fe20008010050 */
[----:B------:R-:W-:Y:S02]  /*5040*/  IADD3 R8, -R70, R5, RZ ;  /* 0x0000000546087210 */ /* 0x000fe40007ffe1ff */
[----:B------:R1:W2:Y:S02]  /*5050*/  I2F R19, R7 ;  /* 0x0000000700137306 */ /* 0x0002a40000201400 */
[----:B------:R-:W-:Y:S01]  /*5060*/  FSEL R132, R12, -INF , !P2 ;  /* 0xff8000000c847808 */ /* 0x000fe20005000000 */
[----:B-1----:R-:W-:Y:S01]  /*5070*/  IMAD.MOV.U32 R7, RZ, RZ, R3 ;  /* 0x000000ffff077224 */ /* 0x002fe200078e0003 */
[----:B------:R-:W-:Y:S01]  /*5080*/  IABS R3, R8 ;  /* 0x0000000800037213 */ /* 0x000fe20000000000 */
[----:B------:R-:W-:-:S03]  /*5090*/  IMAD.IADD R8, R2, 0x1, -R70 ;  /* 0x0000000102087824 */ /* 0x000fc600078e0a46 */
[----:B------:R1:W3:Y:S01]  /*50a0*/  I2F R28, R7 ;  /* 0x00000007001c7306 */ /* 0x0002e20000201400 */
[----:B--2---:R-:W-:Y:S02]  /*50b0*/  FFMA.FTZ R10, R19, -UR4, R82 ;  /* 0x80000004130a7c23 */ /* 0x004fe40008010052 */
[----:B------:R-:W-:-:S03]  /*50c0*/  IMAD.MOV.U32 R70, RZ, RZ, R134 ;  /* 0x000000ffff467224 */ /* 0x000fc600078e0086 */
[----:B------:R-:W-:Y:S01]  /*50d0*/  FSEL R138, R10, -INF , !P2 ;  /* 0xff8000000a8a7808 */ /* 0x000fe20005000000 */
[----:B-1----:R-:W-:Y:S01]  /*50e0*/  IMAD.MOV.U32 R7, RZ, RZ, R3 ;  /* 0x000000ffff077224 */ /* 0x002fe200078e0003 */
[----:B------:R-:W-:Y:S01]  /*50f0*/  IABS R3, R8 ;  /* 0x0000000800037213 */ /* 0x000fe20000000000 */
[----:B---3--:R-:W-:Y:S01]  /*5100*/  FFMA.FTZ R13, R28, -UR4, R43 ;  /* 0x800000041c0d7c23 */ /* 0x008fe2000801002b */
        /* <DEDUP_REMOVED lines=15> */
[----:B------:R-:W-:Y:S02]  /*5200*/  IMAD.MOV.U32 R70, RZ, RZ, R61 ;  /* 0x000000ffff467224 */ /* 0x000fe400078e003d */
[----:B------:R-:W-:-:S02]  /*5210*/  IMAD.MOV.U32 R61, RZ, RZ, R185 ;  /* 0x000000ffff3d7224 */ /* 0x000fc400078e00b9 */
[----:B-1----:R-:W-:Y:S01]  /*5220*/  IMAD.MOV.U32 R7, RZ, RZ, R3 ;  /* 0x000000ffff077224 */ /* 0x002fe200078e0003 */
[----:B------:R-:W-:Y:S01]  /*5230*/  IABS R3, R8 ;  /* 0x0000000800037213 */ /* 0x000fe20000000000 */
[----:B------:R-:W-:Y:S02]  /*5240*/  IMAD.IADD R8, R6, 0x1, -R76 ;  /* 0x0000000106087824 */ /* 0x000fe400078e0a4c */
[----:B------:R1:W3:Y:S01]  /*5250*/  I2F R32, R7 ;  /* 0x0000000700207306 */ /* 0x0002e20000201400 */
[----:B--2---:R-:W-:Y:S02]  /*5260*/  FFMA.FTZ R12, R31, -UR4, R62 ;  /* 0x800000041f0c7c23 */ /* 0x004fe4000801003e */
[----:B-1----:R-:W-:Y:S01]  /*5270*/  IMAD.MOV.U32 R7, RZ, RZ, R3 ;  /* 0x000000ffff077224 */ /* 0x002fe200078e0003 */
[----:B------:R-:W-:Y:S01]  /*5280*/  IABS R3, R8 ;  /* 0x0000000800037213 */ /* 0x000fe20000000000 */
[----:B---3--:R-:W-:Y:S01]  /*5290*/  FFMA.FTZ R10, R32, -UR4, R88 ;  /* 0x80000004200a7c23 */ /* 0x008fe20008010058 */
[----:B------:R-:W-:-:S02]  /*52a0*/  IADD3 R8, -R76, R5, RZ ;  /* 0x000000054c087210 */ /* 0x000fc40007ffe1ff */
[----:B------:R1:W2:Y:S02]  /*52b0*/  I2F R34, R7 ;  /* 0x0000000700227306 */ /* 0x0002a40000201400 */
[----:B------:R-:W-:Y:S01]  /*52c0*/  FSEL R134, R10, -INF , !P0 ;  /* 0xff8000000a867808 */ /* 0x000fe20004000000 */
[----:B-1----:R-:W-:Y:S01]  /*52d0*/  IMAD.MOV.U32 R7, RZ, RZ, R3 ;  /* 0x000000ffff077224 */ /* 0x002fe200078e0003 */
[----:B------:R-:W-:Y:S01]  /*52e0*/  IABS R3, R8 ;  /* 0x0000000800037213 */ /* 0x000fe20000000000 */
[----:B------:R-:W-:-:S03]  /*52f0*/  IMAD.IADD R8, R2, 0x1, -R76 ;  /* 0x0000000102087824 */ /* 0x000fc600078e0a4c */
[----:B------:R1:W3:Y:S01]  /*5300*/  I2F R33, R7 ;  /* 0x0000000700217306 */ /* 0x0002e20000201400 */
[----:B--2---:R-:W-:-:S05]  /*5310*/  FFMA.FTZ R9, R34, -UR4, R90 ;  /* 0x8000000422097c23 */ /* 0x004fca000801005a */
[----:B------:R-:W-:Y:S01]  /*5320*/  FSEL R142, R9, -INF , !P0 ;  /* 0xff800000098e7808 */ /* 0x000fe20004000000 */
[----:B-1----:R-:W-:Y:S01]  /*5330*/  IMAD.MOV.U32 R7, RZ, RZ, R3 ;  /* 0x000000ffff077224 */ /* 0x002fe200078e0003 */
[----:B------:R-:W-:Y:S01]  /*5340*/  IABS R3, R8 ;  /* 0x0000000800037213 */ /* 0x000fe20000000000 */
[----:B---3--:R-:W-:Y:S01]  /*5350*/  FFMA.FTZ R11, R33, -UR4, R63 ;  /* 0x80000004210b7c23 */ /* 0x008fe2000801003f */
[----:B------:R-:W-:Y:S01]  /*5360*/  IADD3 R8, -R77, R6, RZ ;  /* 0x000000064d087210 */ /* 0x000fe20007ffe1ff */
[----:B------:R1:W2:Y:S03]  /*5370*/  I2F R36, R7 ;  /* 0x0000000700247306 */ /* 0x0002a60000201400 */
[----:B------:R-:W-:Y:S01]  /*5380*/  FSEL R236, R11, -INF , !P6 ;  /* 0xff8000000bec7808 */ /* 0x000fe20007000000 */
[----:B-1----:R-:W-:Y:S01]  /*5390*/  IMAD.MOV.U32 R7, RZ, RZ, R3 ;  /* 0x000000ffff077224 */ /* 0x002fe200078e0003 */
[----:B------:R-:W-:Y:S01]  /*53a0*/  IABS R3, R8 ;  /* 0x0000000800037213 */ /* 0x000fe20000000000 */
[----:B------:R-:W-:-:S02]  /*53b0*/  IMAD.IADD R8, R5, 0x1, -R77 ;  /* 0x0000000105087824 */ /* 0x000fc400078e0a4d */
        /* <DEDUP_REMOVED lines=8> */
[----:B------:R-:W-:Y:S02]  /*5440*/  FSEL R141, R9, -INF , !P6 ;  /* 0xff800000098d7808 */ /* 0x000fe40007000000 */
[----:B------:R-:W-:-:S02]  /*5450*/  MOV R83, R202 ;  /* 0x000000ca00537202 */ /* 0x000fc40000000f00 */
[----:B------:R-:W-:Y:S01]  /*5460*/  ISETP.GE.AND P6, PT, R87, UR12, PT ;  /* 0x0000000c57007c0c */ /* 0x000fe2000bfc6270 */
[----:B-1----:R-:W-:Y:S01]  /*5470*/  IMAD.MOV.U32 R7, RZ, RZ, R3 ;  /* 0x000000ffff077224 */ /* 0x002fe200078e0003 */
[----:B------:R-:W-:Y:S01]  /*5480*/  IABS R3, R8 ;  /* 0x0000000800037213 */ /* 0x000fe20000000000 */
[----:B------:R-:W-:Y:S02]  /*5490*/  IMAD.IADD R8, R6, 0x1, -R78 ;  /* 0x0000000106087824 */ /* 0x000fe400078e0a4e */
        /* <DEDUP_REMOVED lines=11> */
[----:B--2---:R-:W-:Y:S01]  /*5550*/  FFMA.FTZ R9, R17, -UR4, R98 ;  /* 0x8000000411097c23 */ /* 0x004fe20008010062 */
[----:B------:R-:W-:Y:S01]  /*5560*/  FSEL R8, R44, -INF , !P4 ;  /* 0xff8000002c087808 */ /* 0x000fe20006000000 */
[----:B------:R1:W2:Y:S03]  /*5570*/  I2F R41, R7 ;  /* 0x0000000700297306 */ /* 0x0002a60000201400 */
[----:B------:R-:W-:Y:S01]  /*5580*/  FSEL R140, R9, -INF , !P5 ;  /* 0xff800000098c7808 */ /* 0x000fe20006800000 */
[----:B------:R3:W-:Y:S01]  /*5590*/  STL [R1+0x3c], R8 ;  /* 0x00003c0801007387 */ /* 0x0007e20000100800 */
[----:B------:R-:W-:-:S02]  /*55a0*/  ISETP.GE.AND P5, PT, R92, UR12, PT ;  /* 0x0000000c5c007c0c */ /* 0x000fc4000bfa6270 */
[----:B-1----:R-:W-:Y:S01]  /*55b0*/  FSEL R7, R16, -INF , !P4 ;  /* 0xff80000010077808 */ /* 0x002fe20006000000 */
[----:B--2---:R-:W-:Y:S01]  /*55c0*/  FFMA.FTZ R11, R41, -UR4, R67 ;  /* 0x80000004290b7c23 */ /* 0x004fe20008010043 */
[----:B------:R-:W-:Y:S01]  /*55d0*/  ISETP.GE.AND P4, PT, R78, UR12, PT ;  /* 0x0000000c4e007c0c */ /* 0x000fe2000bf86270 */
[----:B------:R-:W-:Y:S02]  /*55e0*/  HMMA.16816.F32.BF16 R40, R24, R38, R228 ;  /* 0x000000261828723c */ /* 0x000fe400000418e4 */
[----:B------:R1:W-:Y:S01]  /*55f0*/  STL [R1+0x44], R7 ;  /* 0x0000440701007387 */ /* 0x0003e20000100800 */
[----:B------:R-:W-:Y:S01]  /*5600*/  FSEL R173, R11, -INF , !P4 ;  /* 0xff8000000bad7808 */ /* 0x000fe20006000000 */
[----:B---3--:R-:W-:Y:S02]  /*5610*/  IMAD.IADD R8, R2, 0x1, -R78 ;  /* 0x0000000102087824 */ /* 0x008fe400078e0a4e */
[----:B-1----:R-:W-:-:S03]  /*5620*/  IMAD.MOV.U32 R7, RZ, RZ, R3 ;  /* 0x000000ffff077224 */ /* 0x002fc600078e0003 */
[----:B------:R-:W-:Y:S02]  /*5630*/  IABS R3, R8 ;  /* 0x0000000800037213 */ /* 0x000fe40000000000 */
        /* <DEDUP_REMOVED lines=11> */
[----:B------:R-:W-:Y:S01]  /*56f0*/  FSEL R8, R45, -INF , !P3 ;  /* 0xff8000002d087808 */ /* 0x000fe20005800000 */
[----:B------:R1:W2:Y:S03]  /*5700*/  I2F R28, R7 ;  /* 0x00000007001c7306 */ /* 0x0002a60000201400 */
[----:B------:R-:W-:Y:S01]  /*5710*/  FSEL R133, R9, -INF , !P4 ;  /* 0xff80000009857808 */ /* 0x000fe20006000000 */
[----:B------:R3:W-:Y:S01]  /*5720*/  STL [R1+0x30], R8 ;  /* 0x0000300801007387 */ /* 0x0007e20000100800 */
[----:B-1----:R-:W-:Y:S01]  /*5730*/  FSEL R7, R15, -INF , !P3 ;  /* 0xff8000000f077808 */ /* 0x002fe20005800000 */
[----:B--2---:R-:W-:Y:S01]  /*5740*/  FFMA.FTZ R11, R28, -UR4, R106 ;  /* 0x800000041c0b7c23 */ /* 0x004fe2000801006a */
[----:B------:R-:W-:-:S03]  /*5750*/  ISETP.GE.AND P3, PT, R79, UR12, PT ;  /* 0x0000000c4f007c0c */ /* 0x000fc6000bf66270 */
[----:B------:R1:W-:Y:S01]  /*5760*/  STL [R1+0x38], R7 ;  /* 0x0000380701007387 */ /* 0x0003e20000100800 */
[----:B---3--:R-:W-:Y:S01]  /*5770*/  IADD3 R8, -R79, R2, RZ ;  /* 0x000000024f087210 */ /* 0x008fe20007ffe1ff */
[----:B------:R-:W-:Y:S01]  /*5780*/  HMMA.16816.F32.BF16 R28, R20, R38, R192 ;  /* 0x00000026141c723c */ /* 0x000fe200000418c0 */
[----:B------:R-:W-:Y:S01]  /*5790*/  FSEL R238, R11, -INF , !P3 ;  /* 0xff8000000bee7808 */ /* 0x000fe20005800000 */
[----:B-1----:R-:W-:Y:S01]  /*57a0*/  IMAD.MOV.U32 R7, RZ, RZ, R3 ;  /* 0x000000ffff077224 */ /* 0x002fe200078e0003 */
[----:B------:R-:W-:Y:S01]  /*57b0*/  IABS R3, R8 ;  /* 0x0000000800037213 */ /* 0x000fe20000000000 */
[----:B------:R-:W-:Y:S02]  /*57c0*/  IMAD.IADD R8, R6, 0x1, -R84 ;  /* 0x0000000106087824 */ /* 0x000fe400078e0a54 */
[----:B------:R1:W2:Y:S02]  /*57d0*/  I2F R15, R7 ;  /* 0x00000007000f7306 */ /* 0x0002a40000201400 */
[----:B-1----:R-:W-:Y:S01]  /*57e0*/  IMAD.MOV.U32 R7, RZ, RZ, R3 ;  /* 0x000000ffff077224 */ /* 0x002fe200078e0003 */
[----:B------:R-:W-:Y:S01]  /*57f0*/  IABS R3, R8 ;  /* 0x0000000800037213 */ /* 0x000fe20000000000 */
[----:B--2---:R-:W-:Y:S01]  /*5800*/  FFMA.FTZ R10, R15, -UR4, R112 ;  /* 0x800000040f0a7c23 */ /* 0x004fe20008010070 */
[----:B------:R-:W-:-:S03]  /*5810*/  IADD3 R8, -R84, R5, RZ ;  /* 0x0000000554087210 */ /* 0x000fc60007ffe1ff */
[----:B------:R1:W2:Y:S01]  /*5820*/  I2F R19, R7 ;  /* 0x0000000700137306 */ /* 0x0002a20000201400 */
[----:B------:R-:W-:Y:S01]  /*5830*/  FSEL R240, R10, -INF , !P3 ;  /* 0xff8000000af07808 */ /* 0x000fe20005800000 */
[----:B-1----:R-:W-:Y:S01]  /*5840*/  IMAD.MOV.U32 R7, RZ, RZ, R3 ;  /* 0x000000ffff077224 */ /* 0x002fe200078e0003 */
[----:B------:R-:W-:Y:S01]  /*5850*/  IABS R3, R8 ;  /* 0x0000000800037213 */ /* 0x000fe20000000000 */
[----:B--2---:R-:W-:Y:S01]  /*5860*/  FFMA.FTZ R9, R19, -UR4, R114 ;  /* 0x8000000413097c23 */ /* 0x004fe20008010072 */
[----:B------:R-:W-:-:S03]  /*5870*/  FSEL R8, R46, -INF , !P2 ;  /* 0xff8000002e087808 */ /* 0x000fc60005000000 */
[----:B------:R1:W2:Y:S01]  /*5880*/  I2F R45, R7 ;  /* 0x00000007002d7306 */ /* 0x0002a20000201400 */
[----:B------:R-:W3:Y:S04]  /*5890*/  LDSM.16.M88.4 R16, [R220+0x1800] ;  /* 0x00180000dc10783b */ /* 0x000ee80000000200 */
[----:B------:R4:W-:Y:S01]  /*58a0*/  STL [R1+0x34], R8 ;  /* 0x0000340801007387 */ /* 0x0009e20000100800 */
[----:B-1----:R-:W-:Y:S01]  /*58b0*/  FSEL R7, R14, -INF , !P2 ;  /* 0xff8000000e077808 */ /* 0x002fe20005000000 */
[----:B--2---:R-:W-:Y:S01]  /*58c0*/  FFMA.FTZ R11, R45, -UR4, R107 ;  /* 0x800000042d0b7c23 */ /* 0x004fe2000801006b */
[----:B------:R-:W-:-:S03]  /*58d0*/  ISETP.GE.AND P2, PT, R84, UR12, PT ;  /* 0x0000000c54007c0c */ /* 0x000fc6000bf46270 */
[----:B------:R1:W-:Y:S01]  /*58e0*/  STL [R1+0x40], R7 ;  /* 0x0000400701007387 */ /* 0x0003e20000100800 */
[----:B----4-:R-:W-:Y:S01]  /*58f0*/  IMAD.IADD R8, R2, 0x1, -R84 ;  /* 0x0000000102087824 */ /* 0x010fe200078e0a54 */
[----:B-1----:R-:W-:-:S04]  /*5900*/  MOV R7, R3 ;  /* 0x0000000300077202 */ /* 0x002fc80000000f00 */
[----:B------:R-:W-:Y:S01]  /*5910*/  IABS R3, R8 ;  /* 0x0000000800037213 */ /* 0x000fe20000000000 */
[----:B------:R-:W-:Y:S01]  /*5920*/  IMAD.IADD R8, R6, 0x1, -R85 ;  /* 0x0000000106087824 */ /* 0x000fe200078e0a55 */
[----:B------:R1:W2:Y:S03]  /*5930*/  I2F R14, R7 ;  /* 0x00000007000e7306 */ /* 0x0002a60000201400 */
[----:B-1----:R-:W-:Y:S01]  /*5940*/  IMAD.MOV.U32 R7, RZ, RZ, R3 ;  /* 0x000000ffff077224 */ /* 0x002fe200078e0003 */
[----:B------:R-:W-:Y:S01]  /*5950*/  IABS R3, R8 ;  /* 0x0000000800037213 */ /* 0x000fe20000000000 */
[----:B------:R-:W-:-:S03]  /*5960*/  IMAD.IADD R8, R5, 0x1, -R85 ;  /* 0x0000000105087824 */ /* 0x000fc600078e0a55 */
[----:B------:R1:W-:Y:S02]  /*5970*/  I2F R44, R7 ;  /* 0x00000007002c7306 */ /* 0x0003e40000201400 */
[----:B-1----:R-:W-:Y:S02]  /*5980*/  MOV R7, R3 ;  /* 0x0000000300077202 */ /* 0x002fe40000000f00 */
[----:B------:R-:W-:Y:S02]  /*5990*/  IABS R3, R8 ;  /* 0x0000000800037213 */ /* 0x000fe40000000000 */
[----:B------:R-:W-:Y:S02]  /*59a0*/  FSEL R8, R47, -INF , !P1 ;  /* 0xff8000002f087808 */ /* 0x000fe40004800000 */
[----:B------:R1:W4:Y:S03]  /*59b0*/  I2F R50, R7 ;  /* 0x0000000700327306 */ /* 0x0003260000201400 */
[----:B------:R3:W-:Y:S01]  /*59c0*/  STL [R1+0x28], R8 ;  /* 0x0000280801007387 */ /* 0x0007e20000100800 */
[----:B-1----:R-:W-:Y:S01]  /*59d0*/  FSEL R7, R13, -INF , !P1 ;  /* 0xff8000000d077808 */ /* 0x002fe20004800000 */
[----:B--2---:R-:W-:Y:S01]  /*59e0*/  FFMA.FTZ R10, R14, -UR4, R113 ;  /* 0x800000040e0a7c23 */ /* 0x004fe20008010071 */
[----:B------:R-:W-:-:S03]  /*59f0*/  ISETP.GE.AND P1, PT, R85, UR12, PT ;  /* 0x0000000c55007c0c */ /* 0x000fc6000bf26270 */
[----:B------:R1:W-:Y:S01]  /*5a00*/  STL [R1+0x2c], R7 ;  /* 0x00002c0701007387 */ /* 0x0003e20000100800 */
[----:B---3--:R-:W-:Y:S02]  /*5a10*/  IMAD.IADD R8, R2, 0x1, -R85 ;  /* 0x0000000102087824 */ /* 0x008fe400078e0a55 */
[----:B-1----:R-:W-:-:S03]  /*5a20*/  IMAD.MOV.U32 R7, RZ, RZ, R3 ;  /* 0x000000ffff077224 */ /* 0x002fc600078e0003 */
[----:B------:R-:W-:Y:S01]  /*5a30*/  IABS R3, R8 ;  /* 0x0000000800037213 */ /* 0x000fe20000000000 */
[--C-:B------:R-:W-:Y:S01]  /*5a40*/  IMAD.IADD R8, R6, 0x1, -R86.reuse ;  /* 0x0000000106087824 */ /* 0x100fe200078e0a56 */
[----:B------:R1:W-:Y:S02]  /*5a50*/  I2F R32, R7 ;  /* 0x0000000700207306 */ /* 0x0003e40000201400 */
[----:B-1----:R-:W-:Y:S02]  /*5a60*/  MOV R7, R3 ;  /* 0x0000000300077202 */ /* 0x002fe40000000f00 */
[----:B------:R-:W-:Y:S01]  /*5a70*/  IABS R3, R8 ;  /* 0x0000000800037213 */ /* 0x000fe20000000000 */
[----:B------:R-:W-:-:S03]  /*5a80*/  IMAD.IADD R8, R5, 0x1, -R86 ;  /* 0x0000000105087824 */ /* 0x000fc600078e0a56 */
[----:B------:R1:W-:Y:S02]  /*5a90*/  I2F R13, R7 ;  /* 0x00000007000d7306 */ /* 0x0003e40000201400 */
[----:B-1----:R-:W-:Y:S01]  /*5aa0*/  IMAD.MOV.U32 R7, RZ, RZ, R3 ;  /* 0x000000ffff077224 */ /* 0x002fe200078e0003 */
[----:B------:R-:W-:Y:S01]  /*5ab0*/  IABS R3, R8 ;  /* 0x0000000800037213 */ /* 0x000fe20000000000 */
[----:B------:R-:W-:-:S04]  /*5ac0*/  IMAD.IADD R8, R2, 0x1, -R86 ;  /* 0x0000000102087824 */ /* 0x000fc800078e0a56 */
[----:B------:R1:W2:Y:S02]  /*5ad0*/  I2F R51, R7 ;  /* 0x0000000700337306 */ /* 0x0002a40000201400 */
[----:B-1----:R-:W-:Y:S01]  /*5ae0*/  FSEL R7, R12, -INF , !P0 ;  /* 0xff8000000c077808 */ /* 0x002fe20004000000 */
[----:B------:R-:W-:Y:S01]  /*5af0*/  FFMA.FTZ R12, R188, -UR4, R65 ;  /* 0x80000004bc0c7c23 */ /* 0x000fe20008010041 */
[----:B------:R-:W-:Y:S01]  /*5b00*/  FSEL R192, R10, -INF , !P2 ;  /* 0xff8000000ac07808 */ /* 0x000fe20005000000 */
[----:B------:R-:W-:Y:S01]  /*5b10*/  HMMA.16816.F32.BF16 R36, R20, R16, R196 ;  /* 0x000000101424723c */ /* 0x000fe200000418c4 */
[----:B------:R-:W-:Y:S01]  /*5b20*/  ISETP.GE.AND P0, PT, R86, UR12, PT ;  /* 0x0000000c56007c0c */ /* 0x000fe2000bf06270 */
[----:B------:R1:W-:Y:S01]  /*5b30*/  STL [R1+0x24], R7 ;  /* 0x0000240701007387 */ /* 0x0003e20000100800 */
[----:B------:R-:W-:Y:S01]  /*5b40*/  FSEL R150, R12, -INF , !P4 ;  /* 0xff8000000c967808 */ /* 0x000fe20006000000 */
[----:B------:R-:W-:Y:S01]  /*5b50*/  FFMA.FTZ R12, R189, -UR4, R104 ;  /* 0x80000004bd0c7c23 */ /* 0x000fe20008010068 */
[----:B------:R-:W-:Y:S01]  /*5b60*/  ISETP.GE.AND P4, PT, R93, UR12, PT ;  /* 0x0000000c5d007c0c */ /* 0x000fe2000bf86270 */
[----:B-1----:R-:W-:Y:S01]  /*5b70*/  IMAD.MOV.U32 R7, RZ, RZ, R3 ;  /* 0x000000ffff077224 */ /* 0x002fe200078e0003 */
[----:B------:R-:W-:Y:S01]  /*5b80*/  IABS R3, R8 ;  /* 0x0000000800037213 */ /* 0x000fe20000000000 */
[----:B------:R-:W-:Y:S01]  /*5b90*/  IMAD.IADD R8, R6, 0x1, -R87 ;  /* 0x0000000106087824 */ /* 0x000fe200078e0a57 */
[----:B------:R-:W-:Y:S01]  /*5ba0*/  FSEL R235, R12, -INF , !P3 ;  /* 0xff8000000ceb7808 */ /* 0x000fe20005800000 */
[----:B------:R1:W3:Y:S02]  /*5bb0*/  I2F R49, R7 ;  /* 0x0000000700317306 */ /* 0x0002e40000201400 */
[----:B-1----:R-:W-:-:S02]  /*5bc0*/  MOV R7, R3 ;  /* 0x0000000300077202 */ /* 0x002fc40000000f00 */
[----:B------:R-:W-:Y:S01]  /*5bd0*/  IABS R3, R8 ;  /* 0x0000000800037213 */ /* 0x000fe20000000000 */
[----:B------:R-:W-:-:S03]  /*5be0*/  IMAD.IADD R8, R5, 0x1, -R87 ;  /* 0x0000000105087824 */ /* 0x000fc600078e0a57 */
[----:B------:R1:W1:Y:S02]  /*5bf0*/  I2F R46, R7 ;  /* 0x00000007002e7306 */ /* 0x0002640000201400 */
[----:B-1----:R-:W-:Y:S01]  /*5c00*/  IMAD.MOV.U32 R7, RZ, RZ, R3 ;  /* 0x000000ffff077224 */ /* 0x002fe200078e0003 */
[----:B------:R-:W-:Y:S01]  /*5c10*/  IABS R3, R8 ;  /* 0x0000000800037213 */ /* 0x000fe20000000000 */
[----:B------:R-:W-:-:S04]  /*5c20*/  IMAD.IADD R8, R2, 0x1, -R87 ;  /* 0x0000000102087824 */ /* 0x000fc800078e0a57 */
[----:B------:R1:W1:Y:S02]  /*5c30*/  I2F R53, R7 ;  /* 0x0000000700357306 */ /* 0x0002640000201400 */
[----:B-1----:R-:W-:Y:S02]  /*5c40*/  MOV R7, R3 ;  /* 0x0000000300077202 */ /* 0x002fe40000000f00 */
[----:B------:R-:W-:Y:S01]  /*5c50*/  IABS R3, R8 ;  /* 0x0000000800037213 */ /* 0x000fe20000000000 */
[----:B------:R-:W-:-:S03]  /*5c60*/  IMAD.IADD R8, R6, 0x1, -R92 ;  /* 0x0000000106087824 */ /* 0x000fc600078e0a5c */
[----:B------:R1:W-:Y:S02]  /*5c70*/  I2F R48, R7 ;  /* 0x0000000700307306 */ /* 0x0003e40000201400 */
[----:B-1----:R-:W-:Y:S01]  /*5c80*/  IMAD.MOV.U32 R7, RZ, RZ, R3 ;  /* 0x000000ffff077224 */ /* 0x002fe200078e0003 */
[----:B------:R-:W-:Y:S01]  /*5c90*/  IABS R3, R8 ;  /* 0x0000000800037213 */ /* 0x000fe20000000000 */
[----:B------:R-:W-:-:S04]  /*5ca0*/  IMAD.IADD R8, R5, 0x1, -R92 ;  /* 0x0000000105087824 */ /* 0x000fc800078e0a5c */
[----:B------:R1:W1:Y:S02]  /*5cb0*/  I2F R47, R7 ;  /* 0x00000007002f7306 */ /* 0x0002640000201400 */
[----:B-1----:R-:W-:Y:S02]  /*5cc0*/  MOV R7, R3 ;  /* 0x0000000300077202 */ /* 0x002fe40000000f00 */
        /* <DEDUP_REMOVED lines=35> */
[----:B------:R-:W-:-:S06]  /*5f00*/  IABS R8, R8 ;  /* 0x0000000800087213 */ /* 0x000fcc0000000000 */
[----:B------:R2:W-:Y:S01]  /*5f10*/  I2F R104, R3 ;  /* 0x0000000300687306 */ /* 0x0005e20000201400 */
[----:B-1----:R-:W-:-:S05]  /*5f20*/  IMAD.IADD R7, R2, 0x1, -R95 ;  /* 0x0000000102077824 */ /* 0x002fca00078e0a5f */
[----:B--2---:R-:W-:Y:S01]  /*5f30*/  IABS R3, R7 ;  /* 0x0000000700037213 */ /* 0x004fe20000000000 */
[----:B------:R-:W-:Y:S01]  /*5f40*/  IMAD.MOV.U32 R7, RZ, RZ, R8 ;  /* 0x000000ffff077224 */ /* 0x000fe200078e0008 */
[----:B------:R-:W-:Y:S02]  /*5f50*/  FSEL R189, R11, -INF , !P2 ;  /* 0xff8000000bbd7808 */ /* 0x000fe40005000000 */
[----:B------:R-:W-:Y:S01]  /*5f60*/  MOV R8, R3 ;  /* 0x0000000300087202 */ /* 0x000fe20000000f00 */
[----:B------:R1:W2:Y:S01]  /*5f70*/  I2F R93, R7 ;  /* 0x00000007005d7306 */ /* 0x0002a20000201400 */
[----:B------:R-:W-:Y:S01]  /*5f80*/  IMAD.IADD R3, R6, 0x1, -R100 ;  /* 0x0000000106037824 */ /* 0x000fe200078e0a64 */
[----:B-1----:R-:W-:-:S05]  /*5f90*/  FSEL R7, R9, -INF , !P3 ;  /* 0xff80000009077808 */ /* 0x002fca0005800000 */
[----:B------:R1:W-:Y:S04]  /*5fa0*/  STL [R1+0x10], R7 ;  /* 0x0000100701007387 */ /* 0x0003e80000100800 */
[----:B------:R-:W2:Y:S04]  /*5fb0*/  LDL.LU R80, [R1+0x48] ;  /* 0x0000480001507983 */ /* 0x000ea80000300800 */
[----:B------:R-:W2:Y:S04]  /*5fc0*/  LDL.LU R81, [R1+0x4c] ;  /* 0x00004c0001517983 */ /* 0x000ea80000300800 */
[----:B------:R-:W2:Y:S01]  /*5fd0*/  LDL.LU R82, [R1+0x50] ;  /* 0x0000500001527983 */ /* 0x000ea20000300800 */
[----:B------:R-:W-:Y:S01]  /*5fe0*/  FFMA.FTZ R12, R190, -UR4, R105 ;  /* 0x80000004be0c7c23 */ /* 0x000fe20008010069 */
[----:B------:R-:W-:Y:S01]  /*5ff0*/  IABS R3, R3 ;  /* 0x0000000300037213 */ /* 0x000fe20000000000 */
[----:B------:R-:W-:Y:S01]  /*6000*/  FFMA.FTZ R11, R191, -UR4, R28 ;  /* 0x80000004bf0b7c23 */ /* 0x000fe2000801001c */
[----:B------:R-:W2:Y:S01]  /*6010*/  LDL.LU R88, [R1+0x58] ;  /* 0x0000580001587983 */ /* 0x000ea20000300800 */
[----:B------:R3:W2:Y:S01]  /*6020*/  I2F R65, R8 ;  /* 0x0000000800417306 */ /* 0x0006a20000201400 */
[----:B------:R-:W-:Y:S01]  /*6030*/  FSEL R185, R12, -INF , !P2 ;  /* 0xff8000000cb97808 */ /* 0x000fe20005000000 */
[----:B----4-:R-:W-:Y:S01]  /*6040*/  FFMA.FTZ R10, R50, -UR4, R30 ;  /* 0x80000004320a7c23 */ /* 0x010fe2000801001e */
[----:B------:R-:W4:Y:S01]  /*6050*/  LDL.LU R89, [R1+0x5c] ;  /* 0x00005c0001597983 */ /* 0x000f220000300800 */
[----:B------:R-:W-:Y:S01]  /*6060*/  FSEL R113, R11, -INF , !P1 ;  /* 0xff8000000b717808 */ /* 0x000fe20004800000 */
[----:B------:R-:W-:Y:S01]  /*6070*/  FFMA.FTZ R9, R44, -UR4, R115 ;  /* 0x800000042c097c23 */ /* 0x000fe20008010073 */
[----:B------:R-:W-:Y:S01]  /*6080*/  ISETP.GE.AND P3, PT, R94, UR12, PT ;  /* 0x0000000c5e007c0c */ /* 0x000fe2000bf66270 */
[----:B------:R-:W4:Y:S01]  /*6090*/  LDL.LU R90, [R1+0x60] ;  /* 0x00006000015a7983 */ /* 0x000f220000300800 */
[----:B------:R-:W-:Y:S01]  /*60a0*/  FFMA.FTZ R12, R200, -UR4, R29 ;  /* 0x80000004c80c7c23 */ /* 0x000fe2000801001d */
[----:B------:R-:W-:Y:S01]  /*60b0*/  FSEL R114, R10, -INF , !P1 ;  /* 0xff8000000a727808 */ /* 0x000fe20004800000 */
[----:B-1----:R-:W-:Y:S01]  /*60c0*/  IMAD.MOV.U32 R7, RZ, RZ, R3 ;  /* 0x000000ffff077224 */ /* 0x002fe200078e0003 */
[----:B------:R-:W4:Y:S01]  /*60d0*/  LDL.LU R91, [R1+0x64] ;  /* 0x00006400015b7983 */ /* 0x000f220000300800 */
[----:B------:R-:W-:Y:S01]  /*60e0*/  FFMA.FTZ R11, R51, -UR4, R31 ;  /* 0x80000004330b7c23 */ /* 0x000fe2000801001f */
[----:B------:R-:W-:Y:S01]  /*60f0*/  FSEL R202, R9, -INF , !P2 ;  /* 0xff80000009ca7808 */ /* 0x000fe20005000000 */
[----:B------:R1:W-:Y:S01]  /*6100*/  I2F R94, R7 ;  /* 0x00000007005e7306 */ /* 0x0003e20000201400 */
[----:B------:R-:W2:Y:S01]  /*6110*/  LDSM.16.M88.4 R28, [R220+0x2000] ;  /* 0x00200000dc1c783b */ /* 0x000ea20000000200 */
[----:B---3--:R-:W-:Y:S01]  /*6120*/  IMAD.IADD R8, R5, 0x1, -R100 ;  /* 0x0000000105087824 */ /* 0x008fe200078e0a64 */
[----:B------:R-:W-:Y:S01]  /*6130*/  ISETP.GE.AND P2, PT, R95, UR12, PT ;  /* 0x0000000c5f007c0c */ /* 0x000fe2000bf46270 */
[----:B------:R-:W-:-:S03]  /*6140*/  FFMA.FTZ R9, R32, -UR4, R40 ;  /* 0x8000000420097c23 */ /* 0x000fc60008010028 */
[----:B------:R-:W-:Y:S01]  /*6150*/  IABS R3, R8 ;  /* 0x0000000800037213 */ /* 0x000fe20000000000 */
[----:B------:R-:W-:Y:S01]  /*6160*/  IMAD.IADD R8, R2, 0x1, -R100 ;  /* 0x0000000102087824 */ /* 0x000fe200078e0a64 */
[----:B------:R-:W-:Y:S02]  /*6170*/  FSEL R115, R9, -INF , !P1 ;  /* 0xff80000009737808 */ /* 0x000fe40004800000 */
[----:B-1----:R-:W-:Y:S02]  /*6180*/  MOV R7, R3 ;  /* 0x0000000300077202 */ /* 0x002fe40000000f00 */
[----:B------:R-:W-:Y:S01]  /*6190*/  IABS R3, R8 ;  /* 0x0000000800037213 */ /* 0x000fe20000000000 */
[--C-:B------:R-:W-:Y:S01]  /*61a0*/  IMAD.IADD R8, R6, 0x1, -R108.reuse ;  /* 0x0000000106087824 */ /* 0x100fe200078e0a6c */
[----:B------:R1:W-:Y:S03]  /*61b0*/  I2F R92, R7 ;  /* 0x00000007005c7306 */ /* 0x0003e60000201400 */
[----:B-1----:R-:W-:Y:S01]  /*61c0*/  IMAD.MOV.U32 R7, RZ, RZ, R3 ;  /* 0x000000ffff077224 */ /* 0x002fe200078e0003 */
[----:B------:R-:W-:Y:S01]  /*61d0*/  IABS R3, R8 ;  /* 0x0000000800037213 */ /* 0x000fe20000000000 */
[----:B------:R-:W-:-:S03]  /*61e0*/  IMAD.IADD R8, R5, 0x1, -R108 ;  /* 0x0000000105087824 */ /* 0x000fc600078e0a6c */
[----:B------:R1:W3:Y:S01]  /*61f0*/  I2F R75, R7 ;  /* 0x00000007004b7306 */ /* 0x0002e20000201400 */
[----:B------:R-:W-:Y:S02]  /*6200*/  FFMA.FTZ R10, R49, -UR4, R41 ;  /* 0x80000004310a7c23 */ /* 0x000fe40008010029 */
[----:B------:R-:W-:Y:S01]  /*6210*/  FFMA.FTZ R9, R46, -UR4, R43 ;  /* 0x800000042e097c23 */ /* 0x000fe2000801002b */
[----:B-1----:R-:W-:Y:S02]  /*6220*/  MOV R7, R3 ;  /* 0x0000000300077202 */ /* 0x002fe40000000f00 */
[----:B------:R-:W-:Y:S01]  /*6230*/  IABS R3, R8 ;  /* 0x0000000800037213 */ /* 0x000fe20000000000 */
[----:B------:R-:W-:Y:S01]  /*6240*/  IMAD.IADD R8, R2, 0x1, -R108 ;  /* 0x0000000102087824 */ /* 0x000fe200078e0a6c */
[----:B------:R1:W-:Y:S01]  /*6250*/  I2F R95, R7 ;  /* 0x00000007005f7306 */ /* 0x0003e20000201400 */
[----:B------:R-:W-:Y:S02]  /*6260*/  FSEL R107, R10, -INF , !P0 ;  /* 0xff8000000a6b7808 */ /* 0x000fe40004000000 */
[----:B-1----:R-:W-:Y:S01]  /*6270*/  IMAD.MOV.U32 R7, RZ, RZ, R3 ;  /* 0x000000ffff077224 */ /* 0x002fe200078e0003 */
[----:B------:R-:W-:-:S02]  /*6280*/  FSEL R105, R12, -INF , !P0 ;  /* 0xff8000000c697808 */ /* 0x000fc40004000000 */
[----:B------:R-:W-:Y:S02]  /*6290*/  FSEL R106, R11, -INF , !P0 ;  /* 0xff8000000b6a7808 */ /* 0x000fe40004000000 */
[----:B------:R1:W1:Y:S01]  /*62a0*/  I2F R87, R7 ;  /* 0x0000000700577306 */ /* 0x0002620000201400 */
[----:B------:R-:W-:Y:S01]  /*62b0*/  FFMA.FTZ R12, R53, -UR4, R38 ;  /* 0x80000004350c7c23 */ /* 0x000fe20008010026 */
[----:B------:R-:W-:Y:S02]  /*62c0*/  MOV R73, R4 ;  /* 0x0000000400497202 */ /* 0x000fe40000000f00 */
[----:B------:R2:W5:Y:S01]  /*62d0*/  LDL.LU R4, [R1+0xa0] ;  /* 0x0000a00001047983 */ /* 0x0005620000300800 */
[----:B------:R-:W-:Y:S01]  /*62e0*/  IABS R3, R8 ;  /* 0x0000000800037213 */ /* 0x000fe20000000000 */
[----:B------:R-:W-:Y:S02]  /*62f0*/  IMAD.IADD R8, R6, 0x1, -R109 ;  /* 0x0000000106087824 */ /* 0x000fe400078e0a6d */
[----:B-1----:R-:W-:-:S03]  /*6300*/  FFMA.FTZ R7, R13, -UR4, R42 ;  /* 0x800000040d077c23 */ /* 0x002fc6000801002a */
[----:B------:R-:W-:Y:S01]  /*6310*/  IABS R8, R8 ;  /* 0x0000000800087213 */ /* 0x000fe20000000000 */
[----:B------:R-:W-:Y:S01]  /*6320*/  IMAD.MOV.U32 R228, RZ, RZ, R73 ;  /* 0x000000ffffe47224 */ /* 0x000fe200078e0049 */
[----:B------:R1:W1:Y:S01]  /*6330*/  I2F R64, R3 ;  /* 0x0000000300407306 */ /* 0x0002620000201400 */
[----:B------:R-:W-:Y:S01]  /*6340*/  IMAD.MOV.U32 R73, RZ, RZ, R250 ;  /* 0x000000ffff497224 */ /* 0x000fe200078e00fa */
[----:B------:R-:W-:Y:S01]  /*6350*/  FSEL R175, R7, -INF , !P1 ;  /* 0xff80000007af7808 */ /* 0x000fe20004800000 */
[----:B------:R-:W-:Y:S01]  /*6360*/  IMAD.MOV.U32 R7, RZ, RZ, R8 ;  /* 0x000000ffff077224 */ /* 0x000fe200078e0008 */
[----:B------:R-:W-:Y:S01]  /*6370*/  FSEL R112, R9, -INF , !P0 ;  /* 0xff80000009707808 */ /* 0x000fe20004000000 */
[----:B------:R-:W-:Y:S01]  /*6380*/  IMAD.IADD R8, R2, 0x1, -R109 ;  /* 0x0000000102087824 */ /* 0x000fe200078e0a6d */
[----:B------:R-:W-:Y:S02]  /*6390*/  ISETP.GE.AND P1, PT, R100, UR12, PT ;  /* 0x0000000c64007c0c */ /* 0x000fe4000bf26270 */
[----:B------:R3:W-:Y:S01]  /*63a0*/  I2F R86, R7 ;  /* 0x0000000700567306 */ /* 0x0007e20000201400 */
[----:B-1----:R-:W-:-:S04]  /*63b0*/  IADD3 R3, -R109, R5, RZ ;  /* 0x000000056d037210 */ /* 0x002fc80007ffe1ff */
[----:B------:R-:W-:-:S05]  /*63c0*/  IABS R3, R3 ;  /* 0x0000000300037213 */ /* 0x000fca0000000000 */
[----:B---3--:R-:W-:Y:S01]  /*63d0*/  IMAD.MOV.U32 R7, RZ, RZ, R3 ;  /* 0x000000ffff077224 */ /* 0x008fe200078e0003 */
[----:B------:R-:W-:-:S03]  /*63e0*/  IABS R3, R8 ;  /* 0x0000000800037213 */ /* 0x000fc60000000000 */
[----:B------:R1:W-:Y:S01]  /*63f0*/  I2F R85, R7 ;  /* 0x0000000700557306 */ /* 0x0003e20000201400 */
[C---:B--2---:R-:W-:Y:S08]  /*6400*/  HMMA.16816.F32.BF16 R32, R24.reuse, R16, R80 ;  /* 0x000000101820723c */ /* 0x044ff00000041850 */
[----:B----4-:R-:W-:Y:S07]  /*6410*/  HMMA.16816.F32.BF16 R40, R24, R18, R88 ;  /* 0x000000121828723c */ /* 0x010fee0000041858 */
[----:B------:R-:W-:Y:S01]  /*6420*/  MOV R88, R74 ;  /* 0x0000004a00587202 */ /* 0x000fe20000000f00 */
[----:B------:R-:W-:-:S02]  /*6430*/  IMAD.MOV.U32 R89, RZ, RZ, R252 ;  /* 0x000000ffff597224 */ /* 0x000fc400078e00fc */
[----:B------:R-:W-:Y:S02]  /*6440*/  IMAD.MOV.U32 R90, RZ, RZ, R241 ;  /* 0x000000ffff5a7224 */ /* 0x000fe400078e00f1 */
[----:B------:R-:W-:-:S04]  /*6450*/  IMAD.MOV.U32 R91, RZ, RZ, R214 ;  /* 0x000000ffff5b7224 */ /* 0x000fc800078e00d6 */
[----:B------:R-:W-:Y:S02]  /*6460*/  FFMA.FTZ R10, R47, -UR4, R34 ;  /* 0x800000042f0a7c23 */ /* 0x000fe40008010022 */
[----:B------:R-:W-:Y:S01]  /*6470*/  FFMA.FTZ R11, R48, -UR4, R32 ;  /* 0x80000004300b7c23 */ /* 0x000fe20008010020 */
[----:B------:R-:W-:Y:S01]  /*6480*/  HMMA.16816.F32.BF16 R44, R24, R28, R88 ;  /* 0x0000001c182c723c */ /* 0x000fe20000041858 */
[----:B------:R-:W-:-:S06]  /*6490*/  FSEL R252, R12, -INF , !P6 ;  /* 0xff8000000cfc7808 */ /* 0x000fcc0007000000 */
[----:B------:R-:W-:Y:S01]  /*64a0*/  MOV R88, R71 ;  /* 0x0000004700587202 */ /* 0x000fe20000000f00 */
[----:B------:R-:W-:Y:S02]  /*64b0*/  IMAD.MOV.U32 R89, RZ, RZ, R72 ;  /* 0x000000ffff597224 */ /* 0x000fe400078e0048 */
[----:B------:R-:W-:Y:S02]  /*64c0*/  IMAD.MOV.U32 R90, RZ, RZ, R101 ;  /* 0x000000ffff5a7224 */ /* 0x000fe400078e0065 */
[----:B------:R-:W-:Y:S02]  /*64d0*/  IMAD.MOV.U32 R91, RZ, RZ, R102 ;  /* 0x000000ffff5b7224 */ /* 0x000fe400078e0066 */
[----:B------:R-:W-:Y:S01]  /*64e0*/  IMAD.MOV.U32 R72, RZ, RZ, R225 ;  /* 0x000000ffff487224 */ /* 0x000fe200078e00e1 */
[----:B------:R-:W-:Y:S01]  /*64f0*/  FSEL R198, R11, -INF , !P6 ;  /* 0xff8000000bc67808 */ /* 0x000fe20007000000 */
[----:B------:R-:W-:Y:S01]  /*6500*/  FFMA.FTZ R12, R55, -UR4, R39 ;  /* 0x80000004370c7c23 */ /* 0x000fe20008010027 */
[----:B------:R-:W-:Y:S01]  /*6510*/  FSEL R196, R10, -INF , !P6 ;  /* 0xff8000000ac47808 */ /* 0x000fe20007000000 */
[----:B------:R-:W-:-:S02]  /*6520*/  FFMA.FTZ R11, R54, -UR4, R33 ;  /* 0x80000004360b7c23 */ /* 0x000fc40008010021 */
[----:B------:R-:W-:Y:S02]  /*6530*/  FFMA.FTZ R10, R52, -UR4, R35 ;  /* 0x80000004340a7c23 */ /* 0x000fe40008010023 */
[----:B------:R-:W-:Y:S01]  /*6540*/  IMAD.MOV.U32 R74, RZ, RZ, R222 ;  /* 0x000000ffff4a7224 */ /* 0x000fe200078e00de */
[----:B------:R-:W-:Y:S01]  /*6550*/  HMMA.16816.F32.BF16 R52, R20, R30, R88 ;  /* 0x0000001e1434723c */ /* 0x000fe20000041858 */
[----:B------:R2:W5:Y:S01]  /*6560*/  LDL.LU R222, [R1+0x9c] ;  /* 0x00009c0001de7983 */ /* 0x0005620000300800 */
[----:B------:R-:W-:Y:S01]  /*6570*/  IMAD.MOV.U32 R71, RZ, RZ, R203 ;  /* 0x000000ffff477224 */ /* 0x000fe200078e00cb */
[----:B------:R-:W-:Y:S01]  /*6580*/  MOV R231, R72 ;  /* 0x0000004800e77202 */ /* 0x000fe20000000f00 */
[----:B------:R-:W-:Y:S01]  /*6590*/  IMAD.MOV.U32 R72, RZ, RZ, R247 ;  /* 0x000000ffff487224 */ /* 0x000fe200078e00f7 */
[----:B------:R2:W5:Y:S02]  /*65a0*/  LDL.LU R203, [R1+0x98] ;  /* 0x0000980001cb7983 */ /* 0x0005640000300800 */
[----:B------:R-:W-:Y:S01]  /*65b0*/  IMAD.MOV.U32 R91, RZ, RZ, R182 ;  /* 0x000000ffff5b7224 */ /* 0x000fe200078e00b6 */
[----:B------:R-:W-:Y:S01]  /*65c0*/  MOV R89, R176 ;  /* 0x000000b000597202 */ /* 0x000fe20000000f00 */
[----:B------:R2:W5:Y:S01]  /*65d0*/  LDL.LU R225, [R1+0x94] ;  /* 0x0000940001e17983 */ /* 0x0005620000300800 */
[----:B------:R-:W-:Y:S01]  /*65e0*/  MOV R88, R251 ;  /* 0x000000fb00587202 */ /* 0x000fe20000000f00 */
[----:B------:R-:W-:Y:S01]  /*65f0*/  IMAD.MOV.U32 R90, RZ, RZ, R221 ;  /* 0x000000ffff5a7224 */ /* 0x000fe200078e00dd */
[----:B------:R-:W-:Y:S01]  /*6600*/  MOV R102, R166 ;  /* 0x000000a600667202 */ /* 0x000fe20000000f00 */
[----:B------:R-:W-:Y:S01]  /*6610*/  IMAD.MOV.U32 R101, RZ, RZ, R58 ;  /* 0x000000ffff657224 */ /* 0x000fe200078e003a */
[----:B------:R2:W5:Y:S01]  /*6620*/  LDL.LU R221, [R1+0x90] ;  /* 0x0000900001dd7983 */ /* 0x0005620000300800 */
[----:B------:R-:W-:Y:S01]  /*6630*/  IMAD.MOV.U32 R15, RZ, RZ, R91 ;  /* 0x000000ffff0f7224 */ /* 0x000fe200078e005b */
[----:B------:R-:W-:-:S02]  /*6640*/  MOV R98, R88 ;  /* 0x0000005800627202 */ /* 0x000fc40000000f00 */
[----:B------:R2:W5:Y:S01]  /*6650*/  LDL.LU R251, [R1+0x8c] ;  /* 0x00008c0001fb7983 */ /* 0x0005620000300800 */
[----:B------:R-:W-:Y:S02]  /*6660*/  IMAD.MOV.U32 R99, RZ, RZ, R89 ;  /* 0x000000ffff637224 */ /* 0x000fe400078e0059 */
[----:B------:R-:W-:Y:S01]  /*6670*/  IMAD.MOV.U32 R91, RZ, RZ, R72 ;  /* 0x000000ffff5b7224 */ /* 0x000fe200078e0048 */
[----:B------:R2:W5:Y:S01]  /*6680*/  LDL.LU R250, [R1+0x88] ;  /* 0x0000880001fa7983 */ /* 0x0005620000300800 */
[----:B------:R-:W-:Y:S02]  /*6690*/  IMAD.MOV.U32 R88, RZ, RZ, R246 ;  /* 0x000000ffff587224 */ /* 0x000fe400078e00f6 */
[----:B------:R-:W-:Y:S01]  /*66a0*/  IMAD.MOV.U32 R97, RZ, RZ, R90 ;  /* 0x000000ffff617224 */ /* 0x000fe200078e005a */
[----:B------:R2:W5:Y:S01]  /*66b0*/  LDL.LU R247, [R1+0x84] ;  /* 0x0000840001f77983 */ /* 0x0005620000300800 */
[----:B------:R-:W-:Y:S01]  /*66c0*/  IMAD.MOV.U32 R89, RZ, RZ, R101 ;  /* 0x000000ffff597224 */ /* 0x000fe200078e0065 */
[----:B------:R-:W-:Y:S01]  /*66d0*/  MOV R90, R102 ;  /* 0x00000066005a7202 */ /* 0x000fe20000000f00 */
[----:B------:R-:W-:Y:S01]  /*66e0*/  IMAD.MOV.U32 R72, RZ, RZ, R245 ;  /* 0x000000ffff487224 */ /* 0x000fe200078e00f5 */
[----:B------:R2:W5:Y:S01]  /*66f0*/  LDL.LU R246, [R1+0x80] ;  /* 0x0000800001f67983 */ /* 0x0005620000300800 */
[----:B------:R-:W-:Y:S01]  /*6700*/  IMAD.MOV.U32 R101, RZ, RZ, R244 ;  /* 0x000000ffff657224 */ /* 0x000fe200078e00f4 */
[----:B------:R-:W-:-:S02]  /*6710*/  MOV R102, R234 ;  /* 0x000000ea00667202 */ /* 0x000fc40000000f00 */
[----:B------:R2:W5:Y:S04]  /*6720*/  LDL.LU R245, [R1+0x7c] ;  /* 0x00007c0001f57983 */ /* 0x0005680000300800 */
[----:B------:R2:W5:Y:S04]  /*6730*/  LDL.LU R244, [R1+0x78] ;  /* 0x0000780001f47983 */ /* 0x0005680000300800 */
[----:B------:R2:W5:Y:S01]  /*6740*/  LDL.LU R234, [R1+0x74] ;  /* 0x0000740001ea7983 */ /* 0x0005620000300800 */
[--C-:B-1----:R-:W-:Y:S01]  /*6750*/  IMAD.IADD R7, R5, 0x1, -R111.reuse ;  /* 0x0000000105077824 */ /* 0x102fe200078e0a6f */
[----:B------:R1:W3:Y:S01]  /*6760*/  I2F R83, R3 ;  /* 0x0000000300537306 */ /* 0x0002e20000201400 */
[----:B------:R-:W-:Y:S01]  /*6770*/  IADD3 R8, -R111, R6, RZ ;  /* 0x000000066f087210 */ /* 0x000fe20007ffe1ff */
[----:B------:R-:W-:Y:S01]  /*6780*/  IMAD.IADD R9, R2, 0x1, -R111 ;  /* 0x0000000102097824 */ /* 0x000fe200078e0a6f */
[----:B------:R-:W4:Y:S02]  /*6790*/  LDSM.16.M88.4 R32, [R220+0x2800] ;  /* 0x00280000dc20783b */ /* 0x000f240000000200 */
[----:B------:R-:W-:-:S02]  /*67a0*/  IABS R8, R8 ;  /* 0x0000000800087213 */ /* 0x000fc40000000000 */
[----:B-1----:R-:W-:-:S05]  /*67b0*/  IABS R3, R7 ;  /* 0x0000000700037213 */ /* 0x002fca0000000000 */
[----:B------:R-:W-:Y:S01]  /*67c0*/  IMAD.MOV.U32 R7, RZ, RZ, R3 ;  /* 0x000000ffff077224 */ /* 0x000fe200078e0003 */
[----:B------:R-:W-:-:S03]  /*67d0*/  IABS R3, R9 ;  /* 0x0000000900037213 */ /* 0x000fc60000000000 */
[----:B------:R1:W-:Y:S01]  /*67e0*/  I2F R82, R7 ;  /* 0x0000000700527306 */ /* 0x0003e20000201400 */
[----:B------:R-:W-:-:S07]  /*67f0*/  IMAD.IADD R9, R2, 0x1, -R116 ;  /* 0x0000000102097824 */ /* 0x000fce00078e0a74 */
[----:B------:R2:W-:Y:S01]  /*6800*/  I2F R84, R8 ;  /* 0x0000000800547306 */ /* 0x0005e20000201400 */
[----:B-1----:R-:W-:-:S07]  /*6810*/  IMAD.IADD R7, R5, 0x1, -R116 ;  /* 0x0000000105077824 */ /* 0x002fce00078e0a74 */
[----:B------:R1:W1:Y:S01]  /*6820*/  I2F R76, R3 ;  /* 0x00000003004c7306 */ /* 0x0002620000201400 */
[----:B--2---:R-:W-:-:S04]  /*6830*/  IADD3 R8, -R116, R6, RZ ;  /* 0x0000000674087210 */ /* 0x004fc80007ffe1ff */
[----:B------:R-:W-:Y:S02]  /*6840*/  IABS R8, R8 ;  /* 0x0000000800087213 */ /* 0x000fe40000000000 */
[----:B-1----:R-:W-:Y:S02]  /*6850*/  IABS R3, R7 ;  /* 0x0000000700037213 */ /* 0x002fe40000000000 */
[----:B------:R1:W-:Y:S03]  /*6860*/  I2F R81, R8 ;  /* 0x0000000800517306 */ /* 0x0003e60000201400 */
[----:B------:R-:W-:Y:S01]  /*6870*/  IMAD.MOV.U32 R7, RZ, RZ, R3 ;  /* 0x000000ffff077224 */ /* 0x000fe200078e0003 */
[----:B------:R-:W-:Y:S01]  /*6880*/  IABS R3, R9 ;  /* 0x0000000900037213 */ /* 0x000fe20000000000 */
[----:B------:R-:W-:Y:S03]  /*6890*/  HMMA.16816.F32.BF16 R16, R20, R18, R204 ;  /* 0x000000121410723c */ /* 0x000fe600000418cc */
[----:B------:R2:W-:Y:S01]  /*68a0*/  I2F R77, R7 ;  /* 0x00000007004d7306 */ /* 0x0005e20000201400 */
[----:B-1----:R-:W-:Y:S01]  /*68b0*/  IADD3 R8, -R117, R6, RZ ;  /* 0x0000000675087210 */ /* 0x002fe20007ffe1ff */
[----:B--2---:R-:W-:-:S03]  /*68c0*/  IMAD.MOV.U32 R7, RZ, RZ, R3 ;  /* 0x000000ffff077224 */ /* 0x004fc600078e0003 */
[----:B------:R-:W-:Y:S01]  /*68d0*/  IABS R3, R8 ;  /* 0x0000000800037213 */ /* 0x000fe20000000000 */
[----:B------:R-:W-:-:S03]  /*68e0*/  IMAD.IADD R8, R2, 0x1, -R117 ;  /* 0x0000000102087824 */ /* 0x000fc600078e0a75 */
[----:B------:R1:W-:Y:S01]  /*68f0*/  I2F R80, R3 ;  /* 0x0000000300507306 */ /* 0x0003e20000201400 */
[----:B------:R-:W-:Y:S02]  /*6900*/  FFMA.FTZ R13, R143, -UR4, R36 ;  /* 0x800000048f0d7c23 */ /* 0x000fe40008010024 */
[----:B------:R-:W-:-:S05]  /*6910*/  IMAD.MOV.U32 R229, RZ, RZ, R74 ;  /* 0x000000ffffe57224 */ /* 0x000fca00078e004a */
[----:B------:R2:W2:Y:S01]  /*6920*/  I2F R14, R7 ;  /* 0x00000007000e7306 */ /* 0x0004a20000201400 */
[----:B-1----:R-:W-:-:S04]  /*6930*/  IABS R3, R8 ;  /* 0x0000000800037213 */ /* 0x002fc80000000000 */
[----:B------:R-:W-:Y:S01]  /*6940*/  MOV R8, R3 ;  /* 0x0000000300087202 */ /* 0x000fe20000000f00 */
[----:B------:R-:W-:Y:S02]  /*6950*/  IMAD.IADD R3, R6, 0x1, -R118 ;  /* 0x0000000106037824 */ /* 0x000fe400078e0a76 */
[----:B--2---:R-:W-:Y:S01]  /*6960*/  IMAD.IADD R7, R5, 0x1, -R117 ;  /* 0x0000000105077824 */ /* 0x004fe200078e0a75 */
[----:B------:R-:W-:Y:S01]  /*6970*/  FSEL R241, R13, -INF , !P6 ;  /* 0xff8000000df17808 */ /* 0x000fe20007000000 */
[----:B------:R-:W-:Y:S01]  /*6980*/  FFMA.FTZ R13, R144, -UR4, R37 ;  /* 0x80000004900d7c23 */ /* 0x000fe20008010025 */
[----:B------:R-:W-:Y:S01]  /*6990*/  IABS R3, R3 ;  /* 0x0000000300037213 */ /* 0x000fe20000000000 */
[----:B------:R-:W-:Y:S01]  /*69a0*/  IMAD.MOV.U32 R230, RZ, RZ, R71 ;  /* 0x000000ffffe67224 */ /* 0x000fe200078e0047 */
[----:B------:R-:W-:Y:S01]  /*69b0*/  IABS R7, R7 ;  /* 0x0000000700077213 */ /* 0x000fe20000000000 */
[----:B------:R1:W-:Y:S01]  /*69c0*/  I2F R74, R8 ;  /* 0x00000008004a7306 */ /* 0x0003e20000201400 */
[----:B------:R-:W2:Y:S01]  /*69d0*/  LDSM.16.M88.4 R36, [R220+0x3000] ;  /* 0x00300000dc24783b */ /* 0x000ea20000000200 */
[----:B------:R-:W-:Y:S01]  /*69e0*/  IMAD.MOV.U32 R96, RZ, RZ, R181 ;  /* 0x000000ffff607224 */ /* 0x000fe200078e00b5 */
[----:B------:R-:W-:Y:S01]  /*69f0*/  HMMA.16816.F32.BF16 R48, R20, R28, R208 ;  /* 0x0000001c1430723c */ /* 0x000fe200000418d0 */
[----:B------:R-:W-:Y:S01]  /*6a00*/  FSEL R214, R10, -INF , !P5 ;  /* 0xff8000000ad67808 */ /* 0x000fe20006800000 */
[----:B------:R-:W-:-:S03]  /*6a10*/  IMAD.MOV.U32 R166, RZ, RZ, R165 ;  /* 0x000000ffffa67224 */ /* 0x000fc600078e00a5 */
[----:B------:R3:W-:Y:S01]  /*6a20*/  I2F R78, R7 ;  /* 0x00000007004e7306 */ /* 0x0007e20000201400 */
[----:B------:R-:W-:Y:S01]  /*6a30*/  FFMA.FTZ R9, R60, -UR4, R42 ;  /* 0x800000043c097c23 */ /* 0x000fe2000801002a */
[----:B------:R-:W-:Y:S01]  /*6a40*/  FSEL R208, R11, -INF , !P5 ;  /* 0xff8000000bd07808 */ /* 0x000fe20006800000 */
[----:B------:R-:W-:Y:S02]  /*6a50*/  IMAD.MOV.U32 R71, RZ, RZ, R61 ;  /* 0x000000ffff477224 */ /* 0x000fe400078e003d */
[----:B-1----:R-:W-:Y:S01]  /*6a60*/  IMAD.IADD R8, R5, 0x1, -R118 ;  /* 0x0000000105087824 */ /* 0x002fe200078e0a76 */
[----:B----4-:R-:W-:Y:S01]  /*6a70*/  HMMA.16816.F32.BF16 R60, R20, R32, R228 ;  /* 0x00000020143c723c */ /* 0x010fe200000418e4 */
[----:B------:R-:W-:Y:S02]  /*6a80*/  IMAD.MOV.U32 R165, RZ, RZ, R59 ;  /* 0x000000ffffa57224 */ /* 0x000fe400078e003b */
[----:B------:R-:W-:Y:S02]  /*6a90*/  FFMA.FTZ R11, R56, -UR4, R18 ;  /* 0x80000004380b7c23 */ /* 0x000fe40008010012 */
[----:B------:R-:W-:-:S02]  /*6aa0*/  FFMA.FTZ R10, R57, -UR4, R40 ;  /* 0x80000004390a7c23 */ /* 0x000fc40008010028 */
[----:B---3--:R-:W-:Y:S01]  /*6ab0*/  IMAD.MOV.U32 R7, RZ, RZ, R3 ;  /* 0x000000ffff077224 */ /* 0x008fe200078e0003 */
[----:B------:R-:W-:Y:S01]  /*6ac0*/  IABS R3, R8 ;  /* 0x0000000800037213 */ /* 0x000fe20000000000 */
[----:B------:R-:W1:Y:S01]  /*6ad0*/  LDSM.16.M88.4 R56, [R220+0x3800] ;  /* 0x00380000dc38783b */ /* 0x000e620000000200 */
[----:B------:R-:W-:Y:S01]  /*6ae0*/  MOV R231, R96 ;  /* 0x0000006000e77202 */ /* 0x000fe20000000f00 */
[----:B------:R-:W-:Y:S01]  /*6af0*/  IMAD.MOV.U32 R96, RZ, RZ, R73 ;  /* 0x000000ffff607224 */ /* 0x000fe200078e0049 */
[----:B------:R-:W-:Y:S01]  /*6b00*/  IADD3 R8, -R118, R2, RZ ;  /* 0x0000000276087210 */ /* 0x000fe20007ffe1ff */
[----:B------:R3:W-:Y:S01]  /*6b10*/  I2F R73, R7 ;  /* 0x0000000700497306 */ /* 0x0007e20000201400 */
[----:B------:R-:W-:Y:S01]  /*6b20*/  IMAD.MOV.U32 R190, RZ, RZ, R72 ;  /* 0x000000ffffbe7224 */ /* 0x000fe200078e0048 */
[----:B------:R-:W-:Y:S01]  /*6b30*/  FSEL R205, R12, -INF , !P5 ;  /* 0xff8000000ccd7808 */ /* 0x000fe20006800000 */
[----:B------:R-:W-:Y:S01]  /*6b40*/  IMAD.MOV.U32 R176, RZ, RZ, R179 ;  /* 0x000000ffffb07224 */ /* 0x000fe200078e00b3 */
[----:B------:R-:W-:Y:S01]  /*6b50*/  FSEL R179, R11, -INF , !P4 ;  /* 0xff8000000bb37808 */ /* 0x000fe20006000000 */
[----:B------:R-:W-:Y:S01]  /*6b60*/  FFMA.FTZ R12, R145, -UR4, R16 ;  /* 0x80000004910c7c23 */ /* 0x000fe20008010010 */
[----:B------:R-:W-:Y:S01]  /*6b70*/  FSEL R181, R10, -INF , !P4 ;  /* 0xff8000000ab57808 */ /* 0x000fe20006000000 */
[----:B------:R-:W-:Y:S01]  /*6b80*/  FFMA.FTZ R11, R146, -UR4, R17 ;  /* 0x80000004920b7c23 */ /* 0x000fe20008010011 */
[----:B------:R-:W-:-:S02]  /*6b90*/  FSEL R188, R9, -INF , !P4 ;  /* 0xff80000009bc7808 */ /* 0x000fc40006000000 */
[----:B------:R-:W-:Y:S01]  /*6ba0*/  MOV R206, R15 ;  /* 0x0000000f00ce7202 */ /* 0x000fe20000000f00 */
[----:B------:R-:W-:Y:S01]  /*6bb0*/  IMAD.MOV.U32 R193, RZ, RZ, R172 ;  /* 0x000000ffffc17224 */ /* 0x000fe200078e00ac */
[----:B------:R-:W-:Y:S01]  /*6bc0*/  MOV R18, R249 ;  /* 0x000000f900127202 */ /* 0x000fe20000000f00 */
[----:B------:R-:W-:Y:S02]  /*6bd0*/  IMAD.MOV.U32 R182, RZ, RZ, R177 ;  /* 0x000000ffffb67224 */ /* 0x000fe400078e00b1 */
[----:B------:R-:W-:Y:S02]  /*6be0*/  IMAD.MOV.U32 R211, RZ, RZ, R97 ;  /* 0x000000ffffd37224 */ /* 0x000fe400078e0061 */
[----:B------:R-:W-:Y:S02]  /*6bf0*/  IMAD.MOV.U32 R144, RZ, RZ, R98 ;  /* 0x000000ffff907224 */ /* 0x000fe400078e0062 */
[----:B------:R-:W-:Y:S01]  /*6c00*/  IMAD.MOV.U32 R210, RZ, RZ, R91 ;  /* 0x000000ffffd27224 */ /* 0x000fe200078e005b */
[----:B------:R-:W-:Y:S01]  /*6c10*/  MOV R191, R88 ;  /* 0x0000005800bf7202 */ /* 0x000fe20000000f00 */
[----:B---3--:R-:W-:Y:S01]  /*6c20*/  IMAD.MOV.U32 R7, RZ, RZ, R3 ;  /* 0x000000ffff077224 */ /* 0x008fe200078e0003 */
[----:B------:R-:W-:Y:S01]  /*6c30*/  IABS R3, R8 ;  /* 0x0000000800037213 */ /* 0x000fe20000000000 */
[----:B------:R-:W-:Y:S01]  /*6c40*/  IMAD.IADD R8, R6, 0x1, -R119 ;  /* 0x0000000106087824 */ /* 0x000fe200078e0a77 */
[----:B------:R-:W-:Y:S01]  /*6c50*/  FSEL R200, R13, -INF , !P5 ;  /* 0xff8000000dc87808 */ /* 0x000fe20006800000 */
[----:B------:R3:W-:Y:S01]  /*6c60*/  I2F R72, R7 ;  /* 0x0000000700487306 */ /* 0x0007e20000201400 */
[----:B------:R-:W-:Y:S01]  /*6c70*/  FFMA.FTZ R10, R66, -UR4, R19 ;  /* 0x80000004420a7c23 */ /* 0x000fe20008010013 */
[----:B------:R-:W-:Y:S01]  /*6c80*/  ISETP.GE.AND P0, PT, R108, UR12, PT ;  /* 0x0000000c6c007c0c */ /* 0x000fe2000bf06270 */
[----:B------:R-:W-:Y:S01]  /*6c90*/  FFMA.FTZ R9, R67, -UR4, R41 ;  /* 0x8000000443097c23 */ /* 0x000fe20008010029 */
[----:B------:R-:W-:Y:S01]  /*6ca0*/  ISETP.GE.AND P6, PT, R109, UR12, PT ;  /* 0x0000000c6d007c0c */ /* 0x000fe2000bfc6270 */
[----:B------:R-:W-:Y:S01]  /*6cb0*/  IMAD.MOV.U32 R16, RZ, RZ, R149 ;  /* 0x000000ffff107224 */ /* 0x000fe200078e0095 */
[----:B------:R-:W-:Y:S01]  /*6cc0*/  MOV R228, R103 ;  /* 0x0000006700e47202 */ /* 0x000fe20000000f00 */
[----:B------:R-:W-:Y:S01]  /*6cd0*/  IMAD.MOV.U32 R17, RZ, RZ, R151 ;  /* 0x000000ffff117224 */ /* 0x000fe200078e0097 */
[----:B------:R-:W-:Y:S01]  /*6ce0*/  HMMA.16816.F32.BF16 R68, R20, R34, R68 ;  /* 0x000000221444723c */ /* 0x000fe20000041844 */
[----:B------:R-:W-:Y:S01]  /*6cf0*/  IMAD.MOV.U32 R19, RZ, RZ, R243 ;  /* 0x000000ffff137224 */ /* 0x000fe200078e00f3 */
[----:B------:R-:W-:Y:S01]  /*6d00*/  UISETP.GE.AND UP0, UPT, UR12, 0x81, UPT ;  /* 0x000000810c00788c */ /* 0x000fe2000bf06270 */
[----:B------:R-:W-:Y:S01]  /*6d10*/  IMAD.MOV.U32 R229, RZ, RZ, R90 ;  /* 0x000000ffffe57224 */ /* 0x000fe200078e005a */
[----:B------:R-:W-:-:S04]  /*6d20*/  DEPBAR.LE SB0, 0x0 ;  /* 0x000080000000791a */ /* 0x000fc80000000000 */
[----:B---3--:R-:W-:Y:S02]  /*6d30*/  MOV R7, R3 ;  /* 0x0000000300077202 */ /* 0x008fe40000000f00 */
[----:B------:R-:W-:Y:S01]  /*6d40*/  IABS R3, R8 ;  /* 0x0000000800037213 */ /* 0x000fe20000000000 */
[----:B------:R-:W-:Y:S01]  /*6d50*/  IMAD.IADD R8, R5, 0x1, -R119 ;  /* 0x0000000105087824 */ /* 0x000fe200078e0a77 */
[----:B------:R3:W4:Y:S01]  /*6d60*/  I2F R67, R7 ;  /* 0x0000000700437306 */ /* 0x0007220000201400 */
[----:B------:R-:W-:-:S03]  /*6d70*/  FSEL R151, R9, -INF , !P3 ;  /* 0xff80000009977808 */ /* 0x000fc60005800000 */
[----:B------:R-:W-:-:S04]  /*6d80*/  IABS R8, R8 ;  /* 0x0000000800087213 */ /* 0x000fc80000000000 */
[----:B------:R1:W1:Y:S01]  /*6d90*/  I2F R15, R3 ;  /* 0x00000003000f7306 */ /* 0x0002620000201400 */
[----:B------:R-:W-:Y:S01]  /*6da0*/  IMAD.IADD R9, R6, 0x1, -R120 ;  /* 0x0000000106097824 */ /* 0x000fe200078e0a78 */
[----:B------:R-:W-:Y:S01]  /*6db0*/  HMMA.16816.F32.BF16 R16, R24, R30, R16 ;  /* 0x0000001e1810723c */ /* 0x000fe20000041810 */
[----:B---3--:R-:W-:-:S05]  /*6dc0*/  FFMA.FTZ R7, R79, -UR4, R43 ;  /* 0x800000044f077c23 */ /* 0x008fca000801002b */
[----:B------:R-:W-:Y:S01]  /*6dd0*/  FSEL R172, R7, -INF , !P3 ;  /* 0xff80000007ac7808 */ /* 0x000fe20005800000 */
[----:B-1----:R-:W-:Y:S01]  /*6de0*/  IMAD.IADD R3, R2, 0x1, -R119 ;  /* 0x0000000102037824 */ /* 0x002fe200078e0a77 */
[----:B------:R-:W-:Y:S01]  /*6df0*/  MOV R7, R8 ;  /* 0x0000000800077202 */ /* 0x000fe20000000f00 */
[----:B------:R-:W-:-:S03]  /*6e00*/  FFMA.FTZ R8, R93, -UR4, R44 ;  /* 0x800000045d087c23 */ /* 0x000fc6000801002c */
[----:B------:R-:W-:Y:S01]  /*6e10*/  IABS R3, R3 ;  /* 0x0000000300037213 */ /* 0x000fe20000000000 */
[----:B------:R1:W-:Y:S01]  /*6e20*/  I2F R29, R7 ;  /* 0x00000007001d7306 */ /* 0x0003e20000201400 */
[----:B------:R-:W-:Y:S02]  /*6e30*/  IABS R9, R9 ;  /* 0x0000000900097213 */ /* 0x000fe40000000000 */
[----:B------:R-:W-:-:S05]  /*6e40*/  FSEL R177, R12, -INF , !P4 ;  /* 0xff8000000cb17808 */ /* 0x000fca0006000000 */
[----:B------:R3:W2:Y:S01]  /*6e50*/  I2F R28, R3 ;  /* 0x00000003001c7306 */ /* 0x0006a20000201400 */
[----:B------:R-:W-:Y:S02]  /*6e60*/  ISETP.GE.AND P4, PT, R116, UR12, PT ;  /* 0x0000000c74007c0c */ /* 0x000fe4000bf86270 */
[----:B------:R-:W-:Y:S01]  /*6e70*/  MOV R204, R96 ;  /* 0x0000006000cc7202 */ /* 0x000fe20000000f00 */
[----:B-1----:R-:W-:Y:S01]  /*6e80*/  FFMA.FTZ R7, R65, -UR4, R46 ;  /* 0x8000000441077c23 */ /* 0x002fe2000801002e */
[----:B------:R-:W-:Y:S01]  /*6e90*/  FSEL R149, R10, -INF , !P3 ;  /* 0xff8000000a957808 */ /* 0x000fe20005800000 */
[----:B------:R-:W-:Y:S01]  /*6ea0*/  FFMA.FTZ R10, R104, -UR4, R50 ;  /* 0x80000004680a7c23 */ /* 0x000fe20008010032 */
[----:B------:R-:W-:Y:S01]  /*6eb0*/  FSEL R197, R8, -INF , !P2 ;  /* 0xff80000008c57808 */ /* 0x000fe20005000000 */
[----:B------:R-:W-:Y:S02]  /*6ec0*/  IMAD.MOV.U32 R8, RZ, RZ, R9 ;  /* 0x000000ffff087224 */ /* 0x000fe400078e0009 */
[----:B---3--:R-:W-:Y:S01]  /*6ed0*/  IMAD.IADD R3, R5, 0x1, -R120 ;  /* 0x0000000105037824 */ /* 0x008fe200078e0a78 */
[----:B------:R-:W-:Y:S01]  /*6ee0*/  FSEL R116, R7, -INF , !P2 ;  /* 0xff80000007747808 */ /* 0x000fe20005000000 */
[----:B------:R-:W-:Y:S01]  /*6ef0*/  IMAD.MOV.U32 R207, RZ, RZ, R231 ;  /* 0x000000ffffcf7224 */ /* 0x000fe200078e00e7 */
[----:B------:R-:W-:Y:S01]  /*6f00*/  IADD3 R9, -R120, R2, RZ ;  /* 0x0000000278097210 */ /* 0x000fe20007ffe1ff */
[----:B------:R-:W-:Y:S01]  /*6f10*/  IMAD.MOV.U32 R231, RZ, RZ, R89 ;  /* 0x000000ffffe77224 */ /* 0x000fe200078e0059 */
[----:B------:R-:W-:Y:S01]  /*6f20*/  IABS R7, R3 ;  /* 0x0000000300077213 */ /* 0x000fe20000000000 */
[----:B--2---:R-:W-:Y:S01]  /*6f30*/  HMMA.16816.F32.BF16 R88, R20, R36, R156 ;  /* 0x000000241458723c */ /* 0x004fe2000004189c */
[----:B------:R-:W-:Y:S01]  /*6f40*/  FSEL R249, R10, -INF , !P2 ;  /* 0xff8000000af97808 */ /* 0x000fe20005000000 */
[----:B------:R1:W2:Y:S01]  /*6f50*/  I2F R79, R8 ;  /* 0x00000008004f7306 */ /* 0x0002a20000201400 */
[----:B------:R-:W-:Y:S01]  /*6f60*/  IABS R3, R9 ;  /* 0x0000000900037213 */ /* 0x000fe20000000000 */
[----:B------:R-:W-:-:S03]  /*6f70*/  IMAD.IADD R10, R6, 0x1, -R121 ;  /* 0x00000001060a7824 */ /* 0x000fc600078e0a79 */
[----:B------:R-:W-:Y:S01]  /*6f80*/  IMAD.MOV.U32 R156, RZ, RZ, R210 ;  /* 0x000000ffff9c7224 */ /* 0x000fe200078e00d2 */
[----:B------:R-:W-:Y:S01]  /*6f90*/  MOV R157, R211 ;  /* 0x000000d3009d7202 */ /* 0x000fe20000000f00 */
[----:B------:R-:W-:Y:S02]  /*6fa0*/  IMAD.MOV.U32 R158, RZ, RZ, R144 ;  /* 0x000000ffff9e7224 */ /* 0x000fe400078e0090 */
[----:B------:R-:W-:Y:S01]  /*6fb0*/  IMAD.MOV.U32 R159, RZ, RZ, R204 ;  /* 0x000000ffff9f7224 */ /* 0x000fe200078e00cc */
[----:B------:R-:W-:Y:S01]  /*6fc0*/  ISETP.GE.AND P5, PT, R111, UR12, PT ;  /* 0x0000000c6f007c0c */ /* 0x000fe2000bfa6270 */
[----:B------:R-:W-:Y:S02]  /*6fd0*/  IMAD.MOV.U32 R230, RZ, RZ, R99 ;  /* 0x000000ffffe67224 */ /* 0x000fe400078e0063 */
[----:B------:R-:W-:Y:S02]  /*6fe0*/  IMAD.MOV.U32 R143, RZ, RZ, R101 ;  /* 0x000000ffff8f7224 */ /* 0x000fe400078e0065 */
[----:B-1----:R-:W-:Y:S01]  /*6ff0*/  IMAD.MOV.U32 R8, RZ, RZ, R7 ;  /* 0x000000ffff087224 */ /* 0x002fe200078e0007 */
[----:B------:R-:W-:Y:S01]  /*7000*/  MOV R7, R3 ;  /* 0x0000000300077202 */ /* 0x000fe20000000f00 */
[----:B------:R-:W-:Y:S01]  /*7010*/  IMAD.MOV.U32 R199, RZ, RZ, R102 ;  /* 0x000000ffffc77224 */ /* 0x000fe200078e0066 */
[----:B------:R-:W-:Y:S01]  /*7020*/  HMMA.16816.F32.BF16 R96, R20, R58, R168 ;  /* 0x0000003a1460723c */ /* 0x000fe200000418a8 */
[----:B------:R-:W-:-:S02]  /*7030*/  IMAD.MOV.U32 R195, RZ, RZ, R110 ;  /* 0x000000ffffc37224 */ /* 0x000fc400078e006e */
[----:B------:R-:W-:Y:S01]  /*7040*/  FFMA.FTZ R9, R75, -UR4, R47 ;  /* 0x800000044b097c23 */ /* 0x000fe2000801002f */
[----:B------:R-:W-:Y:S01]  /*7050*/  IABS R3, R10 ;  /* 0x0000000a00037213 */ /* 0x000fe20000000000 */
[----:B------:R1:W3:Y:S01]  /*7060*/  I2F R75, R8 ;  /* 0x00000008004b7306 */ /* 0x0002e20000201400 */
[----:B------:R-:W-:Y:S02]  /*7070*/  MOV R144, R206 ;  /* 0x000000ce00907202 */ /* 0x000fe40000000f00 */
[C---:B------:R-:W-:Y:S01]  /*7080*/  HMMA.16816.F32.BF16 R108, R20.reuse, R56, R160 ;  /* 0x00000038146c723c */ /* 0x040fe200000418a0 */
[----:B------:R-:W-:Y:S01]  /*7090*/  IMAD.MOV.U32 R204, RZ, RZ, R207 ;  /* 0x000000ffffcc7224 */ /* 0x000fe200078e00cf */
[----:B------:R-:W-:Y:S01]  /*70a0*/  MOV R207, R215 ;  /* 0x000000d700cf7202 */ /* 0x000fe20000000f00 */
[----:B------:R-:W-:Y:S01]  /*70b0*/  IMAD.MOV.U32 R206, RZ, RZ, R237 ;  /* 0x000000ffffce7224 */ /* 0x000fe200078e00ed */
[----:B------:R-:W-:Y:S01]  /*70c0*/  FSEL R237, R9, -INF , !P1 ;  /* 0xff80000009ed7808 */ /* 0x000fe20004800000 */
[----:B------:R2:W2:Y:S03]  /*70d0*/  I2F R66, R7 ;  /* 0x0000000700427306 */ /* 0x0004a60000201400 */
[----:B------:R-:W-:Y:S01]  /*70e0*/  HMMA.16816.F32.BF16 R100, R20, R38, R152 ;  /* 0x000000261464723c */ /* 0x000fe20000041898 */
[----:B------:R-:W-:Y:S01]  /*70f0*/  FFMA.FTZ R9, R87, -UR4, R16 ;  /* 0x8000000457097c23 */ /* 0x000fe20008010010 */
[----:B-1----:R-:W-:-:S06]  /*7100*/  IADD3 R8, -R121, R5, RZ ;  /* 0x0000000579087210 */ /* 0x002fcc0007ffe1ff */
[----:B------:R-:W-:Y:S01]  /*7110*/  HMMA.16816.F32.BF16 R20, R24, R32, R156 ;  /* 0x000000201814723c */ /* 0x000fe2000004189c */
[----:B------:R-:W-:Y:S01]  /*7120*/  IABS R8, R8 ;  /* 0x0000000800087213 */ /* 0x000fe20000000000 */
[----:B------:R1:W1:Y:S01]  /*7130*/  I2F R65, R3 ;  /* 0x0000000300417306 */ /* 0x0002620000201400 */
[----:B--2---:R-:W-:-:S04]  /*7140*/  FFMA.FTZ R7, R64, -UR4, R18 ;  /* 0x8000000440077c23 */ /* 0x004fc80008010012 */
[----:B------:R-:W-:Y:S01]  /*7150*/  IMAD.MOV.U32 R157, RZ, RZ, R204 ;  /* 0x000000ffff9d7224 */ /* 0x000fe200078e00cc */
[----:B------:R-:W-:Y:S01]  /*7160*/  MOV R158, R206 ;  /* 0x000000ce009e7202 */ /* 0x000fe20000000f00 */
[----:B------:R-:W-:Y:S01]  /*7170*/  IMAD.MOV.U32 R156, RZ, RZ, R144 ;  /* 0x000000ffff9c7224 */ /* 0x000fe200078e0090 */
[----:B------:R-:W-:Y:S01]  /*7180*/  MOV R204, R199 ;  /* 0x000000c700cc7202 */ /* 0x000fe20000000f00 */
[----:B------:R-:W-:Y:S01]  /*7190*/  IMAD.MOV.U32 R159, RZ, RZ, R207 ;  /* 0x000000ffff9f7224 */ /* 0x000fe200078e00cf */
[----:B------:R-:W-:Y:S01]  /*71a0*/  FSEL R206, R7, -INF , !P0 ;  /* 0xff80000007ce7808 */ /* 0x000fe20004000000 */
[----:B------:R-:W-:Y:S01]  /*71b0*/  IMAD.MOV.U32 R194, RZ, RZ, R148 ;  /* 0x000000ffffc27224 */ /* 0x000fe200078e0094 */
[----:B------:R-:W-:Y:S01]  /*71c0*/  FSEL R148, R11, -INF , !P3 ;  /* 0xff8000000b947808 */ /* 0x000fe20005800000 */
[----:B------:R-:W-:Y:S02]  /*71d0*/  IMAD.MOV.U32 R199, RZ, RZ, R195 ;  /* 0x000000ffffc77224 */ /* 0x000fe400078e00c3 */
[----:B-1----:R-:W-:Y:S01]  /*71e0*/  IMAD.IADD R3, R2, 0x1, -R121 ;  /* 0x0000000102037824 */ /* 0x002fe200078e0a79 */
[----:B------:R-:W-:Y:S01]  /*71f0*/  FSEL R195, R9, -INF , !P0 ;  /* 0xff80000009c37808 */ /* 0x000fe20004000000 */
[----:B------:R-:W-:Y:S01]  /*7200*/  IMAD.MOV.U32 R7, RZ, RZ, R8 ;  /* 0x000000ffff077224 */ /* 0x000fe200078e0008 */
[----:B------:R-:W-:Y:S01]  /*7210*/  IADD3 R8, -R122, R6, RZ ;  /* 0x000000067a087210 */ /* 0x000fe20007ffe1ff */
[----:B------:R-:W-:Y:S01]  /*7220*/  FFMA.FTZ R11, R147, -UR4, R48 ;  /* 0x80000004930b7c23 */ /* 0x000fe20008010030 */
[----:B------:R-:W-:Y:S01]  /*7230*/  IABS R3, R3 ;  /* 0x0000000300037213 */ /* 0x000fe20000000000 */
[----:B------:R-:W-:-:S02]  /*7240*/  IMAD.MOV.U32 R144, RZ, RZ, R143 ;  /* 0x000000ffff907224 */ /* 0x000fc400078e008f */
[----:B------:R-:W-:Y:S02]  /*7250*/  IMAD.MOV.U32 R207, RZ, RZ, R191 ;  /* 0x000000ffffcf7224 */ /* 0x000fe400078e00bf */
[----:B------:R-:W-:Y:S02]  /*7260*/  IMAD.IADD R9, R5, 0x1, -R122 ;  /* 0x0000000105097824 */ /* 0x000fe400078e0a7a */
[----:B------:R-:W-:Y:S01]  /*7270*/  IMAD.MOV.U32 R143, RZ, RZ, R190 ;  /* 0x000000ffff8f7224 */ /* 0x000fe200078e00be */
[----:B------:R1:W2:Y:S01]  /*7280*/  I2F R64, R7 ;  /* 0x0000000700407306 */ /* 0x0002a20000201400 */
[----:B------:R-:W-:Y:S01]  /*7290*/  FFMA.FTZ R12, R94, -UR4, R51 ;  /* 0x800000045e0c7c23 */ /* 0x000fe20008010033 */
[----:B------:R-:W-:Y:S01]  /*72a0*/  MOV R190, R193 ;  /* 0x000000c100be7202 */ /* 0x000fe20000000f00 */
[----:B------:R-:W-:Y:S01]  /*72b0*/  HMMA.16816.F32.BF16 R32, R24, R34, R156 ;  /* 0x000000221820723c */ /* 0x000fe2000004189c */
[----:B------:R-:W-:Y:S01]  /*72c0*/  FSEL R243, R11, -INF , !P2 ;  /* 0xff8000000bf37808 */ /* 0x000fe20005000000 */
[----:B------:R-:W-:-:S03]  /*72d0*/  IMAD.MOV.U32 R193, RZ, RZ, R194 ;  /* 0x000000ffffc17224 */ /* 0x000fc600078e00c2 */
[----:B------:R2:W2:Y:S01]  /*72e0*/  I2F R51, R3 ;  /* 0x0000000300337306 */ /* 0x0004a20000201400 */
[----:B------:R-:W-:Y:S01]  /*72f0*/  FFMA.FTZ R11, R92, -UR4, R45 ;  /* 0x800000045c0b7c23 */ /* 0x000fe2000801002d */
[----:B------:R-:W-:Y:S01]  /*7300*/  MOV R158, R207 ;  /* 0x000000cf009e7202 */ /* 0x000fe20000000f00 */
[----:B------:R-:W-:Y:S02]  /*7310*/  IMAD.MOV.U32 R156, RZ, RZ, R144 ;  /* 0x000000ffff9c7224 */ /* 0x000fe400078e0090 */
[----:B------:R-:W-:Y:S02]  /*7320*/  IMAD.MOV.U32 R157, RZ, RZ, R204 ;  /* 0x000000ffff9d7224 */ /* 0x000fe400078e00cc */
[----:B------:R-:W-:Y:S01]  /*7330*/  IMAD.MOV.U32 R159, RZ, RZ, R143 ;  /* 0x000000ffff9f7224 */ /* 0x000fe200078e008f */
[----:B-1----:R-:W-:Y:S01]  /*7340*/  IABS R7, R8 ;  /* 0x0000000800077213 */ /* 0x002fe20000000000 */
[----:B------:R-:W-:Y:S02]  /*7350*/  FFMA.FTZ R8, R83, -UR4, R19 ;  /* 0x8000000453087c23 */ /* 0x000fe40008010013 */
[----:B------:R-:W-:Y:S01]  /*7360*/  FFMA.FTZ R10, R95, -UR4, R54 ;  /* 0x800000045f0a7c23 */ /* 0x000fe20008010036 */
[----:B------:R-:W-:-:S02]  /*7370*/  MOV R204, R190 ;  /* 0x000000be00cc7202 */ /* 0x000fc40000000f00 */
[----:B--2---:R-:W-:Y:S01]  /*7380*/  IABS R3, R9 ;  /* 0x0000000900037213 */ /* 0x004fe20000000000 */
[----:B------:R-:W-:Y:S01]  /*7390*/  IMAD.MOV.U32 R144, RZ, RZ, R199 ;  /* 0x000000ffff907224 */ /* 0x000fe200078e00c7 */
[----:B------:R-:W-:Y:S01]  /*73a0*/  MOV R190, R182 ;  /* 0x000000b600be7202 */ /* 0x000fe20000000f00 */
[----:B------:R-:W-:Y:S01]  /*73b0*/  IMAD.MOV.U32 R207, RZ, RZ, R193 ;  /* 0x000000ffffcf7224 */ /* 0x000fe200078e00c1 */
[----:B------:R1:W2:Y:S01]  /*73c0*/  I2F R50, R7 ;  /* 0x0000000700327306 */ /* 0x0002a20000201400 */
[----:B------:R-:W-:Y:S01]  /*73d0*/  IMAD.MOV.U32 R143, RZ, RZ, R228 ;  /* 0x000000ffff8f7224 */ /* 0x000fe200078e00e4 */
[----:B------:R-:W-:Y:S01]  /*73e0*/  FSEL R182, R8, -INF , !P6 ;  /* 0xff80000008b67808 */ /* 0x000fe20007000000 */
[----:B------:R-:W-:Y:S01]  /*73f0*/  HMMA.16816.F32.BF16 R44, R24, R36, R156 ;  /* 0x00000024182c723c */ /* 0x000fe2000004189c */
[----:B------:R-:W-:Y:S01]  /*7400*/  FSEL R215, R11, -INF , !P1 ;  /* 0xff8000000bd77808 */ /* 0x000fe20004800000 */
[----:B------:R-:W-:Y:S01]  /*7410*/  FFMA.FTZ R11, R227, -UR4, R52 ;  /* 0x80000004e30b7c23 */ /* 0x000fe20008010034 */
[----:B------:R-:W-:Y:S01]  /*7420*/  FSEL R194, R10, -INF , !P0 ;  /* 0xff8000000ac27808 */ /* 0x000fe20004000000 */
[----:B------:R-:W-:Y:S01]  /*7430*/  FFMA.FTZ R10, R85, -UR4, R17 ;  /* 0x80000004550a7c23 */ /* 0x000fe20008010011 */
[----:B------:R-:W-:Y:S01]  /*7440*/  IADD3 R8, -R122, R2, RZ ;  /* 0x000000027a087210 */ /* 0x000fe20007ffe1ff */
[----:B------:R-:W-:Y:S01]  /*7450*/  FFMA.FTZ R13, R212, -UR4, R49 ;  /* 0x80000004d40d7c23 */ /* 0x000fe20008010031 */
[----:B------:R-:W-:Y:S01]  /*7460*/  MOV R157, R204 ;  /* 0x000000cc009d7202 */ /* 0x000fe20000000f00 */
[----:B------:R-:W-:-:S02]  /*7470*/  IMAD.MOV.U32 R156, RZ, RZ, R144 ;  /* 0x000000ffff9c7224 */ /* 0x000fc400078e0090 */
[----:B------:R-:W-:Y:S02]  /*7480*/  IMAD.MOV.U32 R158, RZ, RZ, R207 ;  /* 0x000000ffff9e7224 */ /* 0x000fe400078e00cf */
[----:B-1----:R-:W-:Y:S02]  /*7490*/  IMAD.MOV.U32 R7, RZ, RZ, R3 ;  /* 0x000000ffff077224 */ /* 0x002fe400078e0003 */
[----:B------:R-:W-:Y:S01]  /*74a0*/  IMAD.MOV.U32 R159, RZ, RZ, R143 ;  /* 0x000000ffff9f7224 */ /* 0x000fe200078e008f */
[----:B------:R-:W-:Y:S01]  /*74b0*/  IABS R3, R8 ;  /* 0x0000000800037213 */ /* 0x000fe20000000000 */
[----:B------:R-:W-:Y:S01]  /*74c0*/  FFMA.FTZ R9, R76, -UR4, R22 ;  /* 0x800000044c097c23 */ /* 0x000fe20008010016 */
[----:B------:R1:W1:Y:S01]  /*74d0*/  I2F R49, R7 ;  /* 0x0000000700317306 */ /* 0x0002620000201400 */
[----:B------:R-:W-:Y:S01]  /*74e0*/  IMAD.MOV.U32 R228, RZ, RZ, R178 ;  /* 0x000000ffffe47224 */ /* 0x000fe200078e00b2 */
[----:B------:R-:W-:Y:S01]  /*74f0*/  MOV R199, R174 ;  /* 0x000000ae00c77202 */ /* 0x000fe20000000f00 */
[----:B------:R-:W-:Y:S01]  /*7500*/  IMAD.MOV.U32 R193, RZ, RZ, R176 ;  /* 0x000000ffffc17224 */ /* 0x000fe200078e00b0 */
[----:B------:R-:W-:Y:S01]  /*7510*/  FSEL R191, R11, -INF , !P0 ;  /* 0xff8000000bbf7808 */ /* 0x000fe20004000000 */
[----:B------:R-:W-:Y:S01]  /*7520*/  FFMA.FTZ R11, R86, -UR4, R55 ;  /* 0x80000004560b7c23 */ /* 0x000fe20008010037 */
[----:B------:R-:W-:Y:S01]  /*7530*/  FSEL R178, R10, -INF , !P6 ;  /* 0xff8000000ab27808 */ /* 0x000fe20007000000 */
[----:B------:R-:W-:Y:S01]  /*7540*/  FFMA.FTZ R10, R82, -UR4, R20 ;  /* 0x80000004520a7c23 */ /* 0x000fe20008010014 */
[----:B------:R-:W-:Y:S01]  /*7550*/  IADD3 R8, -R123, R6, RZ ;  /* 0x000000067b087210 */ /* 0x000fe20007ffe1ff */
[----:B------:R2:W2:Y:S01]  /*7560*/  I2F R48, R3 ;  /* 0x0000000300307306 */ /* 0x0004a20000201400 */
[----:B------:R-:W-:Y:S01]  /*7570*/  FSEL R212, R12, -INF , !P1 ;  /* 0xff8000000cd47808 */ /* 0x000fe20004800000 */
[----:B------:R-:W-:Y:S01]  /*7580*/  FFMA.FTZ R12, R232, -UR4, R53 ;  /* 0x80000004e80c7c23 */ /* 0x000fe20008010035 */
[----:B------:R-:W-:Y:S01]  /*7590*/  FSEL R86, R9, -INF , !P5 ;  /* 0xff80000009567808 */ /* 0x000fe20006800000 */
[--C-:B-1----:R-:W-:Y:S01]  /*75a0*/  IMAD.IADD R7, R5, 0x1, -R123.reuse ;  /* 0x0000000105077824 */ /* 0x102fe200078e0a7b */
[----:B------:R-:W-:Y:S01]  /*75b0*/  HMMA.16816.F32.BF16 R52, R24, R56, R156 ;  /* 0x000000381834723c */ /* 0x000fe2000004189c */
[----:B------:R-:W-:Y:S01]  /*75c0*/  IMAD.IADD R9, R2, 0x1, -R123 ;  /* 0x0000000102097824 */ /* 0x000fe200078e0a7b */
[----:B------:R-:W-:-:S02]  /*75d0*/  IABS R8, R8 ;  /* 0x0000000800087213 */ /* 0x000fc40000000000 */
[----:B------:R-:W-:-:S03]  /*75e0*/  FSEL R87, R10, -INF , !P5 ;  /* 0xff8000000a577808 */ /* 0x000fc60006800000 */
[----:B------:R-:W-:Y:S01]  /*75f0*/  IMAD.MOV.U32 R156, RZ, RZ, R199 ;  /* 0x000000ffff9c7224 */ /* 0x000fe200078e00c7 */
[----:B--2---:R-:W-:Y:S01]  /*7600*/  IABS R3, R7 ;  /* 0x0000000700037213 */ /* 0x004fe20000000000 */
[----:B------:R-:W-:Y:S01]  /*7610*/  IMAD.MOV.U32 R158, RZ, RZ, R193 ;  /* 0x000000ffff9e7224 */ /* 0x000fe200078e00c1 */
[----:B------:R-:W-:Y:S01]  /*7620*/  MOV R157, R190 ;  /* 0x000000be009d7202 */ /* 0x000fe20000000f00 */
[----:B------:R-:W-:Y:S01]  /*7630*/  IMAD.MOV.U32 R159, RZ, RZ, R228 ;  /* 0x000000ffff9f7224 */ /* 0x000fe200078e00e4 */
[----:B------:R-:W-:Y:S01]  /*7640*/  MOV R7, R3 ;  /* 0x0000000300077202 */ /* 0x000fe20000000f00 */
[----:B------:R-:W-:Y:S01]  /*7650*/  FFMA.FTZ R10, R14, -UR4, R23 ;  /* 0x800000040e0a7c23 */ /* 0x000fe20008010017 */
[----:B------:R-:W-:Y:S01]  /*7660*/  IABS R3, R9 ;  /* 0x0000000900037213 */ /* 0x000fe20000000000 */
[----:B------:R1:W2:Y:S03]  /*7670*/  I2F R23, R8 ;  /* 0x0000000800177306 */ /* 0x0002a60000201400 */
[----:B------:R-:W-:Y:S05]  /*7680*/  HMMA.16816.F32.BF16 R40, R24, R38, R156 ;  /* 0x000000261828723c */ /* 0x000fea000004189c */
[----:B------:R2:W2:Y:S01]  /*7690*/  I2F R38, R7 ;  /* 0x0000000700267306 */ /* 0x0004a20000201400 */
[----:B-1----:R-:W-:Y:S01]  /*76a0*/  IMAD.IADD R8, R6, 0x1, -R127 ;  /* 0x0000000106087824 */ /* 0x002fe200078e0a7f */
[----:B------:R-:W-:Y:S01]  /*76b0*/  FSEL R176, R11, -INF , !P6 ;  /* 0xff8000000bb07808 */ /* 0x000fe20007000000 */
[----:B--2---:R-:W-:-:S03]  /*76c0*/  IMAD.MOV.U32 R7, RZ, RZ, R3 ;  /* 0x000000ffff077224 */ /* 0x004fc600078e0003 */
[----:B------:R-:W-:Y:S02]  /*76d0*/  IABS R3, R8 ;  /* 0x0000000800037213 */ /* 0x000fe40000000000 */
[----:B------:R1:W2:Y:S01]  /*76e0*/  I2F R37, R7 ;  /* 0x0000000700257306 */ /* 0x0002a20000201400 */
[----:B------:R-:W-:Y:S01]  /*76f0*/  IADD3 R8, -R126, R6, RZ ;  /* 0x000000067e087210 */ /* 0x000fe20007ffe1ff */
[----:B------:R-:W-:Y:S01]  /*7700*/  FFMA.FTZ R11, R84, -UR4, R62 ;  /* 0x80000004540b7c23 */ /* 0x000fe2000801003e */
[----:B------:R-:W-:Y:S01]  /*7710*/  FSEL R174, R12, -INF , !P6 ;  /* 0xff8000000cae7808 */ /* 0x000fe20007000000 */
[----:B------:R-:W-:-:S03]  /*7720*/  FFMA.FTZ R12, R233, -UR4, R60 ;  /* 0x80000004e90c7c23 */ /* 0x000fc6000801003c */
[----:B------:R-:W-:Y:S01]  /*7730*/  FSEL R85, R11, -INF , !P5 ;  /* 0xff8000000b557808 */ /* 0x000fe20006800000 */
[----:B------:R-:W-:Y:S02]  /*7740*/  FFMA.FTZ R11, R77, -UR4, R21 ;  /* 0x800000044d0b7c23 */ /* 0x000fe40008010015 */
[----:B-1----:R-:W-:Y:S01]  /*7750*/  IMAD.MOV.U32 R7, RZ, RZ, R3 ;  /* 0x000000ffff077224 */ /* 0x002fe200078e0003 */
[----:B------:R-:W-:-:S03]  /*7760*/  IABS R3, R8 ;  /* 0x0000000800037213 */ /* 0x000fc60000000000 */
[----:B------:R1:W1:Y:S01]  /*7770*/  I2F R22, R7 ;  /* 0x0000000700167306 */ /* 0x0002620000201400 */
[----:B------:R-:W-:Y:S01]  /*7780*/  FFMA.FTZ R17, R80, -UR4, R70 ;  /* 0x8000000450117c23 */ /* 0x000fe20008010046 */
[----:B------:R-:W-:Y:S01]  /*7790*/  ISETP.GE.AND P3, PT, R117, UR12, PT ;  /* 0x0000000c75007c0c */ /* 0x000fe2000bf66270 */
[----:B------:R-:W-:Y:S01]  /*77a0*/  IMAD.IADD R8, R5, 0x1, -R126 ;  /* 0x0000000105087824 */ /* 0x000fe200078e0a7e */
[----:B------:R-:W-:Y:S01]  /*77b0*/  MOV R228, R230 ;  /* 0x000000e600e47202 */ /* 0x000fe20000000f00 */
[----:B------:R-:W-:Y:S01]  /*77c0*/  IMAD.MOV.U32 R230, RZ, RZ, R165 ;  /* 0x000000ffffe67224 */ /* 0x000fe200078e00a5 */
[----:B------:R-:W-:Y:S02]  /*77d0*/  FSEL R210, R13, -INF , !P1 ;  /* 0xff8000000dd27808 */ /* 0x000fe40004800000 */
[----:B------:R2:W2:Y:S01]  /*77e0*/  I2F R21, R3 ;  /* 0x0000000300157306 */ /* 0x0004a20000201400 */
[----:B------:R-:W-:Y:S01]  /*77f0*/  FSEL R83, R12, -INF , !P5 ;  /* 0xff8000000c537808 */ /* 0x000fe20006800000 */
[----:B-1----:R-:W-:Y:S01]  /*7800*/  IMAD.IADD R7, R6, 0x1, -R125 ;  /* 0x0000000106077824 */ /* 0x002fe200078e0a7d */
[----:B------:R-:W-:Y:S01]  /*7810*/  IADD3 R6, -R127, R5, RZ ;  /* 0x000000057f067210 */ /* 0x000fe20007ffe1ff */
[----:B------:R-:W-:Y:S01]  /*7820*/  FFMA.FTZ R13, R239, -UR4, R61 ;  /* 0x80000004ef0d7c23 */ /* 0x000fe2000801003d */
[----:B------:R-:W-:-:S02]  /*7830*/  FSEL R60, R10, -INF , !P4 ;  /* 0xff8000000a3c7808 */ /* 0x000fc40006000000 */
[----:B------:R-:W-:Y:S01]  /*7840*/  IABS R7, R7 ;  /* 0x0000000700077213 */ /* 0x000fe20000000000 */
[----:B------:R-:W-:Y:S01]  /*7850*/  FFMA.FTZ R12, R81, -UR4, R63 ;  /* 0x80000004510c7c23 */ /* 0x000fe2000801003f */
[----:B------:R-:W-:Y:S01]  /*7860*/  IABS R6, R6 ;  /* 0x0000000600067213 */ /* 0x000fe20000000000 */
[----:B--2---:R-:W-:Y:S01]  /*7870*/  IMAD.IADD R3, R5, 0x1, -R125 ;  /* 0x0000000105037824 */ /* 0x004fe200078e0a7d */
[----:B------:R-:W-:Y:S01]  /*7880*/  ISETP.GE.AND P2, PT, R118, UR12, PT ;  /* 0x0000000c76007c0c */ /* 0x000fe2000bf46270 */
[----:B----4-:R-:W-:Y:S01]  /*7890*/  FFMA.FTZ R10, R67, -UR4, R35 ;  /* 0x80000004430a7c23 */ /* 0x010fe20008010023 */
[----:B------:R1:W2:Y:S01]  /*78a0*/  I2F R36, R7 ;  /* 0x0000000700247306 */ /* 0x0002a20000201400 */
[----:B------:R-:W-:Y:S01]  /*78b0*/  FSEL R207, R17, -INF , !P3 ;  /* 0xff80000011cf7808 */ /* 0x000fe20005800000 */
[----:B------:R-:W-:Y:S01]  /*78c0*/  FFMA.FTZ R18, R228, -UR4, R68 ;  /* 0x80000004e4127c23 */ /* 0x000fe20008010044 */
[----:B------:R-:W-:Y:S01]  /*78d0*/  IABS R5, R8 ;  /* 0x0000000800057213 */ /* 0x000fe20000000000 */
[----:B------:R-:W-:Y:S01]  /*78e0*/  FFMA.FTZ R19, R229, -UR4, R69 ;  /* 0x80000004e5137c23 */ /* 0x000fe20008010045 */
[----:B------:R-:W-:Y:S01]  /*78f0*/  IABS R3, R3 ;  /* 0x0000000300037213 */ /* 0x000fe20000000000 */
[----:B------:R-:W-:Y:S01]  /*7900*/  FFMA.FTZ R20, R230, -UR4, R88 ;  /* 0x80000004e6147c23 */ /* 0x000fe20008010058 */
[----:B------:R-:W-:Y:S01]  /*7910*/  MOV R228, R231 ;  /* 0x000000e700e47202 */ /* 0x000fe20000000f00 */
[----:B------:R4:W2:Y:S01]  /*7920*/  I2F R17, R6 ;  /* 0x0000000600117306 */ /* 0x0008a20000201400 */
[----:B------:R-:W-:Y:S01]  /*7930*/  FSEL R81, R13, -INF , !P4 ;  /* 0xff8000000d517808 */ /* 0x000fe20006000000 */
[----:B------:R-:W-:Y:S01]  /*7940*/  IMAD.MOV.U32 R229, RZ, RZ, R166 ;  /* 0x000000ffffe57224 */ /* 0x000fe200078e00a6 */
[----:B------:R-:W-:Y:S01]  /*7950*/  FSEL R82, R12, -INF , !P4 ;  /* 0xff8000000c527808 */ /* 0x000fe20006000000 */
[----:B------:R-:W-:Y:S01]  /*7960*/  IMAD.MOV.U32 R230, RZ, RZ, R184 ;  /* 0x000000ffffe67224 */ /* 0x000fe200078e00b8 */
[----:B------:R-:W-:Y:S01]  /*7970*/  MOV R231, R187 ;  /* 0x000000bb00e77202 */ /* 0x000fe20000000f00 */
[----:B-1----:R-:W-:Y:S01]  /*7980*/  IMAD.IADD R7, R2, 0x1, -R126 ;  /* 0x0000000102077824 */ /* 0x002fe200078e0a7e */
[----:B------:R-:W-:Y:S01]  /*7990*/  FSEL R209, R10, -INF , !P2 ;  /* 0xff8000000ad17808 */ /* 0x000fe20005000000 */
[----:B------:R-:W-:Y:S01]  /*79a0*/  FFMA.FTZ R13, R78, -UR4, R32 ;  /* 0x800000044e0d7c23 */ /* 0x000fe20008010020 */
[----:B------:R-:W-:Y:S01]  /*79b0*/  ISETP.GE.AND P1, PT, R119, UR12, PT ;  /* 0x0000000c77007c0c */ /* 0x000fe2000bf26270 */
[----:B------:R-:W-:Y:S01]  /*79c0*/  FFMA.FTZ R12, R74, -UR4, R34 ;  /* 0x800000044a0c7c23 */ /* 0x000fe20008010022 */
[----:B------:R1:W-:Y:S01]  /*79d0*/  I2F R10, R3 ;  /* 0x00000003000a7306 */ /* 0x0003e20000201400 */
[----:B------:R-:W-:Y:S01]  /*79e0*/  FFMA.FTZ R14, R72, -UR4, R33 ;  /* 0x80000004480e7c23 */ /* 0x000fe20008010021 */
[----:B----4-:R-:W-:Y:S01]  /*79f0*/  IADD3 R6, -R127, R2, RZ ;  /* 0x000000027f067210 */ /* 0x010fe20007ffe1ff */
[----:B------:R-:W-:-:S02]  /*7a00*/  FFMA.FTZ R15, R15, -UR4, R90 ;  /* 0x800000040f0f7c23 */ /* 0x000fc4000801005a */
[----:B------:R-:W-:-:S03]  /*7a10*/  FFMA.FTZ R9, R28, -UR4, R46 ;  /* 0x800000041c097c23 */ /* 0x000fc6000801002e */
[----:B------:R4:W2:Y:S01]  /*7a20*/  I2F R34, R5 ;  /* 0x0000000500227306 */ /* 0x0008a20000201400 */
[----:B------:R-:W-:Y:S01]  /*7a30*/  IMAD.MOV.U32 R143, RZ, RZ, R183 ;  /* 0x000000ffff8f7224 */ /* 0x000fe200078e00b7 */
[----:B------:R-:W-:Y:S02]  /*7a40*/  FSEL R187, R13, -INF , !P3 ;  /* 0xff8000000dbb7808 */ /* 0x000fe40005800000 */
[----:B------:R-:W-:Y:S02]  /*7a50*/  FSEL R211, R12, -INF , !P3 ;  /* 0xff8000000cd37808 */ /* 0x000fe40005800000 */
[----:B-1----:R-:W-:Y:S02]  /*7a60*/  IABS R3, R7 ;  /* 0x0000000700037213 */ /* 0x002fe40000000000 */
[----:B------:R-:W-:Y:S02]  /*7a70*/  FSEL R183, R14, -INF , !P2 ;  /* 0xff8000000eb77808 */ /* 0x000fe40005000000 */
[----:B------:R-:W-:-:S02]  /*7a80*/  FSEL R193, R15, -INF , !P1 ;  /* 0xff8000000fc17808 */ /* 0x000fc40004800000 */
[----:B----4-:R-:W-:Y:S01]  /*7a90*/  IABS R5, R6 ;  /* 0x0000000600057213 */ /* 0x010fe20000000000 */
[----:B------:R-:W-:Y:S01]  /*7aa0*/  IMAD.IADD R6, R2, 0x1, -R125 ;  /* 0x0000000102067824 */ /* 0x000fe200078e0a7d */
[----:B------:R-:W-:Y:S01]  /*7ab0*/  FSEL R239, R9, -INF , !P1 ;  /* 0xff80000009ef7808 */ /* 0x000fe20004800000 */
[----:B------:R-:W-:Y:S01]  /*7ac0*/  HMMA.16816.F32.BF16 R12, R24, R58, R228 ;  /* 0x0000003a180c723c */ /* 0x000fe200000418e4 */
[----:B------:R1:W4:Y:S01]  /*7ad0*/  I2F R9, R5 ;  /* 0x0000000500097306 */ /* 0x0003220000201400 */
[----:B------:R-:W-:Y:S01]  /*7ae0*/  FFMA.FTZ R8, R79, -UR4, R91 ;  /* 0x800000044f087c23 */ /* 0x000fe2000801005b */
[----:B------:R-:W-:Y:S01]  /*7af0*/  ISETP.GE.AND P0, PT, R120, UR12, PT ;  /* 0x0000000c78007c0c */ /* 0x000fe2000bf06270 */
[----:B---3--:R-:W-:-:S03]  /*7b00*/  FFMA.FTZ R7, R75, -UR4, R45 ;  /* 0x800000044b077c23 */ /* 0x008fc6000801002d */
[----:B------:R-:W-:Y:S02]  /*7b10*/  FFMA.FTZ R25, R167, -UR4, R89 ;  /* 0x80000004a7197c23 */ /* 0x000fe40008010059 */
[----:B-1----:R-:W-:Y:S01]  /*7b20*/  IMAD.MOV.U32 R5, RZ, RZ, R3 ;  /* 0x000000ffff057224 */ /* 0x002fe200078e0003 */
[----:B------:R-:W-:Y:S01]  /*7b30*/  IABS R3, R6 ;  /* 0x0000000600037213 */ /* 0x000fe20000000000 */
[----:B------:R-:W-:-:S04]  /*7b40*/  FFMA.FTZ R6, R66, -UR4, R47 ;  /* 0x8000000442067c23 */ /* 0x000fc8000801002f */
[----:B------:R-:W1:Y:S01]  /*7b50*/  I2F R5, R5 ;  /* 0x0000000500057306 */ /* 0x000e620000201400 */
[----:B------:R-:W-:Y:S02]  /*7b60*/  FSEL R152, R25, -INF , !P0 ;  /* 0xff80000019987808 */ /* 0x000fe40004000000 */
[----:B------:R-:W-:-:S05]  /*7b70*/  FSEL R157, R8, -INF , !P0 ;  /* 0xff800000089d7808 */ /* 0x000fca0004000000 */
[----:B------:R-:W3:Y:S01]  /*7b80*/  I2F R3, R3 ;  /* 0x0000000300037306 */ /* 0x000ee20000201400 */
[----:B------:R-:W-:Y:S02]  /*7b90*/  FSEL R168, R7, -INF , !P0 ;  /* 0xff80000007a87808 */ /* 0x000fe40004000000 */
[----:B------:R-:W-:Y:S02]  /*7ba0*/  FSEL R171, R6, -INF , !P0 ;  /* 0xff80000006ab7808 */ /* 0x000fe40004000000 */
[----:B------:R-:W-:Y:S01]  /*7bb0*/  PLOP3.LUT P0, PT, PT, PT, UP0, 0x80, 0x0 ;  /* 0x000000000000781c */ /* 0x000fe20003f0f008 */
[----:B------:R-:W-:Y:S01]  /*7bc0*/  IMAD.MOV.U32 R165, RZ, RZ, R248 ;  /* 0x000000ffffa57224 */ /* 0x000fe200078e00f8 */
[----:B------:R-:W-:Y:S01]  /*7bd0*/  FSEL R248, R11, -INF , !P4 ;  /* 0xff8000000bf87808 */ /* 0x000fe20006000000 */
[----:B------:R-:W-:Y:S02]  /*7be0*/  FFMA.FTZ R16, R73, -UR4, R71 ;  /* 0x8000000449107c23 */ /* 0x000fe40008010047 */
[----:B------:R-:W-:Y:S01]  /*7bf0*/  FFMA.FTZ R11, R29, -UR4, R44 ;  /* 0x800000041d0b7c23 */ /* 0x000fe2000801002c */
[----:B------:R-:W-:Y:S01]  /*7c00*/  FSEL R190, R18, -INF , !P3 ;  /* 0xff80000012be7808 */ /* 0x000fe20005800000 */
[----:B------:R-:W-:Y:S01]  /*7c10*/  IMAD.MOV.U32 R166, RZ, RZ, R180 ;  /* 0x000000ffffa67224 */ /* 0x000fe200078e00b4 */
[----:B------:R-:W-:Y:S01]  /*7c20*/  FSEL R184, R19, -INF , !P2 ;  /* 0xff80000013b87808 */ /* 0x000fe20005000000 */
[----:B------:R-:W-:Y:S01]  /*7c30*/  FFMA.FTZ R35, R165, -UR4, R100 ;  /* 0x80000004a5237c23 */ /* 0x000fe20008010064 */
[----:B------:R-:W-:Y:S01]  /*7c40*/  FSEL R199, R16, -INF , !P2 ;  /* 0xff80000010c77808 */ /* 0x000fe20005000000 */
[----:B------:R-:W-:Y:S01]  /*7c50*/  FFMA.FTZ R33, R219, -UR4, R101 ;  /* 0x80000004db217c23 */ /* 0x000fe20008010065 */
[----:B------:R-:W-:Y:S01]  /*7c60*/  FSEL R180, R20, -INF , !P1 ;  /* 0xff80000014b47808 */ /* 0x000fe20004800000 */
[----:B------:R-:W-:Y:S01]  /*7c70*/  FFMA.FTZ R32, R218, -UR4, R108 ;  /* 0x80000004da207c23 */ /* 0x000fe2000801006c */
[----:B------:R-:W-:Y:S01]  /*7c80*/  FSEL R204, R11, -INF , !P1 ;  /* 0xff8000000bcc7808 */ /* 0x000fe20004800000 */
[----:B------:R-:W-:Y:S01]  /*7c90*/  FFMA.FTZ R31, R217, -UR4, R109 ;  /* 0x80000004d91f7c23 */ /* 0x000fe2000801006d */
[----:B------:R-:W-:Y:S01]  /*7ca0*/  ISETP.GE.AND P6, PT, R121, UR12, PT ;  /* 0x0000000c79007c0c */ /* 0x000fe2000bfc6270 */
        /* <DEDUP_REMOVED lines=10> */
[----:B------:R-:W-:-:S02]  /*7d50*/  FFMA.FTZ R24, R50, -UR4, R103 ;  /* 0x8000000432187c23 */ /* 0x000fc40008010067 */
[----:B------:R-:W-:Y:S02]  /*7d60*/  FFMA.FTZ R19, R49, -UR4, R41 ;  /* 0x8000000431137c23 */ /* 0x000fe40008010029 */
[----:B------:R-:W-:Y:S02]  /*7d70*/  FFMA.FTZ R16, R48, -UR4, R43 ;  /* 0x8000000430107c23 */ /* 0x000fe4000801002b */
[----:B------:R-:W-:Y:S02]  /*7d80*/  FFMA.FTZ R23, R23, -UR4, R110 ;  /* 0x8000000417177c23 */ /* 0x000fe4000801006e */
[----:B------:R-:W-:Y:S02]  /*7d90*/  FFMA.FTZ R18, R38, -UR4, R52 ;  /* 0x8000000426127c23 */ /* 0x000fe40008010034 */
[----:B------:R-:W-:Y:S02]  /*7da0*/  FFMA.FTZ R11, R37, -UR4, R54 ;  /* 0x80000004250b7c23 */ /* 0x000fe40008010036 */
[----:B------:R-:W-:-:S02]  /*7db0*/  FFMA.FTZ R22, R22, -UR4, R111 ;  /* 0x8000000416167c23 */ /* 0x000fc4000801006f */
[----:B------:R-:W-:Y:S02]  /*7dc0*/  FFMA.FTZ R21, R21, -UR4, R98 ;  /* 0x8000000415157c23 */ /* 0x000fe40008010062 */
[----:B--2---:R-:W-:Y:S02]  /*7dd0*/  FFMA.FTZ R20, R36, -UR4, R99 ;  /* 0x8000000424147c23 */ /* 0x004fe40008010063 */
[----:B------:R-:W-:Y:S02]  /*7de0*/  FFMA.FTZ R17, R17, -UR4, R53 ;  /* 0x8000000411117c23 */ /* 0x000fe40008010035 */
[----:B------:R-:W-:Y:S02]  /*7df0*/  FFMA.FTZ R12, R34, -UR4, R12 ;  /* 0x80000004220c7c23 */ /* 0x000fe4000801000c */
[----:B------:R-:W-:Y:S02]  /*7e00*/  FFMA.FTZ R10, R10, -UR4, R13 ;  /* 0x800000040a0a7c23 */ /* 0x000fe4000801000d */
[----:B----4-:R-:W-:-:S02]  /*7e10*/  FFMA.FTZ R9, R9, -UR4, R55 ;  /* 0x8000000409097c23 */ /* 0x010fc40008010037 */
[----:B-1----:R-:W-:Y:S02]  /*7e20*/  FFMA.FTZ R5, R5, -UR4, R14 ;  /* 0x8000000405057c23 */ /* 0x002fe4000801000e */
[----:B---3--:R-:W-:Y:S01]  /*7e30*/  FFMA.FTZ R3, R3, -UR4, R15 ;  /* 0x8000000403037c23 */ /* 0x008fe2000801000f */
[----:B------:R-:W-:Y:S02]  /*7e40*/  IADD3 R2, R166, R143, RZ ;  /* 0x0000008fa6027210 */ /* 0x000fe40007ffe0ff */
[C---:B------:R-:W-:Y:S02]  /*7e50*/  IADD3 R233, R226.reuse, 0x800, RZ ;  /* 0x00000800e2e97810 */ /* 0x040fe40007ffe0ff */
[C---:B------:R-:W-:Y:S02]  /*7e60*/  IADD3 R232, R226.reuse, 0x1000, RZ ;  /* 0x00001000e2e87810 */ /* 0x040fe40007ffe0ff */
[C---:B------:R-:W-:Y:S02]  /*7e70*/  IADD3 R231, R226.reuse, 0x1800, RZ ;  /* 0x00001800e2e77810 */ /* 0x040fe40007ffe0ff */
[----:B------:R-:W-:-:S02]  /*7e80*/  IADD3 R230, R226, 0x2000, RZ ;  /* 0x00002000e2e67810 */ /* 0x000fc40007ffe0ff */
[C---:B------:R-:W-:Y:S02]  /*7e90*/  IADD3 R229, R226.reuse, 0x2800, RZ ;  /* 0x00002800e2e57810 */ /* 0x040fe40007ffe0ff */
[C---:B------:R-:W-:Y:S02]  /*7ea0*/  IADD3 R228, R226.reuse, 0x3000, RZ ;  /* 0x00003000e2e47810 */ /* 0x040fe40007ffe0ff */
[----:B------:R-:W-:Y:S02]  /*7eb0*/  IADD3 R227, R226, 0x3800, RZ ;  /* 0x00003800e2e37810 */ /* 0x000fe40007ffe0ff */
        /* <DEDUP_REMOVED lines=23> */
[----:B------:R-:W-:Y:S01]  /*8030*/  FSEL R161, R3, -INF , !P1 ;  /* 0xff80000003a17808 */ /* 0x000fe20004800000 */
[----:B------:R-:W-:Y:S06]  /*8040*/  BAR.SYNC.DEFER_BLOCKING 0x0 ;  /* 0x0000000000007b1d */ /* 0x000fec0000010000 */
[----:B------:R-:W-:Y:S05]  /*8050*/  @!P0 BRA `(.L_x_341) ;  /* 0x0000069000008947 */ /* 0x000fea0003800000 */
[----:B------:R-:W-:Y:S01]  /*8060*/  ULEA.HI.SX32 UR6, UR9, 0xfffffffe, 0x19 ;  /* 0xfffffffe09067891 */ /* 0x000fe2000f8fca3f */
[----:B-----5:R-:W-:Y:S01]  /*8070*/  ISETP.GE.AND P1, PT, R250, c[0x0][0x220], PT ;  /* 0x00008800fa007a0c */ /* 0x020fe20003f26270 */
[----:B------:R-:W-:Y:S01]  /*8080*/  IMAD.U32 R5, RZ, RZ, UR8 ;  /* 0x00000008ff057e24 */ /* 0x000fe2000f8e00ff */
[----:B------:R-:W-:Y:S01]  /*8090*/  BSSY B0, `(.L_x_342) ;  /* 0x0000064000007945 */ /* 0x000fe20003800000 */
[----:B------:R-:W-:Y:S01]  /*80a0*/  USHF.R.S32.HI UR5, URZ, 0x1f, UR6 ;  /* 0x0000001f3f057899 */ /* 0x000fe20008011406 */
[----:B------:R-:W-:-:S02]  /*80b0*/  IMAD.U32 R6, RZ, RZ, UR8 ;  /* 0x00000008ff067e24 */ /* 0x000fc4000f8e00ff */
[----:B------:R-:W-:Y:S01]  /*80c0*/  IMAD.U32 R8, RZ, RZ, UR6 ;  /* 0x00000006ff087e24 */ /* 0x000fe2000f8e00ff */
[----:B------:R-:W-:Y:S01]  /*80d0*/  UIMAD UR6, UR21, UR6, URZ ;  /* 0x00000006150672a4 */ /* 0x000fe2000f8e023f */
[----:B------:R-:W-:Y:S02]  /*80e0*/  IMAD.U32 R13, RZ, RZ, UR8 ;  /* 0x00000008ff0d7e24 */ /* 0x000fe4000f8e00ff */
[----:B------:R-:W-:Y:S01]  /*80f0*/  IMAD.WIDE.U32 R8, R8, UR22, R244 ;  /* 0x0000001608087c25 */ /* 0x000fe2000f8e00f4 */
[----:B------:R-:W-:Y:S02]  /*8100*/  UIMAD UR5, UR5, UR22, UR6 ;  /* 0x00000016050572a4 */ /* 0x000fe4000f8e0206 */
[----:B------:R-:W-:Y:S01]  /*8110*/  @!P1 MOV R11, c[0x0][0x19c] ;  /* 0x00006700000b9a02 */ /* 0x000fe20000000f00 */
[----:B------:R-:W-:Y:S01]  /*8120*/  IMAD.U32 R14, RZ, RZ, UR8 ;  /* 0x00000008ff0e7e24 */ /* 0x000fe2000f8e00ff */
[-C--:B------:R-:W-:Y:S01]  /*8130*/  @!P1 LEA R5, P3, R5, R8.reuse, 0x5 ;  /* 0x0000000805059211 */ /* 0x080fe200078628ff */
[----:B------:R-:W-:Y:S01]  /*8140*/  @!P1 IMAD.MOV.U32 R12, RZ, RZ, c[0x0][0x19c] ;  /* 0x00006700ff0c9624 */ /* 0x000fe200078e00ff */
[----:B------:R-:W-:Y:S01]  /*8150*/  IADD3 R7, R9, UR5, RZ ;  /* 0x0000000509077c10 */ /* 0x000fe2000fffe0ff */
[----:B------:R-:W-:Y:S01]  /*8160*/  IMAD.U32 R17, RZ, RZ, UR8 ;  /* 0x00000008ff117e24 */ /* 0x000fe2000f8e00ff */
[----:B------:R-:W-:Y:S01]  /*8170*/  @!P1 IADD3 R3, P4, R8, UR24, RZ ;  /* 0x0000001808039c10 */ /* 0x000fe2000ff9e0ff */
[----:B------:R-:W-:Y:S01]  /*8180*/  @!P1 IMAD.MOV.U32 R16, RZ, RZ, c[0x0][0x19c] ;  /* 0x00006700ff109624 */ /* 0x000fe200078e00ff */
[----:B------:R-:W-:Y:S01]  /*8190*/  @!P1 LEA R6, P2, R6, R8, 0x6 ;  /* 0x0000000806069211 */ /* 0x000fe200078430ff */
[----:B------:R1:W-:Y:S01]  /*81a0*/  @P1 STS.128 [R234+0x4000], RZ ;  /* 0x004000ffea001388 */ /* 0x0003e20000000c00 */
[-C--:B------:R-:W-:Y:S01]  /*81b0*/  @!P1 LEA.HI.X R11, R13, R7.reuse, R11, 0x5, P3 ;  /* 0x000000070d0b9211 */ /* 0x080fe200018f2c0b */
[----:B------:R-:W-:Y:S01]  /*81c0*/  @!P1 IMAD.MOV.U32 R13, RZ, RZ, R7 ;  /* 0x000000ffff0d9224 */ /* 0x000fe200078e0007 */
[----:B------:R-:W-:Y:S01]  /*81d0*/  @!P1 IADD3.X R10, R7, UR26, RZ, P4, !PT ;  /* 0x0000001a070a9c10 */ /* 0x000fe2000a7fe4ff */
[----:B------:R-:W-:Y:S01]  /*81e0*/  @!P1 IMAD R16, R16, 0x60, RZ ;  /* 0x0000006010109824 */ /* 0x000fe200078e02ff */
[----:B------:R-:W-:-:S02]  /*81f0*/  @!P1 LEA.HI.X R12, R14, R7, R12, 0x6, P2 ;  /* 0x000000070e0c9211 */ /* 0x000fc400010f340c */
        /* <DEDUP_REMOVED lines=77> */
.L_x_343:
[----:B------:R-:W-:Y:S05]  /*86d0*/  BSYNC B0 ;  /* 0x0000000000007941 */ /* 0x000fea0003800000 */
.L_x_342:
[----:B------:R-:W0:Y:S02]  /*86e0*/  LDGDEPBAR ;  /* 0x00000000000079af */ /* 0x000e240000000000 */
.L_x_341:
[----:B-----5:R-:W-:Y:S01]  /*86f0*/  STL [R1+0xc4], R250 ;  /* 0x0000c4fa01007387 */ /* 0x020fe20000100800 */
[----:B------:R-:W-:Y:S01]  /*8700*/  IMAD.MOV.U32 R108, RZ, RZ, R197 ;  /* 0x000000ffff6c7224 */ /* 0x000fe200078e00c5 */
[----:B------:R-:W-:Y:S01]  /*8710*/  MOV R104, R198 ;  /* 0x000000c600687202 */ /* 0x000fe20000000f00 */
[----:B------:R-:W-:Y:S01]  /*8720*/  IMAD.MOV.U32 R109, RZ, RZ, R87 ;  /* 0x000000ffff6d7224 */ /* 0x000fe200078e0057 */
[----:B------:R3:W-:Y:S01]  /*8730*/  STL [R1+0xc0], R247 ;  /* 0x0000c0f701007387 */ /* 0x0007e20000100800 */
[----:B------:R-:W-:Y:S01]  /*8740*/  IMAD.MOV.U32 R80, RZ, RZ, R116 ;  /* 0x000000ffff507224 */ /* 0x000fe200078e0074 */
[----:B------:R-:W-:Y:S02]  /*8750*/  MOV R110, R86 ;  /* 0x00000056006e7202 */ /* 0x000fe40000000f00 */
[----:B------:R-:W-:Y:S04]  /*8760*/  STL [R1+0xbc], R246 ;  /* 0x0000bcf601007387 */ /* 0x000fe80000100800 */
[----:B------:R-:W-:Y:S04]  /*8770*/  STL [R1+0xb8], R245 ;  /* 0x0000b8f501007387 */ /* 0x000fe80000100800 */
[----:B------:R-:W-:Y:S04]  /*8780*/  STL [R1+0xb4], R244 ;  /* 0x0000b4f401007387 */ /* 0x000fe80000100800 */
[----:B------:R-:W-:Y:S04]  /*8790*/  STL [R1+0xb0], R234 ;  /* 0x0000b0ea01007387 */ /* 0x000fe80000100800 */
[----:B------:R-:W-:Y:S04]  /*87a0*/  STL [R1+0xac], R233 ;  /* 0x0000ace901007387 */ /* 0x000fe80000100800 */
[----:B------:R-:W-:Y:S01]  /*87b0*/  STL [R1+0xa8], R232 ;  /* 0x0000a8e801007387 */ /* 0x000fe20000100800 */
[----:B------:R-:W-:-:S02]  /*87c0*/  FMNMX.FTZ R3, R135, R130, !PT ;  /* 0x0000008287037209 */ /* 0x000fc40007810000 */
[----:B---3--:R-:W-:Y:S01]  /*87d0*/  MOV R247, R60 ;  /* 0x0000003c00f77202 */ /* 0x008fe20000000f00 */
[----:B------:R3:W-:Y:S04]  /*87e0*/  STL [R1+0xa4], R231 ;  /* 0x0000a4e701007387 */ /* 0x0007e80000100800 */
[----:B---3--:R-:W3:Y:S04]  /*87f0*/  LDL.LU R231, [R1+0x10] ;  /* 0x0000100001e77983 */ /* 0x008ee80000300800 */
[----:B------:R-:W-:Y:S04]  /*8800*/  STL [R1+0xa0], R230 ;  /* 0x0000a0e601007387 */ /* 0x000fe80000100800 */
[----:B------:R4:W-:Y:S04]  /*8810*/  STL [R1+0x9c], R229 ;  /* 0x00009ce501007387 */ /* 0x0009e80000100800 */
[----:B--2---:R-:W2:Y:S04]  /*8820*/  LDL.LU R232, [R1+0x30] ;  /* 0x0000300001e87983 */ /* 0x004ea80000300800 */
[----:B------:R-:W2:Y:S04]  /*8830*/  LDL.LU R244, [R1+0x34] ;  /* 0x0000340001f47983 */ /* 0x000ea80000300800 */
[----:B------:R-:W2:Y:S04]  /*8840*/  LDL.LU R197, [R1+0x28] ;  /* 0x0000280001c57983 */ /* 0x000ea80000300800 */
[----:B------:R-:W2:Y:S04]  /*8850*/  LDL.LU R250, [R1+0x2c] ;  /* 0x00002c0001fa7983 */ /* 0x000ea80000300800 */
[----:B------:R1:W-:Y:S01]  /*8860*/  STL [R1+0x98], R228 ;  /* 0x000098e401007387 */ /* 0x0003e20000100800 */
[----:B------:R-:W-:-:S02]  /*8870*/  FMNMX.FTZ R3, R132, R3, !PT ;  /* 0x0000000384037209 */ /* 0x000fc40007810000 */
[----:B----4-:R-:W-:Y:S01]  /*8880*/  MOV R229, R196 ;  /* 0x000000c400e57202 */ /* 0x010fe20000000f00 */
[----:B-1----:R-:W2:Y:S04]  /*8890*/  LDL.LU R228, [R1+0x3c] ;  /* 0x00003c0001e47983 */ /* 0x002ea80000300800 */
[----:B------:R1:W-:Y:S04]  /*88a0*/  STL [R1+0x94], R227 ;  /* 0x000094e301007387 */ /* 0x0003e80000100800 */
[----:B-1----:R-:W4:Y:S04]  /*88b0*/  LDL.LU R227, [R1+0x24] ;  /* 0x0000240001e37983 */ /* 0x002f280000300800 */
[----:B------:R-:W-:Y:S04]  /*88c0*/  STL [R1+0x90], R226 ;  /* 0x000090e201007387 */ /* 0x000fe80000100800 */
[----:B------:R1:W-:Y:S04]  /*88d0*/  STL [R1+0x8c], R225 ;  /* 0x00008ce101007387 */ /* 0x0003e80000100800 */
[----:B-1----:R-:W2:Y:S04]  /*88e0*/  LDL.LU R225, [R1+0x40] ;  /* 0x0000400001e17983 */ /* 0x002ea80000300800 */
[----:B------:R-:W-:Y:S04]  /*88f0*/  STL [R1+0x88], R224 ;  /* 0x000088e001007387 */ /* 0x000fe80000100800 */
[----:B------:R-:W-:Y:S04]  /*8900*/  STL [R1+0x84], R223 ;  /* 0x000084df01007387 */ /* 0x000fe80000100800 */
[----:B------:R-:W-:Y:S04]  /*8910*/  STL [R1+0x80], R222 ;  /* 0x000080de01007387 */ /* 0x000fe80000100800 */
[----:B------:R1:W-:Y:S04]  /*8920*/  STL [R1+0x7c], R221 ;  /* 0x00007cdd01007387 */ /* 0x0003e80000100800 */
[----:B-1----:R-:W4:Y:S04]  /*8930*/  LDL.LU R221, [R1+0x38] ;  /* 0x0000380001dd7983 */ /* 0x002f280000300800 */
[----:B------:R1:W-:Y:S04]  /*8940*/  STL [R1+0x78], R220 ;  /* 0x000078dc01007387 */ /* 0x0003e80000100800 */
[----:B-1----:R-:W4:Y:S01]  /*8950*/  LDL.LU R220, [R1+0x44] ;  /* 0x0000440001dc7983 */ /* 0x002f220000300800 */
[----:B------:R-:W-:-:S04]  /*8960*/  FMNMX.FTZ R3, R129, R3, !PT ;  /* 0x0000000381037209 */ /* 0x000fc80007810000 */
[----:B------:R-:W-:-:S04]  /*8970*/  FMNMX.FTZ R3, R134, R3, !PT ;  /* 0x0000000386037209 */ /* 0x000fc80007810000 */
        /* <DEDUP_REMOVED lines=17> */
[----:B------:R-:W-:-:S04]  /*8a90*/  FMNMX.FTZ R6, R151, R6, !PT ;  /* 0x0000000697067209 */ /* 0x000fc80007810000 */
[----:B------:R-:W-:-:S04]  /*8aa0*/  FMNMX.FTZ R6, R108, R6, !PT ;  /* 0x000000066c067209 */ /* 0x000fc80007810000 */
[----:B------:R-:W-:-:S04]  /*8ab0*/  FMNMX.FTZ R6, R215, R6, !PT ;  /* 0x00000006d7067209 */ /* 0x000fc80007810000 */
[----:B------:R-:W-:-:S04]  /*8ac0*/  FMNMX.FTZ R6, R195, R6, !PT ;  /* 0x00000006c3067209 */ /* 0x000fc80007810000 */
[----:B------:R-:W-:-:S04]  /*8ad0*/  FMNMX.FTZ R6, R178, R6, !PT ;  /* 0x00000006b2067209 */ /* 0x000fc80007810000 */
[----:B------:R-:W-:-:S04]  /*8ae0*/  FMNMX.FTZ R6, R109, R6, !PT ;  /* 0x000000066d067209 */ /* 0x000fc80007810000 */
[----:B------:R-:W-:-:S04]  /*8af0*/  FMNMX.FTZ R6, R248, R6, !PT ;  /* 0x00000006f8067209 */ /* 0x000fc80007810000 */
[----:B------:R-:W-:-:S04]  /*8b00*/  FMNMX.FTZ R6, R187, R6, !PT ;  /* 0x00000006bb067209 */ /* 0x000fc80007810000 */
[----:B------:R-:W-:Y:S02]  /*8b10*/  FMNMX.FTZ R6, R183, R6, !PT ;  /* 0x00000006b7067209 */ /* 0x000fe40007810000 */
[----:B---3--:R-:W-:-:S04]  /*8b20*/  FMNMX.FTZ R3, R231, R3, !PT ;  /* 0x00000003e7037209 */ /* 0x008fc80007810000 */
[----:B------:R-:W-:-:S04]  /*8b30*/  FMNMX.FTZ R3, R202, R3, !PT ;  /* 0x00000003ca037209 */ /* 0x000fc80007810000 */
        /* <DEDUP_REMOVED lines=21> */
[----:B------:R-:W-:-:S04]  /*8c90*/  FMNMX.FTZ R3, R209, R3, !PT ;  /* 0x00000003d1037209 */ /* 0x000fc80007810000 */
[----:B------:R-:W-:Y:S01]  /*8ca0*/  FMNMX.FTZ R3, R239, R3, !PT ;  /* 0x00000003ef037209 */ /* 0x000fe20007810000 */
[----:B------:R-:W1:Y:S03]  /*8cb0*/  SHFL.BFLY PT, R5, R6, 0x2, 0x1f ;  /* 0x0c401f0006057f89 */ /* 0x000e6600000e0000 */
[----:B------:R-:W-:-:S04]  /*8cc0*/  FMNMX.FTZ R3, R171, R3, !PT ;  /* 0x00000003ab037209 */ /* 0x000fc80007810000 */
[----:B------:R-:W-:-:S04]  /*8cd0*/  FMNMX.FTZ R3, R170, R3, !PT ;  /* 0x00000003aa037209 */ /* 0x000fc80007810000 */
[----:B------:R-:W-:-:S04]  /*8ce0*/  FMNMX.FTZ R3, R169, R3, !PT ;  /* 0x00000003a9037209 */ /* 0x000fc80007810000 */
[----:B------:R-:W-:-:S04]  /*8cf0*/  FMNMX.FTZ R3, R167, R3, !PT ;  /* 0x00000003a7037209 */ /* 0x000fc80007810000 */
[----:B------:R-:W-:-:S04]  /*8d00*/  FMNMX.FTZ R3, R165, R3, !PT ;  /* 0x00000003a5037209 */ /* 0x000fc80007810000 */
[----:B------:R-:W-:Y:S02]  /*8d10*/  FMNMX.FTZ R3, R163, R3, !PT ;  /* 0x00000003a3037209 */ /* 0x000fe40007810000 */
[----:B-1----:R-:W-:Y:S02]  /*8d20*/  FMNMX.FTZ R6, R6, R5, !PT ;  /* 0x0000000506067209 */ /* 0x002fe40007810000 */
[----:B------:R-:W-:-:S03]  /*8d30*/  FMNMX.FTZ R3, R161, R3, !PT ;  /* 0x00000003a1037209 */ /* 0x000fc60007810000 */
[----:B------:R-:W1:Y:S04]  /*8d40*/  SHFL.BFLY PT, R7, R6, 0x1, 0x1f ;  /* 0x0c201f0006077f89 */ /* 0x000e6800000e0000 */
[----:B------:R-:W3:Y:S01]  /*8d50*/  SHFL.BFLY PT, R5, R3, 0x2, 0x1f ;  /* 0x0c401f0003057f89 */ /* 0x000ee200000e0000 */
[----:B-1----:R-:W-:Y:S02]  /*8d60*/  FMNMX.FTZ R6, R6, R7, !PT ;  /* 0x0000000706067209 */ /* 0x002fe40007810000 */
[----:B--2---:R-:W-:Y:S02]  /*8d70*/  FMNMX.FTZ R7, R228, R232, !PT ;  /* 0x000000e8e4077209 */ /* 0x004fe40007810000 */
[----:B---3--:R-:W-:Y:S01]  /*8d80*/  FMNMX.FTZ R3, R3, R5, !PT ;  /* 0x0000000503037209 */ /* 0x008fe20007810000 */
[----:B------:R-:W-:Y:S01]  /*8d90*/  FMUL.FTZ R5, R6, c[0x0][0x23c] ;  /* 0x00008f0006057a20 */ /* 0x000fe20000410000 */
[----:B------:R-:W-:-:S02]  /*8da0*/  FMNMX.FTZ R7, R244, R7, !PT ;  /* 0x00000007f4077209 */ /* 0x000fc40007810000 */
[----:B------:R-:W-:Y:S01]  /*8db0*/  FSETP.NEU.FTZ.AND P1, PT, R6, -INF , PT ;  /* 0xff8000000600780b */ /* 0x000fe20003f3d000 */
[----:B------:R-:W1:Y:S01]  /*8dc0*/  SHFL.BFLY PT, R196, R3, 0x1, 0x1f ;  /* 0x0c201f0003c47f89 */ /* 0x000e6200000e0000 */
[----:B------:R-:W-:Y:S02]  /*8dd0*/  FMNMX.FTZ R7, R197, R7, !PT ;  /* 0x00000007c5077209 */ /* 0x000fe40007810000 */
[----:B------:R-:W-:Y:S02]  /*8de0*/  FSEL R5, R5, RZ, P1 ;  /* 0x000000ff05057208 */ /* 0x000fe40000800000 */
[----:B------:R-:W-:-:S03]  /*8df0*/  FMNMX.FTZ R7, R242, R7, !PT ;  /* 0x00000007f2077209 */ /* 0x000fc60007810000 */
[----:B------:R-:W-:Y:S01]  /*8e00*/  FFMA.FTZ R8, R135, c[0x0][0x23c], -R5 ;  /* 0x00008f0087087a23 */ /* 0x000fe20000010805 */
[----:B------:R-:W-:-:S03]  /*8e10*/  FMNMX.FTZ R7, R213, R7, !PT ;  /* 0x00000007d5077209 */ /* 0x000fc60007810000 */
[----:B------:R2:W3:Y:S01]  /*8e20*/  MUFU.EX2 R9, R8 ;  /* 0x0000000800097308 */ /* 0x0004e20000000800 */
[----:B------:R-:W-:Y:S01]  /*8e30*/  FMNMX.FTZ R7, R186, R7, !PT ;  /* 0x00000007ba077209 */ /* 0x000fe20007810000 */
[----:B--2---:R-:W-:-:S06]  /*8e40*/  FFMA.FTZ R8, R130, c[0x0][0x23c], -R5 ;  /* 0x00008f0082087a23 */ /* 0x004fcc0000010805 */
[----:B------:R2:W-:Y:S01]  /*8e50*/  MUFU.EX2 R11, R8 ;  /* 0x00000008000b7308 */ /* 0x0005e20000000800 */
[----:B-1----:R-:W-:Y:S01]  /*8e60*/  FMNMX.FTZ R196, R3, R196, !PT ;  /* 0x000000c403c47209 */ /* 0x002fe20007810000 */
[--C-:B------:R-:W-:Y:S02]  /*8e70*/  FFMA.FTZ R3, R132, c[0x0][0x23c], -R5.reuse ;  /* 0x00008f0084037a23 */ /* 0x100fe40000010805 */
[----:B------:R-:W-:Y:S01]  /*8e80*/  IMAD.SHL.U32 R216, R2, 0x2, RZ ;  /* 0x0000000202d87824 */ /* 0x000fe200078e00ff */
[----:B--2---:R-:W-:Y:S01]  /*8e90*/  FMNMX.FTZ R8, R150, R7, !PT ;  /* 0x0000000796087209 */ /* 0x004fe20007810000 */
[----:B------:R-:W-:Y:S02]  /*8ea0*/  FFMA.FTZ R7, R129, c[0x0][0x23c], -R5 ;  /* 0x00008f0081077a23 */ /* 0x000fe40000010805 */
[----:B------:R1:W2:Y:S01]  /*8eb0*/  MUFU.EX2 R10, R3 ;  /* 0x00000003000a7308 */ /* 0x0002a20000000800 */
[----:B------:R-:W-:Y:S01]  /*8ec0*/  FSETP.NEU.FTZ.AND P1, PT, R196, -INF , PT ;  /* 0xff800000c400780b */ /* 0x000fe20003f3d000 */
[----:B------:R-:W-:Y:S01]  /*8ed0*/  IMAD R217, R4, 0x2, R216 ;  /* 0x0000000204d97824 */ /* 0x000fe200078e02d8 */
[----:B------:R-:W-:Y:S01]  /*8ee0*/  FMNMX.FTZ R8, R235, R8, !PT ;  /* 0x00000008eb087209 */ /* 0x000fe20007810000 */
[----:B------:R2:W-:Y:S04]  /*8ef0*/  STL [R1+0x74], R203 ;  /* 0x000074cb01007387 */ /* 0x0005e80000100800 */
[----:B------:R4:W2:Y:S01]  /*8f00*/  MUFU.EX2 R230, R7 ;  /* 0x0000000700e67308 */ /* 0x0008a20000000800 */
[----:B------:R-:W-:Y:S01]  /*8f10*/  FMNMX.FTZ R8, R185, R8, !PT ;  /* 0x00000008b9087209 */ /* 0x000fe20007810000 */
[----:B------:R-:W-:Y:S03]  /*8f20*/  LDSM.16.MT88.4 R68, [R216+0x8000] ;  /* 0x00800000d844783b */ /* 0x000fe60000004200 */
[----:B------:R-:W-:Y:S01]  /*8f30*/  FMNMX.FTZ R8, R113, R8, !PT ;  /* 0x0000000871087209 */ /* 0x000fe20007810000 */
[----:B------:R-:W-:Y:S01]  /*8f40*/  LDSM.16.MT88.4 R48, [R216+0x8800] ;  /* 0x00880000d830783b */ /* 0x000fe20000004200 */
[----:B-1----:R-:W-:Y:S01]  /*8f50*/  FMUL.FTZ R3, R196, c[0x0][0x23c] ;  /* 0x00008f00c4037a20 */ /* 0x002fe20000410000 */
[----:B------:R-:W-:Y:S01]  /*8f60*/  LEA R219, R0, R216, 0x1 ;  /* 0x000000d800db7211 */ /* 0x000fe200078e08ff */
[----:B---3--:R-:W-:Y:S01]  /*8f70*/  IMAD.MOV.U32 R129, RZ, RZ, R9 ;  /* 0x000000ffff817224 */ /* 0x008fe200078e0009 */
[----:B------:R-:W-:Y:S01]  /*8f80*/  MOV R111, R85 ;  /* 0x00000055006f7202 */ /* 0x000fe20000000f00 */
[----:B------:R-:W-:Y:S01]  /*8f90*/  LDSM.16.MT88.4 R72, [R217+0x8000] ;  /* 0x00800000d948783b */ /* 0x000fe20000004200 */
[----:B----4-:R-:W-:-:S03]  /*8fa0*/  FMNMX.FTZ R7, R220, R221, !PT ;  /* 0x000000dddc077209 */ /* 0x010fc60007810000 */
[----:B------:R-:W-:Y:S01]  /*8fb0*/  LDSM.16.MT88.4 R64, [R219+0x8000] ;  /* 0x00800000db40783b */ /* 0x000fe20000004200 */
[----:B------:R-:W-:-:S03]  /*8fc0*/  FMNMX.FTZ R2, R225, R7, !PT ;  /* 0x00000007e1027209 */ /* 0x000fc60007810000 */
[----:B------:R-:W-:Y:S01]  /*8fd0*/  LDSM.16.MT88.4 R40, [R219+0x8800] ;  /* 0x00880000db28783b */ /* 0x000fe20000004200 */
[----:B------:R-:W-:Y:S02]  /*8fe0*/  FMNMX.FTZ R8, R105, R8, !PT ;  /* 0x0000000869087209 */ /* 0x000fe40007810000 */
[----:B------:R-:W-:Y:S01]  /*8ff0*/  FMNMX.FTZ R7, R250, R2, !PT ;  /* 0x00000002fa077209 */ /* 0x000fe20007810000 */
[----:B------:R-:W-:Y:S01]  /*9000*/  LDSM.16.MT88.4 R52, [R217+0x8800] ;  /* 0x00880000d934783b */ /* 0x000fe20000004200 */
        /* <DEDUP_REMOVED lines=9> */
[----:B------:R-:W-:Y:S02]  /*90a0*/  LEA R218, R0, R217, 0x1 ;  /* 0x000000d900da7211 */ /* 0x000fe400078e08ff */
[----:B------:R-:W-:Y:S01]  /*90b0*/  FMNMX.FTZ R0, R173, R4, !PT ;  /* 0x00000004ad007209 */ /* 0x000fe20007810000 */
[--C-:B-1----:R-:W-:Y:S02]  /*90c0*/  FFMA.FTZ R2, R138, c[0x0][0x23c], -R3.reuse ;  /* 0x00008f008a027a23 */ /* 0x102fe40000010803 */
[----:B------:R-:W-:Y:S02]  /*90d0*/  LDSM.16.MT88.4 R76, [R218+0x8000] ;  /* 0x00800000da4c783b */ /* 0x000fe40000004200 */
[----:B------:R1:W-:Y:S01]  /*90e0*/  MUFU.EX2 R233, R2 ;  /* 0x0000000200e97308 */ /* 0x0003e20000000800 */
[----:B------:R-:W-:Y:S01]  /*90f0*/  FMNMX.FTZ R0, R238, R0, !PT ;  /* 0x00000000ee007209 */ /* 0x000fe20007810000 */
[----:B------:R-:W-:Y:S01]  /*9100*/  FFMA.FTZ R4, R137, c[0x0][0x23c], -R3 ;  /* 0x00008f0089047a23 */ /* 0x000fe20000010803 */
[----:B------:R-:W-:Y:S02]  /*9110*/  LDSM.16.MT88.4 R44, [R218+0x8800] ;  /* 0x00880000da2c783b */ /* 0x000fe40000004200 */
[----:B------:R-:W-:-:S02]  /*9120*/  FMNMX.FTZ R0, R189, R0, !PT ;  /* 0x00000000bd007209 */ /* 0x000fc40007810000 */
[----:B-1----:R-:W-:-:S04]  /*9130*/  FMNMX.FTZ R2, R148, R7, !PT ;  /* 0x0000000794027209 */ /* 0x002fc80007810000 */
[----:B------:R-:W-:Y:S01]  /*9140*/  FMNMX.FTZ R2, R243, R2, !PT ;  /* 0x00000002f3027209 */ /* 0x000fe20007810000 */
[----:B------:R1:W-:Y:S03]  /*9150*/  MUFU.EX2 R130, R4 ;  /* 0x0000000400827308 */ /* 0x0003e60000000800 */
[----:B------:R-:W-:Y:S02]  /*9160*/  FMNMX.FTZ R2, R210, R2, !PT ;  /* 0x00000002d2027209 */ /* 0x000fe40007810000 */
[----:B------:R-:W-:Y:S02]  /*9170*/  FMNMX.FTZ R0, R114, R0, !PT ;  /* 0x0000000072007209 */ /* 0x000fe40007810000 */
[----:B------:R-:W-:-:S04]  /*9180*/  FMNMX.FTZ R2, R191, R2, !PT ;  /* 0x00000002bf027209 */ /* 0x000fc80007810000 */
[----:B------:R-:W-:Y:S01]  /*9190*/  FMNMX.FTZ R2, R174, R2, !PT ;  /* 0x00000002ae027209 */ /* 0x000fe20007810000 */
[----:B-1----:R-:W-:-:S04]  /*91a0*/  FFMA.FTZ R4, R134, c[0x0][0x23c], -R5 ;  /* 0x00008f0086047a23 */ /* 0x002fc80000010805 */
[----:B------:R1:W-:Y:S01]  /*91b0*/  MUFU.EX2 R226, R4 ;  /* 0x0000000400e27308 */ /* 0x0003e20000000800 */
[----:B------:R-:W-:-:S04]  /*91c0*/  FMNMX.FTZ R2, R83, R2, !PT ;  /* 0x0000000253027209 */ /* 0x000fc80007810000 */
[----:B------:R-:W-:Y:S02]  /*91d0*/  FMNMX.FTZ R2, R81, R2, !PT ;  /* 0x0000000251027209 */ /* 0x000fe40007810000 */
[----:B-1----:R-:W-:Y:S01]  /*91e0*/  FMNMX.FTZ R4, R106, R0, !PT ;  /* 0x000000006a047209 */ /* 0x002fe20007810000 */
[----:B------:R-:W-:-:S04]  /*91f0*/  FFMA.FTZ R0, R131, c[0x0][0x23c], -R5 ;  /* 0x00008f0083007a23 */ /* 0x000fc80000010805 */
[----:B------:R1:W-:Y:S01]  /*9200*/  MUFU.EX2 R224, R0 ;  /* 0x0000000000e07308 */ /* 0x0003e20000000800 */
[----:B------:R-:W-:Y:S01]  /*9210*/  FMNMX.FTZ R2, R190, R2, !PT ;  /* 0x00000002be027209 */ /* 0x000fe20007810000 */
[----:B------:R-:W-:-:S03]  /*9220*/  FFMA.FTZ R9, R139, c[0x0][0x23c], -R3 ;  /* 0x00008f008b097a23 */ /* 0x000fc60000010803 */
[----:B------:R-:W-:Y:S02]  /*9230*/  FMNMX.FTZ R2, R184, R2, !PT ;  /* 0x00000002b8027209 */ /* 0x000fe40007810000 */
[----:B-1----:R-:W-:-:S04]  /*9240*/  FMNMX.FTZ R0, R252, R4, !PT ;  /* 0x00000004fc007209 */ /* 0x002fc80007810000 */
[----:B------:R-:W-:-:S04]  /*9250*/  FMNMX.FTZ R0, R205, R0, !PT ;  /* 0x00000000cd007209 */ /* 0x000fc80007810000 */
[----:B------:R-:W-:Y:S01]  /*9260*/  FMNMX.FTZ R0, R179, R0, !PT ;  /* 0x00000000b3007209 */ /* 0x000fe20007810000 */
[----:B------:R-:W-:Y:S01]  /*9270*/  FFMA.FTZ R4, R128, c[0x0][0x23c], -R5 ;  /* 0x00008f0080047a23 */ /* 0x000fe20000010805 */
[----:B------:R-:W-:Y:S02]  /*9280*/  FMNMX.FTZ R2, R180, R2, !PT ;  /* 0x00000002b4027209 */ /* 0x000fe40007810000 */
[----:B------:R-:W-:Y:S01]  /*9290*/  FMNMX.FTZ R0, R149, R0, !PT ;  /* 0x0000000095007209 */ /* 0x000fe20007810000 */
[----:B------:R-:W1:Y:S01]  /*92a0*/  MUFU.EX2 R245, R9 ;  /* 0x0000000900f57308 */ /* 0x000e620000000800 */
[----:B------:R-:W-:Y:S02]  /*92b0*/  FMNMX.FTZ R2, R152, R2, !PT ;  /* 0x0000000298027209 */ /* 0x000fe40007810000 */
[----:B------:R-:W-:Y:S02]  /*92c0*/  FMNMX.FTZ R0, R249, R0, !PT ;  /* 0x00000000f9007209 */ /* 0x000fe40007810000 */
[----:B------:R-:W-:-:S02]  /*92d0*/  FMNMX.FTZ R2, R146, R2, !PT ;  /* 0x0000000292027209 */ /* 0x000fc40007810000 */
[----:B------:R-:W-:Y:S01]  /*92e0*/  FMNMX.FTZ R0, R212, R0, !PT ;  /* 0x00000000d4007209 */ /* 0x000fe20007810000 */
[----:B------:R3:W4:Y:S01]  /*92f0*/  MUFU.EX2 R9, R4 ;  /* 0x0000000400097308 */ /* 0x0007220000000800 */
[----:B------:R-:W-:Y:S02]  /*9300*/  FMNMX.FTZ R2, R144, R2, !PT ;  /* 0x0000000290027209 */ /* 0x000fe40007810000 */
[----:B------:R-:W-:Y:S02]  /*9310*/  FMNMX.FTZ R0, R194, R0, !PT ;  /* 0x00000000c2007209 */ /* 0x000fe40007810000 */
[----:B------:R-:W-:Y:S02]  /*9320*/  FMNMX.FTZ R2, R143, R2, !PT ;  /* 0x000000028f027209 */ /* 0x000fe40007810000 */
[----:B------:R-:W-:Y:S01]  /*9330*/  FMNMX.FTZ R0, R176, R0, !PT ;  /* 0x00000000b0007209 */ /* 0x000fe20007810000 */
[----:B---3--:R-:W-:-:S04]  /*9340*/  FFMA.FTZ R4, R124, c[0x0][0x23c], -R5 ;  /* 0x00008f007c047a23 */ /* 0x008fc80000010805 */
[----:B--2---:R2:W-:Y:S01]  /*9350*/  MUFU.EX2 R203, R4 ;  /* 0x0000000400cb7308 */ /* 0x0045e20000000800 */
[----:B------:R-:W-:Y:S02]  /*9360*/  FMNMX.FTZ R0, R111, R0, !PT ;  /* 0x000000006f007209 */ /* 0x000fe40007810000 */
[----:B------:R-:W-:Y:S02]  /*9370*/  FMNMX.FTZ R2, R127, R2, !PT ;  /* 0x000000027f027209 */ /* 0x000fe40007810000 */
[----:B------:R-:W-:Y:S01]  /*9380*/  FMNMX.FTZ R0, R82, R0, !PT ;  /* 0x0000000052007209 */ /* 0x000fe20007810000 */
[----:B--2---:R-:W-:-:S04]  /*9390*/  FFMA.FTZ R4, R142, c[0x0][0x23c], -R3 ;  /* 0x00008f008e047a23 */ /* 0x004fc80000010803 */
[----:B------:R2:W-:Y:S01]  /*93a0*/  MUFU.EX2 R234, R4 ;  /* 0x0000000400ea7308 */ /* 0x0005e20000000800 */
[----:B------:R-:W-:Y:S01]  /*93b0*/  FMNMX.FTZ R7, R126, R2, !PT ;  /* 0x000000027e077209 */ /* 0x000fe20007810000 */
[--C-:B------:R-:W-:Y:S02]  /*93c0*/  FFMA.FTZ R2, R133, c[0x0][0x23c], -R3.reuse ;  /* 0x00008f0085027a23 */ /* 0x100fe40000010803 */
[----:B--2---:R-:W-:-:S04]  /*93d0*/  FFMA.FTZ R4, R141, c[0x0][0x23c], -R3 ;  /* 0x00008f008d047a23 */ /* 0x004fc80000010803 */
[----:B------:R2:W3:Y:S08]  /*93e0*/  MUFU.EX2 R223, R4 ;  /* 0x0000000400df7308 */ /* 0x0004f00000000800 */
[----:B------:R-:W-:Y:S01]  /*93f0*/  MUFU.EX2 R138, R2 ;  /* 0x00000002008a7308 */ /* 0x000fe20000000800 */
[----:B--2---:R-:W-:-:S07]  /*9400*/  FFMA.FTZ R4, R140, c[0x0][0x23c], -R3 ;  /* 0x00008f008c047a23 */ /* 0x004fce0000010803 */
[----:B------:R2:W1:Y:S02]  /*9410*/  MUFU.EX2 R137, R4 ;  /* 0x0000000400897308 */ /* 0x0004640000000800 */
[----:B--2---:R-:W-:Y:S02]  /*9420*/  FMNMX.FTZ R4, R207, R0, !PT ;  /* 0x00000000cf047209 */ /* 0x004fe40007810000 */
[----:B------:R-:W-:Y:S02]  /*9430*/  FMNMX.FTZ R0, R125, R7, !PT ;  /* 0x000000077d007209 */ /* 0x000fe40007810000 */
[----:B------:R-:W-:-:S03]  /*9440*/  FMNMX.FTZ R2, R199, R4, !PT ;  /* 0x00000004c7027209 */ /* 0x000fc60007810000 */
[----:B------:R-:W2:Y:S01]  /*9450*/  SHFL.BFLY PT, R4, R0, 0x2, 0x1f ;  /* 0x0c401f0000047f89 */ /* 0x000ea200000e0000 */
[----:B------:R-:W-:-:S04]  /*9460*/  FMNMX.FTZ R2, R193, R2, !PT ;  /* 0x00000002c1027209 */ /* 0x000fc80007810000 */
[----:B------:R-:W-:-:S04]  /*9470*/  FMNMX.FTZ R2, R157, R2, !PT ;  /* 0x000000029d027209 */ /* 0x000fc80007810000 */
[----:B------:R-:W-:-:S04]  /*9480*/  FMNMX.FTZ R2, R156, R2, !PT ;  /* 0x000000029c027209 */ /* 0x000fc80007810000 */
[----:B------:R-:W-:-:S04]  /*9490*/  FMNMX.FTZ R2, R155, R2, !PT ;  /* 0x000000029b027209 */ /* 0x000fc80007810000 */
[----:B------:R-:W-:Y:S01]  /*94a0*/  FMNMX.FTZ R2, R154, R2, !PT ;  /* 0x000000029a027209 */ /* 0x000fe20007810000 */
[----:B------:R-:W-:Y:S01]  /*94b0*/  IMAD.MOV.U32 R136, RZ, RZ, R10 ;  /* 0x000000ffff887224 */ /* 0x000fe200078e000a */
[----:B------:R-:W-:Y:S02]  /*94c0*/  MOV R139, R11 ;  /* 0x0000000b008b7202 */ /* 0x000fe40000000f00 */
[----:B------:R-:W-:Y:S02]  /*94d0*/  FMNMX.FTZ R2, R153, R2, !PT ;  /* 0x0000000299027209 */ /* 0x000fe40007810000 */
[----:B--2---:R-:W-:Y:S02]  /*94e0*/  FMNMX.FTZ R0, R0, R4, !PT ;  /* 0x0000000400007209 */ /* 0x004fe40007810000 */
[----:B------:R-:W-:Y:S02]  /*94f0*/  FMNMX.FTZ R2, R147, R2, !PT ;  /* 0x0000000293027209 */ /* 0x000fe40007810000 */
[----:B------:R-:W-:-:S02]  /*9500*/  F2FP.BF16.PACK_AB R12, R139, R129 ;  /* 0x000000818b0c723e */ /* 0x000fc400000010ff */
[----:B------:R-:W-:Y:S02]  /*9510*/  F2FP.BF16.PACK_AB R14, R230, R136 ;  /* 0x00000088e60e723e */ /* 0x000fe400000010ff */
[----:B-1----:R-:W-:Y:S02]  /*9520*/  F2FP.BF16.PACK_AB R13, R246, R245 ;  /* 0x000000f5f60d723e */ /* 0x002fe400000010ff */
[----:B------:R-:W-:Y:S01]  /*9530*/  F2FP.BF16.PACK_AB R15, R130, R233 ;  /* 0x000000e9820f723e */ /* 0x000fe200000010ff */
[----:B------:R-:W1:Y:S01]  /*9540*/  SHFL.BFLY PT, R7, R0, 0x1, 0x1f ;  /* 0x0c201f0000077f89 */ /* 0x000e6200000e0000 */
[----:B------:R-:W-:-:S05]  /*9550*/  FMNMX.FTZ R4, R145, R2, !PT ;  /* 0x0000000291047209 */ /* 0x000fca0007810000 */
        /* <DEDUP_REMOVED lines=8> */
[----:B------:R-:W2:Y:S01]  /*95e0*/  SHFL.BFLY PT, R12, R4, 0x2, 0x1f ;  /* 0x0c401f00040c7f89 */ /* 0x000ea200000e0000 */
[----:B-1----:R-:W-:-:S04]  /*95f0*/  FMNMX.FTZ R198, R0, R7, !PT ;  /* 0x0000000700c67209 */ /* 0x002fc80007810000 */
[C---:B------:R-:W-:Y:S01]  /*9600*/  FSETP.NEU.FTZ.AND P1, PT, R198.reuse, -INF , PT ;  /* 0xff800000c600780b */ /* 0x040fe20003f3d000 */
[----:B------:R-:W-:-:S05]  /*9610*/  FMUL.FTZ R2, R198, c[0x0][0x23c] ;  /* 0x00008f00c6027a20 */ /* 0x000fca0000410000 */
[----:B------:R-:W-:Y:S02]  /*9620*/  FSEL R2, R2, RZ, P1 ;  /* 0x000000ff02027208 */ /* 0x000fe40000800000 */
[----:B--2---:R-:W-:-:S05]  /*9630*/  FMNMX.FTZ R0, R4, R12, !PT ;  /* 0x0000000c04007209 */ /* 0x004fca0007810000 */
[----:B------:R-:W1:Y:S01]  /*9640*/  SHFL.BFLY PT, R7, R0, 0x1, 0x1f ;  /* 0x0c201f0000077f89 */ /* 0x000e6200000e0000 */
[----:B------:R-:W-:Y:S02]  /*9650*/  FFMA.FTZ R4, R228, c[0x0][0x23c], -R2 ;  /* 0x00008f00e4047a23 */ /* 0x000fe40000010802 */
[----:B----4-:R-:W-:Y:S02]  /*9660*/  IMAD.MOV.U32 R142, RZ, RZ, R9 ;  /* 0x000000ffff8e7224 */ /* 0x010fe400078e0009 */
[----:B------:R2:W-:Y:S01]  /*9670*/  MUFU.EX2 R124, R4 ;  /* 0x00000004007c7308 */ /* 0x0005e20000000800 */
[----:B------:R-:W-:Y:S02]  /*9680*/  F2FP.BF16.PACK_AB R8, R224, R226 ;  /* 0x000000e2e008723e */ /* 0x000fe400000010ff */
[----:B---3--:R-:W-:Y:S02]  /*9690*/  F2FP.BF16.PACK_AB R9, R223, R234 ;  /* 0x000000eadf09723e */ /* 0x008fe400000010ff */
[----:B------:R-:W-:-:S02]  /*96a0*/  F2FP.BF16.PACK_AB R10, R203, R142 ;  /* 0x0000008ecb0a723e */ /* 0x000fc400000010ff */
[----:B------:R-:W-:Y:S01]  /*96b0*/  F2FP.BF16.PACK_AB R11, R138, R137 ;  /* 0x000000898a0b723e */ /* 0x000fe200000010ff */
[----:B--2---:R-:W-:-:S04]  /*96c0*/  FFMA.FTZ R4, R232, c[0x0][0x23c], -R2 ;  /* 0x00008f00e8047a23 */ /* 0x004fc80000010802 */
[----:B------:R2:W3:Y:S02]  /*96d0*/  MUFU.EX2 R135, R4 ;  /* 0x0000000400877308 */ /* 0x0004e40000000800 */
[----:B------:R-:W-:Y:S01]  /*96e0*/  HMMA.16816.F32.BF16 R100, R8, R40, R56 ;  /* 0x000000280864723c */ /* 0x000fe20000041838 */
[----:B--2---:R-:W-:-:S05]  /*96f0*/  FFMA.FTZ R4, R244, c[0x0][0x23c], -R2 ;  /* 0x00008f00f4047a23 */ /* 0x004fca0000010802 */
[----:B------:R2:W-:Y:S02]  /*9700*/  MUFU.EX2 R244, R4 ;  /* 0x0000000400f47308 */ /* 0x0005e40000000800 */
[C---:B------:R-:W-:Y:S08]  /*9710*/  HMMA.16816.F32.BF16 R84, R8.reuse, R48, R60 ;  /* 0x000000300854723c */ /* 0x040ff0000004183c */
[----:B------:R-:W-:Y:S01]  /*9720*/  HMMA.16816.F32.BF16 R96, R8, R52, R36 ;  /* 0x000000340860723c */ /* 0x000fe20000041824 */
[----:B--2---:R-:W-:-:S07]  /*9730*/  FFMA.FTZ R4, R197, c[0x0][0x23c], -R2 ;  /* 0x00008f00c5047a23 */ /* 0x004fce0000010802 */
[----:B------:R-:W-:Y:S01]  /*9740*/  HMMA.16816.F32.BF16 R120, R8, R44, R32 ;  /* 0x0000002c0878723c */ /* 0x000fe20000041820 */
[----:B-1----:R-:W-:Y:S01]  /*9750*/  FMNMX.FTZ R197, R0, R7, !PT ;  /* 0x0000000700c57209 */ /* 0x002fe20007810000 */
[----:B------:R-:W-:-:S06]  /*9760*/  FFMA.FTZ R0, R213, c[0x0][0x23c], -R2 ;  /* 0x00008f00d5007a23 */ /* 0x000fcc0000010802 */
[C---:B------:R-:W-:Y:S08]  /*9770*/  HMMA.16816.F32.BF16 R56, R8.reuse, R50, R28 ;  /* 0x000000320838723c */ /* 0x040ff0000004181c */
[C---:B------:R-:W-:Y:S08]  /*9780*/  HMMA.16816.F32.BF16 R92, R8.reuse, R42, R24 ;  /* 0x0000002a085c723c */ /* 0x040ff00000041818 */
[C---:B------:R-:W-:Y:S08]  /*9790*/  HMMA.16816.F32.BF16 R88, R8.reuse, R54, R20 ;  /* 0x000000360858723c */ /* 0x040ff00000041814 */
[----:B------:R-:W-:Y:S01]  /*97a0*/  HMMA.16816.F32.BF16 R116, R8, R46, R16 ;  /* 0x0000002e0874723c */ /* 0x000fe20000041810 */
[----:B------:R1:W-:Y:S01]  /*97b0*/  MUFU.EX2 R8, R4 ;  /* 0x0000000400087308 */ /* 0x0003e20000000800 */
[----:B------:R-:W-:-:S07]  /*97c0*/  FSETP.NEU.FTZ.AND P1, PT, R197, -INF , PT ;  /* 0xff800000c500780b */ /* 0x000fce0003f3d000 */
[----:B------:R2:W-:Y:S01]  /*97d0*/  MUFU.EX2 R9, R0 ;  /* 0x0000000000097308 */ /* 0x0005e20000000800 */
[----:B-1----:R-:W-:-:S07]  /*97e0*/  FFMA.FTZ R4, R242, c[0x0][0x23c], -R2 ;  /* 0x00008f00f2047a23 */ /* 0x002fce0000010802 */
[----:B------:R1:W-:Y:S01]  /*97f0*/  MUFU.EX2 R228, R4 ;  /* 0x0000000400e47308 */ /* 0x0003e20000000800 */
[----:B--2---:R-:W-:-:S05]  /*9800*/  FMUL.FTZ R0, R197, c[0x0][0x23c] ;  /* 0x00008f00c5007a20 */ /* 0x004fca0000410000 */
[----:B------:R-:W-:Y:S01]  /*9810*/  FSEL R0, R0, RZ, P1 ;  /* 0x000000ff00007208 */ /* 0x000fe20000800000 */
[----:B-1----:R-:W-:-:S04]  /*9820*/  FFMA.FTZ R4, R186, c[0x0][0x23c], -R2 ;  /* 0x00008f00ba047a23 */ /* 0x002fc80000010802 */
[----:B------:R1:W-:Y:S02]  /*9830*/  MUFU.EX2 R222, R4 ;  /* 0x0000000400de7308 */ /* 0x0003e40000000800 */
[----:B-1----:R-:W-:-:S06]  /*9840*/  FFMA.FTZ R4, R150, c[0x0][0x23c], -R2 ;  /* 0x00008f0096047a23 */ /* 0x002fcc0000010802 */
[----:B------:R1:W-:Y:S02]  /*9850*/  MUFU.EX2 R232, R4 ;  /* 0x0000000400e87308 */ /* 0x0003e40000000800 */
[----:B-1----:R-:W-:-:S06]  /*9860*/  FFMA.FTZ R4, R220, c[0x0][0x23c], -R0 ;  /* 0x00008f00dc047a23 */ /* 0x002fcc0000010800 */
[----:B------:R1:W-:Y:S02]  /*9870*/  MUFU.EX2 R134, R4 ;  /* 0x0000000400867308 */ /* 0x0003e40000000800 */
[----:B-1----:R-:W-:-:S06]  /*9880*/  FFMA.FTZ R4, R221, c[0x0][0x23c], -R0 ;  /* 0x00008f00dd047a23 */ /* 0x002fcc0000010800 */
[----:B------:R1:W2:Y:S02]  /*9890*/  MUFU.EX2 R132, R4 ;  /* 0x0000000400847308 */ /* 0x0002a40000000800 */
[----:B-1----:R-:W-:-:S06]  /*98a0*/  FFMA.FTZ R4, R225, c[0x0][0x23c], -R0 ;  /* 0x00008f00e1047a23 */ /* 0x002fcc0000010800 */
[----:B------:R1:W-:Y:S02]  /*98b0*/  MUFU.EX2 R133, R4 ;  /* 0x0000000400857308 */ /* 0x0003e40000000800 */
[----:B-1----:R-:W-:-:S06]  /*98c0*/  FFMA.FTZ R4, R250, c[0x0][0x23c], -R0 ;  /* 0x00008f00fa047a23 */ /* 0x002fcc0000010800 */
[----:B------:R1:W4:Y:S02]  /*98d0*/  MUFU.EX2 R250, R4 ;  /* 0x0000000400fa7308 */ /* 0x0003240000000800 */
[----:B-1----:R-:W-:-:S06]  /*98e0*/  FFMA.FTZ R4, R227, c[0x0][0x23c], -R0 ;  /* 0x00008f00e3047a23 */ /* 0x002fcc0000010800 */
[----:B------:R1:W-:Y:S01]  /*98f0*/  MUFU.EX2 R227, R4 ;  /* 0x0000000400e37308 */ /* 0x0003e20000000800 */
[----:B---3--:R-:W-:Y:S01]  /*9900*/  F2FP.BF16.PACK_AB R12, R135, R124 ;  /* 0x0000007c870c723e */ /* 0x008fe200000010ff */
[----:B-1----:R-:W-:-:S06]  /*9910*/  FFMA.FTZ R4, R236, c[0x0][0x23c], -R0 ;  /* 0x00008f00ec047a23 */ /* 0x002fcc0000010800 */
[----:B------:R1:W3:Y:S01]  /*9920*/  MUFU.EX2 R140, R4 ;  /* 0x00000004008c7308 */ /* 0x0002e20000000800 */
[----:B--2---:R-:W-:Y:S02]  /*9930*/  F2FP.BF16.PACK_AB R13, R132, R134 ;  /* 0x00000086840d723e */ /* 0x004fe400000010ff */
[----:B----4-:R-:W-:Y:S01]  /*9940*/  F2FP.BF16.PACK_AB R15, R250, R133 ;  /* 0x00000085fa0f723e */ /* 0x010fe200000010ff */
[----:B-1----:R-:W-:Y:S02]  /*9950*/  FFMA.FTZ R4, R201, c[0x0][0x23c], -R0 ;  /* 0x00008f00c9047a23 */ /* 0x002fe40000010800 */
[----:B------:R-:W-:Y:S02]  /*9960*/  IMAD.MOV.U32 R201, RZ, RZ, R8 ;  /* 0x000000ffffc97224 */ /* 0x000fe400078e0008 */
[----:B------:R1:W-:Y:S03]  /*9970*/  MUFU.EX2 R221, R4 ;  /* 0x0000000400dd7308 */ /* 0x0003e60000000800 */
[----:B------:R-:W-:Y:S01]  /*9980*/  F2FP.BF16.PACK_AB R14, R201, R244 ;  /* 0x000000f4c90e723e */ /* 0x000fe200000010ff */
[----:B-1----:R-:W-:-:S04]  /*9990*/  FFMA.FTZ R4, R173, c[0x0][0x23c], -R0 ;  /* 0x00008f00ad047a23 */ /* 0x002fc80000010800 */
[----:B------:R1:W2:Y:S02]  /*99a0*/  MUFU.EX2 R220, R4 ;  /* 0x0000000400dc7308 */ /* 0x0002a40000000800 */
[----:B------:R-:W-:Y:S01]  /*99b0*/  HMMA.16816.F32.BF16 R20, R12, R68, RZ ;  /* 0x000000440c14723c */ /* 0x000fe200000418ff */
[----:B------:R-:W-:Y:S01]  /*99c0*/  MOV R213, R229 ;  /* 0x000000e500d57202 */ /* 0x000fe20000000f00 */
[----:B-1----:R-:W-:-:S04]  /*99d0*/  FFMA.FTZ R4, R235, c[0x0][0x23c], -R2 ;  /* 0x00008f00eb047a23 */ /* 0x002fc80000010802 */
[----:B------:R1:W-:Y:S02]  /*99e0*/  MUFU.EX2 R128, R4 ;  /* 0x0000000400807308 */ /* 0x0003e40000000800 */
[----:B------:R-:W-:Y:S01]  /*99f0*/  HMMA.16816.F32.BF16 R16, R12, R64, RZ ;  /* 0x000000400c10723c */ /* 0x000fe200000418ff */
[----:B-1----:R-:W-:-:S05]  /*9a00*/  FFMA.FTZ R4, R185, c[0x0][0x23c], -R2 ;  /* 0x00008f00b9047a23 */ /* 0x002fca0000010802 */
[----:B------:R1:W-:Y:S01]  /*9a10*/  MUFU.EX2 R185, R4 ;  /* 0x0000000400b97308 */ /* 0x0003e20000000800 */
[----:B------:R-:W-:Y:S01]  /*9a20*/  MOV R186, R9 ;  /* 0x0000000900ba7202 */ /* 0x000fe20000000f00 */
[----:B-1----:R-:W-:-:S06]  /*9a30*/  FFMA.FTZ R4, R113, c[0x0][0x23c], -R2 ;  /* 0x00008f0071047a23 */ /* 0x002fcc0000010802 */
[----:B------:R1:W-:Y:S01]  /*9a40*/  MUFU.EX2 R229, R4 ;  /* 0x0000000400e57308 */ /* 0x0003e20000000800 */
[----:B------:R-:W-:Y:S02]  /*9a50*/  F2FP.BF16.PACK_AB R8, R186, R228 ;  /* 0x000000e4ba08723e */ /* 0x000fe400000010ff */
[----:B---3--:R-:W-:Y:S02]  /*9a60*/  F2FP.BF16.PACK_AB R9, R140, R227 ;  /* 0x000000e38c09723e */ /* 0x008fe400000010ff */
[----:B------:R-:W-:Y:S02]  /*9a70*/  F2FP.BF16.PACK_AB R10, R232, R222 ;  /* 0x000000dee80a723e */ /* 0x000fe400000010ff */
[----:B--2---:R-:W-:Y:S01]  /*9a80*/  F2FP.BF16.PACK_AB R11, R220, R221 ;  /* 0x000000dddc0b723e */ /* 0x004fe200000010ff */
[----:B-1----:R-:W-:-:S04]  /*9a90*/  FFMA.FTZ R4, R105, c[0x0][0x23c], -R2 ;  /* 0x00008f0069047a23 */ /* 0x002fc80000010802 */
[----:B------:R1:W-:Y:S02]  /*9aa0*/  MUFU.EX2 R131, R4 ;  /* 0x0000000400837308 */ /* 0x0003e40000000800 */
[----:B------:R-:W-:Y:S01]  /*9ab0*/  HMMA.16816.F32.BF16 R36, R8, R48, R20 ;  /* 0x000000300824723c */ /* 0x000fe20000041814 */
[----:B------:R-:W-:Y:S01]  /*9ac0*/  IMAD.MOV.U32 R236, RZ, RZ, R81 ;  /* 0x000000ffffec7224 */ /* 0x000fe200078e0051 */
[----:B------:R-:W-:Y:S01]  /*9ad0*/  MOV R150, R83 ;  /* 0x0000005300967202 */ /* 0x000fe20000000f00 */
[----:B------:R-:W-:Y:S02]  /*9ae0*/  IMAD.MOV.U32 R242, RZ, RZ, R80 ;  /* 0x000000fffff27224 */ /* 0x000fe400078e0050 */
[----:B-1----:R-:W-:-:S04]  /*9af0*/  FFMA.FTZ R4, R238, c[0x0][0x23c], -R0 ;  /* 0x00008f00ee047a23 */ /* 0x002fc80000010800 */
[----:B------:R1:W-:Y:S01]  /*9b00*/  MUFU.EX2 R225, R4 ;  /* 0x0000000400e17308 */ /* 0x0003e20000000800 */
[----:B------:R-:W-:Y:S02]  /*9b10*/  MOV R49, R82 ;  /* 0x0000005200317202 */ /* 0x000fe40000000f00 */
[----:B------:R-:W-:Y:S01]  /*9b20*/  HMMA.16816.F32.BF16 R80, R8, R40, R16 ;  /* 0x000000280850723c */ /* 0x000fe20000041810 */
[----:B-1----:R-:W-:-:S04]  /*9b30*/  FFMA.FTZ R4, R189, c[0x0][0x23c], -R0 ;  /* 0x00008f00bd047a23 */ /* 0x002fc80000010800 */
[----:B------:R1:W-:Y:S03]  /*9b40*/  MUFU.EX2 R173, R4 ;  /* 0x0000000400ad7308 */ /* 0x0003e60000000800 */
[----:B------:R-:W-:Y:S01]  /*9b50*/  HMMA.16816.F32.BF16 R16, R12, R76, RZ ;  /* 0x0000004c0c10723c */ /* 0x000fe200000418ff */
[----:B------:R-:W-:Y:S02]  /*9b60*/  IMAD.MOV.U32 R40, RZ, RZ, R247 ;  /* 0x000000ffff287224 */ /* 0x000fe400078e00f7 */
[----:B-1----:R-:W-:-:S04]  /*9b70*/  FFMA.FTZ R4, R114, c[0x0][0x23c], -R0 ;  /* 0x00008f0072047a23 */ /* 0x002fc80000010800 */
[----:B------:R1:W-:Y:S02]  /*9b80*/  MUFU.EX2 R41, R4 ;  /* 0x0000000400297308 */ /* 0x0003e40000000800 */
[----:B-1----:R-:W-:-:S06]  /*9b90*/  FFMA.FTZ R4, R106, c[0x0][0x23c], -R0 ;  /* 0x00008f006a047a23 */ /* 0x002fcc0000010800 */
[----:B------:R1:W-:Y:S02]  /*9ba0*/  MUFU.EX2 R247, R4 ;  /* 0x0000000400f77308 */ /* 0x0003e40000000800 */
[----:B-1----:R-:W-:-:S06]  /*9bb0*/  FFMA.FTZ R4, R240, c[0x0][0x23c], -R5 ;  /* 0x00008f00f0047a23 */ /* 0x002fcc0000010805 */
[----:B------:R1:W-:Y:S01]  /*9bc0*/  MUFU.EX2 R141, R4 ;  /* 0x00000004008d7308 */ /* 0x0003e20000000800 */
[----:B------:R-:W-:Y:S01]  /*9bd0*/  HMMA.16816.F32.BF16 R32, R12, R70, RZ ;  /* 0x000000460c20723c */ /* 0x000fe200000418ff */
[----:B------:R-:W-:Y:S01]  /*9be0*/  MOV R77, R108 ;  /* 0x0000006c004d7202 */ /* 0x000fe20000000f00 */
[----:B-1----:R-:W-:-:S05]  /*9bf0*/  FFMA.FTZ R4, R192, c[0x0][0x23c], -R5 ;  /* 0x00008f00c0047a23 */ /* 0x002fca0000010805 */
[----:B------:R1:W2:Y:S01]  /*9c00*/  MUFU.EX2 R7, R4 ;  /* 0x0000000400077308 */ /* 0x0002a20000000800 */
[----:B------:R-:W-:Y:S01]  /*9c10*/  HMMA.16816.F32.BF16 R68, R8, R44, R16 ;  /* 0x0000002c0844723c */ /* 0x000fe20000041810 */
[----:B------:R-:W3:Y:S01]  /*9c20*/  LDSM.16.MT88.4 R16, [R216+0x9000] ;  /* 0x00900000d810783b */ /* 0x000ee20000004200 */
[----:B-1----:R-:W-:-:S05]  /*9c30*/  FFMA.FTZ R4, R115, c[0x0][0x23c], -R5 ;  /* 0x00008f0073047a23 */ /* 0x002fca0000010805 */
[----:B------:R1:W-:Y:S01]  /*9c40*/  MUFU.EX2 R48, R4 ;  /* 0x0000000400307308 */ /* 0x0003e20000000800 */
[----:B------:R-:W-:Y:S01]  /*9c50*/  HMMA.16816.F32.BF16 R28, R12, R66, RZ ;  /* 0x000000420c1c723c */ /* 0x000fe200000418ff */
[----:B-1----:R-:W-:-:S06]  /*9c60*/  FFMA.FTZ R4, R107, c[0x0][0x23c], -R5 ;  /* 0x00008f006b047a23 */ /* 0x002fcc0000010805 */
[----:B------:R1:W-:Y:S01]  /*9c70*/  MUFU.EX2 R108, R4 ;  /* 0x00000004006c7308 */ /* 0x0003e20000000800 */
[----:B------:R-:W-:Y:S01]  /*9c80*/  HMMA.16816.F32.BF16 R24, R12, R72, RZ ;  /* 0x000000480c18723c */ /* 0x000fe200000418ff */
[----:B-1----:R-:W-:-:S06]  /*9c90*/  FFMA.FTZ R4, R231, c[0x0][0x23c], -R3 ;  /* 0x00008f00e7047a23 */ /* 0x002fcc0000010803 */
[----:B------:R1:W-:Y:S01]  /*9ca0*/  MUFU.EX2 R189, R4 ;  /* 0x0000000400bd7308 */ /* 0x0003e20000000800 */
[C---:B------:R-:W-:Y:S08]  /*9cb0*/  HMMA.16816.F32.BF16 R20, R12.reuse, R74, RZ ;  /* 0x0000004a0c14723c */ /* 0x040ff000000418ff */
[----:B------:R-:W-:Y:S01]  /*9cc0*/  HMMA.16816.F32.BF16 R12, R12, R78, RZ ;  /* 0x0000004e0c0c723c */ /* 0x000fe200000418ff */
[----:B-1----:R-:W-:-:S04]  /*9cd0*/  FFMA.FTZ R4, R202, c[0x0][0x23c], -R3 ;  /* 0x00008f00ca047a23 */ /* 0x002fc80000010803 */
[----:B------:R1:W4:Y:S03]  /*9ce0*/  MUFU.EX2 R192, R4 ;  /* 0x0000000400c07308 */ /* 0x0003260000000800 */
[----:B------:R-:W-:Y:S01]  /*9cf0*/  HMMA.16816.F32.BF16 R32, R8, R50, R32 ;  /* 0x000000320820723c */ /* 0x000fe20000041820 */
[----:B-1----:R-:W-:-:S04]  /*9d00*/  FFMA.FTZ R4, R175, c[0x0][0x23c], -R3 ;  /* 0x00008f00af047a23 */ /* 0x002fc80000010803 */
[----:B------:R1:W-:Y:S01]  /*9d10*/  MUFU.EX2 R231, R4 ;  /* 0x0000000400e77308 */ /* 0x0003e20000000800 */
[----:B--2---:R-:W-:Y:S02]  /*9d20*/  IMAD.MOV.U32 R175, RZ, RZ, R7 ;  /* 0x000000ffffaf7224 */ /* 0x004fe400078e0007 */
[----:B-1----:R-:W-:-:S05]  /*9d30*/  FFMA.FTZ R4, R112, c[0x0][0x23c], -R3 ;  /* 0x00008f0070047a23 */ /* 0x002fca0000010803 */
[----:B------:R-:W1:Y:S01]  /*9d40*/  MUFU.EX2 R7, R4 ;  /* 0x0000000400077308 */ /* 0x000e620000000800 */
[C---:B------:R-:W-:Y:S08]  /*9d50*/  HMMA.16816.F32.BF16 R64, R8.reuse, R42, R28 ;  /* 0x0000002a0840723c */ /* 0x040ff0000004181c */
[C---:B------:R-:W-:Y:S01]  /*9d60*/  HMMA.16816.F32.BF16 R72, R8.reuse, R52, R24 ;  /* 0x000000340848723c */ /* 0x040fe20000041818 */
[----:B------:R-:W-:Y:S07]  /*9d70*/  LDSM.16.MT88.4 R24, [R219+0x9000] ;  /* 0x00900000db18783b */ /* 0x000fee0000004200 */
[C---:B------:R-:W-:Y:S01]  /*9d80*/  HMMA.16816.F32.BF16 R60, R8.reuse, R54, R20 ;  /* 0x00000036083c723c */ /* 0x040fe20000041814 */
[----:B------:R-:W2:Y:S07]  /*9d90*/  LDSM.16.MT88.4 R20, [R217+0x9000] ;  /* 0x00900000d914783b */ /* 0x000eae0000004200 */
[----:B------:R-:W-:Y:S07]  /*9da0*/  HMMA.16816.F32.BF16 R28, R8, R46, R12 ;  /* 0x0000002e081c723c */ /* 0x000fee000004180c */
[----:B------:R-:W-:-:S02]  /*9db0*/  F2FP.BF16.PACK_AB R8, R175, R141 ;  /* 0x0000008daf08723e */ /* 0x000fc400000010ff */
[----:B----4-:R-:W-:Y:S02]  /*9dc0*/  F2FP.BF16.PACK_AB R9, R192, R189 ;  /* 0x000000bdc009723e */ /* 0x010fe400000010ff */
[----:B------:R-:W-:Y:S02]  /*9dd0*/  F2FP.BF16.PACK_AB R10, R108, R48 ;  /* 0x000000306c0a723e */ /* 0x000fe400000010ff */
[----:B-1----:R-:W-:Y:S02]  /*9de0*/  F2FP.BF16.PACK_AB R11, R7, R231 ;  /* 0x000000e7070b723e */ /* 0x002fe400000010ff */
[----:B------:R-:W-:Y:S02]  /*9df0*/  F2FP.BF16.PACK_AB R12, R185, R128 ;  /* 0x00000080b90c723e */ /* 0x000fe400000010ff */
[----:B------:R-:W-:Y:S02]  /*9e00*/  F2FP.BF16.PACK_AB R13, R173, R225 ;  /* 0x000000e1ad0d723e */ /* 0x000fe400000010ff */
[----:B------:R-:W-:-:S02]  /*9e10*/  F2FP.BF16.PACK_AB R14, R131, R229 ;  /* 0x000000e5830e723e */ /* 0x000fc400000010ff */
[-C--:B------:R-:W-:Y:S01]  /*9e20*/  F2FP.BF16.PACK_AB R15, R247, R41.reuse ;  /* 0x00000029f70f723e */ /* 0x080fe200000010ff */
[-C--:B---3--:R-:W-:Y:S07]  /*9e30*/  HMMA.16816.F32.BF16 R44, R8, R16.reuse, R84 ;  /* 0x00000010082c723c */ /* 0x088fee0000041854 */
[----:B------:R-:W-:Y:S01]  /*9e40*/  IMAD.MOV.U32 R86, RZ, RZ, R40 ;  /* 0x000000ffff567224 */ /* 0x000fe200078e0028 */
[----:B------:R-:W-:Y:S01]  /*9e50*/  MOV R85, R41 ;  /* 0x0000002900557202 */ /* 0x000fe20000000f00 */
[----:B------:R-:W-:Y:S08]  /*9e60*/  HMMA.16816.F32.BF16 R36, R12, R16, R36 ;  /* 0x000000100c24723c */ /* 0x000ff00000041824 */
[-C--:B------:R-:W-:Y:S08]  /*9e70*/  HMMA.16816.F32.BF16 R40, R8, R18.reuse, R56 ;  /* 0x000000120828723c */ /* 0x080ff00000041838 */
[----:B------:R-:W-:Y:S01]  /*9e80*/  HMMA.16816.F32.BF16 R32, R12, R18, R32 ;  /* 0x000000120c20723c */ /* 0x000fe20000041820 */
[----:B------:R-:W1:Y:S01]  /*9e90*/  LDSM.16.MT88.4 R16, [R218+0x9000] ;  /* 0x00900000da10783b */ /* 0x000e620000004200 */
[----:B------:R-:W-:Y:S01]  /*9ea0*/  FFMA.FTZ R4, R241, c[0x0][0x23c], -R2 ;  /* 0x00008f00f1047a23 */ /* 0x000fe20000010802 */
[----:B------:R-:W-:Y:S01]  /*9eb0*/  MOV R202, R49 ;  /* 0x0000003100ca7202 */ /* 0x000fe20000000f00 */
[----:B------:R-:W-:-:S04]  /*9ec0*/  IMAD.MOV.U32 R84, RZ, RZ, R48 ;  /* 0x000000ffff547224 */ /* 0x000fc800078e0030 */
[----:B--2---:R-:W-:Y:S01]  /*9ed0*/  HMMA.16816.F32.BF16 R48, R8, R20, R96 ;  /* 0x000000140830723c */ /* 0x004fe20000041860 */
[----:B------:R2:W3:Y:S01]  /*9ee0*/  MUFU.EX2 R96, R4 ;  /* 0x0000000400607308 */ /* 0x0004e20000000800 */
[----:B------:R-:W-:Y:S01]  /*9ef0*/  MOV R87, R77 ;  /* 0x0000004d00577202 */ /* 0x000fe20000000f00 */
[----:B------:R-:W-:Y:S01]  /*9f00*/  IMAD.MOV.U32 R235, RZ, RZ, R213 ;  /* 0x000000ffffeb7224 */ /* 0x000fe200078e00d5 */
[----:B------:R-:W-:-:S04]  /*9f10*/  MOV R240, R111 ;  /* 0x0000006f00f07202 */ /* 0x000fc80000000f00 */
[----:B------:R-:W-:Y:S01]  /*9f20*/  HMMA.16816.F32.BF16 R56, R8, R24, R100 ;  /* 0x000000180838723c */ /* 0x000fe20000041864 */
[----:B------:R-:W-:Y:S01]  /*9f30*/  IMAD.MOV.U32 R238, RZ, RZ, R110 ;  /* 0x000000ffffee7224 */ /* 0x000fe200078e006e */
[----:B------:R-:W-:Y:S01]  /*9f40*/  MOV R213, R109 ;  /* 0x0000006d00d57202 */ /* 0x000fe20000000f00 */
[----:B--2---:R-:W-:-:S05]  /*9f50*/  FFMA.FTZ R4, R200, c[0x0][0x23c], -R2 ;  /* 0x00008f00c8047a23 */ /* 0x004fca0000010802 */
[----:B------:R-:W-:Y:S01]  /*9f60*/  HMMA.16816.F32.BF16 R52, R8, R26, R92 ;  /* 0x0000001a0834723c */ /* 0x000fe2000004185c */
[----:B------:R-:W-:-:S07]  /*9f70*/  IMAD.MOV.U32 R99, RZ, RZ, R108 ;  /* 0x000000ffff637224 */ /* 0x000fce00078e006c */
[C---:B------:R-:W-:Y:S08]  /*9f80*/  HMMA.16816.F32.BF16 R76, R8.reuse, R22, R88 ;  /* 0x00000016084c723c */ /* 0x040ff00000041858 */
[C---:B-1----:R-:W-:Y:S08]  /*9f90*/  HMMA.16816.F32.BF16 R120, R8.reuse, R16, R120 ;  /* 0x000000100878723c */ /* 0x042ff00000041878 */
[----:B------:R-:W-:Y:S01]  /*9fa0*/  HMMA.16816.F32.BF16 R116, R8, R18, R116 ;  /* 0x000000120874723c */ /* 0x000fe20000041874 */
[----:B------:R1:W2:Y:S07]  /*9fb0*/  MUFU.EX2 R10, R4 ;  /* 0x00000004000a7308 */ /* 0x0002ae0000000800 */
[----:B------:R-:W-:Y:S01]  /*9fc0*/  HMMA.16816.F32.BF16 R108, R12, R26, R64 ;  /* 0x0000001a0c6c723c */ /* 0x000fe20000041840 */
[----:B-1----:R-:W-:-:S04]  /*9fd0*/  FFMA.FTZ R4, R177, c[0x0][0x23c], -R2 ;  /* 0x00008f00b1047a23 */ /* 0x002fc80000010802 */
[----:B------:R1:W-:Y:S01]  /*9fe0*/  MUFU.EX2 R65, R4 ;  /* 0x0000000400417308 */ /* 0x0003e20000000800 */
[----:B------:R-:W-:Y:S01]  /*9ff0*/  MOV R98, R202 ;  /* 0x000000ca00627202 */ /* 0x000fe20000000f00 */
[----:B-1----:R-:W-:-:S06]  /*a000*/  FFMA.FTZ R4, R148, c[0x0][0x23c], -R2 ;  /* 0x00008f0094047a23 */ /* 0x002fcc0000010802 */
[----:B------:R1:W-:Y:S01]  /*a010*/  MUFU.EX2 R177, R4 ;  /* 0x0000000400b17308 */ /* 0x0003e20000000800 */
[----:B------:R-:W-:Y:S01]  /*a020*/  MOV R97, R104 ;  /* 0x0000006800617202 */ /* 0x000fe20000000f00 */
        /* <DEDUP_REMOVED lines=10> */
[----:B------:R-:W-:Y:S01]  /*a0d0*/  HMMA.16816.F32.BF16 R92, R12, R16, R68 ;  /* 0x000000100c5c723c */ /* 0x000fe20000041844 */
[----:B-1----:R-:W-:-:S06]  /*a0e0*/  FFMA.FTZ R4, R208, c[0x0][0x23c], -R5 ;  /* 0x00008f00d0047a23 */ /* 0x002fcc0000010805 */
[----:B------:R1:W4:Y:S01]  /*a0f0*/  MUFU.EX2 R8, R4 ;  /* 0x0000000400087308 */ /* 0x0003220000000800 */
[----:B------:R-:W-:Y:S01]  /*a100*/  HMMA.16816.F32.BF16 R28, R12, R18, R28 ;  /* 0x000000120c1c723c */ /* 0x000fe2000004181c */
[----:B------:R-:W2:Y:S01]  /*a110*/  LDSM.16.MT88.4 R16, [R216+0x9800] ;  /* 0x00980000d810783b */ /* 0x000ea20000004200 */
[----:B-1----:R-:W-:-:S05]  /*a120*/  FFMA.FTZ R4, R181, c[0x0][0x23c], -R5 ;  /* 0x00008f00b5047a23 */ /* 0x002fca0000010805 */
[----:B------:R1:W-:Y:S02]  /*a130*/  MUFU.EX2 R67, R4 ;  /* 0x0000000400437308 */ /* 0x0003e40000000800 */
[----:B-1----:R-:W-:-:S06]  /*a140*/  FFMA.FTZ R4, R151, c[0x0][0x23c], -R5 ;  /* 0x00008f0097047a23 */ /* 0x002fcc0000010805 */
[----:B------:R1:W-:Y:S02]  /*a150*/  MUFU.EX2 R181, R4 ;  /* 0x0000000400b57308 */ /* 0x0003e40000000800 */
[----:B-1----:R-:W-:-:S06]  /*a160*/  FFMA.FTZ R4, R235, c[0x0][0x23c], -R3 ;  /* 0x00008f00eb047a23 */ /* 0x002fcc0000010803 */
[----:B------:R1:W-:Y:S02]  /*a170*/  MUFU.EX2 R235, R4 ;  /* 0x0000000400eb7308 */ /* 0x0003e40000000800 */
[----:B-1----:R-:W-:-:S06]  /*a180*/  FFMA.FTZ R4, R214, c[0x0][0x23c], -R3 ;  /* 0x00008f00d6047a23 */ /* 0x002fcc0000010803 */
[----:B------:R1:W1:Y:S02]  /*a190*/  MUFU.EX2 R64, R4 ;  /* 0x0000000400407308 */ /* 0x0002640000000800 */
[----:B-1----:R-:W-:-:S06]  /*a1a0*/  FFMA.FTZ R4, R188, c[0x0][0x23c], -R3 ;  /* 0x00008f00bc047a23 */ /* 0x002fcc0000010803 */
[----:B------:R1:W-:Y:S01]  /*a1b0*/  MUFU.EX2 R252, R4 ;  /* 0x0000000400fc7308 */ /* 0x0003e20000000800 */
[----:B---3--:R-:W-:Y:S02]  /*a1c0*/  IMAD.MOV.U32 R200, RZ, RZ, R96 ;  /* 0x000000ffffc87224 */ /* 0x008fe400078e0060 */
[----:B--2---:R-:W-:Y:S02]  /*a1d0*/  IMAD.MOV.U32 R151, RZ, RZ, R10 ;  /* 0x000000ffff977224 */ /* 0x004fe400078e000a */
[----:B-1----:R-:W-:-:S04]  /*a1e0*/  FFMA.FTZ R4, R172, c[0x0][0x23c], -R3 ;  /* 0x00008f00ac047a23 */ /* 0x002fc80000010803 */
[----:B------:R-:W1:Y:S01]  /*a1f0*/  MUFU.EX2 R149, R4 ;  /* 0x0000000400957308 */ /* 0x000e620000000800 */
[----:B----4-:R-:W-:Y:S01]  /*a200*/  IMAD.MOV.U32 R188, RZ, RZ, R8 ;  /* 0x000000ffffbc7224 */ /* 0x010fe200078e0008 */
[----:B------:R-:W-:Y:S01]  /*a210*/  MOV R214, R9 ;  /* 0x0000000900d67202 */ /* 0x000fe20000000f00 */
[----:B------:R-:W-:Y:S01]  /*a220*/  HMMA.16816.F32.BF16 R112, R12, R24, R80 ;  /* 0x000000180c70723c */ /* 0x000fe20000041850 */
[----:B------:R-:W-:-:S07]  /*a230*/  F2FP.BF16.PACK_AB R9, R64, R235 ;  /* 0x000000eb4009723e */ /* 0x000fce00000010ff */
[----:B------:R-:W-:Y:S01]  /*a240*/  HMMA.16816.F32.BF16 R100, R12, R22, R60 ;  /* 0x000000160c64723c */ /* 0x000fe2000004183c */
[----:B------:R-:W-:Y:S01]  /*a250*/  F2FP.BF16.PACK_AB R8, R188, R214 ;  /* 0x000000d6bc08723e */ /* 0x000fe200000010ff */
[----:B------:R-:W-:Y:S01]  /*a260*/  IMAD.MOV.U32 R241, RZ, RZ, R98 ;  /* 0x000000fffff17224 */ /* 0x000fe200078e0062 */
[----:B------:R-:W-:Y:S01]  /*a270*/  F2FP.BF16.PACK_AB R10, R181, R67 ;  /* 0x00000043b50a723e */ /* 0x000fe200000010ff */
[----:B------:R-:W2:Y:S01]  /*a280*/  LDSM.16.MT88.4 R24, [R219+0x9800] ;  /* 0x00980000db18783b */ /* 0x000ea20000004200 */
[----:B-1----:R-:W-:-:S03]  /*a290*/  F2FP.BF16.PACK_AB R11, R149, R252 ;  /* 0x000000fc950b723e */ /* 0x002fc600000010ff */
[----:B------:R-:W-:Y:S01]  /*a2a0*/  HMMA.16816.F32.BF16 R104, R12, R20, R72 ;  /* 0x000000140c68723c */ /* 0x000fe20000041848 */
[----:B------:R-:W-:Y:S01]  /*a2b0*/  MOV R208, R99 ;  /* 0x0000006300d07202 */ /* 0x000fe20000000f00 */
[----:B------:R-:W-:Y:S01]  /*a2c0*/  IMAD.MOV.U32 R205, RZ, RZ, R85 ;  /* 0x000000ffffcd7224 */ /* 0x000fe200078e0055 */
[----:B------:R-:W-:Y:S01]  /*a2d0*/  MOV R172, R84 ;  /* 0x0000005400ac7202 */ /* 0x000fe20000000f00 */
[----:B------:R-:W1:Y:S03]  /*a2e0*/  LDSM.16.MT88.4 R20, [R217+0x9800] ;  /* 0x00980000d914783b */ /* 0x000e660000004200 */
[----:B------:R-:W-:Y:S02]  /*a2f0*/  F2FP.BF16.PACK_AB R12, R151, R200 ;  /* 0x000000c8970c723e */ /* 0x000fe400000010ff */
[----:B------:R-:W-:Y:S02]  /*a300*/  F2FP.BF16.PACK_AB R13, R202, R148 ;  /* 0x00000094ca0d723e */ /* 0x000fe400000010ff */
[----:B------:R-:W-:-:S02]  /*a310*/  F2FP.BF16.PACK_AB R14, R177, R65 ;  /* 0x00000041b10e723e */ /* 0x000fc400000010ff */
[----:B------:R-:W-:Y:S01]  /*a320*/  F2FP.BF16.PACK_AB R15, R179, R66 ;  /* 0x00000042b30f723e */ /* 0x000fe200000010ff */
[----:B------:R-:W-:Y:S01]  /*a330*/  HMMA.16816.F32.BF16 R88, R8, R16, R44 ;  /* 0x000000100858723c */ /* 0x000fe2000004182c */
[----:B------:R-:W-:-:S07]  /*a340*/  MOV R4, R86 ;  /* 0x0000005600047202 */ /* 0x000fce0000000f00 */
[C---:B------:R-:W-:Y:S07]  /*a350*/  HMMA.16816.F32.BF16 R96, R12.reuse, R16, R36 ;  /* 0x000000100c60723c */ /* 0x040fee0000041824 */
[----:B------:R-:W-:Y:S01]  /*a360*/  IMAD.MOV.U32 R39, RZ, RZ, R87 ;  /* 0x000000ffff277224 */ /* 0x000fe200078e0057 */
[-C--:B------:R-:W-:Y:S08]  /*a370*/  HMMA.16816.F32.BF16 R72, R12, R18.reuse, R32 ;  /* 0x000000120c48723c */ /* 0x080ff00000041820 */
[C---:B------:R-:W-:Y:S01]  /*a380*/  HMMA.16816.F32.BF16 R84, R8.reuse, R18, R40 ;  /* 0x000000120854723c */ /* 0x040fe20000041828 */
[----:B------:R-:W3:Y:S07]  /*a390*/  LDSM.16.MT88.4 R16, [R218+0x9800] ;  /* 0x00980000da10783b */ /* 0x000eee0000004200 */
[C---:B--2---:R-:W-:Y:S08]  /*a3a0*/  HMMA.16816.F32.BF16 R80, R8.reuse, R24, R56 ;  /* 0x000000180850723c */ /* 0x044ff00000041838 */
[----:B-1----:R-:W-:Y:S07]  /*a3b0*/  HMMA.16816.F32.BF16 R56, R8, R22, R76 ;  /* 0x000000160838723c */ /* 0x002fee000004184c */
[----:B------:R-:W-:Y:S01]  /*a3c0*/  MOV R76, R67 ;  /* 0x00000043004c7202 */ /* 0x000fe20000000f00 */
[----:B------:R-:W-:Y:S01]  /*a3d0*/  IMAD.MOV.U32 R77, RZ, RZ, R66 ;  /* 0x000000ffff4d7224 */ /* 0x000fe200078e0042 */
[----:B------:R-:W-:Y:S01]  /*a3e0*/  MOV R78, R65 ;  /* 0x00000041004e7202 */ /* 0x000fe20000000f00 */
[----:B------:R-:W-:-:S02]  /*a3f0*/  IMAD.MOV.U32 R79, RZ, RZ, R64 ;  /* 0x000000ffff4f7224 */ /* 0x000fc400078e0040 */
[----:B---3--:R-:W-:Y:S07]  /*a400*/  HMMA.16816.F32.BF16 R64, R8, R16, R120 ;  /* 0x000000100840723c */ /* 0x008fee0000041878 */
[----:B------:R-:W-:Y:S02]  /*a410*/  IMAD.MOV.U32 R122, RZ, RZ, R4 ;  /* 0x000000ffff7a7224 */ /* 0x000fe400078e0004 */
[----:B------:R-:W-:Y:S01]  /*a420*/  FFMA.FTZ R4, R243, c[0x0][0x23c], -R2 ;  /* 0x00008f00f3047a23 */ /* 0x000fe20000010802 */
[----:B------:R-:W-:-:S03]  /*a430*/  MOV R123, R252 ;  /* 0x000000fc007b7202 */ /* 0x000fc60000000f00 */
[----:B------:R1:W-:Y:S01]  /*a440*/  MUFU.EX2 R252, R4 ;  /* 0x0000000400fc7308 */ /* 0x0003e20000000800 */
[----:B------:R-:W-:Y:S01]  /*a450*/  HMMA.16816.F32.BF16 R68, R8, R26, R52 ;  /* 0x0000001a0844723c */ /* 0x000fe20000041834 */
[----:B-1----:R-:W-:-:S06]  /*a460*/  FFMA.FTZ R4, R210, c[0x0][0x23c], -R2 ;  /* 0x00008f00d2047a23 */ /* 0x002fcc0000010802 */
[----:B------:R1:W2:Y:S01]  /*a470*/  MUFU.EX2 R120, R4 ;  /* 0x0000000400787308 */ /* 0x0002a20000000800 */
[C---:B------:R-:W-:Y:S08]  /*a480*/  HMMA.16816.F32.BF16 R60, R8.reuse, R20, R48 ;  /* 0x00000014083c723c */ /* 0x040ff00000041830 */
[----:B------:R-:W-:Y:S01]  /*a490*/  HMMA.16816.F32.BF16 R52, R8, R18, R116 ;  /* 0x000000120834723c */ /* 0x000fe20000041874 */
[----:B-1----:R-:W-:-:S04]  /*a4a0*/  FFMA.FTZ R4, R191, c[0x0][0x23c], -R2 ;  /* 0x00008f00bf047a23 */ /* 0x002fc80000010802 */
[----:B------:R1:W-:Y:S01]  /*a4b0*/  MUFU.EX2 R8, R4 ;  /* 0x0000000400087308 */ /* 0x0003e20000000800 */
[----:B--2---:R-:W-:Y:S01]  /*a4c0*/  IMAD.MOV.U32 R191, RZ, RZ, R120 ;  /* 0x000000ffffbf7224 */ /* 0x004fe200078e0078 */
[----:B------:R-:W-:Y:S01]  /*a4d0*/  MOV R120, R123 ;  /* 0x0000007b00787202 */ /* 0x000fe20000000f00 */
[----:B------:R-:W-:Y:S01]  /*a4e0*/  IMAD.MOV.U32 R123, RZ, RZ, R78 ;  /* 0x000000ffff7b7224 */ /* 0x000fe200078e004e */
[----:B------:R-:W-:Y:S01]  /*a4f0*/  MOV R121, R39 ;  /* 0x0000002700797202 */ /* 0x000fe20000000f00 */
[----:B------:R-:W-:Y:S02]  /*a500*/  IMAD.MOV.U32 R78, RZ, RZ, R148 ;  /* 0x000000ffff4e7224 */ /* 0x000fe400078e0094 */
[----:B------:R-:W-:Y:S02]  /*a510*/  IMAD.MOV.U32 R148, RZ, RZ, R240 ;  /* 0x000000ffff947224 */ /* 0x000fe400078e00f0 */
[----:B-1----:R-:W-:-:S04]  /*a520*/  FFMA.FTZ R4, R174, c[0x0][0x23c], -R2 ;  /* 0x00008f00ae047a23 */ /* 0x002fc80000010802 */
[----:B------:R1:W2:Y:S01]  /*a530*/  MUFU.EX2 R9, R4 ;  /* 0x0000000400097308 */ /* 0x0002a20000000800 */
[----:B------:R-:W-:Y:S01]  /*a540*/  MOV R118, R121 ;  /* 0x0000007900767202 */ /* 0x000fe20000000f00 */
[----:B------:R-:W-:Y:S01]  /*a550*/  IMAD.MOV.U32 R121, RZ, RZ, R76 ;  /* 0x000000ffff797224 */ /* 0x000fe200078e004c */
[----:B------:R-:W-:Y:S01]  /*a560*/  MOV R76, R79 ;  /* 0x0000004f004c7202 */ /* 0x000fe20000000f00 */
[----:B------:R-:W-:Y:S01]  /*a570*/  IMAD.MOV.U32 R119, RZ, RZ, R122 ;  /* 0x000000ffff777224 */ /* 0x000fe200078e007a */
[----:B------:R-:W-:Y:S01]  /*a580*/  MOV R79, R241 ;  /* 0x000000f1004f7202 */ /* 0x000fe20000000f00 */
[----:B-1----:R-:W-:-:S04]  /*a590*/  FFMA.FTZ R4, R249, c[0x0][0x23c], -R0 ;  /* 0x00008f00f9047a23 */ /* 0x002fc80000010800 */
[----:B------:R1:W-:Y:S01]  /*a5a0*/  MUFU.EX2 R240, R4 ;  /* 0x0000000400f07308 */ /* 0x0003e20000000800 */
[----:B------:R-:W-:Y:S01]  /*a5b0*/  MOV R122, R77 ;  /* 0x0000004d007a7202 */ /* 0x000fe20000000f00 */
[----:B------:R-:W-:Y:S01]  /*a5c0*/  IMAD.MOV.U32 R77, RZ, RZ, R188 ;  /* 0x000000ffff4d7224 */ /* 0x000fe200078e00bc */
[----:B------:R-:W-:Y:S01]  /*a5d0*/  MOV R188, R208 ;  /* 0x000000d000bc7202 */ /* 0x000fe20000000f00 */
[----:B------:R-:W-:Y:S02]  /*a5e0*/  IMAD.MOV.U32 R208, RZ, RZ, R242 ;  /* 0x000000ffffd07224 */ /* 0x000fe400078e00f2 */
[----:B-1----:R-:W-:-:S04]  /*a5f0*/  FFMA.FTZ R4, R212, c[0x0][0x23c], -R0 ;  /* 0x00008f00d4047a23 */ /* 0x002fc80000010800 */
[----:B------:R1:W-:Y:S01]  /*a600*/  MUFU.EX2 R241, R4 ;  /* 0x0000000400f17308 */ /* 0x0003e20000000800 */
[----:B------:R-:W-:Y:S01]  /*a610*/  MOV R117, R119 ;  /* 0x0000007700757202 */ /* 0x000fe20000000f00 */
[----:B------:R-:W-:Y:S01]  /*a620*/  IMAD.MOV.U32 R119, RZ, RZ, R122 ;  /* 0x000000ffff777224 */ /* 0x000fe200078e007a */
[----:B------:R-:W-:Y:S01]  /*a630*/  MOV R122, R77 ;  /* 0x0000004d007a7202 */ /* 0x000fe20000000f00 */
[----:B-1----:R-:W-:-:S04]  /*a640*/  FFMA.FTZ R4, R194, c[0x0][0x23c], -R0 ;  /* 0x00008f00c2047a23 */ /* 0x002fc80000010800 */
[----:B------:R1:W-:Y:S01]  /*a650*/  MUFU.EX2 R242, R4 ;  /* 0x0000000400f27308 */ /* 0x0003e20000000800 */
[----:B------:R-:W-:Y:S02]  /*a660*/  IMAD.MOV.U32 R77, RZ, RZ, R214 ;  /* 0x000000ffff4d7224 */ /* 0x000fe400078e00d6 */
[----:B-1----:R-:W-:-:S05]  /*a670*/  FFMA.FTZ R4, R176, c[0x0][0x23c], -R0 ;  /* 0x00008f00b0047a23 */ /* 0x002fca0000010800 */
[----:B------:R1:W-:Y:S01]  /*a680*/  MUFU.EX2 R243, R4 ;  /* 0x0000000400f37308 */ /* 0x0003e20000000800 */
[----:B------:R-:W-:Y:S02]  /*a690*/  IMAD.MOV.U32 R116, RZ, RZ, R120 ;  /* 0x000000ffff747224 */ /* 0x000fe400078e0078 */
[----:B-1----:R-:W-:-:S05]  /*a6a0*/  FFMA.FTZ R4, R118, c[0x0][0x23c], -R5 ;  /* 0x00008f0076047a23 */ /* 0x002fca0000010805 */
[----:B------:R1:W-:Y:S01]  /*a6b0*/  MUFU.EX2 R214, R4 ;  /* 0x0000000400d67308 */ /* 0x0003e20000000800 */
[----:B------:R-:W-:Y:S01]  /*a6c0*/  MOV R118, R121 ;  /* 0x0000007900767202 */ /* 0x000fe20000000f00 */
[----:B------:R-:W-:Y:S01]  /*a6d0*/  IMAD.MOV.U32 R121, RZ, RZ, R76 ;  /* 0x000000ffff797224 */ /* 0x000fe200078e004c */
[----:B------:R-:W-:Y:S01]  /*a6e0*/  MOV R76, R79 ;  /* 0x0000004f004c7202 */ /* 0x000fe20000000f00 */
[----:B------:R-:W-:Y:S02]  /*a6f0*/  IMAD.MOV.U32 R79, RZ, RZ, R202 ;  /* 0x000000ffff4f7224 */ /* 0x000fe400078e00ca */
[----:B------:R-:W-:Y:S02]  /*a700*/  IMAD.MOV.U32 R202, RZ, RZ, R236 ;  /* 0x000000ffffca7224 */ /* 0x000fe400078e00ec */
[----:B-1----:R-:W-:-:S04]  /*a710*/  FFMA.FTZ R4, R215, c[0x0][0x23c], -R5 ;  /* 0x00008f00d7047a23 */ /* 0x002fc80000010805 */
[----:B------:R1:W3:Y:S01]  /*a720*/  MUFU.EX2 R215, R4 ;  /* 0x0000000400d77308 */ /* 0x0002e20000000800 */
[----:B------:R-:W-:Y:S01]  /*a730*/  MOV R120, R123 ;  /* 0x0000007b00787202 */ /* 0x000fe20000000f00 */
[----:B------:R-:W-:Y:S01]  /*a740*/  IMAD.MOV.U32 R123, RZ, RZ, R78 ;  /* 0x000000ffff7b7224 */ /* 0x000fe200078e004e */
[----:B------:R-:W-:Y:S02]  /*a750*/  MOV R78, R148 ;  /* 0x00000094004e7202 */ /* 0x000fe40000000f00 */
[----:B------:R-:W-:Y:S01]  /*a760*/  MOV R148, R238 ;  /* 0x000000ee00947202 */ /* 0x000fe20000000f00 */
[----:B-1----:R-:W-:-:S04]  /*a770*/  FFMA.FTZ R4, R195, c[0x0][0x23c], -R5 ;  /* 0x00008f00c3047a23 */ /* 0x002fc80000010805 */
[----:B------:R1:W-:Y:S01]  /*a780*/  MUFU.EX2 R236, R4 ;  /* 0x0000000400ec7308 */ /* 0x0003e20000000800 */
[C---:B------:R-:W-:Y:S08]  /*a790*/  HMMA.16816.F32.BF16 R32, R12.reuse, R16, R92 ;  /* 0x000000100c20723c */ /* 0x040ff0000004185c */
[----:B------:R-:W-:Y:S01]  /*a7a0*/  HMMA.16816.F32.BF16 R28, R12, R18, R28 ;  /* 0x000000120c1c723c */ /* 0x000fe2000004181c */
[----:B------:R-:W4:Y:S01]  /*a7b0*/  LDSM.16.MT88.4 R16, [R216+0xa000] ;  /* 0x00a00000d810783b */ /* 0x000f220000004200 */
[----:B-1----:R-:W-:-:S04]  /*a7c0*/  FFMA.FTZ R4, R178, c[0x0][0x23c], -R5 ;  /* 0x00008f00b2047a23 */ /* 0x002fc80000010805 */
[----:B------:R1:W-:Y:S02]  /*a7d0*/  MUFU.EX2 R238, R4 ;  /* 0x0000000400ee7308 */ /* 0x0003e40000000800 */
[----:B-1----:R-:W-:-:S06]  /*a7e0*/  FFMA.FTZ R4, R208, c[0x0][0x23c], -R3 ;  /* 0x00008f00d0047a23 */ /* 0x002fcc0000010803 */
[----:B------:R1:W-:Y:S01]  /*a7f0*/  MUFU.EX2 R208, R4 ;  /* 0x0000000400d07308 */ /* 0x0003e20000000800 */
[----:B------:R-:W-:Y:S01]  /*a800*/  HMMA.16816.F32.BF16 R44, R12, R26, R108 ;  /* 0x0000001a0c2c723c */ /* 0x000fe2000004186c */
[----:B-1----:R-:W-:-:S06]  /*a810*/  FFMA.FTZ R4, R237, c[0x0][0x23c], -R3 ;  /* 0x00008f00ed047a23 */ /* 0x002fcc0000010803 */
[----:B------:R1:W1:Y:S01]  /*a820*/  MUFU.EX2 R210, R4 ;  /* 0x0000000400d27308 */ /* 0x0002620000000800 */
[----:B------:R-:W-:Y:S02]  /*a830*/  IMAD.MOV.U32 R108, RZ, RZ, R202 ;  /* 0x000000ffff6c7224 */ /* 0x000fe400078e00ca */
[----:B------:R-:W-:Y:S02]  /*a840*/  IMAD.MOV.U32 R202, RZ, RZ, R213 ;  /* 0x000000ffffca7224 */ /* 0x000fe400078e00d5 */
[----:B-1----:R-:W-:-:S04]  /*a850*/  FFMA.FTZ R4, R206, c[0x0][0x23c], -R3 ;  /* 0x00008f00ce047a23 */ /* 0x002fc80000010803 */
[----:B------:R1:W-:Y:S02]  /*a860*/  MUFU.EX2 R212, R4 ;  /* 0x0000000400d47308 */ /* 0x0003e40000000800 */
[----:B-1----:R-:W-:-:S06]  /*a870*/  FFMA.FTZ R4, R182, c[0x0][0x23c], -R3 ;  /* 0x00008f00b6047a23 */ /* 0x002fcc0000010803 */
[----:B------:R-:W1:Y:S01]  /*a880*/  MUFU.EX2 R213, R4 ;  /* 0x0000000400d57308 */ /* 0x000e620000000800 */
[----:B--2---:R-:W-:Y:S02]  /*a890*/  MOV R249, R9 ;  /* 0x0000000900f97202 */ /* 0x004fe40000000f00 */
[----:B------:R-:W-:Y:S01]  /*a8a0*/  MOV R237, R8 ;  /* 0x0000000800ed7202 */ /* 0x000fe20000000f00 */
[----:B------:R-:W-:Y:S01]  /*a8b0*/  HMMA.16816.F32.BF16 R48, R12, R24, R112 ;  /* 0x000000180c30723c */ /* 0x000fe20000041870 */
[----:B---3--:R-:W-:Y:S01]  /*a8c0*/  F2FP.BF16.PACK_AB R8, R215, R214 ;  /* 0x000000d6d708723e */ /* 0x008fe200000010ff */
[----:B------:R-:W2:Y:S01]  /*a8d0*/  LDSM.16.MT88.4 R24, [R219+0xa000] ;  /* 0x00a00000db18783b */ /* 0x000ea20000004200 */
[----:B------:R-:W-:Y:S02]  /*a8e0*/  F2FP.BF16.PACK_AB R9, R210, R208 ;  /* 0x000000d0d209723e */ /* 0x000fe400000010ff */
[----:B------:R-:W-:-:S03]  /*a8f0*/  F2FP.BF16.PACK_AB R10, R238, R236 ;  /* 0x000000ecee0a723e */ /* 0x000fc600000010ff */
[----:B------:R-:W-:Y:S01]  /*a900*/  HMMA.16816.F32.BF16 R40, R12, R20, R104 ;  /* 0x000000140c28723c */ /* 0x000fe20000041868 */
[----:B-1----:R-:W-:-:S07]  /*a910*/  F2FP.BF16.PACK_AB R11, R213, R212 ;  /* 0x000000d4d50b723e */ /* 0x002fce00000010ff */
[----:B------:R-:W-:Y:S01]  /*a920*/  HMMA.16816.F32.BF16 R36, R12, R22, R100 ;  /* 0x000000160c24723c */ /* 0x000fe20000041864 */
[----:B------:R-:W1:Y:S06]  /*a930*/  LDSM.16.MT88.4 R20, [R217+0xa000] ;  /* 0x00a00000d914783b */ /* 0x000e6c0000004200 */
[----:B------:R-:W-:Y:S02]  /*a940*/  F2FP.BF16.PACK_AB R12, R191, R252 ;  /* 0x000000fcbf0c723e */ /* 0x000fe400000010ff */
[----:B------:R-:W-:Y:S02]  /*a950*/  F2FP.BF16.PACK_AB R13, R241, R240 ;  /* 0x000000f0f10d723e */ /* 0x000fe400000010ff */
[----:B------:R-:W-:-:S02]  /*a960*/  F2FP.BF16.PACK_AB R14, R249, R237 ;  /* 0x000000edf90e723e */ /* 0x000fc400000010ff */
[----:B------:R-:W-:Y:S01]  /*a970*/  F2FP.BF16.PACK_AB R15, R243, R242 ;  /* 0x000000f2f30f723e */ /* 0x000fe200000010ff */
[-C--:B----4-:R-:W-:Y:S08]  /*a980*/  HMMA.16816.F32.BF16 R88, R8, R16.reuse, R88 ;  /* 0x000000100858723c */ /* 0x090ff00000041858 */
[----:B------:R-:W-:Y:S08]  /*a990*/  HMMA.16816.F32.BF16 R104, R12, R16, R96 ;  /* 0x000000100c68723c */ /* 0x000ff00000041860 */
[-C--:B------:R-:W-:Y:S08]  /*a9a0*/  HMMA.16816.F32.BF16 R84, R8, R18.reuse, R84 ;  /* 0x000000120854723c */ /* 0x080ff00000041854 */
[----:B------:R-:W-:Y:S01]  /*a9b0*/  HMMA.16816.F32.BF16 R100, R12, R18, R72 ;  /* 0x000000120c64723c */ /* 0x000fe20000041848 */
[----:B------:R-:W3:Y:S01]  /*a9c0*/  LDSM.16.MT88.4 R16, [R218+0xa000] ;  /* 0x00a00000da10783b */ /* 0x000ee20000004200 */
[----:B------:R-:W-:-:S04]  /*a9d0*/  FFMA.FTZ R4, R202, c[0x0][0x23c], -R5 ;  /* 0x00008f00ca047a23 */ /* 0x000fc80000010805 */
[----:B------:R4:W-:Y:S01]  /*a9e0*/  MUFU.EX2 R202, R4 ;  /* 0x0000000400ca7308 */ /* 0x0009e20000000800 */
[----:B------:R-:W-:Y:S01]  /*a9f0*/  MOV R109, R119 ;  /* 0x00000077006d7202 */ /* 0x000fe20000000f00 */
[----:B------:R-:W-:Y:S01]  /*aa00*/  IMAD.MOV.U32 R110, RZ, RZ, R120 ;  /* 0x000000ffff6e7224 */ /* 0x000fe200078e0078 */
[----:B------:R-:W-:Y:S01]  /*aa10*/  MOV R119, R121 ;  /* 0x0000007900777202 */ /* 0x000fe20000000f00 */
[----:B------:R-:W-:Y:S01]  /*aa20*/  IMAD.MOV.U32 R120, RZ, RZ, R122 ;  /* 0x000000ffff787224 */ /* 0x000fe200078e007a */
[----:B------:R-:W-:Y:S01]  /*aa30*/  MOV R114, R76 ;  /* 0x0000004c00727202 */ /* 0x000fe20000000f00 */
[----:B------:R-:W-:Y:S01]  /*aa40*/  IMAD.MOV.U32 R174, RZ, RZ, R205 ;  /* 0x000000ffffae7224 */ /* 0x000fe200078e00cd */
[----:B------:R-:W-:Y:S01]  /*aa50*/  MOV R113, R78 ;  /* 0x0000004e00717202 */ /* 0x000fe20000000f00 */
[----:B----4-:R-:W-:-:S04]  /*aa60*/  FFMA.FTZ R4, R248, c[0x0][0x23c], -R5 ;  /* 0x00008f00f8047a23 */ /* 0x010fc80000010805 */
[----:B------:R4:W1:Y:S01]  /*aa70*/  MUFU.EX2 R206, R4 ;  /* 0x0000000400ce7308 */ /* 0x0008620000000800 */
[----:B------:R-:W-:Y:S01]  /*aa80*/  IMAD.MOV.U32 R122, RZ, RZ, R77 ;  /* 0x000000ffff7a7224 */ /* 0x000fe200078e004d */
[----:B------:R-:W-:Y:S01]  /*aa90*/  MOV R111, R148 ;  /* 0x00000094006f7202 */ /* 0x000fe20000000f00 */
[----:B------:R-:W-:Y:S01]  /*aaa0*/  IMAD.MOV.U32 R121, RZ, RZ, R79 ;  /* 0x000000ffff797224 */ /* 0x000fe200078e004f */
[----:B------:R-:W-:Y:S01]  /*aab0*/  MOV R95, R150 ;  /* 0x00000096005f7202 */ /* 0x000fe20000000f00 */
[----:B------:R-:W-:Y:S01]  /*aac0*/  IMAD.MOV.U32 R115, RZ, RZ, R118 ;  /* 0x000000ffff737224 */ /* 0x000fe200078e0076 */
[----:B--2---:R-:W-:Y:S01]  /*aad0*/  HMMA.16816.F32.BF16 R76, R8, R26, R68 ;  /* 0x0000001a084c723c */ /* 0x004fe20000041844 */
[----:B------:R-:W-:Y:S01]  /*aae0*/  MOV R118, R151 ;  /* 0x0000009700767202 */ /* 0x000fe20000000f00 */
[----:B------:R-:W-:Y:S02]  /*aaf0*/  IMAD.MOV.U32 R112, RZ, RZ, R149 ;  /* 0x000000ffff707224 */ /* 0x000fe400078e0095 */
[----:B----4-:R-:W-:-:S04]  /*ab00*/  FFMA.FTZ R4, R187, c[0x0][0x23c], -R5 ;  /* 0x00008f00bb047a23 */ /* 0x010fc80000010805 */
[----:B-1----:R-:W-:Y:S01]  /*ab10*/  HMMA.16816.F32.BF16 R68, R8, R22, R56 ;  /* 0x000000160844723c */ /* 0x002fe20000041838 */
[----:B------:R1:W-:Y:S01]  /*ab20*/  MUFU.EX2 R205, R4 ;  /* 0x0000000400cd7308 */ /* 0x0003e20000000800 */
[----:B------:R-:W-:Y:S02]  /*ab30*/  MOV R195, R117 ;  /* 0x0000007500c37202 */ /* 0x000fe40000000f00 */
[----:B------:R-:W-:-:S04]  /*ab40*/  MOV R176, R201 ;  /* 0x000000c900b07202 */ /* 0x000fc80000000f00 */
[----:B------:R-:W-:Y:S01]  /*ab50*/  HMMA.16816.F32.BF16 R80, R8, R24, R80 ;  /* 0x000000180850723c */ /* 0x000fe20000041850 */
[----:B------:R-:W-:Y:S02]  /*ab60*/  IMAD.MOV.U32 R194, RZ, RZ, R116 ;  /* 0x000000ffffc27224 */ /* 0x000fe400078e0074 */
[----:B------:R-:W-:-:S05]  /*ab70*/  FFMA.FTZ R92, R152, c[0x0][0x23c], -R2 ;  /* 0x00008f00985c7a23 */ /* 0x000fca0000010802 */
[----:B------:R-:W-:Y:S01]  /*ab80*/  HMMA.16816.F32.BF16 R148, R12, R24, R48 ;  /* 0x000000180c94723c */ /* 0x000fe20000041830 */
[----:B-1----:R-:W-:-:S07]  /*ab90*/  FFMA.FTZ R4, R183, c[0x0][0x23c], -R5 ;  /* 0x00008f00b7047a23 */ /* 0x002fce0000010805 */
[----:B------:R-:W-:Y:S01]  /*aba0*/  HMMA.16816.F32.BF16 R56, R12, R26, R44 ;  /* 0x0000001a0c38723c */ /* 0x000fe2000004182c */
[----:B------:R-:W1:Y:S01]  /*abb0*/  LDSM.16.MT88.4 R24, [R216+0xa800] ;  /* 0x00a80000d818783b */ /* 0x000e620000004200 */
[----:B------:R2:W-:Y:S01]  /*abc0*/  MUFU.EX2 R201, R4 ;  /* 0x0000000400c97308 */ /* 0x0005e20000000800 */
[--C-:B------:R-:W-:Y:S02]  /*abd0*/  FFMA.FTZ R93, R146, c[0x0][0x23c], -R2.reuse ;  /* 0x00008f00925d7a23 */ /* 0x100fe40000010802 */
[----:B------:R-:W-:-:S03]  /*abe0*/  FFMA.FTZ R94, R144, c[0x0][0x23c], -R2 ;  /* 0x00008f00905e7a23 */ /* 0x000fc60000010802 */
[----:B------:R-:W-:Y:S01]  /*abf0*/  HMMA.16816.F32.BF16 R72, R8, R20, R60 ;  /* 0x000000140848723c */ /* 0x000fe2000004183c */
[--C-:B------:R-:W-:Y:S02]  /*ac00*/  FFMA.FTZ R116, R127, c[0x0][0x23c], -R2.reuse ;  /* 0x00008f007f747a23 */ /* 0x100fe40000010802 */
[----:B------:R-:W-:-:S05]  /*ac10*/  FFMA.FTZ R117, R126, c[0x0][0x23c], -R2 ;  /* 0x00008f007e757a23 */ /* 0x000fca0000010802 */
[----:B------:R-:W-:Y:S01]  /*ac20*/  HMMA.16816.F32.BF16 R48, R12, R22, R36 ;  /* 0x000000160c30723c */ /* 0x000fe20000041824 */
[----:B--2---:R-:W-:Y:S02]  /*ac30*/  FFMA.FTZ R4, R111, c[0x0][0x23c], -R3 ;  /* 0x00008f006f047a23 */ /* 0x004fe40000010803 */
[----:B------:R-:W-:-:S04]  /*ac40*/  IMAD.MOV.U32 R111, RZ, RZ, R118 ;  /* 0x000000ffff6f7224 */ /* 0x000fc800078e0076 */
[--C-:B------:R-:W-:Y:S01]  /*ac50*/  FFMA.FTZ R36, R108, c[0x0][0x23c], -R2.reuse ;  /* 0x00008f006c247a23 */ /* 0x100fe20000010802 */
[----:B---3--:R-:W-:Y:S01]  /*ac60*/  HMMA.16816.F32.BF16 R60, R8, R18, R52 ;  /* 0x00000012083c723c */ /* 0x008fe20000041834 */
[----:B------:R-:W-:Y:S01]  /*ac70*/  MOV R108, R115 ;  /* 0x00000073006c7202 */ /* 0x000fe20000000f00 */
[--C-:B------:R-:W-:Y:S02]  /*ac80*/  FFMA.FTZ R37, R95, c[0x0][0x23c], -R2.reuse ;  /* 0x00008f005f257a23 */ /* 0x100fe40000010802 */
[--C-:B------:R-:W-:Y:S02]  /*ac90*/  FFMA.FTZ R39, R180, c[0x0][0x23c], -R2.reuse ;  /* 0x00008f00b4277a23 */ /* 0x100fe40000010802 */
[--C-:B------:R-:W-:Y:S02]  /*aca0*/  FFMA.FTZ R115, R143, c[0x0][0x23c], -R2.reuse ;  /* 0x00008f008f737a23 */ /* 0x100fe40000010802 */
[C---:B------:R-:W-:Y:S01]  /*acb0*/  HMMA.16816.F32.BF16 R52, R12.reuse, R20, R40 ;  /* 0x000000140c34723c */ /* 0x040fe20000041828 */
[----:B------:R-:W-:Y:S01]  /*acc0*/  FFMA.FTZ R118, R125, c[0x0][0x23c], -R2 ;  /* 0x00008f007d767a23 */ /* 0x000fe20000010802 */
[----:B------:R-:W2:Y:S06]  /*acd0*/  LDSM.16.MT88.4 R20, [R219+0xa800] ;  /* 0x00a80000db14783b */ /* 0x000eac0000004200 */
[----:B------:R-:W-:Y:S01]  /*ace0*/  HMMA.16816.F32.BF16 R44, R12, R16, R32 ;  /* 0x000000100c2c723c */ /* 0x000fe20000041820 */
[----:B------:R-:W-:-:S06]  /*acf0*/  FFMA.FTZ R95, R193, c[0x0][0x23c], -R0 ;  /* 0x00008f00c15f7a23 */ /* 0x000fcc0000010800 */
[--C-:B------:R-:W-:Y:S01]  /*ad00*/  FFMA.FTZ R35, R190, c[0x0][0x23c], -R2.reuse ;  /* 0x00008f00be237a23 */ /* 0x100fe20000010802 */
[----:B------:R-:W-:Y:S01]  /*ad10*/  HMMA.16816.F32.BF16 R40, R12, R18, R28 ;  /* 0x000000120c28723c */ /* 0x000fe2000004181c */
[----:B------:R-:W-:Y:S01]  /*ad20*/  FFMA.FTZ R34, R184, c[0x0][0x23c], -R2 ;  /* 0x00008f00b8227a23 */ /* 0x000fe20000010802 */
[----:B------:R-:W-:Y:S01]  /*ad30*/  LDSM.16.MT88.4 R12, [R218+0xa800] ;  /* 0x00a80000da0c783b */ /* 0x000fe20000004200 */
[----:B------:R-:W-:-:S04]  /*ad40*/  FFMA.FTZ R2, R195, c[0x0][0x23c], -R3 ;  /* 0x00008f00c3027a23 */ /* 0x000fc80000010803 */
[----:B------:R-:W-:Y:S02]  /*ad50*/  FFMA.FTZ R31, R114, c[0x0][0x23c], -R0 ;  /* 0x00008f00721f7a23 */ /* 0x000fe40000010800 */
[----:B------:R-:W-:Y:S01]  /*ad60*/  IMAD.MOV.U32 R114, RZ, RZ, R200 ;  /* 0x000000ffff727224 */ /* 0x000fe200078e00c8 */
[----:B------:R-:W-:Y:S01]  /*ad70*/  HMMA.16816.F32.BF16 R64, R8, R16, R64 ;  /* 0x000000100840723c */ /* 0x000fe20000041840 */
[----:B------:R3:W-:Y:S01]  /*ad80*/  MUFU.EX2 R200, R4 ;  /* 0x0000000400c87308 */ /* 0x0007e20000000800 */
[----:B------:R-:W-:Y:S01]  /*ad90*/  FFMA.FTZ R32, R113, c[0x0][0x23c], -R0 ;  /* 0x00008f0071207a23 */ /* 0x000fe20000010800 */
[----:B------:R-:W4:Y:S01]  /*ada0*/  LDSM.16.MT88.4 R16, [R217+0xa800] ;  /* 0x00a80000d910783b */ /* 0x000f220000004200 */
[----:B------:R-:W-:Y:S01]  /*adb0*/  MOV R113, R123 ;  /* 0x0000007b00717202 */ /* 0x000fe20000000f00 */
[----:B------:R-:W-:Y:S01]  /*adc0*/  IMAD.MOV.U32 R144, RZ, RZ, R120 ;  /* 0x000000ffff907224 */ /* 0x000fe200078e0078 */
[----:B------:R-:W-:Y:S01]  /*add0*/  MOV R123, R7 ;  /* 0x00000007007b7202 */ /* 0x000fe20000000f00 */
[--C-:B------:R-:W-:Y:S01]  /*ade0*/  FFMA.FTZ R7, R207, c[0x0][0x23c], -R0.reuse ;  /* 0x00008f00cf077a23 */ /* 0x100fe20000010800 */
[----:B------:R-:W-:Y:S01]  /*adf0*/  MOV R146, R119 ;  /* 0x0000007700927202 */ /* 0x000fe20000000f00 */
[--C-:B------:R-:W-:Y:S01]  /*ae00*/  FFMA.FTZ R96, R157, c[0x0][0x23c], -R0.reuse ;  /* 0x00008f009d607a23 */ /* 0x100fe20000010800 */
[----:B------:R-:W-:Y:S01]  /*ae10*/  MOV R193, R121 ;  /* 0x0000007900c17202 */ /* 0x000fe20000000f00 */
[----:B------:R-:W-:-:S02]  /*ae20*/  FFMA.FTZ R97, R156, c[0x0][0x23c], -R0 ;  /* 0x00008f009c617a23 */ /* 0x000fc40000010800 */
[--C-:B------:R-:W-:Y:S02]  /*ae30*/  FFMA.FTZ R98, R155, c[0x0][0x23c], -R0.reuse ;  /* 0x00008f009b627a23 */ /* 0x100fe40000010800 */
[--C-:B---3--:R-:W-:Y:S02]  /*ae40*/  FFMA.FTZ R4, R199, c[0x0][0x23c], -R0.reuse ;  /* 0x00008f00c7047a23 */ /* 0x108fe40000010800 */
[----:B------:R3:W1:Y:S01]  /*ae50*/  MUFU.EX2 R199, R2 ;  /* 0x0000000200c77308 */ /* 0x0006620000000800 */
[--C-:B------:R-:W-:Y:S02]  /*ae60*/  FFMA.FTZ R119, R154, c[0x0][0x23c], -R0.reuse ;  /* 0x00008f009a777a23 */ /* 0x100fe40000010800 */
[--C-:B------:R-:W-:Y:S02]  /*ae70*/  FFMA.FTZ R120, R153, c[0x0][0x23c], -R0.reuse ;  /* 0x00008f0099787a23 */ /* 0x100fe40000010800 */
[----:B------:R-:W-:Y:S01]  /*ae80*/  FFMA.FTZ R121, R147, c[0x0][0x23c], -R0 ;  /* 0x00008f0093797a23 */ /* 0x000fe20000010800 */
[----:B------:R-:W-:Y:S01]  /*ae90*/  MOV R153, R188 ;  /* 0x000000bc00997202 */ /* 0x000fe20000000f00 */
[----:B------:R-:W-:-:S02]  /*aea0*/  IMAD.MOV.U32 R188, RZ, RZ, R131 ;  /* 0x000000ffffbc7224 */ /* 0x000fc400078e0083 */
[----:B------:R-:W-:Y:S02]  /*aeb0*/  IMAD.MOV.U32 R195, RZ, RZ, R130 ;  /* 0x000000ffffc37224 */ /* 0x000fe400078e0082 */
[--C-:B---3--:R-:W-:Y:S01]  /*aec0*/  FFMA.FTZ R2, R211, c[0x0][0x23c], -R3.reuse ;  /* 0x00008f00d3027a23 */ /* 0x108fe20000010803 */
[----:B------:R-:W-:Y:S01]  /*aed0*/  MOV R211, R122 ;  /* 0x0000007a00d37202 */ /* 0x000fe20000000f00 */
[----:B------:R-:W-:Y:S02]  /*aee0*/  FFMA.FTZ R122, R145, c[0x0][0x23c], -R0 ;  /* 0x00008f00917a7a23 */ /* 0x000fe40000010800 */
[----:B------:R-:W-:Y:S01]  /*aef0*/  FFMA.FTZ R0, R209, c[0x0][0x23c], -R3 ;  /* 0x00008f00d1007a23 */ /* 0x000fe20000010803 */
[----:B------:R-:W-:Y:S08]  /*af00*/  MUFU.EX2 R131, R2 ;  /* 0x0000000200837308 */ /* 0x000ff00000000800 */
[----:B------:R-:W3:Y:S01]  /*af10*/  MUFU.EX2 R130, R0 ;  /* 0x0000000000827308 */ /* 0x000ee20000000800 */
[----:B------:R-:W-:-:S02]  /*af20*/  F2FP.BF16.PACK_AB R8, R206, R202 ;  /* 0x000000cace08723e */ /* 0x000fc400000010ff */
[----:B-1----:R-:W-:Y:S02]  /*af30*/  F2FP.BF16.PACK_AB R9, R199, R200 ;  /* 0x000000c8c709723e */ /* 0x002fe400000010ff */
[----:B------:R-:W-:Y:S01]  /*af40*/  F2FP.BF16.PACK_AB R10, R201, R205 ;  /* 0x000000cdc90a723e */ /* 0x000fe200000010ff */
[--C-:B------:R-:W-:Y:S01]  /*af50*/  FFMA.FTZ R30, R168, c[0x0][0x23c], -R5.reuse ;  /* 0x00008f00a81e7a23 */ /* 0x100fe20000010805 */
[----:B------:R-:W-:Y:S01]  /*af60*/  MOV R152, R137 ;  /* 0x0000008900987202 */ /* 0x000fe20000000f00 */
[--C-:B------:R-:W-:Y:S01]  /*af70*/  FFMA.FTZ R29, R166, c[0x0][0x23c], -R5.reuse ;  /* 0x00008f00a61d7a23 */ /* 0x100fe20000010805 */
[----:B------:R-:W-:Y:S01]  /*af80*/  MOV R248, R138 ;  /* 0x0000008a00f87202 */ /* 0x000fe20000000f00 */
[----:B------:R-:W-:Y:S01]  /*af90*/  IMAD.MOV.U32 R190, RZ, RZ, R176 ;  /* 0x000000ffffbe7224 */ /* 0x000fe200078e00b0 */
[----:B---3--:R-:W-:Y:S01]  /*afa0*/  F2FP.BF16.PACK_AB R11, R130, R131 ;  /* 0x00000083820b723e */ /* 0x008fe200000010ff */
[--C-:B------:R-:W-:Y:S01]  /*afb0*/  FFMA.FTZ R28, R164, c[0x0][0x23c], -R5.reuse ;  /* 0x00008f00a41c7a23 */ /* 0x100fe20000010805 */
[----:B------:R-:W-:Y:S01]  /*afc0*/  MOV R168, R136 ;  /* 0x0000008800a87202 */ /* 0x000fe20000000f00 */
[----:B------:R-:W-:Y:S01]  /*afd0*/  FFMA.FTZ R99, R162, c[0x0][0x23c], -R5 ;  /* 0x00008f00a2637a23 */ /* 0x000fe20000010805 */
[----:B------:R-:W-:Y:S01]  /*afe0*/  MOV R166, R139 ;  /* 0x0000008b00a67202 */ /* 0x000fe20000000f00 */
[----:B------:R-:W-:Y:S01]  /*aff0*/  IMAD.MOV.U32 R176, RZ, RZ, R128 ;  /* 0x000000ffffb07224 */ /* 0x000fe200078e0080 */
[----:B------:R-:W-:Y:S01]  /*b000*/  MOV R209, R123 ;  /* 0x0000007b00d17202 */ /* 0x000fe20000000f00 */
[----:B------:R-:W-:Y:S01]  /*b010*/  HMMA.16816.F32.BF16 R136, R8, R24, R88 ;  /* 0x000000180888723c */ /* 0x000fe20000041858 */
[----:B------:R-:W-:Y:S01]  /*b020*/  MOV R164, R129 ;  /* 0x0000008100a47202 */ /* 0x000fe20000000f00 */
[----:B------:R1:W-:Y:S01]  /*b030*/  MUFU.EX2 R126, R36 ;  /* 0x00000024007e7308 */ /* 0x0003e20000000800 */
[----:B------:R-:W-:Y:S01]  /*b040*/  MOV R162, R124 ;  /* 0x0000007c00a27202 */ /* 0x000fe20000000f00 */
[----:B------:R-:W-:Y:S01]  /*b050*/  IMAD.MOV.U32 R156, RZ, RZ, R140 ;  /* 0x000000ffff9c7224 */ /* 0x000fe200078e008c */
[----:B------:R-:W-:-:S05]  /*b060*/  MOV R178, R194 ;  /* 0x000000c200b27202 */ /* 0x000fca0000000f00 */
[----:B------:R-:W3:Y:S01]  /*b070*/  MUFU.EX2 R124, R37 ;  /* 0x00000025007c7308 */ /* 0x000ee20000000800 */
[----:B------:R-:W-:-:S07]  /*b080*/  MOV R194, R141 ;  /* 0x0000008d00c27202 */ /* 0x000fce0000000f00 */
[----:B------:R-:W-:Y:S01]  /*b090*/  MUFU.EX2 R128, R35 ;  /* 0x0000002300807308 */ /* 0x000fe20000000800 */
[----:B------:R-:W-:-:S07]  /*b0a0*/  MOV R157, R142 ;  /* 0x0000008e009d7202 */ /* 0x000fce0000000f00 */
[----:B------:R-:W-:Y:S01]  /*b0b0*/  MUFU.EX2 R129, R34 ;  /* 0x0000002200817308 */ /* 0x000fe20000000800 */
[----:B------:R-:W-:-:S07]  /*b0c0*/  IMAD.MOV.U32 R154, RZ, RZ, R185 ;  /* 0x000000ffff9a7224 */ /* 0x000fce00078e00b9 */
[----:B------:R-:W-:Y:S01]  /*b0d0*/  MUFU.EX2 R91, R32 ;  /* 0x00000020005b7308 */ /* 0x000fe20000000800 */
[----:B------:R-:W-:-:S07]  /*b0e0*/  MOV R155, R186 ;  /* 0x000000ba009b7202 */ /* 0x000fce0000000f00 */
[----:B------:R-:W1:Y:S01]  /*b0f0*/  MUFU.EX2 R123, R31 ;  /* 0x0000001f007b7308 */ /* 0x000e620000000800 */
[C---:B------:R-:W-:Y:S07]  /*b100*/  HMMA.16816.F32.BF16 R140, R8.reuse, R26, R84 ;  /* 0x0000001a088c723c */ /* 0x040fee0000041854 */
[----:B------:R-:W-:Y:S08]  /*b110*/  MUFU.EX2 R125, R7 ;  /* 0x00000007007d7308 */ /* 0x000ff00000000800 */
[----:B------:R1:W1:Y:S01]  /*b120*/  MUFU.EX2 R127, R4 ;  /* 0x00000004007f7308 */ /* 0x0002620000000800 */
[----:B--2---:R-:W-:Y:S01]  /*b130*/  HMMA.16816.F32.BF16 R80, R8, R20, R80 ;  /* 0x000000140850723c */ /* 0x004fe20000041850 */
[----:B------:R-:W-:-:S02]  /*b140*/  IMAD.MOV.U32 R182, RZ, RZ, R108 ;  /* 0x000000ffffb67224 */ /* 0x000fc400078e006c */
[----:B------:R-:W-:Y:S02]  /*b150*/  FFMA.FTZ R108, R160, c[0x0][0x23c], -R5 ;  /* 0x00008f00a06c7a23 */ /* 0x000fe40000010805 */
[----:B------:R-:W-:-:S03]  /*b160*/  IMAD.MOV.U32 R160, RZ, RZ, R166 ;  /* 0x000000ffffa07224 */ /* 0x000fc600078e00a6 */
[----:B------:R-:W-:Y:S01]  /*b170*/  HMMA.16816.F32.BF16 R76, R8, R22, R76 ;  /* 0x00000016084c723c */ /* 0x000fe2000004184c */
[----:B------:R-:W-:-:S07]  /*b180*/  MOV R166, R190 ;  /* 0x000000be00a67202 */ /* 0x000fce0000000f00 */
[C---:B----4-:R-:W-:Y:S08]  /*b190*/  HMMA.16816.F32.BF16 R72, R8.reuse, R16, R72 ;  /* 0x000000100848723c */ /* 0x050ff00000041848 */
[C---:B------:R-:W-:Y:S08]  /*b1a0*/  HMMA.16816.F32.BF16 R68, R8.reuse, R18, R68 ;  /* 0x000000120844723c */ /* 0x040ff00000041844 */
[C---:B------:R-:W-:Y:S08]  /*b1b0*/  HMMA.16816.F32.BF16 R184, R8.reuse, R12, R64 ;  /* 0x0000000c08b8723c */ /* 0x040ff00000041840 */
[----:B------:R-:W-:Y:S07]  /*b1c0*/  HMMA.16816.F32.BF16 R84, R8, R14, R60 ;  /* 0x0000000e0854723c */ /* 0x000fee000004183c */
[----:B------:R-:W-:Y:S01]  /*b1d0*/  FADD.FTZ R8, R162, R135 ;  /* 0x00000087a2087221 */ /* 0x000fe20000010000 */
[----:B------:R-:W-:-:S02]  /*b1e0*/  MOV R162, R164 ;  /* 0x000000a400a27202 */ /* 0x000fc40000000f00 */
[----:B------:R-:W-:Y:S01]  /*b1f0*/  MOV R164, R168 ;  /* 0x000000a800a47202 */ /* 0x000fe20000000f00 */
[----:B-1----:R-:W-:Y:S01]  /*b200*/  FADD.FTZ R36, R244, R8 ;  /* 0x00000008f4247221 */ /* 0x002fe20000010000 */
[----:B------:R-:W-:Y:S01]  /*b210*/  MOV R168, R250 ;  /* 0x000000fa00a87202 */ /* 0x000fe20000000f00 */
[----:B------:R-:W-:Y:S01]  /*b220*/  FADD.FTZ R4, R162, R160 ;  /* 0x000000a0a2047221 */ /* 0x000fe20000010000 */
[----:B---3--:R-:W-:Y:S01]  /*b230*/  F2FP.BF16.PACK_AB R8, R126, R124 ;  /* 0x0000007c7e08723e */ /* 0x008fe200000010ff */
[----:B------:R-:W-:Y:S01]  /*b240*/  IMAD.MOV.U32 R162, RZ, RZ, R164 ;  /* 0x000000ffffa27224 */ /* 0x000fe200078e00a4 */
[----:B------:R-:W-:Y:S01]  /*b250*/  F2FP.BF16.PACK_AB R9, R123, R91 ;  /* 0x0000005b7b09723e */ /* 0x000fe200000010ff */
[----:B------:R-:W-:Y:S01]  /*b260*/  FFMA.FTZ R33, R204, c[0x0][0x23c], -R5 ;  /* 0x00008f00cc217a23 */ /* 0x000fe20000010805 */
[----:B------:R-:W-:Y:S01]  /*b270*/  F2FP.BF16.PACK_AB R10, R129, R128 ;  /* 0x00000080810a723e */ /* 0x000fe200000010ff */
[----:B------:R-:W-:Y:S01]  /*b280*/  FFMA.FTZ R0, R171, c[0x0][0x23c], -R3 ;  /* 0x00008f00ab007a23 */ /* 0x000fe20000010803 */
[----:B------:R-:W-:Y:S01]  /*b290*/  F2FP.BF16.PACK_AB R11, R127, R125 ;  /* 0x0000007d7f0b723e */ /* 0x000fe200000010ff */
[----:B------:R-:W-:Y:S01]  /*b2a0*/  MUFU.EX2 R89, R30 ;  /* 0x0000001e00597308 */ /* 0x000fe20000000800 */
[----:B------:R-:W-:Y:S01]  /*b2b0*/  MOV R164, R166 ;  /* 0x000000a600a47202 */ /* 0x000fe20000000f00 */
[----:B------:R-:W-:Y:S01]  /*b2c0*/  IMAD.MOV.U32 R183, RZ, RZ, R110 ;  /* 0x000000ffffb77224 */ /* 0x000fe200078e006e */
[----:B------:R-:W-:Y:S01]  /*b2d0*/  MOV R166, R168 ;  /* 0x000000a800a67202 */ /* 0x000fe20000000f00 */
[----:B------:R-:W-:Y:S01]  /*b2e0*/  IMAD.MOV.U32 R168, RZ, RZ, R195 ;  /* 0x000000ffffa87224 */ /* 0x000fe200078e00c3 */
[----:B------:R-:W-:Y:S01]  /*b2f0*/  MOV R195, R234 ;  /* 0x000000ea00c37202 */ /* 0x000fe20000000f00 */
[----:B------:R-:W-:Y:S01]  /*b300*/  FADD.FTZ R4, R162, R4 ;  /* 0x00000004a2047221 */ /* 0x000fe20000010000 */
[----:B------:R-:W-:Y:S01]  /*b310*/  MOV R162, R164 ;  /* 0x000000a400a27202 */ /* 0x000fe20000000f00 */
[----:B------:R1:W2:Y:S01]  /*b320*/  MUFU.EX2 R88, R33 ;  /* 0x0000002100587308 */ /* 0x0002a20000000800 */
[----:B------:R-:W-:Y:S01]  /*b330*/  IMAD.MOV.U32 R164, RZ, RZ, R166 ;  /* 0x000000ffffa47224 */ /* 0x000fe200078e00a6 */
[----:B------:R-:W-:Y:S01]  /*b340*/  MOV R166, R168 ;  /* 0x000000a800a67202 */ /* 0x000fe20000000f00 */
[----:B------:R-:W-:Y:S01]  /*b350*/  FADD.FTZ R7, R134, R132 ;  /* 0x0000008486077221 */ /* 0x000fe20000010000 */
[----:B------:R-:W-:Y:S01]  /*b360*/  MOV R180, R109 ;  /* 0x0000006d00b47202 */ /* 0x000fe20000000f00 */
[----:B------:R-:W-:Y:S01]  /*b370*/  IMAD.MOV.U32 R207, RZ, RZ, R112 ;  /* 0x000000ffffcf7224 */ /* 0x000fe200078e0070 */
[----:B------:R-:W-:-:S02]  /*b380*/  MOV R168, R195 ;  /* 0x000000c300a87202 */ /* 0x000fc40000000f00 */
[----:B------:R-:W-:Y:S01]  /*b390*/  MUFU.EX2 R90, R29 ;  /* 0x0000001d005a7308 */ /* 0x000fe20000000800 */
[----:B------:R-:W-:Y:S01]  /*b3a0*/  MOV R147, R111 ;  /* 0x0000006f00937202 */ /* 0x000fe20000000f00 */
[----:B------:R-:W-:Y:S01]  /*b3b0*/  IMAD.MOV.U32 R204, RZ, RZ, R114 ;  /* 0x000000ffffcc7224 */ /* 0x000fe200078e0072 */
[----:B------:R-:W-:Y:S01]  /*b3c0*/  MOV R145, R113 ;  /* 0x0000007100917202 */ /* 0x000fe20000000f00 */
[--C-:B------:R-:W-:Y:S01]  /*b3d0*/  FFMA.FTZ R109, R159, c[0x0][0x23c], -R5.reuse ;  /* 0x00008f009f6d7a23 */ /* 0x100fe20000010805 */
[----:B------:R3:W5:Y:S01]  /*b3e0*/  LDL.LU R250, [R1+0xc4] ;  /* 0x0000c40001fa7983 */ /* 0x0007620000300800 */
[----:B-1----:R-:W-:Y:S02]  /*b3f0*/  HMMA.16816.F32.BF16 R32, R8, R16, R52 ;  /* 0x000000100820723c */ /* 0x002fe40000041834 */
[----:B------:R1:W-:Y:S01]  /*b400*/  MUFU.EX2 R53, R28 ;  /* 0x0000001c00357308 */ /* 0x0003e20000000800 */
[----:B------:R-:W-:Y:S02]  /*b410*/  FFMA.FTZ R110, R158, c[0x0][0x23c], -R5 ;  /* 0x00008f009e6e7a23 */ /* 0x000fe40000010805 */
[----:B------:R-:W-:-:S02]  /*b420*/  FFMA.FTZ R2, R239, c[0x0][0x23c], -R3 ;  /* 0x00008f00ef027a23 */ /* 0x000fc40000010803 */
[--C-:B------:R-:W-:Y:S02]  /*b430*/  FFMA.FTZ R5, R170, c[0x0][0x23c], -R3.reuse ;  /* 0x00008f00aa057a23 */ /* 0x100fe40000010803 */
[--C-:B------:R-:W-:Y:S02]  /*b440*/  FFMA.FTZ R38, R169, c[0x0][0x23c], -R3.reuse ;  /* 0x00008f00a9267a23 */ /* 0x100fe40000010803 */
[--C-:B------:R-:W-:Y:S02]  /*b450*/  FFMA.FTZ R111, R167, c[0x0][0x23c], -R3.reuse ;  /* 0x00008f00a76f7a23 */ /* 0x100fe40000010803 */
[--C-:B------:R-:W-:Y:S02]  /*b460*/  FFMA.FTZ R112, R165, c[0x0][0x23c], -R3.reuse ;  /* 0x00008f00a5707a23 */ /* 0x100fe40000010803 */
[--C-:B------:R-:W-:Y:S01]  /*b470*/  FFMA.FTZ R113, R163, c[0x0][0x23c], -R3.reuse ;  /* 0x00008f00a3717a23 */ /* 0x100fe20000010803 */
[----:B-1----:R-:W-:Y:S01]  /*b480*/  HMMA.16816.F32.BF16 R28, R8, R18, R48 ;  /* 0x00000012081c723c */ /* 0x002fe20000041830 */
[----:B------:R1:W-:Y:S01]  /*b490*/  MUFU.EX2 R51, R0 ;  /* 0x0000000000337308 */ /* 0x0003e20000000800 */
[----:B------:R-:W-:-:S02]  /*b4a0*/  FFMA.FTZ R114, R161, c[0x0][0x23c], -R3 ;  /* 0x00008f00a1727a23 */ /* 0x000fc40000010803 */
[----:B------:R-:W-:Y:S01]  /*b4b0*/  IMAD.MOV.U32 R190, RZ, RZ, R172 ;  /* 0x000000ffffbe7224 */ /* 0x000fe200078e00ac */
[----:B------:R-:W-:Y:S01]  /*b4c0*/  MOV R160, R175 ;  /* 0x000000af00a07202 */ /* 0x000fe20000000f00 */
[----:B------:R-:W-:Y:S01]  /*b4d0*/  FADD.FTZ R3, R245, R246 ;  /* 0x000000f6f5037221 */ /* 0x000fe20000010000 */
[----:B------:R-:W-:Y:S01]  /*b4e0*/  LDSM.16.MT88.4 R16, [R217+0xb000] ;  /* 0x00b00000d910783b */ /* 0x000fe20000004200 */
[----:B------:R-:W-:Y:S02]  /*b4f0*/  FADD.FTZ R37, R133, R7 ;  /* 0x0000000785257221 */ /* 0x000fe40000010000 */
[----:B------:R-:W-:Y:S02]  /*b500*/  FADD.FTZ R7, R233, R3 ;  /* 0x00000003e9077221 */ /* 0x000fe40000010000 */
[----:B-1----:R-:W-:Y:S01]  /*b510*/  FADD.FTZ R0, R162, R36 ;  /* 0x00000024a2007221 */ /* 0x002fe20000010000 */
[----:B------:R-:W-:Y:S02]  /*b520*/  MOV R162, R164 ;  /* 0x000000a400a27202 */ /* 0x000fe40000000f00 */
[----:B------:R-:W-:Y:S01]  /*b530*/  MOV R164, R166 ;  /* 0x000000a600a47202 */ /* 0x000fe20000000f00 */
        /* <DEDUP_REMOVED lines=9> */
[----:B------:R-:W-:-:S02]  /*b5d0*/  MOV R164, R166 ;  /* 0x000000a600a47202 */ /* 0x000fc40000000f00 */
[----:B------:R-:W-:Y:S01]  /*b5e0*/  MOV R166, R168 ;  /* 0x000000a800a67202 */ /* 0x000fe20000000f00 */
[----:B------:R-:W-:Y:S01]  /*b5f0*/  IMAD.MOV.U32 R168, RZ, RZ, R153 ;  /* 0x000000ffffa87224 */ /* 0x000fe200078e0099 */
[----:B------:R-:W-:Y:S02]  /*b600*/  MOV R152, R248 ;  /* 0x000000f800987202 */ /* 0x000fe40000000f00 */
[----:B------:R-:W-:Y:S02]  /*b610*/  MOV R153, R154 ;  /* 0x0000009a00997202 */ /* 0x000fe40000000f00 */
[----:B------:R-:W-:Y:S01]  /*b620*/  MOV R154, R155 ;  /* 0x0000009b009a7202 */ /* 0x000fe20000000f00 */
[----:B------:R-:W-:Y:S01]  /*b630*/  IMAD.MOV.U32 R155, RZ, RZ, R156 ;  /* 0x000000ffff9b7224 */ /* 0x000fe200078e009c */
[----:B------:R-:W-:Y:S01]  /*b640*/  MOV R156, R157 ;  /* 0x0000009d009c7202 */ /* 0x000fe20000000f00 */
        /* <DEDUP_REMOVED lines=8> */
[----:B------:R2:W-:Y:S01]  /*b6d0*/  MUFU.EX2 R49, R5 ;  /* 0x0000000500317308 */ /* 0x0005e20000000800 */
[----:B------:R-:W-:Y:S01]  /*b6e0*/  MOV R172, R247 ;  /* 0x000000f700ac7202 */ /* 0x000fe20000000f00 */
[----:B------:R-:W-:Y:S01]  /*b6f0*/  FADD.FTZ R7, R162, R7 ;  /* 0x00000007a2077221 */ /* 0x000fe20000010000 */
[----:B------:R-:W-:Y:S01]  /*b700*/  MOV R163, R157 ;  /* 0x0000009d00a37202 */ /* 0x000fe20000000f00 */
[----:B-1----:R-:W-:Y:S01]  /*b710*/  FADD.FTZ R2, R228, R0 ;  /* 0x00000000e4027221 */ /* 0x002fe20000010000 */
[----:B------:R-:W-:Y:S01]  /*b720*/  MOV R165, R152 ;  /* 0x0000009800a57202 */ /* 0x000fe20000000f00 */
[----:B------:R-:W-:Y:S01]  /*b730*/  IMAD.MOV.U32 R167, RZ, RZ, R174 ;  /* 0x000000ffffa77224 */ /* 0x000fe200078e00ae */
[----:B------:R-:W-:Y:S01]  /*b740*/  MOV R239, R172 ;  /* 0x000000ac00ef7202 */ /* 0x000fe20000000f00 */
[----:B--2---:R-:W-:Y:S01]  /*b750*/  FADD.FTZ R5, R230, R4 ;  /* 0x00000004e6057221 */ /* 0x004fe20000010000 */
        /* <DEDUP_REMOVED lines=12> */
[----:B------:R3:W5:Y:S01]  /*b820*/  LDL.LU R246, [R1+0xbc] ;  /* 0x0000bc0001f67983 */ /* 0x0007620000300800 */
        /* <DEDUP_REMOVED lines=16> */
[----:B------:R-:W-:Y:S01]  /*b930*/  IMAD.MOV.U32 R195, RZ, RZ, R232 ;  /* 0x000000ffffc37224 */ /* 0x000fe200078e00e8 */
[----:B------:R-:W-:Y:S01]  /*b940*/  MOV R248, R231 ;  /* 0x000000e700f87202 */ /* 0x000fe20000000f00 */
[----:B------:R-:W-:Y:S01]  /*b950*/  FADD.FTZ R0, R227, R3 ;  /* 0x00000003e3007221 */ /* 0x000fe20000010000 */
[----:B------:R3:W5:Y:S01]  /*b960*/  LDL.LU R232, [R1+0xa8] ;  /* 0x0000a80001e87983 */ /* 0x0007620000300800 */
[----:B------:R-:W-:Y:S01]  /*b970*/  FADD.FTZ R5, R226, R5 ;  /* 0x00000005e2057221 */ /* 0x000fe20000010000 */
[----:B------:R-:W-:Y:S01]  /*b980*/  MOV R146, R183 ;  /* 0x000000b700927202 */ /* 0x000fe20000000f00 */
[----:B------:R-:W-:Y:S01]  /*b990*/  IMAD.MOV.U32 R183, RZ, RZ, R180 ;  /* 0x000000ffffb77224 */ /* 0x000fe200078e00b4 */
[----:B------:R3:W5:Y:S01]  /*b9a0*/  LDL.LU R231, [R1+0xa4] ;  /* 0x0000a40001e77983 */ /* 0x0007620000300800 */
[----:B------:R-:W-:Y:S01]  /*b9b0*/  MOV R180, R182 ;  /* 0x000000b600b47202 */ /* 0x000fe20000000f00 */
[----:B------:R-:W-:Y:S01]  /*b9c0*/  FADD.FTZ R3, R134, R0 ;  /* 0x0000000086037221 */ /* 0x000fe20000010000 */
[----:B------:R-:W-:Y:S01]  /*b9d0*/  MOV R182, R178 ;  /* 0x000000b200b67202 */ /* 0x000fe20000000f00 */
[----:B------:R3:W5:Y:S01]  /*b9e0*/  LDL.LU R230, [R1+0xa0] ;  /* 0x0000a00001e67983 */ /* 0x0007620000300800 */
[----:B------:R-:W-:Y:S01]  /*b9f0*/  IMAD.MOV.U32 R178, RZ, RZ, R195 ;  /* 0x000000ffffb27224 */ /* 0x000fe200078e00c3 */
[----:B------:R-:W-:Y:S01]  /*ba00*/  MOV R195, R176 ;  /* 0x000000b000c37202 */ /* 0x000fe20000000f00 */
[----:B------:R-:W-:Y:S01]  /*ba10*/  FADD.FTZ R2, R224, R5 ;  /* 0x00000005e0027221 */ /* 0x000fe20000010000 */
[----:B------:R3:W5:Y:S01]  /*ba20*/  LDL.LU R229, [R1+0x9c] ;  /* 0x00009c0001e57983 */ /* 0x0007620000300800 */
[----:B------:R-:W-:-:S03]  /*ba30*/  MOV R176, R225 ;  /* 0x000000e100b07202 */ /* 0x000fc60000000f00 */
[----:B------:R3:W5:Y:S01]  /*ba40*/  LDL.LU R228, [R1+0x98] ;  /* 0x0000980001e47983 */ /* 0x0007620000300800 */
[----:B------:R-:W-:-:S03]  /*ba50*/  FADD.FTZ R3, R221, R3 ;  /* 0x00000003dd037221 */ /* 0x000fc60000010000 */
        /* <DEDUP_REMOVED lines=10> */
[----:B------:R3:W5:Y:S04]  /*bb00*/  LDL.LU R222, [R1+0x80] ;  /* 0x0000800001de7983 */ /* 0x0007680000300800 */
[----:B------:R3:W5:Y:S04]  /*bb10*/  LDL.LU R221, [R1+0x7c] ;  /* 0x00007c0001dd7983 */ /* 0x0007680000300800 */
[----:B------:R3:W5:Y:S04]  /*bb20*/  LDL.LU R220, [R1+0x78] ;  /* 0x0000780001dc7983 */ /* 0x0007680000300800 */
[----:B------:R3:W5:Y:S01]  /*bb30*/  LDL.LU R203, [R1+0x74] ;  /* 0x0000740001cb7983 */ /* 0x0007620000300800 */
[C---:B------:R-:W-:Y:S08]  /*bb40*/  HMMA.16816.F32.BF16 R148, R8.reuse, R20, R148 ;  /* 0x000000140894723c */ /* 0x040ff00000041894 */
[C---:B------:R-:W-:Y:S01]  /*bb50*/  HMMA.16816.F32.BF16 R56, R8.reuse, R22, R56 ;  /* 0x000000160838723c */ /* 0x040fe20000041838 */
[----:B------:R-:W1:Y:S07]  /*bb60*/  LDSM.16.MT88.4 R20, [R219+0xb000] ;  /* 0x00b00000db14783b */ /* 0x000e6e0000004200 */
[C---:B------:R-:W-:Y:S08]  /*bb70*/  HMMA.16816.F32.BF16 R64, R8.reuse, R24, R104 ;  /* 0x000000180840723c */ /* 0x040ff00000041868 */
[C---:B------:R-:W-:Y:S01]  /*bb80*/  HMMA.16816.F32.BF16 R60, R8.reuse, R26, R100 ;  /* 0x0000001a083c723c */ /* 0x040fe20000041864 */
[----:B------:R-:W2:Y:S07]  /*bb90*/  LDSM.16.MT88.4 R24, [R216+0xb000] ;  /* 0x00b00000d818783b */ /* 0x000eae0000004200 */
[C---:B------:R-:W-:Y:S08]  /*bba0*/  HMMA.16816.F32.BF16 R44, R8.reuse, R12, R44 ;  /* 0x0000000c082c723c */ /* 0x040ff0000004182c */
[----:B------:R-:W-:Y:S01]  /*bbb0*/  HMMA.16816.F32.BF16 R40, R8, R14, R40 ;  /* 0x0000000e0828723c */ /* 0x000fe20000041828 */
[----:B------:R-:W2:Y:S01]  /*bbc0*/  LDSM.16.MT88.4 R12, [R218+0xb000] ;  /* 0x00b00000da0c783b */ /* 0x000ea20000004200 */
[----:B------:R-:W1:Y:S05]  /*bbd0*/  MUFU.EX2 R50, R38 ;  /* 0x0000002600327308 */ /* 0x000e6a0000000800 */
[----:B------:R-:W-:-:S02]  /*bbe0*/  F2FP.BF16.PACK_AB R8, R89, R88 ;  /* 0x000000585908723e */ /* 0x000fc400000010ff */
[----:B----4-:R-:W-:Y:S01]  /*bbf0*/  F2FP.BF16.PACK_AB R9, R51, R52 ;  /* 0x000000343309723e */ /* 0x010fe200000010ff */
[----:B------:R4:W-:Y:S01]  /*bc00*/  MUFU.EX2 R48, R39 ;  /* 0x0000002700307308 */ /* 0x0009e20000000800 */
[----:B------:R-:W-:Y:S02]  /*bc10*/  F2FP.BF16.PACK_AB R10, R53, R90 ;  /* 0x0000005a350a723e */ /* 0x000fe400000010ff */
[----:B-1----:R-:W-:-:S05]  /*bc20*/  F2FP.BF16.PACK_AB R11, R50, R49 ;  /* 0x00000031320b723e */ /* 0x002fca00000010ff */
[----:B------:R-:W1:Y:S08]  /*bc30*/  MUFU.EX2 R92, R92 ;  /* 0x0000005c005c7308 */ /* 0x000e700000000800 */
[----:B------:R-:W-:Y:S01]  /*bc40*/  MUFU.EX2 R93, R93 ;  /* 0x0000005d005d7308 */ /* 0x000fe20000000800 */
[----:B------:R-:W-:Y:S07]  /*bc50*/  HMMA.16816.F32.BF16 R152, R8, R20, R80 ;  /* 0x000000140898723c */ /* 0x000fee0000041850 */
[----:B------:R-:W-:Y:S01]  /*bc60*/  MUFU.EX2 R94, R94 ;  /* 0x0000005e005e7308 */ /* 0x000fe20000000800 */
[----:B------:R-:W-:-:S07]  /*bc70*/  MOV R82, R178 ;  /* 0x000000b200527202 */ /* 0x000fce0000000f00 */
[----:B------:R-:W-:Y:S08]  /*bc80*/  MUFU.EX2 R95, R95 ;  /* 0x0000005f005f7308 */ /* 0x000ff00000000800 */
[----:B------:R-:W1:Y:S08]  /*bc90*/  MUFU.EX2 R96, R96 ;  /* 0x0000006000607308 */ /* 0x000e700000000800 */
[----:B------:R-:W-:Y:S08]  /*bca0*/  MUFU.EX2 R97, R97 ;  /* 0x0000006100617308 */ /* 0x000ff00000000800 */
[----:B------:R-:W1:Y:S01]  /*bcb0*/  MUFU.EX2 R98, R98 ;  /* 0x0000006200627308 */ /* 0x000e620000000800 */
[----:B------:R-:W-:Y:S01]  /*bcc0*/  MOV R55, R176 ;  /* 0x000000b000377202 */ /* 0x000fe20000000f00 */
[----:B------:R-:W-:Y:S01]  /*bcd0*/  FADD.FTZ R0, R135, R0 ;  /* 0x0000000087007221 */ /* 0x000fe20000010000 */
[----:B------:R-:W-:Y:S01]  /*bce0*/  MOV R100, R194 ;  /* 0x000000c200647202 */ /* 0x000fe20000000f00 */
[----:B------:R-:W-:Y:S01]  /*bcf0*/  IMAD.MOV.U32 R83, RZ, RZ, R161 ;  /* 0x000000ffff537224 */ /* 0x000fe200078e00a1 */
[----:B------:R-:W-:Y:S01]  /*bd00*/  MOV R102, R160 ;  /* 0x000000a000667202 */ /* 0x000fe20000000f00 */
[----:B------:R-:W-:-:S02]  /*bd10*/  IMAD.MOV.U32 R54, RZ, RZ, R195 ;  /* 0x000000ffff367224 */ /* 0x000fc400078e00c3 */
[----:B------:R-:W-:Y:S01]  /*bd20*/  FADD.FTZ R4, R82, R4 ;  /* 0x0000000452047221 */ /* 0x000fe20000010000 */
[----:B------:R-:W-:Y:S01]  /*bd30*/  MOV R103, R239 ;  /* 0x000000ef00677202 */ /* 0x000fe20000000f00 */
[----:B------:R-:W-:Y:S01]  /*bd40*/  IMAD.MOV.U32 R101, RZ, RZ, R162 ;  /* 0x000000ffff657224 */ /* 0x000fe200078e00a2 */
[C---:B--2---:R-:W-:Y:S01]  /*bd50*/  HMMA.16816.F32.BF16 R136, R8.reuse, R24, R136 ;  /* 0x000000180888723c */ /* 0x044fe20000041888 */
[----:B------:R-:W-:Y:S01]  /*bd60*/  MOV R105, R163 ;  /* 0x000000a300697202 */ /* 0x000fe20000000f00 */
[----:B------:R-:W-:Y:S01]  /*bd70*/  FADD.FTZ R0, R83, R0 ;  /* 0x0000000053007221 */ /* 0x000fe20000010000 */
[----:B------:R-:W-:Y:S01]  /*bd80*/  MOV R104, R165 ;  /* 0x000000a500687202 */ /* 0x000fe20000000f00 */
[----:B------:R-:W-:Y:S02]  /*bd90*/  FADD.FTZ R4, R54, R4 ;  /* 0x0000000436047221 */ /* 0x000fe40000010000 */
[----:B------:R-:W-:Y:S02]  /*bda0*/  FADD.FTZ R3, R55, R3 ;  /* 0x0000000337037221 */ /* 0x000fe40000010000 */
[----:B------:R-:W-:Y:S01]  /*bdb0*/  HMMA.16816.F32.BF16 R140, R8, R26, R140 ;  /* 0x0000001a088c723c */ /* 0x000fe2000004188c */
[----:B------:R-:W-:Y:S01]  /*bdc0*/  FADD.FTZ R2, R100, R2 ;  /* 0x0000000264027221 */ /* 0x000fe20000010000 */
[----:B------:R-:W-:Y:S01]  /*bdd0*/  MOV R55, R102 ;  /* 0x0000006600377202 */ /* 0x000fe20000000f00 */
[----:B------:R-:W-:Y:S01]  /*bde0*/  IMAD.MOV.U32 R54, RZ, RZ, R101 ;  /* 0x000000ffff367224 */ /* 0x000fe200078e0065 */
[----:B------:R-:W-:-:S04]  /*bdf0*/  MOV R100, R103 ;  /* 0x0000006700647202 */ /* 0x000fc80000000f00 */
        /* <DEDUP_REMOVED lines=10> */
[----:B------:R-:W-:-:S07]  /*bea0*/  IMAD.MOV.U32 R165, RZ, RZ, R211 ;  /* 0x000000ffffa57224 */ /* 0x000fce00078e00d3 */
[----:B----4-:R-:W-:Y:S01]  /*beb0*/  HMMA.16816.F32.BF16 R36, R8, R14, R84 ;  /* 0x0000000e0824723c */ /* 0x010fe20000041854 */
[----:B------:R-:W-:Y:S01]  /*bec0*/  IMAD.MOV.U32 R101, RZ, RZ, R104 ;  /* 0x000000ffff657224 */ /* 0x000fe200078e0068 */
[----:B------:R-:W-:Y:S01]  /*bed0*/  MOV R107, R164 ;  /* 0x000000a4006b7202 */ /* 0x000fe20000000f00 */
[----:B------:R-:W-:Y:S01]  /*bee0*/  IMAD.MOV.U32 R194, RZ, RZ, R181 ;  /* 0x000000ffffc27224 */ /* 0x000fe200078e00b5 */
[----:B------:R-:W-:Y:S01]  /*bef0*/  MOV R133, R166 ;  /* 0x000000a600857202 */ /* 0x000fe20000000f00 */
[----:B------:R-:W-:Y:S02]  /*bf00*/  LDSM.16.MT88.4 R160, [R219+0xb800] ;  /* 0x00b80000dba0783b */ /* 0x000fe40000004200 */
[----:B-1----:R-:W-:Y:S02]  /*bf10*/  F2FP.BF16.PACK_AB R8, R92, R48 ;  /* 0x000000305c08723e */ /* 0x002fe400000010ff */
[----:B------:R-:W-:Y:S02]  /*bf20*/  F2FP.BF16.PACK_AB R9, R96, R95 ;  /* 0x0000005f6009723e */ /* 0x000fe400000010ff */
[----:B------:R-:W-:-:S02]  /*bf30*/  F2FP.BF16.PACK_AB R10, R94, R93 ;  /* 0x0000005d5e0a723e */ /* 0x000fc400000010ff */
[----:B------:R-:W-:Y:S01]  /*bf40*/  F2FP.BF16.PACK_AB R11, R98, R97 ;  /* 0x00000061620b723e */ /* 0x000fe200000010ff */
[----:B------:R-:W-:Y:S01]  /*bf50*/  FADD.FTZ R4, R54, R4 ;  /* 0x0000000436047221 */ /* 0x000fe20000010000 */
[----:B------:R-:W-:Y:S01]  /*bf60*/  MOV R209, R183 ;  /* 0x000000b700d17202 */ /* 0x000fe20000000f00 */
[----:B------:R-:W-:Y:S01]  /*bf70*/  IMAD.MOV.U32 R204, RZ, RZ, R180 ;  /* 0x000000ffffcc7224 */ /* 0x000fe200078e00b4 */
[----:B------:R-:W-:Y:S01]  /*bf80*/  MOV R211, R182 ;  /* 0x000000b600d37202 */ /* 0x000fe20000000f00 */
[----:B------:R-:W-:Y:S01]  /*bf90*/  FADD.FTZ R3, R55, R3 ;  /* 0x0000000337037221 */ /* 0x000fe20000010000 */
[----:B------:R-:W-:Y:S01]  /*bfa0*/  MOV R103, R190 ;  /* 0x000000be00677202 */ /* 0x000fe20000000f00 */
[----:B------:R-:W-:Y:S01]  /*bfb0*/  HMMA.16816.F32.BF16 R180, R8, R12, R44 ;  /* 0x0000000c08b4723c */ /* 0x000fe2000004182c */
[----:B------:R-:W-:Y:S01]  /*bfc0*/  FADD.FTZ R2, R100, R2 ;  /* 0x0000000264027221 */ /* 0x000fe20000010000 */
[----:B------:R-:W-:Y:S01]  /*bfd0*/  MOV R81, R106 ;  /* 0x0000006a00517202 */ /* 0x000fe20000000f00 */
[----:B------:R-:W-:-:S02]  /*bfe0*/  IMAD.MOV.U32 R104, RZ, RZ, R248 ;  /* 0x000000ffff687224 */ /* 0x000fc400078e00f8 */
[----:B------:R-:W-:Y:S01]  /*bff0*/  FADD.FTZ R0, R192, R0 ;  /* 0x00000000c0007221 */ /* 0x000fe20000010000 */
[----:B------:R-:W-:Y:S01]  /*c000*/  MOV R135, R145 ;  /* 0x0000009100877202 */ /* 0x000fe20000000f00 */
[----:B------:R-:W-:Y:S01]  /*c010*/  IMAD.MOV.U32 R80, RZ, RZ, R105 ;  /* 0x000000ffff507224 */ /* 0x000fe200078e0069 */
[----:B------:R-:W-:Y:S01]  /*c020*/  HMMA.16816.F32.BF16 R64, R8, R24, R64 ;  /* 0x000000180840723c */ /* 0x000fe20000041840 */
[----:B------:R-:W-:Y:S01]  /*c030*/  FADD.FTZ R7, R102, R3 ;  /* 0x0000000366077221 */ /* 0x000fe20000010000 */
[----:B------:R-:W-:Y:S01]  /*c040*/  MOV R82, R107 ;  /* 0x0000006b00527202 */ /* 0x000fe20000000f00 */
[----:B------:R-:W-:Y:S01]  /*c050*/  FADD.FTZ R5, R103, R2 ;  /* 0x0000000267057221 */ /* 0x000fe20000010000 */
[----:B------:R-:W-:-:S04]  /*c060*/  MOV R54, R134 ;  /* 0x0000008600367202 */ /* 0x000fc80000000f00 */
[----:B------:R-:W-:Y:S01]  /*c070*/  HMMA.16816.F32.BF16 R60, R8, R26, R60 ;  /* 0x0000001a083c723c */ /* 0x000fe2000004183c */
[----:B------:R-:W-:Y:S01]  /*c080*/  IMAD.MOV.U32 R83, RZ, RZ, R133 ;  /* 0x000000ffff537224 */ /* 0x000fe200078e0085 */
[----:B------:R-:W-:-:S06]  /*c090*/  MOV R55, R132 ;  /* 0x0000008400377202 */ /* 0x000fcc0000000f00 */
[----:B------:R-:W-:Y:S01]  /*c0a0*/  HMMA.16816.F32.BF16 R148, R8, R20, R148 ;  /* 0x000000140894723c */ /* 0x000fe20000041894 */
[----:B------:R-:W-:-:S07]  /*c0b0*/  IMAD.MOV.U32 R164, RZ, RZ, R144 ;  /* 0x000000ffffa47224 */ /* 0x000fce00078e0090 */
[----:B------:R-:W-:Y:S01]  /*c0c0*/  HMMA.16816.F32.BF16 R56, R8, R22, R56 ;  /* 0x000000160838723c */ /* 0x000fe20000041838 */
[----:B------:R-:W-:-:S07]  /*c0d0*/  FADD.FTZ R2, R81, R7 ;  /* 0x0000000751027221 */ /* 0x000fce0000010000 */
[----:B------:R-:W-:Y:S01]  /*c0e0*/  HMMA.16816.F32.BF16 R32, R8, R16, R32 ;  /* 0x000000100820723c */ /* 0x000fe20000041820 */
[----:B------:R-:W-:-:S07]  /*c0f0*/  MOV R167, R147 ;  /* 0x0000009300a77202 */ /* 0x000fce0000000f00 */
[----:B------:R-:W-:Y:S01]  /*c100*/  HMMA.16816.F32.BF16 R28, R8, R18, R28 ;  /* 0x00000012081c723c */ /* 0x000fe2000004181c */
[----:B------:R-:W-:-:S07]  /*c110*/  MOV R239, R193 ;  /* 0x000000c100ef7202 */ /* 0x000fce0000000f00 */
[----:B------:R-:W-:Y:S01]  /*c120*/  HMMA.16816.F32.BF16 R12, R8, R14, R40 ;  /* 0x0000000e080c723c */ /* 0x000fe20000041828 */
[----:B------:R-:W-:Y:S01]  /*c130*/  IMAD.MOV.U32 R100, RZ, RZ, R135 ;  /* 0x000000ffff647224 */ /* 0x000fe200078e0087 */
[----:B------:R-:W-:Y:S01]  /*c140*/  MOV R166, R146 ;  /* 0x0000009200a67202 */ /* 0x000fe20000000f00 */
[----:B------:R-:W-:Y:S01]  /*c150*/  IMAD.MOV.U32 R103, RZ, RZ, R239 ;  /* 0x000000ffff677224 */ /* 0x000fe200078e00ef */
        /* <DEDUP_REMOVED lines=18> */
[----:B------:R-:W1:Y:S01]  /*c280*/  LDSM.16.MT88.4 R144, [R216+0xb800] ;  /* 0x00b80000d890783b */ /* 0x000e620000004200 */
[----:B------:R-:W-:-:S02]  /*c290*/  FADD.FTZ R0, R235, R4 ;  /* 0x00000004eb007221 */ /* 0x000fc40000010000 */
[----:B------:R-:W-:Y:S01]  /*c2a0*/  FADD.FTZ R4, R101, R5 ;  /* 0x0000000565047221 */ /* 0x000fe20000010000 */
[----:B------:R-:W2:Y:S01]  /*c2b0*/  LDSM.16.MT88.4 R176, [R217+0xb800] ;  /* 0x00b80000d9b0783b */ /* 0x000ea20000004200 */
[----:B------:R-:W-:Y:S02]  /*c2c0*/  FADD.FTZ R3, R102, R3 ;  /* 0x0000000366037221 */ /* 0x000fe40000010000 */
[----:B------:R-:W-:Y:S01]  /*c2d0*/  FADD.FTZ R2, R103, R2 ;  /* 0x0000000267027221 */ /* 0x000fe20000010000 */
[----:B------:R-:W4:Y:S01]  /*c2e0*/  LDSM.16.MT88.4 R16, [R218+0xb800] ;  /* 0x00b80000da10783b */ /* 0x000f220000004200 */
[----:B------:R-:W-:Y:S01]  /*c2f0*/  FADD.FTZ R0, R104, R0 ;  /* 0x0000000068007221 */ /* 0x000fe20000010000 */
[----:B------:R-:W-:Y:S01]  /*c300*/  MOV R204, R195 ;  /* 0x000000c300cc7202 */ /* 0x000fe20000000f00 */
[----:B------:R-:W-:Y:S01]  /*c310*/  IMAD.MOV.U32 R209, RZ, RZ, R193 ;  /* 0x000000ffffd17224 */ /* 0x000fe200078e00c1 */
        /* <DEDUP_REMOVED lines=41> */
[----:B------:R-:W-:Y:S01]  /*c5b0*/  MUFU.EX2 R99, R99 ;  /* 0x0000006300637308 */ /* 0x000fe20000000800 */
[----:B------:R-:W-:Y:S02]  /*c5c0*/  FADD.FTZ R3, R48, R3 ;  /* 0x0000000330037221 */ /* 0x000fe40000010000 */
[----:B------:R-:W-:Y:S02]  /*c5d0*/  FADD.FTZ R235, R95, R235 ;  /* 0x000000eb5feb7221 */ /* 0x000fe40000010000 */
[----:B------:R-:W-:-:S02]  /*c5e0*/  FADD.FTZ R2, R88, R2 ;  /* 0x0000000258027221 */ /* 0x000fc40000010000 */
[----:B------:R-:W-:Y:S01]  /*c5f0*/  FADD.FTZ R0, R52, R0 ;  /* 0x0000000034007221 */ /* 0x000fe20000010000 */
[----:B------:R-:W1:Y:S01]  /*c600*/  MUFU.EX2 R108, R108 ;  /* 0x0000006c006c7308 */ /* 0x000e620000000800 */
        /* <DEDUP_REMOVED lines=54> */
[C---:B--2---:R-:W-:Y:S08]  /*c970*/  HMMA.16816.F32.BF16 R168, R188.reuse, R176, R168 ;  /* 0x000000b0bca8723c */ /* 0x044ff000000418a8 */
[----:B------:R-:W-:Y:S08]  /*c980*/  HMMA.16816.F32.BF16 R172, R188, R178, R172 ;  /* 0x000000b2bcac723c */ /* 0x000ff000000418ac */
[C---:B------:R-:W-:Y:S08]  /*c990*/  HMMA.16816.F32.BF16 R132, R192.reuse, R144, R64 ;  /* 0x00000090c084723c */ /* 0x040ff00000041840 */
[C---:B------:R-:W-:Y:S08]  /*c9a0*/  HMMA.16816.F32.BF16 R148, R192.reuse, R160, R148 ;  /* 0x000000a0c094723c */ /* 0x040ff00000041894 */
[----:B------:R-:W-:Y:S08]  /*c9b0*/  HMMA.16816.F32.BF16 R164, R192, R176, R32 ;  /* 0x000000b0c0a4723c */ /* 0x000ff00000041820 */
[----:B----4-:R-:W-:Y:S08]  /*c9c0*/  HMMA.16816.F32.BF16 R184, R188, R16, R184 ;  /* 0x00000010bcb8723c */ /* 0x010ff000000418b8 */
[C---:B------:R-:W-:Y:S08]  /*c9d0*/  HMMA.16816.F32.BF16 R144, R192.reuse, R146, R60 ;  /* 0x00000092c090723c */ /* 0x040ff0000004183c */
[C---:B------:R-:W-:Y:S08]  /*c9e0*/  HMMA.16816.F32.BF16 R160, R192.reuse, R162, R56 ;  /* 0x000000a2c0a0723c */ /* 0x040ff00000041838 */
[C---:B------:R-:W-:Y:S08]  /*c9f0*/  HMMA.16816.F32.BF16 R176, R192.reuse, R178, R28 ;  /* 0x000000b2c0b0723c */ /* 0x040ff0000004181c */
[----:B------:R-:W-:Y:S08]  /*ca00*/  HMMA.16816.F32.BF16 R180, R192, R16, R180 ;  /* 0x00000010c0b4723c */ /* 0x000ff000000418b4 */
[-C--:B------:R-:W-:Y:S08]  /*ca10*/  HMMA.16816.F32.BF16 R188, R188, R18.reuse, R36 ;  /* 0x00000012bcbc723c */ /* 0x080ff00000041824 */
[----:B------:R-:W-:Y:S01]  /*ca20*/  HMMA.16816.F32.BF16 R192, R192, R18, R12 ;  /* 0x00000012c0c0723c */ /* 0x000fe2000004180c */
[----:B------:R-:W-:Y:S07]  /*ca30*/  @!P0 BRA `(.L_x_344) ;  /* 0x0000665000008947 */ /* 0x000fee0003800000 */
[----:B---3--:R-:W2:Y:S01]  /*ca40*/  LDL.LU R207, [R1+0x68] ;  /* 0x0000680001cf7983 */ /* 0x008ea20000300800 */
[----:B------:R-:W-:Y:S01]  /*ca50*/  MOV R0, UR12 ;  /* 0x0000000c00007c02 */ /* 0x000fe20008000f00 */
[----:B------:R-:W-:Y:S01]  /*ca60*/  ULDC.64 UR6, c[0x0][0x1a0] ;  /* 0x0000680000067ab9 */ /* 0x000fe20000000a00 */
[----:B-----5:R-:W-:Y:S01]  /*ca70*/  ISETP.GE.AND P0, PT, R250, c[0x0][0x220], PT ;  /* 0x00008800fa007a0c */ /* 0x020fe20003f06270 */
[----:B------:R-:W1:Y:S01]  /*ca80*/  S2R R237, SR_TID.X ;  /* 0x0000000000ed7919 */ /* 0x000e620000002100 */
[----:B------:R-:W-:Y:S01]  /*ca90*/  MOV R3, c[0x0][0x1a4] ;  /* 0x0000690000037a02 */ /* 0x000fe20000000f00 */
[----:B------:R-:W-:Y:S01]  /*caa0*/  IMAD.MOV.U32 R201, RZ, RZ, R198 ;  /* 0x000000ffffc97224 */ /* 0x000fe200078e00c6 */
[----:B------:R-:W-:Y:S01]  /*cab0*/  MOV R252, c[0x0][0x1a4] ;  /* 0x0000690000fc7a02 */ /* 0x000fe20000000f00 */
[----:B------:R-:W-:Y:S01]  /*cac0*/  IMAD.MOV.U32 R202, RZ, RZ, R6 ;  /* 0x000000ffffca7224 */ /* 0x000fe200078e0006 */
[----:B------:R-:W-:Y:S01]  /*cad0*/  MOV R199, R197 ;  /* 0x000000c500c77202 */ /* 0x000fe20000000f00 */
[----:B------:R-:W-:Y:S01]  /*cae0*/  USHF.L.U64.HI UR5, UR6, 0x4, UR7 ;  /* 0x0000000406057899 */ /* 0x000fe20008010207 */
[----:B------:R-:W-:Y:S01]  /*caf0*/  MOV R200, R196 ;  /* 0x000000c400c87202 */ /* 0x000fe20000000f00 */
[----:B------:R-:W-:-:S02]  /*cb00*/  USHF.L.U32 UR8, UR6, 0x4, URZ ;  /* 0x0000000406087899 */ /* 0x000fc4000800063f */
[----:B------:R-:W-:Y:S02]  /*cb10*/  ULEA.HI.SX32 UR11, UR9, 0xfffffffe, 0x19 ;  /* 0xfffffffe090b7891 */ /* 0x000fe4000f8fca3f */
[----:B------:R-:W-:Y:S01]  /*cb20*/  @!P0 IMAD R252, R252, 0x70, RZ ;  /* 0x00000070fcfc8824 */ /* 0x000fe200078e02ff */
[----:B------:R-:W-:Y:S01]  /*cb30*/  ULDC.64 UR6, c[0x0][0x1a0] ;  /* 0x0000680000067ab9 */ /* 0x000fe20000000a00 */
[----:B-1----:R-:W-:-:S05]  /*cb40*/  LOP3.LUT R237, R237, 0x3, RZ, 0xc0, !PT ;  /* 0x00000003eded7812 */ /* 0x002fca00078ec0ff */
[----:B--2---:R-:W-:-:S05]  /*cb50*/  IMAD R2, R237, -0x2, R207 ;  /* 0xfffffffeed027824 */ /* 0x004fca00078e02cf */
[----:B------:R-:W-:Y:S01]  /*cb60*/  IADD3 R0, R0, -UR13, R2 ;  /* 0x8000000d00007c10 */ /* 0x000fe2000fffe002 */
[----:B------:R-:W-:-:S04]  /*cb70*/  IMAD.MOV.U32 R2, RZ, RZ, c[0x0][0x1a4] ;  /* 0x00006900ff027624 */ /* 0x000fc800078e00ff */
[----:B------:R1:W-:Y:S01]  /*cb80*/  STL [R1+0x14], R0 ;  /* 0x0000140001007387 */ /* 0x0003e20000100800 */
[----:B------:R-:W-:Y:S01]  /*cb90*/  @!P0 IMAD R2, R2, 0x50, RZ ;  /* 0x0000005002028824 */ /* 0x000fe200078e02ff */
[----:B-1----:R-:W-:-:S05]  /*cba0*/  MOV R0, c[0x0][0x1a4] ;  /* 0x0000690000007a02 */ /* 0x002fca0000000f00 */
[----:B------:R-:W-:Y:S02]  /*cbb0*/  @!P0 IMAD R4, R0, 0x30, RZ ;  /* 0x0000003000048824 */ /* 0x000fe400078e02ff */
[----:B------:R-:W-:-:S03]  /*cbc0*/  @!P0 IMAD R0, R3, 0x60, RZ ;  /* 0x0000006003008824 */ /* 0x000fc600078e02ff */
[----:B------:R1:W-:Y:S04]  /*cbd0*/  @!P0 STL [R1+0x10], R4 ;  /* 0x0000100401008387 */ /* 0x0003e80000100800 */
[----:B------:R1:W-:Y:S04]  /*cbe0*/  @!P0 STL [R1+0xc], R2 ;  /* 0x00000c0201008387 */ /* 0x0003e80000100800 */
[----:B------:R1:W-:Y:S01]  /*cbf0*/  @!P0 STL [R1+0x8], R0 ;  /* 0x0000080001008387 */ /* 0x0003e20000100800 */
[----:B------:R-:W-:Y:S05]  /*cc00*/  BRA `(.L_x_345) ;  /* 0x00000a0000007947 */ /* 0x000fea0003800000 */
.L_x_347:
[----:B------:R-:W-:Y:S01]  /*cc10*/  IMAD.U32 R0, RZ, RZ, UR11 ;  /* 0x0000000bff007e24 */ /* 0x000fe2000f8e00ff */
[----:B------:R1:W-:Y:S04]  /*cc20*/  @P0 STS.128 [R234+0x4000], RZ ;  /* 0x004000ffea000388 */ /* 0x0003e80000000c00 */
[----:B------:R-:W-:Y:S04]  /*cc30*/  @!P0 IADD3 R0, R0, -0x1, RZ ;  /* 0xffffffff00008810 */ /* 0x000fe80007ffe0ff */
[----:B------:R-:W-:Y:S05]  /*cc40*/  @!P0 SHF.R.S32.HI R2, RZ, 0x1f, R0 ;  /* 0x0000001fff028819 */ /* 0x000fea0000011400 */
[----:B------:R-:W-:Y:S02]  /*cc50*/  @!P0 IMAD R196, R2, c[0x0][0x198], RZ ;  /* 0x0000660002c48a24 */ /* 0x000fe400078e02ff */
[C---:B------:R-:W-:Y:S04]  /*cc60*/  @!P0 IMAD.WIDE.U32 R2, R0.reuse, c[0x0][0x198], RZ ;  /* 0x0000660000028a25 */ /* 0x040fe800078e00ff */
[----:B------:R-:W-:Y:S01]  /*cc70*/  @!P0 IMAD R197, R0, c[0x0][0x19c], R196 ;  /* 0x0000670000c58a24 */ /* 0x000fe200078e02c4 */
[-C--:B------:R-:W-:Y:S01]  /*cc80*/  @!P0 LEA R0, P2, R2, R246.reuse, 0x7 ;  /* 0x000000f602008211 */ /* 0x080fe200078438ff */
[----:B------:R-:W-:Y:S02]  /*cc90*/  IMAD.U32 R196, RZ, RZ, UR11 ;  /* 0x0000000bffc47e24 */ /* 0x000fe4000f8e00ff */
[----:B------:R-:W-:Y:S03]  /*cca0*/  @!P0 IMAD.IADD R197, R3, 0x1, R197 ;  /* 0x0000000103c58824 */ /* 0x000fe600078e02c5 */
[----:B------:R-:W-:Y:S02]  /*ccb0*/  @!P0 IADD3 R3, R196, -0x1, RZ ;  /* 0xffffffffc4038810 */ /* 0x000fe40007ffe0ff */
[-C--:B------:R-:W-:Y:S02]  /*ccc0*/  @!P0 LEA.HI.X R197, R2, R245.reuse, R197, 0x7, P2 ;  /* 0x000000f502c58211 */ /* 0x080fe400010f3cc5 */
[----:B------:R-:W-:Y:S05]  /*ccd0*/  @!P0 SHF.R.S32.HI R2, RZ, 0x1f, R3 ;  /* 0x0000001fff028819 */ /* 0x000fea0000011403 */
[----:B------:R-:W-:Y:S04]  /*cce0*/  @!P0 IMAD R2, R2, c[0x0][0x198], RZ ;  /* 0x0000660002028a24 */ /* 0x000fe800078e02ff */
[C---:B------:R-:W-:Y:S02]  /*ccf0*/  @!P0 IMAD R196, R3.reuse, c[0x0][0x19c], R2 ;  /* 0x0000670003c48a24 */ /* 0x040fe400078e0202 */
[----:B------:R-:W-:Y:S04]  /*cd00*/  @!P0 IMAD.WIDE.U32 R2, R3, c[0x0][0x198], RZ ;  /* 0x0000660003028a25 */ /* 0x000fe800078e00ff */
[----:B------:R-:W-:Y:S01]  /*cd10*/  @!P0 IMAD.IADD R3, R3, 0x1, R196 ;  /* 0x0000000103038824 */ /* 0x000fe200078e02c4 */
[C---:B------:R-:W-:Y:S04]  /*cd20*/  @!P0 LEA R204, P2, R2.reuse, R246, 0x7 ;  /* 0x000000f602cc8211 */ /* 0x040fe800078438ff */
[-C--:B------:R-:W-:Y:S01]  /*cd30*/  @!P0 LEA.HI.X R198, R2, R245.reuse, R3, 0x7, P2 ;  /* 0x000000f502c68211 */ /* 0x080fe200010f3c03 */
[----:B------:R-:W-:Y:S01]  /*cd40*/  IMAD.U32 R2, RZ, RZ, UR11 ;  /* 0x0000000bff027e24 */ /* 0x000fe2000f8e00ff */
[C---:B------:R-:W-:Y:S04]  /*cd50*/  @!P0 LEA R196, P2, R0.reuse, c[0x0][0x168], 0x1 ;  /* 0x00005a0000c48a11 */ /* 0x040fe800078408ff */
[----:B------:R-:W-:Y:S02]  /*cd60*/  @!P0 LEA.HI.X R197, R0, c[0x0][0x16c], R197, 0x1, P2 ;  /* 0x00005b0000c58a11 */ /* 0x000fe400010f0cc5 */
[----:B------:R-:W-:Y:S02]  /*cd70*/  @!P0 IADD3 R0, P3, R204, UR24, RZ ;  /* 0x00000018cc008c10 */ /* 0x000fe4000ff7e0ff */
[----:B------:R-:W-:Y:S01]  /*cd80*/  @!P0 IADD3 R2, R2, -0x1, RZ ;  /* 0xffffffff02028810 */ /* 0x000fe20007ffe0ff */
[----:B------:R-:W-:Y:S01]  /*cd90*/  @!PT LDS RZ, [RZ] ;  /* 0x00000000fffff984 */ /* 0x000fe20000000800 */
[----:B------:R-:W-:Y:S01]  /*cda0*/  @!PT LDS RZ, [RZ] ;  /* 0x00000000fffff984 */ /* 0x000fe20000000800 */
[----:B------:R-:W-:Y:S01]  /*cdb0*/  @!PT LDS RZ, [RZ] ;  /* 0x00000000fffff984 */ /* 0x000fe20000000800 */
[----:B------:R2:W-:Y:S03]  /*cdc0*/  @!P0 LDGSTS.E.BYPASS.LTC128B.128 [R234+0x4000], [R196.64] ;  /* 0x04000000c4ea8fae */ /* 0x0005e6000b901d52 */
[----:B------:R-:W-:Y:S03]  /*cdd0*/  @!P0 SHF.R.S32.HI R3, RZ, 0x1f, R2 ;  /* 0x0000001fff038819 */ /* 0x000fe60000011402 */
[----:B------:R1:W-:Y:S02]  /*cde0*/  @P0 STS.128 [R234+0x4800], RZ ;  /* 0x004800ffea000388 */ /* 0x0003e40000000c00 */
[----:B------:R-:W-:Y:S01]  /*cdf0*/  @!P0 IMAD R3, R3, c[0x0][0x198], RZ ;  /* 0x0000660003038a24 */ /* 0x000fe200078e02ff */
[----:B--2---:R-:W-:Y:S02]  /*ce00*/  @!P0 LEA R196, P2, R0, c[0x0][0x168], 0x1 ;  /* 0x00005a0000c48a11 */ /* 0x004fe400078408ff */
[----:B------:R-:W-:Y:S01]  /*ce10*/  @!P0 IADD3.X R197, R198, UR26, RZ, P3, !PT ;  /* 0x0000001ac6c58c10 */ /* 0x000fe20009ffe4ff */
[----:B------:R-:W-:Y:S03]  /*ce20*/  @!P0 IMAD.MOV.U32 R198, RZ, RZ, c[0x0][0x19c] ;  /* 0x00006700ffc68624 */ /* 0x000fe600078e00ff */
[----:B------:R-:W-:Y:S01]  /*ce30*/  @!P0 LEA.HI.X R197, R0, c[0x0][0x16c], R197, 0x1, P2 ;  /* 0x00005b0000c58a11 */ /* 0x000fe200010f0cc5 */
[C---:B------:R-:W-:Y:S02]  /*ce40*/  @!P0 IMAD R0, R2.reuse, c[0x0][0x19c], R3 ;  /* 0x0000670002008a24 */ /* 0x040fe400078e0203 */
[----:B------:R-:W-:Y:S02]  /*ce50*/  @!P0 IMAD.WIDE.U32 R2, R2, c[0x0][0x198], RZ ;  /* 0x0000660002028a25 */ /* 0x000fe400078e00ff */
[----:B------:R-:W-:Y:S01]  /*ce60*/  @!PT LDS RZ, [RZ] ;  /* 0x00000000fffff984 */ /* 0x000fe20000000800 */
[----:B------:R-:W-:Y:S01]  /*ce70*/  @!PT LDS RZ, [RZ] ;  /* 0x00000000fffff984 */ /* 0x000fe20000000800 */
[----:B------:R-:W-:Y:S01]  /*ce80*/  @!PT LDS RZ, [RZ] ;  /* 0x00000000fffff984 */ /* 0x000fe20000000800 */
[----:B------:R2:W-:Y:S02]  /*ce90*/  @!P0 LDGSTS.E.BYPASS.LTC128B.128 [R234+0x4800], [R196.64] ;  /* 0x04800000c4ea8fae */ /* 0x0005e4000b901d52 */
[----:B------:R-:W-:Y:S01]  /*cea0*/  @!P0 IMAD R198, R198, 0x30, RZ ;  /* 0x00000030c6c68824 */ /* 0x000fe200078e02ff */
[----:B------:R-:W-:Y:S03]  /*ceb0*/  @!P0 IADD3 R0, R3, R0, RZ ;  /* 0x0000000003008210 */ /* 0x000fe60007ffe0ff */
[----:B------:R1:W-:Y:S01]  /*cec0*/  @P0 STS.128 [R234+0x5000], RZ ;  /* 0x005000ffea000388 */ /* 0x0003e20000000c00 */
[CC--:B--2---:R-:W-:Y:S04]  /*ced0*/  @!P0 LEA R196, P2, R2.reuse, R246.reuse, 0x7 ;  /* 0x000000f602c48211 */ /* 0x0c4fe800078438ff */
[-C--:B------:R-:W-:Y:S01]  /*cee0*/  @!P0 LEA.HI.X R197, R2, R245.reuse, R0, 0x7, P2 ;  /* 0x000000f502c58211 */ /* 0x080fe200010f3c00 */
[----:B------:R-:W-:Y:S02]  /*cef0*/  @!P0 IMAD.MOV.U32 R2, RZ, RZ, c[0x0][0x198] ;  /* 0x00006600ff028624 */ /* 0x000fe400078e00ff */
[----:B------:R-:W-:Y:S02]  /*cf00*/  IMAD.U32 R0, RZ, RZ, UR11 ;  /* 0x0000000bff007e24 */ /* 0x000fe4000f8e00ff */
[----:B------:R-:W-:Y:S04]  /*cf10*/  @!P0 IMAD.WIDE.U32 R2, R2, 0x30, R196 ;  /* 0x0000003002028825 */ /* 0x000fe800078e00c4 */
[----:B------:R-:W-:Y:S01]  /*cf20*/  @!P0 IMAD.IADD R198, R198, 0x1, R3 ;  /* 0x00000001c6c68824 */ /* 0x000fe200078e0203 */
[----:B------:R-:W-:Y:S02]  /*cf30*/  @!P0 IADD3 R3, R0, -0x1, RZ ;  /* 0xffffffff00038810 */ /* 0x000fe40007ffe0ff */
[C---:B------:R-:W-:Y:S02]  /*cf40*/  @!P0 LEA R204, P2, R2.reuse, c[0x0][0x168], 0x1 ;  /* 0x00005a0002cc8a11 */ /* 0x040fe400078408ff */
[----:B------:R-:W-:Y:S02]  /*cf50*/  @!P0 SHF.R.S32.HI R0, RZ, 0x1f, R3 ;  /* 0x0000001fff008819 */ /* 0x000fe40000011403 */
[----:B------:R-:W-:Y:S02]  /*cf60*/  @!P0 LEA.HI.X R205, R2, c[0x0][0x16c], R198, 0x1, P2 ;  /* 0x00005b0002cd8a11 */ /* 0x000fe400010f0cc6 */
[----:B------:R-:W-:Y:S01]  /*cf70*/  @!P0 MOV R198, c[0x0][0x19c] ;  /* 0x0000670000c68a02 */ /* 0x000fe20000000f00 */
[----:B------:R-:W-:Y:S04]  /*cf80*/  @!P0 IMAD R0, R0, c[0x0][0x198], RZ ;  /* 0x0000660000008a24 */ /* 0x000fe800078e02ff */
[C---:B------:R-:W-:Y:S02]  /*cf90*/  @!P0 IMAD R0, R3.reuse, c[0x0][0x19c], R0 ;  /* 0x0000670003008a24 */ /* 0x040fe400078e0200 */
[----:B------:R-:W-:Y:S04]  /*cfa0*/  @!P0 IMAD.WIDE.U32 R2, R3, c[0x0][0x198], RZ ;  /* 0x0000660003028a25 */ /* 0x000fe800078e00ff */
[----:B------:R-:W-:Y:S01]  /*cfb0*/  @!P0 IMAD R198, R198, 0x50, RZ ;  /* 0x00000050c6c68824 */ /* 0x000fe200078e02ff */
[C---:B------:R-:W-:Y:S02]  /*cfc0*/  @!P0 LEA R197, P2, R2.reuse, R246, 0x7 ;  /* 0x000000f602c58211 */ /* 0x040fe400078438ff */
[----:B------:R-:W-:Y:S01]  /*cfd0*/  @!P0 IADD3 R0, R3, R0, RZ ;  /* 0x0000000003008210 */ /* 0x000fe20007ffe0ff */
[----:B------:R-:W-:Y:S03]  /*cfe0*/  @!P0 IMAD.MOV.U32 R3, RZ, RZ, c[0x0][0x19c] ;  /* 0x00006700ff038624 */ /* 0x000fe600078e00ff */
[----:B------:R-:W-:Y:S01]  /*cff0*/  @!P0 LEA.HI.X R196, R2, R245, R0, 0x7, P2 ;  /* 0x000000f502c48211 */ /* 0x000fe200010f3c00 */
[----:B------:R-:W-:Y:S05]  /*d000*/  @!P0 IMAD.MOV.U32 R0, RZ, RZ, c[0x0][0x198] ;  /* 0x00006600ff008624 */ /* 0x000fea00078e00ff */
        /* <DEDUP_REMOVED lines=10> */
[----:B------:R-:W-:Y:S01]  /*d0b0*/  @!P0 SHF.R.S32.HI R0, RZ, 0x1f, R2 ;  /* 0x0000001fff008819 */ /* 0x000fe20000011402 */
[----:B------:R1:W-:Y:S04]  /*d0c0*/  @P0 STS.128 [R234+0x5800], RZ ;  /* 0x005800ffea000388 */ /* 0x0003e80000000c00 */
[----:B------:R-:W-:Y:S02]  /*d0d0*/  @!P0 IMAD R0, R0, c[0x0][0x198], RZ ;  /* 0x0000660000008a24 */ /* 0x000fe400078e02ff */
[----:B------:R-:W-:Y:S01]  /*d0e0*/  @!PT LDS RZ, [RZ] ;  /* 0x00000000fffff984 */ /* 0x000fe20000000800 */
[----:B------:R-:W-:Y:S01]  /*d0f0*/  @!PT LDS RZ, [RZ] ;  /* 0x00000000fffff984 */ /* 0x000fe20000000800 */
[----:B------:R-:W-:Y:S01]  /*d100*/  @!PT LDS RZ, [RZ] ;  /* 0x00000000fffff984 */ /* 0x000fe20000000800 */
[----:B------:R3:W-:Y:S02]  /*d110*/  @!P0 LDGSTS.E.BYPASS.LTC128B.128 [R234+0x5800], [R204.64] ;  /* 0x05800000ccea8fae */ /* 0x0007e4000b901d52 */
[C---:B------:R-:W-:Y:S02]  /*d120*/  @!P0 IMAD R0, R2.reuse, c[0x0][0x19c], R0 ;  /* 0x0000670002008a24 */ /* 0x040fe400078e0200 */
[----:B------:R-:W-:Y:S02]  /*d130*/  @!P0 IMAD.WIDE.U32 R2, R2, c[0x0][0x198], RZ ;  /* 0x0000660002028a25 */ /* 0x000fe400078e00ff */
[----:B------:R1:W-:Y:S02]  /*d140*/  @P0 STS.128 [R234+0x6000], RZ ;  /* 0x006000ffea000388 */ /* 0x0003e40000000c00 */
[----:B------:R-:W-:Y:S01]  /*d150*/  @!P0 IMAD.IADD R0, R3, 0x1, R0 ;  /* 0x0000000103008824 */ /* 0x000fe200078e0200 */
[CC--:B--2---:R-:W-:Y:S04]  /*d160*/  @!P0 LEA R196, P2, R2.reuse, R246.reuse, 0x7 ;  /* 0x000000f602c48211 */ /* 0x0c4fe800078438ff */
[-C--:B------:R-:W-:Y:S01]  /*d170*/  @!P0 LEA.HI.X R197, R2, R245.reuse, R0, 0x7, P2 ;  /* 0x000000f502c58211 */ /* 0x080fe200010f3c00 */
[----:B------:R-:W-:Y:S02]  /*d180*/  @!P0 IMAD.MOV.U32 R2, RZ, RZ, c[0x0][0x198] ;  /* 0x00006600ff028624 */ /* 0x000fe400078e00ff */
[----:B------:R-:W-:Y:S02]  /*d190*/  IMAD.U32 R0, RZ, RZ, UR11 ;  /* 0x0000000bff007e24 */ /* 0x000fe4000f8e00ff */
[----:B------:R-:W-:Y:S04]  /*d1a0*/  @!P0 IMAD.WIDE.U32 R2, R2, 0x50, R196 ;  /* 0x0000005002028825 */ /* 0x000fe800078e00c4 */
[----:B------:R-:W-:Y:S01]  /*d1b0*/  @!P0 IMAD.IADD R198, R198, 0x1, R3 ;  /* 0x00000001c6c68824 */ /* 0x000fe200078e0203 */
[----:B------:R-:W-:Y:S02]  /*d1c0*/  @!P0 IADD3 R3, R0, -0x1, RZ ;  /* 0xffffffff00038810 */ /* 0x000fe40007ffe0ff */
[C---:B---3--:R-:W-:Y:S02]  /*d1d0*/  @!P0 LEA R204, P2, R2.reuse, c[0x0][0x168], 0x1 ;  /* 0x00005a0002cc8a11 */ /* 0x048fe400078408ff */
[----:B------:R-:W-:Y:S02]  /*d1e0*/  @!P0 SHF.R.S32.HI R0, RZ, 0x1f, R3 ;  /* 0x0000001fff008819 */ /* 0x000fe40000011403 */
[----:B------:R-:W-:Y:S03]  /*d1f0*/  @!P0 LEA.HI.X R205, R2, c[0x0][0x16c], R198, 0x1, P2 ;  /* 0x00005b0002cd8a11 */ /* 0x000fe600010f0cc6 */
        /* <DEDUP_REMOVED lines=10> */
[----:B------:R-:W-:Y:S01]  /*d2a0*/  @!P0 IMAD.IADD R0, R0, 0x1, R3 ;  /* 0x0000000100008824 */ /* 0x000fe200078e0203 */
[C---:B------:R-:W-:Y:S04]  /*d2b0*/  @!P0 LEA R196, P2, R2.reuse, c[0x0][0x168], 0x1 ;  /* 0x00005a0002c48a11 */ /* 0x040fe800078408ff */
[----:B------:R-:W-:Y:S01]  /*d2c0*/  @!P0 LEA.HI.X R197, R2, c[0x0][0x16c], R0, 0x1, P2 ;  /* 0x00005b0002c58a11 */ /* 0x000fe200010f0c00 */
[----:B------:R-:W-:Y:S05]  /*d2d0*/  IMAD.U32 R2, RZ, RZ, UR11 ;  /* 0x0000000bff027e24 */ /* 0x000fea000f8e00ff */
[----:B------:R-:W-:Y:S04]  /*d2e0*/  @!P0 IADD3 R2, R2, -0x1, RZ ;  /* 0xffffffff02028810 */ /* 0x000fe80007ffe0ff */
[----:B------:R-:W-:Y:S05]  /*d2f0*/  @!P0 SHF.R.S32.HI R0, RZ, 0x1f, R2 ;  /* 0x0000001fff008819 */ /* 0x000fea0000011402 */
[----:B------:R-:W-:Y:S04]  /*d300*/  @!P0 IMAD R0, R0, c[0x0][0x198], RZ ;  /* 0x0000660000008a24 */ /* 0x000fe800078e02ff */
[C---:B------:R-:W-:Y:S02]  /*d310*/  @!P0 IMAD R0, R2.reuse, c[0x0][0x19c], R0 ;  /* 0x0000670002008a24 */ /* 0x040fe400078e0200 */
[----:B------:R-:W-:Y:S04]  /*d320*/  @!P0 IMAD.WIDE.U32 R2, R2, c[0x0][0x198], RZ ;  /* 0x0000660002028a25 */ /* 0x000fe800078e00ff */
[----:B------:R-:W-:Y:S01]  /*d330*/  @!P0 IMAD.IADD R0, R3, 0x1, R0 ;  /* 0x0000000103008824 */ /* 0x000fe200078e0200 */
[C---:B------:R-:W-:Y:S04]  /*d340*/  @!P0 LEA R206, P2, R2.reuse, R246, 0x7 ;  /* 0x000000f602ce8211 */ /* 0x040fe800078438ff */
[-C--:B------:R-:W-:Y:S01]  /*d350*/  @!P0 LEA.HI.X R198, R2, R245.reuse, R0, 0x7, P2 ;  /* 0x000000f502c68211 */ /* 0x080fe200010f3c00 */
[----:B------:R-:W-:Y:S01]  /*d360*/  @!P0 IMAD.MOV.U32 R2, RZ, RZ, c[0x0][0x19c] ;  /* 0x00006700ff028624 */ /* 0x000fe200078e00ff */
[----:B------:R-:W-:Y:S04]  /*d370*/  @!P0 MOV R0, c[0x0][0x198] ;  /* 0x0000660000008a02 */ /* 0x000fe80000000f00 */
[C---:B------:R-:W-:Y:S04]  /*d380*/  @!P0 LEA R3, P2, R0.reuse, R206, 0x6 ;  /* 0x000000ce00038211 */ /* 0x040fe800078430ff */
[----:B------:R-:W-:Y:S02]  /*d390*/  @!P0 LEA.HI.X R198, R0, R198, R2, 0x6, P2 ;  /* 0x000000c600c68211 */ /* 0x000fe400010f3402 */
[C---:B------:R-:W-:Y:S04]  /*d3a0*/  @!P0 LEA R2, P2, R3.reuse, c[0x0][0x168], 0x1 ;  /* 0x00005a0003028a11 */ /* 0x040fe800078408ff */
[----:B------:R-:W-:Y:S05]  /*d3b0*/  @!P0 LEA.HI.X R3, R3, c[0x0][0x16c], R198, 0x1, P2 ;  /* 0x00005b0003038a11 */ /* 0x000fea00010f0cc6 */
[----:B------:R-:W-:Y:S01]  /*d3c0*/  @!PT LDS RZ, [RZ] ;  /* 0x00000000fffff984 */ /* 0x000fe20000000800 */
[----:B------:R-:W-:Y:S01]  /*d3d0*/  @!PT LDS RZ, [RZ] ;  /* 0x00000000fffff984 */ /* 0x000fe20000000800 */
[----:B------:R-:W-:Y:S01]  /*d3e0*/  @!PT LDS RZ, [RZ] ;  /* 0x00000000fffff984 */ /* 0x000fe20000000800 */
[----:B------:R2:W-:Y:S06]  /*d3f0*/  @!P0 LDGSTS.E.BYPASS.LTC128B.128 [R234+0x6000], [R2.64] ;  /* 0x0600000002ea8fae */ /* 0x0005ec000b901d52 */
[----:B------:R1:W-:Y:S06]  /*d400*/  @P0 STS.128 [R234+0x6800], RZ ;  /* 0x006800ffea000388 */ /* 0x0003ec0000000c00 */
        /* <DEDUP_REMOVED lines=8> */
[----:B------:R3:W-:Y:S01]  /*d490*/  @!P0 LDGSTS.E.BYPASS.LTC128B.128 [R234+0x7000], [R196.64] ;  /* 0x07000000c4ea8fae */ /* 0x0007e2000b901d52 */
[----:B--2---:R-:W-:Y:S05]  /*d4a0*/  IMAD.U32 R2, RZ, RZ, UR11 ;  /* 0x0000000bff027e24 */ /* 0x004fea000f8e00ff */
[----:B------:R1:W-:Y:S01]  /*d4b0*/  @P0 STS.128 [R234+0x7800], RZ ;  /* 0x007800ffea000388 */ /* 0x0003e20000000c00 */
[----:B------:R-:W-:Y:S04]  /*d4c0*/  @!P0 IADD3 R2, R2, -0x1, RZ ;  /* 0xffffffff02028810 */ /* 0x000fe80007ffe0ff */
[----:B------:R-:W-:Y:S05]  /*d4d0*/  @!P0 SHF.R.S32.HI R0, RZ, 0x1f, R2 ;  /* 0x0000001fff008819 */ /* 0x000fea0000011402 */
[----:B------:R-:W-:Y:S04]  /*d4e0*/  @!P0 IMAD R0, R0, c[0x0][0x198], RZ ;  /* 0x0000660000008a24 */ /* 0x000fe800078e02ff */
[C---:B------:R-:W-:Y:S02]  /*d4f0*/  @!P0 IMAD R0, R2.reuse, c[0x0][0x19c], R0 ;  /* 0x0000670002008a24 */ /* 0x040fe400078e0200 */
[----:B------:R-:W-:Y:S04]  /*d500*/  @!P0 IMAD.WIDE.U32 R2, R2, c[0x0][0x198], RZ ;  /* 0x0000660002028a25 */ /* 0x000fe800078e00ff */
[----:B------:R-:W-:Y:S01]  /*d510*/  @!P0 IMAD.IADD R0, R3, 0x1, R0 ;  /* 0x0000000103008824 */ /* 0x000fe200078e0200 */
[C---:B---3--:R-:W-:Y:S02]  /*d520*/  @!P0 LEA R196, P2, R2.reuse, R246, 0x7 ;  /* 0x000000f602c48211 */ /* 0x048fe400078438ff */
[----:B------:R-:W-:Y:S02]  /*d530*/  @!P0 MOV R3, c[0x0][0x19c] ;  /* 0x0000670000038a02 */ /* 0x000fe40000000f00 */
[----:B------:R-:W-:Y:S01]  /*d540*/  @!P0 LEA.HI.X R197, R2, R245, R0, 0x7, P2 ;  /* 0x000000f502c58211 */ /* 0x000fe200010f3c00 */
[----:B------:R-:W-:Y:S02]  /*d550*/  @!P0 IMAD.MOV.U32 R2, RZ, RZ, c[0x0][0x198] ;  /* 0x00006600ff028624 */ /* 0x000fe400078e00ff */
        /* <DEDUP_REMOVED lines=8> */
[----:B------:R1:W-:Y:S06]  /*d5e0*/  @!P0 LDGSTS.E.BYPASS.LTC128B.128 [R234+0x7800], [R196.64] ;  /* 0x07800000c4ea8fae */ /* 0x0003ec000b901d52 */
[----:B------:R-:W0:Y:S01]  /*d5f0*/  LDGDEPBAR ;  /* 0x00000000000079af */ /* 0x000e220000000000 */
[----:B------:R-:W-:-:S05]  /*d600*/  BRA `(.L_x_346) ;  /* 0x000010f000007947 */ /* 0x000fca0003800000 */
.L_x_345:
[----:B-1----:R-:W2:Y:S01]  /*d610*/  LDL.64 R2, [R1+0x18] ;  /* 0x0000180001027983 */ /* 0x002ea20000100a00 */
        /* <DEDUP_REMOVED lines=53> */
[----:B------:R-:W-:Y:S01]  /*d970*/  @!P0 IMAD.IADD R7, R252, 0x1, R9 ;  /* 0x00000001fc078824 */ /* 0x000fe200078e0209 */
        /* <DEDUP_REMOVED lines=10> */
[----:B----4-:R-:W-:Y:S01]  /*da20*/  @!P0 IMAD.IADD R0, R14, 0x1, R5 ;  /* 0x000000010e008824 */ /* 0x010fe200078e0205 */
        /* <DEDUP_REMOVED lines=205> */
.L_x_346:
[----:B------:R-:W2:Y:S01]  /*e700*/  LDL R2, [R1+0x14] ;  /* 0x0000140001027983 */ /* 0x000ea20000100800 */
[----:B------:R-:W-:Y:S01]  /*e710*/  MOV R0, UR11 ;  /* 0x0000000b00007c02 */ /* 0x000fe20008000f00 */
[----:B------:R-:W-:Y:S04]  /*e720*/  UIADD3 UR11, UR11, -0x1, URZ ;  /* 0xffffffff0b0b7890 */ /* 0x000fe8000fffe03f */
[----:B--2---:R-:W-:Y:S05]  /*e730*/  IMAD R0, R0, -0x80, R2 ;  /* 0xffffff8000007824 */ /* 0x004fea00078e0202 */
[C---:B------:R-:W-:Y:S02]  /*e740*/  IADD3 R2, R0.reuse, 0x47, RZ ;  /* 0x0000004700027810 */ /* 0x040fe40007ffe0ff */
[----:B-1----:R-:W-:Y:S02]  /*e750*/  IADD3 R196, R0, -0x40, RZ ;  /* 0xffffffc000c47810 */ /* 0x002fe40007ffe0ff */
[----:B------:R-:W-:Y:S02]  /*e760*/  ISETP.GE.AND P2, PT, R2, RZ, PT ;  /* 0x000000ff0200720c */ /* 0x000fe40003f46270 */
[----:B------:R-:W-:Y:S02]  /*e770*/  ISETP.GE.AND P3, PT, R196, RZ, PT ;  /* 0x000000ffc400720c */ /* 0x000fe40003f66270 */
[C---:B------:R-:W-:Y:S09]  /*e780*/  IADD3 R3, R0.reuse, -0x41, RZ ;  /* 0xffffffbf00037810 */ /* 0x040ff20007ffe0ff */
[C---:B------:R-:W-:Y:S02]  /*e790*/  @!P2 IADD3 R2, -R0.reuse, -0x47, RZ ;  /* 0xffffffb90002a810 */ /* 0x040fe40007ffe1ff */
[C---:B------:R-:W-:Y:S02]  /*e7a0*/  @!P3 IADD3 R196, -R0.reuse, 0x40, RZ ;  /* 0x0000004000c4b810 */ /* 0x040fe40007ffe1ff */
[----:B------:R1:W2:Y:S01]  /*e7b0*/  I2F R204, R2 ;  /* 0x0000000200cc7306 */ /* 0x0002a20000201400 */
[----:B------:R-:W-:Y:S09]  /*e7c0*/  ISETP.GE.AND P2, PT, R3, RZ, PT ;  /* 0x000000ff0300720c */ /* 0x000ff20003f46270 */
[----:B------:R-:W3:Y:S04]  /*e7d0*/  I2F R197, R196 ;  /* 0x000000c400c57306 */ /* 0x000ee80000201400 */
[C---:B------:R-:W-:Y:S06]  /*e7e0*/  @!P2 IADD3 R3, -R0.reuse, 0x41, RZ ;  /* 0x000000410003a810 */ /* 0x040fec0007ffe1ff */
[----:B------:R4:W5:Y:S01]  /*e7f0*/  I2F R198, R3 ;  /* 0x0000000300c67306 */ /* 0x0009620000201400 */
[----:B-1----:R-:W-:Y:S01]  /*e800*/  IADD3 R2, R0, -0x48, RZ ;  /* 0xffffffb800027810 */ /* 0x002fe20007ffe0ff */
[----:B--2---:R-:W-:Y:S03]  /*e810*/  FFMA.FTZ R11, R204, -UR4, R11 ;  /* 0x80000004cc0b7c23 */ /* 0x004fe6000801000b */
[----:B------:R-:W-:Y:S01]  /*e820*/  ISETP.GE.AND P3, PT, R2, RZ, PT ;  /* 0x000000ff0200720c */ /* 0x000fe20003f66270 */
[C---:B---3--:R-:W-:Y:S01]  /*e830*/  FFMA.FTZ R68, R197.reuse, -UR4, R68 ;  /* 0x80000004c5447c23 */ /* 0x048fe20008010044 */
[----:B------:R-:W-:Y:S01]  /*e840*/  IADD3 R196, R0, -0x49, RZ ;  /* 0xffffffb700c47810 */ /* 0x000fe20007ffe0ff */
[----:B------:R-:W-:Y:S03]  /*e850*/  FFMA.FTZ R82, R197, -UR4, R82 ;  /* 0x80000004c5527c23 */ /* 0x000fe60008010052 */
[----:B------:R-:W-:Y:S07]  /*e860*/  ISETP.GE.AND P2, PT, R196, RZ, PT ;  /* 0x000000ffc400720c */ /* 0x000fee0003f46270 */
[C---:B------:R-:W-:Y:S02]  /*e870*/  @!P3 IADD3 R2, -R0.reuse, 0x48, RZ ;  /* 0x000000480002b810 */ /* 0x040fe40007ffe1ff */
[----:B----4-:R-:W-:Y:S02]  /*e880*/  IADD3 R3, R0, -0x50, RZ ;  /* 0xffffffb000037810 */ /* 0x010fe40007ffe0ff */
[----:B------:R1:W2:Y:S01]  /*e890*/  I2F R197, R2 ;  /* 0x0000000200c57306 */ /* 0x0002a20000201400 */
[C---:B-----5:R-:W-:Y:S02]  /*e8a0*/  FFMA.FTZ R69, R198.reuse, -UR4, R69 ;  /* 0x80000004c6457c23 */ /* 0x060fe40008010045 */
[----:B------:R-:W-:Y:S01]  /*e8b0*/  FFMA.FTZ R83, R198, -UR4, R83 ;  /* 0x80000004c6537c23 */ /* 0x000fe20008010053 */
[----:B------:R-:W-:Y:S02]  /*e8c0*/  ISETP.GE.AND P3, PT, R3, RZ, PT ;  /* 0x000000ff0300720c */ /* 0x000fe40003f66270 */
[C---:B------:R-:W-:Y:S06]  /*e8d0*/  @!P2 IADD3 R196, -R0.reuse, 0x49, RZ ;  /* 0x0000004900c4a810 */ /* 0x040fec0007ffe1ff */
[----:B------:R-:W3:Y:S05]  /*e8e0*/  I2F R196, R196 ;  /* 0x000000c400c47306 */ /* 0x000eea0000201400 */
[C---:B------:R-:W-:Y:S06]  /*e8f0*/  @!P3 IADD3 R3, -R0.reuse, 0x50, RZ ;  /* 0x000000500003b810 */ /* 0x040fec0007ffe1ff */
[----:B------:R-:W4:Y:S01]  /*e900*/  I2F R3, R3 ;  /* 0x0000000300037306 */ /* 0x000f220000201400 */
[----:B-1----:R-:W-:Y:S01]  /*e910*/  IADD3 R2, R0, -0x51, RZ ;  /* 0xffffffaf00027810 */ /* 0x002fe20007ffe0ff */
[C---:B--2---:R-:W-:Y:S02]  /*e920*/  FFMA.FTZ R80, R197.reuse, -UR4, R80 ;  /* 0x80000004c5507c23 */ /* 0x044fe40008010050 */
[----:B------:R-:W-:Y:S01]  /*e930*/  FFMA.FTZ R86, R197, -UR4, R86 ;  /* 0x80000004c5567c23 */ /* 0x000fe20008010056 */
[----:B------:R-:W-:Y:S01]  /*e940*/  ISETP.GE.AND P2, PT, R2, RZ, PT ;  /* 0x000000ff0200720c */ /* 0x000fe20003f46270 */
[C---:B---3--:R-:W-:Y:S02]  /*e950*/  FFMA.FTZ R81, R196.reuse, -UR4, R81 ;  /* 0x80000004c4517c23 */ /* 0x048fe40008010051 */
[----:B------:R-:W-:Y:S01]  /*e960*/  FFMA.FTZ R87, R196, -UR4, R87 ;  /* 0x80000004c4577c23 */ /* 0x000fe20008010057 */
[C---:B------:R-:W-:Y:S09]  /*e970*/  IADD3 R196, R0.reuse, -0x59, RZ ;  /* 0xffffffa700c47810 */ /* 0x040ff20007ffe0ff */
[----:B------:R-:W-:Y:S02]  /*e980*/  @!P2 IADD3 R2, -R0, 0x51, RZ ;  /* 0x000000510002a810 */ /* 0x000fe40007ffe1ff */
[----:B------:R-:W-:Y:S02]  /*e990*/  ISETP.GE.AND P2, PT, R196, RZ, PT ;  /* 0x000000ffc400720c */ /* 0x000fe40003f46270 */
[----:B------:R1:W2:Y:S01]  /*e9a0*/  I2F R198, R2 ;  /* 0x0000000200c67306 */ /* 0x0002a20000201400 */
[C---:B----4-:R-:W-:Y:S02]  /*e9b0*/  FFMA.FTZ R84, R3.reuse, -UR4, R84 ;  /* 0x8000000403547c23 */ /* 0x050fe40008010054 */
[----:B------:R-:W-:Y:S01]  /*e9c0*/  FFMA.FTZ R98, R3, -UR4, R98 ;  /* 0x8000000403627c23 */ /* 0x000fe20008010062 */
[C---:B------:R-:W-:Y:S07]  /*e9d0*/  IADD3 R3, R0.reuse, -0x60, RZ ;  /* 0xffffffa000037810 */ /* 0x040fee0007ffe0ff */
[C---:B------:R-:W-:Y:S06]  /*e9e0*/  @!P2 IADD3 R196, -R0.reuse, 0x59, RZ ;  /* 0x0000005900c4a810 */ /* 0x040fec0007ffe1ff */
[----:B------:R-:W3:Y:S01]  /*e9f0*/  I2F R196, R196 ;  /* 0x000000c400c47306 */ /* 0x000ee20000201400 */
[----:B-1----:R-:W-:Y:S01]  /*ea00*/  IADD3 R2, R0, -0x58, RZ ;  /* 0xffffffa800027810 */ /* 0x002fe20007ffe0ff */
[C---:B--2---:R-:W-:Y:S02]  /*ea10*/  FFMA.FTZ R85, R198.reuse, -UR4, R85 ;  /* 0x80000004c6557c23 */ /* 0x044fe40008010055 */
[----:B------:R-:W-:Y:S01]  /*ea20*/  FFMA.FTZ R99, R198, -UR4, R99 ;  /* 0x80000004c6637c23 */ /* 0x000fe20008010063 */
[----:B------:R-:W-:Y:S11]  /*ea30*/  ISETP.GE.AND P3, PT, R2, RZ, PT ;  /* 0x000000ff0200720c */ /* 0x000ff60003f66270 */
[----:B------:R-:W-:Y:S02]  /*ea40*/  @!UPT UIADD3 URZ, URZ, URZ, URZ ;  /* 0x0000003f3f3ff290 */ /* 0x000fe4000fffe03f */
[----:B------:R-:W-:Y:S01]  /*ea50*/  @!P3 IADD3 R2, -R0, 0x58, RZ ;  /* 0x000000580002b810 */ /* 0x000fe20007ffe1ff */
[C---:B---3--:R-:W-:Y:S01]  /*ea60*/  FFMA.FTZ R97, R196.reuse, -UR4, R97 ;  /* 0x80000004c4617c23 */ /* 0x048fe20008010061 */
[----:B------:R-:W-:Y:S01]  /*ea70*/  ISETP.GE.AND P3, PT, R3, RZ, PT ;  /* 0x000000ff0300720c */ /* 0x000fe20003f66270 */
[----:B------:R-:W-:Y:S01]  /*ea80*/  FFMA.FTZ R103, R196, -UR4, R103 ;  /* 0x80000004c4677c23 */ /* 0x000fe20008010067 */
[----:B------:R1:W2:Y:S01]  /*ea90*/  I2F R197, R2 ;  /* 0x0000000200c57306 */ /* 0x0002a20000201400 */
[C---:B------:R-:W-:Y:S10]  /*eaa0*/  IADD3 R196, R0.reuse, -0x69, RZ ;  /* 0xffffff9700c47810 */ /* 0x040ff40007ffe0ff */
[----:B------:R-:W-:Y:S02]  /*eab0*/  @!P3 IADD3 R3, -R0, 0x60, RZ ;  /* 0x000000600003b810 */ /* 0x000fe40007ffe1ff */
[----:B------:R-:W-:Y:S04]  /*eac0*/  ISETP.GE.AND P3, PT, R196, RZ, PT ;  /* 0x000000ffc400720c */ /* 0x000fe80003f66270 */
[----:B------:R-:W3:Y:S01]  /*ead0*/  I2F R3, R3 ;  /* 0x0000000300037306 */ /* 0x000ee20000201400 */
[C---:B-1----:R-:W-:Y:S01]  /*eae0*/  IADD3 R2, R0.reuse, -0x61, RZ ;  /* 0xffffff9f00027810 */ /* 0x042fe20007ffe0ff */
[C---:B--2---:R-:W-:Y:S07]  /*eaf0*/  FFMA.FTZ R102, R197.reuse, -UR4, R102 ;  /* 0x80000004c5667c23 */ /* 0x044fee0008010066 */
[----:B------:R-:W-:Y:S01]  /*eb00*/  @!P3 IADD3 R196, -R0, 0x69, RZ ;  /* 0x0000006900c4b810 */ /* 0x000fe20007ffe1ff */
[----:B------:R-:W-:Y:S01]  /*eb10*/  FFMA.FTZ R96, R197, -UR4, R96 ;  /* 0x80000004c5607c23 */ /* 0x000fe20008010060 */
[----:B------:R-:W-:Y:S02]  /*eb20*/  ISETP.GE.AND P2, PT, R2, RZ, PT ;  /* 0x000000ff0200720c */ /* 0x000fe40003f46270 */
[C---:B------:R-:W-:Y:S11]  /*eb30*/  IADD3 R197, R0.reuse, -0x68, RZ ;  /* 0xffffff9800c57810 */ /* 0x040ff60007ffe0ff */
[C---:B------:R-:W-:Y:S01]  /*eb40*/  @!P2 IADD3 R2, -R0.reuse, 0x61, RZ ;  /* 0x000000610002a810 */ /* 0x040fe20007ffe1ff */
[----:B---3--:R-:W-:Y:S01]  /*eb50*/  FFMA.FTZ R100, R3, -UR4, R100 ;  /* 0x8000000403647c23 */ /* 0x008fe20008010064 */
[----:B------:R-:W-:Y:S01]  /*eb60*/  ISETP.GE.AND P2, PT, R197, RZ, PT ;  /* 0x000000ffc500720c */ /* 0x000fe20003f46270 */
[----:B------:R-:W-:Y:S01]  /*eb70*/  FFMA.FTZ R114, R3, -UR4, R114 ;  /* 0x8000000403727c23 */ /* 0x000fe20008010072 */
[----:B------:R1:W2:Y:S01]  /*eb80*/  I2F R198, R2 ;  /* 0x0000000200c67306 */ /* 0x0002a20000201400 */
[C---:B------:R-:W-:Y:S10]  /*eb90*/  IADD3 R3, R0.reuse, -0x70, RZ ;  /* 0xffffff9000037810 */ /* 0x040ff40007ffe0ff */
[C---:B------:R-:W-:Y:S02]  /*eba0*/  @!P2 IADD3 R197, -R0.reuse, 0x68, RZ ;  /* 0x0000006800c5a810 */ /* 0x040fe40007ffe1ff */
[----:B------:R-:W-:Y:S02]  /*ebb0*/  ISETP.GE.AND P2, PT, R3, RZ, PT ;  /* 0x000000ff0300720c */ /* 0x000fe40003f46270 */
[----:B------:R-:W3:Y:S01]  /*ebc0*/  I2F R204, R197 ;  /* 0x000000c500cc7306 */ /* 0x000ee20000201400 */
[----:B-1----:R-:W-:Y:S09]  /*ebd0*/  IABS R2, R0 ;  /* 0x0000000000027213 */ /* 0x002ff20000000000 */
[----:B------:R-:W1:Y:S01]  /*ebe0*/  I2F R197, R196 ;  /* 0x000000c400c57306 */ /* 0x000e620000201400 */
[----:B------:R-:W-:Y:S01]  /*ebf0*/  @!P2 IADD3 R3, -R0, 0x70, RZ ;  /* 0x000000700003a810 */ /* 0x000fe20007ffe1ff */
[C---:B--2---:R-:W-:Y:S02]  /*ec00*/  FFMA.FTZ R101, R198.reuse, -UR4, R101 ;  /* 0x80000004c6657c23 */ /* 0x044fe40008010065 */
[----:B------:R-:W-:Y:S06]  /*ec10*/  FFMA.FTZ R115, R198, -UR4, R115 ;  /* 0x80000004c6737c23 */ /* 0x000fec0008010073 */
[----:B------:R-:W2:Y:S01]  /*ec20*/  I2F R2, R2 ;  /* 0x0000000200027306 */ /* 0x000ea20000201400 */
[C---:B---3--:R-:W-:Y:S02]  /*ec30*/  FFMA.FTZ R112, R204.reuse, -UR4, R112 ;  /* 0x80000004cc707c23 */ /* 0x048fe40008010070 */
[----:B------:R-:W-:Y:S07]  /*ec40*/  FFMA.FTZ R118, R204, -UR4, R118 ;  /* 0x80000004cc767c23 */ /* 0x000fee0008010076 */
[----:B------:R-:W3:Y:S01]  /*ec50*/  I2F R198, R3 ;  /* 0x0000000300c67306 */ /* 0x000ee20000201400 */
[C---:B-1----:R-:W-:Y:S01]  /*ec60*/  FFMA.FTZ R113, R197.reuse, -UR4, R113 ;  /* 0x80000004c5717c23 */ /* 0x042fe20008010071 */
[----:B------:R-:W-:Y:S01]  /*ec70*/  IADD3 R196, R0, -0x71, RZ ;  /* 0xffffff8f00c47810 */ /* 0x000fe20007ffe0ff */
[----:B------:R-:W-:Y:S03]  /*ec80*/  FFMA.FTZ R119, R197, -UR4, R119 ;  /* 0x80000004c5777c23 */ /* 0x000fe60008010077 */
[----:B------:R-:W-:Y:S01]  /*ec90*/  ISETP.GE.AND P2, PT, R196, RZ, PT ;  /* 0x000000ffc400720c */ /* 0x000fe20003f46270 */
[C---:B--2---:R-:W-:Y:S02]  /*eca0*/  FFMA.FTZ R4, R2.reuse, -UR4, R4 ;  /* 0x8000000402047c23 */ /* 0x044fe40008010004 */
[C---:B------:R-:W-:Y:S02]  /*ecb0*/  FFMA.FTZ R18, R2.reuse, -UR4, R18 ;  /* 0x8000000402127c23 */ /* 0x040fe40008010012 */
[C---:B------:R-:W-:Y:S02]  /*ecc0*/  FFMA.FTZ R78, R2.reuse, -UR4, R78 ;  /* 0x80000004024e7c23 */ /* 0x040fe4000801004e */
[----:B------:R-:W-:Y:S01]  /*ecd0*/  FFMA.FTZ R72, R2, -UR4, R72 ;  /* 0x8000000402487c23 */ /* 0x000fe20008010048 */
[C---:B------:R-:W-:Y:S05]  /*ece0*/  IADD3 R2, R0.reuse, 0x40, RZ ;  /* 0x0000004000027810 */ /* 0x040fea0007ffe0ff */
[----:B------:R-:W-:Y:S01]  /*ecf0*/  @!P2 IADD3 R196, -R0, 0x71, RZ ;  /* 0x0000007100c4a810 */ /* 0x000fe20007ffe1ff */
[----:B---3--:R-:W-:Y:S01]  /*ed00*/  FFMA.FTZ R116, R198, -UR4, R116 ;  /* 0x80000004c6747c23 */ /* 0x008fe20008010074 */
[----:B------:R-:W-:Y:S01]  /*ed10*/  ISETP.GE.AND P3, PT, R2, RZ, PT ;  /* 0x000000ff0200720c */ /* 0x000fe20003f66270 */
[----:B------:R-:W-:Y:S01]  /*ed20*/  FFMA.FTZ R130, R198, -UR4, R130 ;  /* 0x80000004c6827c23 */ /* 0x000fe20008010082 */
[C---:B------:R-:W-:Y:S02]  /*ed30*/  IADD3 R3, R0.reuse, 0x3f, RZ ;  /* 0x0000003f00037810 */ /* 0x040fe40007ffe0ff */
[----:B------:R-:W1:Y:S09]  /*ed40*/  I2F R196, R196 ;  /* 0x000000c400c47306 */ /* 0x000e720000201400 */
[C---:B------:R-:W-:Y:S02]  /*ed50*/  @!P3 IADD3 R2, -R0.reuse, -0x40, RZ ;  /* 0xffffffc00002b810 */ /* 0x040fe40007ffe1ff */
[----:B------:R-:W-:Y:S02]  /*ed60*/  ISETP.GE.AND P3, PT, R3, RZ, PT ;  /* 0x000000ff0300720c */ /* 0x000fe40003f66270 */
[----:B------:R2:W3:Y:S11]  /*ed70*/  I2F R197, R2 ;  /* 0x0000000200c57306 */ /* 0x0004f60000201400 */
[----:B------:R-:W-:Y:S01]  /*ed80*/  @!P3 IADD3 R3, -R0, -0x3f, RZ ;  /* 0xffffffc10003b810 */ /* 0x000fe20007ffe1ff */
[C---:B-1----:R-:W-:Y:S02]  /*ed90*/  FFMA.FTZ R117, R196.reuse, -UR4, R117 ;  /* 0x80000004c4757c23 */ /* 0x042fe40008010075 */
[----:B------:R-:W-:Y:S01]  /*eda0*/  FFMA.FTZ R131, R196, -UR4, R131 ;  /* 0x80000004c4837c23 */ /* 0x000fe20008010083 */
[----:B------:R1:W4:Y:S01]  /*edb0*/  I2F R198, R3 ;  /* 0x0000000300c67306 */ /* 0x0003220000201400 */
[C---:B------:R-:W-:Y:S02]  /*edc0*/  IADD3 R196, R0.reuse, 0x30, RZ ;  /* 0x0000003000c47810 */ /* 0x040fe40007ffe0ff */
[----:B--2---:R-:W-:Y:S01]  /*edd0*/  IADD3 R2, R0, 0x38, RZ ;  /* 0x0000003800027810 */ /* 0x004fe20007ffe0ff */
[C---:B---3--:R-:W-:Y:S02]  /*ede0*/  FFMA.FTZ R14, R197.reuse, -UR4, R14 ;  /* 0x80000004c50e7c23 */ /* 0x048fe4000801000e */
[----:B------:R-:W-:Y:S01]  /*edf0*/  FFMA.FTZ R8, R197, -UR4, R8 ;  /* 0x80000004c5087c23 */ /* 0x000fe20008010008 */
[----:B------:R-:W-:Y:S02]  /*ee00*/  ISETP.GE.AND P2, PT, R2, RZ, PT ;  /* 0x000000ff0200720c */ /* 0x000fe40003f46270 */
[----:B-1----:R-:W-:Y:S01]  /*ee10*/  IADD3 R3, R0, 0x37, RZ ;  /* 0x0000003700037810 */ /* 0x002fe20007ffe0ff */
[----:B----4-:R-:W-:Y:S10]  /*ee20*/  FFMA.FTZ R9, R198, -UR4, R9 ;  /* 0x80000004c6097c23 */ /* 0x010ff40008010009 */
[----:B------:R-:W-:Y:S01]  /*ee30*/  @!P2 IADD3 R2, -R0, -0x38, RZ ;  /* 0xffffffc80002a810 */ /* 0x000fe20007ffe1ff */
[----:B------:R-:W-:Y:S01]  /*ee40*/  FFMA.FTZ R15, R198, -UR4, R15 ;  /* 0x80000004c60f7c23 */ /* 0x000fe2000801000f */
[----:B------:R-:W-:Y:S02]  /*ee50*/  ISETP.GE.AND P3, PT, R3, RZ, PT ;  /* 0x000000ff0300720c */ /* 0x000fe40003f66270 */
[----:B------:R1:W2:Y:S01]  /*ee60*/  I2F R197, R2 ;  /* 0x0000000200c57306 */ /* 0x0002a20000201400 */
[----:B------:R-:W-:Y:S10]  /*ee70*/  ISETP.GE.AND P2, PT, R196, RZ, PT ;  /* 0x000000ffc400720c */ /* 0x000ff40003f46270 */
[C---:B------:R-:W-:Y:S03]  /*ee80*/  @!P3 IADD3 R3, -R0.reuse, -0x37, RZ ;  /* 0xffffffc90003b810 */ /* 0x040fe60007ffe1ff */
[C---:B------:R-:W-:Y:S01]  /*ee90*/  @!P2 IADD3 R196, -R0.reuse, -0x30, RZ ;  /* 0xffffffd000c4a810 */ /* 0x040fe20007ffe1ff */
[----:B------:R3:W4:Y:S01]  /*eea0*/  I2F R198, R3 ;  /* 0x0000000300c67306 */ /* 0x0007220000201400 */
[----:B-1----:R-:W-:Y:S09]  /*eeb0*/  IADD3 R2, R0, 0x2f, RZ ;  /* 0x0000002f00027810 */ /* 0x002ff20007ffe0ff */
[----:B------:R-:W1:Y:S01]  /*eec0*/  I2F R196, R196 ;  /* 0x000000c400c47306 */ /* 0x000e620000201400 */
[C---:B--2---:R-:W-:Y:S01]  /*eed0*/  FFMA.FTZ R26, R197.reuse, -UR4, R26 ;  /* 0x80000004c51a7c23 */ /* 0x044fe2000801001a */
[----:B------:R-:W-:Y:S01]  /*eee0*/  ISETP.GE.AND P3, PT, R2, RZ, PT ;  /* 0x000000ff0200720c */ /* 0x000fe20003f66270 */
[----:B------:R-:W-:Y:S01]  /*eef0*/  FFMA.FTZ R12, R197, -UR4, R12 ;  /* 0x80000004c50c7c23 */ /* 0x000fe2000801000c */
[----:B---3--:R-:W-:Y:S01]  /*ef00*/  IADD3 R3, R0, 0x28, RZ ;  /* 0x0000002800037810 */ /* 0x008fe20007ffe0ff */
[----:B----4-:R-:W-:Y:S10]  /*ef10*/  FFMA.FTZ R13, R198, -UR4, R13 ;  /* 0x80000004c60d7c23 */ /* 0x010ff4000801000d */
[----:B------:R-:W-:Y:S01]  /*ef20*/  @!P3 IADD3 R2, -R0, -0x2f, RZ ;  /* 0xffffffd10002b810 */ /* 0x000fe20007ffe1ff */
[----:B------:R-:W-:Y:S01]  /*ef30*/  FFMA.FTZ R27, R198, -UR4, R27 ;  /* 0x80000004c61b7c23 */ /* 0x000fe2000801001b */
[----:B------:R-:W-:Y:S02]  /*ef40*/  ISETP.GE.AND P2, PT, R3, RZ, PT ;  /* 0x000000ff0300720c */ /* 0x000fe40003f46270 */
[----:B------:R2:W3:Y:S01]  /*ef50*/  I2F R197, R2 ;  /* 0x0000000200c57306 */ /* 0x0004e20000201400 */
[C---:B-1----:R-:W-:Y:S02]  /*ef60*/  FFMA.FTZ R24, R196.reuse, -UR4, R24 ;  /* 0x80000004c4187c23 */ /* 0x042fe40008010018 */
[----:B------:R-:W-:Y:S01]  /*ef70*/  FFMA.FTZ R30, R196, -UR4, R30 ;  /* 0x80000004c41e7c23 */ /* 0x000fe2000801001e */
[C---:B------:R-:W-:Y:S07]  /*ef80*/  IADD3 R196, R0.reuse, 0x20, RZ ;  /* 0x0000002000c47810 */ /* 0x040fee0007ffe0ff */
[----:B------:R-:W-:Y:S02]  /*ef90*/  @!P2 IADD3 R3, -R0, -0x28, RZ ;  /* 0xffffffd80003a810 */ /* 0x000fe40007ffe1ff */
[----:B------:R-:W-:Y:S02]  /*efa0*/  ISETP.GE.AND P2, PT, R196, RZ, PT ;  /* 0x000000ffc400720c */ /* 0x000fe40003f46270 */
[----:B------:R1:W4:Y:S01]  /*efb0*/  I2F R198, R3 ;  /* 0x0000000300c67306 */ /* 0x0003220000201400 */
[C---:B--2---:R-:W-:Y:S01]  /*efc0*/  IADD3 R2, R0.reuse, 0x27, RZ ;  /* 0x0000002700027810 */ /* 0x044fe20007ffe0ff */
[C---:B---3--:R-:W-:Y:S09]  /*efd0*/  FFMA.FTZ R25, R197.reuse, -UR4, R25 ;  /* 0x80000004c5197c23 */ /* 0x048ff20008010019 */
[----:B------:R-:W-:Y:S01]  /*efe0*/  @!P2 IADD3 R196, -R0, -0x20, RZ ;  /* 0xffffffe000c4a810 */ /* 0x000fe20007ffe1ff */
[----:B------:R-:W-:Y:S01]  /*eff0*/  FFMA.FTZ R31, R197, -UR4, R31 ;  /* 0x80000004c51f7c23 */ /* 0x000fe2000801001f */
[----:B------:R-:W-:Y:S04]  /*f000*/  ISETP.GE.AND P3, PT, R2, RZ, PT ;  /* 0x000000ff0200720c */ /* 0x000fe80003f66270 */
[----:B------:R-:W2:Y:S01]  /*f010*/  I2F R196, R196 ;  /* 0x000000c400c47306 */ /* 0x000ea20000201400 */
[----:B-1----:R-:W-:Y:S01]  /*f020*/  IADD3 R3, R0, 0x8, RZ ;  /* 0x0000000800037810 */ /* 0x002fe20007ffe0ff */
[----:B----4-:R-:W-:Y:S07]  /*f030*/  FFMA.FTZ R28, R198, -UR4, R28 ;  /* 0x80000004c61c7c23 */ /* 0x010fee000801001c */
[----:B------:R-:W-:Y:S01]  /*f040*/  @!P3 IADD3 R2, -R0, -0x27, RZ ;  /* 0xffffffd90002b810 */ /* 0x000fe20007ffe1ff */
[----:B------:R-:W-:Y:S01]  /*f050*/  FFMA.FTZ R42, R198, -UR4, R42 ;  /* 0x80000004c62a7c23 */ /* 0x000fe2000801002a */
[----:B------:R-:W-:Y:S02]  /*f060*/  ISETP.GE.AND P3, PT, R3, RZ, PT ;  /* 0x000000ff0300720c */ /* 0x000fe40003f66270 */
[----:B------:R1:W3:Y:S11]  /*f070*/  I2F R197, R2 ;  /* 0x0000000200c57306 */ /* 0x0002f60000201400 */
[----:B------:R-:W-:Y:S01]  /*f080*/  @!P3 IADD3 R3, -R0, -0x8, RZ ;  /* 0xfffffff80003b810 */ /* 0x000fe20007ffe1ff */
[C---:B--2---:R-:W-:Y:S02]  /*f090*/  FFMA.FTZ R46, R196.reuse, -UR4, R46 ;  /* 0x80000004c42e7c23 */ /* 0x044fe4000801002e */
[----:B------:R-:W-:Y:S01]  /*f0a0*/  FFMA.FTZ R40, R196, -UR4, R40 ;  /* 0x80000004c4287c23 */ /* 0x000fe20008010028 */
[----:B------:R2:W4:Y:S01]  /*f0b0*/  I2F R204, R3 ;  /* 0x0000000300cc7306 */ /* 0x0005220000201400 */
[----:B------:R-:W-:Y:S04]  /*f0c0*/  IADD3 R196, R0, -0x1, RZ ;  /* 0xffffffff00c47810 */ /* 0x000fe80007ffe0ff */
[----:B------:R-:W-:Y:S02]  /*f0d0*/  ISETP.GE.AND P3, PT, R196, RZ, PT ;  /* 0x000000ffc400720c */ /* 0x000fe40003f66270 */
[----:B-1----:R-:W-:Y:S01]  /*f0e0*/  IADD3 R2, R0, 0x7, RZ ;  /* 0x0000000700027810 */ /* 0x002fe20007ffe0ff */
[C---:B---3--:R-:W-:Y:S02]  /*f0f0*/  FFMA.FTZ R43, R197.reuse, -UR4, R43 ;  /* 0x80000004c52b7c23 */ /* 0x048fe4000801002b */
[----:B------:R-:W-:Y:S01]  /*f100*/  FFMA.FTZ R29, R197, -UR4, R29 ;  /* 0x80000004c51d7c23 */ /* 0x000fe2000801001d */
[----:B------:R-:W-:Y:S07]  /*f110*/  ISETP.GE.AND P2, PT, R2, RZ, PT ;  /* 0x000000ff0200720c */ /* 0x000fee0003f46270 */
[C---:B------:R-:W-:Y:S06]  /*f120*/  @!P3 IADD3 R196, -R0.reuse, 0x1, RZ ;  /* 0x0000000100c4b810 */ /* 0x040fec0007ffe1ff */
[----:B------:R-:W1:Y:S01]  /*f130*/  I2F R196, R196 ;  /* 0x000000c400c47306 */ /* 0x000e620000201400 */
[----:B--2---:R-:W-:Y:S01]  /*f140*/  IADD3 R3, R0, 0x1f, RZ ;  /* 0x0000001f00037810 */ /* 0x004fe20007ffe0ff */
[----:B----4-:R-:W-:Y:S01]  /*f150*/  FFMA.FTZ R6, R204, -UR4, R6 ;  /* 0x80000004cc067c23 */ /* 0x010fe20008010006 */
[----:B------:R-:W-:Y:S01]  /*f160*/  @!P2 IADD3 R2, -R0, -0x7, RZ ;  /* 0xfffffff90002a810 */ /* 0x000fe20007ffe1ff */
[C---:B------:R-:W-:Y:S01]  /*f170*/  FFMA.FTZ R74, R204.reuse, -UR4, R74 ;  /* 0x80000004cc4a7c23 */ /* 0x040fe2000801004a */
[----:B------:R-:W-:Y:S01]  /*f180*/  ISETP.GE.AND P2, PT, R3, RZ, PT ;  /* 0x000000ff0300720c */ /* 0x000fe20003f46270 */
[----:B------:R-:W-:Y:S04]  /*f190*/  FFMA.FTZ R60, R204, -UR4, R60 ;  /* 0x80000004cc3c7c23 */ /* 0x000fe8000801003c */
[----:B------:R2:W3:Y:S08]  /*f1a0*/  I2F R198, R2 ;  /* 0x0000000200c67306 */ /* 0x0004f00000201400 */
[----:B------:R-:W-:Y:S04]  /*f1b0*/  @!P2 IADD3 R3, -R0, -0x1f, RZ ;  /* 0xffffffe10003a810 */ /* 0x000fe80007ffe1ff */
[----:B------:R4:W5:Y:S01]  /*f1c0*/  I2F R197, R3 ;  /* 0x0000000300c57306 */ /* 0x0009620000201400 */
[C---:B-1----:R-:W-:Y:S02]  /*f1d0*/  FFMA.FTZ R5, R196.reuse, -UR4, R5 ;  /* 0x80000004c4057c23 */ /* 0x042fe40008010005 */
[C---:B------:R-:W-:Y:S02]  /*f1e0*/  FFMA.FTZ R19, R196.reuse, -UR4, R19 ;  /* 0x80000004c4137c23 */ /* 0x040fe40008010013 */
[C---:B------:R-:W-:Y:S02]  /*f1f0*/  FFMA.FTZ R79, R196.reuse, -UR4, R79 ;  /* 0x80000004c44f7c23 */ /* 0x040fe4000801004f */
[----:B------:R-:W-:Y:S01]  /*f200*/  FFMA.FTZ R73, R196, -UR4, R73 ;  /* 0x80000004c4497c23 */ /* 0x000fe20008010049 */
[C---:B------:R-:W-:Y:S02]  /*f210*/  IADD3 R196, R0.reuse, -0x10, RZ ;  /* 0xfffffff000c47810 */ /* 0x040fe40007ffe0ff */
[----:B--2---:R-:W-:Y:S01]  /*f220*/  IADD3 R2, R0, -0x8, RZ ;  /* 0xfffffff800027810 */ /* 0x004fe20007ffe0ff */
[C---:B---3--:R-:W-:Y:S02]  /*f230*/  FFMA.FTZ R7, R198.reuse, -UR4, R7 ;  /* 0x80000004c6077c23 */ /* 0x048fe40008010007 */
[----:B------:R-:W-:Y:S01]  /*f240*/  FFMA.FTZ R75, R198, -UR4, R75 ;  /* 0x80000004c64b7c23 */ /* 0x000fe2000801004b */
[----:B------:R-:W-:Y:S01]  /*f250*/  ISETP.GE.AND P2, PT, R2, RZ, PT ;  /* 0x000000ff0200720c */ /* 0x000fe20003f46270 */
[----:B------:R-:W-:Y:S01]  /*f260*/  FFMA.FTZ R61, R198, -UR4, R61 ;  /* 0x80000004c63d7c23 */ /* 0x000fe2000801003d */
[C---:B----4-:R-:W-:Y:S01]  /*f270*/  IADD3 R3, R0.reuse, -0x9, RZ ;  /* 0xfffffff700037810 */ /* 0x050fe20007ffe0ff */
[C---:B-----5:R-:W-:Y:S02]  /*f280*/  FFMA.FTZ R47, R197.reuse, -UR4, R47 ;  /* 0x80000004c52f7c23 */ /* 0x060fe4000801002f */
[----:B------:R-:W-:Y:S01]  /*f290*/  FFMA.FTZ R41, R197, -UR4, R41 ;  /* 0x80000004c5297c23 */ /* 0x000fe20008010029 */
[----:B------:R-:W-:Y:S07]  /*f2a0*/  ISETP.GE.AND P3, PT, R3, RZ, PT ;  /* 0x000000ff0300720c */ /* 0x000fee0003f66270 */
[C---:B------:R-:W-:Y:S04]  /*f2b0*/  @!P2 IADD3 R2, -R0.reuse, 0x8, RZ ;  /* 0x000000080002a810 */ /* 0x040fe80007ffe1ff */
[----:B------:R1:W2:Y:S02]  /*f2c0*/  I2F R204, R2 ;  /* 0x0000000200cc7306 */ /* 0x0002a40000201400 */
[----:B------:R-:W-:Y:S02]  /*f2d0*/  @!P3 IADD3 R3, -R0, 0x9, RZ ;  /* 0x000000090003b810 */ /* 0x000fe40007ffe1ff */
[----:B------:R-:W-:Y:S06]  /*f2e0*/  ISETP.GE.AND P3, PT, R196, RZ, PT ;  /* 0x000000ffc400720c */ /* 0x000fec0003f66270 */
[----:B------:R3:W4:Y:S07]  /*f2f0*/  I2F R198, R3 ;  /* 0x0000000300c67306 */ /* 0x00072e0000201400 */
[C---:B------:R-:W-:Y:S02]  /*f300*/  @!P3 IADD3 R196, -R0.reuse, 0x10, RZ ;  /* 0x0000001000c4b810 */ /* 0x040fe40007ffe1ff */
[----:B-1----:R-:W-:Y:S01]  /*f310*/  IADD3 R2, R0, 0x18, RZ ;  /* 0x0000001800027810 */ /* 0x002fe20007ffe0ff */
[C---:B--2---:R-:W-:Y:S02]  /*f320*/  FFMA.FTZ R22, R204.reuse, -UR4, R22 ;  /* 0x80000004cc167c23 */ /* 0x044fe40008010016 */
[----:B------:R-:W-:Y:S01]  /*f330*/  FFMA.FTZ R16, R204, -UR4, R16 ;  /* 0x80000004cc107c23 */ /* 0x000fe20008010010 */
[----:B------:R-:W-:Y:S01]  /*f340*/  ISETP.GE.AND P2, PT, R2, RZ, PT ;  /* 0x000000ff0200720c */ /* 0x000fe20003f46270 */
[C---:B------:R-:W-:Y:S02]  /*f350*/  FFMA.FTZ R90, R204.reuse, -UR4, R90 ;  /* 0x80000004cc5a7c23 */ /* 0x040fe4000801005a */
[----:B------:R-:W-:Y:S01]  /*f360*/  FFMA.FTZ R76, R204, -UR4, R76 ;  /* 0x80000004cc4c7c23 */ /* 0x000fe2000801004c */
[----:B---3--:R-:W-:Y:S01]  /*f370*/  IADD3 R3, R0, -0x11, RZ ;  /* 0xffffffef00037810 */ /* 0x008fe20007ffe0ff */
[C---:B----4-:R-:W-:Y:S02]  /*f380*/  FFMA.FTZ R23, R198.reuse, -UR4, R23 ;  /* 0x80000004c6177c23 */ /* 0x050fe40008010017 */
[C---:B------:R-:W-:Y:S02]  /*f390*/  FFMA.FTZ R17, R198.reuse, -UR4, R17 ;  /* 0x80000004c6117c23 */ /* 0x040fe40008010011 */
[----:B------:R-:W-:Y:S04]  /*f3a0*/  FFMA.FTZ R91, R198, -UR4, R91 ;  /* 0x80000004c65b7c23 */ /* 0x000fe8000801005b */
[----:B------:R-:W-:Y:S01]  /*f3b0*/  @!P2 IADD3 R2, -R0, -0x18, RZ ;  /* 0xffffffe80002a810 */ /* 0x000fe20007ffe1ff */
[----:B------:R-:W-:Y:S01]  /*f3c0*/  FFMA.FTZ R77, R198, -UR4, R77 ;  /* 0x80000004c64d7c23 */ /* 0x000fe2000801004d */
[----:B------:R-:W-:Y:S01]  /*f3d0*/  ISETP.GE.AND P2, PT, R3, RZ, PT ;  /* 0x000000ff0300720c */ /* 0x000fe20003f46270 */
[----:B------:R-:W1:Y:S10]  /*f3e0*/  I2F R198, R196 ;  /* 0x000000c400c67306 */ /* 0x000e740000201400 */
[----:B------:R2:W3:Y:S02]  /*f3f0*/  I2F R197, R2 ;  /* 0x0000000200c57306 */ /* 0x0004e40000201400 */
[----:B------:R-:W-:Y:S08]  /*f400*/  @!P2 IADD3 R3, -R0, 0x11, RZ ;  /* 0x000000110003a810 */ /* 0x000ff00007ffe1ff */
[----:B------:R-:W4:Y:S01]  /*f410*/  I2F R196, R3 ;  /* 0x0000000300c47306 */ /* 0x000f220000201400 */
[C---:B-1----:R-:W-:Y:S02]  /*f420*/  FFMA.FTZ R20, R198.reuse, -UR4, R20 ;  /* 0x80000004c6147c23 */ /* 0x042fe40008010014 */
[C---:B------:R-:W-:Y:S02]  /*f430*/  FFMA.FTZ R34, R198.reuse, -UR4, R34 ;  /* 0x80000004c6227c23 */ /* 0x040fe40008010022 */
[C---:B------:R-:W-:Y:S02]  /*f440*/  FFMA.FTZ R94, R198.reuse, -UR4, R94 ;  /* 0x80000004c65e7c23 */ /* 0x040fe4000801005e */
[----:B------:R-:W-:Y:S01]  /*f450*/  FFMA.FTZ R88, R198, -UR4, R88 ;  /* 0x80000004c6587c23 */ /* 0x000fe20008010058 */
[----:B--2---:R-:W-:Y:S01]  /*f460*/  IADD3 R2, R0, -0x18, RZ ;  /* 0xffffffe800027810 */ /* 0x004fe20007ffe0ff */
[C---:B---3--:R-:W-:Y:S02]  /*f470*/  FFMA.FTZ R58, R197.reuse, -UR4, R58 ;  /* 0x80000004c53a7c23 */ /* 0x048fe4000801003a */
[----:B------:R-:W-:Y:S01]  /*f480*/  FFMA.FTZ R44, R197, -UR4, R44 ;  /* 0x80000004c52c7c23 */ /* 0x000fe2000801002c */
[----:B------:R-:W-:Y:S02]  /*f490*/  ISETP.GE.AND P3, PT, R2, RZ, PT ;  /* 0x000000ff0200720c */ /* 0x000fe40003f66270 */
[----:B------:R-:W-:Y:S04]  /*f4a0*/  IADD3 R197, R0, 0x17, RZ ;  /* 0x0000001700c57810 */ /* 0x000fe80007ffe0ff */
[----:B------:R-:W-:Y:S01]  /*f4b0*/  ISETP.GE.AND P2, PT, R197, RZ, PT ;  /* 0x000000ffc500720c */ /* 0x000fe20003f46270 */
[C---:B----4-:R-:W-:Y:S02]  /*f4c0*/  FFMA.FTZ R21, R196.reuse, -UR4, R21 ;  /* 0x80000004c4157c23 */ /* 0x050fe40008010015 */
[C---:B------:R-:W-:Y:S02]  /*f4d0*/  FFMA.FTZ R35, R196.reuse, -UR4, R35 ;  /* 0x80000004c4237c23 */ /* 0x040fe40008010023 */
[----:B------:R-:W-:Y:S02]  /*f4e0*/  FFMA.FTZ R95, R196, -UR4, R95 ;  /* 0x80000004c45f7c23 */ /* 0x000fe4000801005f */
[----:B------:R-:W-:Y:S01]  /*f4f0*/  @!P3 IADD3 R2, -R0, 0x18, RZ ;  /* 0x000000180002b810 */ /* 0x000fe20007ffe1ff */
[----:B------:R-:W-:Y:S01]  /*f500*/  FFMA.FTZ R89, R196, -UR4, R89 ;  /* 0x80000004c4597c23 */ /* 0x000fe20008010059 */
[----:B------:R-:W-:Y:S02]  /*f510*/  IADD3 R196, R0, -0x19, RZ ;  /* 0xffffffe700c47810 */ /* 0x000fe40007ffe0ff */
[----:B------:R1:W2:Y:S02]  /*f520*/  I2F R3, R2 ;  /* 0x0000000200037306 */ /* 0x0002a40000201400 */
[----:B------:R-:W-:Y:S02]  /*f530*/  ISETP.GE.AND P4, PT, R196, RZ, PT ;  /* 0x000000ffc400720c */ /* 0x000fe40003f86270 */
[C---:B------:R-:W-:Y:S06]  /*f540*/  @!P2 IADD3 R197, -R0.reuse, -0x17, RZ ;  /* 0xffffffe900c5a810 */ /* 0x040fec0007ffe1ff */
[----:B------:R-:W3:Y:S05]  /*f550*/  I2F R197, R197 ;  /* 0x000000c500c57306 */ /* 0x000eea0000201400 */
[C---:B------:R-:W-:Y:S05]  /*f560*/  @!P4 IADD3 R196, -R0.reuse, 0x19, RZ ;  /* 0x0000001900c4c810 */ /* 0x040fea0007ffe1ff */
[----:B------:R-:W4:Y:S01]  /*f570*/  I2F R198, R196 ;  /* 0x000000c400c67306 */ /* 0x000f220000201400 */
[----:B-1----:R-:W-:Y:S01]  /*f580*/  IADD3 R2, R0, 0x48, RZ ;  /* 0x0000004800027810 */ /* 0x002fe20007ffe0ff */
[C---:B--2---:R-:W-:Y:S02]  /*f590*/  FFMA.FTZ R32, R3.reuse, -UR4, R32 ;  /* 0x8000000403207c23 */ /* 0x044fe40008010020 */
[C---:B------:R-:W-:Y:S01]  /*f5a0*/  FFMA.FTZ R38, R3.reuse, -UR4, R38 ;  /* 0x8000000403267c23 */ /* 0x040fe20008010026 */
[----:B------:R-:W-:Y:S01]  /*f5b0*/  ISETP.GE.AND P3, PT, R2, RZ, PT ;  /* 0x000000ff0200720c */ /* 0x000fe20003f66270 */
[C---:B------:R-:W-:Y:S02]  /*f5c0*/  FFMA.FTZ R106, R3.reuse, -UR4, R106 ;  /* 0x80000004036a7c23 */ /* 0x040fe4000801006a */
[----:B------:R-:W-:Y:S01]  /*f5d0*/  FFMA.FTZ R92, R3, -UR4, R92 ;  /* 0x80000004035c7c23 */ /* 0x000fe2000801005c */
[C---:B------:R-:W-:Y:S01]  /*f5e0*/  IADD3 R3, R0.reuse, -0x20, RZ ;  /* 0xffffffe000037810 */ /* 0x040fe20007ffe0ff */
[C---:B---3--:R-:W-:Y:S02]  /*f5f0*/  FFMA.FTZ R59, R197.reuse, -UR4, R59 ;  /* 0x80000004c53b7c23 */ /* 0x048fe4000801003b */
[----:B------:R-:W-:Y:S01]  /*f600*/  FFMA.FTZ R45, R197, -UR4, R45 ;  /* 0x80000004c52d7c23 */ /* 0x000fe2000801002d */
[C---:B------:R-:W-:Y:S05]  /*f610*/  IADD3 R197, R0.reuse, 0x10, RZ ;  /* 0x0000001000c57810 */ /* 0x040fea0007ffe0ff */
[----:B------:R-:W-:Y:S02]  /*f620*/  @!P3 IADD3 R2, -R0, -0x48, RZ ;  /* 0xffffffb80002b810 */ /* 0x000fe40007ffe1ff */
[----:B------:R-:W-:Y:S01]  /*f630*/  ISETP.GE.AND P3, PT, R3, RZ, PT ;  /* 0x000000ff0300720c */ /* 0x000fe20003f66270 */
[C---:B----4-:R-:W-:Y:S01]  /*f640*/  FFMA.FTZ R33, R198.reuse, -UR4, R33 ;  /* 0x80000004c6217c23 */ /* 0x050fe20008010021 */
[----:B------:R1:W2:Y:S01]  /*f650*/  I2F R204, R2 ;  /* 0x0000000200cc7306 */ /* 0x0002a20000201400 */
[C---:B------:R-:W-:Y:S02]  /*f660*/  FFMA.FTZ R39, R198.reuse, -UR4, R39 ;  /* 0x80000004c6277c23 */ /* 0x040fe40008010027 */
[C---:B------:R-:W-:Y:S02]  /*f670*/  FFMA.FTZ R107, R198.reuse, -UR4, R107 ;  /* 0x80000004c66b7c23 */ /* 0x040fe4000801006b */
[----:B------:R-:W-:Y:S06]  /*f680*/  FFMA.FTZ R93, R198, -UR4, R93 ;  /* 0x80000004c65d7c23 */ /* 0x000fec000801005d */
[C---:B------:R-:W-:Y:S04]  /*f690*/  @!P3 IADD3 R3, -R0.reuse, 0x20, RZ ;  /* 0x000000200003b810 */ /* 0x040fe80007ffe1ff */
[----:B------:R-:W3:Y:S01]  /*f6a0*/  I2F R196, R3 ;  /* 0x0000000300c47306 */ /* 0x000ee20000201400 */
[----:B-1----:R-:W-:Y:S01]  /*f6b0*/  IADD3 R2, R0, -0x21, RZ ;  /* 0xffffffdf00027810 */ /* 0x002fe20007ffe0ff */
[----:B--2---:R-:W-:Y:S03]  /*f6c0*/  FFMA.FTZ R10, R204, -UR4, R10 ;  /* 0x80000004cc0a7c23 */ /* 0x004fe6000801000a */
[----:B------:R-:W-:Y:S01]  /*f6d0*/  ISETP.GE.AND P2, PT, R2, RZ, PT ;  /* 0x000000ff0200720c */ /* 0x000fe20003f46270 */
[----:B---3--:R-:W-:Y:S11]  /*f6e0*/  FFMA.FTZ R36, R196, -UR4, R36 ;  /* 0x80000004c4247c23 */ /* 0x008ff60008010024 */
[----:B------:R-:W-:Y:S01]  /*f6f0*/  @!UPT UIADD3 URZ, URZ, URZ, URZ ;  /* 0x0000003f3f3ff290 */ /* 0x000fe2000fffe03f */
[----:B------:R-:W-:Y:S01]  /*f700*/  @!P2 IADD3 R2, -R0, 0x21, RZ ;  /* 0x000000210002a810 */ /* 0x000fe20007ffe1ff */
[C---:B------:R-:W-:Y:S01]  /*f710*/  FFMA.FTZ R50, R196.reuse, -UR4, R50 ;  /* 0x80000004c4327c23 */ /* 0x040fe20008010032 */
[----:B------:R-:W-:Y:S01]  /*f720*/  ISETP.GE.AND P2, PT, R197, RZ, PT ;  /* 0x000000ffc500720c */ /* 0x000fe20003f46270 */
[C---:B------:R-:W-:Y:S01]  /*f730*/  FFMA.FTZ R110, R196.reuse, -UR4, R110 ;  /* 0x80000004c46e7c23 */ /* 0x040fe2000801006e */
[----:B------:R1:W2:Y:S01]  /*f740*/  I2F R3, R2 ;  /* 0x0000000200037306 */ /* 0x0002a20000201400 */
[----:B------:R-:W-:Y:S01]  /*f750*/  FFMA.FTZ R104, R196, -UR4, R104 ;  /* 0x80000004c4687c23 */ /* 0x000fe20008010068 */
[----:B------:R-:W-:Y:S04]  /*f760*/  IADD3 R196, R0, -0x28, RZ ;  /* 0xffffffd800c47810 */ /* 0x000fe80007ffe0ff */
[----:B------:R-:W-:Y:S05]  /*f770*/  ISETP.GE.AND P4, PT, R196, RZ, PT ;  /* 0x000000ffc400720c */ /* 0x000fea0003f86270 */
[C---:B------:R-:W-:Y:S06]  /*f780*/  @!P2 IADD3 R197, -R0.reuse, -0x10, RZ ;  /* 0xfffffff000c5a810 */ /* 0x040fec0007ffe1ff */
[----:B------:R-:W3:Y:S02]  /*f790*/  I2F R197, R197 ;  /* 0x000000c500c57306 */ /* 0x000ee40000201400 */
[C---:B------:R-:W-:Y:S02]  /*f7a0*/  @!P4 IADD3 R196, -R0.reuse, 0x28, RZ ;  /* 0x0000002800c4c810 */ /* 0x040fe40007ffe1ff */
[----:B-1----:R-:W-:Y:S01]  /*f7b0*/  IADD3 R2, R0, -0x78, RZ ;  /* 0xffffff8800027810 */ /* 0x002fe20007ffe0ff */
[C---:B--2---:R-:W-:Y:S05]  /*f7c0*/  FFMA.FTZ R37, R3.reuse, -UR4, R37 ;  /* 0x8000000403257c23 */ /* 0x044fea0008010025 */
[----:B------:R-:W1:Y:S01]  /*f7d0*/  I2F R196, R196 ;  /* 0x000000c400c47306 */ /* 0x000e620000201400 */
[----:B------:R-:W-:Y:S01]  /*f7e0*/  ISETP.GE.AND P3, PT, R2, RZ, PT ;  /* 0x000000ff0200720c */ /* 0x000fe20003f66270 */
[C---:B------:R-:W-:Y:S02]  /*f7f0*/  FFMA.FTZ R51, R3.reuse, -UR4, R51 ;  /* 0x8000000403337c23 */ /* 0x040fe40008010033 */
[C---:B------:R-:W-:Y:S02]  /*f800*/  FFMA.FTZ R111, R3.reuse, -UR4, R111 ;  /* 0x80000004036f7c23 */ /* 0x040fe4000801006f */
[----:B------:R-:W-:Y:S01]  /*f810*/  FFMA.FTZ R105, R3, -UR4, R105 ;  /* 0x8000000403697c23 */ /* 0x000fe20008010069 */
[C---:B------:R-:W-:Y:S07]  /*f820*/  IADD3 R3, R0.reuse, -0x29, RZ ;  /* 0xffffffd700037810 */ /* 0x040fee0007ffe0ff */
[C---:B------:R-:W-:Y:S01]  /*f830*/  @!P3 IADD3 R2, -R0.reuse, 0x78, RZ ;  /* 0x000000780002b810 */ /* 0x040fe20007ffe1ff */
[----:B---3--:R-:W-:Y:S01]  /*f840*/  FFMA.FTZ R62, R197, -UR4, R62 ;  /* 0x80000004c53e7c23 */ /* 0x008fe2000801003e */
[----:B------:R-:W-:Y:S01]  /*f850*/  ISETP.GE.AND P3, PT, R3, RZ, PT ;  /* 0x000000ff0300720c */ /* 0x000fe20003f66270 */
[----:B------:R-:W-:Y:S01]  /*f860*/  FFMA.FTZ R56, R197, -UR4, R56 ;  /* 0x80000004c5387c23 */ /* 0x000fe20008010038 */
[----:B------:R2:W3:Y:S01]  /*f870*/  I2F R198, R2 ;  /* 0x0000000200c67306 */ /* 0x0004e20000201400 */
[----:B------:R-:W-:Y:S04]  /*f880*/  IADD3 R197, R0, -0x39, RZ ;  /* 0xffffffc700c57810 */ /* 0x000fe80007ffe0ff */
[----:B------:R-:W-:Y:S01]  /*f890*/  ISETP.GE.AND P4, PT, R197, RZ, PT ;  /* 0x000000ffc500720c */ /* 0x000fe20003f86270 */
[C---:B-1----:R-:W-:Y:S02]  /*f8a0*/  FFMA.FTZ R48, R196.reuse, -UR4, R48 ;  /* 0x80000004c4307c23 */ /* 0x042fe40008010030 */
[C---:B------:R-:W-:Y:S02]  /*f8b0*/  FFMA.FTZ R54, R196.reuse, -UR4, R54 ;  /* 0x80000004c4367c23 */ /* 0x040fe40008010036 */
[----:B------:R-:W-:Y:S01]  /*f8c0*/  FFMA.FTZ R122, R196, -UR4, R122 ;  /* 0x80000004c47a7c23 */ /* 0x000fe2000801007a */
[----:B------:R-:W-:Y:S01]  /*f8d0*/  @!P3 IADD3 R3, -R0, 0x29, RZ ;  /* 0x000000290003b810 */ /* 0x000fe20007ffe1ff */
[----:B------:R-:W-:Y:S01]  /*f8e0*/  FFMA.FTZ R108, R196, -UR4, R108 ;  /* 0x80000004c46c7c23 */ /* 0x000fe2000801006c */
[----:B------:R-:W-:Y:S04]  /*f8f0*/  IADD3 R196, R0, -0x31, RZ ;  /* 0xffffffcf00c47810 */ /* 0x000fe80007ffe0ff */
[----:B------:R-:W1:Y:S01]  /*f900*/  I2F R3, R3 ;  /* 0x0000000300037306 */ /* 0x000e620000201400 */
[----:B------:R-:W-:Y:S02]  /*f910*/  ISETP.GE.AND P6, PT, R196, RZ, PT ;  /* 0x000000ffc400720c */ /* 0x000fe40003fc6270 */
[C---:B------:R-:W-:Y:S02]  /*f920*/  @!P4 IADD3 R197, -R0.reuse, 0x39, RZ ;  /* 0x0000003900c5c810 */ /* 0x040fe40007ffe1ff */
[----:B--2---:R-:W-:Y:S01]  /*f930*/  IADD3 R2, R0, -0x30, RZ ;  /* 0xffffffd000027810 */ /* 0x004fe20007ffe0ff */
[----:B---3--:R-:W-:Y:S01]  /*f940*/  FFMA.FTZ R128, R198, -UR4, R128 ;  /* 0x80000004c6807c23 */ /* 0x008fe20008010080 */
[----:B------:R-:W-:Y:S02]  /*f950*/  IADD3 R198, R0, -0x38, RZ ;  /* 0xffffffc800c67810 */ /* 0x000fe40007ffe0ff */
[----:B------:R-:W-:Y:S02]  /*f960*/  ISETP.GE.AND P2, PT, R2, RZ, PT ;  /* 0x000000ff0200720c */ /* 0x000fe40003f46270 */
[----:B------:R-:W-:Y:S03]  /*f970*/  ISETP.GE.AND P5, PT, R198, RZ, PT ;  /* 0x000000ffc600720c */ /* 0x000fe60003fa6270 */
[C---:B------:R-:W-:Y:S08]  /*f980*/  @!P6 IADD3 R196, -R0.reuse, 0x31, RZ ;  /* 0x0000003100c4e810 */ /* 0x040ff00007ffe1ff */
[C---:B------:R-:W-:Y:S01]  /*f990*/  @!P2 IADD3 R2, -R0.reuse, 0x30, RZ ;  /* 0x000000300002a810 */ /* 0x040fe20007ffe1ff */
[C---:B-1----:R-:W-:Y:S01]  /*f9a0*/  FFMA.FTZ R49, R3.reuse, -UR4, R49 ;  /* 0x8000000403317c23 */ /* 0x042fe20008010031 */
[C---:B------:R-:W-:Y:S01]  /*f9b0*/  @!P5 IADD3 R198, -R0.reuse, 0x38, RZ ;  /* 0x0000003800c6d810 */ /* 0x040fe20007ffe1ff */
[C---:B------:R-:W-:Y:S02]  /*f9c0*/  FFMA.FTZ R55, R3.reuse, -UR4, R55 ;  /* 0x8000000403377c23 */ /* 0x040fe40008010037 */
[C---:B------:R-:W-:Y:S01]  /*f9d0*/  FFMA.FTZ R123, R3.reuse, -UR4, R123 ;  /* 0x80000004037b7c23 */ /* 0x040fe2000801007b */
[----:B------:R-:W1:Y:S01]  /*f9e0*/  I2F R2, R2 ;  /* 0x0000000200027306 */ /* 0x000e620000201400 */
[----:B------:R-:W-:Y:S01]  /*f9f0*/  FFMA.FTZ R109, R3, -UR4, R109 ;  /* 0x80000004036d7c23 */ /* 0x000fe2000801006d */
[C---:B------:R-:W-:Y:S04]  /*fa00*/  IADD3 R3, R0.reuse, -0x79, RZ ;  /* 0xffffff8700037810 */ /* 0x040fe80007ffe0ff */
[----:B------:R-:W-:Y:S04]  /*fa10*/  ISETP.GE.AND P3, PT, R3, RZ, PT ;  /* 0x000000ff0300720c */ /* 0x000fe80003f66270 */
[----:B------:R-:W2:Y:S09]  /*fa20*/  I2F R198, R198 ;  /* 0x000000c600c67306 */ /* 0x000eb20000201400 */
[----:B------:R-:W-:Y:S01]  /*fa30*/  @!P3 IADD3 R3, -R0, 0x79, RZ ;  /* 0x000000790003b810 */ /* 0x000fe20007ffe1ff */
[C---:B-1----:R-:W-:Y:S05]  /*fa40*/  FFMA.FTZ R52, R2.reuse, -UR4, R52 ;  /* 0x8000000402347c23 */ /* 0x042fea0008010034 */
[----:B------:R-:W1:Y:S01]  /*fa50*/  I2F R3, R3 ;  /* 0x0000000300037306 */ /* 0x000e620000201400 */
[C---:B------:R-:W-:Y:S02]  /*fa60*/  FFMA.FTZ R66, R2.reuse, -UR4, R66 ;  /* 0x8000000402427c23 */ /* 0x040fe40008010042 */
[C---:B------:R-:W-:Y:S02]  /*fa70*/  FFMA.FTZ R126, R2.reuse, -UR4, R126 ;  /* 0x80000004027e7c23 */ /* 0x040fe4000801007e */
[----:B------:R-:W-:Y:S01]  /*fa80*/  FFMA.FTZ R120, R2, -UR4, R120 ;  /* 0x8000000402787c23 */ /* 0x000fe20008010078 */
[----:B------:R-:W-:Y:S01]  /*fa90*/  IADD3 R2, R0, 0xf, RZ ;  /* 0x0000000f00027810 */ /* 0x000fe20007ffe0ff */
[----:B--2---:R-:W-:Y:S03]  /*faa0*/  FFMA.FTZ R64, R198, -UR4, R64 ;  /* 0x80000004c6407c23 */ /* 0x004fe60008010040 */
[----:B------:R-:W-:Y:S01]  /*fab0*/  ISETP.GE.AND P2, PT, R2, RZ, PT ;  /* 0x000000ff0200720c */ /* 0x000fe20003f46270 */
[C---:B------:R-:W-:Y:S02]  /*fac0*/  FFMA.FTZ R70, R198.reuse, -UR4, R70 ;  /* 0x80000004c6467c23 */ /* 0x040fe40008010046 */
[----:B------:R-:W-:Y:S10]  /*fad0*/  FFMA.FTZ R124, R198, -UR4, R124 ;  /* 0x80000004c67c7c23 */ /* 0x000ff4000801007c */
[----:B------:R-:W-:Y:S01]  /*fae0*/  @!P2 IADD3 R2, -R0, -0xf, RZ ;  /* 0xfffffff10002a810 */ /* 0x000fe20007ffe1ff */
[----:B-1----:R-:W-:Y:S01]  /*faf0*/  FFMA.FTZ R129, R3, -UR4, R129 ;  /* 0x8000000403817c23 */ /* 0x002fe20008010081 */
[----:B------:R-:W-:Y:S04]  /*fb00*/  FMNMX.FTZ R0, R4, R201, !PT ;  /* 0x000000c904007209 */ /* 0x000fe80007810000 */
[----:B------:R-:W1:Y:S01]  /*fb10*/  I2F R2, R2 ;  /* 0x0000000200027306 */ /* 0x000e620000201400 */
[----:B------:R-:W-:Y:S04]  /*fb20*/  FMNMX.FTZ R0, R5, R0, !PT ;  /* 0x0000000005007209 */ /* 0x000fe80007810000 */
[----:B------:R-:W-:Y:S04]  /*fb30*/  FMNMX.FTZ R3, R16, R0, !PT ;  /* 0x0000000010037209 */ /* 0x000fe80007810000 */
[----:B------:R-:W-:Y:S01]  /*fb40*/  FMNMX.FTZ R3, R17, R3, !PT ;  /* 0x0000000311037209 */ /* 0x000fe20007810000 */
[----:B------:R-:W2:Y:S03]  /*fb50*/  I2F R0, R196 ;  /* 0x000000c400007306 */ /* 0x000ea60000201400 */
[----:B------:R-:W-:Y:S04]  /*fb60*/  FMNMX.FTZ R3, R20, R3, !PT ;  /* 0x0000000314037209 */ /* 0x000fe80007810000 */
[----:B------:R-:W-:Y:S03]  /*fb70*/  FMNMX.FTZ R3, R21, R3, !PT ;  /* 0x0000000315037209 */ /* 0x000fe60007810000 */
[----:B------:R-:W3:Y:S01]  /*fb80*/  I2F R196, R197 ;  /* 0x000000c500c47306 */ /* 0x000ee20000201400 */
[----:B------:R-:W-:Y:S01]  /*fb90*/  FMNMX.FTZ R3, R32, R3, !PT ;  /* 0x0000000320037209 */ /* 0x000fe20007810000 */
[C---:B-1----:R-:W-:Y:S03]  /*fba0*/  FFMA.FTZ R63, R2.reuse, -UR4, R63 ;  /* 0x80000004023f7c23 */ /* 0x042fe6000801003f */
[----:B------:R-:W-:Y:S01]  /*fbb0*/  FMNMX.FTZ R3, R33, R3, !PT ;  /* 0x0000000321037209 */ /* 0x000fe20007810000 */
[----:B------:R-:W-:Y:S01]  /*fbc0*/  FFMA.FTZ R57, R2, -UR4, R57 ;  /* 0x8000000402397c23 */ /* 0x000fe20008010039 */
[----:B------:R-:W-:Y:S02]  /*fbd0*/  FMNMX.FTZ R2, R6, R199, !PT ;  /* 0x000000c706027209 */ /* 0x000fe40007810000 */
[----:B------:R-:W-:Y:S02]  /*fbe0*/  FMNMX.FTZ R3, R36, R3, !PT ;  /* 0x0000000324037209 */ /* 0x000fe40007810000 */
[----:B------:R-:W-:Y:S02]  /*fbf0*/  FMNMX.FTZ R2, R7, R2, !PT ;  /* 0x0000000207027209 */ /* 0x000fe40007810000 */
[----:B------:R-:W-:Y:S01]  /*fc00*/  FMNMX.FTZ R3, R37, R3, !PT ;  /* 0x0000000325037209 */ /* 0x000fe20007810000 */
[----:B--2---:R-:W-:Y:S01]  /*fc10*/  FFMA.FTZ R53, R0, -UR4, R53 ;  /* 0x8000000400357c23 */ /* 0x004fe20008010035 */
[----:B------:R-:W-:Y:S01]  /*fc20*/  FMNMX.FTZ R2, R18, R2, !PT ;  /* 0x0000000212027209 */ /* 0x000fe20007810000 */
[----:B------:R-:W-:Y:S01]  /*fc30*/  FFMA.FTZ R67, R0, -UR4, R67 ;  /* 0x8000000400437c23 */ /* 0x000fe20008010043 */
[----:B------:R-:W-:Y:S01]  /*fc40*/  FMNMX.FTZ R3, R48, R3, !PT ;  /* 0x0000000330037209 */ /* 0x000fe20007810000 */
[C---:B------:R-:W-:Y:S01]  /*fc50*/  FFMA.FTZ R127, R0.reuse, -UR4, R127 ;  /* 0x80000004007f7c23 */ /* 0x040fe2000801007f */
[----:B------:R-:W-:Y:S01]  /*fc60*/  FMNMX.FTZ R2, R19, R2, !PT ;  /* 0x0000000213027209 */ /* 0x000fe20007810000 */
[----:B------:R-:W-:Y:S01]  /*fc70*/  FFMA.FTZ R121, R0, -UR4, R121 ;  /* 0x8000000400797c23 */ /* 0x000fe20008010079 */
[----:B------:R-:W-:Y:S02]  /*fc80*/  FMNMX.FTZ R3, R49, R3, !PT ;  /* 0x0000000331037209 */ /* 0x000fe40007810000 */
[----:B------:R-:W-:Y:S01]  /*fc90*/  FMNMX.FTZ R2, R22, R2, !PT ;  /* 0x0000000216027209 */ /* 0x000fe20007810000 */
[----:B---3--:R-:W-:Y:S01]  /*fca0*/  FFMA.FTZ R65, R196, -UR4, R65 ;  /* 0x80000004c4417c23 */ /* 0x008fe20008010041 */
[----:B------:R-:W-:Y:S01]  /*fcb0*/  FMNMX.FTZ R3, R52, R3, !PT ;  /* 0x0000000334037209 */ /* 0x000fe20007810000 */
[C---:B------:R-:W-:Y:S01]  /*fcc0*/  FFMA.FTZ R71, R196.reuse, -UR4, R71 ;  /* 0x80000004c4477c23 */ /* 0x040fe20008010047 */
[----:B------:R-:W-:Y:S01]  /*fcd0*/  FMNMX.FTZ R2, R23, R2, !PT ;  /* 0x0000000217027209 */ /* 0x000fe20007810000 */
[----:B------:R-:W-:Y:S01]  /*fce0*/  FFMA.FTZ R125, R196, -UR4, R125 ;  /* 0x80000004c47d7c23 */ /* 0x000fe2000801007d */
        /* <DEDUP_REMOVED lines=92> */
[----:B------:R-:W-:Y:S04]  /*102b0*/  FMNMX.FTZ R3, R45, R3, !PT ;  /* 0x000000032d037209 */ /* 0x000fe80007810000 */
[----:B------:R-:W-:Y:S04]  /*102c0*/  FMNMX.FTZ R3, R56, R3, !PT ;  /* 0x0000000338037209 */ /* 0x000fe80007810000 */
[----:B------:R-:W-:Y:S02]  /*102d0*/  FMNMX.FTZ R3, R57, R3, !PT ;  /* 0x0000000339037209 */ /* 0x000fe40007810000 */
[----:B-1----:R-:W-:Y:S02]  /*102e0*/  FMNMX.FTZ R0, R0, R2, !PT ;  /* 0x0000000200007209 */ /* 0x002fe40007810000 */
[----:B------:R-:W-:Y:S04]  /*102f0*/  FMNMX.FTZ R2, R60, R3, !PT ;  /* 0x000000033c027209 */ /* 0x000fe80007810000 */
[----:B------:R-:W-:Y:S02]  /*10300*/  FMNMX.FTZ R2, R61, R2, !PT ;  /* 0x000000023d027209 */ /* 0x000fe40007810000 */
[----:B--2---:R-:W-:Y:S02]  /*10310*/  FMNMX.FTZ R197, R197, R196, !PT ;  /* 0x000000c4c5c57209 */ /* 0x004fe40007810000 */
[----:B------:R-:W-:Y:S01]  /*10320*/  FMNMX.FTZ R2, R72, R2, !PT ;  /* 0x0000000248027209 */ /* 0x000fe20007810000 */
[----:B------:R-:W1:Y:S03]  /*10330*/  SHFL.BFLY PT, R196, R198, 0x1, 0x1f ;  /* 0x0c201f00c6c47f89 */ /* 0x000e6600000e0000 */
[----:B------:R-:W-:Y:S04]  /*10340*/  FMNMX.FTZ R2, R73, R2, !PT ;  /* 0x0000000249027209 */ /* 0x000fe80007810000 */
[----:B------:R-:W-:Y:S01]  /*10350*/  FMNMX.FTZ R2, R76, R2, !PT ;  /* 0x000000024c027209 */ /* 0x000fe20007810000 */
[----:B------:R-:W2:Y:S03]  /*10360*/  SHFL.BFLY PT, R3, R197, 0x1, 0x1f ;  /* 0x0c201f00c5037f89 */ /* 0x000ea600000e0000 */
        /* <DEDUP_REMOVED lines=9> */
[----:B------:R-:W1:Y:S01]  /*10400*/  SHFL.BFLY PT, R3, R0, 0x1, 0x1f ;  /* 0x0c201f0000037f89 */ /* 0x000e6200000e0000 */
[----:B------:R-:W-:Y:S02]  /*10410*/  FSETP.NEU.FTZ.AND P2, PT, R197, -INF , PT ;  /* 0xff800000c500780b */ /* 0x000fe40003f5d000 */
[----:B------:R-:W-:Y:S04]  /*10420*/  FMNMX.FTZ R2, R108, R2, !PT ;  /* 0x000000026c027209 */ /* 0x000fe80007810000 */
[----:B------:R-:W-:Y:S04]  /*10430*/  FMNMX.FTZ R2, R109, R2, !PT ;  /* 0x000000026d027209 */ /* 0x000fe80007810000 */
[----:B------:R-:W-:Y:S04]  /*10440*/  FMNMX.FTZ R2, R120, R2, !PT ;  /* 0x0000000278027209 */ /* 0x000fe80007810000 */
[----:B------:R-:W-:Y:S04]  /*10450*/  FMNMX.FTZ R2, R121, R2, !PT ;  /* 0x0000000279027209 */ /* 0x000fe80007810000 */
[----:B------:R-:W-:Y:S01]  /*10460*/  FMNMX.FTZ R204, R124, R2, !PT ;  /* 0x000000027ccc7209 */ /* 0x000fe20007810000 */
[C---:B------:R-:W-:Y:S02]  /*10470*/  FADD.FTZ R2, -R197.reuse, R199 ;  /* 0x000000c7c5027221 */ /* 0x040fe40000010100 */
[----:B------:R-:W-:Y:S01]  /*10480*/  FMUL.FTZ R199, R197, c[0x0][0x23c] ;  /* 0x00008f00c5c77a20 */ /* 0x000fe20000410000 */
[----:B------:R-:W-:Y:S01]  /*10490*/  FMNMX.FTZ R204, R125, R204, !PT ;  /* 0x000000cc7dcc7209 */ /* 0x000fe20007810000 */
[----:B------:R-:W-:Y:S01]  /*104a0*/  FMUL.FTZ R2, R2, c[0x0][0x23c] ;  /* 0x00008f0002027a20 */ /* 0x000fe20000410000 */
[----:B-1----:R-:W-:Y:S02]  /*104b0*/  FMNMX.FTZ R196, R0, R3, !PT ;  /* 0x0000000300c47209 */ /* 0x002fe40007810000 */
[----:B------:R-:W-:Y:S01]  /*104c0*/  FSEL R199, R199, RZ, P2 ;  /* 0x000000ffc7c77208 */ /* 0x000fe20001000000 */
[----:B------:R-:W1:Y:S01]  /*104d0*/  SHFL.BFLY PT, R0, R204, 0x2, 0x1f ;  /* 0x0c401f00cc007f89 */ /* 0x000e6200000e0000 */
[----:B------:R-:W-:Y:S01]  /*104e0*/  FSETP.NEU.FTZ.AND P2, PT, R196, -INF , PT ;  /* 0xff800000c400780b */ /* 0x000fe20003f5d000 */
[----:B------:R-:W2:Y:S02]  /*104f0*/  MUFU.EX2 R2, R2 ;  /* 0x0000000200027308 */ /* 0x000ea40000000800 */
[--C-:B------:R-:W-:Y:S02]  /*10500*/  FFMA.FTZ R6, R6, c[0x0][0x23c], -R199.reuse ;  /* 0x00008f0006067a23 */ /* 0x100fe400000108c7 */
[--C-:B------:R-:W-:Y:S02]  /*10510*/  FFMA.FTZ R22, R22, c[0x0][0x23c], -R199.reuse ;  /* 0x00008f0016167a23 */ /* 0x100fe400000108c7 */
[--C-:B------:R-:W-:Y:S02]  /*10520*/  FFMA.FTZ R23, R23, c[0x0][0x23c], -R199.reuse ;  /* 0x00008f0017177a23 */ /* 0x100fe400000108c7 */
[--C-:B------:R-:W-:Y:S02]  /*10530*/  FFMA.FTZ R19, R19, c[0x0][0x23c], -R199.reuse ;  /* 0x00008f0013137a23 */ /* 0x100fe400000108c7 */
[----:B------:R1:W3:Y:S01]  /*10540*/  MUFU.EX2 R205, R6 ;  /* 0x0000000600cd7308 */ /* 0x0002e20000000800 */
        /* <DEDUP_REMOVED lines=8> */
[C---:B--2---:R-:W-:Y:S02]  /*105d0*/  FMUL.FTZ R134, R2.reuse, R134 ;  /* 0x0000008602867220 */ /* 0x044fe40000410000 */
[C---:B------:R-:W-:Y:S02]  /*105e0*/  FMUL.FTZ R135, R2.reuse, R135 ;  /* 0x0000008702877220 */ /* 0x040fe40000410000 */
[C---:B------:R-:W-:Y:S01]  /*105f0*/  FMUL.FTZ R146, R2.reuse, R146 ;  /* 0x0000009202927220 */ /* 0x040fe20000410000 */
[----:B------:R-:W-:Y:S01]  /*10600*/  MUFU.EX2 R22, R22 ;  /* 0x0000001600167308 */ /* 0x000fe20000000800 */
[C---:B------:R-:W-:Y:S02]  /*10610*/  FMUL.FTZ R147, R2.reuse, R147 ;  /* 0x0000009302937220 */ /* 0x040fe40000410000 */
[----:B------:R-:W-:Y:S01]  /*10620*/  FMUL.FTZ R150, R2, R150 ;  /* 0x0000009602967220 */ /* 0x000fe20000410000 */
[----:B-1----:R-:W-:Y:S01]  /*10630*/  FMNMX.FTZ R6, R204, R0, !PT ;  /* 0x00000000cc067209 */ /* 0x002fe20007810000 */
[C---:B------:R-:W-:Y:S02]  /*10640*/  FADD.FTZ R0, -R196.reuse, R200 ;  /* 0x000000c8c4007221 */ /* 0x040fe40000010100 */
[----:B------:R-:W-:Y:S02]  /*10650*/  FMUL.FTZ R200, R196, c[0x0][0x23c] ;  /* 0x00008f00c4c87a20 */ /* 0x000fe40000410000 */
[----:B------:R-:W-:Y:S01]  /*10660*/  FMUL.FTZ R0, R0, c[0x0][0x23c] ;  /* 0x00008f0000007a20 */ /* 0x000fe20000410000 */
[----:B------:R-:W-:Y:S01]  /*10670*/  MUFU.EX2 R23, R23 ;  /* 0x0000001700177308 */ /* 0x000fe20000000800 */
[----:B------:R-:W-:Y:S01]  /*10680*/  FMUL.FTZ R151, R2, R151 ;  /* 0x0000009702977220 */ /* 0x000fe20000410000 */
[----:B------:R-:W-:Y:S01]  /*10690*/  FSEL R200, R200, RZ, P2 ;  /* 0x000000ffc8c87208 */ /* 0x000fe20001000000 */
[----:B------:R-:W-:Y:S01]  /*106a0*/  FMUL.FTZ R162, R2, R162 ;  /* 0x000000a202a27220 */ /* 0x000fe20000410000 */
[----:B------:R-:W-:Y:S01]  /*106b0*/  FSETP.NEU.FTZ.AND P2, PT, R198, -INF , PT ;  /* 0xff800000c600780b */ /* 0x000fe20003f5d000 */
[----:B------:R-:W-:Y:S01]  /*106c0*/  FMUL.FTZ R163, R2, R163 ;  /* 0x000000a302a37220 */ /* 0x000fe20000410000 */
[----:B------:R-:W1:Y:S01]  /*106d0*/  SHFL.BFLY PT, R3, R6, 0x1, 0x1f ;  /* 0x0c201f0006037f89 */ /* 0x000e6200000e0000 */
[--C-:B------:R-:W-:Y:S02]  /*106e0*/  FFMA.FTZ R10, R10, c[0x0][0x23c], -R200.reuse ;  /* 0x00008f000a0a7a23 */ /* 0x100fe400000108c8 */
[C---:B------:R-:W-:Y:S01]  /*106f0*/  FMUL.FTZ R166, R2.reuse, R166 ;  /* 0x000000a602a67220 */ /* 0x040fe20000410000 */
[----:B------:R-:W2:Y:S01]  /*10700*/  MUFU.EX2 R0, R0 ;  /* 0x0000000000007308 */ /* 0x000ea20000000800 */
[C---:B------:R-:W-:Y:S02]  /*10710*/  FMUL.FTZ R167, R2.reuse, R167 ;  /* 0x000000a702a77220 */ /* 0x040fe40000410000 */
[C---:B------:R-:W-:Y:S02]  /*10720*/  FMUL.FTZ R178, R2.reuse, R178 ;  /* 0x000000b202b27220 */ /* 0x040fe40000410000 */
[C---:B------:R-:W-:Y:S02]  /*10730*/  FMUL.FTZ R179, R2.reuse, R179 ;  /* 0x000000b302b37220 */ /* 0x040fe40000410000 */
[----:B---3--:R-:W-:Y:S02]  /*10740*/  FFMA.FTZ R204, R2, R235, R205 ;  /* 0x000000eb02cc7223 */ /* 0x008fe400000100cd */
[--C-:B------:R-:W-:Y:S01]  /*10750*/  FFMA.FTZ R14, R14, c[0x0][0x23c], -R200.reuse ;  /* 0x00008f000e0e7a23 */ /* 0x100fe200000108c8 */
[----:B------:R-:W3:Y:S01]  /*10760*/  MUFU.EX2 R10, R10 ;  /* 0x0000000a000a7308 */ /* 0x000ee20000000800 */
[C---:B------:R-:W-:Y:S02]  /*10770*/  FMUL.FTZ R182, R2.reuse, R182 ;  /* 0x000000b602b67220 */ /* 0x040fe40000410000 */
[C---:B------:R-:W-:Y:S02]  /*10780*/  FMUL.FTZ R183, R2.reuse, R183 ;  /* 0x000000b702b77220 */ /* 0x040fe40000410000 */
[C---:B------:R-:W-:Y:S02]  /*10790*/  FMUL.FTZ R194, R2.reuse, R194 ;  /* 0x000000c202c27220 */ /* 0x040fe40000410000 */
[----:B------:R-:W-:Y:S02]  /*107a0*/  FMUL.FTZ R195, R2, R195 ;  /* 0x000000c302c37220 */ /* 0x000fe40000410000 */
[----:B------:R-:W-:Y:S01]  /*107b0*/  FADD.FTZ R2, -R198, R201 ;  /* 0x000000c9c6027221 */ /* 0x000fe20000010100 */
[----:B------:R-:W-:Y:S01]  /*107c0*/  MUFU.EX2 R34, R34 ;  /* 0x0000002200227308 */ /* 0x000fe20000000800 */
[----:B-1----:R-:W-:Y:S01]  /*107d0*/  FMNMX.FTZ R6, R6, R3, !PT ;  /* 0x0000000306067209 */ /* 0x002fe20007810000 */
[----:B------:R-:W-:Y:S02]  /*107e0*/  FFMA.FTZ R15, R15, c[0x0][0x23c], -R200 ;  /* 0x00008f000f0f7a23 */ /* 0x000fe400000108c8 */
[C---:B--2---:R-:W-:Y:S02]  /*107f0*/  FMUL.FTZ R138, R0.reuse, R138 ;  /* 0x0000008a008a7220 */ /* 0x044fe40000410000 */
[C---:B------:R-:W-:Y:S02]  /*10800*/  FMUL.FTZ R139, R0.reuse, R139 ;  /* 0x0000008b008b7220 */ /* 0x040fe40000410000 */
[C---:B------:R-:W-:Y:S02]  /*10810*/  FMUL.FTZ R142, R0.reuse, R142 ;  /* 0x0000008e008e7220 */ /* 0x040fe40000410000 */
[----:B------:R-:W-:Y:S01]  /*10820*/  MUFU.EX2 R35, R35 ;  /* 0x0000002300237308 */ /* 0x000fe20000000800 */
[C---:B------:R-:W-:Y:S02]  /*10830*/  FMUL.FTZ R143, R0.reuse, R143 ;  /* 0x0000008f008f7220 */ /* 0x040fe40000410000 */
[C---:B------:R-:W-:Y:S02]  /*10840*/  FMUL.FTZ R154, R0.reuse, R154 ;  /* 0x0000009a009a7220 */ /* 0x040fe40000410000 */
[C---:B---3--:R-:W-:Y:S02]  /*10850*/  FFMA.FTZ R201, R0.reuse, R236, R10 ;  /* 0x000000ec00c97223 */ /* 0x048fe4000001000a */
[C---:B------:R-:W-:Y:S02]  /*10860*/  FMUL.FTZ R155, R0.reuse, R155 ;  /* 0x0000009b009b7220 */ /* 0x040fe40000410000 */
[C---:B------:R-:W-:Y:S01]  /*10870*/  FMUL.FTZ R158, R0.reuse, R158 ;  /* 0x0000009e009e7220 */ /* 0x040fe20000410000 */
[----:B------:R-:W-:Y:S01]  /*10880*/  MUFU.EX2 R38, R38 ;  /* 0x0000002600267308 */ /* 0x000fe20000000800 */
[C---:B------:R-:W-:Y:S02]  /*10890*/  FMUL.FTZ R159, R0.reuse, R159 ;  /* 0x0000009f009f7220 */ /* 0x040fe40000410000 */
[C---:B------:R-:W-:Y:S02]  /*108a0*/  FMUL.FTZ R170, R0.reuse, R170 ;  /* 0x000000aa00aa7220 */ /* 0x040fe40000410000 */
[C---:B------:R-:W-:Y:S02]  /*108b0*/  FMUL.FTZ R171, R0.reuse, R171 ;  /* 0x000000ab00ab7220 */ /* 0x040fe40000410000 */
[C---:B------:R-:W-:Y:S02]  /*108c0*/  FMUL.FTZ R174, R0.reuse, R174 ;  /* 0x000000ae00ae7220 */ /* 0x040fe40000410000 */
[C---:B------:R-:W-:Y:S01]  /*108d0*/  FMUL.FTZ R175, R0.reuse, R175 ;  /* 0x000000af00af7220 */ /* 0x040fe20000410000 */
[----:B------:R-:W-:Y:S01]  /*108e0*/  MUFU.EX2 R39, R39 ;  /* 0x0000002700277308 */ /* 0x000fe20000000800 */
[C---:B------:R-:W-:Y:S02]  /*108f0*/  FMUL.FTZ R186, R0.reuse, R186 ;  /* 0x000000ba00ba7220 */ /* 0x040fe40000410000 */
[C---:B------:R-:W-:Y:S02]  /*10900*/  FMUL.FTZ R187, R0.reuse, R187 ;  /* 0x000000bb00bb7220 */ /* 0x040fe40000410000 */
[C---:B------:R-:W-:Y:S02]  /*10910*/  FMUL.FTZ R190, R0.reuse, R190 ;  /* 0x000000be00be7220 */ /* 0x040fe40000410000 */
[----:B------:R-:W-:Y:S02]  /*10920*/  FMUL.FTZ R191, R0, R191 ;  /* 0x000000bf00bf7220 */ /* 0x000fe40000410000 */
[----:B------:R-:W-:Y:S01]  /*10930*/  FMUL.FTZ R0, R198, c[0x0][0x23c] ;  /* 0x00008f00c6007a20 */ /* 0x000fe20000410000 */
[----:B------:R-:W-:Y:S01]  /*10940*/  MUFU.EX2 R50, R50 ;  /* 0x0000003200327308 */ /* 0x000fe20000000800 */
[----:B------:R-:W-:Y:S02]  /*10950*/  FMUL.FTZ R2, R2, c[0x0][0x23c] ;  /* 0x00008f0002027a20 */ /* 0x000fe40000410000 */
[----:B------:R-:W-:Y:S01]  /*10960*/  FADD.FTZ R3, -R6, R202 ;  /* 0x000000ca06037221 */ /* 0x000fe20000010100 */
[----:B------:R-:W-:Y:S01]  /*10970*/  FSEL R0, R0, RZ, P2 ;  /* 0x000000ff00007208 */ /* 0x000fe20001000000 */
[--C-:B------:R-:W-:Y:S01]  /*10980*/  FFMA.FTZ R26, R26, c[0x0][0x23c], -R200.reuse ;  /* 0x00008f001a1a7a23 */ /* 0x100fe200000108c8 */
[----:B------:R-:W-:Y:S01]  /*10990*/  FSETP.NEU.FTZ.AND P2, PT, R6, -INF , PT ;  /* 0xff8000000600780b */ /* 0x000fe20003f5d000 */
[----:B------:R-:W-:Y:S02]  /*109a0*/  FFMA.FTZ R27, R27, c[0x0][0x23c], -R200 ;  /* 0x00008f001b1b7a23 */ /* 0x000fe400000108c8 */
[--C-:B------:R-:W-:Y:S01]  /*109b0*/  FFMA.FTZ R4, R4, c[0x0][0x23c], -R0.reuse ;  /* 0x00008f0004047a23 */ /* 0x100fe20000010800 */
[----:B------:R-:W1:Y:S01]  /*109c0*/  MUFU.EX2 R2, R2 ;  /* 0x0000000200027308 */ /* 0x000e620000000800 */
[--C-:B------:R-:W-:Y:S02]  /*109d0*/  FFMA.FTZ R20, R20, c[0x0][0x23c], -R0.reuse ;  /* 0x00008f0014147a23 */ /* 0x100fe40000010800 */
[--C-:B------:R-:W-:Y:S02]  /*109e0*/  FFMA.FTZ R21, R21, c[0x0][0x23c], -R0.reuse ;  /* 0x00008f0015157a23 */ /* 0x100fe40000010800 */
[--C-:B------:R-:W-:Y:S02]  /*109f0*/  FFMA.FTZ R32, R32, c[0x0][0x23c], -R0.reuse ;  /* 0x00008f0020207a23 */ /* 0x100fe40000010800 */
[----:B------:R-:W-:Y:S02]  /*10a00*/  FFMA.FTZ R33, R33, c[0x0][0x23c], -R0 ;  /* 0x00008f0021217a23 */ /* 0x000fe40000010800 */
[----:B------:R-:W-:Y:S01]  /*10a10*/  FFMA.FTZ R30, R30, c[0x0][0x23c], -R200 ;  /* 0x00008f001e1e7a23 */ /* 0x000fe200000108c8 */
[----:B------:R2:W-:Y:S01]  /*10a20*/  MUFU.EX2 R213, R4 ;  /* 0x0000000400d57308 */ /* 0x0005e20000000800 */
[--C-:B------:R-:W-:Y:S02]  /*10a30*/  FFMA.FTZ R5, R5, c[0x0][0x23c], -R0.reuse ;  /* 0x00008f0005057a23 */ /* 0x100fe40000010800 */
[----:B------:R-:W-:Y:S02]  /*10a40*/  FFMA.FTZ R17, R17, c[0x0][0x23c], -R0 ;  /* 0x00008f0011117a23 */ /* 0x000fe40000010800 */
[--C-:B------:R-:W-:Y:S02]  /*10a50*/  FFMA.FTZ R31, R31, c[0x0][0x23c], -R200.reuse ;  /* 0x00008f001f1f7a23 */ /* 0x100fe400000108c8 */
[----:B------:R-:W-:Y:S02]  /*10a60*/  FFMA.FTZ R43, R43, c[0x0][0x23c], -R200 ;  /* 0x00008f002b2b7a23 */ /* 0x000fe400000108c8 */
[--C-:B------:R-:W-:Y:S01]  /*10a70*/  FFMA.FTZ R16, R16, c[0x0][0x23c], -R0.reuse ;  /* 0x00008f0010107a23 */ /* 0x100fe20000010800 */
[----:B------:R3:W4:Y:S01]  /*10a80*/  MUFU.EX2 R242, R5 ;  /* 0x0000000500f27308 */ /* 0x0007220000000800 */
[--C-:B------:R-:W-:Y:S02]  /*10a90*/  FFMA.FTZ R36, R36, c[0x0][0x23c], -R0.reuse ;  /* 0x00008f0024247a23 */ /* 0x100fe40000010800 */
[----:B------:R-:W-:Y:S02]  /*10aa0*/  FFMA.FTZ R37, R37, c[0x0][0x23c], -R0 ;  /* 0x00008f0025257a23 */ /* 0x000fe40000010800 */
[C---:B-1----:R-:W-:Y:S02]  /*10ab0*/  FMUL.FTZ R132, R2.reuse, R132 ;  /* 0x0000008402847220 */ /* 0x042fe40000410000 */
[C---:B------:R-:W-:Y:S02]  /*10ac0*/  FMUL.FTZ R133, R2.reuse, R133 ;  /* 0x0000008502857220 */ /* 0x040fe40000410000 */
[C---:B------:R-:W-:Y:S01]  /*10ad0*/  FMUL.FTZ R144, R2.reuse, R144 ;  /* 0x0000009002907220 */ /* 0x040fe20000410000 */
[----:B------:R-:W-:Y:S01]  /*10ae0*/  MUFU.EX2 R243, R17 ;  /* 0x0000001100f37308 */ /* 0x000fe20000000800 */
[C---:B------:R-:W-:Y:S02]  /*10af0*/  FMUL.FTZ R145, R2.reuse, R145 ;  /* 0x0000009102917220 */ /* 0x040fe40000410000 */
[C---:B------:R-:W-:Y:S02]  /*10b00*/  FMUL.FTZ R148, R2.reuse, R148 ;  /* 0x0000009402947220 */ /* 0x040fe40000410000 */
[--C-:B--2---:R-:W-:Y:S02]  /*10b10*/  FFMA.FTZ R4, R7, c[0x0][0x23c], -R199.reuse ;  /* 0x00008f0007047a23 */ /* 0x104fe400000108c7 */
[C---:B------:R-:W-:Y:S02]  /*10b20*/  FMUL.FTZ R149, R2.reuse, R149 ;  /* 0x0000009502957220 */ /* 0x040fe40000410000 */
[C---:B------:R-:W-:Y:S01]  /*10b30*/  FMUL.FTZ R160, R2.reuse, R160 ;  /* 0x000000a002a07220 */ /* 0x040fe20000410000 */
[----:B------:R4:W1:Y:S01]  /*10b40*/  MUFU.EX2 R241, R16 ;  /* 0x0000001000f17308 */ /* 0x0008620000000800 */
[C---:B------:R-:W-:Y:S02]  /*10b50*/  FMUL.FTZ R161, R2.reuse, R161 ;  /* 0x000000a102a17220 */ /* 0x040fe40000410000 */
[C---:B------:R-:W-:Y:S02]  /*10b60*/  FMUL.FTZ R164, R2.reuse, R164 ;  /* 0x000000a402a47220 */ /* 0x040fe40000410000 */
[----:B---3--:R-:W-:Y:S02]  /*10b70*/  FFMA.FTZ R5, R11, c[0x0][0x23c], -R200 ;  /* 0x00008f000b057a23 */ /* 0x008fe400000108c8 */
[C---:B------:R-:W-:Y:S02]  /*10b80*/  FMUL.FTZ R165, R2.reuse, R165 ;  /* 0x000000a502a57220 */ /* 0x040fe40000410000 */
[----:B------:R-:W-:Y:S01]  /*10b90*/  FMUL.FTZ R176, R2, R176 ;  /* 0x000000b002b07220 */ /* 0x000fe20000410000 */
[----:B------:R-:W2:Y:S01]  /*10ba0*/  MUFU.EX2 R4, R4 ;  /* 0x0000000400047308 */ /* 0x000ea20000000800 */
[----:B------:R-:W-:Y:S02]  /*10bb0*/  FFMA.FTZ R7, R18, c[0x0][0x23c], -R199 ;  /* 0x00008f0012077a23 */ /* 0x000fe400000108c7 */
[C---:B------:R-:W-:Y:S02]  /*10bc0*/  FMUL.FTZ R177, R2.reuse, R177 ;  /* 0x000000b102b17220 */ /* 0x040fe40000410000 */
[C---:B------:R-:W-:Y:S02]  /*10bd0*/  FMUL.FTZ R180, R2.reuse, R180 ;  /* 0x000000b402b47220 */ /* 0x040fe40000410000 */
[C---:B------:R-:W-:Y:S02]  /*10be0*/  FMUL.FTZ R181, R2.reuse, R181 ;  /* 0x000000b502b57220 */ /* 0x040fe40000410000 */
[C---:B------:R-:W-:Y:S01]  /*10bf0*/  FMUL.FTZ R192, R2.reuse, R192 ;  /* 0x000000c002c07220 */ /* 0x040fe20000410000 */
[----:B------:R-:W-:Y:S01]  /*10c00*/  MUFU.EX2 R5, R5 ;  /* 0x0000000500057308 */ /* 0x000fe20000000800 */
[----:B------:R-:W-:Y:S02]  /*10c10*/  FMUL.FTZ R193, R2, R193 ;  /* 0x000000c102c17220 */ /* 0x000fe40000410000 */
[--C-:B------:R-:W-:Y:S01]  /*10c20*/  FFMA.FTZ R48, R48, c[0x0][0x23c], -R0.reuse ;  /* 0x00008f0030307a23 */ /* 0x100fe20000010800 */
[----:B----4-:R-:W-:Y:S01]  /*10c30*/  F2FP.BF16.PACK_AB R16, R242, R213 ;  /* 0x000000d5f210723e */ /* 0x010fe200000010ff */
[----:B------:R-:W-:Y:S01]  /*10c40*/  FFMA.FTZ R49, R49, c[0x0][0x23c], -R0 ;  /* 0x00008f0031317a23 */ /* 0x000fe20000010800 */
[----:B-1----:R-:W-:Y:S01]  /*10c50*/  F2FP.BF16.PACK_AB R18, R243, R241 ;  /* 0x000000f1f312723e */ /* 0x002fe200000010ff */
[--C-:B------:R-:W-:Y:S02]  /*10c60*/  FFMA.FTZ R42, R42, c[0x0][0x23c], -R200.reuse ;  /* 0x00008f002a2a7a23 */ /* 0x100fe400000108c8 */
[--C-:B------:R-:W-:Y:S01]  /*10c70*/  FFMA.FTZ R47, R47, c[0x0][0x23c], -R200.reuse ;  /* 0x00008f002f2f7a23 */ /* 0x100fe200000108c8 */
[----:B------:R-:W1:Y:S01]  /*10c80*/  MUFU.EX2 R7, R7 ;  /* 0x0000000700077308 */ /* 0x000e620000000800 */
[----:B------:R-:W-:Y:S02]  /*10c90*/  FMUL.FTZ R3, R3, c[0x0][0x23c] ;  /* 0x00008f0003037a20 */ /* 0x000fe40000410000 */
[----:B------:R-:W-:Y:S01]  /*10ca0*/  FFMA.FTZ R46, R46, c[0x0][0x23c], -R200 ;  /* 0x00008f002e2e7a23 */ /* 0x000fe200000108c8 */
[C---:B--2---:R-:W-:Y:S01]  /*10cb0*/  F2FP.BF16.PACK_AB R17, R4.reuse, R205 ;  /* 0x000000cd0411723e */ /* 0x044fe200000010ff */
[----:B------:R-:W-:Y:S02]  /*10cc0*/  FADD.FTZ R11, R4, R204 ;  /* 0x000000cc040b7221 */ /* 0x000fe40000010000 */
[----:B------:R-:W-:Y:S02]  /*10cd0*/  FMUL.FTZ R4, R6, c[0x0][0x23c] ;  /* 0x00008f0006047a20 */ /* 0x000fe40000410000 */
[--C-:B------:R-:W-:Y:S01]  /*10ce0*/  FFMA.FTZ R52, R52, c[0x0][0x23c], -R0.reuse ;  /* 0x00008f0034347a23 */ /* 0x100fe20000010800 */
[----:B------:R-:W2:Y:S01]  /*10cf0*/  MUFU.EX2 R3, R3 ;  /* 0x0000000300037308 */ /* 0x000ea20000000800 */
[--C-:B------:R-:W-:Y:S01]  /*10d00*/  FFMA.FTZ R53, R53, c[0x0][0x23c], -R0.reuse ;  /* 0x00008f0035357a23 */ /* 0x100fe20000010800 */
[----:B------:R-:W-:Y:S01]  /*10d10*/  FSEL R4, R4, RZ, P2 ;  /* 0x000000ff04047208 */ /* 0x000fe20001000000 */
[--C-:B------:R-:W-:Y:S02]  /*10d20*/  FFMA.FTZ R64, R64, c[0x0][0x23c], -R0.reuse ;  /* 0x00008f0040407a23 */ /* 0x100fe40000010800 */
[----:B------:R-:W-:Y:S02]  /*10d30*/  FFMA.FTZ R65, R65, c[0x0][0x23c], -R0 ;  /* 0x00008f0041417a23 */ /* 0x000fe40000010800 */
[--C-:B------:R-:W-:Y:S02]  /*10d40*/  FFMA.FTZ R8, R8, c[0x0][0x23c], -R4.reuse ;  /* 0x00008f0008087a23 */ /* 0x100fe40000010804 */
[--C-:B------:R-:W-:Y:S01]  /*10d50*/  FFMA.FTZ R9, R9, c[0x0][0x23c], -R4.reuse ;  /* 0x00008f0009097a23 */ /* 0x100fe20000010804 */
[----:B------:R-:W-:Y:S01]  /*10d60*/  MUFU.EX2 R202, R14 ;  /* 0x0000000e00ca7308 */ /* 0x000fe20000000800 */
[--C-:B------:R-:W-:Y:S02]  /*10d70*/  FFMA.FTZ R24, R24, c[0x0][0x23c], -R4.reuse ;  /* 0x00008f0018187a23 */ /* 0x100fe40000010804 */
[--C-:B------:R-:W-:Y:S01]  /*10d80*/  FFMA.FTZ R25, R25, c[0x0][0x23c], -R4.reuse ;  /* 0x00008f0019197a23 */ /* 0x100fe20000010804 */
[----:B-1----:R-:W-:Y:S01]  /*10d90*/  F2FP.BF16.PACK_AB R19, R206, R7 ;  /* 0x00000007ce13723e */ /* 0x002fe200000010ff */
[--C-:B------:R-:W-:Y:S02]  /*10da0*/  FFMA.FTZ R12, R12, c[0x0][0x23c], -R4.reuse ;  /* 0x00008f000c0c7a23 */ /* 0x100fe40000010804 */
[--C-:B------:R-:W-:Y:S02]  /*10db0*/  FFMA.FTZ R28, R28, c[0x0][0x23c], -R4.reuse ;  /* 0x00008f001c1c7a23 */ /* 0x100fe40000010804 */
[--C-:B------:R-:W-:Y:S01]  /*10dc0*/  FFMA.FTZ R29, R29, c[0x0][0x23c], -R4.reuse ;  /* 0x00008f001d1d7a23 */ /* 0x100fe20000010804 */
[----:B------:R1:W-:Y:S01]  /*10dd0*/  MUFU.EX2 R210, R8 ;  /* 0x0000000800d27308 */ /* 0x0003e20000000800 */
[--C-:B------:R-:W-:Y:S02]  /*10de0*/  FFMA.FTZ R40, R40, c[0x0][0x23c], -R4.reuse ;  /* 0x00008f0028287a23 */ /* 0x100fe40000010804 */
[--C-:B------:R-:W-:Y:S02]  /*10df0*/  FFMA.FTZ R41, R41, c[0x0][0x23c], -R4.reuse ;  /* 0x00008f0029297a23 */ /* 0x100fe40000010804 */
[C---:B--2---:R-:W-:Y:S02]  /*10e00*/  FMUL.FTZ R136, R3.reuse, R136 ;  /* 0x0000008803887220 */ /* 0x044fe40000410000 */
        /* <DEDUP_REMOVED lines=8> */
[----:B------:R-:W2:Y:S01]  /*10e90*/  MUFU.EX2 R204, R15 ;  /* 0x0000000f00cc7308 */ /* 0x000ea20000000800 */
[C---:B------:R-:W-:Y:S02]  /*10ea0*/  FMUL.FTZ R168, R3.reuse, R168 ;  /* 0x000000a803a87220 */ /* 0x040fe40000410000 */
[----:B------:R-:W-:Y:S02]  /*10eb0*/  FMUL.FTZ R169, R3, R169 ;  /* 0x000000a903a97220 */ /* 0x000fe40000410000 */
[--C-:B-1----:R-:W-:Y:S01]  /*10ec0*/  FFMA.FTZ R8, R13, c[0x0][0x23c], -R4.reuse ;  /* 0x00008f000d087a23 */ /* 0x102fe20000010804 */
[C---:B------:R-:W-:Y:S01]  /*10ed0*/  F2FP.BF16.PACK_AB R13, R5.reuse, R10 ;  /* 0x0000000a050d723e */ /* 0x040fe200000010ff */
[----:B------:R-:W-:Y:S02]  /*10ee0*/  FADD.FTZ R5, R5, R201 ;  /* 0x000000c905057221 */ /* 0x000fe40000010000 */
[----:B------:R-:W-:Y:S01]  /*10ef0*/  FADD.FTZ R201, R7, R11 ;  /* 0x0000000b07c97221 */ /* 0x000fe20000010000 */
[----:B------:R1:W-:Y:S01]  /*10f00*/  MUFU.EX2 R239, R8 ;  /* 0x0000000800ef7308 */ /* 0x0003e20000000800 */
[C---:B------:R-:W-:Y:S02]  /*10f10*/  FMUL.FTZ R172, R3.reuse, R172 ;  /* 0x000000ac03ac7220 */ /* 0x040fe40000410000 */
[C---:B------:R-:W-:Y:S02]  /*10f20*/  FMUL.FTZ R173, R3.reuse, R173 ;  /* 0x000000ad03ad7220 */ /* 0x040fe40000410000 */
[C---:B------:R-:W-:Y:S02]  /*10f30*/  FMUL.FTZ R184, R3.reuse, R184 ;  /* 0x000000b803b87220 */ /* 0x040fe40000410000 */
[C---:B------:R-:W-:Y:S02]  /*10f40*/  FMUL.FTZ R185, R3.reuse, R185 ;  /* 0x000000b903b97220 */ /* 0x040fe40000410000 */
[C---:B------:R-:W-:Y:S01]  /*10f50*/  FMUL.FTZ R188, R3.reuse, R188 ;  /* 0x000000bc03bc7220 */ /* 0x040fe20000410000 */
[----:B------:R3:W4:Y:S01]  /*10f60*/  MUFU.EX2 R240, R12 ;  /* 0x0000000c00f07308 */ /* 0x0007220000000800 */
[----:B------:R-:W-:Y:S02]  /*10f70*/  FMUL.FTZ R189, R3, R189 ;  /* 0x000000bd03bd7220 */ /* 0x000fe40000410000 */
[----:B------:R-:W-:Y:S01]  /*10f80*/  FADD.FTZ R7, R206, R201 ;  /* 0x000000c9ce077221 */ /* 0x000fe20000010000 */
[----:B--2---:R-:W-:Y:S01]  /*10f90*/  F2FP.BF16.PACK_AB R15, R204, R202 ;  /* 0x000000cacc0f723e */ /* 0x004fe200000010ff */
[----:B------:R-:W-:Y:S01]  /*10fa0*/  FADD.FTZ R5, R202, R5 ;  /* 0x00000005ca057221 */ /* 0x000fe20000010000 */
[----:B------:R-:W-:Y:S01]  /*10fb0*/  MOV R201, R198 ;  /* 0x000000c600c97202 */ /* 0x000fe20000000f00 */
[----:B------:R-:W-:Y:S02]  /*10fc0*/  FADD.FTZ R7, R22, R7 ;  /* 0x0000000716077221 */ /* 0x000fe40000010000 */
[----:B------:R-:W-:Y:S01]  /*10fd0*/  FADD.FTZ R5, R204, R5 ;  /* 0x00000005cc057221 */ /* 0x000fe20000010000 */
[----:B------:R-:W-:Y:S01]  /*10fe0*/  MUFU.EX2 R207, R20 ;  /* 0x0000001400cf7308 */ /* 0x000fe20000000800 */
[--C-:B------:R-:W-:Y:S02]  /*10ff0*/  FFMA.FTZ R44, R44, c[0x0][0x23c], -R4.reuse ;  /* 0x00008f002c2c7a23 */ /* 0x100fe40000010804 */
[----:B------:R-:W-:Y:S01]  /*11000*/  FFMA.FTZ R45, R45, c[0x0][0x23c], -R4 ;  /* 0x00008f002d2d7a23 */ /* 0x000fe20000010804 */
[----:B-1----:R-:W1:Y:S01]  /*11010*/  LDSM.16.MT88.4 R8, [R216+0x8000] ;  /* 0x00800000d808783b */ /* 0x002e620000004200 */
[--C-:B------:R-:W-:Y:S02]  /*11020*/  FFMA.FTZ R68, R68, c[0x0][0x23c], -R0.reuse ;  /* 0x00008f0044447a23 */ /* 0x100fe40000010800 */
[--C-:B------:R-:W-:Y:S02]  /*11030*/  FFMA.FTZ R69, R69, c[0x0][0x23c], -R0.reuse ;  /* 0x00008f0045457a23 */ /* 0x100fe40000010800 */
[--C-:B------:R-:W-:Y:S01]  /*11040*/  FFMA.FTZ R80, R80, c[0x0][0x23c], -R0.reuse ;  /* 0x00008f0050507a23 */ /* 0x100fe20000010800 */
[----:B------:R-:W-:Y:S01]  /*11050*/  MUFU.EX2 R209, R21 ;  /* 0x0000001500d17308 */ /* 0x000fe20000000800 */
[--C-:B------:R-:W-:Y:S02]  /*11060*/  FFMA.FTZ R81, R81, c[0x0][0x23c], -R0.reuse ;  /* 0x00008f0051517a23 */ /* 0x100fe40000010800 */
[--C-:B------:R-:W-:Y:S01]  /*11070*/  FFMA.FTZ R84, R84, c[0x0][0x23c], -R0.reuse ;  /* 0x00008f0054547a23 */ /* 0x100fe20000010800 */
[----:B---3--:R-:W-:Y:S01]  /*11080*/  F2FP.BF16.PACK_AB R12, R238, R210 ;  /* 0x000000d2ee0c723e */ /* 0x008fe200000010ff */
[--C-:B------:R-:W-:Y:S01]  /*11090*/  FFMA.FTZ R85, R85, c[0x0][0x23c], -R0.reuse ;  /* 0x00008f0055557a23 */ /* 0x100fe20000010800 */
[----:B----4-:R-:W-:Y:S01]  /*110a0*/  F2FP.BF16.PACK_AB R14, R239, R240 ;  /* 0x000000f0ef0e723e */ /* 0x010fe200000010ff */
        /* <DEDUP_REMOVED lines=11> */
[----:B------:R-:W-:Y:S02]  /*11160*/  FFMA.FTZ R0, R129, c[0x0][0x23c], -R0 ;  /* 0x00008f0081007a23 */ /* 0x000fe40000010800 */
[--C-:B------:R-:W-:Y:S02]  /*11170*/  FFMA.FTZ R55, R55, c[0x0][0x23c], -R199.reuse ;  /* 0x00008f0037377a23 */ /* 0x100fe400000108c7 */
[--C-:B------:R-:W-:Y:S01]  /*11180*/  FFMA.FTZ R66, R66, c[0x0][0x23c], -R199.reuse ;  /* 0x00008f0042427a23 */ /* 0x100fe200000108c7 */
[----:B------:R-:W3:Y:S01]  /*11190*/  MUFU.EX2 R27, R27 ;  /* 0x0000001b001b7308 */ /* 0x000ee20000000800 */
[----:B------:R-:W-:Y:S02]  /*111a0*/  FFMA.FTZ R67, R67, c[0x0][0x23c], -R199 ;  /* 0x00008f0043437a23 */ /* 0x000fe400000108c7 */
[--C-:B------:R-:W-:Y:S01]  /*111b0*/  FFMA.FTZ R58, R58, c[0x0][0x23c], -R200.reuse ;  /* 0x00008f003a3a7a23 */ /* 0x100fe200000108c8 */
[-C--:B-1----:R-:W-:Y:S05]  /*111c0*/  HMMA.16816.F32.BF16 R132, R16, R8.reuse, R132 ;  /* 0x000000081084723c */ /* 0x082fea0000041884 */
[--C-:B------:R-:W-:Y:S01]  /*111d0*/  FFMA.FTZ R59, R59, c[0x0][0x23c], -R200.reuse ;  /* 0x00008f003b3b7a23 */ /* 0x100fe200000108c8 */
[----:B------:R-:W-:Y:S01]  /*111e0*/  MUFU.EX2 R30, R30 ;  /* 0x0000001e001e7308 */ /* 0x000fe20000000800 */
[--C-:B------:R-:W-:Y:S01]  /*111f0*/  FFMA.FTZ R62, R62, c[0x0][0x23c], -R200.reuse ;  /* 0x00008f003e3e7a23 */ /* 0x100fe200000108c8 */
[C---:B------:R-:W-:Y:S04]  /*11200*/  HMMA.16816.F32.BF16 R136, R12.reuse, R8, R136 ;  /* 0x000000080c88723c */ /* 0x040fe80000041888 */
[----:B--2---:R-:W-:Y:S02]  /*11210*/  FADD.FTZ R5, R26, R5 ;  /* 0x000000051a057221 */ /* 0x004fe40000010000 */
[----:B------:R-:W-:Y:S02]  /*11220*/  FFMA.FTZ R63, R63, c[0x0][0x23c], -R200 ;  /* 0x00008f003f3f7a23 */ /* 0x000fe400000108c8 */
[-C--:B------:R-:W-:Y:S01]  /*11230*/  HMMA.16816.F32.BF16 R140, R12, R10.reuse, R140 ;  /* 0x0000000a0c8c723c */ /* 0x080fe2000004188c */
[----:B------:R-:W-:Y:S03]  /*11240*/  MUFU.EX2 R31, R31 ;  /* 0x0000001f001f7308 */ /* 0x000fe60000000800 */
[--C-:B------:R-:W-:Y:S02]  /*11250*/  FFMA.FTZ R56, R56, c[0x0][0x23c], -R4.reuse ;  /* 0x00008f0038387a23 */ /* 0x100fe40000010804 */
[--C-:B------:R-:W-:Y:S02]  /*11260*/  FFMA.FTZ R57, R57, c[0x0][0x23c], -R4.reuse ;  /* 0x00008f0039397a23 */ /* 0x100fe40000010804 */
[C---:B------:R-:W-:Y:S01]  /*11270*/  HMMA.16816.F32.BF16 R144, R16.reuse, R10, R144 ;  /* 0x0000000a1090723c */ /* 0x040fe20000041890 */
[----:B------:R-:W1:Y:S02]  /*11280*/  LDSM.16.MT88.4 R8, [R219+0x8000] ;  /* 0x00800000db08783b */ /* 0x000e640000004200 */
[----:B------:R-:W-:Y:S01]  /*11290*/  MUFU.EX2 R32, R24 ;  /* 0x0000001800207308 */ /* 0x000fe20000000800 */
[--C-:B------:R-:W-:Y:S02]  /*112a0*/  FFMA.FTZ R60, R60, c[0x0][0x23c], -R4.reuse ;  /* 0x00008f003c3c7a23 */ /* 0x100fe40000010804 */
[----:B------:R-:W-:Y:S02]  /*112b0*/  FFMA.FTZ R61, R61, c[0x0][0x23c], -R4 ;  /* 0x00008f003d3d7a23 */ /* 0x000fe40000010804 */
[--C-:B------:R-:W-:Y:S04]  /*112c0*/  FFMA.FTZ R70, R70, c[0x0][0x23c], -R199.reuse ;  /* 0x00008f0046467a23 */ /* 0x100fe800000108c7 */
[--C-:B------:R-:W-:Y:S01]  /*112d0*/  FFMA.FTZ R71, R71, c[0x0][0x23c], -R199.reuse ;  /* 0x00008f0047477a23 */ /* 0x100fe200000108c7 */
[----:B------:R-:W2:Y:S01]  /*112e0*/  MUFU.EX2 R237, R33 ;  /* 0x0000002100ed7308 */ /* 0x000ea20000000800 */
[--C-:B------:R-:W-:Y:S02]  /*112f0*/  FFMA.FTZ R82, R82, c[0x0][0x23c], -R199.reuse ;  /* 0x00008f0052527a23 */ /* 0x100fe400000108c7 */
[--C-:B------:R-:W-:Y:S02]  /*11300*/  FFMA.FTZ R83, R83, c[0x0][0x23c], -R199.reuse ;  /* 0x00008f0053537a23 */ /* 0x100fe400000108c7 */
[--C-:B------:R-:W-:Y:S02]  /*11310*/  FFMA.FTZ R74, R74, c[0x0][0x23c], -R200.reuse ;  /* 0x00008f004a4a7a23 */ /* 0x100fe400000108c8 */
[--C-:B------:R-:W-:Y:S02]  /*11320*/  FFMA.FTZ R75, R75, c[0x0][0x23c], -R200.reuse ;  /* 0x00008f004b4b7a23 */ /* 0x100fe400000108c8 */
[--C-:B------:R-:W-:Y:S01]  /*11330*/  FFMA.FTZ R78, R78, c[0x0][0x23c], -R200.reuse ;  /* 0x00008f004e4e7a23 */ /* 0x100fe200000108c8 */
[----:B------:R-:W4:Y:S01]  /*11340*/  MUFU.EX2 R33, R25 ;  /* 0x0000001900217308 */ /* 0x000f220000000800 */
[----:B------:R-:W-:Y:S02]  /*11350*/  FFMA.FTZ R79, R79, c[0x0][0x23c], -R200 ;  /* 0x00008f004f4f7a23 */ /* 0x000fe400000108c8 */
[--C-:B------:R-:W-:Y:S02]  /*11360*/  FFMA.FTZ R72, R72, c[0x0][0x23c], -R4.reuse ;  /* 0x00008f0048487a23 */ /* 0x100fe40000010804 */
[--C-:B------:R-:W-:Y:S02]  /*11370*/  FFMA.FTZ R73, R73, c[0x0][0x23c], -R4.reuse ;  /* 0x00008f0049497a23 */ /* 0x100fe40000010804 */
[--C-:B------:R-:W-:Y:S02]  /*11380*/  FFMA.FTZ R76, R76, c[0x0][0x23c], -R4.reuse ;  /* 0x00008f004c4c7a23 */ /* 0x100fe40000010804 */
[----:B------:R-:W-:Y:S01]  /*11390*/  FFMA.FTZ R77, R77, c[0x0][0x23c], -R4 ;  /* 0x00008f004d4d7a23 */ /* 0x000fe20000010804 */
[----:B------:R5:W-:Y:S01]  /*113a0*/  MUFU.EX2 R215, R28 ;  /* 0x0000001c00d77308 */ /* 0x000be20000000800 */
[--C-:B------:R-:W-:Y:S02]  /*113b0*/  FFMA.FTZ R86, R86, c[0x0][0x23c], -R199.reuse ;  /* 0x00008f0056567a23 */ /* 0x100fe400000108c7 */
[--C-:B------:R-:W-:Y:S02]  /*113c0*/  FFMA.FTZ R87, R87, c[0x0][0x23c], -R199.reuse ;  /* 0x00008f0057577a23 */ /* 0x100fe400000108c7 */
[--C-:B------:R-:W-:Y:S02]  /*113d0*/  FFMA.FTZ R98, R98, c[0x0][0x23c], -R199.reuse ;  /* 0x00008f0062627a23 */ /* 0x100fe400000108c7 */
[----:B------:R-:W-:Y:S01]  /*113e0*/  FFMA.FTZ R99, R99, c[0x0][0x23c], -R199 ;  /* 0x00008f0063637a23 */ /* 0x000fe200000108c7 */
[-C--:B-1----:R-:W-:Y:S02]  /*113f0*/  HMMA.16816.F32.BF16 R148, R16, R8.reuse, R148 ;  /* 0x000000081094723c */ /* 0x082fe40000041894 */
[----:B------:R-:W1:Y:S01]  /*11400*/  MUFU.EX2 R235, R29 ;  /* 0x0000001d00eb7308 */ /* 0x000e620000000800 */
[--C-:B------:R-:W-:Y:S02]  /*11410*/  FFMA.FTZ R90, R90, c[0x0][0x23c], -R200.reuse ;  /* 0x00008f005a5a7a23 */ /* 0x100fe400000108c8 */
[--C-:B------:R-:W-:Y:S02]  /*11420*/  FFMA.FTZ R91, R91, c[0x0][0x23c], -R200.reuse ;  /* 0x00008f005b5b7a23 */ /* 0x100fe400000108c8 */
[--C-:B------:R-:W-:Y:S01]  /*11430*/  FFMA.FTZ R94, R94, c[0x0][0x23c], -R200.reuse ;  /* 0x00008f005e5e7a23 */ /* 0x100fe200000108c8 */
[C---:B------:R-:W-:Y:S04]  /*11440*/  HMMA.16816.F32.BF16 R152, R12.reuse, R8, R152 ;  /* 0x000000080c98723c */ /* 0x040fe80000041898 */
[----:B------:R1:W-:Y:S01]  /*11450*/  MUFU.EX2 R29, R43 ;  /* 0x0000002b001d7308 */ /* 0x0003e20000000800 */
[----:B------:R-:W-:Y:S02]  /*11460*/  FFMA.FTZ R95, R95, c[0x0][0x23c], -R200 ;  /* 0x00008f005f5f7a23 */ /* 0x000fe400000108c8 */
[----:B------:R-:W-:Y:S01]  /*11470*/  FFMA.FTZ R88, R88, c[0x0][0x23c], -R4 ;  /* 0x00008f0058587a23 */ /* 0x000fe20000010804 */
[-C--:B------:R-:W-:Y:S04]  /*11480*/  HMMA.16816.F32.BF16 R156, R12, R10.reuse, R156 ;  /* 0x0000000a0c9c723c */ /* 0x080fe8000004189c */
[----:B-----5:R-:W-:Y:S02]  /*11490*/  FADD.FTZ R28, R23, R7 ;  /* 0x00000007171c7221 */ /* 0x020fe40000010000 */
[----:B---3--:R-:W-:Y:S01]  /*114a0*/  FADD.FTZ R7, R27, R5 ;  /* 0x000000051b077221 */ /* 0x008fe20000010000 */
[----:B------:R-:W3:Y:S01]  /*114b0*/  MUFU.EX2 R42, R42 ;  /* 0x0000002a002a7308 */ /* 0x000ee20000000800 */
[C---:B------:R-:W-:Y:S01]  /*114c0*/  HMMA.16816.F32.BF16 R160, R16.reuse, R10, R160 ;  /* 0x0000000a10a0723c */ /* 0x040fe200000418a0 */
[----:B------:R-:W5:Y:S03]  /*114d0*/  LDSM.16.MT88.4 R8, [R217+0x8000] ;  /* 0x00800000d908783b */ /* 0x000f660000004200 */
[----:B------:R-:W-:Y:S02]  /*114e0*/  FFMA.FTZ R5, R2, R249, R213 ;  /* 0x000000f902057223 */ /* 0x000fe400000100d5 */
[----:B------:R-:W-:Y:S02]  /*114f0*/  FADD.FTZ R2, R34, R28 ;  /* 0x0000001c22027221 */ /* 0x000fe40000010000 */
[--C-:B------:R-:W-:Y:S01]  /*11500*/  FFMA.FTZ R89, R89, c[0x0][0x23c], -R4.reuse ;  /* 0x00008f0059597a23 */ /* 0x100fe20000010804 */
[----:B------:R2:W-:Y:S03]  /*11510*/  MUFU.EX2 R214, R45 ;  /* 0x0000002d00d67308 */ /* 0x0005e60000000800 */
[--C-:B------:R-:W-:Y:S02]  /*11520*/  FFMA.FTZ R92, R92, c[0x0][0x23c], -R4.reuse ;  /* 0x00008f005c5c7a23 */ /* 0x100fe40000010804 */
[--C-:B------:R-:W-:Y:S02]  /*11530*/  FFMA.FTZ R93, R93, c[0x0][0x23c], -R4.reuse ;  /* 0x00008f005d5d7a23 */ /* 0x100fe40000010804 */
[--C-:B-1----:R-:W-:Y:S02]  /*11540*/  FFMA.FTZ R43, R115, c[0x0][0x23c], -R199.reuse ;  /* 0x00008f00732b7a23 */ /* 0x102fe400000108c7 */
[--C-:B------:R-:W-:Y:S01]  /*11550*/  FFMA.FTZ R104, R104, c[0x0][0x23c], -R4.reuse ;  /* 0x00008f0068687a23 */ /* 0x100fe20000010804 */
[----:B------:R-:W1:Y:S01]  /*11560*/  MUFU.EX2 R202, R36 ;  /* 0x0000002400ca7308 */ /* 0x000e620000000800 */
[--C-:B------:R-:W-:Y:S02]  /*11570*/  FFMA.FTZ R105, R105, c[0x0][0x23c], -R4.reuse ;  /* 0x00008f0069697a23 */ /* 0x100fe40000010804 */
[--C-:B------:R-:W-:Y:S02]  /*11580*/  FFMA.FTZ R108, R108, c[0x0][0x23c], -R4.reuse ;  /* 0x00008f006c6c7a23 */ /* 0x100fe40000010804 */
[----:B------:R-:W-:Y:S02]  /*11590*/  FFMA.FTZ R109, R109, c[0x0][0x23c], -R4 ;  /* 0x00008f006d6d7a23 */ /* 0x000fe40000010804 */
[--C-:B------:R-:W-:Y:S02]  /*115a0*/  FFMA.FTZ R106, R106, c[0x0][0x23c], -R200.reuse ;  /* 0x00008f006a6a7a23 */ /* 0x100fe400000108c8 */
[--C-:B------:R-:W-:Y:S01]  /*115b0*/  FFMA.FTZ R110, R110, c[0x0][0x23c], -R200.reuse ;  /* 0x00008f006e6e7a23 */ /* 0x100fe200000108c8 */
[----:B------:R1:W1:Y:S01]  /*115c0*/  MUFU.EX2 R36, R40 ;  /* 0x0000002800247308 */ /* 0x0002620000000800 */
[--C-:B------:R-:W-:Y:S02]  /*115d0*/  FFMA.FTZ R118, R118, c[0x0][0x23c], -R199.reuse ;  /* 0x00008f0076767a23 */ /* 0x100fe400000108c7 */
[--C-:B------:R-:W-:Y:S02]  /*115e0*/  FFMA.FTZ R130, R130, c[0x0][0x23c], -R199.reuse ;  /* 0x00008f0082827a23 */ /* 0x100fe400000108c7 */
[--C-:B--2---:R-:W-:Y:S02]  /*115f0*/  FFMA.FTZ R45, R103, c[0x0][0x23c], -R199.reuse ;  /* 0x00008f00672d7a23 */ /* 0x104fe400000108c7 */
[--C-:B------:R-:W-:Y:S02]  /*11600*/  FFMA.FTZ R122, R122, c[0x0][0x23c], -R200.reuse ;  /* 0x00008f007a7a7a23 */ /* 0x100fe400000108c8 */
[--C-:B------:R-:W-:Y:S01]  /*11610*/  FFMA.FTZ R123, R123, c[0x0][0x23c], -R200.reuse ;  /* 0x00008f007b7b7a23 */ /* 0x100fe200000108c8 */
[----:B------:R2:W2:Y:S01]  /*11620*/  MUFU.EX2 R205, R37 ;  /* 0x0000002500cd7308 */ /* 0x0004a20000000800 */
[----:B------:R-:W-:Y:S01]  /*11630*/  FFMA.FTZ R126, R126, c[0x0][0x23c], -R200 ;  /* 0x00008f007e7e7a23 */ /* 0x000fe200000108c8 */
[-C--:B-----5:R-:W-:Y:S03]  /*11640*/  HMMA.16816.F32.BF16 R164, R16, R8.reuse, R164 ;  /* 0x0000000810a4723c */ /* 0x0a0fe600000418a4 */
[--C-:B------:R-:W-:Y:S02]  /*11650*/  FFMA.FTZ R120, R120, c[0x0][0x23c], -R4.reuse ;  /* 0x00008f0078787a23 */ /* 0x100fe40000010804 */
[----:B------:R-:W-:Y:S02]  /*11660*/  FFMA.FTZ R121, R121, c[0x0][0x23c], -R4 ;  /* 0x00008f0079797a23 */ /* 0x000fe40000010804 */
[----:B------:R-:W-:Y:S01]  /*11670*/  FFMA.FTZ R3, R3, R248, R210 ;  /* 0x000000f803037223 */ /* 0x000fe200000100d2 */
[C---:B------:R-:W-:Y:S01]  /*11680*/  HMMA.16816.F32.BF16 R168, R12.reuse, R8, R168 ;  /* 0x000000080ca8723c */ /* 0x040fe200000418a8 */
[----:B------:R-:W-:Y:S03]  /*11690*/  MUFU.EX2 R208, R48 ;  /* 0x0000003000d07308 */ /* 0x000fe60000000800 */
[--C-:B-1----:R-:W-:Y:S04]  /*116a0*/  FFMA.FTZ R40, R111, c[0x0][0x23c], -R200.reuse ;  /* 0x00008f006f287a23 */ /* 0x102fe800000108c8 */
[-C--:B------:R-:W-:Y:S03]  /*116b0*/  HMMA.16816.F32.BF16 R172, R12, R10.reuse, R172 ;  /* 0x0000000a0cac723c */ /* 0x080fe600000418ac */
[----:B------:R1:W5:Y:S01]  /*116c0*/  MUFU.EX2 R48, R41 ;  /* 0x0000002900307308 */ /* 0x0003620000000800 */
[--C-:B--2---:R-:W-:Y:S04]  /*116d0*/  FFMA.FTZ R37, R119, c[0x0][0x23c], -R199.reuse ;  /* 0x00008f0077257a23 */ /* 0x104fe800000108c7 */
[C---:B------:R-:W-:Y:S01]  /*116e0*/  HMMA.16816.F32.BF16 R176, R16.reuse, R10, R176 ;  /* 0x0000000a10b0723c */ /* 0x040fe200000418b0 */
[----:B------:R-:W2:Y:S04]  /*116f0*/  LDSM.16.MT88.4 R8, [R218+0x8000] ;  /* 0x00800000da08783b */ /* 0x000ea80000004200 */
[----:B------:R-:W-:Y:S10]  /*11700*/  MUFU.EX2 R211, R49 ;  /* 0x0000003100d37308 */ /* 0x000ff40000000800 */
[----:B------:R3:W2:Y:S01]  /*11710*/  MUFU.EX2 R49, R46 ;  /* 0x0000002e00317308 */ /* 0x0006a20000000800 */
[--C-:B-1----:R-:W-:Y:S02]  /*11720*/  FFMA.FTZ R41, R107, c[0x0][0x23c], -R200.reuse ;  /* 0x00008f006b297a23 */ /* 0x102fe400000108c8 */
[----:B------:R-:W-:Y:S07]  /*11730*/  FFMA.FTZ R200, R127, c[0x0][0x23c], -R200 ;  /* 0x00008f007fc87a23 */ /* 0x000fee00000108c8 */
[----:B------:R-:W-:Y:S10]  /*11740*/  MUFU.EX2 R212, R51 ;  /* 0x0000003300d47308 */ /* 0x000ff40000000800 */
[----:B------:R-:W-:Y:S01]  /*11750*/  MUFU.EX2 R51, R47 ;  /* 0x0000002f00337308 */ /* 0x000fe20000000800 */
[--C-:B---3--:R-:W-:Y:S01]  /*11760*/  FFMA.FTZ R46, R102, c[0x0][0x23c], -R199.reuse ;  /* 0x00008f00662e7a23 */ /* 0x108fe200000108c7 */
[-C--:B--2---:R-:W-:Y:S08]  /*11770*/  HMMA.16816.F32.BF16 R180, R16, R8.reuse, R180 ;  /* 0x0000000810b4723c */ /* 0x084ff000000418b4 */
[----:B------:R1:W2:Y:S01]  /*11780*/  MUFU.EX2 R47, R44 ;  /* 0x0000002c002f7308 */ /* 0x0002a20000000800 */
[C---:B------:R-:W-:Y:S09]  /*11790*/  HMMA.16816.F32.BF16 R184, R12.reuse, R8, R184 ;  /* 0x000000080cb8723c */ /* 0x040ff200000418b8 */
[----:B------:R3:W-:Y:S03]  /*117a0*/  MUFU.EX2 R102, R0 ;  /* 0x0000000000667308 */ /* 0x0007e60000000800 */
[----:B------:R-:W-:Y:S01]  /*117b0*/  F2FP.BF16.PACK_AB R9, R23, R22 ;  /* 0x000000161709723e */ /* 0x000fe200000010ff */
[-C--:B------:R-:W-:Y:S01]  /*117c0*/  HMMA.16816.F32.BF16 R188, R12, R10.reuse, R188 ;  /* 0x0000000a0cbc723c */ /* 0x080fe200000418bc */
[----:B------:R-:W2:Y:S02]  /*117d0*/  LDSM.16.MT88.4 R12, [R216+0x8800] ;  /* 0x00880000d80c783b */ /* 0x000ea40000004200 */
[----:B------:R-:W-:Y:S05]  /*117e0*/  F2FP.BF16.PACK_AB R8, R209, R207 ;  /* 0x000000cfd108723e */ /* 0x000fea00000010ff */
[----:B------:R-:W-:Y:S01]  /*117f0*/  HMMA.16816.F32.BF16 R192, R16, R10, R192 ;  /* 0x0000000a10c0723c */ /* 0x000fe200000418c0 */
[----:B------:R-:W-:Y:S01]  /*11800*/  LDSM.16.MT88.4 R20, [R218+0x9800] ;  /* 0x00980000da14783b */ /* 0x000fe20000004200 */
[----:B------:R-:W2:Y:S02]  /*11810*/  MUFU.EX2 R52, R52 ;  /* 0x0000003400347308 */ /* 0x000ea40000000800 */
[--C-:B-1----:R-:W-:Y:S02]  /*11820*/  FFMA.FTZ R44, R114, c[0x0][0x23c], -R199.reuse ;  /* 0x00008f00722c7a23 */ /* 0x102fe400000108c7 */
[----:B------:R-:W-:Y:S01]  /*11830*/  FFMA.FTZ R199, R131, c[0x0][0x23c], -R199 ;  /* 0x00008f0083c77a23 */ /* 0x000fe200000108c7 */
[----:B------:R-:W-:Y:S02]  /*11840*/  F2FP.BF16.PACK_AB R10, R237, R236 ;  /* 0x000000eced0a723e */ /* 0x000fe400000010ff */
[----:B------:R-:W-:Y:S03]  /*11850*/  F2FP.BF16.PACK_AB R11, R35, R34 ;  /* 0x00000022230b723e */ /* 0x000fe600000010ff */
[----:B------:R-:W-:Y:S01]  /*11860*/  F2FP.BF16.PACK_AB R17, R27, R26 ;  /* 0x0000001a1b11723e */ /* 0x000fe200000010ff */
[----:B------:R-:W-:Y:S01]  /*11870*/  MUFU.EX2 R53, R53 ;  /* 0x0000003500357308 */ /* 0x000fe20000000800 */
[----:B------:R-:W-:Y:S01]  /*11880*/  LDSM.16.MT88.4 R24, [R219+0xa000] ;  /* 0x00a00000db18783b */ /* 0x000fe20000004200 */
[----:B------:R-:W-:Y:S01]  /*11890*/  F2FP.BF16.PACK_AB R19, R31, R30 ;  /* 0x0000001e1f13723e */ /* 0x000fe200000010ff */
[----:B---3--:R-:W-:Y:S01]  /*118a0*/  FADD.FTZ R0, R30, R7 ;  /* 0x000000071e007221 */ /* 0x008fe20000010000 */
[----:B----4-:R-:W-:Y:S01]  /*118b0*/  F2FP.BF16.PACK_AB R16, R33, R32 ;  /* 0x000000202110723e */ /* 0x010fe200000010ff */
[----:B------:R-:W-:Y:S01]  /*118c0*/  FADD.FTZ R7, R35, R2 ;  /* 0x0000000223077221 */ /* 0x000fe20000010000 */
[----:B------:R-:W-:Y:S01]  /*118d0*/  F2FP.BF16.PACK_AB R18, R235, R215 ;  /* 0x000000d7eb12723e */ /* 0x000fe200000010ff */
[----:B------:R-:W-:Y:S02]  /*118e0*/  FADD.FTZ R28, R31, R0 ;  /* 0x000000001f1c7221 */ /* 0x000fe40000010000 */
[----:B------:R-:W-:Y:S01]  /*118f0*/  FADD.FTZ R0, R242, R5 ;  /* 0x00000005f2007221 */ /* 0x000fe20000010000 */
[----:B------:R-:W-:Y:S01]  /*11900*/  MUFU.EX2 R64, R64 ;  /* 0x0000004000407308 */ /* 0x000fe20000000800 */
[----:B------:R-:W-:Y:S02]  /*11910*/  FADD.FTZ R2, R238, R3 ;  /* 0x00000003ee027221 */ /* 0x000fe40000010000 */
[----:B------:R-:W-:Y:S02]  /*11920*/  FADD.FTZ R3, R241, R0 ;  /* 0x00000000f1037221 */ /* 0x000fe40000010000 */
[----:B------:R-:W-:Y:S02]  /*11930*/  FADD.FTZ R0, R240, R2 ;  /* 0x00000002f0007221 */ /* 0x000fe40000010000 */
[----:B------:R-:W-:Y:S02]  /*11940*/  FADD.FTZ R2, R243, R3 ;  /* 0x00000003f3027221 */ /* 0x000fe40000010000 */
[----:B------:R-:W-:Y:S01]  /*11950*/  FADD.FTZ R0, R239, R0 ;  /* 0x00000000ef007221 */ /* 0x000fe20000010000 */
[-C--:B--2---:R-:W-:Y:S01]  /*11960*/  HMMA.16816.F32.BF16 R132, R8, R12.reuse, R132 ;  /* 0x0000000c0884723c */ /* 0x084fe20000041884 */
[----:B------:R-:W-:Y:S04]  /*11970*/  MUFU.EX2 R65, R65 ;  /* 0x0000004100417308 */ /* 0x000fe80000000800 */
[----:B------:R-:W-:Y:S02]  /*11980*/  FADD.FTZ R3, R207, R2 ;  /* 0x00000002cf037221 */ /* 0x000fe40000010000 */
[----:B------:R-:W-:Y:S01]  /*11990*/  FADD.FTZ R2, R32, R0 ;  /* 0x0000000020027221 */ /* 0x000fe20000010000 */
[C---:B------:R-:W-:Y:S03]  /*119a0*/  HMMA.16816.F32.BF16 R136, R16.reuse, R12, R136 ;  /* 0x0000000c1088723c */ /* 0x040fe60000041888 */
[----:B------:R-:W1:Y:S01]  /*119b0*/  MUFU.EX2 R54, R54 ;  /* 0x0000003600367308 */ /* 0x000e620000000800 */
[----:B------:R-:W-:Y:S02]  /*119c0*/  FADD.FTZ R0, R38, R7 ;  /* 0x0000000726007221 */ /* 0x000fe40000010000 */
[----:B------:R-:W-:Y:S02]  /*119d0*/  FADD.FTZ R5, R33, R2 ;  /* 0x0000000221057221 */ /* 0x000fe40000010000 */
[-C--:B------:R-:W-:Y:S04]  /*119e0*/  HMMA.16816.F32.BF16 R140, R16, R14.reuse, R140 ;  /* 0x0000000e108c723c */ /* 0x080fe8000004188c */
[----:B------:R-:W-:Y:S01]  /*119f0*/  FADD.FTZ R2, R42, R28 ;  /* 0x0000001c2a027221 */ /* 0x000fe20000010000 */
[----:B------:R-:W-:Y:S01]  /*11a00*/  MUFU.EX2 R55, R55 ;  /* 0x0000003700377308 */ /* 0x000fe20000000800 */
[----:B------:R-:W-:Y:S02]  /*11a10*/  FADD.FTZ R33, R39, R0 ;  /* 0x0000000027217221 */ /* 0x000fe40000010000 */
[C---:B------:R-:W-:Y:S01]  /*11a20*/  HMMA.16816.F32.BF16 R144, R8.reuse, R14, R144 ;  /* 0x0000000e0890723c */ /* 0x040fe20000041890 */
[----:B------:R-:W2:Y:S03]  /*11a30*/  LDSM.16.MT88.4 R12, [R219+0x8800] ;  /* 0x00880000db0c783b */ /* 0x000ea60000004200 */
[----:B------:R-:W-:Y:S02]  /*11a40*/  FADD.FTZ R7, R29, R2 ;  /* 0x000000021d077221 */ /* 0x000fe40000010000 */
[--C-:B------:R-:W-:Y:S01]  /*11a50*/  FFMA.FTZ R32, R124, c[0x0][0x23c], -R4.reuse ;  /* 0x00008f007c207a23 */ /* 0x100fe20000010804 */
[----:B------:R-:W-:Y:S01]  /*11a60*/  MUFU.EX2 R66, R66 ;  /* 0x0000004200427308 */ /* 0x000fe20000000800 */
[----:B------:R-:W-:Y:S04]  /*11a70*/  FFMA.FTZ R4, R125, c[0x0][0x23c], -R4 ;  /* 0x00008f007d047a23 */ /* 0x000fe80000010804 */
[----:B------:R-:W-:Y:S02]  /*11a80*/  FADD.FTZ R2, R215, R5 ;  /* 0x00000005d7027221 */ /* 0x000fe40000010000 */
[----:B------:R-:W-:Y:S02]  /*11a90*/  FADD.FTZ R5, R50, R33 ;  /* 0x0000002132057221 */ /* 0x000fe40000010000 */
[----:B------:R-:W-:Y:S01]  /*11aa0*/  FADD.FTZ R3, R209, R3 ;  /* 0x00000003d1037221 */ /* 0x000fe20000010000 */
[----:B------:R-:W-:Y:S03]  /*11ab0*/  MUFU.EX2 R67, R67 ;  /* 0x0000004300437308 */ /* 0x000fe60000000800 */
[----:B------:R-:W-:Y:S04]  /*11ac0*/  FADD.FTZ R0, R236, R3 ;  /* 0x00000003ec007221 */ /* 0x000fe80000010000 */
[----:B------:R-:W-:Y:S02]  /*11ad0*/  FADD.FTZ R3, R237, R0 ;  /* 0x00000000ed037221 */ /* 0x000fe40000010000 */
[----:B------:R-:W-:Y:S01]  /*11ae0*/  FADD.FTZ R0, R235, R2 ;  /* 0x00000002eb007221 */ /* 0x000fe20000010000 */
[----:B------:R-:W3:Y:S01]  /*11af0*/  MUFU.EX2 R58, R58 ;  /* 0x0000003a003a7308 */ /* 0x000ee20000000800 */
[----:B------:R-:W-:Y:S02]  /*11b00*/  FADD.FTZ R2, R202, R3 ;  /* 0x00000003ca027221 */ /* 0x000fe40000010000 */
[----:B------:R-:W-:Y:S02]  /*11b10*/  FADD.FTZ R0, R36, R0 ;  /* 0x0000000024007221 */ /* 0x000fe40000010000 */
[----:B------:R-:W-:Y:S02]  /*11b20*/  FADD.FTZ R2, R205, R2 ;  /* 0x00000002cd027221 */ /* 0x000fe40000010000 */
[----:B-----5:R-:W-:Y:S02]  /*11b30*/  FADD.FTZ R0, R48, R0 ;  /* 0x0000000030007221 */ /* 0x020fe40000010000 */
[----:B------:R-:W-:Y:S01]  /*11b40*/  FADD.FTZ R2, R208, R2 ;  /* 0x00000002d0027221 */ /* 0x000fe20000010000 */
[----:B------:R-:W-:Y:S01]  /*11b50*/  MUFU.EX2 R59, R59 ;  /* 0x0000003b003b7308 */ /* 0x000fe20000000800 */
[----:B------:R-:W-:Y:S02]  /*11b60*/  FADD.FTZ R3, R49, R7 ;  /* 0x0000000731037221 */ /* 0x000fe40000010000 */
[----:B------:R-:W-:Y:S01]  /*11b70*/  FADD.FTZ R7, R47, R0 ;  /* 0x000000002f077221 */ /* 0x000fe20000010000 */
[-C--:B--2---:R-:W-:Y:S03]  /*11b80*/  HMMA.16816.F32.BF16 R148, R8, R12.reuse, R148 ;  /* 0x0000000c0894723c */ /* 0x084fe60000041894 */
[----:B------:R-:W-:Y:S02]  /*11b90*/  FADD.FTZ R2, R211, R2 ;  /* 0x00000002d3027221 */ /* 0x000fe40000010000 */
[----:B------:R-:W-:Y:S01]  /*11ba0*/  FADD.FTZ R0, R212, R5 ;  /* 0x00000005d4007221 */ /* 0x000fe20000010000 */
[----:B------:R-:W-:Y:S01]  /*11bb0*/  MUFU.EX2 R62, R62 ;  /* 0x0000003e003e7308 */ /* 0x000fe20000000800 */
[----:B------:R-:W-:Y:S01]  /*11bc0*/  FADD.FTZ R3, R51, R3 ;  /* 0x0000000333037221 */ /* 0x000fe20000010000 */
[C---:B------:R-:W-:Y:S04]  /*11bd0*/  HMMA.16816.F32.BF16 R152, R16.reuse, R12, R152 ;  /* 0x0000000c1098723c */ /* 0x040fe80000041898 */
[----:B------:R-:W-:Y:S02]  /*11be0*/  FADD.FTZ R5, R214, R7 ;  /* 0x00000007d6057221 */ /* 0x000fe40000010000 */
[----:B------:R-:W-:Y:S02]  /*11bf0*/  FADD.FTZ R2, R52, R2 ;  /* 0x0000000234027221 */ /* 0x000fe40000010000 */
[-C--:B------:R-:W-:Y:S01]  /*11c00*/  HMMA.16816.F32.BF16 R156, R16, R14.reuse, R156 ;  /* 0x0000000e109c723c */ /* 0x080fe2000004189c */
[----:B------:R-:W-:Y:S03]  /*11c10*/  MUFU.EX2 R63, R63 ;  /* 0x0000003f003f7308 */ /* 0x000fe60000000800 */
[----:B-1----:R-:W-:Y:S02]  /*11c20*/  FADD.FTZ R0, R54, R0 ;  /* 0x0000000036007221 */ /* 0x002fe40000010000 */
[----:B---3--:R-:W-:Y:S02]  /*11c30*/  FADD.FTZ R3, R58, R3 ;  /* 0x000000033a037221 */ /* 0x008fe40000010000 */
[C---:B------:R-:W-:Y:S01]  /*11c40*/  HMMA.16816.F32.BF16 R160, R8.reuse, R14, R160 ;  /* 0x0000000e08a0723c */ /* 0x040fe200000418a0 */
[----:B------:R-:W1:Y:S02]  /*11c50*/  LDSM.16.MT88.4 R12, [R217+0x8800] ;  /* 0x00880000d90c783b */ /* 0x000e640000004200 */
[----:B------:R-:W2:Y:S01]  /*11c60*/  MUFU.EX2 R56, R56 ;  /* 0x0000003800387308 */ /* 0x000ea20000000800 */
[----:B------:R-:W-:Y:S09]  /*11c70*/  FADD.FTZ R7, R53, R2 ;  /* 0x0000000235077221 */ /* 0x000ff20000010000 */
[----:B------:R-:W3:Y:S10]  /*11c80*/  MUFU.EX2 R57, R57 ;  /* 0x0000003900397308 */ /* 0x000ef40000000800 */
[----:B------:R-:W4:Y:S01]  /*11c90*/  MUFU.EX2 R60, R60 ;  /* 0x0000003c003c7308 */ /* 0x000f220000000800 */
[----:B--2---:R-:W-:Y:S09]  /*11ca0*/  FADD.FTZ R5, R56, R5 ;  /* 0x0000000538057221 */ /* 0x004ff20000010000 */
[----:B------:R-:W2:Y:S01]  /*11cb0*/  MUFU.EX2 R61, R61 ;  /* 0x0000003d003d7308 */ /* 0x000ea20000000800 */
[----:B---3--:R-:W-:Y:S02]  /*11cc0*/  FADD.FTZ R2, R57, R5 ;  /* 0x0000000539027221 */ /* 0x008fe40000010000 */
[----:B------:R-:W-:Y:S01]  /*11cd0*/  FADD.FTZ R5, R64, R7 ;  /* 0x0000000740057221 */ /* 0x000fe20000010000 */
[-C--:B-1----:R-:W-:Y:S06]  /*11ce0*/  HMMA.16816.F32.BF16 R164, R8, R12.reuse, R164 ;  /* 0x0000000c08a4723c */ /* 0x082fec00000418a4 */
[----:B------:R-:W-:Y:S01]  /*11cf0*/  MUFU.EX2 R68, R68 ;  /* 0x0000004400447308 */ /* 0x000fe20000000800 */
[----:B------:R-:W-:Y:S02]  /*11d00*/  FADD.FTZ R5, R65, R5 ;  /* 0x0000000541057221 */ /* 0x000fe40000010000 */
[----:B----4-:R-:W-:Y:S01]  /*11d10*/  FADD.FTZ R7, R60, R2 ;  /* 0x000000023c077221 */ /* 0x010fe20000010000 */
[C---:B------:R-:W-:Y:S06]  /*11d20*/  HMMA.16816.F32.BF16 R168, R16.reuse, R12, R168 ;  /* 0x0000000c10a8723c */ /* 0x040fec00000418a8 */
[----:B------:R-:W-:Y:S02]  /*11d30*/  MUFU.EX2 R69, R69 ;  /* 0x0000004500457308 */ /* 0x000fe40000000800 */
[-C--:B------:R-:W-:Y:S08]  /*11d40*/  HMMA.16816.F32.BF16 R172, R16, R14.reuse, R172 ;  /* 0x0000000e10ac723c */ /* 0x080ff000000418ac */
[----:B------:R-:W-:Y:S01]  /*11d50*/  MUFU.EX2 R80, R80 ;  /* 0x0000005000507308 */ /* 0x000fe20000000800 */
[C---:B------:R-:W-:Y:S01]  /*11d60*/  HMMA.16816.F32.BF16 R176, R8.reuse, R14, R176 ;  /* 0x0000000e08b0723c */ /* 0x040fe200000418b0 */
[----:B------:R-:W1:Y:S08]  /*11d70*/  LDSM.16.MT88.4 R12, [R218+0x8800] ;  /* 0x00880000da0c783b */ /* 0x000e700000004200 */
[----:B------:R-:W-:Y:S10]  /*11d80*/  MUFU.EX2 R81, R81 ;  /* 0x0000005100517308 */ /* 0x000ff40000000800 */
[----:B------:R-:W-:Y:S10]  /*11d90*/  MUFU.EX2 R70, R70 ;  /* 0x0000004600467308 */ /* 0x000ff40000000800 */
[----:B------:R-:W-:Y:S10]  /*11da0*/  MUFU.EX2 R71, R71 ;  /* 0x0000004700477308 */ /* 0x000ff40000000800 */
[----:B------:R-:W-:Y:S01]  /*11db0*/  MUFU.EX2 R82, R82 ;  /* 0x0000005200527308 */ /* 0x000fe20000000800 */
[-C--:B-1----:R-:W-:Y:S09]  /*11dc0*/  HMMA.16816.F32.BF16 R180, R8, R12.reuse, R180 ;  /* 0x0000000c08b4723c */ /* 0x082ff200000418b4 */
[----:B------:R-:W-:Y:S01]  /*11dd0*/  MUFU.EX2 R83, R83 ;  /* 0x0000005300537308 */ /* 0x000fe20000000800 */
[C---:B------:R-:W-:Y:S08]  /*11de0*/  HMMA.16816.F32.BF16 R184, R16.reuse, R12, R184 ;  /* 0x0000000c10b8723c */ /* 0x040ff000000418b8 */
[-C--:B------:R-:W-:Y:S01]  /*11df0*/  HMMA.16816.F32.BF16 R188, R16, R14.reuse, R188 ;  /* 0x0000000e10bc723c */ /* 0x080fe200000418bc */
[----:B------:R-:W-:Y:S06]  /*11e00*/  MUFU.EX2 R74, R74 ;  /* 0x0000004a004a7308 */ /* 0x000fec0000000800 */
[----:B------:R-:W-:Y:S01]  /*11e10*/  F2FP.BF16.PACK_AB R17, R29, R42 ;  /* 0x0000002a1d11723e */ /* 0x000fe200000010ff */
[----:B------:R-:W-:Y:S01]  /*11e20*/  HMMA.16816.F32.BF16 R192, R8, R14, R192 ;  /* 0x0000000e08c0723c */ /* 0x000fe200000418c0 */
[----:B------:R-:W1:Y:S02]  /*11e30*/  LDSM.16.MT88.4 R12, [R216+0x9000] ;  /* 0x00900000d80c783b */ /* 0x000e640000004200 */
[----:B------:R-:W3:Y:S01]  /*11e40*/  MUFU.EX2 R75, R75 ;  /* 0x0000004b004b7308 */ /* 0x000ee20000000800 */
[----:B------:R-:W-:Y:S02]  /*11e50*/  F2FP.BF16.PACK_AB R19, R51, R49 ;  /* 0x000000313313723e */ /* 0x000fe400000010ff */
[----:B------:R-:W-:Y:S02]  /*11e60*/  F2FP.BF16.PACK_AB R16, R48, R36 ;  /* 0x000000243010723e */ /* 0x000fe400000010ff */
[----:B------:R-:W-:Y:S01]  /*11e70*/  F2FP.BF16.PACK_AB R8, R205, R202 ;  /* 0x000000cacd08723e */ /* 0x000fe200000010ff */
[----:B------:R-:W-:Y:S03]  /*11e80*/  LDSM.16.MT88.4 R28, [R217+0xb000] ;  /* 0x00b00000d91c783b */ /* 0x000fe60000004200 */
[----:B------:R-:W-:Y:S01]  /*11e90*/  F2FP.BF16.PACK_AB R10, R211, R208 ;  /* 0x000000d0d30a723e */ /* 0x000fe200000010ff */
[----:B------:R-:W-:Y:S01]  /*11ea0*/  MUFU.EX2 R78, R78 ;  /* 0x0000004e004e7308 */ /* 0x000fe20000000800 */
[----:B------:R-:W-:Y:S02]  /*11eb0*/  F2FP.BF16.PACK_AB R9, R39, R38 ;  /* 0x000000262709723e */ /* 0x000fe400000010ff */
[----:B------:R-:W-:Y:S02]  /*11ec0*/  F2FP.BF16.PACK_AB R11, R212, R50 ;  /* 0x00000032d40b723e */ /* 0x000fe400000010ff */
[----:B------:R-:W-:Y:S02]  /*11ed0*/  F2FP.BF16.PACK_AB R18, R214, R47 ;  /* 0x0000002fd612723e */ /* 0x000fe400000010ff */
[----:B------:R-:W-:Y:S03]  /*11ee0*/  MOV R202, R6 ;  /* 0x0000000600ca7202 */ /* 0x000fe60000000f00 */
[----:B------:R-:W4:Y:S10]  /*11ef0*/  MUFU.EX2 R79, R79 ;  /* 0x0000004f004f7308 */ /* 0x000f340000000800 */
[----:B------:R-:W-:Y:S01]  /*11f00*/  MUFU.EX2 R72, R72 ;  /* 0x0000004800487308 */ /* 0x000fe20000000800 */
[-C--:B-1----:R-:W-:Y:S09]  /*11f10*/  HMMA.16816.F32.BF16 R132, R8, R12.reuse, R132 ;  /* 0x0000000c0884723c */ /* 0x082ff20000041884 */
[----:B------:R-:W1:Y:S01]  /*11f20*/  MUFU.EX2 R73, R73 ;  /* 0x0000004900497308 */ /* 0x000e620000000800 */
[C---:B------:R-:W-:Y:S09]  /*11f30*/  HMMA.16816.F32.BF16 R136, R16.reuse, R12, R136 ;  /* 0x0000000c1088723c */ /* 0x040ff20000041888 */
[----:B------:R-:W-:Y:S01]  /*11f40*/  MUFU.EX2 R76, R76 ;  /* 0x0000004c004c7308 */ /* 0x000fe20000000800 */
[-C--:B------:R-:W-:Y:S09]  /*11f50*/  HMMA.16816.F32.BF16 R140, R16, R14.reuse, R140 ;  /* 0x0000000e108c723c */ /* 0x080ff2000004188c */
[----:B------:R-:W5:Y:S01]  /*11f60*/  MUFU.EX2 R77, R77 ;  /* 0x0000004d004d7308 */ /* 0x000f620000000800 */
        /* <DEDUP_REMOVED lines=16> */
[----:B------:R-:W2:Y:S01]  /*12070*/  MUFU.EX2 R91, R91 ;  /* 0x0000005b005b7308 */ /* 0x000ea20000000800 */
[-C--:B-1----:R-:W-:Y:S09]  /*12080*/  HMMA.16816.F32.BF16 R164, R8, R12.reuse, R164 ;  /* 0x0000000c08a4723c */ /* 0x082ff200000418a4 */
[----:B------:R-:W-:Y:S01]  /*12090*/  MUFU.EX2 R94, R94 ;  /* 0x0000005e005e7308 */ /* 0x000fe20000000800 */
[C---:B------:R-:W-:Y:S09]  /*120a0*/  HMMA.16816.F32.BF16 R168, R16.reuse, R12, R168 ;  /* 0x0000000c10a8723c */ /* 0x040ff200000418a8 */
[----:B------:R-:W1:Y:S01]  /*120b0*/  MUFU.EX2 R95, R95 ;  /* 0x0000005f005f7308 */ /* 0x000e620000000800 */
[-C--:B------:R-:W-:Y:S09]  /*120c0*/  HMMA.16816.F32.BF16 R172, R16, R14.reuse, R172 ;  /* 0x0000000e10ac723c */ /* 0x080ff200000418ac */
[----:B------:R-:W-:Y:S01]  /*120d0*/  MUFU.EX2 R88, R88 ;  /* 0x0000005800587308 */ /* 0x000fe20000000800 */
[C---:B------:R-:W-:Y:S01]  /*120e0*/  HMMA.16816.F32.BF16 R176, R8.reuse, R14, R176 ;  /* 0x0000000e08b0723c */ /* 0x040fe200000418b0 */
[----:B------:R-:W1:Y:S08]  /*120f0*/  LDSM.16.MT88.4 R12, [R218+0x9000] ;  /* 0x00900000da0c783b */ /* 0x000e700000004200 */
[----:B------:R-:W1:Y:S10]  /*12100*/  MUFU.EX2 R89, R89 ;  /* 0x0000005900597308 */ /* 0x000e740000000800 */
[----:B------:R-:W-:Y:S10]  /*12110*/  MUFU.EX2 R92, R92 ;  /* 0x0000005c005c7308 */ /* 0x000ff40000000800 */
[----:B------:R-:W2:Y:S10]  /*12120*/  MUFU.EX2 R93, R93 ;  /* 0x0000005d005d7308 */ /* 0x000eb40000000800 */
        /* <DEDUP_REMOVED lines=8> */
[----:B------:R-:W-:Y:S04]  /*121b0*/  F2FP.BF16.PACK_AB R12, R57, R56 ;  /* 0x00000038390c723e */ /* 0x000fe800000010ff */
        /* <DEDUP_REMOVED lines=8> */
[----:B--2---:R-:W-:Y:S07]  /*12240*/  F2FP.BF16.PACK_AB R14, R61, R60 ;  /* 0x0000003c3d0e723e */ /* 0x004fee00000010ff */
[----:B------:R-:W-:Y:S01]  /*12250*/  MUFU.EX2 R45, R45 ;  /* 0x0000002d002d7308 */ /* 0x000fe20000000800 */
[-C--:B-1----:R-:W-:Y:S09]  /*12260*/  HMMA.16816.F32.BF16 R132, R8, R16.reuse, R132 ;  /* 0x000000100884723c */ /* 0x082ff20000041884 */
[----:B------:R-:W-:Y:S01]  /*12270*/  MUFU.EX2 R44, R44 ;  /* 0x0000002c002c7308 */ /* 0x000fe20000000800 */
[C---:B------:R-:W-:Y:S09]  /*12280*/  HMMA.16816.F32.BF16 R136, R12.reuse, R16, R136 ;  /* 0x000000100c88723c */ /* 0x040ff20000041888 */
[----:B------:R-:W-:Y:S01]  /*12290*/  MUFU.EX2 R43, R43 ;  /* 0x0000002b002b7308 */ /* 0x000fe20000000800 */
[-C--:B------:R-:W-:Y:S09]  /*122a0*/  HMMA.16816.F32.BF16 R140, R12, R18.reuse, R140 ;  /* 0x000000120c8c723c */ /* 0x080ff2000004188c */
[----:B------:R-:W-:Y:S01]  /*122b0*/  MUFU.EX2 R42, R106 ;  /* 0x0000006a002a7308 */ /* 0x000fe20000000800 */
[C---:B------:R-:W-:Y:S01]  /*122c0*/  HMMA.16816.F32.BF16 R144, R8.reuse, R18, R144 ;  /* 0x000000120890723c */ /* 0x040fe20000041890 */
[----:B------:R-:W1:Y:S08]  /*122d0*/  LDSM.16.MT88.4 R16, [R219+0x9800] ;  /* 0x00980000db10783b */ /* 0x000e700000004200 */
[----:B------:R-:W2:Y:S10]  /*122e0*/  MUFU.EX2 R41, R41 ;  /* 0x0000002900297308 */ /* 0x000eb40000000800 */
[----:B------:R-:W-:Y:S10]  /*122f0*/  MUFU.EX2 R39, R110 ;  /* 0x0000006e00277308 */ /* 0x000ff40000000800 */
[----:B------:R-:W2:Y:S10]  /*12300*/  MUFU.EX2 R40, R40 ;  /* 0x0000002800287308 */ /* 0x000eb40000000800 */
[----:B------:R-:W-:Y:S01]  /*12310*/  MUFU.EX2 R104, R104 ;  /* 0x0000006800687308 */ /* 0x000fe20000000800 */
[-C--:B-1----:R-:W-:Y:S09]  /*12320*/  HMMA.16816.F32.BF16 R148, R8, R16.reuse, R148 ;  /* 0x000000100894723c */ /* 0x082ff20000041894 */
[----:B------:R-:W1:Y:S01]  /*12330*/  MUFU.EX2 R105, R105 ;  /* 0x0000006900697308 */ /* 0x000e620000000800 */
[C---:B------:R-:W-:Y:S08]  /*12340*/  HMMA.16816.F32.BF16 R152, R12.reuse, R16, R152 ;  /* 0x000000100c98723c */ /* 0x040ff00000041898 */
[-C--:B------:R-:W-:Y:S01]  /*12350*/  HMMA.16816.F32.BF16 R156, R12, R18.reuse, R156 ;  /* 0x000000120c9c723c */ /* 0x080fe2000004189c */
[----:B------:R-:W-:Y:S07]  /*12360*/  MUFU.EX2 R108, R108 ;  /* 0x0000006c006c7308 */ /* 0x000fee0000000800 */
[C---:B------:R-:W-:Y:S01]  /*12370*/  HMMA.16816.F32.BF16 R160, R8.reuse, R18, R160 ;  /* 0x0000001208a0723c */ /* 0x040fe200000418a0 */
[----:B------:R-:W1:Y:S02]  /*12380*/  LDSM.16.MT88.4 R16, [R217+0x9800] ;  /* 0x00980000d910783b */ /* 0x000e640000004200 */
[----:B------:R-:W1:Y:S10]  /*12390*/  MUFU.EX2 R109, R109 ;  /* 0x0000006d006d7308 */ /* 0x000e740000000800 */
[----:B------:R-:W-:Y:S10]  /*123a0*/  MUFU.EX2 R116, R116 ;  /* 0x0000007400747308 */ /* 0x000ff40000000800 */
[----:B------:R-:W-:Y:S10]  /*123b0*/  MUFU.EX2 R117, R117 ;  /* 0x0000007500757308 */ /* 0x000ff40000000800 */
        /* <DEDUP_REMOVED lines=8> */
[----:B------:R-:W1:Y:S07]  /*12440*/  LDSM.16.MT88.4 R16, [R216+0xa000] ;  /* 0x00a00000d810783b */ /* 0x000e6e0000004200 */
[-C--:B------:R-:W-:Y:S01]  /*12450*/  HMMA.16816.F32.BF16 R180, R8, R20.reuse, R180 ;  /* 0x0000001408b4723c */ /* 0x080fe200000418b4 */
[----:B------:R-:W-:Y:S07]  /*12460*/  MUFU.EX2 R199, R199 ;  /* 0x000000c700c77308 */ /* 0x000fee0000000800 */
[C---:B------:R-:W-:Y:S03]  /*12470*/  HMMA.16816.F32.BF16 R184, R12.reuse, R20, R184 ;  /* 0x000000140cb8723c */ /* 0x040fe600000418b8 */
[----:B------:R-:W-:Y:S05]  /*12480*/  MUFU.EX2 R35, R122 ;  /* 0x0000007a00237308 */ /* 0x000fea0000000800 */
[-C--:B------:R-:W-:Y:S05]  /*12490*/  HMMA.16816.F32.BF16 R188, R12, R22.reuse, R188 ;  /* 0x000000160cbc723c */ /* 0x080fea00000418bc */
[----:B------:R-:W1:Y:S02]  /*124a0*/  MUFU.EX2 R34, R123 ;  /* 0x0000007b00227308 */ /* 0x000e640000000800 */
[----:B---3--:R-:W-:Y:S01]  /*124b0*/  F2FP.BF16.PACK_AB R13, R75, R74 ;  /* 0x0000004a4b0d723e */ /* 0x008fe200000010ff */
[----:B------:R-:W-:Y:S01]  /*124c0*/  HMMA.16816.F32.BF16 R192, R8, R22, R192 ;  /* 0x0000001608c0723c */ /* 0x000fe200000418c0 */
[----:B------:R-:W3:Y:S03]  /*124d0*/  LDSM.16.MT88.4 R20, [R217+0xa000] ;  /* 0x00a00000d914783b */ /* 0x000ee60000004200 */
[----:B----4-:R-:W-:Y:S02]  /*124e0*/  F2FP.BF16.PACK_AB R15, R79, R78 ;  /* 0x0000004e4f0f723e */ /* 0x010fe400000010ff */
[----:B------:R-:W-:Y:S01]  /*124f0*/  F2FP.BF16.PACK_AB R12, R73, R72 ;  /* 0x00000048490c723e */ /* 0x000fe200000010ff */
[----:B------:R-:W-:Y:S01]  /*12500*/  MUFU.EX2 R33, R126 ;  /* 0x0000007e00217308 */ /* 0x000fe20000000800 */
[----:B------:R-:W-:Y:S04]  /*12510*/  F2FP.BF16.PACK_AB R8, R69, R68 ;  /* 0x000000444508723e */ /* 0x000fe800000010ff */
[----:B------:R-:W-:Y:S02]  /*12520*/  F2FP.BF16.PACK_AB R10, R81, R80 ;  /* 0x00000050510a723e */ /* 0x000fe400000010ff */
[----:B------:R-:W-:Y:S02]  /*12530*/  F2FP.BF16.PACK_AB R9, R71, R70 ;  /* 0x000000464709723e */ /* 0x000fe400000010ff */
[----:B------:R-:W-:Y:S01]  /*12540*/  F2FP.BF16.PACK_AB R11, R83, R82 ;  /* 0x00000052530b723e */ /* 0x000fe200000010ff */
[----:B------:R-:W4:Y:S01]  /*12550*/  MUFU.EX2 R200, R200 ;  /* 0x000000c800c87308 */ /* 0x000f220000000800 */
[----:B-----5:R-:W-:Y:S05]  /*12560*/  F2FP.BF16.PACK_AB R14, R77, R76 ;  /* 0x0000004c4d0e723e */ /* 0x020fea00000010ff */
[-C--:B-1----:R-:W-:Y:S04]  /*12570*/  HMMA.16816.F32.BF16 R132, R8, R16.reuse, R132 ;  /* 0x000000100884723c */ /* 0x082fe80000041884 */
[----:B------:R-:W-:Y:S04]  /*12580*/  MUFU.EX2 R120, R120 ;  /* 0x0000007800787308 */ /* 0x000fe80000000800 */
[C---:B------:R-:W-:Y:S06]  /*12590*/  HMMA.16816.F32.BF16 R136, R12.reuse, R16, R136 ;  /* 0x000000100c88723c */ /* 0x040fec0000041888 */
[----:B------:R-:W1:Y:S02]  /*125a0*/  MUFU.EX2 R121, R121 ;  /* 0x0000007900797308 */ /* 0x000e640000000800 */
[-C--:B------:R-:W-:Y:S08]  /*125b0*/  HMMA.16816.F32.BF16 R140, R12, R18.reuse, R140 ;  /* 0x000000120c8c723c */ /* 0x080ff0000004188c */
[C---:B------:R-:W-:Y:S01]  /*125c0*/  HMMA.16816.F32.BF16 R144, R8.reuse, R18, R144 ;  /* 0x000000120890723c */ /* 0x040fe20000041890 */
[----:B------:R-:W5:Y:S01]  /*125d0*/  LDSM.16.MT88.4 R16, [R218+0xa000] ;  /* 0x00a00000da10783b */ /* 0x000f620000004200 */
[----:B------:R-:W-:Y:S06]  /*125e0*/  MUFU.EX2 R32, R32 ;  /* 0x0000002000207308 */ /* 0x000fec0000000800 */
[-C--:B------:R-:W-:Y:S08]  /*125f0*/  HMMA.16816.F32.BF16 R148, R8, R24.reuse, R148 ;  /* 0x000000180894723c */ /* 0x080ff00000041894 */
[C---:B------:R-:W-:Y:S08]  /*12600*/  HMMA.16816.F32.BF16 R152, R12.reuse, R24, R152 ;  /* 0x000000180c98723c */ /* 0x040ff00000041898 */
[-C--:B------:R-:W-:Y:S08]  /*12610*/  HMMA.16816.F32.BF16 R156, R12, R26.reuse, R156 ;  /* 0x0000001a0c9c723c */ /* 0x080ff0000004189c */
[C---:B------:R-:W-:Y:S01]  /*12620*/  HMMA.16816.F32.BF16 R160, R8.reuse, R26, R160 ;  /* 0x0000001a08a0723c */ /* 0x040fe200000418a0 */
[----:B------:R-:W-:Y:S07]  /*12630*/  LDSM.16.MT88.4 R24, [R219+0xa800] ;  /* 0x00a80000db18783b */ /* 0x000fee0000004200 */
[-C--:B---3--:R-:W-:Y:S08]  /*12640*/  HMMA.16816.F32.BF16 R164, R8, R20.reuse, R164 ;  /* 0x0000001408a4723c */ /* 0x088ff000000418a4 */
[C---:B------:R-:W-:Y:S08]  /*12650*/  HMMA.16816.F32.BF16 R168, R12.reuse, R20, R168 ;  /* 0x000000140ca8723c */ /* 0x040ff000000418a8 */
[-C--:B------:R-:W-:Y:S08]  /*12660*/  HMMA.16816.F32.BF16 R172, R12, R22.reuse, R172 ;  /* 0x000000160cac723c */ /* 0x080ff000000418ac */
[C---:B------:R-:W-:Y:S01]  /*12670*/  HMMA.16816.F32.BF16 R176, R8.reuse, R22, R176 ;  /* 0x0000001608b0723c */ /* 0x040fe200000418b0 */
[----:B------:R-:W3:Y:S07]  /*12680*/  LDSM.16.MT88.4 R20, [R216+0xa800] ;  /* 0x00a80000d814783b */ /* 0x000eee0000004200 */
[-C--:B-----5:R-:W-:Y:S08]  /*12690*/  HMMA.16816.F32.BF16 R180, R8, R16.reuse, R180 ;  /* 0x0000001008b4723c */ /* 0x0a0ff000000418b4 */
[C---:B------:R-:W-:Y:S08]  /*126a0*/  HMMA.16816.F32.BF16 R184, R12.reuse, R16, R184 ;  /* 0x000000100cb8723c */ /* 0x040ff000000418b8 */
[-C--:B------:R-:W-:Y:S07]  /*126b0*/  HMMA.16816.F32.BF16 R188, R12, R18.reuse, R188 ;  /* 0x000000120cbc723c */ /* 0x080fee00000418bc */
[----:B------:R-:W-:Y:S01]  /*126c0*/  F2FP.BF16.PACK_AB R13, R91, R90 ;  /* 0x0000005a5b0d723e */ /* 0x000fe200000010ff */
[----:B------:R-:W-:Y:S01]  /*126d0*/  HMMA.16816.F32.BF16 R192, R8, R18, R192 ;  /* 0x0000001208c0723c */ /* 0x000fe200000418c0 */
[----:B------:R-:W5:Y:S03]  /*126e0*/  LDSM.16.MT88.4 R16, [R217+0xa800] ;  /* 0x00a80000d910783b */ /* 0x000f660000004200 */
[----:B------:R-:W-:Y:S02]  /*126f0*/  F2FP.BF16.PACK_AB R15, R95, R94 ;  /* 0x0000005e5f0f723e */ /* 0x000fe400000010ff */
[----:B------:R-:W-:Y:S02]  /*12700*/  F2FP.BF16.PACK_AB R12, R89, R88 ;  /* 0x00000058590c723e */ /* 0x000fe400000010ff */
[----:B------:R-:W-:Y:S04]  /*12710*/  F2FP.BF16.PACK_AB R8, R85, R84 ;  /* 0x000000545508723e */ /* 0x000fe800000010ff */
[----:B------:R-:W-:Y:S02]  /*12720*/  F2FP.BF16.PACK_AB R10, R97, R96 ;  /* 0x00000060610a723e */ /* 0x000fe400000010ff */
[----:B------:R-:W-:Y:S02]  /*12730*/  F2FP.BF16.PACK_AB R9, R87, R86 ;  /* 0x000000565709723e */ /* 0x000fe400000010ff */
[----:B------:R-:W-:Y:S02]  /*12740*/  F2FP.BF16.PACK_AB R11, R99, R98 ;  /* 0x00000062630b723e */ /* 0x000fe400000010ff */
[----:B------:R-:W-:Y:S05]  /*12750*/  F2FP.BF16.PACK_AB R14, R93, R92 ;  /* 0x0000005c5d0e723e */ /* 0x000fea00000010ff */
[-C--:B---3--:R-:W-:Y:S08]  /*12760*/  HMMA.16816.F32.BF16 R132, R8, R20.reuse, R132 ;  /* 0x000000140884723c */ /* 0x088ff00000041884 */
[C---:B------:R-:W-:Y:S08]  /*12770*/  HMMA.16816.F32.BF16 R136, R12.reuse, R20, R136 ;  /* 0x000000140c88723c */ /* 0x040ff00000041888 */
[-C--:B------:R-:W-:Y:S08]  /*12780*/  HMMA.16816.F32.BF16 R140, R12, R22.reuse, R140 ;  /* 0x000000160c8c723c */ /* 0x080ff0000004188c */
[C---:B------:R-:W-:Y:S01]  /*12790*/  HMMA.16816.F32.BF16 R144, R8.reuse, R22, R144 ;  /* 0x000000160890723c */ /* 0x040fe20000041890 */
[----:B------:R-:W3:Y:S07]  /*127a0*/  LDSM.16.MT88.4 R20, [R218+0xa800] ;  /* 0x00a80000da14783b */ /* 0x000eee0000004200 */
[-C--:B------:R-:W-:Y:S08]  /*127b0*/  HMMA.16816.F32.BF16 R148, R8, R24.reuse, R148 ;  /* 0x000000180894723c */ /* 0x080ff00000041894 */
[C---:B------:R-:W-:Y:S08]  /*127c0*/  HMMA.16816.F32.BF16 R152, R12.reuse, R24, R152 ;  /* 0x000000180c98723c */ /* 0x040ff00000041898 */
[-C--:B------:R-:W-:Y:S08]  /*127d0*/  HMMA.16816.F32.BF16 R156, R12, R26.reuse, R156 ;  /* 0x0000001a0c9c723c */ /* 0x080ff0000004189c */
[C---:B------:R-:W-:Y:S01]  /*127e0*/  HMMA.16816.F32.BF16 R160, R8.reuse, R26, R160 ;  /* 0x0000001a08a0723c */ /* 0x040fe200000418a0 */
[----:B------:R-:W-:Y:S07]  /*127f0*/  LDSM.16.MT88.4 R24, [R219+0xb000] ;  /* 0x00b00000db18783b */ /* 0x000fee0000004200 */
[-C--:B-----5:R-:W-:Y:S08]  /*12800*/  HMMA.16816.F32.BF16 R164, R8, R16.reuse, R164 ;  /* 0x0000001008a4723c */ /* 0x0a0ff000000418a4 */
[C---:B------:R-:W-:Y:S08]  /*12810*/  HMMA.16816.F32.BF16 R168, R12.reuse, R16, R168 ;  /* 0x000000100ca8723c */ /* 0x040ff000000418a8 */
[-C--:B------:R-:W-:Y:S08]  /*12820*/  HMMA.16816.F32.BF16 R172, R12, R18.reuse, R172 ;  /* 0x000000120cac723c */ /* 0x080ff000000418ac */
[C---:B------:R-:W-:Y:S01]  /*12830*/  HMMA.16816.F32.BF16 R176, R8.reuse, R18, R176 ;  /* 0x0000001208b0723c */ /* 0x040fe200000418b0 */
[----:B------:R-:W5:Y:S07]  /*12840*/  LDSM.16.MT88.4 R16, [R216+0xb000] ;  /* 0x00b00000d810783b */ /* 0x000f6e0000004200 */
[-C--:B---3--:R-:W-:Y:S08]  /*12850*/  HMMA.16816.F32.BF16 R180, R8, R20.reuse, R180 ;  /* 0x0000001408b4723c */ /* 0x088ff000000418b4 */
[C---:B------:R-:W-:Y:S08]  /*12860*/  HMMA.16816.F32.BF16 R184, R12.reuse, R20, R184 ;  /* 0x000000140cb8723c */ /* 0x040ff000000418b8 */
[-C--:B------:R-:W-:Y:S07]  /*12870*/  HMMA.16816.F32.BF16 R188, R12, R22.reuse, R188 ;  /* 0x000000160cbc723c */ /* 0x080fee00000418bc */
[----:B--2---:R-:W-:Y:S01]  /*12880*/  F2FP.BF16.PACK_AB R13, R41, R42 ;  /* 0x0000002a290d723e */ /* 0x004fe200000010ff */
[----:B------:R-:W-:Y:S01]  /*12890*/  HMMA.16816.F32.BF16 R192, R8, R22, R192 ;  /* 0x0000001608c0723c */ /* 0x000fe200000418c0 */
[----:B------:R-:W2:Y:S03]  /*128a0*/  LDSM.16.MT88.4 R20, [R218+0xb000] ;  /* 0x00b00000da14783b */ /* 0x000ea60000004200 */
[----:B------:R-:W-:Y:S02]  /*128b0*/  F2FP.BF16.PACK_AB R15, R40, R39 ;  /* 0x00000027280f723e */ /* 0x000fe400000010ff */
[----:B------:R-:W-:Y:S02]  /*128c0*/  F2FP.BF16.PACK_AB R12, R105, R104 ;  /* 0x00000068690c723e */ /* 0x000fe400000010ff */
[----:B------:R-:W-:Y:S04]  /*128d0*/  F2FP.BF16.PACK_AB R8, R101, R100 ;  /* 0x000000646508723e */ /* 0x000fe800000010ff */
[----:B------:R-:W-:Y:S02]  /*128e0*/  F2FP.BF16.PACK_AB R10, R113, R112 ;  /* 0x00000070710a723e */ /* 0x000fe400000010ff */
[----:B------:R-:W-:Y:S02]  /*128f0*/  F2FP.BF16.PACK_AB R9, R45, R46 ;  /* 0x0000002e2d09723e */ /* 0x000fe400000010ff */
[----:B------:R-:W-:Y:S02]  /*12900*/  F2FP.BF16.PACK_AB R11, R43, R44 ;  /* 0x0000002c2b0b723e */ /* 0x000fe400000010ff */
[----:B------:R-:W-:Y:S05]  /*12910*/  F2FP.BF16.PACK_AB R14, R109, R108 ;  /* 0x0000006c6d0e723e */ /* 0x000fea00000010ff */
[-C--:B-----5:R-:W-:Y:S08]  /*12920*/  HMMA.16816.F32.BF16 R132, R8, R16.reuse, R132 ;  /* 0x000000100884723c */ /* 0x0a0ff00000041884 */
        /* <DEDUP_REMOVED lines=8> */
[----:B------:R-:W5:Y:S07]  /*129b0*/  LDSM.16.MT88.4 R24, [R219+0xb800] ;  /* 0x00b80000db18783b */ /* 0x000f6e0000004200 */
[-C--:B------:R-:W-:Y:S08]  /*129c0*/  HMMA.16816.F32.BF16 R164, R8, R28.reuse, R164 ;  /* 0x0000001c08a4723c */ /* 0x080ff000000418a4 */
[C---:B------:R-:W-:Y:S08]  /*129d0*/  HMMA.16816.F32.BF16 R168, R12.reuse, R28, R168 ;  /* 0x0000001c0ca8723c */ /* 0x040ff000000418a8 */
[-C--:B------:R-:W-:Y:S08]  /*129e0*/  HMMA.16816.F32.BF16 R172, R12, R30.reuse, R172 ;  /* 0x0000001e0cac723c */ /* 0x080ff000000418ac */
[C---:B------:R-:W-:Y:S01]  /*129f0*/  HMMA.16816.F32.BF16 R176, R8.reuse, R30, R176 ;  /* 0x0000001e08b0723c */ /* 0x040fe200000418b0 */
[----:B------:R-:W3:Y:S07]  /*12a00*/  LDSM.16.MT88.4 R28, [R217+0xb800] ;  /* 0x00b80000d91c783b */ /* 0x000eee0000004200 */
[-C--:B--2---:R-:W-:Y:S08]  /*12a10*/  HMMA.16816.F32.BF16 R180, R8, R20.reuse, R180 ;  /* 0x0000001408b4723c */ /* 0x084ff000000418b4 */
[C---:B------:R-:W-:Y:S01]  /*12a20*/  HMMA.16816.F32.BF16 R184, R12.reuse, R20, R184 ;  /* 0x000000140cb8723c */ /* 0x040fe200000418b8 */
[----:B------:R2:W2:Y:S07]  /*12a30*/  MUFU.EX2 R20, R4 ;  /* 0x0000000400147308 */ /* 0x0004ae0000000800 */
[-C--:B------:R-:W-:Y:S07]  /*12a40*/  HMMA.16816.F32.BF16 R188, R12, R22.reuse, R188 ;  /* 0x000000160cbc723c */ /* 0x080fee00000418bc */
[----:B------:R-:W-:Y:S01]  /*12a50*/  F2FP.BF16.PACK_AB R13, R34, R35 ;  /* 0x00000023220d723e */ /* 0x000fe200000010ff */
[----:B------:R-:W-:Y:S04]  /*12a60*/  HMMA.16816.F32.BF16 R192, R8, R22, R192 ;  /* 0x0000001608c0723c */ /* 0x000fe800000418c0 */
[----:B----4-:R-:W-:Y:S02]  /*12a70*/  F2FP.BF16.PACK_AB R15, R200, R33 ;  /* 0x00000021c80f723e */ /* 0x010fe400000010ff */
[----:B-1----:R-:W-:Y:S02]  /*12a80*/  F2FP.BF16.PACK_AB R12, R121, R120 ;  /* 0x00000078790c723e */ /* 0x002fe400000010ff */
[----:B------:R-:W-:Y:S01]  /*12a90*/  F2FP.BF16.PACK_AB R8, R117, R116 ;  /* 0x000000747508723e */ /* 0x000fe200000010ff */
[----:B--2---:R-:W-:Y:S03]  /*12aa0*/  FADD.FTZ R4, R55, R0 ;  /* 0x0000000037047221 */ /* 0x004fe60000010000 */
        /* <DEDUP_REMOVED lines=9> */
[----:B------:R-:W-:Y:S02]  /*12b40*/  FADD.FTZ R0, R61, R7 ;  /* 0x000000073d007221 */ /* 0x000fe40000010000 */
[-C--:B---3--:R-:W-:Y:S03]  /*12b50*/  HMMA.16816.F32.BF16 R132, R8, R16.reuse, R132 ;  /* 0x000000100884723c */ /* 0x088fe60000041884 */
        /* <DEDUP_REMOVED lines=11> */
[C---:B------:R-:W-:Y:S01]  /*12c10*/  HMMA.16816.F32.BF16 R144, R8.reuse, R18, R144 ;  /* 0x000000120890723c */ /* 0x040fe20000041890 */
[----:B------:R-:W1:Y:S03]  /*12c20*/  LDSM.16.MT88.4 R16, [R218+0xb800] ;  /* 0x00b80000da10783b */ /* 0x000e660000004200 */
[----:B------:R-:W-:Y:S02]  /*12c30*/  FADD.FTZ R2, R82, R2 ;  /* 0x0000000252027221 */ /* 0x000fe40000010000 */
[----:B------:R-:W-:Y:S02]  /*12c40*/  FADD.FTZ R4, R78, R0 ;  /* 0x000000004e047221 */ /* 0x000fe40000010000 */
[----:B------:R-:W-:Y:S01]  /*12c50*/  FADD.FTZ R0, R76, R5 ;  /* 0x000000054c007221 */ /* 0x000fe20000010000 */
[-C--:B-----5:R-:W-:Y:S03]  /*12c60*/  HMMA.16816.F32.BF16 R148, R8, R24.reuse, R148 ;  /* 0x000000180894723c */ /* 0x0a0fe60000041894 */
        /* <DEDUP_REMOVED lines=62> */
[----:B------:R-:W-:Y:S01]  /*13050*/  FADD.FTZ R236, R200, R0 ;  /* 0x00000000c8ec7221 */ /* 0x000fe20000010000 */
[----:B------:R-:W-:Y:S01]  /*13060*/  MOV R200, R196 ;  /* 0x000000c400c87202 */ /* 0x000fe20000000f00 */
[----:B------:R-:W-:Y:S01]  /*13070*/  FADD.FTZ R248, R20, R2 ;  /* 0x0000000214f87221 */ /* 0x000fe20000010000 */
[----:B------:R-:W-:-:S05]  /*13080*/  @P1 BRA `(.L_x_345) ;  /* 0xffffa58000001947 */ /* 0x000fca000383ffff */
.L_x_344:
[----:B---3--:R-:W1:Y:S01]  /*13090*/  SHFL.BFLY PT, R2, R249, 0x2, 0x1f ;  /* 0x0c401f00f9027f89 */ /* 0x008e6200000e0000 */
[----:B------:R-:W2:Y:S01]  /*130a0*/  S2UR UR6, SR_CTAID.Y ;  /* 0x00000000000679c3 */ /* 0x000ea20000002600 */
[----:B------:R-:W-:Y:S01]  /*130b0*/  UISETP.NE.AND UP0, UPT, UR10, -0x1, UPT ;  /* 0xffffffff0a00788c */ /* 0x000fe2000bf05270 */
[----:B------:R-:W-:Y:S01]  /*130c0*/  BSSY B0, `(.L_x_348) ;  /* 0x0000128000007945 */ /* 0x000fe20003800000 */
[----:B------:R-:W3:Y:S01]  /*130d0*/  SHFL.BFLY PT, R0, R235, 0x2, 0x1f ;  /* 0x0c401f00eb007f89 */ /* 0x000ee200000e0000 */
[----:B------:R-:W-:-:S02]  /*130e0*/  ULDC.64 UR4, c[0x0][0x1e8] ;  /* 0x00007a0000047ab9 */ /* 0x000fc40000000a00 */
[----:B------:R-:W-:Y:S01]  /*130f0*/  ULDC UR8, c[0x0][0x214] ;  /* 0x0000850000087ab9 */ /* 0x000fe20000000800 */
[----:B------:R-:W4:Y:S01]  /*13100*/  SHFL.BFLY PT, R3, R248, 0x2, 0x1f ;  /* 0x0c401f00f8037f89 */ /* 0x000f2200000e0000 */
[----:B------:R-:W4:Y:S01]  /*13110*/  S2UR UR9, SR_CTAID.X ;  /* 0x00000000000979c3 */ /* 0x000f220000002500 */
[----:B------:R-:W-:Y:S02]  /*13120*/  UMOV UR24, URZ ;  /* 0x0000003f00187c82 */ /* 0x000fe40008000000 */
[----:B------:R-:W4:Y:S01]  /*13130*/  SHFL.BFLY PT, R4, R236, 0x2, 0x1f ;  /* 0x0c401f00ec047f89 */ /* 0x000f2200000e0000 */
[----:B------:R-:W-:Y:S02]  /*13140*/  @UP0 UIMAD.WIDE.U32 UR14, UR10, UR4, URZ ;  /* 0x000000040a0e02a5 */ /* 0x000fe4000f8e003f */
[----:B------:R-:W-:Y:S01]  /*13150*/  UMOV UR25, URZ ;  /* 0x0000003f00197c82 */ /* 0x000fe20008000000 */
[----:B------:R-:W4:Y:S01]  /*13160*/  S2R R43, SR_TID.X ;  /* 0x00000000002b7919 */ /* 0x000f220000002100 */
[----:B------:R-:W-:Y:S01]  /*13170*/  @UP0 UIMAD UR7, UR10, UR5, UR15 ;  /* 0x000000050a0702a4 */ /* 0x000fe2000f8e020f */
[----:B------:R-:W4:Y:S02]  /*13180*/  S2UR UR11, SR_CTAID.Z ;  /* 0x00000000000b79c3 */ /* 0x000f240000002700 */
[----:B------:R-:W-:Y:S01]  /*13190*/  ULDC.64 UR4, c[0x0][0x1e0] ;  /* 0x0000780000047ab9 */ /* 0x000fe20000000a00 */
[----:B-1----:R-:W-:Y:S01]  /*131a0*/  FADD.FTZ R2, R2, R249 ;  /* 0x000000f902027221 */ /* 0x002fe20000010000 */
[----:B--2---:R-:W-:-:S02]  /*131b0*/  @!UP0 USHF.R.S32.HI UR12, URZ, 0x1f, UR6 ;  /* 0x0000001f3f0c8899 */ /* 0x004fc40008011406 */
[----:B------:R-:W-:Y:S01]  /*131c0*/  @!UP0 UIMAD.WIDE.U32 UR22, UR6, UR4, URZ ;  /* 0x00000004061682a5 */ /* 0x000fe2000f8e003f */
[----:B---3--:R-:W-:Y:S01]  /*131d0*/  FADD.FTZ R0, R0, R235 ;  /* 0x000000eb00007221 */ /* 0x008fe20000010000 */
[----:B------:R-:W1:Y:S01]  /*131e0*/  SHFL.BFLY PT, R5, R2, 0x1, 0x1f ;  /* 0x0c201f0002057f89 */ /* 0x000e6200000e0000 */
[----:B------:R-:W-:Y:S01]  /*131f0*/  @!UP0 UIMAD UR12, UR12, UR4, URZ ;  /* 0x000000040c0c82a4 */ /* 0x000fe2000f8e023f */
[----:B----4-:R-:W-:Y:S02]  /*13200*/  FADD.FTZ R3, R3, R248 ;  /* 0x000000f803037221 */ /* 0x010fe40000010000 */
[----:B------:R-:W2:Y:S01]  /*13210*/  SHFL.BFLY PT, R38, R0, 0x1, 0x1f ;  /* 0x0c201f0000267f89 */ /* 0x000ea200000e0000 */
[----:B------:R-:W-:Y:S01]  /*13220*/  ULDC.U8 UR4, c[0x0][0x329] ;  /* 0x0000ca4000047ab9 */ /* 0x000fe20000000000 */
[----:B------:R-:W-:Y:S01]  /*13230*/  FADD.FTZ R4, R4, R236 ;  /* 0x000000ec04047221 */ /* 0x000fe20000010000 */
[----:B------:R-:W-:Y:S02]  /*13240*/  UISETP.NE.AND UP1, UPT, UR4, URZ, UPT ;  /* 0x0000003f0400728c */ /* 0x000fe4000bf25270 */
[----:B------:R-:W-:Y:S01]  /*13250*/  @!UP0 UIMAD UR12, UR6, UR5, UR12 ;  /* 0x00000005060c82a4 */ /* 0x000fe2000f8e020c */
[----:B------:R-:W-:Y:S01]  /*13260*/  SHF.R.S32.HI R48, RZ, 0x1f, R43 ;  /* 0x0000001fff307819 */ /* 0x000fe2000001142b */
[----:B------:R-:W-:-:S02]  /*13270*/  @!UP0 UMOV UR14, UR22 ;  /* 0x00000016000e8c82 */ /* 0x000fc40008000000 */
[----:B------:R-:W-:Y:S01]  /*13280*/  ULDC.U8 UR5, c[0x0][0x328] ;  /* 0x0000ca0000057ab9 */ /* 0x000fe20000000000 */
[CC--:B------:R-:W-:Y:S01]  /*13290*/  LEA.HI R15, R48.reuse, R43.reuse, RZ, 0x2 ;  /* 0x0000002b300f7211 */ /* 0x0c0fe200078f10ff */
[----:B------:R-:W-:Y:S01]  /*132a0*/  UISETP.NE.AND UP2, UPT, UR5, URZ, UPT ;  /* 0x0000003f0500728c */ /* 0x000fe2000bf45270 */
[----:B------:R-:W-:Y:S01]  /*132b0*/  LEA.HI R42, R48, R43, RZ, 0x5 ;  /* 0x0000002b302a7211 */ /* 0x000fe200078f28ff */
[----:B------:R-:W-:Y:S01]  /*132c0*/  @!UP0 UIADD3 UR7, UR23, UR12, URZ ;  /* 0x0000000c17078290 */ /* 0x000fe2000fffe03f */
[----:B------:R-:W-:Y:S01]  /*132d0*/  LOP3.LUT R7, R15, 0x3ffffffc, RZ, 0xc0, !PT ;  /* 0x3ffffffc0f077812 */ /* 0x000fe200078ec0ff */
[----:B------:R-:W-:Y:S01]  /*132e0*/  UISETP.NE.OR UP3, UPT, UR4, URZ, !UP2 ;  /* 0x0000003f0400728c */ /* 0x000fe2000d765670 */
[----:B------:R-:W-:Y:S01]  /*132f0*/  SHF.R.S32.HI R8, RZ, 0x5, R42 ;  /* 0x00000005ff087819 */ /* 0x000fe2000001142a */
[----:B------:R-:W-:Y:S01]  /*13300*/  @UP1 ULDC UR15, c[0x0][0x210] ;  /* 0x00008400000f1ab9 */ /* 0x000fe20000000800 */
[----:B-1----:R-:W-:Y:S01]  /*13310*/  FADD.FTZ R39, R2, R5 ;  /* 0x0000000502277221 */ /* 0x002fe20000010000 */
[----:B------:R-:W-:Y:S01]  /*13320*/  ULDC UR5, c[0x0][0x234] ;  /* 0x00008d0000057ab9 */ /* 0x000fe20000000800 */
[----:B------:R-:W1:Y:S01]  /*13330*/  SHFL.BFLY PT, R2, R3, 0x1, 0x1f ;  /* 0x0c201f0003027f89 */ /* 0x000e6200000e0000 */
[----:B------:R-:W-:Y:S01]  /*13340*/  @UP1 UIMAD UR15, UR15, UR8, URZ ;  /* 0x000000080f0f12a4 */ /* 0x000fe2000f8e023f */
[----:B--2---:R-:W-:Y:S01]  /*13350*/  FADD.FTZ R38, R0, R38 ;  /* 0x0000002600267221 */ /* 0x004fe20000010000 */
[----:B------:R-:W-:Y:S01]  /*13360*/  FSETP.NE.FTZ.AND P5, PT, R39, RZ, PT ;  /* 0x000000ff2700720b */ /* 0x000fe20003fb5000 */
[----:B------:R-:W2:Y:S01]  /*13370*/  SHFL.BFLY PT, R5, R4, 0x1, 0x1f ;  /* 0x0c201f0004057f89 */ /* 0x000ea200000e0000 */
[----:B------:R-:W-:Y:S01]  /*13380*/  MOV R0, 0x3f800000 ;  /* 0x3f80000000007802 */ /* 0x000fe20000000f00 */
[----:B------:R-:W-:Y:S01]  /*13390*/  @!UP1 USEL UR15, UR8, UR5, !UP2 ;  /* 0x00000005080f9287 */ /* 0x000fe2000d000000 */
[----:B------:R-:W-:Y:S01]  /*133a0*/  FSETP.NE.FTZ.AND P4, PT, R38, RZ, PT ;  /* 0x000000ff2600720b */ /* 0x000fe20003f95000 */
[----:B------:R-:W-:-:S02]  /*133b0*/  ULDC UR4, c[0x0][0x1c0] ;  /* 0x0000700000047ab9 */ /* 0x000fc40000000800 */
[----:B------:R-:W-:Y:S02]  /*133c0*/  @UP1 UMOV UR16, 0x1 ;  /* 0x0000000100101882 */ /* 0x000fe40000000000 */
[----:B------:R-:W-:Y:S02]  /*133d0*/  @!UP1 UIMAD UR16, UR15, UR4, URZ ;  /* 0x000000040f1092a4 */ /* 0x000fe4000f8e023f */
[----:B------:R-:W-:Y:S02]  /*133e0*/  @!UP3 UIMAD UR21, UR6, UR8, URZ ;  /* 0x000000080615b2a4 */ /* 0x000fe4000f8e023f */
[----:B------:R-:W3:Y:S01]  /*133f0*/  @P5 MUFU.RCP R0, R39 ;  /* 0x0000002700005308 */ /* 0x000ee20000001000 */
[----:B------:R-:W-:Y:S02]  /*13400*/  @UP1 ULDC UR20, c[0x0][0x210] ;  /* 0x0000840000141ab9 */ /* 0x000fe40000000800 */
[----:B------:R-:W-:Y:S02]  /*13410*/  UIMAD UR5, UR6, UR16, URZ ;  /* 0x00000010060572a4 */ /* 0x000fe4000f8e023f */
[----:B------:R-:W-:-:S02]  /*13420*/  @!UP1 UMOV UR20, 0x1 ;  /* 0x0000000100149882 */ /* 0x000fc40000000000 */
[----:B------:R-:W-:Y:S01]  /*13430*/  @!UP3 USEL UR21, UR21, UR10, !UP0 ;  /* 0x0000000a1515b287 */ /* 0x000fe2000c000000 */
[----:B-1----:R-:W-:Y:S01]  /*13440*/  FADD.FTZ R41, R3, R2 ;  /* 0x0000000203297221 */ /* 0x002fe20000010000 */
[----:B------:R-:W-:Y:S01]  /*13450*/  IADD3 R2, -R7, R43, RZ ;  /* 0x0000002b07027210 */ /* 0x000fe20007ffe1ff */
[----:B------:R-:W-:Y:S01]  /*13460*/  UIMAD UR4, UR9, UR20, URZ ;  /* 0x00000014090472a4 */ /* 0x000fe2000f8e023f */
[----:B------:R-:W-:Y:S01]  /*13470*/  MOV R3, 0x3f800000 ;  /* 0x3f80000000037802 */ /* 0x000fe20000000f00 */
[----:B--2---:R-:W-:Y:S01]  /*13480*/  FADD.FTZ R40, R4, R5 ;  /* 0x0000000504287221 */ /* 0x004fe20000010000 */
[----:B------:R-:W-:Y:S01]  /*13490*/  FSETP.NE.FTZ.AND P3, PT, R41, RZ, PT ;  /* 0x000000ff2900720b */ /* 0x000fe20003f75000 */
[----:B------:R-:W-:Y:S01]  /*134a0*/  USEL UR5, UR5, URZ, UP3 ;  /* 0x0000003f05057287 */ /* 0x000fe20009800000 */
[----:B------:R-:W-:Y:S01]  /*134b0*/  LEA R9, R8, R2, 0x9 ;  /* 0x0000000208097211 */ /* 0x000fe200078e48ff */
[----:B---3--:R-:W-:Y:S01]  /*134c0*/  FMUL.FTZ R132, R0, R132 ;  /* 0x0000008400847220 */ /* 0x008fe20000410000 */
[----:B------:R-:W-:Y:S01]  /*134d0*/  MOV R2, 0x3f800000 ;  /* 0x3f80000000027802 */ /* 0x000fe20000000f00 */
[----:B------:R-:W1:Y:S01]  /*134e0*/  @P4 MUFU.RCP R3, R38 ;  /* 0x0000002600034308 */ /* 0x000e620000001000 */
[----:B------:R-:W-:Y:S01]  /*134f0*/  FSETP.NE.FTZ.AND P0, PT, R40, RZ, PT ;  /* 0x000000ff2800720b */ /* 0x000fe20003f15000 */
[C---:B------:R-:W-:Y:S01]  /*13500*/  FMUL.FTZ R8, R0.reuse, R133 ;  /* 0x0000008500087220 */ /* 0x040fe20000410000 */
[----:B------:R-:W-:Y:S01]  /*13510*/  USHF.L.U32 UR4, UR4, 0x7, URZ ;  /* 0x0000000704047899 */ /* 0x000fe2000800063f */
[C---:B------:R-:W-:Y:S01]  /*13520*/  FMUL.FTZ R144, R0.reuse, R144 ;  /* 0x0000009000907220 */ /* 0x040fe20000410000 */
[----:B------:R-:W-:Y:S01]  /*13530*/  UIMAD UR15, UR11, UR15, UR5 ;  /* 0x0000000f0b0f72a4 */ /* 0x000fe2000f8e0205 */
[----:B------:R-:W-:Y:S01]  /*13540*/  FMUL.FTZ R5, R0, R145 ;  /* 0x0000009100057220 */ /* 0x000fe20000410000 */
[----:B------:R-:W-:Y:S01]  /*13550*/  F2FP.BF16.PACK_AB R8, R8, R132 ;  /* 0x000000840808723e */ /* 0x000fe200000010ff */
[----:B------:R-:W2:Y:S01]  /*13560*/  @P3 MUFU.RCP R2, R41 ;  /* 0x0000002900023308 */ /* 0x000ea20000001000 */
[C---:B------:R-:W-:Y:S01]  /*13570*/  FMUL.FTZ R148, R0.reuse, R148 ;  /* 0x0000009400947220 */ /* 0x040fe20000410000 */
[----:B------:R-:W-:Y:S01]  /*13580*/  @!UP3 UMOV UR24, UR21 ;  /* 0x000000150018bc82 */ /* 0x000fe20008000000 */
[C---:B------:R-:W-:Y:S01]  /*13590*/  FMUL.FTZ R18, R0.reuse, R149 ;  /* 0x0000009500127220 */ /* 0x040fe20000410000 */
[----:B------:R-:W-:Y:S01]  /*135a0*/  F2FP.BF16.PACK_AB R5, R5, R144 ;  /* 0x000000900505723e */ /* 0x000fe200000010ff */
[C---:B------:R-:W-:Y:S01]  /*135b0*/  FMUL.FTZ R160, R0.reuse, R160 ;  /* 0x000000a000a07220 */ /* 0x040fe20000410000 */
[----:B------:R-:W-:Y:S01]  /*135c0*/  USHF.R.S32.HI UR5, URZ, 0x1f, UR4 ;  /* 0x0000001f3f057899 */ /* 0x000fe20008011404 */
[----:B------:R-:W-:Y:S01]  /*135d0*/  FMUL.FTZ R14, R0, R161 ;  /* 0x000000a1000e7220 */ /* 0x000fe20000410000 */
[----:B------:R-:W-:Y:S01]  /*135e0*/  F2FP.BF16.PACK_AB R18, R18, R148 ;  /* 0x000000941212723e */ /* 0x000fe200000010ff */
[C---:B------:R-:W-:Y:S01]  /*135f0*/  FMUL.FTZ R164, R0.reuse, R164 ;  /* 0x000000a400a47220 */ /* 0x040fe20000410000 */
[----:B------:R-:W-:Y:S01]  /*13600*/  @!UP3 USHF.R.S32.HI UR25, URZ, 0x1f, UR21 ;  /* 0x0000001f3f19b899 */ /* 0x000fe20008011415 */
[----:B------:R-:W-:Y:S01]  /*13610*/  FMUL.FTZ R34, R0, R165 ;  /* 0x000000a500227220 */ /* 0x000fe20000410000 */
[----:B------:R-:W-:Y:S01]  /*13620*/  F2FP.BF16.PACK_AB R14, R14, R160 ;  /* 0x000000a00e0e723e */ /* 0x000fe200000010ff */
[C---:B------:R-:W-:Y:S01]  /*13630*/  FMUL.FTZ R176, R0.reuse, R176 ;  /* 0x000000b000b07220 */ /* 0x040fe20000410000 */
[----:B------:R-:W-:Y:S01]  /*13640*/  USHF.R.S32.HI UR6, URZ, 0x1f, UR15 ;  /* 0x0000001f3f067899 */ /* 0x000fe2000801140f */
[----:B------:R-:W-:Y:S01]  /*13650*/  FMUL.FTZ R30, R0, R177 ;  /* 0x000000b1001e7220 */ /* 0x000fe20000410000 */
[----:B------:R-:W-:Y:S01]  /*13660*/  F2FP.BF16.PACK_AB R34, R34, R164 ;  /* 0x000000a42222723e */ /* 0x000fe200000010ff */
[C---:B------:R-:W-:Y:S01]  /*13670*/  FMUL.FTZ R180, R0.reuse, R180 ;  /* 0x000000b400b47220 */ /* 0x040fe20000410000 */
[----:B------:R-:W-:Y:S01]  /*13680*/  UIADD3 UR4, UP2, UP1, UR4, UR24, UR15 ;  /* 0x0000001804047290 */ /* 0x000fe2000f95e00f */
[----:B------:R-:W-:Y:S01]  /*13690*/  FMUL.FTZ R36, R0, R181 ;  /* 0x000000b500247220 */ /* 0x000fe20000410000 */
[----:B------:R-:W-:Y:S01]  /*136a0*/  F2FP.BF16.PACK_AB R30, R30, R176 ;  /* 0x000000b01e1e723e */ /* 0x000fe200000010ff */
[C---:B------:R-:W-:Y:S01]  /*136b0*/  FMUL.FTZ R192, R0.reuse, R192 ;  /* 0x000000c000c07220 */ /* 0x040fe20000410000 */
[----:B------:R-:W-:Y:S01]  /*136c0*/  UIADD3.X UR5, UR5, UR25, UR6, UP2, UP1 ;  /* 0x0000001905057290 */ /* 0x000fe200097e2406 */
        /* <DEDUP_REMOVED lines=27> */
[----:B------:R-:W-:Y:S01]  /*13880*/  SHF.R.S32.HI R3, RZ, 0x2, R15 ;  /* 0x00000002ff037819 */ /* 0x000fe2000001140f */
[C---:B--2---:R-:W-:Y:S01]  /*13890*/  FMUL.FTZ R136, R2.reuse, R136 ;  /* 0x0000008802887220 */ /* 0x044fe20000410000 */
[----:B------:R-:W-:Y:S01]  /*138a0*/  F2FP.BF16.PACK_AB R35, R35, R182 ;  /* 0x000000b62323723e */ /* 0x000fe200000010ff */
        /* <DEDUP_REMOVED lines=50> */
[----:B------:R-:W-:Y:S02]  /*13bd0*/  F2FP.BF16.PACK_AB R24, R187, R24 ;  /* 0x00000018bb18723e */ /* 0x000fe400000010ff */
[C---:B------:R-:W-:Y:S02]  /*13be0*/  SHF.L.U32 R2, R0.reuse, 0x6, RZ ;  /* 0x0000000600027819 */ /* 0x040fe400000006ff */
[----:B------:R-:W-:-:S02]  /*13bf0*/  LOP3.LUT R3, R0, 0x1, RZ, 0xc0, !PT ;  /* 0x0000000100037812 */ /* 0x000fc400078ec0ff */
[----:B------:R-:W-:Y:S02]  /*13c00*/  LOP3.LUT R2, R2, 0x1c0, RZ, 0xc0, !PT ;  /* 0x000001c002027812 */ /* 0x000fe400078ec0ff */
[----:B------:R-:W-:Y:S02]  /*13c10*/  ISETP.NE.U32.AND P1, PT, R3, 0x1, PT ;  /* 0x000000010300780c */ /* 0x000fe40003f25070 */
[----:B------:R-:W-:Y:S02]  /*13c20*/  LEA.HI R2, R2, R2, RZ, 0x1d ;  /* 0x0000000202027211 */ /* 0x000fe400078fe8ff */
[----:B------:R-:W-:Y:S02]  /*13c30*/  MOV R3, 0xfffffff0 ;  /* 0xfffffff000037802 */ /* 0x000fe40000000f00 */
[----:B------:R-:W-:Y:S02]  /*13c40*/  LEA R2, R9, R2, 0x1 ;  /* 0x0000000209027211 */ /* 0x000fe400078e08ff */
[----:B------:R-:W-:-:S02]  /*13c50*/  SEL R9, R3, 0x10, !P1 ;  /* 0x0000001003097807 */ /* 0x000fc40004800000 */
[----:B------:R-:W-:Y:S02]  /*13c60*/  SHF.L.U32 R2, R2, 0x1, RZ ;  /* 0x0000000102027819 */ /* 0x000fe400000006ff */
[----:B------:R-:W-:Y:S02]  /*13c70*/  R2P PR, R0, 0x6 ;  /* 0x0000000600007804 */ /* 0x000fe40000000000 */
[----:B------:R-:W-:Y:S01]  /*13c80*/  IADD3 R3, R2, R9, RZ ;  /* 0x0000000902037210 */ /* 0x000fe20007ffe0ff */
[----:B------:R-:W-:Y:S01]  /*13c90*/  STS [R2], R8 ;  /* 0x0000000802007388 */ /* 0x000fe20000000800 */
[----:B------:R-:W-:Y:S02]  /*13ca0*/  MOV R0, 0x20 ;  /* 0x0000002000007802 */ /* 0x000fe40000000f00 */
[----:B------:R-:W-:Y:S01]  /*13cb0*/  F2FP.BF16.PACK_AB R21, R191, R21 ;  /* 0x00000015bf15723e */ /* 0x000fe200000010ff */
[----:B------:R-:W-:Y:S04]  /*13cc0*/  STS [R2+0x400], R7 ;  /* 0x0004000702007388 */ /* 0x000fe80000000800 */
[----:B------:R1:W-:Y:S04]  /*13cd0*/  STS [R3], R5 ;  /* 0x0000000503007388 */ /* 0x0003e80000000800 */
[----:B------:R2:W-:Y:S04]  /*13ce0*/  STS [R3+0x400], R4 ;  /* 0x0004000403007388 */ /* 0x0005e80000000800 */
[----:B------:R-:W-:Y:S04]  /*13cf0*/  STS [R2+0x2000], R10 ;  /* 0x0020000a02007388 */ /* 0x000fe80000000800 */
[----:B------:R3:W-:Y:S04]  /*13d00*/  STS [R2+0x2400], R11 ;  /* 0x0024000b02007388 */ /* 0x0007e80000000800 */
[----:B------:R-:W-:Y:S04]  /*13d10*/  STS [R3+0x2000], R20 ;  /* 0x0020001403007388 */ /* 0x000fe80000000800 */
[----:B------:R-:W-:Y:S01]  /*13d20*/  STS [R3+0x2400], R19 ;  /* 0x0024001303007388 */ /* 0x000fe20000000800 */
[----:B-1----:R-:W-:-:S02]  /*13d30*/  SEL R5, R0, 0xffffffe0, !P1 ;  /* 0xffffffe000057807 */ /* 0x002fc40004800000 */
[C---:B------:R-:W-:Y:S02]  /*13d40*/  IADD3 R0, R2.reuse, 0x40, RZ ;  /* 0x0000004002007810 */ /* 0x040fe40007ffe0ff */
[C---:B--2---:R-:W-:Y:S02]  /*13d50*/  IADD3 R4, R2.reuse, R5, RZ ;  /* 0x0000000502047210 */ /* 0x044fe40007ffe0ff */
[----:B------:R-:W-:-:S03]  /*13d60*/  @P2 IADD3 R0, R2, -0x40, RZ ;  /* 0xffffffc002002810 */ /* 0x000fc60007ffe0ff */
[----:B------:R-:W-:Y:S01]  /*13d70*/  STS [R4], R18 ;  /* 0x0000001204007388 */ /* 0x000fe20000000800 */
[----:B---3--:R-:W-:-:S03]  /*13d80*/  IADD3 R2, R3, R5, RZ ;  /* 0x0000000503027210 */ /* 0x008fc60007ffe0ff */
[----:B------:R-:W-:Y:S04]  /*13d90*/  STS [R4+0x400], R17 ;  /* 0x0004001104007388 */ /* 0x000fe80000000800 */
[----:B------:R1:W-:Y:S04]  /*13da0*/  STS [R2], R14 ;  /* 0x0000000e02007388 */ /* 0x0003e80000000800 */
[----:B------:R2:W-:Y:S04]  /*13db0*/  STS [R2+0x400], R13 ;  /* 0x0004000d02007388 */ /* 0x0005e80000000800 */
[----:B------:R-:W-:Y:S04]  /*13dc0*/  STS [R4+0x2000], R16 ;  /* 0x0020001004007388 */ /* 0x000fe80000000800 */
[----:B------:R3:W-:Y:S04]  /*13dd0*/  STS [R4+0x2400], R15 ;  /* 0x0024000f04007388 */ /* 0x0007e80000000800 */
[----:B------:R4:W-:Y:S04]  /*13de0*/  STS [R2+0x2000], R12 ;  /* 0x0020000c02007388 */ /* 0x0009e80000000800 */
[----:B------:R4:W-:Y:S04]  /*13df0*/  STS [R2+0x2400], R25 ;  /* 0x0024001902007388 */ /* 0x0009e80000000800 */
[----:B------:R-:W-:Y:S01]  /*13e00*/  STS [R0], R34 ;  /* 0x0000002200007388 */ /* 0x000fe20000000800 */
[----:B-1----:R-:W-:-:S03]  /*13e10*/  MOV R14, 0x7f800000 ;  /* 0x7f800000000e7802 */ /* 0x002fc60000000f00 */
[----:B------:R-:W-:Y:S01]  /*13e20*/  STS [R0+0x400], R33 ;  /* 0x0004002100007388 */ /* 0x000fe20000000800 */
[----:B--2---:R-:W-:Y:S02]  /*13e30*/  MOV R13, 0x7f800000 ;  /* 0x7f800000000d7802 */ /* 0x004fe40000000f00 */
[----:B---3--:R-:W-:-:S04]  /*13e40*/  IADD3 R4, R5, 0x400, R0 ;  /* 0x0000040005047810 */ /* 0x008fc80007ffe000 */
[C---:B------:R-:W-:Y:S02]  /*13e50*/  IADD3 R4, R9.reuse, R4, RZ ;  /* 0x0000000409047210 */ /* 0x040fe40007ffe0ff */
[----:B----4-:R-:W-:Y:S02]  /*13e60*/  MOV R12, 0x7f800000 ;  /* 0x7f800000000c7802 */ /* 0x010fe40000000f00 */
[----:B------:R-:W-:Y:S02]  /*13e70*/  IADD3 R2, R9, R0, RZ ;  /* 0x0000000009027210 */ /* 0x000fe40007ffe0ff */
[----:B------:R-:W-:Y:S02]  /*13e80*/  MOV R9, 0x7f800000 ;  /* 0x7f80000000097802 */ /* 0x000fe40000000f00 */
[C---:B------:R-:W-:Y:S01]  /*13e90*/  IADD3 R3, R5.reuse, R2, RZ ;  /* 0x0000000205037210 */ /* 0x040fe20007ffe0ff */
[----:B------:R-:W-:Y:S04]  /*13ea0*/  STS [R2], R30 ;  /* 0x0000001e02007388 */ /* 0x000fe80000000800 */
[----:B------:R-:W-:Y:S04]  /*13eb0*/  STS [R2+0x400], R29 ;  /* 0x0004001d02007388 */ /* 0x000fe80000000800 */
[----:B------:R-:W-:Y:S04]  /*13ec0*/  STS [R0+0x2000], R32 ;  /* 0x0020002000007388 */ /* 0x000fe80000000800 */
[----:B------:R1:W-:Y:S04]  /*13ed0*/  STS [R0+0x2400], R31 ;  /* 0x0024001f00007388 */ /* 0x0003e80000000800 */
[----:B------:R-:W-:Y:S04]  /*13ee0*/  STS [R2+0x2000], R28 ;  /* 0x0020001c02007388 */ /* 0x000fe80000000800 */
[----:B------:R2:W-:Y:S01]  /*13ef0*/  STS [R2+0x2400], R37 ;  /* 0x0024002502007388 */ /* 0x0005e20000000800 */
[----:B-1----:R-:W-:-:S02]  /*13f00*/  IADD3 R0, R5, R0, RZ ;  /* 0x0000000005007210 */ /* 0x002fc40007ffe0ff */
[----:B------:R-:W-:Y:S03]  /*13f10*/  @P5 MUFU.LG2 R5, R39 ;  /* 0x0000002700055308 */ /* 0x000fe60000000c00 */
[----:B------:R-:W-:Y:S04]  /*13f20*/  STS [R0], R36 ;  /* 0x0000002400007388 */ /* 0x000fe80000000800 */
[----:B------:R-:W-:Y:S01]  /*13f30*/  STS [R0+0x400], R35 ;  /* 0x0004002300007388 */ /* 0x000fe20000000800 */
[----:B--2---:R-:W1:Y:S03]  /*13f40*/  @P3 MUFU.LG2 R2, R41 ;  /* 0x0000002900023308 */ /* 0x004e660000000c00 */
[----:B------:R-:W-:Y:S04]  /*13f50*/  STS [R3], R23 ;  /* 0x0000001703007388 */ /* 0x000fe80000000800 */
[----:B------:R-:W-:Y:S04]  /*13f60*/  STS [R4], R22 ;  /* 0x0000001604007388 */ /* 0x000fe80000000800 */
[----:B------:R-:W-:Y:S04]  /*13f70*/  STS [R0+0x2000], R27 ;  /* 0x0020001b00007388 */ /* 0x000fe80000000800 */
[----:B------:R2:W-:Y:S01]  /*13f80*/  STS [R0+0x2400], R24 ;  /* 0x0024001800007388 */ /* 0x0005e20000000800 */
[----:B-1----:R-:W-:-:S03]  /*13f90*/  @P3 FMUL.FTZ R2, R2, 0.69314718246459960938 ;  /* 0x3f31721802023820 */ /* 0x002fc60000410000 */
[----:B------:R1:W-:Y:S01]  /*13fa0*/  STS [R3+0x2000], R26 ;  /* 0x0020001a03007388 */ /* 0x0003e20000000800 */
[----:B------:R-:W-:-:S03]  /*13fb0*/  @P3 FFMA.FTZ R9, R6, c[0x0][0x238], R2 ;  /* 0x00008e0006093a23 */ /* 0x000fc60000010002 */
[----:B------:R3:W-:Y:S04]  /*13fc0*/  STS [R4+0x2000], R21 ;  /* 0x0020001504007388 */ /* 0x0007e80000000800 */
[----:B------:R-:W-:Y:S01]  /*13fd0*/  BAR.SYNC.DEFER_BLOCKING 0x0 ;  /* 0x0000000000007b1d */ /* 0x000fe20000010000 */
[----:B--2---:R-:W-:-:S05]  /*13fe0*/  LOP3.LUT R0, R42, 0xffffffe0, RZ, 0xc0, !PT ;  /* 0xffffffe02a007812 */ /* 0x004fca00078ec0ff */
[----:B-1----:R-:W1:Y:S01]  /*13ff0*/  @P4 MUFU.LG2 R3, R38 ;  /* 0x0000002600034308 */ /* 0x002e620000000c00 */
[----:B------:R-:W-:Y:S01]  /*14000*/  IADD3 R0, -R0, R43, RZ ;  /* 0x0000002b00007210 */ /* 0x000fe20007ffe1ff */
[----:B---3--:R-:W-:-:S03]  /*14010*/  @P5 FMUL.FTZ R4, R5, 0.69314718246459960938 ;  /* 0x3f31721805045820 */ /* 0x008fc60000410000 */
[----:B------:R-:W-:Y:S01]  /*14020*/  LOP3.LUT P1, RZ, R0, 0x3, RZ, 0xc0, !PT ;  /* 0x0000000300ff7812 */ /* 0x000fe2000782c0ff */
[----:B-----5:R2:W3:Y:S02]  /*14030*/  LDS.128 R16, [R234] ;  /* 0x00000000ea107984 */ /* 0x0204e40000000c00 */
[----:B------:R-:W4:Y:S01]  /*14040*/  @P0 MUFU.LG2 R0, R40 ;  /* 0x0000002800000308 */ /* 0x000f220000000c00 */
[----:B------:R-:W-:Y:S01]  /*14050*/  @P5 FFMA.FTZ R13, R198, c[0x0][0x238], R4 ;  /* 0x00008e00c60d5a23 */ /* 0x000fe20000010004 */
[----:B------:R2:W2:Y:S04]  /*14060*/  LDS.128 R20, [R234+0x800] ;  /* 0x00080000ea147984 */ /* 0x0004a80000000c00 */
[----:B------:R2:W2:Y:S01]  /*14070*/  LDS.128 R24, [R234+0x1000] ;  /* 0x00100000ea187984 */ /* 0x0004a20000000c00 */
[----:B-1----:R-:W-:-:S03]  /*14080*/  @P4 FMUL.FTZ R3, R3, 0.69314718246459960938 ;  /* 0x3f31721803034820 */ /* 0x002fc60000410000 */
[----:B------:R1:W1:Y:S01]  /*14090*/  LDS.128 R28, [R234+0x1800] ;  /* 0x00180000ea1c7984 */ /* 0x0002620000000c00 */
[----:B------:R-:W-:-:S03]  /*140a0*/  @P4 FFMA.FTZ R14, R197, c[0x0][0x238], R3 ;  /* 0x00008e00c50e4a23 */ /* 0x000fc60000010003 */
[----:B------:R1:W1:Y:S01]  /*140b0*/  LDS.128 R32, [R234+0x2000] ;  /* 0x00200000ea207984 */ /* 0x0002620000000c00 */
[----:B----4-:R-:W-:-:S03]  /*140c0*/  @P0 FMUL.FTZ R0, R0, 0.69314718246459960938 ;  /* 0x3f31721800000820 */ /* 0x010fc60000410000 */
[----:B------:R4:W1:Y:S01]  /*140d0*/  LDS.128 R36, [R234+0x2800] ;  /* 0x00280000ea247984 */ /* 0x0008620000000c00 */
[----:B------:R-:W-:-:S03]  /*140e0*/  @P0 FFMA.FTZ R12, R196, c[0x0][0x238], R0 ;  /* 0x00008e00c40c0a23 */ /* 0x000fc60000010000 */
[----:B------:R4:W1:Y:S04]  /*140f0*/  LDS.128 R44, [R234+0x3000] ;  /* 0x00300000ea2c7984 */ /* 0x0008680000000c00 */
[----:B------:R-:W1:Y:S01]  /*14100*/  LDS.128 R232, [R234+0x3800] ;  /* 0x00380000eae87984 */ /* 0x000e620000000c00 */
[----:B------:R-:W-:Y:S05]  /*14110*/  @P1 BRA `(.L_x_349) ;  /* 0x0000022000001947 */ /* 0x000fea0003800000 */
[----:B------:R-:W5:Y:S04]  /*14120*/  LDL.LU R50, [R1+0x6c] ;  /* 0x00006c0001327983 */ /* 0x000f680000300800 */
[----:B------:R-:W5:Y:S02]  /*14130*/  LDL.LU R49, [R1+0x70] ;  /* 0x0000700001317983 */ /* 0x000f640000300800 */
[----:B-----5:R-:W-:-:S05]  /*14140*/  IMAD R0, R49, 0x10, R50 ;  /* 0x0000001031007824 */ /* 0x020fca00078e0232 */
        /* <DEDUP_REMOVED lines=31> */
.L_x_349:
[----:B------:R-:W-:Y:S05]  /*14340*/  BSYNC B0 ;  /* 0x0000000000007941 */ /* 0x000fea0003800000 */
.L_x_348:
[----:B----4-:R4:W5:Y:S01]  /*14350*/  LDL.64 R12, [R1] ;  /* 0x00000000010c7983 */ /* 0x0109620000100a00 */
[----:B------:R-:W-:Y:S01]  /*14360*/  LEA.HI R10, R48, R43, RZ, 0x3 ;  /* 0x0000002b300a7211 */ /* 0x000fe200078f18ff */
[----:B------:R-:W-:Y:S01]  /*14370*/  UIMAD UR9, UR9, -0x80, UR13 ;  /* 0xffffff80090978a4 */ /* 0x000fe2000f8e020d */
[----:B------:R-:W-:Y:S01]  /*14380*/  ISETP.GE.AND P1, PT, R250, c[0x0][0x220], PT ;  /* 0x00008800fa007a0c */ /* 0x000fe20003f26270 */
[----:B------:R-:W3:Y:S01]  /*14390*/  S2R R2, SR_TID.X ;  /* 0x0000000000027919 */ /* 0x000ee20000002100 */
[----:B------:R-:W-:Y:S01]  /*143a0*/  SHF.R.S32.HI R4, RZ, 0x3, R10 ;  /* 0x00000003ff047819 */ /* 0x000fe2000001140a */
[----:B------:R-:W-:Y:S01]  /*143b0*/  USHF.R.S32.HI UR6, URZ, 0x1f, UR11 ;  /* 0x0000001f3f067899 */ /* 0x000fe2000801140b */
[----:B------:R-:W-:Y:S01]  /*143c0*/  BSSY B0, `(.L_x_350) ;  /* 0x0000019000007945 */ /* 0x000fe20003800000 */
[----:B------:R-:W2:Y:S01]  /*143d0*/  S2R R8, SR_CTAID.Z ;  /* 0x0000000000087919 */ /* 0x000ea20000002700 */
[----:B------:R-:W-:-:S02]  /*143e0*/  ULDC.64 UR4, c[0x0][0x1f0] ;  /* 0x00007c0000047ab9 */ /* 0x000fc40000000a00 */
[----:B------:R-:W-:-:S04]  /*143f0*/  UIMAD UR4, UR6, UR4, URZ ;  /* 0x00000004060472a4 */ /* 0x000fc8000f8e023f */
[----:B------:R-:W-:Y:S01]  /*14400*/  UIMAD UR4, UR11, UR5, UR4 ;  /* 0x000000050b0472a4 */ /* 0x000fe2000f8e0204 */
[----:B---3--:R-:W-:-:S04]  /*14410*/  SHF.R.S32.HI R11, RZ, 0x1f, R2 ;  /* 0x0000001fff0b7819 */ /* 0x008fc80000011402 */
[----:B------:R-:W-:-:S04]  /*14420*/  LEA.HI R11, R11, R2, RZ, 0x3 ;  /* 0x000000020b0b7211 */ /* 0x000fc800078f18ff */
[----:B------:R-:W-:-:S05]  /*14430*/  LOP3.LUT R0, R11, 0xfffffff8, RZ, 0xc0, !PT ;  /* 0xfffffff80b007812 */ /* 0x000fca00078ec0ff */
[----:B------:R-:W-:Y:S01]  /*14440*/  IMAD.IADD R0, R2, 0x1, -R0 ;  /* 0x0000000102007824 */ /* 0x000fe200078e0a00 */
[----:B------:R-:W-:-:S03]  /*14450*/  IADD3 R2, P0, R250, UR14, RZ ;  /* 0x0000000efa027c10 */ /* 0x000fc6000ff1e0ff */
[----:B------:R-:W-:-:S05]  /*14460*/  IMAD.SHL.U32 R0, R0, 0x8, RZ ;  /* 0x0000000800007824 */ /* 0x000fca00078e00ff */
[----:B------:R-:W-:-:S04]  /*14470*/  SHF.R.S32.HI R0, RZ, 0x1f, R0 ;  /* 0x0000001fff007819 */ /* 0x000fc80000011400 */
[----:B------:R-:W-:Y:S02]  /*14480*/  IADD3.X R3, R0, UR7, RZ, P0, !PT ;  /* 0x0000000700037c10 */ /* 0x000fe400087fe4ff */
[----:B------:R-:W-:-:S03]  /*14490*/  ISETP.GE.OR P0, PT, R4, UR9, P1 ;  /* 0x0000000904007c0c */ /* 0x000fc60008f06670 */
[----:B--2---:R-:W-:-:S05]  /*144a0*/  IMAD.WIDE.U32 R8, R8, c[0x0][0x1f0], R2 ;  /* 0x00007c0008087a25 */ /* 0x004fca00078e0002 */
[----:B------:R-:W-:-:S05]  /*144b0*/  IADD3 R7, R9, UR4, RZ ;  /* 0x0000000409077c10 */ /* 0x000fca000fffe0ff */
[----:B------:R-:W-:Y:S05]  /*144c0*/  @P0 BRA `(.L_x_351) ;  /* 0x0000008000000947 */ /* 0x000fea0003800000 */
[----:B----4-:R-:W-:Y:S01]  /*144d0*/  MOV R6, R8 ;  /* 0x0000000800067202 */ /* 0x010fe20000000f00 */
[----:B-----5:R-:W-:-:S04]  /*144e0*/  IMAD R0, R13, c[0x0][0x1e8], RZ ;  /* 0x00007a000d007a24 */ /* 0x020fc800078e02ff */
[----:B------:R-:W-:-:S04]  /*144f0*/  IMAD.WIDE.U32 R2, R12, c[0x0][0x1e8], R6 ;  /* 0x00007a000c027a25 */ /* 0x000fc800078e0006 */
[----:B------:R-:W-:Y:S01]  /*14500*/  IMAD R0, R12, c[0x0][0x1ec], R0 ;  /* 0x00007b000c007a24 */ /* 0x000fe200078e0200 */
[----:B------:R-:W-:-:S04]  /*14510*/  LEA R4, P0, R2, c[0x0][0x1d0], 0x1 ;  /* 0x0000740002047a11 */ /* 0x000fc800078008ff */
[----:B------:R-:W-:-:S04]  /*14520*/  IADD3 R0, R3, R0, RZ ;  /* 0x0000000003007210 */ /* 0x000fc80007ffe0ff */
[----:B------:R-:W-:-:S05]  /*14530*/  LEA.HI.X R5, R2, c[0x0][0x1d4], R0, 0x1, P0 ;  /* 0x0000750002057a11 */ /* 0x000fca00000f0c00 */
[----:B------:R2:W-:Y:S02]  /*14540*/  STG.E.128 [R4.64], R16 ;  /* 0x0000001004007986 */ /* 0x0005e4000c101d12 */
.L_x_351:
[----:B----4-:R-:W-:Y:S05]  /*14550*/  BSYNC B0 ;  /* 0x0000000000007941 */ /* 0x010fea0003800000 */
.L_x_350:
[----:B------:R-:W-:Y:S01]  /*14560*/  LEA.HI.SX32 R0, R10, 0x10, 0x1d ;  /* 0x000000100a007811 */ /* 0x000fe200078feaff */
        /* <DEDUP_REMOVED lines=14> */
.L_x_353:
[----:B------:R-:W-:Y:S05]  /*14650*/  BSYNC B0 ;  /* 0x0000000000007941 */ /* 0x000fea0003800000 */
.L_x_352:
[----:B------:R-:W-:Y:S01]  /*14660*/  SHF.R.S32.HI R10, RZ, 0x3, R11 ;  /* 0x00000003ff0a7819 */ /* 0x000fe2000001140b */
[----:B------:R-:W-:Y:S03]  /*14670*/  BSSY B0, `(.L_x_354) ;  /* 0x000000f000007945 */ /* 0x000fe60003800000 */
        /* <DEDUP_REMOVED lines=14> */
.L_x_355:
[----:B------:R-:W-:Y:S05]  /*14760*/  BSYNC B0 ;  /* 0x0000000000007941 */ /* 0x000fea0003800000 */
.L_x_354:
        /* <DEDUP_REMOVED lines=15> */
.L_x_357:
[----:B------:R-:W-:Y:S05]  /*14860*/  BSYNC B0 ;  /* 0x0000000000007941 */ /* 0x000fea0003800000 */
.L_x_356:
        /* <DEDUP_REMOVED lines=15> */
.L_x_359:
[----:B------:R-:W-:Y:S05]  /*14960*/  BSYNC B0 ;  /* 0x0000000000007941 */ /* 0x000fea0003800000 */
.L_x_358:
        /* <DEDUP_REMOVED lines=15> */
.L_x_361:
[----:B------:R-:W-:Y:S05]  /*14a60*/  BSYNC B0 ;  /* 0x0000000000007941 */ /* 0x000fea0003800000 */
.L_x_360:
        /* <DEDUP_REMOVED lines=15> */
.L_x_363:
[----:B------:R-:W-:Y:S05]  /*14b60*/  BSYNC B0 ;  /* 0x0000000000007941 */ /* 0x000fea0003800000 */
.L_x_362:
        /* <DEDUP_REMOVED lines=15> */
.L_x_290:
[----:B------:R-:W1:Y:S01]  /*14c60*/  S2R R2, SR_TID.X ;  /* 0x0000000000027919 */ /* 0x000e620000002100 */
[----:B------:R-:W-:Y:S01]  /*14c70*/  UISETP.NE.AND UP4, UPT, UR10, -0x1, UPT ;  /* 0xffffffff0a00788c */ /* 0x000fe2000bf85270 */
[----:B------:R-:W-:Y:S01]  /*14c80*/  BSSY B0, `(.L_x_364) ;  /* 0x0000048000007945 */ /* 0x000fe20003800000 */
[----:B------:R-:W-:Y:S01]  /*14c90*/  ULDC.64 UR4, c[0x0][0x1e8] ;  /* 0x00007a0000047ab9 */ /* 0x000fe20000000a00 */
[----:B------:R-:W2:Y:S01]  /*14ca0*/  S2R R8, SR_CTAID.Z ;  /* 0x0000000000087919 */ /* 0x000ea20000002700 */
[----:B------:R-:W-:Y:S02]  /*14cb0*/  USHF.R.S32.HI UR9, URZ, 0x1f, UR16 ;  /* 0x0000001f3f097899 */ /* 0x000fe40008011410 */
[----:B------:R-:W-:Y:S01]  /*14cc0*/  ULDC.64 UR6, c[0x0][0x1e0] ;  /* 0x0000780000067ab9 */ /* 0x000fe20000000a00 */
[----:B------:R-:W3:Y:S01]  /*14cd0*/  S2R R6, SR_CTAID.X ;  /* 0x0000000000067919 */ /* 0x000ee20000002500 */
[----:B------:R-:W-:-:S02]  /*14ce0*/  ULDC.U8 UR12, c[0x0][0x328] ;  /* 0x0000ca00000c7ab9 */ /* 0x000fc40000000000 */
[----:B------:R-:W-:Y:S02]  /*14cf0*/  UISETP.NE.AND UP3, UPT, UR12, URZ, UPT ;  /* 0x0000003f0c00728c */ /* 0x000fe4000bf65270 */
[----:B------:R-:W-:Y:S02]  /*14d00*/  @UP4 UIMAD.WIDE.U32 UR20, UR10, UR4, URZ ;  /* 0x000000040a1442a5 */ /* 0x000fe4000f8e003f */
[----:B------:R-:W-:Y:S02]  /*14d10*/  @!UP4 USHF.R.S32.HI UR15, URZ, 0x1f, UR14 ;  /* 0x0000001f3f0fc899 */ /* 0x000fe4000801140e */
[----:B------:R-:W-:Y:S02]  /*14d20*/  @UP4 UIMAD UR8, UR10, UR5, UR21 ;  /* 0x000000050a0842a4 */ /* 0x000fe4000f8e0215 */
[----:B------:R-:W-:Y:S02]  /*14d30*/  @!UP4 UIMAD UR15, UR15, UR6, URZ ;  /* 0x000000060f0fc2a4 */ /* 0x000fe4000f8e023f */
[----:B------:R-:W-:-:S02]  /*14d40*/  ULDC.64 UR4, c[0x0][0x1f0] ;  /* 0x00007c0000047ab9 */ /* 0x000fc40000000a00 */
[----:B------:R-:W-:Y:S01]  /*14d50*/  UIMAD UR4, UR9, UR4, URZ ;  /* 0x00000004090472a4 */ /* 0x000fe2000f8e023f */
[----:B-1----:R-:W-:Y:S01]  /*14d60*/  SHF.R.S32.HI R4, RZ, 0x1f, R2 ;  /* 0x0000001fff047819 */ /* 0x002fe20000011402 */
[----:B------:R-:W-:Y:S02]  /*14d70*/  @!UP4 UIMAD UR15, UR14, UR7, UR15 ;  /* 0x000000070e0fc2a4 */ /* 0x000fe4000f8e020f */
[----:B------:R-:W-:Y:S01]  /*14d80*/  ULDC.U8 UR9, c[0x0][0x329] ;  /* 0x0000ca4000097ab9 */ /* 0x000fe20000000000 */
[----:B------:R-:W-:Y:S01]  /*14d90*/  LEA.HI R4, R4, R2, RZ, 0x3 ;  /* 0x0000000204047211 */ /* 0x000fe200078f18ff */
[----:B------:R-:W-:Y:S02]  /*14da0*/  UISETP.NE.AND UP1, UPT, UR9, URZ, UPT ;  /* 0x0000003f0900728c */ /* 0x000fe4000bf25270 */
[----:B------:R-:W-:Y:S01]  /*14db0*/  UISETP.NE.OR UP2, UPT, UR9, URZ, !UP3 ;  /* 0x0000003f0900728c */ /* 0x000fe2000df45670 */
[----:B------:R-:W-:Y:S01]  /*14dc0*/  LOP3.LUT R0, R4, 0xfffffff8, RZ, 0xc0, !PT ;  /* 0xfffffff804007812 */ /* 0x000fe200078ec0ff */
[----:B------:R-:W-:Y:S01]  /*14dd0*/  @!UP4 UIMAD.WIDE.U32 UR22, UR14, UR6, URZ ;  /* 0x000000060e16c2a5 */ /* 0x000fe2000f8e003f */
[----:B------:R-:W-:Y:S01]  /*14de0*/  SHF.R.S32.HI R4, RZ, 0x3, R4 ;  /* 0x00000003ff047819 */ /* 0x000fe20000011404 */
[----:B------:R-:W-:-:S02]  /*14df0*/  ULDC UR7, c[0x0][0x214] ;  /* 0x0000850000077ab9 */ /* 0x000fc40000000800 */
[----:B------:R-:W-:Y:S01]  /*14e00*/  ULDC UR6, c[0x0][0x234] ;  /* 0x00008d0000067ab9 */ /* 0x000fe20000000800 */
[----:B------:R-:W-:Y:S01]  /*14e10*/  IMAD.IADD R14, R2, 0x1, -R0 ;  /* 0x00000001020e7824 */ /* 0x000fe200078e0a00 */
[----:B------:R-:W-:Y:S01]  /*14e20*/  UIMAD UR5, UR16, UR5, UR4 ;  /* 0x00000005100572a4 */ /* 0x000fe2000f8e0204 */
[----:B------:R-:W-:Y:S01]  /*14e30*/  SHF.R.S32.HI R5, RZ, 0x1f, R4 ;  /* 0x0000001fff057819 */ /* 0x000fe20000011404 */
[----:B------:R-:W-:Y:S01]  /*14e40*/  @UP1 ULDC UR9, c[0x0][0x210] ;  /* 0x0000840000091ab9 */ /* 0x000fe20000000800 */
[----:B------:R-:W-:Y:S01]  /*14e50*/  IMAD.SHL.U32 R0, R14, 0x8, RZ ;  /* 0x000000080e007824 */ /* 0x000fe200078e00ff */
[----:B------:R-:W-:Y:S02]  /*14e60*/  @UP1 UIMAD UR9, UR9, UR7, URZ ;  /* 0x00000007090912a4 */ /* 0x000fe4000f8e023f */
[----:B------:R-:W-:Y:S02]  /*14e70*/  @!UP1 USEL UR9, UR7, UR6, !UP3 ;  /* 0x0000000607099287 */ /* 0x000fe4000d800000 */
[----:B------:R-:W-:Y:S01]  /*14e80*/  UISETP.NE.OR UP0, UPT, UR10, -0x1, UP2 ;  /* 0xffffffff0a00788c */ /* 0x000fe20009705670 */
[----:B------:R-:W-:Y:S01]  /*14e90*/  ISETP.GE.AND P1, PT, R0, c[0x0][0x220], PT ;  /* 0x0000880000007a0c */ /* 0x000fe20003f26270 */
[----:B------:R-:W-:-:S02]  /*14ea0*/  ULDC UR4, c[0x0][0x1c0] ;  /* 0x0000700000047ab9 */ /* 0x000fc40000000800 */
[----:B------:R-:W-:Y:S02]  /*14eb0*/  @UP1 UMOV UR12, 0x1 ;  /* 0x00000001000c1882 */ /* 0x000fe40000000000 */
[----:B------:R-:W-:Y:S02]  /*14ec0*/  @!UP1 UIMAD UR12, UR9, UR4, URZ ;  /* 0x00000004090c92a4 */ /* 0x000fe4000f8e023f */
[----:B------:R-:W-:Y:S02]  /*14ed0*/  @!UP4 UMOV UR20, UR22 ;  /* 0x000000160014cc82 */ /* 0x000fe40008000000 */
[----:B------:R-:W-:Y:S01]  /*14ee0*/  @!UP4 UIADD3 UR8, UR23, UR15, URZ ;  /* 0x0000000f1708c290 */ /* 0x000fe2000fffe03f */
[----:B------:R-:W-:Y:S01]  /*14ef0*/  IADD3 R2, P0, R0, UR20, RZ ;  /* 0x0000001400027c10 */ /* 0x000fe2000ff1e0ff */
[----:B------:R-:W-:Y:S02]  /*14f00*/  UIADD3 UR13, -UR11, UR13, URZ ;  /* 0x0000000d0b0d7290 */ /* 0x000fe4000fffe13f */
[----:B------:R-:W-:-:S02]  /*14f10*/  UIMAD UR12, UR14, UR12, URZ ;  /* 0x0000000c0e0c72a4 */ /* 0x000fc4000f8e023f */
[----:B------:R-:W-:Y:S01]  /*14f20*/  @!UP0 UIMAD UR10, UR14, UR7, URZ ;  /* 0x000000070e0a82a4 */ /* 0x000fe2000f8e023f */
[----:B------:R-:W-:Y:S01]  /*14f30*/  LEA.HI.X.SX32 R3, R0, UR8, 0x1, P0 ;  /* 0x0000000800037c11 */ /* 0x000fe200080f0eff */
[----:B------:R-:W-:Y:S01]  /*14f40*/  USEL UR12, UR12, URZ, UP2 ;  /* 0x0000003f0c0c7287 */ /* 0x000fe20009000000 */
[C---:B------:R-:W-:Y:S01]  /*14f50*/  ISETP.GE.OR P0, PT, R4.reuse, UR13, P1 ;  /* 0x0000000d04007c0c */ /* 0x040fe20008f06670 */
[----:B------:R-:W-:Y:S01]  /*14f60*/  @UP1 ULDC UR17, c[0x0][0x210] ;  /* 0x0000840000111ab9 */ /* 0x000fe20000000800 */
[----:B------:R-:W-:Y:S01]  /*14f70*/  ISETP.GE.AND P2, PT, R4, UR13, PT ;  /* 0x0000000d04007c0c */ /* 0x000fe2000bf46270 */
[----:B------:R-:W-:Y:S01]  /*14f80*/  @!UP1 UMOV UR17, 0x1 ;  /* 0x0000000100119882 */ /* 0x000fe20000000000 */
[----:B--2---:R-:W-:Y:S01]  /*14f90*/  IMAD.WIDE.U32 R8, R8, c[0x0][0x1f0], R2 ;  /* 0x00007c0008087a25 */ /* 0x004fe200078e0002 */
[----:B------:R-:W-:Y:S01]  /*14fa0*/  UIMAD UR9, UR16, UR9, UR12 ;  /* 0x00000009100972a4 */ /* 0x000fe2000f8e020c */
[----:B------:R-:W-:Y:S01]  /*14fb0*/  P2R R22, PR, RZ, 0x4 ;  /* 0x00000004ff167803 */ /* 0x000fe20000000000 */
[----:B------:R-:W-:Y:S01]  /*14fc0*/  UIMAD UR11, UR11, UR17, URZ ;  /* 0x000000110b0b72a4 */ /* 0x000fe2000f8e023f */
[----:B---3--:R-:W-:Y:S01]  /*14fd0*/  IMAD.WIDE R2, R6, 0x80, R4 ;  /* 0x0000008006027825 */ /* 0x008fe200078e0204 */
[----:B------:R-:W-:Y:S01]  /*14fe0*/  UMOV UR24, URZ ;  /* 0x0000003f00187c82 */ /* 0x000fe20008000000 */
[----:B------:R-:W-:Y:S01]  /*14ff0*/  IADD3 R7, R9, UR5, RZ ;  /* 0x0000000509077c10 */ /* 0x000fe2000fffe0ff */
[----:B------:R-:W-:-:S02]  /*15000*/  @!UP2 UMOV UR24, UR10 ;  /* 0x0000000a0018ac82 */ /* 0x000fc40008000000 */
[----:B------:R-:W-:Y:S02]  /*15010*/  UMOV UR25, URZ ;  /* 0x0000003f00197c82 */ /* 0x000fe40008000000 */
[----:B------:R-:W-:Y:S02]  /*15020*/  USHF.R.S32.HI UR6, URZ, 0x1f, UR9 ;  /* 0x0000001f3f067899 */ /* 0x000fe40008011409 */
[----:B------:R-:W-:Y:S02]  /*15030*/  @!UP2 USHF.R.S32.HI UR25, URZ, 0x1f, UR10 ;  /* 0x0000001f3f19a899 */ /* 0x000fe4000801140a */
[----:B------:R-:W-:Y:S02]  /*15040*/  USHF.R.S32.HI UR4, URZ, 0x1f, UR11 ;  /* 0x0000001f3f047899 */ /* 0x000fe4000801140b */
        /* <DEDUP_REMOVED lines=11> */
.L_x_365:
[----:B------:R-:W-:Y:S05]  /*15100*/  BSYNC B0 ;  /* 0x0000000000007941 */ /* 0x000fea0003800000 */
.L_x_364:
        /* <DEDUP_REMOVED lines=17> */
.L_x_367:
[----:B------:R-:W-:Y:S05]  /*15220*/  BSYNC B0 ;  /* 0x0000000000007941 */ /* 0x000fea0003800000 */
.L_x_366:
        /* <DEDUP_REMOVED lines=16> */
.L_x_369:
[----:B------:R-:W-:Y:S05]  /*15330*/  BSYNC B0 ;  /* 0x0000000000007941 */ /* 0x000fea0003800000 */
.L_x_368:
        /* <DEDUP_REMOVED lines=16> */
.L_x_371:
[----:B------:R-:W-:Y:S05]  /*15440*/  BSYNC B0 ;  /* 0x0000000000007941 */ /* 0x000fea0003800000 */
.L_x_370:
        /* <DEDUP_REMOVED lines=16> */
.L_x_373:
[----:B------:R-:W-:Y:S05]  /*15550*/  BSYNC B0 ;  /* 0x0000000000007941 */ /* 0x000fea0003800000 */
.L_x_372:
        /* <DEDUP_REMOVED lines=16> */
.L_x_375:
[----:B------:R-:W-:Y:S05]  /*15660*/  BSYNC B0 ;  /* 0x0000000000007941 */ /* 0x000fea0003800000 */
.L_x_374:
        /* <DEDUP_REMOVED lines=16> */
.L_x_377:
[----:B------:R-:W-:Y:S05]  /*15770*/  BSYNC B0 ;  /* 0x0000000000007941 */ /* 0x000fea0003800000 */
.L_x_376:
        /* <DEDUP_REMOVED lines=15> */
.L_x_379:
[----:B------:R-:W-:Y:S05]  /*15870*/  BSYNC B0 ;  /* 0x0000000000007941 */ /* 0x000fea0003800000 */
.L_x_378:
        /* <DEDUP_REMOVED lines=72> */
.L_x_380:
        /* <DEDUP_REMOVED lines=16> */
.L_x_2118:


//--------------------- .text._ZN5flash16flash_fwd_kernelI23Flash_fwd_kernel_traitsILi64ELi128ELi128ELi4ELb0ELb0EN7cutlass10bfloat16_tE19Flash_kernel_traitsILi64ELi128ELi128ELi4ES3_EELb0ELb0ELb0ELb1ELb0ELb0ELb1ELb0EEEvNS_16Flash_fwd_paramsE --------------------------
	.section	.text._ZN5flash16flash_fwd_kernelI23Flash_fwd_kernel_traitsILi64ELi128ELi128ELi4ELb0ELb0EN7cutlass10bfloat16_tE19Flash_kernel_traitsILi64ELi128ELi128ELi4ES3_EELb0ELb0ELb0ELb1ELb0ELb0ELb1ELb0EEEvNS_16Flash_fwd_paramsE,"ax",@progbits
	.sectioninfo	@"SHI_REGISTERS=255"
	.align	128
        .global         _ZN5flash16flash_fwd_kernelI23Flash_fwd_kernel_traitsILi64ELi128ELi128ELi4ELb0ELb0EN7cutlass10bfloat16_tE19Flash_kernel_traitsILi64ELi128ELi128ELi4ES3_EELb0ELb0ELb0ELb1ELb0ELb0ELb1ELb0EEEvNS_16Flash_fwd_paramsE
        .type           _ZN5flash16flash_fwd_kernelI23Flash_fwd_kernel_traitsILi64ELi128ELi128ELi4ELb0ELb0EN7cutlass10bfloat16_tE19Flash_kernel_traitsILi64ELi128ELi128ELi4ES3_EELb0ELb0ELb0ELb1ELb0ELb0ELb1ELb0EEEvNS_16Flash_fwd_paramsE,@function
        .size           _ZN5flash16flash_fwd_kernelI23Flash_fwd_kernel_traitsILi64ELi128ELi128ELi4ELb0ELb0EN7cutlass10bfloat16_tE19Flash_kernel_traitsILi64ELi128ELi128ELi4ES3_EELb0ELb0ELb0ELb1ELb0ELb0ELb1ELb0EEEvNS_16Flash_fwd_paramsE,(.L_x_2119 - _ZN5flash16flash_fwd_kernelI23Flash_fwd_kernel_traitsILi64ELi128ELi128ELi4ELb0ELb0EN7cutlass10bfloat16_tE19Flash_kernel_traitsILi64ELi128ELi128ELi4ES3_EELb0ELb0ELb0ELb1ELb0ELb0ELb1ELb0EEEvNS_16Flash_fwd_paramsE)
        .other          _ZN5flash16flash_fwd_kernelI23Flash_fwd_kernel_traitsILi64ELi128ELi128ELi4ELb0ELb0EN7cutlass10bfloat16_tE19Flash_kernel_traitsILi64ELi128ELi128ELi4ES3_EELb0ELb0ELb0ELb1ELb0ELb0ELb1ELb0EEEvNS_16Flash_fwd_paramsE,@"STO_CUDA_ENTRY STV_DEFAULT"
_ZN5flash16flash_fwd_kernelI23Flash_fwd_kernel_traitsILi64ELi128ELi128ELi4ELb0ELb0EN7cutlass10bfloat16_tE19Flash_kernel_traitsILi64ELi128ELi128ELi4ES3_EELb0ELb0ELb0ELb1ELb0ELb0ELb1ELb0EEEvNS_16Flash_fwd_paramsE:
.text._ZN5flash16flash_fwd_kernelI23Flash_fwd_kernel_traitsILi64ELi128ELi128ELi4ELb0ELb0EN7cutlass10bfloat16_tE19Flash_kernel_traitsILi64ELi128ELi128ELi4ES3_EELb0ELb0ELb0ELb1ELb0ELb0ELb1ELb0EEEvNS_16Flash_fwd_paramsE:
        /* <DEDUP_REMOVED lines=30> */
[----:B------:R1:W4:Y:S01]  /*01e0*/  @P0 LDG.E R5, [R4.64] ;  /* 0x0000001204050981 */ /* 0x000322000c1e1900 */
[----:B------:R-:W-:-:S06]  /*01f0*/  UIMAD.WIDE UR6, UR15, UR17, UR6 ;  /* 0x000000110f0672a5 */ /* 0x000fcc000f8e0206 */
[----:B------:R-:W-:Y:S02]  /*0200*/  IMAD.U32 R2, RZ, RZ, UR6 ;  /* 0x00000006ff027e24 */ /* 0x000fe4000f8e00ff */
[----:B------:R-:W-:-:S05]  /*0210*/  IMAD.U32 R3, RZ, RZ, UR7 ;  /* 0x00000007ff037e24 */ /* 0x000fca000f8e00ff */
[----:B------:R-:W5:Y:S01]  /*0220*/  @!P1 LDG.E R6, [R2.64] ;  /* 0x0000001202069981 */ /* 0x000f62000c1e1900 */
[----:B------:R-:W-:Y:S02]  /*0230*/  UMOV UR10, 0xffffffff ;  /* 0xffffffff000a7882 */ /* 0x000fe40000000000 */
[----:B------:R-:W-:Y:S01]  /*0240*/  UMOV UR9, URZ ;  /* 0x0000003f00097c82 */ /* 0x000fe20008000000 */
[----:B-1----:R-:W1:Y:S01]  /*0250*/  S2R R4, SR_TID.X ;  /* 0x0000000000047919 */ /* 0x002e620000002100 */
        /* <DEDUP_REMOVED lines=11> */
[----:B--234-:R-:W-:Y:S05]  /*0310*/  @!P0 BRA `(.L_x_381) ;  /* 0x0000007000008947 */ /* 0x01cfea0003800000 */
[----:B-1----:R-:W-:-:S13]  /*0320*/  PLOP3.LUT P0, PT, PT, PT, UP3, 0x80, 0x0 ;  /* 0x000000000000781c */ /* 0x002fda0003f0f038 */
[----:B------:R-:W2:Y:S04]  /*0330*/  @P0 LDG.E R0, [R2.64+0x4] ;  /* 0x0000041202000981 */ /* 0x000ea8000c1e1900 */
[----:B------:R-:W3:Y:S01]  /*0340*/  @!P0 LDG.E R5, [R2.64] ;  /* 0x0000001202058981 */ /* 0x000ee2000c1e1900 */
[----:B--2---:R-:W1:Y:S02]  /*0350*/  @P0 R2UR UR6, R0 ;  /* 0x00000000000603c2 */ /* 0x004e6400000e0000 */
[----:B-1----:R-:W-:-:S11]  /*0360*/  @UP3 UIADD3 UR6, UR6, -UR23, URZ ;  /* 0x8000001706063290 */ /* 0x002fd6000fffe03f */
[----:B---3--:R1:W2:Y:S02]  /*0370*/  @!P0 R2UR UR6, R5 ;  /* 0x00000000050683c2 */ /* 0x0082a400000e0000 */
[----:B-12---:R-:W-:Y:S05]  /*0380*/  BRA `(.L_x_382) ;  /* 0x0000001000007947 */ /* 0x006fea0003800000 */
.L_x_381:
[----:B-1----:R-:W-:Y:S02]  /*0390*/  ULDC UR6, c[0x0][0x218] ;  /* 0x0000860000067ab9 */ /* 0x002fe40000000800 */
.L_x_382:
        /* <DEDUP_REMOVED lines=28> */
[----:B------:R-:W-:-:S03]  /*0560*/  PLOP3.LUT P0, PT, PT, PT, UP0, 0x80, 0x0 ;  /* 0x000000000000781c */ /* 0x000fc60003f0f008 */
[----:B------:R-:W-:Y:S02]  /*0570*/  @UP1 UIMAD.WIDE.U32 UR20, UR10, UR4, URZ ;  /* 0x000000040a1412a5 */ /* 0x000fe4000f8e003f */
[----:B------:R-:W-:Y:S02]  /*0580*/  @UP0 UIADD3 UR22, UR9, UR23, URZ ;  /* 0x0000001709160290 */ /* 0x000fe4000fffe03f */
[----:B------:R-:W-:Y:S02]  /*0590*/  @UP1 UIMAD UR8, UR10, UR5, UR21 ;  /* 0x000000050a0812a4 */ /* 0x000fe4000f8e0215 */
[----:B------:R-:W-:Y:S02]  /*05a0*/  @!UP1 USHF.R.S32.HI UR21, URZ, 0x1f, UR15 ;  /* 0x0000001f3f159899 */ /* 0x000fe4000801140f */
[----:B------:R-:W-:Y:S02]  /*05b0*/  ULDC.64 UR4, c[0x0][0x198] ;  /* 0x0000660000047ab9 */ /* 0x000fe40000000a00 */
[----:B------:R-:W-:-:S02]  /*05c0*/  @!UP1 UIMAD UR21, UR21, UR6, URZ ;  /* 0x00000006151592a4 */ /* 0x000fc4000f8e023f */
[----:B------:R-:W-:Y:S02]  /*05d0*/  @UP0 UIMAD.WIDE.U32 UR24, UR22, UR4, URZ ;  /* 0x00000004161802a5 */ /* 0x000fe4000f8e003f */
[----:B------:R-:W-:Y:S02]  /*05e0*/  @!UP1 UIMAD.WIDE.U32 UR26, UR15, UR6, URZ ;  /* 0x000000060f1a92a5 */ /* 0x000fe4000f8e003f */
[----:B------:R-:W-:Y:S02]  /*05f0*/  @!UP1 UIMAD UR7, UR15, UR7, UR21 ;  /* 0x000000070f0792a4 */ /* 0x000fe4000f8e0215 */
[----:B------:R-:W-:Y:S02]  /*0600*/  @UP0 UIMAD UR6, UR22, UR5, UR25 ;  /* 0x00000005160602a4 */ /* 0x000fe4000f8e0219 */
[----:B------:R-:W-:Y:S02]  /*0610*/  USHF.R.S32.HI UR21, URZ, 0x1f, UR16 ;  /* 0x0000001f3f157899 */ /* 0x000fe40008011410 */
[----:B------:R-:W-:-:S02]  /*0620*/  @UP1 UMOV UR22, UR20 ;  /* 0x0000001400161c82 */ /* 0x000fc40008000000 */
[----:B------:R-:W-:Y:S02]  /*0630*/  @!UP1 UIADD3 UR8, UR27, UR7, URZ ;  /* 0x000000071b089290 */ /* 0x000fe4000fffe03f */
[----:B------:R-:W-:Y:S02]  /*0640*/  @!UP1 UMOV UR22, UR26 ;  /* 0x0000001a00169c82 */ /* 0x000fe40008000000 */
[----:B------:R-:W-:Y:S01]  /*0650*/  @UP0 UMOV UR20, UR24 ;  /* 0x0000001800140c82 */ /* 0x000fe20008000000 */
[----:B------:R-:W-:Y:S05]  /*0660*/  @P0 BRA `(.L_x_384) ;  /* 0x000000d000000947 */ /* 0x000fea0003800000 */
[----:B------:R-:W-:Y:S02]  /*0670*/  USHF.R.S32.HI UR7, URZ, 0x1f, UR9 ;  /* 0x0000001f3f077899 */ /* 0x000fe40008011409 */
[----:B------:R-:W-:Y:S02]  /*0680*/  ULDC.64 UR4, c[0x0][0x198] ;  /* 0x0000660000047ab9 */ /* 0x000fe40000000a00 */
[----:B------:R-:W-:Y:S02]  /*0690*/  UIMAD UR7, UR7, UR4, URZ ;  /* 0x00000004070772a4 */ /* 0x000fe4000f8e023f */
[----:B------:R-:W-:-:S02]  /*06a0*/  USHF.R.S32.HI UR6, URZ, 0x1f, UR15 ;  /* 0x0000001f3f067899 */ /* 0x000fc4000801140f */
        /* <DEDUP_REMOVED lines=9> */
.L_x_384:
        /* <DEDUP_REMOVED lines=43> */
.L_x_385:
[----:B------:R-:W-:Y:S01]  /*09f0*/  SHF.R.S32.HI R7, RZ, 0x1f, R4 ;  /* 0x0000001fff077819 */ /* 0x000fe20000011404 */
[----:B------:R-:W1:Y:S01]  /*0a00*/  S2R R8, SR_CTAID.Z ;  /* 0x0000000000087919 */ /* 0x000e620000002700 */
[----:B------:R-:W-:Y:S01]  /*0a10*/  ULDC.64 UR4, c[0x0][0x1a8] ;  /* 0x00006a0000047ab9 */ /* 0x000fe20000000a00 */
[----:B------:R-:W-:Y:S01]  /*0a20*/  IMAD.U32 R23, RZ, RZ, UR11 ;  /* 0x0000000bff177e24 */ /* 0x000fe2000f8e00ff */
[CC--:B------:R-:W-:Y:S01]  /*0a30*/  LEA.HI R13, R7.reuse, R4.reuse, RZ, 0x3 ;  /* 0x00000004070d7211 */ /* 0x0c0fe200078f18ff */
[----:B------:R-:W-:Y:S01]  /*0a40*/  UIMAD UR4, UR21, UR4, URZ ;  /* 0x00000004150472a4 */ /* 0x000fe2000f8e023f */
[----:B------:R-:W-:Y:S01]  /*0a50*/  LEA.HI R2, R7, R4, RZ, 0x6 ;  /* 0x0000000407027211 */ /* 0x000fe200078f30ff */
[----:B------:R-:W-:Y:S01]  /*0a60*/  BSSY B0, `(.L_x_386) ;  /* 0x000002b000007945 */ /* 0x000fe20003800000 */
[----:B------:R-:W-:Y:S01]  /*0a70*/  SHF.R.S32.HI R24, RZ, 0x3, R13 ;  /* 0x00000003ff187819 */ /* 0x000fe2000001140d */
[----:B------:R-:W-:Y:S01]  /*0a80*/  UIMAD UR4, UR16, UR5, UR4 ;  /* 0x00000005100472a4 */ /* 0x000fe2000f8e0204 */
[----:B------:R-:W-:-:S02]  /*0a90*/  LOP3.LUT R13, R13, 0xfffffff8, RZ, 0xc0, !PT ;  /* 0xfffffff80d0d7812 */ /* 0x000fc400078ec0ff */
[--C-:B------:R-:W-:Y:S01]  /*0aa0*/  SHF.R.S32.HI R25, RZ, 0x1f, R24.reuse ;  /* 0x0000001fff197819 */ /* 0x100fe20000011418 */
[----:B------:R-:W-:Y:S01]  /*0ab0*/  IMAD.SHL.U32 R3, R24, 0x40, RZ ;  /* 0x0000004018037824 */ /* 0x000fe200078e00ff */
[----:B------:R-:W-:Y:S01]  /*0ac0*/  LEA.HI R189, R7, R4, RZ, 0x5 ;  /* 0x0000000407bd7211 */ /* 0x000fe200078f28ff */
[----:B------:R-:W-:Y:S02]  /*0ad0*/  IMAD.IADD R13, R4, 0x1, -R13 ;  /* 0x00000001040d7824 */ /* 0x000fe400078e0a0d */
[----:B------:R-:W-:Y:S01]  /*0ae0*/  IMAD.WIDE R22, R23, 0x80, R24 ;  /* 0x0000008017167825 */ /* 0x000fe200078e0218 */
[----:B------:R-:W-:Y:S02]  /*0af0*/  LOP3.LUT R3, R3, 0x1c0, RZ, 0xc0, !PT ;  /* 0x000001c003037812 */ /* 0x000fe400078ec0ff */
[----:B------:R-:W-:Y:S01]  /*0b00*/  SHF.R.S32.HI R188, RZ, 0x5, R189 ;  /* 0x00000005ffbc7819 */ /* 0x000fe200000114bd */
[----:B------:R-:W-:Y:S01]  /*0b10*/  IMAD.SHL.U32 R32, R13, 0x8, RZ ;  /* 0x000000080d207824 */ /* 0x000fe200078e00ff */
[----:B------:R-:W-:-:S04]  /*0b20*/  SHF.R.U32.HI R0, RZ, 0x3, R3 ;  /* 0x00000003ff007819 */ /* 0x000fc80000011603 */
[--C-:B------:R-:W-:Y:S02]  /*0b30*/  LOP3.LUT R3, R3, 0x38, R32.reuse, 0xf8, !PT ;  /* 0x0000003803037812 */ /* 0x100fe400078ef820 */
[----:B------:R-:W-:Y:S02]  /*0b40*/  SHF.R.S32.HI R33, RZ, 0x1f, R32 ;  /* 0x0000001fff217819 */ /* 0x000fe40000011420 */
[----:B------:R-:W-:Y:S01]  /*0b50*/  LOP3.LUT R0, R3, R0, RZ, 0x3c, !PT ;  /* 0x0000000003007212 */ /* 0x000fe200078e3cff */
[----:B------:R-:W-:Y:S01]  /*0b60*/  IMAD.SHL.U32 R3, R2, 0x8, RZ ;  /* 0x0000000802037824 */ /* 0x000fe200078e00ff */
[----:B------:R-:W-:Y:S01]  /*0b70*/  IADD3 R10, P0, R32, UR22, RZ ;  /* 0x00000016200a7c10 */ /* 0x000fe2000ff1e0ff */
[----:B------:R2:W-:Y:S01]  /*0b80*/  STL.64 [R1+0x40], R32 ;  /* 0x0000402001007387 */ /* 0x0005e20000100a00 */
[----:B------:R-:W-:Y:S02]  /*0b90*/  UIADD3 UR22, -UR12, UR14, URZ ;  /* 0x0000000e0c167290 */ /* 0x000fe4000fffe13f */
[----:B------:R-:W-:-:S02]  /*0ba0*/  LOP3.LUT R2, R0, 0xfffffe00, R3, 0xf8, !PT ;  /* 0xfffffe0000027812 */ /* 0x000fc400078ef803 */
[----:B------:R-:W-:Y:S02]  /*0bb0*/  IADD3.X R11, R33, UR8, RZ, P0, !PT ;  /* 0x00000008210b7c10 */ /* 0x000fe400087fe4ff */
[----:B------:R-:W-:Y:S01]  /*0bc0*/  ISETP.GE.AND P0, PT, R24, UR22, PT ;  /* 0x0000001618007c0c */ /* 0x000fe2000bf06270 */
[----:B------:R-:W-:Y:S01]  /*0bd0*/  IMAD.SHL.U32 R30, R2, 0x2, RZ ;  /* 0x00000002021e7824 */ /* 0x000fe200078e00ff */
[----:B------:R-:W-:Y:S01]  /*0be0*/  SHF.R.S32.HI R0, RZ, 0x1f, R5 ;  /* 0x0000001fff007819 */ /* 0x000fe20000011405 */
[----:B-1----:R-:W-:-:S03]  /*0bf0*/  IMAD.WIDE.U32 R8, R8, c[0x0][0x1a8], R10 ;  /* 0x00006a0008087a25 */ /* 0x002fc600078e000a */
        /* <DEDUP_REMOVED lines=17> */
.L_x_387:
[----:B------:R-:W-:Y:S05]  /*0d10*/  BSYNC B0 ;  /* 0x0000000000007941 */ /* 0x000fea0003800000 */
.L_x_386:
        /* <DEDUP_REMOVED lines=21> */
.L_x_389:
[----:B------:R-:W-:Y:S05]  /*0e70*/  BSYNC B0 ;  /* 0x0000000000007941 */ /* 0x000fea0003800000 */
.L_x_388:
        /* <DEDUP_REMOVED lines=21> */
.L_x_391:
[----:B------:R-:W-:Y:S05]  /*0fd0*/  BSYNC B0 ;  /* 0x0000000000007941 */ /* 0x000fea0003800000 */
.L_x_390:
        /* <DEDUP_REMOVED lines=21> */
.L_x_393:
[----:B------:R-:W-:Y:S05]  /*1130*/  BSYNC B0 ;  /* 0x0000000000007941 */ /* 0x000fea0003800000 */
.L_x_392:
        /* <DEDUP_REMOVED lines=21> */
.L_x_395:
[----:B------:R-:W-:Y:S05]  /*1290*/  BSYNC B0 ;  /* 0x0000000000007941 */ /* 0x000fea0003800000 */
.L_x_394:
        /* <DEDUP_REMOVED lines=21> */
.L_x_397:
[----:B------:R-:W-:Y:S05]  /*13f0*/  BSYNC B0 ;  /* 0x0000000000007941 */ /* 0x000fea0003800000 */
.L_x_396:
        /* <DEDUP_REMOVED lines=21> */
.L_x_399:
[----:B------:R-:W-:Y:S05]  /*1550*/  BSYNC B0 ;  /* 0x0000000000007941 */ /* 0x000fea0003800000 */
.L_x_398:
        /* <DEDUP_REMOVED lines=27> */
.L_x_401:
[----:B------:R-:W-:Y:S05]  /*1710*/  BSYNC B0 ;  /* 0x0000000000007941 */ /* 0x000fea0003800000 */
.L_x_400:
[-C--:B------:R-:W-:Y:S01]  /*1720*/  LEA.HI R8, R7, R4.reuse, RZ, 0x4 ;  /* 0x0000000407087211 */ /* 0x080fe200078f20ff */
[C---:B------:R-:W-:Y:S01]  /*1730*/  IMAD R3, R25.reuse, c[0x0][0x198], RZ ;  /* 0x0000660019037a24 */ /* 0x040fe200078e02ff */
[----:B------:R-:W-:Y:S01]  /*1740*/  ULEA.HI.SX32 UR25, UR9, 0xffffffff, 0x19 ;  /* 0xffffffff09197891 */ /* 0x000fe2000f8fca3f */
[----:B------:R-:W-:Y:S01]  /*1750*/  IMAD R7, R25, c[0x0][0x1a0], RZ ;  /* 0x0000680019077a24 */ /* 0x000fe200078e02ff */
[----:B------:R-:W-:Y:S01]  /*1760*/  LOP3.LUT R189, R189, 0xffffffe0, RZ, 0xc0, !PT ;  /* 0xffffffe0bdbd7812 */ /* 0x000fe200078ec0ff */
[C-C-:B------:R-:W-:Y:S01]  /*1770*/  IMAD.WIDE.U32 R22, R24.reuse, c[0x0][0x198], R32.reuse ;  /* 0x0000660018167a25 */ /* 0x140fe200078e0020 */
[----:B------:R-:W-:Y:S01]  /*1780*/  USHF.R.S32.HI UR27, URZ, 0x1f, UR25 ;  /* 0x0000001f3f1b7899 */ /* 0x000fe20008011419 */
[----:B------:R-:W-:Y:S01]  /*1790*/  BSSY B0, `(.L_x_402) ;  /* 0x0000034000007945 */ /* 0x000fe20003800000 */
[----:B------:R-:W-:Y:S01]  /*17a0*/  UIMAD UR4, UR23, UR25, URZ ;  /* 0x00000019170472a4 */ /* 0x000fe2000f8e023f */
[----:B-1----:R-:W-:Y:S01]  /*17b0*/  IMAD.WIDE.U32 R20, R24, c[0x0][0x1a0], R32 ;  /* 0x0000680018147a25 */ /* 0x002fe200078e0020 */
[----:B------:R-:W-:Y:S01]  /*17c0*/  IADD3 R22, P1, R22, UR20, RZ ;  /* 0x0000001416167c10 */ /* 0x000fe2000ff3e0ff */
[----:B------:R-:W-:Y:S01]  /*17d0*/  UIMAD UR20, UR25, -0x80, UR13 ;  /* 0xffffff80191478a4 */ /* 0x000fe2000f8e020d */
[----:B------:R-:W-:Y:S01]  /*17e0*/  IADD3 R189, -R189, R4, RZ ;  /* 0x00000004bdbd7210 */ /* 0x000fe20007ffe1ff */
[----:B------:R-:W-:Y:S01]  /*17f0*/  IMAD R6, R24, c[0x0][0x19c], R3 ;  /* 0x0000670018067a24 */ /* 0x000fe200078e0203 */
[----:B------:R-:W-:Y:S01]  /*1800*/  IADD3 R20, P0, R20, UR26, RZ ;  /* 0x0000001a14147c10 */ /* 0x000fe2000ff1e0ff */
[----:B------:R-:W-:Y:S01]  /*1810*/  IMAD R2, R24, c[0x0][0x1a4], R7 ;  /* 0x0000690018027a24 */ /* 0x000fe200078e0207 */
[----:B------:R-:W-:Y:S01]  /*1820*/  LOP3.LUT R3, R8, 0xfffffff0, RZ, 0xc0, !PT ;  /* 0xfffffff008037812 */ /* 0x000fe200078ec0ff */
[----:B------:R-:W-:Y:S01]  /*1830*/  UIMAD UR4, UR27, UR24, UR4 ;  /* 0x000000181b0472a4 */ /* 0x000fe2000f8e0204 */
[----:B------:R-:W-:Y:S01]  /*1840*/  IADD3.X R23, R23, UR6, R6, P1, !PT ;  /* 0x0000000617177c10 */ /* 0x000fe20008ffe406 */
[----:B------:R-:W-:Y:S01]  /*1850*/  IMAD.MOV.U32 R12, RZ, RZ, 0x20 ;  /* 0x00000020ff0c7424 */ /* 0x000fe200078e00ff */
        /* <DEDUP_REMOVED lines=22> */
[----:B------:R-:W-:-:S03]  /*19c0*/  IADD3 R23, R21, UR4, RZ ;  /* 0x0000000415177c10 */ /* 0x000fc6000fffe0ff */
[----:B------:R-:W-:Y:S01]  /*19d0*/  IMAD.IADD R6, R3, 0x1, -R6 ;  /* 0x0000000103067824 */ /* 0x000fe200078e0a06 */
[----:B------:R-:W-:Y:S02]  /*19e0*/  MOV R3, 0x10 ;  /* 0x0000001000037802 */ /* 0x000fe40000000f00 */
[----:B------:R-:W-:Y:S02]  /*19f0*/  LOP3.LUT R7, R7, 0xfffffe00, RZ, 0xc0, !PT ;  /* 0xfffffe0007077812 */ /* 0x000fe400078ec0ff */
        /* <DEDUP_REMOVED lines=13> */
.L_x_403:
[----:B------:R-:W-:Y:S05]  /*1ad0*/  BSYNC B0 ;  /* 0x0000000000007941 */ /* 0x000fea0003800000 */
.L_x_402:
        /* <DEDUP_REMOVED lines=17> */
.L_x_405:
[----:B------:R-:W-:Y:S05]  /*1bf0*/  BSYNC B0 ;  /* 0x0000000000007941 */ /* 0x000fea0003800000 */
.L_x_404:
        /* <DEDUP_REMOVED lines=17> */
.L_x_407:
[----:B------:R-:W-:Y:S05]  /*1d10*/  BSYNC B0 ;  /* 0x0000000000007941 */ /* 0x000fea0003800000 */
.L_x_406:
        /* <DEDUP_REMOVED lines=18> */
.L_x_409:
[----:B------:R-:W-:Y:S05]  /*1e40*/  BSYNC B0 ;  /* 0x0000000000007941 */ /* 0x000fea0003800000 */
.L_x_408:
        /* <DEDUP_REMOVED lines=17> */
.L_x_411:
[----:B------:R-:W-:Y:S05]  /*1f60*/  BSYNC B0 ;  /* 0x0000000000007941 */ /* 0x000fea0003800000 */
.L_x_410:
        /* <DEDUP_REMOVED lines=19> */
.L_x_413:
[----:B------:R-:W-:Y:S05]  /*20a0*/  BSYNC B0 ;  /* 0x0000000000007941 */ /* 0x000fea0003800000 */
.L_x_412:
        /* <DEDUP_REMOVED lines=19> */
.L_x_415:
[----:B------:R-:W-:Y:S05]  /*21e0*/  BSYNC B0 ;  /* 0x0000000000007941 */ /* 0x000fea0003800000 */
.L_x_414:
        /* <DEDUP_REMOVED lines=18> */
.L_x_417:
[----:B------:R-:W-:Y:S05]  /*2310*/  BSYNC B0 ;  /* 0x0000000000007941 */ /* 0x000fea0003800000 */
.L_x_416:
        /* <DEDUP_REMOVED lines=17> */
[----:B------:R-:W1:Y:S01]  /*2430*/  @P0 MUFU.RCP R0, c[0x0][0x238] ;  /* 0x00008e0000000b08 */ /* 0x000e620000001000 */
[----:B------:R-:W-:Y:S01]  /*2440*/  ISETP.GE.AND P1, PT, R24, UR20, PT ;  /* 0x0000001418007c0c */ /* 0x000fe2000bf26270 */
[----:B------:R-:W-:Y:S02]  /*2450*/  ULDC.64 UR4, c[0x0][0x1a0] ;  /* 0x0000680000047ab9 */ /* 0x000fe40000000a00 */
[----:B------:R-:W-:-:S05]  /*2460*/  IMAD.U32 R21, RZ, RZ, UR7 ;  /* 0x00000007ff157e24 */ /* 0x000fca000f8e00ff */
[----:B------:R-:W1:Y:S01]  /*2470*/  @P0 LDG.E R9, [R20.64] ;  /* 0x0000001214090981 */ /* 0x000e62000c1e1900 */
        /* <DEDUP_REMOVED lines=8> */
[----:B------:R2:W-:Y:S01]  /*2500*/  @P1 STS.128 [R30+0x8000], RZ ;  /* 0x008000ff1e001388 */ /* 0x0005e20000000c00 */
[----:B-1----:R-:W-:-:S04]  /*2510*/  @P0 FMUL.FTZ R9, R9, R0 ;  /* 0x0000000009090220 */ /* 0x002fc80000410000 */
[----:B------:R-:W-:Y:S01]  /*2520*/  MOV R0, UR4 ;  /* 0x0000000400007c02 */ /* 0x000fe20008000f00 */
[----:B------:R-:W-:Y:S01]  /*2530*/  UMOV UR4, URZ ;  /* 0x0000003f00047c82 */ /* 0x000fe20008000000 */
[----:B------:R-:W1:Y:S01]  /*2540*/  @P0 R2UR UR6, R9 ;  /* 0x00000000090603c2 */ /* 0x000e6200000e0000 */
[----:B------:R-:W-:-:S04]  /*2550*/  LEA R20, P0, R22, R34, 0x7 ;  /* 0x0000002216147211 */ /* 0x000fc800078038ff */
[----:B------:R-:W-:Y:S01]  /*2560*/  LEA.HI.X R21, R22, R19, R0, 0x7, P0 ;  /* 0x0000001316157211 */ /* 0x000fe200000f3c00 */
[----:B-1----:R-:W-:Y:S01]  /*2570*/  @UP1 UMOV UR4, UR6 ;  /* 0x0000000600041c82 */ /* 0x002fe20008000000 */
[----:B------:R-:W-:Y:S05]  /*2580*/  @P1 BRA `(.L_x_419) ;  /* 0x0000009000001947 */ /* 0x000fea0003800000 */
[----:B--2---:R-:W-:-:S13]  /*2590*/  ISETP.GE.AND P0, PT, R32, c[0x0][0x220], PT ;  /* 0x0000880020007a0c */ /* 0x004fda0003f06270 */
        /* <DEDUP_REMOVED lines=8> */
.L_x_419:
[----:B--2---:R-:W-:Y:S05]  /*2620*/  BSYNC B0 ;  /* 0x0000000000007941 */ /* 0x004fea0003800000 */
.L_x_418:
        /* <DEDUP_REMOVED lines=17> */
.L_x_421:
[----:B------:R-:W-:Y:S05]  /*2740*/  BSYNC B0 ;  /* 0x0000000000007941 */ /* 0x000fea0003800000 */
.L_x_420:
        /* <DEDUP_REMOVED lines=17> */
.L_x_423:
[----:B------:R-:W-:Y:S05]  /*2860*/  BSYNC B0 ;  /* 0x0000000000007941 */ /* 0x000fea0003800000 */
.L_x_422:
        /* <DEDUP_REMOVED lines=18> */
.L_x_425:
[----:B------:R-:W-:Y:S05]  /*2990*/  BSYNC B0 ;  /* 0x0000000000007941 */ /* 0x000fea0003800000 */
.L_x_424:
        /* <DEDUP_REMOVED lines=17> */
.L_x_427:
[----:B------:R-:W-:Y:S05]  /*2ab0*/  BSYNC B0 ;  /* 0x0000000000007941 */ /* 0x000fea0003800000 */
.L_x_426:
        /* <DEDUP_REMOVED lines=20> */
.L_x_429:
[----:B------:R-:W-:Y:S05]  /*2c00*/  BSYNC B0 ;  /* 0x0000000000007941 */ /* 0x000fea0003800000 */
.L_x_428:
        /* <DEDUP_REMOVED lines=20> */
.L_x_431:
[----:B------:R-:W-:Y:S05]  /*2d50*/  BSYNC B0 ;  /* 0x0000000000007941 */ /* 0x000fea0003800000 */
.L_x_430:
        /* <DEDUP_REMOVED lines=20> */
.L_x_433:
[----:B------:R-:W-:Y:S05]  /*2ea0*/  BSYNC B0 ;  /* 0x0000000000007941 */ /* 0x000fea0003800000 */
.L_x_432:
[----:B------:R-:W-:Y:S01]  /*2eb0*/  SHF.R.S32.HI R9, RZ, 0x4, R8 ;  /* 0x00000004ff097819 */ /* 0x000fe20000011408 */
        /* <DEDUP_REMOVED lines=8> */
[----:B-1----:R-:W-:-:S03]  /*2f40*/  LOP3.LUT R11, R6, 0x1c0, RZ, 0xc0, !PT ;  /* 0x000001c0060b7812 */ /* 0x002fc600078ec0ff */
[----:B------:R-:W-:Y:S01]  /*2f50*/  IMAD.IADD R2, R9, 0x1, -R2 ;  /* 0x0000000109027824 */ /* 0x000fe200078e0a02 */
[----:B------:R-:W-:-:S04]  /*2f60*/  LOP3.LUT R9, R0, 0x1c0, RZ, 0xc0, !PT ;  /* 0x000001c000097812 */ /* 0x000fc800078ec0ff */
[----:B------:R-:W-:Y:S02]  /*2f70*/  SHF.L.U32 R0, R2, 0x3, RZ ;  /* 0x0000000302007819 */ /* 0x000fe400000006ff */
[----:B------:R-:W-:Y:S02]  /*2f80*/  LOP3.LUT R24, R9, 0x8, R24, 0xf8, !PT ;  /* 0x0000000809187812 */ /* 0x000fe400078ef818 */
[----:B------:R-:W-:Y:S02]  /*2f90*/  LOP3.LUT R0, R11, 0x8, R0, 0xf8, !PT ;  /* 0x000000080b007812 */ /* 0x000fe400078ef800 */
[----:B------:R-:W-:Y:S02]  /*2fa0*/  SHF.R.U32.HI R9, RZ, 0x3, R9 ;  /* 0x00000003ff097819 */ /* 0x000fe40000011609 */
[----:B------:R-:W-:Y:S02]  /*2fb0*/  SHF.R.U32.HI R11, RZ, 0x3, R11 ;  /* 0x00000003ff0b7819 */ /* 0x000fe4000001160b */
[----:B------:R-:W-:Y:S01]  /*2fc0*/  LOP3.LUT R15, R24, R9, RZ, 0x3c, !PT ;  /* 0x00000009180f7212 */ /* 0x000fe200078e3cff */
[----:B------:R-:W-:Y:S01]  /*2fd0*/  IMAD R9, R188, 0x400, R7 ;  /* 0x00000400bc097824 */ /* 0x000fe200078e0207 */
[----:B------:R-:W-:-:S03]  /*2fe0*/  LOP3.LUT R6, R0, R11, RZ, 0x3c, !PT ;  /* 0x0000000b00067212 */ /* 0x000fc600078e3cff */
[----:B------:R-:W-:Y:S02]  /*2ff0*/  IMAD R2, R2, 0x200, R15 ;  /* 0x0000020002027824 */ /* 0x000fe400078e020f */
[----:B------:R-:W-:Y:S02]  /*3000*/  IMAD.IADD R0, R6, 0x1, R9 ;  /* 0x0000000106007824 */ /* 0x000fe400078e0209 */
[----:B------:R-:W-:Y:S02]  /*3010*/  IMAD.SHL.U32 R181, R2, 0x2, RZ ;  /* 0x0000000202b57824 */ /* 0x000fe400078e00ff */
[----:B------:R-:W-:Y:S01]  /*3020*/  IMAD.IADD R252, R7, 0x1, R6 ;  /* 0x0000000107fc7824 */ /* 0x000fe200078e0206 */
[----:B------:R-:W-:Y:S02]  /*3030*/  SHF.L.U32 R180, R0, 0x1, RZ ;  /* 0x0000000100b47819 */ /* 0x000fe400000006ff */
[----:B------:R-:W-:Y:S01]  /*3040*/  LDSM.16.M88.4 R152, [R181+0x4000] ;  /* 0x00400000b598783b */ /* 0x000fe20000000200 */
[----:B------:R-:W-:-:S02]  /*3050*/  SEL R0, R12, 0xffffffe0, !P1 ;  /* 0xffffffe00c007807 */ /* 0x000fc40004800000 */
[----:B------:R-:W-:Y:S01]  /*3060*/  IMAD R14, R3, 0x2, R180 ;  /* 0x00000002030e7824 */ /* 0x000fe200078e02b4 */
[----:B------:R-:W1:Y:S01]  /*3070*/  LDSM.16.M88.4 R8, [R180] ;  /* 0x00000000b408783b */ /* 0x000e620000000200 */
[C---:B------:R-:W-:Y:S01]  /*3080*/  IADD3 R2, R181.reuse, 0x4000, RZ ;  /* 0x00004000b5027810 */ /* 0x040fe20007ffe0ff */
[C---:B------:R-:W-:Y:S01]  /*3090*/  IMAD.IADD R251, R181.reuse, 0x1, R0 ;  /* 0x00000001b5fb7824 */ /* 0x040fe200078e0200 */
[----:B------:R-:W-:Y:S01]  /*30a0*/  IADD3 R232, R181, 0x4040, RZ ;  /* 0x00004040b5e87810 */ /* 0x000fe20007ffe0ff */
[----:B------:R-:W5:Y:S01]  /*30b0*/  LDSM.16.M88.4 R20, [R180+0x2000] ;  /* 0x00200000b414783b */ /* 0x000f620000000200 */
[----:B------:R-:W-:-:S03]  /*30c0*/  @P2 IADD3 R232, R2, -0x40, RZ ;  /* 0xffffffc002e82810 */ /* 0x000fc60007ffe0ff */
[----:B------:R-:W2:Y:S02]  /*30d0*/  LDSM.16.M88.4 R144, [R181+0x4800] ;  /* 0x00480000b590783b */ /* 0x000ea40000000200 */
[----:B------:R-:W-:Y:S01]  /*30e0*/  IMAD.IADD R198, R0, 0x1, R232 ;  /* 0x0000000100c67824 */ /* 0x000fe200078e02e8 */
[----:B------:R-:W-:Y:S01]  /*30f0*/  SHF.R.S32.HI R0, RZ, 0x1f, R189 ;  /* 0x0000001fff007819 */ /* 0x000fe200000114bd */
[----:B------:R-:W3:Y:S03]  /*3100*/  LDSM.16.M88.4 R136, [R181+0x5000] ;  /* 0x00500000b588783b */ /* 0x000ee60000000200 */
[----:B------:R-:W-:Y:S01]  /*3110*/  LEA.HI R0, R0, R189, RZ, 0x2 ;  /* 0x000000bd00007211 */ /* 0x000fe200078f10ff */
[----:B------:R-:W4:Y:S01]  /*3120*/  LDSM.16.M88.4 R128, [R181+0x5800] ;  /* 0x00580000b580783b */ /* 0x000f220000000200 */
[----:B------:R-:W-:Y:S02]  /*3130*/  IMAD.U32 R189, RZ, RZ, UR25 ;  /* 0x00000019ffbd7e24 */ /* 0x000fe4000f8e00ff */
[----:B------:R-:W-:Y:S01]  /*3140*/  SHF.R.S32.HI R2, RZ, 0x2, R0 ;  /* 0x00000002ff027819 */ /* 0x000fe20000011400 */
[----:B------:R-:W2:Y:S01]  /*3150*/  LDSM.16.M88.4 R120, [R181+0x6000] ;  /* 0x00600000b578783b */ /* 0x000ea20000000200 */
[----:B------:R-:W-:-:S03]  /*3160*/  IMAD.SHL.U32 R0, R4, 0x2, RZ ;  /* 0x0000000204007824 */ /* 0x000fc600078e00ff */
[----:B------:R-:W2:Y:S01]  /*3170*/  LDSM.16.M88.4 R48, [R181+0x6800] ;  /* 0x00680000b530783b */ /* 0x000ea20000000200 */
[----:B------:R-:W-:Y:S01]  /*3180*/  IMAD R196, R188, 0x10, R2 ;  /* 0x00000010bcc47824 */ /* 0x000fe200078e0202 */
[----:B------:R-:W-:Y:S02]  /*3190*/  LOP3.LUT R0, R0, 0x6, RZ, 0xc0, !PT ;  /* 0x0000000600007812 */ /* 0x000fe400078ec0ff */
[----:B------:R-:W3:Y:S02]  /*31a0*/  LDSM.16.M88.4 R40, [R181+0x7000] ;  /* 0x00700000b528783b */ /* 0x000ee40000000200 */
[----:B------:R-:W-:Y:S02]  /*31b0*/  IADD3 R196, R196, UR12, RZ ;  /* 0x0000000cc4c47c10 */ /* 0x000fe4000fffe0ff */
[----:B------:R-:W3:Y:S01]  /*31c0*/  LDSM.16.M88.4 R176, [R181+0x7800] ;  /* 0x00780000b5b0783b */ /* 0x000ee20000000200 */
[----:B------:R-:W-:-:S03]  /*31d0*/  LEA R189, R189, R0, 0x7 ;  /* 0x00000000bdbd7211 */ /* 0x000fc600078e38ff */
[----:B------:R-:W-:Y:S01]  /*31e0*/  STL [R1+0x10], R181 ;  /* 0x000010b501007387 */ /* 0x000fe20000100800 */
[C---:B------:R-:W-:Y:S02]  /*31f0*/  IADD3 R219, R189.reuse, 0x38, RZ ;  /* 0x00000038bddb7810 */ /* 0x040fe40007ffe0ff */
[C---:B------:R-:W-:Y:S01]  /*3200*/  IADD3 R215, R189.reuse, 0x29, RZ ;  /* 0x00000029bdd77810 */ /* 0x040fe20007ffe0ff */
[----:B------:R2:W-:Y:S01]  /*3210*/  STL [R1+0x14], R180 ;  /* 0x000014b401007387 */ /* 0x0005e20000100800 */
[-C--:B-1----:R-:W-:Y:S01]  /*3220*/  HMMA.16816.F32.BF16 R156, R8, R152.reuse, RZ ;  /* 0x00000098089c723c */ /* 0x082fe200000418ff */
[C---:B------:R-:W-:Y:S02]  /*3230*/  IADD3 R221, R189.reuse, 0x39, RZ ;  /* 0x00000039bddd7810 */ /* 0x040fe40007ffe0ff */
[----:B------:R-:W-:Y:S01]  /*3240*/  STL [R1+0xc], R14 ;  /* 0x00000c0e01007387 */ /* 0x000fe20000100800 */
[C---:B------:R-:W-:Y:S02]  /*3250*/  IADD3 R217, R189.reuse, 0x30, RZ ;  /* 0x00000030bdd97810 */ /* 0x040fe40007ffe0ff */
[C---:B------:R-:W-:Y:S01]  /*3260*/  IADD3 R223, R189.reuse, 0x40, RZ ;  /* 0x00000040bddf7810 */ /* 0x040fe20007ffe0ff */
[----:B------:R-:W-:Y:S01]  /*3270*/  LDSM.16.M88.4 R172, [R14+0x2000] ;  /* 0x002000000eac783b */ /* 0x000fe20000000200 */
[----:B-----5:R-:W-:Y:S01]  /*3280*/  HMMA.16816.F32.BF16 R116, R20, R152, RZ ;  /* 0x000000981474723c */ /* 0x020fe200000418ff */
[----:B------:R-:W-:-:S02]  /*3290*/  IADD3 R225, R189, 0x41, RZ ;  /* 0x00000041bde17810 */ /* 0x000fc40007ffe0ff */
[----:B------:R-:W-:Y:S01]  /*32a0*/  LDSM.16.M88.4 R168, [R251+0x4000] ;  /* 0x00400000fba8783b */ /* 0x000fe20000000200 */
[C---:B------:R-:W-:Y:S02]  /*32b0*/  IADD3 R227, R189.reuse, 0x48, RZ ;  /* 0x00000048bde37810 */ /* 0x040fe40007ffe0ff */
[C---:B------:R-:W-:Y:S01]  /*32c0*/  IADD3 R231, R189.reuse, 0x50, RZ ;  /* 0x00000050bde77810 */ /* 0x040fe20007ffe0ff */
[----:B------:R-:W-:Y:S01]  /*32d0*/  LDSM.16.M88.4 R164, [R251+0x4800] ;  /* 0x00480000fba4783b */ /* 0x000fe20000000200 */
[C---:B------:R-:W-:Y:S01]  /*32e0*/  HMMA.16816.F32.BF16 R112, R20.reuse, R154, RZ ;  /* 0x0000009a1470723c */ /* 0x040fe200000418ff */
[C---:B------:R-:W-:Y:S02]  /*32f0*/  IADD3 R233, R189.reuse, 0x58, RZ ;  /* 0x00000058bde97810 */ /* 0x040fe40007ffe0ff */
[----:B------:R-:W-:Y:S01]  /*3300*/  LDSM.16.M88.4 R160, [R251+0x5000] ;  /* 0x00500000fba0783b */ /* 0x000fe20000000200 */
[C---:B------:R-:W-:Y:S02]  /*3310*/  IADD3 R235, R189.reuse, 0x59, RZ ;  /* 0x00000059bdeb7810 */ /* 0x040fe40007ffe0ff */
[----:B------:R-:W-:Y:S01]  /*3320*/  IADD3 R237, R189, 0x60, RZ ;  /* 0x00000060bded7810 */ /* 0x000fe20007ffe0ff */
[----:B------:R-:W1:Y:S01]  /*3330*/  LDSM.16.M88.4 R64, [R251+0x5800] ;  /* 0x00580000fb40783b */ /* 0x000e620000000200 */
[----:B--2---:R-:W-:Y:S01]  /*3340*/  HMMA.16816.F32.BF16 R108, R20, R144, RZ ;  /* 0x00000090146c723c */ /* 0x004fe200000418ff */
[----:B------:R-:W-:Y:S01]  /*3350*/  IMAD R180, R5, 0x2, R180 ;  /* 0x0000000205b47824 */ /* 0x000fe200078e02b4 */
[C---:B------:R-:W-:Y:S01]  /*3360*/  IADD3 R247, R189.reuse, 0x68, RZ ;  /* 0x00000068bdf77810 */ /* 0x040fe20007ffe0ff */
[----:B------:R-:W-:Y:S01]  /*3370*/  LDSM.16.M88.4 R60, [R251+0x6000] ;  /* 0x00600000fb3c783b */ /* 0x000fe20000000200 */
[----:B------:R-:W-:-:S02]  /*3380*/  IADD3 R249, R189, 0x69, RZ ;  /* 0x00000069bdf97810 */ /* 0x000fc40007ffe0ff */
[----:B------:R-:W-:Y:S01]  /*3390*/  LEA R212, R3, R180, 0x1 ;  /* 0x000000b403d47211 */ /* 0x000fe200078e08ff */
[----:B------:R-:W-:Y:S01]  /*33a0*/  LDSM.16.M88.4 R56, [R251+0x6800] ;  /* 0x00680000fb38783b */ /* 0x000fe20000000200 */
[C---:B------:R-:W-:Y:S01]  /*33b0*/  HMMA.16816.F32.BF16 R104, R20.reuse, R146, RZ ;  /* 0x000000921468723c */ /* 0x040fe200000418ff */
[C---:B------:R-:W-:Y:S02]  /*33c0*/  IADD3 R245, R189.reuse, 0x70, RZ ;  /* 0x00000070bdf57810 */ /* 0x040fe40007ffe0ff */
[----:B------:R-:W-:Y:S01]  /*33d0*/  LDSM.16.M88.4 R32, [R251+0x7000] ;  /* 0x00700000fb20783b */ /* 0x000fe20000000200 */
[C---:B------:R-:W-:Y:S02]  /*33e0*/  IADD3 R191, R189.reuse, 0x1, RZ ;  /* 0x00000001bdbf7810 */ /* 0x040fe40007ffe0ff */
[C---:B------:R-:W-:Y:S01]  /*33f0*/  IADD3 R193, R189.reuse, 0x8, RZ ;  /* 0x00000008bdc17810 */ /* 0x040fe20007ffe0ff */
[----:B------:R-:W-:Y:S01]  /*3400*/  LDSM.16.M88.4 R16, [R251+0x7800] ;  /* 0x00780000fb10783b */ /* 0x000fe20000000200 */
[----:B---3--:R-:W-:Y:S01]  /*3410*/  HMMA.16816.F32.BF16 R100, R20, R136, RZ ;  /* 0x000000881464723c */ /* 0x008fe200000418ff */
[----:B------:R-:W-:-:S02]  /*3420*/  IADD3 R195, R189, 0x9, RZ ;  /* 0x00000009bdc37810 */ /* 0x000fc40007ffe0ff */
[----:B------:R-:W2:Y:S01]  /*3430*/  LDSM.16.M88.4 R12, [R14] ;  /* 0x000000000e0c783b */ /* 0x000ea20000000200 */
[----:B------:R-:W-:Y:S02]  /*3440*/  IADD3 R199, R189, 0x11, RZ ;  /* 0x00000011bdc77810 */ /* 0x000fe40007ffe0ff */
[----:B------:R-:W-:Y:S01]  /*3450*/  ISETP.GE.AND P1, PT, R195, UR13, PT ;  /* 0x0000000dc3007c0c */ /* 0x000fe2000bf26270 */
[----:B------:R-:W-:Y:S01]  /*3460*/  STL [R1+0x4], R232 ;  /* 0x000004e801007387 */ /* 0x000fe20000100800 */
[C---:B------:R-:W-:Y:S01]  /*3470*/  HMMA.16816.F32.BF16 R96, R20.reuse, R138, RZ ;  /* 0x0000008a1460723c */ /* 0x040fe200000418ff */
[C---:B------:R-:W-:Y:S02]  /*3480*/  IADD3 R197, R189.reuse, 0x10, RZ ;  /* 0x00000010bdc57810 */ /* 0x040fe40007ffe0ff */
[----:B------:R-:W-:Y:S01]  /*3490*/  STL [R1+0x8], R180 ;  /* 0x000008b401007387 */ /* 0x000fe20000100800 */
[C---:B------:R-:W-:Y:S02]  /*34a0*/  IADD3 R201, R189.reuse, 0x18, RZ ;  /* 0x00000018bdc97810 */ /* 0x040fe40007ffe0ff */
[C---:B------:R-:W-:Y:S01]  /*34b0*/  IADD3 R205, R189.reuse, 0x19, RZ ;  /* 0x00000019bdcd7810 */ /* 0x040fe20007ffe0ff */
[----:B------:R-:W-:Y:S01]  /*34c0*/  LDSM.16.M88.4 R184, [R198] ;  /* 0x00000000c6b8783b */ /* 0x000fe20000000200 */
[----:B----4-:R-:W-:Y:S01]  /*34d0*/  HMMA.16816.F32.BF16 R92, R20, R128, RZ ;  /* 0x00000080145c723c */ /* 0x010fe200000418ff */
[----:B------:R-:W-:-:S02]  /*34e0*/  IADD3 R209, R189, 0x20, RZ ;  /* 0x00000020bdd17810 */ /* 0x000fc40007ffe0ff */
[----:B------:R-:W-:Y:S01]  /*34f0*/  STL [R1], R212 ;  /* 0x000000d401007387 */ /* 0x000fe20000100800 */
[C---:B------:R-:W-:Y:S02]  /*3500*/  IADD3 R211, R189.reuse, 0x21, RZ ;  /* 0x00000021bdd37810 */ /* 0x040fe40007ffe0ff */
[C---:B------:R-:W-:Y:S01]  /*3510*/  IADD3 R213, R189.reuse, 0x28, RZ ;  /* 0x00000028bdd57810 */ /* 0x040fe20007ffe0ff */
[----:B------:R-:W-:Y:S01]  /*3520*/  STL [R1+0x3c], R2 ;  /* 0x00003c0201007387 */ /* 0x000fe20000100800 */
[----:B------:R-:W-:Y:S01]  /*3530*/  HMMA.16816.F32.BF16 R88, R20, R130, RZ ;  /* 0x000000821458723c */ /* 0x000fe200000418ff */
[C---:B------:R-:W-:Y:S02]  /*3540*/  IADD3 R214, R189.reuse, 0x79, RZ ;  /* 0x00000079bdd67810 */ /* 0x040fe40007ffe0ff */
[----:B------:R-:W-:Y:S02]  /*3550*/  ISETP.GE.AND P4, PT, R189, UR13, PT ;  /* 0x0000000dbd007c0c */ /* 0x000fe4000bf86270 */
[----:B------:R-:W-:-:S02]  /*3560*/  ISETP.GE.AND P2, PT, R193, UR13, PT ;  /* 0x0000000dc1007c0c */ /* 0x000fc4000bf46270 */
[----:B------:R-:W-:Y:S01]  /*3570*/  ISETP.GE.AND P6, PT, R199, UR13, PT ;  /* 0x0000000dc7007c0c */ /* 0x000fe2000bfc6270 */
[----:B------:R-:W-:Y:S01]  /*3580*/  HMMA.16816.F32.BF16 R84, R20, R120, RZ ;  /* 0x000000781454723c */ /* 0x000fe200000418ff */
[----:B------:R-:W-:Y:S02]  /*3590*/  ISETP.GE.AND P0, PT, R197, UR13, PT ;  /* 0x0000000dc5007c0c */ /* 0x000fe4000bf06270 */
[----:B------:R-:W-:Y:S02]  /*35a0*/  ISETP.GE.AND P3, PT, R191, UR13, PT ;  /* 0x0000000dbf007c0c */ /* 0x000fe4000bf66270 */
[----:B------:R-:W-:-:S03]  /*35b0*/  ISETP.GE.AND P5, PT, R201, UR13, PT ;  /* 0x0000000dc9007c0c */ /* 0x000fc6000bfa6270 */
        /* <DEDUP_REMOVED lines=21> */
[----:B------:R-:W-:Y:S01]  /*3710*/  HMMA.16816.F32.BF16 R20, R20, R178, RZ ;  /* 0x000000b21414723c */ /* 0x000fe200000418ff */
[----:B------:R-:W-:Y:S07]  /*3720*/  LDSM.16.M88.4 R176, [R180+0x2000] ;  /* 0x00200000b4b0783b */ /* 0x000fee0000000200 */
[C---:B-1----:R-:W-:Y:S08]  /*3730*/  HMMA.16816.F32.BF16 R92, R172.reuse, R64, R92 ;  /* 0x00000040ac5c723c */ /* 0x042ff0000004185c */
[----:B------:R-:W-:Y:S08]  /*3740*/  HMMA.16816.F32.BF16 R88, R172, R66, R88 ;  /* 0x00000042ac58723c */ /* 0x000ff00000041858 */
[C---:B--2---:R-:W-:Y:S08]  /*3750*/  HMMA.16816.F32.BF16 R156, R12.reuse, R168, R156 ;  /* 0x000000a80c9c723c */ /* 0x044ff0000004189c */
[C---:B------:R-:W-:Y:S08]  /*3760*/  HMMA.16816.F32.BF16 R152, R12.reuse, R170, R152 ;  /* 0x000000aa0c98723c */ /* 0x040ff00000041898 */
[C---:B------:R-:W-:Y:S08]  /*3770*/  HMMA.16816.F32.BF16 R148, R12.reuse, R164, R148 ;  /* 0x000000a40c94723c */ /* 0x040ff00000041894 */
[C---:B------:R-:W-:Y:S08]  /*3780*/  HMMA.16816.F32.BF16 R144, R12.reuse, R166, R144 ;  /* 0x000000a60c90723c */ /* 0x040ff00000041890 */
[C---:B------:R-:W-:Y:S08]  /*3790*/  HMMA.16816.F32.BF16 R140, R12.reuse, R160, R140 ;  /* 0x000000a00c8c723c */ /* 0x040ff0000004188c */
[C---:B------:R-:W-:Y:S08]  /*37a0*/  HMMA.16816.F32.BF16 R136, R12.reuse, R162, R136 ;  /* 0x000000a20c88723c */ /* 0x040ff00000041888 */
[C---:B------:R-:W-:Y:S08]  /*37b0*/  HMMA.16816.F32.BF16 R132, R12.reuse, R64, R132 ;  /* 0x000000400c84723c */ /* 0x040ff00000041884 */
[C---:B------:R-:W-:Y:S01]  /*37c0*/  HMMA.16816.F32.BF16 R128, R12.reuse, R66, R128 ;  /* 0x000000420c80723c */ /* 0x040fe20000041880 */
[----:B------:R-:W1:Y:S07]  /*37d0*/  LDSM.16.M88.4 R64, [R232+0x2000] ;  /* 0x00200000e840783b */ /* 0x000e6e0000000200 */
        /* <DEDUP_REMOVED lines=8> */
[----:B------:R-:W2:Y:S04]  /*3860*/  LDSM.16.M88.4 R12, [R180] ;  /* 0x00000000b40c783b */ /* 0x000ea80000000200 */
[----:B------:R-:W-:Y:S03]  /*3870*/  LDSM.16.M88.4 R180, [R198+0x800] ;  /* 0x00080000c6b4783b */ /* 0x000fe60000000200 */
[C---:B------:R-:W-:Y:S08]  /*3880*/  HMMA.16816.F32.BF16 R116, R172.reuse, R168, R116 ;  /* 0x000000a8ac74723c */ /* 0x040ff00000041874 */
[C---:B------:R-:W-:Y:S01]  /*3890*/  HMMA.16816.F32.BF16 R112, R172.reuse, R170, R112 ;  /* 0x000000aaac70723c */ /* 0x040fe20000041870 */
[----:B------:R-:W3:Y:S07]  /*38a0*/  LDSM.16.M88.4 R168, [R232+0x800] ;  /* 0x00080000e8a8783b */ /* 0x000eee0000000200 */
[C---:B------:R-:W-:Y:S08]  /*38b0*/  HMMA.16816.F32.BF16 R108, R172.reuse, R164, R108 ;  /* 0x000000a4ac6c723c */ /* 0x040ff0000004186c */
[C---:B------:R-:W-:Y:S01]  /*38c0*/  HMMA.16816.F32.BF16 R104, R172.reuse, R166, R104 ;  /* 0x000000a6ac68723c */ /* 0x040fe20000041868 */
[----:B------:R-:W4:Y:S07]  /*38d0*/  LDSM.16.M88.4 R164, [R232+0x1000] ;  /* 0x00100000e8a4783b */ /* 0x000f2e0000000200 */
[C---:B------:R-:W-:Y:S08]  /*38e0*/  HMMA.16816.F32.BF16 R100, R172.reuse, R160, R100 ;  /* 0x000000a0ac64723c */ /* 0x040ff00000041864 */
[C---:B------:R-:W-:Y:S01]  /*38f0*/  HMMA.16816.F32.BF16 R96, R172.reuse, R162, R96 ;  /* 0x000000a2ac60723c */ /* 0x040fe20000041860 */
[----:B------:R-:W-:Y:S07]  /*3900*/  LDSM.16.M88.4 R160, [R232+0x1800] ;  /* 0x00180000e8a0783b */ /* 0x000fee0000000200 */
[C---:B------:R-:W-:Y:S08]  /*3910*/  HMMA.16816.F32.BF16 R84, R172.reuse, R60, R84 ;  /* 0x0000003cac54723c */ /* 0x040ff00000041854 */
[C---:B------:R-:W-:Y:S01]  /*3920*/  HMMA.16816.F32.BF16 R80, R172.reuse, R62, R80 ;  /* 0x0000003eac50723c */ /* 0x040fe20000041850 */
[----:B------:R-:W-:Y:S07]  /*3930*/  LDSM.16.M88.4 R60, [R232+0x2800] ;  /* 0x00280000e83c783b */ /* 0x000fee0000000200 */
[C---:B------:R-:W-:Y:S08]  /*3940*/  HMMA.16816.F32.BF16 R76, R172.reuse, R56, R76 ;  /* 0x00000038ac4c723c */ /* 0x040ff0000004184c */
[C---:B------:R-:W-:Y:S01]  /*3950*/  HMMA.16816.F32.BF16 R72, R172.reuse, R58, R72 ;  /* 0x0000003aac48723c */ /* 0x040fe20000041848 */
[----:B------:R-:W-:Y:S07]  /*3960*/  LDSM.16.M88.4 R56, [R232+0x3000] ;  /* 0x00300000e838783b */ /* 0x000fee0000000200 */
[C---:B------:R-:W-:Y:S08]  /*3970*/  HMMA.16816.F32.BF16 R68, R172.reuse, R32, R68 ;  /* 0x00000020ac44723c */ /* 0x040ff00000041844 */
[C---:B------:R-:W-:Y:S08]  /*3980*/  HMMA.16816.F32.BF16 R24, R172.reuse, R16, R24 ;  /* 0x00000010ac18723c */ /* 0x040ff00000041818 */
[C---:B------:R-:W-:Y:S01]  /*3990*/  HMMA.16816.F32.BF16 R28, R172.reuse, R34, R28 ;  /* 0x00000022ac1c723c */ /* 0x040fe2000004181c */
[----:B------:R-:W-:Y:S07]  /*39a0*/  LDSM.16.M88.4 R32, [R212+0x2000] ;  /* 0x00200000d420783b */ /* 0x000fee0000000200 */
[----:B------:R-:W-:Y:S01]  /*39b0*/  HMMA.16816.F32.BF16 R20, R172, R18, R20 ;  /* 0x00000012ac14723c */ /* 0x000fe20000041814 */
[----:B------:R-:W5:Y:S04]  /*39c0*/  LDSM.16.M88.4 R172, [R232] ;  /* 0x00000000e8ac783b */ /* 0x000f680000000200 */
[----:B------:R-:W5:Y:S03]  /*39d0*/  LDSM.16.M88.4 R16, [R232+0x3800] ;  /* 0x00380000e810783b */ /* 0x000f660000000200 */
[-C--:B-1----:R-:W-:Y:S08]  /*39e0*/  HMMA.16816.F32.BF16 R84, R176, R64.reuse, R84 ;  /* 0x00000040b054723c */ /* 0x082ff00000041854 */
[----:B--2---:R-:W-:Y:S07]  /*39f0*/  HMMA.16816.F32.BF16 R124, R12, R64, R124 ;  /* 0x000000400c7c723c */ /* 0x004fee000004187c */
[----:B------:R-:W-:Y:S01]  /*3a00*/  IMAD.U32 R65, RZ, RZ, UR13 ;  /* 0x0000000dff417e24 */ /* 0x000fe2000f8e00ff */
[----:B---3--:R-:W-:Y:S04]  /*3a10*/  HMMA.16816.F32.BF16 R108, R176, R168, R108 ;  /* 0x000000a8b06c723c */ /* 0x008fe8000004186c */
[----:B------:R-:W-:-:S04]  /*3a20*/  IADD3 R0, R65, -UR14, R196 ;  /* 0x8000000e41007c10 */ /* 0x000fc8000fffe0c4 */
[C---:B------:R-:W-:Y:S01]  /*3a30*/  HMMA.16816.F32.BF16 R104, R176.reuse, R170, R104 ;  /* 0x000000aab068723c */ /* 0x040fe20000041868 */
[C---:B------:R-:W-:Y:S01]  /*3a40*/  IMAD.IADD R210, R0.reuse, 0x1, -R215 ;  /* 0x0000000100d27824 */ /* 0x040fe200078e0ad7 */
[C---:B------:R-:W-:Y:S01]  /*3a50*/  IADD3 R218, R0.reuse, 0x8, RZ ;  /* 0x0000000800da7810 */ /* 0x040fe20007ffe0ff */
[C---:B------:R-:W-:Y:S01]  /*3a60*/  IMAD.IADD R2, R0.reuse, 0x1, -R189 ;  /* 0x0000000100027824 */ /* 0x040fe200078e0abd */
[C---:B------:R-:W-:Y:S01]  /*3a70*/  IADD3 R216, R0.reuse, 0x40, RZ ;  /* 0x0000004000d87810 */ /* 0x040fe20007ffe0ff */
[C---:B------:R-:W-:Y:S01]  /*3a80*/  IMAD.IADD R190, R0.reuse, 0x1, -R191 ;  /* 0x0000000100be7824 */ /* 0x040fe200078e0abf */
[----:B------:R-:W-:Y:S01]  /*3a90*/  IABS R210, R210 ;  /* 0x000000d200d27213 */ /* 0x000fe20000000000 */
[C---:B------:R-:W-:Y:S01]  /*3aa0*/  IMAD.IADD R194, R0.reuse, 0x1, -R195 ;  /* 0x0000000100c27824 */ /* 0x040fe200078e0ac3 */
[C---:B----4-:R-:W-:Y:S01]  /*3ab0*/  HMMA.16816.F32.BF16 R100, R176.reuse, R164, R100 ;  /* 0x000000a4b064723c */ /* 0x050fe20000041864 */
[----:B------:R-:W-:Y:S01]  /*3ac0*/  IABS R2, R2 ;  /* 0x0000000200027213 */ /* 0x000fe20000000000 */
[C---:B------:R-:W-:Y:S01]  /*3ad0*/  IMAD.IADD R202, R0.reuse, 0x1, -R199 ;  /* 0x0000000100ca7824 */ /* 0x040fe200078e0ac7 */
[----:B------:R-:W-:Y:S01]  /*3ae0*/  IABS R190, R190 ;  /* 0x000000be00be7213 */ /* 0x000fe20000000000 */
[C---:B------:R-:W-:Y:S01]  /*3af0*/  IMAD.IADD R192, R0.reuse, 0x1, -R193 ;  /* 0x0000000100c07824 */ /* 0x040fe200078e0ac1 */
[C---:B------:R-:W-:Y:S01]  /*3b00*/  IADD3 R230, R0.reuse, 0x48, RZ ;  /* 0x0000004800e67810 */ /* 0x040fe20007ffe0ff */
[C---:B------:R-:W-:Y:S01]  /*3b10*/  IMAD.IADD R206, R0.reuse, 0x1, -R209 ;  /* 0x0000000100ce7824 */ /* 0x040fe200078e0ad1 */
[----:B------:R-:W-:Y:S01]  /*3b20*/  I2F R2, R2 ;  /* 0x0000000200027306 */ /* 0x000fe20000201400 */
[C---:B-----5:R-:W-:Y:S01]  /*3b30*/  HMMA.16816.F32.BF16 R116, R176.reuse, R172, R116 ;  /* 0x000000acb074723c */ /* 0x060fe20000041874 */
[----:B------:R-:W-:Y:S01]  /*3b40*/  IABS R202, R202 ;  /* 0x000000ca00ca7213 */ /* 0x000fe20000000000 */
[C---:B------:R-:W-:Y:S01]  /*3b50*/  IMAD.IADD R203, R0.reuse, 0x1, -R201 ;  /* 0x0000000100cb7824 */ /* 0x040fe200078e0ac9 */
[C---:B------:R-:W-:Y:S01]  /*3b60*/  IADD3 R200, R0.reuse, -R197, RZ ;  /* 0x800000c500c87210 */ /* 0x040fe20007ffe0ff */
[----:B------:R-:W-:Y:S01]  /*3b70*/  IMAD.IADD R204, R0, 0x1, -R205 ;  /* 0x0000000100cc7824 */ /* 0x000fe200078e0acd */
[----:B------:R-:W-:Y:S01]  /*3b80*/  IABS R192, R192 ;  /* 0x000000c000c07213 */ /* 0x000fe20000000000 */
[----:B------:R-:W-:Y:S01]  /*3b90*/  IMAD.IADD R222, R230, 0x1, -R191 ;  /* 0x00000001e6de7824 */ /* 0x000fe200078e0abf */
[----:B------:R-:W-:Y:S01]  /*3ba0*/  I2F R190, R190 ;  /* 0x000000be00be7306 */ /* 0x000fe20000201400 */
[----:B------:R-:W-:Y:S01]  /*3bb0*/  HMMA.16816.F32.BF16 R112, R176, R174, R112 ;  /* 0x000000aeb070723c */ /* 0x000fe20000041870 */
[----:B------:R-:W-:Y:S01]  /*3bc0*/  IABS R200, R200 ;  /* 0x000000c800c87213 */ /* 0x000fe20000000000 */
[----:B------:R-:W-:Y:S01]  /*3bd0*/  IMAD.IADD R220, R218, 0x1, -R213 ;  /* 0x00000001dadc7824 */ /* 0x000fe200078e0ad5 */
[----:B------:R-:W-:-:S02]  /*3be0*/  IABS R206, R206 ;  /* 0x000000ce00ce7213 */ /* 0x000fc40000000000 */
[C---:B------:R-:W-:Y:S02]  /*3bf0*/  IADD3 R208, R0.reuse, -R211, RZ ;  /* 0x800000d300d07210 */ /* 0x040fe40007ffe0ff */
[----:B------:R-:W-:Y:S01]  /*3c00*/  I2F R202, R202 ;  /* 0x000000ca00ca7306 */ /* 0x000fe20000201400 */
[C---:B------:R-:W-:Y:S01]  /*3c10*/  HMMA.16816.F32.BF16 R96, R176.reuse, R166, R96 ;  /* 0x000000a6b060723c */ /* 0x040fe20000041860 */
[----:B------:R-:W-:Y:S01]  /*3c20*/  IMAD.MOV.U32 R207, RZ, RZ, R206 ;  /* 0x000000ffffcf7224 */ /* 0x000fe200078e00ce */
[----:B------:R-:W-:Y:S01]  /*3c30*/  IABS R206, R208 ;  /* 0x000000d000ce7213 */ /* 0x000fe20000000000 */
[----:B------:R-:W-:Y:S01]  /*3c40*/  IMAD.IADD R208, R0, 0x1, -R213 ;  /* 0x0000000100d07824 */ /* 0x000fe200078e0ad5 */
[----:B------:R-:W-:Y:S02]  /*3c50*/  IABS R222, R222 ;  /* 0x000000de00de7213 */ /* 0x000fe40000000000 */
[----:B------:R-:W-:Y:S01]  /*3c60*/  IABS R203, R203 ;  /* 0x000000cb00cb7213 */ /* 0x000fe20000000000 */
[----:B------:R-:W-:Y:S01]  /*3c70*/  I2F R200, R200 ;  /* 0x000000c800c87306 */ /* 0x000fe20000201400 */
[----:B------:R-:W-:Y:S01]  /*3c80*/  HMMA.16816.F32.BF16 R92, R176, R160, R92 ;  /* 0x000000a0b05c723c */ /* 0x000fe2000004185c */
[----:B------:R-:W-:-:S02]  /*3c90*/  IABS R194, R194 ;  /* 0x000000c200c27213 */ /* 0x000fc40000000000 */
[----:B------:R-:W-:Y:S02]  /*3ca0*/  IABS R208, R208 ;  /* 0x000000d000d07213 */ /* 0x000fe40000000000 */
[----:B------:R-:W-:Y:S02]  /*3cb0*/  IABS R220, R220 ;  /* 0x000000dc00dc7213 */ /* 0x000fe40000000000 */
[----:B------:R-:W-:Y:S01]  /*3cc0*/  I2F R192, R192 ;  /* 0x000000c000c07306 */ /* 0x000fe20000201400 */
[----:B------:R-:W-:Y:S01]  /*3cd0*/  HMMA.16816.F32.BF16 R88, R176, R162, R88 ;  /* 0x000000a2b058723c */ /* 0x000fe20000041858 */
[----:B------:R-:W-:-:S06]  /*3ce0*/  IABS R204, R204 ;  /* 0x000000cc00cc7213 */ /* 0x000fcc0000000000 */
[----:B------:R-:W-:Y:S01]  /*3cf0*/  I2F R222, R222 ;  /* 0x000000de00de7306 */ /* 0x000fe20000201400 */
[C---:B------:R-:W-:Y:S07]  /*3d00*/  HMMA.16816.F32.BF16 R80, R176.reuse, R66, R80 ;  /* 0x00000042b050723c */ /* 0x040fee0000041850 */
        /* <DEDUP_REMOVED lines=11> */
[----:B------:R-:W-:Y:S01]  /*3dc0*/  HMMA.16816.F32.BF16 R20, R176, R18, R20 ;  /* 0x00000012b014723c */ /* 0x000fe20000041814 */
[----:B------:R-:W1:Y:S06]  /*3dd0*/  LDSM.16.M88.4 R176, [R198+0x1000] ;  /* 0x00100000c6b0783b */ /* 0x000e6c0000000200 */
[----:B------:R-:W-:Y:S01]  /*3de0*/  I2F R206, R206 ;  /* 0x000000ce00ce7306 */ /* 0x000fe20000201400 */
[C---:B------:R-:W-:Y:S08]  /*3df0*/  HMMA.16816.F32.BF16 R156, R12.reuse, R172, R156 ;  /* 0x000000ac0c9c723c */ /* 0x040ff0000004189c */
[C---:B------:R-:W-:Y:S01]  /*3e00*/  HMMA.16816.F32.BF16 R152, R12.reuse, R174, R152 ;  /* 0x000000ae0c98723c */ /* 0x040fe20000041898 */
[----:B------:R-:W2:Y:S07]  /*3e10*/  LDSM.16.M88.4 R172, [R198+0x1800] ;  /* 0x00180000c6ac783b */ /* 0x000eae0000000200 */
        /* <DEDUP_REMOVED lines=8> */
[----:B------:R-:W5:Y:S07]  /*3ea0*/  LDSM.16.M88.4 R160, [R198+0x3000] ;  /* 0x00300000c6a0783b */ /* 0x000f6e0000000200 */
[----:B------:R-:W-:Y:S01]  /*3eb0*/  HMMA.16816.F32.BF16 R120, R12, R66, R120 ;  /* 0x000000420c78723c */ /* 0x000fe20000041878 */
[----:B------:R-:W2:Y:S07]  /*3ec0*/  LDSM.16.M88.4 R64, [R198+0x3800] ;  /* 0x00380000c640783b */ /* 0x000eae0000000200 */
[C---:B------:R-:W-:Y:S08]  /*3ed0*/  HMMA.16816.F32.BF16 R116, R32.reuse, R184, R116 ;  /* 0x000000b82074723c */ /* 0x040ff00000041874 */
[C---:B------:R-:W-:Y:S08]  /*3ee0*/  HMMA.16816.F32.BF16 R112, R32.reuse, R186, R112 ;  /* 0x000000ba2070723c */ /* 0x040ff00000041870 */
[C---:B------:R-:W-:Y:S08]  /*3ef0*/  HMMA.16816.F32.BF16 R108, R32.reuse, R180, R108 ;  /* 0x000000b4206c723c */ /* 0x040ff0000004186c */
[----:B------:R-:W-:Y:S01]  /*3f00*/  HMMA.16816.F32.BF16 R104, R32, R182, R104 ;  /* 0x000000b62068723c */ /* 0x000fe20000041868 */
[----:B------:R-:W-:-:S02]  /*3f10*/  FMUL.FTZ R116, R116, c[0x0][0x2ec] ;  /* 0x0000bb0074747a20 */ /* 0x000fc40000410000 */
[----:B------:R-:W-:-:S05]  /*3f20*/  FMUL.FTZ R117, R117, c[0x0][0x2ec] ;  /* 0x0000bb0075757a20 */ /* 0x000fca0000410000 */
[C---:B-1----:R-:W-:Y:S01]  /*3f30*/  HMMA.16816.F32.BF16 R100, R32.reuse, R176, R100 ;  /* 0x000000b02064723c */ /* 0x042fe20000041864 */
[----:B------:R-:W-:Y:S01]  /*3f40*/  FMUL.FTZ R226, R112, c[0x0][0x2ec] ;  /* 0x0000bb0070e27a20 */ /* 0x000fe20000410000 */
[----:B------:R-:W-:Y:S01]  /*3f50*/  MUFU.TANH R117, R117 ;  /* 0x0000007500757308 */ /* 0x000fe20000002400 */
[----:B------:R-:W-:Y:S02]  /*3f60*/  FMUL.FTZ R112, R113, c[0x0][0x2ec] ;  /* 0x0000bb0071707a20 */ /* 0x000fe40000410000 */
[----:B------:R-:W-:Y:S02]  /*3f70*/  FMUL.FTZ R114, R114, c[0x0][0x2ec] ;  /* 0x0000bb0072727a20 */ /* 0x000fe40000410000 */
[----:B------:R-:W-:Y:S01]  /*3f80*/  FMUL.FTZ R115, R115, c[0x0][0x2ec] ;  /* 0x0000bb0073737a20 */ /* 0x000fe20000410000 */
[----:B------:R-:W-:Y:S01]  /*3f90*/  HMMA.16816.F32.BF16 R96, R32, R178, R96 ;  /* 0x000000b22060723c */ /* 0x000fe20000041860 */
[----:B------:R-:W-:Y:S01]  /*3fa0*/  FMUL.FTZ R108, R108, c[0x0][0x2ec] ;  /* 0x0000bb006c6c7a20 */ /* 0x000fe20000410000 */
[----:B------:R-:W-:Y:S01]  /*3fb0*/  MUFU.TANH R112, R112 ;  /* 0x0000007000707308 */ /* 0x000fe20000002400 */
[----:B------:R-:W-:-:S02]  /*3fc0*/  FMUL.FTZ R110, R110, c[0x0][0x2ec] ;  /* 0x0000bb006e6e7a20 */ /* 0x000fc40000410000 */
[----:B------:R-:W-:-:S03]  /*3fd0*/  FMUL.FTZ R111, R111, c[0x0][0x2ec] ;  /* 0x0000bb006f6f7a20 */ /* 0x000fc60000410000 */
[----:B--2---:R-:W-:Y:S01]  /*3fe0*/  HMMA.16816.F32.BF16 R92, R32, R172, R92 ;  /* 0x000000ac205c723c */ /* 0x004fe2000004185c */
[----:B------:R-:W-:Y:S01]  /*3ff0*/  FMUL.FTZ R104, R104, c[0x0][0x2ec] ;  /* 0x0000bb0068687a20 */ /* 0x000fe20000410000 */
[----:B------:R-:W-:Y:S01]  /*4000*/  MUFU.TANH R108, R108 ;  /* 0x0000006c006c7308 */ /* 0x000fe20000002400 */
[----:B------:R-:W-:-:S05]  /*4010*/  FMUL.FTZ R106, R106, c[0x0][0x2ec] ;  /* 0x0000bb006a6a7a20 */ /* 0x000fca0000410000 */
[----:B------:R-:W-:Y:S01]  /*4020*/  HMMA.16816.F32.BF16 R88, R32, R174, R88 ;  /* 0x000000ae2058723c */ /* 0x000fe20000041858 */
[----:B------:R-:W-:Y:S01]  /*4030*/  FMUL.FTZ R101, R101, c[0x0][0x2ec] ;  /* 0x0000bb0065657a20 */ /* 0x000fe20000410000 */
[----:B------:R-:W-:Y:S01]  /*4040*/  MUFU.TANH R114, R114 ;  /* 0x0000007200727308 */ /* 0x000fe20000002400 */
[----:B------:R-:W-:-:S05]  /*4050*/  FMUL.FTZ R103, R103, c[0x0][0x2ec] ;  /* 0x0000bb0067677a20 */ /* 0x000fca0000410000 */
[C---:B---3--:R-:W-:Y:S01]  /*4060*/  HMMA.16816.F32.BF16 R84, R32.reuse, R168, R84 ;  /* 0x000000a82054723c */ /* 0x048fe20000041854 */
[----:B------:R-:W-:Y:S01]  /*4070*/  FMUL.FTZ R96, R96, c[0x0][0x2ec] ;  /* 0x0000bb0060607a20 */ /* 0x000fe20000410000 */
[----:B------:R-:W-:Y:S01]  /*4080*/  MUFU.TANH R226, R226 ;  /* 0x000000e200e27308 */ /* 0x000fe20000002400 */
[----:B------:R-:W-:Y:S02]  /*4090*/  FMUL.FTZ R98, R98, c[0x0][0x2ec] ;  /* 0x0000bb0062627a20 */ /* 0x000fe40000410000 */
[----:B------:R-:W-:Y:S02]  /*40a0*/  FMUL.FTZ R97, R97, c[0x0][0x2ec] ;  /* 0x0000bb0061617a20 */ /* 0x000fe40000410000 */
[----:B------:R-:W-:Y:S01]  /*40b0*/  FMUL.FTZ R99, R99, c[0x0][0x2ec] ;  /* 0x0000bb0063637a20 */ /* 0x000fe20000410000 */
[C---:B------:R-:W-:Y:S01]  /*40c0*/  HMMA.16816.F32.BF16 R80, R32.reuse, R170, R80 ;  /* 0x000000aa2050723c */ /* 0x040fe20000041850 */
[----:B------:R-:W-:Y:S01]  /*40d0*/  FMUL.FTZ R93, R93, c[0x0][0x2ec] ;  /* 0x0000bb005d5d7a20 */ /* 0x000fe20000410000 */
[----:B------:R-:W-:Y:S06]  /*40e0*/  MUFU.TANH R111, R111 ;  /* 0x0000006f006f7308 */ /* 0x000fec0000002400 */
[----:B----4-:R-:W-:Y:S01]  /*40f0*/  HMMA.16816.F32.BF16 R76, R32, R164, R76 ;  /* 0x000000a4204c723c */ /* 0x010fe2000004184c */
[----:B------:R-:W-:Y:S01]  /*4100*/  FMUL.FTZ R90, R90, c[0x0][0x2ec] ;  /* 0x0000bb005a5a7a20 */ /* 0x000fe20000410000 */
[----:B------:R-:W-:Y:S01]  /*4110*/  MUFU.TANH R104, R104 ;  /* 0x0000006800687308 */ /* 0x000fe20000002400 */
[----:B------:R-:W-:-:S02]  /*4120*/  FMUL.FTZ R89, R89, c[0x0][0x2ec] ;  /* 0x0000bb0059597a20 */ /* 0x000fc40000410000 */
[----:B------:R-:W-:-:S03]  /*4130*/  FMUL.FTZ R91, R91, c[0x0][0x2ec] ;  /* 0x0000bb005b5b7a20 */ /* 0x000fc60000410000 */
[----:B------:R-:W-:Y:S01]  /*4140*/  HMMA.16816.F32.BF16 R72, R32, R166, R72 ;  /* 0x000000a62048723c */ /* 0x000fe20000041848 */
[----:B------:R-:W-:Y:S01]  /*4150*/  FMUL.FTZ R84, R84, c[0x0][0x2ec] ;  /* 0x0000bb0054547a20 */ /* 0x000fe20000410000 */
[----:B------:R-:W-:Y:S01]  /*4160*/  MUFU.TANH R106, R106 ;  /* 0x0000006a006a7308 */ /* 0x000fe20000002400 */
[----:B------:R-:W-:-:S05]  /*4170*/  FMUL.FTZ R87, R87, c[0x0][0x2ec] ;  /* 0x0000bb0057577a20 */ /* 0x000fca0000410000 */
[----:B-----5:R-:W-:Y:S01]  /*4180*/  HMMA.16816.F32.BF16 R68, R32, R160, R68 ;  /* 0x000000a02044723c */ /* 0x020fe20000041844 */
[----:B------:R-:W-:Y:S01]  /*4190*/  FMUL.FTZ R82, R82, c[0x0][0x2ec] ;  /* 0x0000bb0052527a20 */ /* 0x000fe20000410000 */
[----:B------:R-:W-:Y:S01]  /*41a0*/  MUFU.TANH R115, R115 ;  /* 0x0000007300737308 */ /* 0x000fe20000002400 */
[----:B------:R-:W-:-:S05]  /*41b0*/  FMUL.FTZ R83, R83, c[0x0][0x2ec] ;  /* 0x0000bb0053537a20 */ /* 0x000fca0000410000 */
[----:B------:R-:W-:Y:S01]  /*41c0*/  HMMA.16816.F32.BF16 R24, R32, R64, R24 ;  /* 0x000000402018723c */ /* 0x000fe20000041818 */
[----:B------:R-:W-:Y:S01]  /*41d0*/  FMUL.FTZ R78, R78, c[0x0][0x2ec] ;  /* 0x0000bb004e4e7a20 */ /* 0x000fe20000410000 */
[----:B------:R-:W-:Y:S01]  /*41e0*/  MUFU.TANH R96, R96 ;  /* 0x0000006000607308 */ /* 0x000fe20000002400 */
[----:B------:R-:W-:Y:S02]  /*41f0*/  FMUL.FTZ R79, R79, c[0x0][0x2ec] ;  /* 0x0000bb004f4f7a20 */ /* 0x000fe40000410000 */
[----:B------:R-:W-:-:S03]  /*4200*/  FMUL.FTZ R76, R76, c[0x0][0x2ec] ;  /* 0x0000bb004c4c7a20 */ /* 0x000fc60000410000 */
[C---:B------:R-:W-:Y:S01]  /*4210*/  HMMA.16816.F32.BF16 R28, R32.reuse, R162, R28 ;  /* 0x000000a2201c723c */ /* 0x040fe2000004181c */
[----:B------:R-:W-:Y:S01]  /*4220*/  FMUL.FTZ R75, R75, c[0x0][0x2ec] ;  /* 0x0000bb004b4b7a20 */ /* 0x000fe20000410000 */
[----:B------:R-:W-:Y:S06]  /*4230*/  MUFU.TANH R98, R98 ;  /* 0x0000006200627308 */ /* 0x000fec0000002400 */
[----:B------:R-:W-:Y:S01]  /*4240*/  HMMA.16816.F32.BF16 R20, R32, R66, R20 ;  /* 0x000000422014723c */ /* 0x000fe20000041814 */
[----:B------:R1:W2:Y:S01]  /*4250*/  LDSM.16.M88.4 R32, [R212] ;  /* 0x00000000d420783b */ /* 0x0002a20000000200 */
[----:B------:R-:W-:Y:S01]  /*4260*/  MUFU.TANH R97, R97 ;  /* 0x0000006100617308 */ /* 0x000fe20000002400 */
[----:B------:R-:W-:Y:S01]  /*4270*/  FMUL.FTZ R68, R68, c[0x0][0x2ec] ;  /* 0x0000bb0044447a20 */ /* 0x000fe20000410000 */
[----:B------:R-:W-:-:S04]  /*4280*/  DEPBAR.LE SB0, 0x0 ;  /* 0x000080000000791a */ /* 0x000fc80000000000 */
[----:B------:R-:W-:Y:S01]  /*4290*/  HMMA.16816.F32.BF16 R44, R12, R56, R44 ;  /* 0x000000380c2c723c */ /* 0x000fe2000004182c */
[----:B------:R-:W-:Y:S01]  /*42a0*/  FMUL.FTZ R70, R70, c[0x0][0x2ec] ;  /* 0x0000bb0046467a20 */ /* 0x000fe20000410000 */
[----:B------:R-:W-:Y:S01]  /*42b0*/  MUFU.TANH R99, R99 ;  /* 0x0000006300637308 */ /* 0x000fe20000002400 */
[----:B------:R-:W-:-:S04]  /*42c0*/  FMUL.FTZ R27, R27, c[0x0][0x2ec] ;  /* 0x0000bb001b1b7a20 */ /* 0x000fc80000410000 */
[----:B------:R-:W-:Y:S01]  /*42d0*/  IMAD.IADD R56, R0, 0x1, -R219 ;  /* 0x0000000100387824 */ /* 0x000fe200078e0adb */
[----:B------:R-:W-:Y:S02]  /*42e0*/  HMMA.16816.F32.BF16 R36, R12, R16, R36 ;  /* 0x000000100c24723c */ /* 0x000fe40000041824 */
[----:B------:R-:W-:Y:S02]  /*42f0*/  MUFU.TANH R103, R103 ;  /* 0x0000006700677308 */ /* 0x000fe40000002400 */
[----:B------:R-:W-:-:S03]  /*4300*/  IABS R56, R56 ;  /* 0x0000003800387213 */ /* 0x000fc60000000000 */
[C---:B------:R-:W-:Y:S01]  /*4310*/  IMAD.IADD R16, R0.reuse, 0x1, -R221 ;  /* 0x0000000100107824 */ /* 0x040fe200078e0add */
[----:B------:R-:W-:Y:S01]  /*4320*/  MOV R17, R56 ;  /* 0x0000003800117202 */ /* 0x000fe20000000f00 */
[C---:B-1----:R-:W-:Y:S01]  /*4330*/  IMAD.IADD R212, R0.reuse, 0x1, -R217 ;  /* 0x0000000100d47824 */ /* 0x042fe200078e0ad9 */
[C---:B------:R-:W-:Y:S01]  /*4340*/  HMMA.16816.F32.BF16 R52, R12.reuse, R60, R52 ;  /* 0x0000003c0c34723c */ /* 0x040fe20000041834 */
[----:B------:R-:W-:Y:S01]  /*4350*/  IMAD.IADD R56, R0, 0x1, -R223 ;  /* 0x0000000100387824 */ /* 0x000fe200078e0adf */
[----:B------:R-:W-:Y:S01]  /*4360*/  IABS R16, R16 ;  /* 0x0000001000107213 */ /* 0x000fe20000000000 */
[----:B------:R-:W-:Y:S01]  /*4370*/  MUFU.TANH R82, R82 ;  /* 0x0000005200527308 */ /* 0x000fe20000002400 */
[----:B------:R-:W-:Y:S02]  /*4380*/  FMUL.FTZ R20, R20, c[0x0][0x2ec] ;  /* 0x0000bb0014147a20 */ /* 0x000fe40000410000 */
[----:B------:R-:W-:Y:S01]  /*4390*/  FMUL.FTZ R23, R23, c[0x0][0x2ec] ;  /* 0x0000bb0017177a20 */ /* 0x000fe20000410000 */
[----:B------:R-:W-:Y:S01]  /*43a0*/  MOV R60, R210 ;  /* 0x000000d2003c7202 */ /* 0x000fe20000000f00 */
[----:B------:R-:W-:Y:S01]  /*43b0*/  HMMA.16816.F32.BF16 R48, R12, R62, R48 ;  /* 0x0000003e0c30723c */ /* 0x000fe20000041830 */
[----:B------:R-:W-:Y:S01]  /*43c0*/  IABS R210, R212 ;  /* 0x000000d400d27213 */ /* 0x000fe20000000000 */
[----:B------:R-:W-:Y:S01]  /*43d0*/  IMAD.MOV.U32 R212, RZ, RZ, R16 ;  /* 0x000000ffffd47224 */ /* 0x000fe200078e0010 */
[----:B------:R-:W-:Y:S01]  /*43e0*/  IABS R16, R56 ;  /* 0x0000003800107213 */ /* 0x000fe20000000000 */
[----:B------:R-:W-:Y:S01]  /*43f0*/  IMAD.IADD R56, R0, 0x1, -R225 ;  /* 0x0000000100387824 */ /* 0x000fe200078e0ae1 */
[----:B------:R-:W-:Y:S01]  /*4400*/  IADD3 R61, R189, 0x31, RZ ;  /* 0x00000031bd3d7810 */ /* 0x000fe20007ffe0ff */
[----:B------:R-:W-:Y:S01]  /*4410*/  I2F R60, R60 ;  /* 0x0000003c003c7306 */ /* 0x000fe20000201400 */
[----:B------:R-:W-:Y:S01]  /*4420*/  IMAD.MOV.U32 R63, RZ, RZ, R210 ;  /* 0x000000ffff3f7224 */ /* 0x000fe200078e00d2 */
[----:B--2---:R-:W-:Y:S01]  /*4430*/  HMMA.16816.F32.BF16 R156, R32, R184, R156 ;  /* 0x000000b8209c723c */ /* 0x004fe2000004189c */
[----:B------:R-:W-:-:S02]  /*4440*/  FMUL.FTZ R21, R21, c[0x0][0x2ec] ;  /* 0x0000bb0015157a20 */ /* 0x000fc40000410000 */
[----:B------:R-:W-:-:S03]  /*4450*/  IMAD.IADD R62, R0, 0x1, -R61 ;  /* 0x00000001003e7824 */ /* 0x000fc600078e0a3d */
[----:B------:R-:W-:Y:S01]  /*4460*/  I2F R63, R63 ;  /* 0x0000003f003f7306 */ /* 0x000fe20000201400 */
[----:B------:R-:W-:Y:S01]  /*4470*/  IMAD.MOV.U32 R184, RZ, RZ, R16 ;  /* 0x000000ffffb87224 */ /* 0x000fe200078e0010 */
[----:B------:R-:W-:Y:S01]  /*4480*/  IABS R16, R56 ;  /* 0x0000003800107213 */ /* 0x000fe20000000000 */
[C---:B------:R-:W-:Y:S01]  /*4490*/  HMMA.16816.F32.BF16 R152, R32.reuse, R186, R152 ;  /* 0x000000ba2098723c */ /* 0x040fe20000041898 */
[C---:B------:R-:W-:Y:S02]  /*44a0*/  IADD3 R56, R0.reuse, -R227, RZ ;  /* 0x800000e300387210 */ /* 0x040fe40007ffe0ff */
[----:B------:R-:W-:Y:S01]  /*44b0*/  IABS R62, R62 ;  /* 0x0000003e003e7213 */ /* 0x000fe20000000000 */
[----:B------:R-:W-:Y:S01]  /*44c0*/  IMAD.MOV.U32 R185, RZ, RZ, R16 ;  /* 0x000000ffffb97224 */ /* 0x000fe200078e0010 */
[----:B------:R-:W-:Y:S01]  /*44d0*/  IABS R16, R56 ;  /* 0x0000003800107213 */ /* 0x000fe20000000000 */
[----:B------:R-:W-:Y:S01]  /*44e0*/  I2F R17, R17 ;  /* 0x0000001100117306 */ /* 0x000fe20000201400 */
[----:B------:R-:W-:Y:S01]  /*44f0*/  IADD3 R187, R189, 0x49, RZ ;  /* 0x00000049bdbb7810 */ /* 0x000fe20007ffe0ff */
[----:B------:R-:W-:Y:S04]  /*4500*/  HMMA.16816.F32.BF16 R148, R32, R180, R148 ;  /* 0x000000b42094723c */ /* 0x000fe80000041894 */
[----:B------:R-:W-:-:S02]  /*4510*/  IMAD.IADD R56, R0, 0x1, -R187 ;  /* 0x0000000100387824 */ /* 0x000fc400078e0abb */
[----:B------:R-:W-:Y:S01]  /*4520*/  I2F R210, R62 ;  /* 0x0000003e00d27306 */ /* 0x000fe20000201400 */
[----:B------:R-:W-:Y:S01]  /*4530*/  IMAD.MOV.U32 R180, RZ, RZ, R16 ;  /* 0x000000ffffb47224 */ /* 0x000fe200078e0010 */
[C---:B------:R-:W-:Y:S01]  /*4540*/  HMMA.16816.F32.BF16 R144, R32.reuse, R182, R144 ;  /* 0x000000b62090723c */ /* 0x040fe20000041890 */
[----:B------:R-:W-:Y:S01]  /*4550*/  IABS R16, R56 ;  /* 0x0000003800107213 */ /* 0x000fe20000000000 */
[----:B------:R-:W-:Y:S02]  /*4560*/  IMAD.IADD R56, R0, 0x1, -R231 ;  /* 0x0000000100387824 */ /* 0x000fe400078e0ae7 */
[----:B------:R-:W-:Y:S02]  /*4570*/  FMUL.FTZ R57, R157, c[0x0][0x2ec] ;  /* 0x0000bb009d397a20 */ /* 0x000fe40000410000 */
[----:B------:R-:W-:Y:S01]  /*4580*/  FMUL.FTZ R156, R156, c[0x0][0x2ec] ;  /* 0x0000bb009c9c7a20 */ /* 0x000fe20000410000 */
[----:B------:R-:W-:Y:S01]  /*4590*/  IADD3 R183, R189, 0x51, RZ ;  /* 0x00000051bdb77810 */ /* 0x000fe20007ffe0ff */
[----:B------:R-:W-:Y:S01]  /*45a0*/  HMMA.16816.F32.BF16 R140, R32, R176, R140 ;  /* 0x000000b0208c723c */ /* 0x000fe2000004188c */
[----:B------:R-:W-:Y:S01]  /*45b0*/  MOV R182, R16 ;  /* 0x0000001000b67202 */ /* 0x000fe20000000f00 */
[----:B------:R-:W-:Y:S01]  /*45c0*/  MUFU.TANH R57, R57 ;  /* 0x0000003900397308 */ /* 0x000fe20000002400 */
[----:B------:R-:W-:Y:S01]  /*45d0*/  IABS R16, R56 ;  /* 0x0000003800107213 */ /* 0x000fe20000000000 */
[----:B------:R-:W-:-:S02]  /*45e0*/  IMAD.IADD R56, R0, 0x1, -R183 ;  /* 0x0000000100387824 */ /* 0x000fc400078e0ab7 */
[----:B------:R-:W-:Y:S02]  /*45f0*/  FMUL.FTZ R224, R154, c[0x0][0x2ec] ;  /* 0x0000bb009ae07a20 */ /* 0x000fe40000410000 */
[----:B------:R-:W-:Y:S01]  /*4600*/  IMAD.MOV.U32 R177, RZ, RZ, R16 ;  /* 0x000000ffffb17224 */ /* 0x000fe200078e0010 */
[----:B------:R-:W-:Y:S01]  /*4610*/  IABS R16, R56 ;  /* 0x0000003800107213 */ /* 0x000fe20000000000 */
[----:B------:R-:W-:Y:S01]  /*4620*/  IMAD.IADD R56, R0, 0x1, -R233 ;  /* 0x0000000100387824 */ /* 0x000fe200078e0ae9 */
[C---:B------:R-:W-:Y:S01]  /*4630*/  HMMA.16816.F32.BF16 R132, R32.reuse, R172, R132 ;  /* 0x000000ac2084723c */ /* 0x040fe20000041884 */
[----:B------:R1:W-:Y:S01]  /*4640*/  MUFU.TANH R157, R116 ;  /* 0x00000074009d7308 */ /* 0x0003e20000002400 */
[----:B------:R-:W-:Y:S02]  /*4650*/  IMAD.IADD R181, R218, 0x1, -R189 ;  /* 0x00000001dab57824 */ /* 0x000fe400078e0abd */
[----:B------:R-:W-:Y:S01]  /*4660*/  IMAD.MOV.U32 R176, RZ, RZ, R16 ;  /* 0x000000ffffb07224 */ /* 0x000fe200078e0010 */
[----:B------:R-:W-:Y:S01]  /*4670*/  IABS R16, R56 ;  /* 0x0000003800107213 */ /* 0x000fe20000000000 */
[----:B------:R-:W-:Y:S01]  /*4680*/  FMUL.FTZ R154, R155, c[0x0][0x2ec] ;  /* 0x0000bb009b9a7a20 */ /* 0x000fe20000410000 */
[C---:B------:R-:W-:Y:S01]  /*4690*/  IADD3 R56, R0.reuse, -R235, RZ ;  /* 0x800000eb00387210 */ /* 0x040fe20007ffe0ff */
[C---:B------:R-:W-:Y:S01]  /*46a0*/  HMMA.16816.F32.BF16 R136, R32.reuse, R178, R136 ;  /* 0x000000b22088723c */ /* 0x040fe20000041888 */
[----:B------:R-:W-:Y:S01]  /*46b0*/  MUFU.TANH R224, R224 ;  /* 0x000000e000e07308 */ /* 0x000fe20000002400 */
[----:B------:R-:W-:Y:S01]  /*46c0*/  IMAD.MOV.U32 R172, RZ, RZ, R16 ;  /* 0x000000ffffac7224 */ /* 0x000fe200078e0010 */
[----:B------:R-:W-:Y:S01]  /*46d0*/  IABS R16, R56 ;  /* 0x0000003800107213 */ /* 0x000fe20000000000 */
[----:B------:R-:W-:Y:S01]  /*46e0*/  IMAD.IADD R56, R0, 0x1, -R237 ;  /* 0x0000000100387824 */ /* 0x000fe200078e0aed */
[----:B------:R-:W-:Y:S01]  /*46f0*/  IABS R181, R181 ;  /* 0x000000b500b57213 */ /* 0x000fe20000000000 */
[----:B------:R-:W-:Y:S01]  /*4700*/  FMUL.FTZ R155, R149, c[0x0][0x2ec] ;  /* 0x0000bb00959b7a20 */ /* 0x000fe20000410000 */
[C---:B------:R-:W-:Y:S01]  /*4710*/  IADD3 R179, R189.reuse, 0x61, RZ ;  /* 0x00000061bdb37810 */ /* 0x040fe20007ffe0ff */
[----:B------:R-:W-:Y:S01]  /*4720*/  HMMA.16816.F32.BF16 R128, R32, R174, R128 ;  /* 0x000000ae2080723c */ /* 0x000fe20000041880 */
[----:B------:R-:W-:Y:S01]  /*4730*/  IADD3 R178, R189, 0x78, RZ ;  /* 0x00000078bdb27810 */ /* 0x000fe20007ffe0ff */
[----:B------:R-:W-:Y:S01]  /*4740*/  MUFU.TANH R154, R154 ;  /* 0x0000009a009a7308 */ /* 0x000fe20000002400 */
[----:B------:R-:W-:Y:S01]  /*4750*/  FMUL.FTZ R151, R151, c[0x0][0x2ec] ;  /* 0x0000bb0097977a20 */ /* 0x000fe20000410000 */
[----:B-1----:R-:W-:Y:S01]  /*4760*/  IADD3 R116, -R199, R230, RZ ;  /* 0x000000e6c7747210 */ /* 0x002fe20007ffe1ff */
[----:B------:R-:W-:-:S02]  /*4770*/  FMUL.FTZ R148, R148, c[0x0][0x2ec] ;  /* 0x0000bb0094947a20 */ /* 0x000fc40000410000 */
[----:B------:R-:W-:Y:S01]  /*4780*/  IMAD.MOV.U32 R174, RZ, RZ, R16 ;  /* 0x000000ffffae7224 */ /* 0x000fe200078e0010 */
[----:B------:R-:W-:Y:S01]  /*4790*/  IABS R16, R56 ;  /* 0x0000003800107213 */ /* 0x000fe20000000000 */
[C---:B------:R-:W-:Y:S01]  /*47a0*/  HMMA.16816.F32.BF16 R124, R32.reuse, R168, R124 ;  /* 0x000000a8207c723c */ /* 0x040fe2000004187c */
[----:B------:R-:W-:Y:S01]  /*47b0*/  IADD3 R56, R0, -R179, RZ ;  /* 0x800000b300387210 */ /* 0x000fe20007ffe0ff */
[----:B------:R-:W-:Y:S01]  /*47c0*/  I2F R181, R181 ;  /* 0x000000b500b57306 */ /* 0x000fe20000201400 */
[----:B------:R-:W-:Y:S01]  /*47d0*/  FMUL.FTZ R152, R152, c[0x0][0x2ec] ;  /* 0x0000bb0098987a20 */ /* 0x000fe20000410000 */
[----:B------:R-:W-:Y:S01]  /*47e0*/  IABS R116, R116 ;  /* 0x0000007400747213 */ /* 0x000fe20000000000 */
[----:B------:R-:W-:Y:S02]  /*47f0*/  FMUL.FTZ R153, R153, c[0x0][0x2ec] ;  /* 0x0000bb0099997a20 */ /* 0x000fe40000410000 */
[----:B------:R-:W-:Y:S01]  /*4800*/  IMAD.MOV.U32 R168, RZ, RZ, R16 ;  /* 0x000000ffffa87224 */ /* 0x000fe200078e0010 */
[----:B------:R-:W-:Y:S01]  /*4810*/  IABS R16, R56 ;  /* 0x0000003800107213 */ /* 0x000fe20000000000 */
[----:B------:R-:W-:Y:S01]  /*4820*/  IMAD.IADD R56, R0, 0x1, -R247 ;  /* 0x0000000100387824 */ /* 0x000fe200078e0af7 */
[----:B------:R-:W-:Y:S01]  /*4830*/  HMMA.16816.F32.BF16 R120, R32, R170, R120 ;  /* 0x000000aa2078723c */ /* 0x000fe20000041878 */
[----:B------:R-:W1:Y:S01]  /*4840*/  MUFU.TANH R113, R148 ;  /* 0x0000009400717308 */ /* 0x000e620000002400 */
[----:B------:R-:W-:-:S02]  /*4850*/  IMAD.IADD R62, R218, 0x1, -R205 ;  /* 0x00000001da3e7824 */ /* 0x000fc400078e0acd */
[----:B------:R-:W-:Y:S02]  /*4860*/  FMUL.FTZ R137, R137, c[0x0][0x2ec] ;  /* 0x0000bb0089897a20 */ /* 0x000fe40000410000 */
[----:B------:R-:W-:Y:S01]  /*4870*/  FMUL.FTZ R140, R140, c[0x0][0x2ec] ;  /* 0x0000bb008c8c7a20 */ /* 0x000fe20000410000 */
[----:B------:R-:W-:Y:S01]  /*4880*/  IABS R62, R62 ;  /* 0x0000003e003e7213 */ /* 0x000fe20000000000 */
[----:B------:R-:W-:Y:S01]  /*4890*/  IMAD.MOV.U32 R170, RZ, RZ, R16 ;  /* 0x000000ffffaa7224 */ /* 0x000fe200078e0010 */
[----:B------:R-:W-:Y:S01]  /*48a0*/  IABS R16, R56 ;  /* 0x0000003800107213 */ /* 0x000fe20000000000 */
[----:B------:R-:W-:Y:S01]  /*48b0*/  HMMA.16816.F32.BF16 R52, R32, R164, R52 ;  /* 0x000000a42034723c */ /* 0x000fe20000041834 */
[----:B------:R-:W-:Y:S01]  /*48c0*/  IADD3 R56, R0, -R249, RZ ;  /* 0x800000f900387210 */ /* 0x000fe20007ffe0ff */
[----:B------:R-:W2:Y:S01]  /*48d0*/  I2F R116, R116 ;  /* 0x0000007400747306 */ /* 0x000ea20000201400 */
[----:B------:R-:W-:Y:S02]  /*48e0*/  FMUL.FTZ R136, R136, c[0x0][0x2ec] ;  /* 0x0000bb0088887a20 */ /* 0x000fe40000410000 */
[----:B------:R-:W-:-:S02]  /*48f0*/  FMUL.FTZ R139, R139, c[0x0][0x2ec] ;  /* 0x0000bb008b8b7a20 */ /* 0x000fc40000410000 */
[----:B------:R-:W-:Y:S01]  /*4900*/  IMAD.MOV.U32 R164, RZ, RZ, R16 ;  /* 0x000000ffffa47224 */ /* 0x000fe200078e0010 */
[----:B------:R-:W-:Y:S01]  /*4910*/  IABS R16, R56 ;  /* 0x0000003800107213 */ /* 0x000fe20000000000 */
[----:B------:R-:W-:Y:S01]  /*4920*/  IMAD.IADD R56, R0, 0x1, -R245 ;  /* 0x0000000100387824 */ /* 0x000fe200078e0af5 */
[C---:B------:R-:W-:Y:S01]  /*4930*/  HMMA.16816.F32.BF16 R48, R32.reuse, R166, R48 ;  /* 0x000000a62030723c */ /* 0x040fe20000041830 */
[----:B-1----:R-:W-:Y:S01]  /*4940*/  FFMA.FTZ R113, R200, -UR4, R113 ;  /* 0x80000004c8717c23 */ /* 0x002fe20008010071 */
[----:B------:R-:W1:Y:S01]  /*4950*/  MUFU.TANH R137, R137 ;  /* 0x0000008900897308 */ /* 0x000e620000002400 */
[----:B------:R-:W-:Y:S01]  /*4960*/  IMAD.MOV.U32 R165, RZ, RZ, R16 ;  /* 0x000000ffffa57224 */ /* 0x000fe200078e0010 */
[----:B------:R-:W-:Y:S01]  /*4970*/  IABS R16, R56 ;  /* 0x0000003800107213 */ /* 0x000fe20000000000 */
[----:B------:R-:W-:Y:S02]  /*4980*/  FMUL.FTZ R138, R138, c[0x0][0x2ec] ;  /* 0x0000bb008a8a7a20 */ /* 0x000fe40000410000 */
[----:B------:R-:W-:Y:S01]  /*4990*/  IADD3 R167, R189, 0x71, RZ ;  /* 0x00000071bda77810 */ /* 0x000fe20007ffe0ff */
[C---:B------:R-:W-:Y:S01]  /*49a0*/  HMMA.16816.F32.BF16 R44, R32.reuse, R160, R44 ;  /* 0x000000a0202c723c */ /* 0x040fe2000004182c */
[----:B------:R-:W-:Y:S01]  /*49b0*/  IMAD.MOV.U32 R166, RZ, RZ, R16 ;  /* 0x000000ffffa67224 */ /* 0x000fe200078e0010 */
[----:B------:R3:W-:Y:S01]  /*49c0*/  MUFU.TANH R161, R156 ;  /* 0x0000009c00a17308 */ /* 0x0007e20000002400 */
[----:B------:R-:W-:Y:S01]  /*49d0*/  IADD3 R56, R0, -R167, RZ ;  /* 0x800000a700387210 */ /* 0x000fe20007ffe0ff */
[----:B--2---:R-:W-:Y:S01]  /*49e0*/  FFMA.FTZ R111, R116, -UR4, R111 ;  /* 0x80000004746f7c23 */ /* 0x004fe2000801006f */
[----:B------:R-:W-:Y:S01]  /*49f0*/  IADD3 R116, -R223, R218, RZ ;  /* 0x000000dadf747210 */ /* 0x000fe20007ffe1ff */
[----:B------:R-:W-:Y:S01]  /*4a00*/  FMUL.FTZ R134, R134, c[0x0][0x2ec] ;  /* 0x0000bb0086867a20 */ /* 0x000fe20000410000 */
[----:B------:R-:W-:Y:S01]  /*4a10*/  IABS R16, R56 ;  /* 0x0000003800107213 */ /* 0x000fe20000000000 */
[----:B------:R-:W-:Y:S01]  /*4a20*/  IMAD.IADD R56, R0, 0x1, -R178 ;  /* 0x0000000100387824 */ /* 0x000fe200078e0ab2 */
[----:B------:R-:W-:Y:S01]  /*4a30*/  HMMA.16816.F32.BF16 R36, R32, R64, R36 ;  /* 0x000000402024723c */ /* 0x000fe20000041824 */
[----:B------:R-:W-:Y:S01]  /*4a40*/  IMAD.IADD R160, R218, 0x1, -R191 ;  /* 0x00000001daa07824 */ /* 0x000fe200078e0abf */
[----:B------:R-:W-:Y:S01]  /*4a50*/  I2F R62, R62 ;  /* 0x0000003e003e7306 */ /* 0x000fe20000201400 */
[----:B------:R-:W-:Y:S01]  /*4a60*/  IMAD.MOV.U32 R186, RZ, RZ, R16 ;  /* 0x000000ffffba7224 */ /* 0x000fe200078e0010 */
[----:B------:R-:W-:Y:S01]  /*4a70*/  IABS R16, R56 ;  /* 0x0000003800107213 */ /* 0x000fe20000000000 */
[----:B-1----:R-:W-:Y:S01]  /*4a80*/  FFMA.FTZ R137, R60, -UR4, R137 ;  /* 0x800000043c897c23 */ /* 0x002fe20008010089 */
[----:B------:R-:W-:Y:S01]  /*4a90*/  IADD3 R56, -R193, R218, RZ ;  /* 0x000000dac1387210 */ /* 0x000fe20007ffe1ff */
[----:B------:R-:W-:Y:S01]  /*4aa0*/  FMUL.FTZ R60, R92, c[0x0][0x2ec] ;  /* 0x0000bb005c3c7a20 */ /* 0x000fe20000410000 */
[----:B------:R-:W-:Y:S01]  /*4ab0*/  IABS R160, R160 ;  /* 0x000000a000a07213 */ /* 0x000fe20000000000 */
[----:B------:R-:W-:Y:S01]  /*4ac0*/  IMAD.MOV.U32 R244, RZ, RZ, R16 ;  /* 0x000000fffff47224 */ /* 0x000fe200078e0010 */
[----:B------:R-:W-:Y:S01]  /*4ad0*/  IABS R56, R56 ;  /* 0x0000003800387213 */ /* 0x000fe20000000000 */
[----:B------:R-:W-:Y:S01]  /*4ae0*/  IMAD.IADD R16, R216, 0x1, -R189 ;  /* 0x00000001d8107824 */ /* 0x000fe200078e0abd */
[-C--:B------:R-:W-:Y:S01]  /*4af0*/  IADD3 R64, -R189, R230.reuse, RZ ;  /* 0x000000e6bd407210 */ /* 0x080fe20007ffe1ff */
[C---:B------:R-:W-:Y:S01]  /*4b00*/  HMMA.16816.F32.BF16 R40, R12.reuse, R58, R40 ;  /* 0x0000003a0c28723c */ /* 0x040fe20000041828 */
[----:B------:R1:W2:Y:S01]  /*4b10*/  I2F R65, R56 ;  /* 0x0000003800417306 */ /* 0x0002a20000201400 */
[----:B---3--:R-:W-:Y:S01]  /*4b20*/  IADD3 R156, -R197, R230, RZ ;  /* 0x000000e6c59c7210 */ /* 0x008fe20007ffe1ff */
[----:B------:R-:W-:Y:S01]  /*4b30*/  FMUL.FTZ R92, R94, c[0x0][0x2ec] ;  /* 0x0000bb005e5c7a20 */ /* 0x000fe20000410000 */
[----:B------:R-:W-:Y:S01]  /*4b40*/  IABS R16, R16 ;  /* 0x0000001000107213 */ /* 0x000fe20000000000 */
[----:B------:R-:W-:Y:S01]  /*4b50*/  FMUL.FTZ R133, R133, c[0x0][0x2ec] ;  /* 0x0000bb0085857a20 */ /* 0x000fe20000410000 */
[----:B------:R-:W-:Y:S01]  /*4b60*/  IABS R64, R64 ;  /* 0x0000004000407213 */ /* 0x000fe20000000000 */
[----:B------:R-:W-:Y:S01]  /*4b70*/  FMUL.FTZ R59, R118, c[0x0][0x2ec] ;  /* 0x0000bb00763b7a20 */ /* 0x000fe20000410000 */
[----:B------:R-:W-:Y:S01]  /*4b80*/  IABS R156, R156 ;  /* 0x0000009c009c7213 */ /* 0x000fe20000000000 */
[----:B------:R-:W-:Y:S01]  /*4b90*/  I2F R160, R160 ;  /* 0x000000a000a07306 */ /* 0x000fe20000201400 */
[----:B------:R-:W-:Y:S01]  /*4ba0*/  IMAD.IADD R118, R218, 0x1, -R199 ;  /* 0x00000001da767824 */ /* 0x000fe200078e0ac7 */
[----:B------:R-:W-:Y:S01]  /*4bb0*/  HMMA.16816.F32.BF16 R8, R12, R18, R8 ;  /* 0x000000120c08723c */ /* 0x000fe20000041808 */
[----:B------:R-:W-:Y:S01]  /*4bc0*/  FMUL.FTZ R58, R158, c[0x0][0x2ec] ;  /* 0x0000bb009e3a7a20 */ /* 0x000fe20000410000 */
[----:B------:R-:W-:Y:S01]  /*4bd0*/  IABS R116, R116 ;  /* 0x0000007400747213 */ /* 0x000fe20000000000 */
[----:B------:R-:W-:Y:S01]  /*4be0*/  IMAD.IADD R158, R230, 0x1, -R205 ;  /* 0x00000001e69e7824 */ /* 0x000fe200078e0acd */
[----:B------:R-:W-:Y:S01]  /*4bf0*/  IABS R118, R118 ;  /* 0x0000007600767213 */ /* 0x000fe20000000000 */
[----:B------:R-:W-:Y:S01]  /*4c00*/  FMUL.FTZ R54, R54, c[0x0][0x2ec] ;  /* 0x0000bb0036367a20 */ /* 0x000fe20000410000 */
[----:B------:R-:W3:Y:S01]  /*4c10*/  I2F R16, R16 ;  /* 0x0000001000107306 */ /* 0x000ee20000201400 */
[----:B-1----:R-:W-:Y:S01]  /*4c20*/  IMAD.IADD R56, R216, 0x1, -R193 ;  /* 0x00000001d8387824 */ /* 0x002fe200078e0ac1 */
[----:B------:R-:W-:Y:S01]  /*4c30*/  IABS R158, R158 ;  /* 0x0000009e009e7213 */ /* 0x000fe20000000000 */
[----:B--2---:R-:W-:-:S02]  /*4c40*/  FFMA.FTZ R224, R65, -UR4, R224 ;  /* 0x8000000441e07c23 */ /* 0x004fc400080100e0 */
[----:B------:R-:W-:Y:S01]  /*4c50*/  FMUL.FTZ R50, R50, c[0x0][0x2ec] ;  /* 0x0000bb0032327a20 */ /* 0x000fe20000410000 */
[----:B------:R-:W-:Y:S01]  /*4c60*/  IABS R56, R56 ;  /* 0x0000003800387213 */ /* 0x000fe20000000000 */
[C---:B------:R-:W-:Y:S01]  /*4c70*/  HMMA.16816.F32.BF16 R40, R32.reuse, R162, R40 ;  /* 0x000000a22028723c */ /* 0x040fe20000041828 */
[----:B------:R-:W1:Y:S01]  /*4c80*/  MUFU.TANH R65, R155 ;  /* 0x0000009b00417308 */ /* 0x000e620000002400 */
[----:B------:R-:W-:Y:S02]  /*4c90*/  FMUL.FTZ R129, R129, c[0x0][0x2ec] ;  /* 0x0000bb0081817a20 */ /* 0x000fe40000410000 */
[----:B------:R-:W-:Y:S02]  /*4ca0*/  IMAD.MOV.U32 R173, RZ, RZ, R56 ;  /* 0x000000ffffad7224 */ /* 0x000fe400078e0038 */
[----:B------:R-:W-:Y:S01]  /*4cb0*/  FFMA.FTZ R56, R2, -UR4, R161 ;  /* 0x8000000402387c23 */ /* 0x000fe200080100a1 */
[----:B------:R-:W-:Y:S01]  /*4cc0*/  IADD3 R162, R0, -R214, RZ ;  /* 0x800000d600a27210 */ /* 0x000fe20007ffe0ff */
[----:B------:R-:W-:Y:S01]  /*4cd0*/  FFMA.FTZ R2, R190, -UR4, R57 ;  /* 0x80000004be027c23 */ /* 0x000fe20008010039 */
[----:B------:R-:W-:Y:S01]  /*4ce0*/  I2F R64, R64 ;  /* 0x0000004000407306 */ /* 0x000fe20000201400 */
[----:B------:R-:W-:Y:S01]  /*4cf0*/  FMUL.FTZ R57, R159, c[0x0][0x2ec] ;  /* 0x0000bb009f397a20 */ /* 0x000fe20000410000 */
[----:B------:R-:W-:Y:S01]  /*4d00*/  FSEL R159, R56, -INF , !P4 ;  /* 0xff800000389f7808 */ /* 0x000fe20006000000 */
[----:B---3--:R-:W-:Y:S01]  /*4d10*/  FFMA.FTZ R157, R16, -UR4, R157 ;  /* 0x80000004109d7c23 */ /* 0x008fe2000801009d */
[----:B------:R-:W-:Y:S01]  /*4d20*/  IADD3 R163, -R201, R230, RZ ;  /* 0x000000e6c9a37210 */ /* 0x000fe20007ffe1ff */
[----:B------:R-:W-:Y:S01]  /*4d30*/  IMAD.IADD R16, R230, 0x1, -R193 ;  /* 0x00000001e6107824 */ /* 0x000fe200078e0ac1 */
[----:B------:R-:W-:Y:S01]  /*4d40*/  FSEL R2, R2, -INF , !P3 ;  /* 0xff80000002027808 */ /* 0x000fe20005800000 */
[----:B------:R-:W-:Y:S01]  /*4d50*/  IMAD.IADD R0, R216, 0x1, -R191 ;  /* 0x00000001d8007824 */ /* 0x000fe200078e0abf */
[----:B------:R-:W2:Y:S01]  /*4d60*/  MUFU.TANH R57, R57 ;  /* 0x0000003900397308 */ /* 0x000ea20000002400 */
[----:B-1----:R-:W-:Y:S01]  /*4d70*/  FFMA.FTZ R202, R202, -UR4, R65 ;  /* 0x80000004caca7c23 */ /* 0x002fe20008010041 */
[----:B------:R-:W-:Y:S01]  /*4d80*/  IABS R16, R16 ;  /* 0x0000001000107213 */ /* 0x000fe20000000000 */
[----:B------:R-:W-:Y:S01]  /*4d90*/  IMAD.IADD R56, R216, 0x1, -R205 ;  /* 0x00000001d8387824 */ /* 0x000fe200078e0acd */
[----:B------:R-:W-:Y:S01]  /*4da0*/  FSEL R157, R157, -INF , !P4 ;  /* 0xff8000009d9d7808 */ /* 0x000fe20006000000 */
[----:B------:R-:W-:Y:S01]  /*4db0*/  HMMA.16816.F32.BF16 R32, R32, R66, R8 ;  /* 0x000000422020723c */ /* 0x000fe20000041808 */
[----:B------:R-:W-:Y:S01]  /*4dc0*/  IABS R0, R0 ;  /* 0x0000000000007213 */ /* 0x000fe20000000000 */
[----:B------:R-:W-:Y:S01]  /*4dd0*/  IMAD.MOV.U32 R175, RZ, RZ, R16 ;  /* 0x000000ffffaf7224 */ /* 0x000fe200078e0010 */
[----:B------:R-:W1:Y:S01]  /*4de0*/  MUFU.TANH R58, R58 ;  /* 0x0000003a003a7308 */ /* 0x000e620000002400 */
[----:B------:R-:W-:Y:S01]  /*4df0*/  IABS R163, R163 ;  /* 0x000000a300a37213 */ /* 0x000fe20000000000 */
[----:B------:R-:W-:Y:S01]  /*4e00*/  FMUL.FTZ R131, R131, c[0x0][0x2ec] ;  /* 0x0000bb0083837a20 */ /* 0x000fe20000410000 */
[----:B------:R-:W-:Y:S01]  /*4e10*/  IABS R56, R56 ;  /* 0x0000003800387213 */ /* 0x000fe20000000000 */
[----:B------:R-:W-:Y:S01]  /*4e20*/  FMUL.FTZ R127, R127, c[0x0][0x2ec] ;  /* 0x0000bb007f7f7a20 */ /* 0x000fe20000410000 */
[----:B------:R-:W-:Y:S01]  /*4e30*/  IABS R162, R162 ;  /* 0x000000a200a27213 */ /* 0x000fe20000000000 */
[----:B------:R-:W-:-:S02]  /*4e40*/  FMUL.FTZ R53, R53, c[0x0][0x2ec] ;  /* 0x0000bb0035357a20 */ /* 0x000fc40000410000 */
[----:B--2---:R-:W-:Y:S01]  /*4e50*/  FFMA.FTZ R160, R160, -UR4, R57 ;  /* 0x80000004a0a07c23 */ /* 0x004fe20008010039 */
[----:B------:R-:W-:Y:S01]  /*4e60*/  IADD3 R57, -R195, R218, RZ ;  /* 0x000000dac3397210 */ /* 0x000fe20007ffe1ff */
[----:B------:R-:W2:Y:S01]  /*4e70*/  MUFU.TANH R59, R59 ;  /* 0x0000003b003b7308 */ /* 0x000ea20000002400 */
[----:B------:R-:W-:Y:S02]  /*4e80*/  FMUL.FTZ R49, R49, c[0x0][0x2ec] ;  /* 0x0000bb0031317a20 */ /* 0x000fe40000410000 */
[----:B------:R-:W-:Y:S01]  /*4e90*/  IABS R16, R57 ;  /* 0x0000003900107213 */ /* 0x000fe20000000000 */
[----:B------:R-:W-:Y:S01]  /*4ea0*/  IMAD.IADD R57, R216, 0x1, -R195 ;  /* 0x00000001d8397824 */ /* 0x000fe200078e0ac3 */
[----:B------:R-:W-:Y:S01]  /*4eb0*/  IADD3 R195, -R195, R230, RZ ;  /* 0x000000e6c3c37210 */ /* 0x000fe20007ffe1ff */
[----:B-1----:R-:W-:Y:S01]  /*4ec0*/  FFMA.FTZ R181, R181, -UR4, R58 ;  /* 0x80000004b5b57c23 */ /* 0x002fe2000801003a */
[----:B------:R-:W-:Y:S01]  /*4ed0*/  FSEL R160, R160, -INF , !P3 ;  /* 0xff800000a0a07808 */ /* 0x000fe20005800000 */
[----:B------:R-:W-:Y:S01]  /*4ee0*/  IMAD.MOV.U32 R189, RZ, RZ, R16 ;  /* 0x000000ffffbd7224 */ /* 0x000fe200078e0010 */
[----:B------:R-:W-:Y:S01]  /*4ef0*/  IABS R16, R57 ;  /* 0x0000003900107213 */ /* 0x000fe20000000000 */
[----:B------:R-:W-:Y:S01]  /*4f00*/  IMAD.IADD R57, R218, 0x1, -R197 ;  /* 0x00000001da397824 */ /* 0x000fe200078e0ac5 */
[----:B------:R-:W-:Y:S01]  /*4f10*/  IABS R195, R195 ;  /* 0x000000c300c37213 */ /* 0x000fe20000000000 */
[----:B------:R-:W-:Y:S01]  /*4f20*/  I2F R118, R118 ;  /* 0x0000007600767306 */ /* 0x000fe20000201400 */
[----:B------:R-:W-:Y:S01]  /*4f30*/  FSEL R181, R181, -INF , !P4 ;  /* 0xff800000b5b57808 */ /* 0x000fe20006000000 */
[----:B------:R-:W-:-:S02]  /*4f40*/  IMAD.IADD R58, R216, 0x1, -R209 ;  /* 0x00000001d83a7824 */ /* 0x000fc400078e0ad1 */
[----:B------:R-:W-:Y:S01]  /*4f50*/  IMAD.MOV.U32 R190, RZ, RZ, R195 ;  /* 0x000000ffffbe7224 */ /* 0x000fe200078e00c3 */
[----:B------:R-:W-:Y:S01]  /*4f60*/  IABS R195, R57 ;  /* 0x0000003900c37213 */ /* 0x000fe20000000000 */
[C---:B------:R-:W-:Y:S01]  /*4f70*/  IMAD.IADD R57, R216.reuse, 0x1, -R197 ;  /* 0x00000001d8397824 */ /* 0x040fe200078e0ac5 */
[----:B------:R-:W-:Y:S01]  /*4f80*/  IABS R58, R58 ;  /* 0x0000003a003a7213 */ /* 0x000fe20000000000 */
[----:B------:R1:W3:Y:S01]  /*4f90*/  I2F R193, R16 ;  /* 0x0000001000c17306 */ /* 0x0002e20000201400 */
[----:B------:R-:W-:Y:S02]  /*4fa0*/  IMAD.IADD R197, R216, 0x1, -R213 ;  /* 0x00000001d8c57824 */ /* 0x000fe400078e0ad5 */
[----:B--2---:R-:W-:Y:S02]  /*4fb0*/  FFMA.FTZ R64, R64, -UR4, R59 ;  /* 0x8000000440407c23 */ /* 0x004fe4000801003b */
[----:B------:R-:W-:Y:S01]  /*4fc0*/  FMUL.FTZ R59, R119, c[0x0][0x2ec] ;  /* 0x0000bb00773b7a20 */ /* 0x000fe20000410000 */
[----:B------:R-:W-:Y:S01]  /*4fd0*/  IABS R197, R197 ;  /* 0x000000c500c57213 */ /* 0x000fe20000000000 */
[----:B------:R-:W-:Y:S01]  /*4fe0*/  IMAD.IADD R119, R218, 0x1, -R211 ;  /* 0x00000001da777824 */ /* 0x000fe200078e0ad3 */
[----:B------:R-:W2:Y:S01]  /*4ff0*/  I2F R189, R189 ;  /* 0x000000bd00bd7306 */ /* 0x000ea20000201400 */
[----:B------:R-:W-:Y:S01]  /*5000*/  FSEL R64, R64, -INF , !P4 ;  /* 0xff80000040407808 */ /* 0x000fe20006000000 */
[----:B------:R-:W-:Y:S01]  /*5010*/  FMUL.FTZ R126, R126, c[0x0][0x2ec] ;  /* 0x0000bb007e7e7a20 */ /* 0x000fe20000410000 */
[----:B------:R-:W-:Y:S01]  /*5020*/  ISETP.GE.AND P4, PT, R205, UR13, PT ;  /* 0x0000000dcd007c0c */ /* 0x000fe2000bf86270 */
[----:B------:R-:W-:Y:S01]  /*5030*/  FMUL.FTZ R45, R45, c[0x0][0x2ec] ;  /* 0x0000bb002d2d7a20 */ /* 0x000fe20000410000 */
[----:B------:R-:W-:Y:S01]  /*5040*/  IABS R119, R119 ;  /* 0x0000007700777213 */ /* 0x000fe20000000000 */
[----:B------:R-:W-:Y:S01]  /*5050*/  FMUL.FTZ R47, R47, c[0x0][0x2ec] ;  /* 0x0000bb002f2f7a20 */ /* 0x000fe20000410000 */
[----:B-1----:R-:W-:Y:S01]  /*5060*/  IABS R16, R57 ;  /* 0x0000003900107213 */ /* 0x002fe20000000000 */
[----:B------:R1:W-:Y:S01]  /*5070*/  MUFU.TANH R65, R151 ;  /* 0x0000009700417308 */ /* 0x0003e20000002400 */
[----:B---3--:R-:W-:-:S02]  /*5080*/  FFMA.FTZ R112, R193, -UR4, R112 ;  /* 0x80000004c1707c23 */ /* 0x008fc40008010070 */
[C---:B------:R-:W-:Y:S02]  /*5090*/  IMAD.IADD R57, R216.reuse, 0x1, -R201 ;  /* 0x00000001d8397824 */ /* 0x040fe400078e0ac9 */
[----:B------:R-:W-:Y:S02]  /*50a0*/  IMAD.MOV.U32 R171, RZ, RZ, R16 ;  /* 0x000000ffffab7224 */ /* 0x000fe400078e0010 */
[C---:B------:R-:W-:Y:S01]  /*50b0*/  IMAD.IADD R16, R216.reuse, 0x1, -R199 ;  /* 0x00000001d8107824 */ /* 0x040fe200078e0ac7 */
[----:B------:R-:W-:Y:S01]  /*50c0*/  I2F R156, R156 ;  /* 0x0000009c009c7306 */ /* 0x000fe20000201400 */
[----:B--2---:R-:W-:Y:S01]  /*50d0*/  FFMA.FTZ R154, R189, -UR4, R154 ;  /* 0x80000004bd9a7c23 */ /* 0x004fe2000801009a */
[----:B------:R-:W-:Y:S01]  /*50e0*/  IABS R57, R57 ;  /* 0x0000003900397213 */ /* 0x000fe20000000000 */
[----:B------:R-:W-:Y:S01]  /*50f0*/  IMAD.IADD R193, R216, 0x1, -R219 ;  /* 0x00000001d8c17824 */ /* 0x000fe200078e0adb */
[----:B------:R-:W-:Y:S01]  /*5100*/  IABS R16, R16 ;  /* 0x0000001000107213 */ /* 0x000fe20000000000 */
[----:B------:R-:W-:-:S02]  /*5110*/  FMUL.FTZ R36, R36, c[0x0][0x2ec] ;  /* 0x0000bb0024247a20 */ /* 0x000fc40000410000 */
[----:B------:R-:W-:Y:S01]  /*5120*/  FMUL.FTZ R38, R38, c[0x0][0x2ec] ;  /* 0x0000bb0026267a20 */ /* 0x000fe20000410000 */
[----:B------:R-:W2:Y:S01]  /*5130*/  I2F R171, R171 ;  /* 0x000000ab00ab7306 */ /* 0x000ea20000201400 */
[----:B-1----:R-:W-:Y:S01]  /*5140*/  FSEL R151, R112, -INF , !P1 ;  /* 0xff80000070977808 */ /* 0x002fe20004800000 */
[----:B------:R-:W-:Y:S01]  /*5150*/  IMAD.MOV.U32 R169, RZ, RZ, R16 ;  /* 0x000000ffffa97224 */ /* 0x000fe200078e0010 */
[----:B------:R-:W-:Y:S01]  /*5160*/  IABS R193, R193 ;  /* 0x000000c100c17213 */ /* 0x000fe20000000000 */
[----:B------:R-:W-:Y:S02]  /*5170*/  FMUL.FTZ R112, R109, c[0x0][0x2ec] ;  /* 0x0000bb006d707a20 */ /* 0x000fe40000410000 */
[----:B------:R-:W-:Y:S02]  /*5180*/  IMAD.IADD R16, R218, 0x1, -R201 ;  /* 0x00000001da107824 */ /* 0x000fe400078e0ac9 */
[----:B------:R-:W1:Y:S01]  /*5190*/  MUFU.TANH R189, R110 ;  /* 0x0000006e00bd7308 */ /* 0x000e620000002400 */
[----:B------:R-:W-:-:S02]  /*51a0*/  FMUL.FTZ R46, R46, c[0x0][0x2ec] ;  /* 0x0000bb002e2e7a20 */ /* 0x000fc40000410000 */
[----:B------:R-:W-:Y:S01]  /*51b0*/  IABS R16, R16 ;  /* 0x0000001000107213 */ /* 0x000fe20000000000 */
[----:B------:R-:W-:Y:S02]  /*51c0*/  FMUL.FTZ R51, R51, c[0x0][0x2ec] ;  /* 0x0000bb0033337a20 */ /* 0x000fe40000410000 */
[----:B------:R-:W-:Y:S02]  /*51d0*/  FMUL.FTZ R12, R22, c[0x0][0x2ec] ;  /* 0x0000bb00160c7a20 */ /* 0x000fe40000410000 */
[----:B------:R-:W-:Y:S01]  /*51e0*/  MUFU.TANH R199, R152 ;  /* 0x0000009800c77308 */ /* 0x000fe20000002400 */
[----:B--2---:R-:W-:Y:S02]  /*51f0*/  FFMA.FTZ R109, R171, -UR4, R108 ;  /* 0x80000004ab6d7c23 */ /* 0x004fe4000801006c */
[----:B------:R-:W-:Y:S02]  /*5200*/  FFMA.FTZ R171, R118, -UR4, R65 ;  /* 0x8000000476ab7c23 */ /* 0x000fe40008010041 */
[----:B------:R-:W-:-:S02]  /*5210*/  IMAD.IADD R65, R218, 0x1, -R215 ;  /* 0x00000001da417824 */ /* 0x000fc400078e0ad7 */
[----:B------:R-:W-:Y:S01]  /*5220*/  IMAD.IADD R118, R230, 0x1, -R221 ;  /* 0x00000001e6767824 */ /* 0x000fe200078e0add */
[----:B------:R-:W2:Y:S01]  /*5230*/  I2F R175, R175 ;  /* 0x000000af00af7306 */ /* 0x000ea20000201400 */
[----:B-1----:R-:W-:Y:S01]  /*5240*/  FFMA.FTZ R110, R156, -UR4, R189 ;  /* 0x800000049c6e7c23 */ /* 0x002fe200080100bd */
[----:B------:R-:W-:Y:S01]  /*5250*/  IABS R65, R65 ;  /* 0x0000004100417213 */ /* 0x000fe20000000000 */
[--C-:B------:R-:W-:Y:S01]  /*5260*/  IMAD.IADD R156, R218, 0x1, -R221.reuse ;  /* 0x00000001da9c7824 */ /* 0x100fe200078e0add */
[----:B------:R-:W-:Y:S01]  /*5270*/  FSEL R189, R113, -INF , !P0 ;  /* 0xff80000071bd7808 */ /* 0x000fe20004000000 */
[----:B------:R-:W-:Y:S01]  /*5280*/  FMUL.FTZ R113, R146, c[0x0][0x2ec] ;  /* 0x0000bb0092717a20 */ /* 0x000fe20000410000 */
[----:B------:R-:W-:Y:S01]  /*5290*/  FSEL R110, R110, -INF , !P0 ;  /* 0xff8000006e6e7808 */ /* 0x000fe20004000000 */
[----:B------:R-:W-:Y:S01]  /*52a0*/  FMUL.FTZ R146, R147, c[0x0][0x2ec] ;  /* 0x0000bb0093927a20 */ /* 0x000fe20000410000 */
[----:B------:R-:W1:Y:S01]  /*52b0*/  I2F R173, R173 ;  /* 0x000000ad00ad7306 */ /* 0x000e620000201400 */
[----:B------:R-:W-:Y:S01]  /*52c0*/  FSEL R147, R202, -INF , !P6 ;  /* 0xff800000ca937808 */ /* 0x000fe20007000000 */
[----:B------:R-:W-:Y:S01]  /*52d0*/  FMUL.FTZ R13, R40, c[0x0][0x2ec] ;  /* 0x0000bb00280d7a20 */ /* 0x000fe20000410000 */
[----:B------:R-:W-:Y:S01]  /*52e0*/  FSEL R171, R171, -INF , !P6 ;  /* 0xff800000abab7808 */ /* 0x000fe20007000000 */
[----:B------:R-:W-:Y:S01]  /*52f0*/  FMUL.FTZ R14, R41, c[0x0][0x2ec] ;  /* 0x0000bb00290e7a20 */ /* 0x000fe20000410000 */
[----:B------:R-:W-:Y:S01]  /*5300*/  IADD3 R202, -R225, R216, RZ ;  /* 0x000000d8e1ca7210 */ /* 0x000fe20007ffe1ff */
[----:B------:R-:W-:Y:S01]  /*5310*/  FMUL.FTZ R8, R42, c[0x0][0x2ec] ;  /* 0x0000bb002a087a20 */ /* 0x000fe20000410000 */
[----:B------:R-:W-:Y:S01]  /*5320*/  IABS R156, R156 ;  /* 0x0000009c009c7213 */ /* 0x000fe20000000000 */
[----:B------:R-:W-:Y:S01]  /*5330*/  I2F R169, R169 ;  /* 0x000000a900a97306 */ /* 0x000fe20000201400 */
[----:B--2---:R-:W-:Y:S01]  /*5340*/  FFMA.FTZ R114, R175, -UR4, R114 ;  /* 0x80000004af727c23 */ /* 0x004fe20008010072 */
[----:B------:R-:W-:Y:S01]  /*5350*/  FSEL R175, R224, -INF , !P2 ;  /* 0xff800000e0af7808 */ /* 0x000fe20005000000 */
[----:B------:R-:W-:Y:S01]  /*5360*/  FMUL.FTZ R9, R43, c[0x0][0x2ec] ;  /* 0x0000bb002b097a20 */ /* 0x000fe20000410000 */
[----:B------:R-:W-:Y:S01]  /*5370*/  IABS R118, R118 ;  /* 0x0000007600767213 */ /* 0x000fe20000000000 */
[----:B------:R-:W-:Y:S01]  /*5380*/  FMUL.FTZ R11, R32, c[0x0][0x2ec] ;  /* 0x0000bb00200b7a20 */ /* 0x000fe20000410000 */
[----:B------:R-:W-:Y:S01]  /*5390*/  FSEL R148, R114, -INF , !P2 ;  /* 0xff80000072947808 */ /* 0x000fe20005000000 */
[----:B------:R-:W-:Y:S01]  /*53a0*/  FMUL.FTZ R114, R150, c[0x0][0x2ec] ;  /* 0x0000bb0096727a20 */ /* 0x000fe20000410000 */
[----:B------:R-:W2:Y:S01]  /*53b0*/  MUFU.TANH R112, R112 ;  /* 0x0000007000707308 */ /* 0x000ea20000002400 */
[----:B-1----:R-:W-:Y:S01]  /*53c0*/  FFMA.FTZ R149, R173, -UR4, R226 ;  /* 0x80000004ad957c23 */ /* 0x002fe200080100e2 */
[----:B------:R-:W-:Y:S01]  /*53d0*/  FSEL R173, R154, -INF , !P1 ;  /* 0xff8000009aad7808 */ /* 0x000fe20004800000 */
[----:B------:R-:W-:Y:S01]  /*53e0*/  IMAD.IADD R154, R216, 0x1, -R221 ;  /* 0x00000001d89a7824 */ /* 0x000fe200078e0add */
[----:B------:R-:W-:Y:S01]  /*53f0*/  IABS R202, R202 ;  /* 0x000000ca00ca7213 */ /* 0x000fe20000000000 */
[----:B------:R-:W-:Y:S01]  /*5400*/  FMUL.FTZ R15, R33, c[0x0][0x2ec] ;  /* 0x0000bb00210f7a20 */ /* 0x000fe20000410000 */
[----:B------:R-:W-:Y:S01]  /*5410*/  FSEL R149, R149, -INF , !P2 ;  /* 0xff80000095957808 */ /* 0x000fe20005000000 */
[----:B------:R-:W-:Y:S01]  /*5420*/  FMUL.FTZ R34, R34, c[0x0][0x2ec] ;  /* 0x0000bb0022227a20 */ /* 0x000fe20000410000 */
[----:B------:R-:W1:Y:S01]  /*5430*/  I2F R205, R197 ;  /* 0x000000c500cd7306 */ /* 0x000e620000201400 */
[----:B------:R-:W-:Y:S01]  /*5440*/  IABS R154, R154 ;  /* 0x0000009a009a7213 */ /* 0x000fe20000000000 */
[----:B------:R-:W-:-:S06]  /*5450*/  FMUL.FTZ R35, R35, c[0x0][0x2ec] ;  /* 0x0000bb0023237a20 */ /* 0x000fcc0000410000 */
[----:B------:R3:W4:Y:S01]  /*5460*/  MUFU.TANH R197, R153 ;  /* 0x0000009900c57308 */ /* 0x0007220000002400 */
[----:B--2---:R-:W-:Y:S02]  /*5470*/  FFMA.FTZ R108, R169, -UR4, R112 ;  /* 0x80000004a96c7c23 */ /* 0x004fe40008010070 */
[----:B------:R-:W-:-:S05]  /*5480*/  IMAD.IADD R112, R216, 0x1, -R215 ;  /* 0x00000001d8707824 */ /* 0x000fca00078e0ad7 */
[----:B------:R2:W-:Y:S01]  /*5490*/  I2F R224, R65 ;  /* 0x0000004100e07306 */ /* 0x0005e20000201400 */
[----:B------:R-:W-:Y:S01]  /*54a0*/  IABS R112, R112 ;  /* 0x0000007000707213 */ /* 0x000fe20000000000 */
[----:B-1----:R-:W-:Y:S02]  /*54b0*/  FFMA.FTZ R205, R205, -UR4, R96 ;  /* 0x80000004cdcd7c23 */ /* 0x002fe40008010060 */
[----:B------:R-:W-:Y:S02]  /*54c0*/  FMUL.FTZ R96, R132, c[0x0][0x2ec] ;  /* 0x0000bb0084607a20 */ /* 0x000fe40000410000 */
[----:B---3--:R-:W-:Y:S02]  /*54d0*/  FFMA.FTZ R153, R192, -UR4, R199 ;  /* 0x80000004c0997c23 */ /* 0x008fe400080100c7 */
[----:B------:R-:W1:Y:S01]  /*54e0*/  I2F R0, R0 ;  /* 0x0000000000007306 */ /* 0x000e620000201400 */
[----:B------:R-:W-:Y:S02]  /*54f0*/  FMUL.FTZ R192, R144, c[0x0][0x2ec] ;  /* 0x0000bb0090c07a20 */ /* 0x000fe40000410000 */
[----:B------:R-:W-:Y:S01]  /*5500*/  FMUL.FTZ R144, R145, c[0x0][0x2ec] ;  /* 0x0000bb0091907a20 */ /* 0x000fe20000410000 */
[----:B------:R-:W-:Y:S01]  /*5510*/  FSEL R145, R108, -INF , !P6 ;  /* 0xff8000006c917808 */ /* 0x000fe20007000000 */
[----:B------:R-:W-:Y:S01]  /*5520*/  FMUL.FTZ R108, R105, c[0x0][0x2ec] ;  /* 0x0000bb00696c7a20 */ /* 0x000fe20000410000 */
[----:B------:R-:W-:Y:S01]  /*5530*/  FSEL R153, R153, -INF , !P2 ;  /* 0xff80000099997808 */ /* 0x000fe20005000000 */
[----:B------:R-:W-:Y:S01]  /*5540*/  FMUL.FTZ R105, R107, c[0x0][0x2ec] ;  /* 0x0000bb006b697a20 */ /* 0x000fe20000410000 */
[----:B--2---:R-:W-:Y:S01]  /*5550*/  FSEL R65, R109, -INF , !P0 ;  /* 0xff8000006d417808 */ /* 0x004fe20004000000 */
[----:B------:R-:W-:Y:S01]  /*5560*/  IMAD.IADD R109, R230, 0x1, -R215 ;  /* 0x00000001e66d7824 */ /* 0x000fe200078e0ad7 */
[----:B------:R-:W2:Y:S01]  /*5570*/  MUFU.TANH R59, R59 ;  /* 0x0000003b003b7308 */ /* 0x000ea20000002400 */
[----:B------:R-:W-:Y:S01]  /*5580*/  ISETP.GE.AND P2, PT, R211, UR13, PT ;  /* 0x0000000dd3007c0c */ /* 0x000fe2000bf46270 */
[----:B----4-:R-:W-:-:S02]  /*5590*/  FFMA.FTZ R155, R194, -UR4, R197 ;  /* 0x80000004c29b7c23 */ /* 0x010fc400080100c5 */
[----:B------:R-:W-:Y:S01]  /*55a0*/  IABS R109, R109 ;  /* 0x0000006d006d7213 */ /* 0x000fe20000000000 */
[----:B------:R-:W-:Y:S02]  /*55b0*/  IMAD.IADD R194, R218, 0x1, -R61 ;  /* 0x00000001dac27824 */ /* 0x000fe400078e0a3d */
[----:B-1----:R-:W-:Y:S01]  /*55c0*/  FFMA.FTZ R0, R0, -UR4, R117 ;  /* 0x8000000400007c23 */ /* 0x002fe20008010075 */
[----:B------:R-:W-:Y:S01]  /*55d0*/  I2F R16, R16 ;  /* 0x0000001000107306 */ /* 0x000fe20000201400 */
[----:B------:R-:W-:Y:S01]  /*55e0*/  IADD3 R117, -R211, R216, RZ ;  /* 0x000000d8d3757210 */ /* 0x000fe20007ffe1ff */
[----:B------:R-:W-:Y:S01]  /*55f0*/  IMAD.IADD R197, R218, 0x1, -R219 ;  /* 0x00000001dac57824 */ /* 0x000fe200078e0adb */
[----:B------:R-:W-:Y:S01]  /*5600*/  FSEL R155, R155, -INF , !P1 ;  /* 0xff8000009b9b7808 */ /* 0x000fe20004800000 */
[----:B------:R-:W-:Y:S01]  /*5610*/  IMAD.IADD R199, R230, 0x1, -R227 ;  /* 0x00000001e6c77824 */ /* 0x000fe200078e0ae3 */
[----:B------:R-:W-:Y:S02]  /*5620*/  FSEL R0, R0, -INF , !P3 ;  /* 0xff80000000007808 */ /* 0x000fe40005800000 */
[----:B------:R-:W-:Y:S01]  /*5630*/  IABS R117, R117 ;  /* 0x0000007500757213 */ /* 0x000fe20000000000 */
[----:B------:R-:W1:Y:S01]  /*5640*/  MUFU.TANH R113, R113 ;  /* 0x0000007100717308 */ /* 0x000e620000002400 */
[----:B--2---:R-:W-:Y:S01]  /*5650*/  FFMA.FTZ R222, R222, -UR4, R59 ;  /* 0x80000004dede7c23 */ /* 0x004fe2000801003b */
[----:B------:R-:W-:-:S02]  /*5660*/  IADD3 R59, -R209, R218, RZ ;  /* 0x000000dad13b7210 */ /* 0x000fc40007ffe1ff */
[----:B------:R-:W-:Y:S02]  /*5670*/  IABS R194, R194 ;  /* 0x000000c200c27213 */ /* 0x000fe40000000000 */
[----:B------:R-:W-:Y:S02]  /*5680*/  FSEL R152, R222, -INF , !P3 ;  /* 0xff800000de987808 */ /* 0x000fe40005800000 */
[----:B------:R-:W2:Y:S01]  /*5690*/  I2F R191, R57 ;  /* 0x0000003900bf7306 */ /* 0x000ea20000201400 */
[----:B------:R-:W-:Y:S02]  /*56a0*/  ISETP.GE.AND P3, PT, R209, UR13, PT ;  /* 0x0000000dd1007c0c */ /* 0x000fe4000bf66270 */
[----:B------:R-:W-:Y:S02]  /*56b0*/  IADD3 R222, -R217, R218, RZ ;  /* 0x000000dad9de7210 */ /* 0x000fe40007ffe1ff */
[----:B------:R-:W-:Y:S02]  /*56c0*/  IABS R59, R59 ;  /* 0x0000003b003b7213 */ /* 0x000fe40000000000 */
[----:B------:R-:W-:Y:S01]  /*56d0*/  IABS R222, R222 ;  /* 0x000000de00de7213 */ /* 0x000fe20000000000 */
[----:B------:R-:W3:Y:S01]  /*56e0*/  I2F R163, R163 ;  /* 0x000000a300a37306 */ /* 0x000ee20000201400 */
[----:B-1----:R-:W-:Y:S01]  /*56f0*/  FFMA.FTZ R16, R16, -UR4, R113 ;  /* 0x8000000410107c23 */ /* 0x002fe20008010071 */
[----:B------:R-:W-:-:S02]  /*5700*/  IABS R197, R197 ;  /* 0x000000c500c57213 */ /* 0x000fc40000000000 */
[----:B------:R-:W-:Y:S02]  /*5710*/  IABS R199, R199 ;  /* 0x000000c700c77213 */ /* 0x000fe40000000000 */
[----:B------:R-:W-:Y:S02]  /*5720*/  IADD3 R113, -R183, R218, RZ ;  /* 0x000000dab7717210 */ /* 0x000fe40007ffe1ff */
[----:B------:R-:W1:Y:S01]  /*5730*/  MUFU.TANH R192, R192 ;  /* 0x000000c000c07308 */ /* 0x000e620000002400 */
[----:B--2---:R-:W-:Y:S01]  /*5740*/  FFMA.FTZ R104, R191, -UR4, R104 ;  /* 0x80000004bf687c23 */ /* 0x004fe20008010068 */
[----:B------:R-:W-:Y:S01]  /*5750*/  IABS R113, R113 ;  /* 0x0000007100717213 */ /* 0x000fe20000000000 */
[C---:B------:R-:W-:Y:S02]  /*5760*/  IMAD.IADD R57, R230.reuse, 0x1, -R209 ;  /* 0x00000001e6397824 */ /* 0x040fe400078e0ad1 */
[----:B------:R-:W-:-:S03]  /*5770*/  IMAD.IADD R209, R230, 0x1, -R61 ;  /* 0x00000001e6d17824 */ /* 0x000fc600078e0a3d */
[----:B------:R2:W4:Y:S01]  /*5780*/  I2F R226, R109 ;  /* 0x0000006d00e27306 */ /* 0x0005220000201400 */
[----:B---3--:R-:W-:Y:S01]  /*5790*/  FFMA.FTZ R106, R163, -UR4, R106 ;  /* 0x80000004a36a7c23 */ /* 0x008fe2000801006a */
[----:B------:R-:W-:Y:S02]  /*57a0*/  FSEL R163, R16, -INF , !P5 ;  /* 0xff80000010a37808 */ /* 0x000fe40006800000 */
[----:B------:R-:W-:Y:S02]  /*57b0*/  IABS R57, R57 ;  /* 0x0000003900397213 */ /* 0x000fe40000000000 */
[----:B------:R-:W-:Y:S01]  /*57c0*/  FSEL R16, R106, -INF , !P5 ;  /* 0xff8000006a107808 */ /* 0x000fe20006800000 */
[----:B------:R-:W-:Y:S01]  /*57d0*/  FMUL.FTZ R106, R142, c[0x0][0x2ec] ;  /* 0x0000bb008e6a7a20 */ /* 0x000fe20000410000 */
[----:B------:R-:W3:Y:S01]  /*57e0*/  I2F R228, R112 ;  /* 0x0000007000e47306 */ /* 0x000ee20000201400 */
[----:B-1----:R-:W-:Y:S01]  /*57f0*/  FFMA.FTZ R192, R203, -UR4, R192 ;  /* 0x80000004cbc07c23 */ /* 0x002fe200080100c0 */
[----:B------:R-:W-:Y:S01]  /*5800*/  IABS R209, R209 ;  /* 0x000000d100d17213 */ /* 0x000fe20000000000 */
[----:B------:R-:W-:-:S03]  /*5810*/  FMUL.FTZ R142, R143, c[0x0][0x2ec] ;  /* 0x0000bb008f8e7a20 */ /* 0x000fc60000410000 */
[----:B------:R-:W-:Y:S01]  /*5820*/  FSEL R107, R192, -INF , !P5 ;  /* 0xff800000c06b7808 */ /* 0x000fe20006800000 */
[----:B------:R-:W-:Y:S01]  /*5830*/  IMAD.IADD R192, R216, 0x1, -R187 ;  /* 0x00000001d8c07824 */ /* 0x000fe200078e0abb */
[----:B------:R-:W-:Y:S01]  /*5840*/  I2F R195, R195 ;  /* 0x000000c300c37306 */ /* 0x000fe20000201400 */
[----:B--2---:R-:W-:Y:S02]  /*5850*/  IMAD.IADD R109, R218, 0x1, -R225 ;  /* 0x00000001da6d7824 */ /* 0x004fe400078e0ae1 */
[----:B----4-:R-:W-:Y:S01]  /*5860*/  FFMA.FTZ R99, R226, -UR4, R99 ;  /* 0x80000004e2637c23 */ /* 0x010fe20008010063 */
[----:B------:R-:W-:Y:S02]  /*5870*/  IABS R192, R192 ;  /* 0x000000c000c07213 */ /* 0x000fe40000000000 */
[----:B------:R-:W-:Y:S02]  /*5880*/  IABS R109, R109 ;  /* 0x0000006d006d7213 */ /* 0x000fe40000000000 */
[----:B------:R-:W1:Y:S01]  /*5890*/  MUFU.TANH R114, R114 ;  /* 0x0000007200727308 */ /* 0x000e620000002400 */
[----:B---3--:R-:W-:-:S07]  /*58a0*/  FFMA.FTZ R97, R228, -UR4, R97 ;  /* 0x80000004e4617c23 */ /* 0x008fce0008010061 */
[----:B------:R-:W-:Y:S08]  /*58b0*/  I2F R112, R109 ;  /* 0x0000006d00707306 */ /* 0x000ff00000201400 */
[----:B------:R2:W3:Y:S01]  /*58c0*/  MUFU.TANH R109, R144 ;  /* 0x00000090006d7308 */ /* 0x0004e20000002400 */
[----:B-1----:R-:W-:-:S05]  /*58d0*/  FFMA.FTZ R114, R195, -UR4, R114 ;  /* 0x80000004c3727c23 */ /* 0x002fca0008010072 */
[----:B------:R-:W-:Y:S01]  /*58e0*/  FSEL R169, R114, -INF , !P0 ;  /* 0xff80000072a97808 */ /* 0x000fe20004000000 */
[----:B------:R-:W-:Y:S01]  /*58f0*/  IMAD.IADD R114, R230, 0x1, -R223 ;  /* 0x00000001e6727824 */ /* 0x000fe200078e0adf */
[----:B------:R1:W-:Y:S01]  /*5900*/  I2F R161, R56 ;  /* 0x0000003800a17306 */ /* 0x0003e20000201400 */
[----:B------:R-:W-:Y:S01]  /*5910*/  ISETP.GE.AND P0, PT, R215, UR13, PT ;  /* 0x0000000dd7007c0c */ /* 0x000fe2000bf06270 */
[----:B------:R-:W-:Y:S02]  /*5920*/  IMAD.IADD R215, R216, 0x1, -R217 ;  /* 0x00000001d8d77824 */ /* 0x000fe400078e0ad9 */
[----:B------:R-:W-:Y:S02]  /*5930*/  IABS R114, R114 ;  /* 0x0000007200727213 */ /* 0x000fe40000000000 */
[----:B------:R-:W-:Y:S02]  /*5940*/  FSEL R94, R97, -INF , !P0 ;  /* 0xff800000615e7808 */ /* 0x000fe40004000000 */
[----:B--2---:R-:W-:Y:S01]  /*5950*/  FSEL R144, R111, -INF , !P6 ;  /* 0xff8000006f907808 */ /* 0x004fe20007000000 */
[----:B------:R-:W-:Y:S01]  /*5960*/  I2F R58, R58 ;  /* 0x0000003a003a7306 */ /* 0x000fe20000201400 */
[----:B------:R-:W-:Y:S01]  /*5970*/  FSEL R111, R104, -INF , !P5 ;  /* 0xff800000686f7808 */ /* 0x000fe20006800000 */
[----:B---3--:R-:W-:Y:S01]  /*5980*/  FFMA.FTZ R109, R204, -UR4, R109 ;  /* 0x80000004cc6d7c23 */ /* 0x008fe2000801006d */
[----:B------:R-:W-:Y:S01]  /*5990*/  ISETP.GE.AND P5, PT, R61, UR13, PT ;  /* 0x0000000d3d007c0c */ /* 0x000fe2000bfa6270 */
[----:B------:R-:W-:Y:S01]  /*59a0*/  FMUL.FTZ R204, R128, c[0x0][0x2ec] ;  /* 0x0000bb0080cc7a20 */ /* 0x000fe20000410000 */
[----:B------:R-:W-:Y:S01]  /*59b0*/  IABS R215, R215 ;  /* 0x000000d700d77213 */ /* 0x000fe20000000000 */
[----:B------:R-:W-:Y:S01]  /*59c0*/  FMUL.FTZ R128, R130, c[0x0][0x2ec] ;  /* 0x0000bb0082807a20 */ /* 0x000fe20000410000 */
[----:B------:R-:W-:Y:S01]  /*59d0*/  ISETP.GE.AND P6, PT, R217, UR13, PT ;  /* 0x0000000dd9007c0c */ /* 0x000fe2000bfc6270 */
[----:B-1----:R-:W-:Y:S01]  /*59e0*/  IMAD.IADD R56, R230, 0x1, -R211 ;  /* 0x00000001e6387824 */ /* 0x002fe200078e0ad3 */
[----:B------:R-:W-:Y:S01]  /*59f0*/  IADD3 R211, -R61, R216, RZ ;  /* 0x000000d83dd37210 */ /* 0x000fe20007ffe1ff */
[----:B------:R-:W-:Y:S01]  /*5a00*/  FMUL.FTZ R61, R100, c[0x0][0x2ec] ;  /* 0x0000bb00643d7a20 */ /* 0x000fe20000410000 */
[----:B------:R-:W-:Y:S01]  /*5a10*/  I2F R57, R57 ;  /* 0x0000003900397306 */ /* 0x000fe20000201400 */
[----:B------:R-:W-:Y:S01]  /*5a20*/  FMUL.FTZ R100, R102, c[0x0][0x2ec] ;  /* 0x0000bb0066647a20 */ /* 0x000fe20000410000 */
[----:B------:R-:W-:Y:S01]  /*5a30*/  IABS R211, R211 ;  /* 0x000000d300d37213 */ /* 0x000fe20000000000 */
[----:B------:R-:W-:Y:S01]  /*5a40*/  IMAD.IADD R102, R230, 0x1, -R225 ;  /* 0x00000001e6667824 */ /* 0x000fe200078e0ae1 */
[----:B------:R-:W-:Y:S01]  /*5a50*/  IABS R56, R56 ;  /* 0x0000003800387213 */ /* 0x000fe20000000000 */
[----:B------:R-:W-:Y:S01]  /*5a60*/  FMUL.FTZ R130, R88, c[0x0][0x2ec] ;  /* 0x0000bb0058827a20 */ /* 0x000fe20000410000 */
[----:B------:R-:W-:Y:S01]  /*5a70*/  FSEL R191, R109, -INF , !P4 ;  /* 0xff8000006dbf7808 */ /* 0x000fe20006000000 */
[----:B------:R-:W-:Y:S01]  /*5a80*/  FMUL.FTZ R88, R125, c[0x0][0x2ec] ;  /* 0x0000bb007d587a20 */ /* 0x000fe20000410000 */
[----:B------:R-:W1:Y:S01]  /*5a90*/  MUFU.TANH R61, R61 ;  /* 0x0000003d003d7308 */ /* 0x000e620000002400 */
[----:B------:R-:W-:-:S02]  /*5aa0*/  IABS R102, R102 ;  /* 0x0000006600667213 */ /* 0x000fc40000000000 */
[----:B------:R-:W-:Y:S01]  /*5ab0*/  FSEL R242, R99, -INF , !P0 ;  /* 0xff80000063f27808 */ /* 0x000fe20004000000 */
[----:B------:R-:W-:Y:S02]  /*5ac0*/  IMAD.IADD R99, R218, 0x1, -R245 ;  /* 0x00000001da637824 */ /* 0x000fe400078e0af5 */
[----:B------:R-:W-:Y:S02]  /*5ad0*/  IMAD.MOV.U32 R203, RZ, RZ, R102 ;  /* 0x000000ffffcb7224 */ /* 0x000fe400078e0066 */
[----:B------:R-:W2:Y:S01]  /*5ae0*/  MUFU.TANH R100, R100 ;  /* 0x0000006400647308 */ /* 0x000ea20000002400 */
[----:B------:R-:W-:-:S07]  /*5af0*/  IABS R99, R99 ;  /* 0x0000006300637213 */ /* 0x000fce0000000000 */
[----:B------:R-:W3:Y:S01]  /*5b00*/  I2F R190, R190 ;  /* 0x000000be00be7306 */ /* 0x000ee20000201400 */
[----:B-1----:R-:W-:-:S07]  /*5b10*/  FFMA.FTZ R58, R58, -UR4, R61 ;  /* 0x800000043a3a7c23 */ /* 0x002fce000801003d */
[----:B------:R-:W1:Y:S01]  /*5b20*/  MUFU.TANH R195, R146 ;  /* 0x0000009200c37308 */ /* 0x000e620000002400 */
[----:B--2---:R-:W-:Y:S01]  /*5b30*/  FFMA.FTZ R100, R57, -UR4, R100 ;  /* 0x8000000439647c23 */ /* 0x004fe20008010064 */
[----:B------:R-:W-:-:S04]  /*5b40*/  FSEL R57, R58, -INF , !P3 ;  /* 0xff8000003a397808 */ /* 0x000fc80005800000 */
[----:B------:R-:W-:Y:S02]  /*5b50*/  FSEL R58, R100, -INF , !P3 ;  /* 0xff800000643a7808 */ /* 0x000fe40005800000 */
[----:B------:R-:W-:Y:S01]  /*5b60*/  I2F R158, R158 ;  /* 0x0000009e009e7306 */ /* 0x000fe20000201400 */
[----:B---3--:R-:W-:Y:S01]  /*5b70*/  FFMA.FTZ R115, R190, -UR4, R115 ;  /* 0x80000004be737c23 */ /* 0x008fe20008010073 */
[----:B------:R-:W-:-:S04]  /*5b80*/  IADD3 R190, -R219, R230, RZ ;  /* 0x000000e6dbbe7210 */ /* 0x000fc80007ffe1ff */
[----:B------:R-:W-:Y:S02]  /*5b90*/  FSEL R150, R115, -INF , !P1 ;  /* 0xff80000073967808 */ /* 0x000fe40004800000 */
[----:B------:R-:W2:Y:S01]  /*5ba0*/  MUFU.TANH R105, R105 ;  /* 0x0000006900697308 */ /* 0x000ea20000002400 */
[C---:B------:R-:W-:Y:S01]  /*5bb0*/  ISETP.GE.AND P1, PT, R213.reuse, UR13, PT ;  /* 0x0000000dd5007c0c */ /* 0x040fe2000bf26270 */
[----:B-1----:R-:W-:Y:S01]  /*5bc0*/  FFMA.FTZ R62, R62, -UR4, R195 ;  /* 0x800000043e3e7c23 */ /* 0x002fe200080100c3 */
[----:B------:R-:W-:Y:S01]  /*5bd0*/  IADD3 R115, -R213, R230, RZ ;  /* 0x000000e6d5737210 */ /* 0x000fe20007ffe1ff */
[----:B------:R-:W-:Y:S01]  /*5be0*/  IMAD.IADD R213, R230, 0x1, -R217 ;  /* 0x00000001e6d57824 */ /* 0x000fe200078e0ad9 */
[----:B------:R-:W-:Y:S01]  /*5bf0*/  FSEL R132, R205, -INF , !P1 ;  /* 0xff800000cd847808 */ /* 0x000fe20004800000 */
[----:B------:R-:W-:Y:S01]  /*5c00*/  IMAD.IADD R195, R218, 0x1, -R187 ;  /* 0x00000001dac37824 */ /* 0x000fe200078e0abb */
[----:B------:R-:W-:Y:S01]  /*5c10*/  IABS R115, R115 ;  /* 0x0000007300737213 */ /* 0x000fe20000000000 */
[----:B------:R-:W1:Y:S01]  /*5c20*/  MUFU.TANH R108, R108 ;  /* 0x0000006c006c7308 */ /* 0x000e620000002400 */
[----:B------:R-:W-:Y:S01]  /*5c30*/  IABS R213, R213 ;  /* 0x000000d500d57213 */ /* 0x000fe20000000000 */
[----:B------:R-:W-:Y:S01]  /*5c40*/  FMUL.FTZ R205, R80, c[0x0][0x2ec] ;  /* 0x0000bb0050cd7a20 */ /* 0x000fe20000410000 */
[----:B------:R-:W-:Y:S01]  /*5c50*/  IABS R190, R190 ;  /* 0x000000be00be7213 */ /* 0x000fe20000000000 */
[----:B------:R-:W-:Y:S01]  /*5c60*/  FMUL.FTZ R80, R52, c[0x0][0x2ec] ;  /* 0x0000bb0034507a20 */ /* 0x000fe20000410000 */
[----:B------:R-:W-:Y:S01]  /*5c70*/  IABS R195, R195 ;  /* 0x000000c300c37213 */ /* 0x000fe20000000000 */
[----:B------:R-:W-:-:S02]  /*5c80*/  FMUL.FTZ R52, R55, c[0x0][0x2ec] ;  /* 0x0000bb0037347a20 */ /* 0x000fc40000410000 */
[----:B------:R-:W-:Y:S01]  /*5c90*/  I2F R117, R117 ;  /* 0x0000007500757306 */ /* 0x000fe20000201400 */
[----:B--2---:R-:W-:Y:S01]  /*5ca0*/  FFMA.FTZ R105, R158, -UR4, R105 ;  /* 0x800000049e697c23 */ /* 0x004fe20008010069 */
[----:B------:R-:W-:Y:S01]  /*5cb0*/  IADD3 R158, -R187, R230, RZ ;  /* 0x000000e6bb9e7210 */ /* 0x000fe20007ffe1ff */
[----:B------:R-:W-:Y:S02]  /*5cc0*/  FMUL.FTZ R55, R44, c[0x0][0x2ec] ;  /* 0x0000bb002c377a20 */ /* 0x000fe40000410000 */
[----:B------:R-:W-:Y:S01]  /*5cd0*/  FMUL.FTZ R44, R69, c[0x0][0x2ec] ;  /* 0x0000bb00452c7a20 */ /* 0x000fe20000410000 */
[----:B------:R-:W-:Y:S01]  /*5ce0*/  IABS R158, R158 ;  /* 0x0000009e009e7213 */ /* 0x000fe20000000000 */
[----:B------:R-:W-:Y:S01]  /*5cf0*/  IMAD.IADD R146, R230, 0x1, -R237 ;  /* 0x00000001e6927824 */ /* 0x000fe200078e0aed */
[----:B------:R-:W2:Y:S01]  /*5d00*/  MUFU.TANH R100, R101 ;  /* 0x0000006500647308 */ /* 0x000ea20000002400 */
[----:B-1----:R-:W-:Y:S01]  /*5d10*/  FFMA.FTZ R108, R161, -UR4, R108 ;  /* 0x80000004a16c7c23 */ /* 0x002fe2000801006c */
[----:B------:R-:W-:-:S02]  /*5d20*/  FSEL R161, R62, -INF , !P4 ;  /* 0xff8000003ea17808 */ /* 0x000fc40006000000 */
[----:B------:R-:W-:Y:S01]  /*5d30*/  FSEL R62, R105, -INF , !P4 ;  /* 0xff800000693e7808 */ /* 0x000fe20006000000 */
[----:B------:R-:W-:Y:S01]  /*5d40*/  FMUL.FTZ R105, R141, c[0x0][0x2ec] ;  /* 0x0000bb008d697a20 */ /* 0x000fe20000410000 */
[----:B------:R-:W-:Y:S01]  /*5d50*/  FSEL R109, R108, -INF , !P4 ;  /* 0xff8000006c6d7808 */ /* 0x000fe20006000000 */
[----:B------:R-:W-:Y:S01]  /*5d60*/  IMAD.IADD R108, R216, 0x1, -R183 ;  /* 0x00000001d86c7824 */ /* 0x000fe200078e0ab7 */
[----:B------:R-:W-:Y:S01]  /*5d70*/  I2F R215, R215 ;  /* 0x000000d700d77306 */ /* 0x000fe20000201400 */
[----:B------:R-:W-:Y:S01]  /*5d80*/  ISETP.GE.AND P4, PT, R219, UR13, PT ;  /* 0x0000000ddb007c0c */ /* 0x000fe2000bf86270 */
[----:B------:R-:W-:Y:S01]  /*5d90*/  FMUL.FTZ R219, R86, c[0x0][0x2ec] ;  /* 0x0000bb0056db7a20 */ /* 0x000fe20000410000 */
[----:B------:R-:W-:Y:S01]  /*5da0*/  IABS R146, R146 ;  /* 0x0000009200927213 */ /* 0x000fe20000000000 */
[----:B------:R-:W-:Y:S01]  /*5db0*/  FMUL.FTZ R86, R122, c[0x0][0x2ec] ;  /* 0x0000bb007a567a20 */ /* 0x000fe20000410000 */
[----:B------:R-:W-:-:S03]  /*5dc0*/  IABS R108, R108 ;  /* 0x0000006c006c7213 */ /* 0x000fc60000000000 */
[----:B------:R-:W1:Y:S01]  /*5dd0*/  MUFU.TANH R104, R140 ;  /* 0x0000008c00687308 */ /* 0x000e620000002400 */
[----:B--2---:R-:W-:Y:S01]  /*5de0*/  FFMA.FTZ R141, R117, -UR4, R100 ;  /* 0x80000004758d7c23 */ /* 0x004fe20008010064 */
[----:B------:R-:W-:Y:S01]  /*5df0*/  IADD3 R100, -R227, R216, RZ ;  /* 0x000000d8e3647210 */ /* 0x000fe20007ffe1ff */
[----:B------:R-:W-:Y:S02]  /*5e00*/  IMAD.IADD R117, R230, 0x1, -R231 ;  /* 0x00000001e6757824 */ /* 0x000fe400078e0ae7 */
[----:B------:R-:W-:Y:S01]  /*5e10*/  IMAD.IADD R101, R216, 0x1, -R235 ;  /* 0x00000001d8657824 */ /* 0x000fe200078e0aeb */
[----:B------:R-:W-:Y:S02]  /*5e20*/  IABS R100, R100 ;  /* 0x0000006400647213 */ /* 0x000fe40000000000 */
[----:B------:R-:W2:Y:S01]  /*5e30*/  MUFU.TANH R60, R60 ;  /* 0x0000003c003c7308 */ /* 0x000ea20000002400 */
[----:B------:R-:W-:Y:S02]  /*5e40*/  IABS R117, R117 ;  /* 0x0000007500757213 */ /* 0x000fe40000000000 */
[----:B------:R-:W-:-:S05]  /*5e50*/  IABS R101, R101 ;  /* 0x0000006500657213 */ /* 0x000fca0000000000 */
[----:B------:R-:W3:Y:S01]  /*5e60*/  MUFU.TANH R96, R96 ;  /* 0x0000006000607308 */ /* 0x000ee20000002400 */
[----:B-1----:R-:W-:Y:S02]  /*5e70*/  FFMA.FTZ R104, R207, -UR4, R104 ;  /* 0x80000004cf687c23 */ /* 0x002fe40008010068 */
[----:B------:R-:W-:-:S03]  /*5e80*/  IMAD.IADD R140, R218, 0x1, -R231 ;  /* 0x00000001da8c7824 */ /* 0x000fc600078e0ae7 */
[----:B------:R-:W-:Y:S01]  /*5e90*/  FSEL R61, R104, -INF , !P3 ;  /* 0xff800000683d7808 */ /* 0x000fe20005800000 */
[----:B------:R-:W-:Y:S01]  /*5ea0*/  IMAD.IADD R104, R218, 0x1, -R227 ;  /* 0x00000001da687824 */ /* 0x000fe200078e0ae3 */
[----:B------:R1:W4:Y:S01]  /*5eb0*/  MUFU.TANH R143, R136 ;  /* 0x00000088008f7308 */ /* 0x0003220000002400 */
[----:B--2---:R-:W-:Y:S01]  /*5ec0*/  FFMA.FTZ R60, R215, -UR4, R60 ;  /* 0x80000004d73c7c23 */ /* 0x004fe2000801003c */
[----:B------:R-:W-:Y:S02]  /*5ed0*/  IABS R140, R140 ;  /* 0x0000008c008c7213 */ /* 0x000fe40000000000 */
[----:B------:R-:W-:Y:S02]  /*5ee0*/  IABS R102, R104 ;  /* 0x0000006800667213 */ /* 0x000fe40000000000 */
[----:B------:R-:W-:Y:S01]  /*5ef0*/  FSEL R241, R60, -INF , !P6 ;  /* 0xff8000003cf17808 */ /* 0x000fe20007000000 */
[----:B------:R-:W-:Y:S01]  /*5f00*/  FMUL.FTZ R60, R95, c[0x0][0x2ec] ;  /* 0x0000bb005f3c7a20 */ /* 0x000fe20000410000 */
[----:B------:R-:W2:Y:S01]  /*5f10*/  I2F R229, R115 ;  /* 0x0000007300e57306 */ /* 0x000ea20000201400 */
[----:B---3--:R-:W-:Y:S01]  /*5f20*/  FFMA.FTZ R96, R63, -UR4, R96 ;  /* 0x800000043f607c23 */ /* 0x008fe20008010060 */
[----:B------:R-:W-:Y:S01]  /*5f30*/  IADD3 R104, -R233, R216, RZ ;  /* 0x000000d8e9687210 */ /* 0x000fe20007ffe1ff */
[----:B------:R-:W-:-:S02]  /*5f40*/  FMUL.FTZ R63, R135, c[0x0][0x2ec] ;  /* 0x0000bb00873f7a20 */ /* 0x000fc40000410000 */
[----:B------:R-:W-:Y:S01]  /*5f50*/  IMAD.IADD R135, R218, 0x1, -R178 ;  /* 0x00000001da877824 */ /* 0x000fe200078e0ab2 */
[----:B------:R-:W-:Y:S01]  /*5f60*/  FSEL R228, R96, -INF , !P6 ;  /* 0xff80000060e47808 */ /* 0x000fe20007000000 */
[----:B------:R-:W-:Y:S01]  /*5f70*/  IMAD.IADD R95, R216, 0x1, -R249 ;  /* 0x00000001d85f7824 */ /* 0x000fe200078e0af9 */
[----:B------:R-:W-:Y:S01]  /*5f80*/  I2F R213, R213 ;  /* 0x000000d500d57306 */ /* 0x000fe20000201400 */
[----:B-1----:R-:W-:Y:S01]  /*5f90*/  FSEL R136, R141, -INF , !P2 ;  /* 0xff8000008d887808 */ /* 0x002fe20005000000 */
[----:B----4-:R-:W-:Y:S01]  /*5fa0*/  FFMA.FTZ R143, R208, -UR4, R143 ;  /* 0x80000004d08f7c23 */ /* 0x010fe2000801008f */
[----:B------:R-:W-:Y:S02]  /*5fb0*/  IABS R135, R135 ;  /* 0x0000008700877213 */ /* 0x000fe40000000000 */
[----:B------:R-:W-:Y:S01]  /*5fc0*/  IADD3 R96, -R247, R216, RZ ;  /* 0x000000d8f7607210 */ /* 0x000fe20007ffe1ff */
[----:B------:R1:W-:Y:S01]  /*5fd0*/  STL [R1+0x4c], R136 ;  /* 0x00004c8801007387 */ /* 0x0003e20000100800 */
[----:B------:R-:W-:Y:S01]  /*5fe0*/  IABS R104, R104 ;  /* 0x0000006800687213 */ /* 0x000fe20000000000 */
[----:B------:R-:W3:Y:S01]  /*5ff0*/  MUFU.TANH R92, R92 ;  /* 0x0000005c005c7308 */ /* 0x000ee20000002400 */
[----:B--2---:R-:W-:Y:S01]  /*6000*/  FFMA.FTZ R98, R229, -UR4, R98 ;  /* 0x80000004e5627c23 */ /* 0x004fe20008010062 */
[----:B------:R-:W-:Y:S01]  /*6010*/  IABS R96, R96 ;  /* 0x0000006000607213 */ /* 0x000fe20000000000 */
[----:B------:R-:W-:Y:S01]  /*6020*/  IMAD.IADD R115, R216, 0x1, -R223 ;  /* 0x00000001d8737824 */ /* 0x000fe200078e0adf */
[----:B------:R-:W-:-:S02]  /*6030*/  IABS R95, R95 ;  /* 0x0000005f005f7213 */ /* 0x000fc40000000000 */
[----:B------:R-:W-:Y:S02]  /*6040*/  FSEL R240, R98, -INF , !P1 ;  /* 0xff80000062f07808 */ /* 0x000fe40004800000 */
[----:B------:R-:W2:Y:S01]  /*6050*/  MUFU.TANH R139, R139 ;  /* 0x0000008b008b7308 */ /* 0x000ea20000002400 */
[----:B------:R-:W-:-:S07]  /*6060*/  IABS R115, R115 ;  /* 0x0000007300737213 */ /* 0x000fce0000000000 */
[----:B------:R-:W4:Y:S01]  /*6070*/  MUFU.TANH R207, R138 ;  /* 0x0000008a00cf7308 */ /* 0x000f220000002400 */
[----:B---3--:R-:W-:Y:S01]  /*6080*/  FFMA.FTZ R213, R213, -UR4, R92 ;  /* 0x80000004d5d57c23 */ /* 0x008fe2000801005c */
[----:B-1----:R-:W-:-:S06]  /*6090*/  FSEL R136, R143, -INF , !P1 ;  /* 0xff8000008f887808 */ /* 0x002fcc0004800000 */
[----:B------:R-:W-:Y:S01]  /*60a0*/  I2F R59, R59 ;  /* 0x0000003b003b7306 */ /* 0x000fe20000201400 */
[----:B--2---:R-:W-:Y:S01]  /*60b0*/  FFMA.FTZ R139, R224, -UR4, R139 ;  /* 0x80000004e08b7c23 */ /* 0x004fe2000801008b */
[----:B------:R1:W-:Y:S04]  /*60c0*/  STL [R1+0x5c], R136 ;  /* 0x00005c8801007387 */ /* 0x0003e80000100800 */
[----:B------:R-:W-:Y:S01]  /*60d0*/  FSEL R98, R139, -INF , !P0 ;  /* 0xff8000008b627808 */ /* 0x000fe20004000000 */
[----:B------:R-:W-:Y:S01]  /*60e0*/  IMAD.IADD R139, R216, 0x1, -R214 ;  /* 0x00000001d88b7824 */ /* 0x000fe200078e0ad6 */
[----:B------:R-:W2:Y:S01]  /*60f0*/  MUFU.TANH R106, R106 ;  /* 0x0000006a006a7308 */ /* 0x000ea20000002400 */
[----:B------:R3:W-:Y:S01]  /*6100*/  STL [R1+0x50], R132 ;  /* 0x0000508401007387 */ /* 0x0007e20000100800 */
[----:B----4-:R-:W-:-:S02]  /*6110*/  FFMA.FTZ R207, R220, -UR4, R207 ;  /* 0x80000004dccf7c23 */ /* 0x010fc400080100cf */
[----:B------:R-:W-:Y:S01]  /*6120*/  IMAD.IADD R138, R216, 0x1, -R178 ;  /* 0x00000001d88a7824 */ /* 0x000fe200078e0ab2 */
[----:B------:R-:W-:Y:S02]  /*6130*/  IABS R139, R139 ;  /* 0x0000008b008b7213 */ /* 0x000fe40000000000 */
[----:B------:R-:W-:Y:S01]  /*6140*/  FSEL R250, R207, -INF , !P1 ;  /* 0xff800000cffa7808 */ /* 0x000fe20004800000 */
[----:B------:R-:W-:Y:S01]  /*6150*/  I2F R222, R222 ;  /* 0x000000de00de7306 */ /* 0x000fe20000201400 */
[----:B------:R-:W-:Y:S01]  /*6160*/  FMUL.FTZ R207, R124, c[0x0][0x2ec] ;  /* 0x0000bb007ccf7a20 */ /* 0x000fe20000410000 */
[----:B------:R-:W-:Y:S02]  /*6170*/  IABS R138, R138 ;  /* 0x0000008a008a7213 */ /* 0x000fe40000000000 */
[----:B------:R-:W-:-:S04]  /*6180*/  ISETP.GE.AND P1, PT, R225, UR13, PT ;  /* 0x0000000de1007c0c */ /* 0x000fc8000bf26270 */
[----:B------:R-:W4:Y:S01]  /*6190*/  MUFU.TANH R141, R134 ;  /* 0x00000086008d7308 */ /* 0x000f220000002400 */
[----:B--2---:R-:W-:Y:S02]  /*61a0*/  FFMA.FTZ R59, R59, -UR4, R106 ;  /* 0x800000043b3b7c23 */ /* 0x004fe4000801006a */
[----:B------:R-:W-:Y:S02]  /*61b0*/  IMAD.IADD R106, R230, 0x1, -R183 ;  /* 0x00000001e66a7824 */ /* 0x000fe400078e0ab7 */
[----:B-1----:R-:W-:Y:S01]  /*61c0*/  IMAD.IADD R136, R218, 0x1, -R214 ;  /* 0x00000001da887824 */ /* 0x002fe200078e0ad6 */
[----:B------:R-:W-:Y:S02]  /*61d0*/  FSEL R59, R59, -INF , !P3 ;  /* 0xff8000003b3b7808 */ /* 0x000fe40005800000 */
[----:B------:R-:W-:Y:S01]  /*61e0*/  I2F R194, R194 ;  /* 0x000000c200c27306 */ /* 0x000fe20000201400 */
[----:B------:R-:W-:Y:S02]  /*61f0*/  ISETP.GE.AND P3, PT, R221, UR13, PT ;  /* 0x0000000ddd007c0c */ /* 0x000fe4000bf66270 */
[----:B---3--:R-:W-:Y:S01]  /*6200*/  FSEL R132, R137, -INF , !P0 ;  /* 0xff80000089847808 */ /* 0x008fe20004000000 */
[----:B------:R-:W-:Y:S01]  /*6210*/  IMAD.MOV.U32 R137, RZ, RZ, R135 ;  /* 0x000000ffff897224 */ /* 0x000fe200078e0087 */
[----:B------:R-:W-:-:S02]  /*6220*/  IABS R106, R106 ;  /* 0x0000006a006a7213 */ /* 0x000fc40000000000 */
[----:B------:R-:W-:Y:S01]  /*6230*/  IADD3 R135, -R167, R216, RZ ;  /* 0x000000d8a7877210 */ /* 0x000fe20007ffe1ff */
[----:B------:R-:W1:Y:S01]  /*6240*/  MUFU.TANH R63, R63 ;  /* 0x0000003f003f7308 */ /* 0x000e620000002400 */
[----:B------:R2:W-:Y:S01]  /*6250*/  STL [R1+0x60], R132 ;  /* 0x0000608401007387 */ /* 0x0005e20000100800 */
[----:B----4-:R-:W-:Y:S01]  /*6260*/  FFMA.FTZ R141, R222, -UR4, R141 ;  /* 0x80000004de8d7c23 */ /* 0x010fe2000801008d */
[----:B------:R-:W-:Y:S01]  /*6270*/  FSEL R222, R213, -INF , !P6 ;  /* 0xff800000d5de7808 */ /* 0x000fe20007000000 */
[----:B------:R-:W-:Y:S01]  /*6280*/  FMUL.FTZ R213, R24, c[0x0][0x2ec] ;  /* 0x0000bb0018d57a20 */ /* 0x000fe20000410000 */
[----:B------:R3:W-:Y:S01]  /*6290*/  STL [R1+0x58], R98 ;  /* 0x0000586201007387 */ /* 0x0007e20000100800 */
[----:B------:R-:W-:Y:S01]  /*62a0*/  IADD3 R134, -R179, R218, RZ ;  /* 0x000000dab3867210 */ /* 0x000fe20007ffe1ff */
[----:B------:R-:W-:Y:S01]  /*62b0*/  FMUL.FTZ R24, R25, c[0x0][0x2ec] ;  /* 0x0000bb0019187a20 */ /* 0x000fe20000410000 */
[----:B------:R-:W-:Y:S01]  /*62c0*/  I2F R209, R209 ;  /* 0x000000d100d17306 */ /* 0x000fe20000201400 */
[----:B------:R4:W-:Y:S01]  /*62d0*/  STL [R1+0x48], R94 ;  /* 0x0000485e01007387 */ /* 0x0009e20000100800 */
[----:B------:R-:W-:Y:S01]  /*62e0*/  FSEL R224, R141, -INF , !P6 ;  /* 0xff8000008de07808 */ /* 0x000fe20007000000 */
[----:B------:R-:W-:Y:S01]  /*62f0*/  FMUL.FTZ R25, R26, c[0x0][0x2ec] ;  /* 0x0000bb001a197a20 */ /* 0x000fe20000410000 */
[----:B------:R-:W-:Y:S01]  /*6300*/  ISETP.GE.AND P6, PT, R187, UR13, PT ;  /* 0x0000000dbb007c0c */ /* 0x000fe2000bfc6270 */
[----:B------:R-:W-:Y:S01]  /*6310*/  FMUL.FTZ R26, R29, c[0x0][0x2ec] ;  /* 0x0000bb001d1a7a20 */ /* 0x000fe20000410000 */
[----:B------:R-:W-:Y:S01]  /*6320*/  IABS R134, R134 ;  /* 0x0000008600867213 */ /* 0x000fe20000000000 */
[----:B------:R-:W-:Y:S01]  /*6330*/  IMAD.MOV.U32 R141, RZ, RZ, R138 ;  /* 0x000000ffff8d7224 */ /* 0x000fe200078e008a */
[----:B------:R-:W5:Y:S01]  /*6340*/  MUFU.TANH R60, R60 ;  /* 0x0000003c003c7308 */ /* 0x000f620000002400 */
[----:B-1----:R-:W-:Y:S01]  /*6350*/  FFMA.FTZ R63, R194, -UR4, R63 ;  /* 0x80000004c23f7c23 */ /* 0x002fe2000801003f */
[----:B------:R-:W-:Y:S01]  /*6360*/  IADD3 R138, -R167, R230, RZ ;  /* 0x000000e6a78a7210 */ /* 0x000fe20007ffe1ff */
[----:B------:R-:W-:Y:S01]  /*6370*/  FMUL.FTZ R29, R30, c[0x0][0x2ec] ;  /* 0x0000bb001e1d7a20 */ /* 0x000fe20000410000 */
[----:B------:R-:W-:Y:S01]  /*6380*/  IABS R136, R136 ;  /* 0x0000008800887213 */ /* 0x000fe20000000000 */
[----:B------:R-:W-:Y:S01]  /*6390*/  FMUL.FTZ R30, R31, c[0x0][0x2ec] ;  /* 0x0000bb001f1e7a20 */ /* 0x000fe20000410000 */
[----:B------:R-:W-:Y:S01]  /*63a0*/  FSEL R243, R63, -INF , !P5 ;  /* 0xff8000003ff37808 */ /* 0x000fe20006800000 */
[----:B------:R-:W-:Y:S01]  /*63b0*/  IMAD.IADD R63, R216, 0x1, -R179 ;  /* 0x00000001d83f7824 */ /* 0x000fe200078e0ab3 */
[----:B------:R-:W-:Y:S01]  /*63c0*/  I2F R211, R211 ;  /* 0x000000d300d37306 */ /* 0x000fe20000201400 */
[----:B------:R-:W-:Y:S01]  /*63d0*/  IABS R135, R135 ;  /* 0x0000008700877213 */ /* 0x000fe20000000000 */
[----:B--2---:R-:W-:Y:S01]  /*63e0*/  IMAD.IADD R132, R218, 0x1, -R249 ;  /* 0x00000001da847824 */ /* 0x004fe200078e0af9 */
[----:B------:R-:W-:-:S02]  /*63f0*/  IABS R138, R138 ;  /* 0x0000008a008a7213 */ /* 0x000fc40000000000 */
[----:B------:R-:W-:Y:S02]  /*6400*/  IABS R63, R63 ;  /* 0x0000003f003f7213 */ /* 0x000fe40000000000 */
[----:B---3--:R-:W-:Y:S01]  /*6410*/  IADD3 R98, -R167, R218, RZ ;  /* 0x000000daa7627210 */ /* 0x008fe20007ffe1ff */
[----:B------:R1:W2:Y:S01]  /*6420*/  MUFU.TANH R92, R93 ;  /* 0x0000005d005c7308 */ /* 0x0002a20000002400 */
[----:B-----5:R-:W-:Y:S01]  /*6430*/  FFMA.FTZ R60, R209, -UR4, R60 ;  /* 0x80000004d13c7c23 */ /* 0x020fe2000801003c */
[----:B------:R-:W-:Y:S01]  /*6440*/  IABS R132, R132 ;  /* 0x0000008400847213 */ /* 0x000fe20000000000 */
[----:B----4-:R-:W-:Y:S01]  /*6450*/  IMAD.IADD R94, R218, 0x1, -R237 ;  /* 0x00000001da5e7824 */ /* 0x010fe200078e0aed */
[----:B------:R-:W-:Y:S01]  /*6460*/  IABS R98, R98 ;  /* 0x0000006200627213 */ /* 0x000fe20000000000 */
[----:B------:R-:W-:Y:S01]  /*6470*/  FMUL.FTZ R209, R85, c[0x0][0x2ec] ;  /* 0x0000bb0055d17a20 */ /* 0x000fe20000410000 */
[----:B------:R-:W-:Y:S01]  /*6480*/  FSEL R220, R60, -INF , !P5 ;  /* 0xff8000003cdc7808 */ /* 0x000fe20006800000 */
[----:B------:R-:W-:Y:S01]  /*6490*/  IMAD.IADD R60, R230, 0x1, -R245 ;  /* 0x00000001e63c7824 */ /* 0x000fe200078e0af5 */
[----:B------:R-:W-:Y:S01]  /*64a0*/  I2F R119, R119 ;  /* 0x0000007700777306 */ /* 0x000fe20000201400 */
[----:B------:R-:W-:Y:S01]  /*64b0*/  IABS R94, R94 ;  /* 0x0000005e005e7213 */ /* 0x000fe20000000000 */
[----:B------:R-:W-:Y:S01]  /*64c0*/  FMUL.FTZ R85, R121, c[0x0][0x2ec] ;  /* 0x0000bb0079557a20 */ /* 0x000fe20000410000 */
[----:B------:R-:W-:-:S02]  /*64d0*/  ISETP.GE.AND P0, PT, R227, UR13, PT ;  /* 0x0000000de3007c0c */ /* 0x000fc4000bf06270 */
[----:B------:R-:W-:-:S03]  /*64e0*/  IABS R60, R60 ;  /* 0x0000003c003c7213 */ /* 0x000fc60000000000 */
[----:B------:R-:W3:Y:S01]  /*64f0*/  MUFU.TANH R142, R142 ;  /* 0x0000008e008e7308 */ /* 0x000ee20000002400 */
[----:B-1----:R-:W-:Y:S02]  /*6500*/  IMAD.IADD R93, R216, 0x1, -R237 ;  /* 0x00000001d85d7824 */ /* 0x002fe400078e0aed */
[----:B--2---:R-:W-:-:S03]  /*6510*/  FFMA.FTZ R92, R211, -UR4, R92 ;  /* 0x80000004d35c7c23 */ /* 0x004fc6000801005c */
[----:B------:R-:W-:Y:S02]  /*6520*/  IABS R93, R93 ;  /* 0x0000005d005d7213 */ /* 0x000fe40000000000 */
[----:B------:R-:W1:Y:S01]  /*6530*/  I2F R56, R56 ;  /* 0x0000003800387306 */ /* 0x000e620000201400 */
[----:B------:R-:W-:Y:S01]  /*6540*/  FSEL R229, R92, -INF , !P5 ;  /* 0xff8000005ce57808 */ /* 0x000fe20006800000 */
[----:B------:R-:W-:-:S05]  /*6550*/  IMAD.IADD R92, R230, 0x1, -R247 ;  /* 0x00000001e65c7824 */ /* 0x000fca00078e0af7 */
[----:B------:R-:W-:Y:S01]  /*6560*/  IABS R92, R92 ;  /* 0x0000005c005c7213 */ /* 0x000fe20000000000 */
[----:B------:R2:W-:Y:S01]  /*6570*/  MUFU.TANH R124, R84 ;  /* 0x00000054007c7308 */ /* 0x0005e20000002400 */
[----:B---3--:R-:W-:Y:S02]  /*6580*/  FFMA.FTZ R142, R119, -UR4, R142 ;  /* 0x80000004778e7c23 */ /* 0x008fe4000801008e */
[----:B------:R-:W-:-:S03]  /*6590*/  IMAD.IADD R119, R216, 0x1, -R231 ;  /* 0x00000001d8777824 */ /* 0x000fc600078e0ae7 */
[----:B------:R-:W-:Y:S01]  /*65a0*/  FSEL R248, R142, -INF , !P2 ;  /* 0xff8000008ef87808 */ /* 0x000fe20005000000 */
[----:B------:R-:W-:Y:S01]  /*65b0*/  IMAD.IADD R142, R230, 0x1, -R178 ;  /* 0x00000001e68e7824 */ /* 0x000fe200078e0ab2 */
[----:B------:R-:W3:Y:S01]  /*65c0*/  MUFU.TANH R105, R105 ;  /* 0x0000006900697308 */ /* 0x000ee20000002400 */
[----:B-1----:R-:W-:Y:S01]  /*65d0*/  FFMA.FTZ R238, R56, -UR4, R103 ;  /* 0x8000000438ee7c23 */ /* 0x002fe20008010067 */
[----:B------:R-:W-:Y:S01]  /*65e0*/  IADD3 R56, -R235, R230, RZ ;  /* 0x000000e6eb387210 */ /* 0x000fe20007ffe1ff */
[----:B------:R-:W-:Y:S01]  /*65f0*/  IMAD.IADD R103, R230, 0x1, -R233 ;  /* 0x00000001e6677824 */ /* 0x000fe200078e0ae9 */
[----:B------:R-:W-:Y:S02]  /*6600*/  IABS R142, R142 ;  /* 0x0000008e008e7213 */ /* 0x000fe40000000000 */
[----:B------:R-:W-:Y:S02]  /*6610*/  IABS R119, R119 ;  /* 0x0000007700777213 */ /* 0x000fe40000000000 */
[----:B------:R-:W1:Y:S01]  /*6620*/  MUFU.TANH R133, R133 ;  /* 0x0000008500857308 */ /* 0x000e620000002400 */
[----:B--2---:R-:W-:Y:S01]  /*6630*/  FMUL.FTZ R84, R123, c[0x0][0x2ec] ;  /* 0x0000bb007b547a20 */ /* 0x004fe20000410000 */
[----:B------:R-:W-:Y:S01]  /*6640*/  IABS R103, R103 ;  /* 0x0000006700677213 */ /* 0x000fe20000000000 */
[----:B------:R-:W-:Y:S01]  /*6650*/  IMAD.MOV.U32 R143, RZ, RZ, R142 ;  /* 0x000000ffff8f7224 */ /* 0x000fe200078e008e */
[----:B------:R-:W-:-:S02]  /*6660*/  IABS R56, R56 ;  /* 0x0000003800387213 */ /* 0x000fc40000000000 */
[----:B------:R-:W-:Y:S02]  /*6670*/  FSEL R238, R238, -INF , !P2 ;  /* 0xff800000eeee7808 */ /* 0x000fe40005000000 */
[----:B------:R-:W-:Y:S01]  /*6680*/  MUFU.TANH R204, R204 ;  /* 0x000000cc00cc7308 */ /* 0x000fe20000002400 */
[----:B---3--:R-:W-:Y:S02]  /*6690*/  FFMA.FTZ R206, R206, -UR4, R105 ;  /* 0x80000004cece7c23 */ /* 0x008fe40008010069 */
[----:B------:R-:W-:-:S05]  /*66a0*/  IMAD.IADD R105, R218, 0x1, -R233 ;  /* 0x00000001da697824 */ /* 0x000fca00078e0ae9 */
[----:B------:R-:W-:Y:S01]  /*66b0*/  MUFU.TANH R123, R54 ;  /* 0x00000036007b7308 */ /* 0x000fe20000002400 */
[----:B-1----:R-:W-:Y:S01]  /*66c0*/  FFMA.FTZ R133, R210, -UR4, R133 ;  /* 0x80000004d2857c23 */ /* 0x002fe20008010085 */
[----:B------:R-:W-:Y:S01]  /*66d0*/  IABS R105, R105 ;  /* 0x0000006900697213 */ /* 0x000fe20000000000 */
[----:B------:R-:W-:-:S03]  /*66e0*/  IMAD.MOV.U32 R210, RZ, RZ, R232 ;  /* 0x000000ffffd27224 */ /* 0x000fc600078e00e8 */
[----:B------:R-:W-:Y:S01]  /*66f0*/  FSEL R226, R133, -INF , !P5 ;  /* 0xff80000085e27808 */ /* 0x000fe20006800000 */
[----:B------:R-:W-:Y:S01]  /*6700*/  IMAD.IADD R133, R218, 0x1, -R247 ;  /* 0x00000001da857824 */ /* 0x000fe200078e0af7 */
[----:B------:R-:W-:Y:S01]  /*6710*/  I2F R197, R197 ;  /* 0x000000c500c57306 */ /* 0x000fe20000201400 */
[----:B------:R-:W-:Y:S02]  /*6720*/  ISETP.GE.AND P5, PT, R231, UR13, PT ;  /* 0x0000000de7007c0c */ /* 0x000fe4000bfa6270 */
[----:B------:R-:W-:Y:S02]  /*6730*/  IADD3 R246, R210, 0x1000, RZ ;  /* 0x00001000d2f67810 */ /* 0x000fe40007ffe0ff */
[----:B------:R-:W-:-:S03]  /*6740*/  IABS R133, R133 ;  /* 0x0000008500857213 */ /* 0x000fc60000000000 */
[----:B------:R-:W-:Y:S08]  /*6750*/  I2F R193, R193 ;  /* 0x000000c100c17306 */ /* 0x000ff00000201400 */
[----:B------:R-:W-:Y:S08]  /*6760*/  I2F R190, R190 ;  /* 0x000000be00be7306 */ /* 0x000ff00000201400 */
[----:B------:R-:W-:Y:S08]  /*6770*/  MUFU.TANH R128, R128 ;  /* 0x0000008000807308 */ /* 0x000ff00000002400 */
[----:B------:R-:W-:Y:S08]  /*6780*/  MUFU.TANH R130, R130 ;  /* 0x0000008200827308 */ /* 0x000ff00000002400 */
[----:B------:R-:W1:Y:S08]  /*6790*/  MUFU.TANH R221, R90 ;  /* 0x0000005a00dd7308 */ /* 0x000e700000002400 */
[----:B------:R2:W-:Y:S08]  /*67a0*/  MUFU.TANH R54, R50 ;  /* 0x0000003200367308 */ /* 0x0005f00000002400 */
[----:B------:R3:W-:Y:S01]  /*67b0*/  I2F R187, R93 ;  /* 0x0000005d00bb7306 */ /* 0x0007e20000201400 */
[----:B-1----:R-:W-:-:S02]  /*67c0*/  FFMA.FTZ R190, R190, -UR4, R221 ;  /* 0x80000004bebe7c23 */ /* 0x002fc400080100dd */
[----:B--2---:R-:W-:-:S05]  /*67d0*/  FMUL.FTZ R50, R71, c[0x0][0x2ec] ;  /* 0x0000bb0047327a20 */ /* 0x004fca0000410000 */
[----:B------:R1:W-:Y:S01]  /*67e0*/  MUFU.TANH R211, R89 ;  /* 0x0000005900d37308 */ /* 0x0003e20000002400 */
[----:B------:R-:W-:Y:S01]  /*67f0*/  FMUL.FTZ R71, R37, c[0x0][0x2ec] ;  /* 0x0000bb0025477a20 */ /* 0x000fe20000410000 */
[----:B------:R-:W-:-:S04]  /*6800*/  SHF.R.S32.HI R37, RZ, 0x1f, R188 ;  /* 0x0000001fff257819 */ /* 0x000fc800000114bc */
[----:B------:R-:W-:Y:S01]  /*6810*/  LEA.HI R37, R37, R188, RZ, 0x2 ;  /* 0x000000bc25257211 */ /* 0x000fe200078f10ff */
[----:B---3--:R-:W-:Y:S01]  /*6820*/  IMAD.IADD R93, R230, 0x1, -R179 ;  /* 0x00000001e65d7824 */ /* 0x008fe200078e0ab3 */
[----:B------:R2:W-:Y:S02]  /*6830*/  MUFU.TANH R217, R91 ;  /* 0x0000005b00d97308 */ /* 0x0005e40000002400 */
[----:B------:R-:W-:Y:S02]  /*6840*/  LOP3.LUT R37, R37, 0xfffffffc, RZ, 0xc0, !PT ;  /* 0xfffffffc25257812 */ /* 0x000fe400078ec0ff */
[----:B------:R-:W-:Y:S01]  /*6850*/  IABS R93, R93 ;  /* 0x0000005d005d7213 */ /* 0x000fe20000000000 */
[----:B-1----:R-:W-:-:S03]  /*6860*/  FMUL.FTZ R89, R120, c[0x0][0x2ec] ;  /* 0x0000bb0078597a20 */ /* 0x002fc60000410000 */
[----:B------:R1:W-:Y:S01]  /*6870*/  I2F R194, R94 ;  /* 0x0000005e00c27306 */ /* 0x0003e20000201400 */
[----:B--2---:R-:W-:-:S07]  /*6880*/  FMUL.FTZ R91, R81, c[0x0][0x2ec] ;  /* 0x0000bb00515b7a20 */ /* 0x004fce0000410000 */
[----:B------:R-:W-:Y:S08]  /*6890*/  I2F R212, R212 ;  /* 0x000000d400d47306 */ /* 0x000ff00000201400 */
[----:B------:R-:W-:Y:S01]  /*68a0*/  I2F R185, R185 ;  /* 0x000000b900b97306 */ /* 0x000fe20000201400 */
[----:B-1----:R-:W-:-:S05]  /*68b0*/  IMAD.IADD R94, R216, 0x1, -R245 ;  /* 0x00000001d85e7824 */ /* 0x002fca00078e0af5 */
[----:B------:R-:W-:Y:S02]  /*68c0*/  IABS R94, R94 ;  /* 0x0000005e005e7213 */ /* 0x000fe40000000000 */
[----:B------:R-:W-:Y:S08]  /*68d0*/  I2F R156, R156 ;  /* 0x0000009c009c7306 */ /* 0x000ff00000201400 */
[----:B------:R-:W1:Y:S08]  /*68e0*/  I2F R154, R154 ;  /* 0x0000009a009a7306 */ /* 0x000e700000201400 */
[----:B------:R-:W-:Y:S08]  /*68f0*/  I2F R118, R118 ;  /* 0x0000007600767306 */ /* 0x000ff00000201400 */
[----:B------:R-:W-:Y:S01]  /*6900*/  I2F R202, R202 ;  /* 0x000000ca00ca7306 */ /* 0x000fe20000201400 */
[----:B-1----:R-:W-:-:S05]  /*6910*/  FFMA.FTZ R154, R154, -UR4, R211 ;  /* 0x800000049a9a7c23 */ /* 0x002fca00080100d3 */
[----:B------:R-:W-:Y:S02]  /*6920*/  FSEL R236, R154, -INF , !P3 ;  /* 0xff8000009aec7808 */ /* 0x000fe40005800000 */
[----:B------:R-:W-:Y:S08]  /*6930*/  I2F R203, R203 ;  /* 0x000000cb00cb7306 */ /* 0x000ff00000201400 */
[----:B------:R-:W-:Y:S08]  /*6940*/  MUFU.TANH R129, R129 ;  /* 0x0000008100817308 */ /* 0x000ff00000002400 */
[----:B------:R-:W-:Y:S08]  /*6950*/  MUFU.TANH R131, R131 ;  /* 0x0000008300837308 */ /* 0x000ff00000002400 */
[----:B------:R-:W1:Y:S08]  /*6960*/  MUFU.TANH R88, R88 ;  /* 0x0000005800587308 */ /* 0x000e700000002400 */
[----:B------:R-:W2:Y:S08]  /*6970*/  MUFU.TANH R127, R127 ;  /* 0x0000007f007f7308 */ /* 0x000eb00000002400 */
[----:B------:R-:W3:Y:S01]  /*6980*/  MUFU.TANH R209, R209 ;  /* 0x000000d100d17308 */ /* 0x000ee20000002400 */
[----:B-1----:R-:W-:-:S07]  /*6990*/  FFMA.FTZ R88, R185, -UR4, R88 ;  /* 0x80000004b9587c23 */ /* 0x002fce0008010058 */
[----:B------:R1:W4:Y:S01]  /*69a0*/  MUFU.TANH R90, R87 ;  /* 0x00000057005a7308 */ /* 0x0003220000002400 */
[----:B--2---:R-:W-:-:S07]  /*69b0*/  FFMA.FTZ R112, R112, -UR4, R127 ;  /* 0x8000000470707c23 */ /* 0x004fce000801007f */
[----:B------:R-:W-:Y:S01]  /*69c0*/  I2F R180, R180 ;  /* 0x000000b400b47306 */ /* 0x000fe20000201400 */
[----:B---3--:R-:W-:-:S07]  /*69d0*/  FFMA.FTZ R202, R202, -UR4, R209 ;  /* 0x80000004caca7c23 */ /* 0x008fce00080100d1 */
[----:B------:R2:W-:Y:S01]  /*69e0*/  I2F R201, R102 ;  /* 0x0000006600c97306 */ /* 0x0005e20000201400 */
[----:B-1----:R-:W-:Y:S02]  /*69f0*/  FMUL.FTZ R87, R72, c[0x0][0x2ec] ;  /* 0x0000bb0048577a20 */ /* 0x002fe40000410000 */
[----:B------:R-:W-:Y:S02]  /*6a00*/  FMUL.FTZ R72, R74, c[0x0][0x2ec] ;  /* 0x0000bb004a487a20 */ /* 0x000fe40000410000 */
[----:B----4-:R-:W-:Y:S01]  /*6a10*/  FFMA.FTZ R90, R203, -UR4, R90 ;  /* 0x80000004cb5a7c23 */ /* 0x010fe2000801005a */
[----:B------:R-:W-:Y:S02]  /*6a20*/  IADD3 R203, R210, 0x2800, RZ ;  /* 0x00002800d2cb7810 */ /* 0x000fe40007ffe0ff */
[----:B------:R-:W-:Y:S02]  /*6a30*/  I2F R200, R100 ;  /* 0x0000006400c87306 */ /* 0x000fe40000201400 */
[----:B------:R-:W-:-:S06]  /*6a40*/  FSEL R216, R90, -INF , !P1 ;  /* 0xff8000005ad87808 */ /* 0x000fcc0004800000 */
[----:B------:R-:W1:Y:S01]  /*6a50*/  I2F R199, R199 ;  /* 0x000000c700c77306 */ /* 0x000e620000201400 */
[----:B--2---:R-:W-:-:S05]  /*6a60*/  IMAD.IADD R102, R218, 0x1, -R235 ;  /* 0x00000001da667824 */ /* 0x004fca00078e0aeb */
[----:B------:R-:W-:Y:S02]  /*6a70*/  IABS R102, R102 ;  /* 0x0000006600667213 */ /* 0x000fe40000000000 */
[----:B------:R-:W2:Y:S08]  /*6a80*/  MUFU.TANH R89, R89 ;  /* 0x0000005900597308 */ /* 0x000eb00000002400 */
[----:B------:R-:W3:Y:S01]  /*6a90*/  MUFU.TANH R86, R86 ;  /* 0x0000005600567308 */ /* 0x000ee20000002400 */
[----:B-1----:R-:W-:-:S05]  /*6aa0*/  FFMA.FTZ R82, R199, -UR4, R82 ;  /* 0x80000004c7527c23 */ /* 0x002fca0008010052 */
[----:B------:R-:W-:Y:S02]  /*6ab0*/  FSEL R234, R82, -INF , !P0 ;  /* 0xff80000052ea7808 */ /* 0x000fe40004000000 */
[----:B------:R-:W1:Y:S01]  /*6ac0*/  MUFU.TANH R205, R205 ;  /* 0x000000cd00cd7308 */ /* 0x000e620000002400 */
[----:B--2---:R-:W-:-:S05]  /*6ad0*/  FFMA.FTZ R89, R180, -UR4, R89 ;  /* 0x80000004b4597c23 */ /* 0x004fca0008010059 */
[----:B------:R-:W-:Y:S02]  /*6ae0*/  FSEL R239, R89, -INF , !P0 ;  /* 0xff80000059ef7808 */ /* 0x000fe40004000000 */
[----:B------:R-:W-:Y:S01]  /*6af0*/  MUFU.TANH R81, R53 ;  /* 0x0000003500517308 */ /* 0x000fe20000002400 */
[----:B---3--:R-:W-:-:S07]  /*6b00*/  FFMA.FTZ R86, R201, -UR4, R86 ;  /* 0x80000004c9567c23 */ /* 0x008fce0008010056 */
[----:B------:R-:W-:Y:S01]  /*6b10*/  I2F R116, R116 ;  /* 0x0000007400747306 */ /* 0x000fe20000201400 */
[----:B-1----:R-:W-:-:S07]  /*6b20*/  FFMA.FTZ R200, R200, -UR4, R205 ;  /* 0x80000004c8c87c23 */ /* 0x002fce00080100cd */
[----:B------:R-:W-:Y:S08]  /*6b30*/  I2F R114, R114 ;  /* 0x0000007200727306 */ /* 0x000ff00000201400 */
[----:B------:R-:W1:Y:S08]  /*6b40*/  MUFU.TANH R215, R126 ;  /* 0x0000007e00d77308 */ /* 0x000e700000002400 */
[----:B------:R-:W2:Y:S08]  /*6b50*/  MUFU.TANH R219, R219 ;  /* 0x000000db00db7308 */ /* 0x000eb00000002400 */
[----:B------:R-:W-:Y:S01]  /*6b60*/  MUFU.TANH R53, R49 ;  /* 0x0000003100357308 */ /* 0x000fe20000002400 */
[----:B-1----:R-:W-:Y:S01]  /*6b70*/  FFMA.FTZ R116, R116, -UR4, R215 ;  /* 0x8000000474747c23 */ /* 0x002fe200080100d7 */
[----:B------:R-:W-:-:S02]  /*6b80*/  FSEL R215, R202, -INF , !P1 ;  /* 0xff800000cad77808 */ /* 0x000fc40004800000 */
[----:B------:R-:W-:-:S04]  /*6b90*/  IADD3 R202, R210, 0x3000, RZ ;  /* 0x00003000d2ca7810 */ /* 0x000fc80007ffe0ff */
[----:B------:R-:W-:Y:S01]  /*6ba0*/  I2F R192, R192 ;  /* 0x000000c000c07306 */ /* 0x000fe20000201400 */
[----:B--2---:R-:W-:Y:S01]  /*6bb0*/  FFMA.FTZ R114, R114, -UR4, R219 ;  /* 0x8000000472727c23 */ /* 0x004fe200080100db */
[----:B------:R-:W-:-:S06]  /*6bc0*/  FSEL R219, R112, -INF , !P1 ;  /* 0xff80000070db7808 */ /* 0x000fcc0004800000 */
[----:B------:R1:W-:Y:S08]  /*6bd0*/  I2F R97, R63 ;  /* 0x0000003f00617306 */ /* 0x0003f00000201400 */
[----:B------:R-:W2:Y:S08]  /*6be0*/  MUFU.TANH R91, R91 ;  /* 0x0000005b005b7308 */ /* 0x000eb00000002400 */
[----:B------:R3:W-:Y:S01]  /*6bf0*/  MUFU.TANH R49, R45 ;  /* 0x0000002d00317308 */ /* 0x0007e20000002400 */
[----:B-1----:R-:W-:Y:S01]  /*6c00*/  IADD3 R63, -R249, R230, RZ ;  /* 0x000000e6f93f7210 */ /* 0x002fe20007ffe1ff */
[----:B------:R-:W-:-:S03]  /*6c10*/  IMAD.IADD R230, R230, 0x1, -R214 ;  /* 0x00000001e6e67824 */ /* 0x000fc600078e0ad6 */
[----:B------:R-:W-:Y:S02]  /*6c20*/  IABS R63, R63 ;  /* 0x0000003f003f7213 */ /* 0x000fe40000000000 */
[----:B------:R-:W-:Y:S01]  /*6c30*/  IABS R142, R230 ;  /* 0x000000e6008e7213 */ /* 0x000fe20000000000 */
[----:B------:R-:W-:Y:S01]  /*6c40*/  I2F R117, R117 ;  /* 0x0000007500757306 */ /* 0x000fe20000201400 */
[----:B------:R-:W-:Y:S01]  /*6c50*/  FSEL R230, R190, -INF , !P4 ;  /* 0xff800000bee67808 */ /* 0x000fe20006000000 */
[----:B--2---:R-:W-:-:S05]  /*6c60*/  FFMA.FTZ R91, R192, -UR4, R91 ;  /* 0x80000004c05b7c23 */ /* 0x004fca000801005b */
[----:B------:R-:W-:Y:S01]  /*6c70*/  FSEL R231, R91, -INF , !P6 ;  /* 0xff8000005be77808 */ /* 0x000fe20007000000 */
[----:B------:R-:W1:Y:S01]  /*6c80*/  MUFU.TANH R78, R78 ;  /* 0x0000004e004e7308 */ /* 0x000e620000002400 */
[----:B---3--:R-:W-:Y:S02]  /*6c90*/  FFMA.FTZ R45, R17, -UR4, R204 ;  /* 0x80000004112d7c23 */ /* 0x008fe400080100cc */
[----:B------:R-:W-:Y:S02]  /*6ca0*/  FMUL.FTZ R17, R39, c[0x0][0x2ec] ;  /* 0x0000bb0027117a20 */ /* 0x000fe40000410000 */
[----:B------:R-:W-:Y:S01]  /*6cb0*/  FFMA.FTZ R39, R197, -UR4, R128 ;  /* 0x80000004c5277c23 */ /* 0x000fe20008010080 */
[----:B------:R-:W-:Y:S02]  /*6cc0*/  FSEL R45, R45, -INF , !P4 ;  /* 0xff8000002d2d7808 */ /* 0x000fe40006000000 */
[----:B------:R2:W-:Y:S02]  /*6cd0*/  MUFU.TANH R69, R36 ;  /* 0x0000002400457308 */ /* 0x0005e40000002400 */
[----:B------:R-:W-:-:S06]  /*6ce0*/  FSEL R39, R39, -INF , !P4 ;  /* 0xff80000027277808 */ /* 0x000fcc0006000000 */
[----:B------:R-:W3:Y:S01]  /*6cf0*/  I2F R170, R170 ;  /* 0x000000aa00aa7306 */ /* 0x000ee20000201400 */
[----:B-1----:R-:W-:-:S05]  /*6d00*/  FFMA.FTZ R78, R117, -UR4, R78 ;  /* 0x80000004754e7c23 */ /* 0x002fca000801004e */
[----:B------:R-:W-:Y:S02]  /*6d10*/  FSEL R126, R78, -INF , !P5 ;  /* 0xff8000004e7e7808 */ /* 0x000fe40006800000 */
[----:B------:R-:W-:Y:S01]  /*6d20*/  I2F R134, R134 ;  /* 0x0000008600867306 */ /* 0x000fe20000201400 */
[----:B--2---:R-:W-:Y:S01]  /*6d30*/  IADD3 R36, R188, -R37, RZ ;  /* 0x80000025bc247210 */ /* 0x004fe20007ffe0ff */
[----:B------:R-:W-:-:S04]  /*6d40*/  FFMA.FTZ R37, R193, -UR4, R130 ;  /* 0x80000004c1257c23 */ /* 0x000fc80008010082 */
[----:B------:R1:W-:Y:S01]  /*6d50*/  STL [R1+0x38], R36 ;  /* 0x0000382401007387 */ /* 0x0003e20000100800 */
[----:B------:R-:W-:Y:S01]  /*6d60*/  FSEL R37, R37, -INF , !P4 ;  /* 0xff80000025257808 */ /* 0x000fe20006000000 */
[----:B------:R-:W-:Y:S01]  /*6d70*/  I2F R93, R93 ;  /* 0x0000005d005d7306 */ /* 0x000fe20000201400 */
[----:B------:R-:W-:Y:S01]  /*6d80*/  ISETP.GE.AND P4, PT, R183, UR13, PT ;  /* 0x0000000db7007c0c */ /* 0x000fe2000bf86270 */
[----:B------:R-:W-:Y:S02]  /*6d90*/  FMUL.FTZ R183, R28, c[0x0][0x2ec] ;  /* 0x0000bb001cb77a20 */ /* 0x000fe40000410000 */
[----:B------:R-:W-:Y:S02]  /*6da0*/  FFMA.FTZ R28, R118, -UR4, R217 ;  /* 0x80000004761c7c23 */ /* 0x000fe400080100d9 */
[----:B---3--:R-:W-:Y:S02]  /*6db0*/  FFMA.FTZ R49, R170, -UR4, R49 ;  /* 0x80000004aa317c23 */ /* 0x008fe40008010031 */
[----:B------:R-:W2:Y:S01]  /*6dc0*/  MUFU.TANH R47, R47 ;  /* 0x0000002f002f7308 */ /* 0x000ea20000002400 */
[----:B------:R-:W-:-:S07]  /*6dd0*/  FSEL R28, R28, -INF , !P3 ;  /* 0xff8000001c1c7808 */ /* 0x000fce0005800000 */
[----:B------:R-:W3:Y:S01]  /*6de0*/  MUFU.TANH R44, R44 ;  /* 0x0000002c002c7308 */ /* 0x000ee20000002400 */
[----:B-1----:R-:W-:-:S07]  /*6df0*/  FFMA.FTZ R36, R156, -UR4, R131 ;  /* 0x800000049c247c23 */ /* 0x002fce0008010083 */
[----:B------:R-:W1:Y:S01]  /*6e00*/  MUFU.TANH R50, R50 ;  /* 0x0000003200327308 */ /* 0x000e620000002400 */
[----:B--2---:R-:W-:Y:S01]  /*6e10*/  FFMA.FTZ R47, R134, -UR4, R47 ;  /* 0x80000004862f7c23 */ /* 0x004fe2000801002f */
[----:B------:R-:W-:-:S06]  /*6e20*/  FSEL R36, R36, -INF , !P3 ;  /* 0xff80000024247808 */ /* 0x000fcc0005800000 */
[----:B------:R2:W-:Y:S01]  /*6e30*/  MUFU.TANH R125, R83 ;  /* 0x00000053007d7308 */ /* 0x0005e20000002400 */
[----:B---3--:R-:W-:-:S07]  /*6e40*/  FFMA.FTZ R44, R97, -UR4, R44 ;  /* 0x80000004612c7c23 */ /* 0x008fce000801002c */
[----:B------:R-:W-:Y:S01]  /*6e50*/  I2F R184, R184 ;  /* 0x000000b800b87306 */ /* 0x000fe20000201400 */
[----:B-1----:R-:W-:-:S07]  /*6e60*/  FFMA.FTZ R50, R93, -UR4, R50 ;  /* 0x800000045d327c23 */ /* 0x002fce0008010032 */
[----:B------:R-:W1:Y:S01]  /*6e70*/  I2F R115, R115 ;  /* 0x0000007300737306 */ /* 0x000e620000201400 */
[----:B--2---:R-:W-:Y:S02]  /*6e80*/  FMUL.FTZ R83, R77, c[0x0][0x2ec] ;  /* 0x0000bb004d537a20 */ /* 0x004fe40000410000 */
[----:B------:R-:W-:Y:S02]  /*6e90*/  FMUL.FTZ R77, R48, c[0x0][0x2ec] ;  /* 0x0000bb00304d7a20 */ /* 0x000fe40000410000 */
[----:B------:R-:W-:-:S03]  /*6ea0*/  FMUL.FTZ R48, R73, c[0x0][0x2ec] ;  /* 0x0000bb0049307a20 */ /* 0x000fc60000410000 */
[----:B------:R-:W2:Y:S08]  /*6eb0*/  MUFU.TANH R207, R207 ;  /* 0x000000cf00cf7308 */ /* 0x000eb00000002400 */
[----:B------:R-:W3:Y:S01]  /*6ec0*/  I2F R140, R140 ;  /* 0x0000008c008c7306 */ /* 0x000ee20000201400 */
[----:B-1----:R-:W-:-:S07]  /*6ed0*/  FFMA.FTZ R115, R115, -UR4, R124 ;  /* 0x8000000473737c23 */ /* 0x002fce000801007c */
[----:B------:R-:W-:Y:S01]  /*6ee0*/  I2F R92, R92 ;  /* 0x0000005c005c7306 */ /* 0x000fe20000201400 */
[----:B--2---:R-:W-:-:S07]  /*6ef0*/  FFMA.FTZ R184, R184, -UR4, R207 ;  /* 0x80000004b8b87c23 */ /* 0x004fce00080100cf */
[----:B------:R-:W-:Y:S01]  /*6f00*/  I2F R99, R99 ;  /* 0x0000006300637306 */ /* 0x000fe20000201400 */
[----:B---3--:R-:W-:-:S05]  /*6f10*/  FFMA.FTZ R112, R140, -UR4, R123 ;  /* 0x800000048c707c23 */ /* 0x008fca000801007b */
[----:B------:R-:W-:Y:S02]  /*6f20*/  FSEL R112, R112, -INF , !P5 ;  /* 0xff80000070707808 */ /* 0x000fe40006800000 */
[----:B------:R-:W-:Y:S08]  /*6f30*/  I2F R94, R94 ;  /* 0x0000005e005e7306 */ /* 0x000ff00000201400 */
[----:B------:R-:W1:Y:S08]  /*6f40*/  MUFU.TANH R38, R38 ;  /* 0x0000002600267308 */ /* 0x000e700000002400 */
[----:B------:R-:W2:Y:S08]  /*6f50*/  MUFU.TANH R213, R213 ;  /* 0x000000d500d57308 */ /* 0x000eb00000002400 */
[----:B------:R-:W3:Y:S01]  /*6f60*/  MUFU.TANH R29, R29 ;  /* 0x0000001d001d7308 */ /* 0x000ee20000002400 */
[----:B-1----:R-:W-:-:S07]  /*6f70*/  FFMA.FTZ R38, R99, -UR4, R38 ;  /* 0x8000000463267c23 */ /* 0x002fce0008010026 */
[----:B------:R-:W-:Y:S01]  /*6f80*/  I2F R195, R195 ;  /* 0x000000c300c37306 */ /* 0x000fe20000201400 */
[----:B--2---:R-:W-:-:S07]  /*6f90*/  FFMA.FTZ R94, R94, -UR4, R213 ;  /* 0x800000045e5e7c23 */ /* 0x004fce00080100d5 */
[----:B------:R-:W1:Y:S01]  /*6fa0*/  MUFU.TANH R84, R84 ;  /* 0x0000005400547308 */ /* 0x000e620000002400 */
[----:B---3--:R-:W-:Y:S01]  /*6fb0*/  FFMA.FTZ R91, R92, -UR4, R29 ;  /* 0x800000045c5b7c23 */ /* 0x008fe2000801001d */
[----:B------:R-:W-:-:S06]  /*6fc0*/  LOP3.LUT R29, R4, 0x3, RZ, 0xc0, !PT ;  /* 0x00000003041d7812 */ /* 0x000fcc00078ec0ff */
[----:B------:R2:W3:Y:S08]  /*6fd0*/  MUFU.TANH R73, R46 ;  /* 0x0000002e00497308 */ /* 0x0004f00000002400 */
[----:B------:R-:W-:Y:S01]  /*6fe0*/  I2F R182, R182 ;  /* 0x000000b600b67306 */ /* 0x000fe20000201400 */
[----:B-1----:R-:W-:-:S07]  /*6ff0*/  FFMA.FTZ R84, R195, -UR4, R84 ;  /* 0x80000004c3547c23 */ /* 0x002fce0008010054 */
[----:B------:R-:W1:Y:S01]  /*7000*/  I2F R158, R158 ;  /* 0x0000009e009e7306 */ /* 0x000e620000201400 */
[----:B--2---:R-:W-:Y:S02]  /*7010*/  FFMA.FTZ R46, R212, -UR4, R129 ;  /* 0x80000004d42e7c23 */ /* 0x004fe40008010081 */
[----:B---3--:R-:W-:-:S03]  /*7020*/  FFMA.FTZ R73, R194, -UR4, R73 ;  /* 0x80000004c2497c23 */ /* 0x008fc60008010049 */
[----:B------:R-:W-:Y:S02]  /*7030*/  FSEL R46, R46, -INF , !P3 ;  /* 0xff8000002e2e7808 */ /* 0x000fe40005800000 */
[----:B------:R-:W2:Y:S01]  /*7040*/  MUFU.TANH R85, R85 ;  /* 0x0000005500557308 */ /* 0x000ea20000002400 */
[----:B------:R-:W-:Y:S02]  /*7050*/  ISETP.GE.AND P3, PT, R233, UR13, PT ;  /* 0x0000000de9007c0c */ /* 0x000fe4000bf66270 */
[----:B------:R-:W-:Y:S02]  /*7060*/  FSEL R233, R200, -INF , !P0 ;  /* 0xff800000c8e97808 */ /* 0x000fe40004000000 */
[----:B------:R-:W-:-:S03]  /*7070*/  IADD3 R200, R210, 0x3800, RZ ;  /* 0x00003800d2c87810 */ /* 0x000fc60007ffe0ff */
[----:B------:R-:W3:Y:S01]  /*7080*/  I2F R176, R176 ;  /* 0x000000b000b07306 */ /* 0x000ee20000201400 */
[----:B-1----:R-:W-:-:S05]  /*7090*/  FFMA.FTZ R125, R158, -UR4, R125 ;  /* 0x800000049e7d7c23 */ /* 0x002fca000801007d */
[----:B------:R-:W-:Y:S02]  /*70a0*/  FSEL R232, R125, -INF , !P6 ;  /* 0xff8000007de87808 */ /* 0x000fe40007000000 */
[----:B------:R-:W-:Y:S01]  /*70b0*/  I2F R113, R113 ;  /* 0x0000007100717306 */ /* 0x000fe20000201400 */
[----:B--2---:R-:W-:-:S05]  /*70c0*/  FFMA.FTZ R85, R182, -UR4, R85 ;  /* 0x80000004b6557c23 */ /* 0x004fca0008010055 */
[----:B------:R-:W-:Y:S02]  /*70d0*/  FSEL R227, R85, -INF , !P6 ;  /* 0xff80000055e37808 */ /* 0x000fe40007000000 */
[----:B------:R-:W-:Y:S01]  /*70e0*/  I2F R108, R108 ;  /* 0x0000006c006c7306 */ /* 0x000fe20000201400 */
[----:B---3--:R-:W-:-:S05]  /*70f0*/  FFMA.FTZ R81, R176, -UR4, R81 ;  /* 0x80000004b0517c23 */ /* 0x008fca0008010051 */
[----:B------:R-:W-:Y:S02]  /*7100*/  FSEL R130, R81, -INF , !P4 ;  /* 0xff80000051827808 */ /* 0x000fe40006000000 */
[----:B------:R-:W-:Y:S08]  /*7110*/  I2F R106, R106 ;  /* 0x0000006a006a7306 */ /* 0x000ff00000201400 */
[----:B------:R-:W1:Y:S08]  /*7120*/  MUFU.TANH R52, R52 ;  /* 0x0000003400347308 */ /* 0x000e700000002400 */
[----:B------:R-:W2:Y:S08]  /*7130*/  MUFU.TANH R83, R83 ;  /* 0x0000005300537308 */ /* 0x000eb00000002400 */
[----:B------:R-:W3:Y:S01]  /*7140*/  MUFU.TANH R79, R79 ;  /* 0x0000004f004f7308 */ /* 0x000ee20000002400 */
        /* <DEDUP_REMOVED lines=8> */
[----:B------:R-:W1:Y:S01]  /*71d0*/  I2F R174, R174 ;  /* 0x000000ae00ae7306 */ /* 0x000e620000201400 */
[----:B------:R-:W-:Y:S02]  /*71e0*/  ISETP.GE.AND P4, PT, R245, UR13, PT ;  /* 0x0000000df5007c0c */ /* 0x000fe4000bf86270 */
[----:B------:R-:W-:Y:S02]  /*71f0*/  IADD3 R245, R210, 0x1800, RZ ;  /* 0x00001800d2f57810 */ /* 0x000fe40007ffe0ff */
[----:B------:R-:W-:-:S03]  /*7200*/  FSEL R120, R38, -INF , !P4 ;  /* 0xff80000026787808 */ /* 0x000fc60006000000 */
[----:B------:R-:W-:Y:S08]  /*7210*/  I2F R168, R168 ;  /* 0x000000a800a87306 */ /* 0x000ff00000201400 */
[----:B------:R-:W-:Y:S01]  /*7220*/  I2F R119, R119 ;  /* 0x0000007700777306 */ /* 0x000fe20000201400 */
[----:B-1----:R-:W-:-:S07]  /*7230*/  FFMA.FTZ R53, R174, -UR4, R53 ;  /* 0x80000004ae357c23 */ /* 0x002fce0008010035 */
[----:B------:R-:W1:Y:S08]  /*7240*/  I2F R105, R105 ;  /* 0x0000006900697306 */ /* 0x000e700000201400 */
[----:B------:R-:W-:Y:S08]  /*7250*/  I2F R104, R104 ;  /* 0x0000006800687306 */ /* 0x000ff00000201400 */
[----:B------:R-:W-:Y:S01]  /*7260*/  I2F R103, R103 ;  /* 0x0000006700677306 */ /* 0x000fe20000201400 */
[----:B-1----:R-:W-:-:S07]  /*7270*/  FFMA.FTZ R54, R105, -UR4, R54 ;  /* 0x8000000469367c23 */ /* 0x002fce0008010036 */
[----:B------:R-:W-:Y:S08]  /*7280*/  I2F R102, R102 ;  /* 0x0000006600667306 */ /* 0x000ff00000201400 */
[----:B------:R-:W-:Y:S08]  /*7290*/  I2F R101, R101 ;  /* 0x0000006500657306 */ /* 0x000ff00000201400 */
[----:B------:R1:W-:Y:S08]  /*72a0*/  I2F R100, R56 ;  /* 0x0000003800647306 */ /* 0x0003f00000201400 */
[----:B------:R-:W-:Y:S08]  /*72b0*/  I2F R146, R146 ;  /* 0x0000009200927306 */ /* 0x000ff00000201400 */
[----:B------:R-:W2:Y:S01]  /*72c0*/  MUFU.TANH R80, R80 ;  /* 0x0000005000507308 */ /* 0x000ea20000002400 */
[----:B-1----:R-:W-:-:S02]  /*72d0*/  FSEL R56, R206, -INF , !P2 ;  /* 0xff800000ce387808 */ /* 0x002fc40005000000 */
[----:B------:R-:W-:Y:S02]  /*72e0*/  ISETP.GE.AND P2, PT, R223, UR13, PT ;  /* 0x0000000ddf007c0c */ /* 0x000fe4000bf46270 */
[----:B------:R-:W-:Y:S02]  /*72f0*/  FSEL R223, R88, -INF , !P1 ;  /* 0xff80000058df7808 */ /* 0x000fe40004800000 */
[----:B------:R-:W-:Y:S01]  /*7300*/  ISETP.GE.AND P1, PT, R237, UR13, PT ;  /* 0x0000000ded007c0c */ /* 0x000fe2000bf26270 */
[----:B------:R-:W1:Y:S01]  /*7310*/  MUFU.TANH R76, R76 ;  /* 0x0000004c004c7308 */ /* 0x000e620000002400 */
[----:B------:R-:W-:Y:S02]  /*7320*/  FSEL R237, R86, -INF , !P0 ;  /* 0xff80000056ed7808 */ /* 0x000fe40004000000 */
[----:B------:R-:W-:Y:S02]  /*7330*/  ISETP.GE.AND P0, PT, R179, UR13, PT ;  /* 0x0000000db3007c0c */ /* 0x000fe4000bf06270 */
[----:B------:R-:W-:-:S02]  /*7340*/  FSEL R225, R184, -INF , !P2 ;  /* 0xff800000b8e17808 */ /* 0x000fc40005000000 */
[----:B------:R-:W-:Y:S01]  /*7350*/  FSEL R213, R49, -INF , !P0 ;  /* 0xff80000031d57808 */ /* 0x000fe20004000000 */
[----:B------:R-:W3:Y:S01]  /*7360*/  MUFU.TANH R77, R77 ;  /* 0x0000004d004d7308 */ /* 0x000ee20000002400 */
[----:B------:R-:W-:Y:S01]  /*7370*/  FSEL R123, R47, -INF , !P0 ;  /* 0xff8000002f7b7808 */ /* 0x000fe20004000000 */
[----:B--2---:R-:W-:Y:S01]  /*7380*/  FFMA.FTZ R80, R177, -UR4, R80 ;  /* 0x80000004b1507c23 */ /* 0x004fe20008010050 */
[----:B------:R-:W-:Y:S02]  /*7390*/  FSEL R99, R44, -INF , !P0 ;  /* 0xff8000002c637808 */ /* 0x000fe40004000000 */
[----:B------:R-:W-:Y:S02]  /*73a0*/  FSEL R92, R50, -INF , !P0 ;  /* 0xff800000325c7808 */ /* 0x000fe40004000000 */
[----:B------:R-:W-:Y:S01]  /*73b0*/  PLOP3.LUT P0, PT, PT, PT, UP0, 0x80, 0x0 ;  /* 0x000000000000781c */ /* 0x000fe20003f0f008 */
[----:B------:R-:W2:Y:S01]  /*73c0*/  MUFU.TANH R51, R51 ;  /* 0x0000003300337308 */ /* 0x000ea20000002400 */
[----:B------:R-:W-:Y:S01]  /*73d0*/  FSEL R221, R116, -INF , !P2 ;  /* 0xff80000074dd7808 */ /* 0x000fe20005000000 */
[----:B-1----:R-:W-:Y:S01]  /*73e0*/  FFMA.FTZ R76, R119, -UR4, R76 ;  /* 0x80000004774c7c23 */ /* 0x002fe2000801004c */
[----:B------:R-:W-:-:S02]  /*73f0*/  FSEL R217, R115, -INF , !P2 ;  /* 0xff80000073d97808 */ /* 0x000fc40005000000 */
[----:B------:R-:W-:Y:S02]  /*7400*/  FSEL R218, R114, -INF , !P2 ;  /* 0xff80000072da7808 */ /* 0x000fe40005000000 */
[----:B------:R-:W-:Y:S01]  /*7410*/  ISETP.GE.AND P2, PT, R235, UR13, PT ;  /* 0x0000000deb007c0c */ /* 0x000fe2000bf46270 */
[----:B------:R-:W1:Y:S01]  /*7420*/  MUFU.TANH R87, R87 ;  /* 0x0000005700577308 */ /* 0x000e620000002400 */
[----:B------:R-:W-:Y:S01]  /*7430*/  FSEL R235, R84, -INF , !P6 ;  /* 0xff80000054eb7808 */ /* 0x000fe20007000000 */
[----:B---3--:R-:W-:Y:S01]  /*7440*/  FFMA.FTZ R77, R172, -UR4, R77 ;  /* 0x80000004ac4d7c23 */ /* 0x008fe2000801004d */
[----:B------:R-:W-:Y:S02]  /*7450*/  ISETP.GE.AND P6, PT, R247, UR13, PT ;  /* 0x0000000df7007c0c */ /* 0x000fe4000bfc6270 */
[----:B------:R-:W-:Y:S02]  /*7460*/  FSEL R127, R80, -INF , !P5 ;  /* 0xff800000507f7808 */ /* 0x000fe40006800000 */
[----:B------:R-:W-:Y:S01]  /*7470*/  FSEL R125, R76, -INF , !P5 ;  /* 0xff8000004c7d7808 */ /* 0x000fe20006800000 */
[----:B------:R-:W3:Y:S01]  /*7480*/  MUFU.TANH R48, R48 ;  /* 0x0000003000307308 */ /* 0x000ee20000002400 */
[----:B--2---:R-:W-:Y:S01]  /*7490*/  FFMA.FTZ R51, R102, -UR4, R51 ;  /* 0x8000000466337c23 */ /* 0x004fe20008010033 */
[----:B------:R-:W-:-:S02]  /*74a0*/  FSEL R205, R77, -INF , !P3 ;  /* 0xff8000004dcd7808 */ /* 0x000fc40005800000 */
[----:B------:R-:W-:Y:S02]  /*74b0*/  FSEL R116, R54, -INF , !P3 ;  /* 0xff80000036747808 */ /* 0x000fe40005800000 */
[----:B------:R-:W-:Y:S02]  /*74c0*/  FSEL R201, R53, -INF , !P2 ;  /* 0xff80000035c97808 */ /* 0x000fe40005000000 */
[----:B------:R-:W2:Y:S01]  /*74d0*/  MUFU.TANH R72, R72 ;  /* 0x0000004800487308 */ /* 0x000ea20000002400 */
[----:B-1----:R-:W-:Y:S01]  /*74e0*/  FFMA.FTZ R87, R104, -UR4, R87 ;  /* 0x8000000468577c23 */ /* 0x002fe20008010057 */
[----:B------:R-:W-:Y:S02]  /*74f0*/  FSEL R115, R51, -INF , !P2 ;  /* 0xff80000033737808 */ /* 0x000fe40005000000 */
[----:B------:R-:W-:Y:S02]  /*7500*/  FSEL R114, R73, -INF , !P1 ;  /* 0xff80000049727808 */ /* 0x000fe40004800000 */
[----:B------:R-:W-:-:S02]  /*7510*/  FSEL R197, R87, -INF , !P3 ;  /* 0xff80000057c57808 */ /* 0x000fc40005800000 */
[----:B------:R-:W1:Y:S01]  /*7520*/  MUFU.TANH R75, R75 ;  /* 0x0000004b004b7308 */ /* 0x000e620000002400 */
[----:B---3--:R-:W-:Y:S01]  /*7530*/  FFMA.FTZ R48, R101, -UR4, R48 ;  /* 0x8000000465307c23 */ /* 0x008fe20008010030 */
[----:B------:R-:W-:Y:S02]  /*7540*/  ISETP.GE.AND P5, PT, R249, UR13, PT ;  /* 0x0000000df9007c0c */ /* 0x000fe4000bfa6270 */
[----:B------:R-:W-:Y:S02]  /*7550*/  IADD3 R247, R210, 0x800, RZ ;  /* 0x00000800d2f77810 */ /* 0x000fe40007ffe0ff */
[----:B------:R-:W-:Y:S02]  /*7560*/  FSEL R131, R48, -INF , !P2 ;  /* 0xff80000030837808 */ /* 0x000fe40005000000 */
[----:B------:R-:W3:Y:S01]  /*7570*/  MUFU.TANH R55, R55 ;  /* 0x0000003700377308 */ /* 0x000ee20000002400 */
[----:B--2---:R-:W-:Y:S01]  /*7580*/  FFMA.FTZ R72, R103, -UR4, R72 ;  /* 0x8000000467487c23 */ /* 0x004fe20008010048 */
[----:B------:R-:W-:-:S04]  /*7590*/  FSEL R91, R91, -INF , !P6 ;  /* 0xff8000005b5b7808 */ /* 0x000fc80007000000 */
[----:B------:R-:W-:Y:S02]  /*75a0*/  FSEL R206, R72, -INF , !P3 ;  /* 0xff80000048ce7808 */ /* 0x000fe40005800000 */
[----:B------:R-:W2:Y:S01]  /*75b0*/  MUFU.TANH R68, R68 ;  /* 0x0000004400447308 */ /* 0x000ea20000002400 */
[----:B-1----:R-:W-:Y:S01]  /*75c0*/  FFMA.FTZ R75, R100, -UR4, R75 ;  /* 0x80000004644b7c23 */ /* 0x002fe2000801004b */
[----:B------:R-:W-:-:S04]  /*75d0*/  ISETP.GE.AND P3, PT, R167, UR13, PT ;  /* 0x0000000da7007c0c */ /* 0x000fc8000bf66270 */
[----:B------:R-:W-:Y:S02]  /*75e0*/  FSEL R204, R75, -INF , !P2 ;  /* 0xff8000004bcc7808 */ /* 0x000fe40005000000 */
[----:B------:R-:W1:Y:S01]  /*75f0*/  MUFU.TANH R121, R70 ;  /* 0x0000004600797308 */ /* 0x000e620000002400 */
[----:B---3--:R-:W-:Y:S01]  /*7600*/  FFMA.FTZ R55, R168, -UR4, R55 ;  /* 0x80000004a8377c23 */ /* 0x008fe20008010037 */
[----:B------:R-:W-:-:S04]  /*7610*/  ISETP.GE.AND P2, PT, R178, UR13, PT ;  /* 0x0000000db2007c0c */ /* 0x000fc8000bf46270 */
[----:B------:R-:W-:Y:S02]  /*7620*/  FSEL R199, R55, -INF , !P1 ;  /* 0xff80000037c77808 */ /* 0x000fe40004800000 */
[----:B------:R-:W-:Y:S01]  /*7630*/  I2F R96, R96 ;  /* 0x0000006000607306 */ /* 0x000fe20000201400 */
[----:B--2---:R-:W-:-:S05]  /*7640*/  FFMA.FTZ R68, R187, -UR4, R68 ;  /* 0x80000004bb447c23 */ /* 0x004fca0008010044 */
[----:B------:R-:W-:Y:S02]  /*7650*/  FSEL R85, R68, -INF , !P1 ;  /* 0xff80000044557808 */ /* 0x000fe40004800000 */
[----:B------:R-:W2:Y:S01]  /*7660*/  MUFU.TANH R183, R183 ;  /* 0x000000b700b77308 */ /* 0x000ea20000002400 */
[----:B-1----:R-:W-:-:S05]  /*7670*/  FFMA.FTZ R84, R146, -UR4, R121 ;  /* 0x8000000492547c23 */ /* 0x002fca0008010079 */
[----:B------:R-:W-:Y:S02]  /*7680*/  FSEL R84, R84, -INF , !P1 ;  /* 0xff80000054547808 */ /* 0x000fe40004800000 */
[----:B------:R-:W-:Y:S01]  /*7690*/  I2F R164, R164 ;  /* 0x000000a400a47306 */ /* 0x000fe20000201400 */
[----:B------:R-:W-:-:S07]  /*76a0*/  ISETP.GE.AND P1, PT, R214, UR13, PT ;  /* 0x0000000dd6007c0c */ /* 0x000fce000bf26270 */
[----:B------:R-:W-:Y:S01]  /*76b0*/  I2F R165, R165 ;  /* 0x000000a500a57306 */ /* 0x000fe20000201400 */
[----:B--2---:R-:W-:-:S07]  /*76c0*/  FFMA.FTZ R96, R96, -UR4, R183 ;  /* 0x8000000460607c23 */ /* 0x004fce00080100b7 */
[----:B------:R-:W1:Y:S08]  /*76d0*/  I2F R166, R166 ;  /* 0x000000a600a67306 */ /* 0x000e700000201400 */
[----:B------:R-:W-:Y:S08]  /*76e0*/  I2F R186, R186 ;  /* 0x000000ba00ba7306 */ /* 0x000ff00000201400 */
[----:B------:R-:W-:Y:S01]  /*76f0*/  I2F R244, R244 ;  /* 0x000000f400f47306 */ /* 0x000fe20000201400 */
[----:B-1----:R-:W-:-:S07]  /*7700*/  FFMA.FTZ R69, R166, -UR4, R69 ;  /* 0x80000004a6457c23 */ /* 0x002fce0008010045 */
[----:B------:R-:W-:Y:S08]  /*7710*/  I2F R162, R162 ;  /* 0x000000a200a27306 */ /* 0x000ff00000201400 */
        /* <DEDUP_REMOVED lines=14> */
[----:B------:R-:W1:Y:S08]  /*7800*/  MUFU.TANH R71, R71 ;  /* 0x0000004700477308 */ /* 0x000e700000002400 */
[----:B------:R-:W2:Y:S08]  /*7810*/  MUFU.TANH R17, R17 ;  /* 0x0000001100117308 */ /* 0x000eb00000002400 */
[----:B------:R-:W3:Y:S01]  /*7820*/  MUFU.TANH R24, R24 ;  /* 0x0000001800187308 */ /* 0x000ee20000002400 */
[----:B-1----:R-:W-:-:S05]  /*7830*/  FFMA.FTZ R71, R186, -UR4, R71 ;  /* 0x80000004ba477c23 */ /* 0x002fca0008010047 */
[----:B------:R-:W-:Y:S02]  /*7840*/  FSEL R209, R71, -INF , !P3 ;  /* 0xff80000047d17808 */ /* 0x000fe40005800000 */
[----:B------:R-:W1:Y:S01]  /*7850*/  MUFU.TANH R25, R25 ;  /* 0x0000001900197308 */ /* 0x000e620000002400 */
[----:B--2---:R-:W-:Y:S01]  /*7860*/  FFMA.FTZ R17, R98, -UR4, R17 ;  /* 0x8000000462117c23 */ /* 0x004fe20008010011 */
[----:B------:R-:W-:Y:S02]  /*7870*/  FSEL R98, R96, -INF , !P6 ;  /* 0xff80000060627808 */ /* 0x000fe40007000000 */
[----:B------:R-:W-:Y:S02]  /*7880*/  FSEL R96, R94, -INF , !P4 ;  /* 0xff8000005e607808 */ /* 0x000fe40006000000 */
[----:B------:R-:W-:Y:S02]  /*7890*/  FSEL R119, R17, -INF , !P3 ;  /* 0xff80000011777808 */ /* 0x000fe40005800000 */
[----:B------:R-:W2:Y:S01]  /*78a0*/  MUFU.TANH R27, R27 ;  /* 0x0000001b001b7308 */ /* 0x000ea20000002400 */
[----:B---3--:R-:W-:-:S07]  /*78b0*/  FFMA.FTZ R24, R135, -UR4, R24 ;  /* 0x8000000487187c23 */ /* 0x008fce0008010018 */
[----:B------:R-:W3:Y:S01]  /*78c0*/  MUFU.TANH R26, R26 ;  /* 0x0000001a001a7308 */ /* 0x000ee20000002400 */
[----:B-1----:R-:W-:-:S05]  /*78d0*/  FFMA.FTZ R25, R60, -UR4, R25 ;  /* 0x800000043c197c23 */ /* 0x002fca0008010019 */
[----:B------:R-:W-:Y:S02]  /*78e0*/  FSEL R89, R25, -INF , !P4 ;  /* 0xff80000019597808 */ /* 0x000fe40006000000 */
[----:B------:R-:W1:Y:S01]  /*78f0*/  MUFU.TANH R30, R30 ;  /* 0x0000001e001e7308 */ /* 0x000e620000002400 */
[----:B--2---:R-:W-:-:S05]  /*7900*/  FFMA.FTZ R27, R138, -UR4, R27 ;  /* 0x800000048a1b7c23 */ /* 0x004fca000801001b */
[----:B------:R-:W-:Y:S02]  /*7910*/  FSEL R88, R27, -INF , !P3 ;  /* 0xff8000001b587808 */ /* 0x000fe40005800000 */
[----:B------:R-:W2:Y:S01]  /*7920*/  MUFU.TANH R20, R20 ;  /* 0x0000001400147308 */ /* 0x000ea20000002400 */
[----:B---3--:R-:W-:Y:S01]  /*7930*/  FFMA.FTZ R26, R95, -UR4, R26 ;  /* 0x800000045f1a7c23 */ /* 0x008fe2000801001a */
[----:B------:R-:W-:-:S04]  /*7940*/  FSEL R95, R24, -INF , !P3 ;  /* 0xff800000185f7808 */ /* 0x000fc80005800000 */
[----:B------:R-:W-:Y:S02]  /*7950*/  FSEL R97, R26, -INF , !P5 ;  /* 0xff8000001a617808 */ /* 0x000fe40006800000 */
[----:B------:R-:W3:Y:S01]  /*7960*/  MUFU.TANH R70, R21 ;  /* 0x0000001500467308 */ /* 0x000ee20000002400 */
[----:B-1----:R-:W-:-:S05]  /*7970*/  FFMA.FTZ R30, R63, -UR4, R30 ;  /* 0x800000043f1e7c23 */ /* 0x002fca000801001e */
[----:B------:R-:W-:Y:S02]  /*7980*/  FSEL R90, R30, -INF , !P5 ;  /* 0xff8000001e5a7808 */ /* 0x000fe40006800000 */
[----:B------:R-:W1:Y:S01]  /*7990*/  MUFU.TANH R12, R12 ;  /* 0x0000000c000c7308 */ /* 0x000e620000002400 */
[----:B--2---:R-:W-:-:S05]  /*79a0*/  FFMA.FTZ R20, R141, -UR4, R20 ;  /* 0x800000048d147c23 */ /* 0x004fca0008010014 */
[----:B------:R-:W-:Y:S02]  /*79b0*/  FSEL R94, R20, -INF , !P2 ;  /* 0xff800000145e7808 */ /* 0x000fe40005000000 */
[----:B------:R-:W2:Y:S01]  /*79c0*/  MUFU.TANH R13, R13 ;  /* 0x0000000d000d7308 */ /* 0x000ea20000002400 */
[----:B---3--:R-:W-:-:S05]  /*79d0*/  FFMA.FTZ R70, R139, -UR4, R70 ;  /* 0x800000048b467c23 */ /* 0x008fca0008010046 */
        /* <DEDUP_REMOVED lines=18> */
[----:B------:R-:W-:Y:S02]  /*7b00*/  IADD3 R244, R210, 0x2000, RZ ;  /* 0x00002000d2f47810 */ /* 0x000fe40007ffe0ff */
[----:B------:R-:W-:Y:S02]  /*7b10*/  FSEL R210, R69, -INF , !P4 ;  /* 0xff80000045d27808 */ /* 0x000fe40006000000 */
[----:B------:R-:W-:Y:S02]  /*7b20*/  FSEL R208, R208, -INF , !P2 ;  /* 0xff800000d0d07808 */ /* 0x000fe40005000000 */
[----:B------:R-:W3:Y:S01]  /*7b30*/  MUFU.TANH R117, R35 ;  /* 0x0000002300757308 */ /* 0x000ee20000002400 */
[----:B-1----:R-:W-:-:S05]  /*7b40*/  FFMA.FTZ R162, R162, -UR4, R15 ;  /* 0x80000004a2a27c23 */ /* 0x002fca000801000f */
[----:B------:R-:W-:Y:S02]  /*7b50*/  FSEL R207, R162, -INF , !P1 ;  /* 0xff800000a2cf7808 */ /* 0x000fe40004800000 */
[----:B------:R-:W1:Y:S01]  /*7b60*/  MUFU.TANH R23, R23 ;  /* 0x0000001700177308 */ /* 0x000e620000002400 */
[----:B--2---:R-:W-:-:S05]  /*7b70*/  FFMA.FTZ R34, R137, -UR4, R34 ;  /* 0x8000000489227c23 */ /* 0x004fca0008010022 */
[----:B------:R-:W-:Y:S01]  /*7b80*/  FSEL R118, R34, -INF , !P2 ;  /* 0xff80000022767808 */ /* 0x000fe20005000000 */
[----:B---3--:R-:W-:-:S05]  /*7b90*/  FFMA.FTZ R117, R136, -UR4, R117 ;  /* 0x8000000488757c23 */ /* 0x008fca0008010075 */
[----:B------:R-:W-:Y:S01]  /*7ba0*/  FSEL R117, R117, -INF , !P1 ;  /* 0xff80000075757808 */ /* 0x000fe20004800000 */
[----:B-1----:R-:W-:-:S05]  /*7bb0*/  FFMA.FTZ R86, R142, -UR4, R23 ;  /* 0x800000048e567c23 */ /* 0x002fca0008010017 */
[----:B------:R-:W-:Y:S01]  /*7bc0*/  FSEL R86, R86, -INF , !P1 ;  /* 0xff80000056567808 */ /* 0x000fe20004800000 */
[----:B------:R-:W-:Y:S06]  /*7bd0*/  BAR.SYNC.DEFER_BLOCKING 0x0 ;  /* 0x0000000000007b1d */ /* 0x000fec0000010000 */
[----:B------:R-:W-:Y:S05]  /*7be0*/  @!P0 BRA `(.L_x_434) ;  /* 0x000006b000008947 */ /* 0x000fea0003800000 */
[----:B------:R-:W2:Y:S04]  /*7bf0*/  LDL.64 R18, [R1+0x40] ;  /* 0x0000400001127983 */ /* 0x000ea80000100a00 */
[----:B------:R-:W3:Y:S04]  /*7c00*/  LDL.64 R184, [R1+0x30] ;  /* 0x0000300001b87983 */ /* 0x000ee80000100a00 */
[----:B------:R-:W4:Y:S01]  /*7c10*/  LDL R74, [R1+0x1c] ;  /* 0x00001c00014a7983 */ /* 0x000f220000100800 */
[----:B------:R-:W-:Y:S01]  /*7c20*/  ULEA.HI.SX32 UR6, UR9, 0xfffffffe, 0x19 ;  /* 0xfffffffe09067891 */ /* 0x000fe2000f8fca3f */
[----:B------:R-:W-:Y:S01]  /*7c30*/  IMAD.U32 R17, RZ, RZ, UR8 ;  /* 0x00000008ff117e24 */ /* 0x000fe2000f8e00ff */
[----:B------:R-:W-:Y:S01]  /*7c40*/  BSSY B0, `(.L_x_435) ;  /* 0x0000064000007945 */ /* 0x000fe20003800000 */
[----:B------:R-:W-:Y:S01]  /*7c50*/  IMAD.U32 R6, RZ, RZ, UR8 ;  /* 0x00000008ff067e24 */ /* 0x000fe2000f8e00ff */
[----:B------:R-:W-:Y:S01]  /*7c60*/  USHF.R.S32.HI UR5, URZ, 0x1f, UR6 ;  /* 0x0000001f3f057899 */ /* 0x000fe20008011406 */
[----:B------:R-:W-:-:S02]  /*7c70*/  IMAD.U32 R4, RZ, RZ, UR8 ;  /* 0x00000008ff047e24 */ /* 0x000fc4000f8e00ff */
[----:B------:R-:W-:Y:S01]  /*7c80*/  IMAD.U32 R14, RZ, RZ, UR6 ;  /* 0x00000006ff0e7e24 */ /* 0x000fe2000f8e00ff */
[----:B------:R-:W-:-:S04]  /*7c90*/  UIMAD UR6, UR23, UR6, URZ ;  /* 0x00000006170672a4 */ /* 0x000fc8000f8e023f */
[----:B------:R-:W-:Y:S01]  /*7ca0*/  UIMAD UR5, UR5, UR24, UR6 ;  /* 0x00000018050572a4 */ /* 0x000fe2000f8e0206 */
[----:B--2---:R-:W-:Y:S01]  /*7cb0*/  ISETP.GE.AND P1, PT, R18, c[0x0][0x220], PT ;  /* 0x0000880012007a0c */ /* 0x004fe20003f26270 */
[----:B------:R-:W-:Y:S02]  /*7cc0*/  IMAD.U32 R19, RZ, RZ, UR8 ;  /* 0x00000008ff137e24 */ /* 0x000fe4000f8e00ff */
[----:B---3--:R-:W-:-:S05]  /*7cd0*/  IMAD.WIDE.U32 R14, R14, UR24, R184 ;  /* 0x000000180e0e7c25 */ /* 0x008fca000f8e00b8 */
[----:B------:R-:W-:-:S05]  /*7ce0*/  IADD3 R13, R15, UR5, RZ ;  /* 0x000000050f0d7c10 */ /* 0x000fca000fffe0ff */
[----:B------:R-:W-:Y:S01]  /*7cf0*/  @!P1 IMAD.MOV.U32 R9, RZ, RZ, c[0x0][0x19c] ;  /* 0x00006700ff099624 */ /* 0x000fe200078e00ff */
[----:B------:R-:W-:Y:S01]  /*7d00*/  @!P1 IADD3 R11, P4, R14, UR26, RZ ;  /* 0x0000001a0e0b9c10 */ /* 0x000fe2000ff9e0ff */
[--C-:B------:R-:W-:Y:S01]  /*7d10*/  @!P1 IMAD.MOV.U32 R24, RZ, RZ, R14.reuse ;  /* 0x000000ffff189224 */ /* 0x100fe200078e000e */
[-C--:B------:R-:W-:Y:S01]  /*7d20*/  @!P1 LEA R10, P3, R19, R14.reuse, 0x5 ;  /* 0x0000000e130a9211 */ /* 0x080fe200078628ff */
[----:B------:R-:W-:Y:S01]  /*7d30*/  @!P1 IMAD.MOV.U32 R25, RZ, RZ, R13 ;  /* 0x000000ffff199224 */ /* 0x000fe200078e000d */
[----:B------:R-:W-:Y:S01]  /*7d40*/  @!P1 MOV R7, c[0x0][0x19c] ;  /* 0x0000670000079a02 */ /* 0x000fe20000000f00 */
[----:B------:R-:W-:Y:S01]  /*7d50*/  @!P1 IMAD.MOV.U32 R30, RZ, RZ, R14 ;  /* 0x000000ffff1e9224 */ /* 0x000fe200078e000e */
[----:B------:R-:W-:Y:S01]  /*7d60*/  @!P1 LEA R12, P2, R17, R14, 0x6 ;  /* 0x0000000e110c9211 */ /* 0x000fe200078430ff */
[C---:B------:R-:W-:Y:S01]  /*7d70*/  @!P1 IMAD.WIDE.U32 R24, R6.reuse, 0x50, R24 ;  /* 0x0000005006189825 */ /* 0x040fe200078e0018 */
[----:B------:R-:W-:Y:S01]  /*7d80*/  @!P1 IADD3.X R8, R13, UR17, RZ, P4, !PT ;  /* 0x000000110d089c10 */ /* 0x000fe2000a7fe4ff */
[----:B----4-:R1:W-:Y:S01]  /*7d90*/  @P1 STS.128 [R74+0x4000], RZ ;  /* 0x004000ff4a001388 */ /* 0x0103e20000000c00 */
[-C--:B------:R-:W-:Y:S01]  /*7da0*/  @!P1 LEA.HI.X R9, R6, R13.reuse, R9, 0x5, P3 ;  /* 0x0000000d06099211 */ /* 0x080fe200018f2c09 */
[----:B------:R-:W-:Y:S01]  /*7db0*/  @!P1 IMAD.MOV.U32 R6, RZ, RZ, c[0x0][0x19c] ;  /* 0x00006700ff069624 */ /* 0x000fe200078e00ff */
[----:B------:R-:W-:Y:S01]  /*7dc0*/  @!P1 LEA R18, P4, R11, c[0x0][0x168], 0x1 ;  /* 0x00005a000b129a11 */ /* 0x000fe200078808ff */
[----:B------:R-:W-:Y:S01]  /*7dd0*/  @!P1 IMAD.MOV.U32 R31, RZ, RZ, R13 ;  /* 0x000000ffff1f9224 */ /* 0x000fe200078e000d */
[----:B------:R-:W-:Y:S01]  /*7de0*/  @!P1 LEA.HI.X R7, R4, R13, R7, 0x6, P2 ;  /* 0x0000000d04079211 */ /* 0x000fe200010f3407 */
[----:B------:R-:W-:Y:S01]  /*7df0*/  @!P1 IMAD R6, R6, 0x60, RZ ;  /* 0x0000006006069824 */ /* 0x000fe200078e02ff */
[----:B------:R-:W-:Y:S01]  /*7e00*/  @!P1 LEA R22, P3, R12, c[0x0][0x168], 0x1 ;  /* 0x00005a000c169a11 */ /* 0x000fe200078608ff */
[----:B------:R-:W-:Y:S01]  /*7e10*/  @!P1 IMAD.WIDE.U32 R30, R4, 0x60, R30 ;  /* 0x00000060041e9825 */ /* 0x000fe200078e001e */
[----:B------:R-:W-:-:S02]  /*7e20*/  @!P1 LEA R20, P2, R10, c[0x0][0x168], 0x1 ;  /* 0x00005a000a149a11 */ /* 0x000fc400078408ff */
[----:B------:R-:W-:Y:S01]  /*7e30*/  @!P1 LEA.HI.X R19, R11, c[0x0][0x16c], R8, 0x1, P4 ;  /* 0x00005b000b139a11 */ /* 0x000fe200020f0c08 */
[----:B------:R-:W-:Y:S01]  /*7e40*/  @!P1 IMAD.MOV.U32 R8, RZ, RZ, c[0x0][0x19c] ;  /* 0x00006700ff089624 */ /* 0x000fe200078e00ff */
[----:B------:R-:W-:Y:S01]  /*7e50*/  @!P1 LEA.HI.X R23, R12, c[0x0][0x16c], R7, 0x1, P3 ;  /* 0x00005b000c179a11 */ /* 0x000fe200018f0c07 */
[----:B------:R-:W-:Y:S01]  /*7e60*/  @!P1 IMAD.MOV.U32 R12, RZ, RZ, R14 ;  /* 0x000000ffff0c9224 */ /* 0x000fe200078e000e */
[----:B------:R-:W-:Y:S01]  /*7e70*/  @!P1 LEA.HI.X R21, R10, c[0x0][0x16c], R9, 0x1, P2 ;  /* 0x00005b000a159a11 */ /* 0x000fe200010f0c09 */
[----:B------:R-:W-:Y:S01]  /*7e80*/  @!P1 IMAD R8, R8, 0x30, RZ ;  /* 0x0000003008089824 */ /* 0x000fe200078e02ff */
[----:B------:R-:W-:Y:S01]  /*7e90*/  @!P1 MOV R7, c[0x0][0x19c] ;  /* 0x0000670000079a02 */ /* 0x000fe20000000f00 */
[----:B------:R-:W-:Y:S01]  /*7ea0*/  @!P1 IMAD.WIDE.U32 R10, R4, 0x30, R12 ;  /* 0x00000030040a9825 */ /* 0x000fe200078e000c */
[----:B------:R-:W-:Y:S02]  /*7eb0*/  @!P1 LEA R26, P2, R14, c[0x0][0x168], 0x1 ;  /* 0x00005a000e1a9a11 */ /* 0x000fe400078408ff */
[----:B------:R-:W-:Y:S01]  /*7ec0*/  @!P1 LEA R34, P3, R24, c[0x0][0x168], 0x1 ;  /* 0x00005a0018229a11 */ /* 0x000fe200078608ff */
[----:B------:R-:W-:Y:S01]  /*7ed0*/  @!P1 IMAD R7, R7, 0x50, RZ ;  /* 0x0000005007079824 */ /* 0x000fe200078e02ff */
[----:B------:R-:W-:Y:S01]  /*7ee0*/  @!P1 LEA.HI.X R27, R14, c[0x0][0x16c], R13, 0x1, P2 ;  /* 0x00005b000e1b9a11 */ /* 0x000fe200010f0c0d */
[----:B------:R-:W-:Y:S01]  /*7ef0*/  @!P1 IMAD.IADD R6, R6, 0x1, R31 ;  /* 0x0000000106069824 */ /* 0x000fe200078e021f */
[----:B------:R-:W-:Y:S01]  /*7f00*/  @!P1 IADD3 R8, R8, R11, RZ ;  /* 0x0000000b08089210 */ /* 0x000fe20007ffe0ff */
[----:B------:R-:W-:Y:S01]  /*7f10*/  @!P1 IMAD.IADD R7, R7, 0x1, R25 ;  /* 0x0000000107079824 */ /* 0x000fe200078e0219 */
[----:B------:R-:W-:Y:S01]  /*7f20*/  @!P1 LEA R40, P4, R10, c[0x0][0x168], 0x1 ;  /* 0x00005a000a289a11 */ /* 0x000fe200078808ff */
[----:B------:R-:W-:Y:S01]  /*7f30*/  @!PT LDS RZ, [RZ] ;  /* 0x00000000fffff984 */ /* 0x000fe20000000800 */
[----:B------:R-:W-:Y:S01]  /*7f40*/  @!PT LDS RZ, [RZ] ;  /* 0x00000000fffff984 */ /* 0x000fe20000000800 */
[----:B------:R-:W-:Y:S01]  /*7f50*/  @!PT LDS RZ, [RZ] ;  /* 0x00000000fffff984 */ /* 0x000fe20000000800 */
[----:B------:R1:W-:Y:S01]  /*7f60*/  @!P1 LDGSTS.E.BYPASS.LTC128B.128 [R74+0x4000], [R26.64] ;  /* 0x040000001a4a9fae */ /* 0x0003e2000b901d52 */
[----:B------:R-:W-:-:S02]  /*7f70*/  @!P1 LEA R32, P2, R30, c[0x0][0x168], 0x1 ;  /* 0x00005a001e209a11 */ /* 0x000fc400078408ff */
[----:B------:R-:W-:Y:S01]  /*7f80*/  @!P1 LEA.HI.X R41, R10, c[0x0][0x16c], R8, 0x1, P4 ;  /* 0x00005b000a299a11 */ /* 0x000fe200020f0c08 */
[----:B------:R1:W-:Y:S01]  /*7f90*/  @P1 STS.128 [R74+0x4800], RZ ;  /* 0x004800ff4a001388 */ /* 0x0003e20000000c00 */
[----:B------:R-:W-:Y:S02]  /*7fa0*/  @!P1 LEA.HI.X R35, R24, c[0x0][0x16c], R7, 0x1, P3 ;  /* 0x00005b0018239a11 */ /* 0x000fe400018f0c07 */
[----:B------:R-:W-:Y:S01]  /*7fb0*/  @!P1 LEA.HI.X R33, R30, c[0x0][0x16c], R6, 0x1, P2 ;  /* 0x00005b001e219a11 */ /* 0x000fe200010f0c06 */
        /* <DEDUP_REMOVED lines=44> */
.L_x_436:
[----:B------:R-:W-:Y:S05]  /*8280*/  BSYNC B0 ;  /* 0x0000000000007941 */ /* 0x000fea0003800000 */
.L_x_435:
[----:B------:R-:W0:Y:S02]  /*8290*/  LDGDEPBAR ;  /* 0x00000000000079af */ /* 0x000e240000000000 */
.L_x_434:
[----:B-1----:R-:W3:Y:S04]  /*82a0*/  LDL.LU R40, [R1+0x5c] ;  /* 0x00005c0001287983 */ /* 0x002ee80000300800 */
[----:B------:R-:W4:Y:S04]  /*82b0*/  LDL.LU R38, [R1+0x60] ;  /* 0x0000600001267983 */ /* 0x000f280000300800 */
[----:B------:R-:W5:Y:S04]  /*82c0*/  LDL.LU R30, [R1+0x48] ;  /* 0x00004800011e7983 */ /* 0x000f680000300800 */
[----:B--2---:R-:W2:Y:S04]  /*82d0*/  LDL.LU R31, [R1+0x50] ;  /* 0x00005000011f7983 */ /* 0x004ea80000300800 */
[----:B------:R-:W2:Y:S04]  /*82e0*/  LDL.LU R32, [R1+0x4c] ;  /* 0x00004c0001207983 */ /* 0x000ea80000300800 */
[----:B------:R-:W2:Y:S01]  /*82f0*/  LDL.LU R33, [R1+0x58] ;  /* 0x0000580001217983 */ /* 0x000ea20000300800 */
        /* <DEDUP_REMOVED lines=15> */
[----:B------:R-:W-:Y:S02]  /*83f0*/  MOV R35, R248 ;  /* 0x000000f800237202 */ /* 0x000fe40000000f00 */
[----:B------:R-:W-:Y:S02]  /*8400*/  FMNMX.FTZ R7, R56, R7, !PT ;  /* 0x0000000738077209 */ /* 0x000fe40007810000 */
[----:B------:R-:W-:Y:S02]  /*8410*/  MOV R34, R250 ;  /* 0x000000fa00227202 */ /* 0x000fe40000000f00 */
[----:B------:R-:W-:-:S04]  /*8420*/  SHF.L.U32 R252, R252, 0x1, RZ ;  /* 0x00000001fcfc7819 */ /* 0x000fc800000006ff */
[-C--:B------:R-:W-:Y:S01]  /*8430*/  LEA R249, R5, R252.reuse, 0x1 ;  /* 0x000000fc05f97211 */ /* 0x080fe200078e08ff */
[----:B------:R-:W-:Y:S01]  /*8440*/  LDSM.16.MT88.4 R176, [R252+0x8000] ;  /* 0x00800000fcb0783b */ /* 0x000fe20000004200 */
[C---:B------:R-:W-:Y:S02]  /*8450*/  LEA R250, R3.reuse, R252, 0x1 ;  /* 0x000000fc03fa7211 */ /* 0x040fe400078e08ff */
[----:B------:R-:W-:Y:S01]  /*8460*/  LEA R248, R3, R249, 0x1 ;  /* 0x000000f903f87211 */ /* 0x000fe200078e08ff */
[----:B------:R-:W-:Y:S04]  /*8470*/  LDSM.16.MT88.4 R192, [R249+0x8000] ;  /* 0x00800000f9c0783b */ /* 0x000fe80000004200 */
[----:B------:R-:W-:Y:S04]  /*8480*/  LDSM.16.MT88.4 R184, [R250+0x8000] ;  /* 0x00800000fab8783b */ /* 0x000fe80000004200 */
[----:B------:R-:W-:Y:S04]  /*8490*/  LDSM.16.MT88.4 R20, [R248+0x8000] ;  /* 0x00800000f814783b */ /* 0x000fe80000004200 */
[----:B------:R-:W-:Y:S04]  /*84a0*/  LDSM.16.MT88.4 R24, [R252+0x8800] ;  /* 0x00880000fc18783b */ /* 0x000fe80000004200 */
[----:B------:R-:W-:Y:S01]  /*84b0*/  LDSM.16.MT88.4 R12, [R249+0x8800] ;  /* 0x00880000f90c783b */ /* 0x000fe20000004200 */
[----:B---3--:R-:W-:-:S04]  /*84c0*/  FMNMX.FTZ R7, R40, R7, !PT ;  /* 0x0000000728077209 */ /* 0x008fc80007810000 */
[----:B----4-:R-:W-:-:S04]  /*84d0*/  FMNMX.FTZ R7, R38, R7, !PT ;  /* 0x0000000726077209 */ /* 0x010fc80007810000 */
        /* <DEDUP_REMOVED lines=22> */
[----:B--2---:R-:W-:Y:S02]  /*8640*/  FMNMX.FTZ R4, R32, R4, !PT ;  /* 0x0000000420047209 */ /* 0x004fe40007810000 */
[----:B------:R-:W-:Y:S02]  /*8650*/  FMNMX.FTZ R7, R150, R7, !PT ;  /* 0x0000000796077209 */ /* 0x000fe40007810000 */
[----:B------:R-:W-:Y:S02]  /*8660*/  FMNMX.FTZ R6, R199, R6, !PT ;  /* 0x00000006c7067209 */ /* 0x000fe40007810000 */
[----:B------:R-:W-:-:S02]  /*8670*/  FMNMX.FTZ R4, R31, R4, !PT ;  /* 0x000000041f047209 */ /* 0x000fc40007810000 */
[----:B------:R-:W-:Y:S02]  /*8680*/  FMNMX.FTZ R7, R110, R7, !PT ;  /* 0x000000076e077209 */ /* 0x000fe40007810000 */
[----:B------:R-:W-:Y:S02]  /*8690*/  FMNMX.FTZ R9, R213, R6, !PT ;  /* 0x00000006d5097209 */ /* 0x000fe40007810000 */
[----:B-----5:R-:W-:Y:S02]  /*86a0*/  FMNMX.FTZ R4, R30, R4, !PT ;  /* 0x000000041e047209 */ /* 0x020fe40007810000 */
        /* <DEDUP_REMOVED lines=32> */
[----:B-1----:R-:W-:Y:S02]  /*88b0*/  FMNMX.FTZ R11, R6, R11, !PT ;  /* 0x0000000b060b7209 */ /* 0x002fe40007810000 */
        /* <DEDUP_REMOVED lines=16> */
[----:B-1----:R-:W-:Y:S02]  /*89c0*/  FMNMX.FTZ R68, R11, R68, !PT ;  /* 0x000000440b447209 */ /* 0x002fe40007810000 */
[----:B------:R-:W-:Y:S02]  /*89d0*/  FMNMX.FTZ R6, R92, R7, !PT ;  /* 0x000000075c067209 */ /* 0x000fe40007810000 */
[----:B------:R-:W1:Y:S01]  /*89e0*/  SHFL.BFLY PT, R7, R4, 0x2, 0x1f ;  /* 0x0c401f0004077f89 */ /* 0x000e6200000e0000 */
[----:B------:R-:W-:Y:S01]  /*89f0*/  FMUL.FTZ R214, R68, c[0x0][0x23c] ;  /* 0x00008f0044d67a20 */ /* 0x000fe20000410000 */
[----:B------:R-:W-:-:S02]  /*8a00*/  FMNMX.FTZ R9, R91, R6, !PT ;  /* 0x000000065b097209 */ /* 0x000fc40007810000 */
[----:B------:R-:W-:Y:S02]  /*8a10*/  FSETP.NEU.FTZ.AND P1, PT, R68, -INF , PT ;  /* 0xff8000004400780b */ /* 0x000fe40003f3d000 */
[----:B------:R-:W-:Y:S02]  /*8a20*/  FMNMX.FTZ R6, R90, R9, !PT ;  /* 0x000000095a067209 */ /* 0x000fe40007810000 */
[----:B------:R-:W-:Y:S02]  /*8a30*/  FSEL R214, R214, RZ, P1 ;  /* 0x000000ffd6d67208 */ /* 0x000fe40000800000 */
[----:B------:R-:W-:Y:S02]  /*8a40*/  FMNMX.FTZ R11, R59, R8, !PT ;  /* 0x000000083b0b7209 */ /* 0x000fe40007810000 */
[----:B------:R-:W-:Y:S01]  /*8a50*/  FMNMX.FTZ R9, R89, R6, !PT ;  /* 0x0000000659097209 */ /* 0x000fe20007810000 */
[--C-:B------:R-:W-:Y:S01]  /*8a60*/  FFMA.FTZ R105, R2, c[0x0][0x23c], -R214.reuse ;  /* 0x00008f0002697a23 */ /* 0x100fe200000108d6 */
        /* <DEDUP_REMOVED lines=9> */
[----:B------:R-:W-:Y:S01]  /*8b00*/  MUFU.EX2 R106, R106 ;  /* 0x0000006a006a7308 */ /* 0x000fe20000000800 */
[----:B------:R-:W-:Y:S01]  /*8b10*/  FMNMX.FTZ R9, R86, R9, !PT ;  /* 0x0000000956097209 */ /* 0x000fe20007810000 */
[--C-:B------:R-:W-:Y:S01]  /*8b20*/  FFMA.FTZ R78, R189, c[0x0][0x23c], -R214.reuse ;  /* 0x00008f00bd4e7a23 */ /* 0x100fe200000108d6 */
[----:B------:R-:W-:Y:S01]  /*8b30*/  FMNMX.FTZ R6, R224, R11, !PT ;  /* 0x0000000be0067209 */ /* 0x000fe20007810000 */
[--C-:B------:R-:W-:Y:S01]  /*8b40*/  FFMA.FTZ R69, R147, c[0x0][0x23c], -R214.reuse ;  /* 0x00008f0093457a23 */ /* 0x100fe200000108d6 */
[----:B-1----:R-:W-:Y:S01]  /*8b50*/  FMNMX.FTZ R7, R4, R7, !PT ;  /* 0x0000000704077209 */ /* 0x002fe20007810000 */
[--C-:B------:R-:W-:Y:S01]  /*8b60*/  FFMA.FTZ R60, R191, c[0x0][0x23c], -R214.reuse ;  /* 0x00008f00bf3c7a23 */ /* 0x100fe200000108d6 */
[----:B------:R-:W1:Y:S01]  /*8b70*/  SHFL.BFLY PT, R4, R9, 0x2, 0x1f ;  /* 0x0c401f0009047f89 */ /* 0x000e6200000e0000 */
[----:B------:R-:W-:Y:S01]  /*8b80*/  FMNMX.FTZ R6, R243, R6, !PT ;  /* 0x00000006f3067209 */ /* 0x000fe20007810000 */
[----:B------:R-:W2:Y:S01]  /*8b90*/  MUFU.EX2 R105, R105 ;  /* 0x0000006900697308 */ /* 0x000ea20000000800 */
[--C-:B------:R-:W-:Y:S01]  /*8ba0*/  FFMA.FTZ R50, R38, c[0x0][0x23c], -R214.reuse ;  /* 0x00008f0026327a23 */ /* 0x100fe200000108d6 */
[----:B------:R-:W3:Y:S01]  /*8bb0*/  SHFL.BFLY PT, R2, R7, 0x1, 0x1f ;  /* 0x0c201f0007027f89 */ /* 0x000ee200000e0000 */
[----:B------:R-:W-:Y:S01]  /*8bc0*/  FMNMX.FTZ R11, R39, R6, !PT ;  /* 0x00000006270b7209 */ /* 0x000fe20007810000 */
[----:B------:R-:W-:-:S02]  /*8bd0*/  FFMA.FTZ R61, R61, c[0x0][0x23c], -R214 ;  /* 0x00008f003d3d7a23 */ /* 0x000fc400000108d6 */
[--C-:B------:R-:W-:Y:S01]  /*8be0*/  FFMA.FTZ R56, R56, c[0x0][0x23c], -R214.reuse ;  /* 0x00008f0038387a23 */ /* 0x100fe200000108d6 */
[----:B------:R-:W-:Y:S01]  /*8bf0*/  FMNMX.FTZ R6, R36, R11, !PT ;  /* 0x0000000b24067209 */ /* 0x000fe20007810000 */
[----:B------:R-:W-:Y:S01]  /*8c00*/  MUFU.EX2 R104, R104 ;  /* 0x0000006800687308 */ /* 0x000fe20000000800 */
[--C-:B------:R-:W-:Y:S02]  /*8c10*/  FFMA.FTZ R55, R40, c[0x0][0x23c], -R214.reuse ;  /* 0x00008f0028377a23 */ /* 0x100fe400000108d6 */
[----:B------:R-:W-:Y:S01]  /*8c20*/  FMNMX.FTZ R6, R221, R6, !PT ;  /* 0x00000006dd067209 */ /* 0x000fe20007810000 */
[--C-:B------:R-:W-:Y:S02]  /*8c30*/  FFMA.FTZ R47, R45, c[0x0][0x23c], -R214.reuse ;  /* 0x00008f002d2f7a23 */ /* 0x100fe400000108d6 */
[--C-:B------:R-:W-:Y:S01]  /*8c40*/  FFMA.FTZ R49, R228, c[0x0][0x23c], -R214.reuse ;  /* 0x00008f00e4317a23 */ /* 0x100fe200000108d6 */
[----:B------:R-:W-:Y:S01]  /*8c50*/  FMNMX.FTZ R6, R219, R6, !PT ;  /* 0x00000006db067209 */ /* 0x000fe20007810000 */
[----:B------:R-:W4:Y:S01]  /*8c60*/  MUFU.EX2 R77, R77 ;  /* 0x0000004d004d7308 */ /* 0x000f220000000800 */
[----:B--2---:R-:W-:Y:S01]  /*8c70*/  F2FP.BF16.PACK_AB R188, R105, R106 ;  /* 0x0000006a69bc723e */ /* 0x004fe200000010ff */
[--C-:B------:R-:W-:Y:S01]  /*8c80*/  FFMA.FTZ R48, R226, c[0x0][0x23c], -R214.reuse ;  /* 0x00008f00e2307a23 */ /* 0x100fe200000108d6 */
[----:B------:R-:W-:Y:S01]  /*8c90*/  FMNMX.FTZ R6, R237, R6, !PT ;  /* 0x00000006ed067209 */ /* 0x000fe20007810000 */
[--C-:B------:R-:W-:Y:S01]  /*8ca0*/  FFMA.FTZ R46, R46, c[0x0][0x23c], -R214.reuse ;  /* 0x00008f002e2e7a23 */ /* 0x100fe200000108d6 */
[----:B-1----:R-:W-:Y:S01]  /*8cb0*/  FMNMX.FTZ R4, R9, R4, !PT ;  /* 0x0000000409047209 */ /* 0x002fe20007810000 */
[--C-:B------:R-:W-:Y:S01]  /*8cc0*/  FFMA.FTZ R228, R239, c[0x0][0x23c], -R214.reuse ;  /* 0x00008f00efe47a23 */ /* 0x100fe200000108d6 */
[----:B------:R-:W-:Y:S01]  /*8cd0*/  FMNMX.FTZ R9, R235, R6, !PT ;  /* 0x00000006eb097209 */ /* 0x000fe20007810000 */
[----:B------:R-:W-:Y:S01]  /*8ce0*/  MUFU.EX2 R78, R78 ;  /* 0x0000004e004e7308 */ /* 0x000fe20000000800 */
[----:B---3--:R-:W-:Y:S01]  /*8cf0*/  FMNMX.FTZ R2, R7, R2, !PT ;  /* 0x0000000207027209 */ /* 0x008fe20007810000 */
[--C-:B------:R-:W-:Y:S01]  /*8d00*/  FFMA.FTZ R227, R227, c[0x0][0x23c], -R214.reuse ;  /* 0x00008f00e3e37a23 */ /* 0x100fe200000108d6 */
[----:B------:R-:W1:Y:S01]  /*8d10*/  SHFL.BFLY PT, R7, R4, 0x1, 0x1f ;  /* 0x0c201f0004077f89 */ /* 0x000e6200000e0000 */
[----:B------:R-:W-:Y:S01]  /*8d20*/  FMNMX.FTZ R6, R112, R9, !PT ;  /* 0x0000000970067209 */ /* 0x000fe20007810000 */
[--C-:B------:R-:W-:Y:S01]  /*8d30*/  FFMA.FTZ R201, R201, c[0x0][0x23c], -R214.reuse ;  /* 0x00008f00c9c97a23 */ /* 0x100fe200000108d6 */
[C---:B------:R-:W-:Y:S01]  /*8d40*/  FSETP.NEU.FTZ.AND P1, PT, R2.reuse, -INF , PT ;  /* 0xff8000000200780b */ /* 0x040fe20003f3d000 */
[----:B------:R-:W-:Y:S01]  /*8d50*/  FMUL.FTZ R102, R2, c[0x0][0x23c] ;  /* 0x00008f0002667a20 */ /* 0x000fe20000410000 */
[----:B------:R-:W-:Y:S01]  /*8d60*/  FMNMX.FTZ R9, R113, R6, !PT ;  /* 0x0000000671097209 */ /* 0x000fe20007810000 */
[----:B------:R-:W-:Y:S01]  /*8d70*/  MUFU.EX2 R69, R69 ;  /* 0x0000004500457308 */ /* 0x000fe20000000800 */
[----:B----4-:R-:W-:Y:S01]  /*8d80*/  F2FP.BF16.PACK_AB R190, R77, R104 ;  /* 0x000000684dbe723e */ /* 0x010fe200000010ff */
[--C-:B------:R-:W-:Y:S01]  /*8d90*/  FFMA.FTZ R205, R205, c[0x0][0x23c], -R214.reuse ;  /* 0x00008f00cdcd7a23 */ /* 0x100fe200000108d6 */
[----:B------:R-:W-:Y:S01]  /*8da0*/  FMNMX.FTZ R6, R116, R9, !PT ;  /* 0x0000000974067209 */ /* 0x000fe20007810000 */
[--C-:B------:R-:W-:Y:S01]  /*8db0*/  FFMA.FTZ R199, R199, c[0x0][0x23c], -R214.reuse ;  /* 0x00008f00c7c77a23 */ /* 0x100fe200000108d6 */
[----:B------:R-:W-:Y:S01]  /*8dc0*/  FSEL R102, R102, RZ, P1 ;  /* 0x000000ff66667208 */ /* 0x000fe20000800000 */
[--C-:B------:R-:W-:Y:S01]  /*8dd0*/  FFMA.FTZ R213, R213, c[0x0][0x23c], -R214.reuse ;  /* 0x00008f00d5d57a23 */ /* 0x100fe200000108d6 */
[----:B------:R-:W-:Y:S01]  /*8de0*/  FMNMX.FTZ R9, R115, R6, !PT ;  /* 0x0000000673097209 */ /* 0x000fe20007810000 */
[----:B------:R-:W-:Y:S01]  /*8df0*/  MUFU.EX2 R67, R67 ;  /* 0x0000004300437308 */ /* 0x000fe20000000800 */
[----:B------:R-:W-:-:S02]  /*8e00*/  FFMA.FTZ R212, R212, c[0x0][0x23c], -R214 ;  /* 0x00008f00d4d47a23 */ /* 0x000fc400000108d6 */
[----:B------:R-:W-:Y:S01]  /*8e10*/  FMNMX.FTZ R6, R114, R9, !PT ;  /* 0x0000000972067209 */ /* 0x000fe20007810000 */
[--C-:B------:R-:W-:Y:S02]  /*8e20*/  FFMA.FTZ R100, R0, c[0x0][0x23c], -R102.reuse ;  /* 0x00008f0000647a23 */ /* 0x100fe40000010866 */
[--C-:B------:R-:W-:Y:S01]  /*8e30*/  FFMA.FTZ R103, R157, c[0x0][0x23c], -R102.reuse ;  /* 0x00008f009d677a23 */ /* 0x100fe20000010866 */
[----:B------:R-:W-:Y:S01]  /*8e40*/  FMNMX.FTZ R9, R123, R6, !PT ;  /* 0x000000067b097209 */ /* 0x000fe20007810000 */
[--C-:B------:R-:W-:Y:S01]  /*8e50*/  FFMA.FTZ R83, R149, c[0x0][0x23c], -R102.reuse ;  /* 0x00008f0095537a23 */ /* 0x100fe20000010866 */
[----:B------:R-:W-:Y:S01]  /*8e60*/  MUFU.EX2 R60, R60 ;  /* 0x0000003c003c7308 */ /* 0x000fe20000000800 */
[----:B-1----:R-:W-:Y:S01]  /*8e70*/  FMNMX.FTZ R0, R4, R7, !PT ;  /* 0x0000000704007209 */ /* 0x002fe20007810000 */
[--C-:B------:R-:W-:Y:S01]  /*8e80*/  FFMA.FTZ R76, R151, c[0x0][0x23c], -R102.reuse ;  /* 0x00008f00974c7a23 */ /* 0x100fe20000010866 */
[----:B------:R-:W-:Y:S01]  /*8e90*/  FMNMX.FTZ R4, R122, R9, !PT ;  /* 0x000000097a047209 */ /* 0x000fe20007810000 */
[--C-:B------:R-:W-:Y:S01]  /*8ea0*/  FFMA.FTZ R74, R65, c[0x0][0x23c], -R102.reuse ;  /* 0x00008f00414a7a23 */ /* 0x100fe20000010866 */
[C---:B------:R-:W-:Y:S01]  /*8eb0*/  FSETP.NEU.FTZ.AND P1, PT, R0.reuse, -INF , PT ;  /* 0xff8000000000780b */ /* 0x040fe20003f3d000 */
[----:B------:R-:W-:Y:S01]  /*8ec0*/  FMUL.FTZ R101, R0, c[0x0][0x23c] ;  /* 0x00008f0000657a20 */ /* 0x000fe20000410000 */
[----:B------:R-:W-:Y:S01]  /*8ed0*/  FMNMX.FTZ R7, R121, R4, !PT ;  /* 0x0000000479077209 */ /* 0x000fe20007810000 */
[----:B------:R-:W-:Y:S01]  /*8ee0*/  MUFU.EX2 R103, R103 ;  /* 0x0000006700677308 */ /* 0x000fe20000000800 */
[--C-:B------:R-:W-:Y:S01]  /*8ef0*/  FFMA.FTZ R65, R111, c[0x0][0x23c], -R102.reuse ;  /* 0x00008f006f417a23 */ /* 0x100fe20000010866 */
[----:B------:R-:W-:Y:S01]  /*8f00*/  LDSM.16.MT88.4 R8, [R248+0x8800] ;  /* 0x00880000f808783b */ /* 0x000fe20000004200 */
[----:B------:R-:W-:Y:S01]  /*8f10*/  FMNMX.FTZ R4, R120, R7, !PT ;  /* 0x0000000778047209 */ /* 0x000fe20007810000 */
[--C-:B------:R-:W-:Y:S01]  /*8f20*/  FFMA.FTZ R71, R145, c[0x0][0x23c], -R102.reuse ;  /* 0x00008f0091477a23 */ /* 0x100fe20000010866 */
[----:B------:R-:W-:Y:S01]  /*8f30*/  FSEL R101, R101, RZ, P1 ;  /* 0x000000ff65657208 */ /* 0x000fe20000800000 */
[--C-:B------:R-:W-:Y:S01]  /*8f40*/  FFMA.FTZ R52, R32, c[0x0][0x23c], -R102.reuse ;  /* 0x00008f0020347a23 */ /* 0x100fe20000010866 */
[----:B------:R-:W-:Y:S01]  /*8f50*/  FMNMX.FTZ R7, R119, R4, !PT ;  /* 0x0000000477077209 */ /* 0x000fe20007810000 */
[----:B------:R-:W1:Y:S01]  /*8f60*/  MUFU.EX2 R100, R100 ;  /* 0x0000006400647308 */ /* 0x000e620000000800 */
[----:B------:R-:W-:-:S02]  /*8f70*/  FFMA.FTZ R57, R57, c[0x0][0x23c], -R102 ;  /* 0x00008f0039397a23 */ /* 0x000fc40000010866 */
[----:B------:R-:W-:Y:S01]  /*8f80*/  FMNMX.FTZ R4, R118, R7, !PT ;  /* 0x0000000776047209 */ /* 0x000fe20007810000 */
[--C-:B------:R-:W-:Y:S02]  /*8f90*/  FFMA.FTZ R108, R64, c[0x0][0x23c], -R101.reuse ;  /* 0x00008f00406c7a23 */ /* 0x100fe40000010865 */
[--C-:B------:R-:W-:Y:S01]  /*8fa0*/  FFMA.FTZ R107, R152, c[0x0][0x23c], -R101.reuse ;  /* 0x00008f00986b7a23 */ /* 0x100fe20000010865 */
[----:B------:R-:W-:Y:S01]  /*8fb0*/  FMNMX.FTZ R4, R117, R4, !PT ;  /* 0x0000000475047209 */ /* 0x000fe20007810000 */
[--C-:B------:R-:W-:Y:S01]  /*8fc0*/  FFMA.FTZ R79, R148, c[0x0][0x23c], -R101.reuse ;  /* 0x00008f00944f7a23 */ /* 0x100fe20000010865 */
[----:B------:R-:W-:Y:S01]  /*8fd0*/  MUFU.EX2 R83, R83 ;  /* 0x0000005300537308 */ /* 0x000fe20000000800 */
[----:B------:R-:W-:Y:S02]  /*8fe0*/  FFMA.FTZ R80, R150, c[0x0][0x23c], -R101 ;  /* 0x00008f0096507a23 */ /* 0x000fe40000010865 */
[----:B------:R-:W2:Y:S01]  /*8ff0*/  SHFL.BFLY PT, R7, R4, 0x2, 0x1f ;  /* 0x0c401f0004077f89 */ /* 0x000ea200000e0000 */
[----:B------:R-:W-:-:S02]  /*9000*/  FFMA.FTZ R64, R109, c[0x0][0x23c], -R102 ;  /* 0x00008f006d407a23 */ /* 0x000fc40000010866 */
[--C-:B------:R-:W-:Y:S01]  /*9010*/  FFMA.FTZ R75, R110, c[0x0][0x23c], -R101.reuse ;  /* 0x00008f006e4b7a23 */ /* 0x100fe20000010865 */
[----:B-1----:R-:W-:Y:S01]  /*9020*/  F2FP.BF16.PACK_AB R152, R100, R103 ;  /* 0x000000676498723e */ /* 0x002fe200000010ff */
[----:B------:R-:W1:Y:S01]  /*9030*/  MUFU.EX2 R76, R76 ;  /* 0x0000004c004c7308 */ /* 0x000e620000000800 */
[--C-:B------:R-:W-:Y:S02]  /*9040*/  FFMA.FTZ R63, R16, c[0x0][0x23c], -R101.reuse ;  /* 0x00008f00103f7a23 */ /* 0x100fe40000010865 */
[----:B------:R-:W-:Y:S01]  /*9050*/  LDSM.16.MT88.4 R16, [R250+0x8800] ;  /* 0x00880000fa10783b */ /* 0x000fe20000004200 */
[--C-:B------:R-:W-:Y:S02]  /*9060*/  FFMA.FTZ R70, R144, c[0x0][0x23c], -R101.reuse ;  /* 0x00008f0090467a23 */ /* 0x100fe40000010865 */
[----:B------:R-:W-:Y:S02]  /*9070*/  FFMA.FTZ R62, R62, c[0x0][0x23c], -R101 ;  /* 0x00008f003e3e7a23 */ /* 0x000fe40000010865 */
[----:B------:R-:W-:Y:S01]  /*9080*/  MUFU.EX2 R108, R108 ;  /* 0x0000006c006c7308 */ /* 0x000fe20000000800 */
[----:B------:R-:W-:-:S02]  /*9090*/  FFMA.FTZ R41, R31, c[0x0][0x23c], -R102 ;  /* 0x00008f001f297a23 */ /* 0x000fc40000010866 */
[--C-:B------:R-:W-:Y:S02]  /*90a0*/  FFMA.FTZ R38, R30, c[0x0][0x23c], -R102.reuse ;  /* 0x00008f001e267a23 */ /* 0x100fe40000010866 */
[--C-:B------:R-:W-:Y:S02]  /*90b0*/  FFMA.FTZ R58, R58, c[0x0][0x23c], -R101.reuse ;  /* 0x00008f003a3a7a23 */ /* 0x100fe40000010865 */
[--C-:B------:R-:W-:Y:S01]  /*90c0*/  FFMA.FTZ R51, R238, c[0x0][0x23c], -R101.reuse ;  /* 0x00008f00ee337a23 */ /* 0x100fe20000010865 */
[----:B------:R-:W3:Y:S01]  /*90d0*/  MUFU.EX2 R107, R107 ;  /* 0x0000006b006b7308 */ /* 0x000ee20000000800 */
[----:B-1----:R-:W-:Y:S01]  /*90e0*/  F2FP.BF16.PACK_AB R154, R76, R83 ;  /* 0x000000534c9a723e */ /* 0x002fe200000010ff */
[--C-:B------:R-:W-:Y:S01]  /*90f0*/  FFMA.FTZ R32, R242, c[0x0][0x23c], -R101.reuse ;  /* 0x00008f00f2207a23 */ /* 0x100fe20000010865 */
[----:B--2---:R-:W-:Y:S01]  /*9100*/  FMNMX.FTZ R4, R4, R7, !PT ;  /* 0x0000000704047209 */ /* 0x004fe20007810000 */
[----:B------:R-:W-:Y:S02]  /*9110*/  FFMA.FTZ R37, R37, c[0x0][0x23c], -R102 ;  /* 0x00008f0025257a23 */ /* 0x000fe40000010866 */
[----:B------:R-:W-:-:S02]  /*9120*/  FFMA.FTZ R30, R220, c[0x0][0x23c], -R101 ;  /* 0x00008f00dc1e7a23 */ /* 0x000fc40000010865 */
[----:B------:R-:W1:Y:S01]  /*9130*/  SHFL.BFLY PT, R3, R4, 0x1, 0x1f ;  /* 0x0c201f0004037f89 */ /* 0x000e6200000e0000 */
[----:B------:R-:W-:Y:S01]  /*9140*/  MUFU.EX2 R79, R79 ;  /* 0x0000004f004f7308 */ /* 0x000fe20000000800 */
[--C-:B------:R-:W-:Y:S02]  /*9150*/  FFMA.FTZ R31, R230, c[0x0][0x23c], -R101.reuse ;  /* 0x00008f00e61f7a23 */ /* 0x100fe40000010865 */
[----:B------:R-:W-:Y:S02]  /*9160*/  FFMA.FTZ R28, R28, c[0x0][0x23c], -R101 ;  /* 0x00008f001c1c7a23 */ /* 0x000fe40000010865 */
[----:B------:R-:W-:Y:S01]  /*9170*/  FFMA.FTZ R230, R225, c[0x0][0x23c], -R214 ;  /* 0x00008f00e1e67a23 */ /* 0x000fe200000108d6 */
[----:B---3--:R-:W-:Y:S02]  /*9180*/  F2FP.BF16.PACK_AB R153, R107, R108 ;  /* 0x0000006c6b99723e */ /* 0x008fe400000010ff */
[----:B------:R-:W2:Y:S01]  /*9190*/  MUFU.EX2 R80, R80 ;  /* 0x0000005000507308 */ /* 0x000ea20000000800 */
[----:B------:R-:W-:-:S02]  /*91a0*/  FFMA.FTZ R220, R233, c[0x0][0x23c], -R102 ;  /* 0x00008f00e9dc7a23 */ /* 0x000fc40000010866 */
[--C-:B------:R-:W-:Y:S02]  /*91b0*/  FFMA.FTZ R218, R218, c[0x0][0x23c], -R101.reuse ;  /* 0x00008f00dada7a23 */ /* 0x100fe40000010865 */
[----:B------:R-:W-:Y:S02]  /*91c0*/  FFMA.FTZ R125, R125, c[0x0][0x23c], -R102 ;  /* 0x00008f007d7d7a23 */ /* 0x000fe40000010866 */
[----:B------:R-:W-:Y:S01]  /*91d0*/  FFMA.FTZ R126, R126, c[0x0][0x23c], -R101 ;  /* 0x00008f007e7e7a23 */ /* 0x000fe20000010865 */
[----:B------:R-:W-:Y:S01]  /*91e0*/  MUFU.EX2 R74, R74 ;  /* 0x0000004a004a7308 */ /* 0x000fe20000000800 */
[--C-:B------:R-:W-:Y:S02]  /*91f0*/  FFMA.FTZ R211, R211, c[0x0][0x23c], -R214.reuse ;  /* 0x00008f00d3d37a23 */ /* 0x100fe400000108d6 */
[--C-:B------:R-:W-:Y:S02]  /*9200*/  FFMA.FTZ R210, R210, c[0x0][0x23c], -R214.reuse ;  /* 0x00008f00d2d27a23 */ /* 0x100fe400000108d6 */
[----:B------:R-:W-:Y:S01]  /*9210*/  FFMA.FTZ R209, R209, c[0x0][0x23c], -R214 ;  /* 0x00008f00d1d17a23 */ /* 0x000fe200000108d6 */
[----:B-1----:R-:W-:-:S02]  /*9220*/  FMNMX.FTZ R3, R4, R3, !PT ;  /* 0x0000000304037209 */ /* 0x002fc40007810000 */
[----:B------:R-:W1:Y:S01]  /*9230*/  MUFU.EX2 R71, R71 ;  /* 0x0000004700477308 */ /* 0x000e620000000800 */
[----:B--2---:R-:W-:Y:S01]  /*9240*/  F2FP.BF16.PACK_AB R155, R80, R79 ;  /* 0x0000004f509b723e */ /* 0x004fe200000010ff */
[--C-:B------:R-:W-:Y:S01]  /*9250*/  FFMA.FTZ R208, R208, c[0x0][0x23c], -R214.reuse ;  /* 0x00008f00d0d07a23 */ /* 0x100fe200000108d6 */
[C---:B------:R-:W-:Y:S01]  /*9260*/  FSETP.NEU.FTZ.AND P1, PT, R3.reuse, -INF , PT ;  /* 0xff8000000300780b */ /* 0x040fe20003f3d000 */
[----:B------:R-:W-:Y:S02]  /*9270*/  FMUL.FTZ R124, R3, c[0x0][0x23c] ;  /* 0x00008f00037c7a20 */ /* 0x000fe40000410000 */
[----:B------:R-:W-:Y:S02]  /*9280*/  FFMA.FTZ R207, R207, c[0x0][0x23c], -R214 ;  /* 0x00008f00cfcf7a23 */ /* 0x000fe400000108d6 */
[----:B------:R-:W-:Y:S01]  /*9290*/  HMMA.16816.F32.BF16 R140, R152, R176, RZ ;  /* 0x000000b0988c723c */ /* 0x000fe200000418ff */
[----:B------:R-:W-:Y:S01]  /*92a0*/  FSEL R124, R124, RZ, P1 ;  /* 0x000000ff7c7c7208 */ /* 0x000fe20000800000 */
[----:B------:R-:W-:Y:S01]  /*92b0*/  MUFU.EX2 R65, R65 ;  /* 0x0000004100417308 */ /* 0x000fe20000000800 */
[----:B------:R-:W-:-:S02]  /*92c0*/  FADD.FTZ R105, R106, R105 ;  /* 0x000000696a697221 */ /* 0x000fc40000010000 */
[----:B------:R-:W-:Y:S02]  /*92d0*/  FADD.FTZ R100, R103, R100 ;  /* 0x0000006467647221 */ /* 0x000fe40000010000 */
[--C-:B------:R-:W-:Y:S01]  /*92e0*/  FFMA.FTZ R111, R181, c[0x0][0x23c], -R124.reuse ;  /* 0x00008f00b56f7a23 */ /* 0x100fe2000001087c */
[C---:B------:R-:W-:Y:S01]  /*92f0*/  HMMA.16816.F32.BF16 R148, R152.reuse, R184, RZ ;  /* 0x000000b89894723c */ /* 0x040fe200000418ff */
[--C-:B------:R-:W-:Y:S01]  /*9300*/  FFMA.FTZ R110, R160, c[0x0][0x23c], -R124.reuse ;  /* 0x00008f00a06e7a23 */ /* 0x100fe2000001087c */
[----:B------:R-:W2:Y:S01]  /*9310*/  MUFU.EX2 R64, R64 ;  /* 0x0000004000407308 */ /* 0x000ea20000000800 */
[--C-:B------:R-:W-:Y:S01]  /*9320*/  FFMA.FTZ R109, R175, c[0x0][0x23c], -R124.reuse ;  /* 0x00008f00af6d7a23 */ /* 0x100fe2000001087c */
[----:B-1----:R-:W-:Y:S01]  /*9330*/  F2FP.BF16.PACK_AB R4, R71, R74 ;  /* 0x0000004a4704723e */ /* 0x002fe200000010ff */
[--C-:B------:R-:W-:Y:S02]  /*9340*/  FFMA.FTZ R82, R173, c[0x0][0x23c], -R124.reuse ;  /* 0x00008f00ad527a23 */ /* 0x100fe4000001087c */
[--C-:B------:R-:W-:Y:S01]  /*9350*/  FFMA.FTZ R81, R169, c[0x0][0x23c], -R124.reuse ;  /* 0x00008f00a9517a23 */ /* 0x100fe2000001087c */
[----:B------:R-:W-:Y:S01]  /*9360*/  HMMA.16816.F32.BF16 R156, R152, R192, RZ ;  /* 0x000000c0989c723c */ /* 0x000fe200000418ff */
[--C-:B------:R-:W-:Y:S01]  /*9370*/  FFMA.FTZ R72, R171, c[0x0][0x23c], -R124.reuse ;  /* 0x00008f00ab487a23 */ /* 0x100fe2000001087c */
[----:B------:R-:W-:Y:S01]  /*9380*/  MUFU.EX2 R111, R111 ;  /* 0x0000006f006f7308 */ /* 0x000fe20000000800 */
[----:B------:R-:W-:-:S02]  /*9390*/  FFMA.FTZ R73, R163, c[0x0][0x23c], -R124 ;  /* 0x00008f00a3497a23 */ /* 0x000fc4000001087c */
[--C-:B------:R-:W-:Y:S02]  /*93a0*/  FFMA.FTZ R66, R161, c[0x0][0x23c], -R124.reuse ;  /* 0x00008f00a1427a23 */ /* 0x100fe4000001087c */
[--C-:B------:R-:W-:Y:S01]  /*93b0*/  FFMA.FTZ R54, R35, c[0x0][0x23c], -R124.reuse ;  /* 0x00008f0023367a23 */ /* 0x100fe2000001087c */
[C---:B------:R-:W-:Y:S01]  /*93c0*/  HMMA.16816.F32.BF16 R164, R152.reuse, R20, RZ ;  /* 0x0000001498a4723c */ /* 0x040fe200000418ff */
[--C-:B------:R-:W-:Y:S01]  /*93d0*/  FFMA.FTZ R59, R59, c[0x0][0x23c], -R124.reuse ;  /* 0x00008f003b3b7a23 */ /* 0x100fe2000001087c */
[----:B------:R-:W1:Y:S01]  /*93e0*/  MUFU.EX2 R110, R110 ;  /* 0x0000006e006e7308 */ /* 0x000e620000000800 */
[----:B--2---:R-:W-:Y:S01]  /*93f0*/  F2FP.BF16.PACK_AB R6, R64, R65 ;  /* 0x000000414006723e */ /* 0x004fe200000010ff */
[--C-:B------:R-:W-:Y:S02]  /*9400*/  FFMA.FTZ R53, R34, c[0x0][0x23c], -R124.reuse ;  /* 0x00008f0022357a23 */ /* 0x100fe4000001087c */
[--C-:B------:R-:W-:Y:S02]  /*9410*/  FFMA.FTZ R44, R33, c[0x0][0x23c], -R124.reuse ;  /* 0x00008f00212c7a23 */ /* 0x100fe4000001087c */
        /* <DEDUP_REMOVED lines=10> */
[--C-:B------:R-:W-:Y:S02]  /*94c0*/  FFMA.FTZ R39, R241, c[0x0][0x23c], -R102.reuse ;  /* 0x00008f00f1277a23 */ /* 0x100fe40000010866 */
[--C-:B------:R-:W-:Y:S02]  /*94d0*/  FFMA.FTZ R36, R229, c[0x0][0x23c], -R102.reuse ;  /* 0x00008f00e5247a23 */ /* 0x100fe40000010866 */
[----:B------:R-:W-:Y:S01]  /*94e0*/  HMMA.16816.F32.BF16 R144, R152, R194, RZ ;  /* 0x000000c29890723c */ /* 0x000fe200000418ff */
[----:B------:R-:W-:Y:S01]  /*94f0*/  FFMA.FTZ R34, R236, c[0x0][0x23c], -R102 ;  /* 0x00008f00ec227a23 */ /* 0x000fe20000010866 */
[----:B------:R-:W-:Y:S01]  /*9500*/  MUFU.EX2 R75, R75 ;  /* 0x0000004b004b7308 */ /* 0x000fe20000000800 */
[----:B------:R-:W-:-:S02]  /*9510*/  FFMA.FTZ R33, R222, c[0x0][0x23c], -R101 ;  /* 0x00008f00de217a23 */ /* 0x000fc40000010865 */
[----:B------:R-:W-:Y:S02]  /*9520*/  FFMA.FTZ R226, R221, c[0x0][0x23c], -R124 ;  /* 0x00008f00dde27a23 */ /* 0x000fe4000001087c */
[----:B------:R-:W-:Y:S01]  /*9530*/  FFMA.FTZ R222, R217, c[0x0][0x23c], -R102 ;  /* 0x00008f00d9de7a23 */ /* 0x000fe20000010866 */
[----:B------:R-:W-:Y:S01]  /*9540*/  HMMA.16816.F32.BF16 R152, R152, R22, RZ ;  /* 0x000000169898723c */ /* 0x000fe200000418ff */
[----:B------:R-:W-:Y:S01]  /*9550*/  FFMA.FTZ R229, R223, c[0x0][0x23c], -R214 ;  /* 0x00008f00dfe57a23 */ /* 0x000fe200000108d6 */
[----:B--2---:R-:W-:Y:S01]  /*9560*/  F2FP.BF16.PACK_AB R191, R82, R109 ;  /* 0x0000006d52bf723e */ /* 0x004fe200000010ff */
[----:B------:R-:W1:Y:S01]  /*9570*/  MUFU.EX2 R70, R70 ;  /* 0x0000004600467308 */ /* 0x000e620000000800 */
[----:B------:R-:W-:Y:S02]  /*9580*/  FFMA.FTZ R225, R219, c[0x0][0x23c], -R124 ;  /* 0x00008f00dbe17a23 */ /* 0x000fe4000001087c */
[----:B------:R-:W-:Y:S02]  /*9590*/  FFMA.FTZ R221, R215, c[0x0][0x23c], -R102 ;  /* 0x00008f00d7dd7a23 */ /* 0x000fe40000010866 */
[----:B------:R-:W-:Y:S01]  /*95a0*/  FFMA.FTZ R217, R216, c[0x0][0x23c], -R101 ;  /* 0x00008f00d8d97a23 */ /* 0x000fe20000010865 */
        /* <DEDUP_REMOVED lines=25> */
[--C-:B------:R-:W-:Y:S01]  /*9740*/  FFMA.FTZ R120, R120, c[0x0][0x23c], -R124.reuse ;  /* 0x00008f0078787a23 */ /* 0x100fe2000001087c */
[----:B------:R-:W-:Y:S01]  /*9750*/  MUFU.EX2 R73, R73 ;  /* 0x0000004900497308 */ /* 0x000fe20000000800 */
[----:B------:R-:W-:-:S02]  /*9760*/  FFMA.FTZ R119, R119, c[0x0][0x23c], -R124 ;  /* 0x00008f0077777a23 */ /* 0x000fc4000001087c */
[----:B------:R-:W-:Y:S02]  /*9770*/  FFMA.FTZ R118, R118, c[0x0][0x23c], -R124 ;  /* 0x00008f0076767a23 */ /* 0x000fe4000001087c */
[--C-:B------:R-:W-:Y:S01]  /*9780*/  FFMA.FTZ R231, R85, c[0x0][0x23c], -R102.reuse ;  /* 0x00008f0055e77a23 */ /* 0x100fe20000010866 */
[C---:B------:R-:W-:Y:S01]  /*9790*/  HMMA.16816.F32.BF16 R192, R188.reuse, R194, RZ ;  /* 0x000000c2bcc0723c */ /* 0x040fe200000418ff */
[--C-:B------:R-:W-:Y:S01]  /*97a0*/  FFMA.FTZ R206, R98, c[0x0][0x23c], -R102.reuse ;  /* 0x00008f0062ce7a23 */ /* 0x100fe20000010866 */
[----:B------:R-:W2:Y:S01]  /*97b0*/  MUFU.EX2 R66, R66 ;  /* 0x0000004200427308 */ /* 0x000ea20000000800 */
[--C-:B------:R-:W-:Y:S02]  /*97c0*/  FFMA.FTZ R98, R96, c[0x0][0x23c], -R102.reuse ;  /* 0x00008f0060627a23 */ /* 0x100fe40000010866 */
[----:B------:R-:W-:Y:S02]  /*97d0*/  FFMA.FTZ R96, R94, c[0x0][0x23c], -R102 ;  /* 0x00008f005e607a23 */ /* 0x000fe40000010866 */
[----:B------:R-:W-:Y:S01]  /*97e0*/  FFMA.FTZ R94, R88, c[0x0][0x23c], -R101 ;  /* 0x00008f00585e7a23 */ /* 0x000fe20000010865 */
[----:B------:R-:W-:Y:S01]  /*97f0*/  HMMA.16816.F32.BF16 R180, R188, R20, RZ ;  /* 0x00000014bcb4723c */ /* 0x000fe200000418ff */
[----:B------:R-:W-:Y:S01]  /*9800*/  FADD.FTZ R104, R104, R105 ;  /* 0x0000006968687221 */ /* 0x000fe20000010000 */
[----:B------:R-:W-:Y:S01]  /*9810*/  MUFU.EX2 R61, R61 ;  /* 0x0000003d003d7308 */ /* 0x000fe20000000800 */
[----:B------:R-:W-:-:S02]  /*9820*/  FADD.FTZ R110, R111, R110 ;  /* 0x0000006e6f6e7221 */ /* 0x000fc40000010000 */
[----:B------:R-:W-:Y:S02]  /*9830*/  FADD.FTZ R108, R108, R107 ;  /* 0x0000006b6c6c7221 */ /* 0x000fe40000010000 */
[----:B------:R-:W-:Y:S01]  /*9840*/  FADD.FTZ R109, R109, R110 ;  /* 0x0000006e6d6d7221 */ /* 0x000fe20000010000 */
[----:B------:R-:W-:Y:S01]  /*9850*/  HMMA.16816.F32.BF16 R188, R188, R22, RZ ;  /* 0x00000016bcbc723c */ /* 0x000fe200000418ff */
[----:B------:R-:W-:Y:S01]  /*9860*/  FADD.FTZ R79, R79, R108 ;  /* 0x0000006c4f4f7221 */ /* 0x000fe20000010000 */
[----:B------:R-:W-:Y:S01]  /*9870*/  MUFU.EX2 R56, R56 ;  /* 0x0000003800387308 */ /* 0x000fe20000000800 */
[----:B------:R-:W-:Y:S02]  /*9880*/  FADD.FTZ R82, R82, R109 ;  /* 0x0000006d52527221 */ /* 0x000fe40000010000 */
[----:B------:R-:W-:-:S03]  /*9890*/  FADD.FTZ R80, R80, R79 ;  /* 0x0000004f50507221 */ /* 0x000fc60000010000 */
[----:B------:R-:W-:Y:S01]  /*98a0*/  HMMA.16816.F32.BF16 R140, R4, R24, R140 ;  /* 0x00000018048c723c */ /* 0x000fe2000004188c */
[----:B------:R-:W-:Y:S01]  /*98b0*/  FADD.FTZ R75, R75, R80 ;  /* 0x000000504b4b7221 */ /* 0x000fe20000010000 */
[----:B------:R-:W-:Y:S03]  /*98c0*/  MUFU.EX2 R55, R55 ;  /* 0x0000003700377308 */ /* 0x000fe60000000800 */
[----:B------:R-:W-:-:S03]  /*98d0*/  FADD.FTZ R80, R70, R75 ;  /* 0x0000004b46507221 */ /* 0x000fc60000010000 */
[C---:B------:R-:W-:Y:S02]  /*98e0*/  HMMA.16816.F32.BF16 R148, R4.reuse, R16, R148 ;  /* 0x000000100494723c */ /* 0x040fe40000041894 */
[----:B------:R-:W-:Y:S06]  /*98f0*/  MUFU.EX2 R50, R50 ;  /* 0x0000003200327308 */ /* 0x000fec0000000800 */
        /* <DEDUP_REMOVED lines=10> */
[----:B------:R-:W-:Y:S02]  /*99a0*/  HMMA.16816.F32.BF16 R152, R4, R10, R152 ;  /* 0x0000000a0498723c */ /* 0x000fe40000041898 */
[----:B------:R-:W3:Y:S05]  /*99b0*/  MUFU.EX2 R52, R52 ;  /* 0x0000003400347308 */ /* 0x000eea0000000800 */
[----:B------:R-:W-:-:S02]  /*99c0*/  F2FP.BF16.PACK_AB R4, R69, R78 ;  /* 0x0000004e4504723e */ /* 0x000fc400000010ff */
[----:B-1----:R-:W-:Y:S01]  /*99d0*/  F2FP.BF16.PACK_AB R5, R72, R81 ;  /* 0x000000514805723e */ /* 0x002fe200000010ff */
[----:B------:R-:W-:Y:S01]  /*99e0*/  MUFU.EX2 R41, R41 ;  /* 0x0000002900297308 */ /* 0x000fe20000000800 */
[----:B------:R-:W-:Y:S01]  /*99f0*/  F2FP.BF16.PACK_AB R6, R60, R67 ;  /* 0x000000433c06723e */ /* 0x000fe200000010ff */
[----:B------:R-:W-:Y:S01]  /*9a00*/  FADD.FTZ R81, R81, R82 ;  /* 0x0000005251517221 */ /* 0x000fe20000010000 */
[----:B--2---:R-:W-:-:S03]  /*9a10*/  F2FP.BF16.PACK_AB R7, R66, R73 ;  /* 0x000000494207723e */ /* 0x004fc600000010ff */
[----:B------:R-:W-:Y:S02]  /*9a20*/  FADD.FTZ R82, R72, R81 ;  /* 0x0000005148527221 */ /* 0x000fe40000010000 */
[----:B------:R-:W1:Y:S01]  /*9a30*/  MUFU.EX2 R38, R38 ;  /* 0x0000002600267308 */ /* 0x000e620000000800 */
[----:B---3--:R-:W-:Y:S01]  /*9a40*/  F2FP.BF16.PACK_AB R20, R52, R57 ;  /* 0x000000393414723e */ /* 0x008fe200000010ff */
[----:B------:R-:W-:Y:S01]  /*9a50*/  HMMA.16816.F32.BF16 R160, R4, R24, R160 ;  /* 0x0000001804a0723c */ /* 0x000fe200000418a0 */
[----:B------:R-:W-:-:S04]  /*9a60*/  FADD.FTZ R73, R73, R82 ;  /* 0x0000005249497221 */ /* 0x000fc80000010000 */
[----:B------:R-:W-:Y:S01]  /*9a70*/  FADD.FTZ R66, R66, R73 ;  /* 0x0000004942427221 */ /* 0x000fe20000010000 */
[----:B------:R-:W-:Y:S02]  /*9a80*/  MUFU.EX2 R58, R58 ;  /* 0x0000003a003a7308 */ /* 0x000fe40000000800 */
[C---:B------:R-:W-:Y:S06]  /*9a90*/  HMMA.16816.F32.BF16 R168, R4.reuse, R16, R168 ;  /* 0x0000001004a8723c */ /* 0x040fec00000418a8 */
[----:B------:R-:W2:Y:S01]  /*9aa0*/  MUFU.EX2 R51, R51 ;  /* 0x0000003300337308 */ /* 0x000ea20000000800 */
[----:B-1----:R-:W-:Y:S01]  /*9ab0*/  F2FP.BF16.PACK_AB R22, R38, R41 ;  /* 0x000000292616723e */ /* 0x002fe200000010ff */
[C---:B------:R-:W-:Y:S06]  /*9ac0*/  HMMA.16816.F32.BF16 R172, R4.reuse, R12, R172 ;  /* 0x0000000c04ac723c */ /* 0x040fec00000418ac */
[----:B------:R-:W-:Y:S02]  /*9ad0*/  MUFU.EX2 R35, R35 ;  /* 0x0000002300237308 */ /* 0x000fe40000000800 */
[C---:B------:R-:W-:Y:S06]  /*9ae0*/  HMMA.16816.F32.BF16 R180, R4.reuse, R8, R180 ;  /* 0x0000000804b4723c */ /* 0x040fec00000418b4 */
[----:B------:R-:W1:Y:S01]  /*9af0*/  MUFU.EX2 R32, R32 ;  /* 0x0000002000207308 */ /* 0x000e620000000800 */
[----:B--2---:R-:W-:Y:S01]  /*9b00*/  F2FP.BF16.PACK_AB R21, R51, R58 ;  /* 0x0000003a3315723e */ /* 0x004fe200000010ff */
[C---:B------:R-:W-:Y:S01]  /*9b10*/  HMMA.16816.F32.BF16 R176, R4.reuse, R26, R176 ;  /* 0x0000001a04b0723c */ /* 0x040fe200000418b0 */
[----:B------:R-:W2:Y:S05]  /*9b20*/  LDSM.16.MT88.4 R24, [R252+0x9000] ;  /* 0x00900000fc18783b */ /* 0x000eaa0000004200 */
[----:B------:R-:W-:Y:S02]  /*9b30*/  MUFU.EX2 R49, R49 ;  /* 0x0000003100317308 */ /* 0x000fe40000000800 */
[----:B------:R-:W-:Y:S01]  /*9b40*/  HMMA.16816.F32.BF16 R184, R4, R18, R184 ;  /* 0x0000001204b8723c */ /* 0x000fe200000418b8 */
[----:B------:R-:W3:Y:S01]  /*9b50*/  LDSM.16.MT88.4 R16, [R250+0x9000] ;  /* 0x00900000fa10783b */ /* 0x000ee20000004200 */
[----:B-1----:R-:W-:-:S04]  /*9b60*/  F2FP.BF16.PACK_AB R23, R32, R35 ;  /* 0x000000232017723e */ /* 0x002fc800000010ff */
[----:B------:R-:W-:Y:S02]  /*9b70*/  MUFU.EX2 R48, R48 ;  /* 0x0000003000307308 */ /* 0x000fe40000000800 */
[C---:B------:R-:W-:Y:S01]  /*9b80*/  HMMA.16816.F32.BF16 R192, R4.reuse, R14, R192 ;  /* 0x0000000e04c0723c */ /* 0x040fe200000418c0 */
[----:B------:R-:W1:Y:S05]  /*9b90*/  LDSM.16.MT88.4 R12, [R249+0x9000] ;  /* 0x00900000f90c783b */ /* 0x000e6a0000004200 */
[----:B------:R-:W-:Y:S02]  /*9ba0*/  MUFU.EX2 R47, R47 ;  /* 0x0000002f002f7308 */ /* 0x000fe40000000800 */
[----:B------:R-:W-:Y:S01]  /*9bb0*/  HMMA.16816.F32.BF16 R188, R4, R10, R188 ;  /* 0x0000000a04bc723c */ /* 0x000fe200000418bc */
[----:B------:R-:W4:Y:S06]  /*9bc0*/  LDSM.16.MT88.4 R8, [R248+0x9000] ;  /* 0x00900000f808783b */ /* 0x000f2c0000004200 */
[----:B------:R-:W-:Y:S01]  /*9bd0*/  F2FP.BF16.PACK_AB R4, R56, R61 ;  /* 0x0000003d3804723e */ /* 0x000fe200000010ff */
[----:B------:R-:W-:Y:S01]  /*9be0*/  MUFU.EX2 R46, R46 ;  /* 0x0000002e002e7308 */ /* 0x000fe20000000800 */
[----:B------:R-:W-:Y:S01]  /*9bf0*/  F2FP.BF16.PACK_AB R5, R54, R59 ;  /* 0x0000003b3605723e */ /* 0x000fe200000010ff */
[----:B------:R-:W-:Y:S01]  /*9c00*/  FADD.FTZ R59, R59, R66 ;  /* 0x000000423b3b7221 */ /* 0x000fe20000010000 */
[----:B------:R-:W-:-:S02]  /*9c10*/  F2FP.BF16.PACK_AB R6, R50, R55 ;  /* 0x000000373206723e */ /* 0x000fc400000010ff */
[----:B------:R-:W-:Y:S01]  /*9c20*/  F2FP.BF16.PACK_AB R7, R44, R53 ;  /* 0x000000352c07723e */ /* 0x000fe200000010ff */
[----:B------:R-:W-:Y:S02]  /*9c30*/  FADD.FTZ R54, R54, R59 ;  /* 0x0000003b36367221 */ /* 0x000fe40000010000 */
[----:B------:R-:W-:Y:S01]  /*9c40*/  MUFU.EX2 R45, R45 ;  /* 0x0000002d002d7308 */ /* 0x000fe20000000800 */
[----:B--2---:R-:W-:Y:S01]  /*9c50*/  HMMA.16816.F32.BF16 R140, R20, R24, R140 ;  /* 0x00000018148c723c */ /* 0x004fe2000004188c */
[----:B------:R-:W-:-:S04]  /*9c60*/  FADD.FTZ R53, R53, R54 ;  /* 0x0000003635357221 */ /* 0x000fc80000010000 */
[----:B------:R-:W-:Y:S02]  /*9c70*/  FADD.FTZ R44, R44, R53 ;  /* 0x000000352c2c7221 */ /* 0x000fe40000010000 */
[----:B------:R-:W-:Y:S01]  /*9c80*/  MUFU.EX2 R42, R42 ;  /* 0x0000002a002a7308 */ /* 0x000fe20000000800 */
[----:B------:R-:W-:Y:S07]  /*9c90*/  HMMA.16816.F32.BF16 R160, R4, R24, R160 ;  /* 0x0000001804a0723c */ /* 0x000fee00000418a0 */
[----:B------:R-:W-:Y:S01]  /*9ca0*/  MUFU.EX2 R43, R43 ;  /* 0x0000002b002b7308 */ /* 0x000fe20000000800 */
[C---:B---3--:R-:W-:Y:S07]  /*9cb0*/  HMMA.16816.F32.BF16 R148, R20.reuse, R16, R148 ;  /* 0x000000101494723c */ /* 0x048fee0000041894 */
[----:B------:R-:W-:Y:S01]  /*9cc0*/  MUFU.EX2 R40, R40 ;  /* 0x0000002800287308 */ /* 0x000fe20000000800 */
[C---:B-1----:R-:W-:Y:S07]  /*9cd0*/  HMMA.16816.F32.BF16 R156, R20.reuse, R12, R156 ;  /* 0x0000000c149c723c */ /* 0x042fee000004189c */
[----:B------:R-:W-:Y:S01]  /*9ce0*/  MUFU.EX2 R39, R39 ;  /* 0x0000002700277308 */ /* 0x000fe20000000800 */
[C---:B------:R-:W-:Y:S07]  /*9cf0*/  HMMA.16816.F32.BF16 R132, R20.reuse, R26, R132 ;  /* 0x0000001a1484723c */ /* 0x040fee0000041884 */
[----:B------:R-:W1:Y:S01]  /*9d00*/  MUFU.EX2 R36, R36 ;  /* 0x0000002400247308 */ /* 0x000e620000000800 */
[C---:B------:R-:W-:Y:S07]  /*9d10*/  HMMA.16816.F32.BF16 R136, R20.reuse, R18, R136 ;  /* 0x000000121488723c */ /* 0x040fee0000041888 */
[----:B------:R-:W-:Y:S01]  /*9d20*/  MUFU.EX2 R37, R37 ;  /* 0x0000002500257308 */ /* 0x000fe20000000800 */
[C---:B------:R-:W-:Y:S07]  /*9d30*/  HMMA.16816.F32.BF16 R144, R20.reuse, R14, R144 ;  /* 0x0000000e1490723c */ /* 0x040fee0000041890 */
[----:B------:R-:W2:Y:S01]  /*9d40*/  MUFU.EX2 R34, R34 ;  /* 0x0000002200227308 */ /* 0x000ea20000000800 */
[C---:B----4-:R-:W-:Y:S07]  /*9d50*/  HMMA.16816.F32.BF16 R164, R20.reuse, R8, R164 ;  /* 0x0000000814a4723c */ /* 0x050fee00000418a4 */
[----:B------:R-:W-:Y:S01]  /*9d60*/  MUFU.EX2 R33, R33 ;  /* 0x0000002100217308 */ /* 0x000fe20000000800 */
[----:B------:R-:W-:Y:S07]  /*9d70*/  HMMA.16816.F32.BF16 R152, R20, R10, R152 ;  /* 0x0000000a1498723c */ /* 0x000fee0000041898 */
[----:B------:R-:W3:Y:S01]  /*9d80*/  MUFU.EX2 R30, R30 ;  /* 0x0000001e001e7308 */ /* 0x000ee20000000800 */
[----:B------:R-:W-:Y:S01]  /*9d90*/  HMMA.16816.F32.BF16 R176, R4, R26, R176 ;  /* 0x0000001a04b0723c */ /* 0x000fe200000418b0 */
[----:B------:R-:W4:Y:S01]  /*9da0*/  LDSM.16.MT88.4 R24, [R252+0x9800] ;  /* 0x00980000fc18783b */ /* 0x000f220000004200 */
[----:B-1----:R-:W-:-:S02]  /*9db0*/  F2FP.BF16.PACK_AB R20, R36, R39 ;  /* 0x000000272414723e */ /* 0x002fc400000010ff */
[----:B--2---:R-:W-:-:S03]  /*9dc0*/  F2FP.BF16.PACK_AB R22, R34, R37 ;  /* 0x000000252216723e */ /* 0x004fc600000010ff */
[----:B------:R-:W-:Y:S01]  /*9dd0*/  MUFU.EX2 R31, R31 ;  /* 0x0000001f001f7308 */ /* 0x000fe20000000800 */
[C---:B------:R-:W-:Y:S07]  /*9de0*/  HMMA.16816.F32.BF16 R168, R4.reuse, R16, R168 ;  /* 0x0000001004a8723c */ /* 0x040fee00000418a8 */
[----:B------:R-:W1:Y:S01]  /*9df0*/  MUFU.EX2 R28, R28 ;  /* 0x0000001c001c7308 */ /* 0x000e620000000800 */
[----:B------:R-:W-:Y:S01]  /*9e00*/  HMMA.16816.F32.BF16 R184, R4, R18, R184 ;  /* 0x0000001204b8723c */ /* 0x000fe200000418b8 */
[----:B------:R-:W2:Y:S01]  /*9e10*/  LDSM.16.MT88.4 R16, [R250+0x9800] ;  /* 0x00980000fa10783b */ /* 0x000ea20000004200 */
[----:B---3--:R-:W-:-:S05]  /*9e20*/  F2FP.BF16.PACK_AB R21, R30, R33 ;  /* 0x000000211e15723e */ /* 0x008fca00000010ff */
[----:B------:R-:W-:Y:S01]  /*9e30*/  MUFU.EX2 R230, R230 ;  /* 0x000000e600e67308 */ /* 0x000fe20000000800 */
[----:B------:R-:W-:Y:S01]  /*9e40*/  HMMA.16816.F32.BF16 R172, R4, R12, R172 ;  /* 0x0000000c04ac723c */ /* 0x000fe200000418ac */
[----:B-1----:R-:W-:-:S07]  /*9e50*/  F2FP.BF16.PACK_AB R23, R28, R31 ;  /* 0x0000001f1c17723e */ /* 0x002fce00000010ff */
[C---:B------:R-:W-:Y:S01]  /*9e60*/  HMMA.16816.F32.BF16 R192, R4.reuse, R14, R192 ;  /* 0x0000000e04c0723c */ /* 0x040fe200000418c0 */
[----:B------:R-:W1:Y:S01]  /*9e70*/  LDSM.16.MT88.4 R12, [R249+0x9800] ;  /* 0x00980000f90c783b */ /* 0x000e620000004200 */
[----:B------:R-:W-:Y:S06]  /*9e80*/  MUFU.EX2 R229, R229 ;  /* 0x000000e500e57308 */ /* 0x000fec0000000800 */
[C---:B------:R-:W-:Y:S02]  /*9e90*/  HMMA.16816.F32.BF16 R180, R4.reuse, R8, R180 ;  /* 0x0000000804b4723c */ /* 0x040fe400000418b4 */
[----:B------:R-:W-:Y:S06]  /*9ea0*/  MUFU.EX2 R228, R228 ;  /* 0x000000e400e47308 */ /* 0x000fec0000000800 */
[----:B------:R-:W-:Y:S01]  /*9eb0*/  HMMA.16816.F32.BF16 R188, R4, R10, R188 ;  /* 0x0000000a04bc723c */ /* 0x000fe200000418bc */
[----:B------:R-:W3:Y:S01]  /*9ec0*/  LDSM.16.MT88.4 R8, [R248+0x9800] ;  /* 0x00980000f808783b */ /* 0x000ee20000004200 */
[----:B------:R-:W-:Y:S05]  /*9ed0*/  MUFU.EX2 R227, R227 ;  /* 0x000000e300e37308 */ /* 0x000fea0000000800 */
[----:B------:R-:W-:Y:S01]  /*9ee0*/  F2FP.BF16.PACK_AB R4, R48, R49 ;  /* 0x000000313004723e */ /* 0x000fe200000010ff */
[----:B----4-:R-:W-:Y:S01]  /*9ef0*/  HMMA.16816.F32.BF16 R140, R20, R24, R140 ;  /* 0x00000018148c723c */ /* 0x010fe2000004188c */
[----:B------:R-:W-:Y:S01]  /*9f00*/  F2FP.BF16.PACK_AB R5, R42, R45 ;  /* 0x0000002d2a05723e */ /* 0x000fe200000010ff */
[----:B------:R-:W-:Y:S01]  /*9f10*/  MUFU.EX2 R226, R226 ;  /* 0x000000e200e27308 */ /* 0x000fe20000000800 */
[----:B------:R-:W-:Y:S01]  /*9f20*/  F2FP.BF16.PACK_AB R6, R46, R47 ;  /* 0x0000002f2e06723e */ /* 0x000fe200000010ff */
[----:B------:R-:W-:Y:S01]  /*9f30*/  FADD.FTZ R45, R45, R44 ;  /* 0x0000002c2d2d7221 */ /* 0x000fe20000010000 */
[----:B------:R-:W-:-:S03]  /*9f40*/  F2FP.BF16.PACK_AB R7, R40, R43 ;  /* 0x0000002b2807723e */ /* 0x000fc600000010ff */
[----:B------:R-:W-:Y:S01]  /*9f50*/  HMMA.16816.F32.BF16 R132, R20, R26, R132 ;  /* 0x0000001a1484723c */ /* 0x000fe20000041884 */
[----:B------:R-:W-:Y:S01]  /*9f60*/  FADD.FTZ R42, R42, R45 ;  /* 0x0000002d2a2a7221 */ /* 0x000fe20000010000 */
[----:B------:R-:W-:Y:S03]  /*9f70*/  MUFU.EX2 R225, R225 ;  /* 0x000000e100e17308 */ /* 0x000fe60000000800 */
[----:B------:R-:W-:-:S03]  /*9f80*/  FADD.FTZ R43, R43, R42 ;  /* 0x0000002a2b2b7221 */ /* 0x000fc60000010000 */
[----:B------:R-:W-:Y:S01]  /*9f90*/  HMMA.16816.F32.BF16 R160, R4, R24, R160 ;  /* 0x0000001804a0723c */ /* 0x000fe200000418a0 */
[----:B------:R-:W-:Y:S01]  /*9fa0*/  FADD.FTZ R43, R40, R43 ;  /* 0x0000002b282b7221 */ /* 0x000fe20000010000 */
[----:B------:R-:W-:Y:S06]  /*9fb0*/  MUFU.EX2 R224, R224 ;  /* 0x000000e000e07308 */ /* 0x000fec0000000800 */
[C---:B--2---:R-:W-:Y:S02]  /*9fc0*/  HMMA.16816.F32.BF16 R148, R20.reuse, R16, R148 ;  /* 0x000000101494723c */ /* 0x044fe40000041894 */
[----:B------:R-:W-:Y:S06]  /*9fd0*/  MUFU.EX2 R223, R223 ;  /* 0x000000df00df7308 */ /* 0x000fec0000000800 */
[C---:B------:R-:W-:Y:S02]  /*9fe0*/  HMMA.16816.F32.BF16 R136, R20.reuse, R18, R136 ;  /* 0x000000121488723c */ /* 0x040fe40000041888 */
[----:B------:R-:W-:Y:S06]  /*9ff0*/  MUFU.EX2 R222, R222 ;  /* 0x000000de00de7308 */ /* 0x000fec0000000800 */
[C---:B-1----:R-:W-:Y:S02]  /*a000*/  HMMA.16816.F32.BF16 R156, R20.reuse, R12, R156 ;  /* 0x0000000c149c723c */ /* 0x042fe4000004189c */
[----:B------:R-:W1:Y:S06]  /*a010*/  MUFU.EX2 R221, R221 ;  /* 0x000000dd00dd7308 */ /* 0x000e6c0000000800 */
[C---:B------:R-:W-:Y:S02]  /*a020*/  HMMA.16816.F32.BF16 R144, R20.reuse, R14, R144 ;  /* 0x0000000e1490723c */ /* 0x040fe40000041890 */
[----:B------:R-:W-:Y:S06]  /*a030*/  MUFU.EX2 R220, R220 ;  /* 0x000000dc00dc7308 */ /* 0x000fec0000000800 */
[C---:B---3--:R-:W-:Y:S02]  /*a040*/  HMMA.16816.F32.BF16 R164, R20.reuse, R8, R164 ;  /* 0x0000000814a4723c */ /* 0x048fe400000418a4 */
[----:B------:R-:W2:Y:S06]  /*a050*/  MUFU.EX2 R219, R219 ;  /* 0x000000db00db7308 */ /* 0x000eac0000000800 */
[----:B------:R-:W-:Y:S02]  /*a060*/  HMMA.16816.F32.BF16 R152, R20, R10, R152 ;  /* 0x0000000a1498723c */ /* 0x000fe40000041898 */
[----:B------:R-:W-:Y:S05]  /*a070*/  MUFU.EX2 R218, R218 ;  /* 0x000000da00da7308 */ /* 0x000fea0000000800 */
[----:B-1----:R-:W-:Y:S01]  /*a080*/  F2FP.BF16.PACK_AB R20, R221, R222 ;  /* 0x000000dedd14723e */ /* 0x002fe200000010ff */
[----:B------:R-:W-:Y:S01]  /*a090*/  HMMA.16816.F32.BF16 R176, R4, R26, R176 ;  /* 0x0000001a04b0723c */ /* 0x000fe200000418b0 */
[----:B------:R-:W1:Y:S01]  /*a0a0*/  LDSM.16.MT88.4 R24, [R252+0xa000] ;  /* 0x00a00000fc18783b */ /* 0x000e620000004200 */
[----:B------:R-:W3:Y:S01]  /*a0b0*/  MUFU.EX2 R217, R217 ;  /* 0x000000d900d97308 */ /* 0x000ee20000000800 */
[----:B--2---:R-:W-:-:S05]  /*a0c0*/  F2FP.BF16.PACK_AB R22, R219, R220 ;  /* 0x000000dcdb16723e */ /* 0x004fca00000010ff */
[C---:B------:R-:W-:Y:S02]  /*a0d0*/  HMMA.16816.F32.BF16 R168, R4.reuse, R16, R168 ;  /* 0x0000001004a8723c */ /* 0x040fe400000418a8 */
[----:B------:R-:W-:Y:S06]  /*a0e0*/  MUFU.EX2 R216, R216 ;  /* 0x000000d800d87308 */ /* 0x000fec0000000800 */
[----:B------:R-:W-:Y:S01]  /*a0f0*/  HMMA.16816.F32.BF16 R184, R4, R18, R184 ;  /* 0x0000001204b8723c */ /* 0x000fe200000418b8 */
[----:B------:R-:W2:Y:S01]  /*a100*/  LDSM.16.MT88.4 R16, [R250+0xa000] ;  /* 0x00a00000fa10783b */ /* 0x000ea20000004200 */
[----:B------:R-:W4:Y:S01]  /*a110*/  MUFU.EX2 R215, R215 ;  /* 0x000000d700d77308 */ /* 0x000f220000000800 */
[----:B---3--:R-:W-:-:S05]  /*a120*/  F2FP.BF16.PACK_AB R21, R217, R218 ;  /* 0x000000dad915723e */ /* 0x008fca00000010ff */
[C---:B------:R-:W-:Y:S02]  /*a130*/  HMMA.16816.F32.BF16 R172, R4.reuse, R12, R172 ;  /* 0x0000000c04ac723c */ /* 0x040fe400000418ac */
[----:B------:R-:W-:Y:S06]  /*a140*/  MUFU.EX2 R125, R125 ;  /* 0x0000007d007d7308 */ /* 0x000fec0000000800 */
[C---:B------:R-:W-:Y:S01]  /*a150*/  HMMA.16816.F32.BF16 R192, R4.reuse, R14, R192 ;  /* 0x0000000e04c0723c */ /* 0x040fe200000418c0 */
[----:B------:R-:W3:Y:S01]  /*a160*/  LDSM.16.MT88.4 R12, [R249+0xa000] ;  /* 0x00a00000f90c783b */ /* 0x000ee20000004200 */
[----:B----4-:R-:W-:Y:S01]  /*a170*/  F2FP.BF16.PACK_AB R23, R215, R216 ;  /* 0x000000d8d717723e */ /* 0x010fe200000010ff */
[----:B------:R-:W4:Y:S05]  /*a180*/  MUFU.EX2 R232, R232 ;  /* 0x000000e800e87308 */ /* 0x000f2a0000000800 */
[C---:B------:R-:W-:Y:S03]  /*a190*/  HMMA.16816.F32.BF16 R180, R4.reuse, R8, R180 ;  /* 0x0000000804b4723c */ /* 0x040fe600000418b4 */
[----:B------:R-:W-:Y:S05]  /*a1a0*/  MUFU.EX2 R129, R129 ;  /* 0x0000008100817308 */ /* 0x000fea0000000800 */
[----:B------:R-:W-:Y:S01]  /*a1b0*/  HMMA.16816.F32.BF16 R188, R4, R10, R188 ;  /* 0x0000000a04bc723c */ /* 0x000fe200000418bc */
[----:B------:R-:W5:Y:S02]  /*a1c0*/  LDSM.16.MT88.4 R8, [R248+0xa000] ;  /* 0x00a00000f808783b */ /* 0x000f640000004200 */
[----:B------:R-:W2:Y:S04]  /*a1d0*/  MUFU.EX2 R234, R234 ;  /* 0x000000ea00ea7308 */ /* 0x000ea80000000800 */
[----:B------:R-:W-:Y:S01]  /*a1e0*/  F2FP.BF16.PACK_AB R4, R229, R230 ;  /* 0x000000e6e504723e */ /* 0x000fe200000010ff */
[----:B-1----:R-:W-:Y:S01]  /*a1f0*/  HMMA.16816.F32.BF16 R140, R20, R24, R140 ;  /* 0x00000018148c723c */ /* 0x002fe2000004188c */
[----:B------:R-:W-:Y:S01]  /*a200*/  F2FP.BF16.PACK_AB R5, R225, R226 ;  /* 0x000000e2e105723e */ /* 0x000fe200000010ff */
[----:B------:R-:W-:Y:S01]  /*a210*/  FADD.FTZ R226, R226, R43 ;  /* 0x0000002be2e27221 */ /* 0x000fe20000010000 */
[----:B------:R-:W-:Y:S01]  /*a220*/  F2FP.BF16.PACK_AB R6, R227, R228 ;  /* 0x000000e4e306723e */ /* 0x000fe200000010ff */
[----:B------:R-:W-:Y:S01]  /*a230*/  MUFU.EX2 R126, R126 ;  /* 0x0000007e007e7308 */ /* 0x000fe20000000800 */
[----:B------:R-:W-:Y:S01]  /*a240*/  F2FP.BF16.PACK_AB R7, R223, R224 ;  /* 0x000000e0df07723e */ /* 0x000fe200000010ff */
[----:B------:R-:W-:-:S02]  /*a250*/  FADD.FTZ R225, R225, R226 ;  /* 0x000000e2e1e17221 */ /* 0x000fc40000010000 */
[C---:B------:R-:W-:Y:S02]  /*a260*/  HMMA.16816.F32.BF16 R132, R20.reuse, R26, R132 ;  /* 0x0000001a1484723c */ /* 0x040fe40000041884 */
[----:B------:R-:W-:Y:S02]  /*a270*/  FADD.FTZ R224, R224, R225 ;  /* 0x000000e1e0e07221 */ /* 0x000fe40000010000 */
[----:B------:R-:W-:Y:S02]  /*a280*/  MUFU.EX2 R131, R131 ;  /* 0x0000008300837308 */ /* 0x000fe40000000800 */
[----:B------:R-:W-:Y:S02]  /*a290*/  FADD.FTZ R224, R223, R224 ;  /* 0x000000e0dfe07221 */ /* 0x000fe40000010000 */
[C---:B--2---:R-:W-:Y:S04]  /*a2a0*/  HMMA.16816.F32.BF16 R148, R20.reuse, R16, R148 ;  /* 0x000000101494723c */ /* 0x044fe80000041894 */
[----:B------:R1:W-:Y:S04]  /*a2b0*/  MUFU.EX2 R113, R197 ;  /* 0x000000c500717308 */ /* 0x0003e80000000800 */
[C---:B------:R-:W-:Y:S04]  /*a2c0*/  HMMA.16816.F32.BF16 R136, R20.reuse, R18, R136 ;  /* 0x000000121488723c */ /* 0x040fe80000041888 */
[----:B------:R-:W-:Y:S04]  /*a2d0*/  MUFU.EX2 R112, R112 ;  /* 0x0000007000707308 */ /* 0x000fe80000000800 */
[----:B---3--:R-:W-:Y:S01]  /*a2e0*/  HMMA.16816.F32.BF16 R156, R20, R12, R156 ;  /* 0x0000000c149c723c */ /* 0x008fe2000004189c */
[----:B-1----:R-:W-:-:S03]  /*a2f0*/  FFMA.FTZ R197, R92, c[0x0][0x23c], -R101 ;  /* 0x00008f005cc57a23 */ /* 0x002fc60000010865 */
[----:B------:R-:W-:Y:S01]  /*a300*/  MUFU.EX2 R88, R231 ;  /* 0x000000e700587308 */ /* 0x000fe20000000800 */
[----:B------:R-:W-:-:S03]  /*a310*/  FFMA.FTZ R92, R91, c[0x0][0x23c], -R101 ;  /* 0x00008f005b5c7a23 */ /* 0x000fc60000010865 */
[C---:B------:R-:W-:Y:S04]  /*a320*/  HMMA.16816.F32.BF16 R144, R20.reuse, R14, R144 ;  /* 0x0000000e1490723c */ /* 0x040fe80000041890 */
[----:B------:R-:W-:Y:S04]  /*a330*/  MUFU.EX2 R91, R197 ;  /* 0x000000c5005b7308 */ /* 0x000fe80000000800 */
[C---:B-----5:R-:W-:Y:S04]  /*a340*/  HMMA.16816.F32.BF16 R164, R20.reuse, R8, R164 ;  /* 0x0000000814a4723c */ /* 0x060fe800000418a4 */
[----:B------:R-:W-:Y:S04]  /*a350*/  MUFU.EX2 R92, R92 ;  /* 0x0000005c005c7308 */ /* 0x000fe80000000800 */
[----:B------:R-:W-:Y:S01]  /*a360*/  HMMA.16816.F32.BF16 R152, R20, R10, R152 ;  /* 0x0000000a1498723c */ /* 0x000fe20000041898 */
[----:B------:R-:W1:Y:S03]  /*a370*/  LDSM.16.MT88.4 R20, [R252+0xa800] ;  /* 0x00a80000fc14783b */ /* 0x000e660000004200 */
[----:B------:R-:W-:Y:S04]  /*a380*/  MUFU.EX2 R211, R211 ;  /* 0x000000d300d37308 */ /* 0x000fe80000000800 */
[C---:B------:R-:W-:Y:S04]  /*a390*/  HMMA.16816.F32.BF16 R168, R4.reuse, R16, R168 ;  /* 0x0000001004a8723c */ /* 0x040fe800000418a8 */
[----:B------:R-:W-:Y:S04]  /*a3a0*/  MUFU.EX2 R123, R123 ;  /* 0x0000007b007b7308 */ /* 0x000fe80000000800 */
[C---:B------:R-:W-:Y:S01]  /*a3b0*/  HMMA.16816.F32.BF16 R184, R4.reuse, R18, R184 ;  /* 0x0000001204b8723c */ /* 0x040fe200000418b8 */
[----:B------:R-:W2:Y:S03]  /*a3c0*/  LDSM.16.MT88.4 R16, [R250+0xa800] ;  /* 0x00a80000fa10783b */ /* 0x000ea60000004200 */
[----:B------:R-:W-:Y:S04]  /*a3d0*/  MUFU.EX2 R122, R122 ;  /* 0x0000007a007a7308 */ /* 0x000fe80000000800 */
[C---:B------:R-:W-:Y:S04]  /*a3e0*/  HMMA.16816.F32.BF16 R172, R4.reuse, R12, R172 ;  /* 0x0000000c04ac723c */ /* 0x040fe800000418ac */
[----:B------:R-:W-:Y:S04]  /*a3f0*/  MUFU.EX2 R121, R121 ;  /* 0x0000007900797308 */ /* 0x000fe80000000800 */
[C---:B------:R-:W-:Y:S01]  /*a400*/  HMMA.16816.F32.BF16 R192, R4.reuse, R14, R192 ;  /* 0x0000000e04c0723c */ /* 0x040fe200000418c0 */
[----:B------:R-:W3:Y:S03]  /*a410*/  LDSM.16.MT88.4 R12, [R249+0xa800] ;  /* 0x00a80000f90c783b */ /* 0x000ee60000004200 */
[----:B------:R-:W-:Y:S04]  /*a420*/  MUFU.EX2 R96, R96 ;  /* 0x0000006000607308 */ /* 0x000fe80000000800 */
[C---:B------:R-:W-:Y:S04]  /*a430*/  HMMA.16816.F32.BF16 R180, R4.reuse, R8, R180 ;  /* 0x0000000804b4723c */ /* 0x040fe800000418b4 */
[----:B------:R-:W-:Y:S04]  /*a440*/  MUFU.EX2 R94, R94 ;  /* 0x0000005e005e7308 */ /* 0x000fe80000000800 */
[C---:B------:R-:W-:Y:S01]  /*a450*/  HMMA.16816.F32.BF16 R188, R4.reuse, R10, R188 ;  /* 0x0000000a04bc723c */ /* 0x040fe200000418bc */
[----:B------:R-:W5:Y:S03]  /*a460*/  LDSM.16.MT88.4 R8, [R248+0xa800] ;  /* 0x00a80000f808783b */ /* 0x000f660000004200 */
[----:B------:R-:W-:Y:S04]  /*a470*/  MUFU.EX2 R210, R210 ;  /* 0x000000d200d27308 */ /* 0x000fe80000000800 */
[C---:B------:R-:W-:Y:S04]  /*a480*/  HMMA.16816.F32.BF16 R160, R4.reuse, R24, R160 ;  /* 0x0000001804a0723c */ /* 0x040fe800000418a0 */
[----:B------:R-:W-:Y:S03]  /*a490*/  MUFU.EX2 R209, R209 ;  /* 0x000000d100d17308 */ /* 0x000fe60000000800 */
[----:B------:R-:W-:Y:S01]  /*a4a0*/  FFMA.FTZ R25, R127, c[0x0][0x23c], -R214 ;  /* 0x00008f007f197a23 */ /* 0x000fe200000108d6 */
[----:B------:R-:W-:Y:S01]  /*a4b0*/  HMMA.16816.F32.BF16 R176, R4, R26, R176 ;  /* 0x0000001a04b0723c */ /* 0x000fe200000418b0 */
[----:B------:R-:W-:-:S02]  /*a4c0*/  FFMA.FTZ R127, R128, c[0x0][0x23c], -R101 ;  /* 0x00008f00807f7a23 */ /* 0x000fc40000010865 */
[----:B------:R-:W-:Y:S02]  /*a4d0*/  FFMA.FTZ R128, R204, c[0x0][0x23c], -R101 ;  /* 0x00008f00cc807a23 */ /* 0x000fe40000010865 */
[----:B------:R-:W-:Y:S01]  /*a4e0*/  FFMA.FTZ R24, R130, c[0x0][0x23c], -R214 ;  /* 0x00008f0082187a23 */ /* 0x000fe200000108d6 */
[----:B------:R-:W-:Y:S01]  /*a4f0*/  MUFU.EX2 R208, R208 ;  /* 0x000000d000d07308 */ /* 0x000fe20000000800 */
[--C-:B------:R-:W-:Y:S01]  /*a500*/  FFMA.FTZ R27, R116, c[0x0][0x23c], -R124.reuse ;  /* 0x00008f00741b7a23 */ /* 0x100fe2000001087c */
[----:B----4-:R-:W-:Y:S01]  /*a510*/  F2FP.BF16.PACK_AB R4, R232, R125 ;  /* 0x0000007de804723e */ /* 0x010fe200000010ff */
[--C-:B------:R-:W-:Y:S01]  /*a520*/  FFMA.FTZ R26, R115, c[0x0][0x23c], -R124.reuse ;  /* 0x00008f00731a7a23 */ /* 0x100fe2000001087c */
[----:B------:R-:W-:Y:S01]  /*a530*/  F2FP.BF16.PACK_AB R6, R234, R129 ;  /* 0x00000081ea06723e */ /* 0x000fe200000010ff */
[--C-:B------:R-:W-:Y:S02]  /*a540*/  FFMA.FTZ R130, R114, c[0x0][0x23c], -R124.reuse ;  /* 0x00008f0072827a23 */ /* 0x100fe4000001087c */
[----:B------:R-:W-:Y:S01]  /*a550*/  FFMA.FTZ R124, R117, c[0x0][0x23c], -R124 ;  /* 0x00008f00757c7a23 */ /* 0x000fe2000001087c */
[----:B------:R-:W4:Y:S01]  /*a560*/  MUFU.EX2 R127, R127 ;  /* 0x0000007f007f7308 */ /* 0x000f220000000800 */
[----:B------:R-:W-:-:S02]  /*a570*/  FFMA.FTZ R214, R99, c[0x0][0x23c], -R102 ;  /* 0x00008f0063d67a23 */ /* 0x000fc40000010866 */
[--C-:B------:R-:W-:Y:S02]  /*a580*/  FFMA.FTZ R204, R97, c[0x0][0x23c], -R102.reuse ;  /* 0x00008f0061cc7a23 */ /* 0x100fe40000010866 */
[--C-:B------:R-:W-:Y:S02]  /*a590*/  FFMA.FTZ R97, R95, c[0x0][0x23c], -R102.reuse ;  /* 0x00008f005f617a23 */ /* 0x100fe40000010866 */
[--C-:B------:R-:W-:Y:S01]  /*a5a0*/  FFMA.FTZ R99, R90, c[0x0][0x23c], -R101.reuse ;  /* 0x00008f005a637a23 */ /* 0x100fe20000010865 */
[----:B------:R-:W1:Y:S01]  /*a5b0*/  MUFU.EX2 R128, R128 ;  /* 0x0000008000807308 */ /* 0x000e620000000800 */
[----:B------:R-:W-:Y:S02]  /*a5c0*/  FFMA.FTZ R102, R93, c[0x0][0x23c], -R102 ;  /* 0x00008f005d667a23 */ /* 0x000fe40000010866 */
[--C-:B------:R-:W-:Y:S02]  /*a5d0*/  FFMA.FTZ R95, R89, c[0x0][0x23c], -R101.reuse ;  /* 0x00008f00595f7a23 */ /* 0x100fe40000010865 */
[----:B------:R-:W-:-:S03]  /*a5e0*/  FFMA.FTZ R93, R87, c[0x0][0x23c], -R101 ;  /* 0x00008f00575d7a23 */ /* 0x000fc60000010865 */
[----:B------:R2:W-:Y:S01]  /*a5f0*/  MUFU.EX2 R114, R201 ;  /* 0x000000c900727308 */ /* 0x0005e20000000800 */
[----:B----4-:R-:W-:-:S07]  /*a600*/  F2FP.BF16.PACK_AB R5, R127, R126 ;  /* 0x0000007e7f05723e */ /* 0x010fce00000010ff */
[----:B------:R-:W-:Y:S01]  /*a610*/  MUFU.EX2 R117, R25 ;  /* 0x0000001900757308 */ /* 0x000fe20000000800 */
[----:B-1----:R-:W-:Y:S01]  /*a620*/  F2FP.BF16.PACK_AB R7, R128, R131 ;  /* 0x000000838007723e */ /* 0x002fe200000010ff */
[----:B--2---:R-:W-:-:S06]  /*a630*/  FFMA.FTZ R201, R84, c[0x0][0x23c], -R101 ;  /* 0x00008f0054c97a23 */ /* 0x004fcc0000010865 */
[----:B------:R-:W1:Y:S01]  /*a640*/  MUFU.EX2 R116, R24 ;  /* 0x0000001800747308 */ /* 0x000e620000000800 */
[----:B------:R-:W-:Y:S01]  /*a650*/  HMMA.16816.F32.BF16 R140, R4, R20, R140 ;  /* 0x00000014048c723c */ /* 0x000fe2000004188c */
[----:B------:R-:W-:-:S06]  /*a660*/  FFMA.FTZ R101, R86, c[0x0][0x23c], -R101 ;  /* 0x00008f0056657a23 */ /* 0x000fcc0000010865 */
[----:B------:R-:W2:Y:S01]  /*a670*/  MUFU.EX2 R115, R205 ;  /* 0x000000cd00737308 */ /* 0x000ea20000000800 */
[C---:B------:R-:W-:Y:S07]  /*a680*/  HMMA.16816.F32.BF16 R132, R4.reuse, R22, R132 ;  /* 0x000000160484723c */ /* 0x040fee0000041884 */
[----:B------:R-:W-:Y:S01]  /*a690*/  MUFU.EX2 R85, R27 ;  /* 0x0000001b00557308 */ /* 0x000fe20000000800 */
[C---:B------:R-:W-:Y:S07]  /*a6a0*/  HMMA.16816.F32.BF16 R148, R4.reuse, R16, R148 ;  /* 0x000000100494723c */ /* 0x040fee0000041894 */
[----:B------:R4:W1:Y:S01]  /*a6b0*/  MUFU.EX2 R84, R26 ;  /* 0x0000001a00547308 */ /* 0x0008620000000800 */
[C---:B------:R-:W-:Y:S07]  /*a6c0*/  HMMA.16816.F32.BF16 R136, R4.reuse, R18, R136 ;  /* 0x000000120488723c */ /* 0x040fee0000041888 */
[----:B------:R-:W1:Y:S01]  /*a6d0*/  MUFU.EX2 R87, R214 ;  /* 0x000000d600577308 */ /* 0x000e620000000800 */
[C---:B---3--:R-:W-:Y:S01]  /*a6e0*/  HMMA.16816.F32.BF16 R156, R4.reuse, R12, R156 ;  /* 0x0000000c049c723c */ /* 0x048fe2000004189c */
[----:B----4-:R-:W-:Y:S07]  /*a6f0*/  LDSM.16.MT88.4 R24, [R248+0xb000] ;  /* 0x00b00000f818783b */ /* 0x010fee0000004200 */
[C---:B------:R-:W-:Y:S01]  /*a700*/  HMMA.16816.F32.BF16 R144, R4.reuse, R14, R144 ;  /* 0x0000000e0490723c */ /* 0x040fe20000041890 */
[----:B------:R-:W-:Y:S07]  /*a710*/  MUFU.EX2 R86, R206 ;  /* 0x000000ce00567308 */ /* 0x000fee0000000800 */
[C---:B-----5:R-:W-:Y:S01]  /*a720*/  HMMA.16816.F32.BF16 R164, R4.reuse, R8, R164 ;  /* 0x0000000804a4723c */ /* 0x060fe200000418a4 */
[----:B------:R-:W3:Y:S07]  /*a730*/  MUFU.EX2 R89, R204 ;  /* 0x000000cc00597308 */ /* 0x000eee0000000800 */
[----:B------:R-:W-:Y:S01]  /*a740*/  HMMA.16816.F32.BF16 R152, R4, R10, R152 ;  /* 0x0000000a0498723c */ /* 0x000fe20000041898 */
[----:B------:R-:W4:Y:S06]  /*a750*/  MUFU.EX2 R90, R201 ;  /* 0x000000c9005a7308 */ /* 0x000f2c0000000800 */
[----:B-1----:R-:W-:-:S02]  /*a760*/  F2FP.BF16.PACK_AB R4, R116, R117 ;  /* 0x000000757404723e */ /* 0x002fc400000010ff */
[----:B------:R-:W-:Y:S01]  /*a770*/  F2FP.BF16.PACK_AB R5, R112, R113 ;  /* 0x000000717005723e */ /* 0x000fe200000010ff */
[----:B------:R-:W-:Y:S01]  /*a780*/  MUFU.EX2 R130, R130 ;  /* 0x0000008200827308 */ /* 0x000fe20000000800 */
[----:B--2---:R-:W-:Y:S01]  /*a790*/  F2FP.BF16.PACK_AB R6, R114, R115 ;  /* 0x000000737206723e */ /* 0x004fe200000010ff */
[----:B------:R-:W-:Y:S01]  /*a7a0*/  FADD.FTZ R113, R113, R224 ;  /* 0x000000e071717221 */ /* 0x000fe20000010000 */
[----:B------:R-:W-:-:S03]  /*a7b0*/  F2FP.BF16.PACK_AB R7, R84, R85 ;  /* 0x000000555407723e */ /* 0x000fc600000010ff */
[----:B------:R-:W-:Y:S02]  /*a7c0*/  FADD.FTZ R112, R112, R113 ;  /* 0x0000007170707221 */ /* 0x000fe40000010000 */
[----:B------:R-:W-:Y:S02]  /*a7d0*/  MUFU.EX2 R97, R97 ;  /* 0x0000006100617308 */ /* 0x000fe40000000800 */
[----:B------:R-:W-:Y:S01]  /*a7e0*/  HMMA.16816.F32.BF16 R168, R4, R16, R168 ;  /* 0x0000001004a8723c */ /* 0x000fe200000418a8 */
[----:B------:R-:W-:-:S04]  /*a7f0*/  FADD.FTZ R85, R85, R112 ;  /* 0x0000007055557221 */ /* 0x000fc80000010000 */
[----:B------:R-:W-:Y:S01]  /*a800*/  FADD.FTZ R85, R84, R85 ;  /* 0x0000005554557221 */ /* 0x000fe20000010000 */
[----:B------:R-:W-:Y:S02]  /*a810*/  MUFU.EX2 R95, R95 ;  /* 0x0000005f005f7308 */ /* 0x000fe40000000800 */
[C---:B------:R-:W-:Y:S01]  /*a820*/  HMMA.16816.F32.BF16 R184, R4.reuse, R18, R184 ;  /* 0x0000001204b8723c */ /* 0x040fe200000418b8 */
[----:B------:R-:W1:Y:S05]  /*a830*/  LDSM.16.MT88.4 R16, [R252+0xb000] ;  /* 0x00b00000fc10783b */ /* 0x000e6a0000004200 */
[----:B------:R-:W-:Y:S02]  /*a840*/  MUFU.EX2 R93, R93 ;  /* 0x0000005d005d7308 */ /* 0x000fe40000000800 */
[C---:B------:R-:W-:Y:S06]  /*a850*/  HMMA.16816.F32.BF16 R172, R4.reuse, R12, R172 ;  /* 0x0000000c04ac723c */ /* 0x040fec00000418ac */
[----:B------:R-:W-:Y:S02]  /*a860*/  MUFU.EX2 R70, R101 ;  /* 0x0000006500467308 */ /* 0x000fe40000000800 */
[C---:B------:R-:W-:Y:S01]  /*a870*/  HMMA.16816.F32.BF16 R192, R4.reuse, R14, R192 ;  /* 0x0000000e04c0723c */ /* 0x040fe200000418c0 */
[----:B------:R-:W2:Y:S05]  /*a880*/  LDSM.16.MT88.4 R12, [R250+0xb000] ;  /* 0x00b00000fa0c783b */ /* 0x000eaa0000004200 */
[----:B------:R-:W-:Y:S02]  /*a890*/  MUFU.EX2 R207, R207 ;  /* 0x000000cf00cf7308 */ /* 0x000fe40000000800 */
[C---:B------:R-:W-:Y:S06]  /*a8a0*/  HMMA.16816.F32.BF16 R180, R4.reuse, R8, R180 ;  /* 0x0000000804b4723c */ /* 0x040fec00000418b4 */
[----:B------:R-:W-:Y:S02]  /*a8b0*/  MUFU.EX2 R120, R120 ;  /* 0x0000007800787308 */ /* 0x000fe40000000800 */
[C---:B------:R-:W-:Y:S01]  /*a8c0*/  HMMA.16816.F32.BF16 R188, R4.reuse, R10, R188 ;  /* 0x0000000a04bc723c */ /* 0x040fe200000418bc */
[----:B------:R-:W5:Y:S05]  /*a8d0*/  LDSM.16.MT88.4 R8, [R249+0xb000] ;  /* 0x00b00000f908783b */ /* 0x000f6a0000004200 */
[----:B------:R-:W-:Y:S02]  /*a8e0*/  MUFU.EX2 R119, R119 ;  /* 0x0000007700777308 */ /* 0x000fe40000000800 */
[C---:B------:R-:W-:Y:S06]  /*a8f0*/  HMMA.16816.F32.BF16 R160, R4.reuse, R20, R160 ;  /* 0x0000001404a0723c */ /* 0x040fec00000418a0 */
[----:B------:R-:W-:Y:S01]  /*a900*/  MUFU.EX2 R118, R118 ;  /* 0x0000007600767308 */ /* 0x000fe20000000800 */
[----:B------:R-:W-:Y:S01]  /*a910*/  FADD.FTZ R21, R83, R100 ;  /* 0x0000006453157221 */ /* 0x000fe20000010000 */
[----:B------:R-:W-:Y:S03]  /*a920*/  HMMA.16816.F32.BF16 R176, R4, R22, R176 ;  /* 0x0000001604b0723c */ /* 0x000fe600000418b0 */
[----:B------:R-:W-:-:S03]  /*a930*/  FADD.FTZ R21, R76, R21 ;  /* 0x000000154c157221 */ /* 0x000fc60000010000 */
[----:B------:R-:W1:Y:S01]  /*a940*/  MUFU.EX2 R83, R99 ;  /* 0x0000006300537308 */ /* 0x000e620000000800 */
[----:B------:R-:W-:Y:S01]  /*a950*/  FADD.FTZ R5, R77, R104 ;  /* 0x000000684d057221 */ /* 0x000fe20000010000 */
[----:B------:R-:W-:Y:S01]  /*a960*/  F2FP.BF16.PACK_AB R4, R87, R88 ;  /* 0x000000585704723e */ /* 0x000fe200000010ff */
[----:B------:R-:W-:Y:S01]  /*a970*/  FADD.FTZ R22, R74, R21 ;  /* 0x000000154a167221 */ /* 0x000fe20000010000 */
[----:B---3--:R-:W-:Y:S01]  /*a980*/  F2FP.BF16.PACK_AB R6, R89, R86 ;  /* 0x000000565906723e */ /* 0x008fe200000010ff */
[----:B------:R-:W-:Y:S01]  /*a990*/  FADD.FTZ R20, R78, R5 ;  /* 0x000000054e147221 */ /* 0x000fe20000010000 */
[----:B----4-:R-:W-:Y:S01]  /*a9a0*/  F2FP.BF16.PACK_AB R5, R91, R90 ;  /* 0x0000005a5b05723e */ /* 0x010fe200000010ff */
[----:B------:R-:W-:Y:S01]  /*a9b0*/  FADD.FTZ R72, R71, R22 ;  /* 0x0000001647487221 */ /* 0x000fe20000010000 */
[----:B------:R-:W-:Y:S01]  /*a9c0*/  MUFU.EX2 R77, R199 ;  /* 0x000000c7004d7308 */ /* 0x000fe20000000800 */
[----:B------:R-:W-:Y:S02]  /*a9d0*/  FADD.FTZ R20, R69, R20 ;  /* 0x0000001445147221 */ /* 0x000fe40000010000 */
[----:B------:R-:W-:-:S02]  /*a9e0*/  FADD.FTZ R65, R65, R72 ;  /* 0x0000004841417221 */ /* 0x000fc40000010000 */
[----:B------:R-:W-:Y:S02]  /*a9f0*/  FADD.FTZ R69, R67, R20 ;  /* 0x0000001443457221 */ /* 0x000fe40000010000 */
[----:B------:R-:W-:Y:S01]  /*aa00*/  FADD.FTZ R64, R64, R65 ;  /* 0x0000004140407221 */ /* 0x000fe20000010000 */
[----:B------:R-:W3:Y:S01]  /*aa10*/  MUFU.EX2 R76, R213 ;  /* 0x000000d5004c7308 */ /* 0x000ee20000000800 */
[----:B-1----:R-:W-:Y:S01]  /*aa20*/  F2FP.BF16.PACK_AB R7, R83, R92 ;  /* 0x0000005c5307723e */ /* 0x002fe200000010ff */
[----:B------:R-:W-:Y:S01]  /*aa30*/  FADD.FTZ R60, R60, R69 ;  /* 0x000000453c3c7221 */ /* 0x000fe20000010000 */
[----:B------:R-:W1:Y:S01]  /*aa40*/  LDSM.16.MT88.4 R20, [R252+0xb800] ;  /* 0x00b80000fc14783b */ /* 0x000e620000004200 */
[----:B------:R-:W-:Y:S02]  /*aa50*/  FADD.FTZ R57, R57, R64 ;  /* 0x0000004039397221 */ /* 0x000fe40000010000 */
[----:B------:R-:W-:Y:S02]  /*aa60*/  FADD.FTZ R61, R61, R60 ;  /* 0x0000003c3d3d7221 */ /* 0x000fe40000010000 */
[----:B------:R-:W4:Y:S01]  /*aa70*/  MUFU.EX2 R78, R212 ;  /* 0x000000d4004e7308 */ /* 0x000f220000000800 */
[----:B------:R-:W-:Y:S01]  /*aa80*/  HMMA.16816.F32.BF16 R140, R4, R16, R140 ;  /* 0x00000010048c723c */ /* 0x000fe2000004188c */
[----:B------:R-:W-:-:S02]  /*aa90*/  FADD.FTZ R56, R56, R61 ;  /* 0x0000003d38387221 */ /* 0x000fc40000010000 */
[----:B------:R-:W-:Y:S02]  /*aaa0*/  FADD.FTZ R52, R52, R57 ;  /* 0x0000003934347221 */ /* 0x000fe40000010000 */
[----:B------:R-:W-:Y:S02]  /*aab0*/  FADD.FTZ R55, R55, R56 ;  /* 0x0000003837377221 */ /* 0x000fe40000010000 */
[----:B------:R-:W-:Y:S01]  /*aac0*/  FADD.FTZ R41, R41, R52 ;  /* 0x0000003429297221 */ /* 0x000fe20000010000 */
[----:B------:R-:W-:Y:S01]  /*aad0*/  HMMA.16816.F32.BF16 R132, R4, R18, R132 ;  /* 0x000000120484723c */ /* 0x000fe20000041884 */
[----:B------:R-:W-:Y:S01]  /*aae0*/  FADD.FTZ R50, R50, R55 ;  /* 0x0000003732327221 */ /* 0x000fe20000010000 */
[----:B------:R-:W1:Y:S01]  /*aaf0*/  MUFU.EX2 R74, R98 ;  /* 0x00000062004a7308 */ /* 0x000e620000000800 */
[----:B------:R-:W-:Y:S02]  /*ab00*/  FADD.FTZ R38, R38, R41 ;  /* 0x0000002926267221 */ /* 0x000fe40000010000 */
        /* <DEDUP_REMOVED lines=30> */
[----:B------:R-:W-:-:S04]  /*acf0*/  FADD.FTZ R129, R234, R129 ;  /* 0x00000081ea817221 */ /* 0x000fc80000010000 */
[----:B---3--:R-:W-:Y:S01]  /*ad00*/  F2FP.BF16.PACK_AB R4, R76, R77 ;  /* 0x0000004d4c04723e */ /* 0x008fe200000010ff */
[----:B------:R-:W-:Y:S01]  /*ad10*/  FADD.FTZ R77, R77, R114 ;  /* 0x000000724d4d7221 */ /* 0x000fe20000010000 */
[----:B------:R-:W-:Y:S01]  /*ad20*/  F2FP.BF16.PACK_AB R5, R123, R130 ;  /* 0x000000827b05723e */ /* 0x000fe200000010ff */
[----:B------:R-:W-:Y:S01]  /*ad30*/  FADD.FTZ R130, R130, R85 ;  /* 0x0000005582827221 */ /* 0x000fe20000010000 */
[----:B----4-:R-:W-:Y:S01]  /*ad40*/  F2FP.BF16.PACK_AB R6, R211, R78 ;  /* 0x0000004ed306723e */ /* 0x010fe200000010ff */
[----:B------:R-:W-:Y:S01]  /*ad50*/  FADD.FTZ R77, R76, R77 ;  /* 0x0000004d4c4d7221 */ /* 0x000fe20000010000 */
[----:B------:R-:W-:Y:S01]  /*ad60*/  F2FP.BF16.PACK_AB R7, R121, R122 ;  /* 0x0000007a7907723e */ /* 0x000fe200000010ff */
        /* <DEDUP_REMOVED lines=13> */
[----:B------:R-:W-:Y:S01]  /*ae40*/  HMMA.16816.F32.BF16 R176, R4, R18, R176 ;  /* 0x0000001204b0723c */ /* 0x000fe200000418b0 */
[----:B------:R-:W3:Y:S01]  /*ae50*/  LDSM.16.MT88.4 R16, [R250+0xb800] ;  /* 0x00b80000fa10783b */ /* 0x000ee20000004200 */
[----:B------:R-:W-:Y:S02]  /*ae60*/  FADD.FTZ R89, R89, R86 ;  /* 0x0000005659597221 */ /* 0x000fe40000010000 */
[----:B------:R-:W-:-:S04]  /*ae70*/  FADD.FTZ R24, R51, R24 ;  /* 0x0000001833187221 */ /* 0x000fc80000010000 */
[----:B------:R-:W-:Y:S01]  /*ae80*/  FADD.FTZ R35, R35, R24 ;  /* 0x0000001823237221 */ /* 0x000fe20000010000 */
[----:B------:R-:W-:Y:S03]  /*ae90*/  HMMA.16816.F32.BF16 R168, R4, R12, R168 ;  /* 0x0000000c04a8723c */ /* 0x000fe600000418a8 */
[----:B------:R-:W-:-:S04]  /*aea0*/  FADD.FTZ R32, R32, R35 ;  /* 0x0000002320207221 */ /* 0x000fc80000010000 */
[----:B------:R-:W-:Y:S01]  /*aeb0*/  FADD.FTZ R33, R33, R32 ;  /* 0x0000002021217221 */ /* 0x000fe20000010000 */
[----:B------:R-:W-:Y:S01]  /*aec0*/  HMMA.16816.F32.BF16 R184, R4, R14, R184 ;  /* 0x0000000e04b8723c */ /* 0x000fe200000418b8 */
[----:B------:R-:W4:Y:S02]  /*aed0*/  LDSM.16.MT88.4 R12, [R249+0xb800] ;  /* 0x00b80000f90c783b */ /* 0x000f240000004200 */
[----:B------:R-:W-:-:S04]  /*aee0*/  FADD.FTZ R30, R30, R33 ;  /* 0x000000211e1e7221 */ /* 0x000fc80000010000 */
[----:B------:R-:W-:Y:S01]  /*aef0*/  FADD.FTZ R31, R31, R30 ;  /* 0x0000001e1f1f7221 */ /* 0x000fe20000010000 */
[----:B------:R-:W-:Y:S03]  /*af00*/  HMMA.16816.F32.BF16 R172, R4, R8, R172 ;  /* 0x0000000804ac723c */ /* 0x000fe600000418ac */
[----:B------:R-:W-:-:S04]  /*af10*/  FADD.FTZ R31, R28, R31 ;  /* 0x0000001f1c1f7221 */ /* 0x000fc80000010000 */
[----:B------:R-:W-:Y:S01]  /*af20*/  FADD.FTZ R218, R218, R31 ;  /* 0x0000001fdada7221 */ /* 0x000fe20000010000 */
[----:B------:R-:W-:Y:S01]  /*af30*/  HMMA.16816.F32.BF16 R192, R4, R10, R192 ;  /* 0x0000000a04c0723c */ /* 0x000fe200000418c0 */
[----:B------:R-:W5:Y:S02]  /*af40*/  LDSM.16.MT88.4 R8, [R248+0xb800] ;  /* 0x00b80000f808783b */ /* 0x000f640000004200 */
[----:B------:R-:W-:-:S04]  /*af50*/  FADD.FTZ R217, R217, R218 ;  /* 0x000000dad9d97221 */ /* 0x000fc80000010000 */
[----:B------:R-:W-:Y:S01]  /*af60*/  FADD.FTZ R216, R216, R217 ;  /* 0x000000d9d8d87221 */ /* 0x000fe20000010000 */
[----:B------:R-:W-:Y:S01]  /*af70*/  HMMA.16816.F32.BF16 R188, R4, R26, R188 ;  /* 0x0000001a04bc723c */ /* 0x000fe200000418bc */
[----:B------:R-:W3:Y:S02]  /*af80*/  MUFU.EX2 R27, R124 ;  /* 0x0000007c001b7308 */ /* 0x000ee40000000800 */
[----:B------:R-:W-:-:S04]  /*af90*/  FADD.FTZ R215, R215, R216 ;  /* 0x000000d8d7d77221 */ /* 0x000fc80000010000 */
[----:B------:R-:W-:Y:S01]  /*afa0*/  FADD.FTZ R126, R126, R215 ;  /* 0x000000d77e7e7221 */ /* 0x000fe20000010000 */
[----:B-1----:R-:W-:Y:S01]  /*afb0*/  F2FP.BF16.PACK_AB R4, R97, R74 ;  /* 0x0000004a6104723e */ /* 0x002fe200000010ff */
[----:B------:R-:W-:Y:S01]  /*afc0*/  FADD.FTZ R74, R74, R89 ;  /* 0x000000594a4a7221 */ /* 0x000fe20000010000 */
[----:B------:R-:W-:Y:S01]  /*afd0*/  F2FP.BF16.PACK_AB R5, R94, R95 ;  /* 0x0000005f5e05723e */ /* 0x000fe200000010ff */
[----:B------:R-:W-:Y:S01]  /*afe0*/  FADD.FTZ R126, R127, R126 ;  /* 0x0000007e7f7e7221 */ /* 0x000fe20000010000 */
[----:B--2---:R-:W-:Y:S01]  /*aff0*/  F2FP.BF16.PACK_AB R6, R67, R96 ;  /* 0x000000604306723e */ /* 0x004fe200000010ff */
[----:B------:R-:W-:Y:S01]  /*b000*/  FADD.FTZ R97, R97, R74 ;  /* 0x0000004a61617221 */ /* 0x000fe20000010000 */
[----:B------:R-:W-:Y:S01]  /*b010*/  F2FP.BF16.PACK_AB R7, R70, R93 ;  /* 0x0000005d4607723e */ /* 0x000fe200000010ff */
[----:B------:R-:W-:Y:S02]  /*b020*/  FADD.FTZ R131, R131, R126 ;  /* 0x0000007e83837221 */ /* 0x000fe40000010000 */
[----:B------:R-:W-:-:S02]  /*b030*/  FADD.FTZ R96, R96, R97 ;  /* 0x0000006160607221 */ /* 0x000fc40000010000 */
[----:B------:R-:W-:Y:S02]  /*b040*/  FADD.FTZ R131, R128, R131 ;  /* 0x0000008380837221 */ /* 0x000fe40000010000 */
[----:B------:R-:W-:Y:S02]  /*b050*/  HMMA.16816.F32.BF16 R140, R4, R20, R140 ;  /* 0x00000014048c723c */ /* 0x000fe4000004188c */
[----:B------:R-:W-:-:S04]  /*b060*/  FADD.FTZ R90, R90, R131 ;  /* 0x000000835a5a7221 */ /* 0x000fc80000010000 */
[----:B------:R-:W-:Y:S02]  /*b070*/  FADD.FTZ R91, R91, R90 ;  /* 0x0000005a5b5b7221 */ /* 0x000fe40000010000 */
[----:B------:R-:W-:Y:S02]  /*b080*/  HMMA.16816.F32.BF16 R132, R4, R22, R132 ;  /* 0x000000160484723c */ /* 0x000fe40000041884 */
[----:B------:R-:W-:-:S04]  /*b090*/  FADD.FTZ R92, R92, R91 ;  /* 0x0000005b5c5c7221 */ /* 0x000fc80000010000 */
[----:B------:R-:W-:Y:S02]  /*b0a0*/  FADD.FTZ R92, R83, R92 ;  /* 0x0000005c535c7221 */ /* 0x000fe40000010000 */
[----:B---3--:R-:W-:Y:S02]  /*b0b0*/  HMMA.16816.F32.BF16 R148, R4, R16, R148 ;  /* 0x000000100494723c */ /* 0x008fe40000041894 */
[----:B------:R-:W-:-:S04]  /*b0c0*/  FADD.FTZ R95, R95, R92 ;  /* 0x0000005c5f5f7221 */ /* 0x000fc80000010000 */
[----:B------:R-:W-:Y:S02]  /*b0d0*/  FADD.FTZ R94, R94, R95 ;  /* 0x0000005f5e5e7221 */ /* 0x000fe40000010000 */
[----:B------:R-:W-:Y:S02]  /*b0e0*/  HMMA.16816.F32.BF16 R136, R4, R18, R136 ;  /* 0x000000120488723c */ /* 0x000fe40000041888 */
[----:B------:R-:W-:-:S06]  /*b0f0*/  FADD.FTZ R93, R93, R94 ;  /* 0x0000005e5d5d7221 */ /* 0x000fcc0000010000 */
[C---:B----4-:R-:W-:Y:S08]  /*b100*/  HMMA.16816.F32.BF16 R156, R4.reuse, R12, R156 ;  /* 0x0000000c049c723c */ /* 0x050ff0000004189c */
[C---:B------:R-:W-:Y:S08]  /*b110*/  HMMA.16816.F32.BF16 R144, R4.reuse, R14, R144 ;  /* 0x0000000e0490723c */ /* 0x040ff00000041890 */
[C---:B-----5:R-:W-:Y:S08]  /*b120*/  HMMA.16816.F32.BF16 R164, R4.reuse, R8, R164 ;  /* 0x0000000804a4723c */ /* 0x060ff000000418a4 */
[----:B------:R-:W-:Y:S07]  /*b130*/  HMMA.16816.F32.BF16 R152, R4, R10, R152 ;  /* 0x0000000a0498723c */ /* 0x000fee0000041898 */
[----:B------:R-:W-:Y:S01]  /*b140*/  F2FP.BF16.PACK_AB R4, R209, R210 ;  /* 0x000000d2d104723e */ /* 0x000fe200000010ff */
[----:B------:R-:W-:Y:S01]  /*b150*/  FADD.FTZ R210, R210, R211 ;  /* 0x000000d3d2d27221 */ /* 0x000fe20000010000 */
[----:B------:R-:W-:Y:S01]  /*b160*/  F2FP.BF16.PACK_AB R5, R119, R120 ;  /* 0x000000787705723e */ /* 0x000fe200000010ff */
        /* <DEDUP_REMOVED lines=24> */
[----:B------:R-:W-:Y:S01]  /*b2f0*/  IMAD R29, R29, -0x2, R196 ;  /* 0xfffffffe1d1d7824 */ /* 0x000fe200078e02c4 */
[----:B--2---:R-:W-:Y:S01]  /*b300*/  MOV R4, UR13 ;  /* 0x0000000d00047c02 */ /* 0x004fe20008000f00 */
[----:B------:R-:W-:Y:S01]  /*b310*/  IMAD.MOV.U32 R197, RZ, RZ, R2 ;  /* 0x000000ffffc57224 */ /* 0x000fe200078e0002 */
[----:B------:R-:W-:Y:S01]  /*b320*/  MOV R196, R3 ;  /* 0x0000000300c47202 */ /* 0x000fe20000000f00 */
[----:B------:R-:W-:Y:S01]  /*b330*/  ULDC.64 UR6, c[0x0][0x1a0] ;  /* 0x0000680000067ab9 */ /* 0x000fe20000000a00 */
[----:B------:R-:W-:Y:S01]  /*b340*/  IADD3 R4, R4, -UR14, R29 ;  /* 0x8000000e04047c10 */ /* 0x000fe2000fffe01d */
[----:B------:R-:W-:Y:S01]  /*b350*/  IMAD.MOV.U32 R3, RZ, RZ, c[0x0][0x1a4] ;  /* 0x00006900ff037624 */ /* 0x000fe200078e00ff */
[----:B------:R-:W-:Y:S01]  /*b360*/  MOV R199, R0 ;  /* 0x0000000000c77202 */ /* 0x000fe20000000f00 */
[----:B------:R-:W-:Y:S01]  /*b370*/  IMAD.MOV.U32 R201, RZ, RZ, R68 ;  /* 0x000000ffffc97224 */ /* 0x000fe200078e0044 */
[----:B------:R-:W-:Y:S01]  /*b380*/  MOV R2, c[0x0][0x1a4] ;  /* 0x0000690000027a02 */ /* 0x000fe20000000f00 */
[----:B------:R1:W-:Y:S01]  /*b390*/  STL [R1+0x68], R4 ;  /* 0x0000680401007387 */ /* 0x0003e20000100800 */
[----:B------:R-:W-:-:S02]  /*b3a0*/  USHF.L.U64.HI UR5, UR6, 0x4, UR7 ;  /* 0x0000000406057899 */ /* 0x000fc40008010207 */
[----:B------:R-:W-:Y:S01]  /*b3b0*/  USHF.L.U32 UR8, UR6, 0x4, URZ ;  /* 0x0000000406087899 */ /* 0x000fe2000800063f */
[----:B------:R-:W2:Y:S01]  /*b3c0*/  LDL.64 R242, [R1+0x40] ;  /* 0x0000400001f27983 */ /* 0x000ea20000100a00 */
[----:B------:R-:W-:Y:S01]  /*b3d0*/  MOV R0, c[0x0][0x1a4] ;  /* 0x0000690000007a02 */ /* 0x000fe20000000f00 */
[----:B------:R-:W-:Y:S02]  /*b3e0*/  ULEA.HI.SX32 UR12, UR9, 0xfffffffe, 0x19 ;  /* 0xfffffffe090c7891 */ /* 0x000fe4000f8fca3f */
[----:B------:R-:W-:Y:S01]  /*b3f0*/  ULDC.64 UR6, c[0x0][0x1a0] ;  /* 0x0000680000067ab9 */ /* 0x000fe20000000a00 */
[----:B-1----:R-:W-:Y:S02]  /*b400*/  MOV R4, c[0x0][0x1a4] ;  /* 0x0000690000047a02 */ /* 0x002fe40000000f00 */
[----:B--2---:R-:W-:-:S13]  /*b410*/  ISETP.GE.AND P0, PT, R242, c[0x0][0x220], PT ;  /* 0x00008800f2007a0c */ /* 0x004fda0003f06270 */
[----:B------:R-:W-:Y:S02]  /*b420*/  @!P0 IMAD R4, R4, 0x30, RZ ;  /* 0x0000003004048824 */ /* 0x000fe400078e02ff */
[----:B------:R-:W-:Y:S02]  /*b430*/  @!P0 IMAD R3, R3, 0x50, RZ ;  /* 0x0000005003038824 */ /* 0x000fe400078e02ff */
[----:B------:R-:W-:Y:S02]  /*b440*/  @!P0 IMAD R0, R0, 0x70, RZ ;  /* 0x0000007000008824 */ /* 0x000fe400078e02ff */
[----:B------:R-:W-:Y:S01]  /*b450*/  @!P0 IMAD R2, R2, 0x60, RZ ;  /* 0x0000006002028824 */ /* 0x000fe200078e02ff */
[----:B------:R1:W-:Y:S04]  /*b460*/  @!P0 STL [R1+0x64], R4 ;  /* 0x0000640401008387 */ /* 0x0003e80000100800 */
[----:B------:R1:W-:Y:S04]  /*b470*/  @!P0 STL [R1+0x54], R3 ;  /* 0x0000540301008387 */ /* 0x0003e80000100800 */
[----:B------:R1:W-:Y:S04]  /*b480*/  @!P0 STL [R1+0x48], R0 ;  /* 0x0000480001008387 */ /* 0x0003e80000100800 */
[----:B------:R1:W-:Y:S01]  /*b490*/  @!P0 STL [R1+0x50], R2 ;  /* 0x0000500201008387 */ /* 0x0003e20000100800 */
[----:B------:R-:W-:Y:S05]  /*b4a0*/  BRA `(.L_x_438) ;  /* 0x00000a4000007947 */ /* 0x000fea0003800000 */
.L_x_440:
[----:B------:R-:W-:Y:S01]  /*b4b0*/  IMAD.U32 R37, RZ, RZ, UR12 ;  /* 0x0000000cff257e24 */ /* 0x000fe2000f8e00ff */
[----:B------:R-:W2:Y:S01]  /*b4c0*/  LDL R64, [R1+0x1c] ;  /* 0x00001c0001407983 */ /* 0x000ea20000100800 */
[----:B------:R-:W-:Y:S02]  /*b4d0*/  IMAD.U32 R85, RZ, RZ, UR12 ;  /* 0x0000000cff557e24 */ /* 0x000fe4000f8e00ff */
[----:B------:R-:W-:Y:S01]  /*b4e0*/  @!P0 IMAD.MOV.U32 R83, RZ, RZ, c[0x0][0x198] ;  /* 0x00006600ff538624 */ /* 0x000fe200078e00ff */
[----:B------:R-:W-:Y:S01]  /*b4f0*/  @!P0 IADD3 R37, R37, -0x1, RZ ;  /* 0xffffffff25258810 */ /* 0x000fe20007ffe0ff */
[----:B------:R-:W3:Y:S01]  /*b500*/  LDL.64 R102, [R1+0x28] ;  /* 0x0000280001667983 */ /* 0x000ee20000100a00 */
[----:B------:R-:W-:Y:S03]  /*b510*/  @!P0 IADD3 R85, R85, -0x1, RZ ;  /* 0xffffffff55558810 */ /* 0x000fe60007ffe0ff */
[----:B------:R-:W-:Y:S01]  /*b520*/  @!P0 IMAD.WIDE.U32 R38, R37, c[0x0][0x198], RZ ;  /* 0x0000660025268a25 */ /* 0x000fe200078e00ff */
[----:B------:R-:W4:Y:S01]  /*b530*/  LDL.64 R100, [R1+0x30] ;  /* 0x0000300001647983 */ /* 0x000f220000100a00 */
[----:B------:R-:W-:Y:S05]  /*b540*/  @!P0 SHF.R.S32.HI R36, RZ, 0x1f, R85 ;  /* 0x0000001fff248819 */ /* 0x000fea0000011455 */
[----:B------:R-:W-:Y:S04]  /*b550*/  @!P0 IMAD R36, R36, c[0x0][0x198], RZ ;  /* 0x0000660024248a24 */ /* 0x000fe800078e02ff */
[C---:B------:R-:W-:Y:S02]  /*b560*/  @!P0 IMAD R36, R85.reuse, c[0x0][0x19c], R36 ;  /* 0x0000670055248a24 */ /* 0x040fe400078e0224 */
[----:B------:R-:W-:Y:S04]  /*b570*/  @!P0 IMAD.WIDE.U32 R84, R85, c[0x0][0x198], RZ ;  /* 0x0000660055548a25 */ /* 0x000fe800078e00ff */
[----:B------:R-:W-:Y:S02]  /*b580*/  @!P0 IMAD.IADD R36, R85, 0x1, R36 ;  /* 0x0000000155248824 */ /* 0x000fe400078e0224 */
[----:B--2---:R-:W-:Y:S01]  /*b590*/  IMAD.MOV.U32 R91, RZ, RZ, R64 ;  /* 0x000000ffff5b7224 */ /* 0x004fe200078e0040 */
[----:B------:R-:W-:Y:S04]  /*b5a0*/  @!P0 SHF.R.S32.HI R64, RZ, 0x1f, R37 ;  /* 0x0000001fff408819 */ /* 0x000fe80000011425 */
[----:B------:R1:W-:Y:S01]  /*b5b0*/  @P0 STS.128 [R91+0x4000], RZ ;  /* 0x004000ff5b000388 */ /* 0x0003e20000000c00 */
[----:B------:R-:W-:Y:S01]  /*b5c0*/  @!P0 IMAD R64, R64, c[0x0][0x198], RZ ;  /* 0x0000660040408a24 */ /* 0x000fe200078e02ff */
[CC--:B---3--:R-:W-:Y:S03]  /*b5d0*/  @!P0 LEA R65, P2, R38.reuse, R102.reuse, 0x7 ;  /* 0x0000006626418211 */ /* 0x0c8fe600078438ff */
[----:B------:R-:W-:Y:S04]  /*b5e0*/  @!P0 IMAD R64, R37, c[0x0][0x19c], R64 ;  /* 0x0000670025408a24 */ /* 0x000fe800078e0240 */
[----:B------:R-:W-:Y:S01]  /*b5f0*/  @!P0 IMAD.IADD R64, R39, 0x1, R64 ;  /* 0x0000000127408824 */ /* 0x000fe200078e0240 */
[----:B------:R-:W-:Y:S04]  /*b600*/  MOV R39, UR12 ;  /* 0x0000000c00277c02 */ /* 0x000fe80008000f00 */
[-C--:B----4-:R-:W-:Y:S02]  /*b610*/  @!P0 LEA.HI.X R64, R38, R101.reuse, R64, 0x7, P2 ;  /* 0x0000006526408211 */ /* 0x090fe400010f3c40 */
[CC--:B------:R-:W-:Y:S02]  /*b620*/  @!P0 LEA R37, P2, R84.reuse, R102.reuse, 0x7 ;  /* 0x0000006654258211 */ /* 0x0c0fe400078438ff */
[----:B------:R-:W-:Y:S02]  /*b630*/  @!P0 IADD3 R39, R39, -0x1, RZ ;  /* 0xffffffff27278810 */ /* 0x000fe40007ffe0ff */
[-C--:B------:R-:W-:Y:S02]  /*b640*/  @!P0 LEA.HI.X R36, R84, R101.reuse, R36, 0x7, P2 ;  /* 0x0000006554248211 */ /* 0x080fe400010f3c24 */
[----:B------:R-:W-:Y:S01]  /*b650*/  @!P0 LEA R84, P2, R65, c[0x0][0x168], 0x1 ;  /* 0x00005a0041548a11 */ /* 0x000fe200078408ff */
[----:B------:R-:W-:Y:S01]  /*b660*/  @!P0 IMAD.WIDE.U32 R86, R39, c[0x0][0x198], RZ ;  /* 0x0000660027568a25 */ /* 0x000fe200078e00ff */
[----:B------:R-:W-:Y:S02]  /*b670*/  @!P0 SHF.R.S32.HI R38, RZ, 0x1f, R39 ;  /* 0x0000001fff268819 */ /* 0x000fe40000011427 */
[----:B------:R-:W-:Y:S02]  /*b680*/  @!P0 LEA.HI.X R85, R65, c[0x0][0x16c], R64, 0x1, P2 ;  /* 0x00005b0041558a11 */ /* 0x000fe400010f0c40 */
[-C--:B------:R-:W-:Y:S01]  /*b690*/  @!P0 LEA R64, P2, R86, R102.reuse, 0x7 ;  /* 0x0000006656408211 */ /* 0x080fe200078438ff */
[----:B------:R-:W-:Y:S01]  /*b6a0*/  @!P0 IMAD R38, R38, c[0x0][0x198], RZ ;  /* 0x0000660026268a24 */ /* 0x000fe200078e02ff */
[----:B------:R-:W-:Y:S01]  /*b6b0*/  @!P0 IADD3 R37, P3, R37, UR26, RZ ;  /* 0x0000001a25258c10 */ /* 0x000fe2000ff7e0ff */
[----:B------:R-:W-:Y:S01]  /*b6c0*/  @!PT LDS RZ, [RZ] ;  /* 0x00000000fffff984 */ /* 0x000fe20000000800 */
[----:B------:R-:W-:Y:S01]  /*b6d0*/  @!PT LDS RZ, [RZ] ;  /* 0x00000000fffff984 */ /* 0x000fe20000000800 */
[----:B------:R-:W-:Y:S01]  /*b6e0*/  @!PT LDS RZ, [RZ] ;  /* 0x00000000fffff984 */ /* 0x000fe20000000800 */
[----:B------:R2:W-:Y:S02]  /*b6f0*/  @!P0 LDGSTS.E.BYPASS.LTC128B.128 [R91+0x4000], [R84.64] ;  /* 0x04000000545b8fae */ /* 0x0005e4000b901d52 */
[----:B------:R-:W-:Y:S01]  /*b700*/  @!P0 IMAD R38, R39, c[0x0][0x19c], R38 ;  /* 0x0000670027268a24 */ /* 0x000fe200078e0226 */
[----:B------:R-:W-:Y:S01]  /*b710*/  @!P0 IADD3.X R36, R36, UR17, RZ, P3, !PT ;  /* 0x0000001124248c10 */ /* 0x000fe20009ffe4ff */
[----:B------:R-:W-:Y:S01]  /*b720*/  @!P0 IMAD.MOV.U32 R39, RZ, RZ, c[0x0][0x19c] ;  /* 0x00006700ff278624 */ /* 0x000fe200078e00ff */
[----:B------:R1:W-:Y:S01]  /*b730*/  @P0 STS.128 [R91+0x4800], RZ ;  /* 0x004800ff5b000388 */ /* 0x0003e20000000c00 */
[----:B------:R-:W-:Y:S02]  /*b740*/  @!P0 IMAD.IADD R38, R87, 0x1, R38 ;  /* 0x0000000157268824 */ /* 0x000fe400078e0226 */
[----:B------:R-:W-:Y:S03]  /*b750*/  @!P0 IMAD R39, R39, 0x30, RZ ;  /* 0x0000003027278824 */ /* 0x000fe600078e02ff */
[-C--:B------:R-:W-:Y:S02]  /*b760*/  @!P0 LEA.HI.X R65, R86, R101.reuse, R38, 0x7, P2 ;  /* 0x0000006556418211 */ /* 0x080fe400010f3c26 */
[----:B------:R-:W-:Y:S03]  /*b770*/  MOV R38, UR12 ;  /* 0x0000000c00267c02 */ /* 0x000fe60008000f00 */
[----:B------:R-:W-:Y:S01]  /*b780*/  @!P0 IMAD.WIDE.U32 R64, R83, 0x30, R64 ;  /* 0x0000003053408825 */ /* 0x000fe200078e0040 */
[----:B------:R-:W-:Y:S03]  /*b790*/  @!P0 IADD3 R38, R38, -0x1, RZ ;  /* 0xffffffff26268810 */ /* 0x000fe60007ffe0ff */
[----:B------:R-:W-:Y:S01]  /*b7a0*/  @!P0 IMAD.IADD R39, R39, 0x1, R65 ;  /* 0x0000000127278824 */ /* 0x000fe200078e0241 */
[C---:B------:R-:W-:Y:S04]  /*b7b0*/  @!P0 LEA R88, P2, R64.reuse, c[0x0][0x168], 0x1 ;  /* 0x00005a0040588a11 */ /* 0x040fe800078408ff */
[----:B------:R-:W-:Y:S02]  /*b7c0*/  @!P0 LEA.HI.X R89, R64, c[0x0][0x16c], R39, 0x1, P2 ;  /* 0x00005b0040598a11 */ /* 0x000fe400010f0c27 */
[C---:B--2---:R-:W-:Y:S02]  /*b7d0*/  @!P0 LEA R84, P2, R37.reuse, c[0x0][0x168], 0x1 ;  /* 0x00005a0025548a11 */ /* 0x044fe400078408ff */
[----:B------:R-:W-:Y:S02]  /*b7e0*/  @!P0 SHF.R.S32.HI R39, RZ, 0x1f, R38 ;  /* 0x0000001fff278819 */ /* 0x000fe40000011426 */
[----:B------:R-:W-:Y:S01]  /*b7f0*/  @!P0 LEA.HI.X R85, R37, c[0x0][0x16c], R36, 0x1, P2 ;  /* 0x00005b0025558a11 */ /* 0x000fe200010f0c24 */
[----:B------:R-:W-:Y:S04]  /*b800*/  @!P0 IMAD.WIDE.U32 R36, R38, c[0x0][0x198], RZ ;  /* 0x0000660026248a25 */ /* 0x000fe800078e00ff */
[----:B------:R-:W-:Y:S01]  /*b810*/  @!P0 IMAD R39, R39, c[0x0][0x198], RZ ;  /* 0x0000660027278a24 */ /* 0x000fe200078e02ff */
[----:B------:R-:W-:Y:S01]  /*b820*/  @!PT LDS RZ, [RZ] ;  /* 0x00000000fffff984 */ /* 0x000fe20000000800 */
[----:B------:R-:W-:Y:S01]  /*b830*/  @!PT LDS RZ, [RZ] ;  /* 0x00000000fffff984 */ /* 0x000fe20000000800 */
[----:B------:R-:W-:Y:S01]  /*b840*/  @!PT LDS RZ, [RZ] ;  /* 0x00000000fffff984 */ /* 0x000fe20000000800 */
[----:B------:R2:W-:Y:S01]  /*b850*/  @!P0 LDGSTS.E.BYPASS.LTC128B.128 [R91+0x4800], [R84.64] ;  /* 0x04800000545b8fae */ /* 0x0005e2000b901d52 */
[-C--:B------:R-:W-:Y:S02]  /*b860*/  @!P0 LEA R65, P2, R36, R102.reuse, 0x7 ;  /* 0x0000006624418211 */ /* 0x080fe400078438ff */
[----:B------:R-:W-:Y:S02]  /*b870*/  @!P0 IMAD R39, R38, c[0x0][0x19c], R39 ;  /* 0x0000670026278a24 */ /* 0x000fe400078e0227 */
[----:B------:R-:W-:Y:S01]  /*b880*/  @!P0 IMAD.MOV.U32 R38, RZ, RZ, c[0x0][0x198] ;  /* 0x00006600ff268624 */ /* 0x000fe200078e00ff */
[----:B------:R1:W-:Y:S01]  /*b890*/  @P0 STS.128 [R91+0x5000], RZ ;  /* 0x005000ff5b000388 */ /* 0x0003e20000000c00 */
[----:B------:R-:W-:Y:S01]  /*b8a0*/  @!P0 IMAD.IADD R39, R37, 0x1, R39 ;  /* 0x0000000125278824 */ /* 0x000fe200078e0227 */
[----:B------:R-:W-:Y:S04]  /*b8b0*/  @!P0 MOV R37, c[0x0][0x19c] ;  /* 0x0000670000258a02 */ /* 0x000fe80000000f00 */
[----:B------:R-:W-:Y:S01]  /*b8c0*/  @!P0 LEA.HI.X R39, R36, R101, R39, 0x7, P2 ;  /* 0x0000006524278211 */ /* 0x000fe200010f3c27 */
[----:B------:R-:W-:Y:S01]  /*b8d0*/  IMAD.U32 R36, RZ, RZ, UR12 ;  /* 0x0000000cff247e24 */ /* 0x000fe2000f8e00ff */
[----:B------:R-:W-:Y:S04]  /*b8e0*/  @!P0 LEA R64, P2, R38, R65, 0x5 ;  /* 0x0000004126408211 */ /* 0x000fe800078428ff */
[----:B------:R-:W-:Y:S02]  /*b8f0*/  @!P0 IADD3 R36, R36, -0x1, RZ ;  /* 0xffffffff24248810 */ /* 0x000fe40007ffe0ff */
[----:B------:R-:W-:Y:S02]  /*b900*/  @!P0 LEA.HI.X R39, R38, R39, R37, 0x5, P2 ;  /* 0x0000002726278211 */ /* 0x000fe400010f2c25 */
[----:B------:R-:W-:Y:S05]  /*b910*/  @!P0 SHF.R.S32.HI R37, RZ, 0x1f, R36 ;  /* 0x0000001fff258819 */ /* 0x000fea0000011424 */
[----:B------:R-:W-:Y:S01]  /*b920*/  @!P0 IMAD R37, R37, c[0x0][0x198], RZ ;  /* 0x0000660025258a24 */ /* 0x000fe200078e02ff */
[----:B--2---:R-:W-:Y:S03]  /*b930*/  @!P0 LEA R84, P2, R64, c[0x0][0x168], 0x1 ;  /* 0x00005a0040548a11 */ /* 0x004fe600078408ff */
[----:B------:R-:W-:Y:S01]  /*b940*/  @!P0 IMAD R37, R36, c[0x0][0x19c], R37 ;  /* 0x0000670024258a24 */ /* 0x000fe200078e0225 */
[----:B------:R-:W-:Y:S01]  /*b950*/  @!P0 LEA.HI.X R85, R64, c[0x0][0x16c], R39, 0x1, P2 ;  /* 0x00005b0040558a11 */ /* 0x000fe200010f0c27 */
[----:B------:R-:W-:Y:S04]  /*b960*/  @!P0 IMAD.WIDE.U32 R64, R36, c[0x0][0x198], RZ ;  /* 0x0000660024408a25 */ /* 0x000fe800078e00ff */
[----:B------:R-:W-:Y:S01]  /*b970*/  @!P0 IMAD.IADD R37, R65, 0x1, R37 ;  /* 0x0000000141258824 */ /* 0x000fe200078e0225 */
[CC--:B------:R-:W-:Y:S01]  /*b980*/  @!P0 LEA R38, P2, R64.reuse, R102.reuse, 0x7 ;  /* 0x0000006640268211 */ /* 0x0c0fe200078438ff */
[----:B------:R-:W-:Y:S01]  /*b990*/  @!P0 IMAD.MOV.U32 R36, RZ, RZ, c[0x0][0x198] ;  /* 0x00006600ff248624 */ /* 0x000fe200078e00ff */
[----:B------:R-:W-:Y:S01]  /*b9a0*/  @!PT LDS RZ, [RZ] ;  /* 0x00000000fffff984 */ /* 0x000fe20000000800 */
[----:B------:R-:W-:Y:S01]  /*b9b0*/  @!PT LDS RZ, [RZ] ;  /* 0x00000000fffff984 */ /* 0x000fe20000000800 */
[----:B------:R-:W-:Y:S01]  /*b9c0*/  @!PT LDS RZ, [RZ] ;  /* 0x00000000fffff984 */ /* 0x000fe20000000800 */
[----:B------:R2:W-:Y:S02]  /*b9d0*/  @!P0 LDGSTS.E.BYPASS.LTC128B.128 [R91+0x5000], [R84.64] ;  /* 0x05000000545b8fae */ /* 0x0005e4000b901d52 */
[-C--:B------:R-:W-:Y:S01]  /*b9e0*/  @!P0 LEA.HI.X R39, R64, R101.reuse, R37, 0x7, P2 ;  /* 0x0000006540278211 */ /* 0x080fe200010f3c25 */
[----:B------:R-:W-:Y:S02]  /*b9f0*/  @!P0 IMAD.MOV.U32 R37, RZ, RZ, c[0x0][0x19c] ;  /* 0x00006700ff258624 */ /* 0x000fe400078e00ff */
[----:B------:R1:W-:Y:S02]  /*ba00*/  @P0 STS.128 [R91+0x5800], RZ ;  /* 0x005800ff5b000388 */ /* 0x0003e40000000c00 */
[----:B------:R-:W-:Y:S01]  /*ba10*/  @!P0 IMAD.WIDE.U32 R38, R36, 0x50, R38 ;  /* 0x0000005024268825 */ /* 0x000fe200078e0026 */
[----:B------:R-:W-:Y:S02]  /*ba20*/  MOV R36, UR12 ;  /* 0x0000000c00247c02 */ /* 0x000fe40008000f00 */
[----:B------:R-:W-:Y:S01]  /*ba30*/  @!PT LDS RZ, [RZ] ;  /* 0x00000000fffff984 */ /* 0x000fe20000000800 */
[----:B------:R-:W-:Y:S01]  /*ba40*/  @!PT LDS RZ, [RZ] ;  /* 0x00000000fffff984 */ /* 0x000fe20000000800 */
[----:B------:R-:W-:Y:S01]  /*ba50*/  @!PT LDS RZ, [RZ] ;  /* 0x00000000fffff984 */ /* 0x000fe20000000800 */
[----:B------:R3:W-:Y:S01]  /*ba60*/  @!P0 LDGSTS.E.BYPASS.LTC128B.128 [R91+0x5800], [R88.64] ;  /* 0x05800000585b8fae */ /* 0x0007e2000b901d52 */
[----:B------:R-:W-:Y:S01]  /*ba70*/  @!P0 IMAD R37, R37, 0x50, RZ ;  /* 0x0000005025258824 */ /* 0x000fe200078e02ff */
[----:B------:R-:W-:Y:S02]  /*ba80*/  @!P0 LEA R86, P2, R38, c[0x0][0x168], 0x1 ;  /* 0x00005a0026568a11 */ /* 0x000fe400078408ff */
[----:B------:R-:W-:Y:S01]  /*ba90*/  @!P0 IADD3 R36, R36, -0x1, RZ ;  /* 0xffffffff24248810 */ /* 0x000fe20007ffe0ff */
[----:B------:R-:W-:Y:S01]  /*baa0*/  @!P0 IMAD.IADD R37, R37, 0x1, R39 ;  /* 0x0000000125258824 */ /* 0x000fe200078e0227 */
[----:B------:R1:W-:Y:S03]  /*bab0*/  @P0 STS.128 [R91+0x6000], RZ ;  /* 0x006000ff5b000388 */ /* 0x0003e60000000c00 */
[----:B------:R-:W-:Y:S01]  /*bac0*/  @!P0 IMAD.WIDE.U32 R64, R36, c[0x0][0x198], RZ ;  /* 0x0000660024408a25 */ /* 0x000fe200078e00ff */
[----:B------:R-:W-:Y:S02]  /*bad0*/  @!P0 LEA.HI.X R87, R38, c[0x0][0x16c], R37, 0x1, P2 ;  /* 0x00005b0026578a11 */ /* 0x000fe400010f0c25 */
[----:B------:R-:W-:Y:S02]  /*bae0*/  @!P0 SHF.R.S32.HI R37, RZ, 0x1f, R36 ;  /* 0x0000001fff258819 */ /* 0x000fe40000011424 */
[-C--:B------:R-:W-:Y:S03]  /*baf0*/  @!P0 LEA R38, P2, R64, R102.reuse, 0x7 ;  /* 0x0000006640268211 */ /* 0x080fe600078438ff */
[----:B------:R-:W-:Y:S04]  /*bb00*/  @!P0 IMAD R37, R37, c[0x0][0x198], RZ ;  /* 0x0000660025258a24 */ /* 0x000fe800078e02ff */
[----:B------:R-:W-:Y:S01]  /*bb10*/  @!P0 IMAD R37, R36, c[0x0][0x19c], R37 ;  /* 0x0000670024258a24 */ /* 0x000fe200078e0225 */
[----:B------:R-:W-:Y:S03]  /*bb20*/  @!P0 MOV R36, c[0x0][0x19c] ;  /* 0x0000670000248a02 */ /* 0x000fe60000000f00 */
[----:B------:R-:W-:Y:S02]  /*bb30*/  @!P0 IMAD.IADD R37, R65, 0x1, R37 ;  /* 0x0000000141258824 */ /* 0x000fe400078e0225 */
[----:B------:R-:W-:Y:S03]  /*bb40*/  @!P0 IMAD R36, R36, 0x60, RZ ;  /* 0x0000006024248824 */ /* 0x000fe600078e02ff */
[-C--:B------:R-:W-:Y:S01]  /*bb50*/  @!P0 LEA.HI.X R39, R64, R101.reuse, R37, 0x7, P2 ;  /* 0x0000006540278211 */ /* 0x080fe200010f3c25 */
[----:B------:R-:W-:Y:S04]  /*bb60*/  @!P0 IMAD.MOV.U32 R37, RZ, RZ, c[0x0][0x198] ;  /* 0x00006600ff258624 */ /* 0x000fe800078e00ff */
[----:B------:R-:W-:Y:S04]  /*bb70*/  @!P0 IMAD.WIDE.U32 R38, R37, 0x60, R38 ;  /* 0x0000006025268825 */ /* 0x000fe800078e0026 */
[----:B------:R-:W-:Y:S01]  /*bb80*/  IMAD.U32 R37, RZ, RZ, UR12 ;  /* 0x0000000cff257e24 */ /* 0x000fe2000f8e00ff */
[----:B--2---:R-:W-:Y:S01]  /*bb90*/  @!P0 LEA R84, P2, R38, c[0x0][0x168], 0x1 ;  /* 0x00005a0026548a11 */ /* 0x004fe200078408ff */
[----:B------:R-:W-:Y:S03]  /*bba0*/  @!P0 IMAD.IADD R36, R36, 0x1, R39 ;  /* 0x0000000124248824 */ /* 0x000fe600078e0227 */
[----:B------:R-:W-:Y:S02]  /*bbb0*/  @!P0 IADD3 R37, R37, -0x1, RZ ;  /* 0xffffffff25258810 */ /* 0x000fe40007ffe0ff */
[----:B------:R-:W-:Y:S02]  /*bbc0*/  @!P0 LEA.HI.X R85, R38, c[0x0][0x16c], R36, 0x1, P2 ;  /* 0x00005b0026558a11 */ /* 0x000fe400010f0c24 */
[----:B------:R-:W-:Y:S01]  /*bbd0*/  @!P0 SHF.R.S32.HI R36, RZ, 0x1f, R37 ;  /* 0x0000001fff248819 */ /* 0x000fe20000011425 */
[C---:B------:R-:W-:Y:S04]  /*bbe0*/  @!P0 IMAD.WIDE.U32 R38, R37.reuse, c[0x0][0x198], RZ ;  /* 0x0000660025268a25 */ /* 0x040fe800078e00ff */
[----:B------:R-:W-:Y:S01]  /*bbf0*/  @!P0 IMAD R36, R36, c[0x0][0x198], RZ ;  /* 0x0000660024248a24 */ /* 0x000fe200078e02ff */
[C---:B------:R-:W-:Y:S03]  /*bc00*/  @!P0 LEA R64, P2, R38.reuse, R102, 0x7 ;  /* 0x0000006626408211 */ /* 0x040fe600078438ff */
[----:B------:R-:W-:Y:S01]  /*bc10*/  @!P0 IMAD R36, R37, c[0x0][0x19c], R36 ;  /* 0x0000670025248a24 */ /* 0x000fe200078e0224 */
[----:B------:R-:W-:Y:S03]  /*bc20*/  @!P0 MOV R37, c[0x0][0x198] ;  /* 0x0000660000258a02 */ /* 0x000fe60000000f00 */
[----:B------:R-:W-:Y:S05]  /*bc30*/  @!P0 IMAD.IADD R36, R39, 0x1, R36 ;  /* 0x0000000127248824 */ /* 0x000fea00078e0224 */
        /* <DEDUP_REMOVED lines=13> */
[----:B------:R-:W-:Y:S01]  /*bd10*/  @!P0 SHF.R.S32.HI R36, RZ, 0x1f, R37 ;  /* 0x0000001fff248819 */ /* 0x000fe20000011425 */
[C---:B------:R-:W-:Y:S03]  /*bd20*/  @!P0 IMAD.WIDE.U32 R64, R37.reuse, c[0x0][0x198], RZ ;  /* 0x0000660025408a25 */ /* 0x040fe600078e00ff */
[----:B------:R-:W-:Y:S01]  /*bd30*/  @!PT LDS RZ, [RZ] ;  /* 0x00000000fffff984 */ /* 0x000fe20000000800 */
[----:B------:R-:W-:Y:S01]  /*bd40*/  @!PT LDS RZ, [RZ] ;  /* 0x00000000fffff984 */ /* 0x000fe20000000800 */
[----:B------:R-:W-:Y:S01]  /*bd50*/  @!PT LDS RZ, [RZ] ;  /* 0x00000000fffff984 */ /* 0x000fe20000000800 */
[----:B------:R1:W-:Y:S01]  /*bd60*/  @!P0 LDGSTS.E.BYPASS.LTC128B.128 [R91+0x6800], [R86.64] ;  /* 0x06800000565b8fae */ /* 0x0003e2000b901d52 */
[----:B------:R-:W-:Y:S01]  /*bd70*/  @!P0 IMAD R36, R36, c[0x0][0x198], RZ ;  /* 0x0000660024248a24 */ /* 0x000fe200078e02ff */
[C---:B------:R-:W-:Y:S03]  /*bd80*/  @!P0 LEA R38, P2, R64.reuse, R102, 0x7 ;  /* 0x0000006640268211 */ /* 0x040fe600078438ff */
[----:B------:R1:W-:Y:S01]  /*bd90*/  @P0 STS.128 [R91+0x7000], RZ ;  /* 0x007000ff5b000388 */ /* 0x0003e20000000c00 */
[----:B------:R-:W-:Y:S01]  /*bda0*/  @!P0 IMAD R36, R37, c[0x0][0x19c], R36 ;  /* 0x0000670025248a24 */ /* 0x000fe200078e0224 */
[----:B------:R-:W-:Y:S03]  /*bdb0*/  @!P0 MOV R37, c[0x0][0x198] ;  /* 0x0000660000258a02 */ /* 0x000fe60000000f00 */
[----:B------:R-:W-:Y:S01]  /*bdc0*/  @!PT LDS RZ, [RZ] ;  /* 0x00000000fffff984 */ /* 0x000fe20000000800 */
[----:B------:R-:W-:Y:S01]  /*bdd0*/  @!PT LDS RZ, [RZ] ;  /* 0x00000000fffff984 */ /* 0x000fe20000000800 */
[----:B------:R-:W-:Y:S01]  /*bde0*/  @!PT LDS RZ, [RZ] ;  /* 0x00000000fffff984 */ /* 0x000fe20000000800 */
[----:B------:R1:W-:Y:S01]  /*bdf0*/  @!P0 LDGSTS.E.BYPASS.LTC128B.128 [R91+0x7000], [R84.64] ;  /* 0x07000000545b8fae */ /* 0x0003e2000b901d52 */
[----:B------:R-:W-:Y:S04]  /*be00*/  @!P0 IMAD.IADD R36, R65, 0x1, R36 ;  /* 0x0000000141248824 */ /* 0x000fe800078e0224 */
[----:B------:R1:W-:Y:S01]  /*be10*/  @P0 STS.128 [R91+0x7800], RZ ;  /* 0x007800ff5b000388 */ /* 0x0003e20000000c00 */
[----:B------:R-:W-:Y:S01]  /*be20*/  @!P0 LEA.HI.X R39, R64, R101, R36, 0x7, P2 ;  /* 0x0000006540278211 */ /* 0x000fe200010f3c24 */
[----:B------:R-:W-:Y:S04]  /*be30*/  @!P0 IMAD.MOV.U32 R36, RZ, RZ, c[0x0][0x19c] ;  /* 0x00006700ff248624 */ /* 0x000fe800078e00ff */
[----:B------:R-:W-:Y:S04]  /*be40*/  @!P0 IMAD.WIDE.U32 R38, R37, 0x70, R38 ;  /* 0x0000007025268825 */ /* 0x000fe800078e0026 */
[----:B------:R-:W-:Y:S01]  /*be50*/  @!P0 IMAD R36, R36, 0x70, RZ ;  /* 0x0000007024248824 */ /* 0x000fe200078e02ff */
[----:B------:R-:W-:Y:S03]  /*be60*/  @!P0 LEA R64, P2, R38, c[0x0][0x168], 0x1 ;  /* 0x00005a0026408a11 */ /* 0x000fe600078408ff */
[----:B------:R-:W-:Y:S05]  /*be70*/  @!P0 IMAD.IADD R36, R36, 0x1, R39 ;  /* 0x0000000124248824 */ /* 0x000fea00078e0227 */
[----:B------:R-:W-:Y:S05]  /*be80*/  @!P0 LEA.HI.X R65, R38, c[0x0][0x16c], R36, 0x1, P2 ;  /* 0x00005b0026418a11 */ /* 0x000fea00010f0c24 */
[----:B------:R-:W-:Y:S01]  /*be90*/  @!PT LDS RZ, [RZ] ;  /* 0x00000000fffff984 */ /* 0x000fe20000000800 */
[----:B------:R-:W-:Y:S01]  /*bea0*/  @!PT LDS RZ, [RZ] ;  /* 0x00000000fffff984 */ /* 0x000fe20000000800 */
[----:B------:R-:W-:Y:S01]  /*beb0*/  @!PT LDS RZ, [RZ] ;  /* 0x00000000fffff984 */ /* 0x000fe20000000800 */
[----:B------:R1:W-:Y:S05]  /*bec0*/  @!P0 LDGSTS.E.BYPASS.LTC128B.128 [R91+0x7800], [R64.64] ;  /* 0x07800000405b8fae */ /* 0x0003ea000b901d52 */
[----:B------:R-:W0:Y:S01]  /*bed0*/  LDGDEPBAR ;  /* 0x00000000000079af */ /* 0x000e220000000000 */
[----:B------:R-:W-:-:S05]  /*bee0*/  BRA `(.L_x_439) ;  /* 0x000021f000007947 */ /* 0x000fca0003800000 */
.L_x_438:
        /* <DEDUP_REMOVED lines=243> */
[----:B------:R-:W-:Y:S02]  /*ce20*/  FMUL.FTZ R9, R9, c[0x0][0x2ec] ;  /* 0x0000bb0009097a20 */ /* 0x000fe40000410000 */
[----:B------:R-:W-:Y:S02]  /*ce30*/  MUFU.TANH R4, R3 ;  /* 0x0000000300047308 */ /* 0x000fe40000002400 */
[----:B------:R-:W-:Y:S02]  /*ce40*/  FMUL.FTZ R6, R8, c[0x0][0x2ec] ;  /* 0x0000bb0008067a20 */ /* 0x000fe40000410000 */
[----:B------:R-:W-:Y:S02]  /*ce50*/  FMUL.FTZ R11, R11, c[0x0][0x2ec] ;  /* 0x0000bb000b0b7a20 */ /* 0x000fe40000410000 */
[----:B------:R-:W-:Y:S02]  /*ce60*/  FMUL.FTZ R14, R14, c[0x0][0x2ec] ;  /* 0x0000bb000e0e7a20 */ /* 0x000fe40000410000 */
[----:B------:R-:W-:Y:S02]  /*ce70*/  FMUL.FTZ R15, R15, c[0x0][0x2ec] ;  /* 0x0000bb000f0f7a20 */ /* 0x000fe40000410000 */
[----:B------:R2:W-:Y:S01]  /*ce80*/  MUFU.TANH R3, R9 ;  /* 0x0000000900037308 */ /* 0x0005e20000002400 */
[----:B------:R-:W-:Y:S02]  /*ce90*/  FMUL.FTZ R13, R13, c[0x0][0x2ec] ;  /* 0x0000bb000d0d7a20 */ /* 0x000fe40000410000 */
[----:B------:R-:W-:Y:S02]  /*cea0*/  FMUL.FTZ R2, R5, c[0x0][0x2ec] ;  /* 0x0000bb0005027a20 */ /* 0x000fe40000410000 */
[----:B------:R-:W-:Y:S02]  /*ceb0*/  FMUL.FTZ R5, R7, c[0x0][0x2ec] ;  /* 0x0000bb0007057a20 */ /* 0x000fe40000410000 */
[----:B------:R-:W-:Y:S02]  /*cec0*/  FMUL.FTZ R7, R17, c[0x0][0x2ec] ;  /* 0x0000bb0011077a20 */ /* 0x000fe40000410000 */
[----:B------:R-:W-:Y:S01]  /*ced0*/  FMUL.FTZ R17, R19, c[0x0][0x2ec] ;  /* 0x0000bb0013117a20 */ /* 0x000fe20000410000 */
[----:B------:R-:W-:Y:S10]  /*cee0*/  MUFU.TANH R8, R6 ;  /* 0x0000000600087308 */ /* 0x000ff40000002400 */
[----:B------:R3:W-:Y:S01]  /*cef0*/  MUFU.TANH R6, R11 ;  /* 0x0000000b00067308 */ /* 0x0007e20000002400 */
[-C--:B-1----:R-:W-:Y:S03]  /*cf00*/  HMMA.16816.F32.BF16 R20, R204, R208.reuse, R20 ;  /* 0x000000d0cc14723c */ /* 0x082fe60000041814 */
[----:B--2---:R-:W-:Y:S05]  /*cf10*/  FMUL.FTZ R9, R18, c[0x0][0x2ec] ;  /* 0x0000bb0012097a20 */ /* 0x004fea0000410000 */
[C---:B------:R-:W-:Y:S01]  /*cf20*/  HMMA.16816.F32.BF16 R24, R212.reuse, R208, R24 ;  /* 0x000000d0d418723c */ /* 0x040fe20000041818 */
[----:B------:R-:W-:Y:S07]  /*cf30*/  MUFU.TANH R2, R2 ;  /* 0x0000000200027308 */ /* 0x000fee0000002400 */
[-C--:B------:R-:W-:Y:S03]  /*cf40*/  HMMA.16816.F32.BF16 R28, R212, R210.reuse, R28 ;  /* 0x000000d2d41c723c */ /* 0x080fe6000004181c */
[----:B------:R-:W1:Y:S05]  /*cf50*/  MUFU.TANH R0, R0 ;  /* 0x0000000000007308 */ /* 0x000e6a0000002400 */
[C---:B------:R-:W-:Y:S01]  /*cf60*/  HMMA.16816.F32.BF16 R32, R204.reuse, R210, R32 ;  /* 0x000000d2cc20723c */ /* 0x040fe20000041820 */
[----:B------:R-:W2:Y:S03]  /*cf70*/  LDSM.16.M88.4 R208, [R198+0x1000] ;  /* 0x00100000c6d0783b */ /* 0x000ea60000000200 */
[----:B------:R-:W-:Y:S01]  /*cf80*/  FMUL.FTZ R18, R22, c[0x0][0x2ec] ;  /* 0x0000bb0016127a20 */ /* 0x000fe20000410000 */
[----:B------:R-:W-:Y:S01]  /*cf90*/  MUFU.TANH R5, R5 ;  /* 0x0000000500057308 */ /* 0x000fe20000002400 */
[----:B------:R-:W-:Y:S02]  /*cfa0*/  FMUL.FTZ R21, R21, c[0x0][0x2ec] ;  /* 0x0000bb0015157a20 */ /* 0x000fe40000410000 */
[----:B---3--:R-:W-:Y:S04]  /*cfb0*/  FMUL.FTZ R11, R25, c[0x0][0x2ec] ;  /* 0x0000bb00190b7a20 */ /* 0x008fe80000410000 */
[----:B------:R-:W-:Y:S03]  /*cfc0*/  FMUL.FTZ R27, R27, c[0x0][0x2ec] ;  /* 0x0000bb001b1b7a20 */ /* 0x000fe60000410000 */
[----:B------:R-:W-:Y:S01]  /*cfd0*/  MUFU.TANH R17, R17 ;  /* 0x0000001100117308 */ /* 0x000fe20000002400 */
[----:B------:R-:W-:Y:S02]  /*cfe0*/  FMUL.FTZ R25, R29, c[0x0][0x2ec] ;  /* 0x0000bb001d197a20 */ /* 0x000fe40000410000 */
[----:B------:R-:W-:Y:S01]  /*cff0*/  FMUL.FTZ R29, R31, c[0x0][0x2ec] ;  /* 0x0000bb001f1d7a20 */ /* 0x000fe20000410000 */
[----:B-1----:R1:W-:Y:S01]  /*d000*/  STL [R1+0x7c], R0 ;  /* 0x00007c0001007387 */ /* 0x0023e20000100800 */
[----:B------:R-:W-:Y:S03]  /*d010*/  FMUL.FTZ R30, R30, c[0x0][0x2ec] ;  /* 0x0000bb001e1e7a20 */ /* 0x000fe60000410000 */
[----:B------:R3:W-:Y:S02]  /*d020*/  STL [R1+0x80], R3 ;  /* 0x0000800301007387 */ /* 0x0007e40000100800 */
[----:B------:R-:W-:Y:S02]  /*d030*/  MUFU.TANH R18, R18 ;  /* 0x0000001200127308 */ /* 0x000fe40000002400 */
[----:B------:R4:W-:Y:S08]  /*d040*/  STL [R1+0x88], R6 ;  /* 0x0000880601007387 */ /* 0x0009f00000100800 */
[----:B------:R-:W-:Y:S01]  /*d050*/  MUFU.TANH R25, R25 ;  /* 0x0000001900197308 */ /* 0x000fe20000002400 */
[-C--:B--2---:R-:W-:Y:S03]  /*d060*/  HMMA.16816.F32.BF16 R36, R204, R208.reuse, R36 ;  /* 0x000000d0cc24723c */ /* 0x084fe60000041824 */
[----:B-1----:R-:W-:Y:S06]  /*d070*/  FMUL.FTZ R0, R10, c[0x0][0x2ec] ;  /* 0x0000bb000a007a20 */ /* 0x002fec0000410000 */
[----:B------:R-:W-:Y:S03]  /*d080*/  MUFU.TANH R30, R30 ;  /* 0x0000001e001e7308 */ /* 0x000fe60000002400 */
[----:B------:R-:W-:Y:S02]  /*d090*/  FMUL.FTZ R10, R20, c[0x0][0x2ec] ;  /* 0x0000bb00140a7a20 */ /* 0x000fe40000410000 */
[----:B---3--:R-:W-:Y:S01]  /*d0a0*/  FMUL.FTZ R3, R12, c[0x0][0x2ec] ;  /* 0x0000bb000c037a20 */ /* 0x008fe20000410000 */
[C---:B------:R-:W-:Y:S04]  /*d0b0*/  HMMA.16816.F32.BF16 R40, R212.reuse, R208, R40 ;  /* 0x000000d0d428723c */ /* 0x040fe80000041828 */
[----:B------:R1:W-:Y:S04]  /*d0c0*/  MUFU.TANH R12, R13 ;  /* 0x0000000d000c7308 */ /* 0x0003e80000002400 */
[-C--:B------:R-:W-:Y:S06]  /*d0d0*/  HMMA.16816.F32.BF16 R44, R212, R210.reuse, R44 ;  /* 0x000000d2d42c723c */ /* 0x080fec000004182c */
[----:B----4-:R2:W-:Y:S01]  /*d0e0*/  MUFU.TANH R6, R14 ;  /* 0x0000000e00067308 */ /* 0x0105e20000002400 */
[----:B------:R-:W-:Y:S01]  /*d0f0*/  FMUL.FTZ R22, R38, c[0x0][0x2ec] ;  /* 0x0000bb0026167a20 */ /* 0x000fe20000410000 */
[C---:B------:R-:W-:Y:S04]  /*d100*/  HMMA.16816.F32.BF16 R48, R204.reuse, R210, R48 ;  /* 0x000000d2cc30723c */ /* 0x040fe80000041830 */
[----:B------:R-:W-:Y:S04]  /*d110*/  FMUL.FTZ R19, R39, c[0x0][0x2ec] ;  /* 0x0000bb0027137a20 */ /* 0x000fe80000410000 */
[----:B------:R-:W-:Y:S01]  /*d120*/  FMUL.FTZ R42, R42, c[0x0][0x2ec] ;  /* 0x0000bb002a2a7a20 */ /* 0x000fe20000410000 */
[----:B------:R-:W3:Y:S03]  /*d130*/  MUFU.TANH R3, R3 ;  /* 0x0000000300037308 */ /* 0x000ee60000002400 */
[----:B------:R-:W-:Y:S02]  /*d140*/  FMUL.FTZ R40, R40, c[0x0][0x2ec] ;  /* 0x0000bb0028287a20 */ /* 0x000fe40000410000 */
[----:B-1----:R-:W-:Y:S02]  /*d150*/  FMUL.FTZ R13, R24, c[0x0][0x2ec] ;  /* 0x0000bb00180d7a20 */ /* 0x002fe40000410000 */
[----:B------:R-:W-:Y:S02]  /*d160*/  FMUL.FTZ R41, R41, c[0x0][0x2ec] ;  /* 0x0000bb0029297a20 */ /* 0x000fe40000410000 */
[----:B------:R-:W-:Y:S01]  /*d170*/  FMUL.FTZ R43, R43, c[0x0][0x2ec] ;  /* 0x0000bb002b2b7a20 */ /* 0x000fe20000410000 */
[----:B------:R1:W-:Y:S01]  /*d180*/  MUFU.TANH R24, R13 ;  /* 0x0000000d00187308 */ /* 0x0003e20000002400 */
[----:B------:R-:W-:Y:S02]  /*d190*/  FMUL.FTZ R44, R44, c[0x0][0x2ec] ;  /* 0x0000bb002c2c7a20 */ /* 0x000fe40000410000 */
[----:B------:R-:W-:Y:S02]  /*d1a0*/  FMUL.FTZ R45, R45, c[0x0][0x2ec] ;  /* 0x0000bb002d2d7a20 */ /* 0x000fe40000410000 */
[----:B--2---:R-:W-:Y:S02]  /*d1b0*/  FMUL.FTZ R14, R36, c[0x0][0x2ec] ;  /* 0x0000bb00240e7a20 */ /* 0x004fe40000410000 */
[----:B------:R-:W-:Y:S02]  /*d1c0*/  FMUL.FTZ R46, R46, c[0x0][0x2ec] ;  /* 0x0000bb002e2e7a20 */ /* 0x000fe40000410000 */
[----:B------:R-:W-:Y:S01]  /*d1d0*/  FMUL.FTZ R47, R47, c[0x0][0x2ec] ;  /* 0x0000bb002f2f7a20 */ /* 0x000fe20000410000 */
[----:B------:R-:W-:Y:S01]  /*d1e0*/  MUFU.TANH R20, R11 ;  /* 0x0000000b00147308 */ /* 0x000fe20000002400 */
[----:B---3--:R2:W-:Y:S04]  /*d1f0*/  STL [R1+0x84], R3 ;  /* 0x0000840301007387 */ /* 0x0085e80000100800 */
[----:B------:R3:W-:Y:S05]  /*d200*/  STL [R1+0x8c], R6 ;  /* 0x00008c0601007387 */ /* 0x0007ea0000100800 */
[----:B------:R4:W-:Y:S01]  /*d210*/  MUFU.TANH R31, R44 ;  /* 0x0000002c001f7308 */ /* 0x0009e20000002400 */
[----:B-1----:R-:W-:Y:S02]  /*d220*/  FMUL.FTZ R13, R37, c[0x0][0x2ec] ;  /* 0x0000bb00250d7a20 */ /* 0x002fe40000410000 */
[----:B------:R-:W1:Y:S07]  /*d230*/  LDSM.16.M88.4 R36, [R198+0x1800] ;  /* 0x00180000c624783b */ /* 0x000e6e0000000200 */
[----:B------:R-:W-:Y:S10]  /*d240*/  MUFU.TANH R0, R0 ;  /* 0x0000000000007308 */ /* 0x000ff40000002400 */
[----:B--2---:R-:W2:Y:S01]  /*d250*/  MUFU.TANH R3, R15 ;  /* 0x0000000f00037308 */ /* 0x004ea20000002400 */
[----:B---3--:R-:W-:Y:S02]  /*d260*/  FMUL.FTZ R6, R16, c[0x0][0x2ec] ;  /* 0x0000bb0010067a20 */ /* 0x008fe40000410000 */
[----:B----4-:R-:W-:Y:S07]  /*d270*/  FMUL.FTZ R44, R50, c[0x0][0x2ec] ;  /* 0x0000bb00322c7a20 */ /* 0x010fee0000410000 */
[----:B------:R3:W-:Y:S10]  /*d280*/  MUFU.TANH R16, R9 ;  /* 0x0000000900107308 */ /* 0x0007f40000002400 */
[----:B------:R-:W-:Y:S01]  /*d290*/  MUFU.TANH R6, R6 ;  /* 0x0000000600067308 */ /* 0x000fe20000002400 */
[----:B--2---:R2:W-:Y:S01]  /*d2a0*/  STL [R1+0x90], R3 ;  /* 0x0000900301007387 */ /* 0x0045e20000100800 */
[----:B------:R-:W-:Y:S01]  /*d2b0*/  FMUL.FTZ R15, R23, c[0x0][0x2ec] ;  /* 0x0000bb00170f7a20 */ /* 0x000fe20000410000 */
[-C--:B-1----:R-:W-:Y:S03]  /*d2c0*/  HMMA.16816.F32.BF16 R52, R204, R36.reuse, R52 ;  /* 0x00000024cc34723c */ /* 0x082fe60000041834 */
[----:B------:R-:W-:Y:S04]  /*d2d0*/  FMUL.FTZ R23, R34, c[0x0][0x2ec] ;  /* 0x0000bb0022177a20 */ /* 0x000fe80000410000 */
[----:B------:R-:W-:Y:S01]  /*d2e0*/  MUFU.TANH R10, R10 ;  /* 0x0000000a000a7308 */ /* 0x000fe20000002400 */
[C---:B------:R-:W-:Y:S04]  /*d2f0*/  HMMA.16816.F32.BF16 R56, R212.reuse, R36, R56 ;  /* 0x00000024d438723c */ /* 0x040fe80000041838 */
[----:B---3--:R-:W-:Y:S05]  /*d300*/  FMUL.FTZ R9, R26, c[0x0][0x2ec] ;  /* 0x0000bb001a097a20 */ /* 0x008fea0000410000 */
[----:B------:R-:W-:Y:S03]  /*d310*/  MUFU.TANH R34, R40 ;  /* 0x0000002800227308 */ /* 0x000fe60000002400 */
[----:B------:R-:W-:Y:S01]  /*d320*/  FMUL.FTZ R26, R28, c[0x0][0x2ec] ;  /* 0x0000bb001c1a7a20 */ /* 0x000fe20000410000 */
[-C--:B------:R-:W-:Y:S06]  /*d330*/  HMMA.16816.F32.BF16 R60, R212, R38.reuse, R60 ;  /* 0x00000026d43c723c */ /* 0x080fec000004183c */
[----:B------:R-:W1:Y:S02]  /*d340*/  MUFU.TANH R11, R9 ;  /* 0x00000009000b7308 */ /* 0x000e640000002400 */
[C---:B------:R-:W-:Y:S01]  /*d350*/  HMMA.16816.F32.BF16 R64, R204.reuse, R38, R64 ;  /* 0x00000026cc40723c */ /* 0x040fe20000041840 */
[----:B------:R-:W3:Y:S03]  /*d360*/  LDSM.16.M88.4 R36, [R198+0x2000] ;  /* 0x00200000c624783b */ /* 0x000ee60000000200 */
[----:B------:R-:W-:Y:S02]  /*d370*/  FMUL.FTZ R52, R52, c[0x0][0x2ec] ;  /* 0x0000bb0034347a20 */ /* 0x000fe40000410000 */
[----:B------:R-:W-:Y:S02]  /*d380*/  FMUL.FTZ R53, R53, c[0x0][0x2ec] ;  /* 0x0000bb0035357a20 */ /* 0x000fe40000410000 */
[----:B------:R-:W-:Y:S01]  /*d390*/  FMUL.FTZ R56, R56, c[0x0][0x2ec] ;  /* 0x0000bb0038387a20 */ /* 0x000fe20000410000 */
[----:B------:R-:W4:Y:S03]  /*d3a0*/  MUFU.TANH R9, R27 ;  /* 0x0000001b00097308 */ /* 0x000f260000002400 */
[----:B------:R-:W-:Y:S02]  /*d3b0*/  FMUL.FTZ R57, R57, c[0x0][0x2ec] ;  /* 0x0000bb0039397a20 */ /* 0x000fe40000410000 */
[----:B------:R-:W-:Y:S02]  /*d3c0*/  FMUL.FTZ R58, R58, c[0x0][0x2ec] ;  /* 0x0000bb003a3a7a20 */ /* 0x000fe40000410000 */
[----:B------:R-:W-:Y:S02]  /*d3d0*/  FMUL.FTZ R59, R59, c[0x0][0x2ec] ;  /* 0x0000bb003b3b7a20 */ /* 0x000fe40000410000 */
[----:B------:R-:W-:Y:S01]  /*d3e0*/  FMUL.FTZ R60, R60, c[0x0][0x2ec] ;  /* 0x0000bb003c3c7a20 */ /* 0x000fe20000410000 */
[----:B------:R-:W5:Y:S01]  /*d3f0*/  MUFU.TANH R27, R42 ;  /* 0x0000002a001b7308 */ /* 0x000f620000002400 */
[----:B------:R-:W-:Y:S02]  /*d400*/  FMUL.FTZ R61, R61, c[0x0][0x2ec] ;  /* 0x0000bb003d3d7a20 */ /* 0x000fe40000410000 */
[----:B------:R-:W-:Y:S01]  /*d410*/  FMUL.FTZ R62, R62, c[0x0][0x2ec] ;  /* 0x0000bb003e3e7a20 */ /* 0x000fe20000410000 */
[----:B-1----:R1:W-:Y:S01]  /*d420*/  STL [R1+0x98], R11 ;  /* 0x0000980b01007387 */ /* 0x0023e20000100800 */
[----:B------:R-:W-:Y:S02]  /*d430*/  FMUL.FTZ R40, R49, c[0x0][0x2ec] ;  /* 0x0000bb0031287a20 */ /* 0x000fe40000410000 */
[----:B------:R-:W-:Y:S02]  /*d440*/  FMUL.FTZ R49, R63, c[0x0][0x2ec] ;  /* 0x0000bb003f317a20 */ /* 0x000fe40000410000 */
[----:B------:R-:W-:Y:S01]  /*d450*/  FMUL.FTZ R64, R64, c[0x0][0x2ec] ;  /* 0x0000bb0040407a20 */ /* 0x000fe20000410000 */
[----:B--2---:R-:W2:Y:S01]  /*d460*/  MUFU.TANH R3, R7 ;  /* 0x0000000700037308 */ /* 0x004ea20000002400 */
[----:B------:R-:W-:Y:S01]  /*d470*/  FMUL.FTZ R65, R65, c[0x0][0x2ec] ;  /* 0x0000bb0041417a20 */ /* 0x000fe20000410000 */
[----:B----4-:R4:W-:Y:S08]  /*d480*/  STL [R1+0x94], R9 ;  /* 0x0000940901007387 */ /* 0x0109f00000100800 */
[----:B------:R2:W2:Y:S01]  /*d490*/  MUFU.TANH R7, R21 ;  /* 0x0000001500077308 */ /* 0x0004a20000002400 */
[-C--:B---3--:R-:W-:Y:S01]  /*d4a0*/  HMMA.16816.F32.BF16 R68, R204, R36.reuse, R68 ;  /* 0x00000024cc44723c */ /* 0x088fe20000041844 */
[----:B-----5:R3:W-:Y:S02]  /*d4b0*/  STL [R1+0x9c], R27 ;  /* 0x00009c1b01007387 */ /* 0x0207e40000100800 */
[----:B------:R-:W-:Y:S02]  /*d4c0*/  FMUL.FTZ R42, R55, c[0x0][0x2ec] ;  /* 0x0000bb00372a7a20 */ /* 0x000fe40000410000 */
[----:B-1----:R-:W-:Y:S04]  /*d4d0*/  FMUL.FTZ R11, R32, c[0x0][0x2ec] ;  /* 0x0000bb00200b7a20 */ /* 0x002fe80000410000 */
[----:B------:R1:W1:Y:S01]  /*d4e0*/  MUFU.TANH R28, R43 ;  /* 0x0000002b001c7308 */ /* 0x0002620000002400 */
[C---:B------:R-:W-:Y:S08]  /*d4f0*/  HMMA.16816.F32.BF16 R72, R212.reuse, R36, R72 ;  /* 0x00000024d448723c */ /* 0x040ff00000041848 */
[-C--:B------:R-:W-:Y:S01]  /*d500*/  HMMA.16816.F32.BF16 R76, R212, R38.reuse, R76 ;  /* 0x00000026d44c723c */ /* 0x080fe2000004184c */
[----:B------:R5:W1:Y:S03]  /*d510*/  MUFU.TANH R32, R46 ;  /* 0x0000002e00207308 */ /* 0x000a660000002400 */
[----:B----4-:R-:W-:Y:S02]  /*d520*/  FMUL.FTZ R9, R33, c[0x0][0x2ec] ;  /* 0x0000bb0021097a20 */ /* 0x010fe40000410000 */
[----:B--2---:R-:W-:Y:S02]  /*d530*/  FMUL.FTZ R21, R35, c[0x0][0x2ec] ;  /* 0x0000bb0023157a20 */ /* 0x004fe40000410000 */
[C---:B------:R-:W-:Y:S01]  /*d540*/  HMMA.16816.F32.BF16 R80, R204.reuse, R38, R80 ;  /* 0x00000026cc50723c */ /* 0x040fe20000041850 */
[----:B------:R-:W2:Y:S02]  /*d550*/  LDSM.16.M88.4 R36, [R198+0x2800] ;  /* 0x00280000c624783b */ /* 0x000ea40000000200 */
[----:B------:R4:W2:Y:S01]  /*d560*/  MUFU.TANH R33, R41 ;  /* 0x0000002900217308 */ /* 0x0008a20000002400 */
[----:B------:R-:W-:Y:S02]  /*d570*/  FMUL.FTZ R68, R68, c[0x0][0x2ec] ;  /* 0x0000bb0044447a20 */ /* 0x000fe40000410000 */
[----:B------:R-:W-:Y:S02]  /*d580*/  FMUL.FTZ R69, R69, c[0x0][0x2ec] ;  /* 0x0000bb0045457a20 */ /* 0x000fe40000410000 */
[----:B------:R-:W-:Y:S04]  /*d590*/  FMUL.FTZ R71, R71, c[0x0][0x2ec] ;  /* 0x0000bb0047477a20 */ /* 0x000fe80000410000 */
[----:B------:R-:W-:Y:S01]  /*d5a0*/  FMUL.FTZ R74, R74, c[0x0][0x2ec] ;  /* 0x0000bb004a4a7a20 */ /* 0x000fe20000410000 */
[----:B---3--:R3:W2:Y:S01]  /*d5b0*/  MUFU.TANH R27, R45 ;  /* 0x0000002d001b7308 */ /* 0x0086a20000002400 */
[----:B------:R-:W-:Y:S02]  /*d5c0*/  FMUL.FTZ R75, R75, c[0x0][0x2ec] ;  /* 0x0000bb004b4b7a20 */ /* 0x000fe40000410000 */
[----:B------:R-:W-:Y:S02]  /*d5d0*/  FMUL.FTZ R79, R79, c[0x0][0x2ec] ;  /* 0x0000bb004f4f7a20 */ /* 0x000fe40000410000 */
[----:B-1----:R-:W-:Y:S02]  /*d5e0*/  FMUL.FTZ R43, R51, c[0x0][0x2ec] ;  /* 0x0000bb00332b7a20 */ /* 0x002fe40000410000 */
[----:B-----5:R-:W-:Y:S02]  /*d5f0*/  FMUL.FTZ R46, R66, c[0x0][0x2ec] ;  /* 0x0000bb00422e7a20 */ /* 0x020fe40000410000 */
[----:B------:R-:W-:Y:S01]  /*d600*/  FMUL.FTZ R51, R76, c[0x0][0x2ec] ;  /* 0x0000bb004c337a20 */ /* 0x000fe20000410000 */
[----:B------:R1:W1:Y:S01]  /*d610*/  MUFU.TANH R35, R47 ;  /* 0x0000002f00237308 */ /* 0x0002620000002400 */
[----:B------:R-:W-:Y:S02]  /*d620*/  FMUL.FTZ R82, R82, c[0x0][0x2ec] ;  /* 0x0000bb0052527a20 */ /* 0x000fe40000410000 */
[----:B------:R-:W-:Y:S02]  /*d630*/  FMUL.FTZ R50, R77, c[0x0][0x2ec] ;  /* 0x0000bb004d327a20 */ /* 0x000fe40000410000 */
[----:B----4-:R-:W-:Y:S02]  /*d640*/  FMUL.FTZ R41, R48, c[0x0][0x2ec] ;  /* 0x0000bb0030297a20 */ /* 0x010fe40000410000 */
[----:B------:R-:W-:Y:S02]  /*d650*/  FMUL.FTZ R48, R70, c[0x0][0x2ec] ;  /* 0x0000bb0046307a20 */ /* 0x000fe40000410000 */
[----:B------:R-:W-:Y:S01]  /*d660*/  FMUL.FTZ R83, R83, c[0x0][0x2ec] ;  /* 0x0000bb0053537a20 */ /* 0x000fe20000410000 */
[----:B------:R4:W4:Y:S01]  /*d670*/  MUFU.TANH R235, R52 ;  /* 0x0000003400eb7308 */ /* 0x0009220000002400 */
[----:B---3--:R-:W-:Y:S01]  /*d680*/  FMUL.FTZ R45, R54, c[0x0][0x2ec] ;  /* 0x0000bb00362d7a20 */ /* 0x008fe20000410000 */
[-C--:B--2---:R-:W-:Y:S08]  /*d690*/  HMMA.16816.F32.BF16 R84, R204, R36.reuse, R84 ;  /* 0x00000024cc54723c */ /* 0x084ff00000041854 */
[----:B------:R-:W2:Y:S01]  /*d6a0*/  MUFU.TANH R233, R53 ;  /* 0x0000003500e97308 */ /* 0x000ea20000002400 */
[----:B-1----:R-:W-:Y:S01]  /*d6b0*/  FMUL.FTZ R47, R67, c[0x0][0x2ec] ;  /* 0x0000bb00432f7a20 */ /* 0x002fe20000410000 */
[C---:B------:R-:W-:Y:S08]  /*d6c0*/  HMMA.16816.F32.BF16 R88, R212.reuse, R36, R88 ;  /* 0x00000024d458723c */ /* 0x040ff00000041858 */
[----:B------:R1:W3:Y:S01]  /*d6d0*/  MUFU.TANH R227, R56 ;  /* 0x0000003800e37308 */ /* 0x0002e20000002400 */
[-C--:B------:R-:W-:Y:S03]  /*d6e0*/  HMMA.16816.F32.BF16 R92, R212, R38.reuse, R92 ;  /* 0x00000026d45c723c */ /* 0x080fe6000004185c */
[----:B----4-:R-:W-:Y:S06]  /*d6f0*/  FMUL.FTZ R52, R73, c[0x0][0x2ec] ;  /* 0x0000bb0049347a20 */ /* 0x010fec0000410000 */
[----:B------:R4:W2:Y:S01]  /*d700*/  MUFU.TANH R225, R57 ;  /* 0x0000003900e17308 */ /* 0x0008a20000002400 */
[C---:B------:R-:W-:Y:S01]  /*d710*/  HMMA.16816.F32.BF16 R96, R204.reuse, R38, R96 ;  /* 0x00000026cc60723c */ /* 0x040fe20000041860 */
[----:B------:R-:W5:Y:S03]  /*d720*/  LDSM.16.M88.4 R36, [R198+0x3000] ;  /* 0x00300000c624783b */ /* 0x000f660000000200 */
[----:B------:R-:W-:Y:S02]  /*d730*/  FMUL.FTZ R67, R84, c[0x0][0x2ec] ;  /* 0x0000bb0054437a20 */ /* 0x000fe40000410000 */
[----:B------:R-:W-:Y:S03]  /*d740*/  FMUL.FTZ R66, R85, c[0x0][0x2ec] ;  /* 0x0000bb0055427a20 */ /* 0x000fe60000410000 */
[----:B------:R2:W2:Y:S03]  /*d750*/  MUFU.TANH R224, R58 ;  /* 0x0000003a00e07308 */ /* 0x0004a60000002400 */
[----:B------:R-:W-:Y:S02]  /*d760*/  FMUL.FTZ R90, R90, c[0x0][0x2ec] ;  /* 0x0000bb005a5a7a20 */ /* 0x000fe40000410000 */
[----:B-1----:R-:W-:Y:S02]  /*d770*/  FMUL.FTZ R56, R88, c[0x0][0x2ec] ;  /* 0x0000bb0058387a20 */ /* 0x002fe40000410000 */
[----:B------:R-:W-:Y:S02]  /*d780*/  FMUL.FTZ R55, R89, c[0x0][0x2ec] ;  /* 0x0000bb0059377a20 */ /* 0x000fe40000410000 */
[----:B------:R-:W-:Y:S01]  /*d790*/  FMUL.FTZ R63, R91, c[0x0][0x2ec] ;  /* 0x0000bb005b3f7a20 */ /* 0x000fe20000410000 */
[----:B------:R1:W1:Y:S01]  /*d7a0*/  MUFU.TANH R222, R59 ;  /* 0x0000003b00de7308 */ /* 0x0002620000002400 */
[----:B------:R-:W-:Y:S02]  /*d7b0*/  FMUL.FTZ R54, R92, c[0x0][0x2ec] ;  /* 0x0000bb005c367a20 */ /* 0x000fe40000410000 */
[----:B------:R-:W-:Y:S02]  /*d7c0*/  FMUL.FTZ R53, R93, c[0x0][0x2ec] ;  /* 0x0000bb005d357a20 */ /* 0x000fe40000410000 */
[----:B----4-:R-:W-:Y:S02]  /*d7d0*/  FMUL.FTZ R57, R72, c[0x0][0x2ec] ;  /* 0x0000bb0048397a20 */ /* 0x010fe40000410000 */
[----:B------:R-:W-:Y:S02]  /*d7e0*/  FMUL.FTZ R98, R98, c[0x0][0x2ec] ;  /* 0x0000bb0062627a20 */ /* 0x000fe40000410000 */
[----:B------:R-:W-:Y:S01]  /*d7f0*/  FMUL.FTZ R76, R96, c[0x0][0x2ec] ;  /* 0x0000bb00604c7a20 */ /* 0x000fe20000410000 */
[----:B------:R4:W3:Y:S01]  /*d800*/  MUFU.TANH R223, R60 ;  /* 0x0000003c00df7308 */ /* 0x0008e20000002400 */
[----:B------:R-:W-:Y:S02]  /*d810*/  FMUL.FTZ R99, R99, c[0x0][0x2ec] ;  /* 0x0000bb0063637a20 */ /* 0x000fe40000410000 */
[----:B------:R-:W-:Y:S02]  /*d820*/  FMUL.FTZ R86, R86, c[0x0][0x2ec] ;  /* 0x0000bb0056567a20 */ /* 0x000fe40000410000 */
[----:B--2---:R-:W-:Y:S05]  /*d830*/  FMUL.FTZ R58, R95, c[0x0][0x2ec] ;  /* 0x0000bb005f3a7a20 */ /* 0x004fea0000410000 */
[----:B------:R2:W2:Y:S01]  /*d840*/  MUFU.TANH R221, R61 ;  /* 0x0000003d00dd7308 */ /* 0x0004a20000002400 */
[-C--:B-----5:R-:W-:Y:S03]  /*d850*/  HMMA.16816.F32.BF16 R100, R204, R36.reuse, R100 ;  /* 0x00000024cc64723c */ /* 0x0a0fe60000041864 */
[----:B-1----:R-:W-:Y:S06]  /*d860*/  FMUL.FTZ R59, R81, c[0x0][0x2ec] ;  /* 0x0000bb00513b7a20 */ /* 0x002fec0000410000 */
[----:B------:R1:W1:Y:S01]  /*d870*/  MUFU.TANH R220, R62 ;  /* 0x0000003e00dc7308 */ /* 0x0002620000002400 */
[C---:B------:R-:W-:Y:S04]  /*d880*/  HMMA.16816.F32.BF16 R104, R212.reuse, R36, R104 ;  /* 0x00000024d468723c */ /* 0x040fe80000041868 */
[----:B----4-:R-:W-:Y:S04]  /*d890*/  FMUL.FTZ R60, R78, c[0x0][0x2ec] ;  /* 0x0000bb004e3c7a20 */ /* 0x010fe80000410000 */
[-C--:B------:R-:W-:Y:S01]  /*d8a0*/  HMMA.16816.F32.BF16 R108, R212, R38.reuse, R108 ;  /* 0x00000026d46c723c */ /* 0x080fe2000004186c */
[----:B------:R4:W3:Y:S03]  /*d8b0*/  MUFU.TANH R209, R68 ;  /* 0x0000004400d17308 */ /* 0x0008e60000002400 */
[----:B--2---:R-:W-:Y:S04]  /*d8c0*/  FMUL.FTZ R61, R80, c[0x0][0x2ec] ;  /* 0x0000bb00503d7a20 */ /* 0x004fe80000410000 */
[C---:B------:R-:W-:Y:S01]  /*d8d0*/  HMMA.16816.F32.BF16 R112, R204.reuse, R38, R112 ;  /* 0x00000026cc70723c */ /* 0x040fe20000041870 */
[----:B------:R-:W2:Y:S01]  /*d8e0*/  LDSM.16.M88.4 R36, [R198+0x3800] ;  /* 0x00380000c624783b */ /* 0x000ea20000000200 */
[----:B------:R-:W-:Y:S04]  /*d8f0*/  DEPBAR.LE SB0, 0x0 ;  /* 0x000080000000791a */ /* 0x000fe80000000000 */
[----:B------:R5:W2:Y:S01]  /*d900*/  MUFU.TANH R208, R69 ;  /* 0x0000004500d07308 */ /* 0x000aa20000002400 */
[----:B-1----:R-:W-:Y:S02]  /*d910*/  FMUL.FTZ R62, R94, c[0x0][0x2ec] ;  /* 0x0000bb005e3e7a20 */ /* 0x002fe40000410000 */
[----:B------:R-:W-:Y:S03]  /*d920*/  BAR.SYNC.DEFER_BLOCKING 0x0 ;  /* 0x0000000000007b1d */ /* 0x000fe60000010000 */
[----:B------:R-:W-:Y:S02]  /*d930*/  FMUL.FTZ R70, R101, c[0x0][0x2ec] ;  /* 0x0000bb0065467a20 */ /* 0x000fe40000410000 */
[----:B------:R-:W-:Y:S02]  /*d940*/  FMUL.FTZ R77, R106, c[0x0][0x2ec] ;  /* 0x0000bb006a4d7a20 */ /* 0x000fe40000410000 */
[----:B------:R-:W1:Y:S01]  /*d950*/  MUFU.TANH R243, R71 ;  /* 0x0000004700f37308 */ /* 0x000e620000002400 */
[----:B----4-:R-:W-:Y:S02]  /*d960*/  FMUL.FTZ R68, R97, c[0x0][0x2ec] ;  /* 0x0000bb0061447a20 */ /* 0x010fe40000410000 */
[----:B------:R-:W-:Y:S02]  /*d970*/  FMUL.FTZ R97, R108, c[0x0][0x2ec] ;  /* 0x0000bb006c617a20 */ /* 0x000fe40000410000 */
[----:B------:R-:W-:Y:S02]  /*d980*/  FMUL.FTZ R96, R109, c[0x0][0x2ec] ;  /* 0x0000bb006d607a20 */ /* 0x000fe40000410000 */
[----:B------:R-:W-:Y:S02]  /*d990*/  FMUL.FTZ R102, R102, c[0x0][0x2ec] ;  /* 0x0000bb0066667a20 */ /* 0x000fe40000410000 */
[----:B------:R-:W-:Y:S01]  /*d9a0*/  FMUL.FTZ R81, R112, c[0x0][0x2ec] ;  /* 0x0000bb0070517a20 */ /* 0x000fe20000410000 */
[----:B------:R-:W4:Y:S01]  /*d9b0*/  MUFU.TANH R219, R74 ;  /* 0x0000004a00db7308 */ /* 0x000f220000002400 */
[----:B------:R-:W-:Y:S02]  /*d9c0*/  FMUL.FTZ R78, R113, c[0x0][0x2ec] ;  /* 0x0000bb00714e7a20 */ /* 0x000fe40000410000 */
[----:B------:R-:W-:Y:S02]  /*d9d0*/  FMUL.FTZ R103, R103, c[0x0][0x2ec] ;  /* 0x0000bb0067677a20 */ /* 0x000fe40000410000 */
[----:B-----5:R-:W-:Y:S02]  /*d9e0*/  FMUL.FTZ R69, R87, c[0x0][0x2ec] ;  /* 0x0000bb0057457a20 */ /* 0x020fe40000410000 */
[----:B------:R-:W-:Y:S02]  /*d9f0*/  FMUL.FTZ R104, R104, c[0x0][0x2ec] ;  /* 0x0000bb0068687a20 */ /* 0x000fe40000410000 */
[----:B------:R-:W-:Y:S01]  /*da00*/  FMUL.FTZ R107, R107, c[0x0][0x2ec] ;  /* 0x0000bb006b6b7a20 */ /* 0x000fe20000410000 */
[----:B------:R5:W1:Y:S01]  /*da10*/  MUFU.TANH R218, R75 ;  /* 0x0000004b00da7308 */ /* 0x000a620000002400 */
[----:B------:R-:W-:Y:S02]  /*da20*/  FMUL.FTZ R110, R110, c[0x0][0x2ec] ;  /* 0x0000bb006e6e7a20 */ /* 0x000fe40000410000 */
[----:B------:R-:W-:Y:S01]  /*da30*/  FMUL.FTZ R114, R114, c[0x0][0x2ec] ;  /* 0x0000bb0072727a20 */ /* 0x000fe20000410000 */
[-C--:B--2---:R-:W-:Y:S06]  /*da40*/  HMMA.16816.F32.BF16 R116, R204, R36.reuse, R116 ;  /* 0x00000024cc74723c */ /* 0x084fec0000041874 */
[----:B------:R2:W1:Y:S01]  /*da50*/  MUFU.TANH R217, R79 ;  /* 0x0000004f00d97308 */ /* 0x0004620000002400 */
[----:B------:R-:W-:Y:S01]  /*da60*/  FMUL.FTZ R115, R115, c[0x0][0x2ec] ;  /* 0x0000bb0073737a20 */ /* 0x000fe20000410000 */
[C---:B------:R-:W-:Y:S08]  /*da70*/  HMMA.16816.F32.BF16 R120, R212.reuse, R36, R120 ;  /* 0x00000024d478723c */ /* 0x040ff00000041878 */
[----:B------:R1:W1:Y:S01]  /*da80*/  MUFU.TANH R242, R82 ;  /* 0x0000005200f27308 */ /* 0x0002620000002400 */
[-C--:B------:R-:W-:Y:S03]  /*da90*/  HMMA.16816.F32.BF16 R124, R212, R38.reuse, R124 ;  /* 0x00000026d47c723c */ /* 0x080fe6000004187c */
[----:B-----5:R-:W-:Y:S05]  /*daa0*/  FMUL.FTZ R75, R111, c[0x0][0x2ec] ;  /* 0x0000bb006f4b7a20 */ /* 0x020fea0000410000 */
[----:B------:R-:W-:Y:S01]  /*dab0*/  HMMA.16816.F32.BF16 R128, R204, R38, R128 ;  /* 0x00000026cc80723c */ /* 0x000fe20000041880 */
[----:B------:R5:W3:Y:S03]  /*dac0*/  MUFU.TANH R216, R90 ;  /* 0x0000005a00d87308 */ /* 0x000ae60000002400 */
[----:B------:R-:W-:Y:S02]  /*dad0*/  FMUL.FTZ R80, R117, c[0x0][0x2ec] ;  /* 0x0000bb0075507a20 */ /* 0x000fe40000410000 */
[----:B--2---:R-:W-:Y:S02]  /*dae0*/  FMUL.FTZ R79, R100, c[0x0][0x2ec] ;  /* 0x0000bb00644f7a20 */ /* 0x004fe40000410000 */
[----:B------:R-:W-:Y:S03]  /*daf0*/  FMUL.FTZ R92, R120, c[0x0][0x2ec] ;  /* 0x0000bb00785c7a20 */ /* 0x000fe60000410000 */
[----:B------:R2:W2:Y:S01]  /*db00*/  MUFU.TANH R239, R98 ;  /* 0x0000006200ef7308 */ /* 0x0004a20000002400 */
[----:B------:R-:W-:Y:S02]  /*db10*/  FMUL.FTZ R94, R121, c[0x0][0x2ec] ;  /* 0x0000bb00795e7a20 */ /* 0x000fe40000410000 */
[----:B------:R-:W-:Y:S02]  /*db20*/  FMUL.FTZ R74, R122, c[0x0][0x2ec] ;  /* 0x0000bb007a4a7a20 */ /* 0x000fe40000410000 */
[----:B-1----:R-:W-:Y:S02]  /*db30*/  FMUL.FTZ R82, R116, c[0x0][0x2ec] ;  /* 0x0000bb0074527a20 */ /* 0x002fe40000410000 */
[----:B------:R-:W-:Y:S02]  /*db40*/  FMUL.FTZ R73, R123, c[0x0][0x2ec] ;  /* 0x0000bb007b497a20 */ /* 0x000fe40000410000 */
[----:B------:R-:W-:Y:S01]  /*db50*/  FMUL.FTZ R93, R124, c[0x0][0x2ec] ;  /* 0x0000bb007c5d7a20 */ /* 0x000fe20000410000 */
[----:B------:R-:W1:Y:S01]  /*db60*/  MUFU.TANH R15, R15 ;  /* 0x0000000f000f7308 */ /* 0x000e620000002400 */
[----:B------:R-:W-:Y:S02]  /*db70*/  FMUL.FTZ R95, R125, c[0x0][0x2ec] ;  /* 0x0000bb007d5f7a20 */ /* 0x000fe40000410000 */
[----:B------:R-:W-:Y:S02]  /*db80*/  FMUL.FTZ R72, R126, c[0x0][0x2ec] ;  /* 0x0000bb007e487a20 */ /* 0x000fe40000410000 */
[----:B------:R-:W-:Y:S02]  /*db90*/  FMUL.FTZ R71, R127, c[0x0][0x2ec] ;  /* 0x0000bb007f477a20 */ /* 0x000fe40000410000 */
[----:B------:R-:W-:Y:S02]  /*dba0*/  FMUL.FTZ R123, R128, c[0x0][0x2ec] ;  /* 0x0000bb00807b7a20 */ /* 0x000fe40000410000 */
[----:B-----5:R-:W-:Y:S01]  /*dbb0*/  FMUL.FTZ R90, R129, c[0x0][0x2ec] ;  /* 0x0000bb00815a7a20 */ /* 0x020fe20000410000 */
[----:B------:R-:W1:Y:S01]  /*dbc0*/  MUFU.TANH R26, R26 ;  /* 0x0000001a001a7308 */ /* 0x000e620000002400 */
[----:B------:R-:W-:Y:S02]  /*dbd0*/  FMUL.FTZ R116, R131, c[0x0][0x2ec] ;  /* 0x0000bb0083747a20 */ /* 0x000fe40000410000 */
[----:B------:R-:W-:Y:S02]  /*dbe0*/  FMUL.FTZ R118, R118, c[0x0][0x2ec] ;  /* 0x0000bb0076767a20 */ /* 0x000fe40000410000 */
[----:B--2---:R-:W-:Y:S02]  /*dbf0*/  FMUL.FTZ R98, R105, c[0x0][0x2ec] ;  /* 0x0000bb0069627a20 */ /* 0x004fe40000410000 */
[----:B------:R-:W-:Y:S02]  /*dc00*/  FMUL.FTZ R119, R119, c[0x0][0x2ec] ;  /* 0x0000bb0077777a20 */ /* 0x000fe40000410000 */
[----:B------:R-:W-:Y:S01]  /*dc10*/  FMUL.FTZ R130, R130, c[0x0][0x2ec] ;  /* 0x0000bb0082827a20 */ /* 0x000fe20000410000 */
[----:B------:R-:W2:Y:S10]  /*dc20*/  MUFU.TANH R29, R29 ;  /* 0x0000001d001d7308 */ /* 0x000eb40000002400 */
        /* <DEDUP_REMOVED lines=45> */
[----:B------:R1:W1:Y:S10]  /*df00*/  MUFU.TANH R236, R103 ;  /* 0x0000006700ec7308 */ /* 0x0002740000002400 */
[----:B------:R1:W1:Y:S10]  /*df10*/  MUFU.TANH R99, R104 ;  /* 0x0000006800637308 */ /* 0x0002740000002400 */
        /* <DEDUP_REMOVED lines=9> */
[----:B------:R1:W1:Y:S10]  /*dfb0*/  MUFU.TANH R234, R114 ;  /* 0x0000007200ea7308 */ /* 0x0002740000002400 */
[----:B------:R1:W1:Y:S10]  /*dfc0*/  MUFU.TANH R232, R115 ;  /* 0x0000007300e87308 */ /* 0x0002740000002400 */
        /* <DEDUP_REMOVED lines=15> */
[----:B------:R-:W1:Y:S02]  /*e0c0*/  MUFU.TANH R116, R116 ;  /* 0x0000007400747308 */ /* 0x000e640000002400 */
[----:B-1234-:R-:W-:-:S05]  /*e0d0*/  @P1 BRA `(.L_x_440) ;  /* 0xffffd3d000001947 */ /* 0x01efca000383ffff */
.L_x_439:
[----:B-1----:R-:W2:Y:S04]  /*e0e0*/  LDL.LU R85, [R1+0x84] ;  /* 0x0000840001557983 */ /* 0x002ea80000300800 */
[----:B------:R-:W3:Y:S04]  /*e0f0*/  LDL.LU R84, [R1+0x98] ;  /* 0x0000980001547983 */ /* 0x000ee80000300800 */
[----:B------:R-:W4:Y:S04]  /*e100*/  LDL.LU R65, [R1+0x80] ;  /* 0x0000800001417983 */ /* 0x000f280000300800 */
[----:B------:R-:W5:Y:S04]  /*e110*/  LDL.LU R64, [R1+0x90] ;  /* 0x0000900001407983 */ /* 0x000f680000300800 */
[----:B------:R-:W5:Y:S04]  /*e120*/  LDL.LU R38, [R1+0x88] ;  /* 0x0000880001267983 */ /* 0x000f680000300800 */
[----:B------:R-:W5:Y:S04]  /*e130*/  LDL.LU R37, [R1+0x9c] ;  /* 0x00009c0001257983 */ /* 0x000f680000300800 */
[----:B------:R-:W5:Y:S04]  /*e140*/  LDL.LU R36, [R1+0x8c] ;  /* 0x00008c0001247983 */ /* 0x000f680000300800 */
[----:B------:R-:W5:Y:S04]  /*e150*/  LDL.LU R39, [R1+0x7c] ;  /* 0x00007c0001277983 */ /* 0x000f680000300800 */
[----:B------:R-:W5:Y:S04]  /*e160*/  LDL.LU R83, [R1+0x94] ;  /* 0x0000940001537983 */ /* 0x000f680000300800 */
[----:B------:R-:W5:Y:S01]  /*e170*/  LDL R87, [R1+0x68] ;  /* 0x0000680001577983 */ /* 0x000f620000100800 */
[----:B--2---:R-:W-:Y:S02]  /*e180*/  MOV R86, R85 ;  /* 0x0000005500567202 */ /* 0x004fe40000000f00 */
[----:B---3--:R-:W-:Y:S02]  /*e190*/  MOV R91, R84 ;  /* 0x00000054005b7202 */ /* 0x008fe40000000f00 */
[----:B------:R-:W-:Y:S02]  /*e1a0*/  MOV R88, R86 ;  /* 0x0000005600587202 */ /* 0x000fe40000000f00 */
[----:B----4-:R-:W-:Y:S02]  /*e1b0*/  MOV R101, R65 ;  /* 0x0000004100657202 */ /* 0x010fe40000000f00 */
[----:B-----5:R-:W-:Y:S02]  /*e1c0*/  MOV R102, R64 ;  /* 0x0000004000667202 */ /* 0x020fe40000000f00 */
[----:B------:R-:W-:Y:S02]  /*e1d0*/  MOV R84, R38 ;  /* 0x0000002600547202 */ /* 0x000fe40000000f00 */
[----:B------:R-:W-:Y:S02]  /*e1e0*/  MOV R38, R36 ;  /* 0x0000002400267202 */ /* 0x000fe40000000f00 */
[----:B------:R-:W-:Y:S02]  /*e1f0*/  MOV R85, R83 ;  /* 0x0000005300557202 */ /* 0x000fe40000000f00 */
[----:B------:R-:W-:Y:S01]  /*e200*/  MOV R83, UR12 ;  /* 0x0000000c00537c02 */ /* 0x000fe20008000f00 */
[----:B------:R-:W-:Y:S01]  /*e210*/  UIADD3 UR12, UR12, -0x1, URZ ;  /* 0xffffffff0c0c7890 */ /* 0x000fe2000fffe03f */
[----:B------:R-:W-:Y:S03]  /*e220*/  MOV R86, R85 ;  /* 0x0000005500567202 */ /* 0x000fe60000000f00 */
[----:B------:R-:W-:Y:S01]  /*e230*/  IMAD R83, R83, -0x80, R87 ;  /* 0xffffff8053537824 */ /* 0x000fe200078e0257 */
[----:B------:R-:W-:Y:S04]  /*e240*/  MOV R87, R37 ;  /* 0x0000002500577202 */ /* 0x000fe80000000f00 */
[C---:B------:R-:W-:Y:S02]  /*e250*/  IADD3 R36, R83.reuse, 0x47, RZ ;  /* 0x0000004753247810 */ /* 0x040fe40007ffe0ff */
[C---:B------:R-:W-:Y:S02]  /*e260*/  IADD3 R37, R83.reuse, 0x3f, RZ ;  /* 0x0000003f53257810 */ /* 0x040fe40007ffe0ff */
[----:B------:R-:W-:Y:S02]  /*e270*/  ISETP.GE.AND P3, PT, R36, RZ, PT ;  /* 0x000000ff2400720c */ /* 0x000fe40003f66270 */
[----:B------:R-:W-:Y:S02]  /*e280*/  IABS R121, R83 ;  /* 0x0000005300797213 */ /* 0x000fe40000000000 */
[C---:B------:R-:W-:Y:S02]  /*e290*/  IADD3 R65, R83.reuse, 0x40, RZ ;  /* 0x0000004053417810 */ /* 0x040fe40007ffe0ff */
[----:B------:R-:W-:Y:S02]  /*e2a0*/  IADD3 R89, R83, 0x37, RZ ;  /* 0x0000003753597810 */ /* 0x000fe40007ffe0ff */
[----:B------:R-:W1:Y:S01]  /*e2b0*/  I2F R121, R121 ;  /* 0x0000007900797306 */ /* 0x000e620000201400 */
[----:B------:R-:W-:Y:S02]  /*e2c0*/  ISETP.GE.AND P2, PT, R65, RZ, PT ;  /* 0x000000ff4100720c */ /* 0x000fe40003f46270 */
[C---:B------:R-:W-:Y:S02]  /*e2d0*/  IADD3 R64, R83.reuse, 0x38, RZ ;  /* 0x0000003853407810 */ /* 0x040fe40007ffe0ff */
[----:B------:R-:W-:Y:S02]  /*e2e0*/  @!P3 IADD3 R36, -R83, -0x47, RZ ;  /* 0xffffffb95324b810 */ /* 0x000fe40007ffe1ff */
[----:B------:R-:W-:Y:S02]  /*e2f0*/  ISETP.GE.AND P3, PT, R37, RZ, PT ;  /* 0x000000ff2500720c */ /* 0x000fe40003f66270 */
[C---:B------:R-:W-:Y:S02]  /*e300*/  IADD3 R85, R83.reuse, 0x30, RZ ;  /* 0x0000003053557810 */ /* 0x040fe40007ffe0ff */
[----:B------:R-:W2:Y:S01]  /*e310*/  I2F R36, R36 ;  /* 0x0000002400247306 */ /* 0x000ea20000201400 */
[C---:B------:R-:W-:Y:S02]  /*e320*/  IADD3 R119, R83.reuse, 0x27, RZ ;  /* 0x0000002753777810 */ /* 0x040fe40007ffe0ff */
[C---:B------:R-:W-:Y:S02]  /*e330*/  @!P2 IADD3 R65, -R83.reuse, -0x40, RZ ;  /* 0xffffffc05341a810 */ /* 0x040fe40007ffe1ff */
[----:B------:R-:W-:Y:S02]  /*e340*/  ISETP.GE.AND P2, PT, R64, RZ, PT ;  /* 0x000000ff4000720c */ /* 0x000fe40003f46270 */
[C---:B------:R-:W-:Y:S02]  /*e350*/  IADD3 R114, R83.reuse, -0x49, RZ ;  /* 0xffffffb753727810 */ /* 0x040fe40007ffe0ff */
[----:B------:R-:W-:Y:S01]  /*e360*/  @!P3 IADD3 R37, -R83, -0x3f, RZ ;  /* 0xffffffc15325b810 */ /* 0x000fe20007ffe1ff */
[----:B------:R-:W3:Y:S01]  /*e370*/  I2F R65, R65 ;  /* 0x0000004100417306 */ /* 0x000ee20000201400 */
[----:B------:R-:W-:Y:S01]  /*e380*/  ISETP.GE.AND P3, PT, R89, RZ, PT ;  /* 0x000000ff5900720c */ /* 0x000fe20003f66270 */
[C---:B-1----:R-:W-:Y:S01]  /*e390*/  FFMA.FTZ R122, R121.reuse, -UR4, R60 ;  /* 0x80000004797a7c23 */ /* 0x042fe2000801003c */
[----:B------:R-:W-:Y:S01]  /*e3a0*/  MOV R100, R87 ;  /* 0x0000005700647202 */ /* 0x000fe20000000f00 */
[----:B------:R-:W-:Y:S01]  /*e3b0*/  FFMA.FTZ R39, R121, -UR4, R39 ;  /* 0x8000000479277c23 */ /* 0x000fe20008010027 */
[----:B------:R-:W-:Y:S01]  /*e3c0*/  IADD3 R87, R83, 0x28, RZ ;  /* 0x0000002853577810 */ /* 0x000fe20007ffe0ff */
[----:B------:R-:W-:Y:S02]  /*e3d0*/  FFMA.FTZ R16, R121, -UR4, R16 ;  /* 0x8000000479107c23 */ /* 0x000fe40008010010 */
[----:B------:R-:W-:Y:S01]  /*e3e0*/  @!P2 IADD3 R64, -R83, -0x38, RZ ;  /* 0xffffffc85340a810 */ /* 0x000fe20007ffe1ff */
[----:B------:R-:W-:Y:S01]  /*e3f0*/  FFMA.FTZ R121, R121, -UR4, R57 ;  /* 0x8000000479797c23 */ /* 0x000fe20008010039 */
[----:B------:R-:W1:Y:S01]  /*e400*/  I2F R37, R37 ;  /* 0x0000002500257306 */ /* 0x000e620000201400 */
[----:B------:R-:W-:Y:S02]  /*e410*/  ISETP.GE.AND P2, PT, R85, RZ, PT ;  /* 0x000000ff5500720c */ /* 0x000fe40003f46270 */
[C---:B------:R-:W-:Y:S01]  /*e420*/  IADD3 R117, R83.reuse, -0x1, RZ ;  /* 0xffffffff53757810 */ /* 0x040fe20007ffe0ff */
[----:B--2---:R-:W-:Y:S01]  /*e430*/  FFMA.FTZ R60, R36, -UR4, R84 ;  /* 0x80000004243c7c23 */ /* 0x004fe20008010054 */
[C---:B------:R-:W-:Y:S02]  /*e440*/  @!P3 IADD3 R89, -R83.reuse, -0x37, RZ ;  /* 0xffffffc95359b810 */ /* 0x040fe40007ffe1ff */
[C---:B------:R-:W-:Y:S02]  /*e450*/  IADD3 R84, R83.reuse, 0x2f, RZ ;  /* 0x0000002f53547810 */ /* 0x040fe40007ffe0ff */
[C---:B------:R-:W-:Y:S01]  /*e460*/  IADD3 R111, R83.reuse, -0x10, RZ ;  /* 0xfffffff0536f7810 */ /* 0x040fe20007ffe0ff */
[----:B------:R-:W2:Y:S01]  /*e470*/  I2F R57, R64 ;  /* 0x0000004000397306 */ /* 0x000ea20000201400 */
[----:B------:R-:W-:Y:S02]  /*e480*/  IADD3 R107, R83, -0x18, RZ ;  /* 0xffffffe8536b7810 */ /* 0x000fe40007ffe0ff */
[----:B------:R-:W-:Y:S01]  /*e490*/  ISETP.GE.AND P3, PT, R84, RZ, PT ;  /* 0x000000ff5400720c */ /* 0x000fe20003f66270 */
[----:B---3--:R-:W-:Y:S01]  /*e4a0*/  FFMA.FTZ R38, R65, -UR4, R38 ;  /* 0x8000000441267c23 */ /* 0x008fe20008010026 */
[----:B------:R-:W-:Y:S01]  /*e4b0*/  @!P2 IADD3 R85, -R83, -0x30, RZ ;  /* 0xffffffd05355a810 */ /* 0x000fe20007ffe1ff */
[----:B------:R-:W-:Y:S01]  /*e4c0*/  FFMA.FTZ R8, R65, -UR4, R8 ;  /* 0x8000000441087c23 */ /* 0x000fe20008010008 */
[----:B------:R-:W-:Y:S03]  /*e4d0*/  ISETP.GE.AND P2, PT, R87, RZ, PT ;  /* 0x000000ff5700720c */ /* 0x000fe60003f46270 */
[----:B------:R-:W3:Y:S01]  /*e4e0*/  I2F R89, R89 ;  /* 0x0000005900597306 */ /* 0x000ee20000201400 */
[----:B-1----:R-:W-:Y:S05]  /*e4f0*/  FFMA.FTZ R36, R37, -UR4, R102 ;  /* 0x8000000425247c23 */ /* 0x002fea0008010066 */
[----:B------:R-:W-:Y:S01]  /*e500*/  @!P3 IADD3 R84, -R83, -0x2f, RZ ;  /* 0xffffffd15354b810 */ /* 0x000fe20007ffe1ff */
[----:B------:R-:W-:Y:S01]  /*e510*/  FFMA.FTZ R37, R37, -UR4, R101 ;  /* 0x8000000425257c23 */ /* 0x000fe20008010065 */
[----:B------:R-:W-:Y:S02]  /*e520*/  ISETP.GE.AND P3, PT, R119, RZ, PT ;  /* 0x000000ff7700720c */ /* 0x000fe40003f66270 */
[----:B------:R-:W1:Y:S01]  /*e530*/  I2F R85, R85 ;  /* 0x0000005500557306 */ /* 0x000e620000201400 */
[----:B------:R-:W-:Y:S01]  /*e540*/  @!P2 IADD3 R87, -R83, -0x28, RZ ;  /* 0xffffffd85357a810 */ /* 0x000fe20007ffe1ff */
[C---:B--2---:R-:W-:Y:S02]  /*e550*/  FFMA.FTZ R113, R57.reuse, -UR4, R91 ;  /* 0x8000000439717c23 */ /* 0x044fe4000801005b */
[----:B------:R-:W-:Y:S01]  /*e560*/  FFMA.FTZ R57, R57, -UR4, R88 ;  /* 0x8000000439397c23 */ /* 0x000fe20008010058 */
[C---:B------:R-:W-:Y:S05]  /*e570*/  IADD3 R88, R83.reuse, 0x20, RZ ;  /* 0x0000002053587810 */ /* 0x040fea0007ffe0ff */
[----:B------:R-:W2:Y:S01]  /*e580*/  I2F R84, R84 ;  /* 0x0000005400547306 */ /* 0x000ea20000201400 */
[----:B------:R-:W-:Y:S02]  /*e590*/  @!P3 IADD3 R119, -R83, -0x27, RZ ;  /* 0xffffffd95377b810 */ /* 0x000fe40007ffe1ff */
[----:B------:R-:W-:Y:S01]  /*e5a0*/  ISETP.GE.AND P2, PT, R88, RZ, PT ;  /* 0x000000ff5800720c */ /* 0x000fe20003f46270 */
[----:B---3--:R-:W-:Y:S01]  /*e5b0*/  FFMA.FTZ R65, R89, -UR4, R86 ;  /* 0x8000000459417c23 */ /* 0x008fe20008010056 */
[----:B------:R-:W-:Y:S01]  /*e5c0*/  IADD3 R86, R83, -0x40, RZ ;  /* 0xffffffc053567810 */ /* 0x000fe20007ffe0ff */
[----:B------:R-:W-:Y:S03]  /*e5d0*/  FFMA.FTZ R12, R89, -UR4, R12 ;  /* 0x80000004590c7c23 */ /* 0x000fe6000801000c */
[----:B------:R-:W-:Y:S01]  /*e5e0*/  ISETP.GE.AND P3, PT, R86, RZ, PT ;  /* 0x000000ff5600720c */ /* 0x000fe20003f66270 */
[----:B------:R-:W3:Y:S01]  /*e5f0*/  I2F R87, R87 ;  /* 0x0000005700577306 */ /* 0x000ee20000201400 */
[----:B-1----:R-:W-:Y:S01]  /*e600*/  FFMA.FTZ R64, R85, -UR4, R30 ;  /* 0x8000000455407c23 */ /* 0x002fe2000801001e */
[----:B------:R-:W-:Y:S01]  /*e610*/  IADD3 R30, R83, 0x1f, RZ ;  /* 0x0000001f531e7810 */ /* 0x000fe20007ffe0ff */
[----:B------:R-:W-:Y:S03]  /*e620*/  FFMA.FTZ R24, R85, -UR4, R24 ;  /* 0x8000000455187c23 */ /* 0x000fe60008010018 */
[C---:B------:R-:W-:Y:S02]  /*e630*/  @!P2 IADD3 R88, -R83.reuse, -0x20, RZ ;  /* 0xffffffe05358a810 */ /* 0x040fe40007ffe1ff */
[----:B------:R-:W-:Y:S02]  /*e640*/  ISETP.GE.AND P2, PT, R30, RZ, PT ;  /* 0x000000ff1e00720c */ /* 0x000fe40003f46270 */
[----:B------:R-:W1:Y:S02]  /*e650*/  I2F R119, R119 ;  /* 0x0000007700777306 */ /* 0x000e640000201400 */
[C---:B------:R-:W-:Y:S01]  /*e660*/  @!P3 IADD3 R86, -R83.reuse, 0x40, RZ ;  /* 0x000000405356b810 */ /* 0x040fe20007ffe1ff */
[C---:B--2---:R-:W-:Y:S02]  /*e670*/  FFMA.FTZ R91, R84.reuse, -UR4, R20 ;  /* 0x80000004545b7c23 */ /* 0x044fe40008010014 */
[----:B------:R-:W-:Y:S01]  /*e680*/  FFMA.FTZ R102, R84, -UR4, R29 ;  /* 0x8000000454667c23 */ /* 0x000fe2000801001d */
[----:B------:R-:W-:Y:S04]  /*e690*/  IADD3 R29, R83, -0x41, RZ ;  /* 0xffffffbf531d7810 */ /* 0x000fe80007ffe0ff */
[----:B------:R1:W2:Y:S01]  /*e6a0*/  I2F R20, R86 ;  /* 0x0000005600147306 */ /* 0x0002a20000201400 */
[----:B------:R-:W-:Y:S02]  /*e6b0*/  ISETP.GE.AND P3, PT, R29, RZ, PT ;  /* 0x000000ff1d00720c */ /* 0x000fe40003f66270 */
[----:B------:R-:W-:Y:S01]  /*e6c0*/  @!P2 IADD3 R30, -R83, -0x1f, RZ ;  /* 0xffffffe1531ea810 */ /* 0x000fe20007ffe1ff */
[C---:B---3--:R-:W-:Y:S02]  /*e6d0*/  FFMA.FTZ R120, R87.reuse, -UR4, R26 ;  /* 0x8000000457787c23 */ /* 0x048fe4000801001a */
[----:B------:R-:W-:Y:S01]  /*e6e0*/  FFMA.FTZ R101, R87, -UR4, R100 ;  /* 0x8000000457657c23 */ /* 0x000fe20008010064 */
[----:B------:R-:W-:Y:S02]  /*e6f0*/  MOV R87, R24 ;  /* 0x0000001800577202 */ /* 0x000fe40000000f00 */
[C---:B------:R-:W-:Y:S01]  /*e700*/  IADD3 R24, R83.reuse, 0x8, RZ ;  /* 0x0000000853187810 */ /* 0x040fe20007ffe0ff */
[----:B------:R3:W4:Y:S03]  /*e710*/  I2F R26, R30 ;  /* 0x0000001e001a7306 */ /* 0x0007260000201400 */
[----:B------:R-:W-:Y:S02]  /*e720*/  ISETP.GE.AND P2, PT, R24, RZ, PT ;  /* 0x000000ff1800720c */ /* 0x000fe40003f46270 */
[----:B------:R-:W-:Y:S05]  /*e730*/  @!P3 IADD3 R29, -R83, 0x41, RZ ;  /* 0x00000041531db810 */ /* 0x000fea0007ffe1ff */
[----:B------:R-:W5:Y:S01]  /*e740*/  I2F R85, R88 ;  /* 0x0000005800557306 */ /* 0x000f620000201400 */
[----:B-1----:R-:W-:Y:S01]  /*e750*/  FFMA.FTZ R86, R119, -UR4, R28 ;  /* 0x8000000477567c23 */ /* 0x002fe2000801001c */
[----:B------:R-:W-:Y:S01]  /*e760*/  IADD3 R28, R83, -0x48, RZ ;  /* 0xffffffb8531c7810 */ /* 0x000fe20007ffe0ff */
[----:B------:R-:W-:Y:S03]  /*e770*/  FFMA.FTZ R119, R119, -UR4, R25 ;  /* 0x8000000477777c23 */ /* 0x000fe60008010019 */
[C---:B------:R-:W-:Y:S01]  /*e780*/  @!P2 IADD3 R24, -R83.reuse, -0x8, RZ ;  /* 0xfffffff85318a810 */ /* 0x040fe20007ffe1ff */
[----:B--2---:R-:W-:Y:S01]  /*e790*/  FFMA.FTZ R209, R20, -UR4, R209 ;  /* 0x8000000414d17c23 */ /* 0x004fe200080100d1 */
[----:B------:R-:W-:Y:S02]  /*e7a0*/  ISETP.GE.AND P3, PT, R28, RZ, PT ;  /* 0x000000ff1c00720c */ /* 0x000fe40003f66270 */
[----:B------:R1:W2:Y:S01]  /*e7b0*/  I2F R25, R29 ;  /* 0x0000001d00197306 */ /* 0x0002a20000201400 */
[----:B------:R-:W-:Y:S01]  /*e7c0*/  FFMA.FTZ R242, R20, -UR4, R242 ;  /* 0x8000000414f27c23 */ /* 0x000fe200080100f2 */
[C---:B---3--:R-:W-:Y:S01]  /*e7d0*/  IADD3 R30, R83.reuse, 0x7, RZ ;  /* 0x00000007531e7810 */ /* 0x048fe20007ffe0ff */
[C---:B----4-:R-:W-:Y:S01]  /*e7e0*/  FFMA.FTZ R108, R26.reuse, -UR4, R35 ;  /* 0x800000041a6c7c23 */ /* 0x050fe20008010023 */
[C---:B------:R-:W-:Y:S01]  /*e7f0*/  IADD3 R35, R83.reuse, -0x51, RZ ;  /* 0xffffffaf53237810 */ /* 0x040fe20007ffe0ff */
[----:B------:R-:W-:Y:S01]  /*e800*/  FFMA.FTZ R84, R26, -UR4, R33 ;  /* 0x800000041a547c23 */ /* 0x000fe20008010021 */
[----:B------:R-:W-:Y:S04]  /*e810*/  ISETP.GE.AND P2, PT, R30, RZ, PT ;  /* 0x000000ff1e00720c */ /* 0x000fe80003f46270 */
[----:B------:R-:W3:Y:S01]  /*e820*/  I2F R24, R24 ;  /* 0x0000001800187306 */ /* 0x000ee20000201400 */
[C---:B------:R-:W-:Y:S02]  /*e830*/  IADD3 R33, R83.reuse, -0x59, RZ ;  /* 0xffffffa753217810 */ /* 0x040fe40007ffe0ff */
[----:B------:R-:W-:Y:S01]  /*e840*/  @!P3 IADD3 R28, -R83, 0x48, RZ ;  /* 0x00000048531cb810 */ /* 0x000fe20007ffe1ff */
[C---:B-----5:R-:W-:Y:S01]  /*e850*/  FFMA.FTZ R100, R85.reuse, -UR4, R34 ;  /* 0x8000000455647c23 */ /* 0x060fe20008010022 */
[----:B------:R-:W-:Y:S01]  /*e860*/  ISETP.GE.AND P3, PT, R114, RZ, PT ;  /* 0x000000ff7200720c */ /* 0x000fe20003f66270 */
[----:B------:R-:W-:Y:S04]  /*e870*/  FFMA.FTZ R88, R85, -UR4, R32 ;  /* 0x8000000455587c23 */ /* 0x000fe80008010020 */
[----:B------:R-:W4:Y:S01]  /*e880*/  I2F R20, R28 ;  /* 0x0000001c00147306 */ /* 0x000f220000201400 */
[C---:B------:R-:W-:Y:S02]  /*e890*/  @!P2 IADD3 R30, -R83.reuse, -0x7, RZ ;  /* 0xfffffff9531ea810 */ /* 0x040fe40007ffe1ff */
[----:B-1----:R-:W-:Y:S01]  /*e8a0*/  IADD3 R29, R83, 0x18, RZ ;  /* 0x00000018531d7810 */ /* 0x002fe20007ffe0ff */
[C---:B--2---:R-:W-:Y:S02]  /*e8b0*/  FFMA.FTZ R208, R25.reuse, -UR4, R208 ;  /* 0x8000000419d07c23 */ /* 0x044fe400080100d0 */
[----:B------:R-:W-:Y:S01]  /*e8c0*/  FFMA.FTZ R241, R25, -UR4, R241 ;  /* 0x8000000419f17c23 */ /* 0x000fe200080100f1 */
[----:B------:R-:W-:Y:S03]  /*e8d0*/  ISETP.GE.AND P2, PT, R29, RZ, PT ;  /* 0x000000ff1d00720c */ /* 0x000fe60003f46270 */
[----:B------:R-:W1:Y:S01]  /*e8e0*/  I2F R26, R30 ;  /* 0x0000001e001a7306 */ /* 0x000e620000201400 */
[C---:B------:R-:W-:Y:S01]  /*e8f0*/  @!P3 IADD3 R114, -R83.reuse, 0x49, RZ ;  /* 0x000000495372b810 */ /* 0x040fe20007ffe1ff */
[C---:B---3--:R-:W-:Y:S02]  /*e900*/  FFMA.FTZ R25, R24.reuse, -UR4, R4 ;  /* 0x8000000418197c23 */ /* 0x048fe40008010004 */
[C---:B------:R-:W-:Y:S02]  /*e910*/  FFMA.FTZ R219, R24.reuse, -UR4, R219 ;  /* 0x8000000418db7c23 */ /* 0x040fe400080100db */
[----:B------:R-:W-:Y:S04]  /*e920*/  FFMA.FTZ R223, R24, -UR4, R223 ;  /* 0x8000000418df7c23 */ /* 0x000fe800080100df */
[----:B------:R-:W2:Y:S01]  /*e930*/  I2F R114, R114 ;  /* 0x0000007200727306 */ /* 0x000ea20000201400 */
[----:B------:R-:W-:Y:S02]  /*e940*/  @!P2 IADD3 R29, -R83, -0x18, RZ ;  /* 0xffffffe8531da810 */ /* 0x000fe40007ffe1ff */
[----:B------:R-:W-:Y:S01]  /*e950*/  ISETP.GE.AND P2, PT, R117, RZ, PT ;  /* 0x000000ff7500720c */ /* 0x000fe20003f46270 */
[C---:B----4-:R-:W-:Y:S01]  /*e960*/  FFMA.FTZ R207, R20.reuse, -UR4, R61 ;  /* 0x8000000414cf7c23 */ /* 0x050fe2000801003d */
[C---:B------:R-:W-:Y:S01]  /*e970*/  IADD3 R28, R83.reuse, -0x50, RZ ;  /* 0xffffffb0531c7810 */ /* 0x040fe20007ffe0ff */
[----:B------:R-:W-:Y:S01]  /*e980*/  FFMA.FTZ R240, R20, -UR4, R240 ;  /* 0x8000000414f07c23 */ /* 0x000fe200080100f0 */
[----:B------:R-:W-:Y:S02]  /*e990*/  MOV R61, R91 ;  /* 0x0000005b003d7202 */ /* 0x000fe40000000f00 */
[----:B------:R-:W-:Y:S01]  /*e9a0*/  ISETP.GE.AND P3, PT, R28, RZ, PT ;  /* 0x000000ff1c00720c */ /* 0x000fe20003f66270 */
[----:B------:R-:W3:Y:S01]  /*e9b0*/  I2F R24, R29 ;  /* 0x0000001d00187306 */ /* 0x000ee20000201400 */
[C---:B------:R-:W-:Y:S01]  /*e9c0*/  IADD3 R91, R83.reuse, -0x8, RZ ;  /* 0xfffffff8535b7810 */ /* 0x040fe20007ffe0ff */
[C---:B-1----:R-:W-:Y:S01]  /*e9d0*/  FFMA.FTZ R20, R26.reuse, -UR4, R5 ;  /* 0x800000041a147c23 */ /* 0x042fe20008010005 */
[C---:B------:R-:W-:Y:S01]  /*e9e0*/  IADD3 R5, R83.reuse, 0x17, RZ ;  /* 0x0000001753057810 */ /* 0x040fe20007ffe0ff */
[C---:B------:R-:W-:Y:S02]  /*e9f0*/  FFMA.FTZ R218, R26.reuse, -UR4, R218 ;  /* 0x800000041ada7c23 */ /* 0x040fe400080100da */
[----:B------:R-:W-:Y:S01]  /*ea00*/  @!P2 IADD3 R117, -R83, 0x1, RZ ;  /* 0x000000015375a810 */ /* 0x000fe20007ffe1ff */
[----:B------:R-:W-:Y:S01]  /*ea10*/  FFMA.FTZ R221, R26, -UR4, R221 ;  /* 0x800000041add7c23 */ /* 0x000fe200080100dd */
[----:B------:R-:W-:Y:S02]  /*ea20*/  ISETP.GE.AND P2, PT, R91, RZ, PT ;  /* 0x000000ff5b00720c */ /* 0x000fe40003f46270 */
[C---:B------:R-:W-:Y:S02]  /*ea30*/  IADD3 R26, R83.reuse, -0x58, RZ ;  /* 0xffffffa8531a7810 */ /* 0x040fe40007ffe0ff */
[----:B------:R-:W1:Y:S01]  /*ea40*/  I2F R117, R117 ;  /* 0x0000007500757306 */ /* 0x000e620000201400 */
[----:B------:R-:W-:Y:S01]  /*ea50*/  @!P3 IADD3 R28, -R83, 0x50, RZ ;  /* 0x00000050531cb810 */ /* 0x000fe20007ffe1ff */
[C---:B--2---:R-:W-:Y:S01]  /*ea60*/  FFMA.FTZ R206, R114.reuse, -UR4, R59 ;  /* 0x8000000472ce7c23 */ /* 0x044fe2000801003b */
[----:B------:R-:W-:Y:S01]  /*ea70*/  ISETP.GE.AND P3, PT, R35, RZ, PT ;  /* 0x000000ff2300720c */ /* 0x000fe20003f66270 */
[----:B------:R-:W-:Y:S05]  /*ea80*/  FFMA.FTZ R114, R114, -UR4, R69 ;  /* 0x8000000472727c23 */ /* 0x000fea0008010045 */
[----:B------:R-:W-:Y:S01]  /*ea90*/  @!P2 IADD3 R91, -R83, 0x8, RZ ;  /* 0x00000008535ba810 */ /* 0x000fe20007ffe1ff */
[----:B------:R-:W2:Y:S01]  /*eaa0*/  I2F R4, R28 ;  /* 0x0000001c00047306 */ /* 0x000ea20000201400 */
[C---:B---3--:R-:W-:Y:S01]  /*eab0*/  FFMA.FTZ R30, R24.reuse, -UR4, R31 ;  /* 0x80000004181e7c23 */ /* 0x048fe2000801001f */
[----:B------:R-:W-:Y:S01]  /*eac0*/  ISETP.GE.AND P2, PT, R5, RZ, PT ;  /* 0x000000ff0500720c */ /* 0x000fe20003f46270 */
[----:B------:R-:W-:Y:S01]  /*ead0*/  FFMA.FTZ R224, R24, -UR4, R224 ;  /* 0x8000000418e07c23 */ /* 0x000fe200080100e0 */
[C---:B------:R-:W-:Y:S02]  /*eae0*/  IADD3 R24, R83.reuse, -0x9, RZ ;  /* 0xfffffff753187810 */ /* 0x040fe40007ffe0ff */
[----:B------:R-:W-:Y:S02]  /*eaf0*/  @!P3 IADD3 R35, -R83, 0x51, RZ ;  /* 0x000000515323b810 */ /* 0x000fe40007ffe1ff */
[----:B------:R-:W-:Y:S02]  /*eb00*/  ISETP.GE.AND P3, PT, R26, RZ, PT ;  /* 0x000000ff1a00720c */ /* 0x000fe40003f66270 */
[----:B------:R-:W3:Y:S01]  /*eb10*/  I2F R91, R91 ;  /* 0x0000005b005b7306 */ /* 0x000ee20000201400 */
[----:B-1----:R-:W-:Y:S04]  /*eb20*/  FFMA.FTZ R29, R117, -UR4, R2 ;  /* 0x80000004751d7c23 */ /* 0x002fe80008010002 */
[----:B------:R-:W-:Y:S01]  /*eb30*/  @!P2 IADD3 R5, -R83, -0x17, RZ ;  /* 0xffffffe95305a810 */ /* 0x000fe20007ffe1ff */
[----:B------:R-:W-:Y:S01]  /*eb40*/  FFMA.FTZ R17, R117, -UR4, R17 ;  /* 0x8000000475117c23 */ /* 0x000fe20008010011 */
[----:B------:R-:W-:Y:S01]  /*eb50*/  ISETP.GE.AND P2, PT, R33, RZ, PT ;  /* 0x000000ff2100720c */ /* 0x000fe20003f46270 */
[----:B------:R-:W-:Y:S02]  /*eb60*/  FFMA.FTZ R217, R117, -UR4, R217 ;  /* 0x8000000475d97c23 */ /* 0x000fe400080100d9 */
[----:B------:R-:W1:Y:S01]  /*eb70*/  I2F R35, R35 ;  /* 0x0000002300237306 */ /* 0x000e620000201400 */
[----:B------:R-:W-:Y:S01]  /*eb80*/  @!P3 IADD3 R26, -R83, 0x58, RZ ;  /* 0x00000058531ab810 */ /* 0x000fe20007ffe1ff */
[----:B------:R-:W-:Y:S01]  /*eb90*/  FFMA.FTZ R117, R117, -UR4, R52 ;  /* 0x8000000475757c23 */ /* 0x000fe20008010034 */
[----:B------:R-:W-:Y:S01]  /*eba0*/  ISETP.GE.AND P3, PT, R24, RZ, PT ;  /* 0x000000ff1800720c */ /* 0x000fe20003f66270 */
[C---:B--2---:R-:W-:Y:S02]  /*ebb0*/  FFMA.FTZ R205, R4.reuse, -UR4, R67 ;  /* 0x8000000404cd7c23 */ /* 0x044fe40008010043 */
[----:B------:R-:W-:Y:S04]  /*ebc0*/  FFMA.FTZ R239, R4, -UR4, R239 ;  /* 0x8000000404ef7c23 */ /* 0x000fe800080100ef */
[----:B------:R-:W2:Y:S01]  /*ebd0*/  I2F R4, R26 ;  /* 0x0000001a00047306 */ /* 0x000ea20000201400 */
[----:B------:R-:W-:Y:S01]  /*ebe0*/  @!P2 IADD3 R33, -R83, 0x59, RZ ;  /* 0x000000595321a810 */ /* 0x000fe20007ffe1ff */
[----:B---3--:R-:W-:Y:S01]  /*ebf0*/  FFMA.FTZ R31, R91, -UR4, R6 ;  /* 0x800000045b1f7c23 */ /* 0x008fe20008010006 */
[----:B------:R-:W-:Y:S01]  /*ec00*/  IADD3 R6, R83, -0x60, RZ ;  /* 0xffffffa053067810 */ /* 0x000fe20007ffe0ff */
[----:B------:R-:W-:Y:S02]  /*ec10*/  FFMA.FTZ R32, R91, -UR4, R18 ;  /* 0x800000045b207c23 */ /* 0x000fe40008010012 */
[----:B------:R-:W-:Y:S01]  /*ec20*/  @!P3 IADD3 R24, -R83, 0x9, RZ ;  /* 0x000000095318b810 */ /* 0x000fe20007ffe1ff */
[----:B------:R-:W-:Y:S01]  /*ec30*/  FFMA.FTZ R216, R91, -UR4, R216 ;  /* 0x800000045bd87c23 */ /* 0x000fe200080100d8 */
[----:B------:R-:W-:Y:S02]  /*ec40*/  IADD3 R18, R83, 0x10, RZ ;  /* 0x0000001053127810 */ /* 0x000fe40007ffe0ff */
[----:B------:R-:W3:Y:S01]  /*ec50*/  I2F R5, R5 ;  /* 0x0000000500057306 */ /* 0x000ee20000201400 */
[----:B------:R-:W-:Y:S01]  /*ec60*/  FFMA.FTZ R91, R91, -UR4, R51 ;  /* 0x800000045b5b7c23 */ /* 0x000fe20008010033 */
[----:B------:R-:W-:Y:S01]  /*ec70*/  ISETP.GE.AND P2, PT, R6, RZ, PT ;  /* 0x000000ff0600720c */ /* 0x000fe20003f46270 */
[----:B-1----:R-:W-:Y:S01]  /*ec80*/  FFMA.FTZ R204, R35, -UR4, R66 ;  /* 0x8000000423cc7c23 */ /* 0x002fe20008010042 */
[----:B------:R-:W-:Y:S01]  /*ec90*/  ISETP.GE.AND P3, PT, R111, RZ, PT ;  /* 0x000000ff6f00720c */ /* 0x000fe20003f66270 */
[----:B------:R-:W-:Y:S05]  /*eca0*/  FFMA.FTZ R238, R35, -UR4, R238 ;  /* 0x8000000423ee7c23 */ /* 0x000fea00080100ee */
[----:B------:R1:W4:Y:S01]  /*ecb0*/  I2F R2, R24 ;  /* 0x0000001800027306 */ /* 0x0003220000201400 */
[C---:B--2---:R-:W-:Y:S04]  /*ecc0*/  FFMA.FTZ R131, R4.reuse, -UR4, R76 ;  /* 0x8000000404837c23 */ /* 0x044fe8000801004c */
[C---:B------:R-:W-:Y:S01]  /*ecd0*/  @!P2 IADD3 R6, -R83.reuse, 0x60, RZ ;  /* 0x000000605306a810 */ /* 0x040fe20007ffe1ff */
[----:B------:R-:W-:Y:S01]  /*ece0*/  FFMA.FTZ R237, R4, -UR4, R237 ;  /* 0x8000000404ed7c23 */ /* 0x000fe200080100ed */
[C---:B------:R-:W-:Y:S02]  /*ecf0*/  IADD3 R4, R83.reuse, -0x11, RZ ;  /* 0xffffffef53047810 */ /* 0x040fe40007ffe0ff */
[----:B------:R-:W-:Y:S01]  /*ed00*/  @!P3 IADD3 R111, -R83, 0x10, RZ ;  /* 0x00000010536fb810 */ /* 0x000fe20007ffe1ff */
[----:B------:R-:W2:Y:S01]  /*ed10*/  I2F R33, R33 ;  /* 0x0000002100217306 */ /* 0x000ea20000201400 */
[----:B------:R-:W-:Y:S02]  /*ed20*/  ISETP.GE.AND P3, PT, R4, RZ, PT ;  /* 0x000000ff0400720c */ /* 0x000fe40003f66270 */
[----:B------:R-:W-:Y:S01]  /*ed30*/  MOV R76, R84 ;  /* 0x00000054004c7202 */ /* 0x000fe20000000f00 */
[C---:B---3--:R-:W-:Y:S01]  /*ed40*/  FFMA.FTZ R222, R5.reuse, -UR4, R222 ;  /* 0x8000000405de7c23 */ /* 0x048fe200080100de */
[----:B------:R-:W-:Y:S05]  /*ed50*/  ISETP.GE.AND P2, PT, R18, RZ, PT ;  /* 0x000000ff1200720c */ /* 0x000fea0003f46270 */
[----:B------:R-:W3:Y:S01]  /*ed60*/  I2F R111, R111 ;  /* 0x0000006f006f7306 */ /* 0x000ee20000201400 */
[----:B-1----:R-:W-:Y:S03]  /*ed70*/  FFMA.FTZ R24, R5, -UR4, R27 ;  /* 0x8000000405187c23 */ /* 0x002fe6000801001b */
[C---:B------:R-:W-:Y:S01]  /*ed80*/  @!P3 IADD3 R4, -R83.reuse, 0x11, RZ ;  /* 0x000000115304b810 */ /* 0x040fe20007ffe1ff */
[C---:B----4-:R-:W-:Y:S03]  /*ed90*/  FFMA.FTZ R89, R2.reuse, -UR4, R50 ;  /* 0x8000000402597c23 */ /* 0x050fe60008010032 */
[C---:B------:R-:W-:Y:S01]  /*eda0*/  @!P2 IADD3 R18, -R83.reuse, -0x10, RZ ;  /* 0xfffffff05312a810 */ /* 0x040fe20007ffe1ff */
[C---:B------:R-:W-:Y:S01]  /*edb0*/  FFMA.FTZ R27, R2.reuse, -UR4, R3 ;  /* 0x80000004021b7c23 */ /* 0x040fe20008010003 */
[----:B------:R-:W1:Y:S01]  /*edc0*/  I2F R5, R6 ;  /* 0x0000000600057306 */ /* 0x000e620000201400 */
[C---:B------:R-:W-:Y:S01]  /*edd0*/  IADD3 R3, R83.reuse, -0x61, RZ ;  /* 0xffffff9f53037810 */ /* 0x040fe20007ffe0ff */
[C---:B------:R-:W-:Y:S01]  /*ede0*/  FFMA.FTZ R28, R2.reuse, -UR4, R15 ;  /* 0x80000004021c7c23 */ /* 0x040fe2000801000f */
[----:B------:R-:W-:Y:S01]  /*edf0*/  IADD3 R15, R83, -0x69, RZ ;  /* 0xffffff97530f7810 */ /* 0x000fe20007ffe0ff */
[----:B--2---:R-:W-:Y:S01]  /*ee00*/  FFMA.FTZ R236, R33, -UR4, R236 ;  /* 0x8000000421ec7c23 */ /* 0x004fe200080100ec */
[----:B------:R-:W-:Y:S01]  /*ee10*/  ISETP.GE.AND P3, PT, R3, RZ, PT ;  /* 0x000000ff0300720c */ /* 0x000fe20003f66270 */
[----:B------:R-:W-:Y:S01]  /*ee20*/  FFMA.FTZ R215, R2, -UR4, R63 ;  /* 0x8000000402d77c23 */ /* 0x000fe2000801003f */
[----:B------:R-:W-:Y:S01]  /*ee30*/  ISETP.GE.AND P2, PT, R107, RZ, PT ;  /* 0x000000ff6b00720c */ /* 0x000fe20003f46270 */
[----:B------:R-:W-:Y:S01]  /*ee40*/  FFMA.FTZ R130, R33, -UR4, R68 ;  /* 0x8000000421827c23 */ /* 0x000fe20008010044 */
[----:B------:R-:W-:Y:S01]  /*ee50*/  MOV R33, R102 ;  /* 0x0000006600217202 */ /* 0x000fe20000000f00 */
[----:B------:R-:W2:Y:S01]  /*ee60*/  I2F R4, R4 ;  /* 0x0000000400047306 */ /* 0x000ea20000201400 */
[C---:B---3--:R-:W-:Y:S02]  /*ee70*/  FFMA.FTZ R52, R111.reuse, -UR4, R23 ;  /* 0x800000046f347c23 */ /* 0x048fe40008010017 */
[----:B------:R-:W-:Y:S05]  /*ee80*/  FFMA.FTZ R214, R111, -UR4, R62 ;  /* 0x800000046fd67c23 */ /* 0x000fea000801003e */
[----:B------:R-:W-:Y:S01]  /*ee90*/  @!P3 IADD3 R3, -R83, 0x61, RZ ;  /* 0x000000615303b810 */ /* 0x000fe20007ffe1ff */
[----:B------:R-:W-:Y:S01]  /*eea0*/  FFMA.FTZ R84, R111, -UR4, R10 ;  /* 0x800000046f547c23 */ /* 0x000fe2000801000a */
[----:B------:R-:W3:Y:S01]  /*eeb0*/  I2F R2, R18 ;  /* 0x0000001200027306 */ /* 0x000ee20000201400 */
[----:B------:R-:W-:Y:S01]  /*eec0*/  IADD3 R10, R83, -0x19, RZ ;  /* 0xffffffe7530a7810 */ /* 0x000fe20007ffe0ff */
[----:B------:R-:W-:Y:S01]  /*eed0*/  FFMA.FTZ R111, R111, -UR4, R56 ;  /* 0x800000046f6f7c23 */ /* 0x000fe20008010038 */
[----:B------:R-:W-:Y:S01]  /*eee0*/  @!P2 IADD3 R107, -R83, 0x18, RZ ;  /* 0x00000018536ba810 */ /* 0x000fe20007ffe1ff */
[----:B-1----:R-:W-:Y:S01]  /*eef0*/  FFMA.FTZ R129, R5, -UR4, R79 ;  /* 0x8000000405817c23 */ /* 0x002fe2000801004f */
[----:B------:R-:W-:Y:S01]  /*ef00*/  IADD3 R6, R83, -0x68, RZ ;  /* 0xffffff9853067810 */ /* 0x000fe20007ffe0ff */
[----:B------:R-:W-:Y:S01]  /*ef10*/  FFMA.FTZ R234, R5, -UR4, R234 ;  /* 0x8000000405ea7c23 */ /* 0x000fe200080100ea */
[----:B------:R-:W-:Y:S02]  /*ef20*/  MOV R79, R86 ;  /* 0x00000056004f7202 */ /* 0x000fe40000000f00 */
[----:B------:R-:W-:Y:S01]  /*ef30*/  ISETP.GE.AND P3, PT, R6, RZ, PT ;  /* 0x000000ff0600720c */ /* 0x000fe20003f66270 */
[----:B------:R-:W1:Y:S01]  /*ef40*/  I2F R3, R3 ;  /* 0x0000000300037306 */ /* 0x000e620000201400 */
[----:B------:R-:W-:Y:S02]  /*ef50*/  ISETP.GE.AND P2, PT, R10, RZ, PT ;  /* 0x000000ff0a00720c */ /* 0x000fe40003f46270 */
[C---:B------:R-:W-:Y:S01]  /*ef60*/  IADD3 R5, R83.reuse, 0x48, RZ ;  /* 0x0000004853057810 */ /* 0x040fe20007ffe0ff */
[C---:B--2---:R-:W-:Y:S01]  /*ef70*/  FFMA.FTZ R109, R4.reuse, -UR4, R55 ;  /* 0x80000004046d7c23 */ /* 0x044fe20008010037 */
[----:B------:R-:W-:Y:S01]  /*ef80*/  MOV R56, R88 ;  /* 0x0000005800387202 */ /* 0x000fe20000000f00 */
[C---:B------:R-:W-:Y:S01]  /*ef90*/  FFMA.FTZ R86, R4.reuse, -UR4, R7 ;  /* 0x8000000404567c23 */ /* 0x040fe20008010007 */
[C---:B------:R-:W-:Y:S01]  /*efa0*/  IADD3 R7, R83.reuse, -0x20, RZ ;  /* 0xffffffe053077810 */ /* 0x040fe20007ffe0ff */
[C---:B------:R-:W-:Y:S02]  /*efb0*/  FFMA.FTZ R21, R4.reuse, -UR4, R21 ;  /* 0x8000000404157c23 */ /* 0x040fe40008010015 */
[----:B------:R-:W2:Y:S01]  /*efc0*/  I2F R107, R107 ;  /* 0x0000006b006b7306 */ /* 0x000ea20000201400 */
[----:B------:R-:W-:Y:S01]  /*efd0*/  FFMA.FTZ R213, R4, -UR4, R58 ;  /* 0x8000000404d57c23 */ /* 0x000fe2000801003a */
[C---:B------:R-:W-:Y:S02]  /*efe0*/  @!P3 IADD3 R6, -R83.reuse, 0x68, RZ ;  /* 0x000000685306b810 */ /* 0x040fe40007ffe1ff */
[----:B------:R-:W-:Y:S01]  /*eff0*/  @!P2 IADD3 R10, -R83, 0x19, RZ ;  /* 0x00000019530aa810 */ /* 0x000fe20007ffe1ff */
[C---:B---3--:R-:W-:Y:S01]  /*f000*/  FFMA.FTZ R220, R2.reuse, -UR4, R220 ;  /* 0x8000000402dc7c23 */ /* 0x048fe200080100dc */
[----:B------:R-:W-:Y:S01]  /*f010*/  ISETP.GE.AND P3, PT, R15, RZ, PT ;  /* 0x000000ff0f00720c */ /* 0x000fe20003f66270 */
[----:B------:R-:W-:Y:S01]  /*f020*/  FFMA.FTZ R227, R2, -UR4, R227 ;  /* 0x8000000402e37c23 */ /* 0x000fe200080100e3 */
[----:B------:R-:W-:Y:S02]  /*f030*/  ISETP.GE.AND P2, PT, R5, RZ, PT ;  /* 0x000000ff0500720c */ /* 0x000fe40003f46270 */
[----:B------:R3:W4:Y:S01]  /*f040*/  I2F R4, R6 ;  /* 0x0000000600047306 */ /* 0x0007220000201400 */
[C---:B-1----:R-:W-:Y:S02]  /*f050*/  FFMA.FTZ R232, R3.reuse, -UR4, R232 ;  /* 0x8000000403e87c23 */ /* 0x042fe400080100e8 */
[----:B------:R-:W-:Y:S06]  /*f060*/  FFMA.FTZ R128, R3, -UR4, R70 ;  /* 0x8000000403807c23 */ /* 0x000fec0008010046 */
[C---:B------:R-:W-:Y:S01]  /*f070*/  @!P3 IADD3 R15, -R83.reuse, 0x69, RZ ;  /* 0x00000069530fb810 */ /* 0x040fe20007ffe1ff */
[----:B------:R-:W1:Y:S01]  /*f080*/  I2F R2, R10 ;  /* 0x0000000a00027306 */ /* 0x000e620000201400 */
[----:B------:R-:W-:Y:S02]  /*f090*/  @!P2 IADD3 R5, -R83, -0x48, RZ ;  /* 0xffffffb85305a810 */ /* 0x000fe40007ffe1ff */
[----:B------:R-:W-:Y:S01]  /*f0a0*/  ISETP.GE.AND P2, PT, R7, RZ, PT ;  /* 0x000000ff0700720c */ /* 0x000fe20003f46270 */
[----:B--2---:R-:W-:Y:S01]  /*f0b0*/  FFMA.FTZ R115, R107, -UR4, R11 ;  /* 0x800000046b737c23 */ /* 0x004fe2000801000b */
[----:B------:R-:W-:Y:S01]  /*f0c0*/  IADD3 R11, R83, -0x70, RZ ;  /* 0xffffff90530b7810 */ /* 0x000fe20007ffe0ff */
[C---:B------:R-:W-:Y:S01]  /*f0d0*/  FFMA.FTZ R212, R107.reuse, -UR4, R77 ;  /* 0x800000046bd47c23 */ /* 0x040fe2000801004d */
[----:B------:R-:W-:Y:S01]  /*f0e0*/  MOV R77, R101 ;  /* 0x00000065004d7202 */ /* 0x000fe20000000f00 */
[C---:B------:R-:W-:Y:S02]  /*f0f0*/  FFMA.FTZ R18, R107.reuse, -UR4, R22 ;  /* 0x800000046b127c23 */ /* 0x040fe40008010016 */
[----:B------:R-:W2:Y:S01]  /*f100*/  I2F R3, R15 ;  /* 0x0000000f00037306 */ /* 0x000ea20000201400 */
[----:B------:R-:W-:Y:S01]  /*f110*/  FFMA.FTZ R107, R107, -UR4, R54 ;  /* 0x800000046b6b7c23 */ /* 0x000fe20008010036 */
[C---:B---3--:R-:W-:Y:S01]  /*f120*/  IADD3 R6, R83.reuse, 0xf, RZ ;  /* 0x0000000f53067810 */ /* 0x048fe20007ffe0ff */
[C---:B----4-:R-:W-:Y:S03]  /*f130*/  FFMA.FTZ R127, R4.reuse, -UR4, R81 ;  /* 0x80000004047f7c23 */ /* 0x050fe60008010051 */
[C---:B------:R-:W-:Y:S01]  /*f140*/  @!P2 IADD3 R7, -R83.reuse, 0x20, RZ ;  /* 0x000000205307a810 */ /* 0x040fe20007ffe1ff */
[----:B------:R-:W-:Y:S01]  /*f150*/  FFMA.FTZ R230, R4, -UR4, R230 ;  /* 0x8000000404e67c23 */ /* 0x000fe200080100e6 */
[----:B------:R-:W-:Y:S02]  /*f160*/  ISETP.GE.AND P3, PT, R6, RZ, PT ;  /* 0x000000ff0600720c */ /* 0x000fe40003f66270 */
[----:B------:R-:W3:Y:S01]  /*f170*/  I2F R5, R5 ;  /* 0x0000000500057306 */ /* 0x000ee20000201400 */
[C---:B------:R-:W-:Y:S01]  /*f180*/  IADD3 R4, R83.reuse, -0x21, RZ ;  /* 0xffffffdf53047810 */ /* 0x040fe20007ffe0ff */
[----:B-1----:R-:W-:Y:S03]  /*f190*/  FFMA.FTZ R81, R2, -UR4, R19 ;  /* 0x8000000402517c23 */ /* 0x002fe60008010013 */
[----:B------:R-:W-:Y:S01]  /*f1a0*/  ISETP.GE.AND P4, PT, R4, RZ, PT ;  /* 0x000000ff0400720c */ /* 0x000fe20003f86270 */
[C---:B------:R-:W-:Y:S02]  /*f1b0*/  FFMA.FTZ R112, R2.reuse, -UR4, R9 ;  /* 0x8000000402707c23 */ /* 0x040fe40008010009 */
[C---:B------:R-:W-:Y:S02]  /*f1c0*/  FFMA.FTZ R211, R2.reuse, -UR4, R211 ;  /* 0x8000000402d37c23 */ /* 0x040fe400080100d3 */
[----:B------:R-:W1:Y:S01]  /*f1d0*/  I2F R7, R7 ;  /* 0x0000000700077306 */ /* 0x000e620000201400 */
[----:B------:R-:W-:Y:S01]  /*f1e0*/  @!P3 IADD3 R6, -R83, -0xf, RZ ;  /* 0xfffffff15306b810 */ /* 0x000fe20007ffe1ff */
[----:B------:R-:W-:Y:S01]  /*f1f0*/  FFMA.FTZ R105, R2, -UR4, R53 ;  /* 0x8000000402697c23 */ /* 0x000fe20008010035 */
[----:B------:R-:W-:Y:S01]  /*f200*/  ISETP.GE.AND P3, PT, R11, RZ, PT ;  /* 0x000000ff0b00720c */ /* 0x000fe20003f66270 */
[----:B--2---:R-:W-:Y:S01]  /*f210*/  FFMA.FTZ R228, R3, -UR4, R228 ;  /* 0x8000000403e47c23 */ /* 0x004fe200080100e4 */
[----:B------:R-:W-:Y:S01]  /*f220*/  IADD3 R2, R83, -0x28, RZ ;  /* 0xffffffd853027810 */ /* 0x000fe20007ffe0ff */
[----:B------:R-:W-:Y:S01]  /*f230*/  FFMA.FTZ R126, R3, -UR4, R78 ;  /* 0x80000004037e7c23 */ /* 0x000fe2000801004e */
[C---:B------:R-:W-:Y:S02]  /*f240*/  IADD3 R3, R83.reuse, -0x71, RZ ;  /* 0xffffff8f53037810 */ /* 0x040fe40007ffe0ff */
[----:B------:R-:W-:Y:S01]  /*f250*/  @!P4 IADD3 R4, -R83, 0x21, RZ ;  /* 0x000000215304c810 */ /* 0x000fe20007ffe1ff */
[----:B------:R-:W2:Y:S01]  /*f260*/  I2F R6, R6 ;  /* 0x0000000600067306 */ /* 0x000ea20000201400 */
[----:B------:R-:W-:Y:S02]  /*f270*/  ISETP.GE.AND P2, PT, R3, RZ, PT ;  /* 0x000000ff0300720c */ /* 0x000fe40003f46270 */
[----:B------:R-:W-:Y:S01]  /*f280*/  MOV R53, R18 ;  /* 0x0000001200357202 */ /* 0x000fe20000000f00 */
[----:B---3--:R-:W-:Y:S01]  /*f290*/  FFMA.FTZ R10, R5, -UR4, R0 ;  /* 0x80000004050a7c23 */ /* 0x008fe20008010000 */
[C---:B------:R-:W-:Y:S02]  /*f2a0*/  IADD3 R5, R83.reuse, -0x78, RZ ;  /* 0xffffff8853057810 */ /* 0x040fe40007ffe0ff */
[C---:B------:R-:W-:Y:S02]  /*f2b0*/  @!P3 IADD3 R11, -R83.reuse, 0x70, RZ ;  /* 0x00000070530bb810 */ /* 0x040fe40007ffe1ff */
[----:B------:R-:W-:Y:S01]  /*f2c0*/  ISETP.GE.AND P3, PT, R2, RZ, PT ;  /* 0x000000ff0200720c */ /* 0x000fe20003f66270 */
[----:B------:R-:W3:Y:S01]  /*f2d0*/  I2F R4, R4 ;  /* 0x0000000400047306 */ /* 0x000ee20000201400 */
[C---:B------:R-:W-:Y:S03]  /*f2e0*/  IADD3 R0, R83.reuse, -0x31, RZ ;  /* 0xffffffcf53007810 */ /* 0x040fe60007ffe0ff */
[----:B------:R-:W-:Y:S01]  /*f2f0*/  @!P2 IADD3 R3, -R83, 0x71, RZ ;  /* 0x000000715303a810 */ /* 0x000fe20007ffe1ff */
[C---:B-1----:R-:W-:Y:S01]  /*f300*/  FFMA.FTZ R18, R7.reuse, -UR4, R14 ;  /* 0x8000000407127c23 */ /* 0x042fe2000801000e */
[----:B------:R-:W-:Y:S01]  /*f310*/  ISETP.GE.AND P5, PT, R0, RZ, PT ;  /* 0x000000ff0000720c */ /* 0x000fe20003fa6270 */
[C---:B------:R-:W-:Y:S02]  /*f320*/  FFMA.FTZ R44, R7.reuse, -UR4, R44 ;  /* 0x80000004072c7c23 */ /* 0x040fe4000801002c */
[C---:B------:R-:W-:Y:S01]  /*f330*/  FFMA.FTZ R210, R7.reuse, -UR4, R210 ;  /* 0x8000000407d27c23 */ /* 0x040fe200080100d2 */
[----:B------:R-:W1:Y:S01]  /*f340*/  I2F R3, R3 ;  /* 0x0000000300037306 */ /* 0x000e620000201400 */
[----:B------:R-:W-:Y:S01]  /*f350*/  FFMA.FTZ R99, R7, -UR4, R99 ;  /* 0x8000000407637c23 */ /* 0x000fe20008010063 */
[----:B------:R-:W-:Y:S01]  /*f360*/  @!P3 IADD3 R2, -R83, 0x28, RZ ;  /* 0x000000285302b810 */ /* 0x000fe20007ffe1ff */
[C---:B--2---:R-:W-:Y:S01]  /*f370*/  FFMA.FTZ R118, R6.reuse, -UR4, R49 ;  /* 0x8000000406767c23 */ /* 0x044fe20008010031 */
[----:B------:R-:W-:Y:S01]  /*f380*/  ISETP.GE.AND P3, PT, R5, RZ, PT ;  /* 0x000000ff0500720c */ /* 0x000fe20003f66270 */
[----:B------:R-:W-:Y:S01]  /*f390*/  FFMA.FTZ R225, R6, -UR4, R225 ;  /* 0x8000000406e17c23 */ /* 0x000fe200080100e1 */
[C---:B------:R-:W-:Y:S03]  /*f3a0*/  IADD3 R6, R83.reuse, -0x29, RZ ;  /* 0xffffffd753067810 */ /* 0x040fe60007ffe0ff */
[C---:B------:R-:W-:Y:S01]  /*f3b0*/  @!P5 IADD3 R0, -R83.reuse, 0x31, RZ ;  /* 0x000000315300d810 */ /* 0x040fe20007ffe1ff */
[----:B------:R-:W2:Y:S01]  /*f3c0*/  I2F R2, R2 ;  /* 0x0000000200027306 */ /* 0x000ea20000201400 */
[----:B------:R-:W-:Y:S01]  /*f3d0*/  ISETP.GE.AND P2, PT, R6, RZ, PT ;  /* 0x000000ff0600720c */ /* 0x000fe20003f46270 */
[C---:B---3--:R-:W-:Y:S02]  /*f3e0*/  FFMA.FTZ R15, R4.reuse, -UR4, R13 ;  /* 0x80000004040f7c23 */ /* 0x048fe4000801000d */
[C---:B------:R-:W-:Y:S03]  /*f3f0*/  FFMA.FTZ R110, R4.reuse, -UR4, R43 ;  /* 0x80000004046e7c23 */ /* 0x040fe6000801002b */
[C---:B------:R-:W-:Y:S01]  /*f400*/  @!P3 IADD3 R5, -R83.reuse, 0x78, RZ ;  /* 0x000000785305b810 */ /* 0x040fe20007ffe1ff */
[C---:B------:R-:W-:Y:S02]  /*f410*/  FFMA.FTZ R75, R4.reuse, -UR4, R75 ;  /* 0x80000004044b7c23 */ /* 0x040fe4000801004b */
[----:B------:R-:W3:Y:S01]  /*f420*/  I2F R9, R11 ;  /* 0x0000000b00097306 */ /* 0x000ee20000201400 */
[----:B------:R-:W-:Y:S01]  /*f430*/  FFMA.FTZ R98, R4, -UR4, R98 ;  /* 0x8000000404627c23 */ /* 0x000fe20008010062 */
[----:B------:R-:W-:Y:S01]  /*f440*/  IADD3 R4, R83, -0x38, RZ ;  /* 0xffffffc853047810 */ /* 0x000fe20007ffe0ff */
[----:B-1----:R-:W-:Y:S01]  /*f450*/  FFMA.FTZ R124, R3, -UR4, R80 ;  /* 0x80000004037c7c23 */ /* 0x002fe20008010050 */
[----:B------:R-:W-:Y:S01]  /*f460*/  @!P2 IADD3 R6, -R83, 0x29, RZ ;  /* 0x000000295306a810 */ /* 0x000fe20007ffe1ff */
[----:B------:R-:W-:Y:S01]  /*f470*/  FFMA.FTZ R116, R3, -UR4, R116 ;  /* 0x8000000403747c23 */ /* 0x000fe20008010074 */
[----:B------:R-:W-:Y:S02]  /*f480*/  IADD3 R3, R83, -0x30, RZ ;  /* 0xffffffd053037810 */ /* 0x000fe40007ffe0ff */
[----:B------:R-:W-:Y:S02]  /*f490*/  MOV R80, R24 ;  /* 0x0000001800507202 */ /* 0x000fe40000000f00 */
[----:B------:R-:W1:Y:S01]  /*f4a0*/  I2F R7, R6 ;  /* 0x0000000600077306 */ /* 0x000e620000201400 */
[----:B------:R-:W-:Y:S02]  /*f4b0*/  ISETP.GE.AND P6, PT, R3, RZ, PT ;  /* 0x000000ff0300720c */ /* 0x000fe40003fc6270 */
[----:B------:R-:W-:Y:S01]  /*f4c0*/  ISETP.GE.AND P4, PT, R4, RZ, PT ;  /* 0x000000ff0400720c */ /* 0x000fe20003f86270 */
[C---:B--2---:R-:W-:Y:S01]  /*f4d0*/  FFMA.FTZ R26, R2.reuse, -UR4, R41 ;  /* 0x80000004021a7c23 */ /* 0x044fe20008010029 */
[----:B------:R-:W-:Y:S01]  /*f4e0*/  MOV R41, R30 ;  /* 0x0000001e00297202 */ /* 0x000fe20000000f00 */
[C---:B------:R-:W-:Y:S01]  /*f4f0*/  FFMA.FTZ R74, R2.reuse, -UR4, R74 ;  /* 0x80000004024a7c23 */ /* 0x040fe2000801004a */
[----:B------:R-:W2:Y:S01]  /*f500*/  LDL.LU R30, [R1+0x78] ;  /* 0x00007800011e7983 */ /* 0x000ea20000300800 */
[C---:B------:R-:W-:Y:S02]  /*f510*/  FFMA.FTZ R45, R2.reuse, -UR4, R45 ;  /* 0x80000004022d7c23 */ /* 0x040fe4000801002d */
[----:B------:R-:W4:Y:S01]  /*f520*/  I2F R14, R5 ;  /* 0x00000005000e7306 */ /* 0x000f220000201400 */
[----:B------:R-:W-:Y:S01]  /*f530*/  FFMA.FTZ R97, R2, -UR4, R97 ;  /* 0x8000000402617c23 */ /* 0x000fe20008010061 */
[C---:B------:R-:W-:Y:S02]  /*f540*/  IADD3 R2, R83.reuse, -0x39, RZ ;  /* 0xffffffc753027810 */ /* 0x040fe40007ffe0ff */
[----:B------:R-:W-:Y:S01]  /*f550*/  @!P6 IADD3 R3, -R83, 0x30, RZ ;  /* 0x000000305303e810 */ /* 0x000fe20007ffe1ff */
[----:B---3--:R-:W-:Y:S01]  /*f560*/  FFMA.FTZ R226, R9, -UR4, R226 ;  /* 0x8000000409e27c23 */ /* 0x008fe200080100e2 */
[----:B------:R-:W-:Y:S01]  /*f570*/  @!P4 IADD3 R4, -R83, 0x38, RZ ;  /* 0x000000385304c810 */ /* 0x000fe20007ffe1ff */
[----:B------:R-:W-:Y:S01]  /*f580*/  FFMA.FTZ R125, R9, -UR4, R82 ;  /* 0x80000004097d7c23 */ /* 0x000fe20008010052 */
[----:B------:R-:W-:Y:S02]  /*f590*/  IADD3 R9, R83, -0x79, RZ ;  /* 0xffffff8753097810 */ /* 0x000fe40007ffe0ff */
[----:B------:R-:W3:Y:S01]  /*f5a0*/  I2F R3, R3 ;  /* 0x0000000300037306 */ /* 0x000ee20000201400 */
[----:B------:R-:W-:Y:S02]  /*f5b0*/  ISETP.GE.AND P3, PT, R2, RZ, PT ;  /* 0x000000ff0200720c */ /* 0x000fe40003f66270 */
[----:B------:R-:W-:Y:S01]  /*f5c0*/  ISETP.GE.AND P2, PT, R9, RZ, PT ;  /* 0x000000ff0900720c */ /* 0x000fe20003f46270 */
[----:B-1----:R-:W-:Y:S01]  /*f5d0*/  FFMA.FTZ R82, R7, -UR4, R42 ;  /* 0x8000000407527c23 */ /* 0x002fe2000801002a */
[----:B------:R-:W-:Y:S01]  /*f5e0*/  FMNMX.FTZ R6, R39, R201, !PT ;  /* 0x000000c927067209 */ /* 0x000fe20007810000 */
[C---:B------:R-:W-:Y:S02]  /*f5f0*/  FFMA.FTZ R73, R7.reuse, -UR4, R73 ;  /* 0x8000000407497c23 */ /* 0x040fe40008010049 */
[----:B------:R-:W-:Y:S01]  /*f600*/  FFMA.FTZ R40, R7, -UR4, R40 ;  /* 0x8000000407287c23 */ /* 0x000fe20008010028 */
[----:B------:R-:W-:Y:S01]  /*f610*/  FMNMX.FTZ R6, R29, R6, !PT ;  /* 0x000000061d067209 */ /* 0x000fe20007810000 */
[----:B------:R-:W1:Y:S01]  /*f620*/  I2F R0, R0 ;  /* 0x0000000000007306 */ /* 0x000e620000201400 */
[----:B------:R-:W-:Y:S02]  /*f630*/  FFMA.FTZ R96, R7, -UR4, R96 ;  /* 0x8000000407607c23 */ /* 0x000fe40008010060 */
[----:B------:R-:W-:Y:S01]  /*f640*/  FMNMX.FTZ R6, R31, R6, !PT ;  /* 0x000000061f067209 */ /* 0x000fe20007810000 */
[----:B----4-:R-:W-:Y:S01]  /*f650*/  FFMA.FTZ R123, R14, -UR4, R123 ;  /* 0x800000040e7b7c23 */ /* 0x010fe2000801007b */
[----:B------:R-:W-:Y:S02]  /*f660*/  FMNMX.FTZ R5, R25, R196, !PT ;  /* 0x000000c419057209 */ /* 0x000fe40007810000 */
[----:B------:R-:W-:Y:S02]  /*f670*/  FMNMX.FTZ R6, R27, R6, !PT ;  /* 0x000000061b067209 */ /* 0x000fe40007810000 */
[----:B------:R-:W-:Y:S01]  /*f680*/  FMNMX.FTZ R5, R20, R5, !PT ;  /* 0x0000000514057209 */ /* 0x000fe20007810000 */
[----:B------:R-:W4:Y:S01]  /*f690*/  I2F R4, R4 ;  /* 0x0000000400047306 */ /* 0x000f220000201400 */
[----:B------:R-:W-:Y:S02]  /*f6a0*/  FMNMX.FTZ R6, R84, R6, !PT ;  /* 0x0000000654067209 */ /* 0x000fe40007810000 */
[----:B------:R-:W-:Y:S01]  /*f6b0*/  FMNMX.FTZ R14, R16, R5, !PT ;  /* 0x00000005100e7209 */ /* 0x000fe20007810000 */
[C---:B---3--:R-:W-:Y:S01]  /*f6c0*/  FFMA.FTZ R92, R3.reuse, -UR4, R92 ;  /* 0x80000004035c7c23 */ /* 0x048fe2000801005c */
[----:B------:R-:W-:Y:S01]  /*f6d0*/  FMNMX.FTZ R6, R86, R6, !PT ;  /* 0x0000000656067209 */ /* 0x000fe20007810000 */
[----:B------:R-:W-:Y:S01]  /*f6e0*/  FFMA.FTZ R72, R3, -UR4, R72 ;  /* 0x8000000403487c23 */ /* 0x000fe20008010048 */
[----:B------:R-:W-:Y:S01]  /*f6f0*/  FMNMX.FTZ R7, R17, R14, !PT ;  /* 0x0000000e11077209 */ /* 0x000fe20007810000 */
[----:B------:R-:W-:Y:S01]  /*f700*/  FFMA.FTZ R235, R3, -UR4, R235 ;  /* 0x8000000403eb7c23 */ /* 0x000fe200080100eb */
[----:B------:R-:W-:Y:S01]  /*f710*/  @!P3 IADD3 R2, -R83, 0x39, RZ ;  /* 0x000000395302b810 */ /* 0x000fe20007ffe1ff */
[----:B------:R-:W-:Y:S01]  /*f720*/  FFMA.FTZ R49, R3, -UR4, R46 ;  /* 0x8000000403317c23 */ /* 0x000fe2000801002e */
[----:B------:R-:W-:Y:S02]  /*f730*/  FMNMX.FTZ R3, R10, R199, !PT ;  /* 0x000000c70a037209 */ /* 0x000fe40007810000 */
[----:B------:R-:W-:Y:S01]  /*f740*/  FMNMX.FTZ R7, R32, R7, !PT ;  /* 0x0000000720077209 */ /* 0x000fe20007810000 */
[----:B-1----:R-:W-:Y:S01]  /*f750*/  FFMA.FTZ R94, R0, -UR4, R94 ;  /* 0x80000004005e7c23 */ /* 0x002fe2000801005e */
[----:B------:R-:W1:Y:S01]  /*f760*/  I2F R2, R2 ;  /* 0x0000000200027306 */ /* 0x000e620000201400 */
[----:B------:R-:W-:Y:S01]  /*f770*/  FMNMX.FTZ R3, R60, R3, !PT ;  /* 0x000000033c037209 */ /* 0x000fe20007810000 */
[C---:B------:R-:W-:Y:S01]  /*f780*/  FFMA.FTZ R233, R0.reuse, -UR4, R233 ;  /* 0x8000000400e97c23 */ /* 0x040fe200080100e9 */
[----:B------:R-:W-:Y:S01]  /*f790*/  @!P2 IADD3 R9, -R83, 0x79, RZ ;  /* 0x000000795309a810 */ /* 0x000fe20007ffe1ff */
[----:B------:R-:W-:Y:S01]  /*f7a0*/  FFMA.FTZ R78, R0, -UR4, R47 ;  /* 0x80000004004e7c23 */ /* 0x000fe2000801002f */
[----:B------:R-:W-:Y:S01]  /*f7b0*/  FMNMX.FTZ R3, R38, R3, !PT ;  /* 0x0000000326037209 */ /* 0x000fe20007810000 */
[----:B------:R-:W-:Y:S01]  /*f7c0*/  FFMA.FTZ R71, R0, -UR4, R71 ;  /* 0x8000000400477c23 */ /* 0x000fe20008010047 */
[----:B------:R-:W-:Y:S02]  /*f7d0*/  MOV R83, R18 ;  /* 0x0000001200537202 */ /* 0x000fe40000000f00 */
[----:B------:R-:W-:Y:S01]  /*f7e0*/  FMNMX.FTZ R18, R36, R3, !PT ;  /* 0x0000000324127209 */ /* 0x000fe20007810000 */
[----:B------:R-:W3:Y:S01]  /*f7f0*/  I2F R9, R9 ;  /* 0x0000000900097306 */ /* 0x000ee20000201400 */
[----:B------:R-:W-:Y:S01]  /*f800*/  FMNMX.FTZ R7, R28, R7, !PT ;  /* 0x000000071c077209 */ /* 0x000fe20007810000 */
[C---:B----4-:R-:W-:Y:S01]  /*f810*/  FFMA.FTZ R231, R4.reuse, -UR4, R231 ;  /* 0x8000000404e77c23 */ /* 0x050fe200080100e7 */
[----:B------:R-:W-:Y:S01]  /*f820*/  FMNMX.FTZ R3, R115, R6, !PT ;  /* 0x0000000673037209 */ /* 0x000fe20007810000 */
[----:B------:R-:W-:Y:S01]  /*f830*/  FFMA.FTZ R48, R4, -UR4, R48 ;  /* 0x8000000404307c23 */ /* 0x000fe20008010030 */
[----:B------:R-:W-:Y:S01]  /*f840*/  FMNMX.FTZ R6, R8, R197, !PT ;  /* 0x000000c508067209 */ /* 0x000fe20007810000 */
[----:B------:R-:W-:Y:S01]  /*f850*/  FFMA.FTZ R93, R4, -UR4, R93 ;  /* 0x80000004045d7c23 */ /* 0x000fe2000801005d */
[----:B------:R-:W-:Y:S02]  /*f860*/  FMNMX.FTZ R18, R113, R18, !PT ;  /* 0x0000001271127209 */ /* 0x000fe40007810000 */
[----:B------:R-:W-:Y:S02]  /*f870*/  FMNMX.FTZ R7, R52, R7, !PT ;  /* 0x0000000734077209 */ /* 0x000fe40007810000 */
[----:B------:R-:W-:Y:S02]  /*f880*/  FMNMX.FTZ R6, R37, R6, !PT ;  /* 0x0000000625067209 */ /* 0x000fe40007810000 */
[----:B------:R-:W-:Y:S01]  /*f890*/  FMNMX.FTZ R14, R112, R3, !PT ;  /* 0x00000003700e7209 */ /* 0x000fe20007810000 */
[C---:B-1----:R-:W-:Y:S01]  /*f8a0*/  FFMA.FTZ R229, R2.reuse, -UR4, R229 ;  /* 0x8000000402e57c23 */ /* 0x042fe200080100e5 */
[----:B------:R-:W-:Y:S01]  /*f8b0*/  FMNMX.FTZ R3, R65, R18, !PT ;  /* 0x0000001241037209 */ /* 0x000fe20007810000 */
[C---:B------:R-:W-:Y:S01]  /*f8c0*/  FFMA.FTZ R243, R2.reuse, -UR4, R243 ;  /* 0x8000000402f37c23 */ /* 0x040fe200080100f3 */
[----:B------:R-:W-:Y:S01]  /*f8d0*/  FMNMX.FTZ R7, R21, R7, !PT ;  /* 0x0000000715077209 */ /* 0x000fe20007810000 */
[----:B------:R-:W-:Y:S01]  /*f8e0*/  FFMA.FTZ R95, R2, -UR4, R95 ;  /* 0x80000004025f7c23 */ /* 0x000fe2000801005f */
[----:B------:R-:W-:Y:S02]  /*f8f0*/  FMNMX.FTZ R5, R57, R6, !PT ;  /* 0x0000000639057209 */ /* 0x000fe40007810000 */
[----:B------:R-:W-:Y:S02]  /*f900*/  FMNMX.FTZ R14, R83, R14, !PT ;  /* 0x0000000e530e7209 */ /* 0x000fe40007810000 */
[----:B------:R-:W-:Y:S01]  /*f910*/  FMNMX.FTZ R7, R53, R7, !PT ;  /* 0x0000000735077209 */ /* 0x000fe20007810000 */
[----:B---3--:R-:W-:Y:S01]  /*f920*/  FFMA.FTZ R90, R9, -UR4, R90 ;  /* 0x80000004095a7c23 */ /* 0x008fe2000801005a */
        /* <DEDUP_REMOVED lines=99> */
[----:B------:R-:W3:Y:S01]  /*ff60*/  SHFL.BFLY PT, R6, R5, 0x2, 0x1f ;  /* 0x0c401f0005067f89 */ /* 0x000ee200000e0000 */
[----:B------:R-:W-:Y:S04]  /*ff70*/  FMNMX.FTZ R2, R94, R9, !PT ;  /* 0x000000095e027209 */ /* 0x000fe80007810000 */
[----:B------:R-:W-:Y:S03]  /*ff80*/  FMNMX.FTZ R2, R93, R2, !PT ;  /* 0x000000025d027209 */ /* 0x000fe60007810000 */
[----:B------:R-:W4:Y:S01]  /*ff90*/  SHFL.BFLY PT, R0, R3, 0x2, 0x1f ;  /* 0x0c401f0003007f89 */ /* 0x000f2200000e0000 */
[----:B------:R-:W-:Y:S07]  /*ffa0*/  FMNMX.FTZ R11, R95, R2, !PT ;  /* 0x000000025f0b7209 */ /* 0x000fee0007810000 */
[----:B------:R-:W5:Y:S01]  /*ffb0*/  SHFL.BFLY PT, R2, R11, 0x2, 0x1f ;  /* 0x0c401f000b027f89 */ /* 0x000f6200000e0000 */
[----:B-1----:R-:W-:Y:S02]  /*ffc0*/  FMNMX.FTZ R7, R7, R4, !PT ;  /* 0x0000000407077209 */ /* 0x002fe40007810000 */
[----:B---3--:R-:W-:Y:S05]  /*ffd0*/  FMNMX.FTZ R6, R5, R6, !PT ;  /* 0x0000000605067209 */ /* 0x008fea0007810000 */
[----:B------:R-:W1:Y:S01]  /*ffe0*/  SHFL.BFLY PT, R14, R7, 0x1, 0x1f ;  /* 0x0c201f00070e7f89 */ /* 0x000e6200000e0000 */
[----:B----4-:R-:W-:Y:S07]  /*fff0*/  FMNMX.FTZ R5, R3, R0, !PT ;  /* 0x0000000003057209 */ /* 0x010fee0007810000 */
[----:B------:R-:W3:Y:S01]  /*10000*/  SHFL.BFLY PT, R13, R6, 0x1, 0x1f ;  /* 0x0c201f00060d7f89 */ /* 0x000ee200000e0000 */
[----:B-----5:R-:W-:Y:S07]  /*10010*/  FMNMX.FTZ R9, R11, R2, !PT ;  /* 0x000000020b097209 */ /* 0x020fee0007810000 */
[----:B------:R-:W4:Y:S08]  /*10020*/  SHFL.BFLY PT, R0, R5, 0x1, 0x1f ;  /* 0x0c201f0005007f89 */ /* 0x000f3000000e0000 */
[----:B------:R-:W5:Y:S01]  /*10030*/  SHFL.BFLY PT, R4, R9, 0x1, 0x1f ;  /* 0x0c201f0009047f89 */ /* 0x000f6200000e0000 */
[----:B-1----:R-:W-:Y:S02]  /*10040*/  FMNMX.FTZ R3, R7, R14, !PT ;  /* 0x0000000e07037209 */ /* 0x002fe40007810000 */
[----:B---3--:R-:W-:Y:S02]  /*10050*/  FMNMX.FTZ R68, R6, R13, !PT ;  /* 0x0000000d06447209 */ /* 0x008fe40007810000 */
[----:B------:R-:W-:Y:S02]  /*10060*/  MOV R13, R100 ;  /* 0x00000064000d7202 */ /* 0x000fe40000000f00 */
[C---:B------:R-:W-:Y:S01]  /*10070*/  FSETP.NEU.FTZ.AND P2, PT, R68.reuse, -INF , PT ;  /* 0xff8000004400780b */ /* 0x040fe20003f5d000 */
[----:B------:R-:W-:Y:S01]  /*10080*/  FADD.FTZ R2, -R68, R201 ;  /* 0x000000c944027221 */ /* 0x000fe20000010100 */
[----:B----4-:R-:W-:Y:S03]  /*10090*/  FMNMX.FTZ R0, R5, R0, !PT ;  /* 0x0000000005007209 */ /* 0x010fe60007810000 */
[----:B------:R-:W-:Y:S02]  /*100a0*/  FMUL.FTZ R69, R2, c[0x0][0x23c] ;  /* 0x00008f0002457a20 */ /* 0x000fe40000410000 */
[----:B------:R-:W-:Y:S02]  /*100b0*/  FADD.FTZ R2, -R3, R196 ;  /* 0x000000c403027221 */ /* 0x000fe40000010100 */
[----:B------:R-:W-:Y:S02]  /*100c0*/  FADD.FTZ R6, -R0, R199 ;  /* 0x000000c700067221 */ /* 0x000fe40000010100 */
[----:B------:R-:W-:Y:S01]  /*100d0*/  MUFU.EX2 R69, R69 ;  /* 0x0000004500457308 */ /* 0x000fe20000000800 */
[----:B------:R-:W-:Y:S01]  /*100e0*/  FMUL.FTZ R7, R2, c[0x0][0x23c] ;  /* 0x00008f0002077a20 */ /* 0x000fe20000410000 */
[----:B-----5:R-:W-:Y:S01]  /*100f0*/  FMNMX.FTZ R2, R9, R4, !PT ;  /* 0x0000000409027209 */ /* 0x020fe20007810000 */
[----:B------:R-:W-:Y:S02]  /*10100*/  FMUL.FTZ R196, R68, c[0x0][0x23c] ;  /* 0x00008f0044c47a20 */ /* 0x000fe40000410000 */
[----:B------:R-:W-:Y:S02]  /*10110*/  FMUL.FTZ R4, R6, c[0x0][0x23c] ;  /* 0x00008f0006047a20 */ /* 0x000fe40000410000 */
[----:B------:R-:W-:Y:S01]  /*10120*/  FADD.FTZ R6, -R2, R197 ;  /* 0x000000c502067221 */ /* 0x000fe20000010100 */
[----:B------:R-:W-:Y:S01]  /*10130*/  FSEL R196, R196, RZ, P2 ;  /* 0x000000ffc4c47208 */ /* 0x000fe20001000000 */
[----:B------:R-:W-:Y:S01]  /*10140*/  FMUL.FTZ R197, R0, c[0x0][0x23c] ;  /* 0x00008f0000c57a20 */ /* 0x000fe20000410000 */
[----:B------:R-:W1:Y:S01]  /*10150*/  MUFU.EX2 R5, R7 ;  /* 0x0000000700057308 */ /* 0x000e620000000800 */
[----:B------:R-:W-:Y:S01]  /*10160*/  FMUL.FTZ R70, R6, c[0x0][0x23c] ;  /* 0x00008f0006467a20 */ /* 0x000fe20000410000 */
[C---:B------:R-:W-:Y:S01]  /*10170*/  FSETP.NEU.FTZ.AND P2, PT, R3.reuse, -INF , PT ;  /* 0xff8000000300780b */ /* 0x040fe20003f5d000 */
[----:B------:R-:W-:Y:S02]  /*10180*/  FMUL.FTZ R6, R3, c[0x0][0x23c] ;  /* 0x00008f0003067a20 */ /* 0x000fe40000410000 */
[--C-:B------:R-:W-:Y:S02]  /*10190*/  FFMA.FTZ R88, R39, c[0x0][0x23c], -R196.reuse ;  /* 0x00008f0027587a23 */ /* 0x100fe400000108c4 */
[--C-:B------:R-:W-:Y:S01]  /*101a0*/  FFMA.FTZ R103, R29, c[0x0][0x23c], -R196.reuse ;  /* 0x00008f001d677a23 */ /* 0x100fe200000108c4 */
[----:B------:R-:W-:Y:S01]  /*101b0*/  FSEL R19, R6, RZ, P2 ;  /* 0x000000ff06137208 */ /* 0x000fe20001000000 */
[--C-:B------:R-:W-:Y:S01]  /*101c0*/  FFMA.FTZ R102, R31, c[0x0][0x23c], -R196.reuse ;  /* 0x00008f001f667a23 */ /* 0x100fe200000108c4 */
[----:B------:R-:W-:Y:S01]  /*101d0*/  MUFU.EX2 R4, R4 ;  /* 0x0000000400047308 */ /* 0x000fe20000000800 */
[----:B------:R-:W-:Y:S01]  /*101e0*/  FSETP.NEU.FTZ.AND P2, PT, R0, -INF , PT ;  /* 0xff8000000000780b */ /* 0x000fe20003f5d000 */
[----:B------:R-:W-:Y:S01]  /*101f0*/  FMUL.FTZ R100, R2, c[0x0][0x23c] ;  /* 0x00008f0002647a20 */ /* 0x000fe20000410000 */
[----:B------:R-:W-:Y:S01]  /*10200*/  MOV R29, R26 ;  /* 0x0000001a001d7202 */ /* 0x000fe20000000f00 */
[--C-:B------:R-:W-:Y:S01]  /*10210*/  FFMA.FTZ R24, R25, c[0x0][0x23c], -R19.reuse ;  /* 0x00008f0019187a23 */ /* 0x100fe20000010813 */
[----:B------:R-:W-:Y:S01]  /*10220*/  FSEL R197, R197, RZ, P2 ;  /* 0x000000ffc5c57208 */ /* 0x000fe20001000000 */
[----:B------:R-:W-:Y:S01]  /*10230*/  FFMA.FTZ R9, R20, c[0x0][0x23c], -R19 ;  /* 0x00008f0014097a23 */ /* 0x000fe20000010813 */
[----:B------:R-:W-:Y:S01]  /*10240*/  MOV R20, R19 ;  /* 0x0000001300147202 */ /* 0x000fe20000000f00 */
[----:B------:R-:W-:Y:S01]  /*10250*/  FFMA.FTZ R101, R27, c[0x0][0x23c], -R196 ;  /* 0x00008f001b657a23 */ /* 0x000fe200000108c4 */
[----:B------:R-:W-:Y:S01]  /*10260*/  FSETP.NEU.FTZ.AND P2, PT, R2, -INF , PT ;  /* 0xff8000000200780b */ /* 0x000fe20003f5d000 */
[----:B------:R-:W2:Y:S01]  /*10270*/  MUFU.EX2 R24, R24 ;  /* 0x0000001800187308 */ /* 0x000ea20000000800 */
[--C-:B------:R-:W-:Y:S01]  /*10280*/  FFMA.FTZ R85, R10, c[0x0][0x23c], -R197.reuse ;  /* 0x00008f000a557a23 */ /* 0x100fe200000108c5 */
[----:B------:R-:W-:Y:S01]  /*10290*/  MOV R25, R15 ;  /* 0x0000000f00197202 */ /* 0x000fe20000000f00 */
[----:B------:R-:W-:Y:S01]  /*102a0*/  FFMA.FTZ R201, R16, c[0x0][0x23c], -R20 ;  /* 0x00008f0010c97a23 */ /* 0x000fe20000010814 */
[----:B------:R-:W-:Y:S01]  /*102b0*/  FSEL R100, R100, RZ, P2 ;  /* 0x000000ff64647208 */ /* 0x000fe20001000000 */
[C---:B-1----:R-:W-:Y:S01]  /*102c0*/  FMUL.FTZ R6, R5.reuse, R162 ;  /* 0x000000a205067220 */ /* 0x042fe20000410000 */
[----:B------:R-:W-:Y:S01]  /*102d0*/  MOV R162, R48 ;  /* 0x0000003000a27202 */ /* 0x000fe20000000f00 */
[C---:B------:R-:W-:Y:S02]  /*102e0*/  FMUL.FTZ R7, R5.reuse, R163 ;  /* 0x000000a305077220 */ /* 0x040fe40000410000 */
        /* <DEDUP_REMOVED lines=11> */
[----:B------:R-:W1:Y:S01]  /*103a0*/  MUFU.EX2 R103, R103 ;  /* 0x0000006700677308 */ /* 0x000e620000000800 */
        /* <DEDUP_REMOVED lines=14> */
[C---:B--2---:R-:W-:Y:S01]  /*10490*/  FFMA.FTZ R16, R5.reuse, R30, R24 ;  /* 0x0000001e05107223 */ /* 0x044fe20000010018 */
[----:B------:R-:W-:Y:S01]  /*104a0*/  MOV R191, R13 ;  /* 0x0000000d00bf7202 */ /* 0x000fe20000000f00 */
[--C-:B------:R-:W-:Y:S01]  /*104b0*/  FFMA.FTZ R10, R38, c[0x0][0x23c], -R197.reuse ;  /* 0x00008f00260a7a23 */ /* 0x100fe200000108c5 */
[----:B------:R-:W-:Y:S01]  /*104c0*/  MOV R183, R41 ;  /* 0x0000002900b77202 */ /* 0x000fe20000000f00 */
[----:B------:R-:W-:Y:S01]  /*104d0*/  FMUL.FTZ R38, R5, R174 ;  /* 0x000000ae05267220 */ /* 0x000fe20000410000 */
[----:B------:R-:W2:Y:S01]  /*104e0*/  MUFU.EX2 R101, R101 ;  /* 0x0000006500657308 */ /* 0x000ea20000000800 */
[----:B------:R-:W3:Y:S01]  /*104f0*/  LDL.LU R5, [R1+0x74] ;  /* 0x0000740001057983 */ /* 0x000ee20000300800 */
[--C-:B------:R-:W-:Y:S01]  /*10500*/  FFMA.FTZ R60, R60, c[0x0][0x23c], -R197.reuse ;  /* 0x00008f003c3c7a23 */ /* 0x100fe200000108c5 */
[----:B-1----:R-:W-:Y:S01]  /*10510*/  F2FP.BF16.PACK_AB R76, R103, R88 ;  /* 0x00000058674c723e */ /* 0x002fe200000010ff */
[C---:B------:R-:W-:Y:S01]  /*10520*/  FMUL.FTZ R30, R4.reuse, R138 ;  /* 0x0000008a041e7220 */ /* 0x040fe20000410000 */
[----:B------:R-:W-:Y:S01]  /*10530*/  MOV R138, R81 ;  /* 0x00000051008a7202 */ /* 0x000fe20000000f00 */
[----:B------:R-:W-:Y:S01]  /*10540*/  FMUL.FTZ R43, R4, R159 ;  /* 0x0000009f042b7220 */ /* 0x000fe20000410000 */
[----:B------:R-:W-:Y:S01]  /*10550*/  MOV R159, R83 ;  /* 0x00000053009f7202 */ /* 0x000fe20000000f00 */
[----:B------:R-:W-:Y:S02]  /*10560*/  FFMA.FTZ R163, R8, c[0x0][0x23c], -R100 ;  /* 0x00008f0008a37a23 */ /* 0x000fe40000010864 */
[----:B------:R-:W1:Y:S01]  /*10570*/  MUFU.EX2 R59, R60 ;  /* 0x0000003c003b7308 */ /* 0x000e620000000800 */
[----:B------:R-:W4:Y:S01]  /*10580*/  LDSM.16.MT88.4 R80, [R252+0x8000] ;  /* 0x00800000fc50783b */ /* 0x000f220000004200 */
[----:B------:R-:W-:Y:S02]  /*10590*/  FFMA.FTZ R199, R17, c[0x0][0x23c], -R20 ;  /* 0x00008f0011c77a23 */ /* 0x000fe40000010814 */
[--C-:B------:R-:W-:Y:S02]  /*105a0*/  FFMA.FTZ R106, R37, c[0x0][0x23c], -R100.reuse ;  /* 0x00008f00256a7a23 */ /* 0x100fe40000010864 */
[--C-:B------:R-:W-:Y:S02]  /*105b0*/  FFMA.FTZ R104, R57, c[0x0][0x23c], -R100.reuse ;  /* 0x00008f0039687a23 */ /* 0x100fe40000010864 */
[C---:B------:R-:W-:Y:S02]  /*105c0*/  FMUL.FTZ R58, R4.reuse, R166 ;  /* 0x000000a6043a7220 */ /* 0x040fe40000410000 */
[----:B------:R-:W-:Y:S01]  /*105d0*/  MUFU.EX2 R85, R85 ;  /* 0x0000005500557308 */ /* 0x000fe20000000800 */
[C---:B------:R-:W-:Y:S02]  /*105e0*/  FMUL.FTZ R14, R4.reuse, R134 ;  /* 0x00000086040e7220 */ /* 0x040fe40000410000 */
[C---:B------:R-:W-:Y:S01]  /*105f0*/  FMUL.FTZ R15, R4.reuse, R135 ;  /* 0x00000087040f7220 */ /* 0x040fe20000410000 */
[----:B--2---:R-:W-:Y:S01]  /*10600*/  F2FP.BF16.PACK_AB R78, R101, R102 ;  /* 0x00000066654e723e */ /* 0x004fe200000010ff */
[C---:B------:R-:W-:Y:S01]  /*10610*/  FMUL.FTZ R26, R4.reuse, R150 ;  /* 0x00000096041a7220 */ /* 0x040fe20000410000 */
[----:B------:R-:W-:Y:S01]  /*10620*/  MOV R150, R21 ;  /* 0x0000001500967202 */ /* 0x000fe20000000f00 */
[C---:B------:R-:W-:Y:S01]  /*10630*/  FMUL.FTZ R27, R4.reuse, R151 ;  /* 0x00000097041b7220 */ /* 0x040fe20000410000 */
[----:B------:R-:W-:Y:S01]  /*10640*/  MOV R151, R44 ;  /* 0x0000002c00977202 */ /* 0x000fe20000000f00 */
[C---:B------:R-:W-:Y:S01]  /*10650*/  FMUL.FTZ R31, R4.reuse, R139 ;  /* 0x0000008b041f7220 */ /* 0x040fe20000410000 */
[----:B------:R-:W2:Y:S01]  /*10660*/  MUFU.EX2 R9, R9 ;  /* 0x0000000900097308 */ /* 0x000ea20000000800 */
[C---:B------:R-:W-:Y:S01]  /*10670*/  FMUL.FTZ R42, R4.reuse, R158 ;  /* 0x0000009e042a7220 */ /* 0x040fe20000410000 */
[----:B------:R-:W-:Y:S01]  /*10680*/  MOV R139, R40 ;  /* 0x00000028008b7202 */ /* 0x000fe20000000f00 */
[C---:B------:R-:W-:Y:S01]  /*10690*/  FMUL.FTZ R46, R4.reuse, R146 ;  /* 0x00000092042e7220 */ /* 0x040fe20000410000 */
[----:B-1----:R-:W-:Y:S01]  /*106a0*/  MOV R166, R59 ;  /* 0x0000003b00a67202 */ /* 0x002fe20000000f00 */
[----:B------:R-:W-:Y:S01]  /*106b0*/  FMUL.FTZ R59, R4, R167 ;  /* 0x000000a7043b7220 */ /* 0x000fe20000410000 */
[----:B------:R-:W-:Y:S01]  /*106c0*/  MOV R167, R113 ;  /* 0x0000007100a77202 */ /* 0x000fe20000000f00 */
[----:B------:R-:W-:Y:S01]  /*106d0*/  FFMA.FTZ R113, R12, c[0x0][0x23c], -R100 ;  /* 0x00008f000c717a23 */ /* 0x000fe20000010864 */
[----:B------:R-:W-:Y:S01]  /*106e0*/  MOV R146, R29 ;  /* 0x0000001d00927202 */ /* 0x000fe20000000f00 */
[C---:B------:R-:W-:Y:S01]  /*106f0*/  FMUL.FTZ R47, R4.reuse, R147 ;  /* 0x00000093042f7220 */ /* 0x040fe20000410000 */
[----:B------:R-:W-:Y:S01]  /*10700*/  MUFU.EX2 R201, R201 ;  /* 0x000000c900c97308 */ /* 0x000fe20000000800 */
        /* <DEDUP_REMOVED lines=9> */
[----:B------:R-:W-:Y:S01]  /*107a0*/  MUFU.EX2 R199, R199 ;  /* 0x000000c700c77308 */ /* 0x000fe20000000800 */
[----:B------:R-:W-:Y:S02]  /*107b0*/  FMUL.FTZ R33, R69, R185 ;  /* 0x000000b945217220 */ /* 0x000fe40000410000 */
[--C-:B------:R-:W-:Y:S01]  /*107c0*/  FFMA.FTZ R185, R234, c[0x0][0x23c], -R186.reuse ;  /* 0x00008f00eab97a23 */ /* 0x100fe200000108ba */
[----:B--2---:R-:W-:Y:S01]  /*107d0*/  F2FP.BF16.PACK_AB R77, R9, R24 ;  /* 0x00000018094d723e */ /* 0x004fe200000010ff */
[C---:B------:R-:W-:Y:S02]  /*107e0*/  FMUL.FTZ R37, R69.reuse, R173 ;  /* 0x000000ad45257220 */ /* 0x040fe40000410000 */
[C---:B------:R-:W-:Y:S02]  /*107f0*/  FMUL.FTZ R48, R69.reuse, R192 ;  /* 0x000000c045307220 */ /* 0x040fe40000410000 */
[--C-:B------:R-:W-:Y:S01]  /*10800*/  FFMA.FTZ R192, R212, c[0x0][0x23c], -R197.reuse ;  /* 0x00008f00d4c07a23 */ /* 0x100fe200000108c5 */
[----:B------:R-:W1:Y:S01]  /*10810*/  MUFU.EX2 R11, R10 ;  /* 0x0000000a000b7308 */ /* 0x000e620000000800 */
[--C-:B------:R-:W-:Y:S02]  /*10820*/  FFMA.FTZ R174, R36, c[0x0][0x23c], -R197.reuse ;  /* 0x00008f0024ae7a23 */ /* 0x100fe400000108c5 */
[C---:B------:R-:W-:Y:S02]  /*10830*/  FMUL.FTZ R36, R69.reuse, R172 ;  /* 0x000000ac45247220 */ /* 0x040fe40000410000 */
[C---:B------:R-:W-:Y:S02]  /*10840*/  FMUL.FTZ R49, R69.reuse, R193 ;  /* 0x000000c145317220 */ /* 0x040fe40000410000 */
[--C-:B------:R-:W-:Y:S02]  /*10850*/  FFMA.FTZ R193, R162, c[0x0][0x23c], -R186.reuse ;  /* 0x00008f00a2c17a23 */ /* 0x100fe400000108ba */
[----:B------:R-:W-:Y:S01]  /*10860*/  FFMA.FTZ R162, R226, c[0x0][0x23c], -R186 ;  /* 0x00008f00e2a27a23 */ /* 0x000fe200000108ba */
[----:B------:R-:W2:Y:S01]  /*10870*/  MUFU.EX2 R70, R70 ;  /* 0x0000004600467308 */ /* 0x000ea20000000800 */
[----:B------:R-:W5:Y:S01]  /*10880*/  LDL.LU R226, [R1+0x70] ;  /* 0x0000700001e27983 */ /* 0x000f620000300800 */
[C---:B------:R-:W-:Y:S02]  /*10890*/  FMUL.FTZ R52, R69.reuse, R180 ;  /* 0x000000b445347220 */ /* 0x040fe40000410000 */
[----:B------:R-:W-:Y:S02]  /*108a0*/  FMUL.FTZ R53, R69, R181 ;  /* 0x000000b545357220 */ /* 0x000fe40000410000 */
[--C-:B------:R-:W-:Y:S02]  /*108b0*/  FFMA.FTZ R115, R115, c[0x0][0x23c], -R196.reuse ;  /* 0x00008f0073737a23 */ /* 0x100fe400000108c4 */
[----:B------:R-:W-:Y:S02]  /*108c0*/  FFMA.FTZ R112, R112, c[0x0][0x23c], -R196 ;  /* 0x00008f0070707a23 */ /* 0x000fe400000108c4 */
[----:B------:R-:W4:Y:S01]  /*108d0*/  MUFU.EX2 R174, R174 ;  /* 0x000000ae00ae7308 */ /* 0x000f220000000800 */
[--C-:B------:R-:W-:Y:S02]  /*108e0*/  FFMA.FTZ R171, R171, c[0x0][0x23c], -R186.reuse ;  /* 0x00008f00abab7a23 */ /* 0x100fe400000108ba */
[----:B------:R-:W-:Y:S01]  /*108f0*/  FFMA.FTZ R150, R150, c[0x0][0x23c], -R186 ;  /* 0x00008f0096967a23 */ /* 0x000fe200000108ba */
[----:B-1----:R-:W-:Y:S01]  /*10900*/  MOV R178, R11 ;  /* 0x0000000b00b27202 */ /* 0x002fe20000000f00 */
[C---:B------:R-:W-:Y:S01]  /*10910*/  FMUL.FTZ R10, R4.reuse, R142 ;  /* 0x0000008e040a7220 */ /* 0x040fe20000410000 */
[----:B------:R-:W-:Y:S01]  /*10920*/  MOV R142, R56 ;  /* 0x00000038008e7202 */ /* 0x000fe20000000f00 */
[----:B------:R-:W-:Y:S01]  /*10930*/  FMUL.FTZ R11, R4, R143 ;  /* 0x0000008f040b7220 */ /* 0x000fe20000410000 */
[----:B------:R-:W-:Y:S01]  /*10940*/  MOV R143, R79 ;  /* 0x0000004f008f7202 */ /* 0x000fe20000000f00 */
[--C-:B------:R-:W-:Y:S01]  /*10950*/  FFMA.FTZ R120, R120, c[0x0][0x23c], -R100.reuse ;  /* 0x00008f0078787a23 */ /* 0x100fe20000010864 */
[----:B------:R-:W-:Y:S01]  /*10960*/  MUFU.EX2 R163, R163 ;  /* 0x000000a300a37308 */ /* 0x000fe20000000800 */
[----:B------:R-:W-:Y:S01]  /*10970*/  F2FP.BF16.PACK_AB R79, R199, R201 ;  /* 0x000000c9c74f723e */ /* 0x000fe200000010ff */
[----:B------:R-:W-:Y:S02]  /*10980*/  FFMA.FTZ R119, R119, c[0x0][0x23c], -R100 ;  /* 0x00008f0077777a23 */ /* 0x000fe40000010864 */
[C---:B--2---:R-:W-:Y:S01]  /*10990*/  FMUL.FTZ R8, R70.reuse, R140 ;  /* 0x0000008c46087220 */ /* 0x044fe20000410000 */
[----:B------:R-:W-:Y:S01]  /*109a0*/  MOV R140, R32 ;  /* 0x00000020008c7202 */ /* 0x000fe20000000f00 */
[C---:B------:R-:W-:Y:S02]  /*109b0*/  FMUL.FTZ R12, R70.reuse, R132 ;  /* 0x00000084460c7220 */ /* 0x040fe40000410000 */
[C---:B------:R-:W-:Y:S02]  /*109c0*/  FMUL.FTZ R13, R70.reuse, R133 ;  /* 0x00000085460d7220 */ /* 0x040fe40000410000 */
[----:B------:R-:W-:Y:S01]  /*109d0*/  MUFU.EX2 R106, R106 ;  /* 0x0000006a006a7308 */ /* 0x000fe20000000800 */
[C---:B------:R-:W-:Y:S02]  /*109e0*/  FMUL.FTZ R24, R70.reuse, R148 ;  /* 0x0000009446187220 */ /* 0x040fe40000410000 */
[----:B------:R-:W-:Y:S01]  /*109f0*/  FMUL.FTZ R25, R70, R149 ;  /* 0x0000009546197220 */ /* 0x000fe20000410000 */
[----:B----4-:R-:W-:Y:S01]  /*10a00*/  F2FP.BF16.PACK_AB R87, R174, R178 ;  /* 0x000000b2ae57723e */ /* 0x010fe200000010ff */
[----:B------:R-:W-:Y:S02]  /*10a10*/  FMUL.FTZ R29, R70, R137 ;  /* 0x00000089461d7220 */ /* 0x000fe40000410000 */
[----:B------:R-:W-:Y:S02]  /*10a20*/  FMUL.FTZ R32, R69, R184 ;  /* 0x000000b845207220 */ /* 0x000fe40000410000 */
[--C-:B------:R-:W-:Y:S01]  /*10a30*/  FFMA.FTZ R184, R72, c[0x0][0x23c], -R197.reuse ;  /* 0x00008f0048b87a23 */ /* 0x100fe200000108c5 */
[----:B------:R-:W-:Y:S01]  /*10a40*/  MUFU.EX2 R104, R104 ;  /* 0x0000006800687308 */ /* 0x000fe20000000800 */
[C---:B------:R-:W-:Y:S02]  /*10a50*/  FMUL.FTZ R40, R70.reuse, R156 ;  /* 0x0000009c46287220 */ /* 0x040fe40000410000 */
[C---:B------:R-:W-:Y:S02]  /*10a60*/  FMUL.FTZ R41, R70.reuse, R157 ;  /* 0x0000009d46297220 */ /* 0x040fe40000410000 */
[C---:B------:R-:W-:Y:S02]  /*10a70*/  FMUL.FTZ R44, R70.reuse, R144 ;  /* 0x00000090462c7220 */ /* 0x040fe40000410000 */
[C---:B------:R-:W-:Y:S02]  /*10a80*/  FMUL.FTZ R45, R70.reuse, R145 ;  /* 0x00000091462d7220 */ /* 0x040fe40000410000 */
[C---:B------:R-:W-:Y:S01]  /*10a90*/  FMUL.FTZ R56, R70.reuse, R164 ;  /* 0x000000a446387220 */ /* 0x040fe20000410000 */
[----:B------:R-:W1:Y:S01]  /*10aa0*/  MUFU.EX2 R113, R113 ;  /* 0x0000007100717308 */ /* 0x000e620000000800 */
[----:B------:R-:W-:Y:S02]  /*10ab0*/  FADD.FTZ R134, R9, R16 ;  /* 0x0000001009867221 */ /* 0x000fe40000010000 */
[C---:B------:R-:W-:Y:S01]  /*10ac0*/  FMUL.FTZ R9, R70.reuse, R141 ;  /* 0x0000008d46097220 */ /* 0x040fe20000410000 */
[----:B------:R-:W-:Y:S01]  /*10ad0*/  MOV R141, R86 ;  /* 0x00000056008d7202 */ /* 0x000fe20000000f00 */
[C---:B------:R-:W-:Y:S02]  /*10ae0*/  FMUL.FTZ R16, R69.reuse, R176 ;  /* 0x000000b045107220 */ /* 0x040fe40000410000 */
[C---:B------:R-:W-:Y:S02]  /*10af0*/  FMUL.FTZ R57, R70.reuse, R165 ;  /* 0x000000a546397220 */ /* 0x040fe40000410000 */
[C---:B------:R-:W-:Y:S01]  /*10b00*/  FMUL.FTZ R60, R70.reuse, R152 ;  /* 0x00000098463c7220 */ /* 0x040fe20000410000 */
[----:B------:R-:W-:Y:S01]  /*10b10*/  MUFU.EX2 R115, R115 ;  /* 0x0000007300737308 */ /* 0x000fe20000000800 */
[----:B------:R-:W-:Y:S02]  /*10b20*/  FMUL.FTZ R61, R70, R153 ;  /* 0x00000099463d7220 */ /* 0x000fe40000410000 */
[--C-:B------:R-:W-:Y:S02]  /*10b30*/  FFMA.FTZ R169, R64, c[0x0][0x23c], -R197.reuse ;  /* 0x00008f0040a97a23 */ /* 0x100fe400000108c5 */
[----:B------:R-:W-:Y:S02]  /*10b40*/  FMUL.FTZ R64, R69, R188 ;  /* 0x000000bc45407220 */ /* 0x000fe40000410000 */
[----:B------:R-:W-:Y:S02]  /*10b50*/  FFMA.FTZ R152, R141, c[0x0][0x23c], -R196 ;  /* 0x00008f008d987a23 */ /* 0x000fe400000108c4 */
[--C-:B------:R-:W-:Y:S01]  /*10b60*/  FFMA.FTZ R173, R140, c[0x0][0x23c], -R186.reuse ;  /* 0x00008f008cad7a23 */ /* 0x100fe200000108ba */
[----:B------:R-:W-:Y:S01]  /*10b70*/  MUFU.EX2 R112, R112 ;  /* 0x0000007000707308 */ /* 0x000fe20000000800 */
[----:B------:R-:W-:Y:S02]  /*10b80*/  FFMA.FTZ R164, R228, c[0x0][0x23c], -R186 ;  /* 0x00008f00e4a47a23 */ /* 0x000fe400000108ba */
[----:B------:R-:W2:Y:S01]  /*10b90*/  LDL.LU R228, [R1+0x6c] ;  /* 0x00006c0001e47983 */ /* 0x000ea20000300800 */
[----:B-1----:R-:W-:Y:S01]  /*10ba0*/  F2FP.BF16.PACK_AB R86, R113, R104 ;  /* 0x000000687156723e */ /* 0x002fe200000010ff */
[--C-:B------:R-:W-:Y:S02]  /*10bb0*/  FFMA.FTZ R159, R159, c[0x0][0x23c], -R196.reuse ;  /* 0x00008f009f9f7a23 */ /* 0x100fe400000108c4 */
[--C-:B------:R-:W-:Y:S02]  /*10bc0*/  FFMA.FTZ R156, R147, c[0x0][0x23c], -R196.reuse ;  /* 0x00008f00939c7a23 */ /* 0x100fe400000108c4 */
[--C-:B------:R-:W-:Y:S01]  /*10bd0*/  FFMA.FTZ R148, R146, c[0x0][0x23c], -R196.reuse ;  /* 0x00008f0092947a23 */ /* 0x100fe200000108c4 */
[----:B------:R-:W-:Y:S01]  /*10be0*/  MUFU.EX2 R152, R152 ;  /* 0x0000009800987308 */ /* 0x000fe20000000800 */
[----:B------:R-:W-:Y:S02]  /*10bf0*/  FFMA.FTZ R139, R139, c[0x0][0x23c], -R196 ;  /* 0x00008f008b8b7a23 */ /* 0x000fe400000108c4 */
[--C-:B------:R-:W-:Y:S02]  /*10c00*/  FFMA.FTZ R177, R158, c[0x0][0x23c], -R186.reuse ;  /* 0x00008f009eb17a23 */ /* 0x100fe400000108ba */
[--C-:B------:R-:W-:Y:S02]  /*10c10*/  FFMA.FTZ R146, R138, c[0x0][0x23c], -R186.reuse ;  /* 0x00008f008a927a23 */ /* 0x100fe400000108ba */
[----:B------:R-:W-:Y:S02]  /*10c20*/  FFMA.FTZ R110, R110, c[0x0][0x23c], -R186 ;  /* 0x00008f006e6e7a23 */ /* 0x000fe400000108ba */
[----:B------:R-:W-:Y:S01]  /*10c30*/  FFMA.FTZ R157, R191, c[0x0][0x23c], -R100 ;  /* 0x00008f00bf9d7a23 */ /* 0x000fe20000010864 */
[----:B------:R-:W1:Y:S01]  /*10c40*/  MUFU.EX2 R173, R173 ;  /* 0x000000ad00ad7308 */ /* 0x000e620000000800 */
[----:B------:R-:W-:Y:S02]  /*10c50*/  FFMA.FTZ R191, R114, c[0x0][0x23c], -R186 ;  /* 0x00008f0072bf7a23 */ /* 0x000fe400000108ba */
[--C-:B------:R-:W-:Y:S02]  /*10c60*/  FFMA.FTZ R144, R190, c[0x0][0x23c], -R100.reuse ;  /* 0x00008f00be907a23 */ /* 0x100fe40000010864 */
[----:B------:R-:W-:Y:S02]  /*10c70*/  FFMA.FTZ R149, R183, c[0x0][0x23c], -R100 ;  /* 0x00008f00b7957a23 */ /* 0x000fe40000010864 */
[--C-:B------:R-:W-:Y:S02]  /*10c80*/  FFMA.FTZ R147, R187, c[0x0][0x23c], -R186.reuse ;  /* 0x00008f00bb937a23 */ /* 0x100fe400000108ba */
[--C-:B------:R-:W-:Y:S01]  /*10c90*/  FFMA.FTZ R187, R236, c[0x0][0x23c], -R186.reuse ;  /* 0x00008f00ecbb7a23 */ /* 0x100fe200000108ba */
[----:B------:R-:W-:Y:S01]  /*10ca0*/  MUFU.EX2 R171, R171 ;  /* 0x000000ab00ab7308 */ /* 0x000fe20000000800 */
[----:B------:R-:W-:Y:S02]  /*10cb0*/  FFMA.FTZ R158, R116, c[0x0][0x23c], -R186 ;  /* 0x00008f00749e7a23 */ /* 0x000fe400000108ba */
[--C-:B------:R-:W-:Y:S02]  /*10cc0*/  FFMA.FTZ R145, R235, c[0x0][0x23c], -R196.reuse ;  /* 0x00008f00eb917a23 */ /* 0x100fe400000108c4 */
[--C-:B------:R-:W-:Y:S02]  /*10cd0*/  FFMA.FTZ R138, R233, c[0x0][0x23c], -R196.reuse ;  /* 0x00008f00e98a7a23 */ /* 0x100fe400000108c4 */
[--C-:B------:R-:W-:Y:S02]  /*10ce0*/  FFMA.FTZ R137, R231, c[0x0][0x23c], -R196.reuse ;  /* 0x00008f00e7897a23 */ /* 0x100fe400000108c4 */
[----:B------:R-:W-:Y:S01]  /*10cf0*/  FFMA.FTZ R132, R229, c[0x0][0x23c], -R196 ;  /* 0x00008f00e5847a23 */ /* 0x000fe200000108c4 */
[----:B------:R-:W-:Y:S01]  /*10d00*/  MUFU.EX2 R150, R150 ;  /* 0x0000009600967308 */ /* 0x000fe20000000800 */
[--C-:B------:R-:W-:Y:S02]  /*10d10*/  FFMA.FTZ R167, R167, c[0x0][0x23c], -R197.reuse ;  /* 0x00008f00a7a77a23 */ /* 0x100fe400000108c5 */
[--C-:B------:R-:W-:Y:S02]  /*10d20*/  FFMA.FTZ R154, R154, c[0x0][0x23c], -R197.reuse ;  /* 0x00008f009a9a7a23 */ /* 0x100fe400000108c5 */
[--C-:B------:R-:W-:Y:S02]  /*10d30*/  FFMA.FTZ R141, R224, c[0x0][0x23c], -R197.reuse ;  /* 0x00008f00e08d7a23 */ /* 0x100fe400000108c5 */
[--C-:B------:R-:W-:Y:S02]  /*10d40*/  FFMA.FTZ R153, R227, c[0x0][0x23c], -R100.reuse ;  /* 0x00008f00e3997a23 */ /* 0x100fe40000010864 */
[----:B------:R-:W-:Y:S01]  /*10d50*/  FFMA.FTZ R221, R221, c[0x0][0x23c], -R100 ;  /* 0x00008f00dddd7a23 */ /* 0x000fe20000010864 */
[----:B------:R-:W4:Y:S01]  /*10d60*/  MUFU.EX2 R167, R167 ;  /* 0x000000a700a77308 */ /* 0x000f220000000800 */
        /* <DEDUP_REMOVED lines=26> */
[----:B------:R-:W-:Y:S02]  /*10f10*/  FFMA.FTZ R143, R195, c[0x0][0x23c], -R186 ;  /* 0x00008f00c38f7a23 */ /* 0x000fe400000108ba */
        /* <DEDUP_REMOVED lines=9> */
[----:B------:R-:W-:Y:S02]  /*10fb0*/  FFMA.FTZ R71, R123, c[0x0][0x23c], -R196 ;  /* 0x00008f007b477a23 */ /* 0x000fe400000108c4 */
[--C-:B------:R-:W-:Y:S02]  /*10fc0*/  FFMA.FTZ R216, R215, c[0x0][0x23c], -R197.reuse ;  /* 0x00008f00d7d87a23 */ /* 0x100fe400000108c5 */
[----:B------:R-:W-:Y:S02]  /*10fd0*/  FADD.FTZ R134, R201, R134 ;  /* 0x00000086c9867221 */ /* 0x000fe40000010000 */
[--C-:B------:R-:W-:Y:S02]  /*10fe0*/  FFMA.FTZ R201, R217, c[0x0][0x23c], -R197.reuse ;  /* 0x00008f00d9c97a23 */ /* 0x100fe400000108c5 */
[----:B------:R-:W-:Y:S01]  /*10ff0*/  FFMA.FTZ R217, R128, c[0x0][0x23c], -R196 ;  /* 0x00008f0080d97a23 */ /* 0x000fe200000108c4 */
[----:B------:R-:W-:Y:S01]  /*11000*/  MUFU.EX2 R148, R148 ;  /* 0x0000009400947308 */ /* 0x000fe20000000800 */
[----:B------:R-:W-:Y:S02]  /*11010*/  FADD.FTZ R172, R199, R134 ;  /* 0x00000086c7ac7221 */ /* 0x000fe40000010000 */
[----:B------:R-:W-:Y:S02]  /*11020*/  FFMA.FTZ R199, R208, c[0x0][0x23c], -R196 ;  /* 0x00008f00d0c77a23 */ /* 0x000fe400000108c4 */
[--C-:B------:R-:W-:Y:S02]  /*11030*/  FFMA.FTZ R134, R222, c[0x0][0x23c], -R197.reuse ;  /* 0x00008f00de867a23 */ /* 0x100fe400000108c5 */
[----:B------:R-:W-:Y:S02]  /*11040*/  FFMA.FTZ R222, R105, c[0x0][0x23c], -R100 ;  /* 0x00008f0069de7a23 */ /* 0x000fe40000010864 */
[--C-:B------:R-:W-:Y:S01]  /*11050*/  FFMA.FTZ R118, R118, c[0x0][0x23c], -R197.reuse ;  /* 0x00008f0076767a23 */ /* 0x100fe200000108c5 */
[----:B------:R-:W-:Y:S01]  /*11060*/  MUFU.EX2 R177, R177 ;  /* 0x000000b100b17308 */ /* 0x000fe20000000800 */
[--C-:B------:R-:W-:Y:S02]  /*11070*/  FFMA.FTZ R183, R218, c[0x0][0x23c], -R197.reuse ;  /* 0x00008f00dab77a23 */ /* 0x100fe400000108c5 */
[--C-:B------:R-:W-:Y:S02]  /*11080*/  FFMA.FTZ R218, R213, c[0x0][0x23c], -R197.reuse ;  /* 0x00008f00d5da7a23 */ /* 0x100fe400000108c5 */
[----:B-1----:R-:W-:Y:S02]  /*11090*/  FADD.FTZ R213, R173, R172 ;  /* 0x000000acadd57221 */ /* 0x002fe40000010000 */
[----:B------:R-:W-:Y:S02]  /*110a0*/  FFMA.FTZ R172, R130, c[0x0][0x23c], -R196 ;  /* 0x00008f0082ac7a23 */ /* 0x000fe400000108c4 */
[--C-:B------:R-:W-:Y:S01]  /*110b0*/  FFMA.FTZ R219, R219, c[0x0][0x23c], -R197.reuse ;  /* 0x00008f00dbdb7a23 */ /* 0x100fe200000108c5 */
[----:B------:R-:W-:Y:S01]  /*110c0*/  MUFU.EX2 R146, R146 ;  /* 0x0000009200927308 */ /* 0x000fe20000000800 */
[----:B------:R-:W-:Y:S09]  /*110d0*/  FFMA.FTZ R211, R211, c[0x0][0x23c], -R197 ;  /* 0x00008f00d3d37a23 */ /* 0x000ff200000108c5 */
[----:B------:R-:W-:Y:S10]  /*110e0*/  MUFU.EX2 R175, R175 ;  /* 0x000000af00af7308 */ /* 0x000ff40000000800 */
[----:B------:R-:W-:Y:S01]  /*110f0*/  MUFU.EX2 R140, R140 ;  /* 0x0000008c008c7308 */ /* 0x000fe20000000800 */
[----:B---3--:R-:W-:Y:S01]  /*11100*/  FFMA.FTZ R135, R4, R5, R85 ;  /* 0x0000000504877223 */ /* 0x008fe20000010055 */
[----:B------:R-:W-:Y:S01]  /*11110*/  F2FP.BF16.PACK_AB R85, R166, R85 ;  /* 0x00000055a655723e */ /* 0x000fe200000010ff */
[C---:B------:R-:W-:Y:S01]  /*11120*/  FMUL.FTZ R4, R69.reuse, R160 ;  /* 0x000000a045047220 */ /* 0x040fe20000410000 */
[----:B------:R-:W-:Y:S01]  /*11130*/  MOV R160, R28 ;  /* 0x0000001c00a07202 */ /* 0x000fe20000000f00 */
[----:B------:R-:W-:Y:S01]  /*11140*/  FMUL.FTZ R5, R69, R161 ;  /* 0x000000a145057220 */ /* 0x000fe20000410000 */
[----:B------:R-:W-:Y:S01]  /*11150*/  MOV R161, R84 ;  /* 0x0000005400a17202 */ /* 0x000fe20000000f00 */
[----:B------:R-:W-:Y:S01]  /*11160*/  FMUL.FTZ R28, R70, R136 ;  /* 0x00000088461c7220 */ /* 0x000fe20000410000 */
[----:B------:R-:W-:Y:S01]  /*11170*/  F2FP.BF16.PACK_AB R84, R106, R163 ;  /* 0x000000a36a54723e */ /* 0x000fe200000010ff */
[----:B------:R-:W-:Y:S01]  /*11180*/  FFMA.FTZ R176, R160, c[0x0][0x23c], -R186 ;  /* 0x00008f00a0b07a23 */ /* 0x000fe200000108ba */
[----:B------:R-:W-:Y:S01]  /*11190*/  MUFU.EX2 R108, R108 ;  /* 0x0000006c006c7308 */ /* 0x000fe20000000800 */
[----:B------:R-:W-:Y:S01]  /*111a0*/  FFMA.FTZ R161, R161, c[0x0][0x23c], -R196 ;  /* 0x00008f00a1a17a23 */ /* 0x000fe200000108c4 */
[-C--:B------:R-:W-:Y:S05]  /*111b0*/  HMMA.16816.F32.BF16 R4, R76, R80.reuse, R4 ;  /* 0x000000504c04723c */ /* 0x080fea0000041804 */
[----:B------:R-:W-:Y:S01]  /*111c0*/  FFMA.FTZ R136, R194, c[0x0][0x23c], -R186 ;  /* 0x00008f00c2887a23 */ /* 0x000fe200000108ba */
[----:B------:R-:W-:Y:S01]  /*111d0*/  MOV R160, R170 ;  /* 0x000000aa00a07202 */ /* 0x000fe20000000f00 */
[--C-:B------:R-:W-:Y:S01]  /*111e0*/  FFMA.FTZ R194, R214, c[0x0][0x23c], -R197.reuse ;  /* 0x00008f00d6c27a23 */ /* 0x100fe200000108c5 */
[C---:B------:R-:W-:Y:S01]  /*111f0*/  HMMA.16816.F32.BF16 R8, R84.reuse, R80, R8 ;  /* 0x000000505408723c */ /* 0x040fe20000041808 */
[----:B------:R-:W-:Y:S03]  /*11200*/  MUFU.EX2 R161, R161 ;  /* 0x000000a100a17308 */ /* 0x000fe60000000800 */
[--C-:B------:R-:W-:Y:S02]  /*11210*/  FFMA.FTZ R165, R160, c[0x0][0x23c], -R100.reuse ;  /* 0x00008f00a0a57a23 */ /* 0x100fe40000010864 */
[----:B------:R-:W-:Y:S02]  /*11220*/  FFMA.FTZ R160, R155, c[0x0][0x23c], -R100 ;  /* 0x00008f009ba07a23 */ /* 0x000fe40000010864 */
[-C--:B------:R-:W-:Y:S03]  /*11230*/  HMMA.16816.F32.BF16 R12, R84, R82.reuse, R12 ;  /* 0x00000052540c723c */ /* 0x080fe6000004180c */
[----:B------:R-:W-:Y:S01]  /*11240*/  MUFU.EX2 R176, R176 ;  /* 0x000000b000b07308 */ /* 0x000fe20000000800 */
[----:B------:R-:W-:Y:S02]  /*11250*/  FFMA.FTZ R155, R151, c[0x0][0x23c], -R186 ;  /* 0x00008f00979b7a23 */ /* 0x000fe400000108ba */
[----:B------:R-:W-:Y:S02]  /*11260*/  FFMA.FTZ R214, R127, c[0x0][0x23c], -R196 ;  /* 0x00008f007fd67a23 */ /* 0x000fe400000108c4 */
[C---:B------:R-:W-:Y:S01]  /*11270*/  HMMA.16816.F32.BF16 R16, R76.reuse, R82, R16 ;  /* 0x000000524c10723c */ /* 0x040fe20000041810 */
[----:B------:R-:W1:Y:S03]  /*11280*/  LDSM.16.MT88.4 R80, [R250+0x8000] ;  /* 0x00800000fa50783b */ /* 0x000e660000004200 */
[--C-:B------:R-:W-:Y:S01]  /*11290*/  FFMA.FTZ R170, R65, c[0x0][0x23c], -R197.reuse ;  /* 0x00008f0041aa7a23 */ /* 0x100fe200000108c5 */
[----:B------:R-:W-:Y:S01]  /*112a0*/  MUFU.EX2 R157, R157 ;  /* 0x0000009d009d7308 */ /* 0x000fe20000000800 */
[----:B------:R-:W-:Y:S02]  /*112b0*/  FMUL.FTZ R65, R69, R189 ;  /* 0x000000bd45417220 */ /* 0x000fe40000410000 */
[----:B------:R-:W-:Y:S04]  /*112c0*/  FFMA.FTZ R151, R142, c[0x0][0x23c], -R197 ;  /* 0x00008f008e977a23 */ /* 0x000fe800000108c5 */
[--C-:B------:R-:W-:Y:S02]  /*112d0*/  FFMA.FTZ R142, R179, c[0x0][0x23c], -R186.reuse ;  /* 0x00008f00b38e7a23 */ /* 0x100fe400000108ba */
[--C-:B------:R-:W-:Y:S01]  /*112e0*/  FFMA.FTZ R179, R232, c[0x0][0x23c], -R186.reuse ;  /* 0x00008f00e8b37a23 */ /* 0x100fe200000108ba */
[----:B------:R-:W-:Y:S01]  /*112f0*/  MUFU.EX2 R151, R151 ;  /* 0x0000009700977308 */ /* 0x000fe20000000800 */
[----:B------:R-:W-:Y:S02]  /*11300*/  FADD.FTZ R135, R166, R135 ;  /* 0x00000087a6877221 */ /* 0x000fe40000010000 */
[----:B------:R-:W-:Y:S02]  /*11310*/  FFMA.FTZ R166, R230, c[0x0][0x23c], -R186 ;  /* 0x00008f00e6a67a23 */ /* 0x000fe400000108ba */
[----:B------:R-:W-:Y:S02]  /*11320*/  FFMA.FTZ R186, R74, c[0x0][0x23c], -R197 ;  /* 0x00008f004aba7a23 */ /* 0x000fe400000108c5 */
[----:B------:R-:W-:Y:S02]  /*11330*/  FADD.FTZ R135, R178, R135 ;  /* 0x00000087b2877221 */ /* 0x000fe40000010000 */
[----:B------:R-:W-:Y:S01]  /*11340*/  FFMA.FTZ R178, R73, c[0x0][0x23c], -R197 ;  /* 0x00008f0049b27a23 */ /* 0x000fe200000108c5 */
[----:B------:R-:W-:Y:S01]  /*11350*/  MUFU.EX2 R144, R144 ;  /* 0x0000009000907308 */ /* 0x000fe20000000800 */
[----:B------:R-:W-:Y:S02]  /*11360*/  FADD.FTZ R174, R174, R135 ;  /* 0x00000087aeae7221 */ /* 0x000fe40000010000 */
[----:B------:R-:W-:Y:S02]  /*11370*/  FFMA.FTZ R189, R75, c[0x0][0x23c], -R197 ;  /* 0x00008f004bbd7a23 */ /* 0x000fe400000108c5 */
[----:B----4-:R-:W-:Y:S05]  /*11380*/  FADD.FTZ R215, R167, R174 ;  /* 0x000000aea7d77221 */ /* 0x010fea0000010000 */
[----:B------:R-:W-:Y:S01]  /*11390*/  MUFU.EX2 R174, R193 ;  /* 0x000000c100ae7308 */ /* 0x000fe20000000800 */
[----:B-----5:R-:W-:Y:S04]  /*113a0*/  FFMA.FTZ R226, R69, R226, R88 ;  /* 0x000000e245e27223 */ /* 0x020fe80000010058 */
[----:B------:R-:W-:Y:S01]  /*113b0*/  FADD.FTZ R103, R103, R226 ;  /* 0x000000e267677221 */ /* 0x000fe20000010000 */
[-C--:B-1----:R-:W-:Y:S03]  /*113c0*/  HMMA.16816.F32.BF16 R20, R76, R80.reuse, R20 ;  /* 0x000000504c14723c */ /* 0x082fe60000041814 */
[----:B------:R-:W-:Y:S01]  /*113d0*/  FADD.FTZ R102, R102, R103 ;  /* 0x0000006766667221 */ /* 0x000fe20000010000 */
[----:B------:R-:W-:Y:S03]  /*113e0*/  MUFU.EX2 R69, R195 ;  /* 0x000000c300457308 */ /* 0x000fe60000000800 */
[----:B------:R-:W-:Y:S01]  /*113f0*/  FADD.FTZ R102, R101, R102 ;  /* 0x0000006665667221 */ /* 0x000fe20000010000 */
[C---:B------:R-:W-:Y:S06]  /*11400*/  HMMA.16816.F32.BF16 R24, R84.reuse, R80, R24 ;  /* 0x000000505418723c */ /* 0x040fec0000041818 */
[----:B------:R-:W-:Y:S02]  /*11410*/  MUFU.EX2 R101, R185 ;  /* 0x000000b900657308 */ /* 0x000fe40000000800 */
[-C--:B------:R-:W-:Y:S08]  /*11420*/  HMMA.16816.F32.BF16 R28, R84, R82.reuse, R28 ;  /* 0x00000052541c723c */ /* 0x080ff0000004181c */
[C---:B------:R-:W-:Y:S01]  /*11430*/  HMMA.16816.F32.BF16 R32, R76.reuse, R82, R32 ;  /* 0x000000524c20723c */ /* 0x040fe20000041820 */
[----:B------:R-:W1:Y:S01]  /*11440*/  LDSM.16.MT88.4 R80, [R249+0x8000] ;  /* 0x00800000f950783b */ /* 0x000e620000004200 */
[----:B------:R-:W-:Y:S10]  /*11450*/  MUFU.EX2 R103, R192 ;  /* 0x000000c000677308 */ /* 0x000ff40000000800 */
[----:B------:R-:W-:Y:S10]  /*11460*/  MUFU.EX2 R149, R149 ;  /* 0x0000009500957308 */ /* 0x000ff40000000800 */
[----:B------:R3:W-:Y:S10]  /*11470*/  MUFU.EX2 R124, R210 ;  /* 0x000000d2007c7308 */ /* 0x0007f40000000800 */
[----:B------:R4:W-:Y:S01]  /*11480*/  MUFU.EX2 R123, R205 ;  /* 0x000000cd007b7308 */ /* 0x0009e20000000800 */
[-C--:B-1----:R-:W-:Y:S09]  /*11490*/  HMMA.16816.F32.BF16 R36, R76, R80.reuse, R36 ;  /* 0x000000504c24723c */ /* 0x082ff20000041824 */
[----:B------:R-:W-:Y:S03]  /*114a0*/  MUFU.EX2 R206, R207 ;  /* 0x000000cf00ce7308 */ /* 0x000fe60000000800 */
[----:B--2---:R-:W-:Y:S02]  /*114b0*/  FFMA.FTZ R163, R70, R228, R163 ;  /* 0x000000e446a37223 */ /* 0x004fe400000100a3 */
[--C-:B---3--:R-:W-:Y:S02]  /*114c0*/  FFMA.FTZ R210, R89, c[0x0][0x23c], -R100.reuse ;  /* 0x00008f0059d27a23 */ /* 0x108fe40000010864 */
[----:B------:R-:W-:Y:S01]  /*114d0*/  FADD.FTZ R163, R106, R163 ;  /* 0x000000a36aa37221 */ /* 0x000fe20000010000 */
[C---:B------:R-:W-:Y:S02]  /*114e0*/  HMMA.16816.F32.BF16 R40, R84.reuse, R80, R40 ;  /* 0x000000505428723c */ /* 0x040fe40000041828 */
[----:B------:R1:W-:Y:S02]  /*114f0*/  MUFU.EX2 R207, R194 ;  /* 0x000000c200cf7308 */ /* 0x0003e40000000800 */
[----:B------:R-:W-:Y:S02]  /*11500*/  FADD.FTZ R104, R104, R163 ;  /* 0x000000a368687221 */ /* 0x000fe40000010000 */
[----:B----4-:R-:W-:Y:S02]  /*11510*/  FFMA.FTZ R205, R91, c[0x0][0x23c], -R100 ;  /* 0x00008f005bcd7a23 */ /* 0x010fe40000010864 */
[-C--:B------:R-:W-:Y:S04]  /*11520*/  HMMA.16816.F32.BF16 R44, R84, R82.reuse, R44 ;  /* 0x00000052542c723c */ /* 0x080fe8000004182c */
[----:B------:R-:W-:Y:S01]  /*11530*/  FADD.FTZ R104, R113, R104 ;  /* 0x0000006871687221 */ /* 0x000fe20000010000 */
[----:B------:R-:W2:Y:S03]  /*11540*/  MUFU.EX2 R170, R170 ;  /* 0x000000aa00aa7308 */ /* 0x000ea60000000800 */
[C---:B------:R-:W-:Y:S01]  /*11550*/  HMMA.16816.F32.BF16 R48, R76.reuse, R82, R48 ;  /* 0x000000524c30723c */ /* 0x040fe20000041830 */
[----:B------:R-:W3:Y:S06]  /*11560*/  LDSM.16.MT88.4 R80, [R248+0x8000] ;  /* 0x00800000f850783b */ /* 0x000eec0000004200 */
[----:B------:R-:W-:Y:S02]  /*11570*/  MUFU.EX2 R165, R165 ;  /* 0x000000a500a57308 */ /* 0x000fe40000000800 */
[----:B-1----:R-:W-:Y:S08]  /*11580*/  LDSM.16.MT88.4 R192, [R249+0xb800] ;  /* 0x00b80000f9c0783b */ /* 0x002ff00000004200 */
[----:B------:R-:W1:Y:S10]  /*11590*/  MUFU.EX2 R160, R160 ;  /* 0x000000a000a07308 */ /* 0x000e740000000800 */
[----:B------:R-:W-:Y:S10]  /*115a0*/  MUFU.EX2 R159, R159 ;  /* 0x0000009f009f7308 */ /* 0x000ff40000000800 */
[----:B------:R-:W-:Y:S01]  /*115b0*/  MUFU.EX2 R139, R139 ;  /* 0x0000008b008b7308 */ /* 0x000fe20000000800 */
[-C--:B---3--:R-:W-:Y:S09]  /*115c0*/  HMMA.16816.F32.BF16 R52, R76, R80.reuse, R52 ;  /* 0x000000504c34723c */ /* 0x088ff20000041834 */
[----:B------:R-:W-:Y:S01]  /*115d0*/  MUFU.EX2 R155, R155 ;  /* 0x0000009b009b7308 */ /* 0x000fe20000000800 */
[C---:B------:R-:W-:Y:S08]  /*115e0*/  HMMA.16816.F32.BF16 R56, R84.reuse, R80, R56 ;  /* 0x000000505438723c */ /* 0x040ff00000041838 */
[-C--:B------:R-:W-:Y:S01]  /*115f0*/  HMMA.16816.F32.BF16 R60, R84, R82.reuse, R60 ;  /* 0x00000052543c723c */ /* 0x080fe2000004183c */
[----:B------:R-:W-:Y:S06]  /*11600*/  MUFU.EX2 R110, R110 ;  /* 0x0000006e006e7308 */ /* 0x000fec0000000800 */
[----:B--2---:R-:W-:Y:S01]  /*11610*/  F2FP.BF16.PACK_AB R85, R170, R167 ;  /* 0x000000a7aa55723e */ /* 0x004fe200000010ff */
[----:B------:R-:W-:Y:S01]  /*11620*/  HMMA.16816.F32.BF16 R64, R76, R82, R64 ;  /* 0x000000524c40723c */ /* 0x000fe20000041840 */
[----:B------:R-:W2:Y:S02]  /*11630*/  LDSM.16.MT88.4 R80, [R252+0x8800] ;  /* 0x00880000fc50783b */ /* 0x000ea40000004200 */
[----:B------:R3:W-:Y:S01]  /*11640*/  MUFU.EX2 R135, R147 ;  /* 0x0000009300877308 */ /* 0x0007e20000000800 */
[----:B------:R-:W-:Y:S01]  /*11650*/  F2FP.BF16.PACK_AB R87, R154, R169 ;  /* 0x000000a99a57723e */ /* 0x000fe200000010ff */
[--C-:B------:R-:W-:Y:S01]  /*11660*/  FFMA.FTZ R167, R129, c[0x0][0x23c], -R196.reuse ;  /* 0x00008f0081a77a23 */ /* 0x100fe200000108c4 */
[----:B-1----:R-:W-:Y:S01]  /*11670*/  F2FP.BF16.PACK_AB R84, R160, R165 ;  /* 0x000000a5a054723e */ /* 0x002fe200000010ff */
[----:B------:R-:W-:Y:S01]  /*11680*/  FADD.FTZ R170, R170, R215 ;  /* 0x000000d7aaaa7221 */ /* 0x000fe20000010000 */
[----:B------:R-:W-:Y:S04]  /*11690*/  F2FP.BF16.PACK_AB R76, R152, R161 ;  /* 0x000000a1984c723e */ /* 0x000fe800000010ff */
[----:B------:R-:W-:Y:S01]  /*116a0*/  F2FP.BF16.PACK_AB R78, R112, R115 ;  /* 0x00000073704e723e */ /* 0x000fe200000010ff */
[----:B------:R1:W4:Y:S01]  /*116b0*/  MUFU.EX2 R116, R142 ;  /* 0x0000008e00747308 */ /* 0x0003220000000800 */
[C---:B------:R-:W-:Y:S01]  /*116c0*/  F2FP.BF16.PACK_AB R77, R176.reuse, R173 ;  /* 0x000000adb04d723e */ /* 0x040fe200000010ff */
[----:B------:R-:W-:Y:S01]  /*116d0*/  FADD.FTZ R176, R176, R213 ;  /* 0x000000d5b0b07221 */ /* 0x000fe20000010000 */
[----:B------:R-:W-:Y:S01]  /*116e0*/  F2FP.BF16.PACK_AB R79, R150, R171 ;  /* 0x000000ab964f723e */ /* 0x000fe200000010ff */
[--C-:B------:R-:W-:Y:S01]  /*116f0*/  FFMA.FTZ R173, R131, c[0x0][0x23c], -R196.reuse ;  /* 0x00008f0083ad7a23 */ /* 0x100fe200000108c4 */
[----:B------:R-:W-:Y:S01]  /*11700*/  F2FP.BF16.PACK_AB R86, R119, R120 ;  /* 0x000000787756723e */ /* 0x000fe200000010ff */
[----:B------:R-:W-:Y:S02]  /*11710*/  FFMA.FTZ R196, R90, c[0x0][0x23c], -R196 ;  /* 0x00008f005ac47a23 */ /* 0x000fe400000108c4 */
[----:B------:R-:W-:Y:S01]  /*11720*/  LDSM.16.MT88.4 R88, [R250+0xa000] ;  /* 0x00a00000fa58783b */ /* 0x000fe20000004200 */
[----:B------:R-:W-:Y:S01]  /*11730*/  FADD.FTZ R171, R171, R176 ;  /* 0x000000b0abab7221 */ /* 0x000fe20000010000 */
[----:B------:R-:W-:Y:S01]  /*11740*/  MUFU.EX2 R145, R145 ;  /* 0x0000009100917308 */ /* 0x000fe20000000800 */
[----:B------:R-:W-:Y:S02]  /*11750*/  FADD.FTZ R169, R169, R170 ;  /* 0x000000aaa9a97221 */ /* 0x000fe40000010000 */
[----:B------:R-:W-:Y:S02]  /*11760*/  FADD.FTZ R150, R150, R171 ;  /* 0x000000ab96967221 */ /* 0x000fe40000010000 */
[--C-:B---3--:R-:W-:Y:S02]  /*11770*/  FFMA.FTZ R147, R223, c[0x0][0x23c], -R100.reuse ;  /* 0x00008f00df937a23 */ /* 0x108fe40000010864 */
[----:B------:R-:W-:Y:S03]  /*11780*/  FADD.FTZ R154, R154, R169 ;  /* 0x000000a99a9a7221 */ /* 0x000fe60000010000 */
[----:B------:R-:W-:Y:S01]  /*11790*/  MUFU.EX2 R196, R196 ;  /* 0x000000c400c47308 */ /* 0x000fe20000000800 */
[--C-:B-1----:R-:W-:Y:S01]  /*117a0*/  FFMA.FTZ R142, R225, c[0x0][0x23c], -R100.reuse ;  /* 0x00008f00e18e7a23 */ /* 0x102fe20000010864 */
[----:B----4-:R-:W-:Y:S01]  /*117b0*/  F2FP.BF16.PACK_AB R75, R116, R135 ;  /* 0x00000087744b723e */ /* 0x010fe200000010ff */
[-C--:B--2---:R-:W-:Y:S07]  /*117c0*/  HMMA.16816.F32.BF16 R4, R76, R80.reuse, R4 ;  /* 0x000000504c04723c */ /* 0x084fee0000041804 */
[----:B------:R-:W1:Y:S01]  /*117d0*/  MUFU.EX2 R138, R138 ;  /* 0x0000008a008a7308 */ /* 0x000e620000000800 */
[C---:B------:R-:W-:Y:S09]  /*117e0*/  HMMA.16816.F32.BF16 R8, R84.reuse, R80, R8 ;  /* 0x000000505408723c */ /* 0x040ff20000041808 */
[----:B------:R-:W-:Y:S01]  /*117f0*/  MUFU.EX2 R137, R137 ;  /* 0x0000008900897308 */ /* 0x000fe20000000800 */
[-C--:B------:R-:W-:Y:S09]  /*11800*/  HMMA.16816.F32.BF16 R12, R84, R82.reuse, R12 ;  /* 0x00000052540c723c */ /* 0x080ff2000004180c */
[----:B------:R-:W2:Y:S01]  /*11810*/  MUFU.EX2 R132, R132 ;  /* 0x0000008400847308 */ /* 0x000ea20000000800 */
[C---:B------:R-:W-:Y:S01]  /*11820*/  HMMA.16816.F32.BF16 R16, R76.reuse, R82, R16 ;  /* 0x000000524c10723c */ /* 0x040fe20000041810 */
[----:B------:R-:W3:Y:S03]  /*11830*/  LDSM.16.MT88.4 R80, [R250+0x8800] ;  /* 0x00880000fa50783b */ /* 0x000ee60000004200 */
[----:B-1----:R-:W-:Y:S05]  /*11840*/  F2FP.BF16.PACK_AB R72, R138, R145 ;  /* 0x000000918a48723e */ /* 0x002fea00000010ff */
[----:B------:R-:W-:Y:S10]  /*11850*/  MUFU.EX2 R143, R143 ;  /* 0x0000008f008f7308 */ /* 0x000ff40000000800 */
[----:B------:R-:W1:Y:S01]  /*11860*/  MUFU.EX2 R136, R136 ;  /* 0x0000008800887308 */ /* 0x000e620000000800 */
[----:B--2---:R-:W-:Y:S09]  /*11870*/  F2FP.BF16.PACK_AB R74, R132, R137 ;  /* 0x00000089844a723e */ /* 0x004ff200000010ff */
[----:B------:R-:W-:Y:S10]  /*11880*/  MUFU.EX2 R141, R141 ;  /* 0x0000008d008d7308 */ /* 0x000ff40000000800 */
[----:B------:R-:W-:Y:S01]  /*11890*/  MUFU.EX2 R134, R134 ;  /* 0x0000008600867308 */ /* 0x000fe20000000800 */
[-C--:B---3--:R-:W-:Y:S03]  /*118a0*/  HMMA.16816.F32.BF16 R20, R76, R80.reuse, R20 ;  /* 0x000000504c14723c */ /* 0x088fe60000041814 */
[----:B-1----:R-:W-:Y:S06]  /*118b0*/  F2FP.BF16.PACK_AB R73, R136, R143 ;  /* 0x0000008f8849723e */ /* 0x002fec00000010ff */
        /* <DEDUP_REMOVED lines=9> */
[----:B------:R2:W-:Y:S01]  /*11950*/  MUFU.EX2 R130, R173 ;  /* 0x000000ad00827308 */ /* 0x0005e20000000800 */
[-C--:B-1----:R-:W-:Y:S09]  /*11960*/  HMMA.16816.F32.BF16 R36, R76, R80.reuse, R36 ;  /* 0x000000504c24723c */ /* 0x082ff20000041824 */
[----:B------:R1:W-:Y:S01]  /*11970*/  MUFU.EX2 R126, R214 ;  /* 0x000000d6007e7308 */ /* 0x0003e20000000800 */
[C---:B------:R-:W-:Y:S09]  /*11980*/  HMMA.16816.F32.BF16 R40, R84.reuse, R80, R40 ;  /* 0x000000505428723c */ /* 0x040ff20000041828 */
[----:B------:R-:W-:Y:S01]  /*11990*/  MUFU.EX2 R208, R209 ;  /* 0x000000d100d07308 */ /* 0x000fe20000000800 */
[-C--:B------:R-:W-:Y:S03]  /*119a0*/  HMMA.16816.F32.BF16 R44, R84, R82.reuse, R44 ;  /* 0x00000052542c723c */ /* 0x080fe6000004182c */
[--C-:B--2---:R-:W-:Y:S06]  /*119b0*/  FFMA.FTZ R173, R121, c[0x0][0x23c], -R100.reuse ;  /* 0x00008f0079ad7a23 */ /* 0x104fec0000010864 */
[----:B------:R-:W-:Y:S01]  /*119c0*/  MUFU.EX2 R199, R199 ;  /* 0x000000c700c77308 */ /* 0x000fe20000000800 */
[C---:B------:R-:W-:Y:S01]  /*119d0*/  HMMA.16816.F32.BF16 R48, R76.reuse, R82, R48 ;  /* 0x000000524c30723c */ /* 0x040fe20000041830 */
[----:B------:R-:W2:Y:S03]  /*119e0*/  LDSM.16.MT88.4 R80, [R248+0x8800] ;  /* 0x00880000f850783b */ /* 0x000ea60000004200 */
[----:B-1----:R-:W-:Y:S05]  /*119f0*/  FFMA.FTZ R214, R117, c[0x0][0x23c], -R100 ;  /* 0x00008f0075d67a23 */ /* 0x002fea0000010864 */
[----:B------:R-:W-:Y:S10]  /*11a00*/  MUFU.EX2 R181, R181 ;  /* 0x000000b500b57308 */ /* 0x000ff40000000800 */
[----:B------:R-:W-:Y:S10]  /*11a10*/  MUFU.EX2 R131, R204 ;  /* 0x000000cc00837308 */ /* 0x000ff40000000800 */
[----:B------:R-:W-:Y:S10]  /*11a20*/  MUFU.EX2 R128, R167 ;  /* 0x000000a700807308 */ /* 0x000ff40000000800 */
[----:B------:R-:W-:Y:S01]  /*11a30*/  MUFU.EX2 R204, R242 ;  /* 0x000000f200cc7308 */ /* 0x000fe20000000800 */
[-C--:B--2---:R-:W-:Y:S09]  /*11a40*/  HMMA.16816.F32.BF16 R52, R76, R80.reuse, R52 ;  /* 0x000000504c34723c */ /* 0x084ff20000041834 */
[----:B------:R-:W-:Y:S01]  /*11a50*/  MUFU.EX2 R167, R241 ;  /* 0x000000f100a77308 */ /* 0x000fe20000000800 */
[C---:B------:R-:W-:Y:S08]  /*11a60*/  HMMA.16816.F32.BF16 R56, R84.reuse, R80, R56 ;  /* 0x000000505438723c */ /* 0x040ff00000041838 */
[-C--:B------:R-:W-:Y:S01]  /*11a70*/  HMMA.16816.F32.BF16 R60, R84, R82.reuse, R60 ;  /* 0x00000052543c723c */ /* 0x080fe2000004183c */
[----:B------:R-:W-:Y:S06]  /*11a80*/  MUFU.EX2 R129, R172 ;  /* 0x000000ac00817308 */ /* 0x000fec0000000800 */
[----:B------:R-:W-:Y:S01]  /*11a90*/  F2FP.BF16.PACK_AB R85, R140, R175 ;  /* 0x000000af8c55723e */ /* 0x000fe200000010ff */
[----:B------:R-:W-:Y:S01]  /*11aa0*/  HMMA.16816.F32.BF16 R64, R76, R82, R64 ;  /* 0x000000524c40723c */ /* 0x000fe20000041840 */
[----:B------:R-:W1:Y:S02]  /*11ab0*/  LDSM.16.MT88.4 R80, [R252+0x9000] ;  /* 0x00900000fc50783b */ /* 0x000e640000004200 */
[----:B------:R-:W-:Y:S01]  /*11ac0*/  MUFU.EX2 R172, R219 ;  /* 0x000000db00ac7308 */ /* 0x000fe20000000800 */
[----:B------:R-:W-:Y:S01]  /*11ad0*/  F2FP.BF16.PACK_AB R87, R108, R151 ;  /* 0x000000976c57723e */ /* 0x000fe200000010ff */
[----:B------:R-:W-:Y:S01]  /*11ae0*/  FADD.FTZ R175, R175, R154 ;  /* 0x0000009aafaf7221 */ /* 0x000fe20000010000 */
[----:B------:R-:W-:Y:S01]  /*11af0*/  F2FP.BF16.PACK_AB R84, R144, R157 ;  /* 0x0000009d9054723e */ /* 0x000fe200000010ff */
[--C-:B------:R-:W-:Y:S01]  /*11b00*/  FFMA.FTZ R76, R182, c[0x0][0x23c], -R100.reuse ;  /* 0x00008f00b64c7a23 */ /* 0x100fe20000010864 */
[----:B------:R-:W-:Y:S01]  /*11b10*/  F2FP.BF16.PACK_AB R78, R139, R148 ;  /* 0x000000948b4e723e */ /* 0x000fe200000010ff */
[----:B------:R-:W-:Y:S03]  /*11b20*/  FFMA.FTZ R154, R92, c[0x0][0x23c], -R100 ;  /* 0x00008f005c9a7a23 */ /* 0x000fe60000010864 */
[----:B------:R-:W-:Y:S01]  /*11b30*/  F2FP.BF16.PACK_AB R77, R146, R177 ;  /* 0x000000b1924d723e */ /* 0x000fe200000010ff */
[----:B------:R2:W3:Y:S01]  /*11b40*/  MUFU.EX2 R114, R76 ;  /* 0x0000004c00727308 */ /* 0x0004e20000000800 */
[----:B------:R-:W-:Y:S01]  /*11b50*/  F2FP.BF16.PACK_AB R79, R110, R155 ;  /* 0x0000009b6e4f723e */ /* 0x000fe200000010ff */
[----:B------:R-:W-:Y:S02]  /*11b60*/  FADD.FTZ R177, R177, R150 ;  /* 0x00000096b1b17221 */ /* 0x000fe40000010000 */
[----:B------:R-:W-:Y:S02]  /*11b70*/  FFMA.FTZ R150, R93, c[0x0][0x23c], -R100 ;  /* 0x00008f005d967a23 */ /* 0x000fe40000010864 */
[----:B------:R-:W-:Y:S02]  /*11b80*/  FADD.FTZ R146, R146, R177 ;  /* 0x000000b192927221 */ /* 0x000fe40000010000 */
[----:B------:R-:W-:Y:S02]  /*11b90*/  FFMA.FTZ R182, R122, c[0x0][0x23c], -R197 ;  /* 0x00008f007ab67a23 */ /* 0x000fe400000108c5 */
[----:B------:R-:W4:Y:S01]  /*11ba0*/  MUFU.EX2 R122, R221 ;  /* 0x000000dd007a7308 */ /* 0x000f220000000800 */
[----:B------:R-:W-:Y:S04]  /*11bb0*/  FADD.FTZ R155, R155, R146 ;  /* 0x000000929b9b7221 */ /* 0x000fe80000010000 */
[----:B------:R-:W-:Y:S04]  /*11bc0*/  FADD.FTZ R110, R110, R155 ;  /* 0x0000009b6e6e7221 */ /* 0x000fe80000010000 */
[----:B------:R-:W-:Y:S01]  /*11bd0*/  FADD.FTZ R143, R143, R110 ;  /* 0x0000006e8f8f7221 */ /* 0x000fe20000010000 */
[----:B------:R-:W-:Y:S03]  /*11be0*/  MUFU.EX2 R197, R243 ;  /* 0x000000f300c57308 */ /* 0x000fe60000000800 */
[----:B------:R-:W-:Y:S01]  /*11bf0*/  FADD.FTZ R136, R136, R143 ;  /* 0x0000008f88887221 */ /* 0x000fe20000010000 */
[----:B--2---:R-:W-:Y:S02]  /*11c00*/  F2FP.BF16.PACK_AB R76, R156, R159 ;  /* 0x0000009f9c4c723e */ /* 0x004fe400000010ff */
[----:B---3--:R-:W-:Y:S04]  /*11c10*/  F2FP.BF16.PACK_AB R86, R114, R149 ;  /* 0x000000957256723e */ /* 0x008fe800000010ff */
[----:B------:R-:W-:Y:S01]  /*11c20*/  MUFU.EX2 R183, R183 ;  /* 0x000000b700b77308 */ /* 0x000fe20000000800 */
[-C--:B-1----:R-:W-:Y:S08]  /*11c30*/  HMMA.16816.F32.BF16 R4, R76, R80.reuse, R4 ;  /* 0x000000504c04723c */ /* 0x082ff00000041804 */
        /* <DEDUP_REMOVED lines=34> */
[----:B------:R1:W-:Y:S01]  /*11e60*/  MUFU.EX2 R105, R188 ;  /* 0x000000bc00697308 */ /* 0x0003e20000000800 */
[C---:B------:R-:W-:Y:S08]  /*11e70*/  HMMA.16816.F32.BF16 R56, R84.reuse, R80, R56 ;  /* 0x000000505438723c */ /* 0x040ff00000041838 */
[-C--:B------:R-:W-:Y:S01]  /*11e80*/  HMMA.16816.F32.BF16 R60, R84, R82.reuse, R60 ;  /* 0x00000052543c723c */ /* 0x080fe2000004183c */
[----:B------:R-:W2:Y:S01]  /*11e90*/  LDSM.16.MT88.4 R84, [R252+0x9800] ;  /* 0x00980000fc54783b */ /* 0x000ea20000004200 */
[----:B------:R-:W-:Y:S06]  /*11ea0*/  MUFU.EX2 R106, R190 ;  /* 0x000000be006a7308 */ /* 0x000fec0000000800 */
[----:B------:R-:W-:Y:S01]  /*11eb0*/  HMMA.16816.F32.BF16 R64, R76, R82, R64 ;  /* 0x000000524c40723c */ /* 0x000fe20000041840 */
[----:B------:R-:W3:Y:S03]  /*11ec0*/  LDSM.16.MT88.4 R80, [R250+0x9800] ;  /* 0x00980000fa50783b */ /* 0x000ee60000004200 */
[----:B------:R-:W-:Y:S01]  /*11ed0*/  MUFU.EX2 R109, R189 ;  /* 0x000000bd006d7308 */ /* 0x000fe20000000800 */
[----:B-1----:R-:W-:Y:S02]  /*11ee0*/  F2FP.BF16.PACK_AB R188, R123, R124 ;  /* 0x0000007c7bbc723e */ /* 0x002fe400000010ff */
[----:B------:R-:W-:Y:S02]  /*11ef0*/  F2FP.BF16.PACK_AB R77, R134, R141 ;  /* 0x0000008d864d723e */ /* 0x000fe400000010ff */
[----:B------:R-:W-:Y:S03]  /*11f00*/  F2FP.BF16.PACK_AB R79, R118, R133 ;  /* 0x00000085764f723e */ /* 0x000fe600000010ff */
[----:B------:R-:W-:Y:S02]  /*11f10*/  F2FP.BF16.PACK_AB R76, R142, R153 ;  /* 0x000000998e4c723e */ /* 0x000fe400000010ff */
[----:B------:R-:W1:Y:S01]  /*11f20*/  MUFU.EX2 R71, R71 ;  /* 0x0000004700477308 */ /* 0x000e620000000800 */
[----:B----4-:R-:W-:Y:S09]  /*11f30*/  F2FP.BF16.PACK_AB R78, R122, R147 ;  /* 0x000000937a4e723e */ /* 0x010ff200000010ff */
[----:B------:R-:W-:Y:S01]  /*11f40*/  MUFU.EX2 R113, R166 ;  /* 0x000000a600717308 */ /* 0x000fe20000000800 */
[-C--:B--2---:R-:W-:Y:S09]  /*11f50*/  HMMA.16816.F32.BF16 R4, R72, R84.reuse, R4 ;  /* 0x000000544804723c */ /* 0x084ff20000041804 */
[----:B------:R-:W-:Y:S03]  /*11f60*/  MUFU.EX2 R99, R99 ;  /* 0x0000006300637308 */ /* 0x000fe60000000800 */
[----:B-1----:R-:W-:Y:S01]  /*11f70*/  F2FP.BF16.PACK_AB R190, R196, R71 ;  /* 0x00000047c4be723e */ /* 0x002fe200000010ff */
[C---:B------:R-:W-:Y:S06]  /*11f80*/  HMMA.16816.F32.BF16 R8, R76.reuse, R84, R8 ;  /* 0x000000544c08723c */ /* 0x040fec0000041808 */
[----:B------:R-:W-:Y:S02]  /*11f90*/  MUFU.EX2 R98, R98 ;  /* 0x0000006200627308 */ /* 0x000fe40000000800 */
[-C--:B------:R-:W-:Y:S08]  /*11fa0*/  HMMA.16816.F32.BF16 R12, R76, R86.reuse, R12 ;  /* 0x000000564c0c723c */ /* 0x080ff0000004180c */
[----:B------:R-:W-:Y:S01]  /*11fb0*/  MUFU.EX2 R97, R97 ;  /* 0x0000006100617308 */ /* 0x000fe20000000800 */
[C---:B------:R-:W-:Y:S01]  /*11fc0*/  HMMA.16816.F32.BF16 R16, R72.reuse, R86, R16 ;  /* 0x000000564810723c */ /* 0x040fe20000041810 */
[----:B------:R-:W-:Y:S07]  /*11fd0*/  LDSM.16.MT88.4 R84, [R248+0x9800] ;  /* 0x00980000f854783b */ /* 0x000fee0000004200 */
[-C--:B---3--:R-:W-:Y:S01]  /*11fe0*/  HMMA.16816.F32.BF16 R20, R72, R80.reuse, R20 ;  /* 0x000000504814723c */ /* 0x088fe20000041814 */
[----:B------:R-:W-:Y:S07]  /*11ff0*/  MUFU.EX2 R96, R96 ;  /* 0x0000006000607308 */ /* 0x000fee0000000800 */
[C---:B------:R-:W-:Y:S08]  /*12000*/  HMMA.16816.F32.BF16 R24, R76.reuse, R80, R24 ;  /* 0x000000504c18723c */ /* 0x040ff00000041818 */
[-C--:B------:R-:W-:Y:S08]  /*12010*/  HMMA.16816.F32.BF16 R28, R76, R82.reuse, R28 ;  /* 0x000000524c1c723c */ /* 0x080ff0000004181c */
[C---:B------:R-:W-:Y:S01]  /*12020*/  HMMA.16816.F32.BF16 R32, R72.reuse, R82, R32 ;  /* 0x000000524820723c */ /* 0x040fe20000041820 */
[----:B------:R-:W1:Y:S07]  /*12030*/  LDSM.16.MT88.4 R80, [R249+0x9800] ;  /* 0x00980000f950783b */ /* 0x000e6e0000004200 */
        /* <DEDUP_REMOVED lines=18> */
[-C--:B-1----:R-:W-:Y:S08]  /*12160*/  HMMA.16816.F32.BF16 R4, R72, R80.reuse, R4 ;  /* 0x000000504804723c */ /* 0x082ff00000041804 */
        /* <DEDUP_REMOVED lines=8> */
[----:B------:R-:W-:Y:S07]  /*121f0*/  LDSM.16.MT88.4 R88, [R250+0xa800] ;  /* 0x00a80000fa58783b */ /* 0x000fee0000004200 */
[-C--:B--2---:R-:W-:Y:S08]  /*12200*/  HMMA.16816.F32.BF16 R36, R72, R84.reuse, R36 ;  /* 0x000000544824723c */ /* 0x084ff00000041824 */
[C---:B------:R-:W-:Y:S08]  /*12210*/  HMMA.16816.F32.BF16 R40, R76.reuse, R84, R40 ;  /* 0x000000544c28723c */ /* 0x040ff00000041828 */
[-C--:B------:R-:W-:Y:S08]  /*12220*/  HMMA.16816.F32.BF16 R44, R76, R86.reuse, R44 ;  /* 0x000000564c2c723c */ /* 0x080ff0000004182c */
[C---:B------:R-:W-:Y:S01]  /*12230*/  HMMA.16816.F32.BF16 R48, R72.reuse, R86, R48 ;  /* 0x000000564830723c */ /* 0x040fe20000041830 */
[----:B------:R-:W2:Y:S07]  /*12240*/  LDSM.16.MT88.4 R84, [R252+0xa800] ;  /* 0x00a80000fc54783b */ /* 0x000eae0000004200 */
[-C--:B-1----:R-:W-:Y:S08]  /*12250*/  HMMA.16816.F32.BF16 R52, R72, R80.reuse, R52 ;  /* 0x000000504834723c */ /* 0x082ff00000041834 */
[C---:B------:R-:W-:Y:S07]  /*12260*/  HMMA.16816.F32.BF16 R56, R76.reuse, R80, R56 ;  /* 0x000000504c38723c */ /* 0x040fee0000041838 */
[----:B------:R-:W-:Y:S01]  /*12270*/  FADD.FTZ R81, R161, R102 ;  /* 0x00000066a1517221 */ /* 0x000fe20000010000 */
[-C--:B------:R-:W-:Y:S01]  /*12280*/  HMMA.16816.F32.BF16 R60, R76, R82.reuse, R60 ;  /* 0x000000524c3c723c */ /* 0x080fe2000004183c */
[----:B------:R-:W-:Y:S03]  /*12290*/  MUFU.EX2 R102, R179 ;  /* 0x000000b300667308 */ /* 0x000fe60000000800 */
[----:B------:R-:W-:Y:S02]  /*122a0*/  FADD.FTZ R152, R152, R81 ;  /* 0x0000005198987221 */ /* 0x000fe40000010000 */
[----:B------:R-:W-:Y:S01]  /*122b0*/  FADD.FTZ R161, R165, R104 ;  /* 0x00000068a5a17221 */ /* 0x000fe20000010000 */
        /* <DEDUP_REMOVED lines=9> */
[----:B------:R-:W-:Y:S02]  /*12350*/  FFMA.FTZ R100, R95, c[0x0][0x23c], -R100 ;  /* 0x00008f005f647a23 */ /* 0x000fe40000010864 */
[----:B------:R-:W-:Y:S01]  /*12360*/  LDSM.16.MT88.4 R92, [R249+0xb000] ;  /* 0x00b00000f95c783b */ /* 0x000fe20000004200 */
[----:B------:R-:W-:Y:S01]  /*12370*/  F2FP.BF16.PACK_AB R74, R129, R130 ;  /* 0x00000082814a723e */ /* 0x000fe200000010ff */
[----:B------:R-:W-:Y:S01]  /*12380*/  FADD.FTZ R161, R160, R161 ;  /* 0x000000a1a0a17221 */ /* 0x000fe20000010000 */
[----:B------:R-:W-:Y:S01]  /*12390*/  F2FP.BF16.PACK_AB R73, R121, R212 ;  /* 0x000000d47949723e */ /* 0x000fe200000010ff */
[----:B------:R-:W-:Y:S01]  /*123a0*/  MUFU.EX2 R100, R100 ;  /* 0x0000006400647308 */ /* 0x000fe20000000800 */
[----:B------:R-:W-:Y:S01]  /*123b0*/  F2FP.BF16.PACK_AB R75, R70, R117 ;  /* 0x00000075464b723e */ /* 0x000fe200000010ff */
[----:B------:R-:W-:Y:S01]  /*123c0*/  FADD.FTZ R160, R120, R161 ;  /* 0x000000a178a07221 */ /* 0x000fe20000010000 */
[----:B------:R-:W-:Y:S01]  /*123d0*/  F2FP.BF16.PACK_AB R78, R222, R107 ;  /* 0x0000006bde4e723e */ /* 0x000fe200000010ff */
[----:B------:R-:W-:Y:S02]  /*123e0*/  FADD.FTZ R112, R112, R115 ;  /* 0x0000007370707221 */ /* 0x000fe40000010000 */
[----:B------:R-:W-:Y:S02]  /*123f0*/  FADD.FTZ R160, R119, R160 ;  /* 0x000000a077a07221 */ /* 0x000fe40000010000 */
[-C--:B--2---:R-:W-:Y:S02]  /*12400*/  HMMA.16816.F32.BF16 R4, R72, R84.reuse, R4 ;  /* 0x000000544804723c */ /* 0x084fe40000041804 */
[----:B------:R-:W-:Y:S01]  /*12410*/  MUFU.EX2 R119, R186 ;  /* 0x000000ba00777308 */ /* 0x000fe20000000800 */
[----:B------:R-:W-:Y:S04]  /*12420*/  FADD.FTZ R157, R157, R160 ;  /* 0x000000a09d9d7221 */ /* 0x000fe80000010000 */
[----:B------:R-:W-:Y:S01]  /*12430*/  FADD.FTZ R144, R144, R157 ;  /* 0x0000009d90907221 */ /* 0x000fe20000010000 */
[C---:B------:R-:W-:Y:S04]  /*12440*/  HMMA.16816.F32.BF16 R8, R76.reuse, R84, R8 ;  /* 0x000000544c08723c */ /* 0x040fe80000041808 */
[----:B------:R-:W-:Y:S01]  /*12450*/  MUFU.EX2 R115, R158 ;  /* 0x0000009e00737308 */ /* 0x000fe20000000800 */
[----:B------:R-:W-:Y:S03]  /*12460*/  FADD.FTZ R149, R149, R144 ;  /* 0x0000009095957221 */ /* 0x000fe60000010000 */
[-C--:B------:R-:W-:Y:S04]  /*12470*/  HMMA.16816.F32.BF16 R12, R76, R86.reuse, R12 ;  /* 0x000000564c0c723c */ /* 0x080fe8000004180c */
[----:B------:R-:W-:Y:S02]  /*12480*/  FADD.FTZ R114, R114, R149 ;  /* 0x0000009572727221 */ /* 0x000fe40000010000 */
[----:B------:R-:W2:Y:S02]  /*12490*/  MUFU.EX2 R120, R164 ;  /* 0x000000a400787308 */ /* 0x000ea40000000800 */
[C---:B------:R-:W-:Y:S01]  /*124a0*/  HMMA.16816.F32.BF16 R16, R72.reuse, R86, R16 ;  /* 0x000000564810723c */ /* 0x040fe20000041810 */
[----:B------:R-:W3:Y:S03]  /*124b0*/  LDSM.16.MT88.4 R84, [R248+0xa800] ;  /* 0x00a80000f854783b */ /* 0x000ee60000004200 */
[----:B------:R-:W-:Y:S04]  /*124c0*/  FADD.FTZ R153, R153, R114 ;  /* 0x0000007299997221 */ /* 0x000fe80000010000 */
[-C--:B------:R-:W-:Y:S04]  /*124d0*/  HMMA.16816.F32.BF16 R20, R72, R88.reuse, R20 ;  /* 0x000000584814723c */ /* 0x080fe80000041814 */
[----:B------:R-:W-:Y:S04]  /*124e0*/  FADD.FTZ R142, R142, R153 ;  /* 0x000000998e8e7221 */ /* 0x000fe80000010000 */
[C---:B------:R-:W-:Y:S04]  /*124f0*/  HMMA.16816.F32.BF16 R24, R76.reuse, R88, R24 ;  /* 0x000000584c18723c */ /* 0x040fe80000041818 */
[----:B------:R-:W-:Y:S01]  /*12500*/  FADD.FTZ R147, R147, R142 ;  /* 0x0000008e93937221 */ /* 0x000fe20000010000 */
[----:B--2---:R-:W-:Y:S03]  /*12510*/  F2FP.BF16.PACK_AB R189, R120, R113 ;  /* 0x0000007178bd723e */ /* 0x004fe600000010ff */
[-C--:B------:R-:W-:Y:S04]  /*12520*/  HMMA.16816.F32.BF16 R28, R76, R90.reuse, R28 ;  /* 0x0000005a4c1c723c */ /* 0x080fe8000004181c */
[----:B------:R-:W-:Y:S04]  /*12530*/  FADD.FTZ R122, R122, R147 ;  /* 0x000000937a7a7221 */ /* 0x000fe80000010000 */
[C---:B------:R-:W-:Y:S01]  /*12540*/  HMMA.16816.F32.BF16 R32, R72.reuse, R90, R32 ;  /* 0x0000005a4820723c */ /* 0x040fe20000041820 */
[----:B------:R-:W-:Y:S07]  /*12550*/  LDSM.16.MT88.4 R88, [R250+0xb000] ;  /* 0x00b00000fa58783b */ /* 0x000fee0000004200 */
[-C--:B-1----:R-:W-:Y:S08]  /*12560*/  HMMA.16816.F32.BF16 R36, R72, R80.reuse, R36 ;  /* 0x000000504824723c */ /* 0x082ff00000041824 */
[C---:B------:R-:W-:Y:S08]  /*12570*/  HMMA.16816.F32.BF16 R40, R76.reuse, R80, R40 ;  /* 0x000000504c28723c */ /* 0x040ff00000041828 */
[-C--:B------:R-:W-:Y:S08]  /*12580*/  HMMA.16816.F32.BF16 R44, R76, R82.reuse, R44 ;  /* 0x000000524c2c723c */ /* 0x080ff0000004182c */
[C---:B------:R-:W-:Y:S01]  /*12590*/  HMMA.16816.F32.BF16 R48, R72.reuse, R82, R48 ;  /* 0x000000524830723c */ /* 0x040fe20000041830 */
[----:B------:R-:W1:Y:S07]  /*125a0*/  LDSM.16.MT88.4 R80, [R252+0xb000] ;  /* 0x00b00000fc50783b */ /* 0x000e6e0000004200 */
[-C--:B---3--:R-:W-:Y:S08]  /*125b0*/  HMMA.16816.F32.BF16 R52, R72, R84.reuse, R52 ;  /* 0x000000544834723c */ /* 0x088ff00000041834 */
[C---:B------:R-:W-:Y:S07]  /*125c0*/  HMMA.16816.F32.BF16 R56, R76.reuse, R84, R56 ;  /* 0x000000544c38723c */ /* 0x040fee0000041838 */
[----:B------:R-:W-:Y:S01]  /*125d0*/  FADD.FTZ R85, R159, R112 ;  /* 0x000000709f557221 */ /* 0x000fe20000010000 */
[-C--:B------:R-:W-:Y:S01]  /*125e0*/  HMMA.16816.F32.BF16 R60, R76, R86.reuse, R60 ;  /* 0x000000564c3c723c */ /* 0x080fe2000004183c */
[----:B------:R-:W2:Y:S03]  /*125f0*/  MUFU.EX2 R112, R162 ;  /* 0x000000a200707308 */ /* 0x000ea60000000800 */
[----:B------:R-:W-:Y:S03]  /*12600*/  FADD.FTZ R85, R156, R85 ;  /* 0x000000559c557221 */ /* 0x000fe60000010000 */
[----:B------:R-:W-:Y:S01]  /*12610*/  FADD.FTZ R76, R140, R175 ;  /* 0x000000af8c4c7221 */ /* 0x000fe20000010000 */
[----:B------:R-:W-:Y:S04]  /*12620*/  HMMA.16816.F32.BF16 R64, R72, R86, R64 ;  /* 0x000000564840723c */ /* 0x000fe80000041840 */
[----:B------:R-:W-:Y:S01]  /*12630*/  F2FP.BF16.PACK_AB R77, R104, R103 ;  /* 0x00000067684d723e */ /* 0x000fe200000010ff */
[----:B------:R-:W-:Y:S01]  /*12640*/  FADD.FTZ R151, R151, R76 ;  /* 0x0000004c97977221 */ /* 0x000fe20000010000 */
[----:B------:R-:W-:Y:S01]  /*12650*/  F2FP.BF16.PACK_AB R79, R109, R106 ;  /* 0x0000006a6d4f723e */ /* 0x000fe200000010ff */
[----:B------:R-:W-:Y:S01]  /*12660*/  FADD.FTZ R140, R148, R85 ;  /* 0x00000055948c7221 */ /* 0x000fe20000010000 */
[----:B------:R-:W-:Y:S01]  /*12670*/  F2FP.BF16.PACK_AB R72, R127, R128 ;  /* 0x000000807f48723e */ /* 0x000fe200000010ff */
[----:B------:R-:W3:Y:S03]  /*12680*/  LDSM.16.MT88.4 R84, [R248+0xb000] ;  /* 0x00b00000f854783b */ /* 0x000ee60000004200 */
[----:B------:R-:W-:Y:S01]  /*12690*/  F2FP.BF16.PACK_AB R74, R125, R126 ;  /* 0x0000007e7d4a723e */ /* 0x000fe200000010ff */
[----:B------:R-:W-:Y:S01]  /*126a0*/  FADD.FTZ R140, R139, R140 ;  /* 0x0000008c8b8c7221 */ /* 0x000fe20000010000 */
[----:B------:R-:W-:Y:S01]  /*126b0*/  F2FP.BF16.PACK_AB R73, R224, R105 ;  /* 0x00000069e049723e */ /* 0x000fe200000010ff */
[----:B------:R-:W-:Y:S01]  /*126c0*/  FADD.FTZ R108, R108, R151 ;  /* 0x000000976c6c7221 */ /* 0x000fe20000010000 */
[----:B------:R-:W-:Y:S01]  /*126d0*/  F2FP.BF16.PACK_AB R75, R102, R101 ;  /* 0x00000065664b723e */ /* 0x000fe200000010ff */
[----:B------:R-:W-:Y:S01]  /*126e0*/  FADD.FTZ R145, R145, R140 ;  /* 0x0000008c91917221 */ /* 0x000fe20000010000 */
[----:B--2---:R-:W-:Y:S01]  /*126f0*/  F2FP.BF16.PACK_AB R191, R115, R112 ;  /* 0x0000007073bf723e */ /* 0x004fe200000010ff */
[----:B------:R-:W-:Y:S01]  /*12700*/  FADD.FTZ R141, R141, R108 ;  /* 0x0000006c8d8d7221 */ /* 0x000fe20000010000 */
[----:B------:R-:W-:Y:S01]  /*12710*/  F2FP.BF16.PACK_AB R76, R98, R99 ;  /* 0x00000063624c723e */ /* 0x000fe200000010ff */
[----:B------:R-:W-:Y:S01]  /*12720*/  FADD.FTZ R138, R138, R145 ;  /* 0x000000918a8a7221 */ /* 0x000fe20000010000 */
[----:B------:R-:W-:Y:S01]  /*12730*/  F2FP.BF16.PACK_AB R78, R96, R97 ;  /* 0x00000061604e723e */ /* 0x000fe200000010ff */
[-C--:B-1----:R-:W-:Y:S03]  /*12740*/  HMMA.16816.F32.BF16 R4, R72, R80.reuse, R4 ;  /* 0x000000504804723c */ /* 0x082fe60000041804 */
[----:B------:R-:W-:Y:S02]  /*12750*/  FADD.FTZ R134, R134, R141 ;  /* 0x0000008d86867221 */ /* 0x000fe40000010000 */
[----:B------:R-:W-:Y:S03]  /*12760*/  FADD.FTZ R137, R137, R138 ;  /* 0x0000008a89897221 */ /* 0x000fe60000010000 */
[C---:B------:R-:W-:Y:S01]  /*12770*/  HMMA.16816.F32.BF16 R8, R76.reuse, R80, R8 ;  /* 0x000000504c08723c */ /* 0x040fe20000041808 */
[----:B------:R1:W2:Y:S07]  /*12780*/  MUFU.EX2 R80, R178 ;  /* 0x000000b200507308 */ /* 0x0002ae0000000800 */
[-C--:B------:R-:W-:Y:S03]  /*12790*/  HMMA.16816.F32.BF16 R12, R76, R82.reuse, R12 ;  /* 0x000000524c0c723c */ /* 0x080fe6000004180c */
[----:B------:R4:W-:Y:S05]  /*127a0*/  MUFU.EX2 R81, R184 ;  /* 0x000000b800517308 */ /* 0x0009ea0000000800 */
[C---:B------:R-:W-:Y:S05]  /*127b0*/  HMMA.16816.F32.BF16 R16, R72.reuse, R82, R16 ;  /* 0x000000524810723c */ /* 0x040fea0000041810 */
[----:B------:R-:W5:Y:S03]  /*127c0*/  MUFU.EX2 R82, R168 ;  /* 0x000000a800527308 */ /* 0x000f660000000800 */
[-C--:B------:R-:W-:Y:S01]  /*127d0*/  HMMA.16816.F32.BF16 R20, R72, R88.reuse, R20 ;  /* 0x000000584814723c */ /* 0x080fe20000041814 */
[----:B-1----:R-:W1:Y:S03]  /*127e0*/  LDSM.16.MT88.4 R176, [R252+0xb800] ;  /* 0x00b80000fcb0783b */ /* 0x002e660000004200 */
[----:B--2---:R-:W-:Y:S03]  /*127f0*/  F2FP.BF16.PACK_AB R153, R80, R119 ;  /* 0x000000775099723e */ /* 0x004fe600000010ff */
[----:B------:R-:W-:Y:S01]  /*12800*/  MUFU.EX2 R83, R154 ;  /* 0x0000009a00537308 */ /* 0x000fe20000000800 */
[C---:B------:R-:W-:Y:S01]  /*12810*/  HMMA.16816.F32.BF16 R24, R76.reuse, R88, R24 ;  /* 0x000000584c18723c */ /* 0x040fe20000041818 */
[----:B----4-:R-:W2:Y:S07]  /*12820*/  LDSM.16.MT88.4 R184, [R250+0xb800] ;  /* 0x00b80000fab8783b */ /* 0x010eae0000004200 */
[-C--:B------:R-:W-:Y:S01]  /*12830*/  HMMA.16816.F32.BF16 R28, R76, R90.reuse, R28 ;  /* 0x0000005a4c1c723c */ /* 0x080fe2000004181c */
[----:B------:R-:W4:Y:S03]  /*12840*/  MUFU.EX2 R89, R150 ;  /* 0x0000009600597308 */ /* 0x000f260000000800 */
[----:B-----5:R-:W-:Y:S04]  /*12850*/  F2FP.BF16.PACK_AB R155, R82, R81 ;  /* 0x00000051529b723e */ /* 0x020fe800000010ff */
[C---:B------:R-:W-:Y:S03]  /*12860*/  HMMA.16816.F32.BF16 R32, R72.reuse, R90, R32 ;  /* 0x0000005a4820723c */ /* 0x040fe60000041820 */
[----:B------:R-:W5:Y:S05]  /*12870*/  MUFU.EX2 R88, R152 ;  /* 0x0000009800587308 */ /* 0x000f6a0000000800 */
[-C--:B------:R-:W-:Y:S08]  /*12880*/  HMMA.16816.F32.BF16 R36, R72, R92.reuse, R36 ;  /* 0x0000005c4824723c */ /* 0x080ff00000041824 */
[C---:B------:R-:W-:Y:S04]  /*12890*/  HMMA.16816.F32.BF16 R40, R76.reuse, R92, R40 ;  /* 0x0000005c4c28723c */ /* 0x040fe80000041828 */
[----:B----4-:R-:W-:Y:S04]  /*128a0*/  F2FP.BF16.PACK_AB R154, R100, R89 ;  /* 0x00000059649a723e */ /* 0x010fe800000010ff */
[-C--:B------:R-:W-:Y:S04]  /*128b0*/  HMMA.16816.F32.BF16 R44, R76, R94.reuse, R44 ;  /* 0x0000005e4c2c723c */ /* 0x080fe8000004182c */
[----:B-----5:R-:W-:Y:S04]  /*128c0*/  F2FP.BF16.PACK_AB R152, R88, R83 ;  /* 0x000000535898723e */ /* 0x020fe800000010ff */
[C---:B------:R-:W-:Y:S08]  /*128d0*/  HMMA.16816.F32.BF16 R48, R72.reuse, R94, R48 ;  /* 0x0000005e4830723c */ /* 0x040ff00000041830 */
[-C--:B---3--:R-:W-:Y:S08]  /*128e0*/  HMMA.16816.F32.BF16 R52, R72, R84.reuse, R52 ;  /* 0x000000544834723c */ /* 0x088ff00000041834 */
[C---:B------:R-:W-:Y:S08]  /*128f0*/  HMMA.16816.F32.BF16 R56, R76.reuse, R84, R56 ;  /* 0x000000544c38723c */ /* 0x040ff00000041838 */
[-C--:B------:R-:W-:Y:S07]  /*12900*/  HMMA.16816.F32.BF16 R60, R76, R86.reuse, R60 ;  /* 0x000000564c3c723c */ /* 0x080fee000004183c */
[----:B------:R-:W-:Y:S01]  /*12910*/  FADD.FTZ R77, R135, R136 ;  /* 0x00000088874d7221 */ /* 0x000fe20000010000 */
[----:B------:R-:W-:Y:S04]  /*12920*/  HMMA.16816.F32.BF16 R64, R72, R86, R64 ;  /* 0x000000564840723c */ /* 0x000fe80000041840 */
[----:B------:R-:W-:Y:S03]  /*12930*/  FADD.FTZ R77, R116, R77 ;  /* 0x0000004d744d7221 */ /* 0x000fe60000010000 */
[----:B------:R-:W-:Y:S01]  /*12940*/  FADD.FTZ R73, R133, R134 ;  /* 0x0000008685497221 */ /* 0x000fe20000010000 */
[-C--:B-1----:R-:W-:Y:S01]  /*12950*/  HMMA.16816.F32.BF16 R160, R188, R176.reuse, R4 ;  /* 0x000000b0bca0723c */ /* 0x082fe20000041804 */
[----:B------:R-:W1:Y:S04]  /*12960*/  LDSM.16.MT88.4 R4, [R248+0xb800] ;  /* 0x00b80000f804783b */ /* 0x000e680000004200 */
[----:B------:R-:W-:Y:S02]  /*12970*/  FADD.FTZ R75, R132, R137 ;  /* 0x00000089844b7221 */ /* 0x000fe40000010000 */
[----:B------:R-:W-:Y:S01]  /*12980*/  FADD.FTZ R73, R118, R73 ;  /* 0x0000004976497221 */ /* 0x000fe20000010000 */
[C---:B------:R-:W-:Y:S04]  /*12990*/  HMMA.16816.F32.BF16 R140, R152.reuse, R176, R8 ;  /* 0x000000b0988c723c */ /* 0x040fe80000041808 */
[----:B------:R-:W-:Y:S03]  /*129a0*/  FADD.FTZ R208, R208, R75 ;  /* 0x0000004bd0d07221 */ /* 0x000fe60000010000 */
[----:B------:R-:W-:Y:S01]  /*129b0*/  FADD.FTZ R8, R174, R77 ;  /* 0x0000004dae087221 */ /* 0x000fe20000010000 */
[-C--:B------:R-:W-:Y:S04]  /*129c0*/  HMMA.16816.F32.BF16 R132, R152, R178.reuse, R12 ;  /* 0x000000b29884723c */ /* 0x080fe8000004180c */
[----:B------:R-:W-:Y:S02]  /*129d0*/  FADD.FTZ R199, R199, R208 ;  /* 0x000000d0c7c77221 */ /* 0x000fe40000010000 */
[----:B------:R-:W-:Y:S02]  /*129e0*/  FADD.FTZ R10, R172, R73 ;  /* 0x00000049ac0a7221 */ /* 0x000fe40000010000 */
[----:B------:R-:W-:Y:S01]  /*129f0*/  FADD.FTZ R206, R206, R199 ;  /* 0x000000c7cece7221 */ /* 0x000fe20000010000 */
[C---:B------:R-:W-:Y:S04]  /*12a00*/  HMMA.16816.F32.BF16 R176, R188.reuse, R178, R16 ;  /* 0x000000b2bcb0723c */ /* 0x040fe80000041810 */
[----:B------:R-:W-:Y:S01]  /*12a10*/  FADD.FTZ R9, R173, R122 ;  /* 0x0000007aad097221 */ /* 0x000fe20000010000 */
[----:B------:R-:W-:Y:S01]  /*12a20*/  MOV R199, R0 ;  /* 0x0000000000c77202 */ /* 0x000fe20000000f00 */
[----:B------:R-:W-:Y:S02]  /*12a30*/  FADD.FTZ R181, R181, R206 ;  /* 0x000000ceb5b57221 */ /* 0x000fe40000010000 */
[----:B------:R-:W-:Y:S01]  /*12a40*/  FADD.FTZ R197, R197, R8 ;  /* 0x00000008c5c57221 */ /* 0x000fe20000010000 */
[-C--:B--2---:R-:W-:Y:S03]  /*12a50*/  HMMA.16816.F32.BF16 R168, R188, R184.reuse, R20 ;  /* 0x000000b8bca8723c */ /* 0x084fe60000041814 */
[----:B------:R-:W-:Y:S02]  /*12a60*/  FADD.FTZ R180, R180, R181 ;  /* 0x000000b5b4b47221 */ /* 0x000fe40000010000 */
[----:B------:R-:W-:Y:S02]  /*12a70*/  FADD.FTZ R183, R183, R10 ;  /* 0x0000000ab7b77221 */ /* 0x000fe40000010000 */
[----:B------:R-:W-:Y:S01]  /*12a80*/  FADD.FTZ R131, R131, R180 ;  /* 0x000000b483837221 */ /* 0x000fe20000010000 */
[C---:B------:R-:W-:Y:S04]  /*12a90*/  HMMA.16816.F32.BF16 R148, R152.reuse, R184, R24 ;  /* 0x000000b89894723c */ /* 0x040fe80000041818 */
[----:B------:R-:W-:Y:S02]  /*12aa0*/  FADD.FTZ R130, R130, R131 ;  /* 0x0000008382827221 */ /* 0x000fe40000010000 */
[----:B------:R-:W-:Y:S01]  /*12ab0*/  FADD.FTZ R204, R204, R197 ;  /* 0x000000c5cccc7221 */ /* 0x000fe20000010000 */
[----:B------:R-:W-:Y:S01]  /*12ac0*/  MOV R197, R2 ;  /* 0x0000000200c57202 */ /* 0x000fe20000000f00 */
        /* <DEDUP_REMOVED lines=40> */
[----:B------:R-:W-:Y:S01]  /*12d50*/  FADD.FTZ R4, R196, R71 ;  /* 0x00000047c4047221 */ /* 0x000fe20000010000 */
[----:B------:R-:W-:Y:S01]  /*12d60*/  MOV R196, R3 ;  /* 0x0000000300c47202 */ /* 0x000fe20000000f00 */
[----:B------:R-:W-:Y:S03]  /*12d70*/  FADD.FTZ R99, R99, R222 ;  /* 0x000000de63637221 */ /* 0x000fe60000010000 */
[----:B------:R1:W-:Y:S01]  /*12d80*/  STL [R1+0x70], R4 ;  /* 0x0000700401007387 */ /* 0x0003e20000100800 */
        /* <DEDUP_REMOVED lines=24> */
.L_x_437:
[----:B------:R-:W3:Y:S01]  /*12f10*/  LDL.LU R8, [R1+0x70] ;  /* 0x0000700001087983 */ /* 0x000ee20000300800 */
[----:B------:R-:W-:-:S02]  /*12f20*/  MOV R14, 0x3f800000 ;  /* 0x3f800000000e7802 */ /* 0x000fc40000000f00 */
[----:B------:R-:W-:Y:S01]  /*12f30*/  MOV R13, 0x3f800000 ;  /* 0x3f800000000d7802 */ /* 0x000fe20000000f00 */
[----:B--2---:R-:W2:Y:S01]  /*12f40*/  LDL.LU R4, [R1+0x78] ;  /* 0x0000780001047983 */ /* 0x004ea20000300800 */
[----:B------:R-:W1:Y:S01]  /*12f50*/  S2UR UR6, SR_CTAID.Y ;  /* 0x00000000000679c3 */ /* 0x000e620000002600 */
[----:B------:R-:W-:Y:S02]  /*12f60*/  UISETP.NE.AND UP0, UPT, UR10, -0x1, UPT ;  /* 0xffffffff0a00788c */ /* 0x000fe4000bf05270 */
[----:B------:R-:W4:Y:S01]  /*12f70*/  LDL.LU R12, [R1+0x6c] ;  /* 0x00006c00010c7983 */ /* 0x000f220000300800 */
[----:B------:R-:W-:-:S03]  /*12f80*/  ULDC.64 UR4, c[0x0][0x1e8] ;  /* 0x00007a0000047ab9 */ /* 0x000fc60000000a00 */
[----:B------:R-:W5:Y:S04]  /*12f90*/  LDL.LU R11, [R1+0x74] ;  /* 0x00007400010b7983 */ /* 0x000f680000300800 */
[----:B------:R-:W4:Y:S01]  /*12fa0*/  LDL.LU R5, [R1+0x1c] ;  /* 0x00001c0001057983 */ /* 0x000f220000300800 */
[----:B------:R-:W-:Y:S01]  /*12fb0*/  @UP0 UIMAD.WIDE.U32 UR16, UR10, UR4, URZ ;  /* 0x000000040a1002a5 */ /* 0x000fe2000f8e003f */
[----:B------:R-:W1:Y:S01]  /*12fc0*/  S2UR UR9, SR_CTAID.X ;  /* 0x00000000000979c3 */ /* 0x000e620000002500 */
[----:B------:R-:W-:Y:S01]  /*12fd0*/  ULDC UR8, c[0x0][0x214] ;  /* 0x0000850000087ab9 */ /* 0x000fe20000000800 */
[----:B------:R-:W-:Y:S01]  /*12fe0*/  BSSY B0, `(.L_x_441) ;  /* 0x0000124000007945 */ /* 0x000fe20003800000 */
[----:B------:R-:W-:Y:S02]  /*12ff0*/  @UP0 UIMAD UR7, UR10, UR5, UR17 ;  /* 0x000000050a0702a4 */ /* 0x000fe4000f8e0211 */
[----:B------:R-:W-:-:S02]  /*13000*/  UMOV UR26, URZ ;  /* 0x0000003f001a7c82 */ /* 0x000fc40008000000 */
[----:B------:R-:W-:Y:S01]  /*13010*/  ULDC.64 UR4, c[0x0][0x1e0] ;  /* 0x0000780000047ab9 */ /* 0x000fe20000000a00 */
[----:B------:R-:W1:Y:S01]  /*13020*/  S2UR UR12, SR_CTAID.Z ;  /* 0x00000000000c79c3 */ /* 0x000e620000002700 */
[----:B------:R-:W-:Y:S02]  /*13030*/  UMOV UR27, URZ ;  /* 0x0000003f001b7c82 */ /* 0x000fe40008000000 */
[----:B-1----:R-:W-:Y:S02]  /*13040*/  @!UP0 USHF.R.S32.HI UR13, URZ, 0x1f, UR6 ;  /* 0x0000001f3f0d8899 */ /* 0x002fe40008011406 */
[----:B------:R-:W-:Y:S02]  /*13050*/  @!UP0 UIMAD.WIDE.U32 UR24, UR6, UR4, URZ ;  /* 0x00000004061882a5 */ /* 0x000fe4000f8e003f */
[----:B------:R-:W-:-:S03]  /*13060*/  @!UP0 UIMAD UR13, UR13, UR4, URZ ;  /* 0x000000040d0d82a4 */ /* 0x000fc6000f8e023f */
        /* <DEDUP_REMOVED lines=30> */
[----:B---3--:R-:W1:Y:S04]  /*13250*/  SHFL.BFLY PT, R7, R8, 0x2, 0x1f ;  /* 0x0c401f0008077f89 */ /* 0x008e6800000e0000 */
[----:B--2---:R-:W2:Y:S04]  /*13260*/  SHFL.BFLY PT, R6, R4, 0x2, 0x1f ;  /* 0x0c401f0004067f89 */ /* 0x004ea800000e0000 */
[----:B-----5:R-:W3:Y:S01]  /*13270*/  SHFL.BFLY PT, R16, R11, 0x2, 0x1f ;  /* 0x0c401f000b107f89 */ /* 0x020ee200000e0000 */
[----:B----4-:R-:W-:Y:S01]  /*13280*/  MOV R44, R5 ;  /* 0x00000005002c7202 */ /* 0x010fe20000000f00 */
[----:B-1----:R-:W-:-:S02]  /*13290*/  FADD.FTZ R7, R7, R8 ;  /* 0x0000000807077221 */ /* 0x002fc40000010000 */
[----:B------:R-:W1:Y:S01]  /*132a0*/  SHFL.BFLY PT, R8, R12, 0x2, 0x1f ;  /* 0x0c401f000c087f89 */ /* 0x000e6200000e0000 */
[----:B--2---:R-:W-:-:S03]  /*132b0*/  FADD.FTZ R6, R6, R4 ;  /* 0x0000000406067221 */ /* 0x004fc60000010000 */
[----:B------:R-:W2:Y:S04]  /*132c0*/  SHFL.BFLY PT, R10, R7, 0x1, 0x1f ;  /* 0x0c201f00070a7f89 */ /* 0x000ea800000e0000 */
[----:B------:R-:W4:Y:S01]  /*132d0*/  S2R R4, SR_TID.X ;  /* 0x0000000000047919 */ /* 0x000f220000002100 */
[----:B---3--:R-:W-:-:S03]  /*132e0*/  FADD.FTZ R16, R16, R11 ;  /* 0x0000000b10107221 */ /* 0x008fc60000010000 */
[----:B------:R-:W3:Y:S04]  /*132f0*/  SHFL.BFLY PT, R9, R6, 0x1, 0x1f ;  /* 0x0c201f0006097f89 */ /* 0x000ee800000e0000 */
[----:B------:R-:W5:Y:S01]  /*13300*/  SHFL.BFLY PT, R15, R16, 0x1, 0x1f ;  /* 0x0c201f00100f7f89 */ /* 0x000f6200000e0000 */
[----:B-1----:R-:W-:Y:S02]  /*13310*/  FADD.FTZ R8, R8, R12 ;  /* 0x0000000c08087221 */ /* 0x002fe40000010000 */
[----:B--2---:R-:W-:-:S03]  /*13320*/  FADD.FTZ R10, R7, R10 ;  /* 0x0000000a070a7221 */ /* 0x004fc60000010000 */
[----:B------:R-:W1:Y:S01]  /*13330*/  SHFL.BFLY PT, R5, R8, 0x1, 0x1f ;  /* 0x0c201f0008057f89 */ /* 0x000e6200000e0000 */
[----:B----4-:R-:W-:Y:S02]  /*13340*/  SHF.R.S32.HI R7, RZ, 0x1f, R4 ;  /* 0x0000001fff077819 */ /* 0x010fe40000011404 */
[----:B------:R-:W-:Y:S02]  /*13350*/  FSETP.NE.FTZ.AND P5, PT, R10, RZ, PT ;  /* 0x000000ff0a00720b */ /* 0x000fe40003fb5000 */
[CC--:B------:R-:W-:Y:S01]  /*13360*/  LEA.HI R11, R7.reuse, R4.reuse, RZ, 0x2 ;  /* 0x00000004070b7211 */ /* 0x0c0fe200078f10ff */
[----:B---3--:R-:W-:Y:S01]  /*13370*/  FADD.FTZ R9, R6, R9 ;  /* 0x0000000906097221 */ /* 0x008fe20000010000 */
[----:B------:R-:W-:Y:S02]  /*13380*/  LEA.HI R6, R7, R4, RZ, 0x5 ;  /* 0x0000000407067211 */ /* 0x000fe400078f28ff */
[----:B------:R-:W-:Y:S01]  /*13390*/  LOP3.LUT R17, R11, 0x3ffffffc, RZ, 0xc0, !PT ;  /* 0x3ffffffc0b117812 */ /* 0x000fe200078ec0ff */
[----:B-----5:R-:W-:Y:S01]  /*133a0*/  FADD.FTZ R15, R16, R15 ;  /* 0x0000000f100f7221 */ /* 0x020fe20000010000 */
[----:B------:R-:W-:-:S02]  /*133b0*/  FSETP.NE.FTZ.AND P4, PT, R9, RZ, PT ;  /* 0x000000ff0900720b */ /* 0x000fc40003f95000 */
[----:B------:R-:W-:Y:S02]  /*133c0*/  IADD3 R12, -R17, R4, RZ ;  /* 0x00000004110c7210 */ /* 0x000fe40007ffe1ff */
[----:B------:R-:W-:Y:S01]  /*133d0*/  FSETP.NE.FTZ.AND P0, PT, R15, RZ, PT ;  /* 0x000000ff0f00720b */ /* 0x000fe20003f15000 */
[----:B------:R-:W2:Y:S01]  /*133e0*/  @P5 MUFU.RCP R13, R10 ;  /* 0x0000000a000d5308 */ /* 0x000ea20000001000 */
[----:B------:R-:W-:Y:S01]  /*133f0*/  MOV R16, 0x3f800000 ;  /* 0x3f80000000107802 */ /* 0x000fe20000000f00 */
[----:B-1----:R-:W-:Y:S01]  /*13400*/  FADD.FTZ R8, R8, R5 ;  /* 0x0000000508087221 */ /* 0x002fe20000010000 */
[----:B------:R-:W-:-:S05]  /*13410*/  SHF.R.S32.HI R5, RZ, 0x5, R6 ;  /* 0x00000005ff057819 */ /* 0x000fca0000011406 */
[----:B------:R-:W1:Y:S01]  /*13420*/  @P4 MUFU.RCP R14, R9 ;  /* 0x00000009000e4308 */ /* 0x000e620000001000 */
[----:B------:R-:W-:Y:S02]  /*13430*/  FSETP.NE.FTZ.AND P3, PT, R8, RZ, PT ;  /* 0x000000ff0800720b */ /* 0x000fe40003f75000 */
[----:B------:R-:W-:Y:S02]  /*13440*/  LEA R5, R5, R12, 0x9 ;  /* 0x0000000c05057211 */ /* 0x000fe400078e48ff */
[----:B------:R-:W-:-:S03]  /*13450*/  MOV R12, 0x3f800000 ;  /* 0x3f800000000c7802 */ /* 0x000fc60000000f00 */
[----:B------:R-:W-:Y:S01]  /*13460*/  @P0 MUFU.RCP R16, R15 ;  /* 0x0000000f00100308 */ /* 0x000fe20000001000 */
[C---:B--2---:R-:W-:Y:S02]  /*13470*/  FMUL.FTZ R160, R13.reuse, R160 ;  /* 0x000000a00da07220 */ /* 0x044fe40000410000 */
[C---:B------:R-:W-:Y:S02]  /*13480*/  FMUL.FTZ R161, R13.reuse, R161 ;  /* 0x000000a10da17220 */ /* 0x040fe40000410000 */
[C---:B------:R-:W-:Y:S02]  /*13490*/  FMUL.FTZ R176, R13.reuse, R176 ;  /* 0x000000b00db07220 */ /* 0x040fe40000410000 */
[----:B------:R-:W-:Y:S01]  /*134a0*/  FMUL.FTZ R177, R13, R177 ;  /* 0x000000b10db17220 */ /* 0x000fe20000410000 */
[----:B------:R-:W2:Y:S01]  /*134b0*/  @P3 MUFU.RCP R12, R8 ;  /* 0x00000008000c3308 */ /* 0x000ea20000001000 */
[C---:B-1----:R-:W-:Y:S01]  /*134c0*/  FMUL.FTZ R162, R14.reuse, R162 ;  /* 0x000000a20ea27220 */ /* 0x042fe20000410000 */
[----:B------:R-:W-:Y:S01]  /*134d0*/  F2FP.BF16.PACK_AB R160, R161, R160 ;  /* 0x000000a0a1a0723e */ /* 0x000fe200000010ff */
        /* <DEDUP_REMOVED lines=10> */
[----:B------:R-:W-:Y:S01]  /*13580*/  FMUL.FTZ R187, R14, R187 ;  /* 0x000000bb0ebb7220 */ /* 0x000fe20000410000 */
[----:B------:R-:W-:Y:S01]  /*13590*/  F2FP.BF16.PACK_AB R170, R171, R170 ;  /* 0x000000aaabaa723e */ /* 0x000fe200000010ff */
[C---:B--2---:R-:W-:Y:S01]  /*135a0*/  FMUL.FTZ R140, R12.reuse, R140 ;  /* 0x0000008c0c8c7220 */ /* 0x044fe20000410000 */
        /* <DEDUP_REMOVED lines=14> */
[----:B------:R-:W1:Y:S01]  /*13690*/  @P0 MUFU.LG2 R15, R15 ;  /* 0x0000000f000f0308 */ /* 0x000e620000000c00 */
        /* <DEDUP_REMOVED lines=10> */
[--C-:B------:R-:W-:Y:S01]  /*13740*/  SHF.R.S32.HI R12, RZ, 0x2, R11.reuse ;  /* 0x00000002ff0c7819 */ /* 0x100fe2000001140b */
[C---:B------:R-:W-:Y:S01]  /*13750*/  FMUL.FTZ R174, R14.reuse, R174 ;  /* 0x000000ae0eae7220 */ /* 0x040fe20000410000 */
        /* <DEDUP_REMOVED lines=13> */
[----:B------:R-:W-:Y:S01]  /*13830*/  FMUL.FTZ R191, R14, R191 ;  /* 0x000000bf0ebf7220 */ /* 0x000fe20000410000 */
[----:B------:R-:W-:Y:S01]  /*13840*/  F2FP.BF16.PACK_AB R182, R183, R182 ;  /* 0x000000b6b7b6723e */ /* 0x000fe200000010ff */
[C---:B------:R-:W-:Y:S01]  /*13850*/  FMUL.FTZ R143, R16.reuse, R143 ;  /* 0x0000008f108f7220 */ /* 0x040fe20000410000 */
[C---:B------:R-:W-:Y:S01]  /*13860*/  SHF.L.U32 R12, R11.reuse, 0x6, RZ ;  /* 0x000000060b0c7819 */ /* 0x040fe200000006ff */
[C---:B------:R-:W-:Y:S01]  /*13870*/  FMUL.FTZ R142, R16.reuse, R142 ;  /* 0x0000008e108e7220 */ /* 0x040fe20000410000 */
[----:B------:R-:W-:Y:S01]  /*13880*/  LOP3.LUT R14, R11, 0x1, RZ, 0xc0, !PT ;  /* 0x000000010b0e7812 */ /* 0x000fe200078ec0ff */
[----:B------:R-:W-:Y:S01]  /*13890*/  FMUL.FTZ R135, R16, R135 ;  /* 0x0000008710877220 */ /* 0x000fe20000410000 */
[----:B------:R-:W-:Y:S01]  /*138a0*/  LOP3.LUT R12, R12, 0x1c0, RZ, 0xc0, !PT ;  /* 0x000001c00c0c7812 */ /* 0x000fe200078ec0ff */
[----:B------:R-:W-:Y:S01]  /*138b0*/  FMUL.FTZ R134, R16, R134 ;  /* 0x0000008610867220 */ /* 0x000fe20000410000 */
[----:B------:R-:W-:Y:S01]  /*138c0*/  ISETP.NE.U32.AND P1, PT, R14, 0x1, PT ;  /* 0x000000010e00780c */ /* 0x000fe20003f25070 */
[C---:B------:R-:W-:Y:S01]  /*138d0*/  FMUL.FTZ R168, R13.reuse, R168 ;  /* 0x000000a80da87220 */ /* 0x040fe20000410000 */
[----:B------:R-:W-:Y:S01]  /*138e0*/  MOV R14, 0xfffffff0 ;  /* 0xfffffff0000e7802 */ /* 0x000fe20000000f00 */
[C---:B------:R-:W-:Y:S01]  /*138f0*/  FMUL.FTZ R169, R13.reuse, R169 ;  /* 0x000000a90da97220 */ /* 0x040fe20000410000 */
[----:B------:R-:W-:Y:S01]  /*13900*/  LEA.HI R12, R12, R12, RZ, 0x1d ;  /* 0x0000000c0c0c7211 */ /* 0x000fe200078fe8ff */
[C---:B------:R-:W-:Y:S01]  /*13910*/  FMUL.FTZ R184, R13.reuse, R184 ;  /* 0x000000b80db87220 */ /* 0x040fe20000410000 */
[----:B------:R-:W-:Y:S01]  /*13920*/  SEL R14, R14, 0x10, !P1 ;  /* 0x000000100e0e7807 */ /* 0x000fe20004800000 */
[----:B------:R-:W-:Y:S01]  /*13930*/  FMUL.FTZ R185, R13, R185 ;  /* 0x000000b90db97220 */ /* 0x000fe20000410000 */
[----:B------:R-:W-:Y:S01]  /*13940*/  R2P PR, R11, 0x6 ;  /* 0x000000060b007804 */ /* 0x000fe20000000000 */
[C---:B------:R-:W-:Y:S01]  /*13950*/  FMUL.FTZ R151, R16.reuse, R151 ;  /* 0x0000009710977220 */ /* 0x040fe20000410000 */
[----:B------:R-:W-:Y:S01]  /*13960*/  LEA R5, R5, R12, 0x1 ;  /* 0x0000000c05057211 */ /* 0x000fe200078e08ff */
[C---:B------:R-:W-:Y:S01]  /*13970*/  FMUL.FTZ R150, R16.reuse, R150 ;  /* 0x0000009610967220 */ /* 0x040fe20000410000 */
[----:B------:R-:W-:Y:S01]  /*13980*/  MOV R12, 0x20 ;  /* 0x00000020000c7802 */ /* 0x000fe20000000f00 */
[C---:B------:R-:W-:Y:S01]  /*13990*/  FMUL.FTZ R139, R16.reuse, R139 ;  /* 0x0000008b108b7220 */ /* 0x040fe20000410000 */
[----:B------:R-:W-:Y:S01]  /*139a0*/  SHF.L.U32 R5, R5, 0x1, RZ ;  /* 0x0000000105057819 */ /* 0x000fe200000006ff */
[----:B------:R-:W-:Y:S01]  /*139b0*/  FMUL.FTZ R138, R16, R138 ;  /* 0x0000008a108a7220 */ /* 0x000fe20000410000 */
[----:B------:R-:W-:Y:S01]  /*139c0*/  SEL R12, R12, 0xffffffe0, !P1 ;  /* 0xffffffe00c0c7807 */ /* 0x000fe20004800000 */
        /* <DEDUP_REMOVED lines=9> */
[C---:B------:R-:W-:Y:S01]  /*13a60*/  IADD3 R17, R5.reuse, 0x40, RZ ;  /* 0x0000004005117810 */ /* 0x040fe20007ffe0ff */
[C---:B------:R-:W-:Y:S01]  /*13a70*/  FMUL.FTZ R158, R16.reuse, R158 ;  /* 0x0000009e109e7220 */ /* 0x040fe20000410000 */
[----:B------:R-:W-:Y:S01]  /*13a80*/  IADD3 R19, R5, R12, RZ ;  /* 0x0000000c05137210 */ /* 0x000fe20007ffe0ff */
[----:B------:R-:W-:Y:S01]  /*13a90*/  STS [R5], R160 ;  /* 0x000000a005007388 */ /* 0x000fe20000000800 */
[----:B------:R-:W-:Y:S01]  /*13aa0*/  F2FP.BF16.PACK_AB R184, R185, R184 ;  /* 0x000000b8b9b8723e */ /* 0x000fe200000010ff */
[C---:B------:R-:W-:Y:S01]  /*13ab0*/  FMUL.FTZ R147, R16.reuse, R147 ;  /* 0x0000009310937220 */ /* 0x040fe20000410000 */
[----:B------:R-:W-:Y:S01]  /*13ac0*/  @P2 IADD3 R17, R5, -0x40, RZ ;  /* 0xffffffc005112810 */ /* 0x000fe20007ffe0ff */
[----:B------:R-:W-:Y:S01]  /*13ad0*/  STS [R5+0x400], R162 ;  /* 0x000400a205007388 */ /* 0x000fe20000000800 */
[----:B------:R-:W-:Y:S01]  /*13ae0*/  IADD3 R21, R11, R12, RZ ;  /* 0x0000000c0b157210 */ /* 0x000fe20007ffe0ff */
[C---:B------:R-:W-:Y:S01]  /*13af0*/  FMUL.FTZ R146, R16.reuse, R146 ;  /* 0x0000009210927220 */ /* 0x040fe20000410000 */
[----:B------:R-:W-:Y:S01]  /*13b00*/  F2FP.BF16.PACK_AB R150, R151, R150 ;  /* 0x000000969796723e */ /* 0x000fe200000010ff */
        /* <DEDUP_REMOVED lines=17> */
[----:B------:R-:W-:Y:S01]  /*13c20*/  FMUL.FTZ R16, R16, R154 ;  /* 0x0000009a10107220 */ /* 0x000fe20000410000 */
[----:B------:R-:W-:Y:S01]  /*13c30*/  F2FP.BF16.PACK_AB R180, R181, R180 ;  /* 0x000000b4b5b4723e */ /* 0x000fe200000010ff */
[----:B-1----:R-:W-:Y:S01]  /*13c40*/  @P0 FMUL.FTZ R15, R15, 0.69314718246459960938 ;  /* 0x3f3172180f0f0820 */ /* 0x002fe20000410000 */
[----:B------:R1:W-:Y:S01]  /*13c50*/  STS [R11+0x2400], R134 ;  /* 0x002400860b007388 */ /* 0x0003e20000000800 */
[----:B------:R-:W-:-:S02]  /*13c60*/  F2FP.BF16.PACK_AB R13, R13, R188 ;  /* 0x000000bc0d0d723e */ /* 0x000fc400000010ff */
[----:B------:R-:W-:Y:S01]  /*13c70*/  F2FP.BF16.PACK_AB R190, R191, R190 ;  /* 0x000000bebfbe723e */ /* 0x000fe200000010ff */
[----:B------:R-:W-:Y:S01]  /*13c80*/  STS [R19], R168 ;  /* 0x000000a813007388 */ /* 0x000fe20000000800 */
[----:B------:R-:W-:Y:S02]  /*13c90*/  F2FP.BF16.PACK_AB R166, R167, R166 ;  /* 0x000000a6a7a6723e */ /* 0x000fe400000010ff */
[----:B------:R-:W-:Y:S01]  /*13ca0*/  F2FP.BF16.PACK_AB R152, R153, R152 ;  /* 0x000000989998723e */ /* 0x000fe200000010ff */
[----:B------:R-:W-:Y:S01]  /*13cb0*/  STS [R19+0x400], R170 ;  /* 0x000400aa13007388 */ /* 0x000fe20000000800 */
[----:B------:R-:W-:-:S03]  /*13cc0*/  F2FP.BF16.PACK_AB R16, R155, R16 ;  /* 0x000000109b10723e */ /* 0x000fc600000010ff */
[----:B------:R-:W-:Y:S04]  /*13cd0*/  STS [R21], R184 ;  /* 0x000000b815007388 */ /* 0x000fe80000000800 */
[----:B------:R-:W-:Y:S01]  /*13ce0*/  STS [R21+0x400], R186 ;  /* 0x000400ba15007388 */ /* 0x000fe20000000800 */
[----:B--2---:R-:W-:-:S03]  /*13cf0*/  IADD3 R5, R12, 0x400, R17 ;  /* 0x000004000c057810 */ /* 0x004fc60007ffe011 */
[----:B------:R-:W-:Y:S01]  /*13d00*/  STS [R19+0x2000], R148 ;  /* 0x0020009413007388 */ /* 0x000fe20000000800 */
[----:B------:R-:W-:-:S03]  /*13d10*/  IADD3 R5, R14, R5, RZ ;  /* 0x000000050e057210 */ /* 0x000fc60007ffe0ff */
[----:B------:R2:W-:Y:S01]  /*13d20*/  STS [R19+0x2400], R150 ;  /* 0x0024009613007388 */ /* 0x0005e20000000800 */
[----:B-1----:R-:W-:-:S03]  /*13d30*/  IADD3 R11, R14, R17, RZ ;  /* 0x000000110e0b7210 */ /* 0x002fc60007ffe0ff */
[----:B------:R-:W-:Y:S04]  /*13d40*/  STS [R21+0x2000], R136 ;  /* 0x0020008815007388 */ /* 0x000fe80000000800 */
[----:B------:R-:W-:Y:S04]  /*13d50*/  STS [R21+0x2400], R138 ;  /* 0x0024008a15007388 */ /* 0x000fe80000000800 */
[----:B------:R-:W-:Y:S04]  /*13d60*/  STS [R17], R172 ;  /* 0x000000ac11007388 */ /* 0x000fe80000000800 */
[----:B------:R-:W-:Y:S04]  /*13d70*/  STS [R17+0x400], R174 ;  /* 0x000400ae11007388 */ /* 0x000fe80000000800 */
[----:B------:R-:W-:Y:S04]  /*13d80*/  STS [R11], R192 ;  /* 0x000000c00b007388 */ /* 0x000fe80000000800 */
[----:B------:R-:W-:Y:S01]  /*13d90*/  STS [R11+0x400], R194 ;  /* 0x000400c20b007388 */ /* 0x000fe20000000800 */
[----:B--2---:R-:W-:-:S02]  /*13da0*/  IADD3 R19, R12, R17, RZ ;  /* 0x000000110c137210 */ /* 0x004fc40007ffe0ff */
[----:B------:R-:W-:Y:S01]  /*13db0*/  IADD3 R12, R12, R11, RZ ;  /* 0x0000000b0c0c7210 */ /* 0x000fe20007ffe0ff */
[----:B------:R-:W-:Y:S04]  /*13dc0*/  STS [R17+0x2000], R156 ;  /* 0x0020009c11007388 */ /* 0x000fe80000000800 */
[----:B------:R-:W-:Y:S04]  /*13dd0*/  STS [R17+0x2400], R158 ;  /* 0x0024009e11007388 */ /* 0x000fe80000000800 */
[----:B------:R-:W-:Y:S04]  /*13de0*/  STS [R11+0x2000], R144 ;  /* 0x002000900b007388 */ /* 0x000fe80000000800 */
[----:B------:R1:W-:Y:S04]  /*13df0*/  STS [R11+0x2400], R146 ;  /* 0x002400920b007388 */ /* 0x0003e80000000800 */
[----:B------:R-:W-:Y:S04]  /*13e00*/  STS [R19], R180 ;  /* 0x000000b413007388 */ /* 0x000fe80000000800 */
[----:B------:R-:W-:Y:S04]  /*13e10*/  STS [R19+0x400], R182 ;  /* 0x000400b613007388 */ /* 0x000fe80000000800 */
[----:B------:R2:W-:Y:S04]  /*13e20*/  STS [R12], R13 ;  /* 0x0000000d0c007388 */ /* 0x0005e80000000800 */
[----:B------:R-:W-:Y:S04]  /*13e30*/  STS [R5], R190 ;  /* 0x000000be05007388 */ /* 0x000fe80000000800 */
[----:B------:R-:W-:Y:S04]  /*13e40*/  STS [R19+0x2000], R164 ;  /* 0x002000a413007388 */ /* 0x000fe80000000800 */
[----:B------:R-:W-:Y:S01]  /*13e50*/  STS [R19+0x2400], R166 ;  /* 0x002400a613007388 */ /* 0x000fe20000000800 */
[----:B-1----:R-:W-:-:S03]  /*13e60*/  MOV R11, 0x7f800000 ;  /* 0x7f800000000b7802 */ /* 0x002fc60000000f00 */
[----:B------:R1:W-:Y:S04]  /*13e70*/  STS [R12+0x2000], R152 ;  /* 0x002000980c007388 */ /* 0x0003e80000000800 */
[----:B------:R3:W-:Y:S04]  /*13e80*/  STS [R5+0x2000], R16 ;  /* 0x0020001005007388 */ /* 0x0007e80000000800 */
[----:B------:R-:W-:Y:S01]  /*13e90*/  BAR.SYNC.DEFER_BLOCKING 0x0 ;  /* 0x0000000000007b1d */ /* 0x000fe20000010000 */
[----:B--2---:R-:W-:Y:S02]  /*13ea0*/  @P5 FMUL.FTZ R13, R10, 0.69314718246459960938 ;  /* 0x3f3172180a0d5820 */ /* 0x004fe40000410000 */
[----:B------:R-:W-:-:S02]  /*13eb0*/  @P4 FMUL.FTZ R10, R9, 0.69314718246459960938 ;  /* 0x3f317218090a4820 */ /* 0x000fc40000410000 */
[----:B------:R-:W-:Y:S02]  /*13ec0*/  @P3 FMUL.FTZ R9, R8, 0.69314718246459960938 ;  /* 0x3f31721808093820 */ /* 0x000fe40000410000 */
[----:B------:R-:W-:Y:S01]  /*13ed0*/  @P5 FFMA.FTZ R11, R68, c[0x0][0x238], R13 ;  /* 0x00008e00440b5a23 */ /* 0x000fe2000001000d */
[----:B-1----:R-:W-:Y:S01]  /*13ee0*/  MOV R12, 0x7f800000 ;  /* 0x7f800000000c7802 */ /* 0x002fe20000000f00 */
[----:B------:R-:W-:Y:S01]  /*13ef0*/  @P4 FFMA.FTZ R12, R3, c[0x0][0x238], R10 ;  /* 0x00008e00030c4a23 */ /* 0x000fe2000001000a */
[----:B---3--:R-:W-:Y:S02]  /*13f00*/  LOP3.LUT R5, R6, 0xffffffe0, RZ, 0xc0, !PT ;  /* 0xffffffe006057812 */ /* 0x008fe400078ec0ff */
[----:B------:R-:W-:Y:S01]  /*13f10*/  MOV R6, 0x7f800000 ;  /* 0x7f80000000067802 */ /* 0x000fe20000000f00 */
[----:B------:R1:W2:Y:S01]  /*13f20*/  LDS.128 R40, [R44] ;  /* 0x000000002c287984 */ /* 0x0002a20000000c00 */
[----:B------:R-:W-:Y:S01]  /*13f30*/  IADD3 R5, -R5, R4, RZ ;  /* 0x0000000405057210 */ /* 0x000fe20007ffe1ff */
[----:B------:R-:W-:-:S02]  /*13f40*/  @P0 FFMA.FTZ R6, R0, c[0x0][0x238], R15 ;  /* 0x00008e0000060a23 */ /* 0x000fc4000001000f */
[----:B------:R1:W3:Y:S01]  /*13f50*/  LDS.128 R36, [R44+0x800] ;  /* 0x000800002c247984 */ /* 0x0002e20000000c00 */
[----:B------:R-:W-:Y:S02]  /*13f60*/  LOP3.LUT P1, RZ, R5, 0x3, RZ, 0xc0, !PT ;  /* 0x0000000305ff7812 */ /* 0x000fe4000782c0ff */
[----:B------:R-:W-:Y:S01]  /*13f70*/  MOV R5, 0x7f800000 ;  /* 0x7f80000000057802 */ /* 0x000fe20000000f00 */
[----:B------:R1:W4:Y:S01]  /*13f80*/  LDS.128 R32, [R44+0x1000] ;  /* 0x001000002c207984 */ /* 0x0003220000000c00 */
[----:B------:R-:W-:-:S03]  /*13f90*/  @P3 FFMA.FTZ R5, R2, c[0x0][0x238], R9 ;  /* 0x00008e0002053a23 */ /* 0x000fc60000010009 */
[----:B------:R1:W1:Y:S04]  /*13fa0*/  LDS.128 R28, [R44+0x1800] ;  /* 0x001800002c1c7984 */ /* 0x0002680000000c00 */
[----:B------:R1:W1:Y:S04]  /*13fb0*/  LDS.128 R24, [R44+0x2000] ;  /* 0x002000002c187984 */ /* 0x0002680000000c00 */
[----:B------:R1:W1:Y:S04]  /*13fc0*/  LDS.128 R20, [R44+0x2800] ;  /* 0x002800002c147984 */ /* 0x0002680000000c00 */
        /* <DEDUP_REMOVED lines=20> */
[C---:B------:R-:W-:Y:S02]  /*14110*/  @!P5 IADD3 R3, P0, R2.reuse, UR4, RZ ;  /* 0x000000040203dc10 */ /* 0x040fe4000ff1e0ff */
[----:B------:R-:W-:Y:S02]  /*14120*/  @!P6 LEA.HI.X R15, R13, c[0x0][0x204], R0, 0x2, P1 ;  /* 0x000081000d0fea11 */ /* 0x000fe400008f1400 */
[----:B------:R-:W-:Y:S02]  /*14130*/  @!P5 LEA.HI.X.SX32 R0, R2, UR5, 0x1, P0 ;  /* 0x000000050200dc11 */ /* 0x000fe400080f0eff */
[----:B------:R-:W-:Y:S01]  /*14140*/  @!P5 LEA R48, P2, R3, c[0x0][0x200], 0x2 ;  /* 0x000080000330da11 */ /* 0x000fe200078410ff */
[----:B------:R4:W-:Y:S01]  /*14150*/  @!P6 STG.E [R14.64], R11 ;  /* 0x0000000b0e00e986 */ /* 0x0009e2000c101912 */
[----:B------:R-:W-:-:S02]  /*14160*/  @!P4 IADD3 R2, P1, R10, UR4, RZ ;  /* 0x000000040a02cc10 */ /* 0x000fc4000ff3e0ff */
[----:B------:R-:W-:Y:S02]  /*14170*/  @!P3 IADD3 R8, P0, R9, UR4, RZ ;  /* 0x000000040908bc10 */ /* 0x000fe4000ff1e0ff */
        /* <DEDUP_REMOVED lines=10> */
.L_x_442:
[----:B------:R-:W-:Y:S05]  /*14220*/  BSYNC B0 ;  /* 0x0000000000007941 */ /* 0x000fea0003800000 */
.L_x_441:
[----:B------:R-:W5:Y:S01]  /*14230*/  LDL.LU.64 R8, [R1+0x40] ;  /* 0x0000400001087983 */ /* 0x000f620000300a00 */
[----:B------:R-:W-:Y:S01]  /*14240*/  LEA.HI R4, R7, R4, RZ, 0x3 ;  /* 0x0000000407047211 */ /* 0x000fe200078f18ff */
[----:B------:R-:W-:Y:S01]  /*14250*/  UIMAD UR9, UR9, -0x80, UR14 ;  /* 0xffffff80090978a4 */ /* 0x000fe2000f8e020e */
[----:B------:R-:W-:Y:S01]  /*14260*/  BSSY B0, `(.L_x_443) ;  /* 0x0000021000007945 */ /* 0x000fe20003800000 */
[----:B----4-:R-:W4:Y:S01]  /*14270*/  S2R R5, SR_TID.X ;  /* 0x0000000000057919 */ /* 0x010f220000002100 */
[----:B------:R-:W-:Y:S02]  /*14280*/  USHF.R.S32.HI UR6, URZ, 0x1f, UR12 ;  /* 0x0000001f3f067899 */ /* 0x000fe4000801140c */
[----:B------:R-:W-:-:S02]  /*14290*/  ULDC.64 UR4, c[0x0][0x1f0] ;  /* 0x00007c0000047ab9 */ /* 0x000fc40000000a00 */
[----:B------:R-:W-:-:S04]  /*142a0*/  UIMAD UR4, UR6, UR4, URZ ;  /* 0x00000004060472a4 */ /* 0x000fc8000f8e023f */
[----:B------:R-:W-:Y:S01]  /*142b0*/  UIMAD UR4, UR12, UR5, UR4 ;  /* 0x000000050c0472a4 */ /* 0x000fe2000f8e0204 */
[----:B----4-:R-:W-:-:S04]  /*142c0*/  SHF.R.S32.HI R0, RZ, 0x1f, R5 ;  /* 0x0000001fff007819 */ /* 0x010fc80000011405 */
[----:B------:R-:W-:Y:S02]  /*142d0*/  LEA.HI R3, R0, R5, RZ, 0x3 ;  /* 0x0000000500037211 */ /* 0x000fe400078f18ff */
[----:B------:R-:W4:Y:S02]  /*142e0*/  S2R R0, SR_CTAID.Z ;  /* 0x0000000000007919 */ /* 0x000f240000002700 */
[----:B------:R-:W-:Y:S02]  /*142f0*/  LOP3.LUT R2, R3, 0xfffffff8, RZ, 0xc0, !PT ;  /* 0xfffffff803027812 */ /* 0x000fe400078ec0ff */
[----:B------:R-:W-:-:S03]  /*14300*/  SHF.R.S32.HI R6, RZ, 0x3, R3 ;  /* 0x00000003ff067819 */ /* 0x000fc60000011403 */
[----:B------:R-:W-:Y:S01]  /*14310*/  IMAD.IADD R2, R5, 0x1, -R2 ;  /* 0x0000000105027824 */ /* 0x000fe200078e0a02 */
[----:B------:R-:W-:Y:S02]  /*14320*/  SHF.R.S32.HI R5, RZ, 0x3, R4 ;  /* 0x00000003ff057819 */ /* 0x000fe40000011404 */
[----:B------:R-:W-:Y:S01]  /*14330*/  SHF.R.S32.HI R7, RZ, 0x1f, R6 ;  /* 0x0000001fff077819 */ /* 0x000fe20000011406 */
[----:B------:R-:W-:-:S05]  /*14340*/  IMAD.SHL.U32 R2, R2, 0x8, RZ ;  /* 0x0000000802027824 */ /* 0x000fca00078e00ff */
[----:B------:R-:W-:Y:S02]  /*14350*/  SHF.R.S32.HI R2, RZ, 0x1f, R2 ;  /* 0x0000001fff027819 */ /* 0x000fe40000011402 */
[C---:B-----5:R-:W-:Y:S02]  /*14360*/  ISETP.GE.AND P1, PT, R8.reuse, c[0x0][0x220], PT ;  /* 0x0000880008007a0c */ /* 0x060fe40003f26270 */
[----:B------:R-:W-:-:S04]  /*14370*/  IADD3 R8, P0, R8, UR16, RZ ;  /* 0x0000001008087c10 */ /* 0x000fc8000ff1e0ff */
[----:B------:R-:W-:Y:S01]  /*14380*/  IADD3.X R9, R2, UR7, RZ, P0, !PT ;  /* 0x0000000702097c10 */ /* 0x000fe200087fe4ff */
[----:B------:R-:W-:Y:S01]  /*14390*/  IMAD.U32 R2, RZ, RZ, UR11 ;  /* 0x0000000bff027e24 */ /* 0x000fe2000f8e00ff */
[----:B------:R-:W-:-:S03]  /*143a0*/  ISETP.GE.OR P0, PT, R5, UR9, P1 ;  /* 0x0000000905007c0c */ /* 0x000fc60008f06670 */
[----:B----4-:R-:W-:-:S04]  /*143b0*/  IMAD.WIDE.U32 R8, R0, c[0x0][0x1f0], R8 ;  /* 0x00007c0000087a25 */ /* 0x010fc800078e0008 */
[----:B------:R-:W-:Y:S01]  /*143c0*/  IMAD.WIDE R10, R2, 0x80, R6 ;  /* 0x00000080020a7825 */ /* 0x000fe200078e0206 */
[----:B------:R-:W-:-:S05]  /*143d0*/  IADD3 R13, R9, UR4, RZ ;  /* 0x00000004090d7c10 */ /* 0x000fca000fffe0ff */
        /* <DEDUP_REMOVED lines=8> */
[----:B--2---:R2:W-:Y:S02]  /*14460*/  STG.E.128 [R14.64], R40 ;  /* 0x000000280e007986 */ /* 0x0045e4000c101d12 */
.L_x_444:
[----:B------:R-:W-:Y:S05]  /*14470*/  BSYNC B0 ;  /* 0x0000000000007941 */ /* 0x000fea0003800000 */
.L_x_443:
[----:B------:R-:W-:Y:S01]  /*14480*/  LEA.HI.SX32 R4, R4, 0x10, 0x1d ;  /* 0x0000001004047811 */ /* 0x000fe200078feaff */
[----:B------:R-:W-:Y:S03]  /*14490*/  BSSY B0, `(.L_x_445) ;  /* 0x000000e000007945 */ /* 0x000fe60003800000 */
[----:B------:R-:W-:-:S13]  /*144a0*/  ISETP.GE.OR P0, PT, R4, UR9, P1 ;  /* 0x0000000904007c0c */ /* 0x000fda0008f06670 */
        /* <DEDUP_REMOVED lines=11> */
[----:B---3--:R3:W-:Y:S02]  /*14560*/  STG.E.128 [R2.64], R36 ;  /* 0x0000002402007986 */ /* 0x0087e4000c101d12 */
.L_x_446:
[----:B------:R-:W-:Y:S05]  /*14570*/  BSYNC B0 ;  /* 0x0000000000007941 */ /* 0x000fea0003800000 */
.L_x_445:
[----:B------:R-:W-:Y:S01]  /*14580*/  IADD3 R0, R6, 0x20, RZ ;  /* 0x0000002006007810 */ /* 0x000fe20007ffe0ff */
[----:B------:R-:W-:Y:S03]  /*14590*/  BSSY B0, `(.L_x_447) ;  /* 0x000000e000007945 */ /* 0x000fe60003800000 */
[----:B------:R-:W-:-:S13]  /*145a0*/  ISETP.GE.OR P0, PT, R0, UR22, P1 ;  /* 0x0000001600007c0c */ /* 0x000fda0008f06670 */
        /* <DEDUP_REMOVED lines=12> */
.L_x_448:
[----:B------:R-:W-:Y:S05]  /*14670*/  BSYNC B0 ;  /* 0x0000000000007941 */ /* 0x000fea0003800000 */
.L_x_447:
        /* <DEDUP_REMOVED lines=15> */
.L_x_450:
[----:B------:R-:W-:Y:S05]  /*14770*/  BSYNC B0 ;  /* 0x0000000000007941 */ /* 0x000fea0003800000 */
.L_x_449:
[----:B------:R-:W-:Y:S01]  /*14780*/  IADD3 R0, R6, 0x40, RZ ;  /* 0x0000004006007810 */ /* 0x000fe20007ffe0ff */
[----:B------:R-:W-:Y:S03]  /*14790*/  BSSY B0, `(.L_x_451) ;  /* 0x000000e000007945 */ /* 0x000fe60003800000 */
[----:B------:R-:W-:-:S13]  /*147a0*/  ISETP.GE.OR P0, PT, R0, UR22, P1 ;  /* 0x0000001600007c0c */ /* 0x000fda0008f06670 */
[----:B------:R-:W-:Y:S05]  /*147b0*/  @P0 BRA `(.L_x_452) ;  /* 0x000000b000000947 */ /* 0x000fea0003800000 */
[----:B-1-3--:R-:W-:Y:S01]  /*147c0*/  IADD3 R2, P0, R10, 0x40, RZ ;  /* 0x000000400a027810 */ /* 0x00afe20007f1e0ff */
        /* <DEDUP_REMOVED lines=10> */
.L_x_452:
[----:B------:R-:W-:Y:S05]  /*14870*/  BSYNC B0 ;  /* 0x0000000000007941 */ /* 0x000fea0003800000 */
.L_x_451:
        /* <DEDUP_REMOVED lines=15> */
.L_x_454:
[----:B------:R-:W-:Y:S05]  /*14970*/  BSYNC B0 ;  /* 0x0000000000007941 */ /* 0x000fea0003800000 */
.L_x_453:
        /* <DEDUP_REMOVED lines=15> */
.L_x_456:
[----:B------:R-:W-:Y:S05]  /*14a70*/  BSYNC B0 ;  /* 0x0000000000007941 */ /* 0x000fea0003800000 */
.L_x_455:
[----:B------:R-:W-:-:S04]  /*14a80*/  IADD3 R6, R6, 0x70, RZ ;  /* 0x0000007006067810 */ /* 0x000fc80007ffe0ff */
[----:B------:R-:W-:-:S13]  /*14a90*/  ISETP.GE.OR P1, PT, R6, UR22, P1 ;  /* 0x0000001606007c0c */ /* 0x000fda0008f26670 */
[----:B------:R-:W-:Y:S05]  /*14aa0*/  @P1 EXIT ;  /* 0x000000000000194d */ /* 0x000fea0003800000 */
[----:B------:R-:W-:Y:S01]  /*14ab0*/  IADD3 R0, P0, R10, 0x70, RZ ;  /* 0x000000700a007810 */ /* 0x000fe20007f1e0ff */
[----:B------:R-:W-:Y:S01]  /*14ac0*/  IMAD.MOV.U32 R4, RZ, RZ, R8 ;  /* 0x000000ffff047224 */ /* 0x000fe200078e0008 */
[----:B------:R-:W-:-:S03]  /*14ad0*/  MOV R5, R13 ;  /* 0x0000000d00057202 */ /* 0x000fc60000000f00 */
[----:B------:R-:W-:Y:S02]  /*14ae0*/  IMAD.X R10, RZ, RZ, R11, P0 ;  /* 0x000000ffff0a7224 */ /* 0x000fe400000e060b */
[----:B------:R-:W-:-:S04]  /*14af0*/  IMAD.WIDE.U32 R4, R0, c[0x0][0x1e8], R4 ;  /* 0x00007a0000047a25 */ /* 0x000fc800078e0004 */
[----:B-1-3--:R-:W-:Y:S01]  /*14b00*/  IMAD R3, R10, c[0x0][0x1e8], RZ ;  /* 0x00007a000a037a24 */ /* 0x00afe200078e02ff */
[----:B------:R-:W-:-:S03]  /*14b10*/  LEA R2, P0, R4, c[0x0][0x1d0], 0x1 ;  /* 0x0000740004027a11 */ /* 0x000fc600078008ff */
[----:B------:R-:W-:-:S05]  /*14b20*/  IMAD R3, R0, c[0x0][0x1ec], R3 ;  /* 0x00007b0000037a24 */ /* 0x000fca00078e0203 */
[----:B------:R-:W-:-:S04]  /*14b30*/  IADD3 R3, R5, R3, RZ ;  /* 0x0000000305037210 */ /* 0x000fc80007ffe0ff */
[----:B------:R-:W-:-:S05]  /*14b40*/  LEA.HI.X R3, R4, c[0x0][0x1d4], R3, 0x1, P0 ;  /* 0x0000750004037a11 */ /* 0x000fca00000f0c03 */
[----:B------:R-:W-:Y:S01]  /*14b50*/  STG.E.128 [R2.64], R44 ;  /* 0x0000002c02007986 */ /* 0x000fe2000c101d12 */
[----:B------:R-:W-:Y:S05]  /*14b60*/  EXIT ;  /* 0x000000000000794d */ /* 0x000fea0003800000 */
.L_x_383:
[----:B------:R-:W-:Y:S01]  /*14b70*/  UISETP.NE.AND UP4, UPT, UR10, -0x1, UPT ;  /* 0xffffffff0a00788c */ /* 0x000fe2000bf85270 */
[----:B------:R-:W-:Y:S01]  /*14b80*/  SHF.R.S32.HI R3, RZ, 0x1f, R4 ;  /* 0x0000001fff037819 */ /* 0x000fe20000011404 */
[----:B------:R-:W-:Y:S01]  /*14b90*/  ULDC.64 UR4, c[0x0][0x1e8] ;  /* 0x00007a0000047ab9 */ /* 0x000fe20000000a00 */
[----:B------:R-:W1:Y:S01]  /*14ba0*/  S2R R16, SR_CTAID.Z ;  /* 0x0000000000107919 */ /* 0x000e620000002700 */
[----:B------:R-:W-:Y:S01]  /*14bb0*/  USHF.R.S32.HI UR9, URZ, 0x1f, UR16 ;  /* 0x0000001f3f097899 */ /* 0x000fe20008011410 */
[----:B------:R-:W-:Y:S01]  /*14bc0*/  LEA.HI R14, R3, R4, RZ, 0x3 ;  /* 0x00000004030e7211 */ /* 0x000fe200078f18ff */
[----:B------:R-:W-:Y:S01]  /*14bd0*/  ULDC.64 UR6, c[0x0][0x1e0] ;  /* 0x0000780000067ab9 */ /* 0x000fe20000000a00 */
[----:B------:R-:W-:Y:S01]  /*14be0*/  IMAD.U32 R21, RZ, RZ, UR11 ;  /* 0x0000000bff157e24 */ /* 0x000fe2000f8e00ff */
[----:B------:R-:W-:Y:S01]  /*14bf0*/  ULDC.U8 UR13, c[0x0][0x328] ;  /* 0x0000ca00000d7ab9 */ /* 0x000fe20000000000 */
[----:B------:R-:W-:Y:S01]  /*14c00*/  LOP3.LUT R3, R14, 0xfffffff8, RZ, 0xc0, !PT ;  /* 0xfffffff80e037812 */ /* 0x000fe200078ec0ff */
[----:B------:R-:W-:Y:S01]  /*14c10*/  UISETP.NE.AND UP3, UPT, UR13, URZ, UPT ;  /* 0x0000003f0d00728c */ /* 0x000fe2000bf65270 */
        /* <DEDUP_REMOVED lines=9> */
[----:B------:R-:W-:-:S02]  /*14cb0*/  ULDC.64 UR4, c[0x0][0x1f0] ;  /* 0x00007c0000047ab9 */ /* 0x000fc40000000a00 */
[----:B------:R-:W-:Y:S01]  /*14cc0*/  UIMAD UR4, UR9, UR4, URZ ;  /* 0x00000004090472a4 */ /* 0x000fe2000f8e023f */
[----:B------:R-:W-:Y:S01]  /*14cd0*/  IMAD.WIDE R20, R21, 0x80, R14 ;  /* 0x0000008015147825 */ /* 0x000fe200078e020e */
[----:B------:R-:W-:Y:S01]  /*14ce0*/  @!UP4 UIMAD UR17, UR15, UR7, UR17 ;  /* 0x000000070f11c2a4 */ /* 0x000fe2000f8e0211 */
[----:B------:R-:W-:Y:S01]  /*14cf0*/  ISETP.GE.AND P1, PT, R0, c[0x0][0x220], PT ;  /* 0x0000880000007a0c */ /* 0x000fe20003f26270 */
[----:B------:R-:W-:Y:S02]  /*14d00*/  ULDC.U8 UR9, c[0x0][0x329] ;  /* 0x0000ca4000097ab9 */ /* 0x000fe40000000000 */
[----:B------:R-:W-:Y:S02]  /*14d10*/  UISETP.NE.AND UP1, UPT, UR9, URZ, UPT ;  /* 0x0000003f0900728c */ /* 0x000fe4000bf25270 */
[----:B------:R-:W-:Y:S02]  /*14d20*/  UISETP.NE.OR UP2, UPT, UR9, URZ, !UP3 ;  /* 0x0000003f0900728c */ /* 0x000fe4000df45670 */
[----:B------:R-:W-:-:S02]  /*14d30*/  @!UP4 UIMAD.WIDE.U32 UR22, UR15, UR6, URZ ;  /* 0x000000060f16c2a5 */ /* 0x000fc4000f8e003f */
[----:B------:R-:W-:Y:S02]  /*14d40*/  ULDC UR7, c[0x0][0x214] ;  /* 0x0000850000077ab9 */ /* 0x000fe40000000800 */
[----:B------:R-:W-:Y:S02]  /*14d50*/  ULDC UR6, c[0x0][0x234] ;  /* 0x00008d0000067ab9 */ /* 0x000fe40000000800 */
[----:B------:R-:W-:Y:S02]  /*14d60*/  UISETP.NE.OR UP0, UPT, UR10, -0x1, UP2 ;  /* 0xffffffff0a00788c */ /* 0x000fe40009705670 */
[----:B------:R-:W-:Y:S02]  /*14d70*/  @UP1 ULDC UR9, c[0x0][0x210] ;  /* 0x0000840000091ab9 */ /* 0x000fe40000000800 */
[----:B------:R-:W-:Y:S02]  /*14d80*/  @UP1 UIMAD UR9, UR9, UR7, URZ ;  /* 0x00000007090912a4 */ /* 0x000fe4000f8e023f */
[----:B------:R-:W-:-:S02]  /*14d90*/  @!UP1 USEL UR9, UR7, UR6, !UP3 ;  /* 0x0000000607099287 */ /* 0x000fc4000d800000 */
[----:B------:R-:W-:Y:S02]  /*14da0*/  UIMAD UR5, UR16, UR5, UR4 ;  /* 0x00000005100572a4 */ /* 0x000fe4000f8e0204 */
[----:B------:R-:W-:Y:S02]  /*14db0*/  @UP1 UMOV UR13, 0x1 ;  /* 0x00000001000d1882 */ /* 0x000fe40000000000 */
[----:B------:R-:W-:Y:S02]  /*14dc0*/  ULDC UR4, c[0x0][0x1c0] ;  /* 0x0000700000047ab9 */ /* 0x000fe40000000800 */
[----:B------:R-:W-:Y:S02]  /*14dd0*/  @!UP1 UIMAD UR13, UR9, UR4, URZ ;  /* 0x00000004090d92a4 */ /* 0x000fe4000f8e023f */
[----:B------:R-:W-:Y:S02]  /*14de0*/  @!UP4 UMOV UR20, UR22 ;  /* 0x000000160014cc82 */ /* 0x000fe40008000000 */
[----:B------:R-:W-:Y:S01]  /*14df0*/  @!UP4 UIADD3 UR8, UR23, UR17, URZ ;  /* 0x000000111708c290 */ /* 0x000fe2000fffe03f */
[----:B------:R-:W-:Y:S01]  /*14e00*/  IADD3 R2, P0, R0, UR20, RZ ;  /* 0x0000001400027c10 */ /* 0x000fe2000ff1e0ff */
[----:B------:R-:W-:-:S02]  /*14e10*/  UIADD3 UR14, -UR12, UR14, URZ ;  /* 0x0000000e0c0e7290 */ /* 0x000fc4000fffe13f */
[----:B------:R-:W-:Y:S02]  /*14e20*/  UIMAD UR13, UR15, UR13, URZ ;  /* 0x0000000d0f0d72a4 */ /* 0x000fe4000f8e023f */
[----:B------:R-:W-:Y:S01]  /*14e30*/  @!UP0 UIMAD UR10, UR15, UR7, URZ ;  /* 0x000000070f0a82a4 */ /* 0x000fe2000f8e023f */
[----:B------:R-:W-:Y:S01]  /*14e40*/  LEA.HI.X.SX32 R3, R0, UR8, 0x1, P0 ;  /* 0x0000000800037c11 */ /* 0x000fe200080f0eff */
[----:B------:R-:W-:Y:S01]  /*14e50*/  @UP1 ULDC UR21, c[0x0][0x210] ;  /* 0x0000840000151ab9 */ /* 0x000fe20000000800 */
[C---:B------:R-:W-:Y:S01]  /*14e60*/  ISETP.GE.OR P0, PT, R14.reuse, UR14, P1 ;  /* 0x0000000e0e007c0c */ /* 0x040fe20008f06670 */
[----:B------:R-:W-:Y:S01]  /*14e70*/  USEL UR13, UR13, URZ, UP2 ;  /* 0x0000003f0d0d7287 */ /* 0x000fe20009000000 */
[----:B------:R-:W-:Y:S01]  /*14e80*/  ISETP.GE.AND P2, PT, R14, UR14, PT ;  /* 0x0000000e0e007c0c */ /* 0x000fe2000bf46270 */
[----:B------:R-:W-:Y:S01]  /*14e90*/  @!UP1 UMOV UR21, 0x1 ;  /* 0x0000000100159882 */ /* 0x000fe20000000000 */
[----:B-1----:R-:W-:Y:S01]  /*14ea0*/  IMAD.WIDE.U32 R16, R16, c[0x0][0x1f0], R2 ;  /* 0x00007c0010107a25 */ /* 0x002fe200078e0002 */
[----:B------:R-:W-:Y:S01]  /*14eb0*/  UIMAD UR12, UR12, UR21, URZ ;  /* 0x000000150c0c72a4 */ /* 0x000fe2000f8e023f */
[----:B------:R-:W-:Y:S01]  /*14ec0*/  P2R R12, PR, RZ, 0x4 ;  /* 0x00000004ff0c7803 */ /* 0x000fe20000000000 */
[----:B------:R-:W-:-:S02]  /*14ed0*/  UIMAD UR13, UR16, UR9, UR13 ;  /* 0x00000009100d72a4 */ /* 0x000fc4000f8e020d */
[----:B------:R-:W-:Y:S01]  /*14ee0*/  UMOV UR24, URZ ;  /* 0x0000003f00187c82 */ /* 0x000fe20008000000 */
[----:B------:R-:W-:Y:S01]  /*14ef0*/  IADD3 R19, R17, UR5, RZ ;  /* 0x0000000511137c10 */ /* 0x000fe2000fffe0ff */
[----:B------:R-:W-:Y:S02]  /*14f00*/  @!UP2 UMOV UR24, UR10 ;  /* 0x0000000a0018ac82 */ /* 0x000fe40008000000 */
        /* <DEDUP_REMOVED lines=15> */
.L_x_458:
[----:B------:R-:W-:Y:S05]  /*15000*/  BSYNC B0 ;  /* 0x0000000000007941 */ /* 0x000fea0003800000 */
.L_x_457:
        /* <DEDUP_REMOVED lines=17> */
.L_x_460:
[----:B------:R-:W-:Y:S05]  /*15120*/  BSYNC B0 ;  /* 0x0000000000007941 */ /* 0x000fea0003800000 */
.L_x_459:
        /* <DEDUP_REMOVED lines=16> */
.L_x_462:
[----:B------:R-:W-:Y:S05]  /*15230*/  BSYNC B0 ;  /* 0x0000000000007941 */ /* 0x000fea0003800000 */
.L_x_461:
        /* <DEDUP_REMOVED lines=16> */
.L_x_464:
[----:B------:R-:W-:Y:S05]  /*15340*/  BSYNC B0 ;  /* 0x0000000000007941 */ /* 0x000fea0003800000 */
.L_x_463:
        /* <DEDUP_REMOVED lines=16> */
.L_x_466:
[----:B------:R-:W-:Y:S05]  /*15450*/  BSYNC B0 ;  /* 0x0000000000007941 */ /* 0x000fea0003800000 */
.L_x_465:
        /* <DEDUP_REMOVED lines=16> */
.L_x_468:
[----:B------:R-:W-:Y:S05]  /*15560*/  BSYNC B0 ;  /* 0x0000000000007941 */ /* 0x000fea0003800000 */
.L_x_467:
        /* <DEDUP_REMOVED lines=16> */
.L_x_470:
[----:B------:R-:W-:Y:S05]  /*15670*/  BSYNC B0 ;  /* 0x0000000000007941 */ /* 0x000fea0003800000 */
.L_x_469:
        /* <DEDUP_REMOVED lines=15> */
.L_x_472:
[----:B------:R-:W-:Y:S05]  /*15770*/  BSYNC B0 ;  /* 0x0000000000007941 */ /* 0x000fea0003800000 */
.L_x_471:
        /* <DEDUP_REMOVED lines=72> */
.L_x_473:
        /* <DEDUP_REMOVED lines=16> */
.L_x_2119:


//--------------------- .text._ZN5flash16flash_fwd_kernelI23Flash_fwd_kernel_traitsILi64ELi128ELi128ELi4ELb0ELb0EN7cutlass10bfloat16_tE19Flash_kernel_traitsILi64ELi128ELi128ELi4ES3_EELb0ELb0ELb1ELb0ELb0ELb1ELb0ELb0EEEvNS_16Flash_fwd_paramsE --------------------------
	.section	.text._ZN5flash16flash_fwd_kernelI23Flash_fwd_kernel_traitsILi64ELi128ELi128ELi4ELb0ELb0EN7cutlass10bfloat16_tE19Flash_kernel_traitsILi64ELi128ELi128ELi4ES3_EELb0ELb0ELb1ELb0ELb0ELb1ELb0ELb0EEEvNS_16Flash_fwd_paramsE,"ax",@progbits
	.sectioninfo	@"SHI_REGISTERS=255"
	.align	128
        .global         _ZN5flash16flash_fwd_kernelI23Flash_fwd_kernel_traitsILi64ELi128ELi128ELi4ELb0ELb0EN7cutlass10bfloat16_tE19Flash_kernel_traitsILi64ELi128ELi128ELi4ES3_EELb0ELb0ELb1ELb0ELb0ELb1ELb0ELb0EEEvNS_16Flash_fwd_paramsE
        .type           _ZN5flash16flash_fwd_kernelI23Flash_fwd_kernel_traitsILi64ELi128ELi128ELi4ELb0ELb0EN7cutlass10bfloat16_tE19Flash_kernel_traitsILi64ELi128ELi128ELi4ES3_EELb0ELb0ELb1ELb0ELb0ELb1ELb0ELb0EEEvNS_16Flash_fwd_paramsE,@function
        .size           _ZN5flash16flash_fwd_kernelI23Flash_fwd_kernel_traitsILi64ELi128ELi128ELi4ELb0ELb0EN7cutlass10bfloat16_tE19Flash_kernel_traitsILi64ELi128ELi128ELi4ES3_EELb0ELb0ELb1ELb0ELb0ELb1ELb0ELb0EEEvNS_16Flash_fwd_paramsE,(.L_x_2120 - _ZN5flash16flash_fwd_kernelI23Flash_fwd_kernel_traitsILi64ELi128ELi128ELi4ELb0ELb0EN7cutlass10bfloat16_tE19Flash_kernel_traitsILi64ELi128ELi128ELi4ES3_EELb0ELb0ELb1ELb0ELb0ELb1ELb0ELb0EEEvNS_16Flash_fwd_paramsE)
        .other          _ZN5flash16flash_fwd_kernelI23Flash_fwd_kernel_traitsILi64ELi128ELi128ELi4ELb0ELb0EN7cutlass10bfloat16_tE19Flash_kernel_traitsILi64ELi128ELi128ELi4ES3_EELb0ELb0ELb1ELb0ELb0ELb1ELb0ELb0EEEvNS_16Flash_fwd_paramsE,@"STO_CUDA_ENTRY STV_DEFAULT"
_ZN5flash16flash_fwd_kernelI23Flash_fwd_kernel_traitsILi64ELi128ELi128ELi4ELb0ELb0EN7cutlass10bfloat16_tE19Flash_kernel_traitsILi64ELi128ELi128ELi4ES3_EELb0ELb0ELb1ELb0ELb0ELb1ELb0ELb0EEEvNS_16Flash_fwd_paramsE:
.text._ZN5flash16flash_fwd_kernelI23Flash_fwd_kernel_traitsILi64ELi128ELi128ELi4ELb0ELb0EN7cutlass10bfloat16_tE19Flash_kernel_traitsILi64ELi128ELi128ELi4ES3_EELb0ELb0ELb1ELb0ELb0ELb1ELb0ELb0EEEvNS_16Flash_fwd_paramsE:
        /* <DEDUP_REMOVED lines=36> */
[----:B------:R-:W-:Y:S02]  /*0240*/  UMOV UR15, URZ ;  /* 0x0000003f000f7c82 */ /* 0x000fe40008000000 */
        /* <DEDUP_REMOVED lines=19> */
.L_x_474:
[----:B------:R-:W-:Y:S02]  /*0380*/  ULDC UR6, c[0x0][0x218] ;  /* 0x0000860000067ab9 */ /* 0x000fe40000000800 */
.L_x_475:
        /* <DEDUP_REMOVED lines=21> */
[----:B------:R-:W-:Y:S01]  /*04e0*/  UIADD3 UR6, UR14, UR13, -UR16 ;  /* 0x0000000d0e067290 */ /* 0x000fe2000fffe810 */
[----:B------:R-:W1:Y:S01]  /*04f0*/  S2R R240, SR_TID.X ;  /* 0x0000000000f07919 */ /* 0x000e620000002100 */
[----:B------:R-:W-:Y:S02]  /*0500*/  UIADD3 UR7, UR14, 0x7f, URZ ;  /* 0x0000007f0e077890 */ /* 0x000fe4000fffe03f */
[----:B------:R-:W-:Y:S02]  /*0510*/  ULDC UR8, c[0x0][0x2e4] ;  /* 0x0000b90000087ab9 */ /* 0x000fe40000000800 */
[----:B------:R-:W-:Y:S02]  /*0520*/  UIADD3 UR5, -UR16, 0xff, UR13 ;  /* 0x000000ff10057890 */ /* 0x000fe4000fffe10d */
[----:B------:R-:W-:Y:S02]  /*0530*/  ULDC UR4, c[0x0][0x2e8] ;  /* 0x0000ba0000047ab9 */ /* 0x000fe40000000800 */
[----:B------:R-:W-:-:S02]  /*0540*/  UIADD3 UR8, UR6, -UR8, URZ ;  /* 0x8000000806087290 */ /* 0x000fc4000fffe03f */
[----:B------:R-:W-:Y:S02]  /*0550*/  USHF.R.S32.HI UR6, URZ, 0x1f, UR7 ;  /* 0x0000001f3f067899 */ /* 0x000fe40008011407 */
[----:B------:R-:W-:Y:S02]  /*0560*/  UIADD3 UR4, UR5, UR4, UR14 ;  /* 0x0000000405047290 */ /* 0x000fe4000fffe00e */
[----:B------:R-:W-:Y:S02]  /*0570*/  ULEA.HI UR7, UR6, UR7, URZ, 0x7 ;  /* 0x0000000706077291 */ /* 0x000fe4000f8f383f */
[----:B------:R-:W-:Y:S02]  /*0580*/  USHF.R.S32.HI UR5, URZ, 0x1f, UR8 ;  /* 0x0000001f3f057899 */ /* 0x000fe40008011408 */
[----:B------:R-:W-:Y:S02]  /*0590*/  USHF.R.S32.HI UR6, URZ, 0x1f, UR4 ;  /* 0x0000001f3f067899 */ /* 0x000fe40008011404 */
[----:B------:R-:W-:-:S02]  /*05a0*/  ULEA.HI UR5, UR5, UR8, URZ, 0x7 ;  /* 0x0000000805057291 */ /* 0x000fc4000f8f383f */
[----:B------:R-:W-:Y:S02]  /*05b0*/  ULEA.HI UR6, UR6, UR4, URZ, 0x7 ;  /* 0x0000000406067291 */ /* 0x000fe4000f8f383f */
[----:B------:R-:W-:Y:S02]  /*05c0*/  USHF.R.S32.HI UR7, URZ, 0x7, UR7 ;  /* 0x000000073f077899 */ /* 0x000fe40008011407 */
[----:B------:R-:W-:Y:S02]  /*05d0*/  USHF.R.S32.HI UR5, URZ, 0x7, UR5 ;  /* 0x000000073f057899 */ /* 0x000fe40008011405 */
[----:B------:R-:W-:Y:S02]  /*05e0*/  USHF.R.S32.HI UR8, URZ, 0x7, UR6 ;  /* 0x000000073f087899 */ /* 0x000fe40008011406 */
[----:B------:R-:W-:Y:S02]  /*05f0*/  UISETP.LT.AND UP1, UPT, URZ, UR5, UPT ;  /* 0x000000053f00728c */ /* 0x000fe4000bf21270 */
[----:B------:R-:W-:-:S02]  /*0600*/  UISETP.LT.AND UP0, UPT, UR7, UR8, UPT ;  /* 0x000000080700728c */ /* 0x000fc4000bf01270 */
[----:B------:R-:W-:Y:S02]  /*0610*/  USEL UR9, URZ, UR5, !UP1 ;  /* 0x000000053f097287 */ /* 0x000fe4000c800000 */
[----:B------:R-:W-:-:S04]  /*0620*/  USEL UR8, UR7, UR8, UP0 ;  /* 0x0000000807087287 */ /* 0x000fc80008000000 */
[----:B------:R-:W-:-:S06]  /*0630*/  UISETP.GT.AND UP0, UPT, UR8, UR9, UPT ;  /* 0x000000090800728c */ /* 0x000fcc000bf04270 */
[----:B------:R-:W-:-:S13]  /*0640*/  PLOP3.LUT P0, PT, PT, PT, UP0, 0x80, 0x0 ;  /* 0x000000000000781c */ /* 0x000fda0003f0f008 */
[----:B------:R-:W-:Y:S05]  /*0650*/  @P0 BRA `(.L_x_476) ;  /* 0x00000f9000000947 */ /* 0x000fea0003800000 */
[----:B-1----:R-:W-:Y:S01]  /*0660*/  UISETP.NE.AND UP0, UPT, UR10, -0x1, UPT ;  /* 0xffffffff0a00788c */ /* 0x002fe2000bf05270 */
[----:B------:R-:W-:Y:S01]  /*0670*/  SHF.R.S32.HI R4, RZ, 0x1f, R240 ;  /* 0x0000001fff047819 */ /* 0x000fe200000114f0 */
[----:B------:R-:W-:Y:S01]  /*0680*/  ULDC.64 UR4, c[0x0][0x1e0] ;  /* 0x0000780000047ab9 */ /* 0x000fe20000000a00 */
[----:B------:R-:W1:Y:S01]  /*0690*/  S2R R2, SR_CTAID.Z ;  /* 0x0000000000027919 */ /* 0x000e620000002700 */
[----:B------:R-:W-:Y:S01]  /*06a0*/  USHF.R.S32.HI UR15, URZ, 0x1f, UR12 ;  /* 0x0000001f3f0f7899 */ /* 0x000fe2000801140c */
[----:B------:R-:W-:Y:S01]  /*06b0*/  LEA.HI R4, R4, R240, RZ, 0x3 ;  /* 0x000000f004047211 */ /* 0x000fe200078f18ff */
[----:B------:R-:W-:Y:S01]  /*06c0*/  ULDC.64 UR6, c[0x0][0x1e8] ;  /* 0x00007a0000067ab9 */ /* 0x000fe20000000a00 */
[----:B------:R-:W2:Y:S01]  /*06d0*/  S2R R3, SR_CTAID.X ;  /* 0x0000000000037919 */ /* 0x000ea20000002500 */
[----:B------:R-:W-:Y:S01]  /*06e0*/  ULDC UR9, c[0x0][0x214] ;  /* 0x0000850000097ab9 */ /* 0x000fe20000000800 */
[----:B------:R-:W-:Y:S01]  /*06f0*/  LOP3.LUT R0, R4, 0x1ffffff8, RZ, 0xc0, !PT ;  /* 0x1ffffff804007812 */ /* 0x000fe200078ec0ff */
[----:B------:R-:W-:Y:S01]  /*0700*/  ULDC UR8, c[0x0][0x234] ;  /* 0x00008d0000087ab9 */ /* 0x000fe20000000800 */
[----:B------:R-:W-:Y:S01]  /*0710*/  SHF.R.S32.HI R4, RZ, 0x3, R4 ;  /* 0x00000003ff047819 */ /* 0x000fe20000011404 */
[----:B------:R-:W-:Y:S01]  /*0720*/  @!UP0 USHF.R.S32.HI UR14, URZ, 0x1f, UR11 ;  /* 0x0000001f3f0e8899 */ /* 0x000fe2000801140b */
[----:B------:R-:W-:Y:S01]  /*0730*/  BSSY B0, `(.L_x_477) ;  /* 0x0000039000007945 */ /* 0x000fe20003800000 */
[----:B------:R-:W-:Y:S01]  /*0740*/  @!UP0 UIMAD.WIDE.U32 UR20, UR11, UR4, URZ ;  /* 0x000000040b1482a5 */ /* 0x000fe2000f8e003f */
[----:B------:R-:W-:Y:S01]  /*0750*/  IMAD.IADD R0, R240, 0x1, -R0 ;  /* 0x00000001f0007824 */ /* 0x000fe200078e0a00 */
[----:B------:R-:W-:Y:S01]  /*0760*/  @!UP0 UIMAD UR14, UR14, UR4, URZ ;  /* 0x000000040e0e82a4 */ /* 0x000fe2000f8e023f */
[----:B------:R-:W-:Y:S01]  /*0770*/  SHF.R.S32.HI R5, RZ, 0x1f, R4 ;  /* 0x0000001fff057819 */ /* 0x000fe20000011404 */
[----:B------:R-:W-:Y:S01]  /*0780*/  @UP0 UIMAD.WIDE.U32 UR22, UR10, UR6, URZ ;  /* 0x000000060a1602a5 */ /* 0x000fe2000f8e003f */
[----:B------:R-:W-:Y:S01]  /*0790*/  IMAD.SHL.U32 R0, R0, 0x8, RZ ;  /* 0x0000000800007824 */ /* 0x000fe200078e00ff */
[----:B------:R-:W-:-:S02]  /*07a0*/  ULDC.U8 UR4, c[0x0][0x329] ;  /* 0x0000ca4000047ab9 */ /* 0x000fc40000000000 */
[----:B------:R-:W-:Y:S02]  /*07b0*/  @!UP0 UIMAD UR14, UR11, UR5, UR14 ;  /* 0x000000050b0e82a4 */ /* 0x000fe4000f8e020e */
[----:B------:R-:W-:Y:S02]  /*07c0*/  UISETP.NE.AND UP1, UPT, UR4, URZ, UPT ;  /* 0x0000003f0400728c */ /* 0x000fe4000bf25270 */
[----:B------:R-:W-:Y:S02]  /*07d0*/  ULDC.U8 UR5, c[0x0][0x328] ;  /* 0x0000ca0000057ab9 */ /* 0x000fe40000000000 */
[----:B------:R-:W-:Y:S02]  /*07e0*/  UISETP.NE.AND UP2, UPT, UR5, URZ, UPT ;  /* 0x0000003f0500728c */ /* 0x000fe4000bf45270 */
[----:B------:R-:W-:Y:S02]  /*07f0*/  ULDC UR6, c[0x0][0x1c0] ;  /* 0x0000700000067ab9 */ /* 0x000fe40000000800 */
[----:B------:R-:W-:-:S02]  /*0800*/  UISETP.NE.OR UP3, UPT, UR4, URZ, !UP2 ;  /* 0x0000003f0400728c */ /* 0x000fc4000d765670 */
[----:B------:R-:W-:Y:S02]  /*0810*/  @UP0 UIMAD UR7, UR10, UR7, UR23 ;  /* 0x000000070a0702a4 */ /* 0x000fe4000f8e0217 */
[----:B------:R-:W-:Y:S02]  /*0820*/  ULDC.64 UR4, c[0x0][0x1f0] ;  /* 0x00007c0000047ab9 */ /* 0x000fe40000000a00 */
[----:B------:R-:W-:Y:S02]  /*0830*/  UIMAD UR15, UR15, UR4, URZ ;  /* 0x000000040f0f72a4 */ /* 0x000fe4000f8e023f */
[----:B------:R-:W-:Y:S02]  /*0840*/  @UP1 UMOV UR17, 0x1 ;  /* 0x0000000100111882 */ /* 0x000fe40000000000 */
[----:B------:R-:W-:Y:S02]  /*0850*/  @UP1 ULDC UR4, c[0x0][0x210] ;  /* 0x0000840000041ab9 */ /* 0x000fe40000000800 */
[----:B------:R-:W-:-:S02]  /*0860*/  @UP1 UIMAD UR4, UR4, UR9, URZ ;  /* 0x00000009040412a4 */ /* 0x000fc4000f8e023f */
[----:B------:R-:W-:Y:S02]  /*0870*/  @!UP1 USEL UR4, UR9, UR8, !UP2 ;  /* 0x0000000809049287 */ /* 0x000fe4000d000000 */
[----:B------:R-:W-:Y:S02]  /*0880*/  @!UP0 UMOV UR22, UR20 ;  /* 0x0000001400168c82 */ /* 0x000fe40008000000 */
[----:B------:R-:W-:Y:S01]  /*0890*/  @!UP1 UIMAD UR17, UR4, UR6, URZ ;  /* 0x00000006041192a4 */ /* 0x000fe2000f8e023f */
[----:B------:R-:W-:Y:S01]  /*08a0*/  IADD3 R8, P0, R0, UR22, RZ ;  /* 0x0000001600087c10 */ /* 0x000fe2000ff1e0ff */
[----:B------:R-:W-:Y:S02]  /*08b0*/  @!UP0 UIADD3 UR7, UR21, UR14, URZ ;  /* 0x0000000e15078290 */ /* 0x000fe4000fffe03f */
[----:B------:R-:W-:Y:S02]  /*08c0*/  UIADD3 UR16, -UR13, UR16, URZ ;  /* 0x000000100d107290 */ /* 0x000fe4000fffe13f */
[----:B------:R-:W-:-:S02]  /*08d0*/  @!UP3 UIMAD UR20, UR11, UR9, URZ ;  /* 0x000000090b14b2a4 */ /* 0x000fc4000f8e023f */
[----:B------:R-:W-:Y:S01]  /*08e0*/  UIMAD UR17, UR11, UR17, URZ ;  /* 0x000000110b1172a4 */ /* 0x000fe2000f8e023f */
[----:B------:R-:W-:Y:S01]  /*08f0*/  LEA.HI.X.SX32 R9, R0, UR7, 0x1, P0 ;  /* 0x0000000700097c11 */ /* 0x000fe200080f0eff */
[----:B------:R-:W-:Y:S01]  /*0900*/  @!UP3 USEL UR20, UR20, UR10, !UP0 ;  /* 0x0000000a1414b287 */ /* 0x000fe2000c000000 */
[----:B------:R-:W-:Y:S01]  /*0910*/  ISETP.GE.AND P0, PT, R4, UR16, PT ;  /* 0x0000001004007c0c */ /* 0x000fe2000bf06270 */
[----:B------:R-:W-:Y:S02]  /*0920*/  @UP1 ULDC UR23, c[0x0][0x210] ;  /* 0x0000840000171ab9 */ /* 0x000fe40000000800 */
[----:B------:R-:W-:Y:S01]  /*0930*/  USEL UR17, UR17, URZ, UP3 ;  /* 0x0000003f11117287 */ /* 0x000fe20009800000 */
[----:B-1----:R-:W-:Y:S01]  /*0940*/  IMAD.WIDE.U32 R8, R2, c[0x0][0x1f0], R8 ;  /* 0x00007c0002087a25 */ /* 0x002fe200078e0008 */
[----:B------:R-:W-:Y:S02]  /*0950*/  @!UP1 UMOV UR23, 0x1 ;  /* 0x0000000100179882 */ /* 0x000fe40000000000 */
[----:B------:R-:W-:Y:S01]  /*0960*/  UIMAD UR13, UR13, UR23, URZ ;  /* 0x000000170d0d72a4 */ /* 0x000fe2000f8e023f */
[----:B--2---:R-:W-:Y:S01]  /*0970*/  IMAD.WIDE R2, R3, 0x80, R4 ;  /* 0x0000008003027825 */ /* 0x004fe200078e0204 */
[----:B------:R-:W-:-:S02]  /*0980*/  UIMAD UR17, UR12, UR4, UR17 ;  /* 0x000000040c1172a4 */ /* 0x000fc4000f8e0211 */
[----:B------:R-:W-:Y:S02]  /*0990*/  UMOV UR24, URZ ;  /* 0x0000003f00187c82 */ /* 0x000fe40008000000 */
[----:B------:R-:W-:Y:S02]  /*09a0*/  @!UP3 UMOV UR24, UR20 ;  /* 0x000000140018bc82 */ /* 0x000fe40008000000 */
[----:B------:R-:W-:Y:S02]  /*09b0*/  UIMAD UR5, UR12, UR5, UR15 ;  /* 0x000000050c0572a4 */ /* 0x000fe4000f8e020f */
[----:B------:R-:W-:Y:S02]  /*09c0*/  UMOV UR25, URZ ;  /* 0x0000003f00197c82 */ /* 0x000fe40008000000 */
[----:B------:R-:W-:Y:S02]  /*09d0*/  USHF.R.S32.HI UR4, URZ, 0x1f, UR13 ;  /* 0x0000001f3f047899 */ /* 0x000fe4000801140d */
[----:B------:R-:W-:Y:S01]  /*09e0*/  @!UP3 USHF.R.S32.HI UR25, URZ, 0x1f, UR20 ;  /* 0x0000001f3f19b899 */ /* 0x000fe20008011414 */
[----:B------:R-:W-:Y:S01]  /*09f0*/  IADD3 R7, R9, UR5, RZ ;  /* 0x0000000509077c10 */ /* 0x000fe2000fffe0ff */
        /* <DEDUP_REMOVED lines=12> */
.L_x_478:
[----:B------:R-:W-:Y:S05]  /*0ac0*/  BSYNC B0 ;  /* 0x0000000000007941 */ /* 0x000fea0003800000 */
.L_x_477:
[----:B------:R-:W-:Y:S01]  /*0ad0*/  IADD3 R19, R4, 0x10, RZ ;  /* 0x0000001004137810 */ /* 0x000fe20007ffe0ff */
[----:B------:R-:W-:Y:S03]  /*0ae0*/  BSSY B0, `(.L_x_479) ;  /* 0x000000e000007945 */ /* 0x000fe60003800000 */
[----:B------:R-:W-:-:S13]  /*0af0*/  ISETP.GE.AND P0, PT, R19, UR16, PT ;  /* 0x0000001013007c0c */ /* 0x000fda000bf06270 */
        /* <DEDUP_REMOVED lines=12> */
.L_x_480:
[----:B------:R-:W-:Y:S05]  /*0bc0*/  BSYNC B0 ;  /* 0x0000000000007941 */ /* 0x000fea0003800000 */
.L_x_479:
        /* <DEDUP_REMOVED lines=15> */
.L_x_482:
[----:B------:R-:W-:Y:S05]  /*0cc0*/  BSYNC B0 ;  /* 0x0000000000007941 */ /* 0x000fea0003800000 */
.L_x_481:
        /* <DEDUP_REMOVED lines=15> */
.L_x_484:
[----:B------:R-:W-:Y:S05]  /*0dc0*/  BSYNC B0 ;  /* 0x0000000000007941 */ /* 0x000fea0003800000 */
.L_x_483:
        /* <DEDUP_REMOVED lines=15> */
.L_x_486:
[----:B------:R-:W-:Y:S05]  /*0ec0*/  BSYNC B0 ;  /* 0x0000000000007941 */ /* 0x000fea0003800000 */
.L_x_485:
        /* <DEDUP_REMOVED lines=15> */
.L_x_488:
[----:B------:R-:W-:Y:S05]  /*0fc0*/  BSYNC B0 ;  /* 0x0000000000007941 */ /* 0x000fea0003800000 */
.L_x_487:
        /* <DEDUP_REMOVED lines=15> */
.L_x_490:
[----:B------:R-:W-:Y:S05]  /*10c0*/  BSYNC B0 ;  /* 0x0000000000007941 */ /* 0x000fea0003800000 */
.L_x_489:
[----:B-1----:R-:W-:Y:S01]  /*10d0*/  IADD3 R13, R4, 0x70, RZ ;  /* 0x00000070040d7810 */ /* 0x002fe20007ffe0ff */
[----:B------:R-:W-:Y:S03]  /*10e0*/  BSSY B0, `(.L_x_491) ;  /* 0x000000d000007945 */ /* 0x000fe60003800000 */
[----:B------:R-:W-:-:S13]  /*10f0*/  ISETP.GE.AND P0, PT, R13, UR16, PT ;  /* 0x000000100d007c0c */ /* 0x000fda000bf06270 */
        /* <DEDUP_REMOVED lines=11> */
.L_x_492:
[----:B------:R-:W-:Y:S05]  /*11b0*/  BSYNC B0 ;  /* 0x0000000000007941 */ /* 0x000fea0003800000 */
.L_x_491:
[----:B------:R-:W-:-:S04]  /*11c0*/  LOP3.LUT P6, RZ, R240, 0x7, RZ, 0xc0, !PT ;  /* 0x00000007f0ff7812 */ /* 0x000fc800078cc0ff */
[----:B------:R-:W-:Y:S02]  /*11d0*/  ISETP.GE.OR P2, PT, R4, UR16, P6 ;  /* 0x0000001004007c0c */ /* 0x000fe4000b746670 */
[----:B------:R-:W-:Y:S02]  /*11e0*/  ISETP.GE.OR P1, PT, R19, UR16, P6 ;  /* 0x0000001013007c0c */ /* 0x000fe4000b726670 */
[----:B------:R-:W-:Y:S02]  /*11f0*/  ISETP.GE.OR P5, PT, R18, UR16, P6 ;  /* 0x0000001012007c0c */ /* 0x000fe4000b7a6670 */
[----:B------:R-:W-:Y:S02]  /*1200*/  ISETP.GE.OR P4, PT, R17, UR16, P6 ;  /* 0x0000001011007c0c */ /* 0x000fe4000b786670 */
[----:B------:R-:W-:-:S05]  /*1210*/  ISETP.GE.OR P3, PT, R16, UR16, P6 ;  /* 0x0000001010007c0c */ /* 0x000fca000b766670 */
[----:B------:R-:W-:Y:S02]  /*1220*/  @!P2 IMAD R4, R4, UR23, RZ ;  /* 0x000000170404ac24 */ /* 0x000fe4000f8e02ff */
[----:B------:R-:W-:Y:S02]  /*1230*/  @!P1 IMAD R0, R19, UR23, RZ ;  /* 0x0000001713009c24 */ /* 0x000fe4000f8e02ff */
[----:B------:R-:W-:Y:S01]  /*1240*/  @!P2 IMAD.MOV.U32 R5, RZ, RZ, 0x7f800000 ;  /* 0x7f800000ff05a424 */ /* 0x000fe200078e00ff */
[----:B-1----:R-:W-:Y:S01]  /*1250*/  @!P2 IADD3 R3, P0, R4, UR13, RZ ;  /* 0x0000000d0403ac10 */ /* 0x002fe2000ff1e0ff */
[----:B------:R-:W-:Y:S02]  /*1260*/  @!P5 IMAD R6, R18, UR23, RZ ;  /* 0x000000171206dc24 */ /* 0x000fe4000f8e02ff */
[----:B------:R-:W-:Y:S01]  /*1270*/  @!P5 IMAD.MOV.U32 R12, RZ, RZ, 0x7f800000 ;  /* 0x7f800000ff0cd424 */ /* 0x000fe200078e00ff */
[----:B------:R-:W-:Y:S02]  /*1280*/  @!P2 LEA.HI.X.SX32 R4, R4, UR4, 0x1, P0 ;  /* 0x000000040404ac11 */ /* 0x000fe400080f0eff */
[----:B------:R-:W-:-:S04]  /*1290*/  @!P2 LEA R2, P0, R3, c[0x0][0x200], 0x2 ;  /* 0x000080000302aa11 */ /* 0x000fc800078010ff */
[----:B------:R-:W-:Y:S02]  /*12a0*/  @!P2 LEA.HI.X R3, R3, c[0x0][0x204], R4, 0x2, P0 ;  /* 0x000081000303aa11 */ /* 0x000fe400000f1404 */
[----:B------:R-:W-:-:S03]  /*12b0*/  @!P1 IADD3 R4, P0, R0, UR13, RZ ;  /* 0x0000000d00049c10 */ /* 0x000fc6000ff1e0ff */
[----:B------:R1:W-:Y:S02]  /*12c0*/  @!P2 STG.E [R2.64], R5 ;  /* 0x000000050200a986 */ /* 0x0003e4000c101912 */
[----:B-1----:R-:W-:Y:S01]  /*12d0*/  @!P1 LEA.HI.X.SX32 R3, R0, UR4, 0x1, P0 ;  /* 0x0000000400039c11 */ /* 0x002fe200080f0eff */
[----:B------:R-:W-:Y:S01]  /*12e0*/  @!P4 IMAD R5, R17, UR23, RZ ;  /* 0x000000171105cc24 */ /* 0x000fe2000f8e02ff */
[----:B------:R-:W-:Y:S02]  /*12f0*/  @!P1 LEA R2, P2, R4, c[0x0][0x200], 0x2 ;  /* 0x0000800004029a11 */ /* 0x000fe400078410ff */
[----:B------:R-:W-:Y:S02]  /*1300*/  @!P5 IADD3 R0, P0, R6, UR13, RZ ;  /* 0x0000000d0600dc10 */ /* 0x000fe4000ff1e0ff */
[----:B------:R-:W-:Y:S02]  /*1310*/  @!P1 LEA.HI.X R3, R4, c[0x0][0x204], R3, 0x2, P2 ;  /* 0x0000810004039a11 */ /* 0x000fe400010f1403 */
[----:B------:R-:W-:-:S02]  /*1320*/  @!P5 LEA.HI.X.SX32 R6, R6, UR4, 0x1, P0 ;  /* 0x000000040606dc11 */ /* 0x000fc400080f0eff */
[C---:B------:R-:W-:Y:S02]  /*1330*/  @!P5 LEA R10, P2, R0.reuse, c[0x0][0x200], 0x2 ;  /* 0x00008000000ada11 */ /* 0x040fe400078410ff */
[----:B------:R-:W-:Y:S02]  /*1340*/  @!P4 IADD3 R4, P0, R5, UR13, RZ ;  /* 0x0000000d0504cc10 */ /* 0x000fe4000ff1e0ff */
[----:B------:R-:W-:Y:S01]  /*1350*/  @!P5 LEA.HI.X R11, R0, c[0x0][0x204], R6, 0x2, P2 ;  /* 0x00008100000bda11 */ /* 0x000fe200010f1406 */
[----:B------:R-:W-:Y:S01]  /*1360*/  @!P1 IMAD.MOV.U32 R6, RZ, RZ, 0x7f800000 ;  /* 0x7f800000ff069424 */ /* 0x000fe200078e00ff */
[----:B------:R-:W-:Y:S02]  /*1370*/  ISETP.GE.OR P2, PT, R15, UR16, P6 ;  /* 0x000000100f007c0c */ /* 0x000fe4000b746670 */
[----:B------:R-:W-:Y:S01]  /*1380*/  @!P4 LEA.HI.X.SX32 R0, R5, UR4, 0x1, P0 ;  /* 0x000000040500cc11 */ /* 0x000fe200080f0eff */
[----:B------:R-:W-:Y:S01]  /*1390*/  @!P3 IMAD R5, R16, UR23, RZ ;  /* 0x000000171005bc24 */ /* 0x000fe2000f8e02ff */
[----:B------:R-:W-:Y:S01]  /*13a0*/  @!P4 LEA R8, P0, R4, c[0x0][0x200], 0x2 ;  /* 0x000080000408ca11 */ /* 0x000fe200078010ff */
[----:B------:R1:W-:Y:S01]  /*13b0*/  @!P1 STG.E [R2.64], R6 ;  /* 0x0000000602009986 */ /* 0x0003e2000c101912 */
[----:B------:R-:W-:-:S02]  /*13c0*/  ISETP.GE.OR P1, PT, R14, UR16, P6 ;  /* 0x000000100e007c0c */ /* 0x000fc4000b726670 */
[----:B------:R-:W-:Y:S01]  /*13d0*/  @!P4 LEA.HI.X R9, R4, c[0x0][0x204], R0, 0x2, P0 ;  /* 0x000081000409ca11 */ /* 0x000fe200000f1400 */
[----:B------:R2:W-:Y:S01]  /*13e0*/  @!P5 STG.E [R10.64], R12 ;  /* 0x0000000c0a00d986 */ /* 0x0005e2000c101912 */
[----:B------:R-:W-:Y:S02]  /*13f0*/  @!P3 IADD3 R0, P0, R5, UR13, RZ ;  /* 0x0000000d0500bc10 */ /* 0x000fe4000ff1e0ff */
[----:B------:R-:W-:Y:S02]  /*1400*/  ISETP.GE.OR P6, PT, R13, UR16, P6 ;  /* 0x000000100d007c0c */ /* 0x000fe4000b7c6670 */
[----:B-1----:R-:W-:Y:S01]  /*1410*/  @!P3 LEA.HI.X.SX32 R3, R5, UR4, 0x1, P0 ;  /* 0x000000040503bc11 */ /* 0x002fe200080f0eff */
[----:B------:R-:W-:Y:S01]  /*1420*/  @!P2 IMAD R2, R15, UR23, RZ ;  /* 0x000000170f02ac24 */ /* 0x000fe2000f8e02ff */
[----:B------:R-:W-:Y:S01]  /*1430*/  @!P3 LEA R6, P0, R0, c[0x0][0x200], 0x2 ;  /* 0x000080000006ba11 */ /* 0x000fe200078010ff */
[----:B--2---:R-:W-:-:S03]  /*1440*/  @!P3 IMAD.MOV.U32 R10, RZ, RZ, 0x7f800000 ;  /* 0x7f800000ff0ab424 */ /* 0x004fc600078e00ff */
[----:B------:R-:W-:Y:S01]  /*1450*/  @!P3 LEA.HI.X R7, R0, c[0x0][0x204], R3, 0x2, P0 ;  /* 0x000081000007ba11 */ /* 0x000fe200000f1403 */
[----:B------:R-:W-:Y:S01]  /*1460*/  @!P1 IMAD R3, R14, UR23, RZ ;  /* 0x000000170e039c24 */ /* 0x000fe2000f8e02ff */
[----:B------:R-:W-:-:S04]  /*1470*/  @!P2 IADD3 R0, P0, R2, UR13, RZ ;  /* 0x0000000d0200ac10 */ /* 0x000fc8000ff1e0ff */
[----:B------:R-:W-:Y:S02]  /*1480*/  @!P2 LEA.HI.X.SX32 R2, R2, UR4, 0x1, P0 ;  /* 0x000000040202ac11 */ /* 0x000fe400080f0eff */
[----:B------:R-:W-:-:S04]  /*1490*/  @!P2 LEA R4, P0, R0, c[0x0][0x200], 0x2 ;  /* 0x000080000004aa11 */ /* 0x000fc800078010ff */
        /* <DEDUP_REMOVED lines=21> */
.L_x_476:
[----:B-1----:R-:W-:Y:S02]  /*15f0*/  UISETP.NE.AND UP0, UPT, UR10, -0x1, UPT ;  /* 0xffffffff0a00788c */ /* 0x002fe4000bf05270 */
        /* <DEDUP_REMOVED lines=31> */
.L_x_493:
        /* <DEDUP_REMOVED lines=46> */
.L_x_494:
[----:B------:R-:W-:Y:S01]  /*1ad0*/  SHF.R.S32.HI R28, RZ, 0x1f, R240 ;  /* 0x0000001fff1c7819 */ /* 0x000fe200000114f0 */
[----:B------:R-:W1:Y:S01]  /*1ae0*/  S2R R3, SR_CTAID.X ;  /* 0x0000000000037919 */ /* 0x000e620000002500 */
[----:B------:R-:W-:Y:S01]  /*1af0*/  UIADD3 UR11, -UR13, UR16, URZ ;  /* 0x000000100d0b7290 */ /* 0x000fe2000fffe13f */
[----:B------:R-:W-:Y:S01]  /*1b00*/  SHF.R.S32.HI R25, RZ, 0x1f, R24 ;  /* 0x0000001fff197819 */ /* 0x000fe20000011418 */
[----:B------:R-:W-:Y:S01]  /*1b10*/  ULDC.64 UR4, c[0x0][0x1a8] ;  /* 0x00006a0000047ab9 */ /* 0x000fe20000000a00 */
[CC--:B------:R-:W-:Y:S01]  /*1b20*/  LEA.HI R2, R28.reuse, R240.reuse, RZ, 0x3 ;  /* 0x000000f01c027211 */ /* 0x0c0fe200078f18ff */
[----:B------:R-:W2:Y:S01]  /*1b30*/  S2R R6, SR_CTAID.Z ;  /* 0x0000000000067919 */ /* 0x000ea20000002700 */
[----:B------:R-:W-:Y:S01]  /*1b40*/  UIMAD UR4, UR20, UR4, URZ ;  /* 0x00000004140472a4 */ /* 0x000fe2000f8e023f */
[----:B------:R-:W-:Y:S01]  /*1b50*/  LEA.HI R5, R28, R240, RZ, 0x6 ;  /* 0x000000f01c057211 */ /* 0x000fe200078f30ff */
[----:B------:R-:W-:Y:S01]  /*1b60*/  UMOV UR15, 0x7 ;  /* 0x00000007000f7882 */ /* 0x000fe20000000000 */
[----:B------:R-:W-:Y:S01]  /*1b70*/  SHF.R.S32.HI R8, RZ, 0x3, R2 ;  /* 0x00000003ff087819 */ /* 0x000fe20000011402 */
[----:B------:R-:W-:Y:S01]  /*1b80*/  UIMAD UR4, UR12, UR5, UR4 ;  /* 0x000000050c0472a4 */ /* 0x000fe2000f8e0204 */
[----:B------:R-:W-:Y:S01]  /*1b90*/  LOP3.LUT R2, R2, 0xfffffff8, RZ, 0xc0, !PT ;  /* 0xfffffff802027812 */ /* 0x000fe200078ec0ff */
[----:B------:R-:W-:Y:S01]  /*1ba0*/  IMAD.SHL.U32 R5, R5, 0x8, RZ ;  /* 0x0000000805057824 */ /* 0x000fe200078e00ff */
[C---:B------:R-:W-:Y:S01]  /*1bb0*/  IADD3 R26, R8.reuse, 0x10, RZ ;  /* 0x00000010081a7810 */ /* 0x040fe20007ffe0ff */
[----:B------:R-:W-:Y:S01]  /*1bc0*/  IMAD.SHL.U32 R0, R8, 0x40, RZ ;  /* 0x0000004008007824 */ /* 0x000fe200078e00ff */
[----:B------:R-:W-:Y:S01]  /*1bd0*/  SHF.R.S32.HI R9, RZ, 0x1f, R8 ;  /* 0x0000001fff097819 */ /* 0x000fe20000011408 */
[----:B------:R-:W-:Y:S01]  /*1be0*/  IMAD.IADD R49, R240, 0x1, -R2 ;  /* 0x00000001f0317824 */ /* 0x000fe200078e0a02 */
[----:B------:R-:W-:Y:S01]  /*1bf0*/  ISETP.GE.AND P1, PT, R26, UR11, PT ;  /* 0x0000000b1a007c0c */ /* 0x000fe2000bf26270 */
[----:B------:R-:W-:Y:S01]  /*1c00*/  UIADD3 UR12, UR8, -0x1, URZ ;  /* 0xffffffff080c7890 */ /* 0x000fe2000fffe03f */
[----:B------:R-:W-:Y:S01]  /*1c10*/  LOP3.LUT R0, R0, 0x1c0, RZ, 0xc0, !PT ;  /* 0x000001c000007812 */ /* 0x000fe200078ec0ff */
[----:B------:R-:W-:Y:S01]  /*1c20*/  IMAD.SHL.U32 R34, R49, 0x8, RZ ;  /* 0x0000000831227824 */ /* 0x000fe200078e00ff */
[----:B------:R-:W-:-:S02]  /*1c30*/  IADD3 R27, R8, 0x20, RZ ;  /* 0x00000020081b7810 */ /* 0x000fc40007ffe0ff */
[----:B------:R-:W-:Y:S01]  /*1c40*/  SHF.R.U32.HI R2, RZ, 0x3, R0 ;  /* 0x00000003ff027819 */ /* 0x000fe20000011600 */
[----:B-1----:R-:W-:Y:S01]  /*1c50*/  IMAD.WIDE R38, R3, 0x80, R8 ;  /* 0x0000008003267825 */ /* 0x002fe200078e0208 */
[--C-:B------:R-:W-:Y:S02]  /*1c60*/  LOP3.LUT R0, R0, 0x38, R34.reuse, 0xf8, !PT ;  /* 0x0000003800007812 */ /* 0x100fe400078ef822 */
[----:B------:R-:W-:Y:S02]  /*1c70*/  IADD3 R33, R8, 0x30, RZ ;  /* 0x0000003008217810 */ /* 0x000fe40007ffe0ff */
[----:B------:R-:W-:Y:S01]  /*1c80*/  LOP3.LUT R4, R0, R2, RZ, 0x3c, !PT ;  /* 0x0000000200047212 */ /* 0x000fe200078e3cff */
[----:B------:R1:W-:Y:S01]  /*1c90*/  STL.64 [R1+0x60], R38 ;  /* 0x0000602601007387 */ /* 0x0003e20000100a00 */
[----:B------:R-:W-:Y:S02]  /*1ca0*/  SHF.R.S32.HI R35, RZ, 0x1f, R34 ;  /* 0x0000001fff237819 */ /* 0x000fe40000011422 */
[----:B------:R-:W-:-:S02]  /*1cb0*/  IADD3 R2, P2, R34, UR6, RZ ;  /* 0x0000000622027c10 */ /* 0x000fc4000ff5e0ff */
[----:B------:R-:W-:Y:S01]  /*1cc0*/  ISETP.GE.AND P6, PT, R27, UR11, PT ;  /* 0x0000000b1b007c0c */ /* 0x000fe2000bfc6270 */
[----:B------:R-:W-:Y:S01]  /*1cd0*/  STL.64 [R1+0x78], R34 ;  /* 0x0000782201007387 */ /* 0x000fe20000100a00 */
[----:B------:R-:W-:Y:S02]  /*1ce0*/  ISETP.GE.AND P5, PT, R33, UR11, PT ;  /* 0x0000000b21007c0c */ /* 0x000fe4000bfa6270 */
[----:B------:R-:W-:Y:S01]  /*1cf0*/  ISETP.GE.AND P0, PT, R8, UR11, PT ;  /* 0x0000000b08007c0c */ /* 0x000fe2000bf06270 */
[----:B------:R-:W-:Y:S01]  /*1d00*/  STL [R1+0x84], R33 ;  /* 0x0000842101007387 */ /* 0x000fe20000100800 */
[----:B------:R-:W-:Y:S01]  /*1d10*/  IADD3.X R3, R35, UR17, RZ, P2, !PT ;  /* 0x0000001123037c10 */ /* 0x000fe200097fe4ff */
[----:B------:R-:W-:Y:S01]  /*1d20*/  USHF.R.S32.HI UR17, URZ, 0x1f, UR12 ;  /* 0x0000001f3f117899 */ /* 0x000fe2000801140c */
[----:B------:R-:W-:Y:S02]  /*1d30*/  @!P1 IADD3 R12, P2, R38, 0x10, RZ ;  /* 0x00000010260c9810 */ /* 0x000fe40007f5e0ff */
[----:B------:R-:W-:Y:S01]  /*1d40*/  LOP3.LUT R241, R4, 0xfffffe00, R5, 0xf8, !PT ;  /* 0xfffffe0004f17812 */ /* 0x000fe200078ef805 */
[----:B--2---:R-:W-:Y:S01]  /*1d50*/  IMAD.WIDE.U32 R2, R6, c[0x0][0x1a8], R2 ;  /* 0x00006a0006027a25 */ /* 0x004fe200078e0002 */
[----:B------:R-:W-:-:S02]  /*1d60*/  IADD3 R32, R8, 0x40, RZ ;  /* 0x0000004008207810 */ /* 0x000fc40007ffe0ff */
[C---:B------:R-:W-:Y:S01]  /*1d70*/  @!P6 IADD3 R6, P3, R38.reuse, 0x20, RZ ;  /* 0x000000202606e810 */ /* 0x040fe20007f7e0ff */
[--C-:B------:R-:W-:Y:S01]  /*1d80*/  @!P1 IMAD.X R0, RZ, RZ, R39.reuse, P2 ;  /* 0x000000ffff009224 */ /* 0x100fe200010e0627 */
[----:B------:R-:W-:Y:S01]  /*1d90*/  @!P5 IADD3 R15, P2, R38, 0x30, RZ ;  /* 0x00000030260fd810 */ /* 0x000fe20007f5e0ff */
[----:B------:R-:W-:Y:S01]  /*1da0*/  @!P0 IMAD R5, R39, c[0x0][0x190], RZ ;  /* 0x0000640027058a24 */ /* 0x000fe200078e02ff */
[----:B------:R-:W-:Y:S01]  /*1db0*/  IADD3 R3, R3, UR4, RZ ;  /* 0x0000000403037c10 */ /* 0x000fe2000fffe0ff */
[----:B------:R-:W-:Y:S01]  /*1dc0*/  @!P1 IMAD R0, R0, c[0x0][0x190], RZ ;  /* 0x0000640000009a24 */ /* 0x000fe200078e02ff */
[----:B------:R-:W-:Y:S01]  /*1dd0*/  ISETP.GE.AND P4, PT, R32, UR11, PT ;  /* 0x0000000b20007c0c */ /* 0x000fe2000bf86270 */
[--C-:B------:R-:W-:Y:S01]  /*1de0*/  @!P6 IMAD.X R4, RZ, RZ, R39.reuse, P3 ;  /* 0x000000ffff04e224 */ /* 0x100fe200018e0627 */
[----:B------:R-:W-:Y:S01]  /*1df0*/  IADD3 R31, R8, 0x50, RZ ;  /* 0x00000050081f7810 */ /* 0x000fe20007ffe0ff */
[----:B------:R-:W-:Y:S01]  /*1e00*/  @!P1 IMAD R17, R12, c[0x0][0x194], R0 ;  /* 0x000065000c119a24 */ /* 0x000fe200078e0200 */
[C---:B------:R-:W-:Y:S01]  /*1e10*/  IADD3 R30, R8.reuse, 0x60, RZ ;  /* 0x00000060081e7810 */ /* 0x040fe20007ffe0ff */
[----:B------:R-:W-:Y:S01]  /*1e20*/  @!P5 IMAD.X R0, RZ, RZ, R39, P2 ;  /* 0x000000ffff00d224 */ /* 0x000fe200010e0627 */
[----:B------:R-:W-:Y:S01]  /*1e30*/  IADD3 R29, R8, 0x70, RZ ;  /* 0x00000070081d7810 */ /* 0x000fe20007ffe0ff */
[C---:B------:R-:W-:Y:S01]  /*1e40*/  @!P0 IMAD R5, R38.reuse, c[0x0][0x194], R5 ;  /* 0x0000650026058a24 */ /* 0x040fe200078e0205 */
[----:B------:R-:W-:Y:S01]  /*1e50*/  STL [R1+0x8c], R32 ;  /* 0x00008c2001007387 */ /* 0x000fe20000100800 */
[----:B------:R-:W-:Y:S01]  /*1e60*/  @!P0 IMAD.WIDE.U32 R10, R38, c[0x0][0x190], R2 ;  /* 0x00006400260a8a25 */ /* 0x000fe200078e0002 */
[----:B------:R-:W-:-:S02]  /*1e70*/  LEA.HI R223, R28, R240, RZ, 0x5 ;  /* 0x000000f01cdf7211 */ /* 0x000fc400078f28ff */
[----:B------:R-:W-:Y:S01]  /*1e80*/  STL [R1+0x50], R31 ;  /* 0x0000501f01007387 */ /* 0x000fe20000100800 */
[----:B------:R-:W-:Y:S01]  /*1e90*/  @!P6 IMAD R4, R4, c[0x0][0x190], RZ ;  /* 0x000064000404ea24 */ /* 0x000fe200078e02ff */
[----:B------:R-:W-:Y:S01]  /*1ea0*/  @!P0 LEA R14, P2, R10, c[0x0][0x160], 0x1 ;  /* 0x000058000a0e8a11 */ /* 0x000fe200078408ff */
[----:B------:R-:W-:Y:S01]  /*1eb0*/  @!P5 IMAD R18, R0, c[0x0][0x190], RZ ;  /* 0x000064000012da24 */ /* 0x000fe200078e02ff */
[----:B------:R-:W-:Y:S01]  /*1ec0*/  STL [R1+0x80], R30 ;  /* 0x0000801e01007387 */ /* 0x000fe20000100800 */
[----:B------:R-:W-:Y:S01]  /*1ed0*/  @!P0 IMAD.IADD R0, R11, 0x1, R5 ;  /* 0x000000010b008824 */ /* 0x000fe200078e0205 */
[----:B------:R-:W-:Y:S01]  /*1ee0*/  SHF.R.S32.HI R134, RZ, 0x5, R223 ;  /* 0x00000005ff867819 */ /* 0x000fe200000114df */
[----:B------:R-:W-:Y:S01]  /*1ef0*/  @!P1 IMAD.WIDE.U32 R12, R12, c[0x0][0x190], R2 ;  /* 0x000064000c0c9a25 */ /* 0x000fe200078e0002 */
[----:B------:R-:W-:Y:S03]  /*1f00*/  STL [R1+0x88], R29 ;  /* 0x0000881d01007387 */ /* 0x000fe60000100800 */
[----:B------:R-:W-:-:S02]  /*1f10*/  @!P6 IMAD R16, R6, c[0x0][0x194], R4 ;  /* 0x000065000610ea24 */ /* 0x000fc400078e0204 */
[C---:B------:R-:W-:Y:S02]  /*1f20*/  @!P5 IMAD R18, R15.reuse, c[0x0][0x194], R18 ;  /* 0x000065000f12da24 */ /* 0x040fe400078e0212 */
[----:B------:R-:W-:Y:S01]  /*1f30*/  @!P5 IMAD.WIDE.U32 R4, R15, c[0x0][0x190], R2 ;  /* 0x000064000f04da25 */ /* 0x000fe200078e0002 */
[----:B------:R-:W-:Y:S02]  /*1f40*/  @!P0 LEA.HI.X R15, R10, c[0x0][0x164], R0, 0x1, P2 ;  /* 0x000059000a0f8a11 */ /* 0x000fe400010f0c00 */
[----:B------:R-:W-:Y:S01]  /*1f50*/  @!P1 LEA R10, P3, R12, c[0x0][0x160], 0x1 ;  /* 0x000058000c0a9a11 */ /* 0x000fe200078608ff */
[----:B------:R-:W-:-:S04]  /*1f60*/  @!P6 IMAD.WIDE.U32 R6, R6, c[0x0][0x190], R2 ;  /* 0x000064000606ea25 */ /* 0x000fc800078e0002 */
[----:B------:R-:W-:Y:S01]  /*1f70*/  @!P1 IMAD.IADD R0, R13, 0x1, R17 ;  /* 0x000000010d009824 */ /* 0x000fe200078e0211 */
[----:B------:R-:W-:Y:S01]  /*1f80*/  @!P6 LEA R22, P2, R6, c[0x0][0x160], 0x1 ;  /* 0x000058000616ea11 */ /* 0x000fe200078408ff */
[----:B------:R-:W-:Y:S02]  /*1f90*/  @!P6 IMAD.IADD R7, R7, 0x1, R16 ;  /* 0x000000010707e824 */ /* 0x000fe400078e0210 */
[----:B------:R-:W-:Y:S01]  /*1fa0*/  IMAD.SHL.U32 R241, R241, 0x2, RZ ;  /* 0x00000002f1f17824 */ /* 0x000fe200078e00ff */
[----:B------:R-:W-:Y:S01]  /*1fb0*/  @!P1 LEA.HI.X R11, R12, c[0x0][0x164], R0, 0x1, P3 ;  /* 0x000059000c0b9a11 */ /* 0x000fe200018f0c00 */
[----:B------:R-:W-:Y:S01]  /*1fc0*/  @!P5 IMAD.IADD R0, R5, 0x1, R18 ;  /* 0x000000010500d824 */ /* 0x000fe200078e0212 */
[----:B------:R-:W-:Y:S02]  /*1fd0*/  ISETP.GE.AND P3, PT, R31, UR11, PT ;  /* 0x0000000b1f007c0c */ /* 0x000fe4000bf66270 */
[----:B------:R-:W-:Y:S01]  /*1fe0*/  @!P6 LEA.HI.X R23, R6, c[0x0][0x164], R7, 0x1, P2 ;  /* 0x000059000617ea11 */ /* 0x000fe200010f0c07 */
[----:B------:R-:W-:Y:S01]  /*1ff0*/  @!PT LDS RZ, [RZ] ;  /* 0x00000000fffff984 */ /* 0x000fe20000000800 */
[----:B------:R-:W-:Y:S01]  /*2000*/  @!PT LDS RZ, [RZ] ;  /* 0x00000000fffff984 */ /* 0x000fe20000000800 */
[----:B------:R-:W-:Y:S01]  /*2010*/  @!PT LDS RZ, [RZ] ;  /* 0x00000000fffff984 */ /* 0x000fe20000000800 */
[----:B------:R2:W-:Y:S01]  /*2020*/  @!P0 LDGSTS.E.BYPASS.LTC128B.128 [R241], [R14.64] ;  /* 0x000000000ef18fae */ /* 0x0005e2000b901d52 */
[----:B------:R-:W-:-:S02]  /*2030*/  @!P5 LEA R20, P0, R4, c[0x0][0x160], 0x1 ;  /* 0x000058000414da11 */ /* 0x000fc400078008ff */
[----:B------:R-:W-:Y:S01]  /*2040*/  ISETP.GE.AND P2, PT, R30, UR11, PT ;  /* 0x0000000b1e007c0c */ /* 0x000fe2000bf46270 */
[----:B------:R3:W-:Y:S01]  /*2050*/  @!P1 LDGSTS.E.BYPASS.LTC128B.128 [R241+0x800], [R10.64] ;  /* 0x008000000af19fae */ /* 0x0007e2000b901d52 */
[----:B------:R-:W-:Y:S02]  /*2060*/  @!P5 LEA.HI.X R21, R4, c[0x0][0x164], R0, 0x1, P0 ;  /* 0x000059000415da11 */ /* 0x000fe400000f0c00 */
[C---:B------:R-:W-:Y:S01]  /*2070*/  @!P4 IADD3 R4, P0, R38.reuse, 0x40, RZ ;  /* 0x000000402604c810 */ /* 0x040fe20007f1e0ff */
[----:B------:R4:W-:Y:S04]  /*2080*/  @!P6 LDGSTS.E.BYPASS.LTC128B.128 [R241+0x1000], [R22.64] ;  /* 0x0100000016f1efae */ /* 0x0009e8000b901d52 */
[----:B------:R-:W-:Y:S01]  /*2090*/  @!P4 IMAD.X R0, RZ, RZ, R39, P0 ;  /* 0x000000ffff00c224 */ /* 0x000fe200000e0627 */
[----:B------:R5:W-:Y:S03]  /*20a0*/  @!P5 LDGSTS.E.BYPASS.LTC128B.128 [R241+0x1800], [R20.64] ;  /* 0x0180000014f1dfae */ /* 0x000be6000b901d52 */
[----:B------:R-:W-:Y:S01]  /*20b0*/  @!P2 IADD3 R7, P0, R38, 0x60, RZ ;  /* 0x000000602607a810 */ /* 0x000fe20007f1e0ff */
[----:B------:R-:W-:-:S04]  /*20c0*/  @!P4 IMAD R5, R0, c[0x0][0x190], RZ ;  /* 0x000064000005ca24 */ /* 0x000fc800078e02ff */
[----:B------:R-:W-:-:S04]  /*20d0*/  @!P2 IMAD.X R0, RZ, RZ, R39, P0 ;  /* 0x000000ffff00a224 */ /* 0x000fc800000e0627 */
[----:B--2---:R-:W-:Y:S01]  /*20e0*/  @!P2 IMAD R14, R0, c[0x0][0x190], RZ ;  /* 0x00006400000eaa24 */ /* 0x004fe200078e02ff */
[----:B---3--:R-:W-:Y:S01]  /*20f0*/  @!P3 IADD3 R10, P1, R38, 0x50, RZ ;  /* 0x00000050260ab810 */ /* 0x008fe20007f3e0ff */
[C---:B------:R-:W-:Y:S02]  /*2100*/  @!P4 IMAD R11, R4.reuse, c[0x0][0x194], R5 ;  /* 0x00006500040bca24 */ /* 0x040fe400078e0205 */
[----:B------:R-:W-:-:S04]  /*2110*/  @!P4 IMAD.WIDE.U32 R4, R4, c[0x0][0x190], R2 ;  /* 0x000064000404ca25 */ /* 0x000fc800078e0002 */
[----:B------:R-:W-:Y:S01]  /*2120*/  @!P3 IMAD.X R6, RZ, RZ, R39, P1 ;  /* 0x000000ffff06b224 */ /* 0x000fe200008e0627 */
[----:B------:R-:W-:Y:S01]  /*2130*/  ISETP.GE.AND P1, PT, R29, UR11, PT ;  /* 0x0000000b1d007c0c */ /* 0x000fe2000bf26270 */
[----:B------:R-:W-:Y:S01]  /*2140*/  @!P4 IMAD.IADD R0, R5, 0x1, R11 ;  /* 0x000000010500c824 */ /* 0x000fe200078e020b */
[----:B------:R-:W-:Y:S01]  /*2150*/  @!P4 LEA R16, P0, R4, c[0x0][0x160], 0x1 ;  /* 0x000058000410ca11 */ /* 0x000fe200078008ff */
[----:B------:R-:W-:Y:S02]  /*2160*/  @!P3 IMAD R6, R6, c[0x0][0x190], RZ ;  /* 0x000064000606ba24 */ /* 0x000fe400078e02ff */
[----:B------:R-:W-:Y:S01]  /*2170*/  @!P2 IMAD R14, R7, c[0x0][0x194], R14 ;  /* 0x00006500070eaa24 */ /* 0x000fe200078e020e */
[----:B------:R-:W-:Y:S01]  /*2180*/  @!P4 LEA.HI.X R17, R4, c[0x0][0x164], R0, 0x1, P0 ;  /* 0x000059000411ca11 */ /* 0x000fe200000f0c00 */
[C---:B------:R-:W-:Y:S02]  /*2190*/  @!P3 IMAD R5, R10.reuse, c[0x0][0x194], R6 ;  /* 0x000065000a05ba24 */ /* 0x040fe400078e0206 */
[----:B------:R-:W-:-:S02]  /*21a0*/  @!P3 IMAD.WIDE.U32 R10, R10, c[0x0][0x190], R2 ;  /* 0x000064000a0aba25 */ /* 0x000fc400078e0002 */
[----:B------:R2:W-:Y:S02]  /*21b0*/  @!P4 LDGSTS.E.BYPASS.LTC128B.128 [R241+0x2000], [R16.64] ;  /* 0x0200000010f1cfae */ /* 0x0005e4000b901d52 */
[----:B------:R-:W-:Y:S01]  /*21c0*/  @!P1 IADD3 R4, P0, R38, 0x70, RZ ;  /* 0x0000007026049810 */ /* 0x000fe20007f1e0ff */
[----:B------:R-:W-:-:S04]  /*21d0*/  @!P2 IMAD.WIDE.U32 R6, R7, c[0x0][0x190], R2 ;  /* 0x000064000706aa25 */ /* 0x000fc800078e0002 */
[----:B------:R-:W-:Y:S01]  /*21e0*/  @!P1 IMAD.X R0, RZ, RZ, R39, P0 ;  /* 0x000000ffff009224 */ /* 0x000fe200000e0627 */
[----:B------:R-:W-:Y:S01]  /*21f0*/  @!P3 LEA R12, P0, R10, c[0x0][0x160], 0x1 ;  /* 0x000058000a0cba11 */ /* 0x000fe200078008ff */
[----:B------:R-:W-:Y:S02]  /*2200*/  @!P3 IMAD.IADD R5, R11, 0x1, R5 ;  /* 0x000000010b05b824 */ /* 0x000fe400078e0205 */
[----:B------:R-:W-:Y:S02]  /*2210*/  @!P1 IMAD R11, R0, c[0x0][0x190], RZ ;  /* 0x00006400000b9a24 */ /* 0x000fe400078e02ff */
[----:B------:R-:W-:Y:S01]  /*2220*/  @!P2 IMAD.IADD R0, R7, 0x1, R14 ;  /* 0x000000010700a824 */ /* 0x000fe200078e020e */
[----:B------:R-:W-:Y:S01]  /*2230*/  @!P3 LEA.HI.X R13, R10, c[0x0][0x164], R5, 0x1, P0 ;  /* 0x000059000a0dba11 */ /* 0x000fe200000f0c05 */
[----:B------:R-:W-:Y:S01]  /*2240*/  @!P1 IMAD R7, R4, c[0x0][0x194], R11 ;  /* 0x0000650004079a24 */ /* 0x000fe200078e020b */
[----:B------:R-:W-:Y:S01]  /*2250*/  @!P2 LEA R18, P0, R6, c[0x0][0x160], 0x1 ;  /* 0x000058000612aa11 */ /* 0x000fe200078008ff */
[----:B------:R-:W-:-:S02]  /*2260*/  @!P1 IMAD.WIDE.U32 R4, R4, c[0x0][0x190], R2 ;  /* 0x0000640004049a25 */ /* 0x000fc400078e0002 */
[----:B------:R3:W-:Y:S01]  /*2270*/  @!P3 LDGSTS.E.BYPASS.LTC128B.128 [R241+0x2800], [R12.64] ;  /* 0x028000000cf1bfae */ /* 0x0007e2000b901d52 */
[----:B------:R-:W-:Y:S01]  /*2280*/  @!P2 LEA.HI.X R19, R6, c[0x0][0x164], R0, 0x1, P0 ;  /* 0x000059000613aa11 */ /* 0x000fe200000f0c00 */
[----:B------:R-:W-:Y:S01]  /*2290*/  @!P1 IMAD.IADD R5, R5, 0x1, R7 ;  /* 0x0000000105059824 */ /* 0x000fe200078e0207 */
[----:B------:R-:W-:Y:S01]  /*22a0*/  @!P1 LEA R14, P0, R4, c[0x0][0x160], 0x1 ;  /* 0x00005800040e9a11 */ /* 0x000fe200078008ff */
[----:B------:R-:W-:Y:S02]  /*22b0*/  IMAD R0, R9, c[0x0][0x198], RZ ;  /* 0x0000660009007a24 */ /* 0x000fe400078e02ff */
[----:B------:R-:W-:Y:S01]  /*22c0*/  IMAD.WIDE.U32 R2, R8, c[0x0][0x198], R34 ;  /* 0x0000660008027a25 */ /* 0x000fe200078e0022 */
[----:B------:R-:W-:Y:S01]  /*22d0*/  @!P1 LEA.HI.X R15, R4, c[0x0][0x164], R5, 0x1, P0 ;  /* 0x00005900040f9a11 */ /* 0x000fe200000f0c05 */
[----:B------:R2:W-:Y:S02]  /*22e0*/  @!P2 LDGSTS.E.BYPASS.LTC128B.128 [R241+0x3000], [R18.64] ;  /* 0x0300000012f1afae */ /* 0x0005e4000b901d52 */
[----:B------:R-:W-:Y:S01]  /*22f0*/  IMAD R0, R8, c[0x0][0x19c], R0 ;  /* 0x0000670008007a24 */ /* 0x000fe200078e0200 */
[----:B------:R-:W-:Y:S01]  /*2300*/  IADD3 R2, P0, R2, UR22, RZ ;  /* 0x0000001602027c10 */ /* 0x000fe2000ff1e0ff */
[----:B-----5:R-:W-:Y:S01]  /*2310*/  IMAD.MOV.U32 R20, RZ, RZ, c[0x0][0x19c] ;  /* 0x00006700ff147624 */ /* 0x020fe200078e00ff */
[----:B------:R5:W-:Y:S01]  /*2320*/  @!P1 LDGSTS.E.BYPASS.LTC128B.128 [R241+0x3800], [R14.64] ;  /* 0x038000000ef19fae */ /* 0x000be2000b901d52 */
[----:B----4-:R-:W-:Y:S01]  /*2330*/  IMAD.MOV.U32 R22, RZ, RZ, c[0x0][0x1a4] ;  /* 0x00006900ff167624 */ /* 0x010fe200078e00ff */
[----:B------:R-:W-:Y:S01]  /*2340*/  IADD3.X R3, R3, UR7, R0, P0, !PT ;  /* 0x0000000703037c10 */ /* 0x000fe200087fe400 */
[----:B------:R-:W-:Y:S01]  /*2350*/  ULDC.64 UR6, c[0x0][0x198] ;  /* 0x0000660000067ab9 */ /* 0x000fe20000000a00 */
[----:B------:R-:W-:Y:S01]  /*2360*/  IMAD R0, R25, c[0x0][0x1b0], RZ ;  /* 0x00006c0019007a24 */ /* 0x000fe200078e02ff */
[----:B------:R-:W-:Y:S01]  /*2370*/  USHF.L.U64.HI UR20, UR6, UR15, UR7 ;  /* 0x0000000f06147299 */ /* 0x000fe20008010207 */
[----:B------:R-:W-:Y:S01]  /*2380*/  IMAD.U32 R5, RZ, RZ, UR6 ;  /* 0x00000006ff057e24 */ /* 0x000fe2000f8e00ff */
[----:B------:R-:W-:Y:S01]  /*2390*/  UIMAD UR7, UR12, -0x80, UR14 ;  /* 0xffffff800c0778a4 */ /* 0x000fe2000f8e020e */
[C---:B------:R-:W-:Y:S01]  /*23a0*/  IMAD R0, R24.reuse, c[0x0][0x1b4], R0 ;  /* 0x00006d0018007a24 */ /* 0x040fe200078e0200 */
[----:B------:R-:W-:Y:S01]  /*23b0*/  USHF.L.U32 UR22, UR6, 0x7, URZ ;  /* 0x0000000706167899 */ /* 0x000fe2000800063f */
[----:B-1----:R-:W-:Y:S01]  /*23c0*/  IMAD.WIDE.U32 R38, R24, c[0x0][0x1b0], R2 ;  /* 0x00006c0018267a25 */ /* 0x002fe200078e0002 */
[----:B------:R-:W-:-:S02]  /*23d0*/  UIMAD UR4, UR20, UR12, URZ ;  /* 0x0000000c140472a4 */ /* 0x000fc4000f8e023f */
[----:B------:R-:W-:Y:S01]  /*23e0*/  ISETP.GE.AND P0, PT, R26, UR7, PT ;  /* 0x000000071a007c0c */ /* 0x000fe2000bf06270 */
[----:B------:R-:W-:Y:S01]  /*23f0*/  IMAD.U32 R2, RZ, RZ, UR12 ;  /* 0x0000000cff027e24 */ /* 0x000fe2000f8e00ff */
[----:B------:R-:W-:Y:S01]  /*2400*/  UIMAD UR4, UR17, UR22, UR4 ;  /* 0x00000016110472a4 */ /* 0x000fe2000f8e0204 */
[----:B------:R-:W-:Y:S01]  /*2410*/  IMAD.IADD R37, R39, 0x1, R0 ;  /* 0x0000000127257824 */ /* 0x000fe200078e0200 */
[----:B------:R-:W-:Y:S01]  /*2420*/  ISETP.GE.AND P4, PT, R27, UR7, PT ;  /* 0x000000071b007c0c */ /* 0x000fe2000bf86270 */
[----:B------:R-:W-:Y:S01]  /*2430*/  IMAD.MOV.U32 R36, RZ, RZ, R38 ;  /* 0x000000ffff247224 */ /* 0x000fe200078e0026 */
[----:B------:R-:W-:Y:S01]  /*2440*/  ISETP.GE.AND P3, PT, R33, UR7, PT ;  /* 0x0000000721007c0c */ /* 0x000fe2000bf66270 */
[----:B------:R-:W-:Y:S01]  /*2450*/  IMAD.U32 R0, RZ, RZ, UR6 ;  /* 0x00000006ff007e24 */ /* 0x000fe2000f8e00ff */
[----:B------:R-:W-:Y:S01]  /*2460*/  ISETP.GE.AND P2, PT, R32, UR7, PT ;  /* 0x0000000720007c0c */ /* 0x000fe2000bf46270 */
[----:B------:R-:W-:Y:S01]  /*2470*/  IMAD.WIDE.U32 R2, R2, UR22, R36 ;  /* 0x0000001602027c25 */ /* 0x000fe2000f8e0024 */
[----:B------:R-:W-:Y:S01]  /*2480*/  ISETP.GE.AND P1, PT, R31, UR7, PT ;  /* 0x000000071f007c0c */ /* 0x000fe2000bf26270 */
[----:B------:R-:W-:Y:S02]  /*2490*/  STL.64 [R1+0x70], R38 ;  /* 0x0000702601007387 */ /* 0x000fe40000100a00 */
[----:B------:R-:W-:Y:S01]  /*24a0*/  IMAD.SHL.U32 R6, R20, 0x20, RZ ;  /* 0x0000002014067824 */ /* 0x000fe200078e00ff */
[----:B------:R-:W-:Y:S01]  /*24b0*/  @!P0 LEA R0, P5, R0, R2, 0x4 ;  /* 0x0000000200008211 */ /* 0x000fe200078a20ff */
[----:B------:R-:W-:Y:S01]  /*24c0*/  STL.64 [R1+0x68], R36 ;  /* 0x0000682401007387 */ /* 0x000fe20000100a00 */
[----:B------:R-:W-:Y:S01]  /*24d0*/  IADD3 R3, R3, UR4, RZ ;  /* 0x0000000403037c10 */ /* 0x000fe2000fffe0ff */
[----:B------:R-:W-:-:S03]  /*24e0*/  UIMAD.WIDE.U32 UR4, UR6, 0x20, URZ ;  /* 0x00000020060478a5 */ /* 0x000fc6000f8e003f */
[----:B------:R-:W-:Y:S02]  /*24f0*/  @!P0 LEA.HI.X R5, R5, R3, R20, 0x4, P5 ;  /* 0x0000000305058211 */ /* 0x000fe400028f2414 */
[----:B---3--:R-:W-:Y:S02]  /*2500*/  @!P0 LEA R12, P5, R0, c[0x0][0x168], 0x1 ;  /* 0x00005a00000c8a11 */ /* 0x008fe400078a08ff */
[----:B------:R-:W-:Y:S02]  /*2510*/  @!P4 IADD3 R4, P6, R2, UR4, RZ ;  /* 0x000000040204cc10 */ /* 0x000fe4000ffde0ff */
[----:B------:R-:W-:Y:S01]  /*2520*/  @!P0 LEA.HI.X R13, R0, c[0x0][0x16c], R5, 0x1, P5 ;  /* 0x00005b00000d8a11 */ /* 0x000fe200028f0c05 */
[----:B------:R-:W-:Y:S01]  /*2530*/  IMAD.U32 R5, RZ, RZ, UR6 ;  /* 0x00000006ff057e24 */ /* 0x000fe2000f8e00ff */
[----:B------:R-:W-:Y:S02]  /*2540*/  ISETP.GE.AND P5, PT, R8, UR7, PT ;  /* 0x0000000708007c0c */ /* 0x000fe4000bfa6270 */
[----:B------:R-:W-:Y:S01]  /*2550*/  @!P4 IADD3.X R0, R3, UR5, R6, P6, !PT ;  /* 0x000000050300cc10 */ /* 0x000fe2000b7fe406 */
[----:B------:R-:W-:Y:S01]  /*2560*/  ULDC.64 UR4, c[0x0][0x1a0] ;  /* 0x0000680000047ab9 */ /* 0x000fe20000000a00 */
[----:B------:R-:W-:Y:S01]  /*2570*/  @!P4 LEA R10, P6, R4, c[0x0][0x168], 0x1 ;  /* 0x00005a00040aca11 */ /* 0x000fe200078c08ff */
[----:B------:R-:W-:-:S02]  /*2580*/  USHF.L.U64.HI UR5, UR4, UR15, UR5 ;  /* 0x0000000f04057299 */ /* 0x000fc40008010205 */
[----:B------:R-:W-:Y:S01]  /*2590*/  USHF.L.U32 UR15, UR4, 0x7, URZ ;  /* 0x00000007040f7899 */ /* 0x000fe2000800063f */
[----:B------:R-:W-:Y:S01]  /*25a0*/  @!P4 LEA.HI.X R11, R4, c[0x0][0x16c], R0, 0x1, P6 ;  /* 0x00005b00040bca11 */ /* 0x000fe200030f0c00 */
[----:B------:R-:W-:-:S04]  /*25b0*/  @!P3 IMAD.WIDE.U32 R4, R5, 0x30, R2 ;  /* 0x000000300504b825 */ /* 0x000fc800078e0002 */
[----:B------:R-:W-:Y:S01]  /*25c0*/  @!P3 IMAD R0, R20, 0x30, RZ ;  /* 0x000000301400b824 */ /* 0x000fe200078e02ff */
[----:B------:R-:W-:-:S03]  /*25d0*/  @!P5 LEA R6, P6, R2, c[0x0][0x168], 0x1 ;  /* 0x00005a000206da11 */ /* 0x000fc600078c08ff */
[----:B------:R-:W-:Y:S01]  /*25e0*/  @!P3 IMAD.IADD R0, R5, 0x1, R0 ;  /* 0x000000010500b824 */ /* 0x000fe200078e0200 */
[----:B------:R-:W-:Y:S01]  /*25f0*/  @!P5 LEA.HI.X R7, R2, c[0x0][0x16c], R3, 0x1, P6 ;  /* 0x00005b000207da11 */ /* 0x000fe200030f0c03 */
[----:B------:R-:W-:Y:S01]  /*2600*/  @!P1 IMAD R5, R20, 0x50, RZ ;  /* 0x0000005014059824 */ /* 0x000fe200078e02ff */
[----:B--2---:R-:W-:-:S03]  /*2610*/  @!P3 LEA R18, P6, R4, c[0x0][0x168], 0x1 ;  /* 0x00005a000412ba11 */ /* 0x004fc600078c08ff */
[----:B------:R1:W-:Y:S01]  /*2620*/  @!P5 LDGSTS.E.BYPASS.LTC128B.128 [R241+0x4000], [R6.64] ;  /* 0x0400000006f1dfae */ /* 0x0003e2000b901d52 */
[----:B------:R-:W-:Y:S01]  /*2630*/  @!P3 LEA.HI.X R19, R4, c[0x0][0x16c], R0, 0x1, P6 ;  /* 0x00005b000413ba11 */ /* 0x000fe200030f0c00 */
[----:B------:R-:W-:Y:S01]  /*2640*/  IMAD.U32 R0, RZ, RZ, UR6 ;  /* 0x00000006ff007e24 */ /* 0x000fe2000f8e00ff */
[----:B------:R-:W-:Y:S01]  /*2650*/  ISETP.GE.AND P5, PT, R30, UR7, PT ;  /* 0x000000071e007c0c */ /* 0x000fe2000bfa6270 */
[----:B------:R-:W-:Y:S01]  /*2660*/  IMAD.U32 R4, RZ, RZ, UR6 ;  /* 0x00000006ff047e24 */ /* 0x000fe2000f8e00ff */
[----:B------:R2:W-:Y:S01]  /*2670*/  @!P0 LDGSTS.E.BYPASS.LTC128B.128 [R241+0x4800], [R12.64] ;  /* 0x048000000cf18fae */ /* 0x0005e2000b901d52 */
[----:B------:R-:W-:Y:S02]  /*2680*/  ISETP.GE.AND P0, PT, R29, UR7, PT ;  /* 0x000000071d007c0c */ /* 0x000fe4000bf06270 */
[----:B------:R-:W-:Y:S01]  /*2690*/  @!P2 LEA R0, P6, R0, R2, 0x6 ;  /* 0x000000020000a211 */ /* 0x000fe200078c30ff */
[----:B------:R3:W-:Y:S03]  /*26a0*/  @!P4 LDGSTS.E.BYPASS.LTC128B.128 [R241+0x5000], [R10.64] ;  /* 0x050000000af1cfae */ /* 0x0007e6000b901d52 */
[----:B------:R-:W-:Y:S01]  /*26b0*/  @!P2 LEA.HI.X R4, R4, R3, R20, 0x6, P6 ;  /* 0x000000030404a211 */ /* 0x000fe200030f3414 */
[----:B------:R4:W-:Y:S01]  /*26c0*/  @!P3 LDGSTS.E.BYPASS.LTC128B.128 [R241+0x5800], [R18.64] ;  /* 0x0580000012f1bfae */ /* 0x0009e2000b901d52 */
[----:B------:R-:W-:-:S02]  /*26d0*/  @!P2 LEA R16, P6, R0, c[0x0][0x168], 0x1 ;  /* 0x00005a000010aa11 */ /* 0x000fc400078c08ff */
[----:B------:R-:W-:Y:S02]  /*26e0*/  ISETP.GE.AND P3, PT, R27, UR7, PT ;  /* 0x000000071b007c0c */ /* 0x000fe4000bf66270 */
[----:B------:R-:W-:Y:S01]  /*26f0*/  @!P2 LEA.HI.X R17, R0, c[0x0][0x16c], R4, 0x1, P6 ;  /* 0x00005b000011aa11 */ /* 0x000fe200030f0c04 */
[----:B------:R-:W-:-:S04]  /*2700*/  IMAD.U32 R4, RZ, RZ, UR6 ;  /* 0x00000006ff047e24 */ /* 0x000fc8000f8e00ff */
[----:B------:R4:W-:Y:S01]  /*2710*/  @!P2 LDGSTS.E.BYPASS.LTC128B.128 [R241+0x6000], [R16.64] ;  /* 0x0600000010f1afae */ /* 0x0009e2000b901d52 */
[----:B-1----:R-:W-:-:S04]  /*2720*/  IMAD.U32 R6, RZ, RZ, UR6 ;  /* 0x00000006ff067e24 */ /* 0x002fc8000f8e00ff */
[----:B------:R-:W-:-:S04]  /*2730*/  @!P1 IMAD.WIDE.U32 R6, R6, 0x50, R2 ;  /* 0x0000005006069825 */ /* 0x000fc800078e0002 */
[----:B------:R-:W-:Y:S01]  /*2740*/  @!P1 IMAD.IADD R0, R7, 0x1, R5 ;  /* 0x0000000107009824 */ /* 0x000fe200078e0205 */
[----:B-----5:R-:W-:Y:S01]  /*2750*/  @!P1 LEA R14, P6, R6, c[0x0][0x168], 0x1 ;  /* 0x00005a00060e9a11 */ /* 0x020fe200078c08ff */
[----:B------:R-:W-:-:S03]  /*2760*/  @!P5 IMAD.WIDE.U32 R4, R4, 0x60, R2 ;  /* 0x000000600404d825 */ /* 0x000fc600078e0002 */
[----:B------:R-:W-:Y:S01]  /*2770*/  @!P1 LEA.HI.X R15, R6, c[0x0][0x16c], R0, 0x1, P6 ;  /* 0x00005b00060f9a11 */ /* 0x000fe200030f0c00 */
[----:B--2---:R-:W-:Y:S01]  /*2780*/  @!P5 IMAD R12, R20, 0x60, RZ ;  /* 0x00000060140cd824 */ /* 0x004fe200078e02ff */
[----:B---3--:R-:W-:Y:S01]  /*2790*/  @!P5 LEA R10, P4, R4, c[0x0][0x168], 0x1 ;  /* 0x00005a00040ada11 */ /* 0x008fe200078808ff */
[----:B------:R-:W-:Y:S02]  /*27a0*/  IMAD R0, R9, c[0x0][0x1a0], RZ ;  /* 0x0000680009007a24 */ /* 0x000fe400078e02ff */
[----:B------:R-:W-:Y:S01]  /*27b0*/  @!P5 IMAD.IADD R5, R5, 0x1, R12 ;  /* 0x000000010505d824 */ /* 0x000fe200078e020c */
[----:B------:R1:W-:Y:S01]  /*27c0*/  @!P1 LDGSTS.E.BYPASS.LTC128B.128 [R241+0x6800], [R14.64] ;  /* 0x068000000ef19fae */ /* 0x0003e2000b901d52 */
[----:B------:R-:W-:Y:S01]  /*27d0*/  IMAD.WIDE.U32 R6, R8, c[0x0][0x1a0], R34 ;  /* 0x0000680008067a25 */ /* 0x000fe200078e0022 */
[----:B------:R-:W-:Y:S02]  /*27e0*/  ISETP.GE.AND P1, PT, R33, UR7, PT ;  /* 0x0000000721007c0c */ /* 0x000fe4000bf26270 */
[----:B------:R-:W-:Y:S01]  /*27f0*/  @!P5 LEA.HI.X R11, R4, c[0x0][0x16c], R5, 0x1, P4 ;  /* 0x00005b00040bda11 */ /* 0x000fe200020f0c05 */
[----:B------:R-:W-:Y:S01]  /*2800*/  IMAD.U32 R9, RZ, RZ, UR6 ;  /* 0x00000006ff097e24 */ /* 0x000fe2000f8e00ff */
[----:B------:R-:W-:Y:S01]  /*2810*/  IADD3 R6, P6, R6, UR24, RZ ;  /* 0x0000001806067c10 */ /* 0x000fe2000ffde0ff */
[----:B------:R-:W-:Y:S01]  /*2820*/  IMAD R0, R8, c[0x0][0x1a4], R0 ;  /* 0x0000690008007a24 */ /* 0x000fe200078e0200 */
[----:B------:R-:W-:Y:S01]  /*2830*/  ISETP.GE.AND P4, PT, R26, UR7, PT ;  /* 0x000000071a007c0c */ /* 0x000fe2000bf86270 */
[----:B------:R-:W-:Y:S01]  /*2840*/  @!P0 IMAD.WIDE.U32 R2, R9, 0x70, R2 ;  /* 0x0000007009028825 */ /* 0x000fe200078e0002 */
[----:B------:R2:W-:Y:S01]  /*2850*/  @!P5 LDGSTS.E.BYPASS.LTC128B.128 [R241+0x7000], [R10.64] ;  /* 0x070000000af1dfae */ /* 0x0005e2000b901d52 */
[----:B------:R-:W-:Y:S01]  /*2860*/  LEA.HI R9, R28, R240, RZ, 0x4 ;  /* 0x000000f01c097211 */ /* 0x000fe200078f20ff */
[----:B------:R-:W-:Y:S01]  /*2870*/  UIMAD.WIDE.U32 UR24, UR4, 0x20, URZ ;  /* 0x00000020041878a5 */ /* 0x000fe2000f8e003f */
[----:B------:R-:W-:Y:S01]  /*2880*/  @!P0 IMAD R4, R20, 0x70, RZ ;  /* 0x0000007014048824 */ /* 0x000fe200078e02ff */
[----:B------:R-:W-:Y:S01]  /*2890*/  IADD3.X R7, R7, UR21, R0, P6, !PT ;  /* 0x0000001507077c10 */ /* 0x000fe2000b7fe400 */
[----:B------:R-:W-:Y:S01]  /*28a0*/  IMAD R0, R25, c[0x0][0x1b8], RZ ;  /* 0x00006e0019007a24 */ /* 0x000fe200078e02ff */
[----:B------:R-:W-:Y:S01]  /*28b0*/  UIMAD UR21, UR5, UR12, URZ ;  /* 0x0000000c051572a4 */ /* 0x000fe2000f8e023f */
[----:B------:R-:W-:Y:S01]  /*28c0*/  @!P0 IMAD.IADD R3, R3, 0x1, R4 ;  /* 0x0000000103038824 */ /* 0x000fe200078e0204 */
[----:B------:R-:W-:Y:S01]  /*28d0*/  @!P0 LEA R4, P6, R2, c[0x0][0x168], 0x1 ;  /* 0x00005a0002048a11 */ /* 0x000fe200078c08ff */
[C---:B------:R-:W-:Y:S01]  /*28e0*/  IMAD R0, R24.reuse, c[0x0][0x1bc], R0 ;  /* 0x00006f0018007a24 */ /* 0x040fe200078e0200 */
[----:B------:R-:W-:Y:S01]  /*28f0*/  UIMAD UR21, UR17, UR15, UR21 ;  /* 0x0000000f111572a4 */ /* 0x000fe2000f8e0215 */
[----:B------:R-:W-:Y:S01]  /*2900*/  IMAD.WIDE.U32 R6, R24, c[0x0][0x1b8], R6 ;  /* 0x00006e0018067a25 */ /* 0x000fe200078e0006 */
[----:B------:R-:W-:Y:S01]  /*2910*/  @!P0 LEA.HI.X R5, R2, c[0x0][0x16c], R3, 0x1, P6 ;  /* 0x00005b0002058a11 */ /* 0x000fe200030f0c03 */
[----:B------:R-:W-:Y:S01]  /*2920*/  ULDC UR17, c[0x0][0x2e4] ;  /* 0x0000b90000117ab9 */ /* 0x000fe20000000800 */
[----:B------:R-:W-:Y:S01]  /*2930*/  ISETP.GE.AND P5, PT, R8, UR7, PT ;  /* 0x0000000708007c0c */ /* 0x000fe2000bfa6270 */
[----:B------:R-:W-:Y:S01]  /*2940*/  IMAD.IADD R13, R7, 0x1, R0 ;  /* 0x00000001070d7824 */ /* 0x000fe200078e0200 */
[----:B------:R3:W-:Y:S01]  /*2950*/  STL.64 [R1+0x38], R6 ;  /* 0x0000380601007387 */ /* 0x0007e20000100a00 */
[----:B------:R-:W-:Y:S01]  /*2960*/  IMAD.U32 R2, RZ, RZ, UR12 ;  /* 0x0000000cff027e24 */ /* 0x000fe2000f8e00ff */
[----:B------:R-:W-:Y:S01]  /*2970*/  ISETP.GE.AND P6, PT, R31, UR7, PT ;  /* 0x000000071f007c0c */ /* 0x000fe2000bfc6270 */
[----:B------:R-:W-:Y:S01]  /*2980*/  IMAD.MOV.U32 R12, RZ, RZ, R6 ;  /* 0x000000ffff0c7224 */ /* 0x000fe200078e0006 */
[----:B------:R5:W-:Y:S01]  /*2990*/  @!P0 LDGSTS.E.BYPASS.LTC128B.128 [R241+0x7800], [R4.64] ;  /* 0x0780000004f18fae */ /* 0x000be2000b901d52 */
[----:B------:R-:W-:Y:S01]  /*29a0*/  IMAD.U32 R0, RZ, RZ, UR4 ;  /* 0x00000004ff007e24 */ /* 0x000fe2000f8e00ff */
[----:B------:R-:W-:Y:S01]  /*29b0*/  UIADD3 UR17, UR14, -UR17, -UR16 ;  /* 0x800000110e117290 */ /* 0x000fe2000fffe810 */
[----:B------:R-:W-:Y:S01]  /*29c0*/  IMAD.WIDE.U32 R2, R2, UR15, R12 ;  /* 0x0000000f02027c25 */ /* 0x000fe2000f8e000c */
[----:B------:R-:W0:Y:S01]  /*29d0*/  LDGDEPBAR ;  /* 0x00000000000079af */ /* 0x000e220000000000 */
[----:B--2---:R-:W-:-:S02]  /*29e0*/  SHF.R.S32.HI R10, RZ, 0x4, R9 ;  /* 0x00000004ff0a7819 */ /* 0x004fc40000011409 */
[----:B------:R-:W-:Y:S01]  /*29f0*/  IMAD.SHL.U32 R11, R22, 0x20, RZ ;  /* 0x00000020160b7824 */ /* 0x000fe200078e00ff */
[----:B------:R-:W-:Y:S01]  /*2a00*/  @!P4 LEA R0, P0, R0, R2, 0x4 ;  /* 0x000000020000c211 */ /* 0x000fe200078020ff */
[----:B------:R2:W-:Y:S01]  /*2a10*/  STL.64 [R1+0x30], R12 ;  /* 0x0000300c01007387 */ /* 0x0005e20000100a00 */
[----:B------:R-:W-:Y:S01]  /*2a20*/  IADD3 R3, R3, UR21, RZ ;  /* 0x0000001503037c10 */ /* 0x000fe2000fffe0ff */
[----:B------:R-:W-:Y:S01]  /*2a30*/  IMAD.SHL.U32 R8, R8, 0x8, RZ ;  /* 0x0000000808087824 */ /* 0x000fe200078e00ff */
[----:B------:R-:W-:Y:S01]  /*2a40*/  UIADD3 UR21, UR14, 0x1, -UR16 ;  /* 0x000000010e157890 */ /* 0x000fe2000fffe810 */
[----:B---3--:R-:W-:Y:S02]  /*2a50*/  LEA.HI R7, R9, R10, RZ, 0x1 ;  /* 0x0000000a09077211 */ /* 0x008fe400078f08ff */
[----:B------:R-:W-:Y:S01]  /*2a60*/  @!P4 LEA R6, P2, R0, c[0x0][0x170], 0x1 ;  /* 0x00005c000006ca11 */ /* 0x000fe200078408ff */
[----:B-----5:R-:W-:Y:S01]  /*2a70*/  IMAD.U32 R5, RZ, RZ, UR4 ;  /* 0x00000004ff057e24 */ /* 0x020fe2000f8e00ff */
[----:B------:R-:W-:-:S04]  /*2a80*/  DEPBAR.LE SB0, 0x0 ;  /* 0x000080000000791a */ /* 0x000fc80000000000 */
[----:B------:R-:W-:Y:S01]  /*2a90*/  BAR.SYNC.DEFER_BLOCKING 0x0 ;  /* 0x0000000000007b1d */ /* 0x000fe20000010000 */
[----:B------:R-:W-:Y:S02]  /*2aa0*/  LOP3.LUT R7, R7, 0xfffffffe, RZ, 0xc0, !PT ;  /* 0xfffffffe07077812 */ /* 0x000fe400078ec0ff */
[----:B------:R-:W-:Y:S02]  /*2ab0*/  @!P4 LEA.HI.X R5, R5, R3, R22, 0x4, P0 ;  /* 0x000000030505c211 */ /* 0x000fe400000f2416 */
[----:B------:R-:W-:Y:S01]  /*2ac0*/  @!P3 IADD3 R4, P0, R2, UR24, RZ ;  /* 0x000000180204bc10 */ /* 0x000fe2000ff1e0ff */
[----:B------:R-:W-:Y:S01]  /*2ad0*/  IMAD.IADD R21, R10, 0x1, -R7 ;  /* 0x000000010a157824 */ /* 0x000fe200078e0a07 */
[----:B------:R-:W-:Y:S01]  /*2ae0*/  @!P4 LEA.HI.X R7, R0, c[0x0][0x174], R5, 0x1, P2 ;  /* 0x00005d000007ca11 */ /* 0x000fe200010f0c05 */
[----:B------:R-:W-:Y:S01]  /*2af0*/  IMAD.U32 R5, RZ, RZ, UR4 ;  /* 0x00000004ff057e24 */ /* 0x000fe2000f8e00ff */
[----:B------:R-:W-:Y:S01]  /*2b00*/  @!P3 IADD3.X R0, R3, UR25, R11, P0, !PT ;  /* 0x000000190300bc10 */ /* 0x000fe200087fe40b */
[----:B--2---:R-:W-:Y:S01]  /*2b10*/  IMAD.U32 R12, RZ, RZ, UR4 ;  /* 0x00000004ff0c7e24 */ /* 0x004fe2000f8e00ff */
[----:B------:R-:W-:Y:S01]  /*2b20*/  @!P5 LEA R10, P2, R2, c[0x0][0x170], 0x1 ;  /* 0x00005c00020ada11 */ /* 0x000fe200078408ff */
[----:B------:R-:W-:Y:S01]  /*2b30*/  IMAD.U32 R13, RZ, RZ, UR4 ;  /* 0x00000004ff0d7e24 */ /* 0x000fe2000f8e00ff */
[----:B----4-:R-:W-:-:S02]  /*2b40*/  @!P3 LEA R18, P0, R4, c[0x0][0x170], 0x1 ;  /* 0x00005c000412ba11 */ /* 0x010fc400078008ff */
[----:B------:R-:W-:Y:S02]  /*2b50*/  LOP3.LUT R9, R9, 0xfffffff0, RZ, 0xc0, !PT ;  /* 0xfffffff009097812 */ /* 0x000fe400078ec0ff */
[----:B------:R-:W-:Y:S02]  /*2b60*/  @!P5 LEA.HI.X R11, R2, c[0x0][0x174], R3, 0x1, P2 ;  /* 0x00005d00020bda11 */ /* 0x000fe400010f0c03 */
[----:B------:R-:W-:Y:S01]  /*2b70*/  @!P3 LEA.HI.X R19, R4, c[0x0][0x174], R0, 0x1, P0 ;  /* 0x00005d000413ba11 */ /* 0x000fe200000f0c00 */
[----:B------:R-:W-:Y:S01]  /*2b80*/  IMAD.IADD R0, R240, 0x1, -R9 ;  /* 0x00000001f0007824 */ /* 0x000fe200078e0a09 */
[----:B------:R-:W-:Y:S01]  /*2b90*/  ISETP.GE.AND P0, PT, R32, UR7, PT ;  /* 0x0000000720007c0c */ /* 0x000fe2000bf06270 */
[----:B------:R-:W-:Y:S01]  /*2ba0*/  @!P1 IMAD.WIDE.U32 R4, R5, 0x30, R2 ;  /* 0x0000003005049825 */ /* 0x000fe200078e0002 */
[----:B------:R-:W-:Y:S03]  /*2bb0*/  @P5 STS.128 [R241+0x8000], RZ ;  /* 0x008000fff1005388 */ /* 0x000fe60000000c00 */
[----:B------:R-:W-:Y:S01]  /*2bc0*/  @!P1 IMAD R9, R22, 0x30, RZ ;  /* 0x0000003016099824 */ /* 0x000fe200078e02ff */
[----:B------:R-:W-:Y:S01]  /*2bd0*/  @!P1 LEA R16, P2, R4, c[0x0][0x170], 0x1 ;  /* 0x00005c0004109a11 */ /* 0x000fe200078408ff */
[----:B------:R-:W-:Y:S01]  /*2be0*/  @!PT LDS RZ, [RZ] ;  /* 0x00000000fffff984 */ /* 0x000fe20000000800 */
[----:B------:R-:W-:Y:S01]  /*2bf0*/  @!PT LDS RZ, [RZ] ;  /* 0x00000000fffff984 */ /* 0x000fe20000000800 */
[----:B------:R-:W-:Y:S01]  /*2c00*/  @!PT LDS RZ, [RZ] ;  /* 0x00000000fffff984 */ /* 0x000fe20000000800 */
[----:B------:R2:W-:Y:S01]  /*2c10*/  @!P5 LDGSTS.E.BYPASS.LTC128B.128 [R241+0x8000], [R10.64] ;  /* 0x080000000af1dfae */ /* 0x0005e2000b901d52 */
[----:B------:R-:W-:Y:S01]  /*2c20*/  ISETP.GE.AND P5, PT, R30, UR7, PT ;  /* 0x000000071e007c0c */ /* 0x000fe2000bfa6270 */
[----:B------:R-:W-:-:S02]  /*2c30*/  @!P1 IMAD.IADD R5, R5, 0x1, R9 ;  /* 0x0000000105059824 */ /* 0x000fc400078e0209 */
[----:B------:R-:W-:Y:S01]  /*2c40*/  @P4 STS.128 [R241+0x8800], RZ ;  /* 0x008800fff1004388 */ /* 0x000fe20000000c00 */
[----:B------:R-:W-:Y:S02]  /*2c50*/  IMAD.U32 R9, RZ, RZ, UR4 ;  /* 0x00000004ff097e24 */ /* 0x000fe4000f8e00ff */
[----:B------:R-:W-:Y:S01]  /*2c60*/  @!P1 LEA.HI.X R17, R4, c[0x0][0x174], R5, 0x1, P2 ;  /* 0x00005d0004119a11 */ /* 0x000fe200010f0c05 */
[----:B------:R-:W-:Y:S01]  /*2c70*/  @!PT LDS RZ, [RZ] ;  /* 0x00000000fffff984 */ /* 0x000fe20000000800 */
[----:B------:R-:W-:Y:S01]  /*2c80*/  @!PT LDS RZ, [RZ] ;  /* 0x00000000fffff984 */ /* 0x000fe20000000800 */
[----:B------:R-:W-:Y:S01]  /*2c90*/  @!PT LDS RZ, [RZ] ;  /* 0x00000000fffff984 */ /* 0x000fe20000000800 */
[----:B------:R3:W-:Y:S01]  /*2ca0*/  @!P4 LDGSTS.E.BYPASS.LTC128B.128 [R241+0x8800], [R6.64] ;  /* 0x0880000006f1cfae */ /* 0x0007e2000b901d52 */
[----:B------:R-:W-:Y:S01]  /*2cb0*/  ISETP.GE.AND P4, PT, R29, UR7, PT ;  /* 0x000000071d007c0c */ /* 0x000fe2000bf86270 */
[----:B------:R-:W-:Y:S01]  /*2cc0*/  IMAD.U32 R4, RZ, RZ, UR4 ;  /* 0x00000004ff047e24 */ /* 0x000fe2000f8e00ff */
[----:B------:R-:W-:Y:S01]  /*2cd0*/  @!P0 LEA R9, P2, R9, R2, 0x6 ;  /* 0x0000000209098211 */ /* 0x000fe200078430ff */
[----:B------:R-:W-:Y:S01]  /*2ce0*/  @P3 STS.128 [R241+0x9000], RZ ;  /* 0x009000fff1003388 */ /* 0x000fe20000000c00 */
[----:B------:R-:W-:Y:S01]  /*2cf0*/  ULDC UR7, c[0x0][0x2e8] ;  /* 0x0000ba0000077ab9 */ /* 0x000fe20000000800 */
[----:B------:R-:W-:Y:S01]  /*2d00*/  @!P6 IMAD.WIDE.U32 R4, R4, 0x50, R2 ;  /* 0x000000500404e825 */ /* 0x000fe200078e0002 */
[----:B------:R-:W-:Y:S01]  /*2d10*/  @!P0 LEA.HI.X R12, R12, R3, R22, 0x6, P2 ;  /* 0x000000030c0c8211 */ /* 0x000fe200010f3416 */
[----:B------:R-:W-:Y:S01]  /*2d20*/  @!PT LDS RZ, [RZ] ;  /* 0x00000000fffff984 */ /* 0x000fe20000000800 */
[----:B------:R-:W-:Y:S01]  /*2d30*/  @!PT LDS RZ, [RZ] ;  /* 0x00000000fffff984 */ /* 0x000fe20000000800 */
[----:B------:R-:W-:Y:S01]  /*2d40*/  @!PT LDS RZ, [RZ] ;  /* 0x00000000fffff984 */ /* 0x000fe20000000800 */
[----:B------:R4:W-:Y:S01]  /*2d50*/  @!P3 LDGSTS.E.BYPASS.LTC128B.128 [R241+0x9000], [R18.64] ;  /* 0x0900000012f1bfae */ /* 0x0009e2000b901d52 */
[----:B-1----:R-:W-:Y:S01]  /*2d60*/  @!P0 LEA R14, P2, R9, c[0x0][0x170], 0x1 ;  /* 0x00005c00090e8a11 */ /* 0x002fe200078408ff */
[----:B------:R-:W-:-:S02]  /*2d70*/  UIADD3 UR7, UR21, UR7, URZ ;  /* 0x0000000715077290 */ /* 0x000fc4000fffe03f */
[----:B------:R-:W-:Y:S01]  /*2d80*/  @P1 STS.128 [R241+0x9800], RZ ;  /* 0x009800fff1001388 */ /* 0x000fe20000000c00 */
[----:B------:R-:W-:Y:S01]  /*2d90*/  @!P0 LEA.HI.X R15, R9, c[0x0][0x174], R12, 0x1, P2 ;  /* 0x00005d00090f8a11 */ /* 0x000fe200010f0c0c */
[----:B------:R-:W-:Y:S01]  /*2da0*/  IMAD.SHL.U32 R9, R21, 0x8, RZ ;  /* 0x0000000815097824 */ /* 0x000fe200078e00ff */
[----:B------:R-:W-:Y:S01]  /*2db0*/  @!P6 LEA R12, P2, R4, c[0x0][0x170], 0x1 ;  /* 0x00005c00040cea11 */ /* 0x000fe200078408ff */
[----:B------:R-:W-:Y:S01]  /*2dc0*/  @!PT LDS RZ, [RZ] ;  /* 0x00000000fffff984 */ /* 0x000fe20000000800 */
[----:B------:R-:W-:Y:S01]  /*2dd0*/  @!PT LDS RZ, [RZ] ;  /* 0x00000000fffff984 */ /* 0x000fe20000000800 */
[----:B------:R-:W-:Y:S01]  /*2de0*/  @!PT LDS RZ, [RZ] ;  /* 0x00000000fffff984 */ /* 0x000fe20000000800 */
[----:B------:R4:W-:Y:S01]  /*2df0*/  @!P1 LDGSTS.E.BYPASS.LTC128B.128 [R241+0x9800], [R16.64] ;  /* 0x0980000010f19fae */ /* 0x0009e2000b901d52 */
[----:B--2---:R-:W-:Y:S01]  /*2e00*/  SHF.R.S32.HI R10, RZ, 0x1f, R0 ;  /* 0x0000001fff0a7819 */ /* 0x004fe20000011400 */
[----:B------:R-:W-:Y:S02]  /*2e10*/  @!P4 IMAD.MOV.U32 R11, RZ, RZ, R3 ;  /* 0x000000ffff0bc224 */ /* 0x000fe400078e0003 */
[----:B------:R-:W-:Y:S01]  /*2e20*/  @P0 STS.128 [R241+0xa000], RZ ;  /* 0x00a000fff1000388 */ /* 0x000fe20000000c00 */
[----:B------:R-:W-:Y:S01]  /*2e30*/  LEA.HI R20, R10, R0, RZ, 0x3 ;  /* 0x000000000a147211 */ /* 0x000fe200078f18ff */
[----:B------:R-:W-:-:S02]  /*2e40*/  @!P4 IMAD.MOV.U32 R10, RZ, RZ, R2 ;  /* 0x000000ffff0ac224 */ /* 0x000fc400078e0002 */
[----:B------:R-:W-:Y:S01]  /*2e50*/  @!PT LDS RZ, [RZ] ;  /* 0x00000000fffff984 */ /* 0x000fe20000000800 */
[----:B------:R-:W-:Y:S01]  /*2e60*/  @!PT LDS RZ, [RZ] ;  /* 0x00000000fffff984 */ /* 0x000fe20000000800 */
[----:B------:R-:W-:Y:S01]  /*2e70*/  @!PT LDS RZ, [RZ] ;  /* 0x00000000fffff984 */ /* 0x000fe20000000800 */
[----:B------:R1:W-:Y:S01]  /*2e80*/  @!P0 LDGSTS.E.BYPASS.LTC128B.128 [R241+0xa000], [R14.64] ;  /* 0x0a0000000ef18fae */ /* 0x0003e2000b901d52 */
[----:B---3--:R-:W-:Y:S01]  /*2e90*/  LOP3.LUT R6, R20, 0xfffffff8, RZ, 0xc0, !PT ;  /* 0xfffffff814067812 */ /* 0x008fe200078ec0ff */
[----:B------:R-:W-:Y:S02]  /*2ea0*/  @!P5 IMAD.MOV.U32 R7, RZ, RZ, R3 ;  /* 0x000000ffff07d224 */ /* 0x000fe400078e0003 */
[----:B------:R-:W-:Y:S02]  /*2eb0*/  @P6 STS.128 [R241+0xa800], RZ ;  /* 0x00a800fff1006388 */ /* 0x000fe40000000c00 */
[----:B------:R-:W-:Y:S02]  /*2ec0*/  IMAD.IADD R48, R0, 0x1, -R6 ;  /* 0x0000000100307824 */ /* 0x000fe400078e0a06 */
[----:B------:R-:W-:Y:S02]  /*2ed0*/  @!P5 IMAD.MOV.U32 R6, RZ, RZ, R2 ;  /* 0x000000ffff06d224 */ /* 0x000fe400078e0002 */
[----:B------:R-:W-:-:S02]  /*2ee0*/  @!P6 IMAD R0, R22, 0x50, RZ ;  /* 0x000000501600e824 */ /* 0x000fc400078e02ff */
[----:B------:R-:W-:-:S04]  /*2ef0*/  @!P5 IMAD.WIDE.U32 R2, R13, 0x60, R6 ;  /* 0x000000600d02d825 */ /* 0x000fc800078e0006 */
[----:B------:R-:W-:Y:S02]  /*2f00*/  IMAD.SHL.U32 R7, R49, 0x40, RZ ;  /* 0x0000004031077824 */ /* 0x000fe400078e00ff */
[----:B------:R-:W-:Y:S02]  /*2f10*/  @!P6 IMAD.IADD R5, R5, 0x1, R0 ;  /* 0x000000010505e824 */ /* 0x000fe400078e0200 */
[----:B------:R-:W-:Y:S01]  /*2f20*/  IMAD.U32 R6, RZ, RZ, UR4 ;  /* 0x00000004ff067e24 */ /* 0x000fe2000f8e00ff */
[----:B------:R-:W-:Y:S02]  /*2f30*/  LOP3.LUT R0, R7, 0x1c0, RZ, 0xc0, !PT ;  /* 0x000001c007007812 */ /* 0x000fe400078ec0ff */
[----:B------:R-:W-:Y:S01]  /*2f40*/  @!P6 LEA.HI.X R13, R4, c[0x0][0x174], R5, 0x1, P2 ;  /* 0x00005d00040dea11 */ /* 0x000fe200010f0c05 */
[----:B------:R-:W-:Y:S01]  /*2f50*/  @!P5 IMAD R4, R22, 0x60, RZ ;  /* 0x000000601604d824 */ /* 0x000fe200078e02ff */
[----:B------:R-:W-:Y:S01]  /*2f60*/  LOP3.LUT R8, R0, 0x8, R8, 0xf8, !PT ;  /* 0x0000000800087812 */ /* 0x000fe200078ef808 */
[----:B------:R-:W-:Y:S01]  /*2f70*/  @!P4 IMAD.WIDE.U32 R6, R6, 0x70, R10 ;  /* 0x000000700606c825 */ /* 0x000fe200078e000a */
[----:B------:R-:W-:Y:S01]  /*2f80*/  SHF.R.U32.HI R5, RZ, 0x3, R0 ;  /* 0x00000003ff057819 */ /* 0x000fe20000011600 */
[----:B------:R-:W-:Y:S01]  /*2f90*/  @!PT LDS RZ, [RZ] ;  /* 0x00000000fffff984 */ /* 0x000fe20000000800 */
[----:B------:R-:W-:Y:S01]  /*2fa0*/  @!PT LDS RZ, [RZ] ;  /* 0x00000000fffff984 */ /* 0x000fe20000000800 */
[----:B------:R-:W-:Y:S01]  /*2fb0*/  @!PT LDS RZ, [RZ] ;  /* 0x00000000fffff984 */ /* 0x000fe20000000800 */
[----:B------:R1:W-:Y:S02]  /*2fc0*/  @!P6 LDGSTS.E.BYPASS.LTC128B.128 [R241+0xa800], [R12.64] ;  /* 0x0a8000000cf1efae */ /* 0x0003e4000b901d52 */
[----:B------:R-:W-:Y:S01]  /*2fd0*/  IMAD.SHL.U32 R0, R48, 0x40, RZ ;  /* 0x0000004030007824 */ /* 0x000fe200078e00ff */
[----:B------:R-:W-:Y:S01]  /*2fe0*/  LOP3.LUT R10, R8, R5, RZ, 0x3c, !PT ;  /* 0x00000005080a7212 */ /* 0x000fe200078e3cff */
[----:B------:R-:W-:Y:S01]  /*2ff0*/  @!P5 IMAD.IADD R3, R3, 0x1, R4 ;  /* 0x000000010303d824 */ /* 0x000fe200078e0204 */
[----:B------:R-:W-:Y:S01]  /*3000*/  @!P5 LEA R4, P2, R2, c[0x0][0x170], 0x1 ;  /* 0x00005c000204da11 */ /* 0x000fe200078408ff */
[----:B------:R-:W-:Y:S01]  /*3010*/  @!P4 IMAD R11, R22, 0x70, RZ ;  /* 0x00000070160bc824 */ /* 0x000fe200078e02ff */
[----:B------:R-:W-:Y:S01]  /*3020*/  LOP3.LUT R0, R0, 0x1c0, RZ, 0xc0, !PT ;  /* 0x000001c000007812 */ /* 0x000fe200078ec0ff */
[----:B------:R-:W-:Y:S01]  /*3030*/  @P5 STS.128 [R241+0xb000], RZ ;  /* 0x00b000fff1005388 */ /* 0x000fe20000000c00 */
[----:B------:R-:W-:Y:S01]  /*3040*/  @!P5 LEA.HI.X R5, R2, c[0x0][0x174], R3, 0x1, P2 ;  /* 0x00005d000205da11 */ /* 0x000fe200010f0c03 */
[----:B------:R-:W-:Y:S01]  /*3050*/  @!P4 IMAD.IADD R2, R7, 0x1, R11 ;  /* 0x000000010702c824 */ /* 0x000fe200078e020b */
[----:B------:R-:W-:-:S02]  /*3060*/  LOP3.LUT R9, R0, 0x8, R9, 0xf8, !PT ;  /* 0x0000000800097812 */ /* 0x000fc400078ef809 */
[----:B------:R-:W-:Y:S01]  /*3070*/  SHF.R.U32.HI R3, RZ, 0x3, R0 ;  /* 0x00000003ff037819 */ /* 0x000fe20000011600 */
[----:B------:R-:W-:Y:S01]  /*3080*/  IMAD R0, R21, 0x200, R10 ;  /* 0x0000020015007824 */ /* 0x000fe200078e020a */
[----:B------:R-:W-:Y:S01]  /*3090*/  @!P4 LEA R8, P2, R6, c[0x0][0x170], 0x1 ;  /* 0x00005c000608ca11 */ /* 0x000fe200078408ff */
[----:B------:R-:W-:Y:S01]  /*30a0*/  @!PT LDS RZ, [RZ] ;  /* 0x00000000fffff984 */ /* 0x000fe20000000800 */
[----:B------:R-:W-:Y:S01]  /*30b0*/  @!PT LDS RZ, [RZ] ;  /* 0x00000000fffff984 */ /* 0x000fe20000000800 */
[----:B------:R-:W-:Y:S01]  /*30c0*/  @!PT LDS RZ, [RZ] ;  /* 0x00000000fffff984 */ /* 0x000fe20000000800 */
[----:B------:R2:W-:Y:S01]  /*30d0*/  @!P5 LDGSTS.E.BYPASS.LTC128B.128 [R241+0xb000], [R4.64] ;  /* 0x0b00000004f1dfae */ /* 0x0005e2000b901d52 */
[----:B------:R-:W-:Y:S01]  /*30e0*/  LOP3.LUT R133, R9, R3, RZ, 0x3c, !PT ;  /* 0x0000000309857212 */ /* 0x000fe200078e3cff */
[----:B------:R-:W-:Y:S01]  /*30f0*/  IMAD.SHL.U32 R135, R0, 0x2, RZ ;  /* 0x0000000200877824 */ /* 0x000fe200078e00ff */
[----:B------:R-:W-:Y:S01]  /*3100*/  @!P4 LEA.HI.X R9, R6, c[0x0][0x174], R2, 0x1, P2 ;  /* 0x00005d000609ca11 */ /* 0x000fe200010f0c02 */
[----:B------:R-:W-:Y:S01]  /*3110*/  IMAD.SHL.U32 R2, R20, 0x40, RZ ;  /* 0x0000004014027824 */ /* 0x000fe200078e00ff */
[----:B------:R-:W-:Y:S01]  /*3120*/  @P4 STS.128 [R241+0xb800], RZ ;  /* 0x00b800fff1004388 */ /* 0x000fe20000000c00 */
[----:B------:R-:W-:Y:S01]  /*3130*/  IMAD.MOV.U32 R0, RZ, RZ, 0x20 ;  /* 0x00000020ff007424 */ /* 0x000fe200078e00ff */
[----:B------:R-:W-:-:S02]  /*3140*/  IADD3 R3, R135, 0x4000, RZ ;  /* 0x0000400087037810 */ /* 0x000fc40007ffe0ff */
[----:B------:R-:W-:Y:S01]  /*3150*/  LOP3.LUT R132, R2, 0xfffffe00, RZ, 0xc0, !PT ;  /* 0xfffffe0002847812 */ /* 0x000fe200078ec0ff */
[----:B------:R-:W-:Y:S01]  /*3160*/  @!PT LDS RZ, [RZ] ;  /* 0x00000000fffff984 */ /* 0x000fe20000000800 */
[----:B------:R-:W-:Y:S01]  /*3170*/  @!PT LDS RZ, [RZ] ;  /* 0x00000000fffff984 */ /* 0x000fe20000000800 */
[----:B------:R-:W-:Y:S01]  /*3180*/  @!PT LDS RZ, [RZ] ;  /* 0x00000000fffff984 */ /* 0x000fe20000000800 */
[----:B------:R3:W-:Y:S01]  /*3190*/  @!P4 LDGSTS.E.BYPASS.LTC128B.128 [R241+0xb800], [R8.64] ;  /* 0x0b80000008f1cfae */ /* 0x0007e2000b901d52 */
[----:B------:R-:W-:Y:S02]  /*31a0*/  IADD3 R222, R135, 0x4040, RZ ;  /* 0x0000404087de7810 */ /* 0x000fe40007ffe0ff */
[----:B------:R-:W-:Y:S01]  /*31b0*/  R2P PR, R48, 0x6 ;  /* 0x0000000630007804 */ /* 0x000fe20000000000 */
[----:B------:R-:W-:Y:S01]  /*31c0*/  IMAD R2, R134, 0x400, R132 ;  /* 0x0000040086027824 */ /* 0x000fe200078e0284 */
[----:B------:R-:W-:Y:S03]  /*31d0*/  LDSM.16.M88.4 R24, [R135+0x4800] ;  /* 0x004800008718783b */ /* 0x000fe60000000200 */
[----:B------:R-:W-:Y:S01]  /*31e0*/  IMAD.IADD R2, R133, 0x1, R2 ;  /* 0x0000000185027824 */ /* 0x000fe200078e0202 */
[----:B------:R-:W-:Y:S03]  /*31f0*/  LDSM.16.M88.4 R20, [R135+0x5000] ;  /* 0x005000008714783b */ /* 0x000fe60000000200 */
[----:B------:R-:W-:Y:S01]  /*3200*/  IMAD.SHL.U32 R218, R2, 0x2, RZ ;  /* 0x0000000202da7824 */ /* 0x000fe200078e00ff */
[----:B------:R-:W-:Y:S01]  /*3210*/  LDSM.16.M88.4 R28, [R135+0x5800] ;  /* 0x00580000871c783b */ /* 0x000fe20000000200 */
[----:B------:R-:W-:-:S03]  /*3220*/  IMAD.MOV.U32 R2, RZ, RZ, 0x10 ;  /* 0x00000010ff027424 */ /* 0x000fc600078e00ff */
[----:B----4-:R-:W4:Y:S02]  /*3230*/  LDSM.16.M88.4 R16, [R218] ;  /* 0x00000000da10783b */ /* 0x010f240000000200 */
[----:B------:R-:W-:Y:S02]  /*3240*/  SEL R2, R2, 0xfffffff0, !P1 ;  /* 0xfffffff002027807 */ /* 0x000fe40004800000 */
[----:B--2---:R-:W2:Y:S03]  /*3250*/  LDSM.16.M88.4 R4, [R135+0x4000] ;  /* 0x004000008704783b */ /* 0x004ea60000000200 */
[----:B------:R-:W-:Y:S01]  /*3260*/  IMAD R221, R2, 0x2, R218 ;  /* 0x0000000202dd7824 */ /* 0x000fe200078e02da */
[----:B-1----:R-:W1:Y:S04]  /*3270*/  LDSM.16.M88.4 R12, [R218+0x2000] ;  /* 0x00200000da0c783b */ /* 0x002e680000000200 */
[----:B------:R-:W5:Y:S04]  /*3280*/  LDSM.16.M88.4 R44, [R135+0x6000] ;  /* 0x00600000872c783b */ /* 0x000f680000000200 */
[----:B------:R-:W1:Y:S04]  /*3290*/  LDSM.16.M88.4 R40, [R135+0x6800] ;  /* 0x006800008728783b */ /* 0x000e680000000200 */
[----:B------:R-:W5:Y:S04]  /*32a0*/  LDSM.16.M88.4 R36, [R135+0x7000] ;  /* 0x007000008724783b */ /* 0x000f680000000200 */
[----:B------:R-:W5:Y:S04]  /*32b0*/  LDSM.16.M88.4 R32, [R135+0x7800] ;  /* 0x007800008720783b */ /* 0x000f680000000200 */
[----:B---3--:R-:W-:Y:S04]  /*32c0*/  LDSM.16.M88.4 R8, [R221+0x2000] ;  /* 0x00200000dd08783b */ /* 0x008fe80000000200 */
[----:B------:R-:W0:Y:S01]  /*32d0*/  LDGDEPBAR ;  /* 0x00000000000079af */ /* 0x000e220000000000 */
[C---:B----4-:R-:W-:Y:S08]  /*32e0*/  HMMA.16816.F32.BF16 R176, R16.reuse, R24, RZ ;  /* 0x0000001810b0723c */ /* 0x050ff000000418ff */
[-C--:B--2---:R-:W-:Y:S08]  /*32f0*/  HMMA.16816.F32.BF16 R140, R16, R4.reuse, RZ ;  /* 0x00000004108c723c */ /* 0x084ff000000418ff */
[C---:B-1----:R-:W-:Y:S07]  /*3300*/  HMMA.16816.F32.BF16 R128, R12.reuse, R4, RZ ;  /* 0x000000040c80723c */ /* 0x042fee00000418ff */
[----:B------:R-:W-:Y:S01]  /*3310*/  SEL R4, R0, 0xffffffe0, !P2 ;  /* 0xffffffe000047807 */ /* 0x000fe20005000000 */
[----:B------:R-:W-:Y:S01]  /*3320*/  HMMA.16816.F32.BF16 R124, R12, R6, RZ ;  /* 0x000000060c7c723c */ /* 0x000fe200000418ff */
[----:B------:R-:W-:-:S03]  /*3330*/  R2P PR, R49, 0x6 ;  /* 0x0000000631007804 */ /* 0x000fc60000000000 */
[----:B------:R-:W-:Y:S02]  /*3340*/  IMAD R219, R4, 0x2, R218 ;  /* 0x0000000204db7824 */ /* 0x000fe400078e02da */
[----:B------:R-:W-:Y:S02]  /*3350*/  SEL R0, R0, 0xffffffe0, !P1 ;  /* 0xffffffe000007807 */ /* 0x000fe40004800000 */
[----:B------:R-:W-:Y:S01]  /*3360*/  HMMA.16816.F32.BF16 R120, R12, R24, RZ ;  /* 0x000000180c78723c */ /* 0x000fe200000418ff */
[----:B------:R-:W-:Y:S02]  /*3370*/  IMAD R220, R2, 0x2, R219 ;  /* 0x0000000202dc7824 */ /* 0x000fe400078e02db */
[----:B------:R-:W-:-:S03]  /*3380*/  IMAD.IADD R217, R135, 0x1, R0 ;  /* 0x0000000187d97824 */ /* 0x000fc600078e0200 */
[----:B------:R-:W-:Y:S02]  /*3390*/  @P2 IADD3 R222, R3, -0x40, RZ ;  /* 0xffffffc003de2810 */ /* 0x000fe40007ffe0ff */
[----:B------:R-:W1:Y:S01]  /*33a0*/  LDSM.16.M88.4 R48, [R217+0x4000] ;  /* 0x00400000d930783b */ /* 0x000e620000000200 */
[-C--:B------:R-:W-:Y:S03]  /*33b0*/  HMMA.16816.F32.BF16 R116, R12, R26.reuse, RZ ;  /* 0x0000001a0c74723c */ /* 0x080fe600000418ff */
[----:B------:R-:W2:Y:S04]  /*33c0*/  LDSM.16.M88.4 R72, [R217+0x4800] ;  /* 0x00480000d948783b */ /* 0x000ea80000000200 */
[----:B------:R-:W3:Y:S01]  /*33d0*/  LDSM.16.M88.4 R84, [R217+0x6000] ;  /* 0x00600000d954783b */ /* 0x000ee20000000200 */
[C---:B------:R-:W-:Y:S03]  /*33e0*/  HMMA.16816.F32.BF16 R184, R16.reuse, R26, RZ ;  /* 0x0000001a10b8723c */ /* 0x040fe600000418ff */
[----:B------:R-:W4:Y:S04]  /*33f0*/  LDSM.16.M88.4 R144, [R217+0x7000] ;  /* 0x00700000d990783b */ /* 0x000f280000000200 */
[----:B------:R-:W1:Y:S01]  /*3400*/  LDSM.16.M88.4 R80, [R217+0x5000] ;  /* 0x00500000d950783b */ /* 0x000e620000000200 */
[C---:B------:R-:W-:Y:S03]  /*3410*/  HMMA.16816.F32.BF16 R160, R16.reuse, R6, RZ ;  /* 0x0000000610a0723c */ /* 0x040fe600000418ff */
[----:B------:R-:W-:Y:S04]  /*3420*/  LDSM.16.M88.4 R88, [R217+0x5800] ;  /* 0x00580000d958783b */ /* 0x000fe80000000200 */
[----:B------:R-:W-:Y:S01]  /*3430*/  LDSM.16.M88.4 R136, [R217+0x6800] ;  /* 0x00680000d988783b */ /* 0x000fe20000000200 */
[C---:B------:R-:W-:Y:S03]  /*3440*/  HMMA.16816.F32.BF16 R188, R16.reuse, R20, RZ ;  /* 0x0000001410bc723c */ /* 0x040fe600000418ff */
[----:B------:R-:W-:Y:S05]  /*3450*/  LDSM.16.M88.4 R148, [R217+0x7800] ;  /* 0x00780000d994783b */ /* 0x000fea0000000200 */
[C---:B------:R-:W-:Y:S08]  /*3460*/  HMMA.16816.F32.BF16 R196, R16.reuse, R22, RZ ;  /* 0x0000001610c4723c */ /* 0x040ff000000418ff */
[C---:B------:R-:W-:Y:S08]  /*3470*/  HMMA.16816.F32.BF16 R200, R16.reuse, R28, RZ ;  /* 0x0000001c10c8723c */ /* 0x040ff000000418ff */
[C---:B------:R-:W-:Y:S08]  /*3480*/  HMMA.16816.F32.BF16 R204, R16.reuse, R30, RZ ;  /* 0x0000001e10cc723c */ /* 0x040ff000000418ff */
[C---:B-----5:R-:W-:Y:S08]  /*3490*/  HMMA.16816.F32.BF16 R208, R16.reuse, R44, RZ ;  /* 0x0000002c10d0723c */ /* 0x060ff000000418ff */
[C---:B------:R-:W-:Y:S08]  /*34a0*/  HMMA.16816.F32.BF16 R224, R16.reuse, R46, RZ ;  /* 0x0000002e10e0723c */ /* 0x040ff000000418ff */
[C---:B------:R-:W-:Y:S08]  /*34b0*/  HMMA.16816.F32.BF16 R228, R16.reuse, R40, RZ ;  /* 0x0000002810e4723c */ /* 0x040ff000000418ff */
[C---:B------:R-:W-:Y:S08]  /*34c0*/  HMMA.16816.F32.BF16 R236, R16.reuse, R42, RZ ;  /* 0x0000002a10ec723c */ /* 0x040ff000000418ff */
[C---:B------:R-:W-:Y:S08]  /*34d0*/  HMMA.16816.F32.BF16 R248, R16.reuse, R36, RZ ;  /* 0x0000002410f8723c */ /* 0x040ff000000418ff */
[C---:B------:R-:W-:Y:S08]  /*34e0*/  HMMA.16816.F32.BF16 R152, R16.reuse, R38, RZ ;  /* 0x000000261098723c */ /* 0x040ff000000418ff */
[C---:B------:R-:W-:Y:S08]  /*34f0*/  HMMA.16816.F32.BF16 R244, R16.reuse, R32, RZ ;  /* 0x0000002010f4723c */ /* 0x040ff000000418ff */
[----:B------:R-:W-:Y:S08]  /*3500*/  HMMA.16816.F32.BF16 R24, R16, R34, RZ ;  /* 0x000000221018723c */ /* 0x000ff000000418ff */
[----:B------:R-:W-:Y:S01]  /*3510*/  HMMA.16816.F32.BF16 R104, R12, R28, RZ ;  /* 0x0000001c0c68723c */ /* 0x000fe200000418ff */
[----:B------:R-:W-:-:S02]  /*3520*/  IMAD.MOV.U32 R216, RZ, RZ, R152 ;  /* 0x000000ffffd87224 */ /* 0x000fc400078e0098 */
[----:B------:R-:W-:Y:S02]  /*3530*/  IMAD.MOV.U32 R7, RZ, RZ, R153 ;  /* 0x000000ffff077224 */ /* 0x000fe400078e0099 */
[----:B------:R-:W-:Y:S02]  /*3540*/  IMAD.MOV.U32 R6, RZ, RZ, R154 ;  /* 0x000000ffff067224 */ /* 0x000fe400078e009a */
[----:B------:R-:W-:Y:S01]  /*3550*/  IMAD.MOV.U32 R5, RZ, RZ, R155 ;  /* 0x000000ffff057224 */ /* 0x000fe200078e009b */
[----:B------:R-:W-:Y:S08]  /*3560*/  HMMA.16816.F32.BF16 R100, R12, R30, RZ ;  /* 0x0000001e0c64723c */ /* 0x000ff000000418ff */
[----:B-1----:R-:W-:Y:S08]  /*3570*/  HMMA.16816.F32.BF16 R16, R8, R48, R128 ;  /* 0x000000300810723c */ /* 0x002ff00000041880 */
[C---:B------:R-:W-:Y:S08]  /*3580*/  HMMA.16816.F32.BF16 R56, R12.reuse, R32, RZ ;  /* 0x000000200c38723c */ /* 0x040ff000000418ff */
[----:B------:R-:W-:Y:S08]  /*3590*/  HMMA.16816.F32.BF16 R52, R12, R34, RZ ;  /* 0x000000220c34723c */ /* 0x000ff000000418ff */
[C---:B------:R-:W-:Y:S08]  /*35a0*/  HMMA.16816.F32.BF16 R28, R8.reuse, R50, R124 ;  /* 0x00000032081c723c */ /* 0x040ff0000004187c */
[----:B--2---:R-:W-:Y:S08]  /*35b0*/  HMMA.16816.F32.BF16 R32, R8, R72, R120 ;  /* 0x000000480820723c */ /* 0x004ff00000041878 */
[C---:B------:R-:W-:Y:S07]  /*35c0*/  HMMA.16816.F32.BF16 R112, R12.reuse, R20, RZ ;  /* 0x000000140c70723c */ /* 0x040fee00000418ff */
[----:B------:R-:W-:Y:S01]  /*35d0*/  IMAD.MOV.U32 R21, RZ, RZ, R26 ;  /* 0x000000ffff157224 */ /* 0x000fe200078e001a */
[----:B------:R-:W-:Y:S01]  /*35e0*/  HMMA.16816.F32.BF16 R108, R12, R22, RZ ;  /* 0x000000160c6c723c */ /* 0x000fe200000418ff */
[----:B------:R-:W-:-:S02]  /*35f0*/  IMAD.MOV.U32 R20, RZ, RZ, R27 ;  /* 0x000000ffff147224 */ /* 0x000fc400078e001b */
[----:B------:R-:W-:Y:S02]  /*3600*/  IMAD.MOV.U32 R27, RZ, RZ, R16 ;  /* 0x000000ffff1b7224 */ /* 0x000fe400078e0010 */
[----:B------:R-:W-:Y:S02]  /*3610*/  IMAD.MOV.U32 R26, RZ, RZ, R17 ;  /* 0x000000ffff1a7224 */ /* 0x000fe400078e0011 */
[----:B------:R-:W-:Y:S01]  /*3620*/  IMAD.MOV.U32 R23, RZ, RZ, R24 ;  /* 0x000000ffff177224 */ /* 0x000fe200078e0018 */
[----:B------:R-:W-:Y:S01]  /*3630*/  HMMA.16816.F32.BF16 R96, R12, R44, RZ ;  /* 0x0000002c0c60723c */ /* 0x000fe200000418ff */
[----:B------:R-:W-:Y:S02]  /*3640*/  IMAD.MOV.U32 R22, RZ, RZ, R25 ;  /* 0x000000ffff167224 */ /* 0x000fe400078e0019 */
[----:B------:R-:W-:Y:S02]  /*3650*/  IMAD.MOV.U32 R25, RZ, RZ, R18 ;  /* 0x000000ffff197224 */ /* 0x000fe400078e0012 */
[----:B------:R-:W-:-:S02]  /*3660*/  IMAD.MOV.U32 R24, RZ, RZ, R19 ;  /* 0x000000ffff187224 */ /* 0x000fc400078e0013 */
[----:B------:R-:W-:Y:S01]  /*3670*/  IMAD.MOV.U32 R19, RZ, RZ, R28 ;  /* 0x000000ffff137224 */ /* 0x000fe200078e001c */
[C---:B------:R-:W-:Y:S01]  /*3680*/  HMMA.16816.F32.BF16 R92, R12.reuse, R46, RZ ;  /* 0x0000002e0c5c723c */ /* 0x040fe200000418ff */
[----:B------:R-:W-:Y:S01]  /*3690*/  IMAD.MOV.U32 R18, RZ, RZ, R29 ;  /* 0x000000ffff127224 */ /* 0x000fe200078e001d */
[----:B------:R-:W-:Y:S01]  /*36a0*/  LDSM.16.M88.4 R44, [R222+0x2000] ;  /* 0x00200000de2c783b */ /* 0x000fe20000000200 */
[----:B------:R-:W-:Y:S02]  /*36b0*/  IMAD.MOV.U32 R17, RZ, RZ, R30 ;  /* 0x000000ffff117224 */ /* 0x000fe400078e001e */
[----:B------:R-:W-:Y:S02]  /*36c0*/  IMAD.MOV.U32 R16, RZ, RZ, R31 ;  /* 0x000000ffff107224 */ /* 0x000fe400078e001f */
[----:B------:R-:W-:Y:S01]  /*36d0*/  IMAD.MOV.U32 R31, RZ, RZ, R32 ;  /* 0x000000ffff1f7224 */ /* 0x000fe200078e0020 */
[----:B------:R-:W-:Y:S01]  /*36e0*/  HMMA.16816.F32.BF16 R76, R12, R40, RZ ;  /* 0x000000280c4c723c */ /* 0x000fe200000418ff */
[----:B------:R-:W-:-:S02]  /*36f0*/  IMAD.MOV.U32 R30, RZ, RZ, R33 ;  /* 0x000000ffff1e7224 */ /* 0x000fc400078e0021 */
[----:B------:R-:W-:Y:S02]  /*3700*/  IMAD.MOV.U32 R29, RZ, RZ, R34 ;  /* 0x000000ffff1d7224 */ /* 0x000fe400078e0022 */
[----:B------:R-:W-:-:S03]  /*3710*/  IMAD.MOV.U32 R28, RZ, RZ, R35 ;  /* 0x000000ffff1c7224 */ /* 0x000fc600078e0023 */
[C---:B------:R-:W-:Y:S01]  /*3720*/  HMMA.16816.F32.BF16 R68, R12.reuse, R42, RZ ;  /* 0x0000002a0c44723c */ /* 0x040fe200000418ff */
[----:B------:R-:W-:Y:S07]  /*3730*/  LDSM.16.M88.4 R40, [R222+0x2800] ;  /* 0x00280000de28783b */ /* 0x000fee0000000200 */
[C---:B------:R-:W-:Y:S08]  /*3740*/  HMMA.16816.F32.BF16 R64, R12.reuse, R36, RZ ;  /* 0x000000240c40723c */ /* 0x040ff000000418ff */
[----:B------:R-:W-:Y:S01]  /*3750*/  HMMA.16816.F32.BF16 R60, R12, R38, RZ ;  /* 0x000000260c3c723c */ /* 0x000fe200000418ff */
[----:B------:R-:W1:Y:S07]  /*3760*/  LDSM.16.M88.4 R12, [R221] ;  /* 0x00000000dd0c783b */ /* 0x000e6e0000000200 */
[C---:B------:R-:W-:Y:S08]  /*3770*/  HMMA.16816.F32.BF16 R32, R8.reuse, R74, R116 ;  /* 0x0000004a0820723c */ /* 0x040ff00000041874 */
[C---:B---3--:R-:W-:Y:S08]  /*3780*/  HMMA.16816.F32.BF16 R168, R8.reuse, R86, R92 ;  /* 0x0000005608a8723c */ /* 0x048ff0000004185c */
[C---:B----4-:R-:W-:Y:S07]  /*3790*/  HMMA.16816.F32.BF16 R152, R8.reuse, R144, R64 ;  /* 0x000000900898723c */ /* 0x050fee0000041840 */
[----:B------:R-:W-:Y:S01]  /*37a0*/  IMAD.MOV.U32 R64, RZ, RZ, R23 ;  /* 0x000000ffff407224 */ /* 0x000fe200078e0017 */
[----:B------:R-:W-:Y:S01]  /*37b0*/  HMMA.16816.F32.BF16 R232, R8, R80, R112 ;  /* 0x0000005008e8723c */ /* 0x000fe20000041870 */
[----:B------:R-:W-:-:S02]  /*37c0*/  IMAD.MOV.U32 R65, RZ, RZ, R22 ;  /* 0x000000ffff417224 */ /* 0x000fc400078e0016 */
[----:B------:R-:W-:Y:S02]  /*37d0*/  IMAD.MOV.U32 R66, RZ, RZ, R21 ;  /* 0x000000ffff427224 */ /* 0x000fe400078e0015 */
[----:B------:R-:W-:Y:S02]  /*37e0*/  IMAD.MOV.U32 R67, RZ, RZ, R20 ;  /* 0x000000ffff437224 */ /* 0x000fe400078e0014 */
[----:B------:R-:W-:Y:S01]  /*37f0*/  LDSM.16.M88.4 R20, [R222+0x800] ;  /* 0x00080000de14783b */ /* 0x000fe20000000200 */
[----:B------:R-:W-:Y:S01]  /*3800*/  HMMA.16816.F32.BF16 R212, R8, R82, R108 ;  /* 0x0000005208d4723c */ /* 0x000fe2000004186c */
[----:B------:R-:W-:Y:S02]  /*3810*/  IMAD.MOV.U32 R39, RZ, RZ, R32 ;  /* 0x000000ffff277224 */ /* 0x000fe400078e0020 */
[----:B------:R-:W-:Y:S02]  /*3820*/  IMAD.MOV.U32 R38, RZ, RZ, R33 ;  /* 0x000000ffff267224 */ /* 0x000fe400078e0021 */
[----:B------:R-:W-:-:S02]  /*3830*/  IMAD.MOV.U32 R37, RZ, RZ, R34 ;  /* 0x000000ffff257224 */ /* 0x000fc400078e0022 */
[----:B------:R-:W-:Y:S01]  /*3840*/  IMAD.MOV.U32 R36, RZ, RZ, R35 ;  /* 0x000000ffff247224 */ /* 0x000fe200078e0023 */
[----:B-1----:R-:W-:Y:S01]  /*3850*/  HMMA.16816.F32.BF16 R92, R12, R72, R176 ;  /* 0x000000480c5c723c */ /* 0x002fe200000418b0 */
[----:B------:R-:W-:Y:S06]  /*3860*/  LDSM.16.M88.4 R32, [R222+0x1800] ;  /* 0x00180000de20783b */ /* 0x000fec0000000200 */
[----:B------:R-:W-:Y:S01]  /*3870*/  IMAD.MOV.U32 R176, RZ, RZ, R19 ;  /* 0x000000ffffb07224 */ /* 0x000fe200078e0013 */
[----:B------:R-:W-:Y:S01]  /*3880*/  HMMA.16816.F32.BF16 R192, R8, R88, R104 ;  /* 0x0000005808c0723c */ /* 0x000fe20000041868 */
[----:B------:R-:W-:-:S02]  /*3890*/  IMAD.MOV.U32 R177, RZ, RZ, R18 ;  /* 0x000000ffffb17224 */ /* 0x000fc400078e0012 */
[----:B------:R-:W-:Y:S02]  /*38a0*/  IMAD.MOV.U32 R178, RZ, RZ, R17 ;  /* 0x000000ffffb27224 */ /* 0x000fe400078e0011 */
[----:B------:R-:W-:Y:S02]  /*38b0*/  IMAD.MOV.U32 R179, RZ, RZ, R16 ;  /* 0x000000ffffb37224 */ /* 0x000fe400078e0010 */
[----:B------:R-:W-:Y:S01]  /*38c0*/  LDSM.16.M88.4 R16, [R219] ;  /* 0x00000000db10783b */ /* 0x000fe20000000200 */
[C---:B------:R-:W-:Y:S07]  /*38d0*/  HMMA.16816.F32.BF16 R180, R8.reuse, R90, R100 ;  /* 0x0000005a08b4723c */ /* 0x040fee0000041864 */
[----:B------:R-:W-:Y:S01]  /*38e0*/  IMAD.MOV.U32 R100, RZ, RZ, R27 ;  /* 0x000000ffff647224 */ /* 0x000fe200078e001b */
[----:B------:R-:W-:Y:S01]  /*38f0*/  HMMA.16816.F32.BF16 R172, R8, R84, R96 ;  /* 0x0000005408ac723c */ /* 0x000fe20000041860 */
[----:B------:R-:W-:-:S02]  /*3900*/  IMAD.MOV.U32 R101, RZ, RZ, R26 ;  /* 0x000000ffff657224 */ /* 0x000fc400078e001a */
[----:B------:R-:W-:Y:S02]  /*3910*/  IMAD.MOV.U32 R102, RZ, RZ, R25 ;  /* 0x000000ffff667224 */ /* 0x000fe400078e0019 */
[----:B------:R-:W-:Y:S02]  /*3920*/  IMAD.MOV.U32 R103, RZ, RZ, R24 ;  /* 0x000000ffff677224 */ /* 0x000fe400078e0018 */
[----:B------:R-:W-:Y:S01]  /*3930*/  LDSM.16.M88.4 R24, [R222] ;  /* 0x00000000de18783b */ /* 0x000fe20000000200 */
[C---:B------:R-:W-:Y:S08]  /*3940*/  HMMA.16816.F32.BF16 R164, R8.reuse, R136, R76 ;  /* 0x0000008808a4723c */ /* 0x040ff0000004184c */
[C---:B------:R-:W-:Y:S08]  /*3950*/  HMMA.16816.F32.BF16 R156, R8.reuse, R138, R68 ;  /* 0x0000008a089c723c */ /* 0x040ff00000041844 */
[C---:B------:R-:W-:Y:S08]  /*3960*/  HMMA.16816.F32.BF16 R128, R8.reuse, R148, R56 ;  /* 0x000000940880723c */ /* 0x040ff00000041838 */
[C---:B------:R-:W-:Y:S08]  /*3970*/  HMMA.16816.F32.BF16 R124, R8.reuse, R146, R60 ;  /* 0x00000092087c723c */ /* 0x040ff0000004183c */
[----:B------:R-:W-:Y:S01]  /*3980*/  HMMA.16816.F32.BF16 R116, R8, R150, R52 ;  /* 0x000000960874723c */ /* 0x000fe20000041834 */
[----:B------:R-:W1:Y:S07]  /*3990*/  LDSM.16.M88.4 R8, [R219+0x2000] ;  /* 0x00200000db08783b */ /* 0x000e6e0000000200 */
[C---:B------:R-:W-:Y:S07]  /*39a0*/  HMMA.16816.F32.BF16 R96, R12.reuse, R48, R140 ;  /* 0x000000300c60723c */ /* 0x040fee000004188c */
[----:B------:R-:W-:Y:S01]  /*39b0*/  IMAD.MOV.U32 R140, RZ, RZ, R31 ;  /* 0x000000ffff8c7224 */ /* 0x000fe200078e001f */
[----:B------:R-:W-:Y:S01]  /*39c0*/  HMMA.16816.F32.BF16 R112, R12, R50, R160 ;  /* 0x000000320c70723c */ /* 0x000fe200000418a0 */
[----:B------:R-:W-:Y:S01]  /*39d0*/  IMAD.MOV.U32 R141, RZ, RZ, R30 ;  /* 0x000000ffff8d7224 */ /* 0x000fe200078e001e */
[----:B------:R-:W-:Y:S01]  /*39e0*/  LDSM.16.M88.4 R48, [R222+0x3800] ;  /* 0x00380000de30783b */ /* 0x000fe20000000200 */
[----:B------:R-:W-:-:S02]  /*39f0*/  IMAD.MOV.U32 R142, RZ, RZ, R29 ;  /* 0x000000ffff8e7224 */ /* 0x000fc400078e001d */
[----:B------:R-:W-:Y:S02]  /*3a00*/  IMAD.MOV.U32 R143, RZ, RZ, R28 ;  /* 0x000000ffff8f7224 */ /* 0x000fe400078e001c */
[----:B------:R-:W-:Y:S01]  /*3a10*/  IMAD.MOV.U32 R160, RZ, RZ, R39 ;  /* 0x000000ffffa07224 */ /* 0x000fe200078e0027 */
[----:B------:R-:W2:Y:S01]  /*3a20*/  LDSM.16.M88.4 R28, [R222+0x1000] ;  /* 0x00100000de1c783b */ /* 0x000ea20000000200 */
[----:B------:R-:W-:Y:S01]  /*3a30*/  IMAD.MOV.U32 R161, RZ, RZ, R38 ;  /* 0x000000ffffa17224 */ /* 0x000fe200078e0026 */
[C---:B------:R-:W-:Y:S01]  /*3a40*/  HMMA.16816.F32.BF16 R56, R12.reuse, R74, R184 ;  /* 0x0000004a0c38723c */ /* 0x040fe200000418b8 */
[----:B------:R-:W-:Y:S02]  /*3a50*/  IMAD.MOV.U32 R162, RZ, RZ, R37 ;  /* 0x000000ffffa27224 */ /* 0x000fe400078e0025 */
[----:B------:R-:W-:Y:S02]  /*3a60*/  IMAD.MOV.U32 R163, RZ, RZ, R36 ;  /* 0x000000ffffa37224 */ /* 0x000fe400078e0024 */
[----:B------:R-:W3:Y:S02]  /*3a70*/  LDSM.16.M88.4 R36, [R222+0x3000] ;  /* 0x00300000de24783b */ /* 0x000ee40000000200 */
[----:B------:R-:W-:Y:S01]  /*3a80*/  IMAD.MOV.U32 R184, RZ, RZ, R216 ;  /* 0x000000ffffb87224 */ /* 0x000fe200078e00d8 */
[----:B------:R-:W-:Y:S01]  /*3a90*/  HMMA.16816.F32.BF16 R108, R12, R88, R200 ;  /* 0x000000580c6c723c */ /* 0x000fe200000418c8 */
[----:B------:R-:W-:-:S02]  /*3aa0*/  IMAD.MOV.U32 R185, RZ, RZ, R7 ;  /* 0x000000ffffb97224 */ /* 0x000fc400078e0007 */
[----:B------:R-:W-:Y:S02]  /*3ab0*/  IMAD.MOV.U32 R186, RZ, RZ, R6 ;  /* 0x000000ffffba7224 */ /* 0x000fe400078e0006 */
[----:B------:R-:W-:Y:S01]  /*3ac0*/  IMAD.MOV.U32 R187, RZ, RZ, R5 ;  /* 0x000000ffffbb7224 */ /* 0x000fe200078e0005 */
[----:B------:R-:W-:Y:S01]  /*3ad0*/  LEA R5, R134, UR13, 0x4 ;  /* 0x0000000d86057c11 */ /* 0x000fe2000f8e20ff */
[----:B------:R-:W-:Y:S01]  /*3ae0*/  IMAD.IADD R216, R0, 0x1, R222 ;  /* 0x0000000100d87824 */ /* 0x000fe200078e02de */
[----:B------:R-:W-:Y:S01]  /*3af0*/  HMMA.16816.F32.BF16 R120, R12, R90, R204 ;  /* 0x0000005a0c78723c */ /* 0x000fe200000418cc */
[----:B------:R-:W-:Y:S02]  /*3b00*/  LOP3.LUT R0, R223, 0xffffffe0, RZ, 0xc0, !PT ;  /* 0xffffffe0df007812 */ /* 0x000fe400078ec0ff */
[----:B------:R-:W-:-:S03]  /*3b10*/  IADD3 R223, R222, 0x3800, RZ ;  /* 0x00003800dedf7810 */ /* 0x000fc60007ffe0ff */
[C---:B------:R-:W-:Y:S02]  /*3b20*/  IMAD.IADD R0, R240.reuse, 0x1, -R0 ;  /* 0x00000001f0007824 */ /* 0x040fe400078e0a00 */
[----:B------:R-:W-:Y:S01]  /*3b30*/  HMMA.16816.F32.BF16 R52, R12, R80, R188 ;  /* 0x000000500c34723c */ /* 0x000fe200000418bc */
[----:B------:R-:W-:Y:S02]  /*3b40*/  IMAD.SHL.U32 R240, R240, 0x2, RZ ;  /* 0x00000002f0f07824 */ /* 0x000fe400078e00ff */
[----:B------:R-:W-:-:S03]  /*3b50*/  SHF.R.S32.HI R3, RZ, 0x1f, R0 ;  /* 0x0000001fff037819 */ /* 0x000fc60000011400 */
[----:B------:R-:W-:Y:S02]  /*3b60*/  LOP3.LUT R7, R240, 0x6, RZ, 0xc0, !PT ;  /* 0x00000006f0077812 */ /* 0x000fe400078ec0ff */
[----:B------:R-:W-:Y:S01]  /*3b70*/  HMMA.16816.F32.BF16 R60, R12, R82, R196 ;  /* 0x000000520c3c723c */ /* 0x000fe200000418c4 */
[----:B------:R-:W-:Y:S01]  /*3b80*/  LEA.HI R0, R3, R0, RZ, 0x2 ;  /* 0x0000000003007211 */ /* 0x000fe200078f10ff */
[----:B------:R-:W-:-:S03]  /*3b90*/  IMAD.U32 R3, RZ, RZ, UR12 ;  /* 0x0000000cff037e24 */ /* 0x000fc6000f8e00ff */
[----:B------:R-:W-:Y:S01]  /*3ba0*/  SHF.R.S32.HI R6, RZ, 0x2, R0 ;  /* 0x00000002ff067819 */ /* 0x000fe20000011400 */
[----:B------:R-:W-:Y:S02]  /*3bb0*/  IMAD R3, R3, 0x80, R7 ;  /* 0x0000008003037824 */ /* 0x000fe400078e0207 */
[----:B------:R-:W-:Y:S01]  /*3bc0*/  HMMA.16816.F32.BF16 R104, R12, R84, R208 ;  /* 0x000000540c68723c */ /* 0x000fe200000418d0 */
[----:B------:R-:W-:Y:S01]  /*3bd0*/  IMAD.IADD R0, R132, 0x1, R133 ;  /* 0x0000000184007824 */ /* 0x000fe200078e0285 */
[----:B------:R4:W-:Y:S01]  /*3be0*/  STL [R1+0x90], R6 ;  /* 0x0000900601007387 */ /* 0x0009e20000100800 */
[----:B------:R-:W-:-:S05]  /*3bf0*/  IMAD.IADD R5, R6, 0x1, R5 ;  /* 0x0000000106057824 */ /* 0x000fca00078e0205 */
[----:B------:R-:W-:Y:S01]  /*3c00*/  HMMA.16816.F32.BF16 R88, R12, R86, R224 ;  /* 0x000000560c58723c */ /* 0x000fe200000418e0 */
[----:B------:R-:W-:-:S06]  /*3c10*/  IADD3 R7, R5, 0x40, RZ ;  /* 0x0000004005077810 */ /* 0x000fcc0007ffe0ff */
[C---:B------:R-:W-:Y:S01]  /*3c20*/  IADD3 R227, R222.reuse, 0x1800, RZ ;  /* 0x00001800dee37810 */ /* 0x040fe20007ffe0ff */
[----:B------:R-:W-:Y:S01]  /*3c30*/  HMMA.16816.F32.BF16 R76, R12, R144, R248 ;  /* 0x000000900c4c723c */ /* 0x000fe200000418f8 */
[C---:B------:R-:W-:Y:S02]  /*3c40*/  IADD3 R226, R222.reuse, 0x2000, RZ ;  /* 0x00002000dee27810 */ /* 0x040fe40007ffe0ff */
[C---:B------:R-:W-:Y:S02]  /*3c50*/  IADD3 R225, R222.reuse, 0x2800, RZ ;  /* 0x00002800dee17810 */ /* 0x040fe40007ffe0ff */
[----:B------:R-:W-:-:S03]  /*3c60*/  IADD3 R224, R222, 0x3000, RZ ;  /* 0x00003000dee07810 */ /* 0x000fc60007ffe0ff */
[----:B------:R-:W-:Y:S01]  /*3c70*/  HMMA.16816.F32.BF16 R72, R12, R146, R184 ;  /* 0x000000920c48723c */ /* 0x000fe200000418b8 */
[----:B----4-:R-:W-:-:S07]  /*3c80*/  IADD3 R6, R3, 0x1, RZ ;  /* 0x0000000103067810 */ /* 0x010fce0007ffe0ff */
[C---:B------:R-:W-:Y:S07]  /*3c90*/  HMMA.16816.F32.BF16 R84, R12.reuse, R136, R228 ;  /* 0x000000880c54723c */ /* 0x040fee00000418e4 */
[C---:B------:R-:W-:Y:S01]  /*3ca0*/  IADD3 R229, R222.reuse, 0x800, RZ ;  /* 0x00000800dee57810 */ /* 0x040fe20007ffe0ff */
[----:B------:R-:W-:Y:S01]  /*3cb0*/  HMMA.16816.F32.BF16 R80, R12, R138, R236 ;  /* 0x0000008a0c50723c */ /* 0x000fe200000418ec */
[----:B------:R-:W-:-:S07]  /*3cc0*/  IADD3 R228, R222, 0x1000, RZ ;  /* 0x00001000dee47810 */ /* 0x000fce0007ffe0ff */
[C---:B------:R-:W-:Y:S08]  /*3cd0*/  HMMA.16816.F32.BF16 R68, R12.reuse, R148, R244 ;  /* 0x000000940c44723c */ /* 0x040ff000000418f4 */
[----:B------:R-:W-:Y:S01]  /*3ce0*/  HMMA.16816.F32.BF16 R64, R12, R150, R64 ;  /* 0x000000960c40723c */ /* 0x000fe20000041840 */
[----:B------:R-:W-:Y:S07]  /*3cf0*/  LDSM.16.M88.4 R12, [R220] ;  /* 0x00000000dc0c783b */ /* 0x000fee0000000200 */
[C---:B-1----:R-:W-:Y:S08]  /*3d00*/  HMMA.16816.F32.BF16 R140, R8.reuse, R20, R140 ;  /* 0x00000014088c723c */ /* 0x042ff0000004188c */
[----:B------:R-:W-:Y:S08]  /*3d10*/  HMMA.16816.F32.BF16 R144, R8, R22, R160 ;  /* 0x000000160890723c */ /* 0x000ff000000418a0 */
[C---:B------:R-:W-:Y:S08]  /*3d20*/  HMMA.16816.F32.BF16 R92, R16.reuse, R20, R92 ;  /* 0x00000014105c723c */ /* 0x040ff0000004185c */
[----:B------:R-:W-:Y:S01]  /*3d30*/  HMMA.16816.F32.BF16 R56, R16, R22, R56 ;  /* 0x000000161038723c */ /* 0x000fe20000041838 */
[----:B------:R-:W1:Y:S07]  /*3d40*/  LDSM.16.M88.4 R20, [R216] ;  /* 0x00000000d814783b */ /* 0x000e6e0000000200 */
[C---:B------:R-:W-:Y:S08]  /*3d50*/  HMMA.16816.F32.BF16 R136, R8.reuse, R26, R176 ;  /* 0x0000001a0888723c */ /* 0x040ff000000418b0 */
[C---:B------:R-:W-:Y:S08]  /*3d60*/  HMMA.16816.F32.BF16 R100, R8.reuse, R24, R100 ;  /* 0x000000180864723c */ /* 0x040ff00000041864 */
        /* <DEDUP_REMOVED lines=10> */
[C---:B------:R-:W-:Y:S08]  /*3e10*/  HMMA.16816.F32.BF16 R188, R8.reuse, R38, R124 ;  /* 0x0000002608bc723c */ /* 0x040ff0000004187c */
[----:B------:R-:W-:Y:S01]  /*3e20*/  HMMA.16816.F32.BF16 R196, R8, R50, R116 ;  /* 0x0000003208c4723c */ /* 0x000fe20000041874 */
[----:B------:R-:W2:Y:S07]  /*3e30*/  LDSM.16.M88.4 R8, [R220+0x2000] ;  /* 0x00200000dc08783b */ /* 0x000eae0000000200 */
[C---:B------:R-:W-:Y:S08]  /*3e40*/  HMMA.16816.F32.BF16 R96, R16.reuse, R24, R96 ;  /* 0x000000181060723c */ /* 0x040ff00000041860 */
        /* <DEDUP_REMOVED lines=14> */
[C---:B------:R-:W-:Y:S01]  /*3f30*/  IADD3 R17, R5.reuse, UR17, RZ ;  /* 0x0000001105117c10 */ /* 0x040fe2000fffe0ff */
[----:B-1----:R-:W-:Y:S01]  /*3f40*/  HMMA.16816.F32.BF16 R32, R12, R20, R96 ;  /* 0x000000140c20723c */ /* 0x002fe20000041860 */
[----:B------:R-:W-:-:S02]  /*3f50*/  IADD3 R18, R5, UR7, RZ ;  /* 0x0000000705127c10 */ /* 0x000fc4000fffe0ff */
[C---:B------:R-:W-:Y:S02]  /*3f60*/  IADD3 R16, R5.reuse, 0x8, RZ ;  /* 0x0000000805107810 */ /* 0x040fe40007ffe0ff */
[----:B------:R-:W-:Y:S02]  /*3f70*/  IADD3 R5, R5, 0x48, RZ ;  /* 0x0000004805057810 */ /* 0x000fe40007ffe0ff */
[----:B------:R-:W-:Y:S01]  /*3f80*/  IMNMX R236, RZ, R17, !PT ;  /* 0x00000011ffec7217 */ /* 0x000fe20007800200 */
[----:B--2---:R-:W-:Y:S01]  /*3f90*/  HMMA.16816.F32.BF16 R36, R8, R20, R100 ;  /* 0x000000140824723c */ /* 0x004fe20000041864 */
[----:B------:R-:W-:Y:S02]  /*3fa0*/  IMNMX R240, R18, UR14, PT ;  /* 0x0000000e12f07c17 */ /* 0x000fe4000b800200 */
[C---:B------:R-:W-:Y:S02]  /*3fb0*/  IADD3 R17, R16.reuse, UR17, RZ ;  /* 0x0000001110117c10 */ /* 0x040fe4000fffe0ff */
[----:B------:R-:W-:-:S02]  /*3fc0*/  IADD3 R16, R16, UR7, RZ ;  /* 0x0000000710107c10 */ /* 0x000fc4000fffe0ff */
[----:B------:R-:W-:Y:S01]  /*3fd0*/  IADD3 R18, R7, UR17, RZ ;  /* 0x0000001107127c10 */ /* 0x000fe2000fffe0ff */
[-C--:B------:R-:W-:Y:S01]  /*3fe0*/  HMMA.16816.F32.BF16 R28, R8, R22.reuse, R136 ;  /* 0x00000016081c723c */ /* 0x080fe20000041888 */
[----:B------:R-:W-:Y:S02]  /*3ff0*/  IADD3 R19, R5, UR17, RZ ;  /* 0x0000001105137c10 */ /* 0x000fe4000fffe0ff */
[----:B------:R-:W-:Y:S02]  /*4000*/  IMNMX R235, RZ, R17, !PT ;  /* 0x00000011ffeb7217 */ /* 0x000fe40007800200 */
[----:B------:R-:W-:Y:S02]  /*4010*/  IMNMX R239, R16, UR14, PT ;  /* 0x0000000e10ef7c17 */ /* 0x000fe4000b800200 */
[----:B------:R-:W-:Y:S01]  /*4020*/  IMNMX R234, RZ, R18, !PT ;  /* 0x00000012ffea7217 */ /* 0x000fe20007800200 */
[----:B------:R-:W-:Y:S01]  /*4030*/  HMMA.16816.F32.BF16 R20, R12, R22, R112 ;  /* 0x000000160c14723c */ /* 0x000fe20000041870 */
[----:B------:R-:W-:-:S02]  /*4040*/  IMNMX R233, RZ, R19, !PT ;  /* 0x00000013ffe97217 */ /* 0x000fc40007800200 */
[----:B------:R-:W1:Y:S01]  /*4050*/  LDSM.16.M88.4 R16, [R216+0x1000] ;  /* 0x00100000d810783b */ /* 0x000e620000000200 */
[----:B------:R-:W-:Y:S02]  /*4060*/  IADD3 R5, R5, UR7, RZ ;  /* 0x0000000705057c10 */ /* 0x000fe4000fffe0ff */
[C---:B------:R-:W-:Y:S02]  /*4070*/  ISETP.GE.AND P4, PT, R3.reuse, R240, PT ;  /* 0x000000f00300720c */ /* 0x040fe40003f86270 */
[----:B------:R-:W-:Y:S01]  /*4080*/  ISETP.GE.AND P1, PT, R3, R239, PT ;  /* 0x000000ef0300720c */ /* 0x000fe20003f26270 */
[----:B---3--:R-:W-:Y:S01]  /*4090*/  HMMA.16816.F32.BF16 R44, R12, R24, R92 ;  /* 0x000000180c2c723c */ /* 0x008fe2000004185c */
[----:B------:R-:W-:Y:S02]  /*40a0*/  IADD3 R7, R7, UR7, RZ ;  /* 0x0000000707077c10 */ /* 0x000fe4000fffe0ff */
[----:B------:R-:W-:Y:S02]  /*40b0*/  IMNMX R237, R5, UR14, PT ;  /* 0x0000000e05ed7c17 */ /* 0x000fe4000b800200 */
[----:B------:R-:W-:-:S02]  /*40c0*/  ISETP.LT.OR P4, PT, R3, R236, P4 ;  /* 0x000000ec0300720c */ /* 0x000fc40002781670 */
[----:B------:R-:W-:Y:S01]  /*40d0*/  ISETP.LT.OR P1, PT, R3, R235, P1 ;  /* 0x000000eb0300720c */ /* 0x000fe20000f21670 */
[C---:B------:R-:W-:Y:S01]  /*40e0*/  HMMA.16816.F32.BF16 R40, R8.reuse, R24, R140 ;  /* 0x000000180828723c */ /* 0x040fe2000004188c */
[----:B------:R-:W-:Y:S01]  /*40f0*/  IMNMX R238, R7, UR14, PT ;  /* 0x0000000e07ee7c17 */ /* 0x000fe2000b800200 */
[----:B------:R-:W-:Y:S01]  /*4100*/  UMOV UR14, UR12 ;  /* 0x0000000c000e7c82 */ /* 0x000fe20008000000 */
[----:B------:R-:W-:Y:S01]  /*4110*/  IADD3 R5, R3, 0x8, RZ ;  /* 0x0000000803057810 */ /* 0x000fe20007ffe0ff */
[----:B------:R-:W-:Y:S01]  /*4120*/  UISETP.GT.AND UP0, UPT, UR14, UR9, UPT ;  /* 0x000000090e00728c */ /* 0x000fe2000bf04270 */
[----:B------:R-:W-:Y:S02]  /*4130*/  FSEL R65, R32, -INF , !P4 ;  /* 0xff80000020417808 */ /* 0x000fe40006000000 */
[----:B------:R-:W-:Y:S01]  /*4140*/  FSEL R75, R34, -INF , !P1 ;  /* 0xff800000224b7808 */ /* 0x000fe20004800000 */
[----:B------:R-:W-:Y:S01]  /*4150*/  HMMA.16816.F32.BF16 R48, R8, R26, R144 ;  /* 0x0000001a0830723c */ /* 0x000fe20000041890 */
[----:B------:R-:W-:-:S02]  /*4160*/  ISETP.GE.AND P6, PT, R6, R240, PT ;  /* 0x000000f00600720c */ /* 0x000fc40003fc6270 */
[C---:B------:R-:W-:Y:S02]  /*4170*/  ISETP.GE.AND P5, PT, R6.reuse, R239, PT ;  /* 0x000000ef0600720c */ /* 0x040fe40003fa6270 */
[CC--:B------:R-:W-:Y:S02]  /*4180*/  ISETP.GE.AND P3, PT, R6.reuse, R238.reuse, PT ;  /* 0x000000ee0600720c */ /* 0x0c0fe40003f66270 */
[-C--:B------:R-:W-:Y:S02]  /*4190*/  ISETP.GE.AND P2, PT, R6, R237.reuse, PT ;  /* 0x000000ed0600720c */ /* 0x080fe40003f46270 */
[C---:B------:R-:W-:Y:S02]  /*41a0*/  ISETP.GE.AND P0, PT, R3.reuse, R238, PT ;  /* 0x000000ee0300720c */ /* 0x040fe40003f06270 */
[----:B------:R-:W-:Y:S02]  /*41b0*/  ISETP.GE.AND P4, PT, R3, R237, PT ;  /* 0x000000ed0300720c */ /* 0x000fe40003f86270 */
[----:B------:R-:W-:-:S02]  /*41c0*/  ISETP.GE.AND P1, PT, R5, R240, PT ;  /* 0x000000f00500720c */ /* 0x000fc40003f26270 */
[C---:B------:R-:W-:Y:S02]  /*41d0*/  ISETP.LT.OR P6, PT, R6.reuse, R236, P6 ;  /* 0x000000ec0600720c */ /* 0x040fe400037c1670 */
[C---:B------:R-:W-:Y:S02]  /*41e0*/  ISETP.LT.OR P5, PT, R6.reuse, R235, P5 ;  /* 0x000000eb0600720c */ /* 0x040fe40002fa1670 */
[CC--:B------:R-:W-:Y:S02]  /*41f0*/  ISETP.LT.OR P3, PT, R6.reuse, R234.reuse, P3 ;  /* 0x000000ea0600720c */ /* 0x0c0fe40001f61670 */
[-C--:B------:R-:W-:Y:S02]  /*4200*/  ISETP.LT.OR P2, PT, R6, R233.reuse, P2 ;  /* 0x000000e90600720c */ /* 0x080fe40001741670 */
[C---:B------:R-:W-:Y:S02]  /*4210*/  ISETP.LT.OR P0, PT, R3.reuse, R234, P0 ;  /* 0x000000ea0300720c */ /* 0x040fe40000701670 */
[----:B------:R-:W-:-:S02]  /*4220*/  ISETP.LT.OR P4, PT, R3, R233, P4 ;  /* 0x000000e90300720c */ /* 0x000fc40002781670 */
[----:B------:R-:W-:Y:S02]  /*4230*/  ISETP.LT.OR P1, PT, R5, R236, P1 ;  /* 0x000000ec0500720c */ /* 0x000fe40000f21670 */
[----:B------:R-:W-:Y:S02]  /*4240*/  IADD3 R6, R3, 0x9, RZ ;  /* 0x0000000903067810 */ /* 0x000fe40007ffe0ff */
[----:B------:R-:W-:Y:S02]  /*4250*/  FSEL R96, R36, -INF , !P0 ;  /* 0xff80000024607808 */ /* 0x000fe40004000000 */
[----:B------:R-:W-:Y:S02]  /*4260*/  FSEL R97, R38, -INF , !P4 ;  /* 0xff80000026617808 */ /* 0x000fe40006000000 */
[----:B------:R-:W-:Y:S02]  /*4270*/  FSEL R93, R37, -INF , !P3 ;  /* 0xff800000255d7808 */ /* 0x000fe40005800000 */
[----:B------:R-:W-:-:S02]  /*4280*/  FSEL R94, R39, -INF , !P2 ;  /* 0xff800000275e7808 */ /* 0x000fc40005000000 */
[----:B------:R-:W-:Y:S01]  /*4290*/  FSEL R64, R33, -INF , !P6 ;  /* 0xff80000021407808 */ /* 0x000fe20007000000 */
[C---:B-1----:R-:W-:Y:S01]  /*42a0*/  HMMA.16816.F32.BF16 R36, R12.reuse, R16, R52 ;  /* 0x000000100c24723c */ /* 0x042fe20000041834 */
[----:B------:R-:W-:Y:S02]  /*42b0*/  FSEL R72, R35, -INF , !P5 ;  /* 0xff80000023487808 */ /* 0x000fe40006800000 */
[----:B------:R-:W-:Y:S02]  /*42c0*/  FSEL R66, R20, -INF , !P1 ;  /* 0xff80000014427808 */ /* 0x000fe40004800000 */
[C---:B------:R-:W-:Y:S02]  /*42d0*/  ISETP.GE.AND P0, PT, R5.reuse, R239, PT ;  /* 0x000000ef0500720c */ /* 0x040fe40003f06270 */
[C---:B------:R-:W-:Y:S01]  /*42e0*/  ISETP.GE.AND P4, PT, R5.reuse, R238, PT ;  /* 0x000000ee0500720c */ /* 0x040fe20003f86270 */
[----:B------:R-:W-:Y:S01]  /*42f0*/  HMMA.16816.F32.BF16 R32, R12, R26, R56 ;  /* 0x0000001a0c20723c */ /* 0x000fe20000041838 */
[----:B------:R-:W-:Y:S01]  /*4300*/  ISETP.GE.AND P3, PT, R5, R237, PT ;  /* 0x000000ed0500720c */ /* 0x000fe20003f66270 */
[----:B------:R-:W1:Y:S01]  /*4310*/  LDSM.16.M88.4 R24, [R216+0x1800] ;  /* 0x00180000d818783b */ /* 0x000e620000000200 */
[----:B------:R-:W-:-:S02]  /*4320*/  ISETP.GE.AND P6, PT, R6, R240, PT ;  /* 0x000000f00600720c */ /* 0x000fc40003fc6270 */
[C---:B------:R-:W-:Y:S02]  /*4330*/  ISETP.GE.AND P5, PT, R6.reuse, R239, PT ;  /* 0x000000ef0600720c */ /* 0x040fe40003fa6270 */
[C---:B------:R-:W-:Y:S02]  /*4340*/  ISETP.GE.AND P2, PT, R6.reuse, R238, PT ;  /* 0x000000ee0600720c */ /* 0x040fe40003f46270 */
[----:B------:R-:W-:Y:S02]  /*4350*/  ISETP.GE.AND P1, PT, R6, R237, PT ;  /* 0x000000ed0600720c */ /* 0x000fe40003f26270 */
[C---:B------:R-:W-:Y:S02]  /*4360*/  ISETP.LT.OR P0, PT, R5.reuse, R235, P0 ;  /* 0x000000eb0500720c */ /* 0x040fe40000701670 */
[C---:B------:R-:W-:Y:S02]  /*4370*/  ISETP.LT.OR P4, PT, R5.reuse, R234, P4 ;  /* 0x000000ea0500720c */ /* 0x040fe40002781670 */
[----:B------:R-:W-:-:S02]  /*4380*/  ISETP.LT.OR P3, PT, R5, R233, P3 ;  /* 0x000000e90500720c */ /* 0x000fc40001f61670 */
[C---:B------:R-:W-:Y:S02]  /*4390*/  ISETP.LT.OR P6, PT, R6.reuse, R236, P6 ;  /* 0x000000ec0600720c */ /* 0x040fe400037c1670 */
[C---:B------:R-:W-:Y:S02]  /*43a0*/  ISETP.LT.OR P5, PT, R6.reuse, R235, P5 ;  /* 0x000000eb0600720c */ /* 0x040fe40002fa1670 */
[C---:B------:R-:W-:Y:S02]  /*43b0*/  ISETP.LT.OR P2, PT, R6.reuse, R234, P2 ;  /* 0x000000ea0600720c */ /* 0x040fe40001741670 */
[----:B------:R-:W-:Y:S02]  /*43c0*/  ISETP.LT.OR P1, PT, R6, R233, P1 ;  /* 0x000000e90600720c */ /* 0x000fe40000f21670 */
[C---:B------:R-:W-:Y:S02]  /*43d0*/  IADD3 R5, R3.reuse, 0x10, RZ ;  /* 0x0000001003057810 */ /* 0x040fe40007ffe0ff */
[----:B------:R-:W-:-:S02]  /*43e0*/  IADD3 R6, R3, 0x11, RZ ;  /* 0x0000001103067810 */ /* 0x000fc40007ffe0ff */
[----:B------:R-:W-:Y:S02]  /*43f0*/  FSEL R74, R22, -INF , !P0 ;  /* 0xff800000164a7808 */ /* 0x000fe40004000000 */
[----:B------:R-:W-:Y:S02]  /*4400*/  FSEL R92, R28, -INF , !P4 ;  /* 0xff8000001c5c7808 */ /* 0x000fe40006000000 */
[----:B------:R-:W-:Y:S02]  /*4410*/  FSEL R98, R30, -INF , !P3 ;  /* 0xff8000001e627808 */ /* 0x000fe40005800000 */
[----:B------:R-:W-:Y:S02]  /*4420*/  FSEL R79, R29, -INF , !P2 ;  /* 0xff8000001d4f7808 */ /* 0x000fe40005000000 */
[----:B------:R-:W-:Y:S02]  /*4430*/  FSEL R95, R31, -INF , !P1 ;  /* 0xff8000001f5f7808 */ /* 0x000fe40004800000 */
[----:B------:R-:W-:-:S02]  /*4440*/  ISETP.GE.AND P0, PT, R5, R240, PT ;  /* 0x000000f00500720c */ /* 0x000fc40003f06270 */
[C---:B------:R-:W-:Y:S01]  /*4450*/  ISETP.GE.AND P4, PT, R5.reuse, R239, PT ;  /* 0x000000ef0500720c */ /* 0x040fe20003f86270 */
[----:B-1----:R-:W-:Y:S01]  /*4460*/  HMMA.16816.F32.BF16 R28, R12, R24, R108 ;  /* 0x000000180c1c723c */ /* 0x002fe2000004186c */
[C---:B------:R-:W-:Y:S02]  /*4470*/  ISETP.GE.AND P3, PT, R5.reuse, R238, PT ;  /* 0x000000ee0500720c */ /* 0x040fe40003f66270 */
[C---:B------:R-:W-:Y:S02]  /*4480*/  ISETP.GE.AND P2, PT, R5.reuse, R237, PT ;  /* 0x000000ed0500720c */ /* 0x040fe40003f46270 */
[----:B------:R-:W-:Y:S02]  /*4490*/  ISETP.GE.AND P1, PT, R6, R240, PT ;  /* 0x000000f00600720c */ /* 0x000fe40003f26270 */
[C---:B------:R-:W-:Y:S02]  /*44a0*/  ISETP.LT.OR P0, PT, R5.reuse, R236, P0 ;  /* 0x000000ec0500720c */ /* 0x040fe40000701670 */
[----:B------:R-:W-:-:S02]  /*44b0*/  ISETP.LT.OR P4, PT, R5, R235, P4 ;  /* 0x000000eb0500720c */ /* 0x000fc40002781670 */
[C---:B------:R-:W-:Y:S02]  /*44c0*/  ISETP.LT.OR P3, PT, R5.reuse, R234, P3 ;  /* 0x000000ea0500720c */ /* 0x040fe40001f61670 */
[----:B------:R-:W-:Y:S02]  /*44d0*/  ISETP.LT.OR P2, PT, R5, R233, P2 ;  /* 0x000000e90500720c */ /* 0x000fe40001741670 */
[----:B------:R-:W-:Y:S02]  /*44e0*/  ISETP.LT.OR P1, PT, R6, R236, P1 ;  /* 0x000000ec0600720c */ /* 0x000fe40000f21670 */
[----:B------:R-:W-:Y:S02]  /*44f0*/  IADD3 R5, R3, 0x18, RZ ;  /* 0x0000001803057810 */ /* 0x000fe40007ffe0ff */
[----:B------:R-:W-:Y:S02]  /*4500*/  FSEL R56, R21, -INF , !P6 ;  /* 0xff80000015387808 */ /* 0x000fe40007000000 */
[----:B------:R-:W-:-:S02]  /*4510*/  FSEL R71, R23, -INF , !P5 ;  /* 0xff80000017477808 */ /* 0x000fc40006800000 */
[----:B------:R-:W-:Y:S01]  /*4520*/  FSEL R57, R44, -INF , !P0 ;  /* 0xff8000002c397808 */ /* 0x000fe20004000000 */
[----:B------:R-:W-:Y:S01]  /*4530*/  HMMA.16816.F32.BF16 R20, R8, R16, R160 ;  /* 0x000000100814723c */ /* 0x000fe200000418a0 */
[----:B------:R-:W-:Y:S02]  /*4540*/  FSEL R67, R46, -INF , !P4 ;  /* 0xff8000002e437808 */ /* 0x000fe40006000000 */
[----:B------:R-:W-:Y:S02]  /*4550*/  FSEL R73, R40, -INF , !P3 ;  /* 0xff80000028497808 */ /* 0x000fe40005800000 */
[----:B------:R-:W-:Y:S02]  /*4560*/  FSEL R100, R42, -INF , !P2 ;  /* 0xff8000002a647808 */ /* 0x000fe40005000000 */
[----:B------:R-:W-:Y:S02]  /*4570*/  FSEL R54, R45, -INF , !P1 ;  /* 0xff8000002d367808 */ /* 0x000fe40004800000 */
[----:B------:R-:W-:-:S02]  /*4580*/  ISETP.GE.AND P6, PT, R6, R239, PT ;  /* 0x000000ef0600720c */ /* 0x000fc40003fc6270 */
[C---:B------:R-:W-:Y:S02]  /*4590*/  ISETP.GE.AND P5, PT, R6.reuse, R238, PT ;  /* 0x000000ee0600720c */ /* 0x040fe40003fa6270 */
[----:B------:R-:W-:Y:S02]  /*45a0*/  ISETP.GE.AND P0, PT, R6, R237, PT ;  /* 0x000000ed0600720c */ /* 0x000fe40003f06270 */
[C---:B------:R-:W-:Y:S02]  /*45b0*/  ISETP.GE.AND P4, PT, R5.reuse, R240, PT ;  /* 0x000000f00500720c */ /* 0x040fe40003f86270 */
[C---:B------:R-:W-:Y:S02]  /*45c0*/  ISETP.GE.AND P3, PT, R5.reuse, R239, PT ;  /* 0x000000ef0500720c */ /* 0x040fe40003f66270 */
[C---:B------:R-:W-:Y:S02]  /*45d0*/  ISETP.GE.AND P2, PT, R5.reuse, R238, PT ;  /* 0x000000ee0500720c */ /* 0x040fe40003f46270 */
[----:B------:R-:W-:-:S02]  /*45e0*/  ISETP.GE.AND P1, PT, R5, R237, PT ;  /* 0x000000ed0500720c */ /* 0x000fc40003f26270 */
[C---:B------:R-:W-:Y:S02]  /*45f0*/  ISETP.LT.OR P6, PT, R6.reuse, R235, P6 ;  /* 0x000000eb0600720c */ /* 0x040fe400037c1670 */
[C---:B------:R-:W-:Y:S02]  /*4600*/  ISETP.LT.OR P5, PT, R6.reuse, R234, P5 ;  /* 0x000000ea0600720c */ /* 0x040fe40002fa1670 */
[----:B------:R-:W-:Y:S02]  /*4610*/  ISETP.LT.OR P0, PT, R6, R233, P0 ;  /* 0x000000e90600720c */ /* 0x000fe40000701670 */
[C---:B------:R-:W-:Y:S02]  /*4620*/  ISETP.LT.OR P4, PT, R5.reuse, R236, P4 ;  /* 0x000000ec0500720c */ /* 0x040fe40002781670 */
[C---:B------:R-:W-:Y:S02]  /*4630*/  ISETP.LT.OR P3, PT, R5.reuse, R235, P3 ;  /* 0x000000eb0500720c */ /* 0x040fe40001f61670 */
[----:B------:R-:W-:-:S02]  /*4640*/  ISETP.LT.OR P2, PT, R5, R234, P2 ;  /* 0x000000ea0500720c */ /* 0x000fc40001741670 */
[----:B------:R-:W-:Y:S02]  /*4650*/  ISETP.LT.OR P1, PT, R5, R233, P1 ;  /* 0x000000e90500720c */ /* 0x000fe40000f21670 */
[C---:B------:R-:W-:Y:S02]  /*4660*/  IADD3 R6, R3.reuse, 0x19, RZ ;  /* 0x0000001903067810 */ /* 0x040fe40007ffe0ff */
[----:B------:R-:W-:Y:S02]  /*4670*/  IADD3 R5, R3, 0x20, RZ ;  /* 0x0000002003057810 */ /* 0x000fe40007ffe0ff */
[----:B------:R-:W-:Y:S02]  /*4680*/  FSEL R59, R47, -INF , !P6 ;  /* 0xff8000002f3b7808 */ /* 0x000fe40007000000 */
[----:B------:R-:W-:Y:S01]  /*4690*/  FSEL R77, R41, -INF , !P5 ;  /* 0xff800000294d7808 */ /* 0x000fe20006800000 */
[----:B------:R-:W-:Y:S01]  /*46a0*/  HMMA.16816.F32.BF16 R44, R8, R18, R212 ;  /* 0x00000012082c723c */ /* 0x000fe200000418d4 */
[----:B------:R-:W-:-:S02]  /*46b0*/  FSEL R99, R43, -INF , !P0 ;  /* 0xff8000002b637808 */ /* 0x000fc40004000000 */
[----:B------:R-:W-:Y:S02]  /*46c0*/  FSEL R53, R32, -INF , !P4 ;  /* 0xff80000020357808 */ /* 0x000fe40006000000 */
[----:B------:R-:W-:Y:S02]  /*46d0*/  FSEL R58, R34, -INF , !P3 ;  /* 0xff800000223a7808 */ /* 0x000fe40005800000 */
[C---:B------:R-:W-:Y:S01]  /*46e0*/  ISETP.GE.AND P6, PT, R6.reuse, R240, PT ;  /* 0x000000f00600720c */ /* 0x040fe20003fc6270 */
[----:B------:R-:W-:Y:S01]  /*46f0*/  HMMA.16816.F32.BF16 R40, R12, R18, R60 ;  /* 0x000000120c28723c */ /* 0x000fe2000004183c */
[C---:B------:R-:W-:Y:S02]  /*4700*/  ISETP.GE.AND P5, PT, R6.reuse, R239, PT ;  /* 0x000000ef0600720c */ /* 0x040fe40003fa6270 */
[C---:B------:R-:W-:Y:S02]  /*4710*/  ISETP.GE.AND P0, PT, R6.reuse, R238, PT ;  /* 0x000000ee0600720c */ /* 0x040fe40003f06270 */
[----:B------:R-:W-:-:S02]  /*4720*/  ISETP.GE.AND P4, PT, R6, R237, PT ;  /* 0x000000ed0600720c */ /* 0x000fc40003f86270 */
[C---:B------:R-:W-:Y:S01]  /*4730*/  ISETP.GE.AND P3, PT, R5.reuse, R240, PT ;  /* 0x000000f00500720c */ /* 0x040fe20003f66270 */
[----:B------:R-:W-:Y:S01]  /*4740*/  HMMA.16816.F32.BF16 R16, R8, R24, R192 ;  /* 0x000000180810723c */ /* 0x000fe200000418c0 */
[C---:B------:R-:W-:Y:S02]  /*4750*/  ISETP.LT.OR P6, PT, R6.reuse, R236, P6 ;  /* 0x000000ec0600720c */ /* 0x040fe400037c1670 */
[C---:B------:R-:W-:Y:S02]  /*4760*/  ISETP.LT.OR P5, PT, R6.reuse, R235, P5 ;  /* 0x000000eb0600720c */ /* 0x040fe40002fa1670 */
[C---:B------:R-:W-:Y:S02]  /*4770*/  ISETP.LT.OR P0, PT, R6.reuse, R234, P0 ;  /* 0x000000ea0600720c */ /* 0x040fe40000701670 */
[----:B------:R-:W-:Y:S02]  /*4780*/  ISETP.LT.OR P4, PT, R6, R233, P4 ;  /* 0x000000e90600720c */ /* 0x000fe40002781670 */
[----:B------:R-:W-:-:S02]  /*4790*/  ISETP.LT.OR P3, PT, R5, R236, P3 ;  /* 0x000000ec0500720c */ /* 0x000fc40001f61670 */
[----:B------:R-:W-:Y:S02]  /*47a0*/  IADD3 R6, R3, 0x21, RZ ;  /* 0x0000002103067810 */ /* 0x000fe40007ffe0ff */
[----:B------:R-:W-:Y:S02]  /*47b0*/  FSEL R101, R50, -INF , !P1 ;  /* 0xff80000032657808 */ /* 0x000fe40004800000 */
[----:B------:R-:W-:Y:S02]  /*47c0*/  FSEL R78, R49, -INF , !P0 ;  /* 0xff800000314e7808 */ /* 0x000fe40004000000 */
[----:B------:R-:W-:Y:S02]  /*47d0*/  FSEL R55, R35, -INF , !P5 ;  /* 0xff80000023377808 */ /* 0x000fe40006800000 */
[----:B------:R-:W-:Y:S02]  /*47e0*/  FSEL R145, R36, -INF , !P3 ;  /* 0xff80000024917808 */ /* 0x000fe40005800000 */
[----:B------:R-:W-:-:S02]  /*47f0*/  ISETP.GE.AND P1, PT, R5, R238, PT ;  /* 0x000000ee0500720c */ /* 0x000fc40003f26270 */
[-C--:B------:R-:W-:Y:S02]  /*4800*/  ISETP.GE.AND P0, PT, R5, R237.reuse, PT ;  /* 0x000000ed0500720c */ /* 0x080fe40003f06270 */
[C---:B------:R-:W-:Y:S02]  /*4810*/  ISETP.GE.AND P5, PT, R6.reuse, R238, PT ;  /* 0x000000ee0600720c */ /* 0x040fe40003fa6270 */
[----:B------:R-:W-:Y:S02]  /*4820*/  ISETP.GE.AND P3, PT, R6, R237, PT ;  /* 0x000000ed0600720c */ /* 0x000fe40003f66270 */
[----:B------:R-:W-:Y:S02]  /*4830*/  FSEL R76, R48, -INF , !P2 ;  /* 0xff800000304c7808 */ /* 0x000fe40005000000 */
[----:B------:R-:W-:Y:S02]  /*4840*/  FSEL R60, R51, -INF , !P4 ;  /* 0xff800000333c7808 */ /* 0x000fe40006000000 */
[----:B------:R-:W-:Y:S01]  /*4850*/  ISETP.GE.AND P2, PT, R5, R239, PT ;  /* 0x000000ef0500720c */ /* 0x000fe20003f46270 */
[----:B------:R-:W-:Y:S01]  /*4860*/  HMMA.16816.F32.BF16 R48, R8, R26, R180 ;  /* 0x0000001a0830723c */ /* 0x000fe200000418b4 */
[----:B------:R-:W-:-:S02]  /*4870*/  ISETP.GE.AND P4, PT, R6, R240, PT ;  /* 0x000000f00600720c */ /* 0x000fc40003f86270 */
[CC--:B------:R-:W-:Y:S02]  /*4880*/  ISETP.LT.OR P1, PT, R5.reuse, R234.reuse, P1 ;  /* 0x000000ea0500720c */ /* 0x0c0fe40000f21670 */
[CC--:B------:R-:W-:Y:S02]  /*4890*/  ISETP.LT.OR P0, PT, R5.reuse, R233.reuse, P0 ;  /* 0x000000e90500720c */ /* 0x0c0fe40000701670 */
        /* <DEDUP_REMOVED lines=9> */
[----:B------:R-:W1:Y:S01]  /*4930*/  LDSM.16.M88.4 R20, [R216+0x2000] ;  /* 0x00200000d814783b */ /* 0x000e620000000200 */
[----:B------:R-:W-:-:S02]  /*4940*/  FSEL R52, R33, -INF , !P6 ;  /* 0xff80000021347808 */ /* 0x000fc40007000000 */
[----:B------:R-:W-:Y:S02]  /*4950*/  FSEL R146, R38, -INF , !P2 ;  /* 0xff80000026927808 */ /* 0x000fe40005000000 */
[----:B------:R-:W-:Y:S02]  /*4960*/  FSEL R143, R37, -INF , !P4 ;  /* 0xff800000258f7808 */ /* 0x000fe40006000000 */
[-C--:B------:R-:W-:Y:S02]  /*4970*/  ISETP.GE.AND P6, PT, R6, R239.reuse, PT ;  /* 0x000000ef0600720c */ /* 0x080fe40003fc6270 */
[C---:B------:R-:W-:Y:S02]  /*4980*/  ISETP.GE.AND P2, PT, R5.reuse, R240, PT ;  /* 0x000000f00500720c */ /* 0x040fe40003f46270 */
[C---:B------:R-:W-:Y:S02]  /*4990*/  ISETP.GE.AND P1, PT, R5.reuse, R239, PT ;  /* 0x000000ef0500720c */ /* 0x040fe40003f26270 */
[----:B------:R-:W-:-:S02]  /*49a0*/  ISETP.GE.AND P0, PT, R5, R238, PT ;  /* 0x000000ee0500720c */ /* 0x000fc40003f06270 */
[C---:B------:R-:W-:Y:S02]  /*49b0*/  ISETP.GE.AND P4, PT, R5.reuse, R237, PT ;  /* 0x000000ed0500720c */ /* 0x040fe40003f86270 */
[-C--:B------:R-:W-:Y:S02]  /*49c0*/  ISETP.LT.OR P6, PT, R6, R235.reuse, P6 ;  /* 0x000000eb0600720c */ /* 0x080fe400037c1670 */
[C---:B------:R-:W-:Y:S02]  /*49d0*/  ISETP.LT.OR P2, PT, R5.reuse, R236, P2 ;  /* 0x000000ec0500720c */ /* 0x040fe40001741670 */
[C---:B------:R-:W-:Y:S02]  /*49e0*/  ISETP.LT.OR P1, PT, R5.reuse, R235, P1 ;  /* 0x000000eb0500720c */ /* 0x040fe40000f21670 */
[C---:B------:R-:W-:Y:S02]  /*49f0*/  ISETP.LT.OR P0, PT, R5.reuse, R234, P0 ;  /* 0x000000ea0500720c */ /* 0x040fe40000701670 */
[----:B------:R-:W-:-:S02]  /*4a00*/  ISETP.LT.OR P4, PT, R5, R233, P4 ;  /* 0x000000e90500720c */ /* 0x000fc40002781670 */
[C---:B------:R-:W-:Y:S02]  /*4a10*/  IADD3 R6, R3.reuse, 0x29, RZ ;  /* 0x0000002903067810 */ /* 0x040fe40007ffe0ff */
[----:B------:R-:W-:Y:S02]  /*4a20*/  IADD3 R5, R3, 0x30, RZ ;  /* 0x0000003003057810 */ /* 0x000fe40007ffe0ff */
[----:B------:R-:W-:Y:S02]  /*4a30*/  FSEL R141, R39, -INF , !P6 ;  /* 0xff800000278d7808 */ /* 0x000fe40007000000 */
[----:B------:R-:W-:Y:S01]  /*4a40*/  FSEL R137, R40, -INF , !P2 ;  /* 0xff80000028897808 */ /* 0x000fe20005000000 */
[----:B------:R-:W-:Y:S01]  /*4a50*/  HMMA.16816.F32.BF16 R36, R12, R26, R120 ;  /* 0x0000001a0c24723c */ /* 0x000fe20000041878 */
[----:B------:R-:W-:Y:S02]  /*4a60*/  FSEL R138, R42, -INF , !P1 ;  /* 0xff8000002a8a7808 */ /* 0x000fe40004800000 */
[----:B------:R-:W-:-:S02]  /*4a70*/  ISETP.GE.AND P6, PT, R6, R240, PT ;  /* 0x000000f00600720c */ /* 0x000fc40003fc6270 */
[C---:B------:R-:W-:Y:S02]  /*4a80*/  ISETP.GE.AND P5, PT, R6.reuse, R239, PT ;  /* 0x000000ef0600720c */ /* 0x040fe40003fa6270 */
[C---:B------:R-:W-:Y:S01]  /*4a90*/  ISETP.GE.AND P3, PT, R6.reuse, R238, PT ;  /* 0x000000ee0600720c */ /* 0x040fe20003f66270 */
[C---:B-1----:R-:W-:Y:S01]  /*4aa0*/  HMMA.16816.F32.BF16 R24, R8.reuse, R20, R172 ;  /* 0x000000140818723c */ /* 0x042fe200000418ac */
[C---:B------:R-:W-:Y:S02]  /*4ab0*/  ISETP.GE.AND P2, PT, R6.reuse, R237, PT ;  /* 0x000000ed0600720c */ /* 0x040fe40003f46270 */
[----:B------:R-:W-:Y:S02]  /*4ac0*/  ISETP.GE.AND P1, PT, R5, R240, PT ;  /* 0x000000f00500720c */ /* 0x000fe40003f26270 */
[C---:B------:R-:W-:Y:S02]  /*4ad0*/  ISETP.LT.OR P6, PT, R6.reuse, R236, P6 ;  /* 0x000000ec0600720c */ /* 0x040fe400037c1670 */
[C---:B------:R-:W-:Y:S01]  /*4ae0*/  ISETP.LT.OR P5, PT, R6.reuse, R235, P5 ;  /* 0x000000eb0600720c */ /* 0x040fe20002fa1670 */
[----:B------:R-:W-:Y:S01]  /*4af0*/  HMMA.16816.F32.BF16 R32, R8, R22, R168 ;  /* 0x000000160820723c */ /* 0x000fe200000418a8 */
[----:B------:R-:W-:-:S02]  /*4b00*/  ISETP.LT.OR P3, PT, R6, R234, P3 ;  /* 0x000000ea0600720c */ /* 0x000fc40001f61670 */
[----:B------:R-:W-:Y:S02]  /*4b10*/  ISETP.LT.OR P2, PT, R6, R233, P2 ;  /* 0x000000e90600720c */ /* 0x000fe40001741670 */
[----:B------:R-:W-:Y:S02]  /*4b20*/  ISETP.LT.OR P1, PT, R5, R236, P1 ;  /* 0x000000ec0500720c */ /* 0x000fe40000f21670 */
[----:B------:R-:W-:Y:S02]  /*4b30*/  IADD3 R6, R3, 0x31, RZ ;  /* 0x0000003103067810 */ /* 0x000fe40007ffe0ff */
[----:B------:R-:W-:Y:S02]  /*4b40*/  FSEL R139, R46, -INF , !P4 ;  /* 0xff8000002e8b7808 */ /* 0x000fe40006000000 */
[----:B------:R-:W-:Y:S02]  /*4b50*/  FSEL R136, R45, -INF , !P3 ;  /* 0xff8000002d887808 */ /* 0x000fe40005800000 */
[----:B------:R-:W-:-:S02]  /*4b60*/  FSEL R133, R43, -INF , !P5 ;  /* 0xff8000002b857808 */ /* 0x000fc40006800000 */
[----:B------:R-:W-:Y:S02]  /*4b70*/  FSEL R183, R28, -INF , !P1 ;  /* 0xff8000001cb77808 */ /* 0x000fe40004800000 */
[CC--:B------:R-:W-:Y:S02]  /*4b80*/  ISETP.GE.AND P4, PT, R5.reuse, R238.reuse, PT ;  /* 0x000000ee0500720c */ /* 0x0c0fe40003f86270 */
[CC--:B------:R-:W-:Y:S02]  /*4b90*/  ISETP.GE.AND P3, PT, R5.reuse, R237.reuse, PT ;  /* 0x000000ed0500720c */ /* 0x0c0fe40003f66270 */
[C---:B------:R-:W-:Y:S02]  /*4ba0*/  ISETP.GE.AND P5, PT, R6.reuse, R238, PT ;  /* 0x000000ee0600720c */ /* 0x040fe40003fa6270 */
[----:B------:R-:W-:Y:S02]  /*4bb0*/  ISETP.GE.AND P1, PT, R6, R237, PT ;  /* 0x000000ed0600720c */ /* 0x000fe40003f26270 */
[----:B------:R-:W-:-:S02]  /*4bc0*/  ISETP.LT.OR P4, PT, R5, R234, P4 ;  /* 0x000000ea0500720c */ /* 0x000fc40002781670 */
[-C--:B------:R-:W-:Y:S02]  /*4bd0*/  ISETP.LT.OR P3, PT, R5, R233.reuse, P3 ;  /* 0x000000e90500720c */ /* 0x080fe40001f61670 */
[C---:B------:R-:W-:Y:S02]  /*4be0*/  ISETP.LT.OR P5, PT, R6.reuse, R234, P5 ;  /* 0x000000ea0600720c */ /* 0x040fe40002fa1670 */
[----:B------:R-:W-:Y:S02]  /*4bf0*/  ISETP.LT.OR P1, PT, R6, R233, P1 ;  /* 0x000000e90600720c */ /* 0x000fe40000f21670 */
[----:B------:R-:W-:Y:S02]  /*4c00*/  FSEL R194, R16, -INF , !P4 ;  /* 0xff80000010c27808 */ /* 0x000fe40006000000 */
[----:B------:R-:W-:Y:S02]  /*4c10*/  FSEL R193, R18, -INF , !P3 ;  /* 0xff80000012c17808 */ /* 0x000fe40005800000 */
[----:B------:R-:W-:-:S02]  /*4c20*/  FSEL R180, R17, -INF , !P5 ;  /* 0xff80000011b47808 */ /* 0x000fc40006800000 */
[----:B------:R-:W-:Y:S02]  /*4c30*/  FSEL R182, R19, -INF , !P1 ;  /* 0xff80000013b67808 */ /* 0x000fe40004800000 */
[----:B------:R-:W1:Y:S01]  /*4c40*/  LDSM.16.M88.4 R16, [R216+0x2800] ;  /* 0x00280000d810783b */ /* 0x000e620000000200 */
[----:B------:R-:W-:Y:S02]  /*4c50*/  FSEL R140, R44, -INF , !P0 ;  /* 0xff8000002c8c7808 */ /* 0x000fe40004000000 */
[----:B------:R-:W-:Y:S02]  /*4c60*/  FSEL R134, R47, -INF , !P2 ;  /* 0xff8000002f867808 */ /* 0x000fe40005000000 */
[----:B------:R-:W-:Y:S02]  /*4c70*/  ISETP.GE.AND P0, PT, R5, R239, PT ;  /* 0x000000ef0500720c */ /* 0x000fe40003f06270 */
[----:B------:R-:W-:Y:S02]  /*4c80*/  ISETP.GE.AND P2, PT, R6, R240, PT ;  /* 0x000000f00600720c */ /* 0x000fe40003f46270 */
[----:B------:R-:W-:-:S02]  /*4c90*/  FSEL R132, R41, -INF , !P6 ;  /* 0xff80000029847808 */ /* 0x000fc40007000000 */
[----:B------:R-:W-:Y:S01]  /*4ca0*/  HMMA.16816.F32.BF16 R40, R12, R20, R104 ;  /* 0x000000140c28723c */ /* 0x000fe20000041868 */
[----:B------:R-:W-:Y:S02]  /*4cb0*/  ISETP.LT.OR P0, PT, R5, R235, P0 ;  /* 0x000000eb0500720c */ /* 0x000fe40000701670 */
[C---:B------:R-:W-:Y:S02]  /*4cc0*/  ISETP.LT.OR P2, PT, R6.reuse, R236, P2 ;  /* 0x000000ec0600720c */ /* 0x040fe40001741670 */
[----:B------:R-:W-:Y:S02]  /*4cd0*/  IADD3 R5, R3, 0x38, RZ ;  /* 0x0000003803057810 */ /* 0x000fe40007ffe0ff */
[----:B------:R-:W-:Y:S02]  /*4ce0*/  ISETP.GE.AND P6, PT, R6, R239, PT ;  /* 0x000000ef0600720c */ /* 0x000fe40003fc6270 */
[----:B------:R-:W-:Y:S02]  /*4cf0*/  FSEL R192, R30, -INF , !P0 ;  /* 0xff8000001ec07808 */ /* 0x000fe40004000000 */
[----:B------:R-:W-:-:S02]  /*4d00*/  FSEL R181, R29, -INF , !P2 ;  /* 0xff8000001db57808 */ /* 0x000fc40005000000 */
[C---:B------:R-:W-:Y:S02]  /*4d10*/  ISETP.GE.AND P0, PT, R5.reuse, R240, PT ;  /* 0x000000f00500720c */ /* 0x040fe40003f06270 */
[C---:B------:R-:W-:Y:S02]  /*4d20*/  ISETP.GE.AND P4, PT, R5.reuse, R239, PT ;  /* 0x000000ef0500720c */ /* 0x040fe40003f86270 */
[C---:B------:R-:W-:Y:S02]  /*4d30*/  ISETP.GE.AND P3, PT, R5.reuse, R238, PT ;  /* 0x000000ee0500720c */ /* 0x040fe40003f66270 */
[----:B------:R-:W-:Y:S02]  /*4d40*/  ISETP.GE.AND P2, PT, R5, R237, PT ;  /* 0x000000ed0500720c */ /* 0x000fe40003f46270 */
[----:B------:R-:W-:Y:S02]  /*4d50*/  ISETP.LT.OR P6, PT, R6, R235, P6 ;  /* 0x000000eb0600720c */ /* 0x000fe400037c1670 */
[----:B------:R-:W-:-:S02]  /*4d60*/  IADD3 R6, R3, 0x39, RZ ;  /* 0x0000003903067810 */ /* 0x000fc40007ffe0ff */
[C---:B------:R-:W-:Y:S02]  /*4d70*/  ISETP.LT.OR P0, PT, R5.reuse, R236, P0 ;  /* 0x000000ec0500720c */ /* 0x040fe40000701670 */
[C---:B------:R-:W-:Y:S02]  /*4d80*/  ISETP.LT.OR P4, PT, R5.reuse, R235, P4 ;  /* 0x000000eb0500720c */ /* 0x040fe40002781670 */
[C---:B------:R-:W-:Y:S01]  /*4d90*/  ISETP.LT.OR P3, PT, R5.reuse, R234, P3 ;  /* 0x000000ea0500720c */ /* 0x040fe20001f61670 */
[----:B-1----:R-:W-:Y:S01]  /*4da0*/  HMMA.16816.F32.BF16 R44, R8, R18, R156 ;  /* 0x00000012082c723c */ /* 0x002fe2000004189c */
[----:B------:R-:W-:Y:S02]  /*4db0*/  ISETP.LT.OR P2, PT, R5, R233, P2 ;  /* 0x000000e90500720c */ /* 0x000fe40001741670 */
[----:B------:R-:W-:Y:S02]  /*4dc0*/  IADD3 R5, R3, 0x40, RZ ;  /* 0x0000004003057810 */ /* 0x000fe40007ffe0ff */
[----:B------:R-:W-:-:S02]  /*4dd0*/  ISETP.GE.AND P1, PT, R6, R238, PT ;  /* 0x000000ee0600720c */ /* 0x000fc40003f26270 */
[----:B------:R-:W-:Y:S02]  /*4de0*/  FSEL R175, R31, -INF , !P6 ;  /* 0xff8000001faf7808 */ /* 0x000fe40007000000 */
[----:B------:R-:W-:Y:S01]  /*4df0*/  FSEL R172, R36, -INF , !P0 ;  /* 0xff80000024ac7808 */ /* 0x000fe20004000000 */
[----:B------:R-:W-:Y:S01]  /*4e00*/  HMMA.16816.F32.BF16 R28, R12, R22, R88 ;  /* 0x000000160c1c723c */ /* 0x000fe20000041858 */
[----:B------:R-:W-:Y:S01]  /*4e10*/  FSEL R173, R38, -INF , !P4 ;  /* 0xff80000026ad7808 */ /* 0x000fe20006000000 */
[----:B------:R-:W1:Y:S01]  /*4e20*/  LDSM.16.M88.4 R20, [R216+0x3000] ;  /* 0x00300000d814783b */ /* 0x000e620000000200 */
[C---:B------:R-:W-:Y:S02]  /*4e30*/  ISETP.GE.AND P6, PT, R6.reuse, R240, PT ;  /* 0x000000f00600720c */ /* 0x040fe40003fc6270 */
[C---:B------:R-:W-:Y:S02]  /*4e40*/  ISETP.GE.AND P5, PT, R6.reuse, R239, PT ;  /* 0x000000ef0600720c */ /* 0x040fe40003fa6270 */
[----:B------:R-:W-:-:S02]  /*4e50*/  ISETP.GE.AND P0, PT, R6, R237, PT ;  /* 0x000000ed0600720c */ /* 0x000fc40003f06270 */
[C---:B------:R-:W-:Y:S02]  /*4e60*/  ISETP.GE.AND P4, PT, R5.reuse, R240, PT ;  /* 0x000000f00500720c */ /* 0x040fe40003f86270 */
[C---:B------:R-:W-:Y:S02]  /*4e70*/  ISETP.LT.OR P1, PT, R6.reuse, R234, P1 ;  /* 0x000000ea0600720c */ /* 0x040fe40000f21670 */
[CC--:B------:R-:W-:Y:S02]  /*4e80*/  ISETP.LT.OR P6, PT, R6.reuse, R236.reuse, P6 ;  /* 0x000000ec0600720c */ /* 0x0c0fe400037c1670 */
[C---:B------:R-:W-:Y:S02]  /*4e90*/  ISETP.LT.OR P5, PT, R6.reuse, R235, P5 ;  /* 0x000000eb0600720c */ /* 0x040fe40002fa1670 */
[----:B------:R-:W-:Y:S02]  /*4ea0*/  ISETP.LT.OR P0, PT, R6, R233, P0 ;  /* 0x000000e90600720c */ /* 0x000fe40000701670 */
[----:B------:R-:W-:-:S02]  /*4eb0*/  ISETP.LT.OR P4, PT, R5, R236, P4 ;  /* 0x000000ec0500720c */ /* 0x000fc40002781670 */
[----:B------:R-:W-:Y:S02]  /*4ec0*/  FSEL R174, R48, -INF , !P3 ;  /* 0xff80000030ae7808 */ /* 0x000fe40005800000 */
[----:B------:R-:W-:Y:S02]  /*4ed0*/  FSEL R168, R50, -INF , !P2 ;  /* 0xff80000032a87808 */ /* 0x000fe40005000000 */
[----:B------:R-:W-:Y:S02]  /*4ee0*/  FSEL R163, R49, -INF , !P1 ;  /* 0xff80000031a37808 */ /* 0x000fe40004800000 */
[----:B------:R-:W-:Y:S02]  /*4ef0*/  IADD3 R6, R3, 0x41, RZ ;  /* 0x0000004103067810 */ /* 0x000fe40007ffe0ff */
[C---:B------:R-:W-:Y:S02]  /*4f00*/  ISETP.GE.AND P3, PT, R5.reuse, R239, PT ;  /* 0x000000ef0500720c */ /* 0x040fe40003f66270 */
[----:B------:R-:W-:-:S02]  /*4f10*/  ISETP.GE.AND P2, PT, R5, R238, PT ;  /* 0x000000ee0500720c */ /* 0x000fc40003f46270 */
[-C--:B------:R-:W-:Y:S02]  /*4f20*/  ISETP.GE.AND P1, PT, R5, R237.reuse, PT ;  /* 0x000000ed0500720c */ /* 0x080fe40003f26270 */
[----:B------:R-:W-:Y:S02]  /*4f30*/  FSEL R160, R39, -INF , !P5 ;  /* 0xff80000027a07808 */ /* 0x000fe40006800000 */
[----:B------:R-:W-:Y:S02]  /*4f40*/  FSEL R247, R40, -INF , !P4 ;  /* 0xff80000028f77808 */ /* 0x000fe40006000000 */
[C---:B------:R-:W-:Y:S02]  /*4f50*/  ISETP.GE.AND P5, PT, R6.reuse, R238, PT ;  /* 0x000000ee0600720c */ /* 0x040fe40003fa6270 */
[----:B------:R-:W-:Y:S02]  /*4f60*/  ISETP.GE.AND P4, PT, R6, R237, PT ;  /* 0x000000ed0600720c */ /* 0x000fe40003f86270 */
[----:B------:R-:W-:-:S02]  /*4f70*/  ISETP.LT.OR P3, PT, R5, R235, P3 ;  /* 0x000000eb0500720c */ /* 0x000fc40001f61670 */
[C---:B------:R-:W-:Y:S02]  /*4f80*/  ISETP.LT.OR P2, PT, R5.reuse, R234, P2 ;  /* 0x000000ea0500720c */ /* 0x040fe40001741670 */
[----:B------:R-:W-:Y:S02]  /*4f90*/  ISETP.LT.OR P1, PT, R5, R233, P1 ;  /* 0x000000e90500720c */ /* 0x000fe40000f21670 */
[----:B------:R-:W-:Y:S02]  /*4fa0*/  FSEL R161, R51, -INF , !P0 ;  /* 0xff80000033a17808 */ /* 0x000fe40004000000 */
[----:B------:R-:W-:Y:S01]  /*4fb0*/  FSEL R155, R37, -INF , !P6 ;  /* 0xff800000259b7808 */ /* 0x000fe20007000000 */
[----:B------:R-:W-:Y:S01]  /*4fc0*/  HMMA.16816.F32.BF16 R48, R12, R16, R84 ;  /* 0x000000100c30723c */ /* 0x000fe20000041854 */
[----:B------:R-:W-:Y:S02]  /*4fd0*/  IADD3 R5, R3, 0x48, RZ ;  /* 0x0000004803057810 */ /* 0x000fe40007ffe0ff */
[----:B------:R-:W-:-:S02]  /*4fe0*/  ISETP.GE.AND P0, PT, R6, R240, PT ;  /* 0x000000f00600720c */ /* 0x000fc40003f06270 */
[C---:B------:R-:W-:Y:S02]  /*4ff0*/  ISETP.GE.AND P6, PT, R6.reuse, R239, PT ;  /* 0x000000ef0600720c */ /* 0x040fe40003fc6270 */
[C---:B------:R-:W-:Y:S01]  /*5000*/  ISETP.LT.OR P5, PT, R6.reuse, R234, P5 ;  /* 0x000000ea0600720c */ /* 0x040fe20002fa1670 */
[----:B------:R-:W-:Y:S01]  /*5010*/  HMMA.16816.F32.BF16 R36, R8, R16, R164 ;  /* 0x000000100824723c */ /* 0x000fe200000418a4 */
[----:B------:R-:W-:Y:S02]  /*5020*/  ISETP.LT.OR P4, PT, R6, R233, P4 ;  /* 0x000000e90600720c */ /* 0x000fe40002781670 */
[----:B------:R-:W-:Y:S02]  /*5030*/  FSEL R248, R42, -INF , !P3 ;  /* 0xff8000002af87808 */ /* 0x000fe40005800000 */
[----:B------:R-:W-:Y:S02]  /*5040*/  ISETP.GE.AND P3, PT, R5, R240, PT ;  /* 0x000000f00500720c */ /* 0x000fe40003f66270 */
[----:B------:R-:W-:-:S02]  /*5050*/  ISETP.LT.OR P0, PT, R6, R236, P0 ;  /* 0x000000ec0600720c */ /* 0x000fc40000701670 */
[----:B------:R-:W-:Y:S02]  /*5060*/  ISETP.LT.OR P6, PT, R6, R235, P6 ;  /* 0x000000eb0600720c */ /* 0x000fe400037c1670 */
[----:B------:R-:W-:Y:S02]  /*5070*/  FSEL R68, R24, -INF , !P2 ;  /* 0xff80000018447808 */ /* 0x000fe40005000000 */
[----:B------:R-:W-:Y:S02]  /*5080*/  FSEL R69, R26, -INF , !P1 ;  /* 0xff8000001a457808 */ /* 0x000fe40004800000 */
[----:B------:R-:W-:Y:S02]  /*5090*/  IADD3 R6, R3, 0x49, RZ ;  /* 0x0000004903067810 */ /* 0x000fe40007ffe0ff */
[----:B------:R-:W-:Y:S02]  /*50a0*/  FSEL R251, R25, -INF , !P5 ;  /* 0xff80000019fb7808 */ /* 0x000fe40006800000 */
[----:B------:R-:W-:-:S02]  /*50b0*/  FSEL R7, R27, -INF , !P4 ;  /* 0xff8000001b077808 */ /* 0x000fc40006000000 */
[----:B------:R-:W-:Y:S01]  /*50c0*/  HMMA.16816.F32.BF16 R24, R12, R18, R80 ;  /* 0x000000120c18723c */ /* 0x000fe20000041850 */
[----:B------:R-:W-:Y:S01]  /*50d0*/  ISETP.LT.OR P3, PT, R5, R236, P3 ;  /* 0x000000ec0500720c */ /* 0x000fe20001f61670 */
[----:B------:R-:W2:Y:S01]  /*50e0*/  LDSM.16.M88.4 R16, [R216+0x3800] ;  /* 0x00380000d810783b */ /* 0x000ea20000000200 */
[----:B------:R-:W-:Y:S01]  /*50f0*/  FSEL R244, R41, -INF , !P0 ;  /* 0xff80000029f47808 */ /* 0x000fe20004000000 */
[----:B------:R-:W-:-:S04]  /*5100*/  DEPBAR.LE SB0, 0x0 ;  /* 0x000080000000791a */ /* 0x000fc80000000000 */
[C---:B------:R-:W-:Y:S01]  /*5110*/  ISETP.GE.AND P2, PT, R5.reuse, R239, PT ;  /* 0x000000ef0500720c */ /* 0x040fe20003f46270 */
[----:B------:R-:W-:Y:S04]  /*5120*/  STL [R1+0x4], R7 ;  /* 0x0000040701007387 */ /* 0x000fe80000100800 */
[----:B------:R-:W-:Y:S01]  /*5130*/  BAR.SYNC.DEFER_BLOCKING 0x0 ;  /* 0x0000000000007b1d */ /* 0x000fe20000010000 */
[CC--:B------:R-:W-:Y:S02]  /*5140*/  ISETP.GE.AND P1, PT, R5.reuse, R238.reuse, PT ;  /* 0x000000ee0500720c */ /* 0x0c0fe40003f26270 */
[----:B------:R-:W-:Y:S02]  /*5150*/  ISETP.GE.AND P0, PT, R5, R237, PT ;  /* 0x000000ed0500720c */ /* 0x000fe40003f06270 */
[----:B------:R-:W-:-:S02]  /*5160*/  ISETP.GE.AND P5, PT, R6, R238, PT ;  /* 0x000000ee0600720c */ /* 0x000fc40003fa6270 */
[----:B------:R-:W-:Y:S02]  /*5170*/  FSEL R242, R43, -INF , !P6 ;  /* 0xff8000002bf27808 */ /* 0x000fe40007000000 */
[----:B------:R-:W-:Y:S01]  /*5180*/  FSEL R231, R28, -INF , !P3 ;  /* 0xff8000001ce77808 */ /* 0x000fe20005800000 */
[----:B-1----:R-:W-:Y:S01]  /*5190*/  HMMA.16816.F32.BF16 R40, R12, R20, R116 ;  /* 0x000000140c28723c */ /* 0x002fe20000041874 */
[C---:B------:R-:W-:Y:S02]  /*51a0*/  ISETP.GE.AND P6, PT, R6.reuse, R240, PT ;  /* 0x000000f00600720c */ /* 0x040fe40003fc6270 */
[C---:B------:R-:W-:Y:S02]  /*51b0*/  ISETP.GE.AND P4, PT, R6.reuse, R239, PT ;  /* 0x000000ef0600720c */ /* 0x040fe40003f86270 */
[----:B------:R-:W-:Y:S02]  /*51c0*/  ISETP.GE.AND P3, PT, R6, R237, PT ;  /* 0x000000ed0600720c */ /* 0x000fe40003f66270 */
[----:B------:R-:W-:-:S02]  /*51d0*/  ISETP.LT.OR P2, PT, R5, R235, P2 ;  /* 0x000000eb0500720c */ /* 0x000fc40001741670 */
[CC--:B------:R-:W-:Y:S02]  /*51e0*/  ISETP.LT.OR P1, PT, R5.reuse, R234.reuse, P1 ;  /* 0x000000ea0500720c */ /* 0x0c0fe40000f21670 */
[----:B------:R-:W-:Y:S02]  /*51f0*/  ISETP.LT.OR P0, PT, R5, R233, P0 ;  /* 0x000000e90500720c */ /* 0x000fe40000701670 */
[C---:B------:R-:W-:Y:S02]  /*5200*/  ISETP.LT.OR P5, PT, R6.reuse, R234, P5 ;  /* 0x000000ea0600720c */ /* 0x040fe40002fa1670 */
[----:B------:R-:W-:Y:S02]  /*5210*/  IADD3 R5, R3, 0x50, RZ ;  /* 0x0000005003057810 */ /* 0x000fe40007ffe0ff */
[C---:B------:R-:W-:Y:S02]  /*5220*/  ISETP.LT.OR P6, PT, R6.reuse, R236, P6 ;  /* 0x000000ec0600720c */ /* 0x040fe400037c1670 */
[----:B------:R-:W-:-:S02]  /*5230*/  ISETP.LT.OR P4, PT, R6, R235, P4 ;  /* 0x000000eb0600720c */ /* 0x000fc40002781670 */
[----:B------:R-:W-:Y:S02]  /*5240*/  ISETP.LT.OR P3, PT, R6, R233, P3 ;  /* 0x000000e90600720c */ /* 0x000fe40001f61670 */
[----:B------:R-:W-:Y:S02]  /*5250*/  FSEL R232, R30, -INF , !P2 ;  /* 0xff8000001ee87808 */ /* 0x000fe40005000000 */
[----:B------:R-:W-:Y:S02]  /*5260*/  FSEL R252, R32, -INF , !P1 ;  /* 0xff80000020fc7808 */ /* 0x000fe40004800000 */
[----:B------:R-:W-:Y:S02]  /*5270*/  FSEL R6, R34, -INF , !P0 ;  /* 0xff80000022067808 */ /* 0x000fe40004000000 */
[----:B------:R-:W-:Y:S02]  /*5280*/  FSEL R249, R33, -INF , !P5 ;  /* 0xff80000021f97808 */ /* 0x000fe40006800000 */
[C---:B------:R-:W-:Y:S01]  /*5290*/  ISETP.GE.AND P2, PT, R5.reuse, R240, PT ;  /* 0x000000f00500720c */ /* 0x040fe20003f46270 */
[----:B------:R1:W-:Y:S01]  /*52a0*/  STL [R1], R6 ;  /* 0x0000000601007387 */ /* 0x0003e20000100800 */
[----:B------:R-:W-:-:S02]  /*52b0*/  ISETP.GE.AND P1, PT, R5, R239, PT ;  /* 0x000000ef0500720c */ /* 0x000fc40003f26270 */
[C---:B------:R-:W-:Y:S02]  /*52c0*/  ISETP.GE.AND P0, PT, R5.reuse, R238, PT ;  /* 0x000000ee0500720c */ /* 0x040fe40003f06270 */
[C---:B------:R-:W-:Y:S02]  /*52d0*/  ISETP.GE.AND P5, PT, R5.reuse, R237, PT ;  /* 0x000000ed0500720c */ /* 0x040fe40003fa6270 */
[C---:B------:R-:W-:Y:S02]  /*52e0*/  ISETP.LT.OR P2, PT, R5.reuse, R236, P2 ;  /* 0x000000ec0500720c */ /* 0x040fe40001741670 */
[C---:B------:R-:W-:Y:S02]  /*52f0*/  ISETP.LT.OR P1, PT, R5.reuse, R235, P1 ;  /* 0x000000eb0500720c */ /* 0x040fe40000f21670 */
[C---:B------:R-:W-:Y:S02]  /*5300*/  ISETP.LT.OR P0, PT, R5.reuse, R234, P0 ;  /* 0x000000ea0500720c */ /* 0x040fe40000701670 */
[----:B------:R-:W-:-:S02]  /*5310*/  ISETP.LT.OR P5, PT, R5, R233, P5 ;  /* 0x000000e90500720c */ /* 0x000fc40002fa1670 */
[----:B------:R-:W-:Y:S02]  /*5320*/  IADD3 R5, R3, 0x58, RZ ;  /* 0x0000005803057810 */ /* 0x000fe40007ffe0ff */
[----:B------:R-:W-:Y:S02]  /*5330*/  FSEL R83, R35, -INF , !P3 ;  /* 0xff80000023537808 */ /* 0x000fe40005800000 */
[----:B------:R-:W-:Y:S01]  /*5340*/  FSEL R204, R29, -INF , !P6 ;  /* 0xff8000001dcc7808 */ /* 0x000fe20007000000 */
[----:B--2---:R-:W-:Y:S01]  /*5350*/  HMMA.16816.F32.BF16 R32, R8, R16, R184 ;  /* 0x000000100820723c */ /* 0x004fe200000418b8 */
[----:B------:R-:W-:Y:S02]  /*5360*/  FSEL R207, R31, -INF , !P4 ;  /* 0xff8000001fcf7808 */ /* 0x000fe40006000000 */
[----:B------:R-:W-:Y:S02]  /*5370*/  FSEL R205, R48, -INF , !P2 ;  /* 0xff80000030cd7808 */ /* 0x000fe40005000000 */
[----:B-1----:R-:W-:-:S02]  /*5380*/  IADD3 R6, R3, 0x51, RZ ;  /* 0x0000005103067810 */ /* 0x002fc40007ffe0ff */
[----:B------:R-:W-:Y:S01]  /*5390*/  FSEL R211, R50, -INF , !P1 ;  /* 0xff80000032d37808 */ /* 0x000fe20004800000 */
[----:B------:R-:W-:Y:S01]  /*53a0*/  HMMA.16816.F32.BF16 R28, R8, R20, R176 ;  /* 0x00000014081c723c */ /* 0x000fe200000418b0 */
[C---:B------:R-:W-:Y:S02]  /*53b0*/  ISETP.GE.AND P3, PT, R6.reuse, R240, PT ;  /* 0x000000f00600720c */ /* 0x040fe40003f66270 */
[C---:B------:R-:W-:Y:S02]  /*53c0*/  ISETP.GE.AND P6, PT, R6.reuse, R239, PT ;  /* 0x000000ef0600720c */ /* 0x040fe40003fc6270 */
[C---:B------:R-:W-:Y:S02]  /*53d0*/  ISETP.GE.AND P4, PT, R6.reuse, R238, PT ;  /* 0x000000ee0600720c */ /* 0x040fe40003f86270 */
[----:B------:R-:W-:Y:S02]  /*53e0*/  ISETP.GE.AND P2, PT, R6, R237, PT ;  /* 0x000000ed0600720c */ /* 0x000fe40003f46270 */
[----:B------:R-:W-:-:S02]  /*53f0*/  ISETP.GE.AND P1, PT, R5, R240, PT ;  /* 0x000000f00500720c */ /* 0x000fc40003f26270 */
[C---:B------:R-:W-:Y:S02]  /*5400*/  ISETP.LT.OR P3, PT, R6.reuse, R236, P3 ;  /* 0x000000ec0600720c */ /* 0x040fe40001f61670 */
[C---:B------:R-:W-:Y:S02]  /*5410*/  ISETP.LT.OR P6, PT, R6.reuse, R235, P6 ;  /* 0x000000eb0600720c */ /* 0x040fe400037c1670 */
[C---:B------:R-:W-:Y:S02]  /*5420*/  ISETP.LT.OR P4, PT, R6.reuse, R234, P4 ;  /* 0x000000ea0600720c */ /* 0x040fe40002781670 */
[----:B------:R-:W-:Y:S02]  /*5430*/  ISETP.LT.OR P2, PT, R6, R233, P2 ;  /* 0x000000e90600720c */ /* 0x000fe40001741670 */
[----:B------:R-:W-:Y:S02]  /*5440*/  ISETP.LT.OR P1, PT, R5, R236, P1 ;  /* 0x000000ec0500720c */ /* 0x000fe40000f21670 */
[----:B------:R-:W-:-:S02]  /*5450*/  IADD3 R6, R3, 0x59, RZ ;  /* 0x0000005903067810 */ /* 0x000fc40007ffe0ff */
[----:B------:R-:W-:Y:S02]  /*5460*/  FSEL R245, R36, -INF , !P0 ;  /* 0xff80000024f57808 */ /* 0x000fe40004000000 */
[----:B------:R-:W-:Y:S02]  /*5470*/  FSEL R250, R38, -INF , !P5 ;  /* 0xff80000026fa7808 */ /* 0x000fe40006800000 */
[----:B------:R-:W-:Y:S02]  /*5480*/  FSEL R200, R49, -INF , !P3 ;  /* 0xff80000031c87808 */ /* 0x000fe40005800000 */
[----:B------:R-:W-:Y:S02]  /*5490*/  FSEL R203, R51, -INF , !P6 ;  /* 0xff80000033cb7808 */ /* 0x000fe40007000000 */
[----:B------:R-:W-:Y:S02]  /*54a0*/  FSEL R210, R37, -INF , !P4 ;  /* 0xff80000025d27808 */ /* 0x000fe40006000000 */
[----:B------:R-:W-:-:S02]  /*54b0*/  FSEL R246, R39, -INF , !P2 ;  /* 0xff80000027f67808 */ /* 0x000fc40005000000 */
[----:B------:R-:W-:Y:S01]  /*54c0*/  FSEL R178, R24, -INF , !P1 ;  /* 0xff80000018b27808 */ /* 0x000fe20004800000 */
[----:B------:R-:W-:Y:S01]  /*54d0*/  HMMA.16816.F32.BF16 R36, R12, R16, R124 ;  /* 0x000000100c24723c */ /* 0x000fe2000004187c */
[C---:B------:R-:W-:Y:S02]  /*54e0*/  ISETP.GE.AND P0, PT, R5.reuse, R239, PT ;  /* 0x000000ef0500720c */ /* 0x040fe40003f06270 */
[C---:B------:R-:W-:Y:S02]  /*54f0*/  ISETP.GE.AND P5, PT, R5.reuse, R238, PT ;  /* 0x000000ee0500720c */ /* 0x040fe40003fa6270 */
[----:B------:R-:W-:Y:S02]  /*5500*/  ISETP.GE.AND P3, PT, R5, R237, PT ;  /* 0x000000ed0500720c */ /* 0x000fe40003f66270 */
[C---:B------:R-:W-:Y:S02]  /*5510*/  ISETP.GE.AND P4, PT, R6.reuse, R240, PT ;  /* 0x000000f00600720c */ /* 0x040fe40003f86270 */
[----:B------:R-:W-:-:S02]  /*5520*/  ISETP.GE.AND P2, PT, R6, R239, PT ;  /* 0x000000ef0600720c */ /* 0x000fc40003f46270 */
[C---:B------:R-:W-:Y:S02]  /*5530*/  ISETP.GE.AND P6, PT, R6.reuse, R238, PT ;  /* 0x000000ee0600720c */ /* 0x040fe40003fc6270 */
[C---:B------:R-:W-:Y:S02]  /*5540*/  ISETP.GE.AND P1, PT, R6.reuse, R237, PT ;  /* 0x000000ed0600720c */ /* 0x040fe40003f26270 */
[C---:B------:R-:W-:Y:S02]  /*5550*/  ISETP.LT.OR P0, PT, R5.reuse, R235, P0 ;  /* 0x000000eb0500720c */ /* 0x040fe40000701670 */
[C---:B------:R-:W-:Y:S02]  /*5560*/  ISETP.LT.OR P5, PT, R5.reuse, R234, P5 ;  /* 0x000000ea0500720c */ /* 0x040fe40002fa1670 */
[----:B------:R-:W-:Y:S02]  /*5570*/  ISETP.LT.OR P3, PT, R5, R233, P3 ;  /* 0x000000e90500720c */ /* 0x000fe40001f61670 */
[----:B------:R-:W-:-:S02]  /*5580*/  ISETP.LT.OR P4, PT, R6, R236, P4 ;  /* 0x000000ec0600720c */ /* 0x000fc40002781670 */
[C---:B------:R-:W-:Y:S02]  /*5590*/  ISETP.LT.OR P2, PT, R6.reuse, R235, P2 ;  /* 0x000000eb0600720c */ /* 0x040fe40001741670 */
[C---:B------:R-:W-:Y:S02]  /*55a0*/  ISETP.LT.OR P6, PT, R6.reuse, R234, P6 ;  /* 0x000000ea0600720c */ /* 0x040fe400037c1670 */
[----:B------:R-:W-:Y:S02]  /*55b0*/  ISETP.LT.OR P1, PT, R6, R233, P1 ;  /* 0x000000e90600720c */ /* 0x000fe40000f21670 */
[C---:B------:R-:W-:Y:S02]  /*55c0*/  IADD3 R5, R3.reuse, 0x60, RZ ;  /* 0x0000006003057810 */ /* 0x040fe40007ffe0ff */
[----:B------:R-:W-:Y:S02]  /*55d0*/  IADD3 R6, R3, 0x61, RZ ;  /* 0x0000006103067810 */ /* 0x000fe40007ffe0ff */
[----:B------:R-:W-:-:S02]  /*55e0*/  FSEL R201, R26, -INF , !P0 ;  /* 0xff8000001ac97808 */ /* 0x000fc40004000000 */
[----:B------:R-:W-:Y:S02]  /*55f0*/  FSEL R208, R44, -INF , !P5 ;  /* 0xff8000002cd07808 */ /* 0x000fe40006800000 */
[----:B------:R-:W-:Y:S02]  /*5600*/  FSEL R243, R46, -INF , !P3 ;  /* 0xff8000002ef37808 */ /* 0x000fe40005800000 */
[----:B------:R-:W-:Y:S02]  /*5610*/  FSEL R206, R45, -INF , !P6 ;  /* 0xff8000002dce7808 */ /* 0x000fe40007000000 */
[----:B------:R-:W-:Y:S02]  /*5620*/  FSEL R176, R25, -INF , !P4 ;  /* 0xff80000019b07808 */ /* 0x000fe40006000000 */
[C---:B------:R-:W-:Y:S02]  /*5630*/  ISETP.GE.AND P0, PT, R5.reuse, R240, PT ;  /* 0x000000f00500720c */ /* 0x040fe40003f06270 */
[----:B------:R-:W-:-:S02]  /*5640*/  ISETP.GE.AND P5, PT, R5, R239, PT ;  /* 0x000000ef0500720c */ /* 0x000fc40003fa6270 */
[C---:B------:R-:W-:Y:S02]  /*5650*/  ISETP.GE.AND P3, PT, R5.reuse, R238, PT ;  /* 0x000000ee0500720c */ /* 0x040fe40003f66270 */
[C---:B------:R-:W-:Y:S02]  /*5660*/  ISETP.GE.AND P6, PT, R5.reuse, R237, PT ;  /* 0x000000ed0500720c */ /* 0x040fe40003fc6270 */
[----:B------:R-:W-:Y:S02]  /*5670*/  ISETP.GE.AND P4, PT, R6, R240, PT ;  /* 0x000000f00600720c */ /* 0x000fe40003f86270 */
[C---:B------:R-:W-:Y:S02]  /*5680*/  ISETP.LT.OR P0, PT, R5.reuse, R236, P0 ;  /* 0x000000ec0500720c */ /* 0x040fe40000701670 */
[C---:B------:R-:W-:Y:S02]  /*5690*/  ISETP.LT.OR P5, PT, R5.reuse, R235, P5 ;  /* 0x000000eb0500720c */ /* 0x040fe40002fa1670 */
[----:B------:R-:W-:-:S02]  /*56a0*/  ISETP.LT.OR P3, PT, R5, R234, P3 ;  /* 0x000000ea0500720c */ /* 0x000fc40001f61670 */
[----:B------:R-:W-:Y:S02]  /*56b0*/  ISETP.LT.OR P6, PT, R5, R233, P6 ;  /* 0x000000e90500720c */ /* 0x000fe400037c1670 */
[----:B------:R-:W-:Y:S02]  /*56c0*/  ISETP.LT.OR P4, PT, R6, R236, P4 ;  /* 0x000000ec0600720c */ /* 0x000fe40002781670 */
[----:B------:R-:W-:Y:S02]  /*56d0*/  IADD3 R5, R3, 0x70, RZ ;  /* 0x0000007003057810 */ /* 0x000fe40007ffe0ff */
[----:B------:R-:W-:Y:S02]  /*56e0*/  FSEL R195, R27, -INF , !P2 ;  /* 0xff8000001bc37808 */ /* 0x000fe40005000000 */
[----:B------:R-:W-:Y:S01]  /*56f0*/  FSEL R186, R42, -INF , !P5 ;  /* 0xff8000002aba7808 */ /* 0x000fe20006800000 */
[----:B------:R-:W-:Y:S01]  /*5700*/  HMMA.16816.F32.BF16 R24, R8, R22, R188 ;  /* 0x000000160818723c */ /* 0x000fe200000418bc */
[----:B------:R-:W-:-:S02]  /*5710*/  FSEL R202, R28, -INF , !P3 ;  /* 0xff8000001cca7808 */ /* 0x000fc40005800000 */
[----:B------:R-:W-:Y:S02]  /*5720*/  FSEL R209, R30, -INF , !P6 ;  /* 0xff8000001ed17808 */ /* 0x000fe40007000000 */
[----:B------:R-:W-:Y:S02]  /*5730*/  FSEL R159, R41, -INF , !P4 ;  /* 0xff800000299f7808 */ /* 0x000fe40006000000 */
[----:B------:R-:W-:Y:S01]  /*5740*/  ISETP.GE.AND P2, PT, R6, R238, PT ;  /* 0x000000ee0600720c */ /* 0x000fe20003f46270 */
[----:B------:R-:W-:Y:S01]  /*5750*/  HMMA.16816.F32.BF16 R20, R12, R22, R148 ;  /* 0x000000160c14723c */ /* 0x000fe20000041894 */
[C---:B------:R-:W-:Y:S02]  /*5760*/  ISETP.GE.AND P5, PT, R5.reuse, R240, PT ;  /* 0x000000f00500720c */ /* 0x040fe40003fa6270 */
[C---:B------:R-:W-:Y:S02]  /*5770*/  ISETP.GE.AND P3, PT, R5.reuse, R239, PT ;  /* 0x000000ef0500720c */ /* 0x040fe40003f66270 */
[----:B------:R-:W-:-:S02]  /*5780*/  ISETP.GE.AND P6, PT, R5, R238, PT ;  /* 0x000000ee0500720c */ /* 0x000fc40003fc6270 */
[C---:B------:R-:W-:Y:S01]  /*5790*/  ISETP.GE.AND P4, PT, R5.reuse, R237, PT ;  /* 0x000000ed0500720c */ /* 0x040fe20003f86270 */
[-C--:B------:R-:W-:Y:S01]  /*57a0*/  HMMA.16816.F32.BF16 R8, R8, R18.reuse, R196 ;  /* 0x000000120808723c */ /* 0x080fe200000418c4 */
[----:B------:R-:W-:Y:S02]  /*57b0*/  ISETP.LT.OR P2, PT, R6, R234, P2 ;  /* 0x000000ea0600720c */ /* 0x000fe40001741670 */
[C---:B------:R-:W-:Y:S02]  /*57c0*/  ISETP.LT.OR P5, PT, R5.reuse, R236, P5 ;  /* 0x000000ec0500720c */ /* 0x040fe40002fa1670 */
[C---:B------:R-:W-:Y:S02]  /*57d0*/  ISETP.LT.OR P3, PT, R5.reuse, R235, P3 ;  /* 0x000000eb0500720c */ /* 0x040fe40001f61670 */
[C---:B------:R-:W-:Y:S01]  /*57e0*/  ISETP.LT.OR P6, PT, R5.reuse, R234, P6 ;  /* 0x000000ea0500720c */ /* 0x040fe200037c1670 */
[----:B------:R-:W-:Y:S01]  /*57f0*/  HMMA.16816.F32.BF16 R12, R12, R18, R128 ;  /* 0x000000120c0c723c */ /* 0x000fe20000041880 */
[----:B------:R-:W-:-:S02]  /*5800*/  ISETP.LT.OR P4, PT, R5, R233, P4 ;  /* 0x000000e90500720c */ /* 0x000fc40002781670 */
[----:B------:R-:W-:Y:S02]  /*5810*/  IADD3 R5, R3, 0x71, RZ ;  /* 0x0000007103057810 */ /* 0x000fe40007ffe0ff */
[----:B------:R-:W-:Y:S02]  /*5820*/  FSEL R230, R47, -INF , !P1 ;  /* 0xff8000002fe67808 */ /* 0x000fe40004800000 */
[----:B------:R-:W-:Y:S02]  /*5830*/  FSEL R167, R40, -INF , !P0 ;  /* 0xff80000028a77808 */ /* 0x000fe40004000000 */
[----:B------:R-:W-:Y:S02]  /*5840*/  FSEL R185, R29, -INF , !P2 ;  /* 0xff8000001db97808 */ /* 0x000fe40005000000 */
[C---:B------:R-:W-:Y:S02]  /*5850*/  ISETP.GE.AND P1, PT, R6.reuse, R239, PT ;  /* 0x000000ef0600720c */ /* 0x040fe40003f26270 */
[----:B------:R-:W-:-:S02]  /*5860*/  ISETP.GE.AND P0, PT, R6, R237, PT ;  /* 0x000000ed0600720c */ /* 0x000fc40003f06270 */
[C---:B------:R-:W-:Y:S02]  /*5870*/  ISETP.GE.AND P2, PT, R5.reuse, R240, PT ;  /* 0x000000f00500720c */ /* 0x040fe40003f46270 */
[C---:B------:R-:W-:Y:S02]  /*5880*/  ISETP.LT.OR P1, PT, R6.reuse, R235, P1 ;  /* 0x000000eb0600720c */ /* 0x040fe40000f21670 */
[----:B------:R-:W-:Y:S02]  /*5890*/  ISETP.LT.OR P0, PT, R6, R233, P0 ;  /* 0x000000e90600720c */ /* 0x000fe40000701670 */
[----:B------:R-:W-:Y:S02]  /*58a0*/  ISETP.LT.OR P2, PT, R5, R236, P2 ;  /* 0x000000ec0500720c */ /* 0x000fe40001741670 */
        /* <DEDUP_REMOVED lines=10> */
[C---:B------:R-:W-:Y:S02]  /*5950*/  ISETP.GE.AND P2, PT, R5.reuse, R237, PT ;  /* 0x000000ed0500720c */ /* 0x040fe40003f46270 */
[C---:B------:R-:W-:Y:S02]  /*5960*/  ISETP.LT.OR P5, PT, R6.reuse, R234, P5 ;  /* 0x000000ea0600720c */ /* 0x040fe40002fa1670 */
[----:B------:R-:W-:Y:S02]  /*5970*/  ISETP.LT.OR P3, PT, R6, R233, P3 ;  /* 0x000000e90600720c */ /* 0x000fe40001f61670 */
[----:B------:R-:W-:-:S02]  /*5980*/  ISETP.LT.OR P6, PT, R5, R235, P6 ;  /* 0x000000eb0500720c */ /* 0x000fc400037c1670 */
[C---:B------:R-:W-:Y:S02]  /*5990*/  ISETP.LT.OR P4, PT, R5.reuse, R234, P4 ;  /* 0x000000ea0500720c */ /* 0x040fe40002781670 */
[----:B------:R-:W-:Y:S02]  /*59a0*/  ISETP.LT.OR P2, PT, R5, R233, P2 ;  /* 0x000000e90500720c */ /* 0x000fe40001741670 */
[----:B------:R-:W-:Y:S02]  /*59b0*/  IADD3 R5, R3, 0x69, RZ ;  /* 0x0000006903057810 */ /* 0x000fe40007ffe0ff */
[----:B------:R-:W-:Y:S02]  /*59c0*/  FSEL R150, R39, -INF , !P6 ;  /* 0xff80000027967808 */ /* 0x000fe40007000000 */
[----:B------:R-:W-:Y:S02]  /*59d0*/  FSEL R164, R24, -INF , !P5 ;  /* 0xff80000018a47808 */ /* 0x000fe40006800000 */
[----:B------:R-:W-:-:S02]  /*59e0*/  FSEL R187, R26, -INF , !P3 ;  /* 0xff8000001abb7808 */ /* 0x000fc40005800000 */
[----:B------:R-:W-:Y:S02]  /*59f0*/  FSEL R165, R33, -INF , !P4 ;  /* 0xff80000021a57808 */ /* 0x000fe40006000000 */
[----:B------:R-:W-:Y:S02]  /*5a00*/  FSEL R189, R31, -INF , !P0 ;  /* 0xff8000001fbd7808 */ /* 0x000fe40004000000 */
[C---:B------:R-:W-:Y:S02]  /*5a10*/  ISETP.GE.AND P6, PT, R5.reuse, R240, PT ;  /* 0x000000f00500720c */ /* 0x040fe40003fc6270 */
[C---:B------:R-:W-:Y:S02]  /*5a20*/  ISETP.GE.AND P3, PT, R5.reuse, R239, PT ;  /* 0x000000ef0500720c */ /* 0x040fe40003f66270 */
[C---:B------:R-:W-:Y:S02]  /*5a30*/  ISETP.GE.AND P5, PT, R5.reuse, R238, PT ;  /* 0x000000ee0500720c */ /* 0x040fe40003fa6270 */
[----:B------:R-:W-:-:S02]  /*5a40*/  ISETP.GE.AND P4, PT, R5, R237, PT ;  /* 0x000000ed0500720c */ /* 0x000fc40003f86270 */
[C---:B------:R-:W-:Y:S02]  /*5a50*/  ISETP.GE.AND P0, PT, R6.reuse, R239, PT ;  /* 0x000000ef0600720c */ /* 0x040fe40003f06270 */
[C---:B------:R-:W-:Y:S02]  /*5a60*/  ISETP.LT.OR P6, PT, R5.reuse, R236, P6 ;  /* 0x000000ec0500720c */ /* 0x040fe400037c1670 */
[C---:B------:R-:W-:Y:S02]  /*5a70*/  ISETP.LT.OR P3, PT, R5.reuse, R235, P3 ;  /* 0x000000eb0500720c */ /* 0x040fe40001f61670 */
[C---:B------:R-:W-:Y:S02]  /*5a80*/  ISETP.LT.OR P5, PT, R5.reuse, R234, P5 ;  /* 0x000000ea0500720c */ /* 0x040fe40002fa1670 */
[----:B------:R-:W-:Y:S02]  /*5a90*/  ISETP.LT.OR P4, PT, R5, R233, P4 ;  /* 0x000000e90500720c */ /* 0x000fe40002781670 */
[----:B------:R-:W-:-:S02]  /*5aa0*/  ISETP.LT.OR P0, PT, R6, R235, P0 ;  /* 0x000000eb0600720c */ /* 0x000fc40000701670 */
[C---:B------:R-:W-:Y:S02]  /*5ab0*/  IADD3 R5, R3.reuse, 0x78, RZ ;  /* 0x0000007803057810 */ /* 0x040fe40007ffe0ff */
[----:B------:R-:W-:Y:S02]  /*5ac0*/  IADD3 R3, R3, 0x79, RZ ;  /* 0x0000007903037810 */ /* 0x000fe40007ffe0ff */
[----:B------:R-:W-:Y:S02]  /*5ad0*/  FSEL R157, R22, -INF , !P0 ;  /* 0xff800000169d7808 */ /* 0x000fe40004000000 */
[----:B------:R-:W-:Y:S02]  /*5ae0*/  ISETP.GE.AND P0, PT, R3, R238, PT ;  /* 0x000000ee0300720c */ /* 0x000fe40003f06270 */
[----:B------:R-:W-:Y:S02]  /*5af0*/  FSEL R171, R43, -INF , !P1 ;  /* 0xff8000002bab7808 */ /* 0x000fe40004800000 */
[----:B------:R-:W-:-:S02]  /*5b00*/  ISETP.LT.OR P0, PT, R3, R234, P0 ;  /* 0x000000ea0300720c */ /* 0x000fc40000701670 */
[C---:B------:R-:W-:Y:S02]  /*5b10*/  ISETP.GE.AND P1, PT, R6.reuse, R240, PT ;  /* 0x000000f00600720c */ /* 0x040fe40003f26270 */
[----:B------:R-:W-:Y:S02]  /*5b20*/  FSEL R162, R9, -INF , !P0 ;  /* 0xff80000009a27808 */ /* 0x000fe40004000000 */
[C---:B------:R-:W-:Y:S02]  /*5b30*/  ISETP.GE.AND P0, PT, R3.reuse, R237, PT ;  /* 0x000000ed0300720c */ /* 0x040fe40003f06270 */
[----:B------:R-:W-:Y:S02]  /*5b40*/  ISETP.LT.OR P1, PT, R6, R236, P1 ;  /* 0x000000ec0600720c */ /* 0x000fe40000f21670 */
[----:B------:R-:W-:Y:S02]  /*5b50*/  ISETP.LT.OR P0, PT, R3, R233, P0 ;  /* 0x000000e90300720c */ /* 0x000fe40000701670 */
[----:B------:R-:W-:-:S02]  /*5b60*/  FSEL R179, R35, -INF , !P2 ;  /* 0xff80000023b37808 */ /* 0x000fc40005000000 */
[----:B------:R-:W-:Y:S02]  /*5b70*/  FSEL R153, R20, -INF , !P1 ;  /* 0xff80000014997808 */ /* 0x000fe40004800000 */
[C---:B------:R-:W-:Y:S02]  /*5b80*/  ISETP.GE.AND P2, PT, R5.reuse, R238, PT ;  /* 0x000000ee0500720c */ /* 0x040fe40003f46270 */
[----:B------:R-:W-:Y:S02]  /*5b90*/  ISETP.GE.AND P1, PT, R5, R237, PT ;  /* 0x000000ed0500720c */ /* 0x000fe40003f26270 */
[----:B------:R-:W-:Y:S02]  /*5ba0*/  FSEL R166, R11, -INF , !P0 ;  /* 0xff8000000ba67808 */ /* 0x000fe40004000000 */
[----:B------:R-:W-:Y:S02]  /*5bb0*/  PLOP3.LUT P0, PT, PT, PT, UP0, 0x80, 0x0 ;  /* 0x000000000000781c */ /* 0x000fe40003f0f008 */
[----:B------:R-:W-:-:S02]  /*5bc0*/  ISETP.LT.OR P2, PT, R5, R234, P2 ;  /* 0x000000ea0500720c */ /* 0x000fc40001741670 */
[----:B------:R-:W-:Y:S02]  /*5bd0*/  ISETP.LT.OR P1, PT, R5, R233, P1 ;  /* 0x000000e90500720c */ /* 0x000fe40000f21670 */
[----:B------:R-:W-:Y:S02]  /*5be0*/  FSEL R148, R25, -INF , !P5 ;  /* 0xff80000019947808 */ /* 0x000fe40006800000 */
[----:B------:R-:W-:Y:S02]  /*5bf0*/  FSEL R177, R27, -INF , !P4 ;  /* 0xff8000001bb17808 */ /* 0x000fe40006000000 */
[----:B------:R-:W-:Y:S02]  /*5c00*/  FSEL R128, R8, -INF , !P2 ;  /* 0xff80000008807808 */ /* 0x000fe40005000000 */
[----:B------:R-:W-:Y:S02]  /*5c10*/  FSEL R169, R10, -INF , !P1 ;  /* 0xff8000000aa97808 */ /* 0x000fe40004800000 */
[----:B------:R-:W-:-:S02]  /*5c20*/  ISETP.GE.AND P5, PT, R5, R240, PT ;  /* 0x000000f00500720c */ /* 0x000fc40003fa6270 */
[----:B------:R-:W-:Y:S02]  /*5c30*/  ISETP.GE.AND P4, PT, R3, R240, PT ;  /* 0x000000f00300720c */ /* 0x000fe40003f86270 */
[-C--:B------:R-:W-:Y:S02]  /*5c40*/  ISETP.GE.AND P2, PT, R5, R239.reuse, PT ;  /* 0x000000ef0500720c */ /* 0x080fe40003f46270 */
[----:B------:R-:W-:Y:S02]  /*5c50*/  ISETP.GE.AND P1, PT, R3, R239, PT ;  /* 0x000000ef0300720c */ /* 0x000fe40003f26270 */
[CC--:B------:R-:W-:Y:S02]  /*5c60*/  ISETP.LT.OR P5, PT, R5.reuse, R236.reuse, P5 ;  /* 0x000000ec0500720c */ /* 0x0c0fe40002fa1670 */
[----:B------:R-:W-:Y:S02]  /*5c70*/  ISETP.LT.OR P2, PT, R5, R235, P2 ;  /* 0x000000eb0500720c */ /* 0x000fe40001741670 */
[----:B------:R-:W-:-:S02]  /*5c80*/  ISETP.LT.OR P4, PT, R3, R236, P4 ;  /* 0x000000ec0300720c */ /* 0x000fc40002781670 */
[----:B------:R-:W-:Y:S02]  /*5c90*/  ISETP.LT.OR P1, PT, R3, R235, P1 ;  /* 0x000000eb0300720c */ /* 0x000fe40000f21670 */
[----:B------:R-:W-:Y:S02]  /*5ca0*/  FSEL R154, R21, -INF , !P6 ;  /* 0xff800000159a7808 */ /* 0x000fe40007000000 */
[----:B------:R-:W-:Y:S02]  /*5cb0*/  FSEL R158, R23, -INF , !P3 ;  /* 0xff800000179e7808 */ /* 0x000fe40005800000 */
[----:B------:R-:W-:Y:S02]  /*5cc0*/  FSEL R125, R12, -INF , !P5 ;  /* 0xff8000000c7d7808 */ /* 0x000fe40006800000 */
[----:B------:R-:W-:Y:S02]  /*5cd0*/  FSEL R127, R14, -INF , !P2 ;  /* 0xff8000000e7f7808 */ /* 0x000fe40005000000 */
[----:B------:R-:W-:-:S02]  /*5ce0*/  FSEL R124, R13, -INF , !P4 ;  /* 0xff8000000d7c7808 */ /* 0x000fc40006000000 */
[----:B------:R-:W-:Y:S01]  /*5cf0*/  FSEL R126, R15, -INF , !P1 ;  /* 0xff8000000f7e7808 */ /* 0x000fe20004800000 */
[----:B------:R-:W-:Y:S05]  /*5d00*/  @!P0 BRA `(.L_x_495) ;  /* 0x0000028000008947 */ /* 0x000fea0003800000 */
[----:B------:R-:W2:Y:S01]  /*5d10*/  LDL.64 R102, [R1+0x68] ;  /* 0x0000680001667983 */ /* 0x000ea20000100a00 */
[----:B------:R-:W-:Y:S01]  /*5d20*/  UIADD3 UR12, UR8, -0x2, URZ ;  /* 0xfffffffe080c7890 */ /* 0x000fe2000fffe03f */
[----:B------:R-:W-:Y:S02]  /*5d30*/  IMAD.MOV.U32 R70, RZ, RZ, c[0x0][0x19c] ;  /* 0x00006700ff467624 */ /* 0x000fe400078e00ff */
[----:B------:R-:W-:Y:S01]  /*5d40*/  IMAD.U32 R3, RZ, RZ, UR6 ;  /* 0x00000006ff037e24 */ /* 0x000fe2000f8e00ff */
[----:B------:R-:W-:Y:S02]  /*5d50*/  USHF.R.S32.HI UR7, URZ, 0x1f, UR12 ;  /* 0x0000001f3f077899 */ /* 0x000fe4000801140c */
[----:B------:R-:W-:Y:S01]  /*5d60*/  UIMAD UR20, UR20, UR12, URZ ;  /* 0x0000000c141472a4 */ /* 0x000fe2000f8e023f */
[----:B------:R-:W-:Y:S01]  /*5d70*/  IMAD.U32 R6, RZ, RZ, UR12 ;  /* 0x0000000cff067e24 */ /* 0x000fe2000f8e00ff */
[----:B------:R-:W-:Y:S01]  /*5d80*/  USHF.L.U32 UR12, UR6, 0x5, URZ ;  /* 0x00000005060c7899 */ /* 0x000fe2000800063f */
[----:B------:R-:W-:Y:S01]  /*5d90*/  SHF.L.U64.HI R3, R3, 0x5, R70 ;  /* 0x0000000503037819 */ /* 0x000fe20000010246 */
[----:B------:R-:W-:Y:S01]  /*5da0*/  UIMAD UR7, UR7, UR22, UR20 ;  /* 0x00000016070772a4 */ /* 0x000fe2000f8e0214 */
[----:B--2---:R-:W-:-:S05]  /*5db0*/  IMAD.WIDE.U32 R6, R6, UR22, R102 ;  /* 0x0000001606067c25 */ /* 0x004fca000f8e0066 */
[----:B------:R-:W-:Y:S02]  /*5dc0*/  IADD3 R5, R7, UR7, RZ ;  /* 0x0000000707057c10 */ /* 0x000fe4000fffe0ff */
[----:B------:R-:W-:-:S04]  /*5dd0*/  LEA R8, P1, R6, c[0x0][0x168], 0x1 ;  /* 0x00005a0006087a11 */ /* 0x000fc800078208ff */
[----:B------:R-:W-:Y:S02]  /*5de0*/  LEA.HI.X R9, R6, c[0x0][0x16c], R5, 0x1, P1 ;  /* 0x00005b0006097a11 */ /* 0x000fe400008f0c05 */
[----:B------:R-:W-:-:S03]  /*5df0*/  IADD3 R6, P1, R8, UR12, RZ ;  /* 0x0000000c08067c10 */ /* 0x000fc6000ff3e0ff */
[----:B------:R-:W-:Y:S01]  /*5e00*/  @!PT LDS RZ, [RZ] ;  /* 0x00000000fffff984 */ /* 0x000fe20000000800 */
[----:B------:R-:W-:Y:S01]  /*5e10*/  @!PT LDS RZ, [RZ] ;  /* 0x00000000fffff984 */ /* 0x000fe20000000800 */
[----:B------:R-:W-:Y:S01]  /*5e20*/  @!PT LDS RZ, [RZ] ;  /* 0x00000000fffff984 */ /* 0x000fe20000000800 */
[----:B------:R1:W-:Y:S02]  /*5e30*/  LDGSTS.E.BYPASS.LTC128B.128 [R241+0x4000], [R8.64] ;  /* 0x0400000008f17fae */ /* 0x0003e4000b901d52 */
[----:B------:R-:W-:Y:S01]  /*5e40*/  IMAD.X R7, R3, 0x1, R9, P1 ;  /* 0x0000000103077824 */ /* 0x000fe200008e0609 */
[----:B------:R-:W-:-:S04]  /*5e50*/  IADD3 R16, P1, R6, UR12, RZ ;  /* 0x0000000c06107c10 */ /* 0x000fc8000ff3e0ff */
[----:B------:R2:W-:Y:S01]  /*5e60*/  LDGSTS.E.BYPASS.LTC128B.128 [R241+0x4800], [R6.64] ;  /* 0x0480000006f17fae */ /* 0x0005e2000b901d52 */
        /* <DEDUP_REMOVED lines=9> */
[----:B------:R-:W-:-:S05]  /*5f00*/  IMAD.X R11, R13, 0x1, R3, P1 ;  /* 0x000000010d0b7824 */ /* 0x000fca00008e0603 */
[----:B------:R3:W-:Y:S01]  /*5f10*/  LDGSTS.E.BYPASS.LTC128B.128 [R241+0x6800], [R10.64] ;  /* 0x068000000af17fae */ /* 0x0007e2000b901d52 */
[----:B--2---:R-:W-:-:S05]  /*5f20*/  IADD3 R6, P1, R10, UR12, RZ ;  /* 0x0000000c0a067c10 */ /* 0x004fca000ff3e0ff */
[----:B------:R-:W-:Y:S01]  /*5f30*/  IMAD.X R7, R11, 0x1, R3, P1 ;  /* 0x000000010b077824 */ /* 0x000fe200008e0603 */
[----:B-1----:R-:W-:-:S04]  /*5f40*/  IADD3 R8, P1, R6, UR12, RZ ;  /* 0x0000000c06087c10 */ /* 0x002fc8000ff3e0ff */
[----:B------:R3:W-:Y:S01]  /*5f50*/  LDGSTS.E.BYPASS.LTC128B.128 [R241+0x7000], [R6.64] ;  /* 0x0700000006f17fae */ /* 0x0007e2000b901d52 */
[----:B------:R-:W-:-:S05]  /*5f60*/  IMAD.X R9, R7, 0x1, R3, P1 ;  /* 0x0000000107097824 */ /* 0x000fca00008e0603 */
[----:B------:R3:W-:Y:S04]  /*5f70*/  LDGSTS.E.BYPASS.LTC128B.128 [R241+0x7800], [R8.64] ;  /* 0x0780000008f17fae */ /* 0x0007e8000b901d52 */
[----:B------:R-:W0:Y:S02]  /*5f80*/  LDGDEPBAR ;  /* 0x00000000000079af */ /* 0x000e240000000000 */
.L_x_495:
[----:B------:R-:W-:Y:S01]  /*5f90*/  STL [R1+0xc8], R228 ;  /* 0x0000c8e401007387 */ /* 0x000fe20000100800 */
[----:B------:R-:W-:Y:S01]  /*5fa0*/  MOV R130, R69 ;  /* 0x0000004500827202 */ /* 0x000fe20000000f00 */
[----:B------:R-:W-:Y:S02]  /*5fb0*/  IMAD.MOV.U32 R151, RZ, RZ, R68 ;  /* 0x000000ffff977224 */ /* 0x000fe400078e0044 */
[----:B------:R1:W-:Y:S04]  /*5fc0*/  STL [R1+0xc4], R227 ;  /* 0x0000c4e301007387 */ /* 0x0003e80000100800 */
[----:B-1----:R-:W2:Y:S04]  /*5fd0*/  LDL.LU R227, [R1+0x4] ;  /* 0x0000040001e37983 */ /* 0x002ea80000300800 */
[----:B------:R1:W-:Y:S04]  /*5fe0*/  STL [R1+0xc0], R226 ;  /* 0x0000c0e201007387 */ /* 0x0003e80000100800 */
[----:B-1----:R-:W4:Y:S01]  /*5ff0*/  LDL.LU R226, [R1] ;  /* 0x0000000001e27983 */ /* 0x002f220000300800 */
[----:B------:R-:W-:Y:S01]  /*6000*/  FMNMX.FTZ R3, R65, R64, !PT ;  /* 0x0000004041037209 */ /* 0x000fe20007810000 */
[----:B------:R-:W-:-:S02]  /*6010*/  IMAD.SHL.U32 R212, R0, 0x2, RZ ;  /* 0x0000000200d47824 */ /* 0x000fc400078e00ff */
[----:B------:R-:W-:Y:S01]  /*6020*/  STL [R1+0xbc], R225 ;  /* 0x0000bce101007387 */ /* 0x000fe20000100800 */
[----:B------:R-:W-:Y:S01]  /*6030*/  FMNMX.FTZ R3, R66, R3, !PT ;  /* 0x0000000342037209 */ /* 0x000fe20007810000 */
[--C-:B------:R-:W-:Y:S02]  /*6040*/  IMAD R213, R4, 0x2, R212.reuse ;  /* 0x0000000204d57824 */ /* 0x100fe400078e02d4 */
[----:B------:R-:W-:Y:S01]  /*6050*/  STL [R1+0xb8], R224 ;  /* 0x0000b8e001007387 */ /* 0x000fe20000100800 */
[----:B------:R-:W-:Y:S01]  /*6060*/  FMNMX.FTZ R3, R56, R3, !PT ;  /* 0x0000000338037209 */ /* 0x000fe20007810000 */
[C---:B------:R-:W-:Y:S02]  /*6070*/  IMAD R215, R2.reuse, 0x2, R212 ;  /* 0x0000000202d77824 */ /* 0x040fe400078e02d4 */
[----:B------:R-:W-:Y:S01]  /*6080*/  STL [R1+0xb4], R223 ;  /* 0x0000b4df01007387 */ /* 0x000fe20000100800 */
[----:B------:R-:W-:Y:S01]  /*6090*/  FMNMX.FTZ R3, R57, R3, !PT ;  /* 0x0000000339037209 */ /* 0x000fe20007810000 */
[----:B------:R-:W-:-:S02]  /*60a0*/  IMAD R214, R2, 0x2, R213 ;  /* 0x0000000202d67824 */ /* 0x000fc400078e02d5 */
[----:B------:R-:W-:Y:S01]  /*60b0*/  STL [R1+0xb0], R222 ;  /* 0x0000b0de01007387 */ /* 0x000fe20000100800 */
[----:B------:R-:W-:-:S03]  /*60c0*/  FMNMX.FTZ R3, R54, R3, !PT ;  /* 0x0000000336037209 */ /* 0x000fc60007810000 */
[----:B------:R-:W-:Y:S01]  /*60d0*/  STL [R1+0xac], R221 ;  /* 0x0000acdd01007387 */ /* 0x000fe20000100800 */
[----:B------:R-:W-:-:S03]  /*60e0*/  FMNMX.FTZ R3, R53, R3, !PT ;  /* 0x0000000335037209 */ /* 0x000fc60007810000 */
[----:B------:R-:W-:Y:S01]  /*60f0*/  STL [R1+0xa8], R220 ;  /* 0x0000a8dc01007387 */ /* 0x000fe20000100800 */
[----:B------:R-:W-:-:S03]  /*6100*/  FMNMX.FTZ R3, R52, R3, !PT ;  /* 0x0000000334037209 */ /* 0x000fc60007810000 */
[----:B------:R-:W-:Y:S01]  /*6110*/  STL [R1+0xa4], R219 ;  /* 0x0000a4db01007387 */ /* 0x000fe20000100800 */
[----:B------:R-:W-:-:S03]  /*6120*/  FMNMX.FTZ R3, R145, R3, !PT ;  /* 0x0000000391037209 */ /* 0x000fc60007810000 */
[----:B------:R-:W-:Y:S01]  /*6130*/  LDSM.16.MT88.4 R44, [R212+0x8000] ;  /* 0x00800000d42c783b */ /* 0x000fe20000004200 */
[----:B------:R-:W-:-:S03]  /*6140*/  FMNMX.FTZ R3, R143, R3, !PT ;  /* 0x000000038f037209 */ /* 0x000fc60007810000 */
[----:B------:R-:W-:Y:S01]  /*6150*/  LDSM.16.MT88.4 R36, [R213+0x8000] ;  /* 0x00800000d524783b */ /* 0x000fe20000004200 */
[----:B------:R-:W-:-:S03]  /*6160*/  FMNMX.FTZ R3, R137, R3, !PT ;  /* 0x0000000389037209 */ /* 0x000fc60007810000 */
        /* <DEDUP_REMOVED lines=9> */
[----:B------:R-:W-:Y:S02]  /*6200*/  FMNMX.FTZ R5, R155, R3, !PT ;  /* 0x000000039b057209 */ /* 0x000fe40007810000 */
[----:B------:R-:W-:Y:S01]  /*6210*/  FMNMX.FTZ R3, R75, R72, !PT ;  /* 0x000000484b037209 */ /* 0x000fe20007810000 */
[----:B------:R-:W-:Y:S01]  /*6220*/  LDSM.16.MT88.4 R40, [R214+0x8000] ;  /* 0x00800000d628783b */ /* 0x000fe20000004200 */
[----:B------:R-:W-:Y:S02]  /*6230*/  FMNMX.FTZ R5, R247, R5, !PT ;  /* 0x00000005f7057209 */ /* 0x000fe40007810000 */
[----:B------:R-:W-:Y:S01]  /*6240*/  FMNMX.FTZ R3, R74, R3, !PT ;  /* 0x000000034a037209 */ /* 0x000fe20007810000 */
[----:B------:R-:W-:Y:S01]  /*6250*/  LDSM.16.MT88.4 R48, [R215+0x8800] ;  /* 0x00880000d730783b */ /* 0x000fe20000004200 */
[----:B---3--:R-:W-:Y:S02]  /*6260*/  FMNMX.FTZ R6, R244, R5, !PT ;  /* 0x00000005f4067209 */ /* 0x008fe40007810000 */
        /* <DEDUP_REMOVED lines=47> */
[----:B-1----:R-:W-:Y:S02]  /*6560*/  FMNMX.FTZ R70, R3, R70, !PT ;  /* 0x0000004603467209 */ /* 0x002fe40007810000 */
        /* <DEDUP_REMOVED lines=36> */
[----:B------:R-:W1:Y:S01]  /*67b0*/  SHFL.BFLY PT, R7, R69, 0x2, 0x1f ;  /* 0x0c401f0045077f89 */ /* 0x000e6200000e0000 */
[----:B------:R-:W-:Y:S02]  /*67c0*/  FMNMX.FTZ R3, R130, R3, !PT ;  /* 0x0000000382037209 */ /* 0x000fe40007810000 */
[----:B------:R-:W-:Y:S01]  /*67d0*/  FMNMX.FTZ R5, R206, R5, !PT ;  /* 0x00000005ce057209 */ /* 0x000fe20007810000 */
[C---:B------:R-:W-:Y:S01]  /*67e0*/  FMUL.FTZ R8, R70.reuse, c[0x0][0x23c] ;  /* 0x00008f0046087a20 */ /* 0x040fe20000410000 */
[----:B------:R-:W-:-:S02]  /*67f0*/  FSETP.NEU.FTZ.AND P1, PT, R70, -INF , PT ;  /* 0xff8000004600780b */ /* 0x000fc40003f3d000 */
[----:B------:R-:W-:Y:S02]  /*6800*/  FMNMX.FTZ R5, R202, R5, !PT ;  /* 0x00000005ca057209 */ /* 0x000fe40007810000 */
[----:B------:R-:W-:Y:S02]  /*6810*/  FSEL R8, R8, RZ, P1 ;  /* 0x000000ff08087208 */ /* 0x000fe40000800000 */
[----:B------:R-:W-:-:S03]  /*6820*/  FMNMX.FTZ R5, R185, R5, !PT ;  /* 0x00000005b9057209 */ /* 0x000fc60007810000 */
[--C-:B------:R-:W-:Y:S01]  /*6830*/  FFMA.FTZ R6, R65, c[0x0][0x23c], -R8.reuse ;  /* 0x00008f0041067a23 */ /* 0x100fe20000010808 */
[----:B------:R-:W-:Y:S01]  /*6840*/  FMNMX.FTZ R5, R164, R5, !PT ;  /* 0x00000005a4057209 */ /* 0x000fe20007810000 */
[--C-:B------:R-:W-:Y:S02]  /*6850*/  FFMA.FTZ R153, R153, c[0x0][0x23c], -R8.reuse ;  /* 0x00008f0099997a23 */ /* 0x100fe40000010808 */
[----:B------:R3:W-:Y:S01]  /*6860*/  MUFU.EX2 R80, R6 ;  /* 0x0000000600507308 */ /* 0x0007e20000000800 */
[----:B------:R-:W-:Y:S01]  /*6870*/  FMNMX.FTZ R68, R148, R5, !PT ;  /* 0x0000000594447209 */ /* 0x000fe20007810000 */
[--C-:B------:R-:W-:Y:S02]  /*6880*/  FFMA.FTZ R5, R66, c[0x0][0x23c], -R8.reuse ;  /* 0x00008f0042057a23 */ /* 0x100fe40000010808 */
[----:B------:R-:W-:Y:S01]  /*6890*/  FFMA.FTZ R154, R154, c[0x0][0x23c], -R8 ;  /* 0x00008f009a9a7a23 */ /* 0x000fe20000010808 */
[----:B------:R-:W-:Y:S02]  /*68a0*/  FMNMX.FTZ R68, R184, R68, !PT ;  /* 0x00000044b8447209 */ /* 0x000fe40007810000 */
[----:B-1----:R-:W-:Y:S01]  /*68b0*/  FMNMX.FTZ R69, R69, R7, !PT ;  /* 0x0000000745457209 */ /* 0x002fe20007810000 */
[----:B------:R1:W-:Y:S01]  /*68c0*/  MUFU.EX2 R198, R5 ;  /* 0x0000000500c67308 */ /* 0x0003e20000000800 */
[----:B------:R-:W-:-:S03]  /*68d0*/  FMNMX.FTZ R68, R165, R68, !PT ;  /* 0x00000044a5447209 */ /* 0x000fc60007810000 */
[----:B------:R-:W1:Y:S01]  /*68e0*/  SHFL.BFLY PT, R7, R69, 0x1, 0x1f ;  /* 0x0c201f0045077f89 */ /* 0x000e6200000e0000 */
[----:B------:R-:W-:Y:S01]  /*68f0*/  FMNMX.FTZ R68, R128, R68, !PT ;  /* 0x0000004480447209 */ /* 0x000fe20007810000 */
[----:B---3--:R-:W-:-:S03]  /*6900*/  FFMA.FTZ R6, R64, c[0x0][0x23c], -R8 ;  /* 0x00008f0040067a23 */ /* 0x008fc60000010808 */
[----:B------:R-:W-:Y:S01]  /*6910*/  FMNMX.FTZ R68, R162, R68, !PT ;  /* 0x00000044a2447209 */ /* 0x000fe20007810000 */
[----:B------:R3:W1:Y:S01]  /*6920*/  MUFU.EX2 R199, R6 ;  /* 0x0000000600c77308 */ /* 0x0006620000000800 */
[----:B--2---:R-:W-:Y:S01]  /*6930*/  FMNMX.FTZ R3, R227, R3, !PT ;  /* 0x00000003e3037209 */ /* 0x004fe20007810000 */
[----:B-1----:R-:W-:-:S06]  /*6940*/  FFMA.FTZ R5, R56, c[0x0][0x23c], -R8 ;  /* 0x00008f0038057a23 */ /* 0x002fcc0000010808 */
[----:B------:R-:W1:Y:S01]  /*6950*/  MUFU.EX2 R225, R5 ;  /* 0x0000000500e17308 */ /* 0x000e620000000800 */
[----:B---3--:R-:W2:Y:S01]  /*6960*/  SHFL.BFLY PT, R6, R68, 0x2, 0x1f ;  /* 0x0c401f0044067f89 */ /* 0x008ea200000e0000 */
[----:B------:R-:W-:Y:S02]  /*6970*/  FMNMX.FTZ R69, R69, R7, !PT ;  /* 0x0000000745457209 */ /* 0x000fe40007810000 */
[----:B------:R-:W-:Y:S02]  /*6980*/  F2FP.BF16.PACK_AB R24, R199, R80 ;  /* 0x00000050c718723e */ /* 0x000fe400000010ff */
[C---:B------:R-:W-:Y:S01]  /*6990*/  FSETP.NEU.FTZ.AND P1, PT, R69.reuse, -INF , PT ;  /* 0xff8000004500780b */ /* 0x040fe20003f3d000 */
[----:B------:R-:W-:Y:S01]  /*69a0*/  FMUL.FTZ R7, R69, c[0x0][0x23c] ;  /* 0x00008f0045077a20 */ /* 0x000fe20000410000 */
[----:B-1----:R-:W-:-:S04]  /*69b0*/  F2FP.BF16.PACK_AB R26, R225, R198 ;  /* 0x000000c6e11a723e */ /* 0x002fc800000010ff */
[----:B------:R-:W-:Y:S02]  /*69c0*/  FSEL R7, R7, RZ, P1 ;  /* 0x000000ff07077208 */ /* 0x000fe40000800000 */
[----:B----4-:R-:W-:-:S03]  /*69d0*/  FMNMX.FTZ R3, R226, R3, !PT ;  /* 0x00000003e2037209 */ /* 0x010fc60007810000 */
[--C-:B------:R-:W-:Y:S02]  /*69e0*/  FFMA.FTZ R157, R157, c[0x0][0x23c], -R7.reuse ;  /* 0x00008f009d9d7a23 */ /* 0x100fe40000010807 */
[--C-:B------:R-:W-:Y:S01]  /*69f0*/  FFMA.FTZ R158, R158, c[0x0][0x23c], -R7.reuse ;  /* 0x00008f009e9e7a23 */ /* 0x100fe20000010807 */
[----:B------:R-:W-:Y:S01]  /*6a00*/  FMNMX.FTZ R3, R83, R3, !PT ;  /* 0x0000000353037209 */ /* 0x000fe20007810000 */
[----:B------:R-:W-:-:S03]  /*6a10*/  FFMA.FTZ R170, R170, c[0x0][0x23c], -R7 ;  /* 0x00008f00aaaa7a23 */ /* 0x000fc60000010807 */
[----:B------:R-:W-:Y:S02]  /*6a20*/  FMNMX.FTZ R3, R250, R3, !PT ;  /* 0x00000003fa037209 */ /* 0x000fe40007810000 */
[----:B--2---:R-:W-:Y:S02]  /*6a30*/  FMNMX.FTZ R68, R68, R6, !PT ;  /* 0x0000000644447209 */ /* 0x004fe40007810000 */
[----:B------:R-:W-:-:S03]  /*6a40*/  FMNMX.FTZ R3, R246, R3, !PT ;  /* 0x00000003f6037209 */ /* 0x000fc60007810000 */
[----:B------:R-:W1:Y:S01]  /*6a50*/  SHFL.BFLY PT, R6, R68, 0x1, 0x1f ;  /* 0x0c201f0044067f89 */ /* 0x000e6200000e0000 */
[----:B------:R-:W-:-:S04]  /*6a60*/  FMNMX.FTZ R3, R243, R3, !PT ;  /* 0x00000003f3037209 */ /* 0x000fc80007810000 */
[----:B------:R-:W-:Y:S01]  /*6a70*/  FMNMX.FTZ R5, R230, R3, !PT ;  /* 0x00000003e6057209 */ /* 0x000fe20007810000 */
[----:B------:R-:W-:-:S03]  /*6a80*/  FFMA.FTZ R3, R57, c[0x0][0x23c], -R8 ;  /* 0x00008f0039037a23 */ /* 0x000fc60000010808 */
[----:B------:R-:W-:Y:S01]  /*6a90*/  FMNMX.FTZ R5, R209, R5, !PT ;  /* 0x00000005d1057209 */ /* 0x000fe20007810000 */
[----:B------:R2:W-:Y:S03]  /*6aa0*/  MUFU.EX2 R221, R3 ;  /* 0x0000000300dd7308 */ /* 0x0005e60000000800 */
[----:B------:R-:W-:-:S04]  /*6ab0*/  FMNMX.FTZ R5, R189, R5, !PT ;  /* 0x00000005bd057209 */ /* 0x000fc80007810000 */
[----:B------:R-:W-:-:S04]  /*6ac0*/  FMNMX.FTZ R5, R187, R5, !PT ;  /* 0x00000005bb057209 */ /* 0x000fc80007810000 */
[----:B------:R-:W-:Y:S02]  /*6ad0*/  FMNMX.FTZ R5, R177, R5, !PT ;  /* 0x00000005b1057209 */ /* 0x000fe40007810000 */
[----:B-1----:R-:W-:Y:S01]  /*6ae0*/  FMNMX.FTZ R68, R68, R6, !PT ;  /* 0x0000000644447209 */ /* 0x002fe20007810000 */
[----:B--2---:R-:W-:Y:S01]  /*6af0*/  FFMA.FTZ R3, R54, c[0x0][0x23c], -R8 ;  /* 0x00008f0036037a23 */ /* 0x004fe20000010808 */
[----:B------:R-:W-:-:S03]  /*6b00*/  FMNMX.FTZ R5, R188, R5, !PT ;  /* 0x00000005bc057209 */ /* 0x000fc60007810000 */
[C---:B------:R-:W-:Y:S01]  /*6b10*/  FMUL.FTZ R6, R68.reuse, c[0x0][0x23c] ;  /* 0x00008f0044067a20 */ /* 0x040fe20000410000 */
[----:B------:R1:W-:Y:S01]  /*6b20*/  MUFU.EX2 R13, R3 ;  /* 0x00000003000d7308 */ /* 0x0003e20000000800 */
[----:B------:R-:W-:Y:S02]  /*6b30*/  FMNMX.FTZ R5, R179, R5, !PT ;  /* 0x00000005b3057209 */ /* 0x000fe40007810000 */
[----:B------:R-:W-:-:S04]  /*6b40*/  FSETP.NEU.FTZ.AND P1, PT, R68, -INF , PT ;  /* 0xff8000004400780b */ /* 0x000fc80003f3d000 */
[----:B------:R-:W-:-:S05]  /*6b50*/  FSEL R6, R6, RZ, P1 ;  /* 0x000000ff06067208 */ /* 0x000fca0000800000 */
[----:B------:R-:W-:Y:S02]  /*6b60*/  FFMA.FTZ R4, R78, c[0x0][0x23c], -R6 ;  /* 0x00008f004e047a23 */ /* 0x000fe40000010806 */
[--C-:B-1----:R-:W-:Y:S02]  /*6b70*/  FFMA.FTZ R3, R53, c[0x0][0x23c], -R8.reuse ;  /* 0x00008f0035037a23 */ /* 0x102fe40000010808 */
[----:B------:R-:W-:Y:S08]  /*6b80*/  MUFU.EX2 R218, R4 ;  /* 0x0000000400da7308 */ /* 0x000ff00000000800 */
[----:B------:R1:W-:Y:S02]  /*6b90*/  MUFU.EX2 R131, R3 ;  /* 0x0000000300837308 */ /* 0x0003e40000000800 */
[----:B-1----:R-:W-:-:S06]  /*6ba0*/  FFMA.FTZ R3, R52, c[0x0][0x23c], -R8 ;  /* 0x00008f0034037a23 */ /* 0x002fcc0000010808 */
[----:B------:R1:W2:Y:S02]  /*6bb0*/  MUFU.EX2 R220, R3 ;  /* 0x0000000300dc7308 */ /* 0x0002a40000000800 */
[----:B-1----:R-:W-:Y:S01]  /*6bc0*/  FMNMX.FTZ R3, R169, R5, !PT ;  /* 0x00000005a9037209 */ /* 0x002fe20007810000 */
[--C-:B------:R-:W-:Y:S01]  /*6bd0*/  FFMA.FTZ R5, R75, c[0x0][0x23c], -R7.reuse ;  /* 0x00008f004b057a23 */ /* 0x100fe20000010807 */
[----:B--2---:R-:W-:Y:S02]  /*6be0*/  F2FP.BF16.PACK_AB R18, R220, R131 ;  /* 0x00000083dc12723e */ /* 0x004fe400000010ff */
[----:B------:R-:W-:Y:S02]  /*6bf0*/  FMNMX.FTZ R3, R166, R3, !PT ;  /* 0x00000003a6037209 */ /* 0x000fe40007810000 */
[----:B------:R1:W-:Y:S03]  /*6c00*/  MUFU.EX2 R196, R5 ;  /* 0x0000000500c47308 */ /* 0x0003e60000000800 */
[----:B------:R-:W2:Y:S01]  /*6c10*/  SHFL.BFLY PT, R9, R3, 0x2, 0x1f ;  /* 0x0c401f0003097f89 */ /* 0x000ea200000e0000 */
[----:B-1----:R-:W-:-:S04]  /*6c20*/  FFMA.FTZ R5, R72, c[0x0][0x23c], -R7 ;  /* 0x00008f0048057a23 */ /* 0x002fc80000010807 */
[----:B------:R1:W3:Y:S01]  /*6c30*/  MUFU.EX2 R191, R5 ;  /* 0x0000000500bf7308 */ /* 0x0002e20000000800 */
[----:B--2---:R-:W-:-:S05]  /*6c40*/  FMNMX.FTZ R3, R3, R9, !PT ;  /* 0x0000000903037209 */ /* 0x004fca0007810000 */
[----:B------:R-:W2:Y:S01]  /*6c50*/  SHFL.BFLY PT, R9, R3, 0x1, 0x1f ;  /* 0x0c201f0003097f89 */ /* 0x000ea200000e0000 */
[----:B-1----:R-:W-:Y:S01]  /*6c60*/  FFMA.FTZ R5, R74, c[0x0][0x23c], -R7 ;  /* 0x00008f004a057a23 */ /* 0x002fe20000010807 */
[----:B---3--:R-:W-:-:S03]  /*6c70*/  F2FP.BF16.PACK_AB R25, R191, R196 ;  /* 0x000000c4bf19723e */ /* 0x008fc600000010ff */
[----:B------:R1:W-:Y:S02]  /*6c80*/  MUFU.EX2 R197, R5 ;  /* 0x0000000500c57308 */ /* 0x0003e40000000800 */
[----:B-1----:R-:W-:Y:S01]  /*6c90*/  FFMA.FTZ R5, R71, c[0x0][0x23c], -R7 ;  /* 0x00008f0047057a23 */ /* 0x002fe20000010807 */
[----:B--2---:R-:W-:Y:S01]  /*6ca0*/  FMNMX.FTZ R3, R3, R9, !PT ;  /* 0x0000000903037209 */ /* 0x004fe20007810000 */
[----:B------:R-:W-:-:S04]  /*6cb0*/  FFMA.FTZ R9, R79, c[0x0][0x23c], -R6 ;  /* 0x00008f004f097a23 */ /* 0x000fc80000010806 */
[----:B------:R1:W2:Y:S01]  /*6cc0*/  MUFU.EX2 R224, R5 ;  /* 0x0000000500e07308 */ /* 0x0002a20000000800 */
[----:B------:R-:W-:-:S07]  /*6cd0*/  FSETP.NEU.FTZ.AND P1, PT, R3, -INF , PT ;  /* 0xff8000000300780b */ /* 0x000fce0003f3d000 */
[----:B------:R3:W-:Y:S01]  /*6ce0*/  MUFU.EX2 R223, R9 ;  /* 0x0000000900df7308 */ /* 0x0007e20000000800 */
[----:B-1----:R-:W-:Y:S01]  /*6cf0*/  FFMA.FTZ R5, R67, c[0x0][0x23c], -R7 ;  /* 0x00008f0043057a23 */ /* 0x002fe20000010807 */
[----:B--2---:R-:W-:-:S06]  /*6d00*/  F2FP.BF16.PACK_AB R27, R224, R197 ;  /* 0x000000c5e01b723e */ /* 0x004fcc00000010ff */
[----:B------:R1:W-:Y:S01]  /*6d10*/  MUFU.EX2 R81, R5 ;  /* 0x0000000500517308 */ /* 0x0003e20000000800 */
[----:B---3--:R-:W-:Y:S02]  /*6d20*/  FFMA.FTZ R9, R73, c[0x0][0x23c], -R6 ;  /* 0x00008f0049097a23 */ /* 0x008fe40000010806 */
[----:B------:R-:W-:Y:S05]  /*6d30*/  HMMA.16816.F32.BF16 R72, R24, R28, RZ ;  /* 0x0000001c1848723c */ /* 0x000fea00000418ff */
[----:B------:R-:W-:Y:S01]  /*6d40*/  MUFU.EX2 R12, R9 ;  /* 0x00000009000c7308 */ /* 0x000fe20000000800 */
[----:B-1----:R-:W-:-:S07]  /*6d50*/  FFMA.FTZ R5, R59, c[0x0][0x23c], -R7 ;  /* 0x00008f003b057a23 */ /* 0x002fce0000010807 */
[----:B------:R1:W-:Y:S02]  /*6d60*/  MUFU.EX2 R10, R5 ;  /* 0x00000005000a7308 */ /* 0x0003e40000000800 */
[--C-:B-1----:R-:W-:Y:S02]  /*6d70*/  FFMA.FTZ R5, R58, c[0x0][0x23c], -R7.reuse ;  /* 0x00008f003a057a23 */ /* 0x102fe40000010807 */
[----:B------:R-:W-:Y:S04]  /*6d80*/  LDSM.16.MT88.4 R56, [R213+0x8800] ;  /* 0x00880000d538783b */ /* 0x000fe80000004200 */
[----:B------:R1:W2:Y:S02]  /*6d90*/  MUFU.EX2 R17, R5 ;  /* 0x0000000500117308 */ /* 0x0002a40000000800 */
[----:B-1----:R-:W-:Y:S01]  /*6da0*/  FFMA.FTZ R5, R55, c[0x0][0x23c], -R7 ;  /* 0x00008f0037057a23 */ /* 0x002fe20000010807 */
[----:B--2---:R-:W-:Y:S01]  /*6db0*/  MOV R4, R17 ;  /* 0x0000001100047202 */ /* 0x004fe20000000f00 */
[----:B------:R-:W1:Y:S04]  /*6dc0*/  LDSM.16.MT88.4 R52, [R212+0x8800] ;  /* 0x00880000d434783b */ /* 0x000e680000004200 */
[----:B------:R2:W3:Y:S02]  /*6dd0*/  MUFU.EX2 R219, R5 ;  /* 0x0000000500db7308 */ /* 0x0004e40000000800 */
[----:B--2---:R-:W-:Y:S01]  /*6de0*/  FFMA.FTZ R5, R96, c[0x0][0x23c], -R6 ;  /* 0x00008f0060057a23 */ /* 0x004fe20000010806 */
[----:B---3--:R-:W-:-:S05]  /*6df0*/  F2FP.BF16.PACK_AB R19, R219, R4 ;  /* 0x00000004db13723e */ /* 0x008fca00000010ff */
[----:B------:R2:W-:Y:S02]  /*6e00*/  MUFU.EX2 R71, R5 ;  /* 0x0000000500477308 */ /* 0x0005e40000000800 */
[----:B--2---:R-:W-:Y:S01]  /*6e10*/  FFMA.FTZ R5, R93, c[0x0][0x23c], -R6 ;  /* 0x00008f005d057a23 */ /* 0x004fe20000010806 */
[----:B------:R-:W-:-:S05]  /*6e20*/  MOV R93, R10 ;  /* 0x0000000a005d7202 */ /* 0x000fca0000000f00 */
[----:B------:R2:W3:Y:S01]  /*6e30*/  MUFU.EX2 R11, R5 ;  /* 0x00000005000b7308 */ /* 0x0004e20000000800 */
[----:B------:R-:W-:Y:S01]  /*6e40*/  F2FP.BF16.PACK_AB R17, R93, R81 ;  /* 0x000000515d11723e */ /* 0x000fe200000010ff */
[----:B--2---:R-:W-:Y:S01]  /*6e50*/  FFMA.FTZ R5, R92, c[0x0][0x23c], -R6 ;  /* 0x00008f005c057a23 */ /* 0x004fe20000010806 */
[----:B---3--:R-:W-:-:S05]  /*6e60*/  F2FP.BF16.PACK_AB R20, R11, R71 ;  /* 0x000000470b14723e */ /* 0x008fca00000010ff */
[----:B------:R2:W3:Y:S02]  /*6e70*/  MUFU.EX2 R190, R5 ;  /* 0x0000000500be7308 */ /* 0x0004e40000000800 */
[----:B--2---:R-:W-:Y:S01]  /*6e80*/  FMUL.FTZ R5, R3, c[0x0][0x23c] ;  /* 0x00008f0003057a20 */ /* 0x004fe20000410000 */
[----:B---3--:R-:W-:-:S04]  /*6e90*/  F2FP.BF16.PACK_AB R22, R223, R190 ;  /* 0x000000bedf16723e */ /* 0x008fc800000010ff */
[----:B------:R-:W-:-:S05]  /*6ea0*/  FSEL R5, R5, RZ, P1 ;  /* 0x000000ff05057208 */ /* 0x000fca0000800000 */
[----:B------:R-:W-:-:S04]  /*6eb0*/  FFMA.FTZ R0, R97, c[0x0][0x23c], -R5 ;  /* 0x00008f0061007a23 */ /* 0x000fc80000010805 */
[----:B------:R2:W-:Y:S02]  /*6ec0*/  MUFU.EX2 R10, R0 ;  /* 0x00000000000a7308 */ /* 0x0005e40000000800 */
[----:B--2---:R-:W-:Y:S01]  /*6ed0*/  FFMA.FTZ R0, R94, c[0x0][0x23c], -R5 ;  /* 0x00008f005e007a23 */ /* 0x004fe20000010805 */
[----:B------:R-:W-:-:S05]  /*6ee0*/  MOV R94, R13 ;  /* 0x0000000d005e7202 */ /* 0x000fca0000000f00 */
[----:B------:R2:W3:Y:S02]  /*6ef0*/  MUFU.EX2 R9, R0 ;  /* 0x0000000000097308 */ /* 0x0004e40000000800 */
[----:B--2---:R-:W-:Y:S01]  /*6f00*/  FFMA.FTZ R0, R98, c[0x0][0x23c], -R5 ;  /* 0x00008f0062007a23 */ /* 0x004fe20000010805 */
[----:B---3--:R-:W-:-:S05]  /*6f10*/  F2FP.BF16.PACK_AB R21, R9, R10 ;  /* 0x0000000a0915723e */ /* 0x008fca00000010ff */
[----:B------:R2:W-:Y:S02]  /*6f20*/  MUFU.EX2 R135, R0 ;  /* 0x0000000000877308 */ /* 0x0005e40000000800 */
[----:B--2---:R-:W-:Y:S01]  /*6f30*/  FFMA.FTZ R0, R95, c[0x0][0x23c], -R5 ;  /* 0x00008f005f007a23 */ /* 0x004fe20000010805 */
[----:B------:R-:W-:Y:S02]  /*6f40*/  MOV R95, R12 ;  /* 0x0000000c005f7202 */ /* 0x000fe40000000f00 */
[----:B------:R-:W-:Y:S03]  /*6f50*/  HMMA.16816.F32.BF16 R12, R24, R44, RZ ;  /* 0x0000002c180c723c */ /* 0x000fe600000418ff */
[----:B------:R2:W3:Y:S02]  /*6f60*/  MUFU.EX2 R129, R0 ;  /* 0x0000000000817308 */ /* 0x0004e40000000800 */
[----:B--2---:R-:W-:Y:S01]  /*6f70*/  FFMA.FTZ R0, R77, c[0x0][0x23c], -R6 ;  /* 0x00008f004d007a23 */ /* 0x004fe20000010806 */
[----:B---3--:R-:W-:-:S05]  /*6f80*/  F2FP.BF16.PACK_AB R23, R129, R135 ;  /* 0x000000878117723e */ /* 0x008fca00000010ff */
[----:B------:R2:W-:Y:S02]  /*6f90*/  MUFU.EX2 R228, R0 ;  /* 0x0000000000e47308 */ /* 0x0005e40000000800 */
[C---:B------:R-:W-:Y:S08]  /*6fa0*/  HMMA.16816.F32.BF16 R32, R20.reuse, R36, RZ ;  /* 0x000000241420723c */ /* 0x040ff000000418ff */
[----:B------:R-:W-:Y:S01]  /*6fb0*/  HMMA.16816.F32.BF16 R64, R20, R28, RZ ;  /* 0x0000001c1440723c */ /* 0x000fe200000418ff */
[----:B--2---:R-:W-:-:S04]  /*6fc0*/  FFMA.FTZ R0, R76, c[0x0][0x23c], -R6 ;  /* 0x00008f004c007a23 */ /* 0x004fc80000010806 */
[----:B------:R2:W3:Y:S03]  /*6fd0*/  MUFU.EX2 R16, R0 ;  /* 0x0000000000107308 */ /* 0x0004e60000000800 */
[----:B------:R-:W-:Y:S01]  /*6fe0*/  HMMA.16816.F32.BF16 R76, R20, R44, RZ ;  /* 0x0000002c144c723c */ /* 0x000fe200000418ff */
[--C-:B--2---:R-:W-:Y:S01]  /*6ff0*/  FFMA.FTZ R0, R100, c[0x0][0x23c], -R5.reuse ;  /* 0x00008f0064007a23 */ /* 0x104fe20000010805 */
[----:B---3--:R-:W-:Y:S02]  /*7000*/  MOV R2, R16 ;  /* 0x0000001000027202 */ /* 0x008fe40000000f00 */
[----:B------:R-:W-:Y:S01]  /*7010*/  F2FP.BF16.PACK_AB R16, R94, R221 ;  /* 0x000000dd5e10723e */ /* 0x000fe200000010ff */
[----:B------:R2:W-:Y:S06]  /*7020*/  MUFU.EX2 R92, R0 ;  /* 0x00000000005c7308 */ /* 0x0005ec0000000800 */
[C---:B-1----:R-:W-:Y:S07]  /*7030*/  HMMA.16816.F32.BF16 R84, R16.reuse, R52, R12 ;  /* 0x000000341054723c */ /* 0x042fee000004180c */
[----:B------:R-:W-:Y:S01]  /*7040*/  F2FP.BF16.PACK_AB R12, R228, R95 ;  /* 0x0000005fe40c723e */ /* 0x000fe200000010ff */
[----:B------:R-:W-:Y:S01]  /*7050*/  HMMA.16816.F32.BF16 R104, R16, R48, R72 ;  /* 0x000000301068723c */ /* 0x000fe20000041848 */
[----:B------:R-:W-:Y:S01]  /*7060*/  F2FP.BF16.PACK_AB R14, R218, R2 ;  /* 0x00000002da0e723e */ /* 0x000fe200000010ff */
[----:B--2---:R-:W-:-:S04]  /*7070*/  FFMA.FTZ R0, R99, c[0x0][0x23c], -R5 ;  /* 0x00008f0063007a23 */ /* 0x004fc80000010805 */
[----:B------:R1:W2:Y:S02]  /*7080*/  MUFU.EX2 R222, R0 ;  /* 0x0000000000de7308 */ /* 0x0002a40000000800 */
[----:B-1----:R-:W-:Y:S01]  /*7090*/  FFMA.FTZ R0, R101, c[0x0][0x23c], -R5 ;  /* 0x00008f0065007a23 */ /* 0x002fe20000010805 */
[----:B--2---:R-:W-:-:S05]  /*70a0*/  F2FP.BF16.PACK_AB R13, R222, R92 ;  /* 0x0000005cde0d723e */ /* 0x004fca00000010ff */
[----:B------:R1:W-:Y:S02]  /*70b0*/  MUFU.EX2 R82, R0 ;  /* 0x0000000000527308 */ /* 0x0003e40000000800 */
[----:B-1----:R-:W-:Y:S02]  /*70c0*/  FFMA.FTZ R0, R60, c[0x0][0x23c], -R5 ;  /* 0x00008f003c007a23 */ /* 0x002fe40000010805 */
[----:B------:R-:W-:Y:S04]  /*70d0*/  HMMA.16816.F32.BF16 R60, R24, R36, RZ ;  /* 0x00000024183c723c */ /* 0x000fe800000418ff */
[----:B------:R-:W1:Y:S02]  /*70e0*/  MUFU.EX2 R217, R0 ;  /* 0x0000000000d97308 */ /* 0x000e640000000800 */
[----:B-1----:R-:W-:Y:S01]  /*70f0*/  F2FP.BF16.PACK_AB R15, R217, R82 ;  /* 0x00000052d90f723e */ /* 0x002fe200000010ff */
[--C-:B------:R-:W-:Y:S11]  /*7100*/  FFMA.FTZ R0, R145, c[0x0][0x23c], -R8.reuse ;  /* 0x00008f0091007a23 */ /* 0x100ff60000010808 */
[----:B------:R-:W-:Y:S06]  /*7110*/  @!UPT UIADD3 URZ, URZ, URZ, URZ ;  /* 0x0000003f3f3ff290 */ /* 0x000fec000fffe03f */
[-C--:B------:R-:W-:Y:S08]  /*7120*/  HMMA.16816.F32.BF16 R112, R16, R56.reuse, R60 ;  /* 0x000000381070723c */ /* 0x080ff0000004183c */
[----:B------:R-:W-:Y:S01]  /*7130*/  HMMA.16816.F32.BF16 R108, R12, R56, R32 ;  /* 0x000000380c6c723c */ /* 0x000fe20000041820 */
[----:B------:R-:W1:Y:S06]  /*7140*/  LDSM.16.MT88.4 R32, [R214+0x8800] ;  /* 0x00880000d620783b */ /* 0x000e6c0000004200 */
[----:B------:R-:W-:Y:S01]  /*7150*/  IMAD.MOV.U32 R57, RZ, RZ, R93 ;  /* 0x000000ffff397224 */ /* 0x000fe200078e005d */
[----:B------:R-:W-:Y:S08]  /*7160*/  HMMA.16816.F32.BF16 R60, R20, R40, RZ ;  /* 0x00000028143c723c */ /* 0x000ff000000418ff */
[----:B------:R-:W-:Y:S01]  /*7170*/  HMMA.16816.F32.BF16 R72, R12, R48, R64 ;  /* 0x000000300c48723c */ /* 0x000fe20000041840 */
[----:B------:R2:W-:Y:S06]  /*7180*/  MUFU.EX2 R49, R0 ;  /* 0x0000000000317308 */ /* 0x0005ec0000000800 */
[----:B------:R-:W-:Y:S01]  /*7190*/  MOV R48, R92 ;  /* 0x0000005c00307202 */ /* 0x000fe20000000f00 */
[----:B------:R-:W-:Y:S07]  /*71a0*/  HMMA.16816.F32.BF16 R64, R24, R40, RZ ;  /* 0x000000281840723c */ /* 0x000fee00000418ff */
[----:B------:R-:W-:Y:S01]  /*71b0*/  IMAD.MOV.U32 R41, RZ, RZ, R83 ;  /* 0x000000ffff297224 */ /* 0x000fe200078e0053 */
[----:B------:R-:W-:Y:S01]  /*71c0*/  HMMA.16816.F32.BF16 R76, R12, R52, R76 ;  /* 0x000000340c4c723c */ /* 0x000fe2000004184c */
[----:B--2---:R-:W-:Y:S01]  /*71d0*/  FFMA.FTZ R0, R143, c[0x0][0x23c], -R8 ;  /* 0x00008f008f007a23 */ /* 0x004fe20000010808 */
[----:B------:R-:W-:-:S03]  /*71e0*/  MOV R40, R82 ;  /* 0x0000005200287202 */ /* 0x000fc60000000f00 */
[----:B------:R2:W-:Y:S01]  /*71f0*/  MUFU.EX2 R216, R0 ;  /* 0x0000000000d87308 */ /* 0x0005e20000000800 */
[----:B------:R-:W-:Y:S01]  /*7200*/  MOV R143, R40 ;  /* 0x00000028008f7202 */ /* 0x000fe20000000f00 */
[----:B------:R-:W-:Y:S01]  /*7210*/  IMAD.MOV.U32 R52, RZ, RZ, R4 ;  /* 0x000000ffff347224 */ /* 0x000fe200078e0004 */
[----:B------:R-:W-:Y:S01]  /*7220*/  MOV R4, R135 ;  /* 0x0000008700047202 */ /* 0x000fe20000000f00 */
[----:B-1----:R-:W-:Y:S08]  /*7230*/  HMMA.16816.F32.BF16 R116, R12, R32, R60 ;  /* 0x000000200c74723c */ /* 0x002ff0000004183c */
[----:B------:R-:W-:Y:S01]  /*7240*/  HMMA.16816.F32.BF16 R60, R20, R46, RZ ;  /* 0x0000002e143c723c */ /* 0x000fe200000418ff */
[----:B--2---:R-:W-:-:S07]  /*7250*/  FFMA.FTZ R0, R137, c[0x0][0x23c], -R8 ;  /* 0x00008f0089007a23 */ /* 0x004fce0000010808 */
[----:B------:R-:W-:Y:S07]  /*7260*/  HMMA.16816.F32.BF16 R120, R16, R32, R64 ;  /* 0x000000201078723c */ /* 0x000fee0000041840 */
[----:B------:R-:W-:Y:S01]  /*7270*/  MOV R33, R80 ;  /* 0x0000005000217202 */ /* 0x000fe20000000f00 */
[----:B------:R-:W-:Y:S08]  /*7280*/  HMMA.16816.F32.BF16 R44, R24, R46, RZ ;  /* 0x0000002e182c723c */ /* 0x000ff000000418ff */
[----:B------:R-:W-:Y:S08]  /*7290*/  HMMA.16816.F32.BF16 R64, R12, R54, R60 ;  /* 0x000000360c40723c */ /* 0x000ff0000004183c */
[-C--:B------:R-:W-:Y:S08]  /*72a0*/  HMMA.16816.F32.BF16 R60, R20, R30.reuse, RZ ;  /* 0x0000001e143c723c */ /* 0x080ff000000418ff */
[----:B------:R-:W-:Y:S08]  /*72b0*/  HMMA.16816.F32.BF16 R28, R24, R30, RZ ;  /* 0x0000001e181c723c */ /* 0x000ff000000418ff */
[----:B------:R-:W-:Y:S07]  /*72c0*/  HMMA.16816.F32.BF16 R44, R16, R54, R44 ;  /* 0x00000036102c723c */ /* 0x000fee000004182c */
[----:B------:R-:W-:Y:S01]  /*72d0*/  IMAD.MOV.U32 R55, RZ, RZ, R81 ;  /* 0x000000ffff377224 */ /* 0x000fe200078e0051 */
[-C--:B------:R-:W-:Y:S08]  /*72e0*/  HMMA.16816.F32.BF16 R88, R12, R50.reuse, R60 ;  /* 0x000000320c58723c */ /* 0x080ff0000004183c */
[----:B------:R-:W-:Y:S01]  /*72f0*/  HMMA.16816.F32.BF16 R28, R16, R50, R28 ;  /* 0x00000032101c723c */ /* 0x000fe2000004181c */
[----:B------:R1:W-:Y:S06]  /*7300*/  MUFU.EX2 R51, R0 ;  /* 0x0000000000337308 */ /* 0x0003ec0000000800 */
[----:B------:R-:W-:Y:S01]  /*7310*/  IMAD.MOV.U32 R50, RZ, RZ, R94 ;  /* 0x000000ffff327224 */ /* 0x000fe200078e005e */
[C---:B------:R-:W-:Y:S08]  /*7320*/  HMMA.16816.F32.BF16 R60, R20.reuse, R38, RZ ;  /* 0x00000026143c723c */ /* 0x040ff000000418ff */
[----:B------:R-:W-:Y:S01]  /*7330*/  HMMA.16816.F32.BF16 R20, R20, R42, RZ ;  /* 0x0000002a1414723c */ /* 0x000fe200000418ff */
[----:B-1----:R-:W-:-:S02]  /*7340*/  FFMA.FTZ R0, R132, c[0x0][0x23c], -R8 ;  /* 0x00008f0084007a23 */ /* 0x002fc40000010808 */
[----:B------:R-:W-:Y:S02]  /*7350*/  IMAD.MOV.U32 R132, RZ, RZ, R52 ;  /* 0x000000ffff847224 */ /* 0x000fe400078e0034 */
[----:B------:R1:W2:Y:S03]  /*7360*/  MUFU.EX2 R56, R0 ;  /* 0x0000000000387308 */ /* 0x0002a60000000800 */
[C---:B------:R-:W-:Y:S08]  /*7370*/  HMMA.16816.F32.BF16 R36, R24.reuse, R38, RZ ;  /* 0x000000261824723c */ /* 0x040ff000000418ff */
[----:B------:R-:W-:Y:S01]  /*7380*/  HMMA.16816.F32.BF16 R24, R24, R42, RZ ;  /* 0x0000002a1818723c */ /* 0x000fe200000418ff */
[----:B-1----:R-:W-:-:S06]  /*7390*/  FFMA.FTZ R0, R146, c[0x0][0x23c], -R7 ;  /* 0x00008f0092007a23 */ /* 0x002fcc0000010807 */
[----:B------:R-:W-:Y:S01]  /*73a0*/  MOV R43, R95 ;  /* 0x0000005f002b7202 */ /* 0x000fe20000000f00 */
[C---:B------:R-:W-:Y:S01]  /*73b0*/  HMMA.16816.F32.BF16 R96, R12.reuse, R58, R60 ;  /* 0x0000003a0c60723c */ /* 0x040fe2000004183c */
[----:B------:R1:W-:Y:S07]  /*73c0*/  MUFU.EX2 R137, R0 ;  /* 0x0000000000897308 */ /* 0x0003ee0000000800 */
[-C--:B------:R-:W-:Y:S01]  /*73d0*/  HMMA.16816.F32.BF16 R100, R12, R34.reuse, R20 ;  /* 0x000000220c64723c */ /* 0x080fe20000041814 */
[----:B------:R-:W3:Y:S07]  /*73e0*/  LDSM.16.MT88.4 R20, [R212+0x9000] ;  /* 0x00900000d414783b */ /* 0x000eee0000004200 */
[----:B------:R-:W-:Y:S01]  /*73f0*/  HMMA.16816.F32.BF16 R24, R16, R34, R24 ;  /* 0x000000221018723c */ /* 0x000fe20000041818 */
[----:B-1----:R-:W-:-:S04]  /*7400*/  FFMA.FTZ R0, R141, c[0x0][0x23c], -R7 ;  /* 0x00008f008d007a23 */ /* 0x002fc80000010807 */
[----:B------:R1:W4:Y:S03]  /*7410*/  MUFU.EX2 R53, R0 ;  /* 0x0000000000357308 */ /* 0x0003260000000800 */
[----:B------:R-:W-:Y:S07]  /*7420*/  HMMA.16816.F32.BF16 R36, R16, R58, R36 ;  /* 0x0000003a1024723c */ /* 0x000fee0000041824 */
[----:B--2---:R-:W-:Y:S01]  /*7430*/  F2FP.BF16.PACK_AB R18, R56, R51 ;  /* 0x000000333812723e */ /* 0x004fe200000010ff */
[----:B-1----:R-:W-:-:S02]  /*7440*/  FFMA.FTZ R0, R138, c[0x0][0x23c], -R7 ;  /* 0x00008f008a007a23 */ /* 0x002fc40000010807 */
[----:B------:R-:W-:Y:S02]  /*7450*/  IMAD.MOV.U32 R138, RZ, RZ, R33 ;  /* 0x000000ffff8a7224 */ /* 0x000fe400078e0021 */
[----:B------:R1:W-:Y:S02]  /*7460*/  MUFU.EX2 R54, R0 ;  /* 0x0000000000367308 */ /* 0x0003e40000000800 */
[----:B-1----:R-:W-:Y:S02]  /*7470*/  FFMA.FTZ R0, R133, c[0x0][0x23c], -R7 ;  /* 0x00008f0085007a23 */ /* 0x002fe40000010807 */
[----:B----4-:R-:W-:Y:S01]  /*7480*/  IMAD.MOV.U32 R133, RZ, RZ, R53 ;  /* 0x000000ffff857224 */ /* 0x010fe200078e0035 */
[----:B------:R-:W-:-:S03]  /*7490*/  MOV R53, R2 ;  /* 0x0000000200357202 */ /* 0x000fc60000000f00 */
[----:B------:R1:W2:Y:S01]  /*74a0*/  MUFU.EX2 R145, R0 ;  /* 0x0000000000917308 */ /* 0x0002a20000000800 */
[----:B------:R-:W-:Y:S02]  /*74b0*/  F2FP.BF16.PACK_AB R17, R133, R137 ;  /* 0x000000898511723e */ /* 0x000fe400000010ff */
[----:B------:R-:W-:Y:S01]  /*74c0*/  MOV R146, R53 ;  /* 0x0000003500927202 */ /* 0x000fe20000000f00 */
[----:B-1----:R-:W-:Y:S01]  /*74d0*/  FFMA.FTZ R0, R152, c[0x0][0x23c], -R6 ;  /* 0x00008f0098007a23 */ /* 0x002fe20000010806 */
[----:B------:R-:W-:Y:S02]  /*74e0*/  MOV R152, R216 ;  /* 0x000000d800987202 */ /* 0x000fe40000000f00 */
[----:B--2---:R-:W-:Y:S01]  /*74f0*/  F2FP.BF16.PACK_AB R19, R145, R54 ;  /* 0x000000369113723e */ /* 0x004fe200000010ff */
[----:B------:R1:W-:Y:S01]  /*7500*/  MUFU.EX2 R12, R0 ;  /* 0x00000000000c7308 */ /* 0x0003e20000000800 */
[----:B------:R-:W-:-:S07]  /*7510*/  F2FP.BF16.PACK_AB R16, R152, R49 ;  /* 0x000000319810723e */ /* 0x000fce00000010ff */
[----:B---3--:R-:W-:Y:S01]  /*7520*/  HMMA.16816.F32.BF16 R84, R16, R20, R84 ;  /* 0x000000141054723c */ /* 0x008fe20000041854 */
[----:B-1----:R-:W-:-:S07]  /*7530*/  FFMA.FTZ R0, R142, c[0x0][0x23c], -R6 ;  /* 0x00008f008e007a23 */ /* 0x002fce0000010806 */
[----:B------:R-:W-:Y:S01]  /*7540*/  HMMA.16816.F32.BF16 R60, R16, R22, R44 ;  /* 0x00000016103c723c */ /* 0x000fe2000004182c */
[----:B------:R-:W-:Y:S01]  /*7550*/  MOV R142, R55 ;  /* 0x00000037008e7202 */ /* 0x000fe20000000f00 */
[----:B------:R1:W-:Y:S02]  /*7560*/  MUFU.EX2 R141, R0 ;  /* 0x00000000008d7308 */ /* 0x0003e40000000800 */
[----:B-1----:R-:W-:-:S06]  /*7570*/  FFMA.FTZ R0, R140, c[0x0][0x23c], -R6 ;  /* 0x00008f008c007a23 */ /* 0x002fcc0000010806 */
[----:B------:R1:W-:Y:S02]  /*7580*/  MUFU.EX2 R34, R0 ;  /* 0x0000000000227308 */ /* 0x0003e40000000800 */
[----:B-1----:R-:W-:Y:S01]  /*7590*/  FFMA.FTZ R0, R136, c[0x0][0x23c], -R6 ;  /* 0x00008f0088007a23 */ /* 0x002fe20000010806 */
[----:B------:R-:W-:-:S05]  /*75a0*/  MOV R136, R57 ;  /* 0x0000003900887202 */ /* 0x000fca0000000f00 */
[----:B------:R1:W2:Y:S02]  /*75b0*/  MUFU.EX2 R216, R0 ;  /* 0x0000000000d87308 */ /* 0x0002a40000000800 */
[----:B-1----:R-:W-:Y:S01]  /*75c0*/  FFMA.FTZ R0, R147, c[0x0][0x23c], -R5 ;  /* 0x00008f0093007a23 */ /* 0x002fe20000010805 */
[----:B--2---:R-:W-:Y:S01]  /*75d0*/  F2FP.BF16.PACK_AB R14, R216, R34 ;  /* 0x00000022d80e723e */ /* 0x004fe200000010ff */
[----:B------:R-:W-:-:S04]  /*75e0*/  IMAD.MOV.U32 R147, RZ, RZ, R12 ;  /* 0x000000ffff937224 */ /* 0x000fc800078e000c */
[----:B------:R1:W-:Y:S01]  /*75f0*/  MUFU.EX2 R140, R0 ;  /* 0x00000000008c7308 */ /* 0x0003e20000000800 */
[----:B------:R-:W-:Y:S01]  /*7600*/  F2FP.BF16.PACK_AB R12, R141, R147 ;  /* 0x000000938d0c723e */ /* 0x000fe200000010ff */
[----:B-1----:R-:W-:Y:S01]  /*7610*/  FFMA.FTZ R0, R144, c[0x0][0x23c], -R5 ;  /* 0x00008f0090007a23 */ /* 0x002fe20000010805 */
[----:B------:R-:W-:-:S05]  /*7620*/  MOV R144, R50 ;  /* 0x0000003200907202 */ /* 0x000fca0000000f00 */
[----:B------:R1:W2:Y:S02]  /*7630*/  MUFU.EX2 R2, R0 ;  /* 0x0000000000027308 */ /* 0x0002a40000000800 */
[----:B-1----:R-:W-:Y:S01]  /*7640*/  FFMA.FTZ R0, R139, c[0x0][0x23c], -R5 ;  /* 0x00008f008b007a23 */ /* 0x002fe20000010805 */
[----:B--2---:R-:W-:-:S05]  /*7650*/  F2FP.BF16.PACK_AB R13, R2, R140 ;  /* 0x0000008c020d723e */ /* 0x004fca00000010ff */
[----:B------:R1:W-:Y:S02]  /*7660*/  MUFU.EX2 R32, R0 ;  /* 0x0000000000207308 */ /* 0x0003e40000000800 */
[----:B-1----:R-:W-:Y:S02]  /*7670*/  FFMA.FTZ R0, R134, c[0x0][0x23c], -R5 ;  /* 0x00008f0086007a23 */ /* 0x002fe40000010805 */
[----:B------:R-:W-:-:S04]  /*7680*/  IMAD.MOV.U32 R134, RZ, RZ, R41 ;  /* 0x000000ffff867224 */ /* 0x000fc800078e0029 */
[----:B------:R-:W1:Y:S02]  /*7690*/  MUFU.EX2 R135, R0 ;  /* 0x0000000000877308 */ /* 0x000e640000000800 */
[----:B-1----:R-:W-:Y:S01]  /*76a0*/  F2FP.BF16.PACK_AB R15, R135, R32 ;  /* 0x00000020870f723e */ /* 0x002fe200000010ff */
[----:B------:R-:W-:-:S05]  /*76b0*/  FFMA.FTZ R0, R183, c[0x0][0x23c], -R8 ;  /* 0x00008f00b7007a23 */ /* 0x000fca0000010808 */
[----:B------:R1:W-:Y:S01]  /*76c0*/  MUFU.EX2 R183, R0 ;  /* 0x0000000000b77308 */ /* 0x0003e20000000800 */
[C---:B------:R-:W-:Y:S08]  /*76d0*/  HMMA.16816.F32.BF16 R92, R12.reuse, R20, R76 ;  /* 0x000000140c5c723c */ /* 0x040ff0000004184c */
[----:B------:R-:W-:Y:S01]  /*76e0*/  HMMA.16816.F32.BF16 R80, R12, R22, R64 ;  /* 0x000000160c50723c */ /* 0x000fe20000041840 */
[----:B------:R-:W2:Y:S01]  /*76f0*/  LDSM.16.MT88.4 R20, [R215+0x9000] ;  /* 0x00900000d714783b */ /* 0x000ea20000004200 */
[----:B-1----:R-:W-:-:S06]  /*7700*/  FFMA.FTZ R0, R181, c[0x0][0x23c], -R8 ;  /* 0x00008f00b5007a23 */ /* 0x002fcc0000010808 */
[-C--:B--2---:R-:W-:Y:S07]  /*7710*/  HMMA.16816.F32.BF16 R76, R16, R20.reuse, R104 ;  /* 0x00000014104c723c */ /* 0x084fee0000041868 */
[----:B------:R-:W-:Y:S01]  /*7720*/  IMAD.MOV.U32 R104, RZ, RZ, R51 ;  /* 0x000000ffff687224 */ /* 0x000fe200078e0033 */
[----:B------:R-:W-:Y:S01]  /*7730*/  HMMA.16816.F32.BF16 R72, R12, R20, R72 ;  /* 0x000000140c48723c */ /* 0x000fe20000041848 */
[----:B------:R-:W-:Y:S01]  /*7740*/  IMAD.MOV.U32 R107, RZ, RZ, R48 ;  /* 0x000000ffff6b7224 */ /* 0x000fe200078e0030 */
[----:B------:R-:W-:Y:S01]  /*7750*/  MOV R106, R49 ;  /* 0x00000031006a7202 */ /* 0x000fe20000000f00 */
[----:B------:R-:W-:-:S05]  /*7760*/  IMAD.MOV.U32 R105, RZ, RZ, R43 ;  /* 0x000000ffff697224 */ /* 0x000fca00078e002b */
[-C--:B------:R-:W-:Y:S07]  /*7770*/  HMMA.16816.F32.BF16 R64, R12, R22.reuse, R88 ;  /* 0x000000160c40723c */ /* 0x080fee0000041858 */
[----:B------:R-:W-:Y:S01]  /*7780*/  IMAD.MOV.U32 R88, RZ, RZ, R56 ;  /* 0x000000ffff587224 */ /* 0x000fe200078e0038 */
[----:B------:R-:W-:Y:S01]  /*7790*/  HMMA.16816.F32.BF16 R44, R16, R22, R28 ;  /* 0x00000016102c723c */ /* 0x000fe2000004181c */
[----:B------:R-:W1:Y:S01]  /*77a0*/  LDSM.16.MT88.4 R20, [R213+0x9000] ;  /* 0x00900000d514783b */ /* 0x000e620000004200 */
[----:B------:R-:W-:Y:S01]  /*77b0*/  MOV R91, R54 ;  /* 0x00000036005b7202 */ /* 0x000fe20000000f00 */
[----:B------:R-:W-:Y:S01]  /*77c0*/  IMAD.MOV.U32 R90, RZ, RZ, R34 ;  /* 0x000000ffff5a7224 */ /* 0x000fe200078e0022 */
[----:B------:R-:W-:-:S04]  /*77d0*/  MOV R89, R32 ;  /* 0x0000002000597202 */ /* 0x000fc80000000f00 */
[-C--:B-1----:R-:W-:Y:S01]  /*77e0*/  HMMA.16816.F32.BF16 R56, R16, R20.reuse, R112 ;  /* 0x000000141038723c */ /* 0x082fe20000041870 */
[----:B------:R1:W-:Y:S07]  /*77f0*/  MUFU.EX2 R114, R0 ;  /* 0x0000000000727308 */ /* 0x0003ee0000000800 */
[C---:B------:R-:W-:Y:S08]  /*7800*/  HMMA.16816.F32.BF16 R52, R12.reuse, R20, R108 ;  /* 0x000000140c34723c */ /* 0x040ff0000004186c */
[----:B------:R-:W-:Y:S01]  /*7810*/  HMMA.16816.F32.BF16 R48, R12, R22, R96 ;  /* 0x000000160c30723c */ /* 0x000fe20000041860 */
[----:B-1----:R-:W-:-:S04]  /*7820*/  FFMA.FTZ R0, R172, c[0x0][0x23c], -R8 ;  /* 0x00008f00ac007a23 */ /* 0x002fc80000010808 */
[----:B------:R1:W2:Y:S03]  /*7830*/  MUFU.EX2 R115, R0 ;  /* 0x0000000000737308 */ /* 0x0002a60000000800 */
[----:B------:R-:W-:Y:S01]  /*7840*/  HMMA.16816.F32.BF16 R36, R16, R22, R36 ;  /* 0x000000161024723c */ /* 0x000fe20000041824 */
[----:B------:R-:W3:Y:S01]  /*7850*/  LDSM.16.MT88.4 R20, [R214+0x9000] ;  /* 0x00900000d614783b */ /* 0x000ee20000004200 */
[----:B-1----:R-:W-:-:S04]  /*7860*/  FFMA.FTZ R0, R155, c[0x0][0x23c], -R8 ;  /* 0x00008f009b007a23 */ /* 0x002fc80000010808 */
[----:B------:R1:W4:Y:S02]  /*7870*/  MUFU.EX2 R139, R0 ;  /* 0x00000000008b7308 */ /* 0x0003240000000800 */
[----:B-1----:R-:W-:-:S06]  /*7880*/  FFMA.FTZ R0, R192, c[0x0][0x23c], -R7 ;  /* 0x00008f00c0007a23 */ /* 0x002fcc0000010807 */
[----:B------:R1:W-:Y:S01]  /*7890*/  MUFU.EX2 R181, R0 ;  /* 0x0000000000b57308 */ /* 0x0003e20000000800 */
[-C--:B---3--:R-:W-:Y:S07]  /*78a0*/  HMMA.16816.F32.BF16 R40, R16, R20.reuse, R120 ;  /* 0x000000141028723c */ /* 0x088fee0000041878 */
[----:B------:R-:W-:Y:S01]  /*78b0*/  MOV R122, R147 ;  /* 0x00000093007a7202 */ /* 0x000fe20000000f00 */
[----:B------:R-:W-:Y:S01]  /*78c0*/  HMMA.16816.F32.BF16 R32, R12, R20, R116 ;  /* 0x000000140c20723c */ /* 0x000fe20000041874 */
[----:B------:R-:W-:Y:S01]  /*78d0*/  IMAD.MOV.U32 R147, RZ, RZ, R136 ;  /* 0x000000ffff937224 */ /* 0x000fe200078e0088 */
[----:B------:R-:W-:Y:S01]  /*78e0*/  MOV R121, R107 ;  /* 0x0000006b00797202 */ /* 0x000fe20000000f00 */
[----:B-1----:R-:W-:-:S04]  /*78f0*/  FFMA.FTZ R0, R175, c[0x0][0x23c], -R7 ;  /* 0x00008f00af007a23 */ /* 0x002fc80000010807 */
[----:B------:R-:W-:Y:S01]  /*7900*/  IMAD.MOV.U32 R116, RZ, RZ, R106 ;  /* 0x000000ffff747224 */ /* 0x000fe200078e006a */
[----:B------:R1:W-:Y:S01]  /*7910*/  MUFU.EX2 R113, R0 ;  /* 0x0000000000717308 */ /* 0x0003e20000000800 */
[-C--:B------:R-:W-:Y:S08]  /*7920*/  HMMA.16816.F32.BF16 R28, R12, R22.reuse, R100 ;  /* 0x000000160c1c723c */ /* 0x080ff00000041864 */
[----:B------:R-:W-:Y:S01]  /*7930*/  HMMA.16816.F32.BF16 R24, R16, R22, R24 ;  /* 0x000000161018723c */ /* 0x000fe20000041818 */
[----:B------:R-:W3:Y:S01]  /*7940*/  LDSM.16.MT88.4 R20, [R212+0x9800] ;  /* 0x00980000d414783b */ /* 0x000ee20000004200 */
[----:B-1----:R-:W-:-:S02]  /*7950*/  FFMA.FTZ R0, R173, c[0x0][0x23c], -R7 ;  /* 0x00008f00ad007a23 */ /* 0x002fc40000010807 */
[----:B--2---:R-:W-:Y:S01]  /*7960*/  IMAD.MOV.U32 R173, RZ, RZ, R115 ;  /* 0x000000ffffad7224 */ /* 0x004fe200078e0073 */
[----:B------:R-:W-:Y:S01]  /*7970*/  MOV R115, R88 ;  /* 0x0000005800737202 */ /* 0x000fe20000000f00 */
[----:B------:R-:W-:Y:S01]  /*7980*/  IMAD.MOV.U32 R88, RZ, RZ, R89 ;  /* 0x000000ffff587224 */ /* 0x000fe200078e0059 */
[----:B------:R-:W-:Y:S01]  /*7990*/  MOV R89, R90 ;  /* 0x0000005a00597202 */ /* 0x000fe20000000f00 */
[----:B------:R1:W-:Y:S01]  /*79a0*/  MUFU.EX2 R175, R0 ;  /* 0x0000000000af7308 */ /* 0x0003e20000000800 */
[----:B------:R-:W-:Y:S01]  /*79b0*/  IMAD.MOV.U32 R90, RZ, RZ, R91 ;  /* 0x000000ffff5a7224 */ /* 0x000fe200078e005b */
[----:B------:R-:W-:Y:S01]  /*79c0*/  MOV R91, R104 ;  /* 0x00000068005b7202 */ /* 0x000fe20000000f00 */
[----:B------:R-:W-:Y:S01]  /*79d0*/  IMAD.MOV.U32 R104, RZ, RZ, R105 ;  /* 0x000000ffff687224 */ /* 0x000fe200078e0069 */
[----:B------:R-:W-:Y:S01]  /*79e0*/  MOV R105, R137 ;  /* 0x0000008900697202 */ /* 0x000fe20000000f00 */
[----:B------:R-:W-:Y:S01]  /*79f0*/  IMAD.MOV.U32 R155, RZ, RZ, R88 ;  /* 0x000000ffff9b7224 */ /* 0x000fe200078e0058 */
[----:B----4-:R-:W-:Y:S01]  /*7a00*/  F2FP.BF16.PACK_AB R18, R139, R173 ;  /* 0x000000ad8b12723e */ /* 0x010fe200000010ff */
[----:B------:R-:W-:Y:S01]  /*7a10*/  IMAD.MOV.U32 R102, RZ, RZ, R104 ;  /* 0x000000ffff667224 */ /* 0x000fe200078e0068 */
[----:B------:R-:W-:Y:S01]  /*7a20*/  MOV R120, R115 ;  /* 0x0000007300787202 */ /* 0x000fe20000000f00 */
[----:B------:R-:W-:Y:S01]  /*7a30*/  IMAD.MOV.U32 R118, RZ, RZ, R90 ;  /* 0x000000ffff767224 */ /* 0x000fe200078e005a */
[----:B------:R-:W-:-:S02]  /*7a40*/  MOV R103, R105 ;  /* 0x0000006900677202 */ /* 0x000fc40000000f00 */
[----:B------:R-:W-:Y:S02]  /*7a50*/  MOV R119, R89 ;  /* 0x0000005900777202 */ /* 0x000fe40000000f00 */
[----:B------:R-:W-:Y:S01]  /*7a60*/  MOV R117, R91 ;  /* 0x0000005b00757202 */ /* 0x000fe20000000f00 */
[----:B-1----:R-:W-:Y:S01]  /*7a70*/  FFMA.FTZ R0, R160, c[0x0][0x23c], -R7 ;  /* 0x00008f00a0007a23 */ /* 0x002fe20000010807 */
[----:B------:R-:W-:-:S03]  /*7a80*/  MOV R160, R119 ;  /* 0x0000007700a07202 */ /* 0x000fc60000000f00 */
[----:B------:R1:W2:Y:S02]  /*7a90*/  MUFU.EX2 R137, R0 ;  /* 0x0000000000897308 */ /* 0x0002a40000000800 */
[----:B-1----:R-:W-:Y:S01]  /*7aa0*/  FFMA.FTZ R0, R194, c[0x0][0x23c], -R6 ;  /* 0x00008f00c2007a23 */ /* 0x002fe20000010806 */
[----:B--2---:R-:W-:-:S05]  /*7ab0*/  F2FP.BF16.PACK_AB R19, R137, R175 ;  /* 0x000000af8913723e */ /* 0x004fca00000010ff */
[----:B------:R1:W-:Y:S02]  /*7ac0*/  MUFU.EX2 R172, R0 ;  /* 0x0000000000ac7308 */ /* 0x0003e40000000800 */
[----:B-1----:R-:W-:-:S06]  /*7ad0*/  FFMA.FTZ R0, R180, c[0x0][0x23c], -R6 ;  /* 0x00008f00b4007a23 */ /* 0x002fcc0000010806 */
[----:B------:R1:W-:Y:S02]  /*7ae0*/  MUFU.EX2 R180, R0 ;  /* 0x0000000000b47308 */ /* 0x0003e40000000800 */
[----:B-1----:R-:W-:Y:S02]  /*7af0*/  FFMA.FTZ R0, R174, c[0x0][0x23c], -R6 ;  /* 0x00008f00ae007a23 */ /* 0x002fe40000010806 */
[----:B------:R-:W-:-:S04]  /*7b00*/  IMAD.MOV.U32 R174, RZ, RZ, R113 ;  /* 0x000000ffffae7224 */ /* 0x000fc800078e0071 */
[----:B------:R1:W-:Y:S01]  /*7b10*/  MUFU.EX2 R192, R0 ;  /* 0x0000000000c07308 */ /* 0x0003e20000000800 */
[----:B------:R-:W-:Y:S01]  /*7b20*/  F2FP.BF16.PACK_AB R17, R174, R181 ;  /* 0x000000b5ae11723e */ /* 0x000fe200000010ff */
[----:B-1----:R-:W-:Y:S01]  /*7b30*/  FFMA.FTZ R0, R163, c[0x0][0x23c], -R6 ;  /* 0x00008f00a3007a23 */ /* 0x002fe20000010806 */
[----:B------:R-:W-:-:S05]  /*7b40*/  MOV R163, R116 ;  /* 0x0000007400a37202 */ /* 0x000fca0000000f00 */
[----:B------:R1:W2:Y:S02]  /*7b50*/  MUFU.EX2 R123, R0 ;  /* 0x00000000007b7308 */ /* 0x0002a40000000800 */
[----:B-1----:R-:W-:Y:S01]  /*7b60*/  FFMA.FTZ R0, R193, c[0x0][0x23c], -R5 ;  /* 0x00008f00c1007a23 */ /* 0x002fe20000010805 */
[----:B------:R-:W-:Y:S02]  /*7b70*/  MOV R193, R114 ;  /* 0x0000007200c17202 */ /* 0x000fe40000000f00 */
[----:B--2---:R-:W-:-:S03]  /*7b80*/  F2FP.BF16.PACK_AB R14, R123, R192 ;  /* 0x000000c07b0e723e */ /* 0x004fc600000010ff */
[----:B------:R1:W2:Y:S01]  /*7b90*/  MUFU.EX2 R12, R0 ;  /* 0x00000000000c7308 */ /* 0x0002a20000000800 */
[----:B------:R-:W-:-:S07]  /*7ba0*/  F2FP.BF16.PACK_AB R16, R193, R183 ;  /* 0x000000b7c110723e */ /* 0x000fce00000010ff */
[----:B---3--:R-:W-:Y:S01]  /*7bb0*/  HMMA.16816.F32.BF16 R112, R16, R20, R84 ;  /* 0x000000141070723c */ /* 0x008fe20000041854 */
[----:B-1----:R-:W-:-:S07]  /*7bc0*/  FFMA.FTZ R0, R182, c[0x0][0x23c], -R5 ;  /* 0x00008f00b6007a23 */ /* 0x002fce0000010805 */
[----:B------:R-:W-:Y:S01]  /*7bd0*/  HMMA.16816.F32.BF16 R96, R16, R22, R60 ;  /* 0x000000161060723c */ /* 0x000fe2000004183c */
[----:B--2---:R-:W-:Y:S01]  /*7be0*/  IMAD.MOV.U32 R182, RZ, RZ, R12 ;  /* 0x000000ffffb67224 */ /* 0x004fe200078e000c */
[----:B------:R-:W-:Y:S01]  /*7bf0*/  F2FP.BF16.PACK_AB R12, R180, R172 ;  /* 0x000000acb40c723e */ /* 0x000fe200000010ff */
[----:B------:R1:W2:Y:S04]  /*7c00*/  MUFU.EX2 R194, R0 ;  /* 0x0000000000c27308 */ /* 0x0002a80000000800 */
[----:B------:R-:W-:Y:S01]  /*7c10*/  MOV R63, R117 ;  /* 0x00000075003f7202 */ /* 0x000fe20000000f00 */
[----:B------:R-:W-:Y:S01]  /*7c20*/  FFMA.FTZ R166, R166, c[0x0][0x23c], -R5 ;  /* 0x00008f00a6a67a23 */ /* 0x000fe20000010805 */
[----:B------:R-:W-:Y:S01]  /*7c30*/  MOV R61, R152 ;  /* 0x00000098003d7202 */ /* 0x000fe20000000f00 */
[----:B------:R-:W-:Y:S01]  /*7c40*/  IMAD.MOV.U32 R62, RZ, RZ, R140 ;  /* 0x000000ffff3e7224 */ /* 0x000fe200078e008c */
[----:B------:R-:W-:Y:S01]  /*7c50*/  MOV R60, R133 ;  /* 0x00000085003c7202 */ /* 0x000fe20000000f00 */
[----:B------:R-:W-:-:S02]  /*7c60*/  FFMA.FTZ R140, R200, c[0x0][0x23c], -R8 ;  /* 0x00008f00c88c7a23 */ /* 0x000fc40000010808 */
[--C-:B------:R-:W-:Y:S02]  /*7c70*/  FFMA.FTZ R152, R159, c[0x0][0x23c], -R8.reuse ;  /* 0x00008f009f987a23 */ /* 0x100fe40000010808 */
[----:B------:R-:W-:Y:S02]  /*7c80*/  FFMA.FTZ R200, R127, c[0x0][0x23c], -R7 ;  /* 0x00008f007fc87a23 */ /* 0x000fe40000010807 */
[----:B-1----:R-:W-:Y:S01]  /*7c90*/  FFMA.FTZ R0, R168, c[0x0][0x23c], -R5 ;  /* 0x00008f00a8007a23 */ /* 0x002fe20000010805 */
[----:B--2---:R-:W-:Y:S01]  /*7ca0*/  F2FP.BF16.PACK_AB R13, R194, R182 ;  /* 0x000000b6c20d723e */ /* 0x004fe200000010ff */
[----:B------:R-:W-:Y:S02]  /*7cb0*/  FFMA.FTZ R168, R149, c[0x0][0x23c], -R8 ;  /* 0x00008f0095a87a23 */ /* 0x000fe40000010808 */
[----:B------:R1:W-:Y:S01]  /*7cc0*/  MUFU.EX2 R100, R0 ;  /* 0x0000000000647308 */ /* 0x0003e20000000800 */
[----:B------:R-:W-:Y:S02]  /*7cd0*/  FFMA.FTZ R162, R162, c[0x0][0x23c], -R6 ;  /* 0x00008f00a2a27a23 */ /* 0x000fe40000010806 */
[----:B------:R-:W-:-:S02]  /*7ce0*/  FFMA.FTZ R133, R176, c[0x0][0x23c], -R8 ;  /* 0x00008f00b0857a23 */ /* 0x000fc40000010808 */
[--C-:B------:R-:W-:Y:S02]  /*7cf0*/  FFMA.FTZ R149, R187, c[0x0][0x23c], -R5.reuse ;  /* 0x00008f00bb957a23 */ /* 0x100fe40000010805 */
[----:B------:R-:W-:Y:S02]  /*7d00*/  FFMA.FTZ R159, R184, c[0x0][0x23c], -R6 ;  /* 0x00008f00b89f7a23 */ /* 0x000fe40000010806 */
[----:B------:R-:W-:Y:S02]  /*7d10*/  FFMA.FTZ R176, R125, c[0x0][0x23c], -R8 ;  /* 0x00008f007db07a23 */ /* 0x000fe40000010808 */
[----:B-1----:R-:W-:Y:S02]  /*7d20*/  FFMA.FTZ R0, R161, c[0x0][0x23c], -R5 ;  /* 0x00008f00a1007a23 */ /* 0x002fe40000010805 */
[----:B------:R-:W-:Y:S02]  /*7d30*/  IMAD.MOV.U32 R161, RZ, RZ, R118 ;  /* 0x000000ffffa17224 */ /* 0x000fe400078e0076 */
[----:B------:R-:W1:Y:S02]  /*7d40*/  MUFU.EX2 R136, R0 ;  /* 0x0000000000887308 */ /* 0x000e640000000800 */
[----:B-1----:R-:W-:Y:S01]  /*7d50*/  F2FP.BF16.PACK_AB R15, R136, R100 ;  /* 0x00000064880f723e */ /* 0x002fe200000010ff */
[----:B------:R-:W-:-:S06]  /*7d60*/  FFMA.FTZ R0, R247, c[0x0][0x23c], -R8 ;  /* 0x00008f00f7007a23 */ /* 0x000fcc0000010808 */
[C---:B------:R-:W-:Y:S08]  /*7d70*/  HMMA.16816.F32.BF16 R108, R12.reuse, R20, R92 ;  /* 0x000000140c6c723c */ /* 0x040ff0000004185c */
[----:B------:R-:W-:Y:S01]  /*7d80*/  HMMA.16816.F32.BF16 R104, R12, R22, R80 ;  /* 0x000000160c68723c */ /* 0x000fe20000041850 */
[----:B------:R-:W1:Y:S07]  /*7d90*/  LDSM.16.MT88.4 R20, [R215+0x9800] ;  /* 0x00980000d714783b */ /* 0x000e6e0000004200 */
[-C--:B-1----:R-:W-:Y:S08]  /*7da0*/  HMMA.16816.F32.BF16 R88, R16, R20.reuse, R76 ;  /* 0x000000141058723c */ /* 0x082ff0000004184c */
[C---:B------:R-:W-:Y:S08]  /*7db0*/  HMMA.16816.F32.BF16 R84, R12.reuse, R20, R72 ;  /* 0x000000140c54723c */ /* 0x040ff00000041848 */
[-C--:B------:R-:W-:Y:S08]  /*7dc0*/  HMMA.16816.F32.BF16 R80, R12, R22.reuse, R64 ;  /* 0x000000160c50723c */ /* 0x080ff00000041840 */
[----:B------:R-:W-:Y:S01]  /*7dd0*/  HMMA.16816.F32.BF16 R76, R16, R22, R44 ;  /* 0x00000016104c723c */ /* 0x000fe2000004182c */
[----:B------:R-:W1:Y:S06]  /*7de0*/  LDSM.16.MT88.4 R20, [R213+0x9800] ;  /* 0x00980000d514783b */ /* 0x000e6c0000004200 */
[----:B------:R-:W-:Y:S01]  /*7df0*/  MOV R47, R100 ;  /* 0x00000064002f7202 */ /* 0x000fe20000000f00 */
[----:B------:R-:W-:Y:S01]  /*7e00*/  IMAD.MOV.U32 R45, RZ, RZ, R103 ;  /* 0x000000ffff2d7224 */ /* 0x000fe200078e0067 */
[----:B------:R-:W-:-:S02]  /*7e10*/  MOV R46, R102 ;  /* 0x00000066002e7202 */ /* 0x000fc40000000f00 */
[----:B------:R-:W-:Y:S01]  /*7e20*/  MOV R44, R134 ;  /* 0x00000086002c7202 */ /* 0x000fe20000000f00 */
[--C-:B------:R-:W-:Y:S02]  /*7e30*/  FFMA.FTZ R134, R178, c[0x0][0x23c], -R8.reuse ;  /* 0x00008f00b2867a23 */ /* 0x100fe40000010808 */
[----:B------:R-:W-:Y:S01]  /*7e40*/  FFMA.FTZ R178, R124, c[0x0][0x23c], -R8 ;  /* 0x00008f007cb27a23 */ /* 0x000fe20000010808 */
[-C--:B-1----:R-:W-:Y:S07]  /*7e50*/  HMMA.16816.F32.BF16 R116, R16, R20.reuse, R56 ;  /* 0x000000141074723c */ /* 0x082fee0000041838 */
[----:B------:R-:W-:Y:S01]  /*7e60*/  MOV R58, R151 ;  /* 0x00000097003a7202 */ /* 0x000fe20000000f00 */
[----:B------:R-:W-:Y:S01]  /*7e70*/  HMMA.16816.F32.BF16 R72, R12, R20, R52 ;  /* 0x000000140c48723c */ /* 0x000fe20000041834 */
[----:B------:R-:W-:Y:S01]  /*7e80*/  IMAD.MOV.U32 R57, RZ, RZ, R44 ;  /* 0x000000ffff397224 */ /* 0x000fe200078e002c */
[----:B------:R-:W-:Y:S01]  /*7e90*/  MOV R44, R155 ;  /* 0x0000009b002c7202 */ /* 0x000fe20000000f00 */
[----:B------:R-:W-:-:S02]  /*7ea0*/  IMAD.MOV.U32 R56, RZ, RZ, R130 ;  /* 0x000000ffff387224 */ /* 0x000fc400078e0082 */
[----:B------:R-:W-:Y:S02]  /*7eb0*/  IMAD.MOV.U32 R59, RZ, RZ, R141 ;  /* 0x000000ffff3b7224 */ /* 0x000fe400078e008d */
[--C-:B------:R-:W-:Y:S01]  /*7ec0*/  FFMA.FTZ R151, R167, c[0x0][0x23c], -R8.reuse ;  /* 0x00008f00a7977a23 */ /* 0x100fe20000010808 */
[-C--:B------:R-:W-:Y:S01]  /*7ed0*/  HMMA.16816.F32.BF16 R64, R12, R22.reuse, R48 ;  /* 0x000000160c40723c */ /* 0x080fe20000041830 */
[----:B------:R-:W-:Y:S02]  /*7ee0*/  FFMA.FTZ R167, R156, c[0x0][0x23c], -R8 ;  /* 0x00008f009ca77a23 */ /* 0x000fe40000010808 */
[--C-:B------:R-:W-:Y:S02]  /*7ef0*/  FFMA.FTZ R156, R171, c[0x0][0x23c], -R7.reuse ;  /* 0x00008f00ab9c7a23 */ /* 0x100fe40000010807 */
[----:B------:R-:W-:Y:S02]  /*7f00*/  FFMA.FTZ R171, R150, c[0x0][0x23c], -R7 ;  /* 0x00008f0096ab7a23 */ /* 0x000fe40000010807 */
[----:B------:R-:W-:Y:S01]  /*7f10*/  IMAD.MOV.U32 R51, RZ, RZ, R47 ;  /* 0x000000ffff337224 */ /* 0x000fe200078e002f */
[----:B------:R-:W-:Y:S01]  /*7f20*/  HMMA.16816.F32.BF16 R100, R16, R22, R36 ;  /* 0x000000161064723c */ /* 0x000fe20000041824 */
[----:B------:R-:W1:Y:S01]  /*7f30*/  LDSM.16.MT88.4 R20, [R214+0x9800] ;  /* 0x00980000d614783b */ /* 0x000e620000004200 */
[----:B------:R-:W-:Y:S01]  /*7f40*/  MOV R47, R132 ;  /* 0x00000084002f7202 */ /* 0x000fe20000000f00 */
[----:B------:R-:W-:Y:S01]  /*7f50*/  FFMA.FTZ R132, R211, c[0x0][0x23c], -R7 ;  /* 0x00008f00d3847a23 */ /* 0x000fe20000010807 */
[----:B------:R-:W-:Y:S01]  /*7f60*/  MOV R50, R46 ;  /* 0x0000002e00327202 */ /* 0x000fe20000000f00 */
[----:B------:R-:W-:Y:S01]  /*7f70*/  IMAD.MOV.U32 R46, RZ, RZ, R146 ;  /* 0x000000ffff2e7224 */ /* 0x000fe200078e0092 */
[----:B------:R-:W-:Y:S01]  /*7f80*/  MOV R146, R129 ;  /* 0x0000008100927202 */ /* 0x000fe20000000f00 */
[----:B------:R-:W-:Y:S01]  /*7f90*/  FFMA.FTZ R150, R177, c[0x0][0x23c], -R5 ;  /* 0x00008f00b1967a23 */ /* 0x000fe20000010805 */
[----:B------:R-:W-:Y:S01]  /*7fa0*/  MOV R37, R160 ;  /* 0x000000a000257202 */ /* 0x000fe20000000f00 */
[----:B------:R-:W-:-:S02]  /*7fb0*/  IMAD.MOV.U32 R36, RZ, RZ, R161 ;  /* 0x000000ffff247224 */ /* 0x000fc400078e00a1 */
[--C-:B------:R-:W-:Y:S02]  /*7fc0*/  FFMA.FTZ R130, R201, c[0x0][0x23c], -R7.reuse ;  /* 0x00008f00c9827a23 */ /* 0x100fe40000010807 */
[----:B------:R-:W-:Y:S02]  /*7fd0*/  FFMA.FTZ R155, R186, c[0x0][0x23c], -R7 ;  /* 0x00008f00ba9b7a23 */ /* 0x000fe40000010807 */
[--C-:B------:R-:W-:Y:S01]  /*7fe0*/  FFMA.FTZ R141, R205, c[0x0][0x23c], -R8.reuse ;  /* 0x00008f00cd8d7a23 */ /* 0x100fe20000010808 */
[C---:B-1----:R-:W-:Y:S01]  /*7ff0*/  HMMA.16816.F32.BF16 R92, R16.reuse, R20, R40 ;  /* 0x00000014105c723c */ /* 0x042fe20000041828 */
[----:B------:R1:W-:Y:S07]  /*8000*/  MUFU.EX2 R42, R0 ;  /* 0x00000000002a7308 */ /* 0x0003ee0000000800 */
[----:B------:R-:W-:Y:S08]  /*8010*/  HMMA.16816.F32.BF16 R52, R16, R22, R24 ;  /* 0x000000161034723c */ /* 0x000ff00000041818 */
[----:B------:R-:W-:Y:S01]  /*8020*/  HMMA.16816.F32.BF16 R32, R12, R20, R32 ;  /* 0x000000140c20723c */ /* 0x000fe20000041820 */
[----:B-1----:R-:W-:-:S02]  /*8030*/  FFMA.FTZ R0, R244, c[0x0][0x23c], -R8 ;  /* 0x00008f00f4007a23 */ /* 0x002fc40000010808 */
[--C-:B------:R-:W-:Y:S02]  /*8040*/  FFMA.FTZ R26, R245, c[0x0][0x23c], -R6.reuse ;  /* 0x00008f00f51a7a23 */ /* 0x100fe40000010806 */
[----:B------:R1:W2:Y:S03]  /*8050*/  MUFU.EX2 R48, R0 ;  /* 0x0000000000307308 */ /* 0x0002a60000000800 */
[----:B------:R-:W-:Y:S01]  /*8060*/  HMMA.16816.F32.BF16 R28, R12, R22, R28 ;  /* 0x000000160c1c723c */ /* 0x000fe2000004181c */
[----:B------:R-:W3:Y:S01]  /*8070*/  LDSM.16.MT88.4 R12, [R212+0xa000] ;  /* 0x00a00000d40c783b */ /* 0x000ee20000004200 */
[--C-:B------:R-:W-:Y:S02]  /*8080*/  FFMA.FTZ R160, R165, c[0x0][0x23c], -R6.reuse ;  /* 0x00008f00a5a07a23 */ /* 0x100fe40000010806 */
[----:B------:R-:W-:Y:S02]  /*8090*/  FFMA.FTZ R161, R128, c[0x0][0x23c], -R6 ;  /* 0x00008f0080a17a23 */ /* 0x000fe40000010806 */
[----:B------:R-:W-:-:S02]  /*80a0*/  FFMA.FTZ R129, R195, c[0x0][0x23c], -R7 ;  /* 0x00008f00c3817a23 */ /* 0x000fc40000010807 */
[----:B------:R-:W-:Y:S02]  /*80b0*/  FFMA.FTZ R201, R126, c[0x0][0x23c], -R7 ;  /* 0x00008f007ec97a23 */ /* 0x000fe40000010807 */
[----:B-1----:R-:W-:Y:S01]  /*80c0*/  FFMA.FTZ R0, R231, c[0x0][0x23c], -R8 ;  /* 0x00008f00e7007a23 */ /* 0x002fe20000010808 */
[----:B--2---:R-:W-:Y:S02]  /*80d0*/  MOV R245, R48 ;  /* 0x0000003000f57202 */ /* 0x004fe40000000f00 */
[----:B------:R-:W-:Y:S01]  /*80e0*/  MOV R48, R138 ;  /* 0x0000008a00307202 */ /* 0x000fe20000000f00 */
[----:B------:R1:W-:Y:S01]  /*80f0*/  MUFU.EX2 R38, R0 ;  /* 0x0000000000267308 */ /* 0x0003e20000000800 */
[--C-:B------:R-:W-:Y:S02]  /*8100*/  FFMA.FTZ R25, R210, c[0x0][0x23c], -R6.reuse ;  /* 0x00008f00d2197a23 */ /* 0x100fe40000010806 */
[----:B------:R-:W-:Y:S02]  /*8110*/  FFMA.FTZ R23, R208, c[0x0][0x23c], -R6 ;  /* 0x00008f00d0177a23 */ /* 0x000fe40000010806 */
[----:B------:R-:W-:-:S02]  /*8120*/  FFMA.FTZ R21, R250, c[0x0][0x23c], -R5 ;  /* 0x00008f00fa157a23 */ /* 0x000fc40000010805 */
[--C-:B------:R-:W-:Y:S02]  /*8130*/  FFMA.FTZ R20, R246, c[0x0][0x23c], -R5.reuse ;  /* 0x00008f00f6147a23 */ /* 0x100fe40000010805 */
[--C-:B------:R-:W-:Y:S02]  /*8140*/  FFMA.FTZ R24, R243, c[0x0][0x23c], -R5.reuse ;  /* 0x00008f00f3187a23 */ /* 0x100fe40000010805 */
[--C-:B------:R-:W-:Y:S02]  /*8150*/  FFMA.FTZ R27, R230, c[0x0][0x23c], -R5.reuse ;  /* 0x00008f00e61b7a23 */ /* 0x100fe40000010805 */
[----:B------:R-:W-:Y:S02]  /*8160*/  FFMA.FTZ R165, R169, c[0x0][0x23c], -R5 ;  /* 0x00008f00a9a57a23 */ /* 0x000fe40000010805 */
[----:B------:R-:W-:Y:S02]  /*8170*/  IMAD.MOV.U32 R138, RZ, RZ, R143 ;  /* 0x000000ffff8a7224 */ /* 0x000fe400078e008f */
[----:B-1----:R-:W-:-:S04]  /*8180*/  FFMA.FTZ R0, R204, c[0x0][0x23c], -R8 ;  /* 0x00008f00cc007a23 */ /* 0x002fc80000010808 */
[----:B------:R1:W2:Y:S02]  /*8190*/  MUFU.EX2 R49, R0 ;  /* 0x0000000000317308 */ /* 0x0002a40000000800 */
[----:B-1----:R-:W-:-:S06]  /*81a0*/  FFMA.FTZ R0, R248, c[0x0][0x23c], -R7 ;  /* 0x00008f00f8007a23 */ /* 0x002fcc0000010807 */
[----:B------:R1:W-:Y:S02]  /*81b0*/  MUFU.EX2 R247, R0 ;  /* 0x0000000000f77308 */ /* 0x0003e40000000800 */
[----:B-1----:R-:W-:-:S06]  /*81c0*/  FFMA.FTZ R0, R242, c[0x0][0x23c], -R7 ;  /* 0x00008f00f2007a23 */ /* 0x002fcc0000010807 */
[----:B------:R1:W4:Y:S02]  /*81d0*/  MUFU.EX2 R39, R0 ;  /* 0x0000000000277308 */ /* 0x0003240000000800 */
[----:B-1----:R-:W-:-:S06]  /*81e0*/  FFMA.FTZ R0, R232, c[0x0][0x23c], -R7 ;  /* 0x00008f00e8007a23 */ /* 0x002fcc0000010807 */
[----:B------:R1:W-:Y:S02]  /*81f0*/  MUFU.EX2 R248, R0 ;  /* 0x0000000000f87308 */ /* 0x0003e40000000800 */
[----:B-1----:R-:W-:-:S06]  /*8200*/  FFMA.FTZ R0, R207, c[0x0][0x23c], -R7 ;  /* 0x00008f00cf007a23 */ /* 0x002fcc0000010807 */
[----:B------:R1:W-:Y:S02]  /*8210*/  MUFU.EX2 R244, R0 ;  /* 0x0000000000f47308 */ /* 0x0003e40000000800 */
[----:B-1----:R-:W-:Y:S01]  /*8220*/  FFMA.FTZ R0, R58, c[0x0][0x23c], -R6 ;  /* 0x00008f003a007a23 */ /* 0x002fe20000010806 */
[----:B------:R-:W-:Y:S02]  /*8230*/  MOV R58, R59 ;  /* 0x0000003b003a7202 */ /* 0x000fe40000000f00 */
[----:B------:R-:W-:-:S03]  /*8240*/  MOV R59, R45 ;  /* 0x0000002d003b7202 */ /* 0x000fc60000000f00 */
[----:B------:R1:W-:Y:S01]  /*8250*/  MUFU.EX2 R242, R0 ;  /* 0x0000000000f27308 */ /* 0x0003e20000000800 */
[----:B------:R-:W-:Y:S01]  /*8260*/  IMAD.MOV.U32 R250, RZ, RZ, R42 ;  /* 0x000000fffffa7224 */ /* 0x000fe200078e002a */
[----:B------:R-:W-:Y:S01]  /*8270*/  MOV R45, R120 ;  /* 0x00000078002d7202 */ /* 0x000fe20000000f00 */
[--C-:B------:R-:W-:Y:S01]  /*8280*/  FFMA.FTZ R22, R206, c[0x0][0x23c], -R6.reuse ;  /* 0x00008f00ce167a23 */ /* 0x100fe20000010806 */
[----:B------:R-:W-:Y:S01]  /*8290*/  MOV R120, R131 ;  /* 0x0000008300787202 */ /* 0x000fe20000000f00 */
[----:B------:R-:W-:Y:S02]  /*82a0*/  FFMA.FTZ R131, R203, c[0x0][0x23c], -R7 ;  /* 0x00008f00cb837a23 */ /* 0x000fe40000010807 */
[----:B-1----:R-:W-:Y:S01]  /*82b0*/  FFMA.FTZ R0, R251, c[0x0][0x23c], -R6 ;  /* 0x00008f00fb007a23 */ /* 0x002fe20000010806 */
[----:B--2---:R-:W-:Y:S01]  /*82c0*/  MOV R251, R49 ;  /* 0x0000003100fb7202 */ /* 0x004fe20000000f00 */
[----:B------:R-:W-:Y:S01]  /*82d0*/  IMAD.MOV.U32 R49, RZ, RZ, R56 ;  /* 0x000000ffff317224 */ /* 0x000fe200078e0038 */
[----:B------:R-:W-:Y:S01]  /*82e0*/  MOV R56, R57 ;  /* 0x0000003900387202 */ /* 0x000fe20000000f00 */
[----:B------:R1:W-:Y:S01]  /*82f0*/  MUFU.EX2 R232, R0 ;  /* 0x0000000000e87308 */ /* 0x0003e20000000800 */
[----:B------:R-:W-:Y:S01]  /*8300*/  MOV R57, R2 ;  /* 0x0000000200397202 */ /* 0x000fe20000000f00 */
[----:B------:R-:W-:Y:S01]  /*8310*/  IMAD.MOV.U32 R41, RZ, RZ, R49 ;  /* 0x000000ffff297224 */ /* 0x000fe200078e0031 */
[----:B------:R-:W-:Y:S01]  /*8320*/  MOV R43, R56 ;  /* 0x00000038002b7202 */ /* 0x000fe20000000f00 */
[----:B------:R-:W-:Y:S01]  /*8330*/  FFMA.FTZ R2, R252, c[0x0][0x23c], -R6 ;  /* 0x00008f00fc027a23 */ /* 0x000fe20000010806 */
[----:B------:R-:W-:Y:S01]  /*8340*/  MOV R49, R228 ;  /* 0x000000e400317202 */ /* 0x000fe20000000f00 */
[----:B------:R-:W-:Y:S01]  /*8350*/  IMAD.MOV.U32 R252, RZ, RZ, R38 ;  /* 0x000000fffffc7224 */ /* 0x000fe200078e0026 */
[----:B------:R-:W-:Y:S01]  /*8360*/  MOV R38, R144 ;  /* 0x0000009000267202 */ /* 0x000fe20000000f00 */
[--C-:B-1----:R-:W-:Y:S01]  /*8370*/  FFMA.FTZ R0, R249, c[0x0][0x23c], -R6.reuse ;  /* 0x00008f00f9007a23 */ /* 0x102fe20000010806 */
[----:B----4-:R-:W-:Y:S01]  /*8380*/  MOV R249, R39 ;  /* 0x0000002700f97202 */ /* 0x010fe20000000f00 */
[----:B------:R-:W-:Y:S01]  /*8390*/  IMAD.MOV.U32 R39, RZ, RZ, R123 ;  /* 0x000000ffff277224 */ /* 0x000fe200078e007b */
[----:B------:R-:W-:Y:S01]  /*83a0*/  MUFU.EX2 R231, R2 ;  /* 0x0000000200e77308 */ /* 0x000fe20000000800 */
[----:B------:R-:W-:Y:S01]  /*83b0*/  MOV R123, R142 ;  /* 0x0000008e007b7202 */ /* 0x000fe20000000f00 */
[----:B------:R-:W-:Y:S01]  /*83c0*/  FFMA.FTZ R143, R185, c[0x0][0x23c], -R6 ;  /* 0x00008f00b98f7a23 */ /* 0x000fe20000010806 */
[----:B------:R-:W-:-:S02]  /*83d0*/  MOV R56, R63 ;  /* 0x0000003f00387202 */ /* 0x000fc40000000f00 */
[----:B------:R-:W-:Y:S01]  /*83e0*/  MOV R125, R36 ;  /* 0x00000024007d7202 */ /* 0x000fe20000000f00 */
[----:B------:R-:W-:Y:S01]  /*83f0*/  IMAD.MOV.U32 R17, RZ, RZ, R60 ;  /* 0x000000ffff117224 */ /* 0x000fe200078e003c */
[----:B------:R-:W-:Y:S01]  /*8400*/  MOV R63, R145 ;  /* 0x00000091003f7202 */ /* 0x000fe20000000f00 */
[----:B------:R1:W2:Y:S01]  /*8410*/  MUFU.EX2 R211, R0 ;  /* 0x0000000000d37308 */ /* 0x0002a20000000800 */
[----:B------:R-:W-:Y:S01]  /*8420*/  F2FP.BF16.PACK_AB R8, R245, R250 ;  /* 0x000000faf508723e */ /* 0x000fe200000010ff */
[----:B------:R4:W5:Y:S01]  /*8430*/  LDL.LU R228, [R1+0xc8] ;  /* 0x0000c80001e47983 */ /* 0x0009620000300800 */
[--C-:B------:R-:W-:Y:S02]  /*8440*/  FFMA.FTZ R142, R164, c[0x0][0x23c], -R6.reuse ;  /* 0x00008f00a48e7a23 */ /* 0x100fe40000010806 */
[--C-:B------:R-:W-:Y:S02]  /*8450*/  FFMA.FTZ R144, R202, c[0x0][0x23c], -R6.reuse ;  /* 0x00008f00ca907a23 */ /* 0x100fe40000010806 */
[----:B------:R-:W-:-:S02]  /*8460*/  FFMA.FTZ R145, R148, c[0x0][0x23c], -R6 ;  /* 0x00008f0094917a23 */ /* 0x000fc40000010806 */
[----:B-1----:R-:W-:Y:S02]  /*8470*/  FFMA.FTZ R0, R41, c[0x0][0x23c], -R5 ;  /* 0x00008f0029007a23 */ /* 0x002fe40000010805 */
[----:B------:R-:W-:Y:S01]  /*8480*/  IMAD.MOV.U32 R41, RZ, RZ, R43 ;  /* 0x000000ffff297224 */ /* 0x000fe200078e002b */
[----:B------:R-:W-:Y:S02]  /*8490*/  MOV R43, R37 ;  /* 0x00000025002b7202 */ /* 0x000fe40000000f00 */
[----:B------:R-:W-:Y:S01]  /*84a0*/  MOV R37, R38 ;  /* 0x0000002600257202 */ /* 0x000fe20000000f00 */
[----:B------:R-:W-:Y:S01]  /*84b0*/  IMAD.MOV.U32 R38, RZ, RZ, R39 ;  /* 0x000000ffff267224 */ /* 0x000fe200078e0027 */
[----:B------:R-:W-:Y:S02]  /*84c0*/  MOV R39, R48 ;  /* 0x0000003000277202 */ /* 0x000fe40000000f00 */
[----:B------:R-:W-:Y:S01]  /*84d0*/  MOV R48, R49 ;  /* 0x0000003100307202 */ /* 0x000fe20000000f00 */
[----:B------:R-:W-:Y:S01]  /*84e0*/  IMAD.MOV.U32 R49, RZ, RZ, R59 ;  /* 0x000000ffff317224 */ /* 0x000fe200078e003b */
[----:B------:R-:W-:-:S02]  /*84f0*/  MOV R59, R163 ;  /* 0x000000a3003b7202 */ /* 0x000fc40000000f00 */
[----:B------:R-:W-:Y:S01]  /*8500*/  MOV R163, R121 ;  /* 0x0000007900a37202 */ /* 0x000fe20000000f00 */
[----:B------:R-:W-:Y:S01]  /*8510*/  IMAD.MOV.U32 R121, RZ, RZ, R122 ;  /* 0x000000ffff797224 */ /* 0x000fe200078e007a */
[----:B------:R-:W-:Y:S01]  /*8520*/  MOV R122, R147 ;  /* 0x00000093007a7202 */ /* 0x000fe20000000f00 */
[----:B------:R1:W-:Y:S01]  /*8530*/  MUFU.EX2 R210, R0 ;  /* 0x0000000000d27308 */ /* 0x0003e20000000800 */
[----:B------:R-:W-:Y:S01]  /*8540*/  MOV R147, R4 ;  /* 0x0000000400937202 */ /* 0x000fe20000000f00 */
[--C-:B------:R-:W-:Y:S02]  /*8550*/  FFMA.FTZ R4, R227, c[0x0][0x23c], -R5.reuse ;  /* 0x00008f00e3047a23 */ /* 0x100fe40000010805 */
[----:B------:R-:W-:Y:S01]  /*8560*/  FFMA.FTZ R2, R226, c[0x0][0x23c], -R5 ;  /* 0x00008f00e2027a23 */ /* 0x000fe20000010805 */
[----:B------:R-:W-:Y:S01]  /*8570*/  MOV R42, R37 ;  /* 0x00000025002a7202 */ /* 0x000fe20000000f00 */
[----:B------:R-:W-:Y:S02]  /*8580*/  IMAD.MOV.U32 R40, RZ, RZ, R39 ;  /* 0x000000ffff287224 */ /* 0x000fe400078e0027 */
[--C-:B------:R-:W-:Y:S01]  /*8590*/  FFMA.FTZ R164, R179, c[0x0][0x23c], -R5.reuse ;  /* 0x00008f00b3a47a23 */ /* 0x100fe20000010805 */
[----:B------:R2:W-:Y:S01]  /*85a0*/  MUFU.EX2 R208, R2 ;  /* 0x0000000200d07308 */ /* 0x0005e20000000800 */
[----:B-1----:R-:W-:Y:S01]  /*85b0*/  FFMA.FTZ R0, R41, c[0x0][0x23c], -R5 ;  /* 0x00008f0029007a23 */ /* 0x002fe20000010805 */
[----:B------:R-:W-:Y:S01]  /*85c0*/  MOV R41, R48 ;  /* 0x0000003000297202 */ /* 0x000fe20000000f00 */
[----:B------:R-:W-:Y:S01]  /*85d0*/  FADD.FTZ R148, R10, R9 ;  /* 0x000000090a947221 */ /* 0x000fe20000010000 */
[----:B------:R-:W-:-:S02]  /*85e0*/  MOV R48, R59 ;  /* 0x0000003b00307202 */ /* 0x000fc40000000f00 */
[----:B------:R-:W-:Y:S02]  /*85f0*/  MOV R18, R61 ;  /* 0x0000003d00127202 */ /* 0x000fe40000000f00 */
[----:B------:R-:W-:Y:S01]  /*8600*/  MOV R19, R62 ;  /* 0x0000003e00137202 */ /* 0x000fe20000000f00 */
[----:B------:R-:W-:Y:S01]  /*8610*/  IMAD.MOV.U32 R205, RZ, RZ, R56 ;  /* 0x000000ffffcd7224 */ /* 0x000fe200078e0038 */
[----:B------:R-:W-:Y:S02]  /*8620*/  MOV R59, R122 ;  /* 0x0000007a003b7202 */ /* 0x000fe40000000f00 */
[----:B------:R-:W-:Y:S02]  /*8630*/  MOV R204, R57 ;  /* 0x0000003900cc7202 */ /* 0x000fe40000000f00 */
[----:B------:R-:W-:Y:S02]  /*8640*/  MOV R16, R58 ;  /* 0x0000003a00107202 */ /* 0x000fe40000000f00 */
[----:B------:R-:W-:-:S02]  /*8650*/  MOV R36, R136 ;  /* 0x0000008800247202 */ /* 0x000fc40000000f00 */
[----:B------:R-:W-:Y:S02]  /*8660*/  MOV R177, R125 ;  /* 0x0000007d00b17202 */ /* 0x000fe40000000f00 */
[----:B------:R-:W-:Y:S02]  /*8670*/  MOV R195, R51 ;  /* 0x0000003300c37202 */ /* 0x000fe40000000f00 */
[----:B------:R-:W-:Y:S01]  /*8680*/  MOV R230, R45 ;  /* 0x0000002d00e67202 */ /* 0x000fe20000000f00 */
[----:B------:R-:W-:Y:S01]  /*8690*/  MUFU.EX2 R206, R22 ;  /* 0x0000001600ce7308 */ /* 0x000fe20000000800 */
[----:B------:R-:W-:Y:S01]  /*86a0*/  MOV R122, R146 ;  /* 0x00000092007a7202 */ /* 0x000fe20000000f00 */
[----:B------:R-:W-:Y:S01]  /*86b0*/  FFMA.FTZ R146, R209, c[0x0][0x23c], -R5 ;  /* 0x00008f00d1927a23 */ /* 0x000fe20000010805 */
[----:B--2---:R-:W-:Y:S01]  /*86c0*/  F2FP.BF16.PACK_AB R6, R211, R231 ;  /* 0x000000e7d306723e */ /* 0x004fe200000010ff */
[----:B------:R4:W5:Y:S04]  /*86d0*/  LDL.LU R227, [R1+0xc4] ;  /* 0x0000c40001e37983 */ /* 0x0009680000300800 */
[----:B------:R1:W-:Y:S01]  /*86e0*/  MUFU.EX2 R209, R4 ;  /* 0x0000000400d17308 */ /* 0x0003e20000000800 */
[----:B------:R-:W-:Y:S01]  /*86f0*/  MOV R37, R38 ;  /* 0x0000002600257202 */ /* 0x000fe20000000f00 */
[----:B------:R-:W-:-:S06]  /*8700*/  IMAD.MOV.U32 R39, RZ, RZ, R163 ;  /* 0x000000ffff277224 */ /* 0x000fcc00078e00a3 */
[----:B------:R-:W2:Y:S01]  /*8710*/  MUFU.EX2 R207, R0 ;  /* 0x0000000000cf7308 */ /* 0x000ea20000000800 */
[----:B------:R-:W-:Y:S01]  /*8720*/  MOV R38, R121 ;  /* 0x0000007900267202 */ /* 0x000fe20000000f00 */
[----:B------:R-:W-:Y:S02]  /*8730*/  IMAD.MOV.U32 R121, RZ, RZ, R147 ;  /* 0x000000ffff797224 */ /* 0x000fe400078e0093 */
[----:B------:R-:W-:Y:S01]  /*8740*/  FADD.FTZ R2, R40, R199 ;  /* 0x000000c728027221 */ /* 0x000fe20000010000 */
[----:B------:R-:W-:Y:S01]  /*8750*/  F2FP.BF16.PACK_AB R9, R249, R247 ;  /* 0x000000f7f909723e */ /* 0x000fe200000010ff */
[--C-:B------:R-:W-:Y:S01]  /*8760*/  FFMA.FTZ R147, R189, c[0x0][0x23c], -R5.reuse ;  /* 0x00008f00bd937a23 */ /* 0x100fe20000010805 */
[----:B------:R-:W-:Y:S01]  /*8770*/  F2FP.BF16.PACK_AB R10, R251, R252 ;  /* 0x000000fcfb0a723e */ /* 0x000fe200000010ff */
[----:B------:R-:W-:Y:S01]  /*8780*/  FFMA.FTZ R163, R188, c[0x0][0x23c], -R5 ;  /* 0x00008f00bca37a23 */ /* 0x000fe20000010805 */
[----:B------:R-:W-:Y:S01]  /*8790*/  MOV R124, R43 ;  /* 0x0000002b007c7202 */ /* 0x000fe20000000f00 */
[----:B------:R-:W-:-:S02]  /*87a0*/  FADD.FTZ R5, R196, R191 ;  /* 0x000000bfc4057221 */ /* 0x000fc40000010000 */
[----:B------:R-:W-:Y:S01]  /*87b0*/  IMAD.MOV.U32 R203, RZ, RZ, R42 ;  /* 0x000000ffffcb7224 */ /* 0x000fe200078e002a */
[----:B------:R-:W-:Y:S01]  /*87c0*/  MOV R169, R16 ;  /* 0x0000001000a97202 */ /* 0x000fe20000000f00 */
[----:B-1----:R-:W-:Y:S01]  /*87d0*/  FADD.FTZ R4, R71, R11 ;  /* 0x0000000b47047221 */ /* 0x002fe20000010000 */
[----:B------:R-:W-:Y:S01]  /*87e0*/  MUFU.EX2 R202, R20 ;  /* 0x0000001400ca7308 */ /* 0x000fe20000000800 */
[----:B------:R-:W-:Y:S01]  /*87f0*/  FADD.FTZ R128, R198, R2 ;  /* 0x00000002c6807221 */ /* 0x000fe20000010000 */
[----:B--2---:R-:W-:Y:S01]  /*8800*/  F2FP.BF16.PACK_AB R7, R207, R208 ;  /* 0x000000d0cf07723e */ /* 0x004fe200000010ff */
[----:B------:R-:W-:Y:S01]  /*8810*/  FADD.FTZ R2, R197, R5 ;  /* 0x00000005c5027221 */ /* 0x000fe20000010000 */
[----:B------:R-:W-:Y:S01]  /*8820*/  F2FP.BF16.PACK_AB R5, R209, R210 ;  /* 0x000000d2d105723e */ /* 0x000fe200000010ff */
[----:B------:R-:W-:Y:S01]  /*8830*/  FADD.FTZ R71, R190, R4 ;  /* 0x00000004be477221 */ /* 0x000fe20000010000 */
[----:B------:R-:W-:Y:S01]  /*8840*/  F2FP.BF16.PACK_AB R4, R232, R242 ;  /* 0x000000f2e804723e */ /* 0x000fe200000010ff */
[----:B------:R4:W5:Y:S01]  /*8850*/  LDL.LU R226, [R1+0xc0] ;  /* 0x0000c00001e27983 */ /* 0x0009620000300800 */
[----:B------:R-:W-:Y:S01]  /*8860*/  F2FP.BF16.PACK_AB R11, R244, R248 ;  /* 0x000000f8f40b723e */ /* 0x000fe200000010ff */
[----:B------:R-:W-:Y:S01]  /*8870*/  IMAD.MOV.U32 R40, RZ, RZ, R63 ;  /* 0x000000ffff287224 */ /* 0x000fe200078e003f */
[----:B------:R-:W-:Y:S01]  /*8880*/  MOV R0, R41 ;  /* 0x0000002900007202 */ /* 0x000fe20000000f00 */
[----:B------:R-:W-:Y:S01]  /*8890*/  IMAD.MOV.U32 R43, RZ, RZ, R137 ;  /* 0x000000ffff2b7224 */ /* 0x000fe200078e0089 */
[----:B------:R-:W-:Y:S01]  /*88a0*/  MOV R41, R139 ;  /* 0x0000008b00297202 */ /* 0x000fe20000000f00 */
[-C--:B---3--:R-:W-:Y:S01]  /*88b0*/  HMMA.16816.F32.BF16 R60, R4, R12.reuse, R108 ;  /* 0x0000000c043c723c */ /* 0x088fe2000004186c */
        /* <DEDUP_REMOVED lines=8> */
[----:B------:R-:W-:Y:S01]  /*8940*/  MOV R196, R19 ;  /* 0x0000001300c47202 */ /* 0x000fe20000000f00 */
[----:B------:R-:W-:Y:S01]  /*8950*/  IMAD.MOV.U32 R110, RZ, RZ, R47 ;  /* 0x000000ffff6e7224 */ /* 0x000fe200078e002f */
[----:B------:R-:W1:Y:S01]  /*8960*/  LDSM.16.MT88.4 R16, [R213+0xa000] ;  /* 0x00a00000d510783b */ /* 0x000e620000004200 */
[----:B------:R-:W-:Y:S01]  /*8970*/  MOV R190, R48 ;  /* 0x0000003000be7202 */ /* 0x000fe20000000f00 */
[----:B------:R-:W-:Y:S01]  /*8980*/  IMAD.MOV.U32 R188, RZ, RZ, R205 ;  /* 0x000000ffffbc7224 */ /* 0x000fe200078e00cd */
[----:B------:R-:W-:Y:S01]  /*8990*/  MOV R111, R46 ;  /* 0x0000002e006f7202 */ /* 0x000fe20000000f00 */
[----:B------:R-:W-:Y:S01]  /*89a0*/  MUFU.EX2 R205, R23 ;  /* 0x0000001700cd7308 */ /* 0x000fe20000000800 */
[-C--:B------:R-:W-:Y:S01]  /*89b0*/  HMMA.16816.F32.BF16 R56, R4, R14.reuse, R104 ;  /* 0x0000000e0438723c */ /* 0x080fe20000041868 */
        /* <DEDUP_REMOVED lines=8> */
[----:B------:R-:W2:Y:S01]  /*8a40*/  LDSM.16.MT88.4 R12, [R215+0xa000] ;  /* 0x00a00000d70c783b */ /* 0x000ea20000004200 */
[----:B------:R-:W-:Y:S01]  /*8a50*/  MOV R105, R42 ;  /* 0x0000002a00697202 */ /* 0x000fe20000000f00 */
[----:B------:R-:W-:Y:S01]  /*8a60*/  IMAD.MOV.U32 R106, RZ, RZ, R203 ;  /* 0x000000ffff6a7224 */ /* 0x000fe200078e00cb */
[----:B------:R-:W-:Y:S01]  /*8a70*/  MOV R184, R37 ;  /* 0x0000002500b87202 */ /* 0x000fe20000000f00 */
[----:B------:R-:W-:Y:S01]  /*8a80*/  MUFU.EX2 R203, R26 ;  /* 0x0000001a00cb7308 */ /* 0x000fe20000000800 */
[----:B------:R-:W-:Y:S01]  /*8a90*/  MOV R107, R39 ;  /* 0x00000027006b7202 */ /* 0x000fe20000000f00 */
[----:B------:R-:W-:Y:S01]  /*8aa0*/  IMAD.MOV.U32 R98, RZ, RZ, R122 ;  /* 0x000000ffff627224 */ /* 0x000fe200078e007a */
[----:B------:R-:W-:-:S02]  /*8ab0*/  MOV R97, R121 ;  /* 0x0000007900617202 */ /* 0x000fc40000000f00 */
[----:B------:R-:W-:Y:S02]  /*8ac0*/  MOV R99, R123 ;  /* 0x0000007b00637202 */ /* 0x000fe40000000f00 */
[----:B------:R-:W-:Y:S02]  /*8ad0*/  MOV R179, R204 ;  /* 0x000000cc00b37202 */ /* 0x000fe40000000f00 */
[----:B------:R-:W3:Y:S01]  /*8ae0*/  MUFU.EX2 R204, R25 ;  /* 0x0000001900cc7308 */ /* 0x000ee20000000800 */
[C---:B-1----:R-:W-:Y:S08]  /*8af0*/  HMMA.16816.F32.BF16 R40, R4.reuse, R16, R72 ;  /* 0x000000100428723c */ /* 0x042ff00000041848 */
[----:B------:R-:W-:Y:S08]  /*8b00*/  HMMA.16816.F32.BF16 R36, R4, R18, R64 ;  /* 0x000000120424723c */ /* 0x000ff00000041840 */
[-C--:B--2---:R-:W-:Y:S08]  /*8b10*/  HMMA.16816.F32.BF16 R120, R8, R12.reuse, R88 ;  /* 0x0000000c0878723c */ /* 0x084ff00000041858 */
[C---:B------:R-:W-:Y:S08]  /*8b20*/  HMMA.16816.F32.BF16 R48, R4.reuse, R12, R84 ;  /* 0x0000000c0430723c */ /* 0x040ff00000041854 */
[-C--:B------:R-:W-:Y:S08]  /*8b30*/  HMMA.16816.F32.BF16 R44, R4, R14.reuse, R80 ;  /* 0x0000000e042c723c */ /* 0x080ff00000041850 */
[C---:B------:R-:W-:Y:S01]  /*8b40*/  HMMA.16816.F32.BF16 R112, R8.reuse, R14, R76 ;  /* 0x0000000e0870723c */ /* 0x040fe2000004184c */
[----:B------:R-:W1:Y:S07]  /*8b50*/  LDSM.16.MT88.4 R12, [R214+0xa000] ;  /* 0x00a00000d60c783b */ /* 0x000e6e0000004200 */
[C---:B------:R-:W-:Y:S01]  /*8b60*/  HMMA.16816.F32.BF16 R80, R8.reuse, R16, R116 ;  /* 0x000000100850723c */ /* 0x040fe20000041874 */
[----:B------:R2:W1:Y:S07]  /*8b70*/  MUFU.EX2 R118, R21 ;  /* 0x0000001500767308 */ /* 0x00046e0000000800 */
[----:B------:R-:W-:Y:S01]  /*8b80*/  HMMA.16816.F32.BF16 R100, R8, R18, R100 ;  /* 0x000000120864723c */ /* 0x000fe20000041864 */
[----:B------:R-:W-:Y:S04]  /*8b90*/  LDSM.16.MT88.4 R16, [R215+0xa800] ;  /* 0x00a80000d710783b */ /* 0x000fe80000004200 */
[----:B--2---:R-:W2:Y:S01]  /*8ba0*/  LDSM.16.MT88.4 R20, [R212+0xa800] ;  /* 0x00a80000d414783b */ /* 0x004ea20000004200 */
[----:B------:R2:W-:Y:S02]  /*8bb0*/  MUFU.EX2 R119, R24 ;  /* 0x0000001800777308 */ /* 0x0005e40000000800 */
[C---:B-1----:R-:W-:Y:S08]  /*8bc0*/  HMMA.16816.F32.BF16 R32, R4.reuse, R12, R32 ;  /* 0x0000000c0420723c */ /* 0x042ff00000041820 */
[----:B------:R-:W-:Y:S07]  /*8bd0*/  HMMA.16816.F32.BF16 R28, R4, R14, R28 ;  /* 0x0000000e041c723c */ /* 0x000fee000004181c */
[----:B------:R-:W-:Y:S01]  /*8be0*/  FADD.FTZ R5, R97, R148 ;  /* 0x0000009461057221 */ /* 0x000fe20000010000 */
[----:B------:R-:W-:Y:S01]  /*8bf0*/  HMMA.16816.F32.BF16 R92, R8, R12, R92 ;  /* 0x0000000c085c723c */ /* 0x000fe2000004185c */
[----:B------:R-:W-:Y:S01]  /*8c00*/  MOV R97, R98 ;  /* 0x0000006200617202 */ /* 0x000fe20000000f00 */
[----:B------:R-:W-:Y:S01]  /*8c10*/  IMAD.MOV.U32 R98, RZ, RZ, R99 ;  /* 0x000000ffff627224 */ /* 0x000fe200078e0063 */
[----:B------:R-:W-:-:S02]  /*8c20*/  MOV R99, R104 ;  /* 0x0000006800637202 */ /* 0x000fc40000000f00 */
[----:B------:R-:W-:Y:S01]  /*8c30*/  MOV R104, R105 ;  /* 0x0000006900687202 */ /* 0x000fe20000000f00 */
[----:B------:R-:W-:Y:S01]  /*8c40*/  IMAD.MOV.U32 R105, RZ, RZ, R106 ;  /* 0x000000ffff697224 */ /* 0x000fe200078e006a */
[----:B------:R-:W-:Y:S01]  /*8c50*/  MOV R106, R108 ;  /* 0x0000006c006a7202 */ /* 0x000fe20000000f00 */
[----:B------:R-:W-:Y:S01]  /*8c60*/  HMMA.16816.F32.BF16 R88, R8, R14, R52 ;  /* 0x0000000e0858723c */ /* 0x000fe20000041834 */
[----:B------:R-:W1:Y:S01]  /*8c70*/  LDSM.16.MT88.4 R12, [R213+0xa800] ;  /* 0x00a80000d50c783b */ /* 0x000e620000004200 */
[----:B------:R-:W-:Y:S01]  /*8c80*/  MOV R108, R0 ;  /* 0x00000000006c7202 */ /* 0x000fe20000000f00 */
[----:B------:R-:W-:Y:S02]  /*8c90*/  FADD.FTZ R0, R225, R128 ;  /* 0x00000080e1007221 */ /* 0x000fe40000010000 */
[----:B------:R-:W1:Y:S01]  /*8ca0*/  LDSM.16.MT88.4 R8, [R214+0xa800] ;  /* 0x00a80000d608783b */ /* 0x000e620000004200 */
[----:B------:R-:W4:Y:S01]  /*8cb0*/  MUFU.EX2 R128, R27 ;  /* 0x0000001b00807308 */ /* 0x000f220000000800 */
        /* <DEDUP_REMOVED lines=8> */
[----:B--2---:R-:W-:Y:S01]  /*8d40*/  FADD.FTZ R24, R98, R4 ;  /* 0x0000000462187221 */ /* 0x004fe20000010000 */
[----:B---3--:R-:W-:Y:S01]  /*8d50*/  F2FP.BF16.PACK_AB R4, R204, R203 ;  /* 0x000000cbcc04723e */ /* 0x008fe200000010ff */
[----:B------:R-:W-:Y:S01]  /*8d60*/  IMAD.MOV.U32 R106, RZ, RZ, R108 ;  /* 0x000000ffff6a7224 */ /* 0x000fe200078e006c */
[----:B------:R-:W-:-:S02]  /*8d70*/  F2FP.BF16.PACK_AB R5, R202, R118 ;  /* 0x00000076ca05723e */ /* 0x000fc400000010ff */
[----:B------:R-:W-:Y:S01]  /*8d80*/  F2FP.BF16.PACK_AB R6, R206, R205 ;  /* 0x000000cdce06723e */ /* 0x000fe200000010ff */
[----:B------:R2:W-:Y:S01]  /*8d90*/  MUFU.EX2 R116, R141 ;  /* 0x0000008d00747308 */ /* 0x0005e20000000800 */
[----:B----4-:R-:W-:Y:S01]  /*8da0*/  F2FP.BF16.PACK_AB R7, R128, R119 ;  /* 0x000000778007723e */ /* 0x010fe200000010ff */
[----:B------:R-:W-:Y:S01]  /*8db0*/  FADD.FTZ R2, R224, R2 ;  /* 0x00000002e0027221 */ /* 0x000fe20000010000 */
[----:B------:R-:W-:Y:S01]  /*8dc0*/  MOV R108, R222 ;  /* 0x000000de006c7202 */ /* 0x000fe20000000f00 */
[----:B------:R-:W-:Y:S01]  /*8dd0*/  IMAD.MOV.U32 R54, RZ, RZ, R111 ;  /* 0x000000ffff367224 */ /* 0x000fe200078e006f */
[----:B------:R-:W-:Y:S01]  /*8de0*/  MOV R52, R109 ;  /* 0x0000006d00347202 */ /* 0x000fe20000000f00 */
[----:B------:R3:W5:Y:S02]  /*8df0*/  LDL.LU R225, [R1+0xbc] ;  /* 0x0000bc0001e17983 */ /* 0x0007640000300800 */
[----:B------:R4:W-:Y:S01]  /*8e00*/  MUFU.EX2 R117, R140 ;  /* 0x0000008c00757308 */ /* 0x0009e20000000800 */
[----:B------:R-:W-:Y:S01]  /*8e10*/  IMAD.MOV.U32 R26, RZ, RZ, R108 ;  /* 0x000000ffff1a7224 */ /* 0x000fe200078e006c */
[----:B------:R-:W-:-:S06]  /*8e20*/  MOV R53, R110 ;  /* 0x0000006e00357202 */ /* 0x000fcc0000000f00 */
[----:B------:R-:W-:Y:S01]  /*8e30*/  MUFU.EX2 R134, R134 ;  /* 0x0000008600867308 */ /* 0x000fe20000000800 */
[----:B------:R-:W-:Y:S07]  /*8e40*/  HMMA.16816.F32.BF16 R108, R4, R20, R60 ;  /* 0x00000014046c723c */ /* 0x000fee000004183c */
[----:B------:R-:W1:Y:S01]  /*8e50*/  MUFU.EX2 R133, R133 ;  /* 0x0000008500857308 */ /* 0x000e620000000800 */
[----:B------:R-:W-:-:S07]  /*8e60*/  MOV R63, R107 ;  /* 0x0000006b003f7202 */ /* 0x000fce0000000f00 */
[----:B------:R-:W-:Y:S01]  /*8e70*/  MUFU.EX2 R132, R132 ;  /* 0x0000008400847308 */ /* 0x000fe20000000800 */
[----:B------:R-:W-:-:S07]  /*8e80*/  FADD.FTZ R0, R221, R0 ;  /* 0x00000000dd007221 */ /* 0x000fce0000010000 */
[----:B------:R-:W-:Y:S01]  /*8e90*/  MUFU.EX2 R131, R131 ;  /* 0x0000008300837308 */ /* 0x000fe20000000800 */
[----:B------:R-:W-:-:S07]  /*8ea0*/  FADD.FTZ R2, R97, R2 ;  /* 0x0000000261027221 */ /* 0x000fce0000010000 */
[----:B------:R-:W-:Y:S01]  /*8eb0*/  MUFU.EX2 R130, R130 ;  /* 0x0000008200827308 */ /* 0x000fe20000000800 */
[----:B------:R-:W-:-:S07]  /*8ec0*/  MOV R55, R99 ;  /* 0x0000006300377202 */ /* 0x000fce0000000f00 */
[----:B------:R-:W1:Y:S01]  /*8ed0*/  MUFU.EX2 R129, R129 ;  /* 0x0000008100817308 */ /* 0x000e620000000800 */
[----:B------:R-:W-:Y:S01]  /*8ee0*/  IMAD.MOV.U32 R27, RZ, RZ, R104 ;  /* 0x000000ffff1b7224 */ /* 0x000fe200078e0068 */
[----:B------:R-:W-:Y:S01]  /*8ef0*/  MOV R71, R105 ;  /* 0x0000006900477202 */ /* 0x000fe20000000f00 */
[C---:B------:R-:W-:Y:S01]  /*8f00*/  HMMA.16816.F32.BF16 R96, R4.reuse, R16, R48 ;  /* 0x000000100460723c */ /* 0x040fe20000041830 */
[----:B------:R-:W-:Y:S01]  /*8f10*/  MOV R148, R106 ;  /* 0x0000006a00947202 */ /* 0x000fe20000000f00 */
[----:B------:R3:W5:Y:S06]  /*8f20*/  LDL.LU R224, [R1+0xb8] ;  /* 0x0000b80001e07983 */ /* 0x00076c0000300800 */
[C---:B------:R-:W-:Y:S08]  /*8f30*/  HMMA.16816.F32.BF16 R84, R4.reuse, R18, R44 ;  /* 0x000000120454723c */ /* 0x040ff0000004182c */
[C---:B-1----:R-:W-:Y:S08]  /*8f40*/  HMMA.16816.F32.BF16 R76, R4.reuse, R12, R40 ;  /* 0x0000000c044c723c */ /* 0x042ff00000041828 */
[C---:B------:R-:W-:Y:S08]  /*8f50*/  HMMA.16816.F32.BF16 R72, R4.reuse, R14, R36 ;  /* 0x0000000e0448723c */ /* 0x040ff00000041824 */
[----:B------:R-:W-:Y:S01]  /*8f60*/  HMMA.16816.F32.BF16 R64, R4, R8, R32 ;  /* 0x000000080440723c */ /* 0x000fe20000041820 */
[----:B------:R-:W-:Y:S01]  /*8f70*/  FADD.FTZ R2, R71, R2 ;  /* 0x0000000247027221 */ /* 0x000fe20000010000 */
[----:B--2---:R-:W-:-:S06]  /*8f80*/  MOV R141, R175 ;  /* 0x000000af008d7202 */ /* 0x004fcc0000000f00 */
[C---:B------:R-:W-:Y:S08]  /*8f90*/  HMMA.16816.F32.BF16 R104, R4.reuse, R22, R56 ;  /* 0x000000160468723c */ /* 0x040ff00000041838 */
[----:B------:R-:W-:Y:S01]  /*8fa0*/  HMMA.16816.F32.BF16 R48, R4, R10, R28 ;  /* 0x0000000a0430723c */ /* 0x000fe2000004181c */
[----:B----4-:R-:W-:Y:S01]  /*8fb0*/  IMAD.MOV.U32 R140, RZ, RZ, R173 ;  /* 0x000000ffff8c7224 */ /* 0x010fe200078e00ad */
[----:B------:R3:W5:Y:S01]  /*8fc0*/  LDL.LU R223, [R1+0xb4] ;  /* 0x0000b40001df7983 */ /* 0x0007620000300800 */
[----:B------:R-:W-:Y:S03]  /*8fd0*/  MUFU.EX2 R71, R160 ;  /* 0x000000a000477308 */ /* 0x000fe60000000800 */
[----:B------:R3:W5:Y:S01]  /*8fe0*/  LDL.LU R222, [R1+0xb0] ;  /* 0x0000b00001de7983 */ /* 0x0007620000300800 */
        /* <DEDUP_REMOVED lines=11> */
[----:B------:R-:W-:Y:S01]  /*90a0*/  FADD.FTZ R2, R54, R0 ;  /* 0x0000000036027221 */ /* 0x000fe20000010000 */
[----:B------:R3:W5:Y:S03]  /*90b0*/  LDL.LU R221, [R1+0xac] ;  /* 0x0000ac0001dd7983 */ /* 0x0007660000300800 */
[----:B------:R-:W-:Y:S01]  /*90c0*/  HMMA.16816.F32.BF16 R60, R4, R20, R136 ;  /* 0x00000014043c723c */ /* 0x000fe20000041888 */
[----:B------:R-:W-:-:S07]  /*90d0*/  FADD.FTZ R0, R148, R24 ;  /* 0x0000001894007221 */ /* 0x000fce0000010000 */
[C---:B------:R-:W-:Y:S01]  /*90e0*/  HMMA.16816.F32.BF16 R52, R4.reuse, R22, R124 ;  /* 0x000000160434723c */ /* 0x040fe2000004187c */
[----:B------:R-:W1:Y:S07]  /*90f0*/  LDSM.16.MT88.4 R20, [R212+0xb000] ;  /* 0x00b00000d414783b */ /* 0x000e6e0000004200 */
[C---:B------:R-:W-:Y:S08]  /*9100*/  HMMA.16816.F32.BF16 R40, R4.reuse, R16, R120 ;  /* 0x000000100428723c */ /* 0x040ff00000041878 */
[C---:B------:R-:W-:Y:S01]  /*9110*/  HMMA.16816.F32.BF16 R36, R4.reuse, R18, R112 ;  /* 0x000000120424723c */ /* 0x040fe20000041870 */
[----:B------:R-:W2:Y:S01]  /*9120*/  LDSM.16.MT88.4 R16, [R215+0xb000] ;  /* 0x00b00000d710783b */ /* 0x000ea20000004200 */
[----:B------:R-:W-:Y:S06]  /*9130*/  MUFU.EX2 R112, R144 ;  /* 0x0000009000707308 */ /* 0x000fec0000000800 */
[C---:B------:R-:W-:Y:S02]  /*9140*/  HMMA.16816.F32.BF16 R28, R4.reuse, R12, R80 ;  /* 0x0000000c041c723c */ /* 0x040fe40000041850 */
[----:B------:R-:W-:Y:S06]  /*9150*/  MUFU.EX2 R114, R143 ;  /* 0x0000008f00727308 */ /* 0x000fec0000000800 */
[C---:B------:R-:W-:Y:S01]  /*9160*/  HMMA.16816.F32.BF16 R32, R4.reuse, R14, R100 ;  /* 0x0000000e0420723c */ /* 0x040fe20000041864 */
[----:B------:R-:W4:Y:S01]  /*9170*/  LDSM.16.MT88.4 R12, [R213+0xb000] ;  /* 0x00b00000d50c783b */ /* 0x000f220000004200 */
[----:B------:R-:W-:Y:S06]  /*9180*/  MUFU.EX2 R115, R142 ;  /* 0x0000008e00737308 */ /* 0x000fec0000000800 */
[C---:B------:R-:W-:Y:S02]  /*9190*/  HMMA.16816.F32.BF16 R56, R4.reuse, R8, R92 ;  /* 0x000000080438723c */ /* 0x040fe4000004185c */
[----:B------:R-:W1:Y:S06]  /*91a0*/  MUFU.EX2 R113, R145 ;  /* 0x0000009100717308 */ /* 0x000e6c0000000800 */
[----:B------:R-:W-:Y:S01]  /*91b0*/  HMMA.16816.F32.BF16 R44, R4, R10, R88 ;  /* 0x0000000a042c723c */ /* 0x000fe20000041858 */
[----:B------:R-:W2:Y:S01]  /*91c0*/  LDSM.16.MT88.4 R8, [R214+0xb000] ;  /* 0x00b00000d608783b */ /* 0x000ea20000004200 */
[----:B------:R-:W-:Y:S05]  /*91d0*/  MUFU.EX2 R100, R146 ;  /* 0x0000009200647308 */ /* 0x000fea0000000800 */
[----:B------:R-:W-:-:S03]  /*91e0*/  FADD.FTZ R5, R220, R26 ;  /* 0x0000001adc057221 */ /* 0x000fc60000010000 */
[----:B------:R-:W1:Y:S08]  /*91f0*/  MUFU.EX2 R95, R147 ;  /* 0x00000093005f7308 */ /* 0x000e700000000800 */
[----:B------:R-:W-:Y:S08]  /*9200*/  MUFU.EX2 R93, R149 ;  /* 0x00000095005d7308 */ /* 0x000ff00000000800 */
[----:B------:R-:W2:Y:S01]  /*9210*/  MUFU.EX2 R94, R150 ;  /* 0x00000096005e7308 */ /* 0x000ea20000000800 */
[----:B------:R-:W-:Y:S01]  /*9220*/  FADD.FTZ R4, R219, R25 ;  /* 0x00000019db047221 */ /* 0x000fe20000010000 */
[----:B-1----:R-:W-:Y:S01]  /*9230*/  F2FP.BF16.PACK_AB R6, R113, R115 ;  /* 0x000000737106723e */ /* 0x002fe200000010ff */
[----:B------:R-:W-:Y:S01]  /*9240*/  FADD.FTZ R25, R190, R5 ;  /* 0x00000005be197221 */ /* 0x000fe20000010000 */
[----:B------:R-:W-:Y:S01]  /*9250*/  F2FP.BF16.PACK_AB R5, R95, R100 ;  /* 0x000000645f05723e */ /* 0x000fe200000010ff */
[----:B------:R-:W-:-:S03]  /*9260*/  FADD.FTZ R24, R197, R4 ;  /* 0x00000004c5187221 */ /* 0x000fc60000010000 */
[----:B------:R-:W-:Y:S01]  /*9270*/  MUFU.EX2 R92, R151 ;  /* 0x00000097005c7308 */ /* 0x000fe20000000800 */
[----:B------:R-:W-:Y:S01]  /*9280*/  F2FP.BF16.PACK_AB R4, R114, R112 ;  /* 0x000000707204723e */ /* 0x000fe200000010ff */
[----:B------:R-:W-:Y:S02]  /*9290*/  FADD.FTZ R2, R218, R2 ;  /* 0x00000002da027221 */ /* 0x000fe40000010000 */
[----:B------:R-:W-:Y:S01]  /*92a0*/  FADD.FTZ R0, R217, R0 ;  /* 0x00000000d9007221 */ /* 0x000fe20000010000 */
[----:B------:R-:W-:Y:S02]  /*92b0*/  MOV R125, R182 ;  /* 0x000000b6007d7202 */ /* 0x000fe40000000f00 */
[----:B------:R-:W-:Y:S01]  /*92c0*/  MOV R136, R193 ;  /* 0x000000c100887202 */ /* 0x000fe20000000f00 */
[----:B------:R-:W-:Y:S01]  /*92d0*/  MUFU.EX2 R91, R152 ;  /* 0x00000098005b7308 */ /* 0x000fe20000000800 */
[----:B--2---:R-:W-:-:S07]  /*92e0*/  F2FP.BF16.PACK_AB R7, R94, R93 ;  /* 0x0000005d5e07723e */ /* 0x004fce00000010ff */
[----:B------:R-:W-:Y:S08]  /*92f0*/  MUFU.EX2 R90, R153 ;  /* 0x00000099005a7308 */ /* 0x000ff00000000800 */
[----:B------:R-:W1:Y:S08]  /*9300*/  MUFU.EX2 R89, R154 ;  /* 0x0000009a00597308 */ /* 0x000e700000000800 */
[----:B------:R2:W-:Y:S08]  /*9310*/  MUFU.EX2 R88, R155 ;  /* 0x0000009b00587308 */ /* 0x0005f00000000800 */
[----:B------:R-:W1:Y:S08]  /*9320*/  MUFU.EX2 R83, R156 ;  /* 0x0000009c00537308 */ /* 0x000e700000000800 */
[----:B------:R-:W-:Y:S08]  /*9330*/  MUFU.EX2 R82, R157 ;  /* 0x0000009d00527308 */ /* 0x000ff00000000800 */
[----:B------:R-:W1:Y:S01]  /*9340*/  MUFU.EX2 R81, R158 ;  /* 0x0000009e00517308 */ /* 0x000e620000000800 */
[----:B------:R-:W-:Y:S01]  /*9350*/  HMMA.16816.F32.BF16 R108, R4, R20, R108 ;  /* 0x00000014046c723c */ /* 0x000fe2000004186c */
[----:B------:R-:W-:Y:S01]  /*9360*/  FADD.FTZ R2, R198, R2 ;  /* 0x00000002c6027221 */ /* 0x000fe20000010000 */
[----:B------:R-:W-:Y:S01]  /*9370*/  MOV R138, R180 ;  /* 0x000000b4008a7202 */ /* 0x000fe20000000f00 */
[----:B------:R-:W-:-:S02]  /*9380*/  FADD.FTZ R0, R196, R0 ;  /* 0x00000000c4007221 */ /* 0x000fc40000010000 */
[----:B------:R-:W-:Y:S01]  /*9390*/  IMAD.MOV.U32 R137, RZ, RZ, R174 ;  /* 0x000000ffff897224 */ /* 0x000fe200078e00ae */
[----:B------:R-:W-:Y:S02]  /*93a0*/  MOV R139, R194 ;  /* 0x000000c2008b7202 */ /* 0x000fe40000000f00 */
[----:B------:R-:W-:Y:S01]  /*93b0*/  MOV R148, R192 ;  /* 0x000000c000947202 */ /* 0x000fe20000000f00 */
[C---:B------:R-:W-:Y:S01]  /*93c0*/  HMMA.16816.F32.BF16 R104, R4.reuse, R22, R104 ;  /* 0x000000160468723c */ /* 0x040fe20000041868 */
[----:B------:R-:W-:Y:S01]  /*93d0*/  MOV R127, R186 ;  /* 0x000000ba007f7202 */ /* 0x000fe20000000f00 */
[----:B------:R-:W-:Y:S01]  /*93e0*/  IMAD.MOV.U32 R126, RZ, RZ, R195 ;  /* 0x000000ffff7e7224 */ /* 0x000fe200078e00c3 */
[----:B------:R-:W-:Y:S01]  /*93f0*/  MUFU.EX2 R80, R159 ;  /* 0x0000009f00507308 */ /* 0x000fe20000000800 */
[----:B------:R-:W-:Y:S04]  /*9400*/  LDSM.16.MT88.4 R144, [R213+0xb800] ;  /* 0x00b80000d590783b */ /* 0x000fe80000004200 */
[C---:B------:R-:W-:Y:S01]  /*9410*/  HMMA.16816.F32.BF16 R96, R4.reuse, R16, R96 ;  /* 0x000000100460723c */ /* 0x040fe20000041860 */
[----:B------:R3:W5:Y:S07]  /*9420*/  LDL.LU R220, [R1+0xa8] ;  /* 0x0000a80001dc7983 */ /* 0x00076e0000300800 */
[C---:B------:R-:W-:Y:S08]  /*9430*/  HMMA.16816.F32.BF16 R84, R4.reuse, R18, R84 ;  /* 0x000000120454723c */ /* 0x040ff00000041854 */
[C---:B----4-:R-:W-:Y:S08]  /*9440*/  HMMA.16816.F32.BF16 R76, R4.reuse, R12, R76 ;  /* 0x0000000c044c723c */ /* 0x050ff0000004184c */
[C---:B------:R-:W-:Y:S08]  /*9450*/  HMMA.16816.F32.BF16 R72, R4.reuse, R14, R72 ;  /* 0x0000000e0448723c */ /* 0x040ff00000041848 */
[C---:B------:R-:W-:Y:S08]  /*9460*/  HMMA.16816.F32.BF16 R64, R4.reuse, R8, R64 ;  /* 0x000000080440723c */ /* 0x040ff00000041840 */
[----:B------:R-:W-:Y:S01]  /*9470*/  HMMA.16816.F32.BF16 R48, R4, R10, R48 ;  /* 0x0000000a0430723c */ /* 0x000fe20000041830 */
[----:B------:R-:W-:Y:S01]  /*9480*/  FADD.FTZ R2, R169, R2 ;  /* 0x00000002a9027221 */ /* 0x000fe20000010000 */
[----:B------:R-:W-:Y:S01]  /*9490*/  MUFU.EX2 R27, R161 ;  /* 0x000000a1001b7308 */ /* 0x000fe20000000800 */
[----:B------:R-:W-:Y:S01]  /*94a0*/  FADD.FTZ R0, R179, R0 ;  /* 0x00000000b3007221 */ /* 0x000fe20000010000 */
[----:B--2---:R-:W-:Y:S03]  /*94b0*/  LDSM.16.MT88.4 R152, [R215+0xb800] ;  /* 0x00b80000d798783b */ /* 0x004fe60000004200 */
[----:B------:R-:W-:Y:S01]  /*94c0*/  FADD.FTZ R5, R191, R25 ;  /* 0x00000019bf057221 */ /* 0x000fe20000010000 */
[----:B------:R3:W5:Y:S01]  /*94d0*/  LDL.LU R219, [R1+0xa4] ;  /* 0x0000a40001db7983 */ /* 0x0007620000300800 */
[----:B------:R-:W-:Y:S01]  /*94e0*/  FADD.FTZ R4, R199, R24 ;  /* 0x00000018c7047221 */ /* 0x000fe20000010000 */
[----:B-1----:R-:W-:Y:S01]  /*94f0*/  F2FP.BF16.PACK_AB R6, R89, R90 ;  /* 0x0000005a5906723e */ /* 0x002fe200000010ff */
[----:B------:R-:W-:Y:S01]  /*9500*/  FADD.FTZ R25, R188, R5 ;  /* 0x00000005bc197221 */ /* 0x000fe20000010000 */
[----:B------:R-:W-:Y:S01]  /*9510*/  F2FP.BF16.PACK_AB R5, R83, R88 ;  /* 0x000000585305723e */ /* 0x000fe200000010ff */
[----:B------:R-:W-:Y:S01]  /*9520*/  FADD.FTZ R24, R177, R4 ;  /* 0x00000004b1187221 */ /* 0x000fe20000010000 */
[----:B------:R-:W-:-:S02]  /*9530*/  F2FP.BF16.PACK_AB R4, R91, R92 ;  /* 0x0000005c5b04723e */ /* 0x000fc400000010ff */
[----:B------:R-:W-:Y:S01]  /*9540*/  F2FP.BF16.PACK_AB R7, R81, R82 ;  /* 0x000000525107723e */ /* 0x000fe200000010ff */
[----:B------:R-:W-:Y:S01]  /*9550*/  FADD.FTZ R2, R187, R2 ;  /* 0x00000002bb027221 */ /* 0x000fe20000010000 */
[----:B------:R-:W-:Y:S01]  /*9560*/  MUFU.EX2 R26, R162 ;  /* 0x000000a2001a7308 */ /* 0x000fe20000000800 */
[----:B------:R-:W-:Y:S01]  /*9570*/  FADD.FTZ R0, R189, R0 ;  /* 0x00000000bd007221 */ /* 0x000fe20000010000 */
[----:B------:R3:W5:Y:S03]  /*9580*/  LDL.LU R218, [R1+0xa0] ;  /* 0x0000a00001da7983 */ /* 0x0007660000300800 */
[C---:B------:R-:W-:Y:S01]  /*9590*/  HMMA.16816.F32.BF16 R60, R4.reuse, R20, R60 ;  /* 0x00000014043c723c */ /* 0x040fe2000004183c */
[----:B------:R-:W-:Y:S01]  /*95a0*/  FADD.FTZ R2, R216, R2 ;  /* 0x00000002d8027221 */ /* 0x000fe20000010000 */
[----:B------:R3:W5:Y:S01]  /*95b0*/  LDL.LU R217, [R1+0x9c] ;  /* 0x00009c0001d97983 */ /* 0x0007620000300800 */
[----:B------:R-:W-:Y:S01]  /*95c0*/  FADD.FTZ R0, R135, R0 ;  /* 0x0000000087007221 */ /* 0x000fe20000010000 */
[----:B------:R-:W-:Y:S04]  /*95d0*/  MUFU.EX2 R21, R165 ;  /* 0x000000a500157308 */ /* 0x000fe80000000800 */
[C---:B------:R-:W-:Y:S01]  /*95e0*/  HMMA.16816.F32.BF16 R52, R4.reuse, R22, R52 ;  /* 0x000000160434723c */ /* 0x040fe20000041834 */
[----:B------:R-:W-:Y:S01]  /*95f0*/  FADD.FTZ R2, R172, R2 ;  /* 0x00000002ac027221 */ /* 0x000fe20000010000 */
[----:B------:R3:W5:Y:S06]  /*9600*/  LDL.LU R216, [R1+0x98] ;  /* 0x0000980001d87983 */ /* 0x00076c0000300800 */
[C---:B------:R-:W-:Y:S08]  /*9610*/  HMMA.16816.F32.BF16 R40, R4.reuse, R16, R40 ;  /* 0x000000100428723c */ /* 0x040ff00000041828 */
[C---:B------:R-:W-:Y:S08]  /*9620*/  HMMA.16816.F32.BF16 R36, R4.reuse, R18, R36 ;  /* 0x000000120424723c */ /* 0x040ff00000041824 */
[C---:B------:R-:W-:Y:S08]  /*9630*/  HMMA.16816.F32.BF16 R28, R4.reuse, R12, R28 ;  /* 0x0000000c041c723c */ /* 0x040ff0000004181c */
[C---:B------:R-:W-:Y:S08]  /*9640*/  HMMA.16816.F32.BF16 R32, R4.reuse, R14, R32 ;  /* 0x0000000e0420723c */ /* 0x040ff00000041820 */
[C---:B------:R-:W-:Y:S08]  /*9650*/  HMMA.16816.F32.BF16 R56, R4.reuse, R8, R56 ;  /* 0x000000080438723c */ /* 0x040ff00000041838 */
[----:B------:R-:W-:Y:S01]  /*9660*/  HMMA.16816.F32.BF16 R44, R4, R10, R44 ;  /* 0x0000000a042c723c */ /* 0x000fe2000004182c */
[----:B------:R-:W-:Y:S01]  /*9670*/  FADD.FTZ R0, R125, R0 ;  /* 0x000000007d007221 */ /* 0x000fe20000010000 */
[----:B------:R1:W-:Y:S01]  /*9680*/  MUFU.EX2 R23, R163 ;  /* 0x000000a300177308 */ /* 0x0003e20000000800 */
[----:B------:R-:W-:Y:S01]  /*9690*/  FADD.FTZ R2, R138, R2 ;  /* 0x000000028a027221 */ /* 0x000fe20000010000 */
[----:B------:R-:W-:Y:S03]  /*96a0*/  LDSM.16.MT88.4 R12, [R214+0xb800] ;  /* 0x00b80000d60c783b */ /* 0x000fe60000004200 */
[----:B------:R-:W-:Y:S01]  /*96b0*/  FADD.FTZ R5, R230, R25 ;  /* 0x00000019e6057221 */ /* 0x000fe20000010000 */
[----:B------:R3:W5:Y:S01]  /*96c0*/  LDL.LU R135, [R1+0x94] ;  /* 0x0000940001877983 */ /* 0x0007620000300800 */
[----:B------:R-:W-:Y:S01]  /*96d0*/  FADD.FTZ R4, R243, R24 ;  /* 0x00000018f3047221 */ /* 0x000fe20000010000 */
[----:B------:R-:W-:Y:S01]  /*96e0*/  MUFU.EX2 R22, R164 ;  /* 0x000000a400167308 */ /* 0x000fe20000000800 */
[----:B------:R-:W-:-:S02]  /*96f0*/  FADD.FTZ R5, R183, R5 ;  /* 0x00000005b7057221 */ /* 0x000fc40000010000 */
[----:B------:R-:W-:Y:S02]  /*9700*/  FADD.FTZ R4, R181, R4 ;  /* 0x00000004b5047221 */ /* 0x000fe40000010000 */
[----:B------:R-:W-:Y:S02]  /*9710*/  FADD.FTZ R5, R136, R5 ;  /* 0x0000000588057221 */ /* 0x000fe40000010000 */
[----:B------:R-:W-:Y:S01]  /*9720*/  FADD.FTZ R4, R137, R4 ;  /* 0x0000000489047221 */ /* 0x000fe20000010000 */
[----:B------:R-:W-:Y:S01]  /*9730*/  MOV R230, R185 ;  /* 0x000000b900e67202 */ /* 0x000fe20000000f00 */
[----:B------:R-:W-:Y:S01]  /*9740*/  FADD.FTZ R0, R139, R0 ;  /* 0x000000008b007221 */ /* 0x000fe20000010000 */
[----:B------:R-:W2:Y:S01]  /*9750*/  MUFU.EX2 R19, R167 ;  /* 0x000000a700137308 */ /* 0x000ea20000000800 */
[----:B------:R-:W-:Y:S01]  /*9760*/  FADD.FTZ R7, R140, R5 ;  /* 0x000000058c077221 */ /* 0x000fe20000010000 */
[----:B-1----:R-:W1:Y:S01]  /*9770*/  LDSM.16.MT88.4 R160, [R212+0xb800] ;  /* 0x00b80000d4a0783b */ /* 0x002e620000004200 */
[----:B------:R-:W-:-:S02]  /*9780*/  FADD.FTZ R5, R141, R4 ;  /* 0x000000048d057221 */ /* 0x000fc40000010000 */
[----:B------:R-:W-:Y:S02]  /*9790*/  IMAD.MOV.U32 R243, RZ, RZ, R184 ;  /* 0x000000fffff37224 */ /* 0x000fe400078e00b8 */
[----:B------:R-:W-:Y:S01]  /*97a0*/  FADD.FTZ R6, R148, R2 ;  /* 0x0000000294067221 */ /* 0x000fe20000010000 */
[----:B------:R-:W-:Y:S01]  /*97b0*/  MUFU.EX2 R20, R166 ;  /* 0x000000a600147308 */ /* 0x000fe20000000800 */
        /* <DEDUP_REMOVED lines=38> */
[----:B------:R-:W4:Y:S01]  /*9a20*/  MUFU.EX2 R11, R170 ;  /* 0x000000aa000b7308 */ /* 0x000f220000000800 */
[----:B------:R-:W-:Y:S02]  /*9a30*/  FADD.FTZ R2, R112, R2 ;  /* 0x0000000270027221 */ /* 0x000fe40000010000 */
[----:B------:R-:W-:-:S02]  /*9a40*/  FADD.FTZ R4, R88, R4 ;  /* 0x0000000458047221 */ /* 0x000fc40000010000 */
[----:B------:R-:W-:Y:S02]  /*9a50*/  FADD.FTZ R0, R100, R0 ;  /* 0x0000000064007221 */ /* 0x000fe40000010000 */
[----:B------:R-:W-:Y:S01]  /*9a60*/  FADD.FTZ R5, R91, R5 ;  /* 0x000000055b057221 */ /* 0x000fe20000010000 */
[----:B------:R-:W1:Y:S01]  /*9a70*/  MUFU.EX2 R18, R168 ;  /* 0x000000a800127308 */ /* 0x000e620000000800 */
[----:B------:R-:W-:Y:S02]  /*9a80*/  FADD.FTZ R2, R114, R2 ;  /* 0x0000000272027221 */ /* 0x000fe40000010000 */
[----:B------:R-:W-:Y:S02]  /*9a90*/  FADD.FTZ R4, R83, R4 ;  /* 0x0000000453047221 */ /* 0x000fe40000010000 */
[----:B------:R-:W-:-:S03]  /*9aa0*/  FADD.FTZ R0, R95, R0 ;  /* 0x000000005f007221 */ /* 0x000fc60000010000 */
        /* <DEDUP_REMOVED lines=10> */
[----:B------:R-:W-:-:S05]  /*9b50*/  FADD.FTZ R0, R94, R0 ;  /* 0x000000005e007221 */ /* 0x000fca0000010000 */
[----:B------:R-:W3:Y:S01]  /*9b60*/  MUFU.EX2 R16, R178 ;  /* 0x000000b200107308 */ /* 0x000ee20000000800 */
[----:B--2---:R-:W-:Y:S02]  /*9b70*/  FADD.FTZ R5, R19, R5 ;  /* 0x0000000513057221 */ /* 0x004fe40000010000 */
[----:B------:R-:W-:-:S05]  /*9b80*/  FADD.FTZ R2, R80, R2 ;  /* 0x0000000250027221 */ /* 0x000fca0000010000 */
[----:B------:R-:W2:Y:S01]  /*9b90*/  MUFU.EX2 R8, R201 ;  /* 0x000000c900087308 */ /* 0x000ea20000000800 */
[----:B----4-:R-:W-:Y:S02]  /*9ba0*/  FADD.FTZ R4, R11, R4 ;  /* 0x000000040b047221 */ /* 0x010fe40000010000 */
[----:B------:R-:W-:Y:S02]  /*9bb0*/  FADD.FTZ R0, R23, R0 ;  /* 0x0000000017007221 */ /* 0x000fe40000010000 */
[----:B-1----:R-:W-:Y:S02]  /*9bc0*/  FADD.FTZ R5, R18, R5 ;  /* 0x0000000512057221 */ /* 0x002fe40000010000 */
        /* <DEDUP_REMOVED lines=8> */
[----:B------:R-:W-:-:S02]  /*9c50*/  FADD.FTZ R2, R26, R2 ;  /* 0x000000021a027221 */ /* 0x000fc40000010000 */
[----:B--2---:R-:W-:Y:S02]  /*9c60*/  FADD.FTZ R243, R8, R4 ;  /* 0x0000000408f37221 */ /* 0x004fe40000010000 */
        /* <DEDUP_REMOVED lines=30> */
[----:B-1----:R-:W2:Y:S01]  /*9e50*/  LDL.64 R250, [R1+0x30] ;  /* 0x0000300001fa7983 */ /* 0x002ea20000100a00 */
[----:B------:R-:W-:Y:S01]  /*9e60*/  UIADD3 UR14, UR8, -0x2, URZ ;  /* 0xfffffffe080e7890 */ /* 0x000fe2000fffe03f */
[----:B------:R-:W-:Y:S01]  /*9e70*/  IMAD.U32 R0, RZ, RZ, UR4 ;  /* 0x00000004ff007e24 */ /* 0x000fe2000f8e00ff */
[----:B------:R-:W-:-:S04]  /*9e80*/  DEPBAR.LE SB0, 0x0 ;  /* 0x000080000000791a */ /* 0x000fc80000000000 */
[----:B------:R-:W-:Y:S01]  /*9e90*/  USHF.R.S32.HI UR6, URZ, 0x1f, UR14 ;  /* 0x0000001f3f067899 */ /* 0x000fe2000801140e */
[----:B------:R-:W-:Y:S01]  /*9ea0*/  IMAD.U32 R4, RZ, RZ, UR14 ;  /* 0x0000000eff047e24 */ /* 0x000fe2000f8e00ff */
[----:B------:R-:W-:-:S04]  /*9eb0*/  UIMAD UR7, UR5, UR14, URZ ;  /* 0x0000000e050772a4 */ /* 0x000fc8000f8e023f */
[----:B------:R-:W-:Y:S02]  /*9ec0*/  UIMAD UR6, UR6, UR15, UR7 ;  /* 0x0000000f060672a4 */ /* 0x000fe4000f8e0207 */
[----:B------:R-:W-:Y:S02]  /*9ed0*/  USHF.L.U32 UR7, UR4, 0x5, URZ ;  /* 0x0000000504077899 */ /* 0x000fe4000800063f */
[----:B------:R-:W-:-:S04]  /*9ee0*/  UIADD3 UR4, UR8, -0x2, URZ ;  /* 0xfffffffe08047890 */ /* 0x000fc8000fffe03f */
[----:B------:R-:W-:Y:S01]  /*9ef0*/  UISETP.GT.AND UP0, UPT, UR4, UR9, UPT ;  /* 0x000000090400728c */ /* 0x000fe2000bf04270 */
[----:B------:R-:W-:Y:S01]  /*9f00*/  BAR.SYNC.DEFER_BLOCKING 0x0 ;  /* 0x0000000000007b1d */ /* 0x000fe20000010000 */
[----:B--2---:R-:W-:-:S04]  /*9f10*/  IMAD.WIDE.U32 R4, R4, UR15, R250 ;  /* 0x0000000f04047c25 */ /* 0x004fc8000f8e00fa */
[----:B------:R-:W-:Y:S01]  /*9f20*/  IMAD.MOV.U32 R251, RZ, RZ, c[0x0][0x1a4] ;  /* 0x00006900fffb7624 */ /* 0x000fe200078e00ff */
[----:B------:R-:W-:Y:S02]  /*9f30*/  IADD3 R2, R5, UR6, RZ ;  /* 0x0000000605027c10 */ /* 0x000fe4000fffe0ff */
[----:B------:R-:W-:Y:S02]  /*9f40*/  LEA R6, P0, R4, c[0x0][0x170], 0x1 ;  /* 0x00005c0004067a11 */ /* 0x000fe400078008ff */
[----:B------:R-:W-:Y:S02]  /*9f50*/  SHF.L.U64.HI R0, R0, 0x5, R251 ;  /* 0x0000000500007819 */ /* 0x000fe400000102fb */
        /* <DEDUP_REMOVED lines=26> */
[----:B-----5:R-:W-:Y:S04]  /*a100*/  LDSM.16.M88.4 R16, [R218] ;  /* 0x00000000da10783b */ /* 0x020fe80000000200 */
[----:B------:R-:W2:Y:S04]  /*a110*/  LDSM.16.M88.4 R40, [R135+0x4800] ;  /* 0x004800008728783b */ /* 0x000ea80000000200 */
[----:B---3--:R-:W3:Y:S04]  /*a120*/  LDSM.16.M88.4 R12, [R218+0x2000] ;  /* 0x00200000da0c783b */ /* 0x008ee80000000200 */
[----:B------:R-:W3:Y:S04]  /*a130*/  LDSM.16.M88.4 R48, [R135+0x4000] ;  /* 0x004000008730783b */ /* 0x000ee80000000200 */
[----:B----4-:R-:W-:Y:S04]  /*a140*/  LDSM.16.M88.4 R8, [R221] ;  /* 0x00000000dd08783b */ /* 0x010fe80000000200 */
[----:B------:R-:W4:Y:S04]  /*a150*/  LDSM.16.M88.4 R24, [R217+0x4800] ;  /* 0x00480000d918783b */ /* 0x000f280000000200 */
[----:B-1----:R-:W1:Y:S04]  /*a160*/  LDSM.16.M88.4 R4, [R221+0x2000] ;  /* 0x00200000dd04783b */ /* 0x002e680000000200 */
[----:B------:R-:W1:Y:S04]  /*a170*/  LDSM.16.M88.4 R32, [R217+0x4000] ;  /* 0x00400000d920783b */ /* 0x000e680000000200 */
[----:B------:R-:W1:Y:S04]  /*a180*/  LDSM.16.M88.4 R64, [R135+0x7000] ;  /* 0x007000008740783b */ /* 0x000e680000000200 */
[----:B------:R-:W1:Y:S04]  /*a190*/  LDSM.16.M88.4 R60, [R135+0x7800] ;  /* 0x00780000873c783b */ /* 0x000e680000000200 */
[----:B------:R-:W1:Y:S01]  /*a1a0*/  LDSM.16.M88.4 R80, [R135+0x5800] ;  /* 0x005800008750783b */ /* 0x000e620000000200 */
[-C--:B--2---:R-:W-:Y:S03]  /*a1b0*/  HMMA.16816.F32.BF16 R20, R16, R40.reuse, RZ ;  /* 0x000000281014723c */ /* 0x084fe600000418ff */
[----:B------:R-:W2:Y:S04]  /*a1c0*/  LDSM.16.M88.4 R72, [R135+0x6800] ;  /* 0x006800008748783b */ /* 0x000ea80000000200 */
[----:B------:R-:W2:Y:S01]  /*a1d0*/  LDSM.16.M88.4 R76, [R135+0x6000] ;  /* 0x00600000874c783b */ /* 0x000ea20000000200 */
[C---:B---3--:R-:W-:Y:S03]  /*a1e0*/  HMMA.16816.F32.BF16 R36, R12.reuse, R40, RZ ;  /* 0x000000280c24723c */ /* 0x048fe600000418ff */
[----:B------:R-:W-:Y:S04]  /*a1f0*/  LDSM.16.M88.4 R84, [R135+0x5000] ;  /* 0x005000008754783b */ /* 0x000fe80000000200 */
[----:B------:R-:W-:Y:S01]  /*a200*/  LDSM.16.M88.4 R56, [R217+0x5000] ;  /* 0x00500000d938783b */ /* 0x000fe20000000200 */
[----:B------:R-:W-:Y:S03]  /*a210*/  HMMA.16816.F32.BF16 R28, R12, R48, RZ ;  /* 0x000000300c1c723c */ /* 0x000fe600000418ff */
[----:B------:R-:W0:Y:S05]  /*a220*/  LDGDEPBAR ;  /* 0x00000000000079af */ /* 0x000e2a0000000000 */
[-C--:B----4-:R-:W-:Y:S08]  /*a230*/  HMMA.16816.F32.BF16 R52, R8, R24.reuse, R20 ;  /* 0x000000180834723c */ /* 0x090ff00000041814 */
[----:B-1----:R-:W-:Y:S01]  /*a240*/  HMMA.16816.F32.BF16 R20, R4, R24, R36 ;  /* 0x000000180414723c */ /* 0x002fe20000041824 */
[----:B------:R-:W-:Y:S07]  /*a250*/  LDSM.16.M88.4 R36, [R217+0x6800] ;  /* 0x00680000d924783b */ /* 0x000fee0000000200 */
[----:B------:R-:W-:Y:S08]  /*a260*/  HMMA.16816.F32.BF16 R44, R16, R48, RZ ;  /* 0x00000030102c723c */ /* 0x000ff000000418ff */
[----:B------:R-:W-:Y:S01]  /*a270*/  HMMA.16816.F32.BF16 R204, R4, R32, R28 ;  /* 0x0000002004cc723c */ /* 0x000fe2000004181c */
[----:B------:R-:W1:Y:S01]  /*a280*/  LDSM.16.M88.4 R28, [R217+0x7000] ;  /* 0x00700000d91c783b */ /* 0x000e620000000200 */
        /* <DEDUP_REMOVED lines=8> */
[----:B------:R-:W3:Y:S01]  /*a310*/  LDSM.16.M88.4 R20, [R217+0x7800] ;  /* 0x00780000d914783b */ /* 0x000ee20000000200 */
[----:B------:R-:W-:Y:S01]  /*a320*/  HMMA.16816.F32.BF16 R88, R12, R60, RZ ;  /* 0x0000003c0c58723c */ /* 0x000fe200000418ff */
[----:B------:R-:W-:Y:S02]  /*a330*/  IMAD.MOV.U32 R48, RZ, RZ, R52 ;  /* 0x000000ffff307224 */ /* 0x000fe400078e0034 */
[----:B------:R-:W4:Y:S05]  /*a340*/  LDSM.16.M88.4 R52, [R217+0x5800] ;  /* 0x00580000d934783b */ /* 0x000f2a0000000200 */
[----:B------:R-:W-:Y:S01]  /*a350*/  HMMA.16816.F32.BF16 R244, R8, R32, R44 ;  /* 0x0000002008f4723c */ /* 0x000fe2000004182c */
[----:B------:R-:W1:Y:S07]  /*a360*/  LDSM.16.M88.4 R44, [R217+0x6000] ;  /* 0x00600000d92c783b */ /* 0x000e6e0000000200 */
[C---:B------:R-:W-:Y:S08]  /*a370*/  HMMA.16816.F32.BF16 R124, R16.reuse, R80, RZ ;  /* 0x00000050107c723c */ /* 0x040ff000000418ff */
[-C--:B--2---:R-:W-:Y:S08]  /*a380*/  HMMA.16816.F32.BF16 R108, R16, R72.reuse, RZ ;  /* 0x00000048106c723c */ /* 0x084ff000000418ff */
[----:B------:R-:W-:Y:S08]  /*a390*/  HMMA.16816.F32.BF16 R104, R12, R72, RZ ;  /* 0x000000480c68723c */ /* 0x000ff000000418ff */
[----:B------:R-:W-:Y:S08]  /*a3a0*/  HMMA.16816.F32.BF16 R116, R16, R76, RZ ;  /* 0x0000004c1074723c */ /* 0x000ff000000418ff */
[----:B------:R-:W-:Y:S08]  /*a3b0*/  HMMA.16816.F32.BF16 R96, R12, R64, RZ ;  /* 0x000000400c60723c */ /* 0x000ff000000418ff */
[----:B-1----:R-:W-:Y:S08]  /*a3c0*/  HMMA.16816.F32.BF16 R100, R8, R28, R100 ;  /* 0x0000001c0864723c */ /* 0x002ff00000041864 */
[----:B------:R-:W-:Y:S08]  /*a3d0*/  HMMA.16816.F32.BF16 R92, R16, R60, RZ ;  /* 0x0000003c105c723c */ /* 0x000ff000000418ff */
[----:B---3--:R-:W-:Y:S08]  /*a3e0*/  HMMA.16816.F32.BF16 R88, R4, R20, R88 ;  /* 0x000000140458723c */ /* 0x008ff00000041858 */
[----:B------:R-:W-:Y:S01]  /*a3f0*/  HMMA.16816.F32.BF16 R200, R16, R84, RZ ;  /* 0x0000005410c8723c */ /* 0x000fe200000418ff */
[----:B------:R-:W-:-:S02]  /*a400*/  IMAD.MOV.U32 R73, RZ, RZ, R101 ;  /* 0x000000ffff497224 */ /* 0x000fc400078e0065 */
[----:B------:R-:W-:Y:S02]  /*a410*/  IMAD.MOV.U32 R72, RZ, RZ, R102 ;  /* 0x000000ffff487224 */ /* 0x000fe400078e0066 */
[----:B------:R-:W-:-:S03]  /*a420*/  IMAD.MOV.U32 R33, RZ, RZ, R100 ;  /* 0x000000ffff217224 */ /* 0x000fc600078e0064 */
[----:B------:R-:W-:Y:S08]  /*a430*/  HMMA.16816.F32.BF16 R112, R12, R76, RZ ;  /* 0x0000004c0c70723c */ /* 0x000ff000000418ff */
[----:B----4-:R-:W-:Y:S01]  /*a440*/  HMMA.16816.F32.BF16 R124, R8, R52, R124 ;  /* 0x00000034087c723c */ /* 0x010fe2000004187c */
[----:B------:R-:W-:Y:S02]  /*a450*/  IMAD.MOV.U32 R61, RZ, RZ, R90 ;  /* 0x000000ffff3d7224 */ /* 0x000fe400078e005a */
[----:B------:R-:W-:-:S05]  /*a460*/  IMAD.MOV.U32 R60, RZ, RZ, R91 ;  /* 0x000000ffff3c7224 */ /* 0x000fca00078e005b */
[----:B------:R-:W-:Y:S07]  /*a470*/  HMMA.16816.F32.BF16 R128, R12, R84, RZ ;  /* 0x000000540c80723c */ /* 0x000fee00000418ff */
[----:B------:R-:W-:Y:S01]  /*a480*/  IMAD.MOV.U32 R84, RZ, RZ, R209 ;  /* 0x000000ffff547224 */ /* 0x000fe200078e00d1 */
[----:B------:R-:W-:Y:S01]  /*a490*/  HMMA.16816.F32.BF16 R108, R8, R36, R108 ;  /* 0x00000024086c723c */ /* 0x000fe2000004186c */
[----:B------:R-:W-:-:S07]  /*a4a0*/  IMAD.MOV.U32 R85, RZ, RZ, R208 ;  /* 0x000000ffff557224 */ /* 0x000fce00078e00d0 */
[----:B------:R-:W-:Y:S07]  /*a4b0*/  HMMA.16816.F32.BF16 R104, R4, R36, R104 ;  /* 0x000000240468723c */ /* 0x000fee0000041868 */
[----:B------:R-:W-:Y:S01]  /*a4c0*/  IMAD.MOV.U32 R36, RZ, RZ, R103 ;  /* 0x000000ffff247224 */ /* 0x000fe200078e0067 */
[----:B------:R-:W-:Y:S01]  /*a4d0*/  HMMA.16816.F32.BF16 R116, R8, R44, R116 ;  /* 0x0000002c0874723c */ /* 0x000fe20000041874 */
[----:B------:R-:W-:-:S07]  /*a4e0*/  IMAD.MOV.U32 R37, RZ, RZ, R48 ;  /* 0x000000ffff257224 */ /* 0x000fce00078e0030 */
[----:B------:R-:W-:Y:S01]  /*a4f0*/  HMMA.16816.F32.BF16 R96, R4, R28, R96 ;  /* 0x0000001c0460723c */ /* 0x000fe20000041860 */
[----:B------:R-:W-:Y:S02]  /*a500*/  IMAD.MOV.U32 R231, RZ, RZ, R108 ;  /* 0x000000ffffe77224 */ /* 0x000fe400078e006c */
[----:B------:R-:W-:Y:S02]  /*a510*/  IMAD.MOV.U32 R230, RZ, RZ, R109 ;  /* 0x000000ffffe67224 */ /* 0x000fe400078e006d */
[----:B------:R-:W-:Y:S02]  /*a520*/  IMAD.MOV.U32 R132, RZ, RZ, R110 ;  /* 0x000000ffff847224 */ /* 0x000fe400078e006e */
[----:B------:R-:W-:Y:S01]  /*a530*/  IMAD.MOV.U32 R71, RZ, RZ, R111 ;  /* 0x000000ffff477224 */ /* 0x000fe200078e006f */
[----:B------:R-:W-:Y:S01]  /*a540*/  HMMA.16816.F32.BF16 R92, R8, R20, R92 ;  /* 0x00000014085c723c */ /* 0x000fe2000004185c */
[----:B------:R-:W-:Y:S02]  /*a550*/  IMAD.MOV.U32 R77, RZ, RZ, R105 ;  /* 0x000000ffff4d7224 */ /* 0x000fe400078e0069 */
[----:B------:R-:W-:-:S04]  /*a560*/  IMAD.MOV.U32 R76, RZ, RZ, R106 ;  /* 0x000000ffff4c7224 */ /* 0x000fc800078e006a */
[----:B------:R-:W-:Y:S01]  /*a570*/  IMAD.MOV.U32 R21, RZ, RZ, R89 ;  /* 0x000000ffff157224 */ /* 0x000fe200078e0059 */
[C---:B------:R-:W-:Y:S01]  /*a580*/  HMMA.16816.F32.BF16 R100, R12.reuse, R82, RZ ;  /* 0x000000520c64723c */ /* 0x040fe200000418ff */
[----:B------:R-:W-:Y:S02]  /*a590*/  IMAD.MOV.U32 R20, RZ, RZ, R88 ;  /* 0x000000ffff147224 */ /* 0x000fe400078e0058 */
[----:B------:R-:W-:Y:S02]  /*a5a0*/  IMAD.MOV.U32 R65, RZ, RZ, R116 ;  /* 0x000000ffff417224 */ /* 0x000fe400078e0074 */
[----:B------:R-:W-:Y:S02]  /*a5b0*/  IMAD.MOV.U32 R41, RZ, RZ, R118 ;  /* 0x000000ffff297224 */ /* 0x000fe400078e0076 */
[----:B------:R-:W-:Y:S01]  /*a5c0*/  IMAD.MOV.U32 R40, RZ, RZ, R119 ;  /* 0x000000ffff287224 */ /* 0x000fe200078e0077 */
[----:B------:R-:W-:Y:S01]  /*a5d0*/  HMMA.16816.F32.BF16 R88, R12, R66, RZ ;  /* 0x000000420c58723c */ /* 0x000fe200000418ff */
[----:B------:R-:W-:-:S02]  /*a5e0*/  IMAD.MOV.U32 R32, RZ, RZ, R96 ;  /* 0x000000ffff207224 */ /* 0x000fc400078e0060 */
[----:B------:R-:W-:Y:S02]  /*a5f0*/  IMAD.MOV.U32 R29, RZ, RZ, R97 ;  /* 0x000000ffff1d7224 */ /* 0x000fe400078e0061 */
[----:B------:R-:W-:-:S03]  /*a600*/  IMAD.MOV.U32 R28, RZ, RZ, R98 ;  /* 0x000000ffff1c7224 */ /* 0x000fc600078e0062 */
[----:B------:R-:W-:Y:S01]  /*a610*/  HMMA.16816.F32.BF16 R248, R8, R56, R200 ;  /* 0x0000003808f8723c */ /* 0x000fe200000418c8 */
[----:B------:R-:W-:Y:S02]  /*a620*/  IMAD.MOV.U32 R134, RZ, RZ, R92 ;  /* 0x000000ffff867224 */ /* 0x000fe400078e005c */
[----:B------:R-:W-:Y:S02]  /*a630*/  IMAD.MOV.U32 R133, RZ, RZ, R93 ;  /* 0x000000ffff857224 */ /* 0x000fe400078e005d */
[----:B------:R-:W-:Y:S02]  /*a640*/  IMAD.MOV.U32 R2, RZ, RZ, R94 ;  /* 0x000000ffff027224 */ /* 0x000fe400078e005e */
[----:B------:R-:W-:Y:S01]  /*a650*/  IMAD.MOV.U32 R203, RZ, RZ, R125 ;  /* 0x000000ffffcb7224 */ /* 0x000fe200078e007d */
[----:B------:R-:W-:Y:S01]  /*a660*/  HMMA.16816.F32.BF16 R112, R4, R44, R112 ;  /* 0x0000002c0470723c */ /* 0x000fe20000041870 */
[----:B------:R-:W-:Y:S02]  /*a670*/  IMAD.MOV.U32 R202, RZ, RZ, R126 ;  /* 0x000000ffffca7224 */ /* 0x000fe400078e007e */
[----:B------:R-:W-:-:S02]  /*a680*/  IMAD.MOV.U32 R201, RZ, RZ, R127 ;  /* 0x000000ffffc97224 */ /* 0x000fc400078e007f */
[----:B------:R-:W-:Y:S02]  /*a690*/  IMAD.MOV.U32 R200, RZ, RZ, R124 ;  /* 0x000000ffffc87224 */ /* 0x000fe400078e007c */
[----:B------:R-:W-:Y:S01]  /*a6a0*/  IMAD.MOV.U32 R44, RZ, RZ, R99 ;  /* 0x000000ffff2c7224 */ /* 0x000fe200078e0063 */
[----:B------:R-:W-:Y:S01]  /*a6b0*/  HMMA.16816.F32.BF16 R128, R4, R56, R128 ;  /* 0x000000380480723c */ /* 0x000fe20000041880 */
[----:B------:R-:W-:-:S06]  /*a6c0*/  IMAD.MOV.U32 R0, RZ, RZ, R95 ;  /* 0x000000ffff007224 */ /* 0x000fcc00078e005f */
[----:B------:R-:W-:Y:S01]  /*a6d0*/  IMAD.MOV.U32 R56, RZ, RZ, R117 ;  /* 0x000000ffff387224 */ /* 0x000fe200078e0075 */
[C---:B------:R-:W-:Y:S07]  /*a6e0*/  HMMA.16816.F32.BF16 R120, R12.reuse, R80, RZ ;  /* 0x000000500c78723c */ /* 0x040fee00000418ff */
[----:B------:R-:W-:Y:S01]  /*a6f0*/  IMAD.MOV.U32 R80, RZ, RZ, R211 ;  /* 0x000000ffff507224 */ /* 0x000fe200078e00d3 */
[----:B------:R-:W-:Y:S01]  /*a700*/  HMMA.16816.F32.BF16 R96, R12, R78, RZ ;  /* 0x0000004e0c60723c */ /* 0x000fe200000418ff */
[----:B------:R-:W-:-:S02]  /*a710*/  IMAD.MOV.U32 R64, RZ, RZ, R114 ;  /* 0x000000ffff407224 */ /* 0x000fc400078e0072 */
[----:B------:R-:W-:Y:S02]  /*a720*/  IMAD.MOV.U32 R45, RZ, RZ, R113 ;  /* 0x000000ffff2d7224 */ /* 0x000fe400078e0071 */
[----:B------:R-:W-:Y:S02]  /*a730*/  IMAD.MOV.U32 R81, RZ, RZ, R210 ;  /* 0x000000ffff517224 */ /* 0x000fe400078e00d2 */
[----:B------:R-:W-:Y:S01]  /*a740*/  IMAD.MOV.U32 R57, RZ, RZ, R112 ;  /* 0x000000ffff397224 */ /* 0x000fe200078e0070 */
[----:B------:R-:W-:Y:S01]  /*a750*/  HMMA.16816.F32.BF16 R116, R4, R54, R100 ;  /* 0x000000360474723c */ /* 0x000fe20000041864 */
[----:B------:R-:W-:-:S06]  /*a760*/  IMAD.MOV.U32 R232, RZ, RZ, R115 ;  /* 0x000000ffffe87224 */ /* 0x000fcc00078e0073 */
[----:B------:R-:W-:Y:S01]  /*a770*/  IMAD.MOV.U32 R101, RZ, RZ, R203 ;  /* 0x000000ffff657224 */ /* 0x000fe200078e00cb */
[----:B------:R-:W-:Y:S01]  /*a780*/  HMMA.16816.F32.BF16 R108, R12, R42, RZ ;  /* 0x0000002a0c6c723c */ /* 0x000fe200000418ff */
[----:B------:R-:W-:Y:S02]  /*a790*/  IMAD.MOV.U32 R102, RZ, RZ, R202 ;  /* 0x000000ffff667224 */ /* 0x000fe400078e00ca */
[----:B------:R-:W-:Y:S02]  /*a7a0*/  IMAD.MOV.U32 R103, RZ, RZ, R201 ;  /* 0x000000ffff677224 */ /* 0x000fe400078e00c9 */
[----:B------:R-:W-:-:S03]  /*a7b0*/  IMAD.MOV.U32 R100, RZ, RZ, R200 ;  /* 0x000000ffff647224 */ /* 0x000fc600078e00c8 */
[C---:B------:R-:W-:Y:S07]  /*a7c0*/  HMMA.16816.F32.BF16 R200, R4.reuse, R30, R88 ;  /* 0x0000001e04c8723c */ /* 0x040fee0000041858 */
[----:B------:R-:W-:Y:S01]  /*a7d0*/  IMAD.MOV.U32 R90, RZ, RZ, R41 ;  /* 0x000000ffff5a7224 */ /* 0x000fe200078e0029 */
[----:B------:R-:W-:Y:S01]  /*a7e0*/  HMMA.16816.F32.BF16 R124, R4, R52, R120 ;  /* 0x00000034047c723c */ /* 0x000fe20000041878 */
[----:B------:R-:W-:-:S06]  /*a7f0*/  IMAD.MOV.U32 R91, RZ, RZ, R40 ;  /* 0x000000ffff5b7224 */ /* 0x000fcc00078e0028 */
[----:B------:R-:W-:Y:S01]  /*a800*/  IMAD.MOV.U32 R53, RZ, RZ, R107 ;  /* 0x000000ffff357224 */ /* 0x000fe200078e006b */
[----:B------:R-:W-:Y:S01]  /*a810*/  HMMA.16816.F32.BF16 R40, R16, R42, RZ ;  /* 0x0000002a1028723c */ /* 0x000fe200000418ff */
[----:B------:R-:W-:-:S07]  /*a820*/  IMAD.MOV.U32 R52, RZ, RZ, R104 ;  /* 0x000000ffff347224 */ /* 0x000fce00078e0068 */
[----:B------:R-:W-:Y:S07]  /*a830*/  HMMA.16816.F32.BF16 R120, R4, R46, R96 ;  /* 0x0000002e0478723c */ /* 0x000fee0000041860 */
[----:B------:R-:W-:Y:S01]  /*a840*/  IMAD.MOV.U32 R97, RZ, RZ, R64 ;  /* 0x000000ffff617224 */ /* 0x000fe200078e0040 */
[----:B------:R-:W-:Y:S01]  /*a850*/  HMMA.16816.F32.BF16 R104, R12, R86, RZ ;  /* 0x000000560c68723c */ /* 0x000fe200000418ff */
[----:B------:R-:W-:Y:S02]  /*a860*/  IMAD.MOV.U32 R99, RZ, RZ, R45 ;  /* 0x000000ffff637224 */ /* 0x000fe400078e002d */
[----:B------:R-:W-:-:S02]  /*a870*/  IMAD.MOV.U32 R45, RZ, RZ, R84 ;  /* 0x000000ffff2d7224 */ /* 0x000fc400078e0054 */
[----:B------:R-:W-:Y:S02]  /*a880*/  IMAD.MOV.U32 R64, RZ, RZ, R85 ;  /* 0x000000ffff407224 */ /* 0x000fe400078e0055 */
[----:B------:R-:W-:Y:S01]  /*a890*/  IMAD.MOV.U32 R96, RZ, RZ, R65 ;  /* 0x000000ffff607224 */ /* 0x000fe200078e0041 */
[----:B------:R-:W-:Y:S01]  /*a8a0*/  HMMA.16816.F32.BF16 R92, R12, R74, RZ ;  /* 0x0000004a0c5c723c */ /* 0x000fe200000418ff */
[----:B------:R-:W-:Y:S02]  /*a8b0*/  IMAD.MOV.U32 R98, RZ, RZ, R57 ;  /* 0x000000ffff627224 */ /* 0x000fe400078e0039 */
[----:B------:R-:W-:-:S05]  /*a8c0*/  IMAD.MOV.U32 R65, RZ, RZ, R49 ;  /* 0x000000ffff417224 */ /* 0x000fca00078e0031 */
[----:B------:R-:W-:Y:S08]  /*a8d0*/  HMMA.16816.F32.BF16 R84, R16, R86, RZ ;  /* 0x000000561054723c */ /* 0x000ff000000418ff */
[-C--:B------:R-:W-:Y:S08]  /*a8e0*/  HMMA.16816.F32.BF16 R108, R4, R26.reuse, R108 ;  /* 0x0000001a046c723c */ /* 0x080ff0000004186c */
[----:B------:R-:W-:Y:S07]  /*a8f0*/  HMMA.16816.F32.BF16 R40, R8, R26, R40 ;  /* 0x0000001a0828723c */ /* 0x000fee0000041828 */
[----:B------:R-:W-:Y:S01]  /*a900*/  IMAD.MOV.U32 R26, RZ, RZ, R80 ;  /* 0x000000ffff1a7224 */ /* 0x000fe200078e0050 */
[----:B------:R-:W-:Y:S01]  /*a910*/  HMMA.16816.F32.BF16 R104, R4, R58, R104 ;  /* 0x0000003a0468723c */ /* 0x000fe20000041868 */
[----:B------:R-:W-:-:S07]  /*a920*/  IMAD.MOV.U32 R27, RZ, RZ, R81 ;  /* 0x000000ffff1b7224 */ /* 0x000fce00078e0051 */
[----:B------:R-:W-:Y:S08]  /*a930*/  HMMA.16816.F32.BF16 R80, R16, R82, RZ ;  /* 0x000000521050723c */ /* 0x000ff000000418ff */
[----:B------:R-:W-:Y:S07]  /*a940*/  HMMA.16816.F32.BF16 R208, R4, R38, R92 ;  /* 0x0000002604d0723c */ /* 0x000fee000004185c */
[----:B------:R-:W-:Y:S01]  /*a950*/  IMAD.MOV.U32 R94, RZ, RZ, R99 ;  /* 0x000000ffff5e7224 */ /* 0x000fe200078e0063 */
[----:B------:R-:W-:Y:S01]  /*a960*/  HMMA.16816.F32.BF16 R84, R8, R58, R84 ;  /* 0x0000003a0854723c */ /* 0x000fe20000041854 */
        /* <DEDUP_REMOVED lines=9> */
[----:B------:R-:W-:Y:S01]  /*aa00*/  HMMA.16816.F32.BF16 R52, R8, R54, R80 ;  /* 0x000000360834723c */ /* 0x000fe20000041850 */
[----:B------:R-:W-:Y:S02]  /*aa10*/  IMAD.MOV.U32 R98, RZ, RZ, R76 ;  /* 0x000000ffff627224 */ /* 0x000fe400078e004c */
[----:B------:R-:W-:-:S04]  /*aa20*/  IMAD.MOV.U32 R92, RZ, RZ, R21 ;  /* 0x000000ffff5c7224 */ /* 0x000fc800078e0015 */
[----:B------:R-:W-:Y:S01]  /*aa30*/  IMAD.MOV.U32 R80, RZ, RZ, R73 ;  /* 0x000000ffff507224 */ /* 0x000fe200078e0049 */
[----:B------:R-:W-:Y:S01]  /*aa40*/  HMMA.16816.F32.BF16 R12, R12, R62, RZ ;  /* 0x0000003e0c0c723c */ /* 0x000fe200000418ff */
[----:B------:R-:W-:Y:S02]  /*aa50*/  IMAD.MOV.U32 R81, RZ, RZ, R72 ;  /* 0x000000ffff517224 */ /* 0x000fe400078e0048 */
[----:B------:R-:W-:Y:S02]  /*aa60*/  IMAD.MOV.U32 R82, RZ, RZ, R36 ;  /* 0x000000ffff527224 */ /* 0x000fe400078e0024 */
[----:B------:R-:W-:Y:S02]  /*aa70*/  IMAD.MOV.U32 R36, RZ, RZ, R37 ;  /* 0x000000ffff247224 */ /* 0x000fe400078e0025 */
[----:B------:R-:W-:Y:S01]  /*aa80*/  IMAD.MOV.U32 R37, RZ, RZ, R45 ;  /* 0x000000ffff257224 */ /* 0x000fe200078e002d */
[----:B------:R-:W-:Y:S01]  /*aa90*/  HMMA.16816.F32.BF16 R72, R16, R74, RZ ;  /* 0x0000004a1048723c */ /* 0x000fe200000418ff */
[----:B------:R-:W-:-:S07]  /*aaa0*/  IMAD.MOV.U32 R83, RZ, RZ, R20 ;  /* 0x000000ffff537224 */ /* 0x000fce00078e0014 */
[----:B------:R-:W-:Y:S08]  /*aab0*/  HMMA.16816.F32.BF16 R48, R16, R50, RZ ;  /* 0x000000321030723c */ /* 0x000ff000000418ff */
[----:B------:R-:W-:Y:S08]  /*aac0*/  HMMA.16816.F32.BF16 R12, R4, R22, R12 ;  /* 0x00000016040c723c */ /* 0x000ff0000004180c */
[----:B------:R-:W-:Y:S07]  /*aad0*/  HMMA.16816.F32.BF16 R72, R8, R38, R72 ;  /* 0x000000260848723c */ /* 0x000fee0000041848 */
[----:B------:R-:W-:Y:S01]  /*aae0*/  IMAD.MOV.U32 R38, RZ, RZ, R64 ;  /* 0x000000ffff267224 */ /* 0x000fe200078e0040 */
[----:B------:R-:W-:Y:S01]  /*aaf0*/  HMMA.16816.F32.BF16 R76, R16, R78, RZ ;  /* 0x0000004e104c723c */ /* 0x000fe200000418ff */
[----:B------:R-:W-:-:S07]  /*ab00*/  IMAD.MOV.U32 R39, RZ, RZ, R65 ;  /* 0x000000ffff277224 */ /* 0x000fce00078e0041 */
[C---:B------:R-:W-:Y:S01]  /*ab10*/  HMMA.16816.F32.BF16 R64, R16.reuse, R66, RZ ;  /* 0x000000421040723c */ /* 0x040fe200000418ff */
[----:B------:R-:W-:Y:S02]  /*ab20*/  IMAD.MOV.U32 R56, RZ, RZ, R12 ;  /* 0x000000ffff387224 */ /* 0x000fe400078e000c */
[----:B------:R-:W-:Y:S02]  /*ab30*/  IMAD.MOV.U32 R57, RZ, RZ, R13 ;  /* 0x000000ffff397224 */ /* 0x000fe400078e000d */
[----:B------:R-:W-:Y:S02]  /*ab40*/  IMAD.MOV.U32 R89, RZ, RZ, R14 ;  /* 0x000000ffff597224 */ /* 0x000fe400078e000e */
[----:B------:R-:W-:Y:S01]  /*ab50*/  IMAD.MOV.U32 R88, RZ, RZ, R15 ;  /* 0x000000ffff587224 */ /* 0x000fe200078e000f */
[----:B------:R-:W-:Y:S01]  /*ab60*/  HMMA.16816.F32.BF16 R16, R16, R62, RZ ;  /* 0x0000003e1010723c */ /* 0x000fe200000418ff */
[----:B------:R-:W-:Y:S06]  /*ab70*/  LDSM.16.M88.4 R12, [R222] ;  /* 0x00000000de0c783b */ /* 0x000fec0000000200 */
[----:B------:R-:W-:Y:S01]  /*ab80*/  IMAD.MOV.U32 R62, RZ, RZ, R44 ;  /* 0x000000ffff3e7224 */ /* 0x000fe200078e002c */
[----:B------:R-:W-:Y:S01]  /*ab90*/  HMMA.16816.F32.BF16 R112, R4, R34, R112 ;  /* 0x000000220470723c */ /* 0x000fe20000041870 */
[----:B------:R-:W1:Y:S01]  /*aba0*/  LDSM.16.M88.4 R4, [R219+0x2000] ;  /* 0x00200000db04783b */ /* 0x000e620000000200 */
[----:B------:R-:W-:-:S06]  /*abb0*/  IMAD.MOV.U32 R63, RZ, RZ, R33 ;  /* 0x000000ffff3f7224 */ /* 0x000fcc00078e0021 */
[C---:B------:R-:W-:Y:S08]  /*abc0*/  HMMA.16816.F32.BF16 R48, R8.reuse, R34, R48 ;  /* 0x000000220830723c */ /* 0x040ff00000041830 */
[C---:B------:R-:W-:Y:S08]  /*abd0*/  HMMA.16816.F32.BF16 R76, R8.reuse, R46, R76 ;  /* 0x0000002e084c723c */ /* 0x040ff0000004184c */
[C---:B------:R-:W-:Y:S08]  /*abe0*/  HMMA.16816.F32.BF16 R64, R8.reuse, R30, R64 ;  /* 0x0000001e0840723c */ /* 0x040ff00000041840 */
[----:B------:R-:W-:Y:S01]  /*abf0*/  HMMA.16816.F32.BF16 R16, R8, R22, R16 ;  /* 0x000000160810723c */ /* 0x000fe20000041810 */
[----:B------:R-:W2:Y:S07]  /*ac00*/  LDSM.16.M88.4 R8, [R219] ;  /* 0x00000000db08783b */ /* 0x000eae0000000200 */
[----:B-1----:R-:W-:Y:S07]  /*ac10*/  HMMA.16816.F32.BF16 R44, R4, R12, R204 ;  /* 0x0000000c042c723c */ /* 0x002fee00000418cc */
[----:B------:R-:W-:-:S02]  /*ac20*/  IMAD.MOV.U32 R205, RZ, RZ, R32 ;  /* 0x000000ffffcd7224 */ /* 0x000fc400078e0020 */
[----:B------:R-:W-:Y:S02]  /*ac30*/  IMAD.MOV.U32 R206, RZ, RZ, R29 ;  /* 0x000000ffffce7224 */ /* 0x000fe400078e001d */
[----:B------:R-:W-:Y:S02]  /*ac40*/  IMAD.MOV.U32 R207, RZ, RZ, R28 ;  /* 0x000000ffffcf7224 */ /* 0x000fe400078e001c */
[----:B------:R-:W-:Y:S01]  /*ac50*/  HMMA.16816.F32.BF16 R28, R4, R14, R112 ;  /* 0x0000000e041c723c */ /* 0x000fe20000041870 */
[----:B------:R-:W-:Y:S02]  /*ac60*/  IMAD.MOV.U32 R204, RZ, RZ, R205 ;  /* 0x000000ffffcc7224 */ /* 0x000fe400078e00cd */
[----:B------:R-:W-:Y:S02]  /*ac70*/  IMAD.MOV.U32 R205, RZ, RZ, R206 ;  /* 0x000000ffffcd7224 */ /* 0x000fe400078e00ce */
[----:B------:R-:W-:Y:S02]  /*ac80*/  IMAD.MOV.U32 R206, RZ, RZ, R207 ;  /* 0x000000ffffce7224 */ /* 0x000fe400078e00cf */
[----:B------:R-:W-:-:S02]  /*ac90*/  IMAD.MOV.U32 R112, RZ, RZ, R58 ;  /* 0x000000ffff707224 */ /* 0x000fc400078e003a */
[----:B------:R-:W-:Y:S02]  /*aca0*/  IMAD.MOV.U32 R113, RZ, RZ, R59 ;  /* 0x000000ffff717224 */ /* 0x000fe400078e003b */
[----:B------:R-:W-:Y:S02]  /*acb0*/  IMAD.MOV.U32 R114, RZ, RZ, R90 ;  /* 0x000000ffff727224 */ /* 0x000fe400078e005a */
[----:B------:R-:W-:Y:S02]  /*acc0*/  IMAD.MOV.U32 R115, RZ, RZ, R91 ;  /* 0x000000ffff737224 */ /* 0x000fe400078e005b */
[----:B------:R-:W-:Y:S02]  /*acd0*/  IMAD.MOV.U32 R58, RZ, RZ, R89 ;  /* 0x000000ffff3a7224 */ /* 0x000fe400078e0059 */
[----:B------:R-:W-:Y:S01]  /*ace0*/  IMAD.MOV.U32 R59, RZ, RZ, R88 ;  /* 0x000000ffff3b7224 */ /* 0x000fe200078e0058 */
[----:B--2---:R-:W-:Y:S01]  /*acf0*/  HMMA.16816.F32.BF16 R32, R8, R12, R244 ;  /* 0x0000000c0820723c */ /* 0x004fe200000418f4 */
[----:B------:R-:W-:-:S06]  /*ad00*/  IMAD.MOV.U32 R207, RZ, RZ, R62 ;  /* 0x000000ffffcf7224 */ /* 0x000fcc00078e003e */
[----:B------:R-:W-:Y:S01]  /*ad10*/  IMAD.MOV.U32 R244, RZ, RZ, R63 ;  /* 0x000000fffff47224 */ /* 0x000fe200078e003f */
[C---:B------:R-:W-:Y:S01]  /*ad20*/  HMMA.16816.F32.BF16 R20, R8.reuse, R14, R48 ;  /* 0x0000000e0814723c */ /* 0x040fe20000041830 */
[----:B------:R-:W1:Y:S01]  /*ad30*/  LDSM.16.M88.4 R12, [R229] ;  /* 0x00000000e50c783b */ /* 0x000e620000000200 */
[----:B------:R-:W-:Y:S02]  /*ad40*/  IMAD.MOV.U32 R245, RZ, RZ, R80 ;  /* 0x000000fffff57224 */ /* 0x000fe400078e0050 */
[----:B------:R-:W-:Y:S02]  /*ad50*/  IMAD.MOV.U32 R246, RZ, RZ, R81 ;  /* 0x000000fffff67224 */ /* 0x000fe400078e0051 */
[----:B------:R-:W-:Y:S02]  /*ad60*/  IMAD.MOV.U32 R247, RZ, RZ, R82 ;  /* 0x000000fffff77224 */ /* 0x000fe400078e0052 */
[-C--:B-1----:R-:W-:Y:S08]  /*ad70*/  HMMA.16816.F32.BF16 R36, R8, R12.reuse, R36 ;  /* 0x0000000c0824723c */ /* 0x082ff00000041824 */
[C---:B------:R-:W-:Y:S08]  /*ad80*/  HMMA.16816.F32.BF16 R24, R4.reuse, R12, R24 ;  /* 0x0000000c0418723c */ /* 0x040ff00000041818 */
[-C--:B------:R-:W-:Y:S08]  /*ad90*/  HMMA.16816.F32.BF16 R48, R4, R14.reuse, R108 ;  /* 0x0000000e0430723c */ /* 0x080ff0000004186c */
[C---:B------:R-:W-:Y:S01]  /*ada0*/  HMMA.16816.F32.BF16 R40, R8.reuse, R14, R40 ;  /* 0x0000000e0828723c */ /* 0x040fe20000041828 */
[----:B------:R-:W1:Y:S07]  /*adb0*/  LDSM.16.M88.4 R12, [R228] ;  /* 0x00000000e40c783b */ /* 0x000e6e0000000200 */
[----:B-1----:R-:W-:Y:S07]  /*adc0*/  HMMA.16816.F32.BF16 R88, R8, R12, R248 ;  /* 0x0000000c0858723c */ /* 0x002fee00000418f8 */
[----:B------:R-:W-:-:S02]  /*add0*/  IMAD.MOV.U32 R250, RZ, RZ, R61 ;  /* 0x000000fffffa7224 */ /* 0x000fc400078e003d */
[----:B------:R-:W-:Y:S02]  /*ade0*/  IMAD.MOV.U32 R251, RZ, RZ, R60 ;  /* 0x000000fffffb7224 */ /* 0x000fe400078e003c */
[----:B------:R-:W-:Y:S01]  /*adf0*/  HMMA.16816.F32.BF16 R60, R4, R12, R128 ;  /* 0x0000000c043c723c */ /* 0x000fe20000041880 */
[----:B------:R-:W-:Y:S02]  /*ae00*/  IMAD.MOV.U32 R248, RZ, RZ, R83 ;  /* 0x000000fffff87224 */ /* 0x000fe400078e0053 */
[----:B------:R-:W-:-:S04]  /*ae10*/  IMAD.MOV.U32 R249, RZ, RZ, R92 ;  /* 0x000000fffff97224 */ /* 0x000fc800078e005c */
[----:B------:R-:W-:Y:S01]  /*ae20*/  IMAD.MOV.U32 R128, RZ, RZ, R96 ;  /* 0x000000ffff807224 */ /* 0x000fe200078e0060 */
[----:B------:R-:W-:Y:S01]  /*ae30*/  HMMA.16816.F32.BF16 R80, R8, R14, R84 ;  /* 0x0000000e0850723c */ /* 0x000fe20000041854 */
[----:B------:R-:W-:Y:S02]  /*ae40*/  IMAD.MOV.U32 R129, RZ, RZ, R97 ;  /* 0x000000ffff817224 */ /* 0x000fe400078e0061 */
[----:B------:R-:W-:Y:S02]  /*ae50*/  IMAD.MOV.U32 R130, RZ, RZ, R98 ;  /* 0x000000ffff827224 */ /* 0x000fe400078e0062 */
[----:B------:R-:W-:-:S03]  /*ae60*/  IMAD.MOV.U32 R131, RZ, RZ, R99 ;  /* 0x000000ffff837224 */ /* 0x000fc600078e0063 */
[----:B------:R-:W-:Y:S01]  /*ae70*/  HMMA.16816.F32.BF16 R96, R4, R14, R104 ;  /* 0x0000000e0460723c */ /* 0x000fe20000041868 */
[----:B------:R-:W1:Y:S06]  /*ae80*/  LDSM.16.M88.4 R12, [R227] ;  /* 0x00000000e30c783b */ /* 0x000e6c0000000200 */
[----:B------:R-:W-:Y:S02]  /*ae90*/  IMAD.MOV.U32 R104, RZ, RZ, R93 ;  /* 0x000000ffff687224 */ /* 0x000fe400078e005d */
[----:B------:R-:W-:Y:S02]  /*aea0*/  IMAD.MOV.U32 R105, RZ, RZ, R94 ;  /* 0x000000ffff697224 */ /* 0x000fe400078e005e */
[----:B------:R-:W-:-:S02]  /*aeb0*/  IMAD.MOV.U32 R106, RZ, RZ, R95 ;  /* 0x000000ffff6a7224 */ /* 0x000fc400078e005f */
[----:B------:R-:W-:Y:S01]  /*aec0*/  IMAD.MOV.U32 R107, RZ, RZ, R232 ;  /* 0x000000ffff6b7224 */ /* 0x000fe200078e00e8 */
[-C--:B-1----:R-:W-:Y:S08]  /*aed0*/  HMMA.16816.F32.BF16 R100, R8, R12.reuse, R100 ;  /* 0x0000000c0864723c */ /* 0x082ff00000041864 */
[C---:B------:R-:W-:Y:S07]  /*aee0*/  HMMA.16816.F32.BF16 R92, R4.reuse, R12, R124 ;  /* 0x0000000c045c723c */ /* 0x040fee000004187c */
[----:B------:R-:W-:Y:S01]  /*aef0*/  IMAD.MOV.U32 R124, RZ, RZ, R231 ;  /* 0x000000ffff7c7224 */ /* 0x000fe200078e00e7 */
[----:B------:R-:W-:Y:S01]  /*af00*/  HMMA.16816.F32.BF16 R108, R4, R14, R116 ;  /* 0x0000000e046c723c */ /* 0x000fe20000041874 */
[----:B------:R-:W-:-:S02]  /*af10*/  IMAD.MOV.U32 R125, RZ, RZ, R230 ;  /* 0x000000ffff7d7224 */ /* 0x000fc400078e00e6 */
[----:B------:R-:W-:Y:S02]  /*af20*/  IMAD.MOV.U32 R126, RZ, RZ, R132 ;  /* 0x000000ffff7e7224 */ /* 0x000fe400078e0084 */
[----:B------:R-:W-:-:S03]  /*af30*/  IMAD.MOV.U32 R127, RZ, RZ, R71 ;  /* 0x000000ffff7f7224 */ /* 0x000fc600078e0047 */
        /* <DEDUP_REMOVED lines=10> */
[----:B------:R-:W-:Y:S01]  /*afe0*/  HMMA.16816.F32.BF16 R72, R8, R14, R72 ;  /* 0x0000000e0848723c */ /* 0x000fe20000041848 */
[----:B------:R-:W1:Y:S07]  /*aff0*/  LDSM.16.M88.4 R12, [R224] ;  /* 0x00000000e00c783b */ /* 0x000e6e0000000200 */
[----:B-1----:R-:W-:Y:S07]  /*b000*/  HMMA.16816.F32.BF16 R128, R4, R14, R200 ;  /* 0x0000000e0480723c */ /* 0x002fee00000418c8 */
[----:B------:R-:W-:Y:S01]  /*b010*/  IMAD.MOV.U32 R200, RZ, RZ, R134 ;  /* 0x000000ffffc87224 */ /* 0x000fe200078e0086 */
[----:B------:R-:W-:Y:S01]  /*b020*/  HMMA.16816.F32.BF16 R244, R8, R12, R244 ;  /* 0x0000000c08f4723c */ /* 0x000fe200000418f4 */
[----:B------:R-:W-:-:S02]  /*b030*/  IMAD.MOV.U32 R201, RZ, RZ, R133 ;  /* 0x000000ffffc97224 */ /* 0x000fc400078e0085 */
[----:B------:R-:W-:Y:S02]  /*b040*/  IMAD.MOV.U32 R202, RZ, RZ, R2 ;  /* 0x000000ffffca7224 */ /* 0x000fe400078e0002 */
[----:B------:R-:W-:-:S03]  /*b050*/  IMAD.MOV.U32 R203, RZ, RZ, R0 ;  /* 0x000000ffffcb7224 */ /* 0x000fc600078e0000 */
[----:B------:R-:W-:Y:S08]  /*b060*/  HMMA.16816.F32.BF16 R204, R4, R12, R204 ;  /* 0x0000000c04cc723c */ /* 0x000ff000000418cc */
[----:B------:R-:W-:Y:S02]  /*b070*/  IMAD.MOV.U32 R53, RZ, RZ, R129 ;  /* 0x000000ffff357224 */ /* 0x000fe400078e0081 */
[----:B------:R-:W-:-:S02]  /*b080*/  IMAD.MOV.U32 R52, RZ, RZ, R128 ;  /* 0x000000ffff347224 */ /* 0x000fc400078e0080 */
[----:B------:R-:W-:Y:S02]  /*b090*/  IMAD.MOV.U32 R132, RZ, RZ, R130 ;  /* 0x000000ffff847224 */ /* 0x000fe400078e0082 */
[----:B------:R-:W-:Y:S02]  /*b0a0*/  IMAD.MOV.U32 R71, RZ, RZ, R131 ;  /* 0x000000ffff477224 */ /* 0x000fe400078e0083 */
[C---:B------:R-:W-:Y:S01]  /*b0b0*/  HMMA.16816.F32.BF16 R128, R8.reuse, R14, R64 ;  /* 0x0000000e0880723c */ /* 0x040fe20000041840 */
[----:B------:R-:W1:Y:S07]  /*b0c0*/  LDSM.16.M88.4 R12, [R223] ;  /* 0x00000000df0c783b */ /* 0x000e6e0000000200 */
[-C--:B-1----:R-:W-:Y:S08]  /*b0d0*/  HMMA.16816.F32.BF16 R200, R8, R12.reuse, R200 ;  /* 0x0000000c08c8723c */ /* 0x082ff000000418c8 */
[----:B------:R-:W-:Y:S08]  /*b0e0*/  HMMA.16816.F32.BF16 R248, R4, R12, R248 ;  /* 0x0000000c04f8723c */ /* 0x000ff000000418f8 */
[----:B------:R-:W-:Y:S01]  /*b0f0*/  HMMA.16816.F32.BF16 R64, R8, R14, R16 ;  /* 0x0000000e0840723c */ /* 0x000fe20000041810 */
[----:B------:R-:W-:Y:S06]  /*b100*/  LDSM.16.M88.4 R8, [R220] ;  /* 0x00000000dc08783b */ /* 0x000fec0000000200 */
[----:B------:R-:W-:-:S02]  /*b110*/  IMAD.MOV.U32 R19, RZ, RZ, R53 ;  /* 0x000000ffff137224 */ /* 0x000fc400078e0035 */
[----:B------:R-:W-:Y:S02]  /*b120*/  IMAD.MOV.U32 R2, RZ, RZ, R202 ;  /* 0x000000ffff027224 */ /* 0x000fe400078e00ca */
[----:B------:R-:W-:Y:S02]  /*b130*/  IMAD.MOV.U32 R54, RZ, RZ, R201 ;  /* 0x000000ffff367224 */ /* 0x000fe400078e00c9 */
[----:B------:R-:W-:Y:S02]  /*b140*/  IMAD.MOV.U32 R133, RZ, RZ, R200 ;  /* 0x000000ffff857224 */ /* 0x000fe400078e00c8 */
[----:B------:R-:W-:Y:S02]  /*b150*/  IMAD.MOV.U32 R134, RZ, RZ, R203 ;  /* 0x000000ffff867224 */ /* 0x000fe400078e00cb */
[----:B------:R-:W-:Y:S01]  /*b160*/  HMMA.16816.F32.BF16 R200, R4, R14, R56 ;  /* 0x0000000e04c8723c */ /* 0x000fe20000041838 */
[----:B------:R-:W-:Y:S01]  /*b170*/  LDSM.16.M88.4 R4, [R220+0x2000] ;  /* 0x00200000dc04783b */ /* 0x000fe20000000200 */
[----:B------:R-:W-:-:S02]  /*b180*/  IMAD.MOV.U32 R18, RZ, RZ, R52 ;  /* 0x000000ffff127224 */ /* 0x000fc400078e0034 */
[----:B------:R-:W-:Y:S01]  /*b190*/  IMAD.MOV.U32 R17, RZ, RZ, R2 ;  /* 0x000000ffff117224 */ /* 0x000fe200078e0002 */
[----:B------:R-:W1:Y:S03]  /*b1a0*/  LDSM.16.M88.4 R12, [R216] ;  /* 0x00000000d80c783b */ /* 0x000e660000000200 */
[C---:B-1----:R-:W-:Y:S08]  /*b1b0*/  HMMA.16816.F32.BF16 R28, R4.reuse, R14, R28 ;  /* 0x0000000e041c723c */ /* 0x042ff0000004181c */
[----:B------:R-:W-:Y:S11]  /*b1c0*/  HMMA.16816.F32.BF16 R56, R4, R12, R44 ;  /* 0x0000000c0438723c */ /* 0x000ff6000004182c */
[----:B------:R-:W-:Y:S05]  /*b1d0*/  @!UPT UIADD3 URZ, URZ, URZ, URZ ;  /* 0x0000003f3f3ff290 */ /* 0x000fea000fffe03f */
        /* <DEDUP_REMOVED lines=9> */
[----:B------:R-:W-:Y:S01]  /*b270*/  HMMA.16816.F32.BF16 R56, R8, R12, R32 ;  /* 0x0000000c0838723c */ /* 0x000fe20000041820 */
[----:B------:R-:W1:Y:S01]  /*b280*/  LDSM.16.M88.4 R12, [R216+0x800] ;  /* 0x00080000d80c783b */ /* 0x000e620000000200 */
[----:B------:R-:W-:-:S06]  /*b290*/  IMAD.MOV.U32 R231, RZ, RZ, R30 ;  /* 0x000000ffffe77224 */ /* 0x000fcc00078e001e */
[-C--:B-1----:R-:W-:Y:S08]  /*b2a0*/  HMMA.16816.F32.BF16 R32, R8, R12.reuse, R36 ;  /* 0x0000000c0820723c */ /* 0x082ff00000041824 */
[----:B------:R-:W-:Y:S08]  /*b2b0*/  HMMA.16816.F32.BF16 R36, R4, R12, R24 ;  /* 0x0000000c0424723c */ /* 0x000ff00000041818 */
[----:B------:R-:W-:Y:S08]  /*b2c0*/  HMMA.16816.F32.BF16 R24, R8, R14, R40 ;  /* 0x0000000e0818723c */ /* 0x000ff00000041828 */
[----:B------:R-:W-:-:S02]  /*b2d0*/  IMAD.MOV.U32 R23, RZ, RZ, R32 ;  /* 0x000000ffff177224 */ /* 0x000fc400078e0020 */
[----:B------:R-:W-:Y:S02]  /*b2e0*/  IMAD.MOV.U32 R22, RZ, RZ, R34 ;  /* 0x000000ffff167224 */ /* 0x000fe400078e0022 */
[----:B------:R-:W-:Y:S02]  /*b2f0*/  IMAD.MOV.U32 R21, RZ, RZ, R35 ;  /* 0x000000ffff157224 */ /* 0x000fe400078e0023 */
[----:B------:R-:W-:Y:S02]  /*b300*/  IMAD.MOV.U32 R20, RZ, RZ, R33 ;  /* 0x000000ffff147224 */ /* 0x000fe400078e0021 */
[----:B------:R-:W-:Y:S01]  /*b310*/  HMMA.16816.F32.BF16 R32, R4, R14, R48 ;  /* 0x0000000e0420723c */ /* 0x000fe20000041830 */
[----:B------:R-:W1:Y:S11]  /*b320*/  LDSM.16.M88.4 R12, [R216+0x1000] ;  /* 0x00100000d80c783b */ /* 0x000e760000000200 */
[----:B------:R-:W-:Y:S11]  /*b330*/  @!UPT UIADD3 URZ, URZ, URZ, URZ ;  /* 0x0000003f3f3ff290 */ /* 0x000ff6000fffe03f */
[----:B------:R-:W-:Y:S01]  /*b340*/  @!UPT UIADD3 URZ, URZ, URZ, URZ ;  /* 0x0000003f3f3ff290 */ /* 0x000fe2000fffe03f */
[----:B------:R-:W-:Y:S02]  /*b350*/  IMAD.MOV.U32 R51, RZ, RZ, R35 ;  /* 0x000000ffff337224 */ /* 0x000fe400078e0023 */
[----:B------:R-:W-:Y:S02]  /*b360*/  IMAD.MOV.U32 R50, RZ, RZ, R32 ;  /* 0x000000ffff327224 */ /* 0x000fe400078e0020 */
[----:B------:R-:W-:Y:S02]  /*b370*/  IMAD.MOV.U32 R47, RZ, RZ, R34 ;  /* 0x000000ffff2f7224 */ /* 0x000fe400078e0022 */
[----:B------:R-:W-:Y:S02]  /*b380*/  IMAD.MOV.U32 R46, RZ, RZ, R33 ;  /* 0x000000ffff2e7224 */ /* 0x000fe400078e0021 */
[----:B-1----:R-:W-:Y:S07]  /*b390*/  HMMA.16816.F32.BF16 R32, R8, R12, R88 ;  /* 0x0000000c0820723c */ /* 0x002fee0000041858 */
[----:B------:R-:W-:-:S02]  /*b3a0*/  IMAD.MOV.U32 R90, RZ, RZ, R23 ;  /* 0x000000ffff5a7224 */ /* 0x000fc400078e0017 */
[----:B------:R-:W-:Y:S11]  /*b3b0*/  IMAD.MOV.U32 R91, RZ, RZ, R22 ;  /* 0x000000ffff5b7224 */ /* 0x000ff600078e0016 */
[----:B------:R-:W-:Y:S04]  /*b3c0*/  @!UPT UIADD3 URZ, URZ, URZ, URZ ;  /* 0x0000003f3f3ff290 */ /* 0x000fe8000fffe03f */
[----:B------:R-:W-:Y:S02]  /*b3d0*/  IMAD.MOV.U32 R43, RZ, RZ, R34 ;  /* 0x000000ffff2b7224 */ /* 0x000fe400078e0022 */
[----:B------:R-:W-:Y:S02]  /*b3e0*/  IMAD.MOV.U32 R42, RZ, RZ, R33 ;  /* 0x000000ffff2a7224 */ /* 0x000fe400078e0021 */
[----:B------:R-:W-:Y:S02]  /*b3f0*/  IMAD.MOV.U32 R41, RZ, RZ, R35 ;  /* 0x000000ffff297224 */ /* 0x000fe400078e0023 */
[----:B------:R-:W-:Y:S02]  /*b400*/  IMAD.MOV.U32 R40, RZ, RZ, R32 ;  /* 0x000000ffff287224 */ /* 0x000fe400078e0020 */
[C---:B------:R-:W-:Y:S08]  /*b410*/  HMMA.16816.F32.BF16 R32, R4.reuse, R12, R60 ;  /* 0x0000000c0420723c */ /* 0x040ff0000004183c */
[----:B------:R-:W-:Y:S07]  /*b420*/  HMMA.16816.F32.BF16 R60, R4, R14, R96 ;  /* 0x0000000e043c723c */ /* 0x000fee0000041860 */
[----:B------:R-:W-:-:S02]  /*b430*/  IMAD.MOV.U32 R99, RZ, RZ, R21 ;  /* 0x000000ffff637224 */ /* 0x000fc400078e0015 */
[----:B------:R-:W-:Y:S02]  /*b440*/  IMAD.MOV.U32 R97, RZ, RZ, R20 ;  /* 0x000000ffff617224 */ /* 0x000fe400078e0014 */
[----:B------:R-:W-:Y:S01]  /*b450*/  HMMA.16816.F32.BF16 R20, R8, R14, R80 ;  /* 0x0000000e0814723c */ /* 0x000fe20000041850 */
[----:B------:R-:W1:Y:S01]  /*b460*/  LDSM.16.M88.4 R12, [R216+0x1800] ;  /* 0x00180000d80c783b */ /* 0x000e620000000200 */
[----:B------:R-:W-:Y:S02]  /*b470*/  IMAD.MOV.U32 R96, RZ, RZ, R31 ;  /* 0x000000ffff607224 */ /* 0x000fe400078e001f */
[----:B------:R-:W-:-:S03]  /*b480*/  IMAD.MOV.U32 R98, RZ, RZ, R17 ;  /* 0x000000ffff627224 */ /* 0x000fc600078e0011 */
[----:B------:R-:W-:Y:S01]  /*b490*/  IMAD.MOV.U32 R80, RZ, RZ, R133 ;  /* 0x000000ffff507224 */ /* 0x000fe200078e0085 */
[----:B-1----:R-:W-:Y:S07]  /*b4a0*/  HMMA.16816.F32.BF16 R28, R8, R12, R100 ;  /* 0x0000000c081c723c */ /* 0x002fee0000041864 */
[----:B------:R-:W-:Y:S02]  /*b4b0*/  IMAD.MOV.U32 R100, RZ, RZ, R18 ;  /* 0x000000ffff647224 */ /* 0x000fe400078e0012 */
[----:B------:R-:W-:-:S02]  /*b4c0*/  IMAD.MOV.U32 R101, RZ, RZ, R19 ;  /* 0x000000ffff657224 */ /* 0x000fc400078e0013 */
[----:B------:R-:W-:Y:S02]  /*b4d0*/  IMAD.MOV.U32 R103, RZ, RZ, R71 ;  /* 0x000000ffff677224 */ /* 0x000fe400078e0047 */
[----:B------:R-:W-:-:S11]  /*b4e0*/  IMAD.MOV.U32 R102, RZ, RZ, R132 ;  /* 0x000000ffff667224 */ /* 0x000fd600078e0084 */
[----:B------:R-:W-:Y:S02]  /*b4f0*/  IMAD.MOV.U32 R83, RZ, RZ, R29 ;  /* 0x000000ffff537224 */ /* 0x000fe400078e001d */
[----:B------:R-:W-:Y:S02]  /*b500*/  IMAD.MOV.U32 R82, RZ, RZ, R31 ;  /* 0x000000ffff527224 */ /* 0x000fe400078e001f */
[----:B------:R-:W-:Y:S02]  /*b510*/  IMAD.MOV.U32 R81, RZ, RZ, R28 ;  /* 0x000000ffff517224 */ /* 0x000fe400078e001c */
[----:B------:R-:W-:Y:S02]  /*b520*/  IMAD.MOV.U32 R133, RZ, RZ, R30 ;  /* 0x000000ffff857224 */ /* 0x000fe400078e001e */
[----:B------:R-:W-:Y:S07]  /*b530*/  HMMA.16816.F32.BF16 R28, R4, R12, R92 ;  /* 0x0000000c041c723c */ /* 0x000fee000004185c */
[----:B------:R-:W-:-:S02]  /*b540*/  IMAD.MOV.U32 R95, RZ, RZ, R16 ;  /* 0x000000ffff5f7224 */ /* 0x000fc400078e0010 */
[----:B------:R-:W-:Y:S01]  /*b550*/  HMMA.16816.F32.BF16 R16, R4, R14, R108 ;  /* 0x0000000e0410723c */ /* 0x000fe2000004186c */
[----:B------:R-:W-:Y:S02]  /*b560*/  IMAD.MOV.U32 R94, RZ, RZ, R51 ;  /* 0x000000ffff5e7224 */ /* 0x000fe400078e0033 */
[----:B------:R-:W-:Y:S02]  /*b570*/  IMAD.MOV.U32 R51, RZ, RZ, R45 ;  /* 0x000000ffff337224 */ /* 0x000fe400078e002d */
[----:B------:R-:W-:Y:S02]  /*b580*/  IMAD.MOV.U32 R92, RZ, RZ, R134 ;  /* 0x000000ffff5c7224 */ /* 0x000fe400078e0086 */
[----:B------:R-:W-:Y:S02]  /*b590*/  IMAD.MOV.U32 R108, RZ, RZ, R80 ;  /* 0x000000ffff6c7224 */ /* 0x000fe400078e0050 */
[----:B------:R-:W-:Y:S02]  /*b5a0*/  IMAD.MOV.U32 R110, RZ, RZ, R96 ;  /* 0x000000ffff6e7224 */ /* 0x000fe400078e0060 */
[----:B------:R-:W-:-:S02]  /*b5b0*/  IMAD.MOV.U32 R111, RZ, RZ, R98 ;  /* 0x000000ffff6f7224 */ /* 0x000fc400078e0062 */
[----:B------:R-:W-:Y:S02]  /*b5c0*/  IMAD.MOV.U32 R98, RZ, RZ, R43 ;  /* 0x000000ffff627224 */ /* 0x000fe400078e002b */
[----:B------:R-:W-:Y:S02]  /*b5d0*/  IMAD.MOV.U32 R80, RZ, RZ, R41 ;  /* 0x000000ffff507224 */ /* 0x000fe400078e0029 */
[----:B------:R-:W-:Y:S02]  /*b5e0*/  IMAD.MOV.U32 R96, RZ, RZ, R40 ;  /* 0x000000ffff607224 */ /* 0x000fe400078e0028 */
[----:B------:R-:W-:-:S05]  /*b5f0*/  IMAD.MOV.U32 R93, RZ, RZ, R95 ;  /* 0x000000ffff5d7224 */ /* 0x000fca00078e005f */
[----:B------:R-:W-:Y:S02]  /*b600*/  IMAD.MOV.U32 R49, RZ, RZ, R18 ;  /* 0x000000ffff317224 */ /* 0x000fe400078e0012 */
[----:B------:R-:W-:Y:S02]  /*b610*/  IMAD.MOV.U32 R48, RZ, RZ, R17 ;  /* 0x000000ffff307224 */ /* 0x000fe400078e0011 */
[----:B------:R-:W-:Y:S02]  /*b620*/  IMAD.MOV.U32 R109, RZ, RZ, R19 ;  /* 0x000000ffff6d7224 */ /* 0x000fe400078e0013 */
[----:B------:R-:W-:Y:S02]  /*b630*/  IMAD.MOV.U32 R71, RZ, RZ, R16 ;  /* 0x000000ffff477224 */ /* 0x000fe400078e0010 */
[----:B------:R-:W-:Y:S01]  /*b640*/  HMMA.16816.F32.BF16 R16, R8, R14, R84 ;  /* 0x0000000e0810723c */ /* 0x000fe20000041854 */
[----:B------:R-:W1:Y:S06]  /*b650*/  LDSM.16.M88.4 R12, [R216+0x2000] ;  /* 0x00200000d80c783b */ /* 0x000e6c0000000200 */
[----:B------:R-:W-:-:S02]  /*b660*/  IMAD.MOV.U32 R85, RZ, RZ, R103 ;  /* 0x000000ffff557224 */ /* 0x000fc400078e0067 */
[----:B------:R-:W-:Y:S02]  /*b670*/  IMAD.MOV.U32 R84, RZ, RZ, R102 ;  /* 0x000000ffff547224 */ /* 0x000fe400078e0066 */
[----:B------:R-:W-:Y:S02]  /*b680*/  IMAD.MOV.U32 R103, RZ, RZ, R50 ;  /* 0x000000ffff677224 */ /* 0x000fe400078e0032 */
[----:B------:R-:W-:Y:S02]  /*b690*/  IMAD.MOV.U32 R102, RZ, RZ, R46 ;  /* 0x000000ffff667224 */ /* 0x000fe400078e002e */
[----:B------:R-:W-:Y:S01]  /*b6a0*/  IMAD.MOV.U32 R50, RZ, RZ, R44 ;  /* 0x000000ffff327224 */ /* 0x000fe200078e002c */
[----:B-1----:R-:W-:Y:S08]  /*b6b0*/  HMMA.16816.F32.BF16 R112, R8, R12, R112 ;  /* 0x0000000c0870723c */ /* 0x002ff00000041870 */
[-C--:B------:R-:W-:Y:S11]  /*b6c0*/  HMMA.16816.F32.BF16 R120, R4, R14.reuse, R120 ;  /* 0x0000000e0478723c */ /* 0x080ff60000041878 */
[----:B------:R-:W-:Y:S05]  /*b6d0*/  @!UPT UIADD3 URZ, URZ, URZ, URZ ;  /* 0x0000003f3f3ff290 */ /* 0x000fea000fffe03f */
[----:B------:R-:W-:Y:S02]  /*b6e0*/  IMAD.MOV.U32 R89, RZ, RZ, R113 ;  /* 0x000000ffff597224 */ /* 0x000fe400078e0071 */
[----:B------:R-:W-:Y:S02]  /*b6f0*/  IMAD.MOV.U32 R86, RZ, RZ, R112 ;  /* 0x000000ffff567224 */ /* 0x000fe400078e0070 */
[----:B------:R-:W-:Y:S02]  /*b700*/  IMAD.MOV.U32 R112, RZ, RZ, R100 ;  /* 0x000000ffff707224 */ /* 0x000fe400078e0064 */
[----:B------:R-:W-:Y:S02]  /*b710*/  IMAD.MOV.U32 R113, RZ, RZ, R101 ;  /* 0x000000ffff717224 */ /* 0x000fe400078e0065 */
[----:B------:R-:W-:Y:S02]  /*b720*/  IMAD.MOV.U32 R100, RZ, RZ, R47 ;  /* 0x000000ffff647224 */ /* 0x000fe400078e002f */
[----:B------:R-:W-:Y:S01]  /*b730*/  IMAD.MOV.U32 R101, RZ, RZ, R42 ;  /* 0x000000ffff657224 */ /* 0x000fe200078e002a */
[----:B------:R-:W-:Y:S01]  /*b740*/  HMMA.16816.F32.BF16 R44, R8, R14, R76 ;  /* 0x0000000e082c723c */ /* 0x000fe2000004184c */
[----:B------:R-:W-:-:S02]  /*b750*/  IMAD.MOV.U32 R88, RZ, RZ, R115 ;  /* 0x000000ffff587224 */ /* 0x000fc400078e0073 */
[----:B------:R-:W-:Y:S02]  /*b760*/  IMAD.MOV.U32 R134, RZ, RZ, R121 ;  /* 0x000000ffff867224 */ /* 0x000fe400078e0079 */
[----:B------:R-:W-:Y:S02]  /*b770*/  IMAD.MOV.U32 R132, RZ, RZ, R114 ;  /* 0x000000ffff847224 */ /* 0x000fe400078e0072 */
[----:B------:R-:W-:Y:S01]  /*b780*/  IMAD.MOV.U32 R115, RZ, RZ, R122 ;  /* 0x000000ffff737224 */ /* 0x000fe200078e007a */
[----:B------:R-:W-:Y:S01]  /*b790*/  HMMA.16816.F32.BF16 R40, R4, R12, R104 ;  /* 0x0000000c0428723c */ /* 0x000fe20000041868 */
[----:B------:R-:W1:Y:S01]  /*b7a0*/  LDSM.16.M88.4 R12, [R216+0x2800] ;  /* 0x00280000d80c783b */ /* 0x000e620000000200 */
[----:B------:R-:W-:Y:S02]  /*b7b0*/  IMAD.MOV.U32 R121, RZ, RZ, R113 ;  /* 0x000000ffff797224 */ /* 0x000fe400078e0071 */
[----:B------:R-:W-:Y:S02]  /*b7c0*/  IMAD.MOV.U32 R114, RZ, RZ, R123 ;  /* 0x000000ffff727224 */ /* 0x000fe400078e007b */
[----:B------:R-:W-:-:S02]  /*b7d0*/  IMAD.MOV.U32 R122, RZ, RZ, R84 ;  /* 0x000000ffff7a7224 */ /* 0x000fc400078e0054 */
        /* <DEDUP_REMOVED lines=8> */
[----:B------:R-:W-:Y:S01]  /*b860*/  IMAD.MOV.U32 R91, RZ, RZ, R50 ;  /* 0x000000ffff5b7224 */ /* 0x000fe200078e0032 */
[----:B-1----:R-:W-:Y:S08]  /*b870*/  HMMA.16816.F32.BF16 R104, R8, R12, R124 ;  /* 0x0000000c0868723c */ /* 0x002ff0000004187c */
[----:B------:R-:W-:Y:S11]  /*b880*/  HMMA.16816.F32.BF16 R124, R4, R14, R208 ;  /* 0x0000000e047c723c */ /* 0x000ff600000418d0 */
[----:B------:R-:W-:Y:S05]  /*b890*/  @!UPT UIADD3 URZ, URZ, URZ, URZ ;  /* 0x0000003f3f3ff290 */ /* 0x000fea000fffe03f */
        /* <DEDUP_REMOVED lines=13> */
[----:B------:R-:W-:Y:S01]  /*b970*/  IMAD.MOV.U32 R122, RZ, RZ, R113 ;  /* 0x000000ffff7a7224 */ /* 0x000fe200078e0071 */
        /* <DEDUP_REMOVED lines=15> */
[----:B------:R-:W-:Y:S01]  /*ba70*/  HMMA.16816.F32.BF16 R88, R8, R14, R72 ;  /* 0x0000000e0858723c */ /* 0x000fe20000041848 */
[----:B------:R-:W1:Y:S01]  /*ba80*/  LDSM.16.M88.4 R12, [R216+0x3000] ;  /* 0x00300000d80c783b */ /* 0x000e620000000200 */
[----:B------:R-:W-:-:S02]  /*ba90*/  IMAD.MOV.U32 R110, RZ, RZ, R100 ;  /* 0x000000ffff6e7224 */ /* 0x000fc400078e0064 */
[----:B------:R-:W-:Y:S02]  /*baa0*/  IMAD.MOV.U32 R100, RZ, RZ, R99 ;  /* 0x000000ffff647224 */ /* 0x000fe400078e0063 */
[----:B------:R-:W-:Y:S02]  /*bab0*/  IMAD.MOV.U32 R99, RZ, RZ, R127 ;  /* 0x000000ffff637224 */ /* 0x000fe400078e007f */
[----:B------:R-:W-:Y:S01]  /*bac0*/  IMAD.MOV.U32 R127, RZ, RZ, R104 ;  /* 0x000000ffff7f7224 */ /* 0x000fe200078e0068 */
[C---:B-1----:R-:W-:Y:S07]  /*bad0*/  HMMA.16816.F32.BF16 R116, R8.reuse, R12, R244 ;  /* 0x0000000c0874723c */ /* 0x042fee00000418f4 */
[----:B------:R-:W-:Y:S01]  /*bae0*/  IMAD.MOV.U32 R246, RZ, RZ, R121 ;  /* 0x000000fffff67224 */ /* 0x000fe200078e0079 */
[----:B------:R-:W-:Y:S01]  /*baf0*/  HMMA.16816.F32.BF16 R128, R8, R14, R128 ;  /* 0x0000000e0880723c */ /* 0x000fe20000041880 */
[----:B------:R-:W1:Y:S01]  /*bb00*/  S2R R121, SR_TID.X ;  /* 0x0000000000797919 */ /* 0x000e620000002100 */
[----:B------:R-:W-:-:S02]  /*bb10*/  IMAD.MOV.U32 R247, RZ, RZ, R122 ;  /* 0x000000fffff77224 */ /* 0x000fc400078e007a */
[----:B------:R-:W-:Y:S02]  /*bb20*/  IMAD.MOV.U32 R122, RZ, RZ, R106 ;  /* 0x000000ffff7a7224 */ /* 0x000fe400078e006a */
[----:B------:R-:W-:Y:S02]  /*bb30*/  IMAD.MOV.U32 R106, RZ, RZ, R109 ;  /* 0x000000ffff6a7224 */ /* 0x000fe400078e006d */
[----:B------:R-:W-:Y:S02]  /*bb40*/  IMAD.MOV.U32 R109, RZ, RZ, R0 ;  /* 0x000000ffff6d7224 */ /* 0x000fe400078e0000 */
[----:B------:R-:W-:Y:S02]  /*bb50*/  IMAD.U32 R0, RZ, RZ, UR4 ;  /* 0x00000004ff007e24 */ /* 0x000fe4000f8e00ff */
[----:B------:R-:W-:Y:S02]  /*bb60*/  IMAD.MOV.U32 R244, RZ, RZ, R79 ;  /* 0x000000fffff47224 */ /* 0x000fe400078e004f */
[----:B------:R-:W-:-:S02]  /*bb70*/  IMAD.MOV.U32 R79, RZ, RZ, R106 ;  /* 0x000000ffff4f7224 */ /* 0x000fc400078e006a */
[----:B------:R-:W-:Y:S02]  /*bb80*/  IMAD.MOV.U32 R78, RZ, RZ, R117 ;  /* 0x000000ffff4e7224 */ /* 0x000fe400078e0075 */
[----:B------:R-:W-:Y:S02]  /*bb90*/  IMAD.MOV.U32 R77, RZ, RZ, R119 ;  /* 0x000000ffff4d7224 */ /* 0x000fe400078e0077 */
[----:B------:R-:W-:Y:S02]  /*bba0*/  IMAD.MOV.U32 R73, RZ, RZ, R118 ;  /* 0x000000ffff497224 */ /* 0x000fe400078e0076 */
[----:B------:R-:W-:Y:S02]  /*bbb0*/  IMAD.MOV.U32 R104, RZ, RZ, R116 ;  /* 0x000000ffff687224 */ /* 0x000fe400078e0074 */
[----:B------:R-:W-:Y:S01]  /*bbc0*/  HMMA.16816.F32.BF16 R116, R4, R12, R204 ;  /* 0x0000000c0474723c */ /* 0x000fe200000418cc */
[----:B-1----:R-:W-:Y:S02]  /*bbd0*/  IMAD.SHL.U32 R121, R121, 0x2, RZ ;  /* 0x0000000279797824 */ /* 0x002fe400078e00ff */
[----:B------:R-:W-:-:S02]  /*bbe0*/  IMAD.MOV.U32 R106, RZ, RZ, R93 ;  /* 0x000000ffff6a7224 */ /* 0x000fc400078e005d */
[----:B------:R-:W-:Y:S01]  /*bbf0*/  IMAD.MOV.U32 R245, RZ, RZ, R120 ;  /* 0x000000fffff57224 */ /* 0x000fe200078e0078 */
[----:B------:R-:W-:Y:S01]  /*bc00*/  LOP3.LUT R121, R121, 0x6, RZ, 0xc0, !PT ;  /* 0x0000000679797812 */ /* 0x000fe200078ec0ff */
[----:B------:R-:W-:Y:S01]  /*bc10*/  IMAD.MOV.U32 R120, RZ, RZ, R109 ;  /* 0x000000ffff787224 */ /* 0x000fe200078e006d */
[----:B------:R-:W-:Y:S01]  /*bc20*/  HMMA.16816.F32.BF16 R204, R4, R14, R124 ;  /* 0x0000000e04cc723c */ /* 0x000fe2000004187c */
[----:B------:R-:W1:Y:S01]  /*bc30*/  LDSM.16.M88.4 R12, [R216+0x3800] ;  /* 0x00380000d80c783b */ /* 0x000e620000000200 */
[----:B------:R-:W-:-:S04]  /*bc40*/  DEPBAR.LE SB0, 0x0 ;  /* 0x000080000000791a */ /* 0x000fc80000000000 */
[----:B------:R-:W-:Y:S02]  /*bc50*/  IMAD R0, R0, 0x80, R121 ;  /* 0x0000008000007824 */ /* 0x000fe400078e0279 */
[----:B------:R-:W-:Y:S02]  /*bc60*/  IMAD.MOV.U32 R121, RZ, RZ, R2 ;  /* 0x000000ffff797224 */ /* 0x000fe400078e0002 */
[----:B------:R-:W-:Y:S01]  /*bc70*/  IMAD.MOV.U32 R125, RZ, RZ, R105 ;  /* 0x000000ffff7d7224 */ /* 0x000fe200078e0069 */
[C---:B------:R-:W-:Y:S01]  /*bc80*/  ISETP.GE.AND P0, PT, R0.reuse, R240, PT ;  /* 0x000000f00000720c */ /* 0x040fe20003f06270 */
[----:B------:R-:W-:Y:S01]  /*bc90*/  IMAD.MOV.U32 R127, RZ, RZ, R122 ;  /* 0x000000ffff7f7224 */ /* 0x000fe200078e007a */
[C---:B------:R-:W-:Y:S01]  /*bca0*/  IADD3 R2, R0.reuse, 0x1, RZ ;  /* 0x0000000100027810 */ /* 0x040fe20007ffe0ff */
[----:B------:R-:W-:Y:S01]  /*bcb0*/  IMAD.MOV.U32 R105, RZ, RZ, R100 ;  /* 0x000000ffff697224 */ /* 0x000fe200078e0064 */
[----:B------:R-:W-:Y:S01]  /*bcc0*/  ISETP.LT.OR P0, PT, R0, R236, P0 ;  /* 0x000000ec0000720c */ /* 0x000fe20000701670 */
[----:B------:R-:W-:Y:S01]  /*bcd0*/  IMAD.MOV.U32 R75, RZ, RZ, R127 ;  /* 0x000000ffff4b7224 */ /* 0x000fe200078e007f */
[----:B------:R-:W-:Y:S01]  /*bce0*/  ISETP.GE.AND P6, PT, R2, R240, PT ;  /* 0x000000f00200720c */ /* 0x000fe20003fc6270 */
[----:B------:R-:W-:Y:S01]  /*bcf0*/  IMAD.MOV.U32 R127, RZ, RZ, R92 ;  /* 0x000000ffff7f7224 */ /* 0x000fe200078e005c */
[----:B------:R-:W-:Y:S01]  /*bd00*/  FSEL R93, R56, -INF , !P0 ;  /* 0xff800000385d7808 */ /* 0x000fe20004000000 */
[----:B------:R-:W-:Y:S01]  /*bd10*/  IMAD.MOV.U32 R56, RZ, RZ, R87 ;  /* 0x000000ffff387224 */ /* 0x000fe200078e0057 */
[----:B------:R-:W-:-:S02]  /*bd20*/  ISETP.GE.AND P5, PT, R2, R239, PT ;  /* 0x000000ef0200720c */ /* 0x000fc40003fa6270 */
[CC--:B------:R-:W-:Y:S01]  /*bd30*/  ISETP.GE.AND P2, PT, R2.reuse, R238.reuse, PT ;  /* 0x000000ee0200720c */ /* 0x0c0fe20003f46270 */
[----:B------:R-:W-:Y:S01]  /*bd40*/  IMAD.MOV.U32 R74, RZ, RZ, R204 ;  /* 0x000000ffff4a7224 */ /* 0x000fe200078e00cc */
[----:B------:R-:W-:Y:S01]  /*bd50*/  ISETP.GE.AND P4, PT, R2, R237, PT ;  /* 0x000000ed0200720c */ /* 0x000fe20003f86270 */
[----:B------:R-:W-:Y:S01]  /*bd60*/  IMAD.MOV.U32 R126, RZ, RZ, R205 ;  /* 0x000000ffff7e7224 */ /* 0x000fe200078e00cd */
[C---:B------:R-:W-:Y:S01]  /*bd70*/  ISETP.GE.AND P3, PT, R0.reuse, R239, PT ;  /* 0x000000ef0000720c */ /* 0x040fe20003f66270 */
[----:B------:R-:W-:Y:S01]  /*bd80*/  IMAD.MOV.U32 R210, RZ, RZ, R206 ;  /* 0x000000ffffd27224 */ /* 0x000fe200078e00ce */
[C---:B------:R-:W-:Y:S01]  /*bd90*/  ISETP.GE.AND P1, PT, R0.reuse, R238, PT ;  /* 0x000000ee0000720c */ /* 0x040fe20003f26270 */
[----:B------:R-:W-:Y:S01]  /*bda0*/  IMAD.MOV.U32 R72, RZ, RZ, R207 ;  /* 0x000000ffff487224 */ /* 0x000fe200078e00cf */
[----:B------:R-:W-:Y:S02]  /*bdb0*/  ISETP.GE.AND P0, PT, R0, R237, PT ;  /* 0x000000ed0000720c */ /* 0x000fe40003f06270 */
[----:B------:R-:W-:-:S02]  /*bdc0*/  ISETP.LT.OR P6, PT, R2, R236, P6 ;  /* 0x000000ec0200720c */ /* 0x000fc400037c1670 */
[C---:B------:R-:W-:Y:S02]  /*bdd0*/  ISETP.LT.OR P5, PT, R2.reuse, R235, P5 ;  /* 0x000000eb0200720c */ /* 0x040fe40002fa1670 */
[CC--:B------:R-:W-:Y:S02]  /*bde0*/  ISETP.LT.OR P2, PT, R2.reuse, R234.reuse, P2 ;  /* 0x000000ea0200720c */ /* 0x0c0fe40001741670 */
[----:B------:R-:W-:Y:S02]  /*bdf0*/  ISETP.LT.OR P4, PT, R2, R233, P4 ;  /* 0x000000e90200720c */ /* 0x000fe40002781670 */
[C---:B------:R-:W-:Y:S01]  /*be00*/  ISETP.LT.OR P3, PT, R0.reuse, R235, P3 ;  /* 0x000000eb0000720c */ /* 0x040fe20001f61670 */
[----:B-1----:R-:W-:Y:S01]  /*be10*/  HMMA.16816.F32.BF16 R244, R8, R12, R244 ;  /* 0x0000000c08f4723c */ /* 0x002fe200000418f4 */
[C---:B------:R-:W-:Y:S02]  /*be20*/  ISETP.LT.OR P1, PT, R0.reuse, R234, P1 ;  /* 0x000000ea0000720c */ /* 0x040fe40000f21670 */
[----:B------:R-:W-:-:S02]  /*be30*/  ISETP.LT.OR P0, PT, R0, R233, P0 ;  /* 0x000000e90000720c */ /* 0x000fc40000701670 */
[----:B------:R-:W-:Y:S02]  /*be40*/  IADD3 R2, R0, 0x8, RZ ;  /* 0x0000000800027810 */ /* 0x000fe40007ffe0ff */
[----:B------:R-:W-:Y:S01]  /*be50*/  FSEL R109, R58, -INF , !P3 ;  /* 0xff8000003a6d7808 */ /* 0x000fe20005800000 */
[C---:B------:R-:W-:Y:S01]  /*be60*/  HMMA.16816.F32.BF16 R248, R4.reuse, R12, R248 ;  /* 0x0000000c04f8723c */ /* 0x040fe200000418f8 */
[----:B------:R-:W-:Y:S02]  /*be70*/  FSEL R112, R112, -INF , !P1 ;  /* 0xff80000070707808 */ /* 0x000fe40004800000 */
[----:B------:R-:W-:Y:S01]  /*be80*/  FSEL R209, R79, -INF , !P0 ;  /* 0xff8000004fd17808 */ /* 0x000fe20004000000 */
[----:B------:R-:W-:Y:S01]  /*be90*/  IMAD.MOV.U32 R79, RZ, RZ, R113 ;  /* 0x000000ffff4f7224 */ /* 0x000fe200078e0071 */
[----:B------:R-:W-:Y:S01]  /*bea0*/  FSEL R124, R120, -INF , !P2 ;  /* 0xff800000787c7808 */ /* 0x000fe20005000000 */
[----:B------:R-:W-:Y:S01]  /*beb0*/  IMAD.MOV.U32 R120, RZ, RZ, R106 ;  /* 0x000000ffff787224 */ /* 0x000fe200078e006a */
[C---:B------:R-:W-:Y:S01]  /*bec0*/  ISETP.GE.AND P3, PT, R2.reuse, R240, PT ;  /* 0x000000f00200720c */ /* 0x040fe20003f66270 */
[----:B------:R-:W-:Y:S01]  /*bed0*/  IMAD.MOV.U32 R106, RZ, RZ, R84 ;  /* 0x000000ffff6a7224 */ /* 0x000fe200078e0054 */
[C---:B------:R-:W-:Y:S01]  /*bee0*/  ISETP.GE.AND P1, PT, R2.reuse, R239, PT ;  /* 0x000000ef0200720c */ /* 0x040fe20003f26270 */
[----:B------:R-:W-:Y:S01]  /*bef0*/  IMAD.MOV.U32 R84, RZ, RZ, R108 ;  /* 0x000000ffff547224 */ /* 0x000fe200078e006c */
[C---:B------:R-:W-:Y:S01]  /*bf00*/  ISETP.GE.AND P0, PT, R2.reuse, R238, PT ;  /* 0x000000ee0200720c */ /* 0x040fe20003f06270 */
[----:B------:R-:W-:Y:S01]  /*bf10*/  IMAD.MOV.U32 R108, RZ, RZ, R97 ;  /* 0x000000ffff6c7224 */ /* 0x000fe200078e0061 */
[C---:B------:R-:W-:Y:S01]  /*bf20*/  ISETP.GE.AND P2, PT, R2.reuse, R237, PT ;  /* 0x000000ed0200720c */ /* 0x040fe20003f46270 */
[-C--:B------:R-:W-:Y:S01]  /*bf30*/  HMMA.16816.F32.BF16 R4, R4, R14.reuse, R200 ;  /* 0x0000000e0404723c */ /* 0x080fe200000418c8 */
[C---:B------:R-:W-:Y:S01]  /*bf40*/  ISETP.LT.OR P3, PT, R2.reuse, R236, P3 ;  /* 0x000000ec0200720c */ /* 0x040fe20001f61670 */
[----:B------:R-:W-:Y:S01]  /*bf50*/  IMAD.MOV.U32 R13, RZ, RZ, R74 ;  /* 0x000000ffff0d7224 */ /* 0x000fe200078e004a */
[C---:B------:R-:W-:Y:S01]  /*bf60*/  ISETP.LT.OR P1, PT, R2.reuse, R235, P1 ;  /* 0x000000eb0200720c */ /* 0x040fe20000f21670 */
[----:B------:R-:W-:Y:S01]  /*bf70*/  IMAD.MOV.U32 R74, RZ, RZ, R125 ;  /* 0x000000ffff4a7224 */ /* 0x000fe200078e007d */
[C---:B------:R-:W-:Y:S01]  /*bf80*/  ISETP.LT.OR P0, PT, R2.reuse, R234, P0 ;  /* 0x000000ea0200720c */ /* 0x040fe20000701670 */
[----:B------:R-:W-:Y:S01]  /*bf90*/  IMAD.MOV.U32 R125, RZ, RZ, R86 ;  /* 0x000000ffff7d7224 */ /* 0x000fe200078e0056 */
[----:B------:R-:W-:Y:S01]  /*bfa0*/  ISETP.LT.OR P2, PT, R2, R233, P2 ;  /* 0x000000e90200720c */ /* 0x000fe20001741670 */
[----:B------:R-:W-:Y:S01]  /*bfb0*/  IMAD.MOV.U32 R203, RZ, RZ, R208 ;  /* 0x000000ffffcb7224 */ /* 0x000fe200078e00d0 */
[----:B------:R-:W-:Y:S01]  /*bfc0*/  IADD3 R2, R0, 0x9, RZ ;  /* 0x0000000900027810 */ /* 0x000fe20007ffe0ff */
[----:B------:R-:W-:Y:S01]  /*bfd0*/  IMAD.MOV.U32 R208, RZ, RZ, R110 ;  /* 0x000000ffffd07224 */ /* 0x000fe200078e006e */
[----:B------:R-:W-:Y:S01]  /*bfe0*/  FSEL R232, R232, -INF , !P4 ;  /* 0xff800000e8e87808 */ /* 0x000fe20006000000 */
[----:B------:R-:W-:Y:S01]  /*bff0*/  IMAD.MOV.U32 R12, RZ, RZ, R211 ;  /* 0x000000ffff0c7224 */ /* 0x000fe200078e00d3 */
[----:B------:R-:W-:Y:S01]  /*c000*/  FSEL R100, R57, -INF , !P6 ;  /* 0xff80000039647808 */ /* 0x000fe20007000000 */
[----:B------:R-:W-:Y:S01]  /*c010*/  HMMA.16816.F32.BF16 R204, R8, R14, R64 ;  /* 0x0000000e08cc723c */ /* 0x000fe20000041840 */
        /* <DEDUP_REMOVED lines=11> */
[----:B------:R-:W-:Y:S01]  /*c0d0*/  IMAD.MOV.U32 R127, RZ, RZ, R85 ;  /* 0x000000ffff7f7224 */ /* 0x000fe200078e0055 */
        /* <DEDUP_REMOVED lines=13> */
[----:B------:R-:W-:Y:S01]  /*c1b0*/  IMAD.MOV.U32 R96, RZ, RZ, R98 ;  /* 0x000000ffff607224 */ /* 0x000fe200078e0062 */
        /* <DEDUP_REMOVED lines=48> */
[----:B------:R-:W-:-:S02]  /*c4c0*/  FSEL R108, R111, -INF , !P0 ;  /* 0xff8000006f6c7808 */ /* 0x000fc40004000000 */
        /* <DEDUP_REMOVED lines=8> */
[----:B------:R-:W-:Y:S01]  /*c550*/  BAR.SYNC.DEFER_BLOCKING 0x0 ;  /* 0x0000000000007b1d */ /* 0x000fe20000010000 */
[C---:B------:R-:W-:Y:S02]  /*c560*/  ISETP.GE.AND P2, PT, R2.reuse, R239, PT ;  /* 0x000000ef0200720c */ /* 0x040fe40003f46270 */
[----:B------:R-:W-:-:S02]  /*c570*/  ISETP.GE.AND P4, PT, R2, R238, PT ;  /* 0x000000ee0200720c */ /* 0x000fc40003f86270 */
[C---:B------:R-:W-:Y:S02]  /*c580*/  ISETP.GE.AND P3, PT, R2.reuse, R237, PT ;  /* 0x000000ed0200720c */ /* 0x040fe40003f66270 */
[C---:B------:R-:W-:Y:S02]  /*c590*/  ISETP.LT.OR P0, PT, R2.reuse, R236, P0 ;  /* 0x000000ec0200720c */ /* 0x040fe40000701670 */
[C---:B------:R-:W-:Y:S02]  /*c5a0*/  ISETP.LT.OR P2, PT, R2.reuse, R235, P2 ;  /* 0x000000eb0200720c */ /* 0x040fe40001741670 */
[C---:B------:R-:W-:Y:S02]  /*c5b0*/  ISETP.LT.OR P4, PT, R2.reuse, R234, P4 ;  /* 0x000000ea0200720c */ /* 0x040fe40002781670 */
[----:B------:R-:W-:Y:S02]  /*c5c0*/  ISETP.LT.OR P3, PT, R2, R233, P3 ;  /* 0x000000e90200720c */ /* 0x000fe40001f61670 */
[----:B------:R-:W-:-:S02]  /*c5d0*/  IADD3 R2, R0, 0x19, RZ ;  /* 0x0000001900027810 */ /* 0x000fc40007ffe0ff */
[----:B------:R-:W-:Y:S02]  /*c5e0*/  FSEL R105, R105, -INF , !P6 ;  /* 0xff80000069697808 */ /* 0x000fe40007000000 */
        /* <DEDUP_REMOVED lines=31> */
[----:B------:R-:W-:Y:S02]  /*c7e0*/  FSEL R76, R25, -INF , !P6 ;  /* 0xff800000194c7808 */ /* 0x000fe40007000000 */
[----:B------:R-:W-:Y:S02]  /*c7f0*/  FSEL R95, R27, -INF , !P5 ;  /* 0xff8000001b5f7808 */ /* 0x000fe40006800000 */
[----:B------:R-:W-:Y:S02]  /*c800*/  FSEL R74, R94, -INF , !P2 ;  /* 0xff8000005e4a7808 */ /* 0x000fe40005000000 */
[----:B------:R-:W-:-:S02]  /*c810*/  ISETP.GE.AND P0, PT, R2, R240, PT ;  /* 0x000000f00200720c */ /* 0x000fc40003f06270 */
[C---:B------:R-:W-:Y:S02]  /*c820*/  ISETP.GE.AND P6, PT, R2.reuse, R239, PT ;  /* 0x000000ef0200720c */ /* 0x040fe40003fc6270 */
[C---:B------:R-:W-:Y:S02]  /*c830*/  ISETP.GE.AND P5, PT, R2.reuse, R238, PT ;  /* 0x000000ee0200720c */ /* 0x040fe40003fa6270 */
[C---:B------:R-:W-:Y:S02]  /*c840*/  ISETP.GE.AND P2, PT, R2.reuse, R237, PT ;  /* 0x000000ed0200720c */ /* 0x040fe40003f46270 */
[C---:B------:R-:W-:Y:S02]  /*c850*/  ISETP.LT.OR P0, PT, R2.reuse, R236, P0 ;  /* 0x000000ec0200720c */ /* 0x040fe40000701670 */
        /* <DEDUP_REMOVED lines=8> */
[C---:B------:R-:W-:Y:S02]  /*c8e0*/  ISETP.GE.AND P4, PT, R2.reuse, R240, PT ;  /* 0x000000f00200720c */ /* 0x040fe40003f86270 */
[C---:B------:R-:W-:Y:S02]  /*c8f0*/  ISETP.GE.AND P3, PT, R2.reuse, R239, PT ;  /* 0x000000ef0200720c */ /* 0x040fe40003f66270 */
[C---:B------:R-:W-:Y:S02]  /*c900*/  ISETP.GE.AND P1, PT, R2.reuse, R238, PT ;  /* 0x000000ee0200720c */ /* 0x040fe40003f26270 */
[C---:B------:R-:W-:Y:S02]  /*c910*/  ISETP.GE.AND P0, PT, R2.reuse, R237, PT ;  /* 0x000000ed0200720c */ /* 0x040fe40003f06270 */
[C---:B------:R-:W-:Y:S02]  /*c920*/  ISETP.LT.OR P4, PT, R2.reuse, R236, P4 ;  /* 0x000000ec0200720c */ /* 0x040fe40002781670 */
        /* <DEDUP_REMOVED lines=8> */
[C---:B------:R-:W-:Y:S02]  /*c9b0*/  ISETP.GE.AND P6, PT, R2.reuse, R240, PT ;  /* 0x000000f00200720c */ /* 0x040fe40003fc6270 */
[C---:B------:R-:W-:Y:S02]  /*c9c0*/  ISETP.GE.AND P5, PT, R2.reuse, R239, PT ;  /* 0x000000ef0200720c */ /* 0x040fe40003fa6270 */
[C---:B------:R-:W-:Y:S02]  /*c9d0*/  ISETP.GE.AND P2, PT, R2.reuse, R238, PT ;  /* 0x000000ee0200720c */ /* 0x040fe40003f46270 */
[C---:B------:R-:W-:Y:S02]  /*c9e0*/  ISETP.GE.AND P4, PT, R2.reuse, R237, PT ;  /* 0x000000ed0200720c */ /* 0x040fe40003f86270 */
[----:B------:R-:W-:-:S02]  /*c9f0*/  ISETP.LT.OR P6, PT, R2, R236, P6 ;  /* 0x000000ec0200720c */ /* 0x000fc400037c1670 */
[C---:B------:R-:W-:Y:S02]  /*ca00*/  ISETP.LT.OR P5, PT, R2.reuse, R235, P5 ;  /* 0x000000eb0200720c */ /* 0x040fe40002fa1670 */
[C---:B------:R-:W-:Y:S02]  /*ca10*/  ISETP.LT.OR P2, PT, R2.reuse, R234, P2 ;  /* 0x000000ea0200720c */ /* 0x040fe40001741670 */
[----:B------:R-:W-:Y:S02]  /*ca20*/  ISETP.LT.OR P4, PT, R2, R233, P4 ;  /* 0x000000e90200720c */ /* 0x000fe40002781670 */
[----:B------:R-:W-:Y:S02]  /*ca30*/  IADD3 R2, R0, 0x30, RZ ;  /* 0x0000003000027810 */ /* 0x000fe40007ffe0ff */
        /* <DEDUP_REMOVED lines=8> */
[C---:B------:R-:W-:Y:S02]  /*cac0*/  ISETP.LT.OR P3, PT, R2.reuse, R236, P3 ;  /* 0x000000ec0200720c */ /* 0x040fe40001f61670 */
[C---:B------:R-:W-:Y:S02]  /*cad0*/  ISETP.LT.OR P1, PT, R2.reuse, R235, P1 ;  /* 0x000000eb0200720c */ /* 0x040fe40000f21670 */
[C---:B------:R-:W-:Y:S02]  /*cae0*/  ISETP.LT.OR P0, PT, R2.reuse, R234, P0 ;  /* 0x000000ea0200720c */ /* 0x040fe40000701670 */
[----:B------:R-:W-:Y:S02]  /*caf0*/  ISETP.LT.OR P2, PT, R2, R233, P2 ;  /* 0x000000e90200720c */ /* 0x000fe40001741670 */
[----:B------:R-:W-:Y:S02]  /*cb00*/  IADD3 R2, R0, 0x31, RZ ;  /* 0x0000003100027810 */ /* 0x000fe40007ffe0ff */
[----:B------:R-:W-:-:S02]  /*cb10*/  FSEL R134, R63, -INF , !P4 ;  /* 0xff8000003f867808 */ /* 0x000fc40006000000 */
[----:B------:R-:W-:Y:S02]  /*cb20*/  FSEL R61, R21, -INF , !P6 ;  /* 0xff800000153d7808 */ /* 0x000fe40007000000 */
[----:B------:R-:W-:Y:S02]  /*cb30*/  FSEL R78, R23, -INF , !P5 ;  /* 0xff800000174e7808 */ /* 0x000fe40006800000 */
[----:B------:R-:W-:Y:S02]  /*cb40*/  FSEL R59, R79, -INF , !P3 ;  /* 0xff8000004f3b7808 */ /* 0x000fe40005800000 */
        /* <DEDUP_REMOVED lines=64> */
[----:B------:R-:W-:Y:S01]  /*cf50*/  FSEL R22, R39, -INF , !P1 ;  /* 0xff80000027167808 */ /* 0x000fe20004800000 */
[----:B------:R-:W-:Y:S01]  /*cf60*/  IMAD.MOV.U32 R39, RZ, RZ, R37 ;  /* 0x000000ffff277224 */ /* 0x000fe200078e0025 */
[C---:B------:R-:W-:Y:S01]  /*cf70*/  ISETP.GE.AND P2, PT, R2.reuse, R240, PT ;  /* 0x000000f00200720c */ /* 0x040fe20003f46270 */
[----:B------:R-:W-:Y:S01]  /*cf80*/  IMAD.MOV.U32 R37, RZ, RZ, R36 ;  /* 0x000000ffff257224 */ /* 0x000fe200078e0024 */
[C---:B------:R-:W-:Y:S01]  /*cf90*/  ISETP.GE.AND P4, PT, R2.reuse, R239, PT ;  /* 0x000000ef0200720c */ /* 0x040fe20003f86270 */
[----:B------:R-:W-:Y:S01]  /*cfa0*/  IMAD.MOV.U32 R36, RZ, RZ, R123 ;  /* 0x000000ffff247224 */ /* 0x000fe200078e007b */
        /* <DEDUP_REMOVED lines=49> */
[----:B------:R-:W-:Y:S01]  /*d2c0*/  FSEL R16, R36, -INF , !P2 ;  /* 0xff80000024107808 */ /* 0x000fe20005000000 */
[----:B------:R-:W-:Y:S01]  /*d2d0*/  IMAD.MOV.U32 R36, RZ, RZ, R15 ;  /* 0x000000ffff247224 */ /* 0x000fe200078e000f */
        /* <DEDUP_REMOVED lines=8> */
[----:B------:R-:W-:Y:S01]  /*d360*/  FSEL R41, R8, -INF , !P6 ;  /* 0xff80000008297808 */ /* 0x000fe20007000000 */
[----:B------:R-:W-:Y:S01]  /*d370*/  IMAD.MOV.U32 R8, RZ, RZ, R11 ;  /* 0x000000ffff087224 */ /* 0x000fe200078e000b */
[----:B------:R-:W-:Y:S01]  /*d380*/  IADD3 R2, R0, 0x59, RZ ;  /* 0x0000005900027810 */ /* 0x000fe20007ffe0ff */
[----:B------:R-:W-:Y:S01]  /*d390*/  IMAD.MOV.U32 R11, RZ, RZ, R13 ;  /* 0x000000ffff0b7224 */ /* 0x000fe200078e000d */
[----:B------:R-:W-:Y:S01]  /*d3a0*/  FSEL R42, R49, -INF , !P5 ;  /* 0xff800000312a7808 */ /* 0x000fe20006800000 */
[----:B------:R-:W-:Y:S01]  /*d3b0*/  IMAD.MOV.U32 R13, RZ, RZ, R104 ;  /* 0x000000ffff0d7224 */ /* 0x000fe200078e0068 */
        /* <DEDUP_REMOVED lines=90> */
[----:B------:R-:W-:Y:S02]  /*d960*/  ISETP.GE.AND P0, PT, R2, R237, PT ;  /* 0x000000ed0200720c */ /* 0x000fe40003f06270 */
[----:B------:R-:W-:-:S02]  /*d970*/  FSEL R50, R250, -INF , !P1 ;  /* 0xff800000fa327808 */ /* 0x000fc40004800000 */
[C---:B------:R-:W-:Y:S02]  /*d980*/  ISETP.LT.OR P0, PT, R2.reuse, R233, P0 ;  /* 0x000000e90200720c */ /* 0x040fe40000701670 */
[----:B------:R-:W-:Y:S02]  /*d990*/  ISETP.GE.AND P1, PT, R2, R238, PT ;  /* 0x000000ee0200720c */ /* 0x000fe40003f26270 */
[----:B------:R-:W-:Y:S02]  /*d9a0*/  FSEL R48, R6, -INF , !P0 ;  /* 0xff80000006307808 */ /* 0x000fe40004000000 */
[----:B------:R-:W-:Y:S02]  /*d9b0*/  PLOP3.LUT P0, PT, PT, PT, UP0, 0x80, 0x0 ;  /* 0x000000000000781c */ /* 0x000fe40003f0f008 */
        /* <DEDUP_REMOVED lines=8> */
[----:B------:R-:W-:Y:S02]  /*da40*/  ISETP.GE.AND P1, PT, R0, R237, PT ;  /* 0x000000ed0000720c */ /* 0x000fe40003f26270 */
[CC--:B------:R-:W-:Y:S02]  /*da50*/  ISETP.GE.AND P6, PT, R2.reuse, R240.reuse, PT ;  /* 0x000000f00200720c */ /* 0x0c0fe40003fc6270 */
[-C--:B------:R-:W-:Y:S02]  /*da60*/  ISETP.GE.AND P4, PT, R2, R239.reuse, PT ;  /* 0x000000ef0200720c */ /* 0x080fe40003f86270 */
[C---:B------:R-:W-:Y:S02]  /*da70*/  ISETP.GE.AND P5, PT, R0.reuse, R240, PT ;  /* 0x000000f00000720c */ /* 0x040fe40003fa6270 */
[C---:B------:R-:W-:Y:S02]  /*da80*/  ISETP.GE.AND P3, PT, R0.reuse, R239, PT ;  /* 0x000000ef0000720c */ /* 0x040fe40003f66270 */
[----:B------:R-:W-:-:S02]  /*da90*/  ISETP.GE.AND P2, PT, R0, R238, PT ;  /* 0x000000ee0000720c */ /* 0x000fc40003f46270 */
[----:B------:R-:W-:Y:S02]  /*daa0*/  ISETP.LT.OR P1, PT, R0, R233, P1 ;  /* 0x000000e90000720c */ /* 0x000fe40000f21670 */
[CC--:B------:R-:W-:Y:S02]  /*dab0*/  ISETP.LT.OR P6, PT, R2.reuse, R236.reuse, P6 ;  /* 0x000000ec0200720c */ /* 0x0c0fe400037c1670 */
[-C--:B------:R-:W-:Y:S02]  /*dac0*/  ISETP.LT.OR P4, PT, R2, R235.reuse, P4 ;  /* 0x000000eb0200720c */ /* 0x080fe40002781670 */
[C---:B------:R-:W-:Y:S02]  /*dad0*/  ISETP.LT.OR P5, PT, R0.reuse, R236, P5 ;  /* 0x000000ec0000720c */ /* 0x040fe40002fa1670 */
[C---:B------:R-:W-:Y:S02]  /*dae0*/  ISETP.LT.OR P3, PT, R0.reuse, R235, P3 ;  /* 0x000000eb0000720c */ /* 0x040fe40001f61670 */
[----:B------:R-:W-:-:S02]  /*daf0*/  ISETP.LT.OR P2, PT, R0, R234, P2 ;  /* 0x000000ea0000720c */ /* 0x000fc40001741670 */
[----:B------:R-:W-:Y:S02]  /*db00*/  FSEL R45, R7, -INF , !P1 ;  /* 0xff800000072d7808 */ /* 0x000fe40004800000 */
[----:B------:R-:W-:Y:S02]  /*db10*/  FSEL R24, R5, -INF , !P2 ;  /* 0xff80000005187808 */ /* 0x000fe40005000000 */
[----:B------:R-:W-:Y:S02]  /*db20*/  FSEL R7, R204, -INF , !P6 ;  /* 0xff800000cc077808 */ /* 0x000fe40007000000 */
[----:B------:R-:W-:Y:S02]  /*db30*/  FSEL R21, R206, -INF , !P4 ;  /* 0xff800000ce157808 */ /* 0x000fe40006000000 */
[----:B------:R-:W-:Y:S02]  /*db40*/  FSEL R6, R205, -INF , !P5 ;  /* 0xff800000cd067808 */ /* 0x000fe40006800000 */
[----:B------:R-:W-:Y:S01]  /*db50*/  FSEL R20, R207, -INF , !P3 ;  /* 0xff800000cf147808 */ /* 0x000fe20005800000 */
[----:B------:R-:W-:Y:S05]  /*db60*/  @!P0 BRA `(.L_x_497) ;  /* 0x000002c000008947 */ /* 0x000fea0003800000 */
[----:B------:R-:W2:Y:S04]  /*db70*/  LDL.64 R118, [R1+0x70] ;  /* 0x0000700001767983 */ /* 0x000ea80000100a00 */
[----:B------:R-:W3:Y:S01]  /*db80*/  LDL.64 R116, [R1+0x68] ;  /* 0x0000680001747983 */ /* 0x000ee20000100a00 */
[----:B------:R-:W-:-:S02]  /*db90*/  UIADD3 UR8, UR8, -0x3, URZ ;  /* 0xfffffffd08087890 */ /* 0x000fc4000fffe03f */
[----:B------:R-:W-:Y:S02]  /*dba0*/  ULDC.64 UR6, c[0x0][0x198] ;  /* 0x0000660000067ab9 */ /* 0x000fe40000000a00 */
[----:B------:R-:W-:Y:S02]  /*dbb0*/  USHF.R.S32.HI UR4, URZ, 0x1f, UR8 ;  /* 0x0000001f3f047899 */ /* 0x000fe40008011408 */
[----:B------:R-:W-:Y:S02]  /*dbc0*/  UIMAD.WIDE.U32 UR12, UR8, UR6, URZ ;  /* 0x00000006080c72a5 */ /* 0x000fe4000f8e003f */
[----:B------:R-:W-:-:S04]  /*dbd0*/  UIMAD UR4, UR4, UR6, URZ ;  /* 0x00000006040472a4 */ /* 0x000fc8000f8e023f */
[----:B------:R-:W-:Y:S01]  /*dbe0*/  UIMAD UR4, UR8, UR7, UR4 ;  /* 0x00000007080472a4 */ /* 0x000fe2000f8e0204 */
[----:B------:R-:W-:Y:S02]  /*dbf0*/  IMAD.U32 R0, RZ, RZ, UR12 ;  /* 0x0000000cff007e24 */ /* 0x000fe4000f8e00ff */
[----:B------:R-:W-:Y:S01]  /*dc00*/  IMAD.U32 R4, RZ, RZ, UR12 ;  /* 0x0000000cff047e24 */ /* 0x000fe2000f8e00ff */
[----:B------:R-:W-:-:S06]  /*dc10*/  UIADD3 UR4, UR13, UR4, URZ ;  /* 0x000000040d047290 */ /* 0x000fcc000fffe03f */
[----:B------:R-:W-:Y:S01]  /*dc20*/  IMAD.U32 R2, RZ, RZ, UR4 ;  /* 0x00000004ff027e24 */ /* 0x000fe2000f8e00ff */
[----:B------:R-:W-:Y:S02]  /*dc30*/  USHF.L.U32 UR4, UR6, 0x5, URZ ;  /* 0x0000000506047899 */ /* 0x000fe4000800063f */
[----:B------:R-:W-:Y:S01]  /*dc40*/  USHF.L.U64.HI UR6, UR6, 0x5, UR7 ;  /* 0x0000000506067899 */ /* 0x000fe20008010207 */
[----:B--2---:R-:W-:-:S04]  /*dc50*/  LEA R0, P0, R0, R118, 0x7 ;  /* 0x0000007600007211 */ /* 0x004fc800078038ff */
[----:B---3--:R-:W-:Y:S02]  /*dc60*/  LEA.HI.X R2, R4, R117, R2, 0x7, P0 ;  /* 0x0000007504027211 */ /* 0x008fe400000f3c02 */
[----:B------:R-:W-:-:S04]  /*dc70*/  LEA R4, P0, R0, c[0x0][0x168], 0x1 ;  /* 0x00005a0000047a11 */ /* 0x000fc800078008ff */
[----:B------:R-:W-:-:S05]  /*dc80*/  LEA.HI.X R5, R0, c[0x0][0x16c], R2, 0x1, P0 ;  /* 0x00005b0000057a11 */ /* 0x000fca00000f0c02 */
[----:B------:R-:W-:Y:S01]  /*dc90*/  @!PT LDS RZ, [RZ] ;  /* 0x00000000fffff984 */ /* 0x000fe20000000800 */
[----:B------:R-:W-:Y:S01]  /*dca0*/  @!PT LDS RZ, [RZ] ;  /* 0x00000000fffff984 */ /* 0x000fe20000000800 */
[----:B------:R-:W-:Y:S01]  /*dcb0*/  @!PT LDS RZ, [RZ] ;  /* 0x00000000fffff984 */ /* 0x000fe20000000800 */
[----:B------:R1:W-:Y:S02]  /*dcc0*/  LDGSTS.E.BYPASS.LTC128B.128 [R241+0x4000], [R4.64] ;  /* 0x0400000004f17fae */ /* 0x0003e4000b901d52 */
[----:B-1----:R-:W-:-:S04]  /*dcd0*/  IADD3 R4, P0, R4, UR4, RZ ;  /* 0x0000000404047c10 */ /* 0x002fc8000ff1e0ff */
[----:B------:R-:W-:-:S05]  /*dce0*/  IADD3.X R5, R5, UR6, RZ, P0, !PT ;  /* 0x0000000605057c10 */ /* 0x000fca00087fe4ff */
        /* <DEDUP_REMOVED lines=18> */
[----:B------:R1:W-:Y:S04]  /*de10*/  LDGSTS.E.BYPASS.LTC128B.128 [R241+0x7800], [R4.64] ;  /* 0x0780000004f17fae */ /* 0x0003e8000b901d52 */
[----:B------:R-:W0:Y:S02]  /*de20*/  LDGDEPBAR ;  /* 0x00000000000079af */ /* 0x000e240000000000 */
.L_x_497:
[----:B------:R-:W2:Y:S01]  /*de30*/  LDL.LU R118, [R1+0x48] ;  /* 0x0000480001767983 */ /* 0x000ea20000300800 */
[----:B------:R-:W-:Y:S01]  /*de40*/  FMNMX.FTZ R0, R70, R93, !PT ;  /* 0x0000005d46007209 */ /* 0x000fe20007810000 */
[----:B------:R-:W-:Y:S01]  /*de50*/  IMAD.MOV.U32 R128, RZ, RZ, R252 ;  /* 0x000000ffff807224 */ /* 0x000fe200078e00fc */
[----:B------:R-:W-:Y:S01]  /*de60*/  MOV R205, R242 ;  /* 0x000000f200cd7202 */ /* 0x000fe20000000f00 */
        /* <DEDUP_REMOVED lines=52> */
[----:B-1----:R-:W-:Y:S02]  /*e1b0*/  FMNMX.FTZ R4, R98, R0, !PT ;  /* 0x0000000062047209 */ /* 0x002fe40007810000 */
        /* <DEDUP_REMOVED lines=56> */
[----:B------:R-:W-:Y:S02]  /*e540*/  FMNMX.FTZ R4, R25, R4, !PT ;  /* 0x0000000419047209 */ /* 0x000fe40007810000 */
[----:B------:R-:W-:Y:S01]  /*e550*/  FMNMX.FTZ R2, R39, R0, !PT ;  /* 0x0000000027027209 */ /* 0x000fe20007810000 */
[C---:B------:R-:W-:Y:S01]  /*e560*/  FMUL.FTZ R0, R131.reuse, c[0x0][0x23c] ;  /* 0x00008f0083007a20 */ /* 0x040fe20000410000 */
[----:B------:R-:W-:Y:S02]  /*e570*/  FSETP.NEU.FTZ.AND P2, PT, R131, -INF , PT ;  /* 0xff8000008300780b */ /* 0x000fe40003f5d000 */
[----:B------:R-:W-:Y:S02]  /*e580*/  FMNMX.FTZ R4, R23, R4, !PT ;  /* 0x0000000417047209 */ /* 0x000fe40007810000 */
[----:B------:R-:W-:-:S02]  /*e590*/  FMNMX.FTZ R2, R38, R2, !PT ;  /* 0x0000000226027209 */ /* 0x000fc40007810000 */
[----:B------:R-:W-:Y:S02]  /*e5a0*/  FSEL R0, R0, RZ, P2 ;  /* 0x000000ff00007208 */ /* 0x000fe40001000000 */
[----:B------:R-:W-:Y:S02]  /*e5b0*/  FMNMX.FTZ R4, R21, R4, !PT ;  /* 0x0000000415047209 */ /* 0x000fe40007810000 */
[----:B------:R-:W-:Y:S01]  /*e5c0*/  FMNMX.FTZ R2, R36, R2, !PT ;  /* 0x0000000224027209 */ /* 0x000fe20007810000 */
[--C-:B------:R-:W-:Y:S01]  /*e5d0*/  FFMA.FTZ R117, R86, c[0x0][0x23c], -R0.reuse ;  /* 0x00008f0056757a23 */ /* 0x100fe20000010800 */
[----:B------:R-:W-:Y:S01]  /*e5e0*/  FMNMX.FTZ R4, R20, R4, !PT ;  /* 0x0000000414047209 */ /* 0x000fe20007810000 */
[--C-:B------:R-:W-:Y:S01]  /*e5f0*/  FFMA.FTZ R86, R76, c[0x0][0x23c], -R0.reuse ;  /* 0x00008f004c567a23 */ /* 0x100fe20000010800 */
[----:B------:R-:W-:Y:S01]  /*e600*/  MOV R76, R243 ;  /* 0x000000f3004c7202 */ /* 0x000fe20000000f00 */
[--C-:B------:R-:W-:Y:S02]  /*e610*/  FFMA.FTZ R242, R72, c[0x0][0x23c], -R0.reuse ;  /* 0x00008f0048f27a23 */ /* 0x100fe40000010800 */
[----:B------:R-:W-:-:S02]  /*e620*/  FFMA.FTZ R240, R57, c[0x0][0x23c], -R0 ;  /* 0x00008f0039f07a23 */ /* 0x000fc40000010800 */
[--C-:B------:R-:W-:Y:S02]  /*e630*/  FFMA.FTZ R236, R19, c[0x0][0x23c], -R0.reuse ;  /* 0x00008f0013ec7a23 */ /* 0x100fe40000010800 */
[--C-:B------:R-:W-:Y:S01]  /*e640*/  FFMA.FTZ R135, R18, c[0x0][0x23c], -R0.reuse ;  /* 0x00008f0012877a23 */ /* 0x100fe20000010800 */
[----:B------:R-:W-:Y:S01]  /*e650*/  MUFU.EX2 R242, R242 ;  /* 0x000000f200f27308 */ /* 0x000fe20000000800 */
[--C-:B------:R-:W-:Y:S02]  /*e660*/  FFMA.FTZ R227, R16, c[0x0][0x23c], -R0.reuse ;  /* 0x00008f0010e37a23 */ /* 0x100fe40000010800 */
[--C-:B------:R-:W-:Y:S02]  /*e670*/  FFMA.FTZ R226, R14, c[0x0][0x23c], -R0.reuse ;  /* 0x00008f000ee27a23 */ /* 0x100fe40000010800 */
        /* <DEDUP_REMOVED lines=8> */
[--C-:B------:R-:W-:Y:S01]  /*e700*/  FFMA.FTZ R207, R65, c[0x0][0x23c], -R0.reuse ;  /* 0x00008f0041cf7a23 */ /* 0x100fe20000010800 */
[----:B------:R-:W1:Y:S01]  /*e710*/  MUFU.EX2 R100, R100 ;  /* 0x0000006400647308 */ /* 0x000e620000000800 */
[----:B------:R-:W-:-:S02]  /*e720*/  FFMA.FTZ R206, R61, c[0x0][0x23c], -R0 ;  /* 0x00008f003dce7a23 */ /* 0x000fc40000010800 */
[--C-:B------:R-:W-:Y:S02]  /*e730*/  FFMA.FTZ R59, R59, c[0x0][0x23c], -R0.reuse ;  /* 0x00008f003b3b7a23 */ /* 0x100fe40000010800 */
[--C-:B------:R-:W-:Y:S02]  /*e740*/  FFMA.FTZ R239, R54, c[0x0][0x23c], -R0.reuse ;  /* 0x00008f0036ef7a23 */ /* 0x100fe40000010800 */
[--C-:B------:R-:W-:Y:S01]  /*e750*/  FFMA.FTZ R252, R53, c[0x0][0x23c], -R0.reuse ;  /* 0x00008f0035fc7a23 */ /* 0x100fe20000010800 */
[----:B------:R-:W-:Y:S01]  /*e760*/  MUFU.EX2 R97, R97 ;  /* 0x0000006100617308 */ /* 0x000fe20000000800 */
[--C-:B------:R-:W-:Y:S02]  /*e770*/  FFMA.FTZ R238, R52, c[0x0][0x23c], -R0.reuse ;  /* 0x00008f0034ee7a23 */ /* 0x100fe40000010800 */
[--C-:B------:R-:W-:Y:S01]  /*e780*/  FFMA.FTZ R237, R22, c[0x0][0x23c], -R0.reuse ;  /* 0x00008f0016ed7a23 */ /* 0x100fe20000010800 */
[----:B------:R-:W-:Y:S01]  /*e790*/  MOV R22, R128 ;  /* 0x0000008000167202 */ /* 0x000fe20000000f00 */
[----:B------:R-:W-:-:S02]  /*e7a0*/  FFMA.FTZ R228, R17, c[0x0][0x23c], -R0 ;  /* 0x00008f0011e47a23 */ /* 0x000fc40000010800 */
[--C-:B------:R-:W-:Y:S01]  /*e7b0*/  FFMA.FTZ R18, R15, c[0x0][0x23c], -R0.reuse ;  /* 0x00008f000f127a23 */ /* 0x100fe20000010800 */
[----:B------:R-:W-:Y:S01]  /*e7c0*/  MUFU.EX2 R116, R116 ;  /* 0x0000007400747308 */ /* 0x000fe20000000800 */
[--C-:B------:R-:W-:Y:S02]  /*e7d0*/  FFMA.FTZ R16, R13, c[0x0][0x23c], -R0.reuse ;  /* 0x00008f000d107a23 */ /* 0x100fe40000010800 */
[--C-:B------:R-:W-:Y:S02]  /*e7e0*/  FFMA.FTZ R223, R12, c[0x0][0x23c], -R0.reuse ;  /* 0x00008f000cdf7a23 */ /* 0x100fe40000010800 */
[--C-:B------:R-:W-:Y:S02]  /*e7f0*/  FFMA.FTZ R11, R11, c[0x0][0x23c], -R0.reuse ;  /* 0x00008f000b0b7a23 */ /* 0x100fe40000010800 */
[--C-:B------:R-:W-:Y:S01]  /*e800*/  FFMA.FTZ R14, R10, c[0x0][0x23c], -R0.reuse ;  /* 0x00008f000a0e7a23 */ /* 0x100fe20000010800 */
[----:B------:R-:W-:Y:S01]  /*e810*/  MUFU.EX2 R207, R207 ;  /* 0x000000cf00cf7308 */ /* 0x000fe20000000800 */
[----:B------:R-:W-:-:S02]  /*e820*/  FFMA.FTZ R57, R9, c[0x0][0x23c], -R0 ;  /* 0x00008f0009397a23 */ /* 0x000fc40000010800 */
[--C-:B------:R-:W-:Y:S02]  /*e830*/  FFMA.FTZ R218, R8, c[0x0][0x23c], -R0.reuse ;  /* 0x00008f0008da7a23 */ /* 0x100fe40000010800 */
[--C-:B------:R-:W-:Y:S02]  /*e840*/  FFMA.FTZ R19, R7, c[0x0][0x23c], -R0.reuse ;  /* 0x00008f0007137a23 */ /* 0x100fe40000010800 */
[----:B------:R-:W-:Y:S01]  /*e850*/  FFMA.FTZ R72, R6, c[0x0][0x23c], -R0 ;  /* 0x00008f0006487a23 */ /* 0x000fe20000010800 */
[----:B------:R-:W-:Y:S02]  /*e860*/  FMNMX.FTZ R0, R34, R2, !PT ;  /* 0x0000000222007209 */ /* 0x000fe40007810000 */
[----:B------:R-:W3:Y:S02]  /*e870*/  SHFL.BFLY PT, R2, R4, 0x2, 0x1f ;  /* 0x0c401f0004027f89 */ /* 0x000ee400000e0000 */
[----:B------:R-:W-:-:S04]  /*e880*/  FMNMX.FTZ R0, R33, R0, !PT ;  /* 0x0000000021007209 */ /* 0x000fc80007810000 */
[----:B------:R-:W-:-:S04]  /*e890*/  FMNMX.FTZ R0, R30, R0, !PT ;  /* 0x000000001e007209 */ /* 0x000fc80007810000 */
[----:B------:R-:W-:-:S04]  /*e8a0*/  FMNMX.FTZ R0, R28, R0, !PT ;  /* 0x000000001c007209 */ /* 0x000fc80007810000 */
[----:B------:R-:W-:Y:S02]  /*e8b0*/  FMNMX.FTZ R0, R26, R0, !PT ;  /* 0x000000001a007209 */ /* 0x000fe40007810000 */
[----:B--2---:R-:W-:Y:S02]  /*e8c0*/  MOV R74, R118 ;  /* 0x00000076004a7202 */ /* 0x004fe40000000f00 */
[----:B------:R-:W-:Y:S02]  /*e8d0*/  FMNMX.FTZ R0, R24, R0, !PT ;  /* 0x0000000018007209 */ /* 0x000fe40007810000 */
[----:B---3--:R-:W-:-:S03]  /*e8e0*/  FMNMX.FTZ R4, R4, R2, !PT ;  /* 0x0000000204047209 */ /* 0x008fc60007810000 */
[----:B------:R-:W2:Y:S04]  /*e8f0*/  SHFL.BFLY PT, R2, R0, 0x2, 0x1f ;  /* 0x0c401f0000027f89 */ /* 0x000ea800000e0000 */
[----:B------:R-:W3:Y:S01]  /*e900*/  SHFL.BFLY PT, R5, R4, 0x1, 0x1f ;  /* 0x0c201f0004057f89 */ /* 0x000ee200000e0000 */
[----:B--2---:R-:W-:Y:S02]  /*e910*/  FMNMX.FTZ R2, R0, R2, !PT ;  /* 0x0000000200027209 */ /* 0x004fe40007810000 */
[----:B---3--:R-:W-:-:S03]  /*e920*/  FMNMX.FTZ R130, R4, R5, !PT ;  /* 0x0000000504827209 */ /* 0x008fc60007810000 */
[----:B------:R-:W2:Y:S01]  /*e930*/  SHFL.BFLY PT, R4, R2, 0x1, 0x1f ;  /* 0x0c201f0002047f89 */ /* 0x000ea200000e0000 */
[C---:B------:R-:W-:Y:S01]  /*e940*/  FSETP.NEU.FTZ.AND P1, PT, R130.reuse, -INF , PT ;  /* 0xff8000008200780b */ /* 0x040fe20003f3d000 */
[----:B------:R-:W-:-:S05]  /*e950*/  FMUL.FTZ R0, R130, c[0x0][0x23c] ;  /* 0x00008f0082007a20 */ /* 0x000fca0000410000 */
[----:B------:R-:W-:-:S05]  /*e960*/  FSEL R0, R0, RZ, P1 ;  /* 0x000000ff00007208 */ /* 0x000fca0000800000 */
[--C-:B------:R-:W-:Y:S02]  /*e970*/  FFMA.FTZ R80, R113, c[0x0][0x23c], -R0.reuse ;  /* 0x00008f0071507a23 */ /* 0x100fe40000010800 */
[--C-:B------:R-:W-:Y:S02]  /*e980*/  FFMA.FTZ R118, R81, c[0x0][0x23c], -R0.reuse ;  /* 0x00008f0051767a23 */ /* 0x100fe40000010800 */
[--C-:B------:R-:W-:Y:S02]  /*e990*/  FFMA.FTZ R229, R47, c[0x0][0x23c], -R0.reuse ;  /* 0x00008f002fe57a23 */ /* 0x100fe40000010800 */
[--C-:B------:R-:W-:Y:S01]  /*e9a0*/  FFMA.FTZ R8, R109, c[0x0][0x23c], -R0.reuse ;  /* 0x00008f006d087a23 */ /* 0x100fe20000010800 */
[----:B------:R-:W-:Y:S01]  /*e9b0*/  MUFU.EX2 R80, R80 ;  /* 0x0000005000507308 */ /* 0x000fe20000000800 */
[--C-:B------:R-:W-:Y:S02]  /*e9c0*/  FFMA.FTZ R122, R122, c[0x0][0x23c], -R0.reuse ;  /* 0x00008f007a7a7a23 */ /* 0x100fe40000010800 */
[--C-:B------:R-:W-:Y:S01]  /*e9d0*/  FFMA.FTZ R110, R110, c[0x0][0x23c], -R0.reuse ;  /* 0x00008f006e6e7a23 */ /* 0x100fe20000010800 */
[----:B--2---:R-:W-:Y:S01]  /*e9e0*/  FMNMX.FTZ R129, R2, R4, !PT ;  /* 0x0000000402817209 */ /* 0x004fe20007810000 */
[----:B------:R-:W-:-:S02]  /*e9f0*/  FFMA.FTZ R84, R108, c[0x0][0x23c], -R0 ;  /* 0x00008f006c547a23 */ /* 0x000fc40000010800 */
[--C-:B------:R-:W-:Y:S01]  /*ea00*/  FFMA.FTZ R105, R105, c[0x0][0x23c], -R0.reuse ;  /* 0x00008f0069697a23 */ /* 0x100fe20000010800 */
[----:B------:R-:W-:Y:S01]  /*ea10*/  FSETP.NEU.FTZ.AND P0, PT, R129, -INF , PT ;  /* 0xff8000008100780b */ /* 0x000fe20003f1d000 */
[--C-:B------:R-:W-:Y:S02]  /*ea20*/  FFMA.FTZ R98, R98, c[0x0][0x23c], -R0.reuse ;  /* 0x00008f0062627a23 */ /* 0x100fe40000010800 */
[--C-:B------:R-:W-:Y:S01]  /*ea30*/  FFMA.FTZ R95, R95, c[0x0][0x23c], -R0.reuse ;  /* 0x00008f005f5f7a23 */ /* 0x100fe20000010800 */
[----:B------:R-:W-:Y:S01]  /*ea40*/  MUFU.EX2 R84, R84 ;  /* 0x0000005400547308 */ /* 0x000fe20000000800 */
[--C-:B------:R-:W-:Y:S02]  /*ea50*/  FFMA.FTZ R204, R94, c[0x0][0x23c], -R0.reuse ;  /* 0x00008f005ecc7a23 */ /* 0x100fe40000010800 */
[--C-:B------:R-:W-:Y:S02]  /*ea60*/  FFMA.FTZ R119, R85, c[0x0][0x23c], -R0.reuse ;  /* 0x00008f0055777a23 */ /* 0x100fe40000010800 */
[--C-:B------:R-:W-:Y:S01]  /*ea70*/  FFMA.FTZ R113, R78, c[0x0][0x23c], -R0.reuse ;  /* 0x00008f004e717a23 */ /* 0x100fe20000010800 */
[----:B------:R-:W-:Y:S01]  /*ea80*/  MOV R78, R11 ;  /* 0x0000000b004e7202 */ /* 0x000fe20000000f00 */
[----:B------:R-:W-:-:S02]  /*ea90*/  FFMA.FTZ R251, R77, c[0x0][0x23c], -R0 ;  /* 0x00008f004dfb7a23 */ /* 0x000fc40000010800 */
[--C-:B------:R-:W-:Y:S01]  /*eaa0*/  FFMA.FTZ R250, R73, c[0x0][0x23c], -R0.reuse ;  /* 0x00008f0049fa7a23 */ /* 0x100fe20000010800 */
[----:B------:R-:W-:Y:S01]  /*eab0*/  MOV R73, R205 ;  /* 0x000000cd00497202 */ /* 0x000fe20000000f00 */
[--C-:B------:R-:W-:Y:S02]  /*eac0*/  FFMA.FTZ R249, R66, c[0x0][0x23c], -R0.reuse ;  /* 0x00008f0042f97a23 */ /* 0x100fe40000010800 */
[--C-:B------:R-:W-:Y:S02]  /*ead0*/  FFMA.FTZ R248, R63, c[0x0][0x23c], -R0.reuse ;  /* 0x00008f003ff87a23 */ /* 0x100fe40000010800 */
[--C-:B------:R-:W-:Y:S02]  /*eae0*/  FFMA.FTZ R235, R62, c[0x0][0x23c], -R0.reuse ;  /* 0x00008f003eeb7a23 */ /* 0x100fe40000010800 */
[--C-:B------:R-:W-:Y:S02]  /*eaf0*/  FFMA.FTZ R234, R58, c[0x0][0x23c], -R0.reuse ;  /* 0x00008f003aea7a23 */ /* 0x100fe40000010800 */
[--C-:B------:R-:W-:Y:S01]  /*eb00*/  FFMA.FTZ R233, R46, c[0x0][0x23c], -R0.reuse ;  /* 0x00008f002ee97a23 */ /* 0x100fe20000010800 */
[----:B------:R-:W-:Y:S01]  /*eb10*/  MOV R46, R72 ;  /* 0x00000048002e7202 */ /* 0x000fe20000000f00 */
[----:B------:R-:W-:-:S02]  /*eb20*/  FFMA.FTZ R47, R43, c[0x0][0x23c], -R0 ;  /* 0x00008f002b2f7a23 */ /* 0x000fc40000010800 */
[--C-:B------:R-:W-:Y:S02]  /*eb30*/  FFMA.FTZ R61, R41, c[0x0][0x23c], -R0.reuse ;  /* 0x00008f00293d7a23 */ /* 0x100fe40000010800 */
[--C-:B------:R-:W-:Y:S02]  /*eb40*/  FFMA.FTZ R225, R37, c[0x0][0x23c], -R0.reuse ;  /* 0x00008f0025e17a23 */ /* 0x100fe40000010800 */
[--C-:B------:R-:W-:Y:S02]  /*eb50*/  FFMA.FTZ R224, R35, c[0x0][0x23c], -R0.reuse ;  /* 0x00008f0023e07a23 */ /* 0x100fe40000010800 */
[--C-:B------:R-:W-:Y:S01]  /*eb60*/  FFMA.FTZ R17, R32, c[0x0][0x23c], -R0.reuse ;  /* 0x00008f0020117a23 */ /* 0x100fe20000010800 */
[----:B------:R-:W-:Y:S01]  /*eb70*/  MOV R32, R78 ;  /* 0x0000004e00207202 */ /* 0x000fe20000000f00 */
[--C-:B------:R-:W-:Y:S02]  /*eb80*/  FFMA.FTZ R220, R31, c[0x0][0x23c], -R0.reuse ;  /* 0x00008f001fdc7a23 */ /* 0x100fe40000010800 */
[----:B------:R-:W-:-:S02]  /*eb90*/  FFMA.FTZ R219, R29, c[0x0][0x23c], -R0 ;  /* 0x00008f001ddb7a23 */ /* 0x000fc40000010800 */
[--C-:B------:R-:W-:Y:S02]  /*eba0*/  FFMA.FTZ R27, R27, c[0x0][0x23c], -R0.reuse ;  /* 0x00008f001b1b7a23 */ /* 0x100fe40000010800 */
[--C-:B------:R-:W-:Y:S02]  /*ebb0*/  FFMA.FTZ R15, R25, c[0x0][0x23c], -R0.reuse ;  /* 0x00008f00190f7a23 */ /* 0x100fe40000010800 */
[--C-:B------:R-:W-:Y:S02]  /*ebc0*/  FFMA.FTZ R23, R23, c[0x0][0x23c], -R0.reuse ;  /* 0x00008f0017177a23 */ /* 0x100fe40000010800 */
[--C-:B------:R-:W-:Y:S02]  /*ebd0*/  FFMA.FTZ R81, R21, c[0x0][0x23c], -R0.reuse ;  /* 0x00008f0015517a23 */ /* 0x100fe40000010800 */
[----:B------:R-:W-:Y:S02]  /*ebe0*/  FFMA.FTZ R20, R20, c[0x0][0x23c], -R0 ;  /* 0x00008f0014147a23 */ /* 0x000fe40000010800 */
[----:B------:R-:W-:-:S02]  /*ebf0*/  FMUL.FTZ R0, R129, c[0x0][0x23c] ;  /* 0x00008f0081007a20 */ /* 0x000fc40000410000 */
[----:B------:R-:W-:Y:S02]  /*ec00*/  IMAD.MOV.U32 R77, RZ, RZ, R135 ;  /* 0x000000ffff4d7224 */ /* 0x000fe400078e0087 */
[----:B------:R-:W-:Y:S01]  /*ec10*/  IMAD.MOV.U32 R37, RZ, RZ, R73 ;  /* 0x000000ffff257224 */ /* 0x000fe200078e0049 */
[----:B------:R-:W-:Y:S01]  /*ec20*/  FSEL R0, R0, RZ, P0 ;  /* 0x000000ff00007208 */ /* 0x000fe20000000000 */
[----:B------:R-:W-:Y:S01]  /*ec30*/  IMAD.MOV.U32 R29, RZ, RZ, R16 ;  /* 0x000000ffff1d7224 */ /* 0x000fe200078e0010 */
[----:B------:R-:W-:Y:S01]  /*ec40*/  MOV R35, R77 ;  /* 0x0000004d00237202 */ /* 0x000fe20000000f00 */
[----:B------:R-:W-:Y:S02]  /*ec50*/  IMAD.MOV.U32 R21, RZ, RZ, R76 ;  /* 0x000000ffff157224 */ /* 0x000fe400078e004c */
        /* <DEDUP_REMOVED lines=26> */
[----:B------:R-:W-:Y:S01]  /*ee00*/  MUFU.EX2 R111, R111 ;  /* 0x0000006f006f7308 */ /* 0x000fe20000000800 */
[----:B------:R-:W-:-:S02]  /*ee10*/  FFMA.FTZ R31, R44, c[0x0][0x23c], -R0 ;  /* 0x00008f002c1f7a23 */ /* 0x000fc40000010800 */
[--C-:B------:R-:W-:Y:S02]  /*ee20*/  FFMA.FTZ R64, R42, c[0x0][0x23c], -R0.reuse ;  /* 0x00008f002a407a23 */ /* 0x100fe40000010800 */
[--C-:B------:R-:W-:Y:S02]  /*ee30*/  FFMA.FTZ R58, R40, c[0x0][0x23c], -R0.reuse ;  /* 0x00008f00283a7a23 */ /* 0x100fe40000010800 */
[--C-:B------:R-:W-:Y:S01]  /*ee40*/  FFMA.FTZ R85, R39, c[0x0][0x23c], -R0.reuse ;  /* 0x00008f0027557a23 */ /* 0x100fe20000010800 */
[----:B------:R-:W-:Y:S01]  /*ee50*/  MOV R39, R17 ;  /* 0x0000001100277202 */ /* 0x000fe20000000f00 */
[--C-:B------:R-:W-:Y:S01]  /*ee60*/  FFMA.FTZ R67, R38, c[0x0][0x23c], -R0.reuse ;  /* 0x00008f0026437a23 */ /* 0x100fe20000010800 */
        /* <DEDUP_REMOVED lines=8> */
[----:B------:R-:W-:Y:S01]  /*eef0*/  FFMA.FTZ R216, R24, c[0x0][0x23c], -R0 ;  /* 0x00008f0018d87a23 */ /* 0x000fe20000010800 */
[----:B------:R-:W-:Y:S01]  /*ef00*/  FSEL R0, R131, RZ, P2 ;  /* 0x000000ff83007208 */ /* 0x000fe20001000000 */
[----:B------:R-:W-:-:S02]  /*ef10*/  IMAD.MOV.U32 R82, RZ, RZ, R61 ;  /* 0x000000ffff527224 */ /* 0x000fc400078e003d */
[----:B------:R-:W-:Y:S02]  /*ef20*/  IMAD.MOV.U32 R55, RZ, RZ, R18 ;  /* 0x000000ffff377224 */ /* 0x000fe400078e0012 */
[----:B------:R-:W-:Y:S01]  /*ef30*/  FADD.FTZ R6, R70, -R0 ;  /* 0x8000000046067221 */ /* 0x000fe20000010000 */
[----:B------:R-:W-:Y:S02]  /*ef40*/  FSEL R0, R130, RZ, P1 ;  /* 0x000000ff82007208 */ /* 0x000fe40000800000 */
[----:B------:R-:W-:-:S03]  /*ef50*/  MOV R70, R38 ;  /* 0x0000002600467202 */ /* 0x000fc60000000f00 */
[----:B------:R-:W-:Y:S01]  /*ef60*/  FADD.FTZ R4, R69, -R0 ;  /* 0x8000000045047221 */ /* 0x000fe20000010000 */
[----:B------:R-:W-:Y:S02]  /*ef70*/  FMNMX.FTZ R0, R3, R209, !PT ;  /* 0x000000d103007209 */ /* 0x000fe40007810000 */
[----:B------:R-:W-:Y:S01]  /*ef80*/  MOV R69, R30 ;  /* 0x0000001e00457202 */ /* 0x000fe20000000f00 */
[----:B------:R-:W-:Y:S01]  /*ef90*/  FMUL.FTZ R4, R4, c[0x0][0x23c] ;  /* 0x00008f0004047a20 */ /* 0x000fe20000410000 */
        /* <DEDUP_REMOVED lines=30> */
[----:B------:R-:W-:-:S05]  /*f180*/  FMNMX.FTZ R0, R45, R0, !PT ;  /* 0x000000002d007209 */ /* 0x000fca0007810000 */
[----:B------:R-:W2:Y:S02]  /*f190*/  SHFL.BFLY PT, R2, R0, 0x2, 0x1f ;  /* 0x0c401f0000027f89 */ /* 0x000ea400000e0000 */
[----:B--2---:R-:W-:-:S05]  /*f1a0*/  FMNMX.FTZ R0, R0, R2, !PT ;  /* 0x0000000200007209 */ /* 0x004fca0007810000 */
[----:B------:R-:W2:Y:S02]  /*f1b0*/  SHFL.BFLY PT, R2, R0, 0x1, 0x1f ;  /* 0x0c201f0000027f89 */ /* 0x000ea400000e0000 */
[----:B--2---:R-:W-:Y:S01]  /*f1c0*/  FMNMX.FTZ R128, R0, R2, !PT ;  /* 0x0000000200807209 */ /* 0x004fe20007810000 */
[----:B------:R-:W-:Y:S02]  /*f1d0*/  FMUL.FTZ R2, R6, c[0x0][0x23c] ;  /* 0x00008f0006027a20 */ /* 0x000fe40000410000 */
[----:B------:R1:W-:Y:S01]  /*f1e0*/  MUFU.EX2 R6, R8 ;  /* 0x0000000800067308 */ /* 0x0003e20000000800 */
[C---:B------:R-:W-:Y:S01]  /*f1f0*/  FSETP.NEU.FTZ.AND P1, PT, R128.reuse, -INF , PT ;  /* 0xff8000008000780b */ /* 0x040fe20003f3d000 */
[----:B------:R-:W-:-:S05]  /*f200*/  FMUL.FTZ R0, R128, c[0x0][0x23c] ;  /* 0x00008f0080007a20 */ /* 0x000fca0000410000 */
[----:B------:R-:W-:Y:S01]  /*f210*/  FSEL R0, R0, RZ, P1 ;  /* 0x000000ff00007208 */ /* 0x000fe20000800000 */
[----:B------:R-:W2:Y:S04]  /*f220*/  MUFU.EX2 R2, R2 ;  /* 0x0000000200027308 */ /* 0x000ea80000000800 */
[--C-:B------:R-:W-:Y:S02]  /*f230*/  FFMA.FTZ R13, R49, c[0x0][0x23c], -R0.reuse ;  /* 0x00008f00310d7a23 */ /* 0x100fe40000010800 */
[--C-:B------:R-:W-:Y:S02]  /*f240*/  FFMA.FTZ R44, R48, c[0x0][0x23c], -R0.reuse ;  /* 0x00008f00302c7a23 */ /* 0x100fe40000010800 */
[--C-:B------:R-:W-:Y:S01]  /*f250*/  FFMA.FTZ R42, R211, c[0x0][0x23c], -R0.reuse ;  /* 0x00008f00d32a7a23 */ /* 0x100fe20000010800 */
[----:B-1----:R-:W-:Y:S01]  /*f260*/  F2FP.BF16.PACK_AB R8, R100, R93 ;  /* 0x0000005d6408723e */ /* 0x002fe200000010ff */
[----:B------:R-:W-:-:S02]  /*f270*/  FFMA.FTZ R5, R209, c[0x0][0x23c], -R0 ;  /* 0x00008f00d1057a23 */ /* 0x000fc40000010800 */
[--C-:B------:R-:W-:Y:S02]  /*f280*/  FFMA.FTZ R11, R232, c[0x0][0x23c], -R0.reuse ;  /* 0x00008f00e80b7a23 */ /* 0x100fe40000010800 */
[----:B------:R-:W-:Y:S02]  /*f290*/  FFMA.FTZ R41, R210, c[0x0][0x23c], -R0 ;  /* 0x00008f00d2297a23 */ /* 0x000fe40000010800 */
[-C--:B--2---:R-:W-:Y:S02]  /*f2a0*/  FFMA.FTZ R22, R22, R2.reuse, R93 ;  /* 0x0000000216167223 */ /* 0x084fe4000001005d */
[-C--:B------:R-:W-:Y:S02]  /*f2b0*/  FMUL.FTZ R164, R164, R2.reuse ;  /* 0x00000002a4a47220 */ /* 0x080fe40000410000 */
[-C--:B------:R-:W-:Y:S02]  /*f2c0*/  FMUL.FTZ R165, R165, R2.reuse ;  /* 0x00000002a5a57220 */ /* 0x080fe40000410000 */
[----:B------:R-:W-:-:S02]  /*f2d0*/  FMUL.FTZ R16, R160, R2 ;  /* 0x00000002a0107220 */ /* 0x000fc40000410000 */
[-C--:B------:R-:W-:Y:S01]  /*f2e0*/  FMUL.FTZ R17, R161, R2.reuse ;  /* 0x00000002a1117220 */ /* 0x080fe20000410000 */
[----:B------:R-:W-:Y:S01]  /*f2f0*/  MOV R161, R67 ;  /* 0x0000004300a17202 */ /* 0x000fe20000000f00 */
[-C--:B------:R-:W-:Y:S02]  /*f300*/  FMUL.FTZ R156, R156, R2.reuse ;  /* 0x000000029c9c7220 */ /* 0x080fe40000410000 */
[-C--:B------:R-:W-:Y:S02]  /*f310*/  FMUL.FTZ R157, R157, R2.reuse ;  /* 0x000000029d9d7220 */ /* 0x080fe40000410000 */
[-C--:B------:R-:W-:Y:S02]  /*f320*/  FMUL.FTZ R48, R152, R2.reuse ;  /* 0x0000000298307220 */ /* 0x080fe40000410000 */
[-C--:B------:R-:W-:Y:S01]  /*f330*/  FMUL.FTZ R49, R153, R2.reuse ;  /* 0x0000000299317220 */ /* 0x080fe20000410000 */
[----:B------:R-:W-:Y:S01]  /*f340*/  MUFU.EX2 R152, R206 ;  /* 0x000000ce00987308 */ /* 0x000fe20000000800 */
[----:B------:R-:W-:-:S02]  /*f350*/  FMUL.FTZ R60, R148, R2 ;  /* 0x00000002943c7220 */ /* 0x000fc40000410000 */
[-C--:B------:R-:W-:Y:S02]  /*f360*/  FMUL.FTZ R61, R149, R2.reuse ;  /* 0x00000002953d7220 */ /* 0x080fe40000410000 */
[-C--:B------:R-:W-:Y:S02]  /*f370*/  FMUL.FTZ R76, R144, R2.reuse ;  /* 0x00000002904c7220 */ /* 0x080fe40000410000 */
[-C--:B------:R-:W-:Y:S01]  /*f380*/  FMUL.FTZ R77, R145, R2.reuse ;  /* 0x00000002914d7220 */ /* 0x080fe20000410000 */
[----:B------:R-:W-:Y:S01]  /*f390*/  MUFU.EX2 R144, R66 ;  /* 0x0000004200907308 */ /* 0x000fe20000000800 */
[-C--:B------:R-:W-:Y:S02]  /*f3a0*/  FMUL.FTZ R72, R140, R2.reuse ;  /* 0x000000028c487220 */ /* 0x080fe40000410000 */
[-C--:B------:R-:W-:Y:S02]  /*f3b0*/  FMUL.FTZ R73, R141, R2.reuse ;  /* 0x000000028d497220 */ /* 0x080fe40000410000 */
[----:B------:R-:W-:-:S02]  /*f3c0*/  FMUL.FTZ R24, R136, R2 ;  /* 0x0000000288187220 */ /* 0x000fc40000410000 */
[----:B------:R-:W-:Y:S01]  /*f3d0*/  FMUL.FTZ R25, R137, R2 ;  /* 0x0000000289197220 */ /* 0x000fe20000410000 */
[----:B------:R-:W-:Y:S01]  /*f3e0*/  FSEL R2, R129, RZ, P0 ;  /* 0x000000ff81027208 */ /* 0x000fe20000000000 */
        /* <DEDUP_REMOVED lines=8> */
[----:B------:R-:W-:-:S02]  /*f470*/  FFMA.FTZ R9, R230, c[0x0][0x23c], -R0 ;  /* 0x00008f00e6097a23 */ /* 0x000fc40000010800 */
[--C-:B------:R-:W-:Y:S02]  /*f480*/  FFMA.FTZ R202, R202, c[0x0][0x23c], -R0.reuse ;  /* 0x00008f00caca7a23 */ /* 0x100fe40000010800 */
[--C-:B------:R-:W-:Y:S02]  /*f490*/  FFMA.FTZ R201, R201, c[0x0][0x23c], -R0.reuse ;  /* 0x00008f00c9c97a23 */ /* 0x100fe40000010800 */
[--C-:B------:R-:W-:Y:S02]  /*f4a0*/  FFMA.FTZ R200, R200, c[0x0][0x23c], -R0.reuse ;  /* 0x00008f00c8c87a23 */ /* 0x100fe40000010800 */
[--C-:B------:R-:W-:Y:S01]  /*f4b0*/  FFMA.FTZ R134, R134, c[0x0][0x23c], -R0.reuse ;  /* 0x00008f0086867a23 */ /* 0x100fe20000010800 */
[----:B------:R-:W-:Y:S01]  /*f4c0*/  MUFU.EX2 R202, R202 ;  /* 0x000000ca00ca7308 */ /* 0x000fe20000000800 */
        /* <DEDUP_REMOVED lines=23> */
[----:B------:R-:W-:-:S02]  /*f640*/  IMAD.MOV.U32 R115, RZ, RZ, R32 ;  /* 0x000000ffff737224 */ /* 0x000fc400078e0020 */
[----:B------:R-:W-:Y:S01]  /*f650*/  IMAD.MOV.U32 R230, RZ, RZ, R39 ;  /* 0x000000ffffe67224 */ /* 0x000fe200078e0027 */
[----:B------:R1:W2:Y:S01]  /*f660*/  MUFU.EX2 R0, R4 ;  /* 0x0000000400007308 */ /* 0x0002a20000000800 */
[----:B------:R-:W-:Y:S02]  /*f670*/  IMAD.MOV.U32 R148, RZ, RZ, R107 ;  /* 0x000000ffff947224 */ /* 0x000fe400078e006b */
[----:B------:R-:W-:Y:S01]  /*f680*/  IMAD.MOV.U32 R107, RZ, RZ, R52 ;  /* 0x000000ffff6b7224 */ /* 0x000fe200078e0034 */
[----:B------:R-:W-:Y:S02]  /*f690*/  MOV R149, R230 ;  /* 0x000000e600957202 */ /* 0x000fe40000000f00 */
[----:B------:R-:W-:Y:S02]  /*f6a0*/  MOV R230, R81 ;  /* 0x0000005100e67202 */ /* 0x000fe40000000f00 */
[----:B------:R-:W-:Y:S01]  /*f6b0*/  MUFU.EX2 R110, R91 ;  /* 0x0000005b006e7308 */ /* 0x000fe20000000800 */
[----:B-1----:R-:W-:Y:S01]  /*f6c0*/  FADD.FTZ R4, R68, -R2 ;  /* 0x8000000244047221 */ /* 0x002fe20000010000 */
[----:B------:R-:W-:Y:S01]  /*f6d0*/  FSEL R2, R128, RZ, P1 ;  /* 0x000000ff80027208 */ /* 0x000fe20000800000 */
[----:B--2---:R-:W-:-:S05]  /*f6e0*/  FMUL.FTZ R166, R166, R0 ;  /* 0x00000000a6a67220 */ /* 0x004fca0000410000 */
[----:B------:R-:W-:Y:S01]  /*f6f0*/  MUFU.EX2 R90, R105 ;  /* 0x00000069005a7308 */ /* 0x000fe20000000800 */
[-C--:B------:R-:W-:Y:S02]  /*f700*/  FMUL.FTZ R167, R167, R0.reuse ;  /* 0x00000000a7a77220 */ /* 0x080fe40000410000 */
[----:B------:R-:W-:Y:S02]  /*f710*/  FADD.FTZ R2, R3, -R2 ;  /* 0x8000000203027221 */ /* 0x000fe40000010000 */
[----:B------:R-:W-:Y:S02]  /*f720*/  FMUL.FTZ R3, R4, c[0x0][0x23c] ;  /* 0x00008f0004037a20 */ /* 0x000fe40000410000 */
[----:B------:R-:W-:Y:S01]  /*f730*/  FMUL.FTZ R4, R2, c[0x0][0x23c] ;  /* 0x00008f0002047a20 */ /* 0x000fe20000410000 */
[----:B------:R-:W-:Y:S01]  /*f740*/  MUFU.EX2 R91, R98 ;  /* 0x00000062005b7308 */ /* 0x000fe20000000800 */
[-C--:B------:R-:W-:Y:S01]  /*f750*/  FMUL.FTZ R18, R162, R0.reuse ;  /* 0x00000000a2127220 */ /* 0x080fe20000410000 */
[----:B------:R-:W-:Y:S01]  /*f760*/  MOV R162, R71 ;  /* 0x0000004700a27202 */ /* 0x000fe20000000f00 */
[-C--:B------:R-:W-:Y:S01]  /*f770*/  FMUL.FTZ R19, R163, R0.reuse ;  /* 0x00000000a3137220 */ /* 0x080fe20000410000 */
[----:B------:R-:W-:Y:S01]  /*f780*/  MOV R71, R59 ;  /* 0x0000003b00477202 */ /* 0x000fe20000000f00 */
[----:B------:R-:W-:-:S02]  /*f790*/  FMUL.FTZ R158, R158, R0 ;  /* 0x000000009e9e7220 */ /* 0x000fc40000410000 */
[-C--:B------:R-:W-:Y:S01]  /*f7a0*/  FMUL.FTZ R159, R159, R0.reuse ;  /* 0x000000009f9f7220 */ /* 0x080fe20000410000 */
[----:B------:R-:W1:Y:S01]  /*f7b0*/  MUFU.EX2 R2, R3 ;  /* 0x0000000300027308 */ /* 0x000e620000000800 */
[-C--:B------:R-:W-:Y:S01]  /*f7c0*/  FMUL.FTZ R50, R154, R0.reuse ;  /* 0x000000009a327220 */ /* 0x080fe20000410000 */
[----:B------:R-:W-:Y:S01]  /*f7d0*/  MOV R136, R71 ;  /* 0x0000004700887202 */ /* 0x000fe20000000f00 */
[-C--:B------:R-:W-:Y:S01]  /*f7e0*/  FMUL.FTZ R51, R155, R0.reuse ;  /* 0x000000009b337220 */ /* 0x080fe20000410000 */
[----:B------:R-:W-:Y:S01]  /*f7f0*/  MOV R155, R83 ;  /* 0x00000053009b7202 */ /* 0x000fe20000000f00 */
[-C--:B------:R-:W-:Y:S02]  /*f800*/  FMUL.FTZ R62, R150, R0.reuse ;  /* 0x00000000963e7220 */ /* 0x080fe40000410000 */
[----:B------:R-:W-:Y:S01]  /*f810*/  FMUL.FTZ R63, R151, R0 ;  /* 0x00000000973f7220 */ /* 0x000fe20000410000 */
[----:B------:R-:W-:Y:S01]  /*f820*/  MOV R151, R44 ;  /* 0x0000002c00977202 */ /* 0x000fe20000000f00 */
        /* <DEDUP_REMOVED lines=8> */
[----:B------:R-:W-:Y:S02]  /*f8b0*/  FFMA.FTZ R21, R21, R0, R6 ;  /* 0x0000000015157223 */ /* 0x000fe40000010006 */
[----:B-1----:R-:W-:-:S02]  /*f8c0*/  FFMA.FTZ R20, R20, R2, R7 ;  /* 0x0000000214147223 */ /* 0x002fc40000010007 */
[-C--:B------:R-:W-:Y:S01]  /*f8d0*/  FMUL.FTZ R192, R192, R2.reuse ;  /* 0x00000002c0c07220 */ /* 0x080fe20000410000 */
[----:B------:R1:W2:Y:S01]  /*f8e0*/  MUFU.EX2 R0, R4 ;  /* 0x0000000400007308 */ /* 0x0002a20000000800 */
        /* <DEDUP_REMOVED lines=9> */
[----:B-1----:R-:W-:Y:S01]  /*f980*/  F2FP.BF16.PACK_AB R4, R124, R7 ;  /* 0x000000077c04723e */ /* 0x002fe200000010ff */
[-C--:B------:R-:W-:Y:S01]  /*f990*/  FMUL.FTZ R177, R177, R2.reuse ;  /* 0x00000002b1b17220 */ /* 0x080fe20000410000 */
[----:B------:R-:W-:Y:S01]  /*f9a0*/  MUFU.EX2 R88, R106 ;  /* 0x0000006a00587308 */ /* 0x000fe20000000800 */
[-C--:B------:R-:W-:Y:S01]  /*f9b0*/  FMUL.FTZ R32, R180, R2.reuse ;  /* 0x00000002b4207220 */ /* 0x080fe20000410000 */
[----:B------:R-:W-:Y:S01]  /*f9c0*/  MOV R180, R23 ;  /* 0x0000001700b47202 */ /* 0x000fe20000000f00 */
[-C--:B------:R-:W-:Y:S01]  /*f9d0*/  FMUL.FTZ R33, R181, R2.reuse ;  /* 0x00000002b5217220 */ /* 0x080fe20000410000 */
[----:B------:R-:W-:Y:S01]  /*f9e0*/  MOV R181, R69 ;  /* 0x0000004500b57202 */ /* 0x000fe20000000f00 */
[----:B------:R-:W-:-:S02]  /*f9f0*/  FMUL.FTZ R36, R168, R2 ;  /* 0x00000002a8247220 */ /* 0x000fc40000410000 */
[-C--:B------:R-:W-:Y:S01]  /*fa00*/  FMUL.FTZ R37, R169, R2.reuse ;  /* 0x00000002a9257220 */ /* 0x080fe20000410000 */
[----:B------:R1:W-:Y:S01]  /*fa10*/  MUFU.EX2 R23, R11 ;  /* 0x0000000b00177308 */ /* 0x0003e20000000800 */
[-C--:B------:R-:W-:Y:S01]  /*fa20*/  FMUL.FTZ R28, R172, R2.reuse ;  /* 0x00000002ac1c7220 */ /* 0x080fe20000410000 */
[----:B------:R-:W-:Y:S01]  /*fa30*/  MOV R169, R55 ;  /* 0x0000003700a97202 */ /* 0x000fe20000000f00 */
[----:B------:R-:W-:Y:S01]  /*fa40*/  FMUL.FTZ R29, R173, R2 ;  /* 0x00000002ad1d7220 */ /* 0x000fe20000410000 */
[----:B------:R-:W-:Y:S01]  /*fa50*/  MOV R173, R64 ;  /* 0x0000004000ad7202 */ /* 0x000fe20000000f00 */
[-C--:B--2---:R-:W-:Y:S02]  /*fa60*/  FMUL.FTZ R35, R183, R0.reuse ;  /* 0x00000000b7237220 */ /* 0x084fe40000410000 */
[-C--:B------:R-:W-:Y:S01]  /*fa70*/  FMUL.FTZ R30, R174, R0.reuse ;  /* 0x00000000ae1e7220 */ /* 0x080fe20000410000 */
[----:B------:R-:W2:Y:S01]  /*fa80*/  MUFU.EX2 R2, R5 ;  /* 0x0000000500027308 */ /* 0x000ea20000000800 */
[----:B------:R-:W-:Y:S01]  /*fa90*/  FMUL.FTZ R31, R175, R0 ;  /* 0x00000000af1f7220 */ /* 0x000fe20000410000 */
[----:B------:R-:W-:Y:S01]  /*faa0*/  MOV R174, R12 ;  /* 0x0000000c00ae7202 */ /* 0x000fe20000000f00 */
[----:B------:R-:W-:Y:S01]  /*fab0*/  IMAD.MOV.U32 R183, RZ, RZ, R13 ;  /* 0x000000ffffb77224 */ /* 0x000fe200078e000d */
[----:B------:R-:W-:Y:S01]  /*fac0*/  MOV R175, R14 ;  /* 0x0000000e00af7202 */ /* 0x000fe20000000f00 */
[-C--:B------:R-:W-:Y:S01]  /*fad0*/  FMUL.FTZ R194, R194, R0.reuse ;  /* 0x00000000c2c27220 */ /* 0x080fe20000410000 */
[----:B------:R-:W3:Y:S01]  /*fae0*/  LDSM.16.MT88.4 R12, [R212+0x8000] ;  /* 0x00800000d40c783b */ /* 0x000ee20000004200 */
[----:B------:R-:W-:Y:S01]  /*faf0*/  FMUL.FTZ R195, R195, R0 ;  /* 0x00000000c3c37220 */ /* 0x000fe20000410000 */
[----:B-1----:R-:W-:Y:S01]  /*fb00*/  F2FP.BF16.PACK_AB R11, R101, R80 ;  /* 0x00000050650b723e */ /* 0x002fe200000010ff */
[-C--:B------:R-:W-:Y:S01]  /*fb10*/  FMUL.FTZ R198, R198, R0.reuse ;  /* 0x00000000c6c67220 */ /* 0x080fe20000410000 */
[----:B------:R-:W-:Y:S01]  /*fb20*/  MUFU.EX2 R89, R103 ;  /* 0x0000006700597308 */ /* 0x000fe20000000800 */
[----:B------:R-:W-:-:S02]  /*fb30*/  FMUL.FTZ R199, R199, R0 ;  /* 0x00000000c7c77220 */ /* 0x000fc40000410000 */
[-C--:B------:R-:W-:Y:S02]  /*fb40*/  FMUL.FTZ R186, R186, R0.reuse ;  /* 0x00000000baba7220 */ /* 0x080fe40000410000 */
[----:B------:R-:W-:Y:S01]  /*fb50*/  FMUL.FTZ R187, R187, R0 ;  /* 0x00000000bbbb7220 */ /* 0x000fe20000410000 */
[----:B--2---:R-:W-:Y:S01]  /*fb60*/  F2FP.BF16.PACK_AB R5, R23, R2 ;  /* 0x000000021705723e */ /* 0x004fe200000010ff */
[-C--:B------:R-:W-:Y:S01]  /*fb70*/  FMUL.FTZ R190, R190, R0.reuse ;  /* 0x00000000bebe7220 */ /* 0x080fe20000410000 */
[----:B------:R-:W-:Y:S01]  /*fb80*/  MUFU.EX2 R86, R40 ;  /* 0x0000002800567308 */ /* 0x000fe20000000800 */
[-C--:B------:R-:W-:Y:S02]  /*fb90*/  FMUL.FTZ R191, R191, R0.reuse ;  /* 0x00000000bfbf7220 */ /* 0x080fe40000410000 */
[-C--:B------:R-:W-:Y:S02]  /*fba0*/  FMUL.FTZ R178, R178, R0.reuse ;  /* 0x00000000b2b27220 */ /* 0x080fe40000410000 */
[----:B------:R-:W-:-:S02]  /*fbb0*/  FMUL.FTZ R179, R179, R0 ;  /* 0x00000000b3b37220 */ /* 0x000fc40000410000 */
[-C--:B------:R-:W-:Y:S01]  /*fbc0*/  FMUL.FTZ R34, R182, R0.reuse ;  /* 0x00000000b6227220 */ /* 0x080fe20000410000 */
[----:B------:R-:W-:Y:S01]  /*fbd0*/  MUFU.EX2 R117, R43 ;  /* 0x0000002b00757308 */ /* 0x000fe20000000800 */
[----:B------:R-:W-:Y:S01]  /*fbe0*/  FMUL.FTZ R38, R170, R0 ;  /* 0x00000000aa267220 */ /* 0x000fe20000410000 */
[----:B------:R-:W-:Y:S01]  /*fbf0*/  MOV R170, R58 ;  /* 0x0000003a00aa7202 */ /* 0x000fe20000000f00 */
[-C--:B------:R-:W-:Y:S01]  /*fc00*/  FMUL.FTZ R39, R171, R0.reuse ;  /* 0x00000000ab277220 */ /* 0x080fe20000410000 */
[----:B------:R-:W-:Y:S01]  /*fc10*/  MOV R182, R47 ;  /* 0x0000002f00b67202 */ /* 0x000fe20000000f00 */
[----:B------:R-:W-:Y:S02]  /*fc20*/  FFMA.FTZ R3, R104, R0, R2 ;  /* 0x0000000068037223 */ /* 0x000fe40000010002 */
[----:B------:R-:W-:Y:S01]  /*fc30*/  IMAD.MOV.U32 R163, RZ, RZ, R82 ;  /* 0x000000ffffa37224 */ /* 0x000fe200078e0052 */
[----:B------:R-:W1:Y:S01]  /*fc40*/  MUFU.EX2 R104, R92 ;  /* 0x0000005c00687308 */ /* 0x000e620000000800 */
[----:B------:R-:W-:-:S02]  /*fc50*/  IMAD.MOV.U32 R171, RZ, RZ, R85 ;  /* 0x000000ffffab7224 */ /* 0x000fc400078e0055 */
[----:B------:R-:W-:Y:S02]  /*fc60*/  FADD.FTZ R2, R100, R22 ;  /* 0x0000001664027221 */ /* 0x000fe40000010000 */
[----:B------:R-:W-:Y:S01]  /*fc70*/  IMAD.MOV.U32 R150, RZ, RZ, R70 ;  /* 0x000000ffff967224 */ /* 0x000fe200078e0046 */
[----:B------:R-:W-:Y:S01]  /*fc80*/  MOV R70, R54 ;  /* 0x0000003600467202 */ /* 0x000fe20000000f00 */
[----:B------:R-:W-:Y:S01]  /*fc90*/  FADD.FTZ R81, R97, R2 ;  /* 0x0000000261517221 */ /* 0x000fe20000010000 */
[----:B------:R-:W2:Y:S01]  /*fca0*/  MUFU.EX2 R0, R122 ;  /* 0x0000007a00007308 */ /* 0x000ea20000000800 */
[----:B------:R-:W-:Y:S02]  /*fcb0*/  IMAD.MOV.U32 R172, RZ, RZ, R56 ;  /* 0x000000ffffac7224 */ /* 0x000fe400078e0038 */
[----:B------:R-:W-:Y:S02]  /*fcc0*/  IMAD.MOV.U32 R64, RZ, RZ, R57 ;  /* 0x000000ffff407224 */ /* 0x000fe400078e0039 */
[----:B------:R-:W-:-:S02]  /*fcd0*/  FADD.FTZ R3, R23, R3 ;  /* 0x0000000317037221 */ /* 0x000fc40000010000 */
[----:B------:R-:W-:Y:S01]  /*fce0*/  IMAD.MOV.U32 R168, RZ, RZ, R46 ;  /* 0x000000ffffa87224 */ /* 0x000fe200078e002e */
[----:B------:R2:W4:Y:S01]  /*fcf0*/  MUFU.EX2 R92, R9 ;  /* 0x00000009005c7308 */ /* 0x0005220000000800 */
[----:B-1----:R-:W-:Y:S01]  /*fd00*/  F2FP.BF16.PACK_AB R10, R104, R97 ;  /* 0x00000061680a723e */ /* 0x002fe200000010ff */
[----:B------:R-:W-:-:S06]  /*fd10*/  IMAD.MOV.U32 R160, RZ, RZ, R64 ;  /* 0x000000ffffa07224 */ /* 0x000fcc00078e0040 */
[----:B------:R-:W-:Y:S01]  /*fd20*/  MUFU.EX2 R122, R102 ;  /* 0x00000066007a7308 */ /* 0x000fe20000000800 */
[----:B--2---:R-:W-:-:S07]  /*fd30*/  F2FP.BF16.PACK_AB R9, R0, R6 ;  /* 0x000000060009723e */ /* 0x004fce00000010ff */
[----:B------:R-:W1:Y:S01]  /*fd40*/  MUFU.EX2 R82, R42 ;  /* 0x0000002a00527308 */ /* 0x000e620000000800 */
[----:B------:R-:W-:Y:S01]  /*fd50*/  F2FP.BF16.PACK_AB R6, R120, R121 ;  /* 0x000000797806723e */ /* 0x000fe200000010ff */
[----:B------:R-:W-:Y:S01]  /*fd60*/  FADD.FTZ R0, R0, R21 ;  /* 0x0000001500007221 */ /* 0x000fe20000010000 */
[----:B----4-:R-:W-:Y:S01]  /*fd70*/  F2FP.BF16.PACK_AB R7, R92, R44 ;  /* 0x0000002c5c07723e */ /* 0x010fe200000010ff */
[----:B---3--:R-:W-:Y:S02]  /*fd80*/  HMMA.16816.F32.BF16 R164, R8, R12, R164 ;  /* 0x0000000c08a4723c */ /* 0x008fe400000418a4 */
[----:B------:R-:W-:Y:S02]  /*fd90*/  FADD.FTZ R80, R80, R0 ;  /* 0x0000000050507221 */ /* 0x000fe40000010000 */
[----:B------:R-:W2:Y:S01]  /*fda0*/  MUFU.EX2 R85, R41 ;  /* 0x0000002900557308 */ /* 0x000ea20000000800 */
[----:B------:R-:W-:Y:S02]  /*fdb0*/  FADD.FTZ R0, R44, R3 ;  /* 0x000000032c007221 */ /* 0x000fe40000010000 */
[----:B------:R-:W-:-:S05]  /*fdc0*/  FADD.FTZ R3, R101, R80 ;  /* 0x0000005065037221 */ /* 0x000fca0000010000 */
[----:B------:R-:W-:Y:S01]  /*fdd0*/  MUFU.EX2 R145, R133 ;  /* 0x0000008500917308 */ /* 0x000fe20000000800 */
[C---:B------:R-:W-:Y:S01]  /*fde0*/  HMMA.16816.F32.BF16 R192, R4.reuse, R12, R192 ;  /* 0x0000000c04c0723c */ /* 0x040fe200000418c0 */
[----:B------:R-:W-:Y:S02]  /*fdf0*/  IMAD.MOV.U32 R200, RZ, RZ, R148 ;  /* 0x000000ffffc87224 */ /* 0x000fe400078e0094 */
[----:B------:R-:W-:Y:S02]  /*fe00*/  FADD.FTZ R0, R92, R0 ;  /* 0x000000005c007221 */ /* 0x000fe40000010000 */
[----:B------:R-:W-:Y:S02]  /*fe10*/  FADD.FTZ R3, R84, R3 ;  /* 0x0000000354037221 */ /* 0x000fe40000010000 */
[----:B------:R-:W-:Y:S01]  /*fe20*/  MUFU.EX2 R142, R87 ;  /* 0x00000057008e7308 */ /* 0x000fe20000000800 */
[----:B------:R-:W-:Y:S01]  /*fe30*/  HMMA.16816.F32.BF16 R196, R4, R14, R196 ;  /* 0x0000000e04c4723c */ /* 0x000fe200000418c4 */
[----:B-1----:R-:W-:-:S06]  /*fe40*/  FADD.FTZ R0, R82, R0 ;  /* 0x0000000052007221 */ /* 0x002fcc0000010000 */
[----:B------:R-:W-:Y:S01]  /*fe50*/  MUFU.EX2 R154, R65 ;  /* 0x00000041009a7308 */ /* 0x000fe20000000800 */
[C---:B------:R-:W-:Y:S01]  /*fe60*/  HMMA.16816.F32.BF16 R16, R8.reuse, R14, R16 ;  /* 0x0000000e0810723c */ /* 0x040fe20000041810 */
[----:B------:R-:W1:Y:S06]  /*fe70*/  LDSM.16.MT88.4 R12, [R215+0x8000] ;  /* 0x00800000d70c783b */ /* 0x000e6c0000004200 */
[----:B------:R-:W3:Y:S08]  /*fe80*/  MUFU.EX2 R139, R201 ;  /* 0x000000c9008b7308 */ /* 0x000ef00000000800 */
        /* <DEDUP_REMOVED lines=8> */
[-C--:B------:R-:W-:Y:S08]  /*ff10*/  HMMA.16816.F32.BF16 R188, R4, R14.reuse, R188 ;  /* 0x0000000e04bc723c */ /* 0x080ff000000418bc */
[C---:B------:R-:W-:Y:S01]  /*ff20*/  HMMA.16816.F32.BF16 R48, R8.reuse, R14, R48 ;  /* 0x0000000e0830723c */ /* 0x040fe20000041830 */
[----:B------:R-:W1:Y:S07]  /*ff30*/  LDSM.16.MT88.4 R12, [R213+0x8000] ;  /* 0x00800000d50c783b */ /* 0x000e6e0000004200 */
[-C--:B-1----:R-:W-:Y:S08]  /*ff40*/  HMMA.16816.F32.BF16 R60, R8, R12.reuse, R60 ;  /* 0x0000000c083c723c */ /* 0x082ff0000004183c */
[C---:B------:R-:W-:Y:S08]  /*ff50*/  HMMA.16816.F32.BF16 R176, R4.reuse, R12, R176 ;  /* 0x0000000c04b0723c */ /* 0x040ff000000418b0 */
[-C--:B------:R-:W-:Y:S08]  /*ff60*/  HMMA.16816.F32.BF16 R32, R4, R14.reuse, R32 ;  /* 0x0000000e0420723c */ /* 0x080ff00000041820 */
[----:B------:R-:W-:Y:S01]  /*ff70*/  HMMA.16816.F32.BF16 R76, R8, R14, R76 ;  /* 0x0000000e084c723c */ /* 0x000fe2000004184c */
[----:B------:R-:W1:Y:S07]  /*ff80*/  LDSM.16.MT88.4 R12, [R214+0x8000] ;  /* 0x00800000d60c783b */ /* 0x000e6e0000004200 */
[C---:B-1----:R-:W-:Y:S08]  /*ff90*/  HMMA.16816.F32.BF16 R36, R4.reuse, R12, R36 ;  /* 0x0000000c0424723c */ /* 0x042ff00000041824 */
[----:B------:R-:W-:Y:S07]  /*ffa0*/  HMMA.16816.F32.BF16 R28, R4, R14, R28 ;  /* 0x0000000e041c723c */ /* 0x000fee000004181c */
[----:B------:R-:W-:Y:S01]  /*ffb0*/  FADD.FTZ R4, R124, R20 ;  /* 0x000000147c047221 */ /* 0x000fe20000010000 */
[C---:B------:R-:W-:Y:S01]  /*ffc0*/  HMMA.16816.F32.BF16 R72, R8.reuse, R12, R72 ;  /* 0x0000000c0848723c */ /* 0x040fe20000041848 */
[----:B--2---:R-:W-:Y:S01]  /*ffd0*/  F2FP.BF16.PACK_AB R5, R85, R82 ;  /* 0x000000525505723e */ /* 0x004fe200000010ff */
[----:B------:R-:W1:Y:S01]  /*ffe0*/  LDSM.16.MT88.4 R20, [R215+0x8800] ;  /* 0x00880000d714783b */ /* 0x000e620000004200 */
[----:B------:R-:W-:Y:S01]  /*fff0*/  FADD.FTZ R2, R121, R4 ;  /* 0x0000000479027221 */ /* 0x000fe20000010000 */
[----:B------:R-:W-:Y:S01]  /*10000*/  F2FP.BF16.PACK_AB R4, R88, R111 ;  /* 0x0000006f5804723e */ /* 0x000fe200000010ff */
[----:B------:R-:W-:Y:S01]  /*10010*/  MUFU.EX2 R124, R119 ;  /* 0x00000077007c7308 */ /* 0x000fe20000000800 */
[----:B------:R-:W-:Y:S01]  /*10020*/  F2FP.BF16.PACK_AB R6, R122, R89 ;  /* 0x000000597a06723e */ /* 0x000fe200000010ff */
[----:B------:R-:W-:Y:S01]  /*10030*/  FADD.FTZ R2, R120, R2 ;  /* 0x0000000278027221 */ /* 0x000fe20000010000 */
[----:B------:R-:W-:Y:S01]  /*10040*/  HMMA.16816.F32.BF16 R24, R8, R14, R24 ;  /* 0x0000000e0818723c */ /* 0x000fe20000041818 */
[----:B------:R-:W2:Y:S01]  /*10050*/  LDSM.16.MT88.4 R12, [R212+0x8800] ;  /* 0x00880000d40c783b */ /* 0x000ea20000004200 */
[----:B------:R-:W-:Y:S01]  /*10060*/  F2FP.BF16.PACK_AB R7, R117, R86 ;  /* 0x000000567507723e */ /* 0x000fe200000010ff */
[----:B------:R-:W-:Y:S01]  /*10070*/  FADD.FTZ R2, R111, R2 ;  /* 0x000000026f027221 */ /* 0x000fe20000010000 */
[----:B------:R-:W-:-:S03]  /*10080*/  MOV R121, R53 ;  /* 0x0000003500797202 */ /* 0x000fc60000000f00 */
[----:B------:R-:W-:Y:S02]  /*10090*/  F2FP.BF16.PACK_AB R8, R116, R83 ;  /* 0x000000537408723e */ /* 0x000fe400000010ff */
[----:B------:R-:W-:Y:S02]  /*100a0*/  F2FP.BF16.PACK_AB R9, R90, R84 ;  /* 0x000000545a09723e */ /* 0x000fe400000010ff */
[----:B------:R-:W-:Y:S02]  /*100b0*/  F2FP.BF16.PACK_AB R10, R143, R110 ;  /* 0x0000006e8f0a723e */ /* 0x000fe400000010ff */
[----:B------:R-:W-:Y:S01]  /*100c0*/  F2FP.BF16.PACK_AB R11, R140, R91 ;  /* 0x0000005b8c0b723e */ /* 0x000fe200000010ff */
[----:B-1----:R-:W-:Y:S08]  /*100d0*/  HMMA.16816.F32.BF16 R184, R4, R20, R184 ;  /* 0x0000001404b8723c */ /* 0x002ff000000418b8 */
[-C--:B--2---:R-:W-:Y:S01]  /*100e0*/  HMMA.16816.F32.BF16 R56, R8, R12.reuse, R164 ;  /* 0x0000000c0838723c */ /* 0x084fe200000418a4 */
[----:B------:R-:W-:Y:S07]  /*100f0*/  MUFU.EX2 R166, R109 ;  /* 0x0000006d00a67308 */ /* 0x000fee0000000800 */
[C---:B------:R-:W-:Y:S01]  /*10100*/  HMMA.16816.F32.BF16 R192, R4.reuse, R12, R192 ;  /* 0x0000000c04c0723c */ /* 0x040fe200000418c0 */
[----:B------:R-:W-:Y:S07]  /*10110*/  MUFU.EX2 R167, R108 ;  /* 0x0000006c00a77308 */ /* 0x000fee0000000800 */
[-C--:B------:R-:W-:Y:S01]  /*10120*/  HMMA.16816.F32.BF16 R196, R4, R14.reuse, R196 ;  /* 0x0000000e04c4723c */ /* 0x080fe200000418c4 */
[----:B------:R-:W-:Y:S07]  /*10130*/  MUFU.EX2 R164, R127 ;  /* 0x0000007f00a47308 */ /* 0x000fee0000000800 */
[----:B------:R-:W-:Y:S01]  /*10140*/  HMMA.16816.F32.BF16 R52, R8, R14, R16 ;  /* 0x0000000e0834723c */ /* 0x000fe20000041810 */
[----:B------:R-:W1:Y:S01]  /*10150*/  LDSM.16.MT88.4 R16, [R213+0x8800] ;  /* 0x00880000d510783b */ /* 0x000e620000004200 */
[----:B------:R-:W-:Y:S03]  /*10160*/  MUFU.EX2 R165, R126 ;  /* 0x0000007e00a57308 */ /* 0x000fe60000000800 */
[----:B------:R-:W2:Y:S03]  /*10170*/  LDSM.16.MT88.4 R12, [R214+0x8800] ;  /* 0x00880000d60c783b */ /* 0x000ea60000004200 */
[C---:B------:R-:W-:Y:S08]  /*10180*/  HMMA.16816.F32.BF16 R188, R4.reuse, R22, R188 ;  /* 0x0000001604bc723c */ /* 0x040ff000000418bc */
[C---:B-1----:R-:W-:Y:S08]  /*10190*/  HMMA.16816.F32.BF16 R44, R4.reuse, R18, R32 ;  /* 0x00000012042c723c */ /* 0x042ff00000041820 */
[C---:B--2---:R-:W-:Y:S08]  /*101a0*/  HMMA.16816.F32.BF16 R40, R4.reuse, R12, R36 ;  /* 0x0000000c0428723c */ /* 0x044ff00000041824 */
[C---:B------:R-:W-:Y:S08]  /*101b0*/  HMMA.16816.F32.BF16 R176, R4.reuse, R16, R176 ;  /* 0x0000001004b0723c */ /* 0x040ff000000418b0 */
[----:B------:R-:W-:Y:S07]  /*101c0*/  HMMA.16816.F32.BF16 R28, R4, R14, R28 ;  /* 0x0000000e041c723c */ /* 0x000fee000004181c */
[----:B---3--:R-:W-:Y:S01]  /*101d0*/  F2FP.BF16.PACK_AB R5, R139, R202 ;  /* 0x000000ca8b05723e */ /* 0x008fe200000010ff */
[----:B------:R-:W-:Y:S01]  /*101e0*/  HMMA.16816.F32.BF16 R36, R8, R20, R156 ;  /* 0x000000140824723c */ /* 0x000fe2000004189c */
[----:B------:R-:W-:Y:S01]  /*101f0*/  F2FP.BF16.PACK_AB R6, R154, R144 ;  /* 0x000000909a06723e */ /* 0x000fe200000010ff */
[----:B------:R-:W-:Y:S01]  /*10200*/  MUFU.EX2 R159, R112 ;  /* 0x00000070009f7308 */ /* 0x000fe20000000800 */
[----:B------:R-:W-:-:S04]  /*10210*/  F2FP.BF16.PACK_AB R7, R153, R141 ;  /* 0x0000008d9907723e */ /* 0x000fc800000010ff */
[----:B------:R-:W-:Y:S01]  /*10220*/  MOV R157, R99 ;  /* 0x00000063009d7202 */ /* 0x000fe20000000f00 */
[----:B------:R-:W-:Y:S01]  /*10230*/  HMMA.16816.F32.BF16 R32, R8, R22, R48 ;  /* 0x000000160820723c */ /* 0x000fe20000041830 */
[----:B------:R-:W1:Y:S01]  /*10240*/  LDSM.16.MT88.4 R20, [R212+0x9000] ;  /* 0x00900000d414783b */ /* 0x000e620000004200 */
[----:B------:R-:W2:Y:S01]  /*10250*/  MUFU.EX2 R99, R96 ;  /* 0x0000006000637308 */ /* 0x000ea20000000800 */
[----:B------:R-:W-:-:S05]  /*10260*/  IMAD.MOV.U32 R156, RZ, RZ, R107 ;  /* 0x000000ffff9c7224 */ /* 0x000fca00078e006b */
[C---:B------:R-:W-:Y:S02]  /*10270*/  HMMA.16816.F32.BF16 R60, R8.reuse, R16, R60 ;  /* 0x00000010083c723c */ /* 0x040fe4000004183c */
[----:B------:R3:W4:Y:S06]  /*10280*/  MUFU.EX2 R158, R132 ;  /* 0x00000084009e7308 */ /* 0x00072c0000000800 */
[----:B------:R-:W-:Y:S01]  /*10290*/  HMMA.16816.F32.BF16 R76, R8, R18, R76 ;  /* 0x00000012084c723c */ /* 0x000fe2000004184c */
[----:B------:R-:W3:Y:S01]  /*102a0*/  LDSM.16.MT88.4 R16, [R215+0x9000] ;  /* 0x00900000d710783b */ /* 0x000ee20000004200 */
[----:B--2---:R-:W-:-:S02]  /*102b0*/  F2FP.BF16.PACK_AB R4, R142, R99 ;  /* 0x000000638e04723e */ /* 0x004fc400000010ff */
[----:B------:R-:W-:-:S04]  /*102c0*/  MOV R96, R70 ;  /* 0x0000004600607202 */ /* 0x000fc80000000f00 */
[C---:B------:R-:W-:Y:S01]  /*102d0*/  HMMA.16816.F32.BF16 R72, R8.reuse, R12, R72 ;  /* 0x0000000c0848723c */ /* 0x040fe20000041848 */
[----:B------:R-:W-:Y:S01]  /*102e0*/  IMAD.MOV.U32 R87, RZ, RZ, R96 ;  /* 0x000000ffff577224 */ /* 0x000fe200078e0060 */
[----:B------:R-:W-:Y:S02]  /*102f0*/  MOV R96, R156 ;  /* 0x0000009c00607202 */ /* 0x000fe40000000f00 */
[----:B------:R-:W-:Y:S01]  /*10300*/  MOV R156, R157 ;  /* 0x0000009d009c7202 */ /* 0x000fe20000000f00 */
[----:B------:R-:W-:Y:S01]  /*10310*/  IMAD.MOV.U32 R157, RZ, RZ, R121 ;  /* 0x000000ffff9d7224 */ /* 0x000fe200078e0079 */
[----:B------:R-:W-:Y:S02]  /*10320*/  MOV R121, R175 ;  /* 0x000000af00797202 */ /* 0x000fe40000000f00 */
[----:B------:R-:W-:Y:S01]  /*10330*/  HMMA.16816.F32.BF16 R24, R8, R14, R24 ;  /* 0x0000000e0818723c */ /* 0x000fe20000041818 */
[----:B------:R-:W2:Y:S01]  /*10340*/  LDSM.16.MT88.4 R12, [R213+0x9000] ;  /* 0x00900000d50c783b */ /* 0x000ea20000004200 */
[----:B------:R-:W-:Y:S01]  /*10350*/  MOV R175, R174 ;  /* 0x000000ae00af7202 */ /* 0x000fe20000000f00 */
[----:B------:R-:W-:Y:S01]  /*10360*/  IMAD.MOV.U32 R174, RZ, RZ, R171 ;  /* 0x000000ffffae7224 */ /* 0x000fe200078e00ab */
[----:B------:R-:W-:Y:S01]  /*10370*/  MOV R171, R170 ;  /* 0x000000aa00ab7202 */ /* 0x000fe20000000f00 */
[----:B------:R-:W4:Y:S01]  /*10380*/  LDSM.16.MT88.4 R8, [R214+0x9000] ;  /* 0x00900000d608783b */ /* 0x000f220000004200 */
[----:B------:R-:W-:Y:S01]  /*10390*/  MOV R170, R182 ;  /* 0x000000b600aa7202 */ /* 0x000fe20000000f00 */
[----:B------:R-:W-:Y:S01]  /*103a0*/  IMAD.MOV.U32 R182, RZ, RZ, R173 ;  /* 0x000000ffffb67224 */ /* 0x000fe200078e00ad */
[----:B------:R-:W-:Y:S01]  /*103b0*/  MOV R173, R172 ;  /* 0x000000ac00ad7202 */ /* 0x000fe20000000f00 */
[----:B-1----:R-:W-:Y:S01]  /*103c0*/  HMMA.16816.F32.BF16 R192, R4, R20, R192 ;  /* 0x0000001404c0723c */ /* 0x002fe200000418c0 */
[----:B------:R-:W-:Y:S01]  /*103d0*/  MOV R172, R169 ;  /* 0x000000a900ac7202 */ /* 0x000fe20000000f00 */
[----:B------:R-:W-:Y:S01]  /*103e0*/  IMAD.MOV.U32 R169, RZ, RZ, R151 ;  /* 0x000000ffffa97224 */ /* 0x000fe200078e0097 */
[----:B------:R-:W-:-:S02]  /*103f0*/  MOV R151, R150 ;  /* 0x0000009600977202 */ /* 0x000fc40000000f00 */
[----:B------:R-:W-:Y:S01]  /*10400*/  MOV R150, R137 ;  /* 0x0000008900967202 */ /* 0x000fe20000000f00 */
[----:B------:R-:W-:Y:S02]  /*10410*/  IMAD.MOV.U32 R137, RZ, RZ, R149 ;  /* 0x000000ffff897224 */ /* 0x000fe400078e0095 */
[C---:B------:R-:W-:Y:S08]  /*10420*/  HMMA.16816.F32.BF16 R196, R4.reuse, R22, R196 ;  /* 0x0000001604c4723c */ /* 0x040ff000000418c4 */
[C---:B---3--:R-:W-:Y:S08]  /*10430*/  HMMA.16816.F32.BF16 R184, R4.reuse, R16, R184 ;  /* 0x0000001004b8723c */ /* 0x048ff000000418b8 */
[C---:B------:R-:W-:Y:S08]  /*10440*/  HMMA.16816.F32.BF16 R188, R4.reuse, R18, R188 ;  /* 0x0000001204bc723c */ /* 0x040ff000000418bc */
[C---:B--2---:R-:W-:Y:S08]  /*10450*/  HMMA.16816.F32.BF16 R176, R4.reuse, R12, R176 ;  /* 0x0000000c04b0723c */ /* 0x044ff000000418b0 */
[C---:B------:R-:W-:Y:S08]  /*10460*/  HMMA.16816.F32.BF16 R68, R4.reuse, R14, R44 ;  /* 0x0000000e0444723c */ /* 0x040ff0000004182c */
[C---:B----4-:R-:W-:Y:S08]  /*10470*/  HMMA.16816.F32.BF16 R64, R4.reuse, R8, R40 ;  /* 0x000000080440723c */ /* 0x050ff00000041828 */
[----:B------:R-:W-:Y:S01]  /*10480*/  HMMA.16816.F32.BF16 R48, R4, R10, R28 ;  /* 0x0000000a0430723c */ /* 0x000fe2000004181c */
[----:B------:R-:W-:Y:S01]  /*10490*/  MOV R201, R87 ;  /* 0x0000005700c97202 */ /* 0x000fe20000000f00 */
[----:B------:R-:W-:Y:S01]  /*104a0*/  IMAD.MOV.U32 R133, RZ, RZ, R157 ;  /* 0x000000ffff857224 */ /* 0x000fe200078e009d */
[----:B------:R-:W-:Y:S01]  /*104b0*/  MOV R204, R172 ;  /* 0x000000ac00cc7202 */ /* 0x000fe20000000f00 */
[----:B------:R1:W-:Y:S03]  /*104c0*/  MUFU.EX2 R149, R240 ;  /* 0x000000f000957308 */ /* 0x0003e60000000800 */
[----:B------:R-:W-:Y:S01]  /*104d0*/  FADD.FTZ R4, R104, R81 ;  /* 0x0000005168047221 */ /* 0x000fe20000010000 */
[----:B------:R-:W-:-:S02]  /*104e0*/  F2FP.BF16.PACK_AB R5, R124, R98 ;  /* 0x000000627c05723e */ /* 0x000fc400000010ff */
[----:B------:R-:W-:Y:S01]  /*104f0*/  F2FP.BF16.PACK_AB R6, R152, R207 ;  /* 0x000000cf9806723e */ /* 0x000fe200000010ff */
[----:B------:R-:W-:Y:S01]  /*10500*/  FADD.FTZ R80, R83, R4 ;  /* 0x0000000453507221 */ /* 0x000fe20000010000 */
[----:B------:R-:W-:Y:S02]  /*10510*/  F2FP.BF16.PACK_AB R4, R242, R97 ;  /* 0x00000061f204723e */ /* 0x000fe400000010ff */
[----:B------:R-:W-:Y:S01]  /*10520*/  F2FP.BF16.PACK_AB R7, R147, R138 ;  /* 0x0000008a9307723e */ /* 0x000fe200000010ff */
[----:B------:R-:W-:Y:S01]  /*10530*/  IMAD.MOV.U32 R172, RZ, RZ, R151 ;  /* 0x000000ffffac7224 */ /* 0x000fe200078e0097 */
[----:B------:R-:W-:Y:S01]  /*10540*/  MOV R87, R96 ;  /* 0x0000006000577202 */ /* 0x000fe20000000f00 */
[----:B------:R-:W-:Y:S01]  /*10550*/  MUFU.EX2 R157, R252 ;  /* 0x000000fc009d7308 */ /* 0x000fe20000000800 */
[----:B------:R-:W-:Y:S02]  /*10560*/  MOV R119, R150 ;  /* 0x0000009600777202 */ /* 0x000fe40000000f00 */
[----:B------:R-:W-:Y:S01]  /*10570*/  MOV R134, R137 ;  /* 0x0000008900867202 */ /* 0x000fe20000000f00 */
[----:B------:R-:W-:Y:S04]  /*10580*/  HMMA.16816.F32.BF16 R40, R4, R16, R36 ;  /* 0x000000100428723c */ /* 0x000fe80000041824 */
[----:B------:R-:W-:Y:S01]  /*10590*/  MUFU.EX2 R148, R250 ;  /* 0x000000fa00947308 */ /* 0x000fe20000000800 */
[----:B------:R-:W-:-:S02]  /*105a0*/  FADD.FTZ R3, R90, R3 ;  /* 0x000000035a037221 */ /* 0x000fc40000010000 */
[----:B------:R-:W-:Y:S01]  /*105b0*/  FADD.FTZ R2, R88, R2 ;  /* 0x0000000258027221 */ /* 0x000fe20000010000 */
[C---:B------:R-:W-:Y:S01]  /*105c0*/  HMMA.16816.F32.BF16 R56, R4.reuse, R20, R56 ;  /* 0x000000140438723c */ /* 0x040fe20000041838 */
[----:B------:R-:W-:Y:S01]  /*105d0*/  FADD.FTZ R0, R85, R0 ;  /* 0x0000000055007221 */ /* 0x000fe20000010000 */
[----:B------:R-:W-:Y:S01]  /*105e0*/  MOV R118, R115 ;  /* 0x0000007300767202 */ /* 0x000fe20000000f00 */
[----:B------:R-:W-:Y:S01]  /*105f0*/  IMAD.MOV.U32 R243, RZ, RZ, R174 ;  /* 0x000000fffff37224 */ /* 0x000fe200078e00ae */
[----:B------:R-:W-:Y:S02]  /*10600*/  MOV R126, R171 ;  /* 0x000000ab007e7202 */ /* 0x000fe40000000f00 */
[----:B------:R-:W-:Y:S02]  /*10610*/  MOV R132, R121 ;  /* 0x0000007900847202 */ /* 0x000fe40000000f00 */
[----:B------:R-:W-:Y:S01]  /*10620*/  MOV R127, R175 ;  /* 0x000000af007f7202 */ /* 0x000fe20000000f00 */
[C---:B------:R-:W-:Y:S01]  /*10630*/  HMMA.16816.F32.BF16 R52, R4.reuse, R22, R52 ;  /* 0x000000160434723c */ /* 0x040fe20000041834 */
[----:B------:R-:W-:Y:S01]  /*10640*/  MUFU.EX2 R209, R209 ;  /* 0x000000d100d17308 */ /* 0x000fe20000000800 */
[----:B-1----:R1:W5:Y:S06]  /*10650*/  LDL.LU R240, [R1+0xec] ;  /* 0x0000ec0001f07983 */ /* 0x00236c0000300800 */
[C---:B------:R-:W-:Y:S01]  /*10660*/  HMMA.16816.F32.BF16 R36, R4.reuse, R18, R32 ;  /* 0x000000120424723c */ /* 0x040fe20000041820 */
[----:B------:R-:W2:Y:S07]  /*10670*/  LDSM.16.MT88.4 R16, [R212+0x9800] ;  /* 0x00980000d410783b */ /* 0x000eae0000004200 */
[C---:B------:R-:W-:Y:S08]  /*10680*/  HMMA.16816.F32.BF16 R32, R4.reuse, R12, R60 ;  /* 0x0000000c0420723c */ /* 0x040ff0000004183c */
[C---:B------:R-:W-:Y:S01]  /*10690*/  HMMA.16816.F32.BF16 R20, R4.reuse, R14, R76 ;  /* 0x0000000e0414723c */ /* 0x040fe2000004184c */
[----:B------:R-:W3:Y:S07]  /*106a0*/  LDSM.16.MT88.4 R12, [R215+0x9800] ;  /* 0x00980000d70c783b */ /* 0x000eee0000004200 */
[C---:B------:R-:W-:Y:S08]  /*106b0*/  HMMA.16816.F32.BF16 R28, R4.reuse, R8, R72 ;  /* 0x00000008041c723c */ /* 0x040ff00000041848 */
[----:B------:R-:W-:Y:S01]  /*106c0*/  HMMA.16816.F32.BF16 R44, R4, R10, R24 ;  /* 0x0000000a042c723c */ /* 0x000fe20000041818 */
[----:B------:R-:W4:Y:S04]  /*106d0*/  LDSM.16.MT88.4 R8, [R213+0x9800] ;  /* 0x00980000d508783b */ /* 0x000f280000004200 */
[----:B------:R-:W1:Y:S01]  /*106e0*/  LDSM.16.MT88.4 R24, [R214+0x9800] ;  /* 0x00980000d618783b */ /* 0x000e620000004200 */
[----:B------:R-:W-:Y:S01]  /*106f0*/  IMAD.MOV.U32 R96, RZ, RZ, R156 ;  /* 0x000000ffff607224 */ /* 0x000fe200078e009c */
[----:B------:R-:W1:Y:S01]  /*10700*/  MUFU.EX2 R137, R251 ;  /* 0x000000fb00897308 */ /* 0x000e620000000800 */
[----:B------:R-:W-:-:S02]  /*10710*/  F2FP.BF16.PACK_AB R4, R159, R146 ;  /* 0x000000929f04723e */ /* 0x000fc400000010ff */
[----:B------:R-:W-:Y:S02]  /*10720*/  F2FP.BF16.PACK_AB R5, R158, R145 ;  /* 0x000000919e05723e */ /* 0x000fe400000010ff */
[----:B------:R-:W-:Y:S02]  /*10730*/  F2FP.BF16.PACK_AB R6, R167, R166 ;  /* 0x000000a6a706723e */ /* 0x000fe400000010ff */
[----:B------:R-:W-:Y:S01]  /*10740*/  F2FP.BF16.PACK_AB R7, R165, R164 ;  /* 0x000000a4a507723e */ /* 0x000fe200000010ff */
[----:B------:R1:W1:Y:S08]  /*10750*/  MUFU.EX2 R156, R239 ;  /* 0x000000ef009c7308 */ /* 0x0002700000000800 */
[----:B------:R-:W-:Y:S01]  /*10760*/  MUFU.EX2 R150, R249 ;  /* 0x000000f900967308 */ /* 0x000fe20000000800 */
[C---:B--2---:R-:W-:Y:S07]  /*10770*/  HMMA.16816.F32.BF16 R72, R4.reuse, R16, R192 ;  /* 0x000000100448723c */ /* 0x044fee00000418c0 */
[----:B------:R-:W2:Y:S01]  /*10780*/  MUFU.EX2 R151, R248 ;  /* 0x000000f800977308 */ /* 0x000ea20000000800 */
[----:B------:R-:W-:Y:S01]  /*10790*/  HMMA.16816.F32.BF16 R196, R4, R18, R196 ;  /* 0x0000001204c4723c */ /* 0x000fe200000418c4 */
[----:B------:R-:W-:Y:S01]  /*107a0*/  MOV R120, R96 ;  /* 0x0000006000787202 */ /* 0x000fe20000000f00 */
[----:B------:R-:W-:-:S06]  /*107b0*/  FADD.FTZ R3, R91, R3 ;  /* 0x000000035b037221 */ /* 0x000fcc0000010000 */
[C---:B---3--:R-:W-:Y:S08]  /*107c0*/  HMMA.16816.F32.BF16 R184, R4.reuse, R12, R184 ;  /* 0x0000000c04b8723c */ /* 0x048ff000000418b8 */
[C---:B------:R-:W-:Y:S08]  /*107d0*/  HMMA.16816.F32.BF16 R60, R4.reuse, R14, R188 ;  /* 0x0000000e043c723c */ /* 0x040ff000000418bc */
[C---:B----4-:R-:W-:Y:S08]  /*107e0*/  HMMA.16816.F32.BF16 R176, R4.reuse, R8, R176 ;  /* 0x0000000804b0723c */ /* 0x050ff000000418b0 */
[C---:B------:R-:W-:Y:S08]  /*107f0*/  HMMA.16816.F32.BF16 R104, R4.reuse, R10, R68 ;  /* 0x0000000a0468723c */ /* 0x040ff00000041844 */
[C---:B-1----:R-:W-:Y:S08]  /*10800*/  HMMA.16816.F32.BF16 R100, R4.reuse, R24, R64 ;  /* 0x000000180464723c */ /* 0x042ff00000041840 */
[----:B------:R-:W-:Y:S01]  /*10810*/  HMMA.16816.F32.BF16 R92, R4, R26, R48 ;  /* 0x0000001a045c723c */ /* 0x000fe20000041830 */
[----:B------:R-:W-:Y:S01]  /*10820*/  MOV R206, R87 ;  /* 0x0000005700ce7202 */ /* 0x000fe20000000f00 */
[----:B------:R-:W-:-:S02]  /*10830*/  FADD.FTZ R2, R89, R2 ;  /* 0x0000000259027221 */ /* 0x000fc40000010000 */
[----:B------:R-:W-:Y:S01]  /*10840*/  FADD.FTZ R0, R86, R0 ;  /* 0x0000000056007221 */ /* 0x000fe20000010000 */
[----:B------:R-:W-:Y:S01]  /*10850*/  MOV R121, R170 ;  /* 0x000000aa00797202 */ /* 0x000fe20000000f00 */
[----:B------:R-:W-:Y:S01]  /*10860*/  MUFU.EX2 R174, R247 ;  /* 0x000000f700ae7308 */ /* 0x000fe20000000800 */
[----:B------:R-:W-:Y:S01]  /*10870*/  FADD.FTZ R4, R116, R80 ;  /* 0x0000005074047221 */ /* 0x000fe20000010000 */
[----:B------:R-:W-:Y:S01]  /*10880*/  F2FP.BF16.PACK_AB R5, R148, R137 ;  /* 0x000000899405723e */ /* 0x000fe200000010ff */
[----:B------:R1:W5:Y:S01]  /*10890*/  LDL.LU R239, [R1+0xe8] ;  /* 0x0000e80001ef7983 */ /* 0x0003620000300800 */
[----:B------:R-:W-:Y:S01]  /*108a0*/  F2FP.BF16.PACK_AB R6, R157, R156 ;  /* 0x0000009c9d06723e */ /* 0x000fe200000010ff */
[----:B------:R-:W-:Y:S01]  /*108b0*/  FADD.FTZ R96, R110, R4 ;  /* 0x000000046e607221 */ /* 0x000fe20000010000 */
[----:B------:R-:W-:Y:S02]  /*108c0*/  F2FP.BF16.PACK_AB R4, R149, R136 ;  /* 0x000000889504723e */ /* 0x000fe400000010ff */
[----:B--2---:R-:W-:-:S02]  /*108d0*/  F2FP.BF16.PACK_AB R7, R151, R150 ;  /* 0x000000969707723e */ /* 0x004fc400000010ff */
[----:B------:R-:W-:-:S05]  /*108e0*/  MOV R194, R114 ;  /* 0x0000007200c27202 */ /* 0x000fca0000000f00 */
[C---:B------:R-:W-:Y:S08]  /*108f0*/  HMMA.16816.F32.BF16 R112, R4.reuse, R16, R56 ;  /* 0x000000100470723c */ /* 0x040ff00000041838 */
[C---:B------:R-:W-:Y:S01]  /*10900*/  HMMA.16816.F32.BF16 R108, R4.reuse, R18, R52 ;  /* 0x00000012046c723c */ /* 0x040fe20000041834 */
[----:B------:R-:W-:Y:S07]  /*10910*/  LDSM.16.MT88.4 R16, [R214+0xa000] ;  /* 0x00a00000d610783b */ /* 0x000fee0000004200 */
[C---:B------:R-:W-:Y:S08]  /*10920*/  HMMA.16816.F32.BF16 R88, R4.reuse, R12, R40 ;  /* 0x0000000c0458723c */ /* 0x040ff00000041828 */
[C---:B------:R-:W-:Y:S01]  /*10930*/  HMMA.16816.F32.BF16 R80, R4.reuse, R14, R36 ;  /* 0x0000000e0450723c */ /* 0x040fe20000041824 */
[----:B------:R-:W2:Y:S07]  /*10940*/  LDSM.16.MT88.4 R12, [R212+0xa000] ;  /* 0x00a00000d40c783b */ /* 0x000eae0000004200 */
[C---:B------:R-:W-:Y:S08]  /*10950*/  HMMA.16816.F32.BF16 R32, R4.reuse, R8, R32 ;  /* 0x000000080420723c */ /* 0x040ff00000041820 */
[----:B------:R-:W-:Y:S01]  /*10960*/  HMMA.16816.F32.BF16 R84, R4, R10, R20 ;  /* 0x0000000a0454723c */ /* 0x000fe20000041814 */
[----:B------:R-:W3:Y:S04]  /*10970*/  LDSM.16.MT88.4 R8, [R215+0xa000] ;  /* 0x00a00000d708783b */ /* 0x000ee80000004200 */
[----:B------:R-:W4:Y:S01]  /*10980*/  LDSM.16.MT88.4 R20, [R213+0xa000] ;  /* 0x00a00000d514783b */ /* 0x000f220000004200 */
[----:B------:R-:W-:-:S02]  /*10990*/  IMAD.MOV.U32 R193, RZ, RZ, R231 ;  /* 0x000000ffffc17224 */ /* 0x000fc400078e00e7 */
[----:B------:R-:W-:Y:S01]  /*109a0*/  IMAD.MOV.U32 R195, RZ, RZ, R182 ;  /* 0x000000ffffc37224 */ /* 0x000fe200078e00b6 */
[----:B------:R-:W-:Y:S01]  /*109b0*/  MOV R182, R173 ;  /* 0x000000ad00b67202 */ /* 0x000fe20000000f00 */
[----:B------:R1:W-:Y:S01]  /*109c0*/  MUFU.EX2 R252, R193 ;  /* 0x000000c100fc7308 */ /* 0x0003e20000000800 */
[----:B------:R-:W-:-:S07]  /*109d0*/  MOV R231, R238 ;  /* 0x000000ee00e77202 */ /* 0x000fce0000000f00 */
[----:B------:R-:W-:Y:S08]  /*109e0*/  MUFU.EX2 R189, R245 ;  /* 0x000000f500bd7308 */ /* 0x000ff00000000800 */
[----:B------:R-:W-:Y:S01]  /*109f0*/  MUFU.EX2 R190, R246 ;  /* 0x000000f600be7308 */ /* 0x000fe20000000800 */
[----:B-1----:R-:W-:Y:S01]  /*10a00*/  MOV R193, R194 ;  /* 0x000000c200c17202 */ /* 0x002fe20000000f00 */
[----:B------:R-:W-:Y:S01]  /*10a10*/  IMAD.MOV.U32 R194, RZ, RZ, R195 ;  /* 0x000000ffffc27224 */ /* 0x000fe200078e00c3 */
[----:B------:R-:W-:-:S05]  /*10a20*/  MOV R195, R126 ;  /* 0x0000007e00c37202 */ /* 0x000fca0000000f00 */
[----:B------:R-:W-:Y:S01]  /*10a30*/  MUFU.EX2 R188, R125 ;  /* 0x0000007d00bc7308 */ /* 0x000fe20000000800 */
[----:B------:R-:W-:Y:S01]  /*10a40*/  MOV R126, R127 ;  /* 0x0000007f007e7202 */ /* 0x000fe20000000f00 */
[----:B------:R-:W-:Y:S01]  /*10a50*/  IMAD.MOV.U32 R127, RZ, RZ, R132 ;  /* 0x000000ffff7f7224 */ /* 0x000fe200078e0084 */
[----:B------:R-:W-:Y:S01]  /*10a60*/  MOV R132, R133 ;  /* 0x0000008500847202 */ /* 0x000fe20000000f00 */
[----:B------:R-:W-:-:S04]  /*10a70*/  IMAD.MOV.U32 R192, RZ, RZ, R193 ;  /* 0x000000ffffc07224 */ /* 0x000fc800078e00c1 */
[----:B------:R-:W1:Y:S01]  /*10a80*/  MUFU.EX2 R173, R244 ;  /* 0x000000f400ad7308 */ /* 0x000e620000000800 */
[----:B------:R-:W-:Y:S01]  /*10a90*/  MOV R133, R120 ;  /* 0x0000007800857202 */ /* 0x000fe20000000f00 */
[----:B------:R-:W-:Y:S01]  /*10aa0*/  IMAD.MOV.U32 R120, RZ, RZ, R206 ;  /* 0x000000ffff787224 */ /* 0x000fe200078e00ce */
[----:B------:R-:W-:-:S05]  /*10ab0*/  MOV R193, R194 ;  /* 0x000000c200c17202 */ /* 0x000fca0000000f00 */
[----:B------:R-:W1:Y:S01]  /*10ac0*/  MUFU.EX2 R171, R123 ;  /* 0x0000007b00ab7308 */ /* 0x000e620000000800 */
[----:B------:R-:W-:-:S07]  /*10ad0*/  MOV R194, R195 ;  /* 0x000000c300c27202 */ /* 0x000fce0000000f00 */
[----:B------:R-:W-:Y:S01]  /*10ae0*/  MUFU.EX2 R170, R203 ;  /* 0x000000cb00aa7308 */ /* 0x000fe20000000800 */
[----:B------:R-:W-:-:S07]  /*10af0*/  IMAD.MOV.U32 R195, RZ, RZ, R127 ;  /* 0x000000ffffc37224 */ /* 0x000fce00078e007f */
[----:B------:R-:W1:Y:S01]  /*10b00*/  MUFU.EX2 R175, R205 ;  /* 0x000000cd00af7308 */ /* 0x000e620000000800 */
[----:B------:R-:W-:Y:S01]  /*10b10*/  MOV R206, R161 ;  /* 0x000000a100ce7202 */ /* 0x000fe20000000f00 */
[----:B------:R-:W-:Y:S01]  /*10b20*/  HMMA.16816.F32.BF16 R76, R4, R24, R28 ;  /* 0x00000018044c723c */ /* 0x000fe2000004181c */
[----:B------:R-:W-:-:S05]  /*10b30*/  MOV R127, R132 ;  /* 0x00000084007f7202 */ /* 0x000fca0000000f00 */
[----:B------:R-:W-:Y:S01]  /*10b40*/  MUFU.EX2 R248, R236 ;  /* 0x000000ec00f87308 */ /* 0x000fe20000000800 */
[----:B------:R-:W-:Y:S01]  /*10b50*/  MOV R132, R133 ;  /* 0x0000008500847202 */ /* 0x000fe20000000f00 */
[----:B------:R-:W-:Y:S01]  /*10b60*/  IMAD.MOV.U32 R133, RZ, RZ, R120 ;  /* 0x000000ffff857224 */ /* 0x000fe200078e0078 */
[----:B------:R-:W-:Y:S01]  /*10b70*/  MOV R161, R232 ;  /* 0x000000e800a17202 */ /* 0x000fe20000000f00 */
[----:B------:R-:W-:Y:S01]  /*10b80*/  HMMA.16816.F32.BF16 R44, R4, R26, R44 ;  /* 0x0000001a042c723c */ /* 0x000fe2000004182c */
[----:B------:R-:W-:-:S03]  /*10b90*/  MOV R120, R206 ;  /* 0x000000ce00787202 */ /* 0x000fc60000000f00 */
[----:B------:R-:W-:Y:S08]  /*10ba0*/  MUFU.EX2 R249, R233 ;  /* 0x000000e900f97308 */ /* 0x000ff00000000800 */
[----:B------:R-:W-:Y:S01]  /*10bb0*/  MUFU.EX2 R250, R229 ;  /* 0x000000e500fa7308 */ /* 0x000fe20000000800 */
[----:B-1----:R-:W-:Y:S01]  /*10bc0*/  F2FP.BF16.PACK_AB R4, R173, R189 ;  /* 0x000000bdad04723e */ /* 0x002fe200000010ff */
[----:B------:R-:W-:Y:S01]  /*10bd0*/  FADD.FTZ R2, R122, R2 ;  /* 0x000000027a027221 */ /* 0x000fe20000010000 */
[----:B------:R1:W5:Y:S05]  /*10be0*/  LDL.LU R238, [R1+0xe4] ;  /* 0x0000e40001ee7983 */ /* 0x00036a0000300800 */
[----:B------:R2:W-:Y:S01]  /*10bf0*/  MUFU.EX2 R251, R192 ;  /* 0x000000c000fb7308 */ /* 0x0005e20000000800 */
[----:B------:R-:W-:Y:S01]  /*10c00*/  F2FP.BF16.PACK_AB R5, R171, R188 ;  /* 0x000000bcab05723e */ /* 0x000fe200000010ff */
[----:B------:R-:W-:Y:S01]  /*10c10*/  FADD.FTZ R0, R117, R0 ;  /* 0x0000000075007221 */ /* 0x000fe20000010000 */
[----:B------:R-:W-:Y:S01]  /*10c20*/  F2FP.BF16.PACK_AB R6, R174, R190 ;  /* 0x000000beae06723e */ /* 0x000fe200000010ff */
[----:B------:R-:W-:Y:S01]  /*10c30*/  LDSM.16.MT88.4 R24, [R215+0xa800] ;  /* 0x00a80000d718783b */ /* 0x000fe20000004200 */
[----:B------:R-:W-:-:S03]  /*10c40*/  F2FP.BF16.PACK_AB R7, R175, R170 ;  /* 0x000000aaaf07723e */ /* 0x000fc600000010ff */
[----:B------:R-:W-:Y:S01]  /*10c50*/  MUFU.EX2 R231, R231 ;  /* 0x000000e700e77308 */ /* 0x000fe20000000800 */
[----:B------:R-:W-:Y:S01]  /*10c60*/  LDSM.16.MT88.4 R28, [R214+0xa800] ;  /* 0x00a80000d61c783b */ /* 0x000fe20000004200 */
[----:B--2---:R-:W-:Y:S01]  /*10c70*/  IMAD.MOV.U32 R192, RZ, RZ, R193 ;  /* 0x000000ffffc07224 */ /* 0x004fe200078e00c1 */
[----:B------:R-:W-:-:S05]  /*10c80*/  MOV R193, R194 ;  /* 0x000000c200c17202 */ /* 0x000fca0000000f00 */
[----:B------:R2:W1:Y:S01]  /*10c90*/  MUFU.EX2 R244, R237 ;  /* 0x000000ed00f47308 */ /* 0x0004620000000800 */
[----:B------:R-:W-:Y:S01]  /*10ca0*/  MOV R194, R195 ;  /* 0x000000c300c27202 */ /* 0x000fe20000000f00 */
[----:B------:R-:W-:Y:S01]  /*10cb0*/  IMAD.MOV.U32 R195, RZ, RZ, R127 ;  /* 0x000000ffffc37224 */ /* 0x000fe200078e007f */
[----:B------:R-:W-:Y:S02]  /*10cc0*/  MOV R127, R132 ;  /* 0x00000084007f7202 */ /* 0x000fe40000000f00 */
[----:B------:R-:W-:-:S03]  /*10cd0*/  MOV R132, R133 ;  /* 0x0000008500847202 */ /* 0x000fc60000000f00 */
[----:B------:R-:W-:Y:S01]  /*10ce0*/  MUFU.EX2 R232, R235 ;  /* 0x000000eb00e87308 */ /* 0x000fe20000000800 */
[----:B------:R-:W-:Y:S01]  /*10cf0*/  MOV R133, R120 ;  /* 0x0000007800857202 */ /* 0x000fe20000000f00 */
[----:B------:R-:W-:Y:S01]  /*10d00*/  IMAD.MOV.U32 R120, RZ, RZ, R118 ;  /* 0x000000ffff787224 */ /* 0x000fe200078e0076 */
[----:B------:R-:W-:-:S05]  /*10d10*/  MOV R118, R227 ;  /* 0x000000e300767202 */ /* 0x000fca0000000f00 */
[----:B------:R-:W1:Y:S01]  /*10d20*/  MUFU.EX2 R246, R234 ;  /* 0x000000ea00f67308 */ /* 0x000e620000000800 */
[C---:B------:R-:W-:Y:S07]  /*10d30*/  HMMA.16816.F32.BF16 R72, R4.reuse, R12, R72 ;  /* 0x0000000c0448723c */ /* 0x040fee0000041848 */
[----:B------:R-:W-:Y:S01]  /*10d40*/  MUFU.EX2 R243, R243 ;  /* 0x000000f300f37308 */ /* 0x000fe20000000800 */
[C---:B------:R-:W-:Y:S07]  /*10d50*/  HMMA.16816.F32.BF16 R68, R4.reuse, R14, R196 ;  /* 0x0000000e0444723c */ /* 0x040fee00000418c4 */
[----:B------:R-:W-:Y:S01]  /*10d60*/  MUFU.EX2 R210, R210 ;  /* 0x000000d200d27308 */ /* 0x000fe20000000800 */
[C---:B---3--:R-:W-:Y:S01]  /*10d70*/  HMMA.16816.F32.BF16 R64, R4.reuse, R8, R184 ;  /* 0x000000080440723c */ /* 0x048fe200000418b8 */
[----:B------:R-:W-:Y:S01]  /*10d80*/  MOV R206, R228 ;  /* 0x000000e400ce7202 */ /* 0x000fe20000000f00 */
[----:B------:R-:W-:Y:S01]  /*10d90*/  FADD.FTZ R3, R140, R3 ;  /* 0x000000038c037221 */ /* 0x000fe20000010000 */
[----:B--2---:R2:W5:Y:S04]  /*10da0*/  LDL.LU R237, [R1+0xe0] ;  /* 0x0000e00001ed7983 */ /* 0x0045680000300800 */
[----:B------:R3:W1:Y:S01]  /*10db0*/  MUFU.EX2 R247, R192 ;  /* 0x000000c000f77308 */ /* 0x0006620000000800 */
[C---:B------:R-:W-:Y:S08]  /*10dc0*/  HMMA.16816.F32.BF16 R60, R4.reuse, R10, R60 ;  /* 0x0000000a043c723c */ /* 0x040ff0000004183c */
[C---:B----4-:R-:W-:Y:S08]  /*10dd0*/  HMMA.16816.F32.BF16 R56, R4.reuse, R20, R176 ;  /* 0x000000140438723c */ /* 0x050ff000000418b0 */
[----:B------:R-:W-:Y:S01]  /*10de0*/  HMMA.16816.F32.BF16 R52, R4, R22, R104 ;  /* 0x000000160434723c */ /* 0x000fe20000041868 */
[----:B---3--:R-:W-:-:S07]  /*10df0*/  MOV R192, R193 ;  /* 0x000000c100c07202 */ /* 0x008fce0000000f00 */
[----:B------:R-:W-:Y:S01]  /*10e00*/  HMMA.16816.F32.BF16 R48, R4, R16, R100 ;  /* 0x000000100430723c */ /* 0x000fe20000041864 */
[----:B------:R-:W-:Y:S01]  /*10e10*/  MOV R193, R194 ;  /* 0x000000c200c17202 */ /* 0x000fe20000000f00 */
[----:B------:R-:W-:Y:S01]  /*10e20*/  IMAD.MOV.U32 R194, RZ, RZ, R195 ;  /* 0x000000ffffc27224 */ /* 0x000fe200078e00c3 */
[----:B------:R-:W-:-:S05]  /*10e30*/  MOV R195, R127 ;  /* 0x0000007f00c37202 */ /* 0x000fca0000000f00 */
[----:B------:R-:W-:Y:S01]  /*10e40*/  HMMA.16816.F32.BF16 R40, R4, R18, R92 ;  /* 0x000000120428723c */ /* 0x000fe2000004185c */
[----:B------:R-:W-:Y:S01]  /*10e50*/  MOV R127, R132 ;  /* 0x00000084007f7202 */ /* 0x000fe20000000f00 */
[----:B------:R3:W-:Y:S01]  /*10e60*/  MUFU.EX2 R245, R192 ;  /* 0x000000c000f57308 */ /* 0x0007e20000000800 */
        /* <DEDUP_REMOVED lines=10> */
[----:B------:R-:W-:Y:S01]  /*10f10*/  MUFU.EX2 R206, R206 ;  /* 0x000000ce00ce7308 */ /* 0x000fe20000000800 */
[----:B------:R-:W-:-:S07]  /*10f20*/  FADD.FTZ R2, R99, R2 ;  /* 0x0000000263027221 */ /* 0x000fce0000010000 */
[----:B------:R-:W-:Y:S01]  /*10f30*/  MUFU.EX2 R204, R204 ;  /* 0x000000cc00cc7308 */ /* 0x000fe20000000800 */
[----:B---3--:R-:W-:Y:S01]  /*10f40*/  MOV R192, R193 ;  /* 0x000000c100c07202 */ /* 0x008fe20000000f00 */
[----:B------:R-:W-:Y:S01]  /*10f50*/  FADD.FTZ R0, R202, R0 ;  /* 0x00000000ca007221 */ /* 0x000fe20000010000 */
[----:B------:R-:W-:Y:S01]  /*10f60*/  MOV R193, R194 ;  /* 0x000000c200c17202 */ /* 0x000fe20000000f00 */
[----:B------:R-:W-:Y:S01]  /*10f70*/  IMAD.MOV.U32 R194, RZ, RZ, R195 ;  /* 0x000000ffffc27224 */ /* 0x000fe200078e00c3 */
[----:B------:R-:W-:Y:S01]  /*10f80*/  MOV R195, R132 ;  /* 0x0000008400c37202 */ /* 0x000fe20000000f00 */
[----:B------:R2:W5:Y:S01]  /*10f90*/  LDL.LU R236, [R1+0xdc] ;  /* 0x0000dc0001ec7983 */ /* 0x0005620000300800 */
[----:B------:R-:W-:Y:S02]  /*10fa0*/  MOV R132, R133 ;  /* 0x0000008500847202 */ /* 0x000fe40000000f00 */
[----:B------:R-:W-:Y:S01]  /*10fb0*/  MOV R133, R120 ;  /* 0x0000007800857202 */ /* 0x000fe20000000f00 */
[----:B------:R-:W-:Y:S01]  /*10fc0*/  IMAD.MOV.U32 R120, RZ, RZ, R118 ;  /* 0x000000ffff787224 */ /* 0x000fe200078e0076 */
[----:B-1----:R-:W-:-:S02]  /*10fd0*/  F2FP.BF16.PACK_AB R4, R244, R231 ;  /* 0x000000e7f404723e */ /* 0x002fc400000010ff */
[----:B------:R-:W-:Y:S02]  /*10fe0*/  F2FP.BF16.PACK_AB R5, R246, R232 ;  /* 0x000000e8f605723e */ /* 0x000fe400000010ff */
[----:B------:R-:W-:Y:S02]  /*10ff0*/  F2FP.BF16.PACK_AB R6, R252, R248 ;  /* 0x000000f8fc06723e */ /* 0x000fe400000010ff */
[----:B------:R-:W-:Y:S01]  /*11000*/  F2FP.BF16.PACK_AB R7, R250, R249 ;  /* 0x000000f9fa07723e */ /* 0x000fe200000010ff */
        /* <DEDUP_REMOVED lines=8> */
[----:B------:R-:W-:Y:S01]  /*11090*/  HMMA.16816.F32.BF16 R92, R4, R12, R112 ;  /* 0x0000000c045c723c */ /* 0x000fe20000041870 */
[----:B------:R-:W-:-:S03]  /*110a0*/  MOV R37, R195 ;  /* 0x000000c300257202 */ /* 0x000fc60000000f00 */
[----:B------:R-:W-:Y:S01]  /*110b0*/  MUFU.EX2 R127, R127 ;  /* 0x0000007f007f7308 */ /* 0x000fe20000000800 */
[----:B------:R-:W-:-:S07]  /*110c0*/  MOV R125, R134 ;  /* 0x00000086007d7202 */ /* 0x000fce0000000f00 */
[----:B------:R-:W-:Y:S01]  /*110d0*/  MUFU.EX2 R126, R126 ;  /* 0x0000007e007e7308 */ /* 0x000fe20000000800 */
[C---:B------:R-:W-:Y:S01]  /*110e0*/  HMMA.16816.F32.BF16 R12, R4.reuse, R14, R108 ;  /* 0x0000000e040c723c */ /* 0x040fe2000004186c */
[----:B------:R-:W-:Y:S01]  /*110f0*/  MOV R39, R193 ;  /* 0x000000c100277202 */ /* 0x000fe20000000f00 */
[----:B------:R-:W-:Y:S01]  /*11100*/  IMAD.MOV.U32 R193, RZ, RZ, R119 ;  /* 0x000000ffffc17224 */ /* 0x000fe200078e0077 */
[----:B------:R-:W-:Y:S01]  /*11110*/  MOV R38, R194 ;  /* 0x000000c200267202 */ /* 0x000fe20000000f00 */
[----:B------:R-:W-:Y:S01]  /*11120*/  FADD.FTZ R2, R142, R2 ;  /* 0x000000028e027221 */ /* 0x000fe20000010000 */
[----:B------:R-:W-:Y:S01]  /*11130*/  MOV R195, R120 ;  /* 0x0000007800c37202 */ /* 0x000fe20000000f00 */
[----:B------:R-:W-:Y:S01]  /*11140*/  FADD.FTZ R0, R139, R0 ;  /* 0x000000008b007221 */ /* 0x000fe20000010000 */
[----:B------:R-:W-:Y:S01]  /*11150*/  MOV R134, R121 ;  /* 0x0000007900867202 */ /* 0x000fe20000000f00 */
[C---:B------:R-:W-:Y:S01]  /*11160*/  HMMA.16816.F32.BF16 R108, R4.reuse, R8, R88 ;  /* 0x00000008046c723c */ /* 0x040fe20000041858 */
[----:B------:R-:W-:Y:S01]  /*11170*/  MOV R194, R118 ;  /* 0x0000007600c27202 */ /* 0x000fe20000000f00 */
[----:B------:R2:W5:Y:S06]  /*11180*/  LDL.LU R235, [R1+0xd8] ;  /* 0x0000d80001eb7983 */ /* 0x00056c0000300800 */
[----:B------:R-:W-:Y:S01]  /*11190*/  HMMA.16816.F32.BF16 R120, R4, R10, R80 ;  /* 0x0000000a0478723c */ /* 0x000fe20000041850 */
[----:B------:R-:W1:Y:S01]  /*111a0*/  LDSM.16.MT88.4 R8, [R212+0xa800] ;  /* 0x00a80000d408783b */ /* 0x000e620000004200 */
[----:B------:R-:W-:-:S06]  /*111b0*/  MOV R163, R162 ;  /* 0x000000a200a37202 */ /* 0x000fcc0000000f00 */
[C---:B------:R-:W-:Y:S01]  /*111c0*/  HMMA.16816.F32.BF16 R116, R4.reuse, R20, R32 ;  /* 0x000000140474723c */ /* 0x040fe20000041820 */
[----:B------:R-:W3:Y:S01]  /*111d0*/  LDSM.16.MT88.4 R32, [R213+0xa800] ;  /* 0x00a80000d520783b */ /* 0x000ee20000004200 */
[----:B------:R-:W-:Y:S02]  /*111e0*/  MOV R162, R225 ;  /* 0x000000e100a27202 */ /* 0x000fe40000000f00 */
[----:B------:R-:W-:Y:S01]  /*111f0*/  MOV R203, R133 ;  /* 0x0000008500cb7202 */ /* 0x000fe20000000f00 */
[----:B------:R-:W-:Y:S01]  /*11200*/  IMAD.MOV.U32 R192, RZ, RZ, R132 ;  /* 0x000000ffffc07224 */ /* 0x000fe200078e0084 */
[----:B------:R-:W-:Y:S01]  /*11210*/  MOV R133, R162 ;  /* 0x000000a200857202 */ /* 0x000fe20000000f00 */
[----:B------:R-:W-:Y:S01]  /*11220*/  IMAD.MOV.U32 R162, RZ, RZ, R230 ;  /* 0x000000ffffa27224 */ /* 0x000fe200078e00e6 */
[C---:B------:R-:W-:Y:S01]  /*11230*/  HMMA.16816.F32.BF16 R112, R4.reuse, R22, R84 ;  /* 0x000000160470723c */ /* 0x040fe20000041854 */
[----:B------:R-:W4:Y:S01]  /*11240*/  MUFU.EX2 R230, R208 ;  /* 0x000000d000e67308 */ /* 0x000f220000000800 */
[----:B------:R-:W-:Y:S01]  /*11250*/  MOV R205, R203 ;  /* 0x000000cb00cd7202 */ /* 0x000fe20000000f00 */
[----:B------:R-:W1:Y:S05]  /*11260*/  LDSM.16.MT88.4 R20, [R212+0xb000] ;  /* 0x00b00000d414783b */ /* 0x000e6a0000004200 */
[----:B------:R-:W-:Y:S01]  /*11270*/  HMMA.16816.F32.BF16 R104, R4, R16, R76 ;  /* 0x000000100468723c */ /* 0x000fe2000004184c */
[----:B------:R-:W2:Y:S01]  /*11280*/  MUFU.EX2 R208, R211 ;  /* 0x000000d300d07308 */ /* 0x000ea20000000800 */
[----:B------:R-:W-:Y:S01]  /*11290*/  MOV R203, R125 ;  /* 0x0000007d00cb7202 */ /* 0x000fe20000000f00 */
[----:B------:R-:W-:Y:S01]  /*112a0*/  IMAD.MOV.U32 R125, RZ, RZ, R37 ;  /* 0x000000ffff7d7224 */ /* 0x000fe200078e0025 */
[----:B------:R-:W-:-:S04]  /*112b0*/  MOV R132, R224 ;  /* 0x000000e000847202 */ /* 0x000fc80000000f00 */
[----:B------:R-:W-:Y:S01]  /*112c0*/  HMMA.16816.F32.BF16 R96, R4, R18, R44 ;  /* 0x000000120460723c */ /* 0x000fe2000004182c */
[----:B------:R-:W-:Y:S01]  /*112d0*/  MOV R37, R38 ;  /* 0x0000002600257202 */ /* 0x000fe20000000f00 */
[----:B------:R-:W-:Y:S01]  /*112e0*/  MUFU.EX2 R205, R205 ;  /* 0x000000cd00cd7308 */ /* 0x000fe20000000800 */
[----:B------:R-:W-:Y:S01]  /*112f0*/  MOV R38, R39 ;  /* 0x0000002700267202 */ /* 0x000fe20000000f00 */
[----:B------:R-:W1:Y:S01]  /*11300*/  LDSM.16.MT88.4 R16, [R215+0xb000] ;  /* 0x00b00000d710783b */ /* 0x000e620000004200 */
[----:B------:R-:W-:Y:S01]  /*11310*/  MOV R39, R191 ;  /* 0x000000bf00277202 */ /* 0x000fe20000000f00 */
[----:B------:R-:W-:Y:S01]  /*11320*/  IMAD.MOV.U32 R191, RZ, RZ, R223 ;  /* 0x000000ffffbf7224 */ /* 0x000fe200078e00df */
[----:B------:R-:W-:-:S03]  /*11330*/  MOV R199, R125 ;  /* 0x0000007d00c77202 */ /* 0x000fc60000000f00 */
[----:B------:R-:W-:Y:S01]  /*11340*/  MUFU.EX2 R200, R200 ;  /* 0x000000c800c87308 */ /* 0x000fe20000000800 */
[----:B------:R-:W-:Y:S01]  /*11350*/  MOV R125, R37 ;  /* 0x00000025007d7202 */ /* 0x000fe20000000f00 */
[----:B------:R-:W-:Y:S01]  /*11360*/  FADD.FTZ R3, R138, R3 ;  /* 0x000000038a037221 */ /* 0x000fe20000010000 */
[----:B------:R-:W-:Y:S01]  /*11370*/  MOV R37, R38 ;  /* 0x0000002600257202 */ /* 0x000fe20000000f00 */
[----:B------:R-:W-:Y:S01]  /*11380*/  IMAD.MOV.U32 R38, RZ, RZ, R39 ;  /* 0x000000ffff267224 */ /* 0x000fe200078e0027 */
[----:B------:R-:W-:Y:S01]  /*11390*/  F2FP.BF16.PACK_AB R4, R247, R251 ;  /* 0x000000fbf704723e */ /* 0x000fe200000010ff */
[----:B------:R-:W-:Y:S01]  /*113a0*/  FADD.FTZ R2, R144, R2 ;  /* 0x0000000290027221 */ /* 0x000fe20000010000 */
[----:B----4-:R-:W-:Y:S01]  /*113b0*/  F2FP.BF16.PACK_AB R5, R209, R230 ;  /* 0x000000e6d105723e */ /* 0x010fe200000010ff */
[----:B------:R-:W-:Y:S01]  /*113c0*/  MUFU.EX2 R203, R203 ;  /* 0x000000cb00cb7308 */ /* 0x000fe20000000800 */
[----:B------:R-:W-:Y:S01]  /*113d0*/  F2FP.BF16.PACK_AB R6, R243, R245 ;  /* 0x000000f5f306723e */ /* 0x000fe200000010ff */
[----:B------:R-:W-:Y:S01]  /*113e0*/  FADD.FTZ R0, R141, R0 ;  /* 0x000000008d007221 */ /* 0x000fe20000010000 */
[----:B--2---:R-:W-:Y:S01]  /*113f0*/  F2FP.BF16.PACK_AB R7, R208, R210 ;  /* 0x000000d2d007723e */ /* 0x004fe200000010ff */
[----:B------:R-:W-:Y:S01]  /*11400*/  IMAD.MOV.U32 R142, RZ, RZ, R171 ;  /* 0x000000ffff8e7224 */ /* 0x000fe200078e00ab */
[----:B------:R-:W-:Y:S01]  /*11410*/  MOV R39, R191 ;  /* 0x000000bf00277202 */ /* 0x000fe20000000f00 */
[----:B------:R2:W5:Y:S02]  /*11420*/  LDL.LU R234, [R1+0xd4] ;  /* 0x0000d40001ea7983 */ /* 0x0005640000300800 */
[----:B------:R-:W4:Y:S01]  /*11430*/  MUFU.EX2 R134, R134 ;  /* 0x0000008600867308 */ /* 0x000f220000000800 */
[----:B------:R-:W-:Y:S01]  /*11440*/  MOV R191, R192 ;  /* 0x000000c000bf7202 */ /* 0x000fe20000000f00 */
[----:B------:R-:W-:-:S06]  /*11450*/  IMAD.MOV.U32 R198, RZ, RZ, R199 ;  /* 0x000000ffffc67224 */ /* 0x000fcc00078e00c7 */
[----:B------:R-:W-:Y:S01]  /*11460*/  MUFU.EX2 R133, R133 ;  /* 0x0000008500857308 */ /* 0x000fe20000000800 */
[----:B------:R-:W-:-:S07]  /*11470*/  MOV R192, R222 ;  /* 0x000000de00c07202 */ /* 0x000fce0000000f00 */
[----:B------:R-:W2:Y:S01]  /*11480*/  MUFU.EX2 R132, R132 ;  /* 0x0000008400847308 */ /* 0x000ea20000000800 */
[----:B------:R-:W-:Y:S01]  /*11490*/  MOV R199, R125 ;  /* 0x0000007d00c77202 */ /* 0x000fe20000000f00 */
[C---:B-1----:R-:W-:Y:S01]  /*114a0*/  HMMA.16816.F32.BF16 R100, R4.reuse, R8, R72 ;  /* 0x000000080464723c */ /* 0x042fe20000041848 */
[----:B------:R-:W-:Y:S01]  /*114b0*/  MOV R125, R37 ;  /* 0x00000025007d7202 */ /* 0x000fe20000000f00 */
[----:B------:R-:W-:Y:S01]  /*114c0*/  FADD.FTZ R3, R147, R3 ;  /* 0x0000000393037221 */ /* 0x000fe20000010000 */
[----:B------:R-:W-:Y:S01]  /*114d0*/  MOV R37, R38 ;  /* 0x0000002600257202 */ /* 0x000fe20000000f00 */
[----:B------:R-:W-:Y:S01]  /*114e0*/  IMAD.MOV.U32 R38, RZ, RZ, R191 ;  /* 0x000000ffff267224 */ /* 0x000fe200078e00bf */
[----:B------:R-:W-:Y:S01]  /*114f0*/  MOV R191, R192 ;  /* 0x000000c000bf7202 */ /* 0x000fe20000000f00 */
[----:B------:R-:W-:Y:S01]  /*11500*/  FADD.FTZ R2, R154, R2 ;  /* 0x000000029a027221 */ /* 0x000fe20000010000 */
[----:B------:R-:W-:Y:S01]  /*11510*/  MOV R138, R189 ;  /* 0x000000bd008a7202 */ /* 0x000fe20000000f00 */
[C---:B------:R-:W-:Y:S01]  /*11520*/  HMMA.16816.F32.BF16 R88, R4.reuse, R10, R68 ;  /* 0x0000000a0458723c */ /* 0x040fe20000041844 */
[----:B------:R-:W-:Y:S01]  /*11530*/  MOV R192, R221 ;  /* 0x000000dd00c07202 */ /* 0x000fe20000000f00 */
[----:B------:R-:W-:Y:S01]  /*11540*/  FADD.FTZ R0, R153, R0 ;  /* 0x0000000099007221 */ /* 0x000fe20000010000 */
[----:B------:R-:W-:Y:S01]  /*11550*/  MOV R197, R198 ;  /* 0x000000c600c57202 */ /* 0x000fe20000000f00 */
[----:B------:R-:W-:Y:S01]  /*11560*/  IMAD.MOV.U32 R198, RZ, RZ, R199 ;  /* 0x000000ffffc67224 */ /* 0x000fe200078e00c7 */
[----:B------:R-:W-:Y:S01]  /*11570*/  MOV R139, R173 ;  /* 0x000000ad008b7202 */ /* 0x000fe20000000f00 */
[----:B------:R1:W5:Y:S02]  /*11580*/  LDL.LU R233, [R1+0xd0] ;  /* 0x0000d00001e97983 */ /* 0x0003640000300800 */
[----:B---3--:R-:W-:Y:S01]  /*11590*/  HMMA.16816.F32.BF16 R72, R4, R34, R52 ;  /* 0x000000220448723c */ /* 0x008fe20000041834 */
[----:B------:R-:W-:-:S07]  /*115a0*/  MOV R199, R125 ;  /* 0x0000007d00c77202 */ /* 0x000fce0000000f00 */
[----:B------:R-:W-:Y:S01]  /*115b0*/  HMMA.16816.F32.BF16 R84, R4, R24, R64 ;  /* 0x000000180454723c */ /* 0x000fe20000041840 */
[----:B------:R-:W-:-:S07]  /*115c0*/  MOV R125, R191 ;  /* 0x000000bf007d7202 */ /* 0x000fce0000000f00 */
[----:B------:R-:W-:Y:S01]  /*115d0*/  HMMA.16816.F32.BF16 R80, R4, R26, R60 ;  /* 0x0000001a0450723c */ /* 0x000fe2000004183c */
[----:B------:R-:W-:-:S07]  /*115e0*/  MOV R191, R192 ;  /* 0x000000c000bf7202 */ /* 0x000fce0000000f00 */
[----:B------:R-:W-:Y:S01]  /*115f0*/  HMMA.16816.F32.BF16 R76, R4, R32, R56 ;  /* 0x00000020044c723c */ /* 0x000fe20000041838 */
[----:B------:R-:W-:-:S07]  /*11600*/  MOV R196, R197 ;  /* 0x000000c500c47202 */ /* 0x000fce0000000f00 */
[C---:B------:R-:W-:Y:S01]  /*11610*/  HMMA.16816.F32.BF16 R68, R4.reuse, R28, R48 ;  /* 0x0000001c0444723c */ /* 0x040fe20000041830 */
[----:B------:R-:W-:Y:S01]  /*11620*/  IMAD.MOV.U32 R192, RZ, RZ, R193 ;  /* 0x000000ffffc07224 */ /* 0x000fe200078e00c1 */
[----:B------:R-:W-:Y:S01]  /*11630*/  MOV R143, R190 ;  /* 0x000000be008f7202 */ /* 0x000fe20000000f00 */
[----:B------:R-:W-:Y:S01]  /*11640*/  FADD.FTZ R3, R137, R3 ;  /* 0x0000000389037221 */ /* 0x000fe20000010000 */
[----:B------:R-:W-:Y:S01]  /*11650*/  MOV R140, R170 ;  /* 0x000000aa008c7202 */ /* 0x000fe20000000f00 */
[----:B------:R-:W-:Y:S01]  /*11660*/  FADD.FTZ R2, R146, R2 ;  /* 0x0000000292027221 */ /* 0x000fe20000010000 */
[----:B------:R-:W-:Y:S01]  /*11670*/  MOV R211, R175 ;  /* 0x000000af00d37202 */ /* 0x000fe20000000f00 */
[----:B------:R-:W-:Y:S01]  /*11680*/  FADD.FTZ R0, R145, R0 ;  /* 0x0000000091007221 */ /* 0x000fe20000010000 */
[----:B------:R-:W-:Y:S01]  /*11690*/  HMMA.16816.F32.BF16 R52, R4, R30, R40 ;  /* 0x0000001e0434723c */ /* 0x000fe20000041828 */
[----:B------:R-:W-:Y:S01]  /*116a0*/  MOV R197, R198 ;  /* 0x000000c600c57202 */ /* 0x000fe20000000f00 */
[----:B------:R1:W5:Y:S01]  /*116b0*/  LDL.LU R229, [R1+0xcc] ;  /* 0x0000cc0001e57983 */ /* 0x0003620000300800 */
[----:B------:R-:W-:-:S02]  /*116c0*/  MOV R193, R194 ;  /* 0x000000c200c17202 */ /* 0x000fc40000000f00 */
[----:B------:R-:W-:Y:S01]  /*116d0*/  MOV R187, R196 ;  /* 0x000000c400bb7202 */ /* 0x000fe20000000f00 */
[----:B------:R-:W-:Y:S01]  /*116e0*/  MUFU.EX2 R125, R125 ;  /* 0x0000007d007d7308 */ /* 0x000fe20000000800 */
[----:B------:R-:W-:Y:S01]  /*116f0*/  FADD.FTZ R4, R242, R36 ;  /* 0x00000024f2047221 */ /* 0x000fe20000010000 */
[----:B----4-:R-:W-:Y:S01]  /*11700*/  F2FP.BF16.PACK_AB R5, R134, R200 ;  /* 0x000000c88605723e */ /* 0x010fe200000010ff */
[----:B------:R-:W-:Y:S01]  /*11710*/  FADD.FTZ R3, R148, R3 ;  /* 0x0000000394037221 */ /* 0x000fe20000010000 */
[----:B------:R-:W-:Y:S01]  /*11720*/  F2FP.BF16.PACK_AB R6, R203, R204 ;  /* 0x000000cccb06723e */ /* 0x000fe200000010ff */
[----:B------:R-:W-:Y:S01]  /*11730*/  FADD.FTZ R40, R207, R4 ;  /* 0x00000004cf287221 */ /* 0x000fe20000010000 */
[----:B------:R-:W-:Y:S01]  /*11740*/  F2FP.BF16.PACK_AB R4, R205, R206 ;  /* 0x000000cecd04723e */ /* 0x000fe200000010ff */
[----:B------:R-:W-:Y:S01]  /*11750*/  FADD.FTZ R2, R159, R2 ;  /* 0x000000029f027221 */ /* 0x000fe20000010000 */
[----:B--2---:R-:W-:Y:S01]  /*11760*/  F2FP.BF16.PACK_AB R7, R132, R133 ;  /* 0x000000858407723e */ /* 0x004fe200000010ff */
[----:B------:R-:W-:Y:S01]  /*11770*/  IMAD.MOV.U32 R198, RZ, RZ, R199 ;  /* 0x000000ffffc67224 */ /* 0x000fe200078e00c7 */
[----:B------:R-:W-:Y:S01]  /*11780*/  MOV R194, R195 ;  /* 0x000000c300c27202 */ /* 0x000fe20000000f00 */
[----:B------:R-:W-:Y:S01]  /*11790*/  FADD.FTZ R0, R158, R0 ;  /* 0x000000009e007221 */ /* 0x000fe20000010000 */
[----:B------:R-:W-:Y:S01]  /*117a0*/  MOV R199, R191 ;  /* 0x000000bf00c77202 */ /* 0x000fe20000000f00 */
[----:B------:R-:W-:Y:S01]  /*117b0*/  LDSM.16.MT88.4 R144, [R213+0xb800] ;  /* 0x00b80000d590783b */ /* 0x000fe20000004200 */
[----:B------:R-:W-:Y:S01]  /*117c0*/  MOV R195, R172 ;  /* 0x000000ac00c37202 */ /* 0x000fe20000000f00 */
[----:B------:R-:W-:Y:S01]  /*117d0*/  IMAD.MOV.U32 R172, RZ, RZ, R169 ;  /* 0x000000ffffac7224 */ /* 0x000fe200078e00a9 */
[----:B------:R-:W-:Y:S01]  /*117e0*/  MOV R196, R197 ;  /* 0x000000c500c47202 */ /* 0x000fe20000000f00 */
[----:B------:R-:W-:Y:S01]  /*117f0*/  HMMA.16816.F32.BF16 R60, R4, R8, R92 ;  /* 0x00000008043c723c */ /* 0x000fe2000004185c */
[----:B------:R-:W-:Y:S01]  /*11800*/  MOV R169, R220 ;  /* 0x000000dc00a97202 */ /* 0x000fe20000000f00 */
[----:B------:R1:W5:Y:S01]  /*11810*/  LDL.LU R228, [R1+0xc8] ;  /* 0x0000c80001e47983 */ /* 0x0003620000300800 */
[----:B------:R-:W-:-:S02]  /*11820*/  MOV R191, R192 ;  /* 0x000000c000bf7202 */ /* 0x000fc40000000f00 */
[----:B------:R-:W-:Y:S01]  /*11830*/  MOV R197, R198 ;  /* 0x000000c600c57202 */ /* 0x000fe20000000f00 */
[----:B------:R-:W-:Y:S01]  /*11840*/  IMAD.MOV.U32 R198, RZ, RZ, R199 ;  /* 0x000000ffffc67224 */ /* 0x000fe200078e00c7 */
[----:B------:R-:W-:Y:S01]  /*11850*/  MOV R192, R193 ;  /* 0x000000c100c07202 */ /* 0x000fe20000000f00 */
[C---:B------:R-:W-:Y:S01]  /*11860*/  HMMA.16816.F32.BF16 R56, R4.reuse, R10, R12 ;  /* 0x0000000a0438723c */ /* 0x040fe2000004180c */
[----:B------:R-:W2:Y:S01]  /*11870*/  LDSM.16.MT88.4 R12, [R213+0xb000] ;  /* 0x00b00000d50c783b */ /* 0x000ea20000004200 */
[----:B------:R-:W-:Y:S01]  /*11880*/  IMAD.MOV.U32 R193, RZ, RZ, R194 ;  /* 0x000000ffffc17224 */ /* 0x000fe200078e00c2 */
[----:B------:R-:W-:Y:S02]  /*11890*/  MOV R186, R187 ;  /* 0x000000bb00ba7202 */ /* 0x000fe40000000f00 */
[----:B------:R-:W3:Y:S01]  /*118a0*/  LDSM.16.MT88.4 R8, [R214+0xb000] ;  /* 0x00b00000d608783b */ /* 0x000ee20000004200 */
[----:B------:R-:W-:Y:S02]  /*118b0*/  MOV R194, R172 ;  /* 0x000000ac00c27202 */ /* 0x000fe40000000f00 */
[----:B------:R-:W-:Y:S01]  /*118c0*/  MOV R187, R196 ;  /* 0x000000c400bb7202 */ /* 0x000fe20000000f00 */
[----:B------:R-:W-:Y:S01]  /*118d0*/  HMMA.16816.F32.BF16 R48, R4, R24, R108 ;  /* 0x000000180430723c */ /* 0x000fe2000004186c */
[----:B------:R-:W-:-:S07]  /*118e0*/  MOV R172, R169 ;  /* 0x000000a900ac7202 */ /* 0x000fce0000000f00 */
[C---:B------:R-:W-:Y:S01]  /*118f0*/  HMMA.16816.F32.BF16 R64, R4.reuse, R28, R104 ;  /* 0x0000001c0440723c */ /* 0x040fe20000041868 */
        /* <DEDUP_REMOVED lines=10> */
[----:B------:R-:W-:Y:S01]  /*119a0*/  MOV R186, R187 ;  /* 0x000000bb00ba7202 */ /* 0x000fe20000000f00 */
[----:B------:R-:W-:Y:S01]  /*119b0*/  IMAD.MOV.U32 R207, RZ, RZ, R188 ;  /* 0x000000ffffcf7224 */ /* 0x000fe200078e00bc */
[----:B------:R-:W-:Y:S01]  /*119c0*/  MOV R194, R172 ;  /* 0x000000ac00c27202 */ /* 0x000fe20000000f00 */
[----:B------:R-:W-:Y:S01]  /*119d0*/  FADD.FTZ R3, R150, R3 ;  /* 0x0000000396037221 */ /* 0x000fe20000010000 */
[----:B------:R-:W-:Y:S01]  /*119e0*/  MOV R187, R197 ;  /* 0x000000c500bb7202 */ /* 0x000fe20000000f00 */
[----:B------:R4:W1:Y:S01]  /*119f0*/  MUFU.EX2 R202, R185 ;  /* 0x000000b900ca7308 */ /* 0x0008620000000800 */
[----:B------:R-:W-:Y:S01]  /*11a00*/  MOV R172, R168 ;  /* 0x000000a800ac7202 */ /* 0x000fe20000000f00 */
[----:B------:R-:W-:Y:S01]  /*11a10*/  FADD.FTZ R2, R166, R2 ;  /* 0x00000002a6027221 */ /* 0x000fe20000010000 */
[----:B------:R-:W-:Y:S01]  /*11a20*/  MOV R198, R199 ;  /* 0x000000c700c67202 */ /* 0x000fe20000000f00 */
[----:B------:R-:W-:Y:S01]  /*11a30*/  FADD.FTZ R0, R164, R0 ;  /* 0x00000000a4007221 */ /* 0x000fe20000010000 */
[----:B------:R-:W-:Y:S01]  /*11a40*/  MOV R168, R155 ;  /* 0x0000009b00a87202 */ /* 0x000fe20000000f00 */
[----:B------:R1:W5:Y:S01]  /*11a50*/  LDL.LU R227, [R1+0xc4] ;  /* 0x0000c40001e37983 */ /* 0x0003620000300800 */
[----:B------:R-:W-:-:S02]  /*11a60*/  MOV R199, R191 ;  /* 0x000000bf00c77202 */ /* 0x000fc40000000f00 */
[----:B------:R-:W-:Y:S01]  /*11a70*/  MOV R191, R194 ;  /* 0x000000c200bf7202 */ /* 0x000fe20000000f00 */
[----:B------:R-:W-:Y:S01]  /*11a80*/  IMAD.MOV.U32 R194, RZ, RZ, R172 ;  /* 0x000000ffffc27224 */ /* 0x000fe200078e00ac */
[----:B------:R-:W-:Y:S02]  /*11a90*/  MOV R197, R198 ;  /* 0x000000c600c57202 */ /* 0x000fe40000000f00 */
[----:B----4-:R-:W-:Y:S01]  /*11aa0*/  MOV R185, R186 ;  /* 0x000000ba00b97202 */ /* 0x010fe20000000f00 */
[----:B------:R4:W-:Y:S01]  /*11ab0*/  MUFU.EX2 R108, R196 ;  /* 0x000000c4006c7308 */ /* 0x0009e20000000800 */
[----:B------:R-:W-:Y:S01]  /*11ac0*/  MOV R186, R187 ;  /* 0x000000bb00ba7202 */ /* 0x000fe20000000f00 */
[----:B------:R-:W-:Y:S01]  /*11ad0*/  HMMA.16816.F32.BF16 R28, R4, R30, R96 ;  /* 0x0000001e041c723c */ /* 0x000fe20000041860 */
[----:B------:R-:W-:Y:S01]  /*11ae0*/  MOV R172, R168 ;  /* 0x000000a800ac7202 */ /* 0x000fe20000000f00 */
[----:B------:R-:W-:Y:S01]  /*11af0*/  IMAD.MOV.U32 R198, RZ, RZ, R199 ;  /* 0x000000ffffc67224 */ /* 0x000fe200078e00c7 */
[----:B------:R-:W-:-:S02]  /*11b00*/  MOV R168, R163 ;  /* 0x000000a300a87202 */ /* 0x000fc40000000f00 */
[----:B------:R-:W-:Y:S01]  /*11b10*/  MOV R121, R138 ;  /* 0x0000008a00797202 */ /* 0x000fe20000000f00 */
[----:B------:R1:W1:Y:S01]  /*11b20*/  MUFU.EX2 R124, R185 ;  /* 0x000000b9007c7308 */ /* 0x0002620000000800 */
[----:B------:R-:W-:Y:S01]  /*11b30*/  MOV R199, R191 ;  /* 0x000000bf00c77202 */ /* 0x000fe20000000f00 */
[----:B------:R-:W-:Y:S01]  /*11b40*/  IMAD.MOV.U32 R187, RZ, RZ, R197 ;  /* 0x000000ffffbb7224 */ /* 0x000fe200078e00c5 */
[----:B------:R-:W-:Y:S02]  /*11b50*/  MOV R191, R194 ;  /* 0x000000c200bf7202 */ /* 0x000fe40000000f00 */
[----:B------:R-:W-:Y:S01]  /*11b60*/  MOV R122, R207 ;  /* 0x000000cf007a7202 */ /* 0x000fe20000000f00 */
[----:B------:R-:W-:Y:S01]  /*11b70*/  IMAD.MOV.U32 R123, RZ, RZ, R139 ;  /* 0x000000ffff7b7224 */ /* 0x000fe200078e008b */
[----:B------:R-:W-:Y:S01]  /*11b80*/  MOV R110, R142 ;  /* 0x0000008e006e7202 */ /* 0x000fe20000000f00 */
[----:B------:R2:W2:Y:S01]  /*11b90*/  MUFU.EX2 R109, R186 ;  /* 0x000000ba006d7308 */ /* 0x0004a20000000800 */
[----:B------:R-:W-:-:S02]  /*11ba0*/  MOV R194, R168 ;  /* 0x000000a800c27202 */ /* 0x000fc40000000f00 */
[----:B------:R-:W-:Y:S02]  /*11bb0*/  MOV R111, R143 ;  /* 0x0000008f006f7202 */ /* 0x000fe40000000f00 */
[----:B------:R-:W-:Y:S01]  /*11bc0*/  MOV R242, R174 ;  /* 0x000000ae00f27202 */ /* 0x000fe20000000f00 */
[----:B------:R-:W-:Y:S01]  /*11bd0*/  IMAD.MOV.U32 R155, RZ, RZ, R218 ;  /* 0x000000ffff9b7224 */ /* 0x000fe200078e00da */
[----:B------:R-:W-:Y:S01]  /*11be0*/  MOV R197, R198 ;  /* 0x000000c600c57202 */ /* 0x000fe20000000f00 */
[----:B------:R3:W5:Y:S01]  /*11bf0*/  LDL.LU R226, [R1+0xc0] ;  /* 0x0000c00001e27983 */ /* 0x0007620000300800 */
[----:B------:R-:W-:Y:S01]  /*11c00*/  MOV R198, R199 ;  /* 0x000000c700c67202 */ /* 0x000fe20000000f00 */
[----:B----4-:R-:W-:Y:S01]  /*11c10*/  IMAD.MOV.U32 R196, RZ, RZ, R37 ;  /* 0x000000ffffc47224 */ /* 0x010fe200078e0025 */
[----:B------:R-:W-:Y:S01]  /*11c20*/  MOV R199, R191 ;  /* 0x000000bf00c77202 */ /* 0x000fe20000000f00 */
[----:B------:R-:W-:Y:S01]  /*11c30*/  IMAD.MOV.U32 R191, RZ, RZ, R194 ;  /* 0x000000ffffbf7224 */ /* 0x000fe200078e00c2 */
[----:B-1----:R-:W-:-:S02]  /*11c40*/  MOV R185, R187 ;  /* 0x000000bb00b97202 */ /* 0x002fc40000000f00 */
[----:B--2---:R-:W-:Y:S01]  /*11c50*/  MOV R186, R39 ;  /* 0x0000002700ba7202 */ /* 0x004fe20000000f00 */
[----:B------:R-:W-:Y:S01]  /*11c60*/  MUFU.EX2 R92, R197 ;  /* 0x000000c5005c7308 */ /* 0x000fe20000000800 */
[----:B------:R-:W-:Y:S02]  /*11c70*/  MOV R187, R38 ;  /* 0x0000002600bb7202 */ /* 0x000fe40000000f00 */
[----:B------:R-:W-:Y:S01]  /*11c80*/  MOV R207, R140 ;  /* 0x0000008c00cf7202 */ /* 0x000fe20000000f00 */
[C---:B------:R-:W-:Y:S01]  /*11c90*/  HMMA.16816.F32.BF16 R36, R4.reuse, R32, R116 ;  /* 0x000000200424723c */ /* 0x040fe20000041874 */
[----:B------:R-:W-:Y:S01]  /*11ca0*/  IMAD.MOV.U32 R168, RZ, RZ, R162 ;  /* 0x000000ffffa87224 */ /* 0x000fe200078e00a2 */
[----:B------:R-:W-:Y:S01]  /*11cb0*/  MOV R163, R217 ;  /* 0x000000d900a37202 */ /* 0x000fe20000000f00 */
[----:B------:R1:W5:Y:S01]  /*11cc0*/  LDL.LU R225, [R1+0xbc] ;  /* 0x0000bc0001e17983 */ /* 0x0003620000300800 */
[----:B------:R-:W-:Y:S04]  /*11cd0*/  MUFU.EX2 R96, R185 ;  /* 0x000000b900607308 */ /* 0x000fe80000000800 */
[----:B------:R-:W-:Y:S04]  /*11ce0*/  HMMA.16816.F32.BF16 R32, R4, R34, R112 ;  /* 0x000000220420723c */ /* 0x000fe80000041870 */
[----:B------:R-:W-:Y:S08]  /*11cf0*/  MUFU.EX2 R95, R186 ;  /* 0x000000ba005f7308 */ /* 0x000ff00000000800 */
[----:B------:R-:W-:Y:S01]  /*11d00*/  MUFU.EX2 R94, R187 ;  /* 0x000000bb005e7308 */ /* 0x000fe20000000800 */
[----:B------:R-:W-:Y:S01]  /*11d10*/  F2FP.BF16.PACK_AB R4, R201, R202 ;  /* 0x000000cac904723e */ /* 0x000fe200000010ff */
[----:B------:R1:W5:Y:S01]  /*11d20*/  LDL.LU R224, [R1+0xb8] ;  /* 0x0000b80001e07983 */ /* 0x0003620000300800 */
[----:B------:R-:W-:-:S02]  /*11d30*/  F2FP.BF16.PACK_AB R5, R124, R125 ;  /* 0x0000007d7c05723e */ /* 0x000fc400000010ff */
[----:B------:R-:W-:Y:S01]  /*11d40*/  F2FP.BF16.PACK_AB R6, R126, R127 ;  /* 0x0000007f7e06723e */ /* 0x000fe200000010ff */
[----:B------:R1:W5:Y:S02]  /*11d50*/  LDL.LU R223, [R1+0xb4] ;  /* 0x0000b40001df7983 */ /* 0x0003640000300800 */
[----:B------:R-:W-:Y:S01]  /*11d60*/  MUFU.EX2 R93, R196 ;  /* 0x000000c4005d7308 */ /* 0x000fe20000000800 */
[----:B------:R-:W-:Y:S01]  /*11d70*/  F2FP.BF16.PACK_AB R7, R108, R109 ;  /* 0x0000006d6c07723e */ /* 0x000fe200000010ff */
[----:B------:R1:W5:Y:S06]  /*11d80*/  LDL.LU R222, [R1+0xb0] ;  /* 0x0000b00001de7983 */ /* 0x00036c0000300800 */
[----:B------:R-:W2:Y:S08]  /*11d90*/  MUFU.EX2 R43, R198 ;  /* 0x000000c6002b7308 */ /* 0x000eb00000000800 */
[----:B------:R-:W-:Y:S08]  /*11da0*/  MUFU.EX2 R42, R199 ;  /* 0x000000c7002a7308 */ /* 0x000ff00000000800 */
[----:B------:R-:W4:Y:S01]  /*11db0*/  MUFU.EX2 R41, R191 ;  /* 0x000000bf00297308 */ /* 0x000f220000000800 */
[C---:B------:R-:W-:Y:S01]  /*11dc0*/  HMMA.16816.F32.BF16 R100, R4.reuse, R20, R100 ;  /* 0x000000140464723c */ /* 0x040fe20000041864 */
[----:B------:R-:W-:Y:S01]  /*11dd0*/  MOV R194, R161 ;  /* 0x000000a100c27202 */ /* 0x000fe20000000f00 */
[----:B------:R1:W5:Y:S06]  /*11de0*/  LDL.LU R221, [R1+0xac] ;  /* 0x0000ac0001dd7983 */ /* 0x00036c0000300800 */
[C---:B------:R-:W-:Y:S08]  /*11df0*/  HMMA.16816.F32.BF16 R88, R4.reuse, R22, R88 ;  /* 0x000000160458723c */ /* 0x040ff00000041858 */
[C---:B------:R-:W-:Y:S08]  /*11e00*/  HMMA.16816.F32.BF16 R84, R4.reuse, R16, R84 ;  /* 0x000000100454723c */ /* 0x040ff00000041854 */
[C---:B------:R-:W-:Y:S08]  /*11e10*/  HMMA.16816.F32.BF16 R80, R4.reuse, R18, R80 ;  /* 0x000000120450723c */ /* 0x040ff00000041850 */
[C---:B------:R-:W-:Y:S08]  /*11e20*/  HMMA.16816.F32.BF16 R76, R4.reuse, R12, R76 ;  /* 0x0000000c044c723c */ /* 0x040ff0000004184c */
[C---:B------:R-:W-:Y:S08]  /*11e30*/  HMMA.16816.F32.BF16 R72, R4.reuse, R14, R72 ;  /* 0x0000000e0448723c */ /* 0x040ff00000041848 */
[C---:B---3--:R-:W-:Y:S08]  /*11e40*/  HMMA.16816.F32.BF16 R68, R4.reuse, R8, R68 ;  /* 0x000000080444723c */ /* 0x048ff00000041844 */
[----:B------:R-:W-:Y:S01]  /*11e50*/  HMMA.16816.F32.BF16 R52, R4, R10, R52 ;  /* 0x0000000a0434723c */ /* 0x000fe20000041834 */
[----:B------:R-:W-:Y:S01]  /*11e60*/  MOV R162, R216 ;  /* 0x000000d800a27202 */ /* 0x000fe20000000f00 */
[----:B------:R3:W-:Y:S01]  /*11e70*/  MUFU.EX2 R27, R172 ;  /* 0x000000ac001b7308 */ /* 0x0007e20000000800 */
[----:B------:R-:W-:Y:S01]  /*11e80*/  MOV R161, R135 ;  /* 0x0000008700a17202 */ /* 0x000fe20000000f00 */
[----:B------:R1:W5:Y:S03]  /*11e90*/  LDL.LU R220, [R1+0xa8] ;  /* 0x0000a80001dc7983 */ /* 0x0003660000300800 */
[----:B------:R-:W-:Y:S01]  /*11ea0*/  FADD.FTZ R4, R152, R40 ;  /* 0x0000002898047221 */ /* 0x000fe20000010000 */
[----:B--2---:R-:W-:Y:S01]  /*11eb0*/  F2FP.BF16.PACK_AB R5, R43, R92 ;  /* 0x0000005c2b05723e */ /* 0x004fe200000010ff */
[----:B------:R1:W5:Y:S01]  /*11ec0*/  LDL.LU R219, [R1+0xa4] ;  /* 0x0000a40001db7983 */ /* 0x0003620000300800 */
[----:B------:R-:W-:Y:S01]  /*11ed0*/  F2FP.BF16.PACK_AB R6, R93, R94 ;  /* 0x0000005e5d06723e */ /* 0x000fe200000010ff */
[----:B------:R-:W-:Y:S01]  /*11ee0*/  FADD.FTZ R24, R136, R4 ;  /* 0x0000000488187221 */ /* 0x000fe20000010000 */
[----:B------:R-:W-:-:S02]  /*11ef0*/  F2FP.BF16.PACK_AB R4, R95, R96 ;  /* 0x000000605f04723e */ /* 0x000fc400000010ff */
[----:B----4-:R-:W-:Y:S01]  /*11f00*/  F2FP.BF16.PACK_AB R7, R41, R42 ;  /* 0x0000002a2907723e */ /* 0x010fe200000010ff */
[----:B------:R-:W-:Y:S01]  /*11f10*/  MUFU.EX2 R26, R163 ;  /* 0x000000a3001a7308 */ /* 0x000fe20000000800 */
[----:B------:R-:W-:Y:S01]  /*11f20*/  MOV R141, R195 ;  /* 0x000000c3008d7202 */ /* 0x000fe20000000f00 */
[----:B------:R1:W5:Y:S04]  /*11f30*/  LDL.LU R218, [R1+0xa0] ;  /* 0x0000a00001da7983 */ /* 0x0003680000300800 */
[----:B------:R-:W-:Y:S01]  /*11f40*/  HMMA.16816.F32.BF16 R60, R4, R20, R60 ;  /* 0x00000014043c723c */ /* 0x000fe2000004183c */
[----:B---3--:R-:W-:-:S07]  /*11f50*/  MOV R172, R160 ;  /* 0x000000a000ac7202 */ /* 0x008fce0000000f00 */
[C---:B------:R-:W-:Y:S08]  /*11f60*/  HMMA.16816.F32.BF16 R56, R4.reuse, R22, R56 ;  /* 0x000000160438723c */ /* 0x040ff00000041838 */
[C---:B------:R-:W-:Y:S08]  /*11f70*/  HMMA.16816.F32.BF16 R48, R4.reuse, R16, R48 ;  /* 0x000000100430723c */ /* 0x040ff00000041830 */
[C---:B------:R-:W-:Y:S08]  /*11f80*/  HMMA.16816.F32.BF16 R44, R4.reuse, R18, R44 ;  /* 0x00000012042c723c */ /* 0x040ff0000004182c */
[C---:B------:R-:W-:Y:S08]  /*11f90*/  HMMA.16816.F32.BF16 R36, R4.reuse, R12, R36 ;  /* 0x0000000c0424723c */ /* 0x040ff00000041824 */
[C---:B------:R-:W-:Y:S08]  /*11fa0*/  HMMA.16816.F32.BF16 R32, R4.reuse, R14, R32 ;  /* 0x0000000e0420723c */ /* 0x040ff00000041820 */
[C---:B------:R-:W-:Y:S08]  /*11fb0*/  HMMA.16816.F32.BF16 R64, R4.reuse, R8, R64 ;  /* 0x000000080440723c */ /* 0x040ff00000041840 */
[----:B------:R-:W-:Y:S01]  /*11fc0*/  HMMA.16816.F32.BF16 R28, R4, R10, R28 ;  /* 0x0000000a041c723c */ /* 0x000fe2000004181c */
[----:B------:R2:W-:Y:S01]  /*11fd0*/  MUFU.EX2 R22, R183 ;  /* 0x000000b700167308 */ /* 0x0005e20000000800 */
[----:B------:R-:W-:Y:S04]  /*11fe0*/  LDSM.16.MT88.4 R12, [R214+0xb800] ;  /* 0x00b80000d60c783b */ /* 0x000fe80000004200 */
[----:B------:R1:W5:Y:S01]  /*11ff0*/  LDL.LU R217, [R1+0x9c] ;  /* 0x00009c0001d97983 */ /* 0x0003620000300800 */
[----:B------:R-:W-:-:S02]  /*12000*/  FADD.FTZ R4, R149, R24 ;  /* 0x0000001895047221 */ /* 0x000fc40000010000 */
[----:B------:R-:W-:Y:S02]  /*12010*/  FADD.FTZ R6, R151, R3 ;  /* 0x0000000397067221 */ /* 0x000fe40000010000 */
[----:B------:R-:W-:Y:S01]  /*12020*/  FADD.FTZ R5, R167, R2 ;  /* 0x00000002a7057221 */ /* 0x000fe20000010000 */
[----:B------:R-:W-:Y:S01]  /*12030*/  MUFU.EX2 R25, R162 ;  /* 0x000000a200197308 */ /* 0x000fe20000000800 */
[----:B------:R-:W-:Y:S01]  /*12040*/  FADD.FTZ R4, R156, R4 ;  /* 0x000000049c047221 */ /* 0x000fe20000010000 */
[----:B------:R1:W5:Y:S03]  /*12050*/  LDL.LU R216, [R1+0x98] ;  /* 0x0000980001d87983 */ /* 0x0003660000300800 */
        /* <DEDUP_REMOVED lines=28> */
[----:B------:R-:W-:Y:S01]  /*12220*/  FADD.FTZ R3, R133, R3 ;  /* 0x0000000385037221 */ /* 0x000fe20000010000 */
[----:B------:R3:W-:Y:S01]  /*12230*/  MUFU.EX2 R23, R161 ;  /* 0x000000a100177308 */ /* 0x0007e20000000800 */
[----:B------:R-:W-:Y:S02]  /*12240*/  FADD.FTZ R2, R245, R2 ;  /* 0x00000002f5027221 */ /* 0x000fe40000010000 */
[----:B--2---:R-:W-:Y:S02]  /*12250*/  IMAD.MOV.U32 R183, RZ, RZ, R155 ;  /* 0x000000ffffb77224 */ /* 0x004fe400078e009b */
[----:B------:R-:W-:Y:S01]  /*12260*/  FADD.FTZ R0, R210, R0 ;  /* 0x00000000d2007221 */ /* 0x000fe20000010000 */
[----:B------:R-:W-:Y:S01]  /*12270*/  LDSM.16.MT88.4 R152, [R215+0xb800] ;  /* 0x00b80000d798783b */ /* 0x000fe20000004200 */
[----:B------:R-:W-:-:S02]  /*12280*/  FADD.FTZ R4, R203, R4 ;  /* 0x00000004cb047221 */ /* 0x000fc40000010000 */
[----:B------:R-:W-:Y:S02]  /*12290*/  FADD.FTZ R3, R132, R3 ;  /* 0x0000000384037221 */ /* 0x000fe40000010000 */
[----:B------:R-:W-:Y:S01]  /*122a0*/  FADD.FTZ R2, R243, R2 ;  /* 0x00000002f3027221 */ /* 0x000fe20000010000 */
[----:B------:R-:W2:Y:S01]  /*122b0*/  MUFU.EX2 R19, R172 ;  /* 0x000000ac00137308 */ /* 0x000ea20000000800 */
[----:B------:R-:W-:Y:S01]  /*122c0*/  FADD.FTZ R0, R208, R0 ;  /* 0x00000000d0007221 */ /* 0x000fe20000010000 */
[----:B---3--:R-:W3:Y:S01]  /*122d0*/  LDSM.16.MT88.4 R160, [R212+0xb800] ;  /* 0x00b80000d4a0783b */ /* 0x008ee20000004200 */
[----:B------:R-:W-:Y:S02]  /*122e0*/  FADD.FTZ R4, R96, R4 ;  /* 0x0000000460047221 */ /* 0x000fe40000010000 */
[----:B------:R-:W-:-:S03]  /*122f0*/  FADD.FTZ R3, R92, R3 ;  /* 0x000000035c037221 */ /* 0x000fc60000010000 */
[----:B------:R-:W4:Y:S01]  /*12300*/  MUFU.EX2 R11, R181 ;  /* 0x000000b5000b7308 */ /* 0x000f220000000800 */
        /* <DEDUP_REMOVED lines=19> */
[----:B------:R-:W3:Y:S01]  /*12440*/  MUFU.EX2 R21, R193 ;  /* 0x000000c100157308 */ /* 0x000ee20000000800 */
[----:B--2---:R-:W-:Y:S02]  /*12450*/  FADD.FTZ R4, R19, R4 ;  /* 0x0000000413047221 */ /* 0x004fe40000010000 */
[----:B----4-:R-:W-:-:S05]  /*12460*/  FADD.FTZ R3, R11, R3 ;  /* 0x000000030b037221 */ /* 0x010fca0000010000 */
[----:B------:R-:W2:Y:S01]  /*12470*/  MUFU.EX2 R16, R169 ;  /* 0x000000a900107308 */ /* 0x000ea20000000800 */
[----:B-1----:R-:W-:-:S07]  /*12480*/  FADD.FTZ R2, R40, R2 ;  /* 0x0000000228027221 */ /* 0x002fce0000010000 */
[----:B------:R-:W-:Y:S01]  /*12490*/  MUFU.EX2 R20, R194 ;  /* 0x000000c200147308 */ /* 0x000fe20000000800 */
[----:B------:R-:W-:-:S07]  /*124a0*/  FADD.FTZ R0, R23, R0 ;  /* 0x0000000017007221 */ /* 0x000fce0000010000 */
[----:B------:R-:W1:Y:S01]  /*124b0*/  MUFU.EX2 R8, R141 ;  /* 0x0000008d00087308 */ /* 0x000e620000000800 */
[----:B------:R-:W-:Y:S02]  /*124c0*/  FADD.FTZ R4, R18, R4 ;  /* 0x0000000412047221 */ /* 0x000fe40000010000 */
[----:B------:R-:W-:Y:S02]  /*124d0*/  FADD.FTZ R3, R10, R3 ;  /* 0x000000030a037221 */ /* 0x000fe40000010000 */
[----:B------:R-:W-:Y:S02]  /*124e0*/  FADD.FTZ R2, R27, R2 ;  /* 0x000000021b027221 */ /* 0x000fe40000010000 */
[----:B------:R-:W-:Y:S02]  /*124f0*/  FADD.FTZ R0, R22, R0 ;  /* 0x0000000016007221 */ /* 0x000fe40000010000 */
[----:B------:R-:W-:Y:S02]  /*12500*/  FADD.FTZ R4, R17, R4 ;  /* 0x0000000411047221 */ /* 0x000fe40000010000 */
[----:B------:R-:W-:-:S02]  /*12510*/  FADD.FTZ R3, R9, R3 ;  /* 0x0000000309037221 */ /* 0x000fc40000010000 */
[----:B------:R-:W-:Y:S02]  /*12520*/  FADD.FTZ R2, R26, R2 ;  /* 0x000000021a027221 */ /* 0x000fe40000010000 */
[----:B---3--:R-:W-:Y:S01]  /*12530*/  FADD.FTZ R0, R21, R0 ;  /* 0x0000000015007221 */ /* 0x008fe20000010000 */
[----:B------:R-:W-:Y:S01]  /*12540*/  F2FP.BF16.PACK_AB R172, R27, R40 ;  /* 0x000000281bac723e */ /* 0x000fe200000010ff */
[----:B--2---:R-:W-:Y:S01]  /*12550*/  FADD.FTZ R4, R16, R4 ;  /* 0x0000000410047221 */ /* 0x004fe20000010000 */
[----:B------:R-:W-:Y:S01]  /*12560*/  F2FP.BF16.PACK_AB R173, R22, R23 ;  /* 0x0000001716ad723e */ /* 0x000fe200000010ff */
[----:B-1----:R-:W-:Y:S01]  /*12570*/  FADD.FTZ R3, R8, R3 ;  /* 0x0000000308037221 */ /* 0x002fe20000010000 */
[C---:B------:R-:W-:Y:S01]  /*12580*/  F2FP.BF16.PACK_AB R174, R25.reuse, R26 ;  /* 0x0000001a19ae723e */ /* 0x040fe200000010ff */
[----:B------:R-:W-:Y:S01]  /*12590*/  FADD.FTZ R2, R25, R2 ;  /* 0x0000000219027221 */ /* 0x000fe20000010000 */
[----:B------:R-:W-:Y:S02]  /*125a0*/  F2FP.BF16.PACK_AB R175, R20, R21 ;  /* 0x0000001514af723e */ /* 0x000fe400000010ff */
[----:B------:R-:W-:-:S02]  /*125b0*/  F2FP.BF16.PACK_AB R136, R18, R19 ;  /* 0x000000131288723e */ /* 0x000fc400000010ff */
[----:B------:R-:W-:Y:S02]  /*125c0*/  F2FP.BF16.PACK_AB R137, R10, R11 ;  /* 0x0000000b0a89723e */ /* 0x000fe400000010ff */
[----:B------:R-:W-:Y:S02]  /*125d0*/  F2FP.BF16.PACK_AB R138, R16, R17 ;  /* 0x00000011108a723e */ /* 0x000fe400000010ff */
[----:B------:R-:W-:Y:S01]  /*125e0*/  F2FP.BF16.PACK_AB R139, R8, R9 ;  /* 0x00000009088b723e */ /* 0x000fe200000010ff */
[----:B------:R-:W-:Y:S01]  /*125f0*/  FADD.FTZ R0, R20, R0 ;  /* 0x0000000014007221 */ /* 0x000fe20000010000 */
[----:B------:R-:W-:Y:S01]  /*12600*/  STL [R1+0x40], R4 ;  /* 0x0000400401007387 */ /* 0x000fe20000100800 */
[C---:B------:R-:W-:Y:S03]  /*12610*/  HMMA.16816.F32.BF16 R192, R172.reuse, R160, R100 ;  /* 0x000000a0acc0723c */ /* 0x040fe60000041864 */
[----:B------:R1:W-:Y:S04]  /*12620*/  STL [R1+0x44], R3 ;  /* 0x0000440301007387 */ /* 0x0003e80000100800 */
[----:B------:R2:W-:Y:S01]  /*12630*/  STL [R1+0x48], R2 ;  /* 0x0000480201007387 */ /* 0x0005e20000100800 */
[C---:B------:R-:W-:Y:S03]  /*12640*/  HMMA.16816.F32.BF16 R196, R172.reuse, R162, R88 ;  /* 0x000000a2acc4723c */ /* 0x040fe60000041858 */
[----:B------:R2:W-:Y:S05]  /*12650*/  STL [R1+0x4c], R0 ;  /* 0x00004c0001007387 */ /* 0x0005ea0000100800 */
        /* <DEDUP_REMOVED lines=14> */
[----:B------:R-:W-:Y:S01]  /*12740*/  IMAD.MOV.U32 R69, RZ, RZ, R130 ;  /* 0x000000ffff457224 */ /* 0x000fe200078e0082 */
[----:B------:R-:W-:-:S02]  /*12750*/  MOV R70, R131 ;  /* 0x0000008300467202 */ /* 0x000fc40000000f00 */
[----:B-1----:R-:W-:Y:S02]  /*12760*/  MOV R3, R128 ;  /* 0x0000008000037202 */ /* 0x002fe40000000f00 */
[----:B------:R-:W-:Y:S02]  /*12770*/  MOV R68, R129 ;  /* 0x0000008100447202 */ /* 0x000fe40000000f00 */
.L_x_496:
[----:B-12---:R-:W-:-:S06]  /*12780*/  UISETP.GT.AND UP0, UPT, UR14, UR9, UPT ;  /* 0x000000090e00728c */ /* 0x006fcc000bf04270 */
[----:B------:R-:W-:-:S13]  /*12790*/  PLOP3.LUT P0, PT, PT, PT, UP0, 0x80, 0x0 ;  /* 0x000000000000781c */ /* 0x000fda0003f0f008 */
[----:B------:R-:W-:Y:S05]  /*127a0*/  @!P0 BRA `(.L_x_498) ;  /* 0x00008fd000008947 */ /* 0x000fea0003800000 */
[----:B------:R-:W2:Y:S01]  /*127b0*/  LDL.LU.64 R6, [R1+0x30] ;  /* 0x0000300001067983 */ /* 0x000ea20000300a00 */
[----:B------:R-:W-:Y:S01]  /*127c0*/  ULDC.64 UR12, c[0x0][0x198] ;  /* 0x00006600000c7ab9 */ /* 0x000fe20000000a00 */
[----:B------:R-:W-:Y:S01]  /*127d0*/  MOV R132, R69 ;  /* 0x0000004500847202 */ /* 0x000fe20000000f00 */
[----:B------:R-:W-:Y:S01]  /*127e0*/  IMAD.MOV.U32 R134, RZ, RZ, R3 ;  /* 0x000000ffff867224 */ /* 0x000fe200078e0003 */
[----:B------:R-:W2:Y:S01]  /*127f0*/  LDL.LU.64 R4, [R1+0x38] ;  /* 0x0000380001047983 */ /* 0x000ea20000300a00 */
[----:B------:R-:W-:Y:S01]  /*12800*/  MOV R2, R70 ;  /* 0x0000004600027202 */ /* 0x000fe20000000f00 */
[----:B------:R-:W-:Y:S01]  /*12810*/  ULDC.64 UR6, c[0x0][0x1a0] ;  /* 0x0000680000067ab9 */ /* 0x000fe20000000a00 */
[----:B------:R-:W-:Y:S01]  /*12820*/  MOV R133, R68 ;  /* 0x0000004400857202 */ /* 0x000fe20000000f00 */
[----:B------:R-:W-:Y:S02]  /*12830*/  USHF.L.U64.HI UR13, UR12, 0x5, UR13 ;  /* 0x000000050c0d7899 */ /* 0x000fe4000801020d */
[----:B------:R-:W-:-:S02]  /*12840*/  USHF.L.U64.HI UR4, UR6, 0x5, UR7 ;  /* 0x0000000506047899 */ /* 0x000fc40008010207 */
[----:B------:R-:W-:Y:S02]  /*12850*/  USHF.L.U32 UR8, UR6, 0x5, URZ ;  /* 0x0000000506087899 */ /* 0x000fe4000800063f */
[----:B------:R-:W-:Y:S01]  /*12860*/  USHF.L.U32 UR12, UR12, 0x5, URZ ;  /* 0x000000050c0c7899 */ /* 0x000fe2000800063f */
[----:B--2---:R-:W-:-:S05]  /*12870*/  IMAD.MOV.U32 R5, RZ, RZ, R7 ;  /* 0x000000ffff057224 */ /* 0x004fca00078e0007 */
[----:B------:R1:W-:Y:S01]  /*12880*/  STL.64 [R1+0x58], R4 ;  /* 0x0000580401007387 */ /* 0x0003e20000100a00 */
[----:B------:R-:W-:Y:S05]  /*12890*/  BRA `(.L_x_499) ;  /* 0x000002b000007947 */ /* 0x000fea0003800000 */
.L_x_501:
[----:B------:R-:W2:Y:S01]  /*128a0*/  LDL.64 R244, [R1+0x70] ;  /* 0x0000700001f47983 */ /* 0x000ea20000100a00 */
[----:B------:R-:W-:Y:S02]  /*128b0*/  ULDC.64 UR6, c[0x0][0x198] ;  /* 0x0000660000067ab9 */ /* 0x000fe40000000a00 */
[----:B------:R-:W-:Y:S01]  /*128c0*/  UIADD3 UR17, UR14, -0x2, URZ ;  /* 0xfffffffe0e117890 */ /* 0x000fe2000fffe03f */
[----:B------:R-:W3:Y:S03]  /*128d0*/  LDL.64 R242, [R1+0x68] ;  /* 0x0000680001f27983 */ /* 0x000ee60000100a00 */
[----:B------:R-:W-:Y:S02]  /*128e0*/  USHF.R.S32.HI UR14, URZ, 0x1f, UR17 ;  /* 0x0000001f3f0e7899 */ /* 0x000fe40008011411 */
[----:B------:R-:W-:Y:S02]  /*128f0*/  UIMAD.WIDE.U32 UR20, UR17, UR6, URZ ;  /* 0x00000006111472a5 */ /* 0x000fe4000f8e003f */
[----:B------:R-:W-:Y:S04]  /*12900*/  UIMAD UR14, UR14, UR6, URZ ;  /* 0x000000060e0e72a4 */ /* 0x000fe8000f8e023f */
[----:B------:R-:W-:Y:S01]  /*12910*/  UIMAD UR14, UR17, UR7, UR14 ;  /* 0x00000007110e72a4 */ /* 0x000fe2000f8e020e */
[----:B------:R-:W-:Y:S02]  /*12920*/  IMAD.U32 R0, RZ, RZ, UR20 ;  /* 0x00000014ff007e24 */ /* 0x000fe4000f8e00ff */
[----:B------:R-:W-:Y:S01]  /*12930*/  IMAD.U32 R200, RZ, RZ, UR20 ;  /* 0x00000014ffc87e24 */ /* 0x000fe2000f8e00ff */
[----:B------:R-:W-:Y:S06]  /*12940*/  UIADD3 UR14, UR21, UR14, URZ ;  /* 0x0000000e150e7290 */ /* 0x000fec000fffe03f */
[----:B------:R-:W-:Y:S01]  /*12950*/  IMAD.U32 R3, RZ, RZ, UR14 ;  /* 0x0000000eff037e24 */ /* 0x000fe2000f8e00ff */
        /* <DEDUP_REMOVED lines=25> */
[----:B------:R3:W-:Y:S01]  /*12af0*/  LDGSTS.E.BYPASS.LTC128B.128 [R241+0x7000], [R200.64] ;  /* 0x07000000c8f17fae */ /* 0x0007e2000b901d52 */
[----:B----4-:R-:W-:Y:S04]  /*12b00*/  IADD3 R204, P0, R200, UR12, RZ ;  /* 0x0000000cc8cc7c10 */ /* 0x010fe8000ff1e0ff */
[----:B------:R-:W-:Y:S05]  /*12b10*/  IADD3.X R205, R201, UR13, RZ, P0, !PT ;  /* 0x0000000dc9cd7c10 */ /* 0x000fea00087fe4ff */
[----:B------:R3:W-:Y:S04]  /*12b20*/  LDGSTS.E.BYPASS.LTC128B.128 [R241+0x7800], [R204.64] ;  /* 0x07800000ccf17fae */ /* 0x0007e8000b901d52 */
[----:B------:R-:W0:Y:S01]  /*12b30*/  LDGDEPBAR ;  /* 0x00000000000079af */ /* 0x000e220000000000 */
[----:B------:R-:W-:-:S05]  /*12b40*/  BRA `(.L_x_500) ;  /* 0x00000d3000007947 */ /* 0x000fca0003800000 */
.L_x_499:
[----:B------:R-:W2:Y:S01]  /*12b50*/  LDL.64 R6, [R1+0x58] ;  /* 0x0000580001067983 */ /* 0x000ea20000100a00 */
[----:B------:R-:W-:Y:S04]  /*12b60*/  DEPBAR.LE SB0, 0x0 ;  /* 0x000080000000791a */ /* 0x000fe80000000000 */
[----:B------:R-:W-:Y:S01]  /*12b70*/  UIADD3 UR16, UR14, -0x1, URZ ;  /* 0xffffffff0e107890 */ /* 0x000fe2000fffe03f */
[----:B------:R-:W-:Y:S03]  /*12b80*/  BAR.SYNC.DEFER_BLOCKING 0x0 ;  /* 0x0000000000007b1d */ /* 0x000fe60000010000 */
[----:B------:R-:W-:Y:S02]  /*12b90*/  USHF.R.S32.HI UR7, URZ, 0x1f, UR16 ;  /* 0x0000001f3f077899 */ /* 0x000fe40008011410 */
[----:B------:R-:W-:Y:S01]  /*12ba0*/  UIMAD UR6, UR5, UR16, URZ ;  /* 0x00000010050672a4 */ /* 0x000fe2000f8e023f */
[----:B-1----:R-:W-:Y:S01]  /*12bb0*/  IMAD.U32 R4, RZ, RZ, UR16 ;  /* 0x00000010ff047e24 */ /* 0x002fe2000f8e00ff */
[----:B------:R-:W-:Y:S02]  /*12bc0*/  UISETP.GT.AND UP0, UPT, UR16, UR9, UPT ;  /* 0x000000091000728c */ /* 0x000fe4000bf04270 */
[----:B------:R-:W-:Y:S01]  /*12bd0*/  UIMAD UR6, UR7, UR15, UR6 ;  /* 0x0000000f070672a4 */ /* 0x000fe2000f8e0206 */
[----:B--2---:R-:W-:Y:S05]  /*12be0*/  IMAD.WIDE.U32 R4, R4, UR15, R6 ;  /* 0x0000000f04047c25 */ /* 0x004fea000f8e0006 */
[C---:B------:R-:W-:Y:S02]  /*12bf0*/  LEA R6, P0, R4.reuse, c[0x0][0x170], 0x1 ;  /* 0x00005c0004067a11 */ /* 0x040fe400078008ff */
[----:B------:R-:W-:Y:S04]  /*12c00*/  IADD3 R0, R5, UR6, RZ ;  /* 0x0000000605007c10 */ /* 0x000fe8000fffe0ff */
[----:B------:R-:W-:Y:S02]  /*12c10*/  LEA.HI.X R7, R4, c[0x0][0x174], R0, 0x1, P0 ;  /* 0x00005d0004077a11 */ /* 0x000fe400000f0c00 */
[----:B------:R-:W-:Y:S03]  /*12c20*/  IADD3 R4, P0, R6, UR8, RZ ;  /* 0x0000000806047c10 */ /* 0x000fe6000ff1e0ff */
[----:B------:R-:W-:Y:S01]  /*12c30*/  @!PT LDS RZ, [RZ] ;  /* 0x00000000fffff984 */ /* 0x000fe20000000800 */
[----:B------:R-:W-:Y:S01]  /*12c40*/  @!PT LDS RZ, [RZ] ;  /* 0x00000000fffff984 */ /* 0x000fe20000000800 */
[----:B------:R-:W-:Y:S01]  /*12c50*/  @!PT LDS RZ, [RZ] ;  /* 0x00000000fffff984 */ /* 0x000fe20000000800 */
[----:B------:R1:W-:Y:S01]  /*12c60*/  LDGSTS.E.BYPASS.LTC128B.128 [R241+0x8000], [R6.64] ;  /* 0x0800000006f17fae */ /* 0x0003e2000b901d52 */
[----:B------:R-:W-:Y:S02]  /*12c70*/  IADD3.X R5, R7, UR4, RZ, P0, !PT ;  /* 0x0000000407057c10 */ /* 0x000fe400087fe4ff */
[----:B------:R-:W-:Y:S04]  /*12c80*/  IADD3 R14, P0, R4, UR8, RZ ;  /* 0x00000008040e7c10 */ /* 0x000fe8000ff1e0ff */
[----:B------:R-:W-:Y:S01]  /*12c90*/  IADD3.X R15, R5, UR4, RZ, P0, !PT ;  /* 0x00000004050f7c10 */ /* 0x000fe200087fe4ff */
[----:B------:R2:W-:Y:S01]  /*12ca0*/  LDGSTS.E.BYPASS.LTC128B.128 [R241+0x8800], [R4.64] ;  /* 0x0880000004f17fae */ /* 0x0005e2000b901d52 */
[----:B------:R-:W-:Y:S04]  /*12cb0*/  IADD3 R12, P0, R14, UR8, RZ ;  /* 0x000000080e0c7c10 */ /* 0x000fe8000ff1e0ff */
[----:B------:R-:W-:Y:S02]  /*12cc0*/  IADD3.X R13, R15, UR4, RZ, P0, !PT ;  /* 0x000000040f0d7c10 */ /* 0x000fe400087fe4ff */
[----:B------:R-:W-:Y:S01]  /*12cd0*/  IADD3 R10, P0, R12, UR8, RZ ;  /* 0x000000080c0a7c10 */ /* 0x000fe2000ff1e0ff */
[----:B------:R3:W-:Y:S03]  /*12ce0*/  LDGSTS.E.BYPASS.LTC128B.128 [R241+0x9000], [R14.64] ;  /* 0x090000000ef17fae */ /* 0x0007e6000b901d52 */
[----:B------:R-:W-:Y:S02]  /*12cf0*/  IADD3.X R11, R13, UR4, RZ, P0, !PT ;  /* 0x000000040d0b7c10 */ /* 0x000fe400087fe4ff */
[----:B------:R-:W-:Y:S03]  /*12d00*/  IADD3 R8, P0, R10, UR8, RZ ;  /* 0x000000080a087c10 */ /* 0x000fe6000ff1e0ff */
[----:B------:R3:W-:Y:S01]  /*12d10*/  LDGSTS.E.BYPASS.LTC128B.128 [R241+0x9800], [R12.64] ;  /* 0x098000000cf17fae */ /* 0x0007e2000b901d52 */
[----:B------:R-:W-:Y:S07]  /*12d20*/  IADD3.X R9, R11, UR4, RZ, P0, !PT ;  /* 0x000000040b097c10 */ /* 0x000fee00087fe4ff */
[----:B------:R4:W-:Y:S01]  /*12d30*/  LDGSTS.E.BYPASS.LTC128B.128 [R241+0xa000], [R10.64] ;  /* 0x0a0000000af17fae */ /* 0x0009e2000b901d52 */
[----:B--2---:R-:W-:Y:S04]  /*12d40*/  IADD3 R4, P0, R8, UR8, RZ ;  /* 0x0000000808047c10 */ /* 0x004fe8000ff1e0ff */
[----:B------:R-:W-:Y:S03]  /*12d50*/  IADD3.X R5, R9, UR4, RZ, P0, !PT ;  /* 0x0000000409057c10 */ /* 0x000fe600087fe4ff */
[----:B------:R4:W-:Y:S01]  /*12d60*/  LDGSTS.E.BYPASS.LTC128B.128 [R241+0xa800], [R8.64] ;  /* 0x0a80000008f17fae */ /* 0x0009e2000b901d52 */
[----:B-1----:R-:W-:Y:S04]  /*12d70*/  IADD3 R6, P0, R4, UR8, RZ ;  /* 0x0000000804067c10 */ /* 0x002fe8000ff1e0ff */
[----:B------:R-:W-:Y:S02]  /*12d80*/  IADD3.X R7, R5, UR4, RZ, P0, !PT ;  /* 0x0000000405077c10 */ /* 0x000fe400087fe4ff */
[----:B------:R-:W-:Y:S01]  /*12d90*/  PLOP3.LUT P0, PT, PT, PT, UP0, 0x80, 0x0 ;  /* 0x000000000000781c */ /* 0x000fe20003f0f008 */
[----:B------:R1:W-:Y:S08]  /*12da0*/  LDGSTS.E.BYPASS.LTC128B.128 [R241+0xb000], [R4.64] ;  /* 0x0b00000004f17fae */ /* 0x0003f0000b901d52 */
[----:B------:R1:W-:Y:S08]  /*12db0*/  LDGSTS.E.BYPASS.LTC128B.128 [R241+0xb800], [R6.64] ;  /* 0x0b80000006f17fae */ /* 0x0003f0000b901d52 */
[----:B-----5:R-:W-:Y:S08]  /*12dc0*/  LDSM.16.M88.4 R128, [R218] ;  /* 0x00000000da80783b */ /* 0x020ff00000000200 */
[----:B------:R-:W1:Y:S08]  /*12dd0*/  LDSM.16.M88.4 R16, [R135+0x4000] ;  /* 0x004000008710783b */ /* 0x000e700000000200 */
[----:B------:R-:W4:Y:S08]  /*12de0*/  LDSM.16.M88.4 R124, [R218+0x2000] ;  /* 0x00200000da7c783b */ /* 0x000f300000000200 */
[----:B------:R-:W2:Y:S08]  /*12df0*/  LDSM.16.M88.4 R32, [R135+0x4800] ;  /* 0x004800008720783b */ /* 0x000eb00000000200 */
        /* <DEDUP_REMOVED lines=10> */
[-C--:B--2---:R-:W-:Y:S07]  /*12ea0*/  HMMA.16816.F32.BF16 R20, R128, R32.reuse, RZ ;  /* 0x000000208014723c */ /* 0x084fee00000418ff */
[----:B------:R-:W2:Y:S01]  /*12eb0*/  LDSM.16.M88.4 R200, [R135+0x7800] ;  /* 0x0078000087c8783b */ /* 0x000ea20000000200 */
[C---:B------:R-:W-:Y:S07]  /*12ec0*/  HMMA.16816.F32.BF16 R24, R124.reuse, R32, RZ ;  /* 0x000000207c18723c */ /* 0x040fee00000418ff */
[----:B------:R-:W-:Y:S01]  /*12ed0*/  LDSM.16.M88.4 R204, [R221] ;  /* 0x00000000ddcc783b */ /* 0x000fe20000000200 */
[-C--:B------:R-:W-:Y:S07]  /*12ee0*/  HMMA.16816.F32.BF16 R28, R124, R34.reuse, RZ ;  /* 0x000000227c1c723c */ /* 0x080fee00000418ff */
[----:B------:R-:W-:Y:S01]  /*12ef0*/  LDSM.16.M88.4 R208, [R221+0x2000] ;  /* 0x00200000ddd0783b */ /* 0x000fe20000000200 */
        /* <DEDUP_REMOVED lines=149> */
[-C--:B------:R-:W-:Y:S08]  /*13850*/  HMMA.16816.F32.BF16 R124, R208, R206.reuse, R124 ;  /* 0x000000ced07c723c */ /* 0x080ff0000004187c */
[----:B------:R-:W-:Y:S01]  /*13860*/  HMMA.16816.F32.BF16 R128, R200, R206, R128 ;  /* 0x000000cec880723c */ /* 0x000fe20000041880 */
[----:B------:R-:W-:-:S07]  /*13870*/  @P0 BRA `(.L_x_501) ;  /* 0xfffff02000000947 */ /* 0x000fce000383ffff */
.L_x_500:
[----:B------:R-:W-:Y:S01]  /*13880*/  LOP3.LUT R231, R231, 0xfff7ffff, RZ, 0xc0, !PT ;  /* 0xfff7ffffe7e77812 */ /* 0x000fe200078ec0ff */
[----:B------:R-:W1:Y:S01]  /*13890*/  S2R R3, SR_TID.X ;  /* 0x0000000000037919 */ /* 0x000e620000002100 */
[----:B------:R-:W-:Y:S01]  /*138a0*/  LOP3.LUT R230, R230, 0xffffbfff, RZ, 0xc0, !PT ;  /* 0xffffbfffe6e67812 */ /* 0x000fe200078ec0ff */
[----:B------:R-:W-:Y:S01]  /*138b0*/  IMAD.U32 R0, RZ, RZ, UR16 ;  /* 0x00000010ff007e24 */ /* 0x000fe2000f8e00ff */
[----:B------:R-:W-:Y:S01]  /*138c0*/  LOP3.LUT R232, R232, 0xffffdfff, RZ, 0xc0, !PT ;  /* 0xffffdfffe8e87812 */ /* 0x000fe200078ec0ff */
[----:B------:R-:W-:Y:S02]  /*138d0*/  UISETP.GT.AND UP0, UPT, UR16, UR9, UPT ;  /* 0x000000091000728c */ /* 0x000fe4000bf04270 */
[----:B------:R-:W-:Y:S02]  /*138e0*/  UMOV UR14, UR16 ;  /* 0x00000010000e7c82 */ /* 0x000fe40008000000 */
[----:B------:R-:W-:Y:S04]  /*138f0*/  STL [R1+0xd0], R241 ;  /* 0x0000d0f101007387 */ /* 0x000fe80000100800 */
[----:B------:R-:W-:Y:S04]  /*13900*/  STL [R1+0xcc], R229 ;  /* 0x0000cce501007387 */ /* 0x000fe80000100800 */
[----:B------:R-:W-:Y:S04]  /*13910*/  STL [R1+0xc8], R228 ;  /* 0x0000c8e401007387 */ /* 0x000fe80000100800 */
[----:B------:R-:W-:Y:S01]  /*13920*/  STL [R1+0xc4], R227 ;  /* 0x0000c4e301007387 */ /* 0x000fe20000100800 */
[----:B-1----:R-:W-:Y:S03]  /*13930*/  IMAD.SHL.U32 R3, R3, 0x2, RZ ;  /* 0x0000000203037824 */ /* 0x002fe600078e00ff */
[----:B------:R-:W-:Y:S02]  /*13940*/  STL [R1+0xc0], R226 ;  /* 0x0000c0e201007387 */ /* 0x000fe40000100800 */
[----:B------:R-:W-:Y:S02]  /*13950*/  LOP3.LUT R3, R3, 0x6, RZ, 0xc0, !PT ;  /* 0x0000000603037812 */ /* 0x000fe400078ec0ff */
[----:B------:R-:W-:Y:S03]  /*13960*/  STL [R1+0xbc], R225 ;  /* 0x0000bce101007387 */ /* 0x000fe60000100800 */
[----:B------:R-:W-:Y:S01]  /*13970*/  IMAD R0, R0, 0x80, R3 ;  /* 0x0000008000007824 */ /* 0x000fe200078e0203 */
[----:B------:R-:W-:Y:S04]  /*13980*/  STL [R1+0xb8], R224 ;  /* 0x0000b8e001007387 */ /* 0x000fe80000100800 */
[C---:B------:R-:W-:Y:S01]  /*13990*/  IADD3 R3, R0.reuse, 0x1, RZ ;  /* 0x0000000100037810 */ /* 0x040fe20007ffe0ff */
[----:B------:R-:W-:Y:S01]  /*139a0*/  STL [R1+0xb4], R223 ;  /* 0x0000b4df01007387 */ /* 0x000fe20000100800 */
[C---:B------:R-:W-:Y:S02]  /*139b0*/  ISETP.GE.AND P0, PT, R0.reuse, R235, PT ;  /* 0x000000eb0000720c */ /* 0x040fe40003f06270 */
[C---:B------:R-:W-:Y:S01]  /*139c0*/  ISETP.GE.AND P4, PT, R3.reuse, R233, PT ;  /* 0x000000e90300720c */ /* 0x040fe20003f86270 */
[----:B------:R-:W-:Y:S01]  /*139d0*/  STL [R1+0xb0], R222 ;  /* 0x0000b0de01007387 */ /* 0x000fe20000100800 */
[C---:B------:R-:W-:Y:S02]  /*139e0*/  ISETP.GE.AND P3, PT, R3.reuse, R236, PT ;  /* 0x000000ec0300720c */ /* 0x040fe40003f66270 */
[C---:B------:R-:W-:Y:S01]  /*139f0*/  ISETP.GE.OR P4, PT, R3.reuse, R237, !P4 ;  /* 0x000000ed0300720c */ /* 0x040fe20006786670 */
[----:B------:R-:W-:Y:S01]  /*13a00*/  STL [R1+0xac], R221 ;  /* 0x0000acdd01007387 */ /* 0x000fe20000100800 */
[C---:B------:R-:W-:Y:S02]  /*13a10*/  ISETP.GE.AND P2, PT, R3.reuse, R235, PT ;  /* 0x000000eb0300720c */ /* 0x040fe40003f46270 */
[C---:B------:R-:W-:Y:S01]  /*13a20*/  ISETP.GE.AND P5, PT, R3.reuse, R234, PT ;  /* 0x000000ea0300720c */ /* 0x040fe20003fa6270 */
[----:B------:R-:W-:Y:S01]  /*13a30*/  STL [R1+0xa8], R220 ;  /* 0x0000a8dc01007387 */ /* 0x000fe20000100800 */
[C---:B------:R-:W-:Y:S02]  /*13a40*/  ISETP.GE.OR P3, PT, R3.reuse, R240, !P3 ;  /* 0x000000f00300720c */ /* 0x040fe40005f66670 */
[C---:B------:R-:W-:Y:S01]  /*13a50*/  ISETP.GE.AND P1, PT, R0.reuse, R236, PT ;  /* 0x000000ec0000720c */ /* 0x040fe20003f26270 */
[----:B------:R-:W-:Y:S01]  /*13a60*/  STL [R1+0xa4], R219 ;  /* 0x0000a4db01007387 */ /* 0x000fe20000100800 */
[CC--:B------:R-:W-:Y:S02]  /*13a70*/  ISETP.GE.OR P2, PT, R3.reuse, R239.reuse, !P2 ;  /* 0x000000ef0300720c */ /* 0x0c0fe40005746670 */
[----:B------:R-:W-:Y:S01]  /*13a80*/  ISETP.GE.OR P5, PT, R3, R238, !P5 ;  /* 0x000000ee0300720c */ /* 0x000fe20006fa6670 */
[----:B------:R-:W-:Y:S01]  /*13a90*/  STL [R1+0xa0], R218 ;  /* 0x0000a0da01007387 */ /* 0x000fe20000100800 */
[C---:B------:R-:W-:Y:S02]  /*13aa0*/  ISETP.GE.OR P0, PT, R0.reuse, R239, !P0 ;  /* 0x000000ef0000720c */ /* 0x040fe40004706670 */
[C---:B------:R-:W-:Y:S01]  /*13ab0*/  IADD3 R3, R0.reuse, 0x8, RZ ;  /* 0x0000000800037810 */ /* 0x040fe20007ffe0ff */
[----:B------:R-:W-:Y:S01]  /*13ac0*/  STL [R1+0x9c], R217 ;  /* 0x00009cd901007387 */ /* 0x000fe20000100800 */
[C---:B---3--:R-:W-:Y:S02]  /*13ad0*/  IADD3 R200, R0.reuse, 0x9, RZ ;  /* 0x0000000900c87810 */ /* 0x048fe40007ffe0ff */
[----:B------:R-:W-:Y:S01]  /*13ae0*/  FSEL R204, R5, -INF , !P3 ;  /* 0xff80000005cc7808 */ /* 0x000fe20005800000 */
[----:B------:R-:W-:Y:S01]  /*13af0*/  STL [R1+0x98], R216 ;  /* 0x000098d801007387 */ /* 0x000fe20000100800 */
[C---:B------:R-:W-:Y:S02]  /*13b00*/  IADD3 R5, R0.reuse, 0x10, RZ ;  /* 0x0000001000057810 */ /* 0x040fe40007ffe0ff */
[----:B------:R-:W-:Y:S01]  /*13b10*/  ISETP.GE.OR P1, PT, R0, R240, !P1 ;  /* 0x000000f00000720c */ /* 0x000fe20004f26670 */
[----:B------:R1:W-:Y:S01]  /*13b20*/  STL [R1+0x94], R135 ;  /* 0x0000948701007387 */ /* 0x0003e20000100800 */
[----:B------:R-:W-:Y:S02]  /*13b30*/  @P4 LOP3.LUT R231, R231, 0x80000, RZ, 0xfc, !PT ;  /* 0x00080000e7e74812 */ /* 0x000fe400078efcff */
[----:B------:R-:W-:Y:S02]  /*13b40*/  FSEL R205, R6, -INF , !P0 ;  /* 0xff80000006cd7808 */ /* 0x000fe40004000000 */
[-C--:B------:R-:W-:Y:S02]  /*13b50*/  ISETP.GE.AND P4, PT, R3, R236.reuse, PT ;  /* 0x000000ec0300720c */ /* 0x080fe40003f86270 */
[-C--:B------:R-:W-:Y:S02]  /*13b60*/  ISETP.GE.AND P3, PT, R200, R236.reuse, PT ;  /* 0x000000ecc800720c */ /* 0x080fe40003f66270 */
[----:B------:R-:W-:Y:S02]  /*13b70*/  ISETP.GE.AND P0, PT, R5, R236, PT ;  /* 0x000000ec0500720c */ /* 0x000fe40003f06270 */
[----:B------:R-:W-:Y:S02]  /*13b80*/  FSEL R201, R4, -INF , !P1 ;  /* 0xff80000004c97808 */ /* 0x000fe40004800000 */
[-C--:B------:R-:W-:Y:S02]  /*13b90*/  ISETP.GE.OR P4, PT, R3, R240.reuse, !P4 ;  /* 0x000000f00300720c */ /* 0x080fe40006786670 */
[-C--:B------:R-:W-:Y:S02]  /*13ba0*/  ISETP.GE.OR P3, PT, R200, R240.reuse, !P3 ;  /* 0x000000f0c800720c */ /* 0x080fe40005f66670 */
[----:B------:R-:W-:Y:S02]  /*13bb0*/  IADD3 R4, R0, 0x11, RZ ;  /* 0x0000001100047810 */ /* 0x000fe40007ffe0ff */
[----:B------:R-:W-:Y:S02]  /*13bc0*/  ISETP.GE.OR P0, PT, R5, R240, !P0 ;  /* 0x000000f00500720c */ /* 0x000fe40004706670 */
[----:B------:R-:W-:Y:S02]  /*13bd0*/  FSEL R206, R7, -INF , !P2 ;  /* 0xff80000007ce7808 */ /* 0x000fe40005000000 */
[----:B------:R-:W-:Y:S02]  /*13be0*/  ISETP.GE.AND P2, PT, R3, R235, PT ;  /* 0x000000eb0300720c */ /* 0x000fe40003f46270 */
[----:B------:R-:W-:Y:S02]  /*13bf0*/  FSEL R203, R16, -INF , !P4 ;  /* 0xff80000010cb7808 */ /* 0x000fe40006000000 */
[----:B------:R-:W-:Y:S02]  /*13c00*/  FSEL R202, R17, -INF , !P3 ;  /* 0xff80000011ca7808 */ /* 0x000fe40005800000 */
[C---:B------:R-:W-:Y:S02]  /*13c10*/  ISETP.GE.AND P4, PT, R3.reuse, R234, PT ;  /* 0x000000ea0300720c */ /* 0x040fe40003f86270 */
[C---:B------:R-:W-:Y:S02]  /*13c20*/  ISETP.GE.AND P3, PT, R3.reuse, R233, PT ;  /* 0x000000e90300720c */ /* 0x040fe40003f66270 */
[----:B------:R-:W-:Y:S02]  /*13c30*/  FSEL R20, R20, -INF , !P0 ;  /* 0xff80000014147808 */ /* 0x000fe40004000000 */
[C---:B------:R-:W-:Y:S02]  /*13c40*/  ISETP.GE.AND P0, PT, R4.reuse, R235, PT ;  /* 0x000000eb0400720c */ /* 0x040fe40003f06270 */
[C---:B------:R-:W-:Y:S02]  /*13c50*/  ISETP.GE.OR P2, PT, R3.reuse, R239, !P2 ;  /* 0x000000ef0300720c */ /* 0x040fe40005746670 */
[C---:B------:R-:W-:Y:S02]  /*13c60*/  ISETP.GE.OR P4, PT, R3.reuse, R238, !P4 ;  /* 0x000000ee0300720c */ /* 0x040fe40006786670 */
[----:B------:R-:W-:Y:S02]  /*13c70*/  ISETP.GE.OR P3, PT, R3, R237, !P3 ;  /* 0x000000ed0300720c */ /* 0x000fe40005f66670 */
[----:B------:R-:W-:Y:S02]  /*13c80*/  ISETP.GE.OR P0, PT, R4, R239, !P0 ;  /* 0x000000ef0400720c */ /* 0x000fe40004706670 */
[C---:B------:R-:W-:Y:S02]  /*13c90*/  IADD3 R3, R0.reuse, 0x18, RZ ;  /* 0x0000001800037810 */ /* 0x040fe40007ffe0ff */
[----:B------:R-:W-:Y:S02]  /*13ca0*/  FSEL R23, R23, -INF , !P0 ;  /* 0xff80000017177808 */ /* 0x000fe40004000000 */
[C---:B------:R-:W-:Y:S02]  /*13cb0*/  ISETP.GE.AND P0, PT, R3.reuse, R236, PT ;  /* 0x000000ec0300720c */ /* 0x040fe40003f06270 */
[----:B------:R-:W-:Y:S02]  /*13cc0*/  IADD3 R6, R0, 0x19, RZ ;  /* 0x0000001900067810 */ /* 0x000fe40007ffe0ff */
[----:B------:R-:W-:Y:S02]  /*13cd0*/  ISETP.GE.OR P0, PT, R3, R240, !P0 ;  /* 0x000000f00300720c */ /* 0x000fe40004706670 */
[----:B------:R-:W-:Y:S02]  /*13ce0*/  ISETP.GE.AND P1, PT, R200, R235, PT ;  /* 0x000000ebc800720c */ /* 0x000fe40003f26270 */
[----:B------:R-:W-:Y:S02]  /*13cf0*/  FSEL R32, R32, -INF , !P0 ;  /* 0xff80000020207808 */ /* 0x000fe40004000000 */
[-C--:B------:R-:W-:Y:S02]  /*13d00*/  ISETP.GE.AND P0, PT, R6, R236.reuse, PT ;  /* 0x000000ec0600720c */ /* 0x080fe40003f06270 */
[----:B------:R-:W-:Y:S02]  /*13d10*/  ISETP.GE.OR P1, PT, R200, R239, !P1 ;  /* 0x000000efc800720c */ /* 0x000fe40004f26670 */
[----:B------:R-:W-:Y:S02]  /*13d20*/  FSEL R207, R18, -INF , !P2 ;  /* 0xff80000012cf7808 */ /* 0x000fe40005000000 */
[----:B------:R-:W-:Y:S02]  /*13d30*/  ISETP.GE.AND P2, PT, R4, R236, PT ;  /* 0x000000ec0400720c */ /* 0x000fe40003f46270 */
[-C--:B------:R-:W-:Y:S02]  /*13d40*/  ISETP.GE.OR P0, PT, R6, R240.reuse, !P0 ;  /* 0x000000f00600720c */ /* 0x080fe40004706670 */
[----:B------:R-:W-:Y:S02]  /*13d50*/  FSEL R208, R19, -INF , !P1 ;  /* 0xff80000013d07808 */ /* 0x000fe40004800000 */
[-C--:B------:R-:W-:Y:S02]  /*13d60*/  ISETP.GE.AND P1, PT, R5, R235.reuse, PT ;  /* 0x000000eb0500720c */ /* 0x080fe40003f26270 */
[----:B------:R-:W-:Y:S02]  /*13d70*/  ISETP.GE.OR P2, PT, R4, R240, !P2 ;  /* 0x000000f00400720c */ /* 0x000fe40005746670 */
[----:B------:R-:W-:Y:S02]  /*13d80*/  FSEL R33, R33, -INF , !P0 ;  /* 0xff80000021217808 */ /* 0x000fe40004000000 */
[----:B------:R-:W-:Y:S02]  /*13d90*/  ISETP.GE.AND P0, PT, R3, R235, PT ;  /* 0x000000eb0300720c */ /* 0x000fe40003f06270 */
[-C--:B------:R-:W-:Y:S02]  /*13da0*/  ISETP.GE.OR P1, PT, R5, R239.reuse, !P1 ;  /* 0x000000ef0500720c */ /* 0x080fe40004f26670 */
[----:B------:R-:W-:Y:S02]  /*13db0*/  FSEL R21, R21, -INF , !P2 ;  /* 0xff80000015157808 */ /* 0x000fe40005000000 */
[----:B------:R-:W-:Y:S02]  /*13dc0*/  ISETP.GE.AND P2, PT, R200, R234, PT ;  /* 0x000000eac800720c */ /* 0x000fe40003f46270 */
[----:B------:R-:W-:Y:S02]  /*13dd0*/  @P5 LOP3.LUT R230, R230, 0x4000, RZ, 0xfc, !PT ;  /* 0x00004000e6e65812 */ /* 0x000fe400078efcff */
[----:B------:R-:W-:Y:S02]  /*13de0*/  ISETP.GE.OR P0, PT, R3, R239, !P0 ;  /* 0x000000ef0300720c */ /* 0x000fe40004706670 */
[----:B-1----:R-:W-:Y:S02]  /*13df0*/  FSEL R135, R22, -INF , !P1 ;  /* 0xff80000016877808 */ /* 0x002fe40004800000 */
[C---:B------:R-:W-:Y:S02]  /*13e00*/  ISETP.GE.AND P1, PT, R200.reuse, R233, PT ;  /* 0x000000e9c800720c */ /* 0x040fe40003f26270 */
[----:B------:R-:W-:Y:S02]  /*13e10*/  ISETP.GE.OR P2, PT, R200, R238, !P2 ;  /* 0x000000eec800720c */ /* 0x000fe40005746670 */
[----:B------:R-:W-:Y:S02]  /*13e20*/  LOP3.LUT R230, R230, 0xffffdfff, RZ, 0xc0, !PT ;  /* 0xffffdfffe6e67812 */ /* 0x000fe400078ec0ff */
[----:B------:R-:W-:Y:S02]  /*13e30*/  FSEL R34, R34, -INF , !P0 ;  /* 0xff80000022227808 */ /* 0x000fe40004000000 */
[----:B------:R-:W-:Y:S02]  /*13e40*/  ISETP.GE.AND P0, PT, R6, R235, PT ;  /* 0x000000eb0600720c */ /* 0x000fe40003f06270 */
[----:B------:R-:W-:Y:S02]  /*13e50*/  ISETP.GE.OR P1, PT, R200, R237, !P1 ;  /* 0x000000edc800720c */ /* 0x000fe40004f26670 */
[----:B------:R-:W-:Y:S02]  /*13e60*/  @P4 LOP3.LUT R230, R230, 0x2000, RZ, 0xfc, !PT ;  /* 0x00002000e6e64812 */ /* 0x000fe400078efcff */
[----:B------:R-:W-:Y:S02]  /*13e70*/  LOP3.LUT R231, R231, 0xfffbffff, RZ, 0xc0, !PT ;  /* 0xfffbffffe7e77812 */ /* 0x000fe400078ec0ff */
[----:B------:R-:W-:Y:S02]  /*13e80*/  ISETP.GE.OR P0, PT, R6, R239, !P0 ;  /* 0x000000ef0600720c */ /* 0x000fe40004706670 */
[----:B------:R-:W-:Y:S02]  /*13e90*/  @P3 LOP3.LUT R231, R231, 0x40000, RZ, 0xfc, !PT ;  /* 0x00040000e7e73812 */ /* 0x000fe400078efcff */
[----:B------:R-:W-:Y:S02]  /*13ea0*/  LOP3.LUT R230, R230, 0xffffefff, RZ, 0xc0, !PT ;  /* 0xffffefffe6e67812 */ /* 0x000fe400078ec0ff */
[----:B------:R-:W-:Y:S02]  /*13eb0*/  FSEL R35, R35, -INF , !P0 ;  /* 0xff80000023237808 */ /* 0x000fe40004000000 */
[----:B------:R-:W-:Y:S02]  /*13ec0*/  ISETP.GE.AND P0, PT, R5, R234, PT ;  /* 0x000000ea0500720c */ /* 0x000fe40003f06270 */
[----:B------:R-:W-:Y:S02]  /*13ed0*/  @P2 LOP3.LUT R230, R230, 0x1000, RZ, 0xfc, !PT ;  /* 0x00001000e6e62812 */ /* 0x000fe400078efcff */
[----:B------:R-:W-:Y:S02]  /*13ee0*/  LOP3.LUT R231, R231, 0xfffdffff, RZ, 0xc0, !PT ;  /* 0xfffdffffe7e77812 */ /* 0x000fe400078ec0ff */
[C---:B------:R-:W-:Y:S02]  /*13ef0*/  ISETP.GE.OR P2, PT, R5.reuse, R238, !P0 ;  /* 0x000000ee0500720c */ /* 0x040fe40004746670 */
[----:B------:R-:W-:Y:S02]  /*13f00*/  ISETP.GE.AND P0, PT, R5, R233, PT ;  /* 0x000000e90500720c */ /* 0x000fe40003f06270 */
[----:B------:R-:W-:Y:S02]  /*13f10*/  @P1 LOP3.LUT R231, R231, 0x20000, RZ, 0xfc, !PT ;  /* 0x00020000e7e71812 */ /* 0x000fe400078efcff */
[----:B------:R-:W-:Y:S02]  /*13f20*/  ISETP.GE.OR P1, PT, R5, R237, !P0 ;  /* 0x000000ed0500720c */ /* 0x000fe40004726670 */
[----:B------:R-:W-:Y:S02]  /*13f30*/  IADD3 R5, R0, 0x20, RZ ;  /* 0x0000002000057810 */ /* 0x000fe40007ffe0ff */
[----:B------:R-:W-:Y:S02]  /*13f40*/  LOP3.LUT R230, R230, 0xfffff7ff, RZ, 0xc0, !PT ;  /* 0xfffff7ffe6e67812 */ /* 0x000fe400078ec0ff */
[C---:B------:R-:W-:Y:S02]  /*13f50*/  ISETP.GE.AND P0, PT, R5.reuse, R236, PT ;  /* 0x000000ec0500720c */ /* 0x040fe40003f06270 */
[----:B------:R-:W-:Y:S02]  /*13f60*/  @P2 LOP3.LUT R230, R230, 0x800, RZ, 0xfc, !PT ;  /* 0x00000800e6e62812 */ /* 0x000fe400078efcff */
[----:B------:R-:W-:Y:S02]  /*13f70*/  ISETP.GE.OR P0, PT, R5, R240, !P0 ;  /* 0x000000f00500720c */ /* 0x000fe40004706670 */
[----:B------:R-:W-:Y:S02]  /*13f80*/  LOP3.LUT R231, R231, 0xfffeffff, RZ, 0xc0, !PT ;  /* 0xfffeffffe7e77812 */ /* 0x000fe400078ec0ff */
[----:B------:R-:W-:Y:S02]  /*13f90*/  FSEL R36, R36, -INF , !P0 ;  /* 0xff80000024247808 */ /* 0x000fe40004000000 */
[C---:B------:R-:W-:Y:S02]  /*13fa0*/  ISETP.GE.AND P0, PT, R4.reuse, R234, PT ;  /* 0x000000ea0400720c */ /* 0x040fe40003f06270 */
[----:B------:R-:W-:Y:S02]  /*13fb0*/  @P1 LOP3.LUT R231, R231, 0x10000, RZ, 0xfc, !PT ;  /* 0x00010000e7e71812 */ /* 0x000fe400078efcff */
[C---:B------:R-:W-:Y:S02]  /*13fc0*/  ISETP.GE.OR P2, PT, R4.reuse, R238, !P0 ;  /* 0x000000ee0400720c */ /* 0x040fe40004746670 */
[----:B------:R-:W-:Y:S02]  /*13fd0*/  ISETP.GE.AND P0, PT, R4, R233, PT ;  /* 0x000000e90400720c */ /* 0x000fe40003f06270 */
[----:B------:R-:W-:Y:S02]  /*13fe0*/  LOP3.LUT R230, R230, 0xfffffbff, RZ, 0xc0, !PT ;  /* 0xfffffbffe6e67812 */ /* 0x000fe400078ec0ff */
[----:B------:R-:W-:Y:S02]  /*13ff0*/  ISETP.GE.OR P1, PT, R4, R237, !P0 ;  /* 0x000000ed0400720c */ /* 0x000fe40004726670 */
[----:B------:R-:W-:Y:S02]  /*14000*/  IADD3 R4, R0, 0x21, RZ ;  /* 0x0000002100047810 */ /* 0x000fe40007ffe0ff */
[----:B------:R-:W-:Y:S02]  /*14010*/  LOP3.LUT R231, R231, 0xffff7fff, RZ, 0xc0, !PT ;  /* 0xffff7fffe7e77812 */ /* 0x000fe400078ec0ff */
[----:B------:R-:W-:Y:S02]  /*14020*/  ISETP.GE.AND P0, PT, R4, R236, PT ;  /* 0x000000ec0400720c */ /* 0x000fe40003f06270 */
[----:B------:R-:W-:Y:S02]  /*14030*/  @P2 LOP3.LUT R230, R230, 0x400, RZ, 0xfc, !PT ;  /* 0x00000400e6e62812 */ /* 0x000fe400078efcff */
[----:B------:R-:W-:Y:S02]  /*14040*/  ISETP.GE.OR P0, PT, R4, R240, !P0 ;  /* 0x000000f00400720c */ /* 0x000fe40004706670 */
[----:B------:R-:W-:Y:S02]  /*14050*/  LOP3.LUT R230, R230, 0xfffffdff, RZ, 0xc0, !PT ;  /* 0xfffffdffe6e67812 */ /* 0x000fe400078ec0ff */
[----:B------:R-:W-:Y:S02]  /*14060*/  FSEL R37, R37, -INF , !P0 ;  /* 0xff80000025257808 */ /* 0x000fe40004000000 */
[----:B------:R-:W-:Y:S02]  /*14070*/  ISETP.GE.AND P0, PT, R5, R235, PT ;  /* 0x000000eb0500720c */ /* 0x000fe40003f06270 */
[----:B------:R-:W-:Y:S02]  /*14080*/  @P1 LOP3.LUT R231, R231, 0x8000, RZ, 0xfc, !PT ;  /* 0x00008000e7e71812 */ /* 0x000fe400078efcff */
[----:B------:R-:W-:Y:S02]  /*14090*/  ISETP.GE.OR P0, PT, R5, R239, !P0 ;  /* 0x000000ef0500720c */ /* 0x000fe40004706670 */
[----:B------:R-:W-:Y:S02]  /*140a0*/  LOP3.LUT R231, R231, 0xffffbfff, RZ, 0xc0, !PT ;  /* 0xffffbfffe7e77812 */ /* 0x000fe400078ec0ff */
[----:B------:R-:W-:Y:S02]  /*140b0*/  FSEL R38, R38, -INF , !P0 ;  /* 0xff80000026267808 */ /* 0x000fe40004000000 */
[C---:B------:R-:W-:Y:S04]  /*140c0*/  ISETP.GE.AND P0, PT, R4.reuse, R235, PT ;  /* 0x000000eb0400720c */ /* 0x040fe80003f06270 */
[----:B------:R-:W-:Y:S04]  /*140d0*/  ISETP.GE.OR P0, PT, R4, R239, !P0 ;  /* 0x000000ef0400720c */ /* 0x000fe80004706670 */
[----:B------:R-:W-:Y:S02]  /*140e0*/  FSEL R39, R39, -INF , !P0 ;  /* 0xff80000027277808 */ /* 0x000fe40004000000 */
[C---:B------:R-:W-:Y:S03]  /*140f0*/  ISETP.GE.AND P0, PT, R3.reuse, R234, PT ;  /* 0x000000ea0300720c */ /* 0x040fe60003f06270 */
[----:B------:R-:W-:Y:S01]  /*14100*/  STL [R1+0x18], R39 ;  /* 0x0000182701007387 */ /* 0x000fe20000100800 */
[C---:B------:R-:W-:Y:S02]  /*14110*/  ISETP.GE.OR P2, PT, R3.reuse, R238, !P0 ;  /* 0x000000ee0300720c */ /* 0x040fe40004746670 */
[C---:B------:R-:W-:Y:S04]  /*14120*/  ISETP.GE.AND P0, PT, R3.reuse, R233, PT ;  /* 0x000000e90300720c */ /* 0x040fe80003f06270 */
[----:B------:R-:W-:Y:S02]  /*14130*/  ISETP.GE.OR P1, PT, R3, R237, !P0 ;  /* 0x000000ed0300720c */ /* 0x000fe40004726670 */
[----:B------:R-:W-:Y:S04]  /*14140*/  IADD3 R3, R0, 0x28, RZ ;  /* 0x0000002800037810 */ /* 0x000fe80007ffe0ff */
        /* <DEDUP_REMOVED lines=8> */
[C---:B------:R-:W-:Y:S02]  /*141d0*/  ISETP.GE.AND P0, PT, R6.reuse, R233, PT ;  /* 0x000000e90600720c */ /* 0x040fe40003f06270 */
[----:B------:R-:W-:Y:S02]  /*141e0*/  LOP3.LUT R231, R231, 0xffffdfff, RZ, 0xc0, !PT ;  /* 0xffffdfffe7e77812 */ /* 0x000fe400078ec0ff */
[----:B------:R-:W-:Y:S02]  /*141f0*/  ISETP.GE.OR P1, PT, R6, R237, !P0 ;  /* 0x000000ed0600720c */ /* 0x000fe40004726670 */
[----:B------:R-:W-:Y:S04]  /*14200*/  IADD3 R6, R0, 0x29, RZ ;  /* 0x0000002900067810 */ /* 0x000fe80007ffe0ff */
        /* <DEDUP_REMOVED lines=10> */
[C---:B------:R-:W-:Y:S03]  /*142b0*/  ISETP.GE.AND P0, PT, R6.reuse, R235, PT ;  /* 0x000000eb0600720c */ /* 0x040fe60003f06270 */
[----:B------:R-:W-:Y:S01]  /*142c0*/  STL [R1+0x14], R50 ;  /* 0x0000143201007387 */ /* 0x000fe20000100800 */
        /* <DEDUP_REMOVED lines=34> */
[C---:B------:R-:W-:Y:S04]  /*144f0*/  ISETP.GE.AND P0, PT, R3.reuse, R234, PT ;  /* 0x000000ea0300720c */ /* 0x040fe80003f06270 */
        /* <DEDUP_REMOVED lines=32> */
[C---:B------:R-:W-:Y:S01]  /*14700*/  ISETP.GE.AND P0, PT, R5.reuse, R233, PT ;  /* 0x000000e90500720c */ /* 0x040fe20003f06270 */
[----:B------:R-:W-:Y:S03]  /*14710*/  STL [R1+0xd4], R236 ;  /* 0x0000d4ec01007387 */ /* 0x000fe60000100800 */
[----:B------:R-:W-:Y:S01]  /*14720*/  ISETP.GE.OR P1, PT, R5, R237, !P0 ;  /* 0x000000ed0500720c */ /* 0x000fe20004726670 */
[----:B------:R-:W-:Y:S01]  /*14730*/  STL [R1+0xd8], R240 ;  /* 0x0000d8f001007387 */ /* 0x000fe20000100800 */
[----:B------:R-:W-:Y:S03]  /*14740*/  IADD3 R5, R0, 0x40, RZ ;  /* 0x0000004000057810 */ /* 0x000fe60007ffe0ff */
[----:B------:R-:W-:Y:S01]  /*14750*/  STL [R1+0xdc], R235 ;  /* 0x0000dceb01007387 */ /* 0x000fe20000100800 */
[C---:B------:R-:W-:Y:S02]  /*14760*/  ISETP.GE.AND P0, PT, R5.reuse, R236, PT ;  /* 0x000000ec0500720c */ /* 0x040fe40003f06270 */
[----:B------:R-:W-:Y:S01]  /*14770*/  @P2 LOP3.LUT R230, R230, 0x8, RZ, 0xfc, !PT ;  /* 0x00000008e6e62812 */ /* 0x000fe200078efcff */
[----:B------:R-:W-:Y:S01]  /*14780*/  STL [R1+0xe0], R239 ;  /* 0x0000e0ef01007387 */ /* 0x000fe20000100800 */
        /* <DEDUP_REMOVED lines=52> */
[----:B------:R-:W-:Y:S01]  /*14ad0*/  FSEL R252, R83, -INF , !P0 ;  /* 0xff80000053fc7808 */ /* 0x000fe20004000000 */
[----:B------:R-:W-:Y:S01]  /*14ae0*/  IMAD.MOV.U32 R83, RZ, RZ, R135 ;  /* 0x000000ffff537224 */ /* 0x000fe200078e0087 */
[C---:B------:R-:W-:Y:S04]  /*14af0*/  ISETP.GE.AND P0, PT, R5.reuse, R234, PT ;  /* 0x000000ea0500720c */ /* 0x040fe80003f06270 */
[C---:B------:R-:W-:Y:S02]  /*14b00*/  ISETP.GE.OR P2, PT, R5.reuse, R238, !P0 ;  /* 0x000000ee0500720c */ /* 0x040fe40004746670 */
[C---:B------:R-:W-:Y:S04]  /*14b10*/  ISETP.GE.AND P0, PT, R5.reuse, R233, PT ;  /* 0x000000e90500720c */ /* 0x040fe80003f06270 */
[----:B------:R-:W-:Y:S02]  /*14b20*/  ISETP.GE.OR P1, PT, R5, R237, !P0 ;  /* 0x000000ed0500720c */ /* 0x000fe40004726670 */
[----:B------:R-:W-:Y:S04]  /*14b30*/  IADD3 R5, R0, 0x50, RZ ;  /* 0x0000005000057810 */ /* 0x000fe80007ffe0ff */
[----:B------:R-:W-:Y:S02]  /*14b40*/  ISETP.GE.AND P0, PT, R5, R236, PT ;  /* 0x000000ec0500720c */ /* 0x000fe40003f06270 */
        /* <DEDUP_REMOVED lines=11> */
[C---:B------:R-:W-:Y:S02]  /*14c00*/  ISETP.GE.AND P0, PT, R4.reuse, R236, PT ;  /* 0x000000ec0400720c */ /* 0x040fe40003f06270 */
        /* <DEDUP_REMOVED lines=9> */
[C---:B------:R-:W-:Y:S02]  /*14ca0*/  ISETP.GE.AND P0, PT, R4.reuse, R235, PT ;  /* 0x000000eb0400720c */ /* 0x040fe40003f06270 */
[C---:B------:R-:W-:Y:S02]  /*14cb0*/  ISETP.GE.AND P6, PT, R4.reuse, R233, PT ;  /* 0x000000e90400720c */ /* 0x040fe40003fc6270 */
[C---:B------:R-:W-:Y:S02]  /*14cc0*/  ISETP.GE.OR P0, PT, R4.reuse, R239, !P0 ;  /* 0x000000ef0400720c */ /* 0x040fe40004706670 */
[----:B------:R-:W-:Y:S02]  /*14cd0*/  ISETP.GE.OR P6, PT, R4, R237, !P6 ;  /* 0x000000ed0400720c */ /* 0x000fe400077c6670 */
[----:B------:R-:W-:Y:S02]  /*14ce0*/  FSEL R250, R87, -INF , !P0 ;  /* 0xff80000057fa7808 */ /* 0x000fe40004000000 */
[C---:B------:R-:W-:Y:S04]  /*14cf0*/  ISETP.GE.AND P0, PT, R3.reuse, R234, PT ;  /* 0x000000ea0300720c */ /* 0x040fe80003f06270 */
[C---:B------:R-:W-:Y:S02]  /*14d00*/  ISETP.GE.OR P2, PT, R3.reuse, R238, !P0 ;  /* 0x000000ee0300720c */ /* 0x040fe40004746670 */
[C---:B------:R-:W-:Y:S03]  /*14d10*/  ISETP.GE.AND P0, PT, R3.reuse, R233, PT ;  /* 0x000000e90300720c */ /* 0x040fe60003f06270 */
[----:B------:R-:W-:Y:S02]  /*14d20*/  @P6 LOP3.LUT R230, R230, 0x40000, RZ, 0xfc, !PT ;  /* 0x00040000e6e66812 */ /* 0x000fe400078efcff */
        /* <DEDUP_REMOVED lines=14> */
[----:B------:R-:W-:Y:S02]  /*14e10*/  IADD3 R6, R0, 0x59, RZ ;  /* 0x0000005900067810 */ /* 0x000fe40007ffe0ff */
[----:B------:R-:W-:Y:S02]  /*14e20*/  ISETP.GE.AND P5, PT, R3, R233, PT ;  /* 0x000000e90300720c */ /* 0x000fe40003fa6270 */
        /* <DEDUP_REMOVED lines=11> */
[----:B------:R-:W-:Y:S02]  /*14ee0*/  ISETP.GE.OR P5, PT, R3, R237, !P5 ;  /* 0x000000ed0300720c */ /* 0x000fe40006fa6670 */
[C---:B------:R-:W-:Y:S02]  /*14ef0*/  ISETP.GE.OR P0, PT, R6.reuse, R239, !P0 ;  /* 0x000000ef0600720c */ /* 0x040fe40004706670 */
[C---:B------:R-:W-:Y:S02]  /*14f00*/  ISETP.GE.AND P4, PT, R6.reuse, R233, PT ;  /* 0x000000e90600720c */ /* 0x040fe40003f86270 */
[----:B------:R-:W-:Y:S02]  /*14f10*/  FSEL R248, R99, -INF , !P0 ;  /* 0xff80000063f87808 */ /* 0x000fe40004000000 */
[C---:B------:R-:W-:Y:S02]  /*14f20*/  ISETP.GE.AND P0, PT, R5.reuse, R234, PT ;  /* 0x000000ea0500720c */ /* 0x040fe40003f06270 */
[----:B------:R-:W-:Y:S02]  /*14f30*/  ISETP.GE.OR P4, PT, R6, R237, !P4 ;  /* 0x000000ed0600720c */ /* 0x000fe40006786670 */
[C---:B------:R-:W-:Y:S02]  /*14f40*/  ISETP.GE.OR P2, PT, R5.reuse, R238, !P0 ;  /* 0x000000ee0500720c */ /* 0x040fe40004746670 */
[C---:B------:R-:W-:Y:S02]  /*14f50*/  ISETP.GE.AND P0, PT, R5.reuse, R233, PT ;  /* 0x000000e90500720c */ /* 0x040fe40003f06270 */
        /* <DEDUP_REMOVED lines=18> */
[----:B------:R-:W-:Y:S02]  /*15080*/  @P0 LOP3.LUT R231, R231, 0x4000000, RZ, 0xfc, !PT ;  /* 0x04000000e7e70812 */ /* 0x000fe400078efcff */
[C---:B------:R-:W-:Y:S02]  /*15090*/  ISETP.GE.AND P0, PT, R4.reuse, R236, PT ;  /* 0x000000ec0400720c */ /* 0x040fe40003f06270 */
[----:B------:R-:W-:Y:S02]  /*150a0*/  LOP3.LUT R231, R231, 0xfdffffff, RZ, 0xc0, !PT ;  /* 0xfdffffffe7e77812 */ /* 0x000fe400078ec0ff */
[C---:B------:R-:W-:Y:S02]  /*150b0*/  ISETP.GE.OR P0, PT, R4.reuse, R240, !P0 ;  /* 0x000000f00400720c */ /* 0x040fe40004706670 */
[----:B------:R-:W-:Y:S02]  /*150c0*/  ISETP.GE.AND P2, PT, R4, R233, PT ;  /* 0x000000e90400720c */ /* 0x000fe40003f46270 */
[----:B------:R-:W-:Y:S02]  /*150d0*/  FSEL R101, R101, -INF , !P0 ;  /* 0xff80000065657808 */ /* 0x000fe40004000000 */
[C---:B------:R-:W-:Y:S02]  /*150e0*/  ISETP.GE.AND P0, PT, R5.reuse, R235, PT ;  /* 0x000000eb0500720c */ /* 0x040fe40003f06270 */
[----:B------:R-:W-:Y:S02]  /*150f0*/  @P3 LOP3.LUT R230, R230, 0x10000, RZ, 0xfc, !PT ;  /* 0x00010000e6e63812 */ /* 0x000fe400078efcff */
[----:B------:R-:W-:Y:S02]  /*15100*/  ISETP.GE.OR P0, PT, R5, R239, !P0 ;  /* 0x000000ef0500720c */ /* 0x000fe40004706670 */
[----:B------:R-:W-:Y:S02]  /*15110*/  ISETP.GE.OR P2, PT, R4, R237, !P2 ;  /* 0x000000ed0400720c */ /* 0x000fe40005746670 */
[----:B------:R-:W-:Y:S02]  /*15120*/  FSEL R247, R102, -INF , !P0 ;  /* 0xff80000066f77808 */ /* 0x000fe40004000000 */
[----:B------:R-:W-:Y:S02]  /*15130*/  ISETP.GE.AND P0, PT, R4, R235, PT ;  /* 0x000000eb0400720c */ /* 0x000fe40003f06270 */
[----:B------:R-:W-:Y:S02]  /*15140*/  LOP3.LUT P6, RZ, R230, 0x100, RZ, 0xc0, !PT ;  /* 0x00000100e6ff7812 */ /* 0x000fe400078cc0ff */
[----:B------:R-:W-:Y:S02]  /*15150*/  ISETP.GE.OR P0, PT, R4, R239, !P0 ;  /* 0x000000ef0400720c */ /* 0x000fe40004706670 */
[----:B------:R-:W-:Y:S02]  /*15160*/  LOP3.LUT P5, RZ, R230, 0x200, RZ, 0xc0, !PT ;  /* 0x00000200e6ff7812 */ /* 0x000fe400078ac0ff */
[----:B------:R-:W-:Y:S02]  /*15170*/  FSEL R246, R103, -INF , !P0 ;  /* 0xff80000067f67808 */ /* 0x000fe40004000000 */
[----:B------:R-:W-:Y:S02]  /*15180*/  ISETP.GE.AND P0, PT, R3, R234, PT ;  /* 0x000000ea0300720c */ /* 0x000fe40003f06270 */
[----:B------:R-:W-:Y:S02]  /*15190*/  FSEL R98, R29, -INF , !P6 ;  /* 0xff8000001d627808 */ /* 0x000fe40007000000 */
[----:B------:R-:W-:Y:S02]  /*151a0*/  ISETP.GE.OR P0, PT, R3, R238, !P0 ;  /* 0x000000ee0300720c */ /* 0x000fe40004706670 */
[----:B------:R-:W-:Y:S11]  /*151b0*/  IADD3 R3, R0, 0x68, RZ ;  /* 0x0000006800037810 */ /* 0x000ff60007ffe0ff */
[----:B------:R-:W-:Y:S02]  /*151c0*/  @P0 LOP3.LUT R231, R231, 0x2000000, RZ, 0xfc, !PT ;  /* 0x02000000e7e70812 */ /* 0x000fe400078efcff */
[----:B------:R-:W-:Y:S02]  /*151d0*/  ISETP.GE.AND P0, PT, R3, R236, PT ;  /* 0x000000ec0300720c */ /* 0x000fe40003f06270 */
[----:B------:R-:W-:Y:S02]  /*151e0*/  LOP3.LUT R231, R231, 0xfeffffff, RZ, 0xc0, !PT ;  /* 0xfeffffffe7e77812 */ /* 0x000fe400078ec0ff */
[----:B------:R-:W-:Y:S04]  /*151f0*/  ISETP.GE.OR P0, PT, R3, R240, !P0 ;  /* 0x000000f00300720c */ /* 0x000fe80004706670 */
[----:B------:R-:W-:Y:S02]  /*15200*/  FSEL R112, R112, -INF , !P0 ;  /* 0xff80000070707808 */ /* 0x000fe40004000000 */
[C---:B------:R-:W-:Y:S04]  /*15210*/  ISETP.GE.AND P0, PT, R6.reuse, R234, PT ;  /* 0x000000ea0600720c */ /* 0x040fe80003f06270 */
[----:B------:R-:W-:Y:S02]  /*15220*/  ISETP.GE.OR P0, PT, R6, R238, !P0 ;  /* 0x000000ee0600720c */ /* 0x000fe40004706670 */
[----:B------:R-:W-:Y:S11]  /*15230*/  IADD3 R6, R0, 0x69, RZ ;  /* 0x0000006900067810 */ /* 0x000ff60007ffe0ff */
[----:B------:R-:W-:Y:S02]  /*15240*/  @P0 LOP3.LUT R231, R231, 0x1000000, RZ, 0xfc, !PT ;  /* 0x01000000e7e70812 */ /* 0x000fe400078efcff */
[C---:B------:R-:W-:Y:S02]  /*15250*/  ISETP.GE.AND P0, PT, R6.reuse, R236, PT ;  /* 0x000000ec0600720c */ /* 0x040fe40003f06270 */
[----:B------:R-:W-:Y:S02]  /*15260*/  LOP3.LUT R231, R231, 0xff7fffff, RZ, 0xc0, !PT ;  /* 0xff7fffffe7e77812 */ /* 0x000fe400078ec0ff */
[----:B------:R-:W-:Y:S04]  /*15270*/  ISETP.GE.OR P0, PT, R6, R240, !P0 ;  /* 0x000000f00600720c */ /* 0x000fe80004706670 */
[----:B------:R-:W-:Y:S02]  /*15280*/  FSEL R113, R113, -INF , !P0 ;  /* 0xff80000071717808 */ /* 0x000fe40004000000 */
[C---:B------:R-:W-:Y:S04]  /*15290*/  ISETP.GE.AND P0, PT, R3.reuse, R235, PT ;  /* 0x000000eb0300720c */ /* 0x040fe80003f06270 */
[----:B------:R-:W-:Y:S04]  /*152a0*/  ISETP.GE.OR P0, PT, R3, R239, !P0 ;  /* 0x000000ef0300720c */ /* 0x000fe80004706670 */
[----:B------:R-:W-:Y:S02]  /*152b0*/  FSEL R245, R114, -INF , !P0 ;  /* 0xff80000072f57808 */ /* 0x000fe40004000000 */
[C---:B------:R-:W-:Y:S04]  /*152c0*/  ISETP.GE.AND P0, PT, R6.reuse, R235, PT ;  /* 0x000000eb0600720c */ /* 0x040fe80003f06270 */
[----:B------:R-:W-:Y:S04]  /*152d0*/  ISETP.GE.OR P0, PT, R6, R239, !P0 ;  /* 0x000000ef0600720c */ /* 0x000fe80004706670 */
[----:B------:R-:W-:Y:S02]  /*152e0*/  FSEL R244, R115, -INF , !P0 ;  /* 0xff80000073f47808 */ /* 0x000fe40004000000 */
[C---:B------:R-:W-:Y:S04]  /*152f0*/  ISETP.GE.AND P0, PT, R5.reuse, R234, PT ;  /* 0x000000ea0500720c */ /* 0x040fe80003f06270 */
[----:B------:R-:W-:Y:S02]  /*15300*/  ISETP.GE.OR P0, PT, R5, R238, !P0 ;  /* 0x000000ee0500720c */ /* 0x000fe40004706670 */
[----:B------:R-:W-:Y:S11]  /*15310*/  IADD3 R5, R0, 0x70, RZ ;  /* 0x0000007000057810 */ /* 0x000ff60007ffe0ff */
[----:B------:R-:W-:Y:S02]  /*15320*/  @P0 LOP3.LUT R231, R231, 0x800000, RZ, 0xfc, !PT ;  /* 0x00800000e7e70812 */ /* 0x000fe400078efcff */
[----:B------:R-:W-:Y:S02]  /*15330*/  ISETP.GE.AND P0, PT, R5, R236, PT ;  /* 0x000000ec0500720c */ /* 0x000fe40003f06270 */
[----:B------:R-:W-:Y:S02]  /*15340*/  LOP3.LUT P4, RZ, R231, 0x8000, RZ, 0xc0, !PT ;  /* 0x00008000e7ff7812 */ /* 0x000fe4000788c0ff */
[----:B------:R-:W-:Y:S02]  /*15350*/  ISETP.GE.OR P0, PT, R5, R240, !P0 ;  /* 0x000000f00500720c */ /* 0x000fe40004706670 */
[----:B------:R-:W-:Y:S02]  /*15360*/  LOP3.LUT R231, R231, 0xffbfffff, RZ, 0xc0, !PT ;  /* 0xffbfffffe7e77812 */ /* 0x000fe400078ec0ff */
[----:B------:R-:W-:Y:S02]  /*15370*/  FSEL R116, R116, -INF , !P0 ;  /* 0xff80000074747808 */ /* 0x000fe40004000000 */
[C---:B------:R-:W-:Y:S04]  /*15380*/  ISETP.GE.AND P0, PT, R4.reuse, R234, PT ;  /* 0x000000ea0400720c */ /* 0x040fe80003f06270 */
[----:B------:R-:W-:Y:S02]  /*15390*/  ISETP.GE.OR P0, PT, R4, R238, !P0 ;  /* 0x000000ee0400720c */ /* 0x000fe40004706670 */
[----:B------:R-:W-:Y:S02]  /*153a0*/  @P4 LOP3.LUT R232, R232, 0x2000, RZ, 0xfc, !PT ;  /* 0x00002000e8e84812 */ /* 0x000fe400078efcff */
[----:B------:R-:W-:Y:S02]  /*153b0*/  IADD3 R4, R0, 0x71, RZ ;  /* 0x0000007100047810 */ /* 0x000fe40007ffe0ff */
[----:B------:R-:W-:Y:S07]  /*153c0*/  LOP3.LUT R232, R232, 0xffffbfff, RZ, 0xc0, !PT ;  /* 0xffffbfffe8e87812 */ /* 0x000fee00078ec0ff */
[----:B------:R-:W-:Y:S02]  /*153d0*/  @P0 LOP3.LUT R231, R231, 0x400000, RZ, 0xfc, !PT ;  /* 0x00400000e7e70812 */ /* 0x000fe400078efcff */
[C---:B------:R-:W-:Y:S02]  /*153e0*/  ISETP.GE.AND P0, PT, R4.reuse, R236, PT ;  /* 0x000000ec0400720c */ /* 0x040fe40003f06270 */
[C---:B------:R-:W-:Y:S02]  /*153f0*/  LOP3.LUT P4, RZ, R231.reuse, 0x40000, RZ, 0xc0, !PT ;  /* 0x00040000e7ff7812 */ /* 0x040fe4000788c0ff */
[----:B------:R-:W-:Y:S02]  /*15400*/  ISETP.GE.OR P0, PT, R4, R240, !P0 ;  /* 0x000000f00400720c */ /* 0x000fe40004706670 */
[----:B------:R-:W-:Y:S02]  /*15410*/  LOP3.LUT P6, RZ, R231, 0x1, RZ, 0xc0, !PT ;  /* 0x00000001e7ff7812 */ /* 0x000fe400078cc0ff */
[----:B------:R-:W-:Y:S02]  /*15420*/  FSEL R117, R117, -INF , !P0 ;  /* 0xff80000075757808 */ /* 0x000fe40004000000 */
[C---:B------:R-:W-:Y:S04]  /*15430*/  ISETP.GE.AND P0, PT, R5.reuse, R235, PT ;  /* 0x000000eb0500720c */ /* 0x040fe80003f06270 */
[----:B------:R-:W-:Y:S02]  /*15440*/  ISETP.GE.OR P0, PT, R5, R239, !P0 ;  /* 0x000000ef0500720c */ /* 0x000fe40004706670 */
[----:B------:R-:W-:Y:S02]  /*15450*/  @P4 LOP3.LUT R232, R232, 0x4000, RZ, 0xfc, !PT ;  /* 0x00004000e8e84812 */ /* 0x000fe400078efcff */
[----:B------:R-:W-:Y:S02]  /*15460*/  LOP3.LUT P4, RZ, R230, 0x1000, RZ, 0xc0, !PT ;  /* 0x00001000e6ff7812 */ /* 0x000fe4000788c0ff */
[----:B------:R-:W-:Y:S02]  /*15470*/  LOP3.LUT R232, R232, 0xffff7fff, RZ, 0xc0, !PT ;  /* 0xffff7fffe8e87812 */ /* 0x000fe400078ec0ff */
[----:B------:R-:W-:Y:S02]  /*15480*/  FSEL R243, R118, -INF , !P0 ;  /* 0xff80000076f37808 */ /* 0x000fe40004000000 */
[C---:B------:R-:W-:Y:S04]  /*15490*/  ISETP.GE.AND P0, PT, R4.reuse, R235, PT ;  /* 0x000000eb0400720c */ /* 0x040fe80003f06270 */
[----:B------:R-:W-:Y:S03]  /*154a0*/  ISETP.GE.OR P0, PT, R4, R239, !P0 ;  /* 0x000000ef0400720c */ /* 0x000fe60004706670 */
[----:B------:R-:W-:Y:S02]  /*154b0*/  @P4 LOP3.LUT R232, R232, 0x8000, RZ, 0xfc, !PT ;  /* 0x00008000e8e84812 */ /* 0x000fe400078efcff */
[----:B------:R-:W-:Y:S02]  /*154c0*/  LOP3.LUT P4, RZ, R230, 0x2000, RZ, 0xc0, !PT ;  /* 0x00002000e6ff7812 */ /* 0x000fe4000788c0ff */
[----:B------:R-:W-:Y:S02]  /*154d0*/  LOP3.LUT R232, R232, 0xfffeffff, RZ, 0xc0, !PT ;  /* 0xfffeffffe8e87812 */ /* 0x000fe400078ec0ff */
[----:B------:R-:W-:Y:S02]  /*154e0*/  FSEL R242, R119, -INF , !P0 ;  /* 0xff80000077f27808 */ /* 0x000fe40004000000 */
[C---:B------:R-:W-:Y:S04]  /*154f0*/  ISETP.GE.AND P0, PT, R3.reuse, R234, PT ;  /* 0x000000ea0300720c */ /* 0x040fe80003f06270 */
[C---:B------:R-:W-:Y:S02]  /*15500*/  ISETP.GE.OR P3, PT, R3.reuse, R238, !P0 ;  /* 0x000000ee0300720c */ /* 0x040fe40004766670 */
[----:B------:R-:W-:Y:S02]  /*15510*/  ISETP.GE.AND P0, PT, R3, R233, PT ;  /* 0x000000e90300720c */ /* 0x000fe40003f06270 */
[----:B------:R-:W-:Y:S02]  /*15520*/  @P4 LOP3.LUT R232, R232, 0x10000, RZ, 0xfc, !PT ;  /* 0x00010000e8e84812 */ /* 0x000fe400078efcff */
[----:B------:R-:W-:Y:S02]  /*15530*/  LOP3.LUT P4, RZ, R231, 0x80000, RZ, 0xc0, !PT ;  /* 0x00080000e7ff7812 */ /* 0x000fe4000788c0ff */
[----:B------:R-:W-:Y:S02]  /*15540*/  LOP3.LUT R232, R232, 0xfffdffff, RZ, 0xc0, !PT ;  /* 0xfffdffffe8e87812 */ /* 0x000fe400078ec0ff */
[----:B------:R-:W-:Y:S02]  /*15550*/  ISETP.GE.OR P0, PT, R3, R237, !P0 ;  /* 0x000000ed0300720c */ /* 0x000fe40004706670 */
[----:B------:R-:W-:Y:S04]  /*15560*/  IADD3 R3, R0, 0x78, RZ ;  /* 0x0000007800037810 */ /* 0x000fe80007ffe0ff */
[C---:B------:R-:W-:Y:S03]  /*15570*/  ISETP.GE.AND P1, PT, R3.reuse, R236, PT ;  /* 0x000000ec0300720c */ /* 0x040fe60003f26270 */
[----:B------:R-:W-:Y:S02]  /*15580*/  @P4 LOP3.LUT R232, R232, 0x20000, RZ, 0xfc, !PT ;  /* 0x00020000e8e84812 */ /* 0x000fe400078efcff */
[C---:B------:R-:W-:Y:S02]  /*15590*/  LOP3.LUT P4, RZ, R230.reuse, 0x4000, RZ, 0xc0, !PT ;  /* 0x00004000e6ff7812 */ /* 0x040fe4000788c0ff */
[----:B------:R-:W-:Y:S02]  /*155a0*/  LOP3.LUT R230, R230, 0xffefffff, RZ, 0xc0, !PT ;  /* 0xffefffffe6e67812 */ /* 0x000fe400078ec0ff */
[----:B------:R-:W-:Y:S02]  /*155b0*/  LOP3.LUT R232, R232, 0xfffbffff, RZ, 0xc0, !PT ;  /* 0xfffbffffe8e87812 */ /* 0x000fe400078ec0ff */
[----:B------:R-:W-:Y:S02]  /*155c0*/  @P2 LOP3.LUT R230, R230, 0x100000, RZ, 0xfc, !PT ;  /* 0x00100000e6e62812 */ /* 0x000fe400078efcff */
[----:B------:R-:W-:Y:S02]  /*155d0*/  ISETP.GE.OR P1, PT, R3, R240, !P1 ;  /* 0x000000f00300720c */ /* 0x000fe40004f26670 */
[----:B------:R-:W-:Y:S02]  /*155e0*/  LOP3.LUT R230, R230, 0xffdfffff, RZ, 0xc0, !PT ;  /* 0xffdfffffe6e67812 */ /* 0x000fe400078ec0ff */
[----:B------:R-:W-:Y:S02]  /*155f0*/  FSEL R128, R128, -INF , !P1 ;  /* 0xff80000080807808 */ /* 0x000fe40004800000 */
[----:B------:R-:W-:Y:S02]  /*15600*/  @P3 LOP3.LUT R230, R230, 0x200000, RZ, 0xfc, !PT ;  /* 0x00200000e6e63812 */ /* 0x000fe400078efcff */
[----:B------:R-:W-:Y:S02]  /*15610*/  @P4 LOP3.LUT R232, R232, 0x40000, RZ, 0xfc, !PT ;  /* 0x00040000e8e84812 */ /* 0x000fe400078efcff */
[C---:B------:R-:W-:Y:S02]  /*15620*/  LOP3.LUT P3, RZ, R230.reuse, 0x400, RZ, 0xc0, !PT ;  /* 0x00000400e6ff7812 */ /* 0x040fe4000786c0ff */
[----:B------:R-:W-:Y:S02]  /*15630*/  LOP3.LUT R230, R230, 0xffbfffff, RZ, 0xc0, !PT ;  /* 0xffbfffffe6e67812 */ /* 0x000fe400078ec0ff */
[----:B------:R-:W-:Y:S02]  /*15640*/  ISETP.GE.AND P1, PT, R0, R234, PT ;  /* 0x000000ea0000720c */ /* 0x000fe40003f26270 */
[----:B------:R-:W-:Y:S02]  /*15650*/  @P0 LOP3.LUT R230, R230, 0x400000, RZ, 0xfc, !PT ;  /* 0x00400000e6e60812 */ /* 0x000fe400078efcff */
[----:B------:R-:W-:Y:S02]  /*15660*/  LOP3.LUT R232, R232, 0xfff7ffff, RZ, 0xc0, !PT ;  /* 0xfff7ffffe8e87812 */ /* 0x000fe400078ec0ff */
[C---:B------:R-:W-:Y:S02]  /*15670*/  LOP3.LUT P0, RZ, R230.reuse, 0x800, RZ, 0xc0, !PT ;  /* 0x00000800e6ff7812 */ /* 0x040fe4000780c0ff */
[----:B------:R-:W-:Y:S02]  /*15680*/  LOP3.LUT R230, R230, 0xff7fffff, RZ, 0xc0, !PT ;  /* 0xff7fffffe6e67812 */ /* 0x000fe400078ec0ff */
[----:B------:R-:W-:Y:S02]  /*15690*/  FSEL R119, R24, -INF , !P0 ;  /* 0xff80000018777808 */ /* 0x000fe40004000000 */
[C---:B------:R-:W-:Y:S02]  /*156a0*/  LOP3.LUT P0, RZ, R231.reuse, 0x4, RZ, 0xc0, !PT ;  /* 0x00000004e7ff7812 */ /* 0x040fe4000780c0ff */
[----:B------:R-:W-:Y:S02]  /*156b0*/  @P5 LOP3.LUT R232, R232, 0x80000, RZ, 0xfc, !PT ;  /* 0x00080000e8e85812 */ /* 0x000fe400078efcff */
[C---:B------:R-:W-:Y:S02]  /*156c0*/  ISETP.GE.OR P5, PT, R0.reuse, R238, !P1 ;  /* 0x000000ee0000720c */ /* 0x040fe40004fa6670 */
[----:B------:R-:W-:Y:S02]  /*156d0*/  ISETP.GE.AND P1, PT, R0, R233, PT ;  /* 0x000000e90000720c */ /* 0x000fe40003f26270 */
[----:B------:R-:W-:Y:S02]  /*156e0*/  FSEL R18, R8, -INF , !P5 ;  /* 0xff80000008127808 */ /* 0x000fe40006800000 */
[----:B------:R-:W-:Y:S02]  /*156f0*/  ISETP.GE.OR P4, PT, R0, R237, !P1 ;  /* 0x000000ed0000720c */ /* 0x000fe40004f86670 */
[----:B------:R-:W-:Y:S02]  /*15700*/  LOP3.LUT P5, RZ, R232, 0x80000, RZ, 0xc0, !PT ;  /* 0x00080000e8ff7812 */ /* 0x000fe400078ac0ff */
[----:B------:R-:W-:Y:S02]  /*15710*/  @P0 LOP3.LUT R230, R230, 0x800000, RZ, 0xfc, !PT ;  /* 0x00800000e6e60812 */ /* 0x000fe400078efcff */
[----:B------:R-:W-:Y:S02]  /*15720*/  LOP3.LUT P0, RZ, R231, 0x10000000, RZ, 0xc0, !PT ;  /* 0x10000000e7ff7812 */ /* 0x000fe4000780c0ff */
[----:B------:R-:W-:Y:S02]  /*15730*/  LOP3.LUT R230, R230, 0xfeffffff, RZ, 0xc0, !PT ;  /* 0xfeffffffe6e67812 */ /* 0x000fe400078ec0ff */
[----:B------:R-:W-:Y:S02]  /*15740*/  FSEL R82, R10, -INF , !P4 ;  /* 0xff8000000a527808 */ /* 0x000fe40006000000 */
[----:B------:R-:W-:Y:S02]  /*15750*/  LOP3.LUT P4, RZ, R232, 0x40000, RZ, 0xc0, !PT ;  /* 0x00040000e8ff7812 */ /* 0x000fe4000788c0ff */
[----:B------:R-:W-:Y:S02]  /*15760*/  IADD3 R0, R0, 0x79, RZ ;  /* 0x0000007900007810 */ /* 0x000fe40007ffe0ff */
[----:B------:R-:W-:Y:S02]  /*15770*/  FSEL R19, R9, -INF , !P4 ;  /* 0xff80000009137808 */ /* 0x000fe40006000000 */
[----:B------:R-:W-:Y:S02]  /*15780*/  LOP3.LUT P4, RZ, R232, 0x20000, RZ, 0xc0, !PT ;  /* 0x00020000e8ff7812 */ /* 0x000fe4000788c0ff */
[----:B------:R-:W-:Y:S02]  /*15790*/  @P0 LOP3.LUT R230, R230, 0x1000000, RZ, 0xfc, !PT ;  /* 0x01000000e6e60812 */ /* 0x000fe400078efcff */
[----:B------:R-:W-:Y:S02]  /*157a0*/  LOP3.LUT P0, RZ, R231, 0x20000000, RZ, 0xc0, !PT ;  /* 0x20000000e7ff7812 */ /* 0x000fe4000780c0ff */
[----:B------:R-:W-:Y:S02]  /*157b0*/  LOP3.LUT R230, R230, 0xfdffffff, RZ, 0xc0, !PT ;  /* 0xfdffffffe6e67812 */ /* 0x000fe400078ec0ff */
[----:B------:R-:W-:Y:S02]  /*157c0*/  FSEL R11, R11, -INF , !P4 ;  /* 0xff8000000b0b7808 */ /* 0x000fe40006000000 */
[----:B------:R-:W-:Y:S02]  /*157d0*/  LOP3.LUT P4, RZ, R232, 0x10000, RZ, 0xc0, !PT ;  /* 0x00010000e8ff7812 */ /* 0x000fe4000788c0ff */
[----:B------:R-:W-:Y:S02]  /*157e0*/  ISETP.GE.AND P1, PT, R0, R236, PT ;  /* 0x000000ec0000720c */ /* 0x000fe40003f26270 */
[----:B------:R-:W-:Y:S02]  /*157f0*/  FSEL R12, R12, -INF , !P4 ;  /* 0xff8000000c0c7808 */ /* 0x000fe40006000000 */
[----:B------:R-:W-:Y:S02]  /*15800*/  LOP3.LUT P4, RZ, R232, 0x8000, RZ, 0xc0, !PT ;  /* 0x00008000e8ff7812 */ /* 0x000fe4000788c0ff */
[----:B------:R-:W-:Y:S02]  /*15810*/  @P0 LOP3.LUT R230, R230, 0x2000000, RZ, 0xfc, !PT ;  /* 0x02000000e6e60812 */ /* 0x000fe400078efcff */
[----:B------:R-:W-:Y:S02]  /*15820*/  LOP3.LUT P0, RZ, R231, 0x8, RZ, 0xc0, !PT ;  /* 0x00000008e7ff7812 */ /* 0x000fe4000780c0ff */
[----:B------:R-:W-:Y:S02]  /*15830*/  LOP3.LUT R230, R230, 0xfbffffff, RZ, 0xc0, !PT ;  /* 0xfbffffffe6e67812 */ /* 0x000fe400078ec0ff */
[----:B------:R-:W-:Y:S02]  /*15840*/  FSEL R13, R13, -INF , !P4 ;  /* 0xff8000000d0d7808 */ /* 0x000fe40006000000 */
[----:B------:R-:W-:Y:S02]  /*15850*/  LOP3.LUT P4, RZ, R232, 0x4000, RZ, 0xc0, !PT ;  /* 0x00004000e8ff7812 */ /* 0x000fe4000788c0ff */
[----:B------:R-:W-:Y:S02]  /*15860*/  ISETP.GE.OR P1, PT, R0, R240, !P1 ;  /* 0x000000f00000720c */ /* 0x000fe40004f26670 */
[----:B------:R-:W-:Y:S02]  /*15870*/  FSEL R14, R14, -INF , !P4 ;  /* 0xff8000000e0e7808 */ /* 0x000fe40006000000 */
[----:B------:R-:W-:Y:S02]  /*15880*/  LOP3.LUT P4, RZ, R232, 0x2000, RZ, 0xc0, !PT ;  /* 0x00002000e8ff7812 */ /* 0x000fe4000788c0ff */
[----:B------:R-:W-:Y:S02]  /*15890*/  @P0 LOP3.LUT R230, R230, 0x4000000, RZ, 0xfc, !PT ;  /* 0x04000000e6e60812 */ /* 0x000fe400078efcff */
[----:B------:R-:W-:Y:S02]  /*158a0*/  LOP3.LUT P0, RZ, R231, 0x10, RZ, 0xc0, !PT ;  /* 0x00000010e7ff7812 */ /* 0x000fe4000780c0ff */
[----:B------:R-:W-:Y:S02]  /*158b0*/  LOP3.LUT R230, R230, 0xf7ffffff, RZ, 0xc0, !PT ;  /* 0xf7ffffffe6e67812 */ /* 0x000fe400078ec0ff */
[----:B------:R-:W-:Y:S02]  /*158c0*/  LOP3.LUT R232, R232, 0xfffffffe, RZ, 0xc0, !PT ;  /* 0xfffffffee8e87812 */ /* 0x000fe400078ec0ff */
[----:B------:R-:W-:Y:S02]  /*158d0*/  FSEL R129, R129, -INF , !P1 ;  /* 0xff80000081817808 */ /* 0x000fe40004800000 */
[C---:B------:R-:W-:Y:S02]  /*158e0*/  ISETP.GE.AND P1, PT, R3.reuse, R235, PT ;  /* 0x000000eb0300720c */ /* 0x040fe40003f26270 */
[----:B------:R-:W-:Y:S02]  /*158f0*/  FSEL R115, R28, -INF , !P5 ;  /* 0xff8000001c737808 */ /* 0x000fe40006800000 */
[----:B------:R-:W-:Y:S02]  /*15900*/  ISETP.GE.OR P1, PT, R3, R239, !P1 ;  /* 0x000000ef0300720c */ /* 0x000fe40004f26670 */
[----:B------:R-:W-:Y:S02]  /*15910*/  @P0 LOP3.LUT R230, R230, 0x8000000, RZ, 0xfc, !PT ;  /* 0x08000000e6e60812 */ /* 0x000fe400078efcff */
[----:B------:R-:W-:Y:S02]  /*15920*/  LOP3.LUT P0, RZ, R231, 0x40000000, RZ, 0xc0, !PT ;  /* 0x40000000e7ff7812 */ /* 0x000fe4000780c0ff */
[----:B------:R-:W-:Y:S02]  /*15930*/  LOP3.LUT R230, R230, 0xefffffff, RZ, 0xc0, !PT ;  /* 0xefffffffe6e67812 */ /* 0x000fe400078ec0ff */
[----:B------:R-:W-:Y:S02]  /*15940*/  FSEL R211, R130, -INF , !P1 ;  /* 0xff80000082d37808 */ /* 0x000fe40004800000 */
[----:B------:R-:W-:Y:S01]  /*15950*/  FSEL R130, R27, -INF , !P4 ;  /* 0xff8000001b827808 */ /* 0x000fe20006000000 */
[----:B------:R-:W-:Y:S01]  /*15960*/  IMAD.MOV.U32 R27, RZ, RZ, R23 ;  /* 0x000000ffff1b7224 */ /* 0x000fe200078e0017 */
[----:B------:R-:W-:Y:S02]  /*15970*/  LOP3.LUT P4, RZ, R231, 0x4000000, RZ, 0xc0, !PT ;  /* 0x04000000e7ff7812 */ /* 0x000fe4000788c0ff */
[----:B------:R-:W-:Y:S02]  /*15980*/  ISETP.GE.AND P1, PT, R0, R235, PT ;  /* 0x000000eb0000720c */ /* 0x000fe40003f26270 */
[----:B------:R-:W-:Y:S01]  /*15990*/  FSEL R220, R89, -INF , !P4 ;  /* 0xff80000059dc7808 */ /* 0x000fe20006000000 */
[----:B------:R-:W-:Y:S01]  /*159a0*/  IMAD.MOV.U32 R89, RZ, RZ, R38 ;  /* 0x000000ffff597224 */ /* 0x000fe200078e0026 */
[----:B------:R-:W-:Y:S02]  /*159b0*/  @P0 LOP3.LUT R230, R230, 0x10000000, RZ, 0xfc, !PT ;  /* 0x10000000e6e60812 */ /* 0x000fe400078efcff */
[C---:B------:R-:W-:Y:S02]  /*159c0*/  LOP3.LUT P0, RZ, R231.reuse, 0x80000000, RZ, 0xc0, !PT ;  /* 0x80000000e7ff7812 */ /* 0x040fe4000780c0ff */
[----:B------:R-:W-:Y:S02]  /*159d0*/  LOP3.LUT R230, R230, 0xdfffffff, RZ, 0xc0, !PT ;  /* 0xdfffffffe6e67812 */ /* 0x000fe400078ec0ff */
[----:B------:R-:W-:Y:S02]  /*159e0*/  LOP3.LUT P2, RZ, R231, 0x10000, RZ, 0xc0, !PT ;  /* 0x00010000e7ff7812 */ /* 0x000fe4000784c0ff */
[----:B------:R-:W-:Y:S02]  /*159f0*/  ISETP.GE.OR P1, PT, R0, R239, !P1 ;  /* 0x000000ef0000720c */ /* 0x000fe40004f26670 */
[----:B------:R-:W-:Y:S02]  /*15a00*/  FSEL R118, R25, -INF , !P3 ;  /* 0xff80000019767808 */ /* 0x000fe40005800000 */
[C---:B------:R-:W-:Y:S02]  /*15a10*/  LOP3.LUT P5, RZ, R231.reuse, 0x2000, RZ, 0xc0, !PT ;  /* 0x00002000e7ff7812 */ /* 0x040fe400078ac0ff */
[C---:B------:R-:W-:Y:S02]  /*15a20*/  LOP3.LUT P3, RZ, R231.reuse, 0x2, RZ, 0xc0, !PT ;  /* 0x00000002e7ff7812 */ /* 0x040fe4000786c0ff */
[----:B------:R-:W-:Y:S02]  /*15a30*/  @P0 LOP3.LUT R230, R230, 0x20000000, RZ, 0xfc, !PT ;  /* 0x20000000e6e60812 */ /* 0x000fe400078efcff */
[----:B------:R-:W-:Y:S02]  /*15a40*/  LOP3.LUT P0, RZ, R231, 0x20, RZ, 0xc0, !PT ;  /* 0x00000020e7ff7812 */ /* 0x000fe4000780c0ff */
[----:B------:R-:W-:Y:S02]  /*15a50*/  LOP3.LUT R230, R230, 0xbfffffff, RZ, 0xc0, !PT ;  /* 0xbfffffffe6e67812 */ /* 0x000fe400078ec0ff */
[----:B------:R-:W-:Y:S02]  /*15a60*/  FSEL R29, R79, -INF , !P3 ;  /* 0xff8000004f1d7808 */ /* 0x000fe40005800000 */
[----:B------:R-:W-:Y:S02]  /*15a70*/  FSEL R210, R131, -INF , !P1 ;  /* 0xff80000083d27808 */ /* 0x000fe40004800000 */
[----:B------:R-:W-:Y:S02]  /*15a80*/  FSEL R131, R26, -INF , !P2 ;  /* 0xff8000001a837808 */ /* 0x000fe40005000000 */
[----:B------:R-:W-:Y:S02]  /*15a90*/  LOP3.LUT P2, RZ, R231, 0x8000000, RZ, 0xc0, !PT ;  /* 0x08000000e7ff7812 */ /* 0x000fe4000784c0ff */
[----:B------:R-:W-:Y:S02]  /*15aa0*/  FSEL R200, R31, -INF , !P5 ;  /* 0xff8000001fc87808 */ /* 0x000fe40006800000 */
[----:B------:R-:W-:Y:S02]  /*15ab0*/  @P0 LOP3.LUT R230, R230, 0x40000000, RZ, 0xfc, !PT ;  /* 0x40000000e6e60812 */ /* 0x000fe400078efcff */
[C---:B------:R-:W-:Y:S02]  /*15ac0*/  LOP3.LUT P0, RZ, R231.reuse, 0x40, RZ, 0xc0, !PT ;  /* 0x00000040e7ff7812 */ /* 0x040fe4000780c0ff */
[----:B------:R-:W-:Y:S02]  /*15ad0*/  LOP3.LUT R230, R230, 0x7fffffff, RZ, 0xc0, !PT ;  /* 0x7fffffffe6e67812 */ /* 0x000fe400078ec0ff */
[C---:B------:R-:W-:Y:S02]  /*15ae0*/  LOP3.LUT P5, RZ, R231.reuse, 0x2000000, RZ, 0xc0, !PT ;  /* 0x02000000e7ff7812 */ /* 0x040fe400078ac0ff */
[----:B------:R-:W-:Y:S02]  /*15af0*/  FSEL R221, R88, -INF , !P2 ;  /* 0xff80000058dd7808 */ /* 0x000fe40005000000 */
[----:B------:R-:W-:Y:S02]  /*15b00*/  FSEL R219, R92, -INF , !P5 ;  /* 0xff8000005cdb7808 */ /* 0x000fe40006800000 */
[----:B------:R-:W-:Y:S03]  /*15b10*/  LOP3.LUT P1, RZ, R231, 0x20000, RZ, 0xc0, !PT ;  /* 0x00020000e7ff7812 */ /* 0x000fe6000782c0ff */
[----:B------:R-:W-:Y:S02]  /*15b20*/  @P0 LOP3.LUT R230, R230, 0x80000000, RZ, 0xfc, !PT ;  /* 0x80000000e6e60812 */ /* 0x000fe400078efcff */
[----:B------:R-:W-:Y:S02]  /*15b30*/  FSEL R15, R15, -INF , !P1 ;  /* 0xff8000000f0f7808 */ /* 0x000fe40004800000 */
[C---:B------:R-:W-:Y:S02]  /*15b40*/  LOP3.LUT P0, RZ, R230.reuse, 0x1, RZ, 0xc0, !PT ;  /* 0x00000001e6ff7812 */ /* 0x040fe4000780c0ff */
[C---:B------:R-:W-:Y:S02]  /*15b50*/  LOP3.LUT P4, RZ, R230.reuse, 0x80000, RZ, 0xc0, !PT ;  /* 0x00080000e6ff7812 */ /* 0x040fe4000788c0ff */
[C---:B------:R-:W-:Y:S02]  /*15b60*/  LOP3.LUT P3, RZ, R230.reuse, 0x200000, RZ, 0xc0, !PT ;  /* 0x00200000e6ff7812 */ /* 0x040fe4000786c0ff */
[C---:B------:R-:W-:Y:S02]  /*15b70*/  LOP3.LUT P2, RZ, R230.reuse, 0x100000, RZ, 0xc0, !PT ;  /* 0x00100000e6ff7812 */ /* 0x040fe4000784c0ff */
[----:B------:R-:W-:Y:S02]  /*15b80*/  LOP3.LUT P5, RZ, R230, 0x20000, RZ, 0xc0, !PT ;  /* 0x00020000e6ff7812 */ /* 0x000fe400078ac0ff */
[----:B------:R-:W-:Y:S01]  /*15b90*/  FSEL R241, R108, -INF , !P3 ;  /* 0xff8000006cf17808 */ /* 0x000fe20005800000 */
[----:B------:R-:W-:Y:S01]  /*15ba0*/  IMAD.MOV.U32 R108, RZ, RZ, R71 ;  /* 0x000000ffff6c7224 */ /* 0x000fe200078e0047 */
[----:B------:R-:W-:Y:S02]  /*15bb0*/  LOP3.LUT P3, RZ, R230, 0x10000, RZ, 0xc0, !PT ;  /* 0x00010000e6ff7812 */ /* 0x000fe4000786c0ff */
[----:B------:R-:W-:Y:S02]  /*15bc0*/  @P0 LOP3.LUT R232, R232, 0x1, RZ, 0xfc, !PT ;  /* 0x00000001e8e80812 */ /* 0x000fe400078efcff */
[----:B------:R-:W-:Y:S02]  /*15bd0*/  LOP3.LUT P0, RZ, R230, 0x2, RZ, 0xc0, !PT ;  /* 0x00000002e6ff7812 */ /* 0x000fe4000780c0ff */
[----:B------:R-:W-:Y:S02]  /*15be0*/  LOP3.LUT R232, R232, 0xfffffffd, RZ, 0xc0, !PT ;  /* 0xfffffffde8e87812 */ /* 0x000fe400078ec0ff */
[C---:B------:R-:W-:Y:S02]  /*15bf0*/  LOP3.LUT P1, RZ, R231.reuse, 0x4000, RZ, 0xc0, !PT ;  /* 0x00004000e7ff7812 */ /* 0x040fe4000782c0ff */
[----:B------:R-:W-:Y:S02]  /*15c00*/  FSEL R103, R94, -INF , !P5 ;  /* 0xff8000005e677808 */ /* 0x000fe40006800000 */
[----:B------:R-:W-:Y:S02]  /*15c10*/  FSEL R209, R30, -INF , !P1 ;  /* 0xff8000001ed17808 */ /* 0x000fe40004800000 */
[C---:B------:R-:W-:Y:S02]  /*15c20*/  LOP3.LUT P1, RZ, R231.reuse, 0x1000000, RZ, 0xc0, !PT ;  /* 0x01000000e7ff7812 */ /* 0x040fe4000782c0ff */
[C---:B------:R-:W-:Y:S02]  /*15c30*/  LOP3.LUT P5, RZ, R231.reuse, 0x800000, RZ, 0xc0, !PT ;  /* 0x00800000e7ff7812 */ /* 0x040fe400078ac0ff */
[----:B------:R-:W-:Y:S02]  /*15c40*/  @P0 LOP3.LUT R232, R232, 0x2, RZ, 0xfc, !PT ;  /* 0x00000002e8e80812 */ /* 0x000fe400078efcff */
[----:B------:R-:W-:Y:S02]  /*15c50*/  LOP3.LUT P0, RZ, R231, 0x80, RZ, 0xc0, !PT ;  /* 0x00000080e7ff7812 */ /* 0x000fe4000780c0ff */
[----:B------:R-:W-:Y:S02]  /*15c60*/  LOP3.LUT R232, R232, 0xfffffffb, RZ, 0xc0, !PT ;  /* 0xfffffffbe8e87812 */ /* 0x000fe400078ec0ff */
[----:B------:R-:W-:Y:S02]  /*15c70*/  FSEL R218, R93, -INF , !P1 ;  /* 0xff8000005dda7808 */ /* 0x000fe40004800000 */
[----:B------:R-:W-:Y:S02]  /*15c80*/  ISETP.GE.AND P1, PT, R6, R234, PT ;  /* 0x000000ea0600720c */ /* 0x000fe40003f26270 */
[----:B------:R-:W-:Y:S02]  /*15c90*/  FSEL R217, R104, -INF , !P5 ;  /* 0xff80000068d97808 */ /* 0x000fe40006800000 */
[----:B------:R-:W-:Y:S02]  /*15ca0*/  ISETP.GE.OR P1, PT, R6, R238, !P1 ;  /* 0x000000ee0600720c */ /* 0x000fe40004f26670 */
[-C--:B------:R-:W-:Y:S02]  /*15cb0*/  ISETP.GE.AND P5, PT, R5, R234.reuse, PT ;  /* 0x000000ea0500720c */ /* 0x080fe40003fa6270 */
[----:B------:R-:W-:Y:S02]  /*15cc0*/  @P0 LOP3.LUT R232, R232, 0x4, RZ, 0xfc, !PT ;  /* 0x00000004e8e80812 */ /* 0x000fe400078efcff */
[----:B------:R-:W-:Y:S02]  /*15cd0*/  LOP3.LUT P0, RZ, R231, 0x100, RZ, 0xc0, !PT ;  /* 0x00000100e7ff7812 */ /* 0x000fe4000780c0ff */
[----:B------:R-:W-:Y:S02]  /*15ce0*/  LOP3.LUT R232, R232, 0xfffffff7, RZ, 0xc0, !PT ;  /* 0xfffffff7e8e87812 */ /* 0x000fe400078ec0ff */
[----:B------:R-:W-:Y:S01]  /*15cf0*/  FSEL R135, R109, -INF , !P1 ;  /* 0xff8000006d877808 */ /* 0x000fe20004800000 */
[----:B------:R-:W-:Y:S01]  /*15d00*/  IMAD.MOV.U32 R109, RZ, RZ, R70 ;  /* 0x000000ffff6d7224 */ /* 0x000fe200078e0046 */
[C---:B------:R-:W-:Y:S02]  /*15d10*/  ISETP.GE.AND P1, PT, R4.reuse, R234, PT ;  /* 0x000000ea0400720c */ /* 0x040fe40003f26270 */
[-C--:B------:R-:W-:Y:S02]  /*15d20*/  ISETP.GE.OR P5, PT, R5, R238.reuse, !P5 ;  /* 0x000000ee0500720c */ /* 0x080fe40006fa6670 */
[----:B------:R-:W-:Y:S02]  /*15d30*/  ISETP.GE.OR P1, PT, R4, R238, !P1 ;  /* 0x000000ee0400720c */ /* 0x000fe40004f26670 */
[----:B------:R-:W-:Y:S02]  /*15d40*/  FSEL R26, R106, -INF , !P3 ;  /* 0xff8000006a1a7808 */ /* 0x000fe40005800000 */
[----:B------:R-:W-:Y:S02]  /*15d50*/  @P0 LOP3.LUT R232, R232, 0x8, RZ, 0xfc, !PT ;  /* 0x00000008e8e80812 */ /* 0x000fe400078efcff */
[----:B------:R-:W-:Y:S02]  /*15d60*/  LOP3.LUT P0, RZ, R230, 0x4, RZ, 0xc0, !PT ;  /* 0x00000004e6ff7812 */ /* 0x000fe4000780c0ff */
[----:B------:R-:W-:Y:S02]  /*15d70*/  LOP3.LUT R232, R232, 0xffffffef, RZ, 0xc0, !PT ;  /* 0xffffffefe8e87812 */ /* 0x000fe400078ec0ff */
[----:B------:R-:W-:Y:S02]  /*15d80*/  FSEL R229, R121, -INF , !P1 ;  /* 0xff80000079e57808 */ /* 0x000fe40004800000 */
[C---:B------:R-:W-:Y:S02]  /*15d90*/  ISETP.GE.AND P1, PT, R3.reuse, R234, PT ;  /* 0x000000ea0300720c */ /* 0x040fe40003f26270 */
[C---:B------:R-:W-:Y:S02]  /*15da0*/  ISETP.GE.AND P3, PT, R0.reuse, R233, PT ;  /* 0x000000e90000720c */ /* 0x040fe40003f66270 */
[----:B------:R-:W-:Y:S02]  /*15db0*/  ISETP.GE.OR P1, PT, R3, R238, !P1 ;  /* 0x000000ee0300720c */ /* 0x000fe40004f26670 */
[----:B------:R-:W-:Y:S02]  /*15dc0*/  ISETP.GE.OR P3, PT, R0, R237, !P3 ;  /* 0x000000ed0000720c */ /* 0x000fe40005f66670 */
[----:B------:R-:W-:Y:S02]  /*15dd0*/  @P0 LOP3.LUT R232, R232, 0x10, RZ, 0xfc, !PT ;  /* 0x00000010e8e80812 */ /* 0x000fe400078efcff */
[----:B------:R-:W-:Y:S02]  /*15de0*/  LOP3.LUT P0, RZ, R230, 0x8, RZ, 0xc0, !PT ;  /* 0x00000008e6ff7812 */ /* 0x000fe4000780c0ff */
[----:B------:R-:W-:Y:S02]  /*15df0*/  LOP3.LUT R232, R232, 0xffffffdf, RZ, 0xc0, !PT ;  /* 0xffffffdfe8e87812 */ /* 0x000fe400078ec0ff */
[----:B------:R-:W-:Y:S02]  /*15e00*/  FSEL R124, R124, -INF , !P1 ;  /* 0xff8000007c7c7808 */ /* 0x000fe40004800000 */
[C---:B------:R-:W-:Y:S02]  /*15e10*/  ISETP.GE.AND P1, PT, R0.reuse, R234, PT ;  /* 0x000000ea0000720c */ /* 0x040fe40003f26270 */
[----:B------:R-:W-:Y:S02]  /*15e20*/  FSEL R25, R107, -INF , !P2 ;  /* 0xff8000006b197808 */ /* 0x000fe40005000000 */
[----:B------:R-:W-:Y:S02]  /*15e30*/  ISETP.GE.OR P1, PT, R0, R238, !P1 ;  /* 0x000000ee0000720c */ /* 0x000fe40004f26670 */
[----:B------:R-:W-:Y:S02]  /*15e40*/  FSEL R71, R127, -INF , !P3 ;  /* 0xff8000007f477808 */ /* 0x000fe40005800000 */
[----:B------:R-:W-:Y:S02]  /*15e50*/  @P0 LOP3.LUT R232, R232, 0x20, RZ, 0xfc, !PT ;  /* 0x00000020e8e80812 */ /* 0x000fe400078efcff */
[----:B------:R-:W-:Y:S02]  /*15e60*/  LOP3.LUT P0, RZ, R231, 0x200, RZ, 0xc0, !PT ;  /* 0x00000200e7ff7812 */ /* 0x000fe4000780c0ff */
[----:B------:R-:W-:Y:S02]  /*15e70*/  LOP3.LUT R232, R232, 0xffffffbf, RZ, 0xc0, !PT ;  /* 0xffffffbfe8e87812 */ /* 0x000fe400078ec0ff */
[----:B------:R-:W-:Y:S09]  /*15e80*/  FSEL R125, R125, -INF , !P1 ;  /* 0xff8000007d7d7808 */ /* 0x000ff20004800000 */
[----:B------:R-:W-:Y:S02]  /*15e90*/  @P0 LOP3.LUT R232, R232, 0x40, RZ, 0xfc, !PT ;  /* 0x00000040e8e80812 */ /* 0x000fe400078efcff */
[C---:B------:R-:W-:Y:S02]  /*15ea0*/  LOP3.LUT P0, RZ, R231.reuse, 0x400, RZ, 0xc0, !PT ;  /* 0x00000400e7ff7812 */ /* 0x040fe4000780c0ff */
[----:B------:R-:W-:Y:S11]  /*15eb0*/  LOP3.LUT R232, R232, 0xffffff7f, RZ, 0xc0, !PT ;  /* 0xffffff7fe8e87812 */ /* 0x000ff600078ec0ff */
[----:B------:R-:W-:Y:S02]  /*15ec0*/  @P0 LOP3.LUT R232, R232, 0x80, RZ, 0xfc, !PT ;  /* 0x00000080e8e80812 */ /* 0x000fe400078efcff */
[----:B------:R-:W-:Y:S02]  /*15ed0*/  LOP3.LUT P0, RZ, R230, 0x10, RZ, 0xc0, !PT ;  /* 0x00000010e6ff7812 */ /* 0x000fe4000780c0ff */
[----:B------:R-:W-:Y:S11]  /*15ee0*/  LOP3.LUT R232, R232, 0xfffffeff, RZ, 0xc0, !PT ;  /* 0xfffffeffe8e87812 */ /* 0x000ff600078ec0ff */
[----:B------:R-:W-:Y:S02]  /*15ef0*/  @P0 LOP3.LUT R232, R232, 0x100, RZ, 0xfc, !PT ;  /* 0x00000100e8e80812 */ /* 0x000fe400078efcff */
[----:B------:R-:W-:Y:S02]  /*15f00*/  LOP3.LUT P0, RZ, R230, 0x20, RZ, 0xc0, !PT ;  /* 0x00000020e6ff7812 */ /* 0x000fe4000780c0ff */
[----:B------:R-:W-:Y:S11]  /*15f10*/  LOP3.LUT R232, R232, 0xfffffdff, RZ, 0xc0, !PT ;  /* 0xfffffdffe8e87812 */ /* 0x000ff600078ec0ff */
        /* <DEDUP_REMOVED lines=10> */
[----:B------:R-:W-:Y:S04]  /*15fc0*/  LOP3.LUT P0, RZ, R230, 0x80, RZ, 0xc0, !PT ;  /* 0x00000080e6ff7812 */ /* 0x000fe8000780c0ff */
[----:B------:R-:W-:Y:S02]  /*15fd0*/  FSEL R40, R40, -INF , !P0 ;  /* 0xff80000028287808 */ /* 0x000fe40004000000 */
[C---:B------:R-:W-:Y:S04]  /*15fe0*/  LOP3.LUT P0, RZ, R232.reuse, 0x1000, RZ, 0xc0, !PT ;  /* 0x00001000e8ff7812 */ /* 0x040fe8000780c0ff */
[----:B------:R-:W-:Y:S02]  /*15ff0*/  FSEL R41, R41, -INF , !P0 ;  /* 0xff80000029297808 */ /* 0x000fe40004000000 */
[----:B------:R-:W-:Y:S04]  /*16000*/  LOP3.LUT P0, RZ, R232, 0x800, RZ, 0xc0, !PT ;  /* 0x00000800e8ff7812 */ /* 0x000fe8000780c0ff */
[----:B------:R-:W-:Y:S01]  /*16010*/  FSEL R223, R42, -INF , !P0 ;  /* 0xff8000002adf7808 */ /* 0x000fe20004000000 */
[----:B------:R-:W-:Y:S01]  /*16020*/  IMAD.MOV.U32 R42, RZ, RZ, R34 ;  /* 0x000000ffff2a7224 */ /* 0x000fe200078e0022 */
[C---:B------:R-:W-:Y:S04]  /*16030*/  LOP3.LUT P0, RZ, R232.reuse, 0x400, RZ, 0xc0, !PT ;  /* 0x00000400e8ff7812 */ /* 0x040fe8000780c0ff */
[----:B------:R-:W-:Y:S01]  /*16040*/  FSEL R216, R43, -INF , !P0 ;  /* 0xff8000002bd87808 */ /* 0x000fe20004000000 */
[----:B------:R-:W-:Y:S01]  /*16050*/  IMAD.MOV.U32 R43, RZ, RZ, R35 ;  /* 0x000000ffff2b7224 */ /* 0x000fe200078e0023 */
[----:B------:R-:W-:Y:S04]  /*16060*/  LOP3.LUT P0, RZ, R232, 0x200, RZ, 0xc0, !PT ;  /* 0x00000200e8ff7812 */ /* 0x000fe8000780c0ff */
[----:B------:R-:W-:Y:S02]  /*16070*/  FSEL R228, R44, -INF , !P0 ;  /* 0xff8000002ce47808 */ /* 0x000fe40004000000 */
[C---:B------:R-:W-:Y:S04]  /*16080*/  LOP3.LUT P0, RZ, R232.reuse, 0x100, RZ, 0xc0, !PT ;  /* 0x00000100e8ff7812 */ /* 0x040fe8000780c0ff */
[----:B------:R-:W-:Y:S02]  /*16090*/  FSEL R227, R45, -INF , !P0 ;  /* 0xff8000002de37808 */ /* 0x000fe40004000000 */
[----:B------:R-:W-:Y:S04]  /*160a0*/  LOP3.LUT P0, RZ, R232, 0x80, RZ, 0xc0, !PT ;  /* 0x00000080e8ff7812 */ /* 0x000fe8000780c0ff */
[----:B------:R-:W-:Y:S01]  /*160b0*/  FSEL R45, R46, -INF , !P0 ;  /* 0xff8000002e2d7808 */ /* 0x000fe20004000000 */
[----:B------:R-:W-:Y:S01]  /*160c0*/  IMAD.MOV.U32 R46, RZ, RZ, R41 ;  /* 0x000000ffff2e7224 */ /* 0x000fe200078e0029 */
[C---:B------:R-:W-:Y:S01]  /*160d0*/  LOP3.LUT P0, RZ, R232.reuse, 0x40, RZ, 0xc0, !PT ;  /* 0x00000040e8ff7812 */ /* 0x040fe2000780c0ff */
[----:B------:R-:W-:Y:S03]  /*160e0*/  IMAD.MOV.U32 R41, RZ, RZ, R55 ;  /* 0x000000ffff297224 */ /* 0x000fe600078e0037 */
[----:B------:R-:W-:Y:S02]  /*160f0*/  FSEL R47, R47, -INF , !P0 ;  /* 0xff8000002f2f7808 */ /* 0x000fe40004000000 */
        /* <DEDUP_REMOVED lines=8> */
[----:B------:R-:W-:Y:S02]  /*16180*/  FSEL R7, R59, -INF , !P0 ;  /* 0xff8000003b077808 */ /* 0x000fe40004000000 */
[----:B------:R-:W-:Y:S02]  /*16190*/  LOP3.LUT P0, RZ, R232, 0x2, RZ, 0xc0, !PT ;  /* 0x00000002e8ff7812 */ /* 0x000fe4000780c0ff */
[----:B------:R-:W-:Y:S01]  /*161a0*/  FSEL R59, R120, -INF , !P5 ;  /* 0xff800000783b7808 */ /* 0x000fe20006800000 */
[----:B------:R-:W-:Y:S01]  /*161b0*/  IMAD.MOV.U32 R120, RZ, RZ, R40 ;  /* 0x000000ffff787224 */ /* 0x000fe200078e0028 */
[----:B------:R1:W-:Y:S01]  /*161c0*/  STL [R1+0x24], R7 ;  /* 0x0000240701007387 */ /* 0x0003e20000100800 */
[----:B------:R-:W-:Y:S01]  /*161d0*/  IMAD.MOV.U32 R40, RZ, RZ, R226 ;  /* 0x000000ffff287224 */ /* 0x000fe200078e00e2 */
[----:B------:R-:W-:Y:S01]  /*161e0*/  FSEL R22, R60, -INF , !P0 ;  /* 0xff8000003c167808 */ /* 0x000fe20004000000 */
[----:B------:R-:W-:Y:S01]  /*161f0*/  IMAD.MOV.U32 R60, RZ, RZ, R216 ;  /* 0x000000ffff3c7224 */ /* 0x000fe200078e00d8 */
[----:B------:R-:W-:Y:S01]  /*16200*/  LOP3.LUT P0, RZ, R232, 0x1, RZ, 0xc0, !PT ;  /* 0x00000001e8ff7812 */ /* 0x000fe2000780c0ff */
[----:B------:R-:W-:Y:S01]  /*16210*/  STL [R1+0xe4], R232 ;  /* 0x0000e4e801007387 */ /* 0x000fe20000100800 */
[----:B------:R-:W-:Y:S02]  /*16220*/  ISETP.GE.AND P5, PT, R3, R233, PT ;  /* 0x000000e90300720c */ /* 0x000fe40003fa6270 */
[----:B------:R-:W-:Y:S02]  /*16230*/  FSEL R61, R61, -INF , !P0 ;  /* 0xff8000003d3d7808 */ /* 0x000fe40004000000 */
[----:B------:R-:W-:Y:S02]  /*16240*/  LOP3.LUT P0, RZ, R230, 0x80000000, RZ, 0xc0, !PT ;  /* 0x80000000e6ff7812 */ /* 0x000fe4000780c0ff */
[----:B------:R-:W-:Y:S02]  /*16250*/  ISETP.GE.OR P5, PT, R3, R237, !P5 ;  /* 0x000000ed0300720c */ /* 0x000fe40006fa6670 */
[----:B-1----:R-:W-:Y:S01]  /*16260*/  FSEL R7, R62, -INF , !P0 ;  /* 0xff8000003e077808 */ /* 0x002fe20004000000 */
[----:B------:R-:W-:Y:S01]  /*16270*/  IMAD.MOV.U32 R62, RZ, RZ, R227 ;  /* 0x000000ffff3e7224 */ /* 0x000fe200078e00e3 */
[C---:B------:R-:W-:Y:S03]  /*16280*/  LOP3.LUT P0, RZ, R230.reuse, 0x40000000, RZ, 0xc0, !PT ;  /* 0x40000000e6ff7812 */ /* 0x040fe6000780c0ff */
[----:B------:R1:W-:Y:S01]  /*16290*/  STL [R1+0x20], R7 ;  /* 0x0000200701007387 */ /* 0x0003e20000100800 */
[----:B------:R-:W-:Y:S01]  /*162a0*/  FSEL R8, R63, -INF , !P0 ;  /* 0xff8000003f087808 */ /* 0x000fe20004000000 */
[----:B------:R-:W-:Y:S01]  /*162b0*/  IMAD.MOV.U32 R63, RZ, RZ, R224 ;  /* 0x000000ffff3f7224 */ /* 0x000fe200078e00e0 */
[----:B------:R-:W-:Y:S03]  /*162c0*/  LOP3.LUT P0, RZ, R230, 0x20000000, RZ, 0xc0, !PT ;  /* 0x20000000e6ff7812 */ /* 0x000fe6000780c0ff */
[----:B------:R2:W-:Y:S01]  /*162d0*/  STL [R1+0x1c], R8 ;  /* 0x00001c0801007387 */ /* 0x0005e20000100800 */
[----:B-1----:R-:W-:Y:S02]  /*162e0*/  FSEL R7, R72, -INF , !P0 ;  /* 0xff80000048077808 */ /* 0x002fe40004000000 */
[C---:B------:R-:W-:Y:S03]  /*162f0*/  LOP3.LUT P0, RZ, R230.reuse, 0x10000000, RZ, 0xc0, !PT ;  /* 0x10000000e6ff7812 */ /* 0x040fe6000780c0ff */
[----:B------:R1:W-:Y:S01]  /*16300*/  STL [R1+0x28], R7 ;  /* 0x0000280701007387 */ /* 0x0003e20000100800 */
[----:B------:R-:W-:Y:S02]  /*16310*/  FSEL R44, R73, -INF , !P0 ;  /* 0xff800000492c7808 */ /* 0x000fe40004000000 */
[----:B------:R-:W-:Y:S01]  /*16320*/  LOP3.LUT P0, RZ, R230, 0x8000000, RZ, 0xc0, !PT ;  /* 0x08000000e6ff7812 */ /* 0x000fe2000780c0ff */
[----:B------:R-:W-:Y:S03]  /*16330*/  STL [R1+0xe8], R231 ;  /* 0x0000e8e701007387 */ /* 0x000fe60000100800 */
[----:B------:R-:W-:Y:S02]  /*16340*/  FSEL R28, R74, -INF , !P0 ;  /* 0xff8000004a1c7808 */ /* 0x000fe40004000000 */
[C---:B------:R-:W-:Y:S04]  /*16350*/  LOP3.LUT P0, RZ, R230.reuse, 0x4000000, RZ, 0xc0, !PT ;  /* 0x04000000e6ff7812 */ /* 0x040fe8000780c0ff */
[----:B--2---:R-:W-:Y:S02]  /*16360*/  FSEL R8, R75, -INF , !P0 ;  /* 0xff8000004b087808 */ /* 0x004fe40004000000 */
[----:B------:R-:W-:Y:S04]  /*16370*/  LOP3.LUT P0, RZ, R230, 0x2000000, RZ, 0xc0, !PT ;  /* 0x02000000e6ff7812 */ /* 0x000fe8000780c0ff */
[----:B------:R-:W-:Y:S02]  /*16380*/  FSEL R10, R76, -INF , !P0 ;  /* 0xff8000004c0a7808 */ /* 0x000fe40004000000 */
[----:B------:R-:W-:Y:S02]  /*16390*/  LOP3.LUT P0, RZ, R230, 0x1000000, RZ, 0xc0, !PT ;  /* 0x01000000e6ff7812 */ /* 0x000fe4000780c0ff */
[----:B------:R-:W-:Y:S01]  /*163a0*/  FSEL R76, R90, -INF , !P6 ;  /* 0xff8000005a4c7808 */ /* 0x000fe20007000000 */
[----:B------:R-:W-:Y:S01]  /*163b0*/  IMAD.MOV.U32 R79, RZ, RZ, R10 ;  /* 0x000000ffff4f7224 */ /* 0x000fe200078e000a */
[----:B-1----:R-:W-:Y:S01]  /*163c0*/  FSEL R7, R95, -INF , !P4 ;  /* 0xff8000005f077808 */ /* 0x002fe20006000000 */
[----:B------:R-:W-:Y:S01]  /*163d0*/  IMAD.MOV.U32 R90, RZ, RZ, R8 ;  /* 0x000000ffff5a7224 */ /* 0x000fe200078e0008 */
[----:B------:R-:W-:Y:S01]  /*163e0*/  FSEL R222, R77, -INF , !P0 ;  /* 0xff8000004dde7808 */ /* 0x000fe20004000000 */
[----:B------:R-:W-:Y:S01]  /*163f0*/  IMAD.MOV.U32 R77, RZ, RZ, R223 ;  /* 0x000000ffff4d7224 */ /* 0x000fe200078e00df */
[C---:B------:R-:W-:Y:S01]  /*16400*/  LOP3.LUT P0, RZ, R230.reuse, 0x800000, RZ, 0xc0, !PT ;  /* 0x00800000e6ff7812 */ /* 0x040fe2000780c0ff */
[----:B------:R1:W-:Y:S01]  /*16410*/  STL [R1+0x2c], R7 ;  /* 0x00002c0701007387 */ /* 0x0003e20000100800 */
[----:B------:R-:W-:Y:S02]  /*16420*/  LOP3.LUT P6, RZ, R230, 0x40000, RZ, 0xc0, !PT ;  /* 0x00040000e6ff7812 */ /* 0x000fe400078cc0ff */
[----:B------:R-:W-:Y:S01]  /*16430*/  FSEL R225, R78, -INF , !P0 ;  /* 0xff8000004ee17808 */ /* 0x000fe20004000000 */
[----:B------:R-:W-:Y:S01]  /*16440*/  IMAD.MOV.U32 R78, RZ, RZ, R22 ;  /* 0x000000ffff4e7224 */ /* 0x000fe200078e0016 */
[----:B------:R2:W-:Y:S01]  /*16450*/  STL [R1+0xec], R230 ;  /* 0x0000ece601007387 */ /* 0x0005e20000100800 */
[----:B------:R-:W-:Y:S02]  /*16460*/  LOP3.LUT P0, RZ, R230, 0x400000, RZ, 0xc0, !PT ;  /* 0x00400000e6ff7812 */ /* 0x000fe4000780c0ff */
[----:B------:R-:W-:Y:S02]  /*16470*/  FSEL R9, R91, -INF , !P6 ;  /* 0xff8000005b097808 */ /* 0x000fe40007000000 */
[----:B------:R-:W-:Y:S02]  /*16480*/  LOP3.LUT P6, RZ, R231, 0x400000, RZ, 0xc0, !PT ;  /* 0x00400000e7ff7812 */ /* 0x000fe400078cc0ff */
[CC--:B------:R-:W-:Y:S01]  /*16490*/  ISETP.GE.AND P4, PT, R6.reuse, R233.reuse, PT ;  /* 0x000000e90600720c */ /* 0x0c0fe20003f86270 */
[----:B------:R-:W-:Y:S01]  /*164a0*/  IMAD.MOV.U32 R121, RZ, RZ, R9 ;  /* 0x000000ffff797224 */ /* 0x000fe200078e0009 */
[----:B------:R-:W-:Y:S01]  /*164b0*/  FSEL R236, R105, -INF , !P6 ;  /* 0xff80000069ec7808 */ /* 0x000fe20007000000 */
[----:B------:R-:W-:Y:S01]  /*164c0*/  IMAD.MOV.U32 R105, RZ, RZ, R66 ;  /* 0x000000ffff697224 */ /* 0x000fe200078e0042 */
[C---:B------:R-:W-:Y:S02]  /*164d0*/  ISETP.GE.AND P6, PT, R5.reuse, R233, PT ;  /* 0x000000e90500720c */ /* 0x040fe40003fc6270 */
[-C--:B------:R-:W-:Y:S02]  /*164e0*/  ISETP.GE.OR P4, PT, R6, R237.reuse, !P4 ;  /* 0x000000ed0600720c */ /* 0x080fe40006786670 */
[----:B------:R-:W-:Y:S02]  /*164f0*/  ISETP.GE.OR P6, PT, R5, R237, !P6 ;  /* 0x000000ed0500720c */ /* 0x000fe400077c6670 */
[----:B------:R-:W-:Y:S02]  /*16500*/  FMNMX.FTZ R5, R205, R132, !PT ;  /* 0x00000084cd057209 */ /* 0x000fe40007810000 */
[----:B------:R-:W-:Y:S02]  /*16510*/  FMNMX.FTZ R6, R201, R2, !PT ;  /* 0x00000002c9067209 */ /* 0x000fe40007810000 */
[----:B-1----:R-:W-:Y:S02]  /*16520*/  P2R R7, PR, RZ, 0x40 ;  /* 0x00000040ff077803 */ /* 0x002fe40000000000 */
[----:B------:R-:W-:Y:S01]  /*16530*/  ISETP.GE.AND P6, PT, R4, R233, PT ;  /* 0x000000e90400720c */ /* 0x000fe20003fc6270 */
[----:B--2---:R-:W2:Y:S01]  /*16540*/  LDL.LU R230, [R1+0x28] ;  /* 0x0000280001e67983 */ /* 0x004ea20000300800 */
[----:B------:R-:W-:Y:S02]  /*16550*/  FMNMX.FTZ R5, R206, R5, !PT ;  /* 0x00000005ce057209 */ /* 0x000fe40007810000 */
[----:B------:R-:W-:Y:S02]  /*16560*/  ISETP.GE.OR P6, PT, R4, R237, !P6 ;  /* 0x000000ed0400720c */ /* 0x000fe400077c6670 */
        /* <DEDUP_REMOVED lines=69> */
[----:B------:R-:W-:Y:S01]  /*169c0*/  FSEL R216, R110, -INF , !P0 ;  /* 0xff8000006ed87808 */ /* 0x000fe20004000000 */
[----:B------:R-:W-:Y:S01]  /*169d0*/  IMAD.MOV.U32 R110, RZ, RZ, R40 ;  /* 0x000000ffff6e7224 */ /* 0x000fe200078e0028 */
[----:B------:R-:W-:Y:S02]  /*169e0*/  FMNMX.FTZ R70, R100, R70, !PT ;  /* 0x0000004664467209 */ /* 0x000fe40007810000 */
[----:B------:R-:W-:Y:S02]  /*169f0*/  FSEL R239, R111, -INF , !P4 ;  /* 0xff8000006fef7808 */ /* 0x000fe40006000000 */
[----:B------:R-:W-:Y:S02]  /*16a00*/  FMNMX.FTZ R70, R101, R70, !PT ;  /* 0x0000004665467209 */ /* 0x000fe40007810000 */
[----:B------:R-:W-:Y:S02]  /*16a10*/  FSEL R22, R126, -INF , !P5 ;  /* 0xff8000007e167808 */ /* 0x000fe40006800000 */
[----:B------:R-:W-:Y:S02]  /*16a20*/  FMNMX.FTZ R70, R112, R70, !PT ;  /* 0x0000004670467209 */ /* 0x000fe40007810000 */
[----:B------:R-:W-:Y:S02]  /*16a30*/  ISETP.NE.AND P4, PT, R7, RZ, PT ;  /* 0x000000ff0700720c */ /* 0x000fe40003f85270 */
[----:B------:R-:W-:Y:S02]  /*16a40*/  FMNMX.FTZ R70, R113, R70, !PT ;  /* 0x0000004671467209 */ /* 0x000fe40007810000 */
[----:B------:R-:W-:Y:S02]  /*16a50*/  FSEL R114, R122, -INF , !P4 ;  /* 0xff8000007a727808 */ /* 0x000fe40006000000 */
[----:B------:R-:W-:Y:S02]  /*16a60*/  FMNMX.FTZ R70, R116, R70, !PT ;  /* 0x0000004674467209 */ /* 0x000fe40007810000 */
[----:B------:R-:W-:Y:S02]  /*16a70*/  FSEL R122, R123, -INF , !P6 ;  /* 0xff8000007b7a7808 */ /* 0x000fe40007000000 */
[----:B------:R-:W-:Y:S04]  /*16a80*/  FMNMX.FTZ R70, R117, R70, !PT ;  /* 0x0000004675467209 */ /* 0x000fe80007810000 */
[----:B------:R-:W-:Y:S04]  /*16a90*/  FMNMX.FTZ R70, R128, R70, !PT ;  /* 0x0000004680467209 */ /* 0x000fe80007810000 */
[----:B------:R-:W-:Y:S05]  /*16aa0*/  FMNMX.FTZ R70, R129, R70, !PT ;  /* 0x0000004681467209 */ /* 0x000fea0007810000 */
[----:B------:R-:W1:Y:S02]  /*16ab0*/  SHFL.BFLY PT, R5, R70, 0x2, 0x1f ;  /* 0x0c401f0046057f89 */ /* 0x000e6400000e0000 */
[----:B-1----:R-:W-:Y:S06]  /*16ac0*/  FMNMX.FTZ R70, R70, R5, !PT ;  /* 0x0000000546467209 */ /* 0x002fec0007810000 */
[----:B--2---:R1:W-:Y:S01]  /*16ad0*/  STL [R1+0xf0], R230 ;  /* 0x0000f0e601007387 */ /* 0x0043e20000100800 */
[----:B------:R-:W-:Y:S04]  /*16ae0*/  FMNMX.FTZ R4, R230, R4, !PT ;  /* 0x00000004e6047209 */ /* 0x000fe80007810000 */
[----:B------:R-:W-:Y:S04]  /*16af0*/  FMNMX.FTZ R4, R44, R4, !PT ;  /* 0x000000042c047209 */ /* 0x000fe80007810000 */
[----:B------:R-:W-:Y:S04]  /*16b00*/  FMNMX.FTZ R4, R79, R4, !PT ;  /* 0x000000044f047209 */ /* 0x000fe80007810000 */
[----:B------:R-:W-:Y:S04]  /*16b10*/  FMNMX.FTZ R4, R222, R4, !PT ;  /* 0x00000004de047209 */ /* 0x000fe80007810000 */
[----:B------:R-:W-:Y:S04]  /*16b20*/  FMNMX.FTZ R4, R221, R4, !PT ;  /* 0x00000004dd047209 */ /* 0x000fe80007810000 */
[----:B------:R-:W-:Y:S01]  /*16b30*/  FMNMX.FTZ R4, R220, R4, !PT ;  /* 0x00000004dc047209 */ /* 0x000fe20007810000 */
[----:B-1----:R-:W2:Y:S03]  /*16b40*/  LDL.LU R230, [R1+0x2c] ;  /* 0x00002c0001e67983 */ /* 0x002ea60000300800 */
[----:B------:R-:W-:Y:S01]  /*16b50*/  FMNMX.FTZ R4, R219, R4, !PT ;  /* 0x00000004db047209 */ /* 0x000fe20007810000 */
[----:B------:R-:W-:Y:S03]  /*16b60*/  STL [R1+0xf4], R222 ;  /* 0x0000f4de01007387 */ /* 0x000fe60000100800 */
[----:B------:R-:W-:Y:S01]  /*16b70*/  FMNMX.FTZ R4, R218, R4, !PT ;  /* 0x00000004da047209 */ /* 0x000fe20007810000 */
[----:B------:R1:W-:Y:S03]  /*16b80*/  STL [R1+0xf8], R221 ;  /* 0x0000f8dd01007387 */ /* 0x0003e60000100800 */
[----:B------:R-:W-:Y:S04]  /*16b90*/  FMNMX.FTZ R4, R217, R4, !PT ;  /* 0x00000004d9047209 */ /* 0x000fe80007810000 */
[----:B------:R-:W-:Y:S04]  /*16ba0*/  FMNMX.FTZ R4, R236, R4, !PT ;  /* 0x00000004ec047209 */ /* 0x000fe80007810000 */
[----:B------:R-:W-:Y:S04]  /*16bb0*/  FMNMX.FTZ R4, R241, R4, !PT ;  /* 0x00000004f1047209 */ /* 0x000fe80007810000 */
[----:B------:R-:W-:Y:S04]  /*16bc0*/  FMNMX.FTZ R4, R135, R4, !PT ;  /* 0x0000000487047209 */ /* 0x000fe80007810000 */
[----:B------:R-:W-:Y:S04]  /*16bd0*/  FMNMX.FTZ R4, R59, R4, !PT ;  /* 0x000000043b047209 */ /* 0x000fe80007810000 */
[----:B------:R-:W-:Y:S02]  /*16be0*/  FMNMX.FTZ R0, R229, R4, !PT ;  /* 0x00000004e5007209 */ /* 0x000fe40007810000 */
[----:B------:R-:W3:Y:S02]  /*16bf0*/  SHFL.BFLY PT, R4, R3, 0x2, 0x1f ;  /* 0x0c401f0003047f89 */ /* 0x000ee400000e0000 */
[----:B------:R-:W-:Y:S04]  /*16c00*/  FMNMX.FTZ R0, R124, R0, !PT ;  /* 0x000000007c007209 */ /* 0x000fe80007810000 */
[----:B------:R-:W-:Y:S02]  /*16c10*/  FMNMX.FTZ R0, R125, R0, !PT ;  /* 0x000000007d007209 */ /* 0x000fe40007810000 */
[----:B-1----:R-:W4:Y:S04]  /*16c20*/  LDL.LU R221, [R1+0x24] ;  /* 0x0000240001dd7983 */ /* 0x002f280000300800 */
[----:B------:R1:W-:Y:S04]  /*16c30*/  STL [R1+0xfc], R220 ;  /* 0x0000fcdc01007387 */ /* 0x0003e80000100800 */
[----:B------:R-:W1:Y:S01]  /*16c40*/  SHFL.BFLY PT, R5, R0, 0x2, 0x1f ;  /* 0x0c401f0000057f89 */ /* 0x000e6200000e0000 */
[----:B---3--:R-:W-:Y:S02]  /*16c50*/  FMNMX.FTZ R3, R3, R4, !PT ;  /* 0x0000000403037209 */ /* 0x008fe40007810000 */
[----:B------:R-:W-:Y:S05]  /*16c60*/  FMNMX.FTZ R4, R82, R134, !PT ;  /* 0x0000008652047209 */ /* 0x000fea0007810000 */
[----:B------:R-:W3:Y:S01]  /*16c70*/  SHFL.BFLY PT, R69, R3, 0x1, 0x1f ;  /* 0x0c201f0003457f89 */ /* 0x000ee200000e0000 */
[----:B------:R-:W-:Y:S04]  /*16c80*/  FMNMX.FTZ R4, R11, R4, !PT ;  /* 0x000000040b047209 */ /* 0x000fe80007810000 */
[----:B------:R-:W-:Y:S03]  /*16c90*/  FMNMX.FTZ R4, R14, R4, !PT ;  /* 0x000000040e047209 */ /* 0x000fe60007810000 */
[----:B-1----:R-:W2:Y:S01]  /*16ca0*/  LDL.LU R220, [R1+0x20] ;  /* 0x0000200001dc7983 */ /* 0x002ea20000300800 */
[----:B------:R-:W-:Y:S02]  /*16cb0*/  FMNMX.FTZ R4, R15, R4, !PT ;  /* 0x000000040f047209 */ /* 0x000fe40007810000 */
[----:B------:R-:W-:Y:S01]  /*16cc0*/  FMNMX.FTZ R0, R0, R5, !PT ;  /* 0x0000000500007209 */ /* 0x000fe20007810000 */
[----:B------:R1:W-:Y:S01]  /*16cd0*/  STL [R1+0x100], R234 ;  /* 0x000100ea01007387 */ /* 0x0003e20000100800 */
[----:B------:R-:W-:Y:S03]  /*16ce0*/  FMNMX.FTZ R4, R131, R4, !PT ;  /* 0x0000000483047209 */ /* 0x000fe60007810000 */
[----:B------:R-:W1:Y:S01]  /*16cf0*/  SHFL.BFLY PT, R5, R70, 0x1, 0x1f ;  /* 0x0c201f0046057f89 */ /* 0x000e6200000e0000 */
[----:B------:R-:W-:Y:S04]  /*16d00*/  FMNMX.FTZ R4, R130, R4, !PT ;  /* 0x0000000482047209 */ /* 0x000fe80007810000 */
[----:B------:R-:W-:Y:S02]  /*16d10*/  FMNMX.FTZ R4, R209, R4, !PT ;  /* 0x00000004d1047209 */ /* 0x000fe40007810000 */
[----:B---3--:R-:W-:Y:S01]  /*16d20*/  FMNMX.FTZ R69, R3, R69, !PT ;  /* 0x0000004503457209 */ /* 0x008fe20007810000 */
[----:B------:R-:W3:Y:S01]  /*16d30*/  SHFL.BFLY PT, R68, R0, 0x1, 0x1f ;  /* 0x0c201f0000447f89 */ /* 0x000ee200000e0000 */
[----:B------:R-:W-:Y:S02]  /*16d40*/  FMNMX.FTZ R4, R200, R4, !PT ;  /* 0x00000004c8047209 */ /* 0x000fe40007810000 */
[----:B------:R-:W-:Y:S02]  /*16d50*/  FSETP.NEU.FTZ.AND P1, PT, R69, -INF , PT ;  /* 0xff8000004500780b */ /* 0x000fe40003f3d000 */
[----:B------:R-:W-:Y:S04]  /*16d60*/  FMNMX.FTZ R4, R77, R4, !PT ;  /* 0x000000044d047209 */ /* 0x000fe80007810000 */
[----:B------:R-:W-:Y:S01]  /*16d70*/  FMNMX.FTZ R4, R60, R4, !PT ;  /* 0x000000043c047209 */ /* 0x000fe20007810000 */
[----:B-1----:R-:W2:Y:S03]  /*16d80*/  LDL.LU R234, [R1+0x1c] ;  /* 0x00001c0001ea7983 */ /* 0x002ea60000300800 */
[----:B------:R-:W-:Y:S02]  /*16d90*/  FMNMX.FTZ R4, R45, R4, !PT ;  /* 0x000000042d047209 */ /* 0x000fe40007810000 */
[----:B------:R-:W-:Y:S01]  /*16da0*/  FMNMX.FTZ R70, R70, R5, !PT ;  /* 0x0000000546467209 */ /* 0x000fe20007810000 */
[----:B------:R1:W-:Y:S01]  /*16db0*/  STL [R1+0x104], R219 ;  /* 0x000104db01007387 */ /* 0x0003e20000100800 */
[----:B------:R-:W-:Y:S02]  /*16dc0*/  FMNMX.FTZ R4, R47, R4, !PT ;  /* 0x000000042f047209 */ /* 0x000fe40007810000 */
[----:B------:R-:W-:Y:S02]  /*16dd0*/  FSETP.NEU.FTZ.AND P2, PT, R70, -INF , PT ;  /* 0xff8000004600780b */ /* 0x000fe40003f5d000 */
[----:B------:R-:W-:Y:S02]  /*16de0*/  FMNMX.FTZ R4, R63, R4, !PT ;  /* 0x000000043f047209 */ /* 0x000fe40007810000 */
[----:B---3--:R-:W-:Y:S02]  /*16df0*/  FMNMX.FTZ R68, R0, R68, !PT ;  /* 0x0000004400447209 */ /* 0x008fe40007810000 */
[----:B------:R-:W-:Y:S02]  /*16e00*/  FSEL R0, R70, RZ, P2 ;  /* 0x000000ff46007208 */ /* 0x000fe40001000000 */
[C---:B------:R-:W-:Y:S01]  /*16e10*/  FSETP.NEU.FTZ.AND P0, PT, R68.reuse, -INF , PT ;  /* 0xff8000004400780b */ /* 0x040fe20003f1d000 */
[----:B------:R-:W-:Y:S02]  /*16e20*/  FMUL.FTZ R88, R68, c[0x0][0x23c] ;  /* 0x00008f0044587a20 */ /* 0x000fe40000410000 */
[----:B------:R-:W-:Y:S01]  /*16e30*/  FADD.FTZ R2, -R0, R2 ;  /* 0x0000000200027221 */ /* 0x000fe20000010100 */
[----:B------:R-:W-:Y:S02]  /*16e40*/  FSEL R0, R69, RZ, P1 ;  /* 0x000000ff45007208 */ /* 0x000fe40000800000 */
[----:B------:R-:W-:Y:S03]  /*16e50*/  FSEL R88, R88, RZ, P0 ;  /* 0x000000ff58587208 */ /* 0x000fe60000000000 */
[----:B------:R-:W-:Y:S01]  /*16e60*/  FADD.FTZ R6, -R0, R132 ;  /* 0x0000008400067221 */ /* 0x000fe20000010100 */
[----:B------:R-:W-:Y:S05]  /*16e70*/  FSEL R0, R68, RZ, P0 ;  /* 0x000000ff44007208 */ /* 0x000fea0000000000 */
[----:B------:R-:W-:Y:S01]  /*16e80*/  FADD.FTZ R8, -R0, R133 ;  /* 0x0000008500087221 */ /* 0x000fe20000010100 */
[----:B----4-:R-:W-:Y:S04]  /*16e90*/  FMNMX.FTZ R4, R221, R4, !PT ;  /* 0x00000004dd047209 */ /* 0x010fe80007810000 */
[----:B--2---:R-:W-:Y:S04]  /*16ea0*/  FMNMX.FTZ R4, R220, R4, !PT ;  /* 0x00000004dc047209 */ /* 0x004fe80007810000 */
[----:B------:R-:W-:Y:S04]  /*16eb0*/  FMNMX.FTZ R4, R234, R4, !PT ;  /* 0x00000004ea047209 */ /* 0x000fe80007810000 */
        /* <DEDUP_REMOVED lines=11> */
[----:B------:R-:W-:Y:S01]  /*16f70*/  FMNMX.FTZ R0, R239, R3, !PT ;  /* 0x00000003ef007209 */ /* 0x000fe20007810000 */
[----:B------:R-:W-:Y:S03]  /*16f80*/  FMUL.FTZ R3, R70, c[0x0][0x23c] ;  /* 0x00008f0046037a20 */ /* 0x000fe60000410000 */
[----:B------:R-:W-:Y:S02]  /*16f90*/  FMNMX.FTZ R0, R114, R0, !PT ;  /* 0x0000000072007209 */ /* 0x000fe40007810000 */
[----:B------:R-:W-:Y:S02]  /*16fa0*/  FSEL R3, R3, RZ, P2 ;  /* 0x000000ff03037208 */ /* 0x000fe40001000000 */
[----:B------:R-:W-:Y:S01]  /*16fb0*/  FMNMX.FTZ R5, R122, R0, !PT ;  /* 0x000000007a057209 */ /* 0x000fe20007810000 */
[----:B------:R-:W-:Y:S02]  /*16fc0*/  FMUL.FTZ R0, R2, c[0x0][0x23c] ;  /* 0x00008f0002007a20 */ /* 0x000fe40000410000 */
[--C-:B------:R-:W-:Y:S02]  /*16fd0*/  FFMA.FTZ R226, R81, c[0x0][0x23c], -R3.reuse ;  /* 0x00008f0051e27a23 */ /* 0x100fe40000010803 */
[----:B------:R-:W-:Y:S02]  /*16fe0*/  IMAD.MOV.U32 R81, RZ, RZ, R22 ;  /* 0x000000ffff517224 */ /* 0x000fe400078e0016 */
[--C-:B------:R-:W-:Y:S01]  /*16ff0*/  FFMA.FTZ R4, R201, c[0x0][0x23c], -R3.reuse ;  /* 0x00008f00c9047a23 */ /* 0x100fe20000010803 */
[----:B------:R-:W2:Y:S01]  /*17000*/  LDL.LU R22, [R1+0x40] ;  /* 0x0000400001167983 */ /* 0x000ea20000300800 */
[--C-:B------:R-:W-:Y:S01]  /*17010*/  FFMA.FTZ R7, R204, c[0x0][0x23c], -R3.reuse ;  /* 0x00008f00cc077a23 */ /* 0x100fe20000010803 */
[----:B------:R-:W3:Y:S01]  /*17020*/  MUFU.EX2 R0, R0 ;  /* 0x0000000000007308 */ /* 0x000ee20000000800 */
[--C-:B------:R-:W-:Y:S01]  /*17030*/  FFMA.FTZ R9, R203, c[0x0][0x23c], -R3.reuse ;  /* 0x00008f00cb097a23 */ /* 0x100fe20000010803 */
[----:B------:R-:W4:Y:S01]  /*17040*/  LDL.LU R74, [R1+0x44] ;  /* 0x00004400014a7983 */ /* 0x000f220000300800 */
[--C-:B------:R-:W-:Y:S01]  /*17050*/  FFMA.FTZ R10, R202, c[0x0][0x23c], -R3.reuse ;  /* 0x00008f00ca0a7a23 */ /* 0x100fe20000010803 */
[----:B------:R-:W-:Y:S01]  /*17060*/  FMNMX.FTZ R2, R81, R5, !PT ;  /* 0x0000000551027209 */ /* 0x000fe20007810000 */
[--C-:B------:R-:W-:Y:S02]  /*17070*/  FFMA.FTZ R91, R20, c[0x0][0x23c], -R3.reuse ;  /* 0x00008f00145b7a23 */ /* 0x100fe40000010803 */
[--C-:B------:R-:W-:Y:S01]  /*17080*/  FFMA.FTZ R86, R21, c[0x0][0x23c], -R3.reuse ;  /* 0x00008f0015567a23 */ /* 0x100fe20000010803 */
[----:B------:R-:W-:Y:S01]  /*17090*/  FMNMX.FTZ R2, R71, R2, !PT ;  /* 0x0000000247027209 */ /* 0x000fe20007810000 */
[--C-:B------:R-:W-:Y:S01]  /*170a0*/  FFMA.FTZ R104, R32, c[0x0][0x23c], -R3.reuse ;  /* 0x00008f0020687a23 */ /* 0x100fe20000010803 */
[----:B------:R3:W2:Y:S01]  /*170b0*/  MUFU.EX2 R72, R4 ;  /* 0x0000000400487308 */ /* 0x0006a20000000800 */
        /* <DEDUP_REMOVED lines=10> */
[--C-:B-1----:R-:W-:Y:S01]  /*17160*/  FFMA.FTZ R219, R17, c[0x0][0x23c], -R3.reuse ;  /* 0x00008f0011db7a23 */ /* 0x102fe20000010803 */
[----:B------:R-:W-:Y:S01]  /*17170*/  MUFU.EX2 R91, R91 ;  /* 0x0000005b005b7308 */ /* 0x000fe20000000800 */
[--C-:B------:R-:W-:Y:S02]  /*17180*/  FFMA.FTZ R204, R16, c[0x0][0x23c], -R3.reuse ;  /* 0x00008f0010cc7a23 */ /* 0x100fe40000010803 */
[C---:B---3--:R-:W-:Y:S02]  /*17190*/  FMUL.FTZ R5, R0.reuse, R165 ;  /* 0x000000a500057220 */ /* 0x048fe40000410000 */
[C---:B------:R-:W-:Y:S02]  /*171a0*/  FMUL.FTZ R4, R0.reuse, R164 ;  /* 0x000000a400047220 */ /* 0x040fe40000410000 */
[C---:B------:R-:W-:Y:S02]  /*171b0*/  FMUL.FTZ R16, R0.reuse, R160 ;  /* 0x000000a000107220 */ /* 0x040fe40000410000 */
[C---:B------:R-:W-:Y:S01]  /*171c0*/  FMUL.FTZ R17, R0.reuse, R161 ;  /* 0x000000a100117220 */ /* 0x040fe20000410000 */
[----:B------:R-:W1:Y:S01]  /*171d0*/  MUFU.EX2 R93, R7 ;  /* 0x00000007005d7308 */ /* 0x000e620000000800 */
        /* <DEDUP_REMOVED lines=13> */
[----:B------:R-:W-:Y:S02]  /*172b0*/  FMUL.FTZ R65, R0, R137 ;  /* 0x0000008900417220 */ /* 0x000fe40000410000 */
[--C-:B------:R-:W-:Y:S02]  /*172c0*/  FFMA.FTZ R224, R84, c[0x0][0x23c], -R3.reuse ;  /* 0x00008f0054e07a23 */ /* 0x100fe40000010803 */
[----:B------:R-:W-:Y:S02]  /*172d0*/  FMUL.FTZ R84, R69, c[0x0][0x23c] ;  /* 0x00008f0045547a20 */ /* 0x000fe40000410000 */
[--C-:B------:R-:W-:Y:S01]  /*172e0*/  FFMA.FTZ R24, R80, c[0x0][0x23c], -R3.reuse ;  /* 0x00008f0050187a23 */ /* 0x100fe20000010803 */
[----:B------:R-:W-:Y:S01]  /*172f0*/  MUFU.EX2 R132, R132 ;  /* 0x0000008400847308 */ /* 0x000fe20000000800 */
[--C-:B------:R-:W-:Y:S01]  /*17300*/  FFMA.FTZ R231, R85, c[0x0][0x23c], -R3.reuse ;  /* 0x00008f0055e77a23 */ /* 0x100fe20000010803 */
[----:B------:R-:W-:Y:S01]  /*17310*/  FSEL R84, R84, RZ, P1 ;  /* 0x000000ff54547208 */ /* 0x000fe20000800000 */
[--C-:B------:R-:W-:Y:S02]  /*17320*/  FFMA.FTZ R223, R96, c[0x0][0x23c], -R3.reuse ;  /* 0x00008f0060df7a23 */ /* 0x100fe40000010803 */
        /* <DEDUP_REMOVED lines=8> */
[----:B------:R-:W-:Y:S02]  /*173b0*/  FFMA.FTZ R222, R129, c[0x0][0x23c], -R3 ;  /* 0x00008f0081de7a23 */ /* 0x000fe40000010803 */
[----:B------:R-:W-:Y:S02]  /*173c0*/  FFMA.FTZ R3, R205, c[0x0][0x23c], -R84 ;  /* 0x00008f00cd037a23 */ /* 0x000fe40000010854 */
[----:B------:R-:W-:Y:S02]  /*173d0*/  IMAD.MOV.U32 R85, RZ, RZ, R61 ;  /* 0x000000ffff557224 */ /* 0x000fe400078e003d */
[----:B------:R-:W-:Y:S01]  /*173e0*/  IMAD.MOV.U32 R101, RZ, RZ, R60 ;  /* 0x000000ffff657224 */ /* 0x000fe200078e003c */
[----:B------:R3:W-:Y:S01]  /*173f0*/  MUFU.EX2 R73, R3 ;  /* 0x0000000300497308 */ /* 0x0007e20000000800 */
[----:B------:R-:W-:Y:S02]  /*17400*/  IMAD.MOV.U32 R116, RZ, RZ, R45 ;  /* 0x000000ffff747224 */ /* 0x000fe400078e002d */
        /* <DEDUP_REMOVED lines=11> */
[----:B---3--:R-:W-:Y:S02]  /*174c0*/  FFMA.FTZ R3, R18, c[0x0][0x23c], -R88 ;  /* 0x00008f0012037a23 */ /* 0x008fe40000010858 */
        /* <DEDUP_REMOVED lines=14> */
[----:B------:R-:W-:Y:S01]  /*175b0*/  IMAD.MOV.U32 R152, RZ, RZ, R164 ;  /* 0x000000ffff987224 */ /* 0x000fe200078e00a4 */
[----:B------:R-:W-:Y:S01]  /*175c0*/  LDSM.16.MT88.4 R76, [R212+0x8000] ;  /* 0x00800000d44c783b */ /* 0x000fe20000004200 */
[----:B---3--:R-:W-:Y:S02]  /*175d0*/  FFMA.FTZ R3, R206, c[0x0][0x23c], -R84 ;  /* 0x00008f00ce037a23 */ /* 0x008fe40000010854 */
[----:B------:R-:W-:Y:S02]  /*175e0*/  IMAD.MOV.U32 R206, RZ, RZ, R116 ;  /* 0x000000ffffce7224 */ /* 0x000fe400078e0074 */
[----:B------:R-:W-:Y:S01]  /*175f0*/  IMAD.MOV.U32 R116, RZ, RZ, R26 ;  /* 0x000000ffff747224 */ /* 0x000fe200078e001a */
[----:B------:R3:W-:Y:S01]  /*17600*/  MUFU.EX2 R92, R3 ;  /* 0x00000003005c7308 */ /* 0x0007e20000000800 */
[----:B------:R-:W-:Y:S02]  /*17610*/  IMAD.MOV.U32 R164, RZ, RZ, R63 ;  /* 0x000000ffffa47224 */ /* 0x000fe400078e003f */
        /* <DEDUP_REMOVED lines=11> */
[----:B---3--:R-:W-:Y:S02]  /*176d0*/  FFMA.FTZ R3, R19, c[0x0][0x23c], -R88 ;  /* 0x00008f0013037a23 */ /* 0x008fe40000010858 */
[--C-:B------:R-:W-:Y:S02]  /*176e0*/  FFMA.FTZ R242, R242, c[0x0][0x23c], -R84.reuse ;  /* 0x00008f00f2f27a23 */ /* 0x100fe40000010854 */
[--C-:B------:R-:W-:Y:S01]  /*176f0*/  FFMA.FTZ R211, R211, c[0x0][0x23c], -R84.reuse ;  /* 0x00008f00d3d37a23 */ /* 0x100fe20000010854 */
[----:B------:R3:W-:Y:S01]  /*17700*/  MUFU.EX2 R113, R3 ;  /* 0x0000000300717308 */ /* 0x0007e20000000800 */
[----:B------:R-:W-:Y:S02]  /*17710*/  FFMA.FTZ R210, R210, c[0x0][0x23c], -R84 ;  /* 0x00008f00d2d27a23 */ /* 0x000fe40000010854 */
[----:B--2---:R-:W-:Y:S01]  /*17720*/  FFMA.FTZ R111, R0, R22, R72 ;  /* 0x00000016006f7223 */ /* 0x004fe20000010048 */
[----:B-1----:R-:W-:Y:S01]  /*17730*/  F2FP.BF16.PACK_AB R72, R93, R72 ;  /* 0x000000485d48723e */ /* 0x002fe200000010ff */
[----:B------:R-:W1:Y:S02]  /*17740*/  SHFL.BFLY PT, R0, R2, 0x2, 0x1f ;  /* 0x0c401f0002007f89 */ /* 0x000e6400000e0000 */
[----:B-1----:R-:W-:Y:S01]  /*17750*/  FMNMX.FTZ R2, R2, R0, !PT ;  /* 0x0000000002027209 */ /* 0x002fe20007810000 */
[--C-:B------:R-:W-:Y:S02]  /*17760*/  FFMA.FTZ R0, R207, c[0x0][0x23c], -R84.reuse ;  /* 0x00008f00cf007a23 */ /* 0x100fe40000010854 */
[----:B------:R-:W-:Y:S02]  /*17770*/  IMAD.MOV.U32 R207, RZ, RZ, R101 ;  /* 0x000000ffffcf7224 */ /* 0x000fe400078e0065 */
[----:B------:R1:W-:Y:S01]  /*17780*/  MUFU.EX2 R94, R0 ;  /* 0x00000000005e7308 */ /* 0x0003e20000000800 */
[----:B---3--:R-:W2:Y:S09]  /*17790*/  SHFL.BFLY PT, R3, R2, 0x1, 0x1f ;  /* 0x0c201f0002037f89 */ /* 0x008eb200000e0000 */
[----:B------:R-:W-:Y:S01]  /*177a0*/  MUFU.EX2 R101, R86 ;  /* 0x0000005600657308 */ /* 0x000fe20000000800 */
[----:B-1----:R-:W-:Y:S01]  /*177b0*/  FMUL.FTZ R0, R6, c[0x0][0x23c] ;  /* 0x00008f0006007a20 */ /* 0x002fe20000410000 */
[----:B--2---:R-:W-:Y:S01]  /*177c0*/  FMNMX.FTZ R3, R2, R3, !PT ;  /* 0x0000000302037209 */ /* 0x004fe20007810000 */
[----:B------:R-:W-:Y:S02]  /*177d0*/  FFMA.FTZ R6, R208, c[0x0][0x23c], -R84 ;  /* 0x00008f00d0067a23 */ /* 0x000fe40000010854 */
[----:B------:R-:W-:Y:S01]  /*177e0*/  FFMA.FTZ R2, R12, c[0x0][0x23c], -R88 ;  /* 0x00008f000c027a23 */ /* 0x000fe20000010858 */
[C---:B------:R-:W-:Y:S01]  /*177f0*/  FSETP.NEU.FTZ.AND P0, PT, R3.reuse, -INF , PT ;  /* 0xff8000000300780b */ /* 0x040fe20003f1d000 */
[----:B------:R-:W-:Y:S03]  /*17800*/  FMUL.FTZ R96, R3, c[0x0][0x23c] ;  /* 0x00008f0003607a20 */ /* 0x000fe60000410000 */
[----:B------:R-:W4:Y:S02]  /*17810*/  MUFU.EX2 R0, R0 ;  /* 0x0000000000007308 */ /* 0x000f240000000800 */
[----:B------:R-:W-:Y:S05]  /*17820*/  FSEL R96, R96, RZ, P0 ;  /* 0x000000ff60607208 */ /* 0x000fea0000000000 */
[----:B------:R-:W-:Y:S03]  /*17830*/  FFMA.FTZ R10, R15, c[0x0][0x23c], -R96 ;  /* 0x00008f000f0a7a23 */ /* 0x000fe60000010860 */
[----:B------:R1:W2:Y:S10]  /*17840*/  MUFU.EX2 R102, R6 ;  /* 0x0000000600667308 */ /* 0x0002b40000000800 */
[----:B------:R3:W-:Y:S01]  /*17850*/  MUFU.EX2 R128, R2 ;  /* 0x0000000200807308 */ /* 0x0007e20000000800 */
[----:B----4-:R-:W-:Y:S01]  /*17860*/  FFMA.FTZ R106, R0, R74, R73 ;  /* 0x0000004a006a7223 */ /* 0x010fe20000010049 */
[----:B------:R-:W-:Y:S01]  /*17870*/  F2FP.BF16.PACK_AB R73, R92, R73 ;  /* 0x000000495c49723e */ /* 0x000fe200000010ff */
[C---:B------:R-:W-:Y:S01]  /*17880*/  FMUL.FTZ R39, R0.reuse, R151 ;  /* 0x0000009700277220 */ /* 0x040fe20000410000 */
[----:B------:R-:W4:Y:S01]  /*17890*/  LDL.LU R74, [R1+0x48] ;  /* 0x00004800014a7983 */ /* 0x000f220000300800 */
[C---:B------:R-:W-:Y:S02]  /*178a0*/  FMUL.FTZ R7, R0.reuse, R167 ;  /* 0x000000a700077220 */ /* 0x040fe40000410000 */
[C---:B------:R-:W-:Y:S01]  /*178b0*/  FMUL.FTZ R18, R0.reuse, R162 ;  /* 0x000000a200127220 */ /* 0x040fe20000410000 */
[----:B------:R-:W4:Y:S01]  /*178c0*/  LDL.LU R151, [R1+0x18] ;  /* 0x0000180001977983 */ /* 0x000f220000300800 */
[----:B------:R-:W-:Y:S02]  /*178d0*/  FMUL.FTZ R19, R0, R163 ;  /* 0x000000a300137220 */ /* 0x000fe40000410000 */
[----:B-1----:R-:W-:Y:S01]  /*178e0*/  FFMA.FTZ R6, R13, c[0x0][0x23c], -R88 ;  /* 0x00008f000d067a23 */ /* 0x002fe20000010858 */
[----:B--2---:R-:W-:Y:S01]  /*178f0*/  F2FP.BF16.PACK_AB R75, R102, R94 ;  /* 0x0000005e664b723e */ /* 0x004fe200000010ff */
[C---:B------:R-:W-:Y:S02]  /*17900*/  FMUL.FTZ R22, R0.reuse, R158 ;  /* 0x0000009e00167220 */ /* 0x040fe40000410000 */
[C---:B------:R-:W-:Y:S01]  /*17910*/  FMUL.FTZ R23, R0.reuse, R159 ;  /* 0x0000009f00177220 */ /* 0x040fe20000410000 */
[----:B------:R1:W2:Y:S01]  /*17920*/  MUFU.EX2 R136, R6 ;  /* 0x0000000600887308 */ /* 0x0002a20000000800 */
[C---:B------:R-:W-:Y:S02]  /*17930*/  FMUL.FTZ R34, R0.reuse, R154 ;  /* 0x0000009a00227220 */ /* 0x040fe40000410000 */
[C---:B------:R-:W-:Y:S02]  /*17940*/  FMUL.FTZ R35, R0.reuse, R155 ;  /* 0x0000009b00237220 */ /* 0x040fe40000410000 */
[C---:B------:R-:W-:Y:S01]  /*17950*/  FMUL.FTZ R38, R0.reuse, R150 ;  /* 0x0000009600267220 */ /* 0x040fe20000410000 */
[----:B---3--:R-:W-:Y:S01]  /*17960*/  FSEL R2, R3, RZ, P0 ;  /* 0x000000ff03027208 */ /* 0x008fe20000000000 */
[C---:B------:R-:W-:Y:S01]  /*17970*/  FMUL.FTZ R50, R0.reuse, R146 ;  /* 0x0000009200327220 */ /* 0x040fe20000410000 */
[----:B------:R-:W-:Y:S01]  /*17980*/  PLOP3.LUT P0, PT, PT, PT, UP0, 0x80, 0x0 ;  /* 0x000000000000781c */ /* 0x000fe20003f0f008 */
[C---:B------:R-:W-:Y:S02]  /*17990*/  FMUL.FTZ R51, R0.reuse, R147 ;  /* 0x0000009300337220 */ /* 0x040fe40000410000 */
[C---:B------:R-:W-:Y:S02]  /*179a0*/  FMUL.FTZ R54, R0.reuse, R142 ;  /* 0x0000008e00367220 */ /* 0x040fe40000410000 */
[C---:B------:R-:W-:Y:S02]  /*179b0*/  FMUL.FTZ R55, R0.reuse, R143 ;  /* 0x0000008f00377220 */ /* 0x040fe40000410000 */
[C---:B------:R-:W-:Y:S02]  /*179c0*/  FMUL.FTZ R66, R0.reuse, R138 ;  /* 0x0000008a00427220 */ /* 0x040fe40000410000 */
[----:B------:R-:W-:Y:S02]  /*179d0*/  FMUL.FTZ R67, R0, R139 ;  /* 0x0000008b00437220 */ /* 0x000fe40000410000 */
[----:B------:R-:W-:Y:S02]  /*179e0*/  FADD.FTZ R2, -R2, R134 ;  /* 0x0000008602027221 */ /* 0x000fe40000010100 */
[----:B------:R-:W-:Y:S02]  /*179f0*/  IMAD.MOV.U32 R163, RZ, RZ, R83 ;  /* 0x000000ffffa37224 */ /* 0x000fe400078e0053 */
[----:B------:R-:W-:Y:S02]  /*17a00*/  FMUL.FTZ R2, R2, c[0x0][0x23c] ;  /* 0x00008f0002027a20 */ /* 0x000fe40000410000 */
[----:B-1----:R-:W-:Y:S02]  /*17a10*/  FMUL.FTZ R6, R0, R166 ;  /* 0x000000a600067220 */ /* 0x002fe40000410000 */
[----:B------:R-:W-:Y:S02]  /*17a20*/  FMUL.FTZ R0, R8, c[0x0][0x23c] ;  /* 0x00008f0008007a20 */ /* 0x000fe40000410000 */
[----:B------:R-:W-:Y:S01]  /*17a30*/  FFMA.FTZ R8, R82, c[0x0][0x23c], -R96 ;  /* 0x00008f0052087a23 */ /* 0x000fe20000010860 */
[----:B------:R-:W1:Y:S01]  /*17a40*/  MUFU.EX2 R2, R2 ;  /* 0x0000000200027308 */ /* 0x000e620000000800 */
[----:B------:R-:W-:Y:S01]  /*17a50*/  IMAD.MOV.U32 R166, RZ, RZ, R43 ;  /* 0x000000ffffa67224 */ /* 0x000fe200078e002b */
[----:B--2---:R-:W-:Y:S01]  /*17a60*/  F2FP.BF16.PACK_AB R82, R136, R128 ;  /* 0x000000808852723e */ /* 0x004fe200000010ff */
[----:B------:R-:W-:Y:S02]  /*17a70*/  IMAD.MOV.U32 R167, RZ, RZ, R42 ;  /* 0x000000ffffa77224 */ /* 0x000fe400078e002a */
[----:B------:R-:W-:Y:S02]  /*17a80*/  IMAD.MOV.U32 R162, RZ, RZ, R27 ;  /* 0x000000ffffa27224 */ /* 0x000fe400078e001b */
[----:B------:R-:W-:Y:S02]  /*17a90*/  IMAD.MOV.U32 R139, RZ, RZ, R120 ;  /* 0x000000ffff8b7224 */ /* 0x000fe400078e0078 */
[----:B------:R-:W-:Y:S01]  /*17aa0*/  FFMA.FTZ R120, R249, c[0x0][0x23c], -R84 ;  /* 0x00008f00f9787a23 */ /* 0x000fe20000010854 */
[----:B------:R2:W-:Y:S10]  /*17ab0*/  MUFU.EX2 R208, R8 ;  /* 0x0000000800d07308 */ /* 0x0005f40000000800 */
[----:B------:R-:W3:Y:S01]  /*17ac0*/  MUFU.EX2 R0, R0 ;  /* 0x0000000000007308 */ /* 0x000ee20000000800 */
[C---:B-1----:R-:W-:Y:S02]  /*17ad0*/  FMUL.FTZ R15, R2.reuse, R199 ;  /* 0x000000c7020f7220 */ /* 0x042fe40000410000 */
[C---:B------:R-:W-:Y:S02]  /*17ae0*/  FMUL.FTZ R26, R2.reuse, R186 ;  /* 0x000000ba021a7220 */ /* 0x040fe40000410000 */
[C---:B------:R-:W-:Y:S02]  /*17af0*/  FMUL.FTZ R27, R2.reuse, R187 ;  /* 0x000000bb021b7220 */ /* 0x040fe40000410000 */
[C---:B------:R-:W-:Y:S02]  /*17b00*/  FMUL.FTZ R30, R2.reuse, R190 ;  /* 0x000000be021e7220 */ /* 0x040fe40000410000 */
[C---:B------:R-:W-:Y:S02]  /*17b10*/  FMUL.FTZ R31, R2.reuse, R191 ;  /* 0x000000bf021f7220 */ /* 0x040fe40000410000 */
[--C-:B--2---:R-:W-:Y:S02]  /*17b20*/  FFMA.FTZ R8, R11, c[0x0][0x23c], -R96.reuse ;  /* 0x00008f000b087a23 */ /* 0x104fe40000010860 */
[C---:B------:R-:W-:Y:S02]  /*17b30*/  FMUL.FTZ R11, R2.reuse, R195 ;  /* 0x000000c3020b7220 */ /* 0x040fe40000410000 */
[C---:B------:R-:W-:Y:S01]  /*17b40*/  FMUL.FTZ R42, R2.reuse, R178 ;  /* 0x000000b2022a7220 */ /* 0x040fe20000410000 */
[----:B------:R1:W2:Y:S01]  /*17b50*/  MUFU.EX2 R137, R8 ;  /* 0x0000000800897308 */ /* 0x0002a20000000800 */
[C---:B------:R-:W-:Y:S02]  /*17b60*/  FMUL.FTZ R43, R2.reuse, R179 ;  /* 0x000000b3022b7220 */ /* 0x040fe40000410000 */
[----:B------:R-:W-:Y:S02]  /*17b70*/  FMUL.FTZ R47, R2, R183 ;  /* 0x000000b7022f7220 */ /* 0x000fe40000410000 */
[C---:B---3--:R-:W-:Y:S02]  /*17b80*/  FMUL.FTZ R9, R0.reuse, R193 ;  /* 0x000000c100097220 */ /* 0x048fe40000410000 */
[C---:B------:R-:W-:Y:S02]  /*17b90*/  FMUL.FTZ R12, R0.reuse, R196 ;  /* 0x000000c4000c7220 */ /* 0x040fe40000410000 */
[C---:B------:R-:W-:Y:S02]  /*17ba0*/  FMUL.FTZ R13, R0.reuse, R197 ;  /* 0x000000c5000d7220 */ /* 0x040fe40000410000 */
[C---:B------:R-:W-:Y:S02]  /*17bb0*/  FMUL.FTZ R24, R0.reuse, R184 ;  /* 0x000000b800187220 */ /* 0x040fe40000410000 */
[C---:B------:R-:W-:Y:S02]  /*17bc0*/  FMUL.FTZ R25, R0.reuse, R185 ;  /* 0x000000b900197220 */ /* 0x040fe40000410000 */
[C---:B------:R-:W-:Y:S02]  /*17bd0*/  FMUL.FTZ R28, R0.reuse, R188 ;  /* 0x000000bc001c7220 */ /* 0x040fe40000410000 */
[C---:B------:R-:W-:Y:S01]  /*17be0*/  FMUL.FTZ R29, R0.reuse, R189 ;  /* 0x000000bd001d7220 */ /* 0x040fe20000410000 */
[----:B------:R3:W-:Y:S01]  /*17bf0*/  MUFU.EX2 R188, R10 ;  /* 0x0000000a00bc7308 */ /* 0x0007e20000000800 */
[C---:B------:R-:W-:Y:S02]  /*17c00*/  FMUL.FTZ R40, R0.reuse, R176 ;  /* 0x000000b000287220 */ /* 0x040fe40000410000 */
[C---:B------:R-:W-:Y:S02]  /*17c10*/  FMUL.FTZ R41, R0.reuse, R177 ;  /* 0x000000b100297220 */ /* 0x040fe40000410000 */
[----:B------:R-:W-:Y:S02]  /*17c20*/  FMUL.FTZ R44, R0, R180 ;  /* 0x000000b4002c7220 */ /* 0x000fe40000410000 */
[----:B-1----:R-:W-:Y:S02]  /*17c30*/  FFMA.FTZ R8, R14, c[0x0][0x23c], -R96 ;  /* 0x00008f000e087a23 */ /* 0x002fe40000010860 */
[C---:B------:R-:W-:Y:S02]  /*17c40*/  FMUL.FTZ R45, R0.reuse, R181 ;  /* 0x000000b5002d7220 */ /* 0x040fe40000410000 */
[C---:B------:R-:W-:Y:S01]  /*17c50*/  FMUL.FTZ R56, R0.reuse, R168 ;  /* 0x000000a800387220 */ /* 0x040fe20000410000 */
[----:B------:R-:W1:Y:S01]  /*17c60*/  MUFU.EX2 R134, R8 ;  /* 0x0000000800867308 */ /* 0x000e620000000800 */
[C---:B------:R-:W-:Y:S02]  /*17c70*/  FMUL.FTZ R57, R0.reuse, R169 ;  /* 0x000000a900397220 */ /* 0x040fe40000410000 */
[C---:B------:R-:W-:Y:S02]  /*17c80*/  FMUL.FTZ R60, R0.reuse, R172 ;  /* 0x000000ac003c7220 */ /* 0x040fe40000410000 */
[----:B------:R-:W-:Y:S02]  /*17c90*/  FMUL.FTZ R61, R0, R173 ;  /* 0x000000ad003d7220 */ /* 0x000fe40000410000 */
[C---:B------:R-:W-:Y:S02]  /*17ca0*/  FMUL.FTZ R14, R2.reuse, R198 ;  /* 0x000000c6020e7220 */ /* 0x040fe40000410000 */
[C---:B------:R-:W-:Y:S02]  /*17cb0*/  FMUL.FTZ R59, R2.reuse, R171 ;  /* 0x000000ab023b7220 */ /* 0x040fe40000410000 */
[C---:B------:R-:W-:Y:S02]  /*17cc0*/  FMUL.FTZ R62, R2.reuse, R174 ;  /* 0x000000ae023e7220 */ /* 0x040fe40000410000 */
[----:B---3--:R-:W-:Y:S02]  /*17cd0*/  FMUL.FTZ R10, R2, R194 ;  /* 0x000000c2020a7220 */ /* 0x008fe40000410000 */
[----:B--2---:R-:W-:Y:S02]  /*17ce0*/  IMAD.MOV.U32 R194, RZ, RZ, R137 ;  /* 0x000000ffffc27224 */ /* 0x004fe400078e0089 */
[----:B------:R-:W-:Y:S02]  /*17cf0*/  IMAD.MOV.U32 R137, RZ, RZ, R107 ;  /* 0x000000ffff897224 */ /* 0x000fe400078e006b */
[----:B------:R-:W-:Y:S01]  /*17d00*/  IMAD.MOV.U32 R107, RZ, RZ, R46 ;  /* 0x000000ffff6b7224 */ /* 0x000fe200078e002e */
[----:B------:R-:W-:Y:S01]  /*17d10*/  F2FP.BF16.PACK_AB R81, R194, R208 ;  /* 0x000000d0c251723e */ /* 0x000fe200000010ff */
[C---:B------:R-:W-:Y:S02]  /*17d20*/  FMUL.FTZ R46, R2.reuse, R182 ;  /* 0x000000b6022e7220 */ /* 0x040fe40000410000 */
[----:B------:R-:W-:Y:S02]  /*17d30*/  FMUL.FTZ R63, R2, R175 ;  /* 0x000000af023f7220 */ /* 0x000fe40000410000 */
[----:B-1----:R-:W-:Y:S02]  /*17d40*/  IMAD.MOV.U32 R195, RZ, RZ, R134 ;  /* 0x000000ffffc37224 */ /* 0x002fe400078e0086 */
[----:B------:R-:W-:Y:S02]  /*17d50*/  IMAD.MOV.U32 R134, RZ, RZ, R85 ;  /* 0x000000ffff867224 */ /* 0x000fe400078e0055 */
[----:B------:R-:W-:Y:S01]  /*17d60*/  FMUL.FTZ R8, R0, R192 ;  /* 0x000000c000087220 */ /* 0x000fe20000410000 */
[----:B------:R-:W-:Y:S01]  /*17d70*/  F2FP.BF16.PACK_AB R83, R188, R195 ;  /* 0x000000c3bc53723e */ /* 0x000fe200000010ff */
[----:B------:R-:W-:Y:S02]  /*17d80*/  IMAD.MOV.U32 R85, RZ, RZ, R58 ;  /* 0x000000ffff557224 */ /* 0x000fe400078e003a */
[----:B------:R-:W-:Y:S02]  /*17d90*/  FMUL.FTZ R58, R2, R170 ;  /* 0x000000aa023a7220 */ /* 0x000fe40000410000 */
[----:B------:R-:W-:Y:S02]  /*17da0*/  IMAD.MOV.U32 R172, RZ, RZ, R157 ;  /* 0x000000ffffac7224 */ /* 0x000fe400078e009d */
[----:B------:R-:W-:Y:S02]  /*17db0*/  MUFU.EX2 R157, R202 ;  /* 0x000000ca009d7308 */ /* 0x000fe40000000800 */
[----:B------:R-:W-:Y:S02]  /*17dc0*/  IMAD.MOV.U32 R198, RZ, RZ, R172 ;  /* 0x000000ffffc67224 */ /* 0x000fe400078e00ac */
[----:B----4-:R-:W-:Y:S01]  /*17dd0*/  FFMA.FTZ R100, R0, R74, R80 ;  /* 0x0000004a00647223 */ /* 0x010fe20000010050 */
[----:B------:R-:W-:Y:S01]  /*17de0*/  F2FP.BF16.PACK_AB R74, R99, R95 ;  /* 0x0000005f634a723e */ /* 0x000fe200000010ff */
[----:B------:R-:W-:Y:S01]  /*17df0*/  FFMA.FTZ R0, R163, c[0x0][0x23c], -R84 ;  /* 0x00008f00a3007a23 */ /* 0x000fe20000010854 */
[----:B------:R-:W-:Y:S01]  /*17e00*/  F2FP.BF16.PACK_AB R80, R113, R80 ;  /* 0x000000507150723e */ /* 0x000fe200000010ff */
[----:B------:R-:W-:Y:S02]  /*17e10*/  IMAD.MOV.U32 R163, RZ, RZ, R162 ;  /* 0x000000ffffa37224 */ /* 0x000fe400078e00a2 */
[----:B------:R-:W-:Y:S02]  /*17e20*/  IMAD.MOV.U32 R162, RZ, RZ, R167 ;  /* 0x000000ffffa27224 */ /* 0x000fe400078e00a7 */
[----:B------:R-:W-:Y:S01]  /*17e30*/  IMAD.MOV.U32 R167, RZ, RZ, R166 ;  /* 0x000000ffffa77224 */ /* 0x000fe200078e00a6 */
[-C--:B------:R-:W-:Y:S01]  /*17e40*/  HMMA.16816.F32.BF16 R4, R72, R76.reuse, R4 ;  /* 0x0000004c4804723c */ /* 0x080fe20000041804 */
[----:B------:R-:W-:Y:S02]  /*17e50*/  IMAD.MOV.U32 R166, RZ, RZ, R134 ;  /* 0x000000ffffa67224 */ /* 0x000fe400078e0086 */
[----:B------:R-:W-:Y:S02]  /*17e60*/  IMAD.MOV.U32 R134, RZ, RZ, R207 ;  /* 0x000000ffff867224 */ /* 0x000fe400078e00cf */
[----:B------:R-:W-:Y:S02]  /*17e70*/  IMAD.MOV.U32 R207, RZ, RZ, R206 ;  /* 0x000000ffffcf7224 */ /* 0x000fe400078e00ce */
[----:B------:R-:W-:Y:S01]  /*17e80*/  IMAD.MOV.U32 R206, RZ, RZ, R141 ;  /* 0x000000ffffce7224 */ /* 0x000fe200078e008d */
[C---:B------:R-:W-:Y:S01]  /*17e90*/  HMMA.16816.F32.BF16 R8, R80.reuse, R76, R8 ;  /* 0x0000004c5008723c */ /* 0x040fe20000041808 */
[----:B------:R-:W-:Y:S02]  /*17ea0*/  IMAD.MOV.U32 R141, RZ, RZ, R90 ;  /* 0x000000ffff8d7224 */ /* 0x000fe400078e005a */
[----:B------:R1:W-:Y:S01]  /*17eb0*/  MUFU.EX2 R90, R0 ;  /* 0x00000000005a7308 */ /* 0x0003e20000000800 */
[----:B------:R-:W-:Y:S02]  /*17ec0*/  IMAD.MOV.U32 R158, RZ, RZ, R162 ;  /* 0x000000ffff9e7224 */ /* 0x000fe400078e00a2 */
[----:B------:R-:W-:Y:S02]  /*17ed0*/  IMAD.MOV.U32 R162, RZ, RZ, R134 ;  /* 0x000000ffffa27224 */ /* 0x000fe400078e0086 */
[----:B------:R-:W-:Y:S01]  /*17ee0*/  IMAD.MOV.U32 R134, RZ, RZ, R103 ;  /* 0x000000ffff867224 */ /* 0x000fe200078e0067 */
[-C--:B------:R-:W-:Y:S08]  /*17ef0*/  HMMA.16816.F32.BF16 R12, R80, R78.reuse, R12 ;  /* 0x0000004e500c723c */ /* 0x080ff0000004180c */
[C---:B------:R-:W-:Y:S01]  /*17f00*/  HMMA.16816.F32.BF16 R16, R72.reuse, R78, R16 ;  /* 0x0000004e4810723c */ /* 0x040fe20000041810 */
[----:B------:R-:W2:Y:S03]  /*17f10*/  LDSM.16.MT88.4 R76, [R215+0x8000] ;  /* 0x00800000d74c783b */ /* 0x000ea60000004200 */
[----:B-1----:R-:W-:Y:S02]  /*17f20*/  FFMA.FTZ R0, R163, c[0x0][0x23c], -R84 ;  /* 0x00008f00a3007a23 */ /* 0x002fe40000010854 */
[----:B------:R-:W-:Y:S02]  /*17f30*/  IMAD.MOV.U32 R163, RZ, RZ, R167 ;  /* 0x000000ffffa37224 */ /* 0x000fe400078e00a7 */
[----:B------:R-:W-:Y:S01]  /*17f40*/  IMAD.MOV.U32 R167, RZ, RZ, R207 ;  /* 0x000000ffffa77224 */ /* 0x000fe200078e00cf */
[----:B------:R1:W3:Y:S03]  /*17f50*/  MUFU.EX2 R103, R0 ;  /* 0x0000000000677308 */ /* 0x0002e60000000800 */
[----:B------:R-:W-:Y:S02]  /*17f60*/  IMAD.MOV.U32 R207, RZ, RZ, R206 ;  /* 0x000000ffffcf7224 */ /* 0x000fe400078e00ce */
[----:B------:R-:W-:Y:S05]  /*17f70*/  IMAD.MOV.U32 R206, RZ, RZ, R116 ;  /* 0x000000ffffce7224 */ /* 0x000fea00078e0074 */
[----:B------:R4:W3:Y:S01]  /*17f80*/  MUFU.EX2 R116, R87 ;  /* 0x0000005700747308 */ /* 0x0008e20000000800 */
[----:B-1----:R-:W-:Y:S01]  /*17f90*/  FFMA.FTZ R0, R158, c[0x0][0x23c], -R84 ;  /* 0x00008f009e007a23 */ /* 0x002fe20000010854 */
[-C--:B--2---:R-:W-:Y:S01]  /*17fa0*/  HMMA.16816.F32.BF16 R20, R72, R76.reuse, R20 ;  /* 0x0000004c4814723c */ /* 0x084fe20000041814 */
[----:B------:R-:W-:Y:S02]  /*17fb0*/  IMAD.MOV.U32 R158, RZ, RZ, R163 ;  /* 0x000000ffff9e7224 */ /* 0x000fe400078e00a3 */
[----:B------:R-:W-:Y:S02]  /*17fc0*/  IMAD.MOV.U32 R163, RZ, RZ, R162 ;  /* 0x000000ffffa37224 */ /* 0x000fe400078e00a2 */
[----:B------:R-:W-:Y:S02]  /*17fd0*/  IMAD.MOV.U32 R162, RZ, RZ, R167 ;  /* 0x000000ffffa27224 */ /* 0x000fe400078e00a7 */
[----:B------:R-:W-:Y:S01]  /*17fe0*/  IMAD.MOV.U32 R167, RZ, RZ, R134 ;  /* 0x000000ffffa77224 */ /* 0x000fe200078e0086 */
[C---:B------:R-:W-:Y:S01]  /*17ff0*/  HMMA.16816.F32.BF16 R24, R80.reuse, R76, R24 ;  /* 0x0000004c5018723c */ /* 0x040fe20000041818 */
[----:B----4-:R-:W-:Y:S02]  /*18000*/  FFMA.FTZ R87, R151, c[0x0][0x23c], -R84 ;  /* 0x00008f0097577a23 */ /* 0x010fe40000010854 */
[----:B------:R-:W2:Y:S01]  /*18010*/  LDL.LU R151, [R1+0x14] ;  /* 0x0000140001977983 */ /* 0x000ea20000300800 */
[----:B------:R-:W-:Y:S02]  /*18020*/  IMAD.MOV.U32 R134, RZ, RZ, R148 ;  /* 0x000000ffff867224 */ /* 0x000fe400078e0094 */
[----:B------:R-:W-:Y:S02]  /*18030*/  IMAD.MOV.U32 R148, RZ, RZ, R129 ;  /* 0x000000ffff947224 */ /* 0x000fe400078e0081 */
[----:B------:R-:W-:Y:S01]  /*18040*/  IMAD.MOV.U32 R129, RZ, RZ, R112 ;  /* 0x000000ffff817224 */ /* 0x000fe200078e0070 */
[-C--:B------:R-:W-:Y:S01]  /*18050*/  HMMA.16816.F32.BF16 R28, R80, R78.reuse, R28 ;  /* 0x0000004e501c723c */ /* 0x080fe2000004181c */
[----:B------:R1:W-:Y:S02]  /*18060*/  MUFU.EX2 R112, R0 ;  /* 0x0000000000707308 */ /* 0x0003e40000000800 */
[----:B------:R-:W-:Y:S02]  /*18070*/  IMAD.MOV.U32 R150, RZ, RZ, R129 ;  /* 0x000000ffff967224 */ /* 0x000fe400078e0081 */
[----:B------:R-:W-:Y:S03]  /*18080*/  IMAD.MOV.U32 R159, RZ, RZ, R134 ;  /* 0x000000ffff9f7224 */ /* 0x000fe600078e0086 */
[C---:B------:R-:W-:Y:S01]  /*18090*/  HMMA.16816.F32.BF16 R32, R72.reuse, R78, R32 ;  /* 0x0000004e4820723c */ /* 0x040fe20000041820 */
[----:B------:R-:W4:Y:S03]  /*180a0*/  LDSM.16.MT88.4 R76, [R213+0x8000] ;  /* 0x00800000d54c783b */ /* 0x000f260000004200 */
[----:B-1----:R-:W-:Y:S02]  /*180b0*/  FFMA.FTZ R0, R158, c[0x0][0x23c], -R84 ;  /* 0x00008f009e007a23 */ /* 0x002fe40000010854 */
[----:B------:R-:W-:Y:S02]  /*180c0*/  IMAD.MOV.U32 R158, RZ, RZ, R162 ;  /* 0x000000ffff9e7224 */ /* 0x000fe400078e00a2 */
[----:B------:R-:W-:Y:S04]  /*180d0*/  IMAD.MOV.U32 R162, RZ, RZ, R167 ;  /* 0x000000ffffa27224 */ /* 0x000fe800078e00a7 */
[----:B------:R-:W-:Y:S02]  /*180e0*/  IMAD.MOV.U32 R167, RZ, RZ, R148 ;  /* 0x000000ffffa77224 */ /* 0x000fe400078e0094 */
[----:B------:R-:W-:Y:S02]  /*180f0*/  IMAD.MOV.U32 R148, RZ, RZ, R114 ;  /* 0x000000ffff947224 */ /* 0x000fe400078e0072 */
[----:B------:R1:W1:Y:S01]  /*18100*/  MUFU.EX2 R114, R0 ;  /* 0x0000000000727308 */ /* 0x0002620000000800 */
[-C--:B----4-:R-:W-:Y:S08]  /*18110*/  HMMA.16816.F32.BF16 R36, R72, R76.reuse, R36 ;  /* 0x0000004c4824723c */ /* 0x090ff00000041824 */
[C---:B------:R-:W-:Y:S01]  /*18120*/  HMMA.16816.F32.BF16 R40, R80.reuse, R76, R40 ;  /* 0x0000004c5028723c */ /* 0x040fe20000041828 */
[----:B-1----:R-:W-:Y:S03]  /*18130*/  FFMA.FTZ R0, R119, c[0x0][0x23c], -R88 ;  /* 0x00008f0077007a23 */ /* 0x002fe60000010858 */
[----:B------:R-:W-:Y:S04]  /*18140*/  FFMA.FTZ R119, R248, c[0x0][0x23c], -R84 ;  /* 0x00008f00f8777a23 */ /* 0x000fe80000010854 */
[-C--:B------:R-:W-:Y:S01]  /*18150*/  HMMA.16816.F32.BF16 R44, R80, R78.reuse, R44 ;  /* 0x0000004e502c723c */ /* 0x080fe2000004182c */
[----:B------:R1:W-:Y:S07]  /*18160*/  MUFU.EX2 R129, R0 ;  /* 0x0000000000817308 */ /* 0x0003ee0000000800 */
[C---:B------:R-:W-:Y:S01]  /*18170*/  HMMA.16816.F32.BF16 R48, R72.reuse, R78, R48 ;  /* 0x0000004e4830723c */ /* 0x040fe20000041830 */
[----:B------:R-:W4:Y:S03]  /*18180*/  LDSM.16.MT88.4 R76, [R214+0x8000] ;  /* 0x00800000d64c783b */ /* 0x000f260000004200 */
[--C-:B-1----:R-:W-:Y:S02]  /*18190*/  FFMA.FTZ R0, R118, c[0x0][0x23c], -R88.reuse ;  /* 0x00008f0076007a23 */ /* 0x102fe40000010858 */
[----:B------:R-:W-:Y:S10]  /*181a0*/  MUFU.EX2 R118, R127 ;  /* 0x0000007f00767308 */ /* 0x000ff40000000800 */
[----:B------:R1:W-:Y:S01]  /*181b0*/  MUFU.EX2 R134, R0 ;  /* 0x0000000000867308 */ /* 0x0003e20000000800 */
[-C--:B----4-:R-:W-:Y:S08]  /*181c0*/  HMMA.16816.F32.BF16 R52, R72, R76.reuse, R52 ;  /* 0x0000004c4834723c */ /* 0x090ff00000041834 */
[C---:B------:R-:W-:Y:S01]  /*181d0*/  HMMA.16816.F32.BF16 R56, R80.reuse, R76, R56 ;  /* 0x0000004c5038723c */ /* 0x040fe20000041838 */
[----:B-1----:R-:W-:Y:S02]  /*181e0*/  FFMA.FTZ R0, R115, c[0x0][0x23c], -R88 ;  /* 0x00008f0073007a23 */ /* 0x002fe40000010858 */
[----:B------:R-:W-:Y:S05]  /*181f0*/  MUFU.EX2 R115, R123 ;  /* 0x0000007b00737308 */ /* 0x000fea0000000800 */
[-C--:B------:R-:W-:Y:S07]  /*18200*/  HMMA.16816.F32.BF16 R60, R80, R78.reuse, R60 ;  /* 0x0000004e503c723c */ /* 0x080fee000004183c */
[--C-:B------:R-:W-:Y:S01]  /*18210*/  FFMA.FTZ R80, R130, c[0x0][0x23c], -R96.reuse ;  /* 0x00008f0082507a23 */ /* 0x100fe20000010860 */
[----:B------:R1:W-:Y:S01]  /*18220*/  MUFU.EX2 R154, R0 ;  /* 0x00000000009a7308 */ /* 0x0003e20000000800 */
[----:B------:R-:W-:Y:S01]  /*18230*/  HMMA.16816.F32.BF16 R64, R72, R78, R64 ;  /* 0x0000004e4840723c */ /* 0x000fe20000041840 */
[----:B------:R-:W4:Y:S06]  /*18240*/  LDSM.16.MT88.4 R76, [R212+0x8800] ;  /* 0x00880000d44c783b */ /* 0x000f2c0000004200 */
[----:B------:R-:W-:Y:S01]  /*18250*/  FFMA.FTZ R72, R209, c[0x0][0x23c], -R96 ;  /* 0x00008f00d1487a23 */ /* 0x000fe20000010860 */
[----:B---3--:R-:W-:Y:S01]  /*18260*/  F2FP.BF16.PACK_AB R73, R103, R90 ;  /* 0x0000005a6749723e */ /* 0x008fe200000010ff */
[----:B------:R3:W-:Y:S03]  /*18270*/  MUFU.EX2 R185, R80 ;  /* 0x0000005000b97308 */ /* 0x0007e60000000800 */
[----:B------:R-:W-:Y:S02]  /*18280*/  F2FP.BF16.PACK_AB R74, R116, R104 ;  /* 0x00000068744a723e */ /* 0x000fe400000010ff */
[----:B------:R-:W-:Y:S05]  /*18290*/  F2FP.BF16.PACK_AB R75, R114, R112 ;  /* 0x00000070724b723e */ /* 0x000fea00000010ff */
[----:B------:R4:W-:Y:S01]  /*182a0*/  MUFU.EX2 R184, R72 ;  /* 0x0000004800b87308 */ /* 0x0009e20000000800 */
[----:B-1----:R-:W-:Y:S09]  /*182b0*/  FFMA.FTZ R0, R98, c[0x0][0x23c], -R88 ;  /* 0x00008f0062007a23 */ /* 0x002ff20000010858 */
[----:B------:R1:W1:Y:S01]  /*182c0*/  MUFU.EX2 R155, R0 ;  /* 0x00000000009b7308 */ /* 0x0002620000000800 */
[----:B---3--:R-:W-:Y:S09]  /*182d0*/  FADD.FTZ R80, R93, R111 ;  /* 0x0000006f5d507221 */ /* 0x008ff20000010000 */
[----:B------:R-:W-:Y:S01]  /*182e0*/  MUFU.EX2 R111, R89 ;  /* 0x00000059006f7308 */ /* 0x000fe20000000800 */
[----:B----4-:R-:W-:Y:S07]  /*182f0*/  F2FP.BF16.PACK_AB R72, R101, R91 ;  /* 0x0000005b6548723e */ /* 0x010fee00000010ff */
[-C--:B------:R-:W-:Y:S01]  /*18300*/  HMMA.16816.F32.BF16 R4, R72, R76.reuse, R4 ;  /* 0x0000004c4804723c */ /* 0x080fe20000041804 */
[--C-:B-1----:R-:W-:Y:S01]  /*18310*/  FFMA.FTZ R0, R131, c[0x0][0x23c], -R96.reuse ;  /* 0x00008f0083007a23 */ /* 0x102fe20000010860 */
[----:B------:R-:W-:Y:S03]  /*18320*/  F2FP.BF16.PACK_AB R82, R155, R154 ;  /* 0x0000009a9b52723e */ /* 0x000fe600000010ff */
[----:B------:R1:W3:Y:S02]  /*18330*/  MUFU.EX2 R186, R0 ;  /* 0x0000000000ba7308 */ /* 0x0002e40000000800 */
[----:B-1----:R-:W-:Y:S01]  /*18340*/  FFMA.FTZ R0, R200, c[0x0][0x23c], -R96 ;  /* 0x00008f00c8007a23 */ /* 0x002fe20000010860 */
[----:B---3--:R-:W-:Y:S01]  /*18350*/  F2FP.BF16.PACK_AB R81, R185, R186 ;  /* 0x000000bab951723e */ /* 0x008fe200000010ff */
[----:B--2---:R-:W-:Y:S03]  /*18360*/  FFMA.FTZ R86, R151, c[0x0][0x23c], -R84 ;  /* 0x00008f0097567a23 */ /* 0x004fe60000010854 */
[----:B------:R-:W-:Y:S02]  /*18370*/  IMAD.MOV.U32 R151, RZ, RZ, R158 ;  /* 0x000000ffff977224 */ /* 0x000fe400078e009e */
[----:B------:R-:W-:Y:S01]  /*18380*/  IMAD.MOV.U32 R158, RZ, RZ, R163 ;  /* 0x000000ffff9e7224 */ /* 0x000fe200078e00a3 */
[----:B------:R-:W-:Y:S01]  /*18390*/  MUFU.EX2 R130, R86 ;  /* 0x0000005600827308 */ /* 0x000fe20000000800 */
        /* <DEDUP_REMOVED lines=8> */
[----:B------:R-:W2:Y:S04]  /*18420*/  LDL.LU R85, [R1+0x10] ;  /* 0x0000100001557983 */ /* 0x000ea80000300800 */
[----:B------:R-:W3:Y:S01]  /*18430*/  LDL.LU R146, [R1+0xc] ;  /* 0x00000c0001927983 */ /* 0x000ee20000300800 */
[--C-:B--2---:R-:W-:Y:S02]  /*18440*/  FFMA.FTZ R85, R85, c[0x0][0x23c], -R84.reuse ;  /* 0x00008f0055557a23 */ /* 0x104fe40000010854 */
[----:B---3--:R-:W-:Y:S02]  /*18450*/  FFMA.FTZ R98, R146, c[0x0][0x23c], -R84 ;  /* 0x00008f0092627a23 */ /* 0x008fe40000010854 */
[----:B------:R-:W-:Y:S01]  /*18460*/  MUFU.EX2 R131, R85 ;  /* 0x0000005500837308 */ /* 0x000fe20000000800 */
[----:B------:R-:W-:Y:S02]  /*18470*/  IMAD.MOV.U32 R146, RZ, RZ, R158 ;  /* 0x000000ffff927224 */ /* 0x000fe400078e009e */
[----:B------:R-:W-:Y:S02]  /*18480*/  IMAD.MOV.U32 R158, RZ, RZ, R163 ;  /* 0x000000ffff9e7224 */ /* 0x000fe400078e00a3 */
[----:B------:R-:W-:Y:S02]  /*18490*/  IMAD.MOV.U32 R163, RZ, RZ, R153 ;  /* 0x000000ffffa37224 */ /* 0x000fe400078e0099 */
[----:B------:R-:W-:Y:S02]  /*184a0*/  IMAD.MOV.U32 R153, RZ, RZ, R161 ;  /* 0x000000ffff997224 */ /* 0x000fe400078e00a1 */
[----:B------:R-:W-:Y:S02]  /*184b0*/  IMAD.MOV.U32 R147, RZ, RZ, R163 ;  /* 0x000000ffff937224 */ /* 0x000fe400078e00a3 */
[----:B------:R-:W-:Y:S01]  /*184c0*/  IMAD.MOV.U32 R161, RZ, RZ, R117 ;  /* 0x000000ffffa17224 */ /* 0x000fe200078e0075 */
[----:B------:R-:W1:Y:S01]  /*184d0*/  MUFU.EX2 R163, R0 ;  /* 0x0000000000a37308 */ /* 0x000e620000000800 */
[----:B------:R-:W-:Y:S02]  /*184e0*/  IMAD.MOV.U32 R117, RZ, RZ, R122 ;  /* 0x000000ffff757224 */ /* 0x000fe400078e007a */
[----:B------:R-:W-:Y:S02]  /*184f0*/  IMAD.MOV.U32 R122, RZ, RZ, R107 ;  /* 0x000000ffff7a7224 */ /* 0x000fe400078e006b */
[----:B------:R-:W-:Y:S01]  /*18500*/  IMAD.MOV.U32 R142, RZ, RZ, R153 ;  /* 0x000000ffff8e7224 */ /* 0x000fe200078e0099 */
[----:B------:R-:W2:Y:S01]  /*18510*/  LDL.LU R107, [R1+0x8] ;  /* 0x00000800016b7983 */ /* 0x000ea20000300800 */
        /* <DEDUP_REMOVED lines=9> */
[----:B-1----:R-:W-:Y:S01]  /*185b0*/  F2FP.BF16.PACK_AB R83, R163, R184 ;  /* 0x000000b8a353723e */ /* 0x002fe200000010ff */
[----:B------:R-:W-:Y:S02]  /*185c0*/  FADD.FTZ R0, R92, R106 ;  /* 0x0000006a5c007221 */ /* 0x000fe40000010000 */
[----:B------:R-:W-:Y:S01]  /*185d0*/  IMAD.MOV.U32 R153, RZ, RZ, R121 ;  /* 0x000000ffff997224 */ /* 0x000fe200078e0079 */
[----:B------:R-:W-:Y:S01]  /*185e0*/  MUFU.EX2 R106, R126 ;  /* 0x0000007e006a7308 */ /* 0x000fe20000000800 */
[----:B------:R-:W-:Y:S02]  /*185f0*/  FADD.FTZ R93, R94, R0 ;  /* 0x000000005e5d7221 */ /* 0x000fe40000010000 */
[--C-:B------:R-:W-:Y:S02]  /*18600*/  FFMA.FTZ R0, R139, c[0x0][0x23c], -R88.reuse ;  /* 0x00008f008b007a23 */ /* 0x100fe40000010858 */
[----:B------:R-:W-:Y:S02]  /*18610*/  IMAD.MOV.U32 R139, RZ, RZ, R143 ;  /* 0x000000ffff8b7224 */ /* 0x000fe400078e008f */
[----:B------:R-:W-:Y:S02]  /*18620*/  IMAD.MOV.U32 R143, RZ, RZ, R147 ;  /* 0x000000ffff8f7224 */ /* 0x000fe400078e0093 */
[----:B------:R-:W-:Y:S01]  /*18630*/  IMAD.MOV.U32 R147, RZ, RZ, R151 ;  /* 0x000000ffff937224 */ /* 0x000fe200078e0097 */
[----:B------:R1:W-:Y:S01]  /*18640*/  MUFU.EX2 R152, R0 ;  /* 0x0000000000987308 */ /* 0x0003e20000000800 */
[----:B------:R-:W-:Y:S02]  /*18650*/  IMAD.MOV.U32 R151, RZ, RZ, R159 ;  /* 0x000000ffff977224 */ /* 0x000fe400078e009f */
[----:B------:R-:W-:Y:S02]  /*18660*/  IMAD.MOV.U32 R159, RZ, RZ, R207 ;  /* 0x000000ffff9f7224 */ /* 0x000fe400078e00cf */
[----:B------:R-:W-:Y:S02]  /*18670*/  IMAD.MOV.U32 R207, RZ, RZ, R149 ;  /* 0x000000ffffcf7224 */ /* 0x000fe400078e0095 */
[----:B------:R-:W-:Y:S02]  /*18680*/  IMAD.MOV.U32 R149, RZ, RZ, R219 ;  /* 0x000000ffff957224 */ /* 0x000fe400078e00db */
[----:B------:R-:W-:Y:S01]  /*18690*/  IMAD.MOV.U32 R193, RZ, RZ, R139 ;  /* 0x000000ffffc17224 */ /* 0x000fe200078e008b */
[----:B------:R-:W3:Y:S01]  /*186a0*/  LDL.LU R219, [R1+0x104] ;  /* 0x0001040001db7983 */ /* 0x000ee20000300800 */
[----:B------:R-:W-:Y:S02]  /*186b0*/  IMAD.MOV.U32 R139, RZ, RZ, R143 ;  /* 0x000000ffff8b7224 */ /* 0x000fe400078e008f */
[----:B------:R-:W-:Y:S02]  /*186c0*/  IMAD.MOV.U32 R143, RZ, RZ, R147 ;  /* 0x000000ffff8f7224 */ /* 0x000fe400078e0093 */
[----:B------:R-:W-:Y:S02]  /*186d0*/  IMAD.MOV.U32 R147, RZ, RZ, R151 ;  /* 0x000000ffff937224 */ /* 0x000fe400078e0097 */
[----:B------:R-:W-:Y:S02]  /*186e0*/  IMAD.MOV.U32 R151, RZ, RZ, R159 ;  /* 0x000000ffff977224 */ /* 0x000fe400078e009f */
[----:B------:R-:W-:Y:S02]  /*186f0*/  IMAD.MOV.U32 R159, RZ, RZ, R207 ;  /* 0x000000ffff9f7224 */ /* 0x000fe400078e00cf */
[----:B------:R-:W-:Y:S02]  /*18700*/  IMAD.MOV.U32 R207, RZ, RZ, R149 ;  /* 0x000000ffffcf7224 */ /* 0x000fe400078e0095 */
[----:B------:R-:W-:Y:S02]  /*18710*/  IMAD.MOV.U32 R149, RZ, RZ, R153 ;  /* 0x000000ffff957224 */ /* 0x000fe400078e0099 */
[----:B-1----:R-:W-:Y:S02]  /*18720*/  FFMA.FTZ R0, R192, c[0x0][0x23c], -R88 ;  /* 0x00008f00c0007a23 */ /* 0x002fe40000010858 */
[----:B------:R-:W-:Y:S02]  /*18730*/  IMAD.MOV.U32 R161, RZ, RZ, R117 ;  /* 0x000000ffffa17224 */ /* 0x000fe400078e0075 */
[----:B------:R-:W-:Y:S01]  /*18740*/  IMAD.MOV.U32 R192, RZ, RZ, R138 ;  /* 0x000000ffffc07224 */ /* 0x000fe200078e008a */
[----:B------:R1:W4:Y:S01]  /*18750*/  MUFU.EX2 R153, R0 ;  /* 0x0000000000997308 */ /* 0x0003220000000800 */
[----:B------:R-:W-:Y:S02]  /*18760*/  IMAD.MOV.U32 R138, RZ, RZ, R142 ;  /* 0x000000ffff8a7224 */ /* 0x000fe400078e008e */
[----:B------:R-:W-:Y:S02]  /*18770*/  IMAD.MOV.U32 R142, RZ, RZ, R146 ;  /* 0x000000ffff8e7224 */ /* 0x000fe400078e0092 */
[----:B------:R-:W-:Y:S02]  /*18780*/  IMAD.MOV.U32 R146, RZ, RZ, R150 ;  /* 0x000000ffff927224 */ /* 0x000fe400078e0096 */
[----:B------:R-:W-:Y:S02]  /*18790*/  IMAD.MOV.U32 R150, RZ, RZ, R162 ;  /* 0x000000ffff967224 */ /* 0x000fe400078e00a2 */
[----:B------:R-:W-:Y:S02]  /*187a0*/  IMAD.MOV.U32 R162, RZ, RZ, R144 ;  /* 0x000000ffffa27224 */ /* 0x000fe400078e0090 */
[----:B------:R-:W-:Y:S02]  /*187b0*/  IMAD.MOV.U32 R144, RZ, RZ, R234 ;  /* 0x000000ffff907224 */ /* 0x000fe400078e00ea */
[----:B------:R-:W-:Y:S01]  /*187c0*/  IMAD.MOV.U32 R196, RZ, RZ, R192 ;  /* 0x000000ffffc47224 */ /* 0x000fe200078e00c0 */
[----:B------:R2:W5:Y:S01]  /*187d0*/  LDL.LU R234, [R1+0x100] ;  /* 0x0001000001ea7983 */ /* 0x0005620000300800 */
[----:B------:R-:W-:Y:S02]  /*187e0*/  IMAD.MOV.U32 R192, RZ, RZ, R138 ;  /* 0x000000ffffc07224 */ /* 0x000fe400078e008a */
[----:B------:R-:W-:Y:S02]  /*187f0*/  IMAD.MOV.U32 R138, RZ, RZ, R142 ;  /* 0x000000ffff8a7224 */ /* 0x000fe400078e008e */
[----:B------:R-:W-:Y:S02]  /*18800*/  IMAD.MOV.U32 R142, RZ, RZ, R146 ;  /* 0x000000ffff8e7224 */ /* 0x000fe400078e0092 */
[----:B------:R-:W-:Y:S02]  /*18810*/  IMAD.MOV.U32 R146, RZ, RZ, R150 ;  /* 0x000000ffff927224 */ /* 0x000fe400078e0096 */
[----:B------:R-:W-:Y:S02]  /*18820*/  IMAD.MOV.U32 R150, RZ, RZ, R162 ;  /* 0x000000ffff967224 */ /* 0x000fe400078e00a2 */
[----:B-1----:R-:W-:Y:S02]  /*18830*/  FFMA.FTZ R0, R193, c[0x0][0x23c], -R88 ;  /* 0x00008f00c1007a23 */ /* 0x002fe40000010858 */
[----:B------:R-:W-:Y:S02]  /*18840*/  IMAD.MOV.U32 R193, RZ, RZ, R139 ;  /* 0x000000ffffc17224 */ /* 0x000fe400078e008b */
[----:B------:R-:W-:Y:S02]  /*18850*/  IMAD.MOV.U32 R139, RZ, RZ, R143 ;  /* 0x000000ffff8b7224 */ /* 0x000fe400078e008f */
[----:B------:R-:W-:Y:S02]  /*18860*/  IMAD.MOV.U32 R143, RZ, RZ, R147 ;  /* 0x000000ffff8f7224 */ /* 0x000fe400078e0093 */
[----:B------:R-:W-:Y:S02]  /*18870*/  IMAD.MOV.U32 R147, RZ, RZ, R151 ;  /* 0x000000ffff937224 */ /* 0x000fe400078e0097 */
[----:B------:R-:W-:Y:S02]  /*18880*/  IMAD.MOV.U32 R151, RZ, RZ, R159 ;  /* 0x000000ffff977224 */ /* 0x000fe400078e009f */
[----:B------:R-:W-:Y:S02]  /*18890*/  IMAD.MOV.U32 R159, RZ, RZ, R207 ;  /* 0x000000ffff9f7224 */ /* 0x000fe400078e00cf */
[----:B------:R-:W-:Y:S02]  /*188a0*/  IMAD.MOV.U32 R207, RZ, RZ, R161 ;  /* 0x000000ffffcf7224 */ /* 0x000fe400078e00a1 */
[----:B------:R1:W-:Y:S01]  /*188b0*/  MUFU.EX2 R161, R0 ;  /* 0x0000000000a17308 */ /* 0x0003e20000000800 */
        /* <DEDUP_REMOVED lines=13> */
[----:B------:R-:W-:Y:S01]  /*18990*/  MUFU.EX2 R150, R150 ;  /* 0x0000009600967308 */ /* 0x000fe20000000800 */
[----:B-1----:R-:W-:Y:S01]  /*189a0*/  FFMA.FTZ R0, R196, c[0x0][0x23c], -R88 ;  /* 0x00008f00c4007a23 */ /* 0x002fe20000010858 */
[----:B------:R-:W3:Y:S01]  /*189b0*/  LDL.LU R221, [R1+0xf8] ;  /* 0x0000f80001dd7983 */ /* 0x000ee20000300800 */
        /* <DEDUP_REMOVED lines=14> */
[----:B------:R-:W3:Y:S01]  /*18aa0*/  LDL.LU R222, [R1+0xf4] ;  /* 0x0000f40001de7983 */ /* 0x000ee20000300800 */
[----:B------:R-:W-:Y:S01]  /*18ab0*/  FADD.FTZ R92, R95, R80 ;  /* 0x000000505f5c7221 */ /* 0x000fe20000010000 */
[----:B------:R-:W-:Y:S01]  /*18ac0*/  F2FP.BF16.PACK_AB R80, R134, R129 ;  /* 0x000000818650723e */ /* 0x000fe200000010ff */
[----:B------:R-:W-:Y:S02]  /*18ad0*/  FFMA.FTZ R144, R144, c[0x0][0x23c], -R88 ;  /* 0x00008f0090907a23 */ /* 0x000fe40000010858 */
[----:B------:R-:W-:Y:S02]  /*18ae0*/  FADD.FTZ R89, R102, R93 ;  /* 0x0000005d66597221 */ /* 0x000fe40000010000 */
[----:B-1----:R-:W-:Y:S02]  /*18af0*/  FFMA.FTZ R0, R197, c[0x0][0x23c], -R96 ;  /* 0x00008f00c5007a23 */ /* 0x002fe40000010860 */
[C---:B------:R-:W-:Y:S01]  /*18b00*/  HMMA.16816.F32.BF16 R8, R80.reuse, R76, R8 ;  /* 0x0000004c5008723c */ /* 0x040fe20000041808 */
[----:B------:R-:W-:Y:S02]  /*18b10*/  IMAD.MOV.U32 R197, RZ, RZ, R193 ;  /* 0x000000ffffc57224 */ /* 0x000fe400078e00c1 */
[----:B------:R-:W-:Y:S02]  /*18b20*/  IMAD.MOV.U32 R193, RZ, RZ, R138 ;  /* 0x000000ffffc17224 */ /* 0x000fe400078e008a */
[----:B------:R-:W-:Y:S02]  /*18b30*/  IMAD.MOV.U32 R138, RZ, RZ, R147 ;  /* 0x000000ffff8a7224 */ /* 0x000fe400078e0093 */
[----:B------:R-:W-:Y:S01]  /*18b40*/  IMAD.MOV.U32 R147, RZ, RZ, R151 ;  /* 0x000000ffff937224 */ /* 0x000fe200078e0097 */
[-C--:B------:R-:W-:Y:S01]  /*18b50*/  HMMA.16816.F32.BF16 R12, R80, R78.reuse, R12 ;  /* 0x0000004e500c723c */ /* 0x080fe2000004180c */
[----:B------:R-:W-:Y:S02]  /*18b60*/  IMAD.MOV.U32 R151, RZ, RZ, R160 ;  /* 0x000000ffff977224 */ /* 0x000fe400078e00a0 */
[----:B------:R1:W-:Y:S01]  /*18b70*/  MUFU.EX2 R160, R0 ;  /* 0x0000000000a07308 */ /* 0x0003e20000000800 */
[----:B------:R-:W-:Y:S02]  /*18b80*/  IMAD.MOV.U32 R176, RZ, RZ, R197 ;  /* 0x000000ffffb07224 */ /* 0x000fe400078e00c5 */
[----:B------:R-:W-:Y:S02]  /*18b90*/  IMAD.MOV.U32 R197, RZ, RZ, R138 ;  /* 0x000000ffffc57224 */ /* 0x000fe400078e008a */
[C---:B------:R-:W-:Y:S01]  /*18ba0*/  HMMA.16816.F32.BF16 R16, R72.reuse, R78, R16 ;  /* 0x0000004e4810723c */ /* 0x040fe20000041810 */
[----:B------:R-:W-:Y:S01]  /*18bb0*/  IMAD.MOV.U32 R138, RZ, RZ, R147 ;  /* 0x000000ffff8a7224 */ /* 0x000fe200078e0093 */
[----:B------:R-:W4:Y:S02]  /*18bc0*/  LDSM.16.MT88.4 R76, [R215+0x8800] ;  /* 0x00880000d74c783b */ /* 0x000f240000004200 */
[----:B------:R-:W-:Y:S02]  /*18bd0*/  IMAD.MOV.U32 R147, RZ, RZ, R151 ;  /* 0x000000ffff937224 */ /* 0x000fe400078e0097 */
[----:B------:R-:W-:Y:S02]  /*18be0*/  IMAD.MOV.U32 R151, RZ, RZ, R158 ;  /* 0x000000ffff977224 */ /* 0x000fe400078e009e */
[----:B------:R-:W-:Y:S04]  /*18bf0*/  FADD.FTZ R90, R90, R89 ;  /* 0x000000595a5a7221 */ /* 0x000fe80000010000 */
[----:B------:R-:W-:Y:S02]  /*18c00*/  FADD.FTZ R103, R103, R90 ;  /* 0x0000005a67677221 */ /* 0x000fe40000010000 */
[----:B------:R-:W-:Y:S02]  /*18c10*/  FADD.FTZ R92, R99, R92 ;  /* 0x0000005c635c7221 */ /* 0x000fe40000010000 */
[----:B------:R-:W-:Y:S02]  /*18c20*/  FFMA.FTZ R117, R252, c[0x0][0x23c], -R84 ;  /* 0x00008f00fc757a23 */ /* 0x000fe40000010854 */
[----:B------:R-:W-:Y:S02]  /*18c30*/  FADD.FTZ R92, R91, R92 ;  /* 0x0000005c5b5c7221 */ /* 0x000fe40000010000 */
[----:B-1----:R-:W-:Y:S02]  /*18c40*/  FFMA.FTZ R0, R189, c[0x0][0x23c], -R96 ;  /* 0x00008f00bd007a23 */ /* 0x002fe40000010860 */
[----:B------:R-:W-:Y:S02]  /*18c50*/  IMAD.MOV.U32 R189, RZ, RZ, R196 ;  /* 0x000000ffffbd7224 */ /* 0x000fe400078e00c4 */
[----:B------:R-:W-:Y:S01]  /*18c60*/  IMAD.MOV.U32 R196, RZ, RZ, R139 ;  /* 0x000000ffffc47224 */ /* 0x000fe200078e008b */
[----:B------:R1:W1:Y:S01]  /*18c70*/  MUFU.EX2 R158, R0 ;  /* 0x00000000009e7308 */ /* 0x0002620000000800 */
        /* <DEDUP_REMOVED lines=8> */
[----:B------:R-:W-:Y:S01]  /*18d00*/  IMAD.MOV.U32 R177, RZ, RZ, R189 ;  /* 0x000000ffffb17224 */ /* 0x000fe200078e00bd */
[-C--:B----4-:R-:W-:Y:S01]  /*18d10*/  HMMA.16816.F32.BF16 R20, R72, R76.reuse, R20 ;  /* 0x0000004c4814723c */ /* 0x090fe20000041814 */
[----:B------:R-:W-:Y:S02]  /*18d20*/  IMAD.MOV.U32 R189, RZ, RZ, R139 ;  /* 0x000000ffffbd7224 */ /* 0x000fe400078e008b */
[----:B------:R-:W-:Y:S02]  /*18d30*/  IMAD.MOV.U32 R139, RZ, RZ, R142 ;  /* 0x000000ffff8b7224 */ /* 0x000fe400078e008e */
[----:B------:R-:W-:Y:S02]  /*18d40*/  IMAD.MOV.U32 R142, RZ, RZ, R146 ;  /* 0x000000ffff8e7224 */ /* 0x000fe400078e0092 */
[----:B-1----:R-:W-:Y:S01]  /*18d50*/  FFMA.FTZ R0, R176, c[0x0][0x23c], -R96 ;  /* 0x00008f00b0007a23 */ /* 0x002fe20000010860 */
[C---:B------:R-:W-:Y:S01]  /*18d60*/  HMMA.16816.F32.BF16 R24, R80.reuse, R76, R24 ;  /* 0x0000004c5018723c */ /* 0x040fe20000041818 */
[----:B------:R-:W-:Y:S03]  /*18d70*/  IMAD.MOV.U32 R176, RZ, RZ, R138 ;  /* 0x000000ffffb07224 */ /* 0x000fe600078e008a */
[----:B------:R-:W-:Y:S02]  /*18d80*/  IMAD.MOV.U32 R138, RZ, RZ, R147 ;  /* 0x000000ffff8a7224 */ /* 0x000fe400078e0093 */
[----:B------:R-:W-:Y:S02]  /*18d90*/  IMAD.MOV.U32 R147, RZ, RZ, R151 ;  /* 0x000000ffff937224 */ /* 0x000fe400078e0097 */
        /* <DEDUP_REMOVED lines=9> */
[----:B------:R-:W-:Y:S01]  /*18e30*/  IMAD.MOV.U32 R173, RZ, RZ, R137 ;  /* 0x000000ffffad7224 */ /* 0x000fe200078e0089 */
[----:B------:R-:W-:Y:S01]  /*18e40*/  MUFU.EX2 R138, R97 ;  /* 0x00000061008a7308 */ /* 0x000fe20000000800 */
[----:B------:R-:W-:Y:S04]  /*18e50*/  IMAD.MOV.U32 R168, RZ, RZ, R147 ;  /* 0x000000ffffa87224 */ /* 0x000fe800078e0093 */
[----:B------:R-:W-:Y:S02]  /*18e60*/  IMAD.MOV.U32 R172, RZ, RZ, R168 ;  /* 0x000000ffffac7224 */ /* 0x000fe400078e00a8 */
[----:B------:R-:W-:Y:S02]  /*18e70*/  IMAD.MOV.U32 R168, RZ, RZ, R180 ;  /* 0x000000ffffa87224 */ /* 0x000fe400078e00b4 */
[----:B------:R-:W-:Y:S01]  /*18e80*/  IMAD.MOV.U32 R180, RZ, RZ, R176 ;  /* 0x000000ffffb47224 */ /* 0x000fe200078e00b0 */
[----:B------:R-:W-:Y:S01]  /*18e90*/  MUFU.EX2 R137, R98 ;  /* 0x0000006200897308 */ /* 0x000fe20000000800 */
[----:B------:R-:W-:Y:S02]  /*18ea0*/  IMAD.MOV.U32 R176, RZ, RZ, R197 ;  /* 0x000000ffffb07224 */ /* 0x000fe400078e00c5 */
[----:B-1----:R-:W-:Y:S02]  /*18eb0*/  FFMA.FTZ R0, R177, c[0x0][0x23c], -R96 ;  /* 0x00008f00b1007a23 */ /* 0x002fe40000010860 */
[----:B------:R-:W-:Y:S02]  /*18ec0*/  IMAD.MOV.U32 R197, RZ, RZ, R193 ;  /* 0x000000ffffc57224 */ /* 0x000fe400078e00c1 */
[----:B------:R-:W-:Y:S02]  /*18ed0*/  IMAD.MOV.U32 R193, RZ, RZ, R167 ;  /* 0x000000ffffc17224 */ /* 0x000fe400078e00a7 */
[----:B------:R-:W-:Y:S01]  /*18ee0*/  IMAD.MOV.U32 R169, RZ, RZ, R146 ;  /* 0x000000ffffa97224 */ /* 0x000fe200078e0092 */
[----:B------:R1:W1:Y:S01]  /*18ef0*/  MUFU.EX2 R175, R0 ;  /* 0x0000000000af7308 */ /* 0x0002620000000800 */
[----:B------:R-:W-:Y:S02]  /*18f00*/  IMAD.MOV.U32 R181, RZ, RZ, R142 ;  /* 0x000000ffffb57224 */ /* 0x000fe400078e008e */
[----:B------:R-:W-:Y:S02]  /*18f10*/  IMAD.MOV.U32 R146, RZ, RZ, R156 ;  /* 0x000000ffff927224 */ /* 0x000fe400078e009c */
[----:B------:R-:W-:Y:S02]  /*18f20*/  IMAD.MOV.U32 R147, RZ, RZ, R205 ;  /* 0x000000ffff937224 */ /* 0x000fe400078e00cd */
[----:B------:R-:W-:Y:S02]  /*18f30*/  IMAD.MOV.U32 R142, RZ, RZ, R148 ;  /* 0x000000ffff8e7224 */ /* 0x000fe400078e0094 */
[--C-:B------:R-:W-:Y:S01]  /*18f40*/  FFMA.FTZ R122, R251, c[0x0][0x23c], -R84.reuse ;  /* 0x00008f00fb7a7a23 */ /* 0x100fe20000010854 */
[----:B------:R-:W-:Y:S01]  /*18f50*/  MUFU.EX2 R156, R203 ;  /* 0x000000cb009c7308 */ /* 0x000fe20000000800 */
[----:B------:R-:W-:Y:S02]  /*18f60*/  FFMA.FTZ R121, R250, c[0x0][0x23c], -R84 ;  /* 0x00008f00fa797a23 */ /* 0x000fe40000010854 */
[----:B------:R-:W-:Y:S01]  /*18f70*/  IMAD.MOV.U32 R177, RZ, RZ, R139 ;  /* 0x000000ffffb17224 */ /* 0x000fe200078e008b */
[-C--:B----4-:R-:W-:Y:S06]  /*18f80*/  HMMA.16816.F32.BF16 R36, R72, R76.reuse, R36 ;  /* 0x0000004c4824723c */ /* 0x090fec0000041824 */
[----:B------:R-:W-:Y:S02]  /*18f90*/  MUFU.EX2 R139, R133 ;  /* 0x00000085008b7308 */ /* 0x000fe40000000800 */
[C---:B------:R-:W-:Y:S01]  /*18fa0*/  HMMA.16816.F32.BF16 R40, R80.reuse, R76, R40 ;  /* 0x0000004c5028723c */ /* 0x040fe20000041828 */
[----:B-1----:R-:W-:Y:S03]  /*18fb0*/  FFMA.FTZ R0, R173, c[0x0][0x23c], -R88 ;  /* 0x00008f00ad007a23 */ /* 0x002fe60000010858 */
[----:B------:R-:W-:Y:S02]  /*18fc0*/  IMAD.MOV.U32 R173, RZ, RZ, R169 ;  /* 0x000000ffffad7224 */ /* 0x000fe400078e00a9 */
[----:B------:R-:W-:Y:S02]  /*18fd0*/  IMAD.MOV.U32 R169, RZ, RZ, R181 ;  /* 0x000000ffffa97224 */ /* 0x000fe400078e00b5 */
[----:B------:R1:W-:Y:S01]  /*18fe0*/  MUFU.EX2 R167, R0 ;  /* 0x0000000000a77308 */ /* 0x0003e20000000800 */
[-C--:B------:R-:W-:Y:S03]  /*18ff0*/  HMMA.16816.F32.BF16 R44, R80, R78.reuse, R44 ;  /* 0x0000004e502c723c */ /* 0x080fe6000004182c */
[----:B------:R-:W-:Y:S02]  /*19000*/  IMAD.MOV.U32 R199, RZ, RZ, R173 ;  /* 0x000000ffffc77224 */ /* 0x000fe400078e00ad */
[----:B------:R-:W-:Y:S02]  /*19010*/  IMAD.MOV.U32 R173, RZ, RZ, R169 ;  /* 0x000000ffffad7224 */ /* 0x000fe400078e00a9 */
[----:B------:R-:W-:Y:S01]  /*19020*/  IMAD.MOV.U32 R181, RZ, RZ, R177 ;  /* 0x000000ffffb57224 */ /* 0x000fe200078e00b1 */
[C---:B------:R-:W-:Y:S01]  /*19030*/  HMMA.16816.F32.BF16 R48, R72.reuse, R78, R48 ;  /* 0x0000004e4830723c */ /* 0x040fe20000041830 */
[----:B------:R-:W-:Y:S01]  /*19040*/  IMAD.MOV.U32 R177, RZ, RZ, R189 ;  /* 0x000000ffffb17224 */ /* 0x000fe200078e00bd */
[----:B------:R-:W4:Y:S01]  /*19050*/  LDSM.16.MT88.4 R76, [R214+0x8800] ;  /* 0x00880000d64c783b */ /* 0x000f220000004200 */
[----:B------:R-:W-:Y:S01]  /*19060*/  MUFU.EX2 R133, R122 ;  /* 0x0000007a00857308 */ /* 0x000fe20000000800 */
[----:B------:R-:W-:Y:S02]  /*19070*/  IMAD.MOV.U32 R189, RZ, RZ, R196 ;  /* 0x000000ffffbd7224 */ /* 0x000fe400078e00c4 */
[----:B------:R-:W-:Y:S02]  /*19080*/  IMAD.MOV.U32 R196, RZ, RZ, R192 ;  /* 0x000000ffffc47224 */ /* 0x000fe400078e00c0 */
[----:B------:R-:W-:Y:S04]  /*19090*/  IMAD.MOV.U32 R192, RZ, RZ, R232 ;  /* 0x000000ffffc07224 */ /* 0x000fe800078e00e8 */
[----:B------:R-:W-:Y:S01]  /*190a0*/  IMAD.MOV.U32 R169, RZ, RZ, R168 ;  /* 0x000000ffffa97224 */ /* 0x000fe200078e00a8 */
[----:B------:R-:W-:Y:S01]  /*190b0*/  MUFU.EX2 R122, R247 ;  /* 0x000000f7007a7308 */ /* 0x000fe20000000800 */
[----:B------:R-:W-:Y:S02]  /*190c0*/  IMAD.MOV.U32 R168, RZ, RZ, R181 ;  /* 0x000000ffffa87224 */ /* 0x000fe400078e00b5 */
[----:B-1----:R-:W-:Y:S02]  /*190d0*/  FFMA.FTZ R0, R198, c[0x0][0x23c], -R88 ;  /* 0x00008f00c6007a23 */ /* 0x002fe40000010858 */
        /* <DEDUP_REMOVED lines=13> */
[-C--:B----4-:R-:W-:Y:S01]  /*191b0*/  HMMA.16816.F32.BF16 R52, R72, R76.reuse, R52 ;  /* 0x0000004c4834723c */ /* 0x090fe20000041834 */
[----:B------:R-:W-:Y:S02]  /*191c0*/  IMAD.MOV.U32 R169, RZ, RZ, R168 ;  /* 0x000000ffffa97224 */ /* 0x000fe400078e00a8 */
[----:B------:R-:W-:Y:S02]  /*191d0*/  IMAD.MOV.U32 R168, RZ, RZ, R181 ;  /* 0x000000ffffa87224 */ /* 0x000fe400078e00b5 */
[----:B-1----:R-:W-:Y:S02]  /*191e0*/  FFMA.FTZ R0, R199, c[0x0][0x23c], -R88 ;  /* 0x00008f00c7007a23 */ /* 0x002fe40000010858 */
[----:B------:R-:W-:Y:S01]  /*191f0*/  IMAD.MOV.U32 R199, RZ, RZ, R173 ;  /* 0x000000ffffc77224 */ /* 0x000fe200078e00ad */
[C---:B------:R-:W-:Y:S01]  /*19200*/  HMMA.16816.F32.BF16 R56, R80.reuse, R76, R56 ;  /* 0x0000004c5038723c */ /* 0x040fe20000041838 */
[----:B------:R1:W-:Y:S03]  /*19210*/  MUFU.EX2 R173, R0 ;  /* 0x0000000000ad7308 */ /* 0x0003e60000000800 */
[----:B------:R-:W-:Y:S02]  /*19220*/  IMAD.MOV.U32 R181, RZ, RZ, R177 ;  /* 0x000000ffffb57224 */ /* 0x000fe400078e00b1 */
[----:B------:R-:W-:Y:S01]  /*19230*/  IMAD.MOV.U32 R177, RZ, RZ, R176 ;  /* 0x000000ffffb17224 */ /* 0x000fe200078e00b0 */
[----:B------:R-:W-:Y:S01]  /*19240*/  F2FP.BF16.PACK_AB R76, R153, R152 ;  /* 0x00000098994c723e */ /* 0x000fe200000010ff */
[-C--:B------:R-:W-:Y:S01]  /*19250*/  HMMA.16816.F32.BF16 R60, R80, R78.reuse, R60 ;  /* 0x0000004e503c723c */ /* 0x080fe2000004183c */
[----:B------:R-:W-:Y:S01]  /*19260*/  IMAD.MOV.U32 R176, RZ, RZ, R189 ;  /* 0x000000ffffb07224 */ /* 0x000fe200078e00bd */
[----:B------:R-:W-:Y:S02]  /*19270*/  LDSM.16.MT88.4 R80, [R215+0x9000] ;  /* 0x00900000d750783b */ /* 0x000fe40000004200 */
[----:B------:R-:W-:Y:S01]  /*19280*/  IMAD.MOV.U32 R189, RZ, RZ, R197 ;  /* 0x000000ffffbd7224 */ /* 0x000fe200078e00c5 */
[----:B------:R-:W-:Y:S01]  /*19290*/  F2FP.BF16.PACK_AB R77, R158, R160 ;  /* 0x000000a09e4d723e */ /* 0x000fe200000010ff */
[----:B------:R-:W-:Y:S02]  /*192a0*/  IMAD.MOV.U32 R197, RZ, RZ, R196 ;  /* 0x000000ffffc57224 */ /* 0x000fe400078e00c4 */
[----:B------:R-:W-:Y:S01]  /*192b0*/  HMMA.16816.F32.BF16 R64, R72, R78, R64 ;  /* 0x0000004e4840723c */ /* 0x000fe20000041840 */
[----:B------:R-:W-:Y:S03]  /*192c0*/  IMAD.MOV.U32 R196, RZ, RZ, R193 ;  /* 0x000000ffffc47224 */ /* 0x000fe600078e00c1 */
[----:B------:R-:W-:Y:S02]  /*192d0*/  IMAD.MOV.U32 R193, RZ, RZ, R192 ;  /* 0x000000ffffc17224 */ /* 0x000fe400078e00c0 */
[----:B------:R-:W-:Y:S01]  /*192e0*/  FFMA.FTZ R89, R187, c[0x0][0x23c], -R88 ;  /* 0x00008f00bb597a23 */ /* 0x000fe20000010858 */
[----:B------:R-:W-:Y:S01]  /*192f0*/  F2FP.BF16.PACK_AB R72, R115, R106 ;  /* 0x0000006a7348723e */ /* 0x000fe200000010ff */
[----:B------:R-:W-:Y:S01]  /*19300*/  IMAD.MOV.U32 R187, RZ, RZ, R199 ;  /* 0x000000ffffbb7224 */ /* 0x000fe200078e00c7 */
[----:B------:R-:W-:Y:S01]  /*19310*/  F2FP.BF16.PACK_AB R74, R132, R118 ;  /* 0x00000076844a723e */ /* 0x000fe200000010ff */
[----:B------:R-:W-:Y:S02]  /*19320*/  MUFU.EX2 R174, R89 ;  /* 0x0000005900ae7308 */ /* 0x000fe40000000800 */
[----:B------:R-:W-:Y:S01]  /*19330*/  IMAD.MOV.U32 R199, RZ, RZ, R198 ;  /* 0x000000ffffc77224 */ /* 0x000fe200078e00c6 */
[----:B------:R-:W-:Y:S01]  /*19340*/  F2FP.BF16.PACK_AB R75, R131, R130 ;  /* 0x00000082834b723e */ /* 0x000fe200000010ff */
[----:B------:R-:W-:Y:S01]  /*19350*/  IMAD.MOV.U32 R198, RZ, RZ, R169 ;  /* 0x000000ffffc67224 */ /* 0x000fe200078e00a9 */
[----:B------:R-:W-:Y:S01]  /*19360*/  F2FP.BF16.PACK_AB R78, R162, R161 ;  /* 0x000000a1a24e723e */ /* 0x000fe200000010ff */
[----:B------:R-:W-:Y:S01]  /*19370*/  IMAD.MOV.U32 R169, RZ, RZ, R168 ;  /* 0x000000ffffa97224 */ /* 0x000fe200078e00a8 */
[----:B------:R-:W-:Y:S01]  /*19380*/  F2FP.BF16.PACK_AB R79, R175, R159 ;  /* 0x0000009faf4f723e */ /* 0x000fe200000010ff */
[----:B------:R-:W-:Y:S02]  /*19390*/  IMAD.MOV.U32 R168, RZ, RZ, R181 ;  /* 0x000000ffffa87224 */ /* 0x000fe400078e00b5 */
[----:B------:R-:W-:Y:S02]  /*193a0*/  IMAD.MOV.U32 R181, RZ, RZ, R177 ;  /* 0x000000ffffb57224 */ /* 0x000fe400078e00b1 */
[----:B------:R-:W-:Y:S02]  /*193b0*/  IMAD.MOV.U32 R177, RZ, RZ, R176 ;  /* 0x000000ffffb17224 */ /* 0x000fe400078e00b0 */
        /* <DEDUP_REMOVED lines=8> */
[----:B------:R-:W-:Y:S02]  /*19440*/  IMAD.MOV.U32 R169, RZ, RZ, R181 ;  /* 0x000000ffffa97224 */ /* 0x000fe400078e00b5 */
[----:B------:R-:W-:Y:S02]  /*19450*/  IMAD.MOV.U32 R181, RZ, RZ, R176 ;  /* 0x000000ffffb57224 */ /* 0x000fe400078e00b0 */
[----:B------:R-:W-:Y:S02]  /*19460*/  IMAD.MOV.U32 R176, RZ, RZ, R197 ;  /* 0x000000ffffb07224 */ /* 0x000fe400078e00c5 */
[----:B--2---:R-:W-:Y:S02]  /*19470*/  FFMA.FTZ R107, R107, c[0x0][0x23c], -R84 ;  /* 0x00008f006b6b7a23 */ /* 0x004fe40000010854 */
[----:B------:R-:W-:Y:S02]  /*19480*/  FADD.FTZ R84, R113, R100 ;  /* 0x0000006471547221 */ /* 0x000fe40000010000 */
[----:B------:R1:W2:Y:S01]  /*19490*/  MUFU.EX2 R113, R87 ;  /* 0x0000005700717308 */ /* 0x0002a20000000800 */
[----:B------:R-:W-:Y:S02]  /*194a0*/  IMAD.MOV.U32 R187, RZ, RZ, R198 ;  /* 0x000000ffffbb7224 */ /* 0x000fe400078e00c6 */
[----:B------:R-:W-:Y:S02]  /*194b0*/  IMAD.MOV.U32 R198, RZ, RZ, R168 ;  /* 0x000000ffffc67224 */ /* 0x000fe400078e00a8 */
[----:B------:R-:W-:Y:S02]  /*194c0*/  IMAD.MOV.U32 R168, RZ, RZ, R189 ;  /* 0x000000ffffa87224 */ /* 0x000fe400078e00bd */
[----:B------:R-:W-:Y:S02]  /*194d0*/  FADD.FTZ R84, R128, R84 ;  /* 0x0000005480547221 */ /* 0x000fe40000010000 */
[----:B------:R-:W-:Y:S01]  /*194e0*/  IMAD.MOV.U32 R191, RZ, RZ, R187 ;  /* 0x000000ffffbf7224 */ /* 0x000fe200078e00bb */
[----:B------:R-:W-:Y:S01]  /*194f0*/  MUFU.EX2 R148, R107 ;  /* 0x0000006b00947308 */ /* 0x000fe20000000800 */
[----:B------:R-:W-:Y:S02]  /*19500*/  FADD.FTZ R93, R136, R84 ;  /* 0x00000054885d7221 */ /* 0x000fe40000010000 */
[----:B------:R-:W-:Y:S02]  /*19510*/  IMAD.MOV.U32 R187, RZ, RZ, R198 ;  /* 0x000000ffffbb7224 */ /* 0x000fe400078e00c6 */
[----:B------:R-:W-:Y:S02]  /*19520*/  IMAD.MOV.U32 R198, RZ, RZ, R168 ;  /* 0x000000ffffc67224 */ /* 0x000fe400078e00a8 */
[----:B------:R-:W-:Y:S02]  /*19530*/  IMAD.MOV.U32 R168, RZ, RZ, R176 ;  /* 0x000000ffffa87224 */ /* 0x000fe400078e00b0 */
[--C-:B---3--:R-:W-:Y:S01]  /*19540*/  FFMA.FTZ R97, R221, c[0x0][0x23c], -R88.reuse ;  /* 0x00008f00dd617a23 */ /* 0x108fe20000010858 */
[----:B------:R3:W-:Y:S01]  /*19550*/  MUFU.EX2 R136, R105 ;  /* 0x0000006900887308 */ /* 0x0007e20000000800 */
[--C-:B------:R-:W-:Y:S02]  /*19560*/  FFMA.FTZ R99, R219, c[0x0][0x23c], -R88.reuse ;  /* 0x00008f00db637a23 */ /* 0x100fe40000010858 */
[--C-:B------:R-:W-:Y:S01]  /*19570*/  FFMA.FTZ R98, R220, c[0x0][0x23c], -R88.reuse ;  /* 0x00008f00dc627a23 */ /* 0x100fe20000010858 */
[----:B-1----:R-:W1:Y:S01]  /*19580*/  LDSM.16.MT88.4 R84, [R212+0x9000] ;  /* 0x00900000d454783b */ /* 0x002e620000004200 */
[----:B--2---:R-:W-:Y:S01]  /*19590*/  F2FP.BF16.PACK_AB R73, R113, R111 ;  /* 0x0000006f7149723e */ /* 0x004fe200000010ff */
[--C-:B------:R-:W-:Y:S04]  /*195a0*/  FFMA.FTZ R100, R218, c[0x0][0x23c], -R88.reuse ;  /* 0x00008f00da647a23 */ /* 0x100fe80000010858 */
[----:B------:R-:W2:Y:S10]  /*195b0*/  MUFU.EX2 R128, R201 ;  /* 0x000000c900807308 */ /* 0x000eb40000000800 */
[----:B------:R-:W-:Y:S01]  /*195c0*/  MUFU.EX2 R201, R99 ;  /* 0x0000006300c97308 */ /* 0x000fe20000000800 */
[----:B---3--:R-:W-:Y:S09]  /*195d0*/  FFMA.FTZ R105, R217, c[0x0][0x23c], -R88 ;  /* 0x00008f00d9697a23 */ /* 0x008ff20000010858 */
[----:B------:R-:W-:Y:S01]  /*195e0*/  MUFU.EX2 R202, R98 ;  /* 0x0000006200ca7308 */ /* 0x000fe20000000800 */
[-C--:B-1----:R-:W-:Y:S08]  /*195f0*/  HMMA.16816.F32.BF16 R4, R72, R84.reuse, R4 ;  /* 0x000000544804723c */ /* 0x082ff00000041804 */
[C---:B------:R-:W-:Y:S08]  /*19600*/  HMMA.16816.F32.BF16 R8, R76.reuse, R84, R8 ;  /* 0x000000544c08723c */ /* 0x040ff00000041808 */
[-C--:B------:R-:W-:Y:S08]  /*19610*/  HMMA.16816.F32.BF16 R12, R76, R86.reuse, R12 ;  /* 0x000000564c0c723c */ /* 0x080ff0000004180c */
[C---:B------:R-:W-:Y:S01]  /*19620*/  HMMA.16816.F32.BF16 R16, R72.reuse, R86, R16 ;  /* 0x000000564810723c */ /* 0x040fe20000041810 */
[----:B------:R-:W1:Y:S03]  /*19630*/  LDSM.16.MT88.4 R84, [R213+0x9000] ;  /* 0x00900000d554783b */ /* 0x000e660000004200 */
[----:B------:R-:W-:Y:S04]  /*19640*/  IMAD.MOV.U32 R140, RZ, RZ, R230 ;  /* 0x000000ffff8c7224 */ /* 0x000fe800078e00e6 */
[-C--:B------:R-:W-:Y:S01]  /*19650*/  HMMA.16816.F32.BF16 R20, R72, R80.reuse, R20 ;  /* 0x000000504814723c */ /* 0x080fe20000041814 */
[----:B------:R3:W5:Y:S03]  /*19660*/  LDL.LU R230, [R1+0xec] ;  /* 0x0000ec0001e67983 */ /* 0x0007660000300800 */
[----:B------:R-:W-:Y:S02]  /*19670*/  IMAD.MOV.U32 R205, RZ, RZ, R140 ;  /* 0x000000ffffcd7224 */ /* 0x000fe400078e008c */
[----:B------:R-:W-:Y:S02]  /*19680*/  IMAD.MOV.U32 R140, RZ, RZ, R231 ;  /* 0x000000ffff8c7224 */ /* 0x000fe400078e00e7 */
[C---:B------:R-:W-:Y:S01]  /*19690*/  HMMA.16816.F32.BF16 R24, R76.reuse, R80, R24 ;  /* 0x000000504c18723c */ /* 0x040fe20000041818 */
[----:B------:R-:W-:Y:S01]  /*196a0*/  IMAD.MOV.U32 R142, RZ, RZ, R205 ;  /* 0x000000ffff8e7224 */ /* 0x000fe200078e00cd */
[----:B------:R3:W5:Y:S02]  /*196b0*/  LDL.LU R231, [R1+0xe8] ;  /* 0x0000e80001e77983 */ /* 0x0007640000300800 */
[----:B------:R-:W-:Y:S02]  /*196c0*/  IMAD.MOV.U32 R205, RZ, RZ, R239 ;  /* 0x000000ffffcd7224 */ /* 0x000fe400078e00ef */
[----:B------:R-:W-:Y:S01]  /*196d0*/  IMAD.MOV.U32 R192, RZ, RZ, R142 ;  /* 0x000000ffffc07224 */ /* 0x000fe200078e008e */
[----:B------:R3:W5:Y:S01]  /*196e0*/  LDL.LU R232, [R1+0xe4] ;  /* 0x0000e40001e87983 */ /* 0x0007620000300800 */
[-C--:B------:R-:W-:Y:S01]  /*196f0*/  HMMA.16816.F32.BF16 R28, R76, R82.reuse, R28 ;  /* 0x000000524c1c723c */ /* 0x080fe2000004181c */
[----:B------:R-:W-:Y:S02]  /*19700*/  IMAD.MOV.U32 R142, RZ, RZ, R147 ;  /* 0x000000ffff8e7224 */ /* 0x000fe400078e0093 */
[----:B------:R3:W5:Y:S01]  /*19710*/  LDL.LU R239, [R1+0xe0] ;  /* 0x0000e00001ef7983 */ /* 0x0007620000300800 */
[----:B------:R-:W-:Y:S02]  /*19720*/  IMAD.MOV.U32 R147, RZ, RZ, R146 ;  /* 0x000000ffff937224 */ /* 0x000fe400078e0092 */
[----:B------:R-:W-:Y:S02]  /*19730*/  IMAD.MOV.U32 R146, RZ, RZ, R235 ;  /* 0x000000ffff927224 */ /* 0x000fe400078e00eb */
[C---:B------:R-:W-:Y:S01]  /*19740*/  HMMA.16816.F32.BF16 R32, R72.reuse, R82, R32 ;  /* 0x000000524820723c */ /* 0x040fe20000041820 */
[----:B------:R-:W-:Y:S01]  /*19750*/  IMAD.MOV.U32 R193, RZ, RZ, R192 ;  /* 0x000000ffffc17224 */ /* 0x000fe200078e00c0 */
[----:B------:R-:W4:Y:S02]  /*19760*/  LDSM.16.MT88.4 R80, [R214+0x9000] ;  /* 0x00900000d650783b */ /* 0x000f240000004200 */
[----:B------:R-:W-:Y:S02]  /*19770*/  IMAD.MOV.U32 R192, RZ, RZ, R147 ;  /* 0x000000ffffc07224 */ /* 0x000fe400078e0093 */
[----:B------:R-:W-:Y:S02]  /*19780*/  IMAD.MOV.U32 R147, RZ, RZ, R146 ;  /* 0x000000ffff937224 */ /* 0x000fe400078e0092 */
[----:B------:R-:W-:Y:S01]  /*19790*/  IMAD.MOV.U32 R146, RZ, RZ, R151 ;  /* 0x000000ffff927224 */ /* 0x000fe200078e0097 */
[-C--:B-1----:R-:W-:Y:S01]  /*197a0*/  HMMA.16816.F32.BF16 R36, R72, R84.reuse, R36 ;  /* 0x000000544824723c */ /* 0x082fe20000041824 */
[----:B------:R3:W5:Y:S02]  /*197b0*/  LDL.LU R235, [R1+0xdc] ;  /* 0x0000dc0001eb7983 */ /* 0x0007640000300800 */
[----:B------:R-:W-:Y:S02]  /*197c0*/  IMAD.MOV.U32 R151, RZ, RZ, R166 ;  /* 0x000000ffff977224 */ /* 0x000fe400078e00a6 */
[----:B------:R-:W-:Y:S02]  /*197d0*/  IMAD.MOV.U32 R166, RZ, RZ, R145 ;  /* 0x000000ffffa67224 */ /* 0x000fe400078e0091 */
[----:B------:R-:W-:Y:S01]  /*197e0*/  IMAD.MOV.U32 R197, RZ, RZ, R192 ;  /* 0x000000ffffc57224 */ /* 0x000fe200078e00c0 */
[C---:B------:R-:W-:Y:S01]  /*197f0*/  HMMA.16816.F32.BF16 R40, R76.reuse, R84, R40 ;  /* 0x000000544c28723c */ /* 0x040fe20000041828 */
[----:B------:R-:W-:Y:S03]  /*19800*/  IMAD.MOV.U32 R192, RZ, RZ, R146 ;  /* 0x000000ffffc07224 */ /* 0x000fe600078e0092 */
[----:B------:R-:W-:Y:S02]  /*19810*/  IMAD.MOV.U32 R146, RZ, RZ, R166 ;  /* 0x000000ffff927224 */ /* 0x000fe400078e00a6 */
[----:B------:R-:W-:Y:S02]  /*19820*/  IMAD.MOV.U32 R166, RZ, RZ, R164 ;  /* 0x000000ffffa67224 */ /* 0x000fe400078e00a4 */
[-C--:B------:R-:W-:Y:S01]  /*19830*/  HMMA.16816.F32.BF16 R44, R76, R86.reuse, R44 ;  /* 0x000000564c2c723c */ /* 0x080fe2000004182c */
[----:B------:R1:W-:Y:S03]  /*19840*/  MUFU.EX2 R164, R0 ;  /* 0x0000000000a47308 */ /* 0x0003e60000000800 */
[----:B------:R-:W-:Y:S02]  /*19850*/  IMAD.MOV.U32 R189, RZ, RZ, R193 ;  /* 0x000000ffffbd7224 */ /* 0x000fe400078e00c1 */
[----:B------:R-:W-:Y:S02]  /*19860*/  IMAD.MOV.U32 R193, RZ, RZ, R147 ;  /* 0x000000ffffc17224 */ /* 0x000fe400078e0093 */
[C---:B------:R-:W-:Y:S01]  /*19870*/  HMMA.16816.F32.BF16 R48, R72.reuse, R86, R48 ;  /* 0x000000564830723c */ /* 0x040fe20000041830 */
[----:B------:R-:W-:Y:S01]  /*19880*/  IMAD.MOV.U32 R145, RZ, RZ, R240 ;  /* 0x000000ffff917224 */ /* 0x000fe200078e00f0 */
[----:B------:R-:W3:Y:S02]  /*19890*/  LDSM.16.MT88.4 R84, [R212+0x9800] ;  /* 0x00980000d454783b */ /* 0x000ee40000004200 */
[----:B------:R-:W-:Y:S02]  /*198a0*/  IMAD.MOV.U32 R147, RZ, RZ, R151 ;  /* 0x000000ffff937224 */ /* 0x000fe400078e0097 */
[----:B------:R-:W-:Y:S02]  /*198b0*/  IMAD.MOV.U32 R151, RZ, RZ, R145 ;  /* 0x000000ffff977224 */ /* 0x000fe400078e0091 */
[----:B------:R-:W-:Y:S01]  /*198c0*/  IMAD.MOV.U32 R176, RZ, RZ, R197 ;  /* 0x000000ffffb07224 */ /* 0x000fe200078e00c5 */
[-C--:B----4-:R-:W-:Y:S01]  /*198d0*/  HMMA.16816.F32.BF16 R52, R72, R80.reuse, R52 ;  /* 0x000000504834723c */ /* 0x090fe20000041834 */
[----:B------:R4:W5:Y:S02]  /*198e0*/  LDL.LU R240, [R1+0xd8] ;  /* 0x0000d80001f07983 */ /* 0x0009640000300800 */
[----:B------:R-:W-:Y:S02]  /*198f0*/  IMAD.MOV.U32 R197, RZ, RZ, R147 ;  /* 0x000000ffffc57224 */ /* 0x000fe400078e0093 */
[----:B------:R-:W-:Y:S02]  /*19900*/  IMAD.MOV.U32 R147, RZ, RZ, R151 ;  /* 0x000000ffff937224 */ /* 0x000fe400078e0097 */
[----:B------:R-:W-:Y:S01]  /*19910*/  IMAD.MOV.U32 R145, RZ, RZ, R236 ;  /* 0x000000ffff917224 */ /* 0x000fe200078e00ec */
[C---:B------:R-:W-:Y:S01]  /*19920*/  HMMA.16816.F32.BF16 R56, R76.reuse, R80, R56 ;  /* 0x000000504c38723c */ /* 0x040fe20000041838 */
[----:B-1----:R-:W-:Y:S01]  /*19930*/  FFMA.FTZ R0, R190, c[0x0][0x23c], -R96 ;  /* 0x00008f00be007a23 */ /* 0x002fe20000010860 */
[----:B------:R4:W5:Y:S02]  /*19940*/  LDL.LU R236, [R1+0xd4] ;  /* 0x0000d40001ec7983 */ /* 0x0009640000300800 */
[----:B------:R-:W-:Y:S02]  /*19950*/  IMAD.MOV.U32 R190, RZ, RZ, R199 ;  /* 0x000000ffffbe7224 */ /* 0x000fe400078e00c7 */
[----:B------:R-:W-:Y:S02]  /*19960*/  IMAD.MOV.U32 R199, RZ, RZ, R169 ;  /* 0x000000ffffc77224 */ /* 0x000fe400078e00a9 */
[-C--:B------:R-:W-:Y:S01]  /*19970*/  HMMA.16816.F32.BF16 R60, R76, R82.reuse, R60 ;  /* 0x000000524c3c723c */ /* 0x080fe2000004183c */
[----:B------:R-:W-:Y:S03]  /*19980*/  IMAD.MOV.U32 R169, RZ, RZ, R189 ;  /* 0x000000ffffa97224 */ /* 0x000fe600078e00bd */
[----:B------:R-:W-:Y:S02]  /*19990*/  IMAD.MOV.U32 R189, RZ, RZ, R193 ;  /* 0x000000ffffbd7224 */ /* 0x000fe400078e00c1 */
[----:B------:R-:W-:Y:S01]  /*199a0*/  IMAD.MOV.U32 R193, RZ, RZ, R146 ;  /* 0x000000ffffc17224 */ /* 0x000fe200078e0092 */
[----:B------:R-:W-:Y:S01]  /*199b0*/  F2FP.BF16.PACK_AB R78, R174, R173 ;  /* 0x000000adae4e723e */ /* 0x000fe200000010ff */
[----:B------:R-:W-:Y:S01]  /*199c0*/  HMMA.16816.F32.BF16 R64, R72, R82, R64 ;  /* 0x000000524840723c */ /* 0x000fe20000041840 */
[----:B------:R-:W-:Y:S03]  /*199d0*/  IMAD.MOV.U32 R146, RZ, RZ, R166 ;  /* 0x000000ffff927224 */ /* 0x000fe600078e00a6 */
[----:B------:R-:W-:Y:S02]  /*199e0*/  IMAD.MOV.U32 R166, RZ, RZ, R165 ;  /* 0x000000ffffa67224 */ /* 0x000fe400078e00a5 */
[----:B------:R1:W1:Y:S01]  /*199f0*/  MUFU.EX2 R165, R0 ;  /* 0x0000000000a57308 */ /* 0x0002620000000800 */
[----:B------:R-:W-:Y:S01]  /*19a00*/  IMAD.MOV.U32 R178, RZ, RZ, R190 ;  /* 0x000000ffffb27224 */ /* 0x000fe200078e00be */
[----:B--2---:R-:W-:Y:S01]  /*19a10*/  F2FP.BF16.PACK_AB R72, R139, R128 ;  /* 0x000000808b48723e */ /* 0x004fe200000010ff */
[----:B------:R-:W-:Y:S03]  /*19a20*/  IMAD.MOV.U32 R190, RZ, RZ, R199 ;  /* 0x000000ffffbe7224 */ /* 0x000fe600078e00c7 */
        /* <DEDUP_REMOVED lines=9> */
[-C--:B---3--:R-:W-:Y:S01]  /*19ac0*/  HMMA.16816.F32.BF16 R4, R72, R84.reuse, R4 ;  /* 0x000000544804723c */ /* 0x088fe20000041804 */
[----:B------:R-:W-:Y:S02]  /*19ad0*/  IMAD.MOV.U32 R151, RZ, RZ, R145 ;  /* 0x000000ffff977224 */ /* 0x000fe400078e0091 */
[----:B------:R-:W-:Y:S02]  /*19ae0*/  IMAD.MOV.U32 R145, RZ, RZ, R241 ;  /* 0x000000ffff917224 */ /* 0x000fe400078e00f1 */
[----:B------:R4:W5:Y:S01]  /*19af0*/  LDL.LU R241, [R1+0xd0] ;  /* 0x0000d00001f17983 */ /* 0x0009620000300800 */
[----:B-1----:R-:W-:Y:S01]  /*19b00*/  FFMA.FTZ R0, R191, c[0x0][0x23c], -R96 ;  /* 0x00008f00bf007a23 */ /* 0x002fe20000010860 */
[----:B------:R-:W-:Y:S01]  /*19b10*/  F2FP.BF16.PACK_AB R77, R165, R164 ;  /* 0x000000a4a54d723e */ /* 0x000fe200000010ff */
[----:B------:R-:W-:Y:S02]  /*19b20*/  IMAD.MOV.U32 R191, RZ, RZ, R169 ;  /* 0x000000ffffbf7224 */ /* 0x000fe400078e00a9 */
[----:B------:R1:W-:Y:S02]  /*19b30*/  MUFU.EX2 R166, R0 ;  /* 0x0000000000a67308 */ /* 0x0003e40000000800 */
        /* <DEDUP_REMOVED lines=17> */
[----:B------:R-:W1:Y:S01]  /*19c50*/  MUFU.EX2 R207, R0 ;  /* 0x0000000000cf7308 */ /* 0x000e620000000800 */
[----:B------:R-:W-:Y:S02]  /*19c60*/  IMAD.MOV.U32 R182, RZ, RZ, R176 ;  /* 0x000000ffffb67224 */ /* 0x000fe400078e00b0 */
[----:B------:R-:W-:Y:S02]  /*19c70*/  IMAD.MOV.U32 R191, RZ, RZ, R149 ;  /* 0x000000ffffbf7224 */ /* 0x000fe400078e0095 */
[----:B------:R-:W-:Y:S02]  /*19c80*/  IMAD.MOV.U32 R170, RZ, RZ, R178 ;  /* 0x000000ffffaa7224 */ /* 0x000fe400078e00b2 */
[----:B------:R-:W-:Y:S02]  /*19c90*/  IMAD.MOV.U32 R178, RZ, RZ, R151 ;  /* 0x000000ffffb27224 */ /* 0x000fe400078e0097 */
[----:B------:R-:W-:Y:S01]  /*19ca0*/  IMAD.MOV.U32 R209, RZ, RZ, R171 ;  /* 0x000000ffffd17224 */ /* 0x000fe200078e00ab */
[----:B------:R-:W-:Y:S01]  /*19cb0*/  MUFU.EX2 R176, R108 ;  /* 0x0000006c00b07308 */ /* 0x000fe20000000800 */
[----:B------:R-:W-:Y:S02]  /*19cc0*/  IMAD.MOV.U32 R171, RZ, RZ, R170 ;  /* 0x000000ffffab7224 */ /* 0x000fe400078e00aa */
[----:B------:R-:W-:Y:S02]  /*19cd0*/  IMAD.MOV.U32 R170, RZ, RZ, R183 ;  /* 0x000000ffffaa7224 */ /* 0x000fe400078e00b7 */
[----:B------:R-:W-:Y:S02]  /*19ce0*/  IMAD.MOV.U32 R183, RZ, RZ, R182 ;  /* 0x000000ffffb77224 */ /* 0x000fe400078e00b6 */
[----:B------:R-:W-:Y:S02]  /*19cf0*/  IMAD.MOV.U32 R182, RZ, RZ, R179 ;  /* 0x000000ffffb67224 */ /* 0x000fe400078e00b3 */
[----:B------:R-:W-:Y:S01]  /*19d00*/  IMAD.MOV.U32 R179, RZ, RZ, R178 ;  /* 0x000000ffffb37224 */ /* 0x000fe200078e00b2 */
[----:B------:R-:W-:Y:S01]  /*19d10*/  MUFU.EX2 R149, R109 ;  /* 0x0000006d00957308 */ /* 0x000fe20000000800 */
[----:B------:R-:W-:Y:S02]  /*19d20*/  IMAD.MOV.U32 R178, RZ, RZ, R191 ;  /* 0x000000ffffb27224 */ /* 0x000fe400078e00bf */
[----:B------:R-:W-:Y:S01]  /*19d30*/  IMAD.MOV.U32 R191, RZ, RZ, R190 ;  /* 0x000000ffffbf7224 */ /* 0x000fe200078e00be */
[----:B-1----:R-:W-:Y:S01]  /*19d40*/  F2FP.BF16.PACK_AB R79, R207, R166 ;  /* 0x000000a6cf4f723e */ /* 0x002fe200000010ff */
        /* <DEDUP_REMOVED lines=11> */
[----:B------:R-:W-:Y:S02]  /*19e00*/  FFMA.FTZ R0, R251, c[0x0][0x23c], -R88 ;  /* 0x00008f00fb007a23 */ /* 0x000fe40000010858 */
        /* <DEDUP_REMOVED lines=24> */
[----:B-1----:R-:W-:Y:S02]  /*19f90*/  FFMA.FTZ R0, R250, c[0x0][0x23c], -R88 ;  /* 0x00008f00fa007a23 */ /* 0x002fe40000010858 */
[----:B------:R-:W-:Y:S02]  /*19fa0*/  IMAD.MOV.U32 R199, RZ, RZ, R143 ;  /* 0x000000ffffc77224 */ /* 0x000fe400078e008f */
[----:B------:R-:W-:Y:S01]  /*19fb0*/  IMAD.MOV.U32 R143, RZ, RZ, R141 ;  /* 0x000000ffff8f7224 */ /* 0x000fe200078e008d */
[----:B------:R1:W-:Y:S01]  /*19fc0*/  MUFU.EX2 R205, R0 ;  /* 0x0000000000cd7308 */ /* 0x0003e20000000800 */
[----:B------:R-:W-:Y:S02]  /*19fd0*/  IMAD.MOV.U32 R145, RZ, RZ, R229 ;  /* 0x000000ffff917224 */ /* 0x000fe400078e00e5 */
[----:B------:R-:W-:Y:S01]  /*19fe0*/  IMAD.MOV.U32 R250, RZ, RZ, R252 ;  /* 0x000000fffffa7224 */ /* 0x000fe200078e00fc */
[----:B------:R4:W5:Y:S01]  /*19ff0*/  LDL.LU R229, [R1+0xcc] ;  /* 0x0000cc0001e57983 */ /* 0x0009620000300800 */
[----:B------:R-:W-:Y:S02]  /*1a000*/  IMAD.MOV.U32 R252, RZ, RZ, R209 ;  /* 0x000000fffffc7224 */ /* 0x000fe400078e00d1 */
[----:B------:R-:W-:Y:S01]  /*1a010*/  IMAD.MOV.U32 R209, RZ, RZ, R199 ;  /* 0x000000ffffd17224 */ /* 0x000fe200078e00c7 */
[----:B------:R4:W5:Y:S01]  /*1a020*/  LDL.LU R228, [R1+0xc8] ;  /* 0x0000c80001e47983 */ /* 0x0009620000300800 */
[----:B------:R-:W-:Y:S01]  /*1a030*/  IMAD.MOV.U32 R199, RZ, RZ, R143 ;  /* 0x000000ffffc77224 */ /* 0x000fe200078e008f */
[----:B------:R-:W-:Y:S01]  /*1a040*/  MUFU.EX2 R117, R245 ;  /* 0x000000f500757308 */ /* 0x000fe20000000800 */
[----:B------:R-:W-:Y:S02]  /*1a050*/  FFMA.FTZ R107, R250, c[0x0][0x23c], -R88 ;  /* 0x00008f00fa6b7a23 */ /* 0x000fe40000010858 */
[----:B------:R-:W-:Y:S02]  /*1a060*/  IMAD.MOV.U32 R250, RZ, RZ, R251 ;  /* 0x000000fffffa7224 */ /* 0x000fe400078e00fb */
[----:B------:R-:W-:Y:S02]  /*1a070*/  IMAD.MOV.U32 R251, RZ, RZ, R252 ;  /* 0x000000fffffb7224 */ /* 0x000fe400078e00fc */
[----:B------:R-:W-:Y:S02]  /*1a080*/  IMAD.MOV.U32 R252, RZ, RZ, R200 ;  /* 0x000000fffffc7224 */ /* 0x000fe400078e00c8 */
[----:B------:R-:W-:Y:S02]  /*1a090*/  IMAD.MOV.U32 R200, RZ, RZ, R209 ;  /* 0x000000ffffc87224 */ /* 0x000fe400078e00d1 */
[----:B------:R-:W-:Y:S02]  /*1a0a0*/  IMAD.MOV.U32 R209, RZ, RZ, R190 ;  /* 0x000000ffffd17224 */ /* 0x000fe400078e00be */
[----:B------:R-:W-:Y:S02]  /*1a0b0*/  IMAD.MOV.U32 R190, RZ, RZ, R199 ;  /* 0x000000ffffbe7224 */ /* 0x000fe400078e00c7 */
[--C-:B-1----:R-:W-:Y:S02]  /*1a0c0*/  FFMA.FTZ R0, R222, c[0x0][0x23c], -R88.reuse ;  /* 0x00008f00de007a23 */ /* 0x102fe40000010858 */
[----:B------:R-:W-:Y:S02]  /*1a0d0*/  IMAD.MOV.U32 R189, RZ, RZ, R227 ;  /* 0x000000ffffbd7224 */ /* 0x000fe400078e00e3 */
[----:B------:R1:W-:Y:S01]  /*1a0e0*/  MUFU.EX2 R203, R0 ;  /* 0x0000000000cb7308 */ /* 0x0003e20000000800 */
[----:B------:R-:W-:Y:S01]  /*1a0f0*/  FFMA.FTZ R76, R249, c[0x0][0x23c], -R88 ;  /* 0x00008f00f94c7a23 */ /* 0x000fe20000010858 */
[----:B------:R4:W5:Y:S01]  /*1a100*/  LDL.LU R227, [R1+0xc4] ;  /* 0x0000c40001e37983 */ /* 0x0009620000300800 */
[----:B------:R-:W-:Y:S02]  /*1a110*/  IMAD.MOV.U32 R249, RZ, RZ, R252 ;  /* 0x000000fffff97224 */ /* 0x000fe400078e00fc */
[----:B------:R-:W-:Y:S01]  /*1a120*/  FFMA.FTZ R108, R250, c[0x0][0x23c], -R88 ;  /* 0x00008f00fa6c7a23 */ /* 0x000fe20000010858 */
[----:B------:R4:W5:Y:S01]  /*1a130*/  LDL.LU R226, [R1+0xc0] ;  /* 0x0000c00001e27983 */ /* 0x0009620000300800 */
[----:B------:R-:W-:Y:S02]  /*1a140*/  IMAD.MOV.U32 R250, RZ, RZ, R190 ;  /* 0x000000fffffa7224 */ /* 0x000fe400078e00be */
[----:B------:R-:W-:Y:S01]  /*1a150*/  IMAD.MOV.U32 R141, RZ, RZ, R224 ;  /* 0x000000ffff8d7224 */ /* 0x000fe200078e00e0 */
[----:B------:R4:W5:Y:S01]  /*1a160*/  LDL.LU R225, [R1+0xbc] ;  /* 0x0000bc0001e17983 */ /* 0x0009620000300800 */
[----:B------:R-:W-:Y:S01]  /*1a170*/  IMAD.MOV.U32 R143, RZ, RZ, R223 ;  /* 0x000000ffff8f7224 */ /* 0x000fe200078e00df */
[----:B------:R2:W-:Y:S01]  /*1a180*/  MUFU.EX2 R204, R76 ;  /* 0x0000004c00cc7308 */ /* 0x0005e20000000800 */
[----:B------:R-:W-:Y:S01]  /*1a190*/  IMAD.MOV.U32 R252, RZ, RZ, R200 ;  /* 0x000000fffffc7224 */ /* 0x000fe200078e00c8 */
[----:B------:R4:W5:Y:S01]  /*1a1a0*/  LDL.LU R224, [R1+0xb8] ;  /* 0x0000b80001e07983 */ /* 0x0009620000300800 */
[----:B------:R-:W-:Y:S02]  /*1a1b0*/  FADD.FTZ R80, R129, R93 ;  /* 0x0000005d81507221 */ /* 0x000fe40000010000 */
[----:B------:R-:W-:Y:S01]  /*1a1c0*/  IMAD.MOV.U32 R199, RZ, RZ, R198 ;  /* 0x000000ffffc77224 */ /* 0x000fe200078e00c6 */
[----:B------:R4:W5:Y:S01]  /*1a1d0*/  LDL.LU R223, [R1+0xb4] ;  /* 0x0000b40001df7983 */ /* 0x0009620000300800 */
[----:B------:R-:W-:Y:S02]  /*1a1e0*/  IMAD.MOV.U32 R198, RZ, RZ, R194 ;  /* 0x000000ffffc67224 */ /* 0x000fe400078e00c2 */
[----:B------:R-:W-:Y:S01]  /*1a1f0*/  IMAD.MOV.U32 R194, RZ, RZ, R197 ;  /* 0x000000ffffc27224 */ /* 0x000fe200078e00c5 */
[----:B------:R4:W5:Y:S01]  /*1a200*/  LDL.LU R222, [R1+0xb0] ;  /* 0x0000b00001de7983 */ /* 0x0009620000300800 */
[----:B------:R-:W-:Y:S01]  /*1a210*/  IMAD.MOV.U32 R197, RZ, RZ, R147 ;  /* 0x000000ffffc57224 */ /* 0x000fe200078e0093 */
[----:B------:R-:W-:Y:S01]  /*1a220*/  MUFU.EX2 R129, R100 ;  /* 0x0000006400817308 */ /* 0x000fe20000000800 */
[----:B-1----:R-:W-:Y:S01]  /*1a230*/  FFMA.FTZ R0, R249, c[0x0][0x23c], -R96 ;  /* 0x00008f00f9007a23 */ /* 0x002fe20000010860 */
[----:B------:R4:W5:Y:S01]  /*1a240*/  LDL.LU R221, [R1+0xac] ;  /* 0x0000ac0001dd7983 */ /* 0x0009620000300800 */
[----:B------:R-:W-:Y:S02]  /*1a250*/  IMAD.MOV.U32 R249, RZ, RZ, R250 ;  /* 0x000000fffff97224 */ /* 0x000fe400078e00fa */
[----:B------:R-:W-:Y:S01]  /*1a260*/  IMAD.MOV.U32 R250, RZ, RZ, R251 ;  /* 0x000000fffffa7224 */ /* 0x000fe200078e00fb */
[----:B------:R4:W5:Y:S01]  /*1a270*/  LDL.LU R220, [R1+0xa8] ;  /* 0x0000a80001dc7983 */ /* 0x0009620000300800 */
[----:B------:R-:W-:Y:S02]  /*1a280*/  IMAD.MOV.U32 R251, RZ, RZ, R179 ;  /* 0x000000fffffb7224 */ /* 0x000fe400078e00b3 */
[----:B------:R-:W-:Y:S01]  /*1a290*/  IMAD.MOV.U32 R147, RZ, RZ, R216 ;  /* 0x000000ffff937224 */ /* 0x000fe200078e00d8 */
[----:B------:R1:W-:Y:S01]  /*1a2a0*/  MUFU.EX2 R179, R0 ;  /* 0x0000000000b37308 */ /* 0x0003e20000000800 */
[----:B------:R4:W5:Y:S01]  /*1a2b0*/  LDL.LU R219, [R1+0xa4] ;  /* 0x0000a40001db7983 */ /* 0x0009620000300800 */
[----:B------:R-:W-:Y:S02]  /*1a2c0*/  FFMA.FTZ R109, R135, c[0x0][0x23c], -R88 ;  /* 0x00008f00876d7a23 */ /* 0x000fe40000010858 */
[----:B------:R-:W-:Y:S01]  /*1a2d0*/  FADD.FTZ R102, R134, R80 ;  /* 0x0000005086667221 */ /* 0x000fe20000010000 */
[----:B------:R4:W5:Y:S01]  /*1a2e0*/  LDL.LU R218, [R1+0xa0] ;  /* 0x0000a00001da7983 */ /* 0x0009620000300800 */
[----:B--2---:R-:W-:Y:S02]  /*1a2f0*/  FADD.FTZ R76, R101, R92 ;  /* 0x0000005c654c7221 */ /* 0x004fe40000010000 */
[----:B------:R-:W-:Y:S01]  /*1a300*/  FFMA.FTZ R145, R145, c[0x0][0x23c], -R88 ;  /* 0x00008f0091917a23 */ /* 0x000fe20000010858 */
[----:B------:R4:W5:Y:S01]  /*1a310*/  LDL.LU R217, [R1+0x9c] ;  /* 0x00009c0001d97983 */ /* 0x0009620000300800 */
[----:B------:R-:W-:Y:S01]  /*1a320*/  FADD.FTZ R101, R104, R76 ;  /* 0x0000004c68657221 */ /* 0x000fe20000010000 */
[----:B------:R-:W-:Y:S01]  /*1a330*/  F2FP.BF16.PACK_AB R76, R172, R167 ;  /* 0x000000a7ac4c723e */ /* 0x000fe200000010ff */
[----:B------:R-:W-:Y:S01]  /*1a340*/  MUFU.EX2 R100, R144 ;  /* 0x0000009000647308 */ /* 0x000fe20000000800 */
[----:B------:R4:W5:Y:S01]  /*1a350*/  LDL.LU R216, [R1+0x98] ;  /* 0x0000980001d87983 */ /* 0x0009620000300800 */
[----:B------:R-:W-:Y:S02]  /*1a360*/  IMAD.MOV.U32 R190, RZ, RZ, R147 ;  /* 0x000000ffffbe7224 */ /* 0x000fe400078e0093 */
[----:B------:R-:W-:Y:S01]  /*1a370*/  FFMA.FTZ R147, R125, c[0x0][0x23c], -R88 ;  /* 0x00008f007d937a23 */ /* 0x000fe20000010858 */
[----:B------:R-:W2:Y:S01]  /*1a380*/  LDSM.16.MT88.4 R80, [R215+0x9800] ;  /* 0x00980000d750783b */ /* 0x000ea20000004200 */
[C---:B------:R-:W-:Y:S01]  /*1a390*/  HMMA.16816.F32.BF16 R8, R76.reuse, R84, R8 ;  /* 0x000000544c08723c */ /* 0x040fe20000041808 */
[----:B------:R-:W-:Y:S02]  /*1a3a0*/  IMAD.MOV.U32 R200, RZ, RZ, R146 ;  /* 0x000000ffffc87224 */ /* 0x000fe400078e0092 */
[----:B------:R-:W-:Y:S01]  /*1a3b0*/  FFMA.FTZ R146, R124, c[0x0][0x23c], -R88 ;  /* 0x00008f007c927a23 */ /* 0x000fe20000010858 */
[----:B------:R-:W-:Y:S01]  /*1a3c0*/  MUFU.EX2 R134, R141 ;  /* 0x0000008d00867308 */ /* 0x000fe20000000800 */
[----:B------:R-:W-:Y:S02]  /*1a3d0*/  IMAD.MOV.U32 R248, RZ, RZ, R142 ;  /* 0x000000fffff87224 */ /* 0x000fe400078e008e */
[----:B-1----:R-:W-:Y:S01]  /*1a3e0*/  FFMA.FTZ R0, R249, c[0x0][0x23c], -R96 ;  /* 0x00008f00f9007a23 */ /* 0x002fe20000010860 */
[-C--:B------:R-:W-:Y:S01]  /*1a3f0*/  HMMA.16816.F32.BF16 R12, R76, R86.reuse, R12 ;  /* 0x000000564c0c723c */ /* 0x080fe2000004180c */
[----:B------:R-:W-:Y:S01]  /*1a400*/  IMAD.MOV.U32 R249, RZ, RZ, R250 ;  /* 0x000000fffff97224 */ /* 0x000fe200078e00fa */
[----:B------:R4:W5:Y:S02]  /*1a410*/  LDL.LU R135, [R1+0x94] ;  /* 0x0000940001877983 */ /* 0x0009640000300800 */
[----:B------:R-:W-:Y:S02]  /*1a420*/  IMAD.MOV.U32 R250, RZ, RZ, R251 ;  /* 0x000000fffffa7224 */ /* 0x000fe400078e00fb */
[----:B------:R-:W-:Y:S01]  /*1a430*/  IMAD.MOV.U32 R251, RZ, RZ, R252 ;  /* 0x000000fffffb7224 */ /* 0x000fe200078e00fc */
[----:B------:R-:W3:Y:S01]  /*1a440*/  LDL.LU R99, [R1+0x4c] ;  /* 0x00004c0001637983 */ /* 0x000ee20000300800 */
[C---:B------:R-:W-:Y:S01]  /*1a450*/  HMMA.16816.F32.BF16 R16, R72.reuse, R86, R16 ;  /* 0x000000564810723c */ /* 0x040fe20000041810 */
[----:B------:R-:W-:Y:S01]  /*1a460*/  IMAD.MOV.U32 R252, RZ, RZ, R182 ;  /* 0x000000fffffc7224 */ /* 0x000fe200078e00b6 */
[----:B------:R-:W-:Y:S01]  /*1a470*/  MUFU.EX2 R141, R140 ;  /* 0x0000008c008d7308 */ /* 0x000fe20000000800 */
[----:B------:R-:W1:Y:S01]  /*1a480*/  LDSM.16.MT88.4 R88, [R213+0x9800] ;  /* 0x00980000d558783b */ /* 0x000e620000004200 */
[----:B------:R-:W-:Y:S02]  /*1a490*/  IMAD.MOV.U32 R126, RZ, RZ, R249 ;  /* 0x000000ffff7e7224 */ /* 0x000fe400078e00f9 */
[----:B------:R-:W-:Y:S02]  /*1a4a0*/  IMAD.MOV.U32 R123, RZ, RZ, R251 ;  /* 0x000000ffff7b7224 */ /* 0x000fe400078e00fb */
[----:B------:R-:W-:Y:S03]  /*1a4b0*/  IMAD.MOV.U32 R251, RZ, RZ, R187 ;  /* 0x000000fffffb7224 */ /* 0x000fe600078e00bb */
[----:B------:R-:W1:Y:S01]  /*1a4c0*/  LDSM.16.MT88.4 R92, [R214+0x9800] ;  /* 0x00980000d65c783b */ /* 0x000e620000004200 */
[----:B------:R4:W-:Y:S01]  /*1a4d0*/  MUFU.EX2 R182, R0 ;  /* 0x0000000000b67308 */ /* 0x0009e20000000800 */
[----:B------:R-:W-:Y:S02]  /*1a4e0*/  IMAD.MOV.U32 R187, RZ, RZ, R181 ;  /* 0x000000ffffbb7224 */ /* 0x000fe400078e00b5 */
[----:B------:R-:W-:Y:S04]  /*1a4f0*/  IMAD.MOV.U32 R249, RZ, RZ, R168 ;  /* 0x000000fffff97224 */ /* 0x000fe800078e00a8 */
[----:B------:R-:W-:Y:S03]  /*1a500*/  LDSM.16.MT88.4 R84, [R215+0xa000] ;  /* 0x00a00000d754783b */ /* 0x000fe60000004200 */
[----:B------:R-:W-:Y:S01]  /*1a510*/  MUFU.EX2 R181, R97 ;  /* 0x0000006100b57308 */ /* 0x000fe20000000800 */
[-C--:B--2---:R-:W-:Y:S08]  /*1a520*/  HMMA.16816.F32.BF16 R20, R72, R80.reuse, R20 ;  /* 0x000000504814723c */ /* 0x084ff00000041814 */
[C---:B------:R-:W-:Y:S01]  /*1a530*/  HMMA.16816.F32.BF16 R24, R76.reuse, R80, R24 ;  /* 0x000000504c18723c */ /* 0x040fe20000041818 */
[----:B------:R-:W-:Y:S03]  /*1a540*/  MUFU.EX2 R140, R121 ;  /* 0x00000079008c7308 */ /* 0x000fe60000000800 */
[--C-:B----4-:R-:W-:Y:S04]  /*1a550*/  FFMA.FTZ R0, R178, c[0x0][0x23c], -R96.reuse ;  /* 0x00008f00b2007a23 */ /* 0x110fe80000010860 */
[-C--:B------:R-:W-:Y:S03]  /*1a560*/  HMMA.16816.F32.BF16 R28, R76, R82.reuse, R28 ;  /* 0x000000524c1c723c */ /* 0x080fe6000004181c */
[----:B------:R2:W-:Y:S05]  /*1a570*/  MUFU.EX2 R178, R0 ;  /* 0x0000000000b27308 */ /* 0x0005ea0000000800 */
[C---:B------:R-:W-:Y:S01]  /*1a580*/  HMMA.16816.F32.BF16 R32, R72.reuse, R82, R32 ;  /* 0x000000524820723c */ /* 0x040fe20000041820 */
[----:B------:R-:W4:Y:S04]  /*1a590*/  LDSM.16.MT88.4 R80, [R212+0xa000] ;  /* 0x00a00000d450783b */ /* 0x000f280000004200 */
[----:B------:R-:W-:Y:S03]  /*1a5a0*/  MUFU.EX2 R143, R143 ;  /* 0x0000008f008f7308 */ /* 0x000fe60000000800 */
[-C--:B-1----:R-:W-:Y:S07]  /*1a5b0*/  HMMA.16816.F32.BF16 R36, R72, R88.reuse, R36 ;  /* 0x000000584824723c */ /* 0x082fee0000041824 */
[----:B------:R-:W-:Y:S01]  /*1a5c0*/  MUFU.EX2 R142, R120 ;  /* 0x00000078008e7308 */ /* 0x000fe20000000800 */
[C---:B------:R-:W-:Y:S01]  /*1a5d0*/  HMMA.16816.F32.BF16 R40, R76.reuse, R88, R40 ;  /* 0x000000584c28723c */ /* 0x040fe20000041828 */
[--C-:B--2---:R-:W-:Y:S07]  /*1a5e0*/  FFMA.FTZ R0, R183, c[0x0][0x23c], -R96.reuse ;  /* 0x00008f00b7007a23 */ /* 0x104fee0000010860 */
[-C--:B------:R-:W-:Y:S01]  /*1a5f0*/  HMMA.16816.F32.BF16 R44, R76, R90.reuse, R44 ;  /* 0x0000005a4c2c723c */ /* 0x080fe2000004182c */
[----:B------:R1:W2:Y:S07]  /*1a600*/  MUFU.EX2 R183, R0 ;  /* 0x0000000000b77308 */ /* 0x0002ae0000000800 */
[C---:B------:R-:W-:Y:S01]  /*1a610*/  HMMA.16816.F32.BF16 R48, R72.reuse, R90, R48 ;  /* 0x0000005a4830723c */ /* 0x040fe20000041830 */
[----:B------:R-:W4:Y:S02]  /*1a620*/  LDSM.16.MT88.4 R88, [R213+0xa000] ;  /* 0x00a00000d558783b */ /* 0x000f240000004200 */
[----:B------:R-:W-:Y:S05]  /*1a630*/  MUFU.EX2 R168, R119 ;  /* 0x0000007700a87308 */ /* 0x000fea0000000800 */
[-C--:B------:R-:W-:Y:S05]  /*1a640*/  HMMA.16816.F32.BF16 R52, R72, R92.reuse, R52 ;  /* 0x0000005c4834723c */ /* 0x080fea0000041834 */
[----:B------:R-:W-:Y:S03]  /*1a650*/  MUFU.EX2 R124, R249 ;  /* 0x000000f9007c7308 */ /* 0x000fe60000000800 */
[C---:B------:R-:W-:Y:S01]  /*1a660*/  HMMA.16816.F32.BF16 R56, R76.reuse, R92, R56 ;  /* 0x0000005c4c38723c */ /* 0x040fe20000041838 */
[--C-:B-1----:R-:W-:Y:S06]  /*1a670*/  FFMA.FTZ R0, R200, c[0x0][0x23c], -R96.reuse ;  /* 0x00008f00c8007a23 */ /* 0x102fec0000010860 */
[----:B------:R1:W-:Y:S01]  /*1a680*/  MUFU.EX2 R200, R0 ;  /* 0x0000000000c87308 */ /* 0x0003e20000000800 */
[-C--:B------:R-:W-:Y:S07]  /*1a690*/  HMMA.16816.F32.BF16 R60, R76, R94.reuse, R60 ;  /* 0x0000005e4c3c723c */ /* 0x080fee000004183c */
[----:B------:R-:W-:Y:S01]  /*1a6a0*/  FFMA.FTZ R76, R248, c[0x0][0x23c], -R96 ;  /* 0x00008f00f84c7a23 */ /* 0x000fe20000010860 */
[----:B------:R-:W-:Y:S01]  /*1a6b0*/  HMMA.16816.F32.BF16 R64, R72, R94, R64 ;  /* 0x0000005e4840723c */ /* 0x000fe20000041840 */
[----:B------:R-:W-:Y:S01]  /*1a6c0*/  FADD.FTZ R77, R154, R102 ;  /* 0x000000669a4d7221 */ /* 0x000fe20000010000 */
[----:B------:R-:W3:Y:S01]  /*1a6d0*/  LDSM.16.MT88.4 R92, [R214+0xa000] ;  /* 0x00a00000d65c783b */ /* 0x000ee20000004200 */
[----:B------:R4:W-:Y:S01]  /*1a6e0*/  MUFU.EX2 R125, R76 ;  /* 0x0000004c007d7308 */ /* 0x0009e20000000800 */
[----:B------:R-:W-:Y:S01]  /*1a6f0*/  FADD.FTZ R78, R116, R101 ;  /* 0x00000065744e7221 */ /* 0x000fe20000010000 */
[----:B--2---:R-:W-:Y:S02]  /*1a700*/  F2FP.BF16.PACK_AB R79, R183, R178 ;  /* 0x000000b2b74f723e */ /* 0x004fe400000010ff */
[----:B------:R-:W-:Y:S01]  /*1a710*/  F2FP.BF16.PACK_AB R72, R151, R150 ;  /* 0x000000969748723e */ /* 0x000fe200000010ff */
[----:B------:R-:W-:Y:S01]  /*1a720*/  FADD.FTZ R97, R106, R78 ;  /* 0x0000004e6a617221 */ /* 0x000fe20000010000 */
[----:B------:R-:W-:Y:S03]  /*1a730*/  F2FP.BF16.PACK_AB R73, R176, R149 ;  /* 0x00000095b049723e */ /* 0x000fe600000010ff */
[----:B------:R-:W-:Y:S01]  /*1a740*/  F2FP.BF16.PACK_AB R74, R180, R177 ;  /* 0x000000b1b44a723e */ /* 0x000fe200000010ff */
[----:B------:R-:W-:Y:S01]  /*1a750*/  MUFU.EX2 R101, R210 ;  /* 0x000000d200657308 */ /* 0x000fe20000000800 */
[----:B------:R-:W-:Y:S01]  /*1a760*/  F2FP.BF16.PACK_AB R75, R170, R171 ;  /* 0x000000abaa4b723e */ /* 0x000fe200000010ff */
[--C-:B-1----:R-:W-:Y:S01]  /*1a770*/  FFMA.FTZ R0, R126, c[0x0][0x23c], -R96.reuse ;  /* 0x00008f007e007a23 */ /* 0x102fe20000010860 */
[----:B------:R-:W-:Y:S05]  /*1a780*/  F2FP.BF16.PACK_AB R78, R203, R204 ;  /* 0x000000cccb4e723e */ /* 0x000fea00000010ff */
[-C--:B----4-:R-:W-:Y:S02]  /*1a790*/  HMMA.16816.F32.BF16 R4, R72, R80.reuse, R4 ;  /* 0x000000504804723c */ /* 0x090fe40000041804 */
[----:B------:R1:W2:Y:S01]  /*1a7a0*/  MUFU.EX2 R126, R0 ;  /* 0x00000000007e7308 */ /* 0x0002a20000000800 */
[----:B------:R-:W-:Y:S09]  /*1a7b0*/  F2FP.BF16.PACK_AB R76, R205, R206 ;  /* 0x000000cecd4c723e */ /* 0x000ff200000010ff */
[----:B------:R-:W-:Y:S10]  /*1a7c0*/  MUFU.EX2 R121, R246 ;  /* 0x000000f600797308 */ /* 0x000ff40000000800 */
[----:B------:R-:W-:Y:S01]  /*1a7d0*/  MUFU.EX2 R120, R251 ;  /* 0x000000fb00787308 */ /* 0x000fe20000000800 */
[----:B-1----:R-:W-:Y:S09]  /*1a7e0*/  FFMA.FTZ R0, R123, c[0x0][0x23c], -R96 ;  /* 0x00008f007b007a23 */ /* 0x002ff20000010860 */
[----:B------:R1:W4:Y:S10]  /*1a7f0*/  MUFU.EX2 R127, R0 ;  /* 0x00000000007f7308 */ /* 0x0003340000000800 */
[----:B------:R-:W-:Y:S10]  /*1a800*/  MUFU.EX2 R123, R250 ;  /* 0x000000fa007b7308 */ /* 0x000ff40000000800 */
[----:B------:R-:W-:Y:S01]  /*1a810*/  MUFU.EX2 R119, R252 ;  /* 0x000000fc00777308 */ /* 0x000fe20000000800 */
[----:B-1----:R-:W-:Y:S04]  /*1a820*/  FADD.FTZ R0, R112, R103 ;  /* 0x0000006770007221 */ /* 0x002fe80000010000 */
[----:B------:R-:W-:Y:S02]  /*1a830*/  FADD.FTZ R98, R114, R0 ;  /* 0x0000000072627221 */ /* 0x000fe40000010000 */
[----:B------:R-:W-:Y:S01]  /*1a840*/  FADD.FTZ R0, R155, R77 ;  /* 0x0000004d9b007221 */ /* 0x000fe20000010000 */
[----:B------:R-:W-:Y:S02]  /*1a850*/  F2FP.BF16.PACK_AB R77, R182, R179 ;  /* 0x000000b3b64d723e */ /* 0x000fe400000010ff */
[----:B------:R-:W-:Y:S01]  /*1a860*/  MUFU.EX2 R103, R197 ;  /* 0x000000c500677308 */ /* 0x000fe20000000800 */
[----:B------:R-:W-:Y:S04]  /*1a870*/  FADD.FTZ R0, R152, R0 ;  /* 0x0000000098007221 */ /* 0x000fe80000010000 */
[C---:B------:R-:W-:Y:S05]  /*1a880*/  HMMA.16816.F32.BF16 R8, R76.reuse, R80, R8 ;  /* 0x000000504c08723c */ /* 0x040fea0000041808 */
[----:B------:R-:W-:Y:S03]  /*1a890*/  MUFU.EX2 R116, R244 ;  /* 0x000000f400747308 */ /* 0x000fe60000000800 */
[-C--:B------:R-:W-:Y:S07]  /*1a8a0*/  HMMA.16816.F32.BF16 R12, R76, R82.reuse, R12 ;  /* 0x000000524c0c723c */ /* 0x080fee000004180c */
        /* <DEDUP_REMOVED lines=8> */
[----:B------:R-:W-:Y:S03]  /*1a930*/  MUFU.EX2 R114, R105 ;  /* 0x0000006900727308 */ /* 0x000fe60000000800 */
[C---:B------:R-:W-:Y:S01]  /*1a940*/  HMMA.16816.F32.BF16 R32, R72.reuse, R86, R32 ;  /* 0x000000564820723c */ /* 0x040fe20000041820 */
[----:B------:R-:W1:Y:S06]  /*1a950*/  LDSM.16.MT88.4 R84, [R215+0xa800] ;  /* 0x00a80000d754783b */ /* 0x000e6c0000004200 */
[----:B------:R-:W1:Y:S01]  /*1a960*/  MUFU.EX2 R105, R242 ;  /* 0x000000f200697308 */ /* 0x000e620000000800 */
[-C--:B------:R-:W-:Y:S08]  /*1a970*/  HMMA.16816.F32.BF16 R36, R72, R88.reuse, R36 ;  /* 0x000000584824723c */ /* 0x080ff00000041824 */
[C---:B------:R-:W-:Y:S08]  /*1a980*/  HMMA.16816.F32.BF16 R40, R76.reuse, R88, R40 ;  /* 0x000000584c28723c */ /* 0x040ff00000041828 */
[-C--:B------:R-:W-:Y:S08]  /*1a990*/  HMMA.16816.F32.BF16 R44, R76, R90.reuse, R44 ;  /* 0x0000005a4c2c723c */ /* 0x080ff0000004182c */
[C---:B------:R-:W-:Y:S01]  /*1a9a0*/  HMMA.16816.F32.BF16 R48, R72.reuse, R90, R48 ;  /* 0x0000005a4830723c */ /* 0x040fe20000041830 */
[----:B------:R-:W1:Y:S07]  /*1a9b0*/  LDSM.16.MT88.4 R88, [R213+0xa800] ;  /* 0x00a80000d558783b */ /* 0x000e6e0000004200 */
[-C--:B---3--:R-:W-:Y:S08]  /*1a9c0*/  HMMA.16816.F32.BF16 R52, R72, R92.reuse, R52 ;  /* 0x0000005c4834723c */ /* 0x088ff00000041834 */
[C---:B------:R-:W-:Y:S07]  /*1a9d0*/  HMMA.16816.F32.BF16 R56, R76.reuse, R92, R56 ;  /* 0x0000005c4c38723c */ /* 0x040fee0000041838 */
[----:B------:R-:W-:Y:S01]  /*1a9e0*/  FFMA.FTZ R92, R2, R99, R208 ;  /* 0x00000063025c7223 */ /* 0x000fe200000100d0 */
[-C--:B------:R-:W-:Y:S01]  /*1a9f0*/  HMMA.16816.F32.BF16 R60, R76, R94.reuse, R60 ;  /* 0x0000005e4c3c723c */ /* 0x080fe2000004183c */
[----:B------:R-:W-:Y:S03]  /*1aa00*/  FADD.FTZ R2, R111, R98 ;  /* 0x000000626f027221 */ /* 0x000fe60000010000 */
[----:B------:R-:W-:Y:S02]  /*1aa10*/  FADD.FTZ R98, R153, R0 ;  /* 0x0000000099627221 */ /* 0x000fe40000010000 */
[----:B------:R-:W-:Y:S01]  /*1aa20*/  LDSM.16.MT88.4 R152, [R215+0xb800] ;  /* 0x00b80000d798783b */ /* 0x000fe20000004200 */
[----:B------:R-:W-:Y:S01]  /*1aa30*/  F2FP.BF16.PACK_AB R78, R129, R201 ;  /* 0x000000c9814e723e */ /* 0x000fe200000010ff */
[----:B------:R-:W-:Y:S01]  /*1aa40*/  HMMA.16816.F32.BF16 R64, R72, R94, R64 ;  /* 0x0000005e4840723c */ /* 0x000fe20000041840 */
[----:B------:R-:W-:Y:S02]  /*1aa50*/  FADD.FTZ R76, R115, R97 ;  /* 0x00000061734c7221 */ /* 0x000fe40000010000 */
[----:B------:R-:W-:Y:S01]  /*1aa60*/  MUFU.EX2 R115, R108 ;  /* 0x0000006c00737308 */ /* 0x000fe20000000800 */
[----:B--2---:R-:W-:Y:S01]  /*1aa70*/  F2FP.BF16.PACK_AB R77, R126, R200 ;  /* 0x000000c87e4d723e */ /* 0x004fe200000010ff */
[----:B------:R-:W-:Y:S01]  /*1aa80*/  FADD.FTZ R97, R118, R76 ;  /* 0x0000004c76617221 */ /* 0x000fe20000010000 */
[----:B------:R-:W-:Y:S01]  /*1aa90*/  F2FP.BF16.PACK_AB R76, R202, R181 ;  /* 0x000000b5ca4c723e */ /* 0x000fe200000010ff */
[----:B------:R-:W-:Y:S01]  /*1aaa0*/  FFMA.FTZ R0, R209, c[0x0][0x23c], -R96 ;  /* 0x00008f00d1007a23 */ /* 0x000fe20000010860 */
[----:B------:R-:W-:Y:S01]  /*1aab0*/  F2FP.BF16.PACK_AB R72, R141, R134 ;  /* 0x000000868d48723e */ /* 0x000fe200000010ff */
[----:B------:R-:W-:Y:S03]  /*1aac0*/  FADD.FTZ R2, R113, R2 ;  /* 0x0000000271027221 */ /* 0x000fe60000010000 */
[----:B------:R-:W-:Y:S01]  /*1aad0*/  F2FP.BF16.PACK_AB R73, R140, R133 ;  /* 0x000000858c49723e */ /* 0x000fe200000010ff */
[----:B------:R2:W-:Y:S01]  /*1aae0*/  MUFU.EX2 R111, R0 ;  /* 0x00000000006f7308 */ /* 0x0005e20000000800 */
[----:B------:R-:W-:Y:S01]  /*1aaf0*/  F2FP.BF16.PACK_AB R74, R169, R143 ;  /* 0x0000008fa94a723e */ /* 0x000fe200000010ff */
[----:B------:R-:W-:Y:S01]  /*1ab00*/  FADD.FTZ R2, R130, R2 ;  /* 0x0000000282027221 */ /* 0x000fe20000010000 */
[----:B------:R-:W-:Y:S02]  /*1ab10*/  F2FP.BF16.PACK_AB R75, R168, R142 ;  /* 0x0000008ea84b723e */ /* 0x000fe400000010ff */
[----:B----4-:R-:W-:Y:S01]  /*1ab20*/  F2FP.BF16.PACK_AB R79, R125, R127 ;  /* 0x0000007f7d4f723e */ /* 0x010fe200000010ff */
[----:B------:R-:W-:Y:S04]  /*1ab30*/  FADD.FTZ R2, R131, R2 ;  /* 0x0000000283027221 */ /* 0x000fe80000010000 */
[-C--:B-1----:R-:W-:Y:S01]  /*1ab40*/  HMMA.16816.F32.BF16 R4, R72, R80.reuse, R4 ;  /* 0x000000504804723c */ /* 0x082fe20000041804 */
[----:B------:R-:W-:Y:S01]  /*1ab50*/  MUFU.EX2 R108, R199 ;  /* 0x000000c7006c7308 */ /* 0x000fe20000000800 */
[----:B------:R-:W-:Y:S01]  /*1ab60*/  FADD.FTZ R2, R137, R2 ;  /* 0x0000000289027221 */ /* 0x000fe20000010000 */
[----:B------:R-:W-:Y:S05]  /*1ab70*/  F2FP.BF16.PACK_AB R137, R105, R106 ;  /* 0x0000006a6989723e */ /* 0x000fea00000010ff */
[C---:B------:R-:W-:Y:S03]  /*1ab80*/  HMMA.16816.F32.BF16 R8, R76.reuse, R80, R8 ;  /* 0x000000504c08723c */ /* 0x040fe60000041808 */
[----:B------:R-:W1:Y:S01]  /*1ab90*/  MUFU.EX2 R113, R109 ;  /* 0x0000006d00717308 */ /* 0x000e620000000800 */
[--C-:B--2---:R-:W-:Y:S04]  /*1aba0*/  FFMA.FTZ R0, R191, c[0x0][0x23c], -R96.reuse ;  /* 0x00008f00bf007a23 */ /* 0x104fe80000010860 */
[-C--:B------:R-:W-:Y:S05]  /*1abb0*/  HMMA.16816.F32.BF16 R12, R76, R82.reuse, R12 ;  /* 0x000000524c0c723c */ /* 0x080fea000004180c */
[----:B------:R2:W3:Y:S03]  /*1abc0*/  MUFU.EX2 R109, R0 ;  /* 0x00000000006d7308 */ /* 0x0004e60000000800 */
[C---:B------:R-:W-:Y:S01]  /*1abd0*/  HMMA.16816.F32.BF16 R16, R72.reuse, R82, R16 ;  /* 0x000000524810723c */ /* 0x040fe20000041810 */
[----:B------:R-:W4:Y:S06]  /*1abe0*/  LDSM.16.MT88.4 R80, [R214+0xa800] ;  /* 0x00a80000d650783b */ /* 0x000f2c0000004200 */
[----:B------:R-:W1:Y:S01]  /*1abf0*/  MUFU.EX2 R118, R107 ;  /* 0x0000006b00767308 */ /* 0x000e620000000800 */
[-C--:B------:R-:W-:Y:S08]  /*1ac00*/  HMMA.16816.F32.BF16 R20, R72, R84.reuse, R20 ;  /* 0x000000544814723c */ /* 0x080ff00000041814 */
[C---:B------:R-:W-:Y:S01]  /*1ac10*/  HMMA.16816.F32.BF16 R24, R76.reuse, R84, R24 ;  /* 0x000000544c18723c */ /* 0x040fe20000041818 */
[----:B------:R-:W-:Y:S03]  /*1ac20*/  MUFU.EX2 R107, R194 ;  /* 0x000000c2006b7308 */ /* 0x000fe60000000800 */
[--C-:B--2---:R-:W-:Y:S04]  /*1ac30*/  FFMA.FTZ R0, R190, c[0x0][0x23c], -R96.reuse ;  /* 0x00008f00be007a23 */ /* 0x104fe80000010860 */
[-C--:B------:R-:W-:Y:S03]  /*1ac40*/  HMMA.16816.F32.BF16 R28, R76, R86.reuse, R28 ;  /* 0x000000564c1c723c */ /* 0x080fe6000004181c */
[----:B------:R2:W-:Y:S05]  /*1ac50*/  MUFU.EX2 R110, R0 ;  /* 0x00000000006e7308 */ /* 0x0005ea0000000800 */
[C---:B------:R-:W-:Y:S01]  /*1ac60*/  HMMA.16816.F32.BF16 R32, R72.reuse, R86, R32 ;  /* 0x000000564820723c */ /* 0x040fe20000041820 */
[----:B------:R-:W1:Y:S07]  /*1ac70*/  LDSM.16.MT88.4 R84, [R212+0xb000] ;  /* 0x00b00000d454783b */ /* 0x000e6e0000004200 */
[-C--:B------:R-:W-:Y:S08]  /*1ac80*/  HMMA.16816.F32.BF16 R36, R72, R88.reuse, R36 ;  /* 0x000000584824723c */ /* 0x080ff00000041824 */
[C---:B------:R-:W-:Y:S01]  /*1ac90*/  HMMA.16816.F32.BF16 R40, R76.reuse, R88, R40 ;  /* 0x000000584c28723c */ /* 0x040fe20000041828 */
[----:B--2---:R-:W-:Y:S07]  /*1aca0*/  FFMA.FTZ R0, R187, c[0x0][0x23c], -R96 ;  /* 0x00008f00bb007a23 */ /* 0x004fee0000010860 */
[-C--:B------:R-:W-:Y:S01]  /*1acb0*/  HMMA.16816.F32.BF16 R44, R76, R90.reuse, R44 ;  /* 0x0000005a4c2c723c */ /* 0x080fe2000004182c */
[----:B------:R2:W1:Y:S07]  /*1acc0*/  MUFU.EX2 R112, R0 ;  /* 0x0000000000707308 */ /* 0x00046e0000000800 */
[C---:B------:R-:W-:Y:S01]  /*1acd0*/  HMMA.16816.F32.BF16 R48, R72.reuse, R90, R48 ;  /* 0x0000005a4830723c */ /* 0x040fe20000041830 */
[----:B------:R-:W3:Y:S07]  /*1ace0*/  LDSM.16.MT88.4 R88, [R215+0xb000] ;  /* 0x00b00000d758783b */ /* 0x000eee0000004200 */
[-C--:B----4-:R-:W-:Y:S08]  /*1acf0*/  HMMA.16816.F32.BF16 R52, R72, R80.reuse, R52 ;  /* 0x000000504834723c */ /* 0x090ff00000041834 */
[C---:B------:R-:W-:Y:S01]  /*1ad00*/  HMMA.16816.F32.BF16 R56, R76.reuse, R80, R56 ;  /* 0x000000504c38723c */ /* 0x040fe20000041838 */
[----:B--2---:R-:W-:Y:S02]  /*1ad10*/  FADD.FTZ R0, R198, R92 ;  /* 0x0000005cc6007221 */ /* 0x004fe40000010000 */
[----:B------:R-:W2:Y:S02]  /*1ad20*/  LDSM.16.MT88.4 R92, [R213+0xb000] ;  /* 0x00b00000d55c783b */ /* 0x000ea40000004200 */
[----:B------:R-:W-:Y:S03]  /*1ad30*/  FADD.FTZ R0, R195, R0 ;  /* 0x00000000c3007221 */ /* 0x000fe60000010000 */
[-C--:B------:R-:W-:Y:S01]  /*1ad40*/  HMMA.16816.F32.BF16 R60, R76, R82.reuse, R60 ;  /* 0x000000524c3c723c */ /* 0x080fe2000004183c */
[----:B------:R-:W-:Y:S04]  /*1ad50*/  FADD.FTZ R0, R188, R0 ;  /* 0x00000000bc007221 */ /* 0x000fe80000010000 */
[----:B------:R-:W-:Y:S02]  /*1ad60*/  FADD.FTZ R0, R186, R0 ;  /* 0x00000000ba007221 */ /* 0x000fe40000010000 */
[----:B-1----:R-:W-:Y:S01]  /*1ad70*/  F2FP.BF16.PACK_AB R78, R113, R115 ;  /* 0x00000073714e723e */ /* 0x002fe200000010ff */
[----:B------:R-:W-:Y:S01]  /*1ad80*/  HMMA.16816.F32.BF16 R64, R72, R82, R64 ;  /* 0x000000524840723c */ /* 0x000fe20000041840 */
[----:B------:R-:W-:Y:S03]  /*1ad90*/  FADD.FTZ R76, R132, R97 ;  /* 0x00000061844c7221 */ /* 0x000fe60000010000 */
[----:B---3--:R-:W-:Y:S01]  /*1ada0*/  F2FP.BF16.PACK_AB R77, R109, R111 ;  /* 0x0000006f6d4d723e */ /* 0x008fe200000010ff */
[----:B------:R-:W-:Y:S01]  /*1adb0*/  FADD.FTZ R97, R128, R76 ;  /* 0x0000004c80617221 */ /* 0x000fe20000010000 */
[----:B------:R-:W-:Y:S01]  /*1adc0*/  F2FP.BF16.PACK_AB R76, R118, R114 ;  /* 0x00000072764c723e */ /* 0x000fe200000010ff */
[----:B------:R-:W-:Y:S01]  /*1add0*/  FADD.FTZ R0, R185, R0 ;  /* 0x00000000b9007221 */ /* 0x000fe20000010000 */
[----:B------:R-:W-:Y:S01]  /*1ade0*/  F2FP.BF16.PACK_AB R72, R123, R124 ;  /* 0x0000007c7b48723e */ /* 0x000fe200000010ff */
[----:B------:R-:W-:Y:S03]  /*1adf0*/  IMAD.MOV.U32 R132, RZ, RZ, R69 ;  /* 0x000000ffff847224 */ /* 0x000fe600078e0045 */
[----:B------:R-:W-:Y:S01]  /*1ae00*/  F2FP.BF16.PACK_AB R73, R121, R122 ;  /* 0x0000007a7949723e */ /* 0x000fe200000010ff */
[----:B------:R-:W-:Y:S01]  /*1ae10*/  FADD.FTZ R0, R184, R0 ;  /* 0x00000000b8007221 */ /* 0x000fe20000010000 */
[----:B------:R-:W-:Y:S02]  /*1ae20*/  F2FP.BF16.PACK_AB R74, R119, R120 ;  /* 0x00000078774a723e */ /* 0x000fe400000010ff */
[----:B------:R-:W-:Y:S01]  /*1ae30*/  F2FP.BF16.PACK_AB R75, R116, R117 ;  /* 0x00000075744b723e */ /* 0x000fe200000010ff */
[----:B------:R-:W-:Y:S01]  /*1ae40*/  FADD.FTZ R0, R163, R0 ;  /* 0x00000000a3007221 */ /* 0x000fe20000010000 */
[----:B------:R-:W-:Y:S03]  /*1ae50*/  F2FP.BF16.PACK_AB R79, R112, R110 ;  /* 0x0000006e704f723e */ /* 0x000fe600000010ff */
[----:B------:R-:W-:Y:S02]  /*1ae60*/  FADD.FTZ R0, R160, R0 ;  /* 0x00000000a0007221 */ /* 0x000fe40000010000 */
[-C--:B------:R-:W-:Y:S02]  /*1ae70*/  HMMA.16816.F32.BF16 R4, R72, R84.reuse, R4 ;  /* 0x000000544804723c */ /* 0x080fe40000041804 */
[----:B------:R-:W-:Y:S02]  /*1ae80*/  FADD.FTZ R80, R158, R0 ;  /* 0x000000009e507221 */ /* 0x000fe40000010000 */
[----:B------:R-:W-:Y:S02]  /*1ae90*/  FADD.FTZ R0, R161, R98 ;  /* 0x00000062a1007221 */ /* 0x000fe40000010000 */
[----:B------:R-:W-:Y:S02]  /*1aea0*/  FADD.FTZ R98, R159, R80 ;  /* 0x000000509f627221 */ /* 0x000fe40000010000 */
[C---:B------:R-:W-:Y:S01]  /*1aeb0*/  HMMA.16816.F32.BF16 R8, R76.reuse, R84, R8 ;  /* 0x000000544c08723c */ /* 0x040fe20000041808 */
[----:B------:R-:W1:Y:S03]  /*1aec0*/  LDSM.16.MT88.4 R80, [R214+0xb000] ;  /* 0x00b00000d650783b */ /* 0x000e660000004200 */
[----:B------:R-:W-:Y:S02]  /*1aed0*/  FADD.FTZ R99, R162, R0 ;  /* 0x00000000a2637221 */ /* 0x000fe40000010000 */
[--C-:B------:R-:W-:Y:S02]  /*1aee0*/  FFMA.FTZ R0, R196, c[0x0][0x23c], -R96.reuse ;  /* 0x00008f00c4007a23 */ /* 0x100fe40000010860 */
[-C--:B------:R-:W-:Y:S01]  /*1aef0*/  HMMA.16816.F32.BF16 R12, R76, R86.reuse, R12 ;  /* 0x000000564c0c723c */ /* 0x080fe2000004180c */
[----:B------:R-:W3:Y:S01]  /*1af00*/  LDSM.16.MT88.4 R160, [R212+0xb800] ;  /* 0x00b80000d4a0783b */ /* 0x000ee20000004200 */
[----:B------:R4:W-:Y:S06]  /*1af10*/  MUFU.EX2 R85, R0 ;  /* 0x0000000000557308 */ /* 0x0009ec0000000800 */
[C---:B------:R-:W-:Y:S04]  /*1af20*/  HMMA.16816.F32.BF16 R16, R72.reuse, R86, R16 ;  /* 0x000000564810723c */ /* 0x040fe80000041810 */
[----:B------:R-:W-:Y:S04]  /*1af30*/  MUFU.EX2 R87, R147 ;  /* 0x0000009300577308 */ /* 0x000fe80000000800 */
[-C--:B------:R-:W-:Y:S08]  /*1af40*/  HMMA.16816.F32.BF16 R20, R72, R88.reuse, R20 ;  /* 0x000000584814723c */ /* 0x080ff00000041814 */
[C---:B------:R-:W-:Y:S01]  /*1af50*/  HMMA.16816.F32.BF16 R24, R76.reuse, R88, R24 ;  /* 0x000000584c18723c */ /* 0x040fe20000041818 */
[----:B------:R-:W1:Y:S03]  /*1af60*/  MUFU.EX2 R89, R145 ;  /* 0x0000009100597308 */ /* 0x000e660000000800 */
[--C-:B----4-:R-:W-:Y:S04]  /*1af70*/  FFMA.FTZ R0, R193, c[0x0][0x23c], -R96.reuse ;  /* 0x00008f00c1007a23 */ /* 0x110fe80000010860 */
[-C--:B------:R-:W-:Y:S03]  /*1af80*/  HMMA.16816.F32.BF16 R28, R76, R90.reuse, R28 ;  /* 0x0000005a4c1c723c */ /* 0x080fe6000004181c */
[----:B------:R4:W-:Y:S05]  /*1af90*/  MUFU.EX2 R88, R146 ;  /* 0x0000009200587308 */ /* 0x0009ea0000000800 */
[C---:B------:R-:W-:Y:S05]  /*1afa0*/  HMMA.16816.F32.BF16 R32, R72.reuse, R90, R32 ;  /* 0x0000005a4820723c */ /* 0x040fea0000041820 */
[----:B------:R1:W1:Y:S03]  /*1afb0*/  MUFU.EX2 R86, R0 ;  /* 0x0000000000567308 */ /* 0x0002660000000800 */
[-C--:B--2---:R-:W-:Y:S08]  /*1afc0*/  HMMA.16816.F32.BF16 R36, R72, R92.reuse, R36 ;  /* 0x0000005c4824723c */ /* 0x084ff00000041824 */
[C---:B------:R-:W-:Y:S01]  /*1afd0*/  HMMA.16816.F32.BF16 R40, R76.reuse, R92, R40 ;  /* 0x0000005c4c28723c */ /* 0x040fe20000041828 */
[----:B----4-:R-:W2:Y:S07]  /*1afe0*/  LDSM.16.MT88.4 R144, [R213+0xb800] ;  /* 0x00b80000d590783b */ /* 0x010eae0000004200 */
[-C--:B------:R-:W-:Y:S01]  /*1aff0*/  HMMA.16816.F32.BF16 R44, R76, R94.reuse, R44 ;  /* 0x0000005e4c2c723c */ /* 0x080fe2000004182c */
[--C-:B-1----:R-:W-:Y:S03]  /*1b000*/  FFMA.FTZ R0, R192, c[0x0][0x23c], -R96.reuse ;  /* 0x00008f00c0007a23 */ /* 0x102fe60000010860 */
[----:B------:R-:W-:Y:S04]  /*1b010*/  FFMA.FTZ R96, R71, c[0x0][0x23c], -R96 ;  /* 0x00008f0047607a23 */ /* 0x000fe80000010860 */
[C---:B------:R-:W-:Y:S01]  /*1b020*/  HMMA.16816.F32.BF16 R48, R72.reuse, R94, R48 ;  /* 0x0000005e4830723c */ /* 0x040fe20000041830 */
[----:B------:R-:W-:Y:S01]  /*1b030*/  FADD.FTZ R71, R167, R99 ;  /* 0x00000063a7477221 */ /* 0x000fe20000010000 */
[----:B------:R1:W-:Y:S06]  /*1b040*/  MUFU.EX2 R84, R0 ;  /* 0x0000000000547308 */ /* 0x0003ec0000000800 */
[-C--:B------:R-:W-:Y:S04]  /*1b050*/  HMMA.16816.F32.BF16 R52, R72, R80.reuse, R52 ;  /* 0x000000504834723c */ /* 0x080fe80000041834 */
[----:B------:R-:W4:Y:S04]  /*1b060*/  MUFU.EX2 R96, R96 ;  /* 0x0000006000607308 */ /* 0x000f280000000800 */
[C---:B------:R-:W-:Y:S07]  /*1b070*/  HMMA.16816.F32.BF16 R56, R76.reuse, R80, R56 ;  /* 0x000000504c38723c */ /* 0x040fee0000041838 */
[----:B------:R-:W-:Y:S01]  /*1b080*/  FADD.FTZ R80, R138, R2 ;  /* 0x000000028a507221 */ /* 0x000fe20000010000 */
[-C--:B------:R-:W-:Y:S01]  /*1b090*/  HMMA.16816.F32.BF16 R60, R76, R82.reuse, R60 ;  /* 0x000000524c3c723c */ /* 0x080fe2000004183c */
[----:B------:R-:W-:Y:S03]  /*1b0a0*/  FADD.FTZ R81, R139, R97 ;  /* 0x000000618b517221 */ /* 0x000fe60000010000 */
[----:B-1----:R-:W-:Y:S01]  /*1b0b0*/  FADD.FTZ R0, R175, R98 ;  /* 0x00000062af007221 */ /* 0x002fe20000010000 */
[----:B------:R-:W-:Y:S01]  /*1b0c0*/  F2FP.BF16.PACK_AB R138, R103, R104 ;  /* 0x00000068678a723e */ /* 0x000fe200000010ff */
[----:B------:R-:W-:Y:S01]  /*1b0d0*/  FADD.FTZ R2, R172, R71 ;  /* 0x00000047ac027221 */ /* 0x000fe20000010000 */
[----:B------:R-:W-:Y:S01]  /*1b0e0*/  F2FP.BF16.PACK_AB R139, R101, R102 ;  /* 0x00000066658b723e */ /* 0x000fe200000010ff */
[----:B------:R-:W-:Y:S01]  /*1b0f0*/  FADD.FTZ R0, R164, R0 ;  /* 0x00000000a4007221 */ /* 0x000fe20000010000 */
[----:B------:R-:W-:Y:S03]  /*1b100*/  HMMA.16816.F32.BF16 R64, R72, R82, R64 ;  /* 0x000000524840723c */ /* 0x000fe60000041840 */
[----:B------:R-:W-:Y:S01]  /*1b110*/  FADD.FTZ R71, R136, R80 ;  /* 0x0000005088477221 */ /* 0x000fe20000010000 */
[----:B------:R-:W-:Y:S01]  /*1b120*/  F2FP.BF16.PACK_AB R136, R107, R108 ;  /* 0x0000006c6b88723e */ /* 0x000fe200000010ff */
[----:B------:R-:W-:Y:S01]  /*1b130*/  FADD.FTZ R0, R165, R0 ;  /* 0x00000000a5007221 */ /* 0x000fe20000010000 */
[----:B------:R-:W-:Y:S01]  /*1b140*/  F2FP.BF16.PACK_AB R172, R89, R100 ;  /* 0x0000006459ac723e */ /* 0x000fe200000010ff */
[----:B------:R-:W-:Y:S01]  /*1b150*/  FADD.FTZ R2, R173, R2 ;  /* 0x00000002ad027221 */ /* 0x000fe20000010000 */
[----:B------:R-:W-:Y:S01]  /*1b160*/  F2FP.BF16.PACK_AB R173, R86, R85 ;  /* 0x0000005556ad723e */ /* 0x000fe200000010ff */
[----:B------:R-:W-:Y:S02]  /*1b170*/  FADD.FTZ R0, R166, R0 ;  /* 0x00000000a6007221 */ /* 0x000fe40000010000 */
[-C--:B---3--:R-:W-:Y:S01]  /*1b180*/  HMMA.16816.F32.BF16 R164, R136, R160.reuse, R4 ;  /* 0x000000a088a4723c */ /* 0x088fe20000041804 */
[----:B------:R-:W-:Y:S01]  /*1b190*/  FADD.FTZ R72, R148, R71 ;  /* 0x0000004794487221 */ /* 0x000fe20000010000 */
[----:B------:R-:W1:Y:S01]  /*1b1a0*/  LDSM.16.MT88.4 R4, [R214+0xb800] ;  /* 0x00b80000d604783b */ /* 0x000e620000004200 */
[----:B------:R-:W-:Y:S01]  /*1b1b0*/  FADD.FTZ R71, R174, R2 ;  /* 0x00000002ae477221 */ /* 0x000fe20000010000 */
[----:B------:R-:W-:Y:S01]  /*1b1c0*/  F2FP.BF16.PACK_AB R174, R87, R88 ;  /* 0x0000005857ae723e */ /* 0x000fe200000010ff */
[----:B------:R-:W-:Y:S01]  /*1b1d0*/  FADD.FTZ R76, R157, R81 ;  /* 0x000000519d4c7221 */ /* 0x000fe20000010000 */
[----:B----4-:R-:W-:Y:S01]  /*1b1e0*/  F2FP.BF16.PACK_AB R175, R96, R84 ;  /* 0x0000005460af723e */ /* 0x010fe200000010ff */
[----:B------:R-:W-:Y:S02]  /*1b1f0*/  FADD.FTZ R0, R207, R0 ;  /* 0x00000000cf007221 */ /* 0x000fe40000010000 */
[----:B------:R-:W-:Y:S03]  /*1b200*/  FADD.FTZ R76, R156, R76 ;  /* 0x0000004c9c4c7221 */ /* 0x000fe60000010000 */
[----:B------:R-:W-:Y:S01]  /*1b210*/  FADD.FTZ R0, R179, R0 ;  /* 0x00000000b3007221 */ /* 0x000fe20000010000 */
[C---:B------:R-:W-:Y:S01]  /*1b220*/  HMMA.16816.F32.BF16 R192, R172.reuse, R160, R8 ;  /* 0x000000a0acc0723c */ /* 0x040fe20000041808 */
[----:B------:R-:W-:Y:S02]  /*1b230*/  FADD.FTZ R2, R150, R76 ;  /* 0x0000004c96027221 */ /* 0x000fe40000010000 */
[----:B------:R-:W-:Y:S04]  /*1b240*/  FADD.FTZ R0, R182, R0 ;  /* 0x00000000b6007221 */ /* 0x000fe80000010000 */
[----:B------:R-:W-:Y:S01]  /*1b250*/  FADD.FTZ R8, R149, R72 ;  /* 0x0000004895087221 */ /* 0x000fe20000010000 */
[-C--:B------:R-:W-:Y:S01]  /*1b260*/  HMMA.16816.F32.BF16 R196, R172, R162.reuse, R12 ;  /* 0x000000a2acc4723c */ /* 0x080fe2000004180c */
[----:B------:R-:W-:Y:S03]  /*1b270*/  FADD.FTZ R9, R206, R71 ;  /* 0x00000047ce097221 */ /* 0x000fe60000010000 */
[----:B------:R-:W-:Y:S03]  /*1b280*/  FADD.FTZ R8, R176, R8 ;  /* 0x00000008b0087221 */ /* 0x000fe60000010000 */
[----:B------:R-:W-:Y:S01]  /*1b290*/  FADD.FTZ R12, R151, R2 ;  /* 0x00000002970c7221 */ /* 0x000fe20000010000 */
[C---:B------:R-:W-:Y:S01]  /*1b2a0*/  HMMA.16816.F32.BF16 R160, R136.reuse, R162, R16 ;  /* 0x000000a288a0723c */ /* 0x040fe20000041810 */
[----:B------:R-:W-:Y:S03]  /*1b2b0*/  FADD.FTZ R2, R205, R9 ;  /* 0x00000009cd027221 */ /* 0x000fe60000010000 */
        /* <DEDUP_REMOVED lines=21> */
[-C--:B--2---:R-:W-:Y:S03]  /*1b410*/  HMMA.16816.F32.BF16 R148, R136, R144.reuse, R36 ;  /* 0x000000908894723c */ /* 0x084fe60000041824 */
        /* <DEDUP_REMOVED lines=17> */
[-C--:B-1----:R-:W-:Y:S03]  /*1b530*/  HMMA.16816.F32.BF16 R140, R136, R4.reuse, R52 ;  /* 0x00000004888c723c */ /* 0x082fe60000041834 */
[----:B------:R-:W-:Y:S02]  /*1b540*/  FADD.FTZ R8, R109, R0 ;  /* 0x000000006d087221 */ /* 0x000fe40000010000 */
[----:B------:R-:W-:Y:S02]  /*1b550*/  FADD.FTZ R2, R117, R10 ;  /* 0x0000000a75027221 */ /* 0x000fe40000010000 */
[----:B------:R-:W-:Y:S01]  /*1b560*/  FADD.FTZ R0, R115, R9 ;  /* 0x0000000973007221 */ /* 0x000fe20000010000 */
[C---:B------:R-:W-:Y:S01]  /*1b570*/  HMMA.16816.F32.BF16 R168, R172.reuse, R4, R56 ;  /* 0x00000004aca8723c */ /* 0x040fe20000041838 */
[----:B------:R-:W-:Y:S03]  /*1b580*/  FADD.FTZ R2, R116, R2 ;  /* 0x0000000274027221 */ /* 0x000fe60000010000 */
[----:B------:R-:W-:Y:S02]  /*1b590*/  IMAD.MOV.U32 R134, RZ, RZ, R3 ;  /* 0x000000ffff867224 */ /* 0x000fe400078e0003 */
[----:B------:R-:W-:Y:S02]  /*1b5a0*/  FADD.FTZ R2, R106, R2 ;  /* 0x000000026a027221 */ /* 0x000fe40000010000 */
[----:B------:R-:W-:Y:S01]  /*1b5b0*/  FADD.FTZ R4, R120, R11 ;  /* 0x0000000b78047221 */ /* 0x000fe20000010000 */
[-C--:B------:R-:W-:Y:S03]  /*1b5c0*/  HMMA.16816.F32.BF16 R172, R172, R6.reuse, R60 ;  /* 0x00000006acac723c */ /* 0x080fe6000004183c */
[----:B------:R-:W-:Y:S02]  /*1b5d0*/  FADD.FTZ R4, R119, R4 ;  /* 0x0000000477047221 */ /* 0x000fe40000010000 */
[----:B------:R-:W-:Y:S02]  /*1b5e0*/  FADD.FTZ R5, R110, R8 ;  /* 0x000000086e057221 */ /* 0x000fe40000010000 */
[----:B------:R-:W-:Y:S01]  /*1b5f0*/  FADD.FTZ R8, R113, R0 ;  /* 0x0000000071087221 */ /* 0x000fe20000010000 */
[----:B------:R-:W-:Y:S01]  /*1b600*/  HMMA.16816.F32.BF16 R136, R136, R6, R64 ;  /* 0x000000068888723c */ /* 0x000fe20000041840 */
[----:B------:R-:W-:Y:S03]  /*1b610*/  FADD.FTZ R4, R108, R4 ;  /* 0x000000046c047221 */ /* 0x000fe60000010000 */
        /* <DEDUP_REMOVED lines=10> */
[----:B------:R-:W-:Y:S01]  /*1b6c0*/  STL [R1+0x40], R5 ;  /* 0x0000400501007387 */ /* 0x000fe20000100800 */
[----:B------:R-:W-:Y:S02]  /*1b6d0*/  FADD.FTZ R2, R88, R2 ;  /* 0x0000000258027221 */ /* 0x000fe40000010000 */
[----:B------:R-:W-:Y:S01]  /*1b6e0*/  FADD.FTZ R0, R86, R0 ;  /* 0x0000000056007221 */ /* 0x000fe20000010000 */
[----:B------:R-:W-:Y:S01]  /*1b6f0*/  STL [R1+0x44], R4 ;  /* 0x0000440401007387 */ /* 0x000fe20000100800 */
[----:B------:R-:W-:Y:S02]  /*1b700*/  FADD.FTZ R2, R87, R2 ;  /* 0x0000000257027221 */ /* 0x000fe40000010000 */
[----:B------:R-:W-:Y:S02]  /*1b710*/  FADD.FTZ R0, R84, R0 ;  /* 0x0000000054007221 */ /* 0x000fe40000010000 */
[----:B------:R-:W-:Y:S01]  /*1b720*/  IMAD.MOV.U32 R133, RZ, RZ, R68 ;  /* 0x000000ffff857224 */ /* 0x000fe200078e0044 */
[----:B------:R1:W-:Y:S01]  /*1b730*/  STL [R1+0x48], R2 ;  /* 0x0000480201007387 */ /* 0x0003e20000100800 */
[----:B------:R-:W-:Y:S05]  /*1b740*/  FADD.FTZ R0, R96, R0 ;  /* 0x0000000060007221 */ /* 0x000fea0000010000 */
[----:B------:R2:W-:Y:S01]  /*1b750*/  STL [R1+0x4c], R0 ;  /* 0x00004c0001007387 */ /* 0x0005e20000100800 */
[----:B-1----:R-:W-:Y:S01]  /*1b760*/  IMAD.MOV.U32 R2, RZ, RZ, R70 ;  /* 0x000000ffff027224 */ /* 0x002fe200078e0046 */
[----:B--2--5:R-:W-:-:S05]  /*1b770*/  @P0 BRA `(.L_x_499) ;  /* 0xffff73d000000947 */ /* 0x024fca000383ffff */
.L_x_498:
[----:B------:R-:W2:Y:S04]  /*1b780*/  LDL.LU R4, [R1+0x40] ;  /* 0x0000400001047983 */ /* 0x000ea80000300800 */
        /* <DEDUP_REMOVED lines=8> */
[----:B------:R-:W3:Y:S01]  /*1b810*/  S2UR UR12, SR_CTAID.Z ;  /* 0x00000000000c79c3 */ /* 0x000ee20000002700 */
[----:B------:R-:W-:Y:S01]  /*1b820*/  ULDC.U8 UR9, c[0x0][0x329] ;  /* 0x0000ca4000097ab9 */ /* 0x000fe20000000000 */
[----:B------:R-:W-:Y:S01]  /*1b830*/  BSSY B0, `(.L_x_502) ;  /* 0x0000127000007945 */ /* 0x000fe20003800000 */
[----:B------:R-:W-:Y:S02]  /*1b840*/  @UP4 UIMAD UR7, UR10, UR5, UR15 ;  /* 0x000000050a0742a4 */ /* 0x000fe4000f8e020f */
[----:B------:R-:W-:-:S02]  /*1b850*/  UISETP.NE.AND UP1, UPT, UR9, URZ, UPT ;  /* 0x0000003f0900728c */ /* 0x000fc4000bf25270 */
[----:B------:R-:W-:Y:S02]  /*1b860*/  ULDC.64 UR4, c[0x0][0x1e0] ;  /* 0x0000780000047ab9 */ /* 0x000fe40000000a00 */
[----:B------:R-:W-:Y:S01]  /*1b870*/  ULDC UR8, c[0x0][0x214] ;  /* 0x0000850000087ab9 */ /* 0x000fe20000000800 */
[----:B-1----:R-:W-:Y:S01]  /*1b880*/  SHF.R.S32.HI R42, RZ, 0x1f, R43 ;  /* 0x0000001fff2a7819 */ /* 0x002fe2000001142b */
[----:B---3--:R-:W-:Y:S02]  /*1b890*/  @!UP4 USHF.R.S32.HI UR13, URZ, 0x1f, UR6 ;  /* 0x0000001f3f0dc899 */ /* 0x008fe40008011406 */
[----:B------:R-:W-:Y:S02]  /*1b8a0*/  @!UP4 UIMAD.WIDE.U32 UR20, UR6, UR4, URZ ;  /* 0x000000040614c2a5 */ /* 0x000fe4000f8e003f */
[----:B------:R-:W-:Y:S02]  /*1b8b0*/  @!UP4 UIMAD UR13, UR13, UR4, URZ ;  /* 0x000000040d0dc2a4 */ /* 0x000fe4000f8e023f */
[----:B------:R-:W-:-:S02]  /*1b8c0*/  @UP1 ULDC UR15, c[0x0][0x210] ;  /* 0x00008400000f1ab9 */ /* 0x000fc40000000800 */
[----:B------:R-:W-:Y:S02]  /*1b8d0*/  ULDC.U8 UR4, c[0x0][0x328] ;  /* 0x0000ca0000047ab9 */ /* 0x000fe40000000000 */
[----:B------:R-:W-:Y:S02]  /*1b8e0*/  UISETP.NE.AND UP3, UPT, UR4, URZ, UPT ;  /* 0x0000003f0400728c */ /* 0x000fe4000bf65270 */
[----:B------:R-:W-:Y:S02]  /*1b8f0*/  @!UP4 UIMAD UR13, UR6, UR5, UR13 ;  /* 0x00000005060dc2a4 */ /* 0x000fe4000f8e020d */
[----:B------:R-:W-:Y:S01]  /*1b900*/  UISETP.NE.OR UP2, UPT, UR9, URZ, !UP3 ;  /* 0x0000003f0900728c */ /* 0x000fe2000df45670 */
[----:B------:R-:W1:Y:S01]  /*1b910*/  S2UR UR9, SR_CTAID.X ;  /* 0x00000000000979c3 */ /* 0x000e620000002500 */
[----:B------:R-:W-:Y:S02]  /*1b920*/  ULDC UR5, c[0x0][0x234] ;  /* 0x00008d0000057ab9 */ /* 0x000fe40000000800 */
[----:B------:R-:W-:-:S02]  /*1b930*/  @UP1 UIMAD UR15, UR15, UR8, URZ ;  /* 0x000000080f0f12a4 */ /* 0x000fc4000f8e023f */
[----:B------:R-:W-:Y:S02]  /*1b940*/  UISETP.NE.OR UP0, UPT, UR10, -0x1, UP2 ;  /* 0xffffffff0a00788c */ /* 0x000fe40009705670 */
[----:B------:R-:W-:Y:S02]  /*1b950*/  @!UP1 USEL UR15, UR8, UR5, !UP3 ;  /* 0x00000005080f9287 */ /* 0x000fe4000d800000 */
[----:B------:R-:W-:Y:S02]  /*1b960*/  ULDC UR4, c[0x0][0x1c0] ;  /* 0x0000700000047ab9 */ /* 0x000fe40000000800 */
[----:B------:R-:W-:Y:S02]  /*1b970*/  @UP1 UMOV UR16, 0x1 ;  /* 0x0000000100101882 */ /* 0x000fe40000000000 */
[----:B------:R-:W-:Y:S02]  /*1b980*/  @!UP1 UIMAD UR16, UR15, UR4, URZ ;  /* 0x000000040f1092a4 */ /* 0x000fe4000f8e023f */
[----:B------:R-:W-:-:S02]  /*1b990*/  @UP1 ULDC UR17, c[0x0][0x210] ;  /* 0x0000840000111ab9 */ /* 0x000fc40000000800 */
[----:B------:R-:W-:Y:S02]  /*1b9a0*/  UIMAD UR4, UR6, UR16, URZ ;  /* 0x00000010060472a4 */ /* 0x000fe4000f8e023f */
[----:B------:R-:W-:Y:S02]  /*1b9b0*/  @!UP1 UMOV UR17, 0x1 ;  /* 0x0000000100119882 */ /* 0x000fe40000000000 */
[----:B------:R-:W-:Y:S02]  /*1b9c0*/  @!UP0 UIMAD UR10, UR6, UR8, URZ ;  /* 0x00000008060a82a4 */ /* 0x000fe4000f8e023f */
[----:B------:R-:W-:Y:S02]  /*1b9d0*/  USEL UR4, UR4, URZ, UP2 ;  /* 0x0000003f04047287 */ /* 0x000fe40009000000 */
[----:B-1----:R-:W-:Y:S02]  /*1b9e0*/  UIMAD UR9, UR9, UR17, URZ ;  /* 0x00000011090972a4 */ /* 0x002fe4000f8e023f */
[----:B------:R-:W-:-:S02]  /*1b9f0*/  UIMAD UR15, UR12, UR15, UR4 ;  /* 0x0000000f0c0f72a4 */ /* 0x000fc4000f8e0204 */
[----:B------:R-:W-:Y:S02]  /*1ba00*/  USHF.L.U32 UR9, UR9, 0x7, URZ ;  /* 0x0000000709097899 */ /* 0x000fe4000800063f */
[----:B------:R-:W-:Y:S02]  /*1ba10*/  UMOV UR22, URZ ;  /* 0x0000003f00167c82 */ /* 0x000fe40008000000 */
[----:B------:R-:W-:Y:S02]  /*1ba20*/  @!UP2 UMOV UR22, UR10 ;  /* 0x0000000a0016ac82 */ /* 0x000fe40008000000 */
[----:B------:R-:W-:Y:S02]  /*1ba30*/  UMOV UR23, URZ ;  /* 0x0000003f00177c82 */ /* 0x000fe40008000000 */
[----:B------:R-:W-:Y:S02]  /*1ba40*/  USHF.R.S32.HI UR4, URZ, 0x1f, UR9 ;  /* 0x0000001f3f047899 */ /* 0x000fe40008011409 */
[----:B------:R-:W-:-:S02]  /*1ba50*/  @!UP2 USHF.R.S32.HI UR23, URZ, 0x1f, UR10 ;  /* 0x0000001f3f17a899 */ /* 0x000fc4000801140a */
[----:B------:R-:W-:Y:S02]  /*1ba60*/  USHF.R.S32.HI UR5, URZ, 0x1f, UR15 ;  /* 0x0000001f3f057899 */ /* 0x000fe4000801140f */
[----:B------:R-:W-:Y:S02]  /*1ba70*/  UIADD3 UR9, UP1, UP0, UR9, UR22, UR15 ;  /* 0x0000001609097290 */ /* 0x000fe4000f83e00f */
[----:B------:R-:W-:Y:S02]  /*1ba80*/  @!UP4 UIADD3 UR7, UR21, UR13, URZ ;  /* 0x0000000d1507c290 */ /* 0x000fe4000fffe03f */
[----:B------:R-:W-:Y:S02]  /*1ba90*/  UIADD3.X UR4, UR4, UR23, UR5, UP1, UP0 ;  /* 0x0000001704047290 */ /* 0x000fe40008fe0405 */
[----:B------:R-:W-:Y:S01]  /*1baa0*/  @!UP4 UMOV UR14, UR20 ;  /* 0x00000014000ecc82 */ /* 0x000fe20008000000 */
[----:B--2---:R-:W1:Y:S04]  /*1bab0*/  SHFL.BFLY PT, R0, R4, 0x2, 0x1f ;  /* 0x0c401f0004007f89 */ /* 0x004e6800000e0000 */
[----:B----4-:R-:W2:Y:S04]  /*1bac0*/  SHFL.BFLY PT, R5, R8, 0x2, 0x1f ;  /* 0x0c401f0008057f89 */ /* 0x010ea800000e0000 */
[----:B------:R-:W3:Y:S01]  /*1bad0*/  SHFL.BFLY PT, R2, R7, 0x2, 0x1f ;  /* 0x0c401f0007027f89 */ /* 0x000ee200000e0000 */
[----:B-1----:R-:W-:-:S03]  /*1bae0*/  FADD.FTZ R0, R0, R4 ;  /* 0x0000000400007221 */ /* 0x002fc60000010000 */
[----:B------:R-:W1:Y:S04]  /*1baf0*/  SHFL.BFLY PT, R4, R9, 0x2, 0x1f ;  /* 0x0c401f0009047f89 */ /* 0x000e6800000e0000 */
[----:B------:R-:W4:Y:S01]  /*1bb00*/  SHFL.BFLY PT, R6, R0, 0x1, 0x1f ;  /* 0x0c201f0000067f89 */ /* 0x000f2200000e0000 */
[----:B--2---:R-:W-:-:S05]  /*1bb10*/  FADD.FTZ R5, R5, R8 ;  /* 0x0000000805057221 */ /* 0x004fca0000010000 */
[----:B------:R-:W2:Y:S01]  /*1bb20*/  SHFL.BFLY PT, R8, R5, 0x1, 0x1f ;  /* 0x0c201f0005087f89 */ /* 0x000ea200000e0000 */
[----:B---3--:R-:W-:-:S05]  /*1bb30*/  FADD.FTZ R2, R2, R7 ;  /* 0x0000000702027221 */ /* 0x008fca0000010000 */
[----:B------:R-:W3:Y:S01]  /*1bb40*/  SHFL.BFLY PT, R7, R2, 0x1, 0x1f ;  /* 0x0c201f0002077f89 */ /* 0x000ee200000e0000 */
[----:B-1----:R-:W-:Y:S02]  /*1bb50*/  FADD.FTZ R4, R4, R9 ;  /* 0x0000000904047221 */ /* 0x002fe40000010000 */
[----:B----4-:R-:W-:Y:S01]  /*1bb60*/  FADD.FTZ R39, R0, R6 ;  /* 0x0000000600277221 */ /* 0x010fe20000010000 */
[----:B------:R-:W-:Y:S02]  /*1bb70*/  MOV R0, 0x3f800000 ;  /* 0x3f80000000007802 */ /* 0x000fe40000000f00 */
[----:B------:R-:W1:Y:S02]  /*1bb80*/  SHFL.BFLY PT, R6, R4, 0x1, 0x1f ;  /* 0x0c201f0004067f89 */ /* 0x000e6400000e0000 */
[----:B------:R-:W-:Y:S01]  /*1bb90*/  FSETP.NE.FTZ.AND P5, PT, R39, RZ, PT ;  /* 0x000000ff2700720b */ /* 0x000fe20003fb5000 */
[----:B--2---:R-:W-:-:S05]  /*1bba0*/  FADD.FTZ R38, R5, R8 ;  /* 0x0000000805267221 */ /* 0x004fca0000010000 */
[----:B------:R-:W-:Y:S01]  /*1bbb0*/  FSETP.NE.FTZ.AND P4, PT, R38, RZ, PT ;  /* 0x000000ff2600720b */ /* 0x000fe20003f95000 */
[----:B---3--:R-:W-:Y:S01]  /*1bbc0*/  FADD.FTZ R40, R2, R7 ;  /* 0x0000000702287221 */ /* 0x008fe20000010000 */
[----:B------:R-:W-:-:S05]  /*1bbd0*/  MOV R2, 0x3f800000 ;  /* 0x3f80000000027802 */ /* 0x000fca0000000f00 */
[----:B------:R-:W2:Y:S01]  /*1bbe0*/  @P5 MUFU.RCP R0, R39 ;  /* 0x0000002700005308 */ /* 0x000ea20000001000 */
[----:B------:R-:W-:Y:S01]  /*1bbf0*/  FSETP.NE.FTZ.AND P0, PT, R40, RZ, PT ;  /* 0x000000ff2800720b */ /* 0x000fe20003f15000 */
[----:B-1----:R-:W-:Y:S01]  /*1bc00*/  FADD.FTZ R41, R4, R6 ;  /* 0x0000000604297221 */ /* 0x002fe20000010000 */
[----:B------:R-:W-:-:S04]  /*1bc10*/  MOV R4, 0x3f800000 ;  /* 0x3f80000000047802 */ /* 0x000fc80000000f00 */
[----:B------:R-:W-:Y:S02]  /*1bc20*/  FSETP.NE.FTZ.AND P3, PT, R41, RZ, PT ;  /* 0x000000ff2900720b */ /* 0x000fe40003f75000 */
[----:B------:R-:W1:Y:S01]  /*1bc30*/  @P4 MUFU.RCP R4, R38 ;  /* 0x0000002600044308 */ /* 0x000e620000001000 */
[C---:B--2---:R-:W-:Y:S02]  /*1bc40*/  FMUL.FTZ R164, R0.reuse, R164 ;  /* 0x000000a400a47220 */ /* 0x044fe40000410000 */
[C---:B------:R-:W-:Y:S02]  /*1bc50*/  FMUL.FTZ R9, R0.reuse, R165 ;  /* 0x000000a500097220 */ /* 0x040fe40000410000 */
[C---:B------:R-:W-:Y:S02]  /*1bc60*/  FMUL.FTZ R160, R0.reuse, R160 ;  /* 0x000000a000a07220 */ /* 0x040fe40000410000 */
[C---:B------:R-:W-:Y:S01]  /*1bc70*/  FMUL.FTZ R7, R0.reuse, R161 ;  /* 0x000000a100077220 */ /* 0x040fe20000410000 */
[----:B------:R-:W-:Y:S01]  /*1bc80*/  F2FP.BF16.PACK_AB R9, R9, R164 ;  /* 0x000000a40909723e */ /* 0x000fe200000010ff */
[----:B------:R-:W-:-:S02]  /*1bc90*/  FMUL.FTZ R156, R0, R156 ;  /* 0x0000009c009c7220 */ /* 0x000fc40000410000 */
[----:B------:R-:W2:Y:S01]  /*1bca0*/  @P3 MUFU.RCP R2, R41 ;  /* 0x0000002900023308 */ /* 0x000ea20000001000 */
        /* <DEDUP_REMOVED lines=16> */
[----:B------:R-:W-:Y:S01]  /*1bdb0*/  MOV R0, 0x3f800000 ;  /* 0x3f80000000007802 */ /* 0x000fe20000000f00 */
[----:B-1----:R-:W-:Y:S01]  /*1bdc0*/  FMUL.FTZ R166, R4, R166 ;  /* 0x000000a604a67220 */ /* 0x002fe20000410000 */
[----:B------:R-:W-:Y:S01]  /*1bdd0*/  F2FP.BF16.PACK_AB R34, R34, R140 ;  /* 0x0000008c2222723e */ /* 0x000fe200000010ff */
[C---:B------:R-:W-:Y:S01]  /*1bde0*/  FMUL.FTZ R8, R4.reuse, R167 ;  /* 0x000000a704087220 */ /* 0x040fe20000410000 */
        /* <DEDUP_REMOVED lines=21> */
[----:B------:R-:W-:Y:S01]  /*1bf40*/  FMUL.FTZ R11, R4, R139 ;  /* 0x0000008b040b7220 */ /* 0x000fe20000410000 */
[-C--:B------:R-:W-:Y:S01]  /*1bf50*/  LEA.HI R4, R42, R43.reuse, RZ, 0x2 ;  /* 0x0000002b2a047211 */ /* 0x080fe200078f10ff */
[----:B--2---:R-:W-:Y:S01]  /*1bf60*/  FMUL.FTZ R192, R2, R192 ;  /* 0x000000c002c07220 */ /* 0x004fe20000410000 */
[----:B------:R-:W-:Y:S01]  /*1bf70*/  LEA.HI R42, R42, R43, RZ, 0x5 ;  /* 0x0000002b2a2a7211 */ /* 0x000fe200078f28ff */
[C---:B------:R-:W-:Y:S01]  /*1bf80*/  FMUL.FTZ R37, R2.reuse, R193 ;  /* 0x000000c102257220 */ /* 0x040fe20000410000 */
[----:B------:R-:W-:Y:S01]  /*1bf90*/  SHF.R.S32.HI R6, RZ, 0x2, R4 ;  /* 0x00000002ff067819 */ /* 0x000fe20000011404 */
[C---:B------:R-:W-:Y:S01]  /*1bfa0*/  FMUL.FTZ R196, R2.reuse, R196 ;  /* 0x000000c402c47220 */ /* 0x040fe20000410000 */
[----:B------:R-:W-:Y:S01]  /*1bfb0*/  SHF.R.S32.HI R28, RZ, 0x5, R42 ;  /* 0x00000005ff1c7819 */ /* 0x000fe2000001142a */
[C---:B------:R-:W-:Y:S01]  /*1bfc0*/  FMUL.FTZ R36, R2.reuse, R197 ;  /* 0x000000c502247220 */ /* 0x040fe20000410000 */
[----:B------:R-:W-:Y:S01]  /*1bfd0*/  F2FP.BF16.PACK_AB R37, R37, R192 ;  /* 0x000000c02525723e */ /* 0x000fe200000010ff */
[C---:B------:R-:W-:Y:S01]  /*1bfe0*/  FMUL.FTZ R184, R2.reuse, R184 ;  /* 0x000000b802b87220 */ /* 0x040fe20000410000 */
[----:B------:R-:W-:Y:S01]  /*1bff0*/  F2FP.BF16.PACK_AB R25, R25, R142 ;  /* 0x0000008e1919723e */ /* 0x000fe200000010ff */
[----:B------:R-:W-:Y:S01]  /*1c000*/  FMUL.FTZ R19, R2, R185 ;  /* 0x000000b902137220 */ /* 0x000fe20000410000 */
        /* <DEDUP_REMOVED lines=57> */
[----:B------:R-:W-:Y:S01]  /*1c3a0*/  IADD3 R4, R2, R6, RZ ;  /* 0x0000000602047210 */ /* 0x000fe20007ffe0ff */
[----:B------:R1:W-:Y:S01]  /*1c3b0*/  STS [R2], R9 ;  /* 0x0000000902007388 */ /* 0x0003e20000000800 */
[----:B------:R-:W-:-:S02]  /*1c3c0*/  MOV R0, 0x20 ;  /* 0x0000002000007802 */ /* 0x000fc40000000f00 */
[----:B------:R-:W-:Y:S01]  /*1c3d0*/  F2FP.BF16.PACK_AB R14, R171, R14 ;  /* 0x0000000eab0e723e */ /* 0x000fe200000010ff */
[----:B------:R-:W-:Y:S01]  /*1c3e0*/  STS [R2+0x400], R8 ;  /* 0x0004000802007388 */ /* 0x000fe20000000800 */
[----:B------:R-:W-:-:S03]  /*1c3f0*/  F2FP.BF16.PACK_AB R10, R175, R10 ;  /* 0x0000000aaf0a723e */ /* 0x000fc600000010ff */
[----:B------:R2:W-:Y:S04]  /*1c400*/  STS [R4], R7 ;  /* 0x0000000704007388 */ /* 0x0005e80000000800 */
[----:B------:R3:W-:Y:S04]  /*1c410*/  STS [R4+0x400], R5 ;  /* 0x0004000504007388 */ /* 0x0007e80000000800 */
[----:B------:R-:W-:Y:S04]  /*1c420*/  STS [R2+0x2000], R37 ;  /* 0x0020002502007388 */ /* 0x000fe80000000800 */
[----:B------:R4:W-:Y:S04]  /*1c430*/  STS [R2+0x2400], R194 ;  /* 0x002400c202007388 */ /* 0x0009e80000000800 */
[----:B------:R-:W-:Y:S01]  /*1c440*/  STS [R4+0x2000], R36 ;  /* 0x0020002404007388 */ /* 0x000fe20000000800 */
[----:B-1----:R-:W-:-:S03]  /*1c450*/  MOV R9, 0x7f800000 ;  /* 0x7f80000000097802 */ /* 0x002fc60000000f00 */
[----:B------:R-:W-:Y:S01]  /*1c460*/  STS [R4+0x2400], R22 ;  /* 0x0024001604007388 */ /* 0x000fe20000000800 */
[----:B--2---:R-:W-:Y:S02]  /*1c470*/  SEL R7, R0, 0xffffffe0, !P1 ;  /* 0xffffffe000077807 */ /* 0x004fe40004800000 */
[C---:B------:R-:W-:Y:S02]  /*1c480*/  IADD3 R0, R2.reuse, 0x40, RZ ;  /* 0x0000004002007810 */ /* 0x040fe40007ffe0ff */
[C---:B---3--:R-:W-:Y:S02]  /*1c490*/  IADD3 R5, R2.reuse, R7, RZ ;  /* 0x0000000702057210 */ /* 0x048fe40007ffe0ff */
[----:B------:R-:W-:-:S03]  /*1c4a0*/  @P2 IADD3 R0, R2, -0x40, RZ ;  /* 0xffffffc002002810 */ /* 0x000fc60007ffe0ff */
[----:B------:R-:W-:Y:S01]  /*1c4b0*/  STS [R5], R21 ;  /* 0x0000001505007388 */ /* 0x000fe20000000800 */
[----:B----4-:R-:W-:-:S03]  /*1c4c0*/  IADD3 R2, R4, R7, RZ ;  /* 0x0000000704027210 */ /* 0x010fc60007ffe0ff */
        /* <DEDUP_REMOVED lines=21> */
[----:B--2---:R-:W-:-:S05]  /*1c620*/  IADD3 R0, R7, R0, RZ ;  /* 0x0000000007007210 */ /* 0x004fca0007ffe0ff */
[----:B------:R-:W-:Y:S01]  /*1c630*/  STS [R0], R34 ;  /* 0x0000002200007388 */ /* 0x000fe20000000800 */
[----:B-1----:R-:W1:Y:S03]  /*1c640*/  @P4 MUFU.LG2 R2, R38 ;  /* 0x0000002600024308 */ /* 0x002e660000000c00 */
[----:B------:R-:W-:Y:S04]  /*1c650*/  STS [R0+0x400], R25 ;  /* 0x0004001900007388 */ /* 0x000fe80000000800 */
[----:B------:R2:W-:Y:S04]  /*1c660*/  STS [R4], R13 ;  /* 0x0000000d04007388 */ /* 0x0005e80000000800 */
[----:B------:R-:W-:Y:S04]  /*1c670*/  STS [R5], R11 ;  /* 0x0000000b05007388 */ /* 0x000fe80000000800 */
[----:B------:R-:W-:Y:S04]  /*1c680*/  STS [R0+0x2000], R23 ;  /* 0x0020001700007388 */ /* 0x000fe80000000800 */
[----:B------:R3:W-:Y:S04]  /*1c690*/  STS [R0+0x2400], R14 ;  /* 0x0024000e00007388 */ /* 0x0007e80000000800 */
[----:B------:R1:W-:Y:S04]  /*1c6a0*/  STS [R4+0x2000], R12 ;  /* 0x0020000c04007388 */ /* 0x0003e80000000800 */
[----:B------:R4:W-:Y:S04]  /*1c6b0*/  STS [R5+0x2000], R10 ;  /* 0x0020000a05007388 */ /* 0x0009e80000000800 */
[----:B------:R-:W-:Y:S01]  /*1c6c0*/  BAR.SYNC.DEFER_BLOCKING 0x0 ;  /* 0x0000000000007b1d */ /* 0x000fe20000010000 */
[----:B--2---:R-:W-:Y:S01]  /*1c6d0*/  MOV R13, 0x7f800000 ;  /* 0x7f800000000d7802 */ /* 0x004fe20000000f00 */
[----:B------:R-:W-:Y:S01]  /*1c6e0*/  @P5 FFMA.FTZ R13, R70, c[0x0][0x238], R6 ;  /* 0x00008e00460d5a23 */ /* 0x000fe20000010006 */
[----:B---3--:R-:W-:-:S02]  /*1c6f0*/  LOP3.LUT R0, R42, 0xffffffe0, RZ, 0xc0, !PT ;  /* 0xffffffe02a007812 */ /* 0x008fc400078ec0ff */
[----:B------:R-:W-:Y:S02]  /*1c700*/  MOV R14, 0x7f800000 ;  /* 0x7f800000000e7802 */ /* 0x000fe40000000f00 */
[----:B------:R-:W-:Y:S01]  /*1c710*/  IADD3 R0, -R0, R43, RZ ;  /* 0x0000002b00007210 */ /* 0x000fe20007ffe1ff */
[----:B-1----:R-:W-:Y:S01]  /*1c720*/  @P4 FMUL.FTZ R4, R2, 0.69314718246459960938 ;  /* 0x3f31721802044820 */ /* 0x002fe20000410000 */
[----:B------:R-:W-:Y:S02]  /*1c730*/  MOV R12, 0x7f800000 ;  /* 0x7f800000000c7802 */ /* 0x000fe40000000f00 */
[----:B------:R-:W-:Y:S01]  /*1c740*/  LOP3.LUT P1, RZ, R0, 0x3, RZ, 0xc0, !PT ;  /* 0x0000000300ff7812 */ /* 0x000fe2000782c0ff */
[----:B----4-:R-:W1:Y:S01]  /*1c750*/  @P3 MUFU.LG2 R5, R41 ;  /* 0x0000002900053308 */ /* 0x010e620000000c00 */
[----:B------:R-:W-:Y:S01]  /*1c760*/  @P4 FFMA.FTZ R14, R69, c[0x0][0x238], R4 ;  /* 0x00008e00450e4a23 */ /* 0x000fe20000010004 */
[----:B------:R2:W3:Y:S04]  /*1c770*/  LDS.128 R16, [R241] ;  /* 0x00000000f1107984 */ /* 0x0004e80000000c00 */
[----:B------:R2:W4:Y:S02]  /*1c780*/  LDS.128 R20, [R241+0x800] ;  /* 0x00080000f1147984 */ /* 0x0005240000000c00 */
[----:B------:R-:W2:Y:S02]  /*1c790*/  @P0 MUFU.LG2 R0, R40 ;  /* 0x0000002800000308 */ /* 0x000ea40000000c00 */
[----:B------:R3:W3:Y:S04]  /*1c7a0*/  LDS.128 R24, [R241+0x1000] ;  /* 0x00100000f1187984 */ /* 0x0006e80000000c00 */
[----:B------:R3:W3:Y:S01]  /*1c7b0*/  LDS.128 R32, [R241+0x1800] ;  /* 0x00180000f1207984 */ /* 0x0006e20000000c00 */
[----:B-1----:R-:W-:-:S03]  /*1c7c0*/  @P3 FMUL.FTZ R2, R5, 0.69314718246459960938 ;  /* 0x3f31721805023820 */ /* 0x002fc60000410000 */
[----:B------:R1:W1:Y:S01]  /*1c7d0*/  LDS.128 R36, [R241+0x2000] ;  /* 0x00200000f1247984 */ /* 0x0002620000000c00 */
[----:B------:R-:W-:-:S03]  /*1c7e0*/  @P3 FFMA.FTZ R9, R68, c[0x0][0x238], R2 ;  /* 0x00008e0044093a23 */ /* 0x000fc60000010002 */
[----:B------:R1:W1:Y:S01]  /*1c7f0*/  LDS.128 R44, [R241+0x2800] ;  /* 0x00280000f12c7984 */ /* 0x0002620000000c00 */
[----:B--2---:R-:W-:-:S03]  /*1c800*/  @P0 FMUL.FTZ R0, R0, 0.69314718246459960938 ;  /* 0x3f31721800000820 */ /* 0x004fc60000410000 */
[----:B------:R2:W1:Y:S01]  /*1c810*/  LDS.128 R48, [R241+0x3000] ;  /* 0x00300000f1307984 */ /* 0x0004620000000c00 */
[----:B------:R-:W-:-:S03]  /*1c820*/  @P0 FFMA.FTZ R12, R3, c[0x0][0x238], R0 ;  /* 0x00008e00030c0a23 */ /* 0x000fc60000010000 */
[----:B------:R2:W1:Y:S01]  /*1c830*/  LDS.128 R52, [R241+0x3800] ;  /* 0x00380000f1347984 */ /* 0x0004620000000c00 */
[----:B------:R-:W-:Y:S05]  /*1c840*/  @P1 BRA `(.L_x_503) ;  /* 0x0000025000001947 */ /* 0x000fea0003800000 */
[----:B--2---:R-:W2:Y:S01]  /*1c850*/  LDL.LU R56, [R1+0x90] ;  /* 0x0000900001387983 */ /* 0x004ea20000300800 */
[----:B------:R-:W-:-:S04]  /*1c860*/  SHF.R.S32.HI R0, RZ, 0x1f, R28 ;  /* 0x0000001fff007819 */ /* 0x000fc8000001141c */
[----:B------:R-:W-:-:S04]  /*1c870*/  LEA.HI R0, R0, R28, RZ, 0x2 ;  /* 0x0000001c00007211 */ /* 0x000fc800078f10ff */
[----:B------:R-:W-:-:S05]  /*1c880*/  LOP3.LUT R0, R0, 0xffffffc, RZ, 0xc0, !PT ;  /* 0x0ffffffc00007812 */ /* 0x000fca00078ec0ff */
[----:B------:R-:W-:-:S04]  /*1c890*/  IMAD.IADD R0, R28, 0x1, -R0 ;  /* 0x000000011c007824 */ /* 0x000fc800078e0a00 */
[----:B--2---:R-:W-:-:S05]  /*1c8a0*/  IMAD R0, R0, 0x10, R56 ;  /* 0x0000001000007824 */ /* 0x004fca00078e0238 */
        /* <DEDUP_REMOVED lines=31> */
.L_x_503:
[----:B------:R-:W-:Y:S05]  /*1caa0*/  BSYNC B0 ;  /* 0x0000000000007941 */ /* 0x000fea0003800000 */
.L_x_502:
[----:B--2---:R-:W2:Y:S04]  /*1cab0*/  LDL.LU.64 R4, [R1+0x78] ;  /* 0x0000780001047983 */ /* 0x004ea80000300a00 */
[----:B------:R-:W4:Y:S04]  /*1cac0*/  S2R R3, SR_TID.X ;  /* 0x0000000000037919 */ /* 0x000f280000002100 */
[----:B------:R-:W3:Y:S01]  /*1cad0*/  S2R R8, SR_CTAID.Z ;  /* 0x0000000000087919 */ /* 0x000ee20000002700 */
[----:B------:R-:W-:-:S02]  /*1cae0*/  USHF.R.S32.HI UR6, URZ, 0x1f, UR12 ;  /* 0x0000001f3f067899 */ /* 0x000fc4000801140c */
[----:B------:R-:W-:Y:S01]  /*1caf0*/  ULDC.64 UR4, c[0x0][0x1f0] ;  /* 0x00007c0000047ab9 */ /* 0x000fe20000000a00 */
[----:B------:R1:W5:Y:S01]  /*1cb00*/  LDL.64 R12, [R1+0x60] ;  /* 0x00006000010c7983 */ /* 0x0003620000100a00 */
[----:B------:R-:W-:Y:S01]  /*1cb10*/  UIMAD UR4, UR6, UR4, URZ ;  /* 0x00000004060472a4 */ /* 0x000fe2000f8e023f */
[----:B------:R-:W-:Y:S03]  /*1cb20*/  BSSY B0, `(.L_x_504) ;  /* 0x0000013000007945 */ /* 0x000fe60003800000 */
[----:B------:R-:W-:Y:S01]  /*1cb30*/  UIMAD UR4, UR12, UR5, UR4 ;  /* 0x000000050c0472a4 */ /* 0x000fe2000f8e0204 */
[----:B----4-:R-:W-:-:S04]  /*1cb40*/  SHF.R.S32.HI R0, RZ, 0x1f, R3 ;  /* 0x0000001fff007819 */ /* 0x010fc80000011403 */
[----:B------:R-:W-:-:S04]  /*1cb50*/  LEA.HI R0, R0, R3, RZ, 0x3 ;  /* 0x0000000300007211 */ /* 0x000fc800078f18ff */
[----:B------:R-:W-:Y:S02]  /*1cb60*/  SHF.R.S32.HI R10, RZ, 0x3, R0 ;  /* 0x00000003ff0a7819 */ /* 0x000fe40000011400 */
[----:B--2---:R-:W-:-:S04]  /*1cb70*/  IADD3 R2, P0, R4, UR14, RZ ;  /* 0x0000000e04027c10 */ /* 0x004fc8000ff1e0ff */
[----:B------:R-:W-:Y:S02]  /*1cb80*/  IADD3.X R3, R5, UR7, RZ, P0, !PT ;  /* 0x0000000705037c10 */ /* 0x000fe400087fe4ff */
[----:B------:R-:W-:-:S03]  /*1cb90*/  ISETP.GE.AND P0, PT, R10, UR11, PT ;  /* 0x0000000b0a007c0c */ /* 0x000fc6000bf06270 */
[----:B---3--:R-:W-:-:S05]  /*1cba0*/  IMAD.WIDE.U32 R8, R8, c[0x0][0x1f0], R2 ;  /* 0x00007c0008087a25 */ /* 0x008fca00078e0002 */
[----:B------:R-:W-:-:S05]  /*1cbb0*/  IADD3 R7, R9, UR4, RZ ;  /* 0x0000000409077c10 */ /* 0x000fca000fffe0ff */
        /* <DEDUP_REMOVED lines=9> */
.L_x_505:
[----:B-1----:R-:W-:Y:S05]  /*1cc50*/  BSYNC B0 ;  /* 0x0000000000007941 */ /* 0x002fea0003800000 */
.L_x_504:
[----:B------:R-:W-:Y:S01]  /*1cc60*/  IADD3 R0, R10, 0x10, RZ ;  /* 0x000000100a007810 */ /* 0x000fe20007ffe0ff */
[----:B------:R-:W-:Y:S03]  /*1cc70*/  BSSY B0, `(.L_x_506) ;  /* 0x000000e000007945 */ /* 0x000fe60003800000 */
[----:B------:R-:W-:-:S13]  /*1cc80*/  ISETP.GE.AND P0, PT, R0, UR11, PT ;  /* 0x0000000b00007c0c */ /* 0x000fda000bf06270 */
        /* <DEDUP_REMOVED lines=12> */
.L_x_507:
[----:B------:R-:W-:Y:S05]  /*1cd50*/  BSYNC B0 ;  /* 0x0000000000007941 */ /* 0x000fea0003800000 */
.L_x_506:
[----:B------:R-:W-:Y:S01]  /*1cd60*/  IADD3 R0, R10, 0x20, RZ ;  /* 0x000000200a007810 */ /* 0x000fe20007ffe0ff */
[----:B------:R-:W-:Y:S03]  /*1cd70*/  BSSY B0, `(.L_x_508) ;  /* 0x000000e000007945 */ /* 0x000fe60003800000 */
[----:B------:R-:W-:-:S13]  /*1cd80*/  ISETP.GE.AND P0, PT, R0, UR11, PT ;  /* 0x0000000b00007c0c */ /* 0x000fda000bf06270 */
        /* <DEDUP_REMOVED lines=12> */
.L_x_509:
[----:B------:R-:W-:Y:S05]  /*1ce50*/  BSYNC B0 ;  /* 0x0000000000007941 */ /* 0x000fea0003800000 */
.L_x_508:
[----:B------:R-:W2:Y:S01]  /*1ce60*/  LDL.LU R0, [R1+0x84] ;  /* 0x0000840001007983 */ /* 0x000ea20000300800 */
[----:B------:R-:W-:Y:S01]  /*1ce70*/  BSSY B0, `(.L_x_510) ;  /* 0x000000e000007945 */ /* 0x000fe20003800000 */
[----:B--2---:R-:W-:-:S13]  /*1ce80*/  ISETP.GE.AND P0, PT, R0, UR11, PT ;  /* 0x0000000b00007c0c */ /* 0x004fda000bf06270 */
        /* <DEDUP_REMOVED lines=12> */
.L_x_511:
[----:B------:R-:W-:Y:S05]  /*1cf50*/  BSYNC B0 ;  /* 0x0000000000007941 */ /* 0x000fea0003800000 */
.L_x_510:
        /* <DEDUP_REMOVED lines=15> */
.L_x_513:
[----:B------:R-:W-:Y:S05]  /*1d050*/  BSYNC B0 ;  /* 0x0000000000007941 */ /* 0x000fea0003800000 */
.L_x_512:
        /* <DEDUP_REMOVED lines=15> */
.L_x_515:
[----:B------:R-:W-:Y:S05]  /*1d150*/  BSYNC B0 ;  /* 0x0000000000007941 */ /* 0x000fea0003800000 */
.L_x_514:
        /* <DEDUP_REMOVED lines=15> */
.L_x_517:
[----:B------:R-:W-:Y:S05]  /*1d250*/  BSYNC B0 ;  /* 0x0000000000007941 */ /* 0x000fea0003800000 */
.L_x_516:
[----:B------:R-:W2:Y:S02]  /*1d260*/  LDL.LU R0, [R1+0x88] ;  /* 0x0000880001007983 */ /* 0x000ea40000300800 */
[----:B--2---:R-:W-:-:S13]  /*1d270*/  ISETP.GE.AND P0, PT, R0, UR11, PT ;  /* 0x0000000b00007c0c */ /* 0x004fda000bf06270 */
        /* <DEDUP_REMOVED lines=13> */
.L_x_518:
        /* <DEDUP_REMOVED lines=11> */
.L_x_2120:


//--------------------- .text._ZN5flash16flash_fwd_kernelI23Flash_fwd_kernel_traitsILi64ELi128ELi128ELi4ELb0ELb0EN7cutlass10bfloat16_tE19Flash_kernel_traitsILi64ELi128ELi128ELi4ES3_EELb0ELb0ELb1ELb0ELb0ELb1ELb1ELb0EEEvNS_16Flash_fwd_paramsE --------------------------
	.section	.text._ZN5flash16flash_fwd_kernelI23Flash_fwd_kernel_traitsILi64ELi128ELi128ELi4ELb0ELb0EN7cutlass10bfloat16_tE19Flash_kernel_traitsILi64ELi128ELi128ELi4ES3_EELb0ELb0ELb1ELb0ELb0ELb1ELb1ELb0EEEvNS_16Flash_fwd_paramsE,"ax",@progbits
	.sectioninfo	@"SHI_REGISTERS=255"
	.align	128
        .global         _ZN5flash16flash_fwd_kernelI23Flash_fwd_kernel_traitsILi64ELi128ELi128ELi4ELb0ELb0EN7cutlass10bfloat16_tE19Flash_kernel_traitsILi64ELi128ELi128ELi4ES3_EELb0ELb0ELb1ELb0ELb0ELb1ELb1ELb0EEEvNS_16Flash_fwd_paramsE
        .type           _ZN5flash16flash_fwd_kernelI23Flash_fwd_kernel_traitsILi64ELi128ELi128ELi4ELb0ELb0EN7cutlass10bfloat16_tE19Flash_kernel_traitsILi64ELi128ELi128ELi4ES3_EELb0ELb0ELb1ELb0ELb0ELb1ELb1ELb0EEEvNS_16Flash_fwd_paramsE,@function
        .size           _ZN5flash16flash_fwd_kernelI23Flash_fwd_kernel_traitsILi64ELi128ELi128ELi4ELb0ELb0EN7cutlass10bfloat16_tE19Flash_kernel_traitsILi64ELi128ELi128ELi4ES3_EELb0ELb0ELb1ELb0ELb0ELb1ELb1ELb0EEEvNS_16Flash_fwd_paramsE,(.L_x_2121 - _ZN5flash16flash_fwd_kernelI23Flash_fwd_kernel_traitsILi64ELi128ELi128ELi4ELb0ELb0EN7cutlass10bfloat16_tE19Flash_kernel_traitsILi64ELi128ELi128ELi4ES3_EELb0ELb0ELb1ELb0ELb0ELb1ELb1ELb0EEEvNS_16Flash_fwd_paramsE)
        .other          _ZN5flash16flash_fwd_kernelI23Flash_fwd_kernel_traitsILi64ELi128ELi128ELi4ELb0ELb0EN7cutlass10bfloat16_tE19Flash_kernel_traitsILi64ELi128ELi128ELi4ES3_EELb0ELb0ELb1ELb0ELb0ELb1ELb1ELb0EEEvNS_16Flash_fwd_paramsE,@"STO_CUDA_ENTRY STV_DEFAULT"
_ZN5flash16flash_fwd_kernelI23Flash_fwd_kernel_traitsILi64ELi128ELi128ELi4ELb0ELb0EN7cutlass10bfloat16_tE19Flash_kernel_traitsILi64ELi128ELi128ELi4ES3_EELb0ELb0ELb1ELb0ELb0ELb1ELb1ELb0EEEvNS_16Flash_fwd_paramsE:
.text._ZN5flash16flash_fwd_kernelI23Flash_fwd_kernel_traitsILi64ELi128ELi128ELi4ELb0ELb0EN7cutlass10bfloat16_tE19Flash_kernel_traitsILi64ELi128ELi128ELi4ES3_EELb0ELb0ELb1ELb0ELb0ELb1ELb1ELb0EEEvNS_16Flash_fwd_paramsE:
        /* <DEDUP_REMOVED lines=10> */
[----:B------:R-:W-:Y:S02]  /*00a0*/  ULDC.64 UR4, c[0x0][0x250] ;  /* 0x0000940000047ab9 */ /* 0x000fe40000000a00 */
[----:B------:R-:W-:Y:S02]  /*00b0*/  UISETP.NE.U32.AND UP0, UPT, URZ, UR4, UPT ;  /* 0x000000043f00728c */ /* 0x000fe4000bf05070 */
[----:B------:R-:W-:Y:S02]  /*00c0*/  ULDC.U8 UR6, c[0x0][0x312] ;  /* 0x0000c48000067ab9 */ /* 0x000fe40000000000 */
[----:B------:R-:W-:Y:S02]  /*00d0*/  ULDC.64 UR8, c[0x0][0x248] ;  /* 0x0000920000087ab9 */ /* 0x000fe40000000a00 */
[----:B------:R-:W-:Y:S02]  /*00e0*/  UISETP.NE.AND.EX UP0, UPT, URZ, UR5, UPT, UP0 ;  /* 0x000000053f00728c */ /* 0x000fe4000bf05300 */
[----:B-1----:R-:W-:-:S02]  /*00f0*/  UIMAD.WIDE UR12, UR11, UR7, UR12 ;  /* 0x000000070b0c72a5 */ /* 0x002fc4000f8e020c */
[----:B------:R-:W-:Y:S02]  /*0100*/  UISETP.NE.AND UP3, UPT, UR6, URZ, UPT ;  /* 0x0000003f0600728c */ /* 0x000fe4000bf65270 */
[----:B------:R-:W-:Y:S02]  /*0110*/  UISETP.EQ.U32.AND UP1, UPT, URZ, UR8, UPT ;  /* 0x000000083f00728c */ /* 0x000fe4000bf22070 */
[----:B------:R-:W-:Y:S02]  /*0120*/  IMAD.U32 R2, RZ, RZ, UR12 ;  /* 0x0000000cff027e24 */ /* 0x000fe4000f8e00ff */
[----:B------:R-:W-:Y:S01]  /*0130*/  IMAD.U32 R3, RZ, RZ, UR13 ;  /* 0x0000000dff037e24 */ /* 0x000fe2000f8e00ff */
[----:B------:R-:W-:Y:S01]  /*0140*/  UISETP.EQ.OR.EX UP1, UPT, URZ, UR9, !UP3, UP1 ;  /* 0x000000093f00728c */ /* 0x000fe2000df22710 */
[----:B------:R-:W-:Y:S01]  /*0150*/  PLOP3.LUT P1, PT, PT, PT, UP0, 0x80, 0x0 ;  /* 0x000000000000781c */ /* 0x000fe20003f2f008 */
[----:B------:R-:W-:Y:S02]  /*0160*/  ULDC.64 UR4, c[0x0][0x250] ;  /* 0x0000940000047ab9 */ /* 0x000fe40000000a00 */
[----:B------:R1:W2:Y:S01]  /*0170*/  @P0 LDG.E R4, [R2.64] ;  /* 0x0000001202040981 */ /* 0x0002a2000c1e1900 */
[----:B------:R-:W-:-:S03]  /*0180*/  ULDC.64 UR8, c[0x0][0x248] ;  /* 0x0000920000087ab9 */ /* 0x000fc60000000a00 */
[----:B------:R1:W3:Y:S01]  /*0190*/  @P0 LDG.E R0, [R2.64+0x4] ;  /* 0x0000041202000981 */ /* 0x0002e2000c1e1900 */
[----:B------:R-:W-:Y:S01]  /*01a0*/  PLOP3.LUT P2, PT, PT, PT, UP1, 0x80, 0x0 ;  /* 0x000000000000781c */ /* 0x000fe20003f4f018 */
[----:B------:R-:W-:Y:S02]  /*01b0*/  @UP0 UIMAD.WIDE UR4, UR11, UR7, UR4 ;  /* 0x000000070b0402a5 */ /* 0x000fe4000f8e0204 */
[----:B------:R-:W-:-:S06]  /*01c0*/  UIMAD.WIDE UR8, UR11, UR7, UR8 ;  /* 0x000000070b0872a5 */ /* 0x000fcc000f8e0208 */
[----:B------:R-:W-:Y:S02]  /*01d0*/  IMAD.U32 R6, RZ, RZ, UR8 ;  /* 0x00000008ff067e24 */ /* 0x000fe4000f8e00ff */
[----:B------:R-:W-:Y:S02]  /*01e0*/  IMAD.U32 R7, RZ, RZ, UR9 ;  /* 0x00000009ff077e24 */ /* 0x000fe4000f8e00ff */
[----:B-1----:R-:W-:Y:S02]  /*01f0*/  IMAD.U32 R2, RZ, RZ, UR4 ;  /* 0x00000004ff027e24 */ /* 0x002fe4000f8e00ff */
[----:B------:R-:W-:-:S05]  /*0200*/  IMAD.U32 R3, RZ, RZ, UR5 ;  /* 0x00000005ff037e24 */ /* 0x000fca000f8e00ff */
[----:B------:R1:W4:Y:S04]  /*0210*/  @P1 LDG.E R2, [R2.64] ;  /* 0x0000001202021981 */ /* 0x000328000c1e1900 */
[----:B-1----:R-:W5:Y:S01]  /*0220*/  @!P2 LDG.E R3, [R6.64] ;  /* 0x000000120603a981 */ /* 0x002f62000c1e1900 */
[----:B------:R-:W-:Y:S02]  /*0230*/  UMOV UR10, 0xffffffff ;  /* 0xffffffff000a7882 */ /* 0x000fe40000000000 */
[----:B------:R-:W-:Y:S02]  /*0240*/  UMOV UR15, URZ ;  /* 0x0000003f000f7c82 */ /* 0x000fe40008000000 */
[----:B------:R-:W-:Y:S01]  /*0250*/  UMOV UR20, 0xffffffff ;  /* 0xffffffff00147882 */ /* 0x000fe20000000000 */
[----:B------:R-:W1:Y:S08]  /*0260*/  S2UR UR13, SR_CTAID.X ;  /* 0x00000000000d79c3 */ /* 0x000e700000002500 */
[----:B------:R-:W1:Y:S08]  /*0270*/  S2UR UR12, SR_CTAID.Z ;  /* 0x00000000000c79c3 */ /* 0x000e700000002700 */
[----:B--2---:R-:W2:Y:S08]  /*0280*/  @P0 R2UR UR10, R4 ;  /* 0x00000000040a03c2 */ /* 0x004eb000000e0000 */
[----:B---3--:R-:W2:Y:S01]  /*0290*/  @P0 R2UR UR16, R0 ;  /* 0x00000000001003c2 */ /* 0x008ea200000e0000 */
[----:B------:R-:W-:-:S04]  /*02a0*/  ISETP.NE.U32.AND P0, PT, RZ, c[0x0][0x248], PT ;  /* 0x00009200ff007a0c */ /* 0x000fc80003f05070 */
[----:B------:R-:W-:Y:S01]  /*02b0*/  ISETP.NE.AND.EX P0, PT, RZ, c[0x0][0x24c], PT, P0 ;  /* 0x00009300ff007a0c */ /* 0x000fe20003f05300 */
[----:B--2---:R-:W-:Y:S02]  /*02c0*/  @UP2 UIADD3 UR16, UR16, -UR10, URZ ;  /* 0x8000000a10102290 */ /* 0x004fe4000fffe03f */
[----:B----4-:R2:W3:Y:S05]  /*02d0*/  @P1 R2UR UR15, R2 ;  /* 0x00000000020f13c2 */ /* 0x0104ea00000e0000 */
[----:B------:R-:W-:-:S03]  /*02e0*/  @!UP2 ULDC UR16, c[0x0][0x214] ;  /* 0x000085000010aab9 */ /* 0x000fc60000000800 */
[----:B-----5:R2:W4:Y:S02]  /*02f0*/  @!P2 R2UR UR20, R3 ;  /* 0x000000000314a3c2 */ /* 0x02052400000e0000 */
        /* <DEDUP_REMOVED lines=8> */
.L_x_519:
[----:B------:R-:W-:Y:S02]  /*0380*/  ULDC UR6, c[0x0][0x218] ;  /* 0x0000860000067ab9 */ /* 0x000fe40000000800 */
.L_x_520:
        /* <DEDUP_REMOVED lines=70> */
[----:B------:R-:W-:Y:S01]  /*07f0*/  ULDC UR6, c[0x0][0x1c0] ;  /* 0x0000700000067ab9 */ /* 0x000fe20000000800 */
[----:B--2---:R-:W-:Y:S01]  /*0800*/  IMAD.WIDE R16, R16, 0x80, R14 ;  /* 0x0000008010107825 */ /* 0x004fe200078e020e */
        /* <DEDUP_REMOVED lines=22> */
[----:B------:R-:W-:-:S02]  /*0970*/  UIMAD UR13, UR13, UR23, URZ ;  /* 0x000000170d0d72a4 */ /* 0x000fc4000f8e023f */
[----:B------:R-:W-:Y:S02]  /*0980*/  UIMAD UR17, UR12, UR4, UR17 ;  /* 0x000000040c1172a4 */ /* 0x000fe4000f8e0211 */
[----:B------:R-:W-:Y:S02]  /*0990*/  UMOV UR24, URZ ;  /* 0x0000003f00187c82 */ /* 0x000fe40008000000 */
[----:B------:R-:W-:Y:S02]  /*09a0*/  @!UP3 UMOV UR24, UR20 ;  /* 0x000000140018bc82 */ /* 0x000fe40008000000 */
[----:B------:R-:W-:Y:S02]  /*09b0*/  UIMAD UR5, UR12, UR5, UR15 ;  /* 0x000000050c0572a4 */ /* 0x000fe4000f8e020f */
[----:B------:R-:W-:Y:S02]  /*09c0*/  UMOV UR25, URZ ;  /* 0x0000003f00197c82 */ /* 0x000fe40008000000 */
[----:B------:R-:W-:-:S02]  /*09d0*/  USHF.R.S32.HI UR4, URZ, 0x1f, UR13 ;  /* 0x0000001f3f047899 */ /* 0x000fc4000801140d */
[----:B------:R-:W-:Y:S01]  /*09e0*/  @!UP3 USHF.R.S32.HI UR25, URZ, 0x1f, UR20 ;  /* 0x0000001f3f19b899 */ /* 0x000fe20008011414 */
[----:B------:R-:W-:Y:S01]  /*09f0*/  IADD3 R13, R11, UR5, RZ ;  /* 0x000000050b0d7c10 */ /* 0x000fe2000fffe0ff */
        /* <DEDUP_REMOVED lines=12> */
.L_x_523:
[----:B------:R-:W-:Y:S05]  /*0ac0*/  BSYNC B0 ;  /* 0x0000000000007941 */ /* 0x000fea0003800000 */
.L_x_522:
[----:B------:R-:W-:Y:S01]  /*0ad0*/  IADD3 R9, R14, 0x10, RZ ;  /* 0x000000100e097810 */ /* 0x000fe20007ffe0ff */
[----:B------:R-:W-:Y:S03]  /*0ae0*/  BSSY B0, `(.L_x_524) ;  /* 0x000000e000007945 */ /* 0x000fe60003800000 */
[----:B------:R-:W-:-:S13]  /*0af0*/  ISETP.GE.AND P0, PT, R9, UR16, PT ;  /* 0x0000001009007c0c */ /* 0x000fda000bf06270 */
[----:B------:R-:W-:Y:S05]  /*0b00*/  @P0 BRA `(.L_x_525) ;  /* 0x000000b000000947 */ /* 0x000fea0003800000 */
[----:B------:R-:W-:Y:S01]  /*0b10*/  IADD3 R2, P0, R16, 0x10, RZ ;  /* 0x0000001010027810 */ /* 0x000fe20007f1e0ff */
[----:B-1----:R-:W-:Y:S01]  /*0b20*/  IMAD.MOV.U32 R4, RZ, RZ, R10 ;  /* 0x000000ffff047224 */ /* 0x002fe200078e000a */
        /* <DEDUP_REMOVED lines=8> */
[----:B------:R1:W-:Y:S02]  /*0bb0*/  STG.E.128 [R2.64], RZ ;  /* 0x000000ff02007986 */ /* 0x0003e4000c101d12 */
.L_x_525:
[----:B------:R-:W-:Y:S05]  /*0bc0*/  BSYNC B0 ;  /* 0x0000000000007941 */ /* 0x000fea0003800000 */
.L_x_524:
[----:B------:R-:W-:Y:S01]  /*0bd0*/  IADD3 R8, R14, 0x20, RZ ;  /* 0x000000200e087810 */ /* 0x000fe20007ffe0ff */
[----:B------:R-:W-:Y:S03]  /*0be0*/  BSSY B0, `(.L_x_526) ;  /* 0x000000e000007945 */ /* 0x000fe60003800000 */
[----:B------:R-:W-:-:S13]  /*0bf0*/  ISETP.GE.AND P0, PT, R8, UR16, PT ;  /* 0x0000001008007c0c */ /* 0x000fda000bf06270 */
        /* <DEDUP_REMOVED lines=12> */
.L_x_527:
[----:B------:R-:W-:Y:S05]  /*0cc0*/  BSYNC B0 ;  /* 0x0000000000007941 */ /* 0x000fea0003800000 */
.L_x_526:
        /* <DEDUP_REMOVED lines=15> */
.L_x_529:
[----:B------:R-:W-:Y:S05]  /*0dc0*/  BSYNC B0 ;  /* 0x0000000000007941 */ /* 0x000fea0003800000 */
.L_x_528:
        /* <DEDUP_REMOVED lines=15> */
.L_x_531:
[----:B------:R-:W-:Y:S05]  /*0ec0*/  BSYNC B0 ;  /* 0x0000000000007941 */ /* 0x000fea0003800000 */
.L_x_530:
[----:B-1----:R-:W-:Y:S01]  /*0ed0*/  IADD3 R5, R14, 0x50, RZ ;  /* 0x000000500e057810 */ /* 0x002fe20007ffe0ff */
[----:B------:R-:W-:Y:S03]  /*0ee0*/  BSSY B0, `(.L_x_532) ;  /* 0x000000e000007945 */ /* 0x000fe60003800000 */
[----:B------:R-:W-:-:S13]  /*0ef0*/  ISETP.GE.AND P0, PT, R5, UR16, PT ;  /* 0x0000001005007c0c */ /* 0x000fda000bf06270 */
        /* <DEDUP_REMOVED lines=12> */
.L_x_533:
[----:B------:R-:W-:Y:S05]  /*0fc0*/  BSYNC B0 ;  /* 0x0000000000007941 */ /* 0x000fea0003800000 */
.L_x_532:
        /* <DEDUP_REMOVED lines=15> */
.L_x_535:
[----:B------:R-:W-:Y:S05]  /*10c0*/  BSYNC B0 ;  /* 0x0000000000007941 */ /* 0x000fea0003800000 */
.L_x_534:
        /* <DEDUP_REMOVED lines=14> */
.L_x_537:
[----:B------:R-:W-:Y:S05]  /*11b0*/  BSYNC B0 ;  /* 0x0000000000007941 */ /* 0x000fea0003800000 */
.L_x_536:
        /* <DEDUP_REMOVED lines=8> */
[----:B------:R-:W-:Y:S01]  /*1240*/  @!P5 IMAD R8, R8, UR23, RZ ;  /* 0x000000170808dc24 */ /* 0x000fe2000f8e02ff */
[----:B------:R-:W-:Y:S01]  /*1250*/  @!P0 IADD3 R2, P1, R0, UR13, RZ ;  /* 0x0000000d00028c10 */ /* 0x000fe2000ff3e0ff */
[----:B------:R-:W-:Y:S02]  /*1260*/  @!P4 IMAD R7, R7, UR23, RZ ;  /* 0x000000170707cc24 */ /* 0x000fe4000f8e02ff */
[----:B------:R-:W-:Y:S01]  /*1270*/  @!P2 IMAD R6, R6, UR23, RZ ;  /* 0x000000170606ac24 */ /* 0x000fe2000f8e02ff */
[----:B------:R-:W-:Y:S02]  /*1280*/  @!P0 LEA.HI.X.SX32 R0, R0, UR4, 0x1, P1 ;  /* 0x0000000400008c11 */ /* 0x000fe400088f0eff */
[----:B------:R-:W-:-:S04]  /*1290*/  @!P0 LEA R10, P1, R2, c[0x0][0x200], 0x2 ;  /* 0x00008000020a8a11 */ /* 0x000fc800078210ff */
[----:B------:R-:W-:Y:S01]  /*12a0*/  @!P0 LEA.HI.X R11, R2, c[0x0][0x204], R0, 0x2, P1 ;  /* 0x00008100020b8a11 */ /* 0x000fe200008f1400 */
[----:B------:R-:W-:Y:S01]  /*12b0*/  @!P0 IMAD.MOV.U32 R0, RZ, RZ, 0x7f800000 ;  /* 0x7f800000ff008424 */ /* 0x000fe200078e00ff */
[----:B------:R-:W-:-:S04]  /*12c0*/  @!P3 IADD3 R2, P1, R9, UR13, RZ ;  /* 0x0000000d0902bc10 */ /* 0x000fc8000ff3e0ff */
[----:B------:R2:W-:Y:S01]  /*12d0*/  @!P0 STG.E [R10.64], R0 ;  /* 0x000000000a008986 */ /* 0x0005e2000c101912 */
[----:B------:R-:W-:Y:S02]  /*12e0*/  @!P3 LEA.HI.X.SX32 R9, R9, UR4, 0x1, P1 ;  /* 0x000000040909bc11 */ /* 0x000fe400088f0eff */
[----:B--2---:R-:W-:Y:S02]  /*12f0*/  @!P3 LEA R10, P1, R2, c[0x0][0x200], 0x2 ;  /* 0x00008000020aba11 */ /* 0x004fe400078210ff */
[----:B------:R-:W-:Y:S02]  /*1300*/  @!P5 IADD3 R0, P0, R8, UR13, RZ ;  /* 0x0000000d0800dc10 */ /* 0x000fe4000ff1e0ff */
[----:B------:R-:W-:Y:S02]  /*1310*/  @!P3 LEA.HI.X R11, R2, c[0x0][0x204], R9, 0x2, P1 ;  /* 0x00008100020bba11 */ /* 0x000fe400008f1409 */
[----:B------:R-:W-:Y:S02]  /*1320*/  @!P5 LEA.HI.X.SX32 R8, R8, UR4, 0x1, P0 ;  /* 0x000000040808dc11 */ /* 0x000fe400080f0eff */
[----:B------:R-:W-:-:S02]  /*1330*/  LOP3.LUT P1, RZ, R68, 0x7, RZ, 0xc0, !PT ;  /* 0x0000000744ff7812 */ /* 0x000fc4000782c0ff */
[C---:B-1----:R-:W-:Y:S02]  /*1340*/  @!P5 LEA R12, P0, R0.reuse, c[0x0][0x200], 0x2 ;  /* 0x00008000000cda11 */ /* 0x042fe400078010ff */
[----:B------:R-:W-:Y:S02]  /*1350*/  ISETP.GE.OR P1, PT, R5, UR16, P1 ;  /* 0x0000001005007c0c */ /* 0x000fe40008f26670 */
[C---:B------:R-:W-:Y:S02]  /*1360*/  @!P4 IADD3 R2, P6, R7.reuse, UR13, RZ ;  /* 0x0000000d0702cc10 */ /* 0x040fe4000ffde0ff */
[----:B------:R-:W-:Y:S01]  /*1370*/  @!P5 LEA.HI.X R13, R0, c[0x0][0x204], R8, 0x2, P0 ;  /* 0x00008100000dda11 */ /* 0x000fe200000f1408 */
[----:B------:R-:W-:Y:S01]  /*1380*/  @!P3 IMAD.MOV.U32 R0, RZ, RZ, 0x7f800000 ;  /* 0x7f800000ff00b424 */ /* 0x000fe200078e00ff */
[----:B------:R-:W-:Y:S02]  /*1390*/  @!P4 LEA.HI.X.SX32 R7, R7, UR4, 0x1, P6 ;  /* 0x000000040707cc11 */ /* 0x000fe4000b0f0eff */
[----:B------:R-:W-:-:S02]  /*13a0*/  @!P4 LEA R8, P0, R2, c[0x0][0x200], 0x2 ;  /* 0x000080000208ca11 */ /* 0x000fc400078010ff */
[----:B------:R-:W-:Y:S01]  /*13b0*/  LOP3.LUT P6, RZ, R68, 0x7, RZ, 0xc0, !PT ;  /* 0x0000000744ff7812 */ /* 0x000fe200078cc0ff */
[----:B------:R1:W-:Y:S01]  /*13c0*/  @!P3 STG.E [R10.64], R0 ;  /* 0x000000000a00b986 */ /* 0x0003e2000c101912 */
[----:B------:R-:W-:Y:S01]  /*13d0*/  @!P4 LEA.HI.X R9, R2, c[0x0][0x204], R7, 0x2, P0 ;  /* 0x000081000209ca11 */ /* 0x000fe200000f1407 */
[----:B------:R-:W-:Y:S01]  /*13e0*/  @!P1 IMAD R5, R5, UR23, RZ ;  /* 0x0000001705059c24 */ /* 0x000fe2000f8e02ff */
[----:B------:R-:W-:-:S13]  /*13f0*/  ISETP.GE.OR P0, PT, R4, UR16, P6 ;  /* 0x0000001004007c0c */ /* 0x000fda000b706670 */
[----:B------:R-:W-:Y:S01]  /*1400*/  @!P0 IMAD R4, R4, UR23, RZ ;  /* 0x0000001704048c24 */ /* 0x000fe2000f8e02ff */
[----:B-1----:R-:W-:-:S04]  /*1410*/  @!P2 IADD3 R0, P3, R6, UR13, RZ ;  /* 0x0000000d0600ac10 */ /* 0x002fc8000ff7e0ff */
        /* <DEDUP_REMOVED lines=8> */
[----:B------:R-:W-:Y:S02]  /*14a0*/  @!P1 LEA.HI.X R11, R0, c[0x0][0x204], R5, 0x2, P3 ;  /* 0x00008100000b9a11 */ /* 0x000fe400018f1405 */
[----:B------:R-:W-:-:S04]  /*14b0*/  @!P0 IADD3 R0, P3, R4, UR13, RZ ;  /* 0x0000000d04008c10 */ /* 0x000fc8000ff7e0ff */
[----:B------:R-:W-:Y:S02]  /*14c0*/  @!P0 LEA.HI.X.SX32 R4, R4, UR4, 0x1, P3 ;  /* 0x0000000404048c11 */ /* 0x000fe400098f0eff */
[----:B------:R-:W-:-:S04]  /*14d0*/  @!P0 LEA R14, P3, R0, c[0x0][0x200], 0x2 ;  /* 0x00008000000e8a11 */ /* 0x000fc800078610ff */
[----:B------:R-:W-:Y:S01]  /*14e0*/  @!P0 LEA.HI.X R15, R0, c[0x0][0x204], R4, 0x2, P3 ;  /* 0x00008100000f8a11 */ /* 0x000fe200018f1404 */
[----:B------:R-:W-:Y:S02]  /*14f0*/  @!P4 IMAD.MOV.U32 R0, RZ, RZ, 0x7f800000 ;  /* 0x7f800000ff00c424 */ /* 0x000fe400078e00ff */
[----:B------:R-:W-:-:S03]  /*1500*/  @!P1 IMAD.MOV.U32 R4, RZ, RZ, 0x7f800000 ;  /* 0x7f800000ff049424 */ /* 0x000fc600078e00ff */
[----:B------:R2:W-:Y:S01]  /*1510*/  @!P4 STG.E [R8.64], R0 ;  /* 0x000000000800c986 */ /* 0x0005e2000c101912 */
[----:B-1----:R-:W-:-:S05]  /*1520*/  @!P2 IMAD.MOV.U32 R2, RZ, RZ, 0x7f800000 ;  /* 0x7f800000ff02a424 */ /* 0x002fca00078e00ff */
[----:B------:R1:W-:Y:S04]  /*1530*/  @!P2 STG.E [R6.64], R2 ;  /* 0x000000020600a986 */ /* 0x0003e8000c101912 */
[----:B------:R1:W-:Y:S01]  /*1540*/  @!P1 STG.E [R10.64], R4 ;  /* 0x000000040a009986 */ /* 0x0003e2000c101912 */
[----:B--2---:R-:W-:-:S05]  /*1550*/  @!P0 IMAD.MOV.U32 R0, RZ, RZ, 0x7f800000 ;  /* 0x7f800000ff008424 */ /* 0x004fca00078e00ff */
[----:B------:R1:W-:Y:S01]  /*1560*/  @!P0 STG.E [R14.64], R0 ;  /* 0x000000000e008986 */ /* 0x0003e2000c101912 */
[----:B------:R-:W-:-:S13]  /*1570*/  ISETP.GE.OR P0, PT, R3, UR16, P6 ;  /* 0x0000001003007c0c */ /* 0x000fda000b706670 */
[----:B------:R-:W-:Y:S05]  /*1580*/  @P0 EXIT ;  /* 0x000000000000094d */ /* 0x000fea0003800000 */
[----:B-1----:R-:W-:-:S05]  /*1590*/  IMAD R0, R3, UR23, RZ ;  /* 0x0000001703007c24 */ /* 0x002fca000f8e02ff */
[----:B------:R-:W-:-:S04]  /*15a0*/  IADD3 R2, P0, R0, UR13, RZ ;  /* 0x0000000d00027c10 */ /* 0x000fc8000ff1e0ff */
[----:B------:R-:W-:Y:S02]  /*15b0*/  LEA.HI.X.SX32 R0, R0, UR4, 0x1, P0 ;  /* 0x0000000400007c11 */ /* 0x000fe400080f0eff */
[----:B------:R-:W-:-:S04]  /*15c0*/  LEA R4, P0, R2, c[0x0][0x200], 0x2 ;  /* 0x0000800002047a11 */ /* 0x000fc800078010ff */
[----:B------:R-:W-:Y:S01]  /*15d0*/  LEA.HI.X R5, R2, c[0x0][0x204], R0, 0x2, P0 ;  /* 0x0000810002057a11 */ /* 0x000fe200000f1400 */
[----:B------:R-:W-:-:S05]  /*15e0*/  IMAD.MOV.U32 R0, RZ, RZ, 0x7f800000 ;  /* 0x7f800000ff007424 */ /* 0x000fca00078e00ff */
[----:B------:R-:W-:Y:S01]  /*15f0*/  STG.E [R4.64], R0 ;  /* 0x0000000004007986 */ /* 0x000fe2000c101912 */
[----:B------:R-:W-:Y:S05]  /*1600*/  EXIT ;  /* 0x000000000000794d */ /* 0x000fea0003800000 */
.L_x_521:
        /* <DEDUP_REMOVED lines=32> */
.L_x_538:
        /* <DEDUP_REMOVED lines=44> */
.L_x_539:
[----:B------:R-:W-:Y:S01]  /*1ad0*/  SHF.R.S32.HI R184, RZ, 0x1f, R68 ;  /* 0x0000001fffb87819 */ /* 0x000fe20000011444 */
[----:B------:R-:W1:Y:S01]  /*1ae0*/  S2R R236, SR_CTAID.X ;  /* 0x0000000000ec7919 */ /* 0x000e620000002500 */
[----:B------:R-:W-:Y:S01]  /*1af0*/  UIADD3 UR11, -UR13, UR16, URZ ;  /* 0x000000100d0b7290 */ /* 0x000fe2000fffe13f */
[----:B------:R-:W-:Y:S01]  /*1b00*/  IMAD.SHL.U32 R251, R68, 0x2, RZ ;  /* 0x0000000244fb7824 */ /* 0x000fe200078e00ff */
[----:B------:R-:W-:Y:S01]  /*1b10*/  LEA.HI R0, R184, R68, RZ, 0x3 ;  /* 0x00000044b8007211 */ /* 0x000fe200078f18ff */
[----:B------:R-:W2:Y:S01]  /*1b20*/  S2R R14, SR_CTAID.Z ;  /* 0x00000000000e7919 */ /* 0x000ea20000002700 */
[----:B------:R-:W-:Y:S02]  /*1b30*/  ULDC.64 UR4, c[0x0][0x1a8] ;  /* 0x00006a0000047ab9 */ /* 0x000fe40000000a00 */
[----:B------:R-:W-:Y:S01]  /*1b40*/  SHF.R.S32.HI R26, RZ, 0x3, R0 ;  /* 0x00000003ff1a7819 */ /* 0x000fe20000011400 */
[----:B------:R-:W-:Y:S01]  /*1b50*/  UIMAD UR4, UR20, UR4, URZ ;  /* 0x00000004140472a4 */ /* 0x000fe2000f8e023f */
[----:B------:R-:W-:Y:S01]  /*1b60*/  LOP3.LUT R0, R0, 0xfffffff8, RZ, 0xc0, !PT ;  /* 0xfffffff800007812 */ /* 0x000fe200078ec0ff */
[----:B------:R-:W-:Y:S01]  /*1b70*/  UMOV UR15, 0x7 ;  /* 0x00000007000f7882 */ /* 0x000fe20000000000 */
[C---:B------:R-:W-:Y:S01]  /*1b80*/  IADD3 R4, R26.reuse, 0x20, RZ ;  /* 0x000000201a047810 */ /* 0x040fe20007ffe0ff */
[C---:B------:R-:W-:Y:S01]  /*1b90*/  IMAD.SHL.U32 R2, R26.reuse, 0x40, RZ ;  /* 0x000000401a027824 */ /* 0x040fe200078e00ff */
[----:B------:R-:W-:Y:S01]  /*1ba0*/  IADD3 R5, R26, 0x10, RZ ;  /* 0x000000101a057810 */ /* 0x000fe20007ffe0ff */
[----:B------:R-:W-:Y:S01]  /*1bb0*/  IMAD.IADD R0, R68, 0x1, -R0 ;  /* 0x0000000144007824 */ /* 0x000fe200078e0a00 */
[----:B------:R-:W-:Y:S01]  /*1bc0*/  ISETP.GE.AND P6, PT, R4, UR11, PT ;  /* 0x0000000b04007c0c */ /* 0x000fe2000bfc6270 */
[----:B------:R-:W-:Y:S01]  /*1bd0*/  UIMAD UR4, UR12, UR5, UR4 ;  /* 0x000000050c0472a4 */ /* 0x000fe2000f8e0204 */
[----:B------:R-:W-:Y:S01]  /*1be0*/  ISETP.GE.AND P3, PT, R5, UR11, PT ;  /* 0x0000000b05007c0c */ /* 0x000fe2000bf66270 */
[----:B------:R-:W-:Y:S01]  /*1bf0*/  IMAD.SHL.U32 R28, R0, 0x8, RZ ;  /* 0x00000008001c7824 */ /* 0x000fe200078e00ff */
[----:B------:R-:W-:Y:S01]  /*1c00*/  SHF.R.S32.HI R27, RZ, 0x1f, R26 ;  /* 0x0000001fff1b7819 */ /* 0x000fe2000001141a */
[----:B------:R-:W-:Y:S01]  /*1c10*/  UIADD3 UR12, UR8, -0x1, URZ ;  /* 0xffffffff080c7890 */ /* 0x000fe2000fffe03f */
[----:B------:R-:W-:-:S02]  /*1c20*/  IADD3 R3, R26, 0x30, RZ ;  /* 0x000000301a037810 */ /* 0x000fc40007ffe0ff */
[----:B------:R-:W-:Y:S01]  /*1c30*/  SHF.R.S32.HI R29, RZ, 0x1f, R28 ;  /* 0x0000001fff1d7819 */ /* 0x000fe2000001141c */
[----:B-1----:R-:W-:Y:S01]  /*1c40*/  IMAD.WIDE R236, R236, 0x80, R26 ;  /* 0x00000080ecec7825 */ /* 0x002fe200078e021a */
[----:B------:R-:W-:Y:S02]  /*1c50*/  IADD3 R8, P1, R28, UR6, RZ ;  /* 0x000000061c087c10 */ /* 0x000fe4000ff3e0ff */
[----:B------:R-:W-:Y:S01]  /*1c60*/  LOP3.LUT R2, R2, 0x1c0, RZ, 0xc0, !PT ;  /* 0x000001c002027812 */ /* 0x000fe200078ec0ff */
[----:B------:R-:W-:Y:S01]  /*1c70*/  STL.64 [R1], R28 ;  /* 0x0000001c01007387 */ /* 0x000fe20000100a00 */
[----:B------:R-:W-:Y:S01]  /*1c80*/  IADD3.X R9, R29, UR17, RZ, P1, !PT ;  /* 0x000000111d097c10 */ /* 0x000fe20008ffe4ff */
[----:B------:R-:W-:Y:S01]  /*1c90*/  USHF.R.S32.HI UR17, URZ, 0x1f, UR12 ;  /* 0x0000001f3f117899 */ /* 0x000fe2000801140c */
[----:B------:R-:W-:Y:S02]  /*1ca0*/  ISETP.GE.AND P0, PT, R26, UR11, PT ;  /* 0x0000000b1a007c0c */ /* 0x000fe4000bf06270 */
[----:B------:R-:W-:Y:S01]  /*1cb0*/  ISETP.GE.AND P5, PT, R3, UR11, PT ;  /* 0x0000000b03007c0c */ /* 0x000fe2000bfa6270 */
[----:B--2---:R-:W-:Y:S01]  /*1cc0*/  IMAD.WIDE.U32 R14, R14, c[0x0][0x1a8], R8 ;  /* 0x00006a000e0e7a25 */ /* 0x004fe200078e0008 */
[----:B------:R-:W-:-:S02]  /*1cd0*/  SHF.R.U32.HI R235, RZ, 0x3, R2 ;  /* 0x00000003ffeb7819 */ /* 0x000fc40000011602 */
[----:B------:R-:W-:Y:S02]  /*1ce0*/  LOP3.LUT R2, R2, 0x38, R28, 0xf8, !PT ;  /* 0x0000003802027812 */ /* 0x000fe400078ef81c */
[----:B------:R-:W-:Y:S02]  /*1cf0*/  @!P6 IADD3 R12, P2, R236, 0x20, RZ ;  /* 0x00000020ec0ce810 */ /* 0x000fe40007f5e0ff */
[----:B------:R-:W-:Y:S02]  /*1d00*/  LOP3.LUT R235, R2, R235, RZ, 0x3c, !PT ;  /* 0x000000eb02eb7212 */ /* 0x000fe400078e3cff */
[----:B------:R-:W-:Y:S01]  /*1d10*/  IADD3 R15, R15, UR4, RZ ;  /* 0x000000040f0f7c10 */ /* 0x000fe2000fffe0ff */
[----:B------:R-:W-:Y:S01]  /*1d20*/  @!P0 IMAD R11, R237, c[0x0][0x190], RZ ;  /* 0x00006400ed0b8a24 */ /* 0x000fe200078e02ff */
[----:B------:R-:W-:Y:S01]  /*1d30*/  LEA.HI R2, R184, R68, RZ, 0x6 ;  /* 0x00000044b8027211 */ /* 0x000fe200078f30ff */
[----:B------:R-:W-:Y:S01]  /*1d40*/  @!P6 IMAD.X R6, RZ, RZ, R237, P2 ;  /* 0x000000ffff06e224 */ /* 0x000fe200010e06ed */
[----:B------:R-:W-:Y:S01]  /*1d50*/  @!P3 IADD3 R20, P1, R236, 0x10, RZ ;  /* 0x00000010ec14b810 */ /* 0x000fe20007f3e0ff */
[----:B------:R-:W-:Y:S01]  /*1d60*/  @!P0 IMAD.MOV.U32 R16, RZ, RZ, R14 ;  /* 0x000000ffff108224 */ /* 0x000fe200078e000e */
[C---:B------:R-:W-:Y:S01]  /*1d70*/  IADD3 R234, R26.reuse, 0x40, RZ ;  /* 0x000000401aea7810 */ /* 0x040fe20007ffe0ff */
[----:B------:R-:W-:Y:S01]  /*1d80*/  @!P0 IMAD.MOV.U32 R17, RZ, RZ, R15 ;  /* 0x000000ffff118224 */ /* 0x000fe200078e000f */
[----:B------:R-:W-:Y:S01]  /*1d90*/  IADD3 R233, R26, 0x50, RZ ;  /* 0x000000501ae97810 */ /* 0x000fe20007ffe0ff */
[----:B------:R-:W-:Y:S01]  /*1da0*/  IMAD.SHL.U32 R2, R2, 0x8, RZ ;  /* 0x0000000802027824 */ /* 0x000fe200078e00ff */
[----:B------:R-:W-:Y:S01]  /*1db0*/  ISETP.GE.AND P4, PT, R234, UR11, PT ;  /* 0x0000000bea007c0c */ /* 0x000fe2000bf86270 */
[----:B------:R-:W-:Y:S01]  /*1dc0*/  @!P3 IMAD.X R7, RZ, RZ, R237, P1 ;  /* 0x000000ffff07b224 */ /* 0x000fe200008e06ed */
[C---:B------:R-:W-:Y:S01]  /*1dd0*/  @!P5 IADD3 R8, P1, R236.reuse, 0x30, RZ ;  /* 0x00000030ec08d810 */ /* 0x040fe20007f3e0ff */
[----:B------:R-:W-:Y:S01]  /*1de0*/  @!P0 IMAD R11, R236, c[0x0][0x194], R11 ;  /* 0x00006500ec0b8a24 */ /* 0x000fe200078e020b */
[----:B------:R-:W-:Y:S01]  /*1df0*/  LOP3.LUT R235, R235, 0xfffffe00, R2, 0xf8, !PT ;  /* 0xfffffe00ebeb7812 */ /* 0x000fe200078ef802 */
[----:B------:R-:W-:Y:S01]  /*1e00*/  @!P6 IMAD R6, R6, c[0x0][0x190], RZ ;  /* 0x000064000606ea24 */ /* 0x000fe200078e02ff */
[----:B------:R-:W-:Y:S01]  /*1e10*/  IADD3 R232, R26, 0x60, RZ ;  /* 0x000000601ae87810 */ /* 0x000fe20007ffe0ff */
[----:B------:R-:W-:Y:S01]  /*1e20*/  @!P0 IMAD.WIDE.U32 R16, R236, c[0x0][0x190], R16 ;  /* 0x00006400ec108a25 */ /* 0x000fe200078e0010 */
[----:B------:R-:W-:-:S02]  /*1e30*/  IADD3 R231, R26, 0x70, RZ ;  /* 0x000000701ae77810 */ /* 0x000fc40007ffe0ff */
[----:B------:R-:W-:Y:S01]  /*1e40*/  LOP3.LUT R251, R251, 0x6, RZ, 0xc0, !PT ;  /* 0x00000006fbfb7812 */ /* 0x000fe200078ec0ff */
[----:B------:R-:W-:Y:S01]  /*1e50*/  @!P5 IMAD.X R2, RZ, RZ, R237, P1 ;  /* 0x000000ffff02d224 */ /* 0x000fe200008e06ed */
[----:B------:R-:W-:Y:S01]  /*1e60*/  @!P0 LEA R10, P1, R16, c[0x0][0x160], 0x1 ;  /* 0x00005800100a8a11 */ /* 0x000fe200078208ff */
[C---:B------:R-:W-:Y:S02]  /*1e70*/  @!P6 IMAD R6, R12.reuse, c[0x0][0x194], R6 ;  /* 0x000065000c06ea24 */ /* 0x040fe400078e0206 */
[----:B------:R-:W-:Y:S02]  /*1e80*/  @!P0 IMAD.IADD R11, R17, 0x1, R11 ;  /* 0x00000001110b8824 */ /* 0x000fe400078e020b */
[----:B------:R-:W-:-:S03]  /*1e90*/  @!P6 IMAD.WIDE.U32 R12, R12, c[0x0][0x190], R14 ;  /* 0x000064000c0cea25 */ /* 0x000fc600078e000e */
[----:B------:R-:W-:Y:S01]  /*1ea0*/  @!P0 LEA.HI.X R11, R16, c[0x0][0x164], R11, 0x1, P1 ;  /* 0x00005900100b8a11 */ /* 0x000fe200008f0c0b */
[----:B------:R-:W-:Y:S01]  /*1eb0*/  @!P5 IMAD R2, R2, c[0x0][0x190], RZ ;  /* 0x000064000202da24 */ /* 0x000fe200078e02ff */
[----:B------:R-:W-:Y:S01]  /*1ec0*/  @!P6 LEA R16, P2, R12, c[0x0][0x160], 0x1 ;  /* 0x000058000c10ea11 */ /* 0x000fe200078408ff */
[----:B------:R-:W-:Y:S02]  /*1ed0*/  @!P3 IMAD R7, R7, c[0x0][0x190], RZ ;  /* 0x000064000707ba24 */ /* 0x000fe400078e02ff */
[----:B------:R-:W-:Y:S02]  /*1ee0*/  @!P6 IMAD.IADD R6, R13, 0x1, R6 ;  /* 0x000000010d06e824 */ /* 0x000fe400078e0206 */
[----:B------:R-:W-:Y:S02]  /*1ef0*/  @!P5 IMAD R2, R8, c[0x0][0x194], R2 ;  /* 0x000065000802da24 */ /* 0x000fe400078e0202 */
[----:B------:R-:W-:Y:S01]  /*1f00*/  IMAD.SHL.U32 R235, R235, 0x2, RZ ;  /* 0x00000002ebeb7824 */ /* 0x000fe200078e00ff */
[----:B------:R-:W-:Y:S01]  /*1f10*/  @!P6 LEA.HI.X R17, R12, c[0x0][0x164], R6, 0x1, P2 ;  /* 0x000059000c11ea11 */ /* 0x000fe200010f0c06 */
[----:B------:R-:W-:Y:S01]  /*1f20*/  @!P3 IMAD R7, R20, c[0x0][0x194], R7 ;  /* 0x000065001407ba24 */ /* 0x000fe200078e0207 */
[----:B------:R-:W-:Y:S01]  /*1f30*/  ISETP.GE.AND P2, PT, R233, UR11, PT ;  /* 0x0000000be9007c0c */ /* 0x000fe2000bf46270 */
[--C-:B------:R-:W-:Y:S01]  /*1f40*/  @!P5 IMAD.WIDE.U32 R8, R8, c[0x0][0x190], R14.reuse ;  /* 0x000064000808da25 */ /* 0x100fe200078e000e */
[----:B------:R-:W-:Y:S01]  /*1f50*/  @!PT LDS RZ, [RZ] ;  /* 0x00000000fffff984 */ /* 0x000fe20000000800 */
[----:B------:R-:W-:Y:S01]  /*1f60*/  @!PT LDS RZ, [RZ] ;  /* 0x00000000fffff984 */ /* 0x000fe20000000800 */
[----:B------:R-:W-:Y:S01]  /*1f70*/  @!PT LDS RZ, [RZ] ;  /* 0x00000000fffff984 */ /* 0x000fe20000000800 */
[----:B------:R1:W-:Y:S03]  /*1f80*/  @!P0 LDGSTS.E.BYPASS.LTC128B.128 [R235], [R10.64] ;  /* 0x000000000aeb8fae */ /* 0x0003e6000b901d52 */
[----:B------:R-:W-:Y:S01]  /*1f90*/  @!P3 IMAD.WIDE.U32 R20, R20, c[0x0][0x190], R14 ;  /* 0x000064001414ba25 */ /* 0x000fe200078e000e */
[----:B------:R-:W-:-:S03]  /*1fa0*/  @!P5 LEA R12, P0, R8, c[0x0][0x160], 0x1 ;  /* 0x00005800080cda11 */ /* 0x000fc600078008ff */
[----:B------:R-:W-:Y:S01]  /*1fb0*/  @!P5 IMAD.IADD R2, R9, 0x1, R2 ;  /* 0x000000010902d824 */ /* 0x000fe200078e0202 */
[----:B------:R-:W-:Y:S01]  /*1fc0*/  @!P3 LEA R18, P1, R20, c[0x0][0x160], 0x1 ;  /* 0x000058001412ba11 */ /* 0x000fe200078208ff */
[----:B------:R-:W-:Y:S02]  /*1fd0*/  @!P3 IMAD.IADD R7, R21, 0x1, R7 ;  /* 0x000000011507b824 */ /* 0x000fe400078e0207 */
[----:B------:R-:W-:Y:S01]  /*1fe0*/  @!P2 IMAD.MOV.U32 R21, RZ, RZ, R15 ;  /* 0x000000ffff15a224 */ /* 0x000fe200078e000f */
[----:B------:R-:W-:Y:S02]  /*1ff0*/  @!P5 LEA.HI.X R13, R8, c[0x0][0x164], R2, 0x1, P0 ;  /* 0x00005900080dda11 */ /* 0x000fe400000f0c02 */
[----:B------:R-:W-:Y:S01]  /*2000*/  @!P3 LEA.HI.X R19, R20, c[0x0][0x164], R7, 0x1, P1 ;  /* 0x000059001413ba11 */ /* 0x000fe200008f0c07 */
[----:B------:R-:W-:Y:S01]  /*2010*/  @!P2 IMAD.MOV.U32 R20, RZ, RZ, R14 ;  /* 0x000000ffff14a224 */ /* 0x000fe200078e000e */
[----:B------:R-:W-:-:S03]  /*2020*/  ISETP.GE.AND P1, PT, R232, UR11, PT ;  /* 0x0000000be8007c0c */ /* 0x000fc6000bf26270 */
[----:B------:R2:W-:Y:S04]  /*2030*/  @!P3 LDGSTS.E.BYPASS.LTC128B.128 [R235+0x800], [R18.64] ;  /* 0x0080000012ebbfae */ /* 0x0005e8000b901d52 */
[----:B------:R3:W-:Y:S01]  /*2040*/  @!P6 LDGSTS.E.BYPASS.LTC128B.128 [R235+0x1000], [R16.64] ;  /* 0x0100000010ebefae */ /* 0x0007e2000b901d52 */
[----:B-1----:R-:W-:-:S03]  /*2050*/  @!P4 IADD3 R10, P0, R236, 0x40, RZ ;  /* 0x00000040ec0ac810 */ /* 0x002fc60007f1e0ff */
[----:B------:R1:W-:Y:S02]  /*2060*/  @!P5 LDGSTS.E.BYPASS.LTC128B.128 [R235+0x1800], [R12.64] ;  /* 0x018000000cebdfae */ /* 0x0003e4000b901d52 */
[C---:B------:R-:W-:Y:S01]  /*2070*/  @!P1 IADD3 R6, P3, R236.reuse, 0x60, RZ ;  /* 0x00000060ec069810 */ /* 0x040fe20007f7e0ff */
[----:B------:R-:W-:Y:S01]  /*2080*/  @!P4 IMAD.X R8, RZ, RZ, R237, P0 ;  /* 0x000000ffff08c224 */ /* 0x000fe200000e06ed */
[----:B------:R-:W-:-:S03]  /*2090*/  @!P2 IADD3 R2, P0, R236, 0x50, RZ ;  /* 0x00000050ec02a810 */ /* 0x000fc60007f1e0ff */
[--C-:B------:R-:W-:Y:S02]  /*20a0*/  @!P1 IMAD.X R7, RZ, RZ, R237.reuse, P3 ;  /* 0x000000ffff079224 */ /* 0x100fe400018e06ed */
[----:B------:R-:W-:Y:S02]  /*20b0*/  @!P4 IMAD R8, R8, c[0x0][0x190], RZ ;  /* 0x000064000808ca24 */ /* 0x000fe400078e02ff */
[----:B------:R-:W-:Y:S01]  /*20c0*/  @!P2 IMAD.X R9, RZ, RZ, R237, P0 ;  /* 0x000000ffff09a224 */ /* 0x000fe200000e06ed */
[----:B------:R-:W-:Y:S01]  /*20d0*/  ISETP.GE.AND P0, PT, R231, UR11, PT ;  /* 0x0000000be7007c0c */ /* 0x000fe2000bf06270 */
[----:B------:R-:W-:Y:S02]  /*20e0*/  @!P4 IMAD R8, R10, c[0x0][0x194], R8 ;  /* 0x000065000a08ca24 */ /* 0x000fe400078e0208 */
[----:B------:R-:W-:Y:S02]  /*20f0*/  @!P2 IMAD R9, R9, c[0x0][0x190], RZ ;  /* 0x000064000909aa24 */ /* 0x000fe400078e02ff */
[----:B------:R-:W-:-:S04]  /*2100*/  @!P2 IMAD.WIDE.U32 R20, R2, c[0x0][0x190], R20 ;  /* 0x000064000214aa25 */ /* 0x000fc800078e0014 */
[----:B--2---:R-:W-:Y:S02]  /*2110*/  @!P4 IMAD.MOV.U32 R18, RZ, RZ, R14 ;  /* 0x000000ffff12c224 */ /* 0x004fe400078e000e */
[----:B------:R-:W-:Y:S02]  /*2120*/  @!P4 IMAD.MOV.U32 R19, RZ, RZ, R15 ;  /* 0x000000ffff13c224 */ /* 0x000fe400078e000f */
[----:B------:R-:W-:Y:S02]  /*2130*/  @!P2 IMAD R9, R2, c[0x0][0x194], R9 ;  /* 0x000065000209aa24 */ /* 0x000fe400078e0209 */
[----:B------:R-:W-:-:S04]  /*2140*/  @!P4 IMAD.WIDE.U32 R18, R10, c[0x0][0x190], R18 ;  /* 0x000064000a12ca25 */ /* 0x000fc800078e0012 */
[----:B------:R-:W-:Y:S01]  /*2150*/  @!P4 IMAD.IADD R8, R19, 0x1, R8 ;  /* 0x000000011308c824 */ /* 0x000fe200078e0208 */
[C---:B------:R-:W-:Y:S01]  /*2160*/  @!P4 LEA R10, P3, R18.reuse, c[0x0][0x160], 0x1 ;  /* 0x00005800120aca11 */ /* 0x040fe200078608ff */
[----:B------:R-:W-:Y:S02]  /*2170*/  @!P1 IMAD R7, R7, c[0x0][0x190], RZ ;  /* 0x0000640007079a24 */ /* 0x000fe400078e02ff */
[----:B------:R-:W-:Y:S01]  /*2180*/  @!P1 IMAD.MOV.U32 R19, RZ, RZ, R15 ;  /* 0x000000ffff139224 */ /* 0x000fe200078e000f */
[----:B------:R-:W-:Y:S01]  /*2190*/  @!P4 LEA.HI.X R11, R18, c[0x0][0x164], R8, 0x1, P3 ;  /* 0x00005900120bca11 */ /* 0x000fe200018f0c08 */
[----:B------:R-:W-:Y:S01]  /*21a0*/  @!P1 IMAD.MOV.U32 R18, RZ, RZ, R14 ;  /* 0x000000ffff129224 */ /* 0x000fe200078e000e */
[----:B------:R-:W-:Y:S01]  /*21b0*/  @!P0 IADD3 R2, P3, R236, 0x70, RZ ;  /* 0x00000070ec028810 */ /* 0x000fe20007f7e0ff */
[C---:B------:R-:W-:Y:S02]  /*21c0*/  @!P1 IMAD R7, R6.reuse, c[0x0][0x194], R7 ;  /* 0x0000650006079a24 */ /* 0x040fe400078e0207 */
[----:B------:R-:W-:Y:S01]  /*21d0*/  @!P1 IMAD.WIDE.U32 R18, R6, c[0x0][0x190], R18 ;  /* 0x0000640006129a25 */ /* 0x000fe200078e0012 */
[----:B------:R2:W-:Y:S03]  /*21e0*/  @!P4 LDGSTS.E.BYPASS.LTC128B.128 [R235+0x2000], [R10.64] ;  /* 0x020000000aebcfae */ /* 0x0005e6000b901d52 */
[----:B------:R-:W-:Y:S01]  /*21f0*/  @!P0 IMAD.X R6, RZ, RZ, R237, P3 ;  /* 0x000000ffff068224 */ /* 0x000fe200018e06ed */
[----:B------:R-:W-:Y:S01]  /*2200*/  @!P2 LEA R8, P3, R20, c[0x0][0x160], 0x1 ;  /* 0x000058001408aa11 */ /* 0x000fe200078608ff */
[----:B------:R-:W-:-:S02]  /*2210*/  @!P2 IMAD.IADD R9, R21, 0x1, R9 ;  /* 0x000000011509a824 */ /* 0x000fc400078e0209 */
[----:B------:R-:W-:Y:S02]  /*2220*/  @!P0 IMAD R6, R6, c[0x0][0x190], RZ ;  /* 0x0000640006068a24 */ /* 0x000fe400078e02ff */
[----:B------:R-:W-:Y:S01]  /*2230*/  @!P1 IMAD.IADD R7, R19, 0x1, R7 ;  /* 0x0000000113079824 */ /* 0x000fe200078e0207 */
[----:B------:R-:W-:Y:S01]  /*2240*/  @!P2 LEA.HI.X R9, R20, c[0x0][0x164], R9, 0x1, P3 ;  /* 0x000059001409aa11 */ /* 0x000fe200018f0c09 */
[----:B------:R-:W-:Y:S01]  /*2250*/  @!P0 IMAD R6, R2, c[0x0][0x194], R6 ;  /* 0x0000650002068a24 */ /* 0x000fe200078e0206 */
[----:B------:R-:W-:Y:S01]  /*2260*/  @!P1 LEA R20, P3, R18, c[0x0][0x160], 0x1 ;  /* 0x0000580012149a11 */ /* 0x000fe200078608ff */
[----:B------:R-:W-:Y:S02]  /*2270*/  @!P0 IMAD.WIDE.U32 R22, R2, c[0x0][0x190], R14 ;  /* 0x0000640002168a25 */ /* 0x000fe400078e000e */
[----:B------:R4:W-:Y:S01]  /*2280*/  @!P2 LDGSTS.E.BYPASS.LTC128B.128 [R235+0x2800], [R8.64] ;  /* 0x0280000008ebafae */ /* 0x0009e2000b901d52 */
[----:B------:R-:W-:Y:S01]  /*2290*/  @!P1 LEA.HI.X R21, R18, c[0x0][0x164], R7, 0x1, P3 ;  /* 0x0000590012159a11 */ /* 0x000fe200018f0c07 */
[----:B------:R-:W-:Y:S01]  /*22a0*/  @!P0 IMAD.IADD R6, R23, 0x1, R6 ;  /* 0x0000000117068824 */ /* 0x000fe200078e0206 */
[----:B------:R-:W-:Y:S01]  /*22b0*/  @!P0 LEA R14, P3, R22, c[0x0][0x160], 0x1 ;  /* 0x00005800160e8a11 */ /* 0x000fe200078608ff */
[----:B------:R-:W-:-:S02]  /*22c0*/  IMAD R2, R27, c[0x0][0x198], RZ ;  /* 0x000066001b027a24 */ /* 0x000fc400078e02ff */
[----:B------:R-:W-:Y:S01]  /*22d0*/  IMAD.WIDE.U32 R18, R26, c[0x0][0x198], R28 ;  /* 0x000066001a127a25 */ /* 0x000fe200078e001c */
[----:B------:R-:W-:Y:S01]  /*22e0*/  @!P0 LEA.HI.X R15, R22, c[0x0][0x164], R6, 0x1, P3 ;  /* 0x00005900160f8a11 */ /* 0x000fe200018f0c06 */
[----:B------:R5:W-:Y:S01]  /*22f0*/  @!P1 LDGSTS.E.BYPASS.LTC128B.128 [R235+0x3000], [R20.64] ;  /* 0x0300000014eb9fae */ /* 0x000be2000b901d52 */
[----:B------:R-:W-:Y:S01]  /*2300*/  SHF.R.S32.HI R6, RZ, 0x1f, R70 ;  /* 0x0000001fff067819 */ /* 0x000fe20000011446 */
[----:B------:R-:W-:Y:S01]  /*2310*/  IMAD R2, R26, c[0x0][0x19c], R2 ;  /* 0x000067001a027a24 */ /* 0x000fe200078e0202 */
[----:B------:R-:W-:Y:S01]  /*2320*/  IADD3 R238, P3, R18, UR22, RZ ;  /* 0x0000001612ee7c10 */ /* 0x000fe2000ff7e0ff */
[----:B-1----:R-:W-:Y:S01]  /*2330*/  IMAD.U32 R12, RZ, RZ, UR12 ;  /* 0x0000000cff0c7e24 */ /* 0x002fe2000f8e00ff */
[----:B------:R1:W-:Y:S01]  /*2340*/  @!P0 LDGSTS.E.BYPASS.LTC128B.128 [R235+0x3800], [R14.64] ;  /* 0x038000000eeb8fae */ /* 0x0003e2000b901d52 */
[----:B------:R-:W-:Y:S01]  /*2350*/  IMAD R248, R6, c[0x0][0x1b0], RZ ;  /* 0x00006c0006f87a24 */ /* 0x000fe200078e02ff */
[----:B------:R-:W-:Y:S01]  /*2360*/  IADD3.X R239, R19, UR7, R2, P3, !PT ;  /* 0x0000000713ef7c10 */ /* 0x000fe20009ffe402 */
[----:B------:R-:W-:Y:S01]  /*2370*/  ULDC.64 UR6, c[0x0][0x198] ;  /* 0x0000660000067ab9 */ /* 0x000fe20000000a00 */
[----:B------:R-:W-:Y:S01]  /*2380*/  IMAD.MOV.U32 R2, RZ, RZ, c[0x0][0x19c] ;  /* 0x00006700ff027624 */ /* 0x000fe200078e00ff */
[----:B------:R-:W-:Y:S01]  /*2390*/  USHF.L.U64.HI UR20, UR6, UR15, UR7 ;  /* 0x0000000f06147299 */ /* 0x000fe20008010207 */
[C---:B------:R-:W-:Y:S01]  /*23a0*/  IMAD R248, R70.reuse, c[0x0][0x1b4], R248 ;  /* 0x00006d0046f87a24 */ /* 0x040fe200078e02f8 */
[----:B------:R-:W-:Y:S01]  /*23b0*/  UIMAD UR7, UR12, -0x80, UR14 ;  /* 0xffffff800c0778a4 */ /* 0x000fe2000f8e020e */
[----:B------:R-:W-:Y:S01]  /*23c0*/  IMAD.WIDE.U32 R238, R70, c[0x0][0x1b0], R238 ;  /* 0x00006c0046ee7a25 */ /* 0x000fe200078e00ee */
[----:B------:R-:W-:-:S02]  /*23d0*/  USHF.L.U32 UR22, UR6, 0x7, URZ ;  /* 0x0000000706167899 */ /* 0x000fc4000800063f */
[----:B------:R-:W-:Y:S01]  /*23e0*/  UIMAD UR4, UR20, UR12, URZ ;  /* 0x0000000c140472a4 */ /* 0x000fe2000f8e023f */
[----:B------:R-:W-:Y:S01]  /*23f0*/  IMAD.IADD R249, R239, 0x1, R248 ;  /* 0x00000001eff97824 */ /* 0x000fe200078e02f8 */
[----:B------:R-:W-:Y:S01]  /*2400*/  ISETP.GE.AND P5, PT, R5, UR7, PT ;  /* 0x0000000705007c0c */ /* 0x000fe2000bfa6270 */
[----:B------:R-:W-:Y:S01]  /*2410*/  IMAD.MOV.U32 R248, RZ, RZ, R238 ;  /* 0x000000fffff87224 */ /* 0x000fe200078e00ee */
[----:B------:R-:W-:Y:S01]  /*2420*/  UIMAD UR4, UR17, UR22, UR4 ;  /* 0x00000016110472a4 */ /* 0x000fe2000f8e0204 */
[----:B------:R-:W-:Y:S01]  /*2430*/  ISETP.GE.AND P6, PT, R4, UR7, PT ;  /* 0x0000000704007c0c */ /* 0x000fe2000bfc6270 */
[----:B--2---:R-:W-:Y:S01]  /*2440*/  IMAD.U32 R10, RZ, RZ, UR6 ;  /* 0x00000006ff0a7e24 */ /* 0x004fe2000f8e00ff */
[----:B------:R-:W-:Y:S01]  /*2450*/  ISETP.GE.AND P4, PT, R3, UR7, PT ;  /* 0x0000000703007c0c */ /* 0x000fe2000bf86270 */
[----:B------:R-:W-:-:S04]  /*2460*/  IMAD.WIDE.U32 R12, R12, UR22, R248 ;  /* 0x000000160c0c7c25 */ /* 0x000fc8000f8e00f8 */
[----:B------:R-:W-:Y:S01]  /*2470*/  IMAD.U32 R7, RZ, RZ, UR6 ;  /* 0x00000006ff077e24 */ /* 0x000fe2000f8e00ff */
[----:B------:R-:W-:Y:S01]  /*2480*/  IADD3 R13, R13, UR4, RZ ;  /* 0x000000040d0d7c10 */ /* 0x000fe2000fffe0ff */
[----:B------:R-:W-:Y:S01]  /*2490*/  UIMAD.WIDE.U32 UR4, UR6, 0x20, URZ ;  /* 0x00000020060478a5 */ /* 0x000fe2000f8e003f */
[----:B------:R-:W-:Y:S01]  /*24a0*/  @!P5 LEA R10, P3, R10, R12, 0x4 ;  /* 0x0000000c0a0ad211 */ /* 0x000fe200078620ff */
[----:B----4-:R-:W-:Y:S02]  /*24b0*/  IMAD.SHL.U32 R8, R2, 0x20, RZ ;  /* 0x0000002002087824 */ /* 0x010fe400078e00ff */
[----:B------:R-:W-:Y:S01]  /*24c0*/  IMAD R6, R6, c[0x0][0x1b8], RZ ;  /* 0x00006e0006067a24 */ /* 0x000fe200078e02ff */
[----:B------:R-:W-:Y:S02]  /*24d0*/  @!P5 LEA.HI.X R7, R7, R13, R2, 0x4, P3 ;  /* 0x0000000d0707d211 */ /* 0x000fe400018f2402 */
[----:B------:R-:W-:Y:S02]  /*24e0*/  @!P5 LEA R18, P2, R10, c[0x0][0x168], 0x1 ;  /* 0x00005a000a12da11 */ /* 0x000fe400078408ff */
[----:B------:R-:W-:-:S02]  /*24f0*/  @!P6 IADD3 R9, P3, R12, UR4, RZ ;  /* 0x000000040c09ec10 */ /* 0x000fc4000ff7e0ff */
[----:B------:R-:W-:Y:S01]  /*2500*/  @!P5 LEA.HI.X R19, R10, c[0x0][0x16c], R7, 0x1, P2 ;  /* 0x00005b000a13da11 */ /* 0x000fe200010f0c07 */
[----:B------:R-:W-:Y:S01]  /*2510*/  IMAD.U32 R7, RZ, RZ, UR6 ;  /* 0x00000006ff077e24 */ /* 0x000fe2000f8e00ff */
[----:B------:R-:W-:Y:S02]  /*2520*/  ISETP.GE.AND P5, PT, R26, UR7, PT ;  /* 0x000000071a007c0c */ /* 0x000fe4000bfa6270 */
[----:B------:R-:W-:Y:S01]  /*2530*/  @!P6 IADD3.X R8, R13, UR5, R8, P3, !PT ;  /* 0x000000050d08ec10 */ /* 0x000fe20009ffe408 */
[----:B------:R-:W-:Y:S01]  /*2540*/  ULDC.64 UR4, c[0x0][0x1a0] ;  /* 0x0000680000047ab9 */ /* 0x000fe20000000a00 */
[C---:B---3--:R-:W-:Y:S01]  /*2550*/  @!P6 LEA R16, P2, R9.reuse, c[0x0][0x168], 0x1 ;  /* 0x00005a000910ea11 */ /* 0x048fe200078408ff */
[----:B------:R-:W-:Y:S01]  /*2560*/  USHF.L.U64.HI UR5, UR4, UR15, UR5 ;  /* 0x0000000f04057299 */ /* 0x000fe20008010205 */
[----:B------:R-:W-:Y:S01]  /*2570*/  ISETP.GE.AND P3, PT, R234, UR7, PT ;  /* 0x00000007ea007c0c */ /* 0x000fe2000bf66270 */
[----:B------:R-:W-:Y:S01]  /*2580*/  USHF.L.U32 UR15, UR4, 0x7, URZ ;  /* 0x00000007040f7899 */ /* 0x000fe2000800063f */
[----:B------:R-:W-:Y:S01]  /*2590*/  @!P6 LEA.HI.X R17, R9, c[0x0][0x16c], R8, 0x1, P2 ;  /* 0x00005b000911ea11 */ /* 0x000fe200010f0c08 */
[----:B------:R-:W-:Y:S01]  /*25a0*/  @!P4 IMAD.WIDE.U32 R8, R7, 0x30, R12 ;  /* 0x000000300708c825 */ /* 0x000fe200078e000c */
[----:B------:R-:W-:-:S03]  /*25b0*/  ISETP.GE.AND P2, PT, R233, UR7, PT ;  /* 0x00000007e9007c0c */ /* 0x000fc6000bf46270 */
[----:B------:R-:W-:Y:S01]  /*25c0*/  @!P4 IMAD R7, R2, 0x30, RZ ;  /* 0x000000300207c824 */ /* 0x000fe200078e02ff */
[----:B------:R-:W-:Y:S02]  /*25d0*/  @!P5 LEA R10, P1, R12, c[0x0][0x168], 0x1 ;  /* 0x00005a000c0ada11 */ /* 0x000fe400078208ff */
[----:B-1----:R-:W-:Y:S01]  /*25e0*/  @!P4 LEA R14, P0, R8, c[0x0][0x168], 0x1 ;  /* 0x00005a00080eca11 */ /* 0x002fe200078008ff */
[----:B------:R-:W-:Y:S01]  /*25f0*/  @!P4 IMAD.IADD R7, R9, 0x1, R7 ;  /* 0x000000010907c824 */ /* 0x000fe200078e0207 */
[----:B------:R-:W-:Y:S01]  /*2600*/  @!P5 LEA.HI.X R11, R12, c[0x0][0x16c], R13, 0x1, P1 ;  /* 0x00005b000c0bda11 */ /* 0x000fe200008f0c0d */
[----:B------:R-:W-:Y:S01]  /*2610*/  IMAD.U32 R9, RZ, RZ, UR6 ;  /* 0x00000006ff097e24 */ /* 0x000fe2000f8e00ff */
[----:B------:R-:W-:Y:S02]  /*2620*/  ISETP.GE.AND P1, PT, R232, UR7, PT ;  /* 0x00000007e8007c0c */ /* 0x000fe4000bf26270 */
[----:B------:R-:W-:Y:S01]  /*2630*/  @!P4 LEA.HI.X R15, R8, c[0x0][0x16c], R7, 0x1, P0 ;  /* 0x00005b00080fca11 */ /* 0x000fe200000f0c07 */
[----:B------:R-:W-:Y:S01]  /*2640*/  IMAD.U32 R8, RZ, RZ, UR6 ;  /* 0x00000006ff087e24 */ /* 0x000fe2000f8e00ff */
[----:B------:R-:W-:Y:S01]  /*2650*/  @!P3 LEA R9, P0, R9, R12, 0x6 ;  /* 0x0000000c0909b211 */ /* 0x000fe200078030ff */
[----:B------:R-:W-:Y:S01]  /*2660*/  IMAD.U32 R7, RZ, RZ, UR6 ;  /* 0x00000006ff077e24 */ /* 0x000fe2000f8e00ff */
[----:B------:R1:W-:Y:S01]  /*2670*/  @!P5 LDGSTS.E.BYPASS.LTC128B.128 [R235+0x4000], [R10.64] ;  /* 0x040000000aebdfae */ /* 0x0003e2000b901d52 */
[----:B------:R-:W-:Y:S01]  /*2680*/  @!P2 IMAD.MOV.U32 R24, RZ, RZ, R12 ;  /* 0x000000ffff18a224 */ /* 0x000fe200078e000c */
[----:B------:R-:W-:Y:S01]  /*2690*/  @!P3 LEA.HI.X R8, R8, R13, R2, 0x6, P0 ;  /* 0x0000000d0808b211 */ /* 0x000fe200000f3402 */
[----:B------:R-:W-:Y:S01]  /*26a0*/  @!P2 IMAD.MOV.U32 R25, RZ, RZ, R13 ;  /* 0x000000ffff19a224 */ /* 0x000fe200078e000d */
[----:B------:R-:W-:-:S03]  /*26b0*/  ISETP.GE.AND P5, PT, R5, UR7, PT ;  /* 0x0000000705007c0c */ /* 0x000fc6000bfa6270 */
[----:B------:R-:W-:-:S04]  /*26c0*/  @!P2 IMAD.WIDE.U32 R24, R7, 0x50, R24 ;  /* 0x000000500718a825 */ /* 0x000fc800078e0018 */
[----:B------:R-:W-:Y:S02]  /*26d0*/  @!P2 IMAD R7, R2, 0x50, RZ ;  /* 0x000000500207a824 */ /* 0x000fe400078e02ff */
[----:B------:R-:W-:Y:S02]  /*26e0*/  @!P1 IMAD.MOV.U32 R22, RZ, RZ, R12 ;  /* 0x000000ffff169224 */ /* 0x000fe400078e000c */
[----:B------:R-:W-:Y:S02]  /*26f0*/  @!P2 IMAD.IADD R7, R25, 0x1, R7 ;  /* 0x000000011907a824 */ /* 0x000fe400078e0207 */
[----:B------:R-:W-:Y:S01]  /*2700*/  @!P1 IMAD.MOV.U32 R23, RZ, RZ, R13 ;  /* 0x000000ffff179224 */ /* 0x000fe200078e000d */
[----:B------:R2:W-:Y:S04]  /*2710*/  @!P5 LDGSTS.E.BYPASS.LTC128B.128 [R235+0x4800], [R18.64] ;  /* 0x0480000012ebdfae */ /* 0x0005e8000b901d52 */
[----:B------:R3:W-:Y:S04]  /*2720*/  @!P6 LDGSTS.E.BYPASS.LTC128B.128 [R235+0x5000], [R16.64] ;  /* 0x0500000010ebefae */ /* 0x0007e8000b901d52 */
[----:B------:R4:W-:Y:S01]  /*2730*/  @!P4 LDGSTS.E.BYPASS.LTC128B.128 [R235+0x5800], [R14.64] ;  /* 0x058000000eebcfae */ /* 0x0009e2000b901d52 */
[----:B-1----:R-:W-:-:S04]  /*2740*/  @!P3 LEA R10, P0, R9, c[0x0][0x168], 0x1 ;  /* 0x00005a00090aba11 */ /* 0x002fc800078008ff */
[----:B------:R-:W-:Y:S01]  /*2750*/  @!P3 LEA.HI.X R11, R9, c[0x0][0x16c], R8, 0x1, P0 ;  /* 0x00005b00090bba11 */ /* 0x000fe200000f0c08 */
[----:B------:R-:W-:Y:S01]  /*2760*/  IMAD.U32 R8, RZ, RZ, UR6 ;  /* 0x00000006ff087e24 */ /* 0x000fe2000f8e00ff */
[----:B-----5:R-:W-:Y:S01]  /*2770*/  @!P2 LEA R20, P0, R24, c[0x0][0x168], 0x1 ;  /* 0x00005a001814aa11 */ /* 0x020fe200078008ff */
[----:B------:R-:W-:Y:S02]  /*2780*/  @!P1 IMAD R9, R2, 0x60, RZ ;  /* 0x0000006002099824 */ /* 0x000fe400078e02ff */
[----:B------:R-:W-:Y:S01]  /*2790*/  @!P1 IMAD.WIDE.U32 R22, R8, 0x60, R22 ;  /* 0x0000006008169825 */ /* 0x000fe200078e0016 */
[----:B------:R-:W-:Y:S01]  /*27a0*/  @!P2 LEA.HI.X R21, R24, c[0x0][0x16c], R7, 0x1, P0 ;  /* 0x00005b001815aa11 */ /* 0x000fe200000f0c07 */
[----:B------:R1:W-:Y:S01]  /*27b0*/  @!P3 LDGSTS.E.BYPASS.LTC128B.128 [R235+0x6000], [R10.64] ;  /* 0x060000000aebbfae */ /* 0x0003e2000b901d52 */
[----:B------:R-:W-:Y:S01]  /*27c0*/  ISETP.GE.AND P0, PT, R231, UR7, PT ;  /* 0x00000007e7007c0c */ /* 0x000fe2000bf06270 */
[----:B------:R-:W-:Y:S01]  /*27d0*/  IMAD R8, R27, c[0x0][0x1a0], RZ ;  /* 0x000068001b087a24 */ /* 0x000fe200078e02ff */
[----:B------:R-:W-:Y:S01]  /*27e0*/  ISETP.GE.AND P3, PT, R3, UR7, PT ;  /* 0x0000000703007c0c */ /* 0x000fe2000bf66270 */
[----:B------:R-:W-:Y:S01]  /*27f0*/  @!P1 IMAD.IADD R9, R23, 0x1, R9 ;  /* 0x0000000117099824 */ /* 0x000fe200078e0209 */
[----:B------:R5:W-:Y:S01]  /*2800*/  @!P2 LDGSTS.E.BYPASS.LTC128B.128 [R235+0x6800], [R20.64] ;  /* 0x0680000014ebafae */ /* 0x000be2000b901d52 */
[----:B------:R-:W-:-:S02]  /*2810*/  IMAD R8, R26, c[0x0][0x1a4], R8 ;  /* 0x000069001a087a24 */ /* 0x000fc400078e0208 */
[----:B--2---:R-:W-:Y:S01]  /*2820*/  IMAD.WIDE.U32 R18, R26, c[0x0][0x1a0], R28 ;  /* 0x000068001a127a25 */ /* 0x004fe200078e001c */
[----:B---3--:R-:W-:-:S03]  /*2830*/  @!P1 LEA R16, P5, R22, c[0x0][0x168], 0x1 ;  /* 0x00005a0016109a11 */ /* 0x008fc600078a08ff */
[----:B------:R-:W-:Y:S01]  /*2840*/  IMAD.U32 R7, RZ, RZ, UR6 ;  /* 0x00000006ff077e24 */ /* 0x000fe2000f8e00ff */
[----:B------:R-:W-:Y:S01]  /*2850*/  IADD3 R18, P6, R18, UR24, RZ ;  /* 0x0000001812127c10 */ /* 0x000fe2000ffde0ff */
[----:B------:R-:W-:Y:S01]  /*2860*/  UIMAD.WIDE.U32 UR24, UR4, 0x20, URZ ;  /* 0x00000020041878a5 */ /* 0x000fe2000f8e003f */
[----:B------:R-:W-:Y:S01]  /*2870*/  @!P1 LEA.HI.X R17, R22, c[0x0][0x16c], R9, 0x1, P5 ;  /* 0x00005b0016119a11 */ /* 0x000fe200028f0c09 */
[----:B------:R-:W-:Y:S01]  /*2880*/  @!P0 IMAD.MOV.U32 R9, RZ, RZ, R13 ;  /* 0x000000ffff098224 */ /* 0x000fe200078e000d */
[----:B------:R-:W-:Y:S01]  /*2890*/  IADD3.X R19, R19, UR21, R8, P6, !PT ;  /* 0x0000001513137c10 */ /* 0x000fe2000b7fe408 */
[----:B------:R-:W-:Y:S01]  /*28a0*/  @!P0 IMAD.MOV.U32 R8, RZ, RZ, R12 ;  /* 0x000000ffff088224 */ /* 0x000fe200078e000c */
[----:B------:R-:W-:Y:S01]  /*28b0*/  ISETP.GE.AND P5, PT, R5, UR7, PT ;  /* 0x0000000705007c0c */ /* 0x000fe2000bfa6270 */
[----:B------:R-:W-:Y:S01]  /*28c0*/  @!P0 IMAD R5, R2, 0x70, RZ ;  /* 0x0000007002058824 */ /* 0x000fe200078e02ff */
[----:B------:R2:W-:Y:S01]  /*28d0*/  @!P1 LDGSTS.E.BYPASS.LTC128B.128 [R235+0x7000], [R16.64] ;  /* 0x0700000010eb9fae */ /* 0x0005e2000b901d52 */
[----:B------:R-:W-:Y:S01]  /*28e0*/  @!P0 IMAD.WIDE.U32 R8, R7, 0x70, R8 ;  /* 0x0000007007088825 */ /* 0x000fe200078e0008 */
[----:B------:R-:W-:Y:S01]  /*28f0*/  ISETP.GE.AND P6, PT, R4, UR7, PT ;  /* 0x0000000704007c0c */ /* 0x000fe2000bfc6270 */
[----:B------:R-:W-:-:S02]  /*2900*/  UIMAD UR21, UR5, UR12, URZ ;  /* 0x0000000c051572a4 */ /* 0x000fc4000f8e023f */
[----:B------:R-:W-:Y:S01]  /*2910*/  @!P0 IMAD.IADD R5, R9, 0x1, R5 ;  /* 0x0000000109058824 */ /* 0x000fe200078e0205 */
[----:B------:R-:W-:Y:S01]  /*2920*/  @!P0 LEA R12, P4, R8, c[0x0][0x168], 0x1 ;  /* 0x00005a00080c8a11 */ /* 0x000fe200078808ff */
[C---:B------:R-:W-:Y:S01]  /*2930*/  IMAD R4, R70.reuse, c[0x0][0x1bc], R6 ;  /* 0x00006f0046047a24 */ /* 0x040fe200078e0206 */
[----:B------:R-:W-:Y:S01]  /*2940*/  UIMAD UR21, UR17, UR15, UR21 ;  /* 0x0000000f111572a4 */ /* 0x000fe2000f8e0215 */
[----:B------:R-:W-:Y:S01]  /*2950*/  IMAD.WIDE.U32 R70, R70, c[0x0][0x1b8], R18 ;  /* 0x00006e0046467a25 */ /* 0x000fe200078e0012 */
[----:B------:R-:W-:Y:S01]  /*2960*/  @!P0 LEA.HI.X R13, R8, c[0x0][0x16c], R5, 0x1, P4 ;  /* 0x00005b00080d8a11 */ /* 0x000fe200020f0c05 */
[----:B------:R-:W-:Y:S01]  /*2970*/  ULDC UR17, c[0x0][0x2e4] ;  /* 0x0000b90000117ab9 */ /* 0x000fe20000000800 */
[-C--:B------:R-:W-:Y:S01]  /*2980*/  LEA.HI R6, R184, R68.reuse, RZ, 0x4 ;  /* 0x00000044b8067211 */ /* 0x080fe200078f20ff */
[----:B------:R-:W-:Y:S01]  /*2990*/  IMAD.IADD R25, R71, 0x1, R4 ;  /* 0x0000000147197824 */ /* 0x000fe200078e0204 */
[----:B------:R-:W-:Y:S01]  /*29a0*/  ISETP.GE.AND P4, PT, R234, UR7, PT ;  /* 0x00000007ea007c0c */ /* 0x000fe2000bf86270 */
[----:B------:R3:W-:Y:S01]  /*29b0*/  @!P0 LDGSTS.E.BYPASS.LTC128B.128 [R235+0x7800], [R12.64] ;  /* 0x078000000ceb8fae */ /* 0x0007e2000b901d52 */
[----:B-1----:R-:W-:Y:S01]  /*29c0*/  IMAD.U32 R10, RZ, RZ, UR12 ;  /* 0x0000000cff0a7e24 */ /* 0x002fe2000f8e00ff */
[----:B------:R-:W-:Y:S01]  /*29d0*/  ISETP.GE.AND P0, PT, R26, UR7, PT ;  /* 0x000000071a007c0c */ /* 0x000fe2000bf06270 */
[----:B------:R-:W-:Y:S01]  /*29e0*/  IMAD.MOV.U32 R24, RZ, RZ, R70 ;  /* 0x000000ffff187224 */ /* 0x000fe200078e0046 */
[----:B------:R-:W0:Y:S01]  /*29f0*/  LDGDEPBAR ;  /* 0x00000000000079af */ /* 0x000e220000000000 */
[----:B------:R-:W-:Y:S01]  /*2a00*/  IMAD.U32 R8, RZ, RZ, UR4 ;  /* 0x00000004ff087e24 */ /* 0x000fe2000f8e00ff */
[----:B------:R-:W-:Y:S01]  /*2a10*/  SHF.R.S32.HI R9, RZ, 0x4, R6 ;  /* 0x00000004ff097819 */ /* 0x000fe20000011406 */
[----:B------:R-:W-:Y:S01]  /*2a20*/  IMAD.WIDE.U32 R10, R10, UR15, R24 ;  /* 0x0000000f0a0a7c25 */ /* 0x000fe2000f8e0018 */
[----:B------:R1:W-:Y:S01]  /*2a30*/  STL.64 [R1+0x8], R24 ;  /* 0x0000081801007387 */ /* 0x0003e20000100a00 */
[----:B------:R-:W-:Y:S01]  /*2a40*/  LEA.HI R184, R184, R68, RZ, 0x5 ;  /* 0x00000044b8b87211 */ /* 0x000fe200078f28ff */
[----:B------:R-:W-:Y:S01]  /*2a50*/  UIADD3 UR17, UR14, -UR17, -UR16 ;  /* 0x800000110e117290 */ /* 0x000fe2000fffe810 */
[----:B------:R-:W-:Y:S01]  /*2a60*/  IMAD.MOV.U32 R7, RZ, RZ, c[0x0][0x1a4] ;  /* 0x00006900ff077624 */ /* 0x000fe200078e00ff */
[----:B------:R-:W-:Y:S01]  /*2a70*/  @!P5 LEA R8, P1, R8, R10, 0x4 ;  /* 0x0000000a0808d211 */ /* 0x000fe200078220ff */
[----:B------:R-:W-:Y:S01]  /*2a80*/  IMAD.U32 R4, RZ, RZ, UR4 ;  /* 0x00000004ff047e24 */ /* 0x000fe2000f8e00ff */
[----:B------:R-:W-:Y:S01]  /*2a90*/  IADD3 R11, R11, UR21, RZ ;  /* 0x000000150b0b7c10 */ /* 0x000fe2000fffe0ff */
[----:B-----5:R-:W-:Y:S01]  /*2aa0*/  IMAD.U32 R20, RZ, RZ, UR4 ;  /* 0x00000004ff147e24 */ /* 0x020fe2000f8e00ff */
[----:B------:R-:W-:Y:S01]  /*2ab0*/  LEA.HI R229, R6, R9, RZ, 0x1 ;  /* 0x0000000906e57211 */ /* 0x000fe200078f08ff */
[----:B------:R-:W-:Y:S01]  /*2ac0*/  UIADD3 UR21, UR14, 0x1, -UR16 ;  /* 0x000000010e157890 */ /* 0x000fe2000fffe810 */
[----:B------:R-:W-:Y:S01]  /*2ad0*/  @!P5 LEA.HI.X R3, R4, R11, R7, 0x4, P1 ;  /* 0x0000000b0403d211 */ /* 0x000fe200008f2407 */
[----:B------:R-:W-:Y:S01]  /*2ae0*/  IMAD.SHL.U32 R4, R7, 0x20, RZ ;  /* 0x0000002007047824 */ /* 0x000fe200078e00ff */
[----:B------:R-:W-:-:S02]  /*2af0*/  @!P6 IADD3 R5, P1, R10, UR24, RZ ;  /* 0x000000180a05ec10 */ /* 0x000fc4000ff3e0ff */
[----:B------:R-:W-:Y:S02]  /*2b00*/  LOP3.LUT R6, R6, 0xfffffff0, RZ, 0xc0, !PT ;  /* 0xfffffff006067812 */ /* 0x000fe400078ec0ff */
[----:B------:R-:W-:Y:S02]  /*2b10*/  @!P6 IADD3.X R4, R11, UR25, R4, P1, !PT ;  /* 0x000000190b04ec10 */ /* 0x000fe40008ffe404 */
[----:B------:R-:W-:Y:S01]  /*2b20*/  @!P6 LEA R22, P1, R5, c[0x0][0x170], 0x1 ;  /* 0x00005c000516ea11 */ /* 0x000fe200078208ff */
[----:B------:R-:W-:-:S04]  /*2b30*/  DEPBAR.LE SB0, 0x0 ;  /* 0x000080000000791a */ /* 0x000fc80000000000 */
[----:B------:R-:W-:Y:S01]  /*2b40*/  BAR.SYNC.DEFER_BLOCKING 0x0 ;  /* 0x0000000000007b1d */ /* 0x000fe20000010000 */
[C---:B---3--:R-:W-:Y:S02]  /*2b50*/  @!P5 LEA R12, P2, R8.reuse, c[0x0][0x170], 0x1 ;  /* 0x00005c00080cda11 */ /* 0x048fe400078408ff */
[----:B------:R-:W-:Y:S01]  /*2b60*/  LOP3.LUT R229, R229, 0xfffffffe, RZ, 0xc0, !PT ;  /* 0xfffffffee5e57812 */ /* 0x000fe200078ec0ff */
[----:B-1----:R-:W-:Y:S01]  /*2b70*/  IMAD.U32 R24, RZ, RZ, UR4 ;  /* 0x00000004ff187e24 */ /* 0x002fe2000f8e00ff */
[----:B------:R-:W-:Y:S01]  /*2b80*/  @!P5 LEA.HI.X R13, R8, c[0x0][0x174], R3, 0x1, P2 ;  /* 0x00005d00080dda11 */ /* 0x000fe200010f0c03 */
[----:B------:R-:W-:Y:S01]  /*2b90*/  IMAD.U32 R3, RZ, RZ, UR4 ;  /* 0x00000004ff037e24 */ /* 0x000fe2000f8e00ff */
[----:B------:R-:W-:Y:S01]  /*2ba0*/  @!P6 LEA.HI.X R23, R5, c[0x0][0x174], R4, 0x1, P1 ;  /* 0x00005d000517ea11 */ /* 0x000fe200008f0c04 */
[----:B------:R-:W-:Y:S01]  /*2bb0*/  IMAD.IADD R5, R68, 0x1, -R6 ;  /* 0x0000000144057824 */ /* 0x000fe200078e0a06 */
[----:B------:R-:W-:Y:S01]  /*2bc0*/  @!P0 LEA R8, P2, R10, c[0x0][0x170], 0x1 ;  /* 0x00005c000a088a11 */ /* 0x000fe200078408ff */
[----:B------:R-:W-:Y:S01]  /*2bd0*/  IMAD.IADD R229, R9, 0x1, -R229 ;  /* 0x0000000109e57824 */ /* 0x000fe200078e0ae5 */
[----:B------:R-:W-:Y:S01]  /*2be0*/  ISETP.GE.AND P1, PT, R232, UR7, PT ;  /* 0x00000007e8007c0c */ /* 0x000fe2000bf26270 */
[----:B----4-:R-:W-:Y:S01]  /*2bf0*/  @!P3 IMAD.WIDE.U32 R14, R3, 0x30, R10 ;  /* 0x00000030030eb825 */ /* 0x010fe200078e000a */
[----:B------:R-:W-:-:S02]  /*2c00*/  @!P0 LEA.HI.X R9, R10, c[0x0][0x174], R11, 0x1, P2 ;  /* 0x00005d000a098a11 */ /* 0x000fc400010f0c0b */
[----:B------:R-:W-:Y:S01]  /*2c10*/  SHF.R.S32.HI R3, RZ, 0x1f, R5 ;  /* 0x0000001fff037819 */ /* 0x000fe20000011405 */
[----:B------:R-:W-:Y:S01]  /*2c20*/  @!P3 IMAD R6, R7, 0x30, RZ ;  /* 0x000000300706b824 */ /* 0x000fe200078e02ff */
[----:B------:R-:W-:Y:S02]  /*2c30*/  ISETP.GE.AND P2, PT, R233, UR7, PT ;  /* 0x00000007e9007c0c */ /* 0x000fe4000bf46270 */
[----:B------:R-:W-:Y:S01]  /*2c40*/  LEA.HI R3, R3, R5, RZ, 0x3 ;  /* 0x0000000503037211 */ /* 0x000fe200078f18ff */
[----:B------:R-:W-:-:S03]  /*2c50*/  @!P3 IMAD.IADD R6, R15, 0x1, R6 ;  /* 0x000000010f06b824 */ /* 0x000fc600078e0206 */
[C---:B------:R-:W-:Y:S01]  /*2c60*/  LOP3.LUT R4, R3.reuse, 0xfffffff8, RZ, 0xc0, !PT ;  /* 0xfffffff803047812 */ /* 0x040fe200078ec0ff */
[----:B------:R-:W-:Y:S01]  /*2c70*/  @P0 STS.128 [R235+0x8000], RZ ;  /* 0x008000ffeb000388 */ /* 0x000fe20000000c00 */
[----:B------:R-:W-:Y:S02]  /*2c80*/  @!P1 IMAD.MOV.U32 R15, RZ, RZ, R11 ;  /* 0x000000ffff0f9224 */ /* 0x000fe400078e000b */
[----:B------:R-:W-:Y:S01]  /*2c90*/  IMAD.SHL.U32 R69, R3, 0x40, RZ ;  /* 0x0000004003457824 */ /* 0x000fe200078e00ff */
[----:B------:R-:W-:Y:S01]  /*2ca0*/  @!PT LDS RZ, [RZ] ;  /* 0x00000000fffff984 */ /* 0x000fe20000000800 */
[----:B------:R-:W-:Y:S01]  /*2cb0*/  @!PT LDS RZ, [RZ] ;  /* 0x00000000fffff984 */ /* 0x000fe20000000800 */
[----:B------:R-:W-:Y:S01]  /*2cc0*/  @!PT LDS RZ, [RZ] ;  /* 0x00000000fffff984 */ /* 0x000fe20000000800 */
[----:B------:R1:W-:Y:S01]  /*2cd0*/  @!P0 LDGSTS.E.BYPASS.LTC128B.128 [R235+0x8000], [R8.64] ;  /* 0x0800000008eb8fae */ /* 0x0003e2000b901d52 */
[----:B------:R-:W-:Y:S01]  /*2ce0*/  ISETP.GE.AND P0, PT, R231, UR7, PT ;  /* 0x00000007e7007c0c */ /* 0x000fe2000bf06270 */
[----:B------:R-:W-:Y:S01]  /*2cf0*/  IMAD.IADD R4, R5, 0x1, -R4 ;  /* 0x0000000105047824 */ /* 0x000fe200078e0a04 */
[----:B------:R-:W-:Y:S01]  /*2d00*/  SHF.R.S32.HI R3, RZ, 0x5, R184 ;  /* 0x00000005ff037819 */ /* 0x000fe200000114b8 */
[----:B------:R-:W-:Y:S01]  /*2d10*/  @P5 STS.128 [R235+0x8800], RZ ;  /* 0x008800ffeb005388 */ /* 0x000fe20000000c00 */
[----:B------:R-:W-:Y:S01]  /*2d20*/  IMAD.U32 R5, RZ, RZ, UR4 ;  /* 0x00000004ff057e24 */ /* 0x000fe2000f8e00ff */
[----:B------:R-:W-:Y:S01]  /*2d30*/  LOP3.LUT R69, R69, 0xfffffe00, RZ, 0xc0, !PT ;  /* 0xfffffe0045457812 */ /* 0x000fe200078ec0ff */
[----:B------:R-:W-:Y:S01]  /*2d40*/  ULDC UR7, c[0x0][0x2e8] ;  /* 0x0000ba0000077ab9 */ /* 0x000fe20000000800 */
[----:B------:R-:W-:Y:S01]  /*2d50*/  @!PT LDS RZ, [RZ] ;  /* 0x00000000fffff984 */ /* 0x000fe20000000800 */
[----:B------:R-:W-:Y:S01]  /*2d60*/  @!PT LDS RZ, [RZ] ;  /* 0x00000000fffff984 */ /* 0x000fe20000000800 */
[----:B------:R-:W-:Y:S01]  /*2d70*/  @!PT LDS RZ, [RZ] ;  /* 0x00000000fffff984 */ /* 0x000fe20000000800 */
[----:B------:R3:W-:Y:S01]  /*2d80*/  @!P5 LDGSTS.E.BYPASS.LTC128B.128 [R235+0x8800], [R12.64] ;  /* 0x088000000cebdfae */ /* 0x0007e2000b901d52 */
[C---:B------:R-:W-:Y:S01]  /*2d90*/  @!P3 LEA R18, P5, R14.reuse, c[0x0][0x170], 0x1 ;  /* 0x00005c000e12ba11 */ /* 0x040fe200078a08ff */
[----:B------:R-:W-:Y:S01]  /*2da0*/  UIADD3 UR7, UR21, UR7, URZ ;  /* 0x0000000715077290 */ /* 0x000fe2000fffe03f */
[C---:B------:R-:W-:Y:S01]  /*2db0*/  IMAD R230, R3.reuse, 0x400, R69 ;  /* 0x0000040003e67824 */ /* 0x040fe200078e0245 */
[----:B------:R-:W-:Y:S01]  /*2dc0*/  @P6 STS.128 [R235+0x9000], RZ ;  /* 0x009000ffeb006388 */ /* 0x000fe20000000c00 */
[----:B------:R-:W-:Y:S01]  /*2dd0*/  @!P3 LEA.HI.X R19, R14, c[0x0][0x174], R6, 0x1, P5 ;  /* 0x00005d000e13ba11 */ /* 0x000fe200028f0c06 */
[----:B------:R-:W-:Y:S01]  /*2de0*/  IMAD.U32 R6, RZ, RZ, UR4 ;  /* 0x00000004ff067e24 */ /* 0x000fe2000f8e00ff */
[----:B------:R-:W-:Y:S01]  /*2df0*/  LOP3.LUT R184, R184, 0xffffffe0, RZ, 0xc0, !PT ;  /* 0xffffffe0b8b87812 */ /* 0x000fe200078ec0ff */
[--C-:B------:R-:W-:Y:S01]  /*2e00*/  @!P1 IMAD.MOV.U32 R14, RZ, RZ, R10.reuse ;  /* 0x000000ffff0e9224 */ /* 0x100fe200078e000a */
[----:B------:R-:W-:Y:S01]  /*2e10*/  @!PT LDS RZ, [RZ] ;  /* 0x00000000fffff984 */ /* 0x000fe20000000800 */
[----:B------:R-:W-:Y:S01]  /*2e20*/  @!PT LDS RZ, [RZ] ;  /* 0x00000000fffff984 */ /* 0x000fe20000000800 */
[----:B------:R-:W-:Y:S01]  /*2e30*/  @!PT LDS RZ, [RZ] ;  /* 0x00000000fffff984 */ /* 0x000fe20000000800 */
[----:B------:R4:W-:Y:S01]  /*2e40*/  @!P6 LDGSTS.E.BYPASS.LTC128B.128 [R235+0x9000], [R22.64] ;  /* 0x0900000016ebefae */ /* 0x0009e2000b901d52 */
[----:B------:R-:W-:Y:S01]  /*2e50*/  @!P0 IMAD.WIDE.U32 R20, R20, 0x70, R10 ;  /* 0x0000007014148825 */ /* 0x000fe200078e000a */
[----:B------:R-:W-:-:S02]  /*2e60*/  LEA R240, R3, UR13, 0x4 ;  /* 0x0000000d03f07c11 */ /* 0x000fc4000f8e20ff */
[----:B------:R-:W-:Y:S01]  /*2e70*/  @P3 STS.128 [R235+0x9800], RZ ;  /* 0x009800ffeb003388 */ /* 0x000fe20000000c00 */
[----:B------:R-:W-:-:S03]  /*2e80*/  @!P1 IMAD.WIDE.U32 R24, R24, 0x60, R14 ;  /* 0x0000006018189825 */ /* 0x000fc600078e000e */
[----:B------:R-:W-:Y:S01]  /*2e90*/  @!PT LDS RZ, [RZ] ;  /* 0x00000000fffff984 */ /* 0x000fe20000000800 */
[----:B------:R-:W-:Y:S01]  /*2ea0*/  @!PT LDS RZ, [RZ] ;  /* 0x00000000fffff984 */ /* 0x000fe20000000800 */
[----:B------:R-:W-:Y:S01]  /*2eb0*/  @!PT LDS RZ, [RZ] ;  /* 0x00000000fffff984 */ /* 0x000fe20000000800 */
[----:B------:R5:W-:Y:S01]  /*2ec0*/  @!P3 LDGSTS.E.BYPASS.LTC128B.128 [R235+0x9800], [R18.64] ;  /* 0x0980000012ebbfae */ /* 0x000be2000b901d52 */
[----:B------:R-:W-:Y:S02]  /*2ed0*/  IMAD.IADD R184, R68, 0x1, -R184 ;  /* 0x0000000144b87824 */ /* 0x000fe400078e0ab8 */
[----:B-1----:R-:W-:Y:S01]  /*2ee0*/  IMAD.U32 R8, RZ, RZ, UR4 ;  /* 0x00000004ff087e24 */ /* 0x002fe2000f8e00ff */
[----:B------:R-:W-:Y:S01]  /*2ef0*/  @P4 STS.128 [R235+0xa000], RZ ;  /* 0x00a000ffeb004388 */ /* 0x000fe20000000c00 */
[----:B------:R-:W-:Y:S01]  /*2f00*/  IMAD.SHL.U32 R9, R26, 0x8, RZ ;  /* 0x000000081a097824 */ /* 0x000fe200078e00ff */
[----:B------:R-:W-:Y:S02]  /*2f10*/  SHF.R.S32.HI R250, RZ, 0x1f, R184 ;  /* 0x0000001ffffa7819 */ /* 0x000fe400000114b8 */
[----:B------:R-:W-:Y:S01]  /*2f20*/  @!P4 LEA R8, P5, R8, R10, 0x6 ;  /* 0x0000000a0808c211 */ /* 0x000fe200078a30ff */
[----:B---3--:R-:W-:Y:S01]  /*2f30*/  @!P2 IMAD.MOV.U32 R12, RZ, RZ, R10 ;  /* 0x000000ffff0ca224 */ /* 0x008fe200078e000a */
[----:B------:R-:W-:Y:S01]  /*2f40*/  LEA.HI R250, R250, R184, RZ, 0x2 ;  /* 0x000000b8fafa7211 */ /* 0x000fe200078f10ff */
[----:B------:R-:W-:Y:S01]  /*2f50*/  @!P2 IMAD.MOV.U32 R13, RZ, RZ, R11 ;  /* 0x000000ffff0da224 */ /* 0x000fe200078e000b */
[----:B------:R-:W-:Y:S01]  /*2f60*/  @!P4 LEA.HI.X R6, R6, R11, R7, 0x6, P5 ;  /* 0x0000000b0606c211 */ /* 0x000fe200028f3407 */
[----:B------:R-:W-:Y:S01]  /*2f70*/  IMAD.SHL.U32 R11, R4, 0x40, RZ ;  /* 0x00000040040b7824 */ /* 0x000fe200078e00ff */
[----:B--2---:R-:W-:Y:S01]  /*2f80*/  @!P4 LEA R16, P5, R8, c[0x0][0x170], 0x1 ;  /* 0x00005c000810ca11 */ /* 0x004fe200078a08ff */
[----:B------:R-:W-:Y:S01]  /*2f90*/  @!P2 IMAD.WIDE.U32 R12, R5, 0x50, R12 ;  /* 0x00000050050ca825 */ /* 0x000fe200078e000c */
[----:B------:R-:W-:-:S02]  /*2fa0*/  SHF.R.S32.HI R250, RZ, 0x2, R250 ;  /* 0x00000002fffa7819 */ /* 0x000fc400000114fa */
[----:B------:R-:W-:Y:S01]  /*2fb0*/  @!P4 LEA.HI.X R17, R8, c[0x0][0x174], R6, 0x1, P5 ;  /* 0x00005d000811ca11 */ /* 0x000fe200028f0c06 */
[C---:B------:R-:W-:Y:S01]  /*2fc0*/  @!P2 IMAD R5, R7.reuse, 0x50, RZ ;  /* 0x000000500705a824 */ /* 0x040fe200078e02ff */
[----:B------:R-:W-:Y:S01]  /*2fd0*/  @!P2 LEA R14, P5, R12, c[0x0][0x170], 0x1 ;  /* 0x00005c000c0eaa11 */ /* 0x000fe200078a08ff */
[----:B------:R-:W-:Y:S01]  /*2fe0*/  @!P1 IMAD R6, R7, 0x60, RZ ;  /* 0x0000006007069824 */ /* 0x000fe200078e02ff */
[----:B------:R-:W-:Y:S01]  /*2ff0*/  LOP3.LUT R11, R11, 0x1c0, RZ, 0xc0, !PT ;  /* 0x000001c00b0b7812 */ /* 0x000fe200078ec0ff */
[----:B------:R-:W-:Y:S01]  /*3000*/  @!P2 IMAD.IADD R5, R13, 0x1, R5 ;  /* 0x000000010d05a824 */ /* 0x000fe200078e0205 */
[----:B------:R-:W-:Y:S01]  /*3010*/  @!PT LDS RZ, [RZ] ;  /* 0x00000000fffff984 */ /* 0x000fe20000000800 */
[----:B------:R-:W-:Y:S01]  /*3020*/  @!PT LDS RZ, [RZ] ;  /* 0x00000000fffff984 */ /* 0x000fe20000000800 */
[----:B------:R-:W-:Y:S01]  /*3030*/  @!PT LDS RZ, [RZ] ;  /* 0x00000000fffff984 */ /* 0x000fe20000000800 */
[----:B------:R5:W-:Y:S01]  /*3040*/  @!P4 LDGSTS.E.BYPASS.LTC128B.128 [R235+0xa000], [R16.64] ;  /* 0x0a00000010ebcfae */ /* 0x000be2000b901d52 */
[----:B------:R-:W-:Y:S02]  /*3050*/  IMAD.SHL.U32 R8, R0, 0x40, RZ ;  /* 0x0000004000087824 */ /* 0x000fe400078e00ff */
[----:B------:R-:W-:Y:S01]  /*3060*/  @!P1 IMAD.IADD R6, R25, 0x1, R6 ;  /* 0x0000000119069824 */ /* 0x000fe200078e0206 */
[----:B------:R-:W-:Y:S01]  /*3070*/  @!P2 LEA.HI.X R15, R12, c[0x0][0x174], R5, 0x1, P5 ;  /* 0x00005d000c0faa11 */ /* 0x000fe200028f0c05 */
[----:B------:R-:W-:Y:S01]  /*3080*/  IMAD.SHL.U32 R10, R229, 0x8, RZ ;  /* 0x00000008e50a7824 */ /* 0x000fe200078e00ff */
[----:B------:R-:W-:Y:S01]  /*3090*/  @!P1 LEA R12, P5, R24, c[0x0][0x170], 0x1 ;  /* 0x00005c00180c9a11 */ /* 0x000fe200078a08ff */
[----:B------:R-:W-:Y:S01]  /*30a0*/  @!P0 IMAD R5, R7, 0x70, RZ ;  /* 0x0000007007058824 */ /* 0x000fe200078e02ff */
[----:B------:R-:W-:Y:S01]  /*30b0*/  LOP3.LUT R8, R8, 0x1c0, RZ, 0xc0, !PT ;  /* 0x000001c008087812 */ /* 0x000fe200078ec0ff */
[----:B------:R-:W-:Y:S01]  /*30c0*/  @P2 STS.128 [R235+0xa800], RZ ;  /* 0x00a800ffeb002388 */ /* 0x000fe20000000c00 */
[----:B------:R-:W-:Y:S01]  /*30d0*/  @!P1 LEA.HI.X R13, R24, c[0x0][0x174], R6, 0x1, P5 ;  /* 0x00005d00180d9a11 */ /* 0x000fe200028f0c06 */
[----:B------:R-:W-:Y:S01]  /*30e0*/  @!P0 IMAD.IADD R5, R21, 0x1, R5 ;  /* 0x0000000115058824 */ /* 0x000fe200078e0205 */
[----:B------:R-:W-:Y:S01]  /*30f0*/  LOP3.LUT R9, R8, 0x8, R9, 0xf8, !PT ;  /* 0x0000000808097812 */ /* 0x000fe200078ef809 */
[----:B------:R-:W-:Y:S01]  /*3100*/  @!PT LDS RZ, [RZ] ;  /* 0x00000000fffff984 */ /* 0x000fe20000000800 */
[----:B------:R-:W-:Y:S01]  /*3110*/  @!PT LDS RZ, [RZ] ;  /* 0x00000000fffff984 */ /* 0x000fe20000000800 */
[----:B------:R-:W-:Y:S01]  /*3120*/  @!PT LDS RZ, [RZ] ;  /* 0x00000000fffff984 */ /* 0x000fe20000000800 */
[----:B------:R1:W-:Y:S01]  /*3130*/  @!P2 LDGSTS.E.BYPASS.LTC128B.128 [R235+0xa800], [R14.64] ;  /* 0x0a8000000eebafae */ /* 0x0003e2000b901d52 */
[----:B------:R-:W-:Y:S01]  /*3140*/  LOP3.LUT R6, R11, 0x8, R10, 0xf8, !PT ;  /* 0x000000080b067812 */ /* 0x000fe200078ef80a */
[----:B------:R-:W-:Y:S01]  /*3150*/  IMAD.IADD R240, R250, 0x1, R240 ;  /* 0x00000001faf07824 */ /* 0x000fe200078e02f0 */
[----:B------:R-:W-:Y:S01]  /*3160*/  SHF.R.U32.HI R8, RZ, 0x3, R8 ;  /* 0x00000003ff087819 */ /* 0x000fe20000011608 */
[----:B------:R-:W-:Y:S01]  /*3170*/  @P1 STS.128 [R235+0xb000], RZ ;  /* 0x00b000ffeb001388 */ /* 0x000fe20000000c00 */
[----:B------:R-:W-:-:S02]  /*3180*/  SHF.R.U32.HI R11, RZ, 0x3, R11 ;  /* 0x00000003ff0b7819 */ /* 0x000fc4000001160b */
[----:B------:R-:W-:Y:S01]  /*3190*/  LOP3.LUT R8, R9, R8, RZ, 0x3c, !PT ;  /* 0x0000000809087212 */ /* 0x000fe200078e3cff */
[----:B------:R-:W-:Y:S01]  /*31a0*/  @!PT LDS RZ, [RZ] ;  /* 0x00000000fffff984 */ /* 0x000fe20000000800 */
[----:B------:R-:W-:Y:S01]  /*31b0*/  @!PT LDS RZ, [RZ] ;  /* 0x00000000fffff984 */ /* 0x000fe20000000800 */
[----:B------:R-:W-:Y:S01]  /*31c0*/  @!PT LDS RZ, [RZ] ;  /* 0x00000000fffff984 */ /* 0x000fe20000000800 */
[----:B------:R1:W-:Y:S01]  /*31d0*/  @!P1 LDGSTS.E.BYPASS.LTC128B.128 [R235+0xb000], [R12.64] ;  /* 0x0b0000000ceb9fae */ /* 0x0003e2000b901d52 */
[----:B------:R-:W-:Y:S02]  /*31e0*/  LOP3.LUT R6, R6, R11, RZ, 0x3c, !PT ;  /* 0x0000000b06067212 */ /* 0x000fe400078e3cff */
[----:B------:R-:W-:Y:S01]  /*31f0*/  @!P0 LEA R10, P5, R20, c[0x0][0x170], 0x1 ;  /* 0x00005c00140a8a11 */ /* 0x000fe200078a08ff */
[----:B------:R-:W-:Y:S01]  /*3200*/  IMAD R229, R229, 0x200, R8 ;  /* 0x00000200e5e57824 */ /* 0x000fe200078e0208 */
[----:B------:R-:W-:Y:S01]  /*3210*/  @P0 STS.128 [R235+0xb800], RZ ;  /* 0x00b800ffeb000388 */ /* 0x000fe20000000c00 */
[----:B------:R-:W-:Y:S01]  /*3220*/  IMAD.IADD R230, R6, 0x1, R230 ;  /* 0x0000000106e67824 */ /* 0x000fe200078e02e6 */
[----:B------:R-:W-:Y:S01]  /*3230*/  @!P0 LEA.HI.X R11, R20, c[0x0][0x174], R5, 0x1, P5 ;  /* 0x00005d00140b8a11 */ /* 0x000fe200028f0c05 */
[----:B------:R-:W-:Y:S01]  /*3240*/  IMAD.SHL.U32 R229, R229, 0x2, RZ ;  /* 0x00000002e5e57824 */ /* 0x000fe200078e00ff */
[----:B------:R-:W-:Y:S01]  /*3250*/  IADD3 R242, R240, 0x40, RZ ;  /* 0x00000040f0f27810 */ /* 0x000fe20007ffe0ff */
[----:B------:R-:W-:Y:S01]  /*3260*/  IMAD.SHL.U32 R230, R230, 0x2, RZ ;  /* 0x00000002e6e67824 */ /* 0x000fe200078e00ff */
[----:B------:R-:W-:Y:S01]  /*3270*/  IADD3 R247, R240, UR17, RZ ;  /* 0x00000011f0f77c10 */ /* 0x000fe2000fffe0ff */
[----:B------:R-:W-:Y:S01]  /*3280*/  @!PT LDS RZ, [RZ] ;  /* 0x00000000fffff984 */ /* 0x000fe20000000800 */
[----:B------:R-:W-:Y:S01]  /*3290*/  @!PT LDS RZ, [RZ] ;  /* 0x00000000fffff984 */ /* 0x000fe20000000800 */
[----:B------:R-:W-:Y:S01]  /*32a0*/  @!PT LDS RZ, [RZ] ;  /* 0x00000000fffff984 */ /* 0x000fe20000000800 */
[----:B------:R2:W-:Y:S01]  /*32b0*/  @!P0 LDGSTS.E.BYPASS.LTC128B.128 [R235+0xb800], [R10.64] ;  /* 0x0b8000000aeb8fae */ /* 0x0005e2000b901d52 */
[----:B------:R-:W-:Y:S01]  /*32c0*/  IMAD.MOV.U32 R8, RZ, RZ, 0x20 ;  /* 0x00000020ff087424 */ /* 0x000fe200078e00ff */
[----:B------:R-:W-:Y:S01]  /*32d0*/  IADD3 R226, R229, 0x4040, RZ ;  /* 0x00004040e5e27810 */ /* 0x000fe20007ffe0ff */
[----:B------:R-:W-:Y:S01]  /*32e0*/  IMAD.IADD R6, R69, 0x1, R6 ;  /* 0x0000000145067824 */ /* 0x000fe200078e0206 */
[----:B------:R-:W-:Y:S01]  /*32f0*/  LDSM.16.M88.4 R28, [R230] ;  /* 0x00000000e61c783b */ /* 0x000fe20000000200 */
[----:B------:R-:W-:Y:S01]  /*3300*/  R2P PR, R4, 0x6 ;  /* 0x0000000604007804 */ /* 0x000fe20000000000 */
[----:B------:R-:W-:Y:S01]  /*3310*/  IMAD.MOV.U32 R4, RZ, RZ, 0x10 ;  /* 0x00000010ff047424 */ /* 0x000fe200078e00ff */
[C---:B------:R-:W-:Y:S01]  /*3320*/  IADD3 R246, R240.reuse, UR7, RZ ;  /* 0x00000007f0f67c10 */ /* 0x040fe2000fffe0ff */
[----:B------:R-:W3:Y:S01]  /*3330*/  LDSM.16.M88.4 R52, [R229+0x4000] ;  /* 0x00400000e534783b */ /* 0x000ee20000000200 */
[----:B------:R-:W-:-:S02]  /*3340*/  IADD3 R244, R240, 0x8, RZ ;  /* 0x00000008f0f47810 */ /* 0x000fc40007ffe0ff */
[----:B------:R-:W-:Y:S01]  /*3350*/  SEL R4, R4, 0xfffffff0, !P1 ;  /* 0xfffffff004047807 */ /* 0x000fe20004800000 */
[----:B------:R-:W3:Y:S01]  /*3360*/  LDSM.16.M88.4 R76, [R230+0x2000] ;  /* 0x00200000e64c783b */ /* 0x000ee20000000200 */
[----:B------:R-:W-:Y:S02]  /*3370*/  SEL R5, R8, 0xffffffe0, !P2 ;  /* 0xffffffe008057807 */ /* 0x000fe40005000000 */
[----:B------:R-:W-:Y:S01]  /*3380*/  R2P PR, R0, 0x6 ;  /* 0x0000000600007804 */ /* 0x000fe20000000000 */
[--C-:B------:R-:W-:Y:S01]  /*3390*/  IMAD R228, R4, 0x2, R230.reuse ;  /* 0x0000000204e47824 */ /* 0x100fe200078e02e6 */
[----:B------:R-:W-:Y:S01]  /*33a0*/  LDSM.16.M88.4 R156, [R229+0x4800] ;  /* 0x00480000e59c783b */ /* 0x000fe20000000200 */
[----:B------:R-:W-:Y:S01]  /*33b0*/  IMAD R227, R5, 0x2, R230 ;  /* 0x0000000205e37824 */ /* 0x000fe200078e02e6 */
[----:B------:R-:W-:Y:S02]  /*33c0*/  IADD3 R240, R240, 0x48, RZ ;  /* 0x00000048f0f07810 */ /* 0x000fe40007ffe0ff */
[----:B------:R-:W-:Y:S01]  /*33d0*/  SEL R0, R8, 0xffffffe0, !P1 ;  /* 0xffffffe008007807 */ /* 0x000fe20004800000 */
[----:B-----5:R-:W-:Y:S01]  /*33e0*/  LDSM.16.M88.4 R16, [R228] ;  /* 0x00000000e410783b */ /* 0x020fe20000000200 */
[C---:B------:R-:W-:Y:S01]  /*33f0*/  IADD3 R8, R229.reuse, 0x4000, RZ ;  /* 0x00004000e5087810 */ /* 0x040fe20007ffe0ff */
[----:B------:R-:W-:Y:S01]  /*3400*/  IMAD R225, R4, 0x2, R227 ;  /* 0x0000000204e17824 */ /* 0x000fe200078e02e3 */
[----:B------:R-:W-:Y:S01]  /*3410*/  IADD3 R243, R242, UR17, RZ ;  /* 0x00000011f2f37c10 */ /* 0x000fe2000fffe0ff */
[----:B------:R-:W-:Y:S01]  /*3420*/  IMAD.IADD R223, R229, 0x1, R0 ;  /* 0x00000001e5df7824 */ /* 0x000fe200078e0200 */
[----:B------:R-:W-:Y:S01]  /*3430*/  LDSM.16.M88.4 R44, [R228+0x2000] ;  /* 0x00200000e42c783b */ /* 0x000fe20000000200 */
[----:B------:R-:W-:-:S02]  /*3440*/  @P2 IADD3 R226, R8, -0x40, RZ ;  /* 0xffffffc008e22810 */ /* 0x000fc40007ffe0ff */
[----:B------:R-:W-:Y:S01]  /*3450*/  IADD3 R242, R242, UR7, RZ ;  /* 0x00000007f2f27c10 */ /* 0x000fe2000fffe0ff */
[----:B----4-:R-:W4:Y:S01]  /*3460*/  LDSM.16.M88.4 R20, [R223+0x4000] ;  /* 0x00400000df14783b */ /* 0x010f220000000200 */
[----:B------:R-:W-:Y:S01]  /*3470*/  IMNMX R246, R246, UR14, PT ;  /* 0x0000000ef6f67c17 */ /* 0x000fe2000b800200 */
[----:B------:R-:W-:Y:S01]  /*3480*/  IMAD.IADD R212, R0, 0x1, R226 ;  /* 0x0000000100d47824 */ /* 0x000fe200078e02e2 */
[----:B------:R-:W-:Y:S01]  /*3490*/  IADD3 R245, R244, UR17, RZ ;  /* 0x00000011f4f57c10 */ /* 0x000fe2000fffe0ff */
[----:B------:R-:W-:Y:S01]  /*34a0*/  LDSM.16.M88.4 R180, [R226] ;  /* 0x00000000e2b4783b */ /* 0x000fe20000000200 */
[----:B------:R-:W-:Y:S02]  /*34b0*/  IADD3 R241, R240, UR17, RZ ;  /* 0x00000011f0f17c10 */ /* 0x000fe4000fffe0ff */
[----:B------:R-:W-:Y:S01]  /*34c0*/  IADD3 R244, R244, UR7, RZ ;  /* 0x00000007f4f47c10 */ /* 0x000fe2000fffe0ff */
[----:B-1----:R-:W1:Y:S01]  /*34d0*/  LDSM.16.M88.4 R12, [R227] ;  /* 0x00000000e30c783b */ /* 0x002e620000000200 */
[----:B------:R-:W-:-:S02]  /*34e0*/  IADD3 R240, R240, UR7, RZ ;  /* 0x00000007f0f07c10 */ /* 0x000fc4000fffe0ff */
[----:B------:R-:W-:Y:S01]  /*34f0*/  IMNMX R242, R242, UR14, PT ;  /* 0x0000000ef2f27c17 */ /* 0x000fe2000b800200 */
[----:B--2---:R-:W2:Y:S01]  /*3500*/  LDSM.16.M88.4 R8, [R227+0x2000] ;  /* 0x00200000e308783b */ /* 0x004ea20000000200 */
[----:B------:R-:W-:Y:S02]  /*3510*/  IMNMX R247, RZ, R247, !PT ;  /* 0x000000f7fff77217 */ /* 0x000fe40007800200 */
[----:B------:R-:W-:Y:S01]  /*3520*/  IMNMX R244, R244, UR14, PT ;  /* 0x0000000ef4f47c17 */ /* 0x000fe2000b800200 */
[----:B------:R-:W-:Y:S01]  /*3530*/  LDSM.16.M88.4 R176, [R212] ;  /* 0x00000000d4b0783b */ /* 0x000fe20000000200 */
[-C--:B---3--:R-:W-:Y:S01]  /*3540*/  HMMA.16816.F32.BF16 R168, R28, R52.reuse, RZ ;  /* 0x000000341ca8723c */ /* 0x088fe200000418ff */
[----:B------:R-:W-:Y:S01]  /*3550*/  IMNMX R240, R240, UR14, PT ;  /* 0x0000000ef0f07c17 */ /* 0x000fe2000b800200 */
[----:B------:R-:W-:Y:S01]  /*3560*/  UMOV UR14, UR12 ;  /* 0x0000000c000e7c82 */ /* 0x000fe20008000000 */
[----:B------:R-:W3:Y:S01]  /*3570*/  LDSM.16.M88.4 R24, [R225] ;  /* 0x00000000e118783b */ /* 0x000ee20000000200 */
[----:B------:R-:W-:Y:S01]  /*3580*/  IMNMX R243, RZ, R243, !PT ;  /* 0x000000f3fff37217 */ /* 0x000fe20007800200 */
[----:B------:R-:W-:Y:S01]  /*3590*/  UISETP.GT.AND UP0, UPT, UR14, UR9, UPT ;  /* 0x000000090e00728c */ /* 0x000fe2000bf04270 */
[----:B------:R-:W-:Y:S01]  /*35a0*/  IMNMX R245, RZ, R245, !PT ;  /* 0x000000f5fff57217 */ /* 0x000fe20007800200 */
[----:B------:R-:W5:Y:S01]  /*35b0*/  LDSM.16.M88.4 R140, [R229+0x5000] ;  /* 0x00500000e58c783b */ /* 0x000f620000000200 */
[----:B------:R-:W-:Y:S01]  /*35c0*/  HMMA.16816.F32.BF16 R48, R76, R52, RZ ;  /* 0x000000344c30723c */ /* 0x000fe200000418ff */
[----:B------:R-:W-:-:S02]  /*35d0*/  IMNMX R241, RZ, R241, !PT ;  /* 0x000000f1fff17217 */ /* 0x000fc40007800200 */
[----:B------:R-:W1:Y:S01]  /*35e0*/  LDSM.16.M88.4 R124, [R229+0x5800] ;  /* 0x00580000e57c783b */ /* 0x000e620000000200 */
[C---:B------:R-:W-:Y:S02]  /*35f0*/  IADD3 R219, R226.reuse, 0x800, RZ ;  /* 0x00000800e2db7810 */ /* 0x040fe40007ffe0ff */
[C---:B------:R-:W-:Y:S01]  /*3600*/  IADD3 R218, R226.reuse, 0x1000, RZ ;  /* 0x00001000e2da7810 */ /* 0x040fe20007ffe0ff */
[----:B------:R-:W1:Y:S01]  /*3610*/  LDSM.16.M88.4 R108, [R229+0x6000] ;  /* 0x00600000e56c783b */ /* 0x000e620000000200 */
[-C--:B------:R-:W-:Y:S01]  /*3620*/  HMMA.16816.F32.BF16 R64, R76, R54.reuse, RZ ;  /* 0x000000364c40723c */ /* 0x080fe200000418ff */
[C---:B------:R-:W-:Y:S02]  /*3630*/  IADD3 R217, R226.reuse, 0x1800, RZ ;  /* 0x00001800e2d97810 */ /* 0x040fe40007ffe0ff */
[----:B------:R-:W1:Y:S01]  /*3640*/  LDSM.16.M88.4 R92, [R229+0x6800] ;  /* 0x00680000e55c783b */ /* 0x000e620000000200 */
[C---:B------:R-:W-:Y:S02]  /*3650*/  IADD3 R216, R226.reuse, 0x2000, RZ ;  /* 0x00002000e2d87810 */ /* 0x040fe40007ffe0ff */
[C---:B------:R-:W-:Y:S01]  /*3660*/  IADD3 R215, R226.reuse, 0x2800, RZ ;  /* 0x00002800e2d77810 */ /* 0x040fe20007ffe0ff */
[----:B------:R-:W1:Y:S01]  /*3670*/  LDSM.16.M88.4 R36, [R229+0x7000] ;  /* 0x00700000e524783b */ /* 0x000e620000000200 */
[----:B------:R-:W-:Y:S01]  /*3680*/  HMMA.16816.F32.BF16 R52, R28, R54, RZ ;  /* 0x000000361c34723c */ /* 0x000fe200000418ff */
[----:B------:R-:W-:-:S02]  /*3690*/  IADD3 R214, R226, 0x3000, RZ ;  /* 0x00003000e2d67810 */ /* 0x000fc40007ffe0ff */
[----:B------:R-:W2:Y:S01]  /*36a0*/  LDSM.16.M88.4 R72, [R229+0x7800] ;  /* 0x00780000e548783b */ /* 0x000ea20000000200 */
[----:B------:R-:W-:-:S03]  /*36b0*/  IADD3 R213, R226, 0x3800, RZ ;  /* 0x00003800e2d57810 */ /* 0x000fc60007ffe0ff */
[----:B------:R-:W-:Y:S01]  /*36c0*/  LDSM.16.M88.4 R172, [R223+0x4800] ;  /* 0x00480000dfac783b */ /* 0x000fe20000000200 */
[-C--:B----4-:R-:W-:Y:S03]  /*36d0*/  HMMA.16816.F32.BF16 R168, R16, R20.reuse, R168 ;  /* 0x0000001410a8723c */ /* 0x090fe600000418a8 */
[----:B------:R-:W-:Y:S04]  /*36e0*/  LDSM.16.M88.4 R164, [R223+0x5000] ;  /* 0x00500000dfa4783b */ /* 0x000fe80000000200 */
[----:B------:R-:W0:Y:S01]  /*36f0*/  LDGDEPBAR ;  /* 0x00000000000079af */ /* 0x000e220000000000 */
[C---:B------:R-:W-:Y:S08]  /*3700*/  HMMA.16816.F32.BF16 R48, R44.reuse, R20, R48 ;  /* 0x000000142c30723c */ /* 0x040ff00000041830 */
[-C--:B------:R-:W-:Y:S08]  /*3710*/  HMMA.16816.F32.BF16 R64, R44, R22.reuse, R64 ;  /* 0x000000162c40723c */ /* 0x080ff00000041840 */
[----:B------:R-:W-:Y:S01]  /*3720*/  HMMA.16816.F32.BF16 R52, R16, R22, R52 ;  /* 0x000000161034723c */ /* 0x000fe20000041834 */
[----:B------:R-:W4:Y:S07]  /*3730*/  LDSM.16.M88.4 R20, [R225+0x2000] ;  /* 0x00200000e114783b */ /* 0x000f2e0000000200 */
[-C--:B-1----:R-:W-:Y:S08]  /*3740*/  HMMA.16816.F32.BF16 R168, R12, R180.reuse, R168 ;  /* 0x000000b40ca8723c */ /* 0x082ff000000418a8 */
[----:B--2---:R-:W-:Y:S08]  /*3750*/  HMMA.16816.F32.BF16 R48, R8, R180, R48 ;  /* 0x000000b40830723c */ /* 0x004ff00000041830 */
[-C--:B------:R-:W-:Y:S08]  /*3760*/  HMMA.16816.F32.BF16 R56, R76, R156.reuse, RZ ;  /* 0x0000009c4c38723c */ /* 0x080ff000000418ff */
[----:B------:R-:W-:Y:S08]  /*3770*/  HMMA.16816.F32.BF16 R60, R28, R156, RZ ;  /* 0x0000009c1c3c723c */ /* 0x000ff000000418ff */
[----:B---3--:R-:W-:Y:S08]  /*3780*/  HMMA.16816.F32.BF16 R168, R24, R176, R168 ;  /* 0x000000b018a8723c */ /* 0x008ff000000418a8 */
[C---:B------:R-:W-:Y:S08]  /*3790*/  HMMA.16816.F32.BF16 R160, R76.reuse, R158, RZ ;  /* 0x0000009e4ca0723c */ /* 0x040ff000000418ff */
[C---:B-----5:R-:W-:Y:S08]  /*37a0*/  HMMA.16816.F32.BF16 R148, R76.reuse, R140, RZ ;  /* 0x0000008c4c94723c */ /* 0x060ff000000418ff */
[----:B------:R-:W-:Y:S01]  /*37b0*/  HMMA.16816.F32.BF16 R144, R76, R142, RZ ;  /* 0x0000008e4c90723c */ /* 0x000fe200000418ff */
[----:B------:R-:W-:-:S02]  /*37c0*/  FMUL.FTZ R169, R169, c[0x0][0x2ec] ;  /* 0x0000bb00a9a97a20 */ /* 0x000fc40000410000 */
[----:B------:R-:W-:Y:S02]  /*37d0*/  FMUL.FTZ R170, R170, c[0x0][0x2ec] ;  /* 0x0000bb00aaaa7a20 */ /* 0x000fe40000410000 */
[----:B------:R-:W-:Y:S02]  /*37e0*/  FMUL.FTZ R171, R171, c[0x0][0x2ec] ;  /* 0x0000bb00abab7a20 */ /* 0x000fe40000410000 */
[----:B------:R-:W-:Y:S01]  /*37f0*/  FMUL.FTZ R0, R168, c[0x0][0x2ec] ;  /* 0x0000bb00a8007a20 */ /* 0x000fe20000410000 */
[C---:B------:R-:W-:Y:S05]  /*3800*/  HMMA.16816.F32.BF16 R132, R76.reuse, R124, RZ ;  /* 0x0000007c4c84723c */ /* 0x040fea00000418ff */
[----:B------:R-:W-:Y:S03]  /*3810*/  MUFU.TANH R0, R0 ;  /* 0x0000000000007308 */ /* 0x000fe60000002400 */
        /* <DEDUP_REMOVED lines=11> */
[----:B------:R-:W-:Y:S08]  /*38d0*/  HMMA.16816.F32.BF16 R40, R28, R36, RZ ;  /* 0x000000241c28723c */ /* 0x000ff000000418ff */
[----:B------:R-:W-:Y:S08]  /*38e0*/  HMMA.16816.F32.BF16 R80, R76, R72, RZ ;  /* 0x000000484c50723c */ /* 0x000ff000000418ff */
[C---:B------:R-:W-:Y:S08]  /*38f0*/  HMMA.16816.F32.BF16 R156, R28.reuse, R158, RZ ;  /* 0x0000009e1c9c723c */ /* 0x040ff000000418ff */
[C---:B------:R-:W-:Y:S08]  /*3900*/  HMMA.16816.F32.BF16 R140, R28.reuse, R142, RZ ;  /* 0x0000008e1c8c723c */ /* 0x040ff000000418ff */
[C---:B------:R-:W-:Y:S08]  /*3910*/  HMMA.16816.F32.BF16 R124, R28.reuse, R126, RZ ;  /* 0x0000007e1c7c723c */ /* 0x040ff000000418ff */
[C---:B------:R-:W-:Y:S08]  /*3920*/  HMMA.16816.F32.BF16 R108, R28.reuse, R110, RZ ;  /* 0x0000006e1c6c723c */ /* 0x040ff000000418ff */
[C---:B------:R-:W-:Y:S08]  /*3930*/  HMMA.16816.F32.BF16 R92, R28.reuse, R94, RZ ;  /* 0x0000005e1c5c723c */ /* 0x040ff000000418ff */
[C---:B------:R-:W-:Y:S08]  /*3940*/  HMMA.16816.F32.BF16 R36, R28.reuse, R38, RZ ;  /* 0x000000261c24723c */ /* 0x040ff000000418ff */
[----:B------:R-:W-:Y:S08]  /*3950*/  HMMA.16816.F32.BF16 R32, R28, R72, RZ ;  /* 0x000000481c20723c */ /* 0x000ff000000418ff */
[----:B----4-:R-:W-:Y:S01]  /*3960*/  HMMA.16816.F32.BF16 R48, R20, R176, R48 ;  /* 0x000000b01430723c */ /* 0x010fe20000041830 */
[----:B------:R-:W-:Y:S07]  /*3970*/  MUFU.TANH R176, R171 ;  /* 0x000000ab00b07308 */ /* 0x000fee0000002400 */
[----:B------:R-:W-:Y:S08]  /*3980*/  HMMA.16816.F32.BF16 R52, R12, R182, R52 ;  /* 0x000000b60c34723c */ /* 0x000ff00000041834 */
[-C--:B------:R-:W-:Y:S08]  /*3990*/  HMMA.16816.F32.BF16 R76, R76, R74.reuse, RZ ;  /* 0x0000004a4c4c723c */ /* 0x080ff000000418ff */
[----:B------:R-:W-:Y:S01]  /*39a0*/  HMMA.16816.F32.BF16 R28, R28, R74, RZ ;  /* 0x0000004a1c1c723c */ /* 0x000fe200000418ff */
[----:B------:R-:W1:Y:S01]  /*39b0*/  LDSM.16.M88.4 R72, [R226+0x800] ;  /* 0x00080000e248783b */ /* 0x000e620000000200 */
[----:B------:R-:W-:-:S02]  /*39c0*/  FMUL.FTZ R48, R48, c[0x0][0x2ec] ;  /* 0x0000bb0030307a20 */ /* 0x000fc40000410000 */
[----:B------:R-:W-:Y:S02]  /*39d0*/  FMUL.FTZ R49, R49, c[0x0][0x2ec] ;  /* 0x0000bb0031317a20 */ /* 0x000fe40000410000 */
[----:B------:R-:W-:Y:S01]  /*39e0*/  FMUL.FTZ R50, R50, c[0x0][0x2ec] ;  /* 0x0000bb0032327a20 */ /* 0x000fe20000410000 */
[----:B------:R-:W-:Y:S01]  /*39f0*/  MUFU.TANH R177, R48 ;  /* 0x0000003000b17308 */ /* 0x000fe20000002400 */
[----:B------:R-:W-:Y:S01]  /*3a00*/  HMMA.16816.F32.BF16 R64, R8, R182, R64 ;  /* 0x000000b60840723c */ /* 0x000fe20000041840 */
[----:B------:R-:W-:-:S07]  /*3a10*/  FMUL.FTZ R51, R51, c[0x0][0x2ec] ;  /* 0x0000bb0033337a20 */ /* 0x000fce0000410000 */
[-C--:B------:R-:W-:Y:S08]  /*3a20*/  HMMA.16816.F32.BF16 R60, R16, R172.reuse, R60 ;  /* 0x000000ac103c723c */ /* 0x080ff0000004183c */
[----:B------:R-:W-:Y:S01]  /*3a30*/  HMMA.16816.F32.BF16 R56, R44, R172, R56 ;  /* 0x000000ac2c38723c */ /* 0x000fe20000041838 */
[----:B------:R-:W2:Y:S07]  /*3a40*/  MUFU.TANH R172, R169 ;  /* 0x000000a900ac7308 */ /* 0x000eae0000002400 */
[----:B------:R-:W-:Y:S01]  /*3a50*/  HMMA.16816.F32.BF16 R52, R24, R178, R52 ;  /* 0x000000b21834723c */ /* 0x000fe20000041834 */
[----:B------:R3:W4:Y:S07]  /*3a60*/  MUFU.TANH R173, R170 ;  /* 0x000000aa00ad7308 */ /* 0x00072e0000002400 */
[-C--:B------:R-:W-:Y:S08]  /*3a70*/  HMMA.16816.F32.BF16 R160, R44, R174.reuse, R160 ;  /* 0x000000ae2ca0723c */ /* 0x080ff000000418a0 */
[----:B------:R-:W-:Y:S01]  /*3a80*/  HMMA.16816.F32.BF16 R156, R16, R174, R156 ;  /* 0x000000ae109c723c */ /* 0x000fe2000004189c */
[----:B---3--:R-:W3:Y:S01]  /*3a90*/  LDSM.16.M88.4 R168, [R212+0x800] ;  /* 0x00080000d4a8783b */ /* 0x008ee20000000200 */
[----:B------:R-:W-:Y:S06]  /*3aa0*/  MUFU.TANH R174, R49 ;  /* 0x0000003100ae7308 */ /* 0x000fec0000002400 */
[----:B------:R-:W-:Y:S01]  /*3ab0*/  HMMA.16816.F32.BF16 R64, R20, R178, R64 ;  /* 0x000000b21440723c */ /* 0x000fe20000041840 */
[----:B------:R-:W-:Y:S01]  /*3ac0*/  FMUL.FTZ R52, R52, c[0x0][0x2ec] ;  /* 0x0000bb0034347a20 */ /* 0x000fe20000410000 */
[----:B------:R-:W5:Y:S01]  /*3ad0*/  MUFU.TANH R178, R50 ;  /* 0x0000003200b27308 */ /* 0x000f620000002400 */
[----:B------:R-:W-:-:S02]  /*3ae0*/  FMUL.FTZ R53, R53, c[0x0][0x2ec] ;  /* 0x0000bb0035357a20 */ /* 0x000fc40000410000 */
[----:B------:R-:W-:Y:S02]  /*3af0*/  FMUL.FTZ R54, R54, c[0x0][0x2ec] ;  /* 0x0000bb0036367a20 */ /* 0x000fe40000410000 */
[----:B------:R-:W-:Y:S01]  /*3b00*/  FMUL.FTZ R55, R55, c[0x0][0x2ec] ;  /* 0x0000bb0037377a20 */ /* 0x000fe20000410000 */
[-C--:B-1----:R-:W-:Y:S02]  /*3b10*/  HMMA.16816.F32.BF16 R60, R12, R72.reuse, R60 ;  /* 0x000000480c3c723c */ /* 0x082fe4000004183c */
[----:B------:R1:W-:Y:S06]  /*3b20*/  MUFU.TANH R175, R51 ;  /* 0x0000003300af7308 */ /* 0x0003ec0000002400 */
[----:B------:R-:W-:Y:S02]  /*3b30*/  HMMA.16816.F32.BF16 R56, R8, R72, R56 ;  /* 0x000000480838723c */ /* 0x000fe40000041838 */
[----:B------:R-:W2:Y:S06]  /*3b40*/  MUFU.TANH R179, R52 ;  /* 0x0000003400b37308 */ /* 0x000eac0000002400 */
[----:B------:R-:W-:Y:S01]  /*3b50*/  HMMA.16816.F32.BF16 R152, R16, R164, R152 ;  /* 0x000000a41098723c */ /* 0x000fe20000041898 */
[----:B------:R-:W-:Y:S01]  /*3b60*/  FMUL.FTZ R64, R64, c[0x0][0x2ec] ;  /* 0x0000bb0040407a20 */ /* 0x000fe20000410000 */
[----:B-1----:R-:W1:Y:S01]  /*3b70*/  LDSM.16.M88.4 R48, [R226+0x1000] ;  /* 0x00100000e230783b */ /* 0x002e620000000200 */
[----:B------:R-:W-:Y:S01]  /*3b80*/  MUFU.TANH R180, R53 ;  /* 0x0000003500b47308 */ /* 0x000fe20000002400 */
[----:B------:R-:W-:-:S02]  /*3b90*/  FMUL.FTZ R65, R65, c[0x0][0x2ec] ;  /* 0x0000bb0041417a20 */ /* 0x000fc40000410000 */
[----:B------:R-:W-:Y:S02]  /*3ba0*/  FMUL.FTZ R66, R66, c[0x0][0x2ec] ;  /* 0x0000bb0042427a20 */ /* 0x000fe40000410000 */
[----:B------:R-:W-:Y:S01]  /*3bb0*/  HMMA.16816.F32.BF16 R148, R44, R164, R148 ;  /* 0x000000a42c94723c */ /* 0x000fe20000041894 */
[----:B------:R-:W-:Y:S02]  /*3bc0*/  FMUL.FTZ R67, R67, c[0x0][0x2ec] ;  /* 0x0000bb0043437a20 */ /* 0x000fe40000410000 */
[----:B------:R-:W1:Y:S05]  /*3bd0*/  MUFU.TANH R182, R54 ;  /* 0x0000003600b67308 */ /* 0x000e6a0000002400 */
[-C--:B---3--:R-:W-:Y:S03]  /*3be0*/  HMMA.16816.F32.BF16 R60, R24, R168.reuse, R60 ;  /* 0x000000a8183c723c */ /* 0x088fe6000004183c */
[----:B------:R3:W-:Y:S05]  /*3bf0*/  MUFU.TANH R181, R55 ;  /* 0x0000003700b57308 */ /* 0x0007ea0000002400 */
[----:B------:R-:W-:Y:S03]  /*3c00*/  HMMA.16816.F32.BF16 R56, R20, R168, R56 ;  /* 0x000000a81438723c */ /* 0x000fe60000041838 */
[----:B------:R-:W1:Y:S05]  /*3c10*/  MUFU.TANH R185, R64 ;  /* 0x0000004000b97308 */ /* 0x000e6a0000002400 */
[-C--:B------:R-:W-:Y:S01]  /*3c20*/  HMMA.16816.F32.BF16 R160, R8, R74.reuse, R160 ;  /* 0x0000004a08a0723c */ /* 0x080fe200000418a0 */
[----:B---3--:R-:W3:Y:S02]  /*3c30*/  LDSM.16.M88.4 R52, [R212+0x1000] ;  /* 0x00100000d434783b */ /* 0x008ee40000000200 */
[----:B------:R-:W-:Y:S05]  /*3c40*/  MUFU.TANH R183, R65 ;  /* 0x0000004100b77308 */ /* 0x000fea0000002400 */
[----:B------:R-:W-:Y:S01]  /*3c50*/  HMMA.16816.F32.BF16 R156, R12, R74, R156 ;  /* 0x0000004a0c9c723c */ /* 0x000fe2000004189c */
[----:B------:R-:W-:Y:S01]  /*3c60*/  FMUL.FTZ R60, R60, c[0x0][0x2ec] ;  /* 0x0000bb003c3c7a20 */ /* 0x000fe20000410000 */
[----:B------:R-:W-:Y:S01]  /*3c70*/  LDSM.16.M88.4 R72, [R223+0x6000] ;  /* 0x00600000df48783b */ /* 0x000fe20000000200 */
[----:B------:R-:W-:Y:S01]  /*3c80*/  FMUL.FTZ R61, R61, c[0x0][0x2ec] ;  /* 0x0000bb003d3d7a20 */ /* 0x000fe20000410000 */
[----:B------:R-:W-:Y:S01]  /*3c90*/  MUFU.TANH R187, R66 ;  /* 0x0000004200bb7308 */ /* 0x000fe20000002400 */
[----:B------:R-:W-:-:S02]  /*3ca0*/  FMUL.FTZ R62, R62, c[0x0][0x2ec] ;  /* 0x0000bb003e3e7a20 */ /* 0x000fc40000410000 */
[----:B------:R-:W-:Y:S01]  /*3cb0*/  FMUL.FTZ R63, R63, c[0x0][0x2ec] ;  /* 0x0000bb003f3f7a20 */ /* 0x000fe20000410000 */
[----:B-1----:R-:W-:Y:S01]  /*3cc0*/  HMMA.16816.F32.BF16 R152, R12, R48, R152 ;  /* 0x000000300c98723c */ /* 0x002fe20000041898 */
[----:B------:R-:W-:Y:S02]  /*3cd0*/  FMUL.FTZ R56, R56, c[0x0][0x2ec] ;  /* 0x0000bb0038387a20 */ /* 0x000fe40000410000 */
[----:B------:R-:W-:Y:S01]  /*3ce0*/  FMUL.FTZ R57, R57, c[0x0][0x2ec] ;  /* 0x0000bb0039397a20 */ /* 0x000fe20000410000 */
[----:B------:R1:W1:Y:S01]  /*3cf0*/  MUFU.TANH R186, R67 ;  /* 0x0000004300ba7308 */ /* 0x0002620000002400 */
[----:B------:R-:W-:-:S03]  /*3d00*/  FMUL.FTZ R58, R58, c[0x0][0x2ec] ;  /* 0x0000bb003a3a7a20 */ /* 0x000fc60000410000 */
[----:B------:R-:W-:Y:S04]  /*3d10*/  HMMA.16816.F32.BF16 R148, R8, R48, R148 ;  /* 0x000000300894723c */ /* 0x000fe80000041894 */
[----:B------:R-:W2:Y:S04]  /*3d20*/  MUFU.TANH R169, R60 ;  /* 0x0000003c00a97308 */ /* 0x000ea80000002400 */
[-C--:B------:R-:W-:Y:S04]  /*3d30*/  HMMA.16816.F32.BF16 R144, R44, R166.reuse, R144 ;  /* 0x000000a62c90723c */ /* 0x080fe80000041890 */
[----:B------:R-:W-:Y:S01]  /*3d40*/  MUFU.TANH R168, R61 ;  /* 0x0000003d00a87308 */ /* 0x000fe20000002400 */
[----:B-1----:R-:W1:Y:S03]  /*3d50*/  LDSM.16.M88.4 R64, [R223+0x5800] ;  /* 0x00580000df40783b */ /* 0x002e660000000200 */
[----:B------:R-:W-:Y:S04]  /*3d60*/  HMMA.16816.F32.BF16 R140, R16, R166, R140 ;  /* 0x000000a6108c723c */ /* 0x000fe8000004188c */
[----:B------:R-:W-:Y:S04]  /*3d70*/  MUFU.TANH R189, R62 ;  /* 0x0000003e00bd7308 */ /* 0x000fe80000002400 */
[-C--:B------:R-:W-:Y:S04]  /*3d80*/  HMMA.16816.F32.BF16 R160, R20, R170.reuse, R160 ;  /* 0x000000aa14a0723c */ /* 0x080fe800000418a0 */
[----:B------:R2:W-:Y:S04]  /*3d90*/  MUFU.TANH R188, R63 ;  /* 0x0000003f00bc7308 */ /* 0x0005e80000002400 */
[C---:B------:R-:W-:Y:S04]  /*3da0*/  HMMA.16816.F32.BF16 R156, R24.reuse, R170, R156 ;  /* 0x000000aa189c723c */ /* 0x040fe8000004189c */
[----:B------:R-:W1:Y:S04]  /*3db0*/  MUFU.TANH R171, R56 ;  /* 0x0000003800ab7308 */ /* 0x000e680000002400 */
[-C--:B---3--:R-:W-:Y:S04]  /*3dc0*/  HMMA.16816.F32.BF16 R152, R24, R52.reuse, R152 ;  /* 0x000000341898723c */ /* 0x088fe80000041898 */
[----:B------:R-:W-:Y:S01]  /*3dd0*/  MUFU.TANH R170, R57 ;  /* 0x0000003900aa7308 */ /* 0x000fe20000002400 */
[----:B--2---:R-:W2:Y:S03]  /*3de0*/  LDSM.16.M88.4 R60, [R223+0x6800] ;  /* 0x00680000df3c783b */ /* 0x004ea60000000200 */
[----:B------:R-:W-:Y:S01]  /*3df0*/  HMMA.16816.F32.BF16 R164, R20, R52, R148 ;  /* 0x0000003414a4723c */ /* 0x000fe20000041894 */
[----:B------:R-:W3:Y:S01]  /*3e00*/  LDSM.16.M88.4 R148, [R223+0x7000] ;  /* 0x00700000df94783b */ /* 0x000ee20000000200 */
[----:B------:R-:W-:-:S02]  /*3e10*/  FMUL.FTZ R160, R160, c[0x0][0x2ec] ;  /* 0x0000bb00a0a07a20 */ /* 0x000fc40000410000 */
[----:B------:R4:W2:Y:S01]  /*3e20*/  MUFU.TANH R190, R58 ;  /* 0x0000003a00be7308 */ /* 0x0008a20000002400 */
[----:B------:R-:W-:Y:S02]  /*3e30*/  FMUL.FTZ R162, R162, c[0x0][0x2ec] ;  /* 0x0000bb00a2a27a20 */ /* 0x000fe40000410000 */
[----:B------:R-:W-:Y:S01]  /*3e40*/  FMUL.FTZ R52, R59, c[0x0][0x2ec] ;  /* 0x0000bb003b347a20 */ /* 0x000fe20000410000 */
[C---:B-1----:R-:W-:Y:S01]  /*3e50*/  HMMA.16816.F32.BF16 R132, R44.reuse, R64, R132 ;  /* 0x000000402c84723c */ /* 0x042fe20000041884 */
[----:B------:R-:W-:Y:S02]  /*3e60*/  FMUL.FTZ R53, R156, c[0x0][0x2ec] ;  /* 0x0000bb009c357a20 */ /* 0x000fe40000410000 */
[----:B------:R-:W-:Y:S01]  /*3e70*/  FMUL.FTZ R156, R157, c[0x0][0x2ec] ;  /* 0x0000bb009d9c7a20 */ /* 0x000fe20000410000 */
[----:B------:R-:W-:Y:S01]  /*3e80*/  MUFU.TANH R160, R160 ;  /* 0x000000a000a07308 */ /* 0x000fe20000002400 */
[----:B------:R-:W-:Y:S02]  /*3e90*/  FMUL.FTZ R158, R158, c[0x0][0x2ec] ;  /* 0x0000bb009e9e7a20 */ /* 0x000fe40000410000 */
[----:B------:R-:W-:Y:S01]  /*3ea0*/  FMUL.FTZ R157, R159, c[0x0][0x2ec] ;  /* 0x0000bb009f9d7a20 */ /* 0x000fe20000410000 */
[----:B------:R-:W-:Y:S01]  /*3eb0*/  HMMA.16816.F32.BF16 R128, R44, R66, R128 ;  /* 0x000000422c80723c */ /* 0x000fe20000041880 */
[----:B------:R-:W-:-:S02]  /*3ec0*/  FMUL.FTZ R159, R161, c[0x0][0x2ec] ;  /* 0x0000bb00a19f7a20 */ /* 0x000fc40000410000 */
[----:B------:R-:W-:Y:S01]  /*3ed0*/  FMUL.FTZ R161, R163, c[0x0][0x2ec] ;  /* 0x0000bb00a3a17a20 */ /* 0x000fe20000410000 */
[----:B----4-:R-:W1:Y:S01]  /*3ee0*/  LDSM.16.M88.4 R56, [R223+0x7800] ;  /* 0x00780000df38783b */ /* 0x010e620000000200 */
[----:B------:R-:W4:Y:S01]  /*3ef0*/  MUFU.TANH R53, R53 ;  /* 0x0000003500357308 */ /* 0x000f220000002400 */
[----:B------:R-:W-:Y:S02]  /*3f00*/  FMUL.FTZ R152, R152, c[0x0][0x2ec] ;  /* 0x0000bb0098987a20 */ /* 0x000fe40000410000 */
[C---:B------:R-:W-:Y:S01]  /*3f10*/  HMMA.16816.F32.BF16 R116, R44.reuse, R72, R116 ;  /* 0x000000482c74723c */ /* 0x040fe20000041874 */
[----:B------:R-:W-:Y:S02]  /*3f20*/  FMUL.FTZ R163, R166, c[0x0][0x2ec] ;  /* 0x0000bb00a6a37a20 */ /* 0x000fe40000410000 */
[----:B------:R-:W-:Y:S02]  /*3f30*/  FMUL.FTZ R153, R153, c[0x0][0x2ec] ;  /* 0x0000bb0099997a20 */ /* 0x000fe40000410000 */
[----:B------:R-:W1:Y:S03]  /*3f40*/  MUFU.TANH R52, R52 ;  /* 0x0000003400347308 */ /* 0x000e660000002400 */
[C---:B------:R-:W-:Y:S05]  /*3f50*/  HMMA.16816.F32.BF16 R112, R44.reuse, R74, R112 ;  /* 0x0000004a2c70723c */ /* 0x040fea0000041870 */
[----:B------:R-:W1:Y:S03]  /*3f60*/  MUFU.TANH R158, R158 ;  /* 0x0000009e009e7308 */ /* 0x000e660000002400 */
[C---:B--2---:R-:W-:Y:S05]  /*3f70*/  HMMA.16816.F32.BF16 R100, R44.reuse, R60, R100 ;  /* 0x0000003c2c64723c */ /* 0x044fea0000041864 */
[----:B------:R-:W2:Y:S03]  /*3f80*/  MUFU.TANH R157, R157 ;  /* 0x0000009d009d7308 */ /* 0x000ea60000002400 */
[C---:B------:R-:W-:Y:S05]  /*3f90*/  HMMA.16816.F32.BF16 R96, R44.reuse, R62, R96 ;  /* 0x0000003e2c60723c */ /* 0x040fea0000041860 */
[----:B------:R-:W2:Y:S03]  /*3fa0*/  MUFU.TANH R162, R162 ;  /* 0x000000a200a27308 */ /* 0x000ea60000002400 */
[C---:B---3--:R-:W-:Y:S05]  /*3fb0*/  HMMA.16816.F32.BF16 R88, R44.reuse, R148, R88 ;  /* 0x000000942c58723c */ /* 0x048fea0000041858 */
[----:B------:R-:W3:Y:S03]  /*3fc0*/  MUFU.TANH R156, R156 ;  /* 0x0000009c009c7308 */ /* 0x000ee60000002400 */
[C---:B-1----:R-:W-:Y:S05]  /*3fd0*/  HMMA.16816.F32.BF16 R80, R44.reuse, R56, R80 ;  /* 0x000000382c50723c */ /* 0x042fea0000041850 */
[----:B------:R-:W1:Y:S03]  /*3fe0*/  MUFU.TANH R159, R159 ;  /* 0x0000009f009f7308 */ /* 0x000e660000002400 */
[C---:B------:R-:W-:Y:S05]  /*3ff0*/  HMMA.16816.F32.BF16 R84, R44.reuse, R150, R84 ;  /* 0x000000962c54723c */ /* 0x040fea0000041854 */
[----:B------:R-:W1:Y:S03]  /*4000*/  MUFU.TANH R161, R161 ;  /* 0x000000a100a17308 */ /* 0x000e660000002400 */
[----:B------:R-:W-:Y:S01]  /*4010*/  HMMA.16816.F32.BF16 R76, R44, R58, R76 ;  /* 0x0000003a2c4c723c */ /* 0x000fe2000004184c */
[----:B------:R-:W1:Y:S04]  /*4020*/  LDSM.16.M88.4 R44, [R226+0x1800] ;  /* 0x00180000e22c783b */ /* 0x000e680000000200 */
[----:B------:R-:W1:Y:S03]  /*4030*/  MUFU.TANH R152, R152 ;  /* 0x0000009800987308 */ /* 0x000e660000002400 */
[----:B------:R-:W-:Y:S05]  /*4040*/  HMMA.16816.F32.BF16 R136, R16, R64, R136 ;  /* 0x000000401088723c */ /* 0x000fea0000041888 */
[----:B------:R-:W1:Y:S02]  /*4050*/  MUFU.TANH R153, R153 ;  /* 0x0000009900997308 */ /* 0x000e640000002400 */
[----:B------:R-:W-:Y:S01]  /*4060*/  FMUL.FTZ R65, R155, c[0x0][0x2ec] ;  /* 0x0000bb009b417a20 */ /* 0x000fe20000410000 */
[----:B------:R-:W-:Y:S01]  /*4070*/  HMMA.16816.F32.BF16 R140, R12, R50, R140 ;  /* 0x000000320c8c723c */ /* 0x000fe2000004188c */
[----:B------:R-:W-:-:S02]  /*4080*/  FMUL.FTZ R155, R167, c[0x0][0x2ec] ;  /* 0x0000bb00a79b7a20 */ /* 0x000fc40000410000 */
[----:B------:R-:W-:Y:S02]  /*4090*/  FMUL.FTZ R64, R154, c[0x0][0x2ec] ;  /* 0x0000bb009a407a20 */ /* 0x000fe40000410000 */
[----:B------:R-:W1:Y:S01]  /*40a0*/  MUFU.TANH R65, R65 ;  /* 0x0000004100417308 */ /* 0x000e620000002400 */
[----:B------:R-:W-:Y:S02]  /*40b0*/  FMUL.FTZ R154, R164, c[0x0][0x2ec] ;  /* 0x0000bb00a49a7a20 */ /* 0x000fe40000410000 */
[----:B------:R-:W-:Y:S01]  /*40c0*/  HMMA.16816.F32.BF16 R144, R8, R50, R144 ;  /* 0x000000320890723c */ /* 0x000fe20000041890 */
[----:B------:R-:W2:Y:S04]  /*40d0*/  LDSM.16.M88.4 R48, [R212+0x1800] ;  /* 0x00180000d430783b */ /* 0x000ea80000000200 */
[----:B------:R-:W1:Y:S03]  /*40e0*/  MUFU.TANH R64, R64 ;  /* 0x0000004000407308 */ /* 0x000e660000002400 */
[C---:B------:R-:W-:Y:S05]  /*40f0*/  HMMA.16816.F32.BF16 R124, R16.reuse, R66, R124 ;  /* 0x00000042107c723c */ /* 0x040fea000004187c */
[----:B------:R-:W2:Y:S02]  /*4100*/  MUFU.TANH R163, R163 ;  /* 0x000000a300a37308 */ /* 0x000ea40000002400 */
[----:B------:R-:W-:Y:S01]  /*4110*/  FMUL.FTZ R66, R165, c[0x0][0x2ec] ;  /* 0x0000bb00a5427a20 */ /* 0x000fe20000410000 */
[----:B------:R-:W-:Y:S05]  /*4120*/  HMMA.16816.F32.BF16 R120, R16, R72, R120 ;  /* 0x000000481078723c */ /* 0x000fea0000041878 */
[----:B------:R-:W2:Y:S03]  /*4130*/  MUFU.TANH R66, R66 ;  /* 0x0000004200427308 */ /* 0x000ea60000002400 */
[-C--:B-1----:R-:W-:Y:S05]  /*4140*/  HMMA.16816.F32.BF16 R136, R12, R44.reuse, R136 ;  /* 0x0000002c0c88723c */ /* 0x082fea0000041888 */
[----:B------:R-:W-:Y:S03]  /*4150*/  MUFU.TANH R154, R154 ;  /* 0x0000009a009a7308 */ /* 0x000fe60000002400 */
[C---:B------:R-:W-:Y:S05]  /*4160*/  HMMA.16816.F32.BF16 R132, R8.reuse, R44, R132 ;  /* 0x0000002c0884723c */ /* 0x040fea0000041884 */
[----:B------:R-:W-:Y:S03]  /*4170*/  MUFU.TANH R155, R155 ;  /* 0x0000009b009b7308 */ /* 0x000fe60000002400 */
[-C--:B------:R-:W-:Y:S08]  /*4180*/  HMMA.16816.F32.BF16 R128, R8, R46.reuse, R128 ;  /* 0x0000002e0880723c */ /* 0x080ff00000041880 */
[----:B------:R-:W-:Y:S01]  /*4190*/  HMMA.16816.F32.BF16 R124, R12, R46, R124 ;  /* 0x0000002e0c7c723c */ /* 0x000fe2000004187c */
[----:B------:R-:W1:Y:S07]  /*41a0*/  LDSM.16.M88.4 R44, [R226+0x2000] ;  /* 0x00200000e22c783b */ /* 0x000e6e0000000200 */
[-C--:B--2---:R-:W-:Y:S08]  /*41b0*/  HMMA.16816.F32.BF16 R136, R24, R48.reuse, R136 ;  /* 0x000000301888723c */ /* 0x084ff00000041888 */
[----:B------:R-:W-:Y:S07]  /*41c0*/  HMMA.16816.F32.BF16 R132, R20, R48, R132 ;  /* 0x000000301484723c */ /* 0x000fee0000041884 */
[----:B------:R-:W-:Y:S01]  /*41d0*/  IMAD.U32 R48, RZ, RZ, UR12 ;  /* 0x0000000cff307e24 */ /* 0x000fe2000f8e00ff */
[----:B------:R-:W-:Y:S03]  /*41e0*/  HMMA.16816.F32.BF16 R140, R24, R54, R140 ;  /* 0x00000036188c723c */ /* 0x000fe6000004188c */
[----:B------:R-:W-:-:S05]  /*41f0*/  IMAD R3, R48, 0x80, R251 ;  /* 0x0000008030037824 */ /* 0x000fca00078e02fb */
[C---:B------:R-:W-:Y:S01]  /*4200*/  HMMA.16816.F32.BF16 R144, R20.reuse, R54, R144 ;  /* 0x000000361490723c */ /* 0x040fe20000041890 */
[----:B------:R-:W-:Y:S02]  /*4210*/  FMUL.FTZ R137, R137, c[0x0][0x2ec] ;  /* 0x0000bb0089897a20 */ /* 0x000fe40000410000 */
[----:B------:R-:W-:Y:S02]  /*4220*/  FMUL.FTZ R136, R136, c[0x0][0x2ec] ;  /* 0x0000bb0088887a20 */ /* 0x000fe40000410000 */
[----:B------:R-:W-:Y:S02]  /*4230*/  FMUL.FTZ R138, R138, c[0x0][0x2ec] ;  /* 0x0000bb008a8a7a20 */ /* 0x000fe40000410000 */
[----:B------:R-:W-:Y:S01]  /*4240*/  IADD3 R54, R3, 0x1, RZ ;  /* 0x0000000103367810 */ /* 0x000fe20007ffe0ff */
[-C--:B------:R-:W-:Y:S01]  /*4250*/  HMMA.16816.F32.BF16 R128, R20, R50.reuse, R128 ;  /* 0x000000321480723c */ /* 0x080fe20000041880 */
[----:B------:R-:W-:Y:S01]  /*4260*/  FMUL.FTZ R132, R132, c[0x0][0x2ec] ;  /* 0x0000bb0084847a20 */ /* 0x000fe20000410000 */
[----:B------:R-:W-:Y:S01]  /*4270*/  MUFU.TANH R184, R138 ;  /* 0x0000008a00b87308 */ /* 0x000fe20000002400 */
[----:B------:R-:W-:Y:S01]  /*4280*/  ISETP.GE.AND P0, PT, R54, R246, PT ;  /* 0x000000f63600720c */ /* 0x000fe20003f06270 */
[----:B------:R-:W-:Y:S01]  /*4290*/  FMUL.FTZ R134, R134, c[0x0][0x2ec] ;  /* 0x0000bb0086867a20 */ /* 0x000fe20000410000 */
[C---:B------:R-:W-:Y:S01]  /*42a0*/  ISETP.GE.AND P1, PT, R54.reuse, R242, PT ;  /* 0x000000f23600720c */ /* 0x040fe20003f26270 */
[----:B------:R-:W-:Y:S01]  /*42b0*/  FMUL.FTZ R139, R139, c[0x0][0x2ec] ;  /* 0x0000bb008b8b7a20 */ /* 0x000fe20000410000 */
[C---:B------:R-:W-:Y:S01]  /*42c0*/  ISETP.LT.OR P3, PT, R54.reuse, R247, P0 ;  /* 0x000000f73600720c */ /* 0x040fe20000761670 */
[----:B------:R-:W-:Y:S01]  /*42d0*/  HMMA.16816.F32.BF16 R124, R24, R50, R124 ;  /* 0x00000032187c723c */ /* 0x000fe2000004187c */
[C---:B------:R-:W-:Y:S01]  /*42e0*/  ISETP.GE.AND P2, PT, R54.reuse, R244, PT ;  /* 0x000000f43600720c */ /* 0x040fe20003f46270 */
[----:B------:R-:W2:Y:S01]  /*42f0*/  LDSM.16.M88.4 R48, [R212+0x2000] ;  /* 0x00200000d430783b */ /* 0x000ea20000000200 */
[C---:B------:R-:W-:Y:S01]  /*4300*/  ISETP.GE.AND P0, PT, R54.reuse, R240, PT ;  /* 0x000000f03600720c */ /* 0x040fe20003f06270 */
[----:B------:R-:W-:Y:S01]  /*4310*/  FMUL.FTZ R72, R141, c[0x0][0x2ec] ;  /* 0x0000bb008d487a20 */ /* 0x000fe20000410000 */
[C---:B------:R-:W-:Y:S01]  /*4320*/  ISETP.LT.OR P1, PT, R54.reuse, R243, P1 ;  /* 0x000000f33600720c */ /* 0x040fe20000f21670 */
[----:B------:R-:W-:Y:S01]  /*4330*/  FMUL.FTZ R141, R143, c[0x0][0x2ec] ;  /* 0x0000bb008f8d7a20 */ /* 0x000fe20000410000 */
[C---:B------:R-:W-:Y:S01]  /*4340*/  ISETP.LT.OR P4, PT, R54.reuse, R245, P2 ;  /* 0x000000f53600720c */ /* 0x040fe20001781670 */
[-C--:B-1----:R-:W-:Y:S01]  /*4350*/  HMMA.16816.F32.BF16 R120, R12, R44.reuse, R120 ;  /* 0x0000002c0c78723c */ /* 0x082fe20000041878 */
[----:B------:R-:W-:Y:S01]  /*4360*/  ISETP.LT.OR P0, PT, R54, R241, P0 ;  /* 0x000000f13600720c */ /* 0x000fe20000701670 */
[----:B------:R-:W-:Y:S01]  /*4370*/  FMUL.FTZ R143, R144, c[0x0][0x2ec] ;  /* 0x0000bb00908f7a20 */ /* 0x000fe20000410000 */
[----:B------:R-:W-:Y:S01]  /*4380*/  P2R R54, PR, RZ, 0x2 ;  /* 0x00000002ff367803 */ /* 0x000fe20000000000 */
[----:B------:R-:W-:Y:S01]  /*4390*/  MUFU.TANH R144, R137 ;  /* 0x0000008900907308 */ /* 0x000fe20000002400 */
[----:B------:R-:W-:Y:S01]  /*43a0*/  ISETP.GE.AND P1, PT, R3, R246, PT ;  /* 0x000000f60300720c */ /* 0x000fe20003f26270 */
[----:B------:R-:W-:Y:S01]  /*43b0*/  FMUL.FTZ R133, R133, c[0x0][0x2ec] ;  /* 0x0000bb0085857a20 */ /* 0x000fe20000410000 */
[----:B------:R-:W-:Y:S01]  /*43c0*/  FSEL R172, R172, -INF , !P3 ;  /* 0xff800000acac7808 */ /* 0x000fe20005800000 */
[----:B------:R-:W-:Y:S01]  /*43d0*/  HMMA.16816.F32.BF16 R116, R8, R44, R116 ;  /* 0x0000002c0874723c */ /* 0x000fe20000041874 */
[----:B------:R-:W-:Y:S01]  /*43e0*/  ISETP.LT.OR P1, PT, R3, R247, P1 ;  /* 0x000000f70300720c */ /* 0x000fe20000f21670 */
[----:B------:R-:W-:Y:S01]  /*43f0*/  FMUL.FTZ R135, R135, c[0x0][0x2ec] ;  /* 0x0000bb0087877a20 */ /* 0x000fe20000410000 */
[----:B------:R-:W-:Y:S01]  /*4400*/  ISETP.NE.AND P3, PT, R54, RZ, PT ;  /* 0x000000ff3600720c */ /* 0x000fe20003f65270 */
[----:B------:R-:W-:Y:S01]  /*4410*/  MUFU.TANH R193, R132 ;  /* 0x0000008400c17308 */ /* 0x000fe20000002400 */
[----:B------:R-:W-:Y:S01]  /*4420*/  FSEL R0, R0, -INF , !P1 ;  /* 0xff80000000007808 */ /* 0x000fe20004800000 */
[----:B------:R-:W-:Y:S01]  /*4430*/  FMUL.FTZ R67, R140, c[0x0][0x2ec] ;  /* 0x0000bb008c437a20 */ /* 0x000fe20000410000 */
[----:B------:R-:W-:Y:S01]  /*4440*/  P2R R45, PR, RZ, 0x1 ;  /* 0x00000001ff2d7803 */ /* 0x000fe20000000000 */
[----:B------:R-:W-:Y:S01]  /*4450*/  HMMA.16816.F32.BF16 R108, R16, R74, R108 ;  /* 0x0000004a106c723c */ /* 0x000fe2000004186c */
[----:B------:R-:W-:Y:S01]  /*4460*/  ISETP.GE.AND P0, PT, R3, R244, PT ;  /* 0x000000f40300720c */ /* 0x000fe20003f06270 */
[----:B------:R-:W-:Y:S01]  /*4470*/  FMUL.FTZ R68, R125, c[0x0][0x2ec] ;  /* 0x0000bb007d447a20 */ /* 0x000fe20000410000 */
[----:B------:R-:W-:Y:S01]  /*4480*/  IADD3 R44, R3, 0x8, RZ ;  /* 0x00000008032c7810 */ /* 0x000fe20007ffe0ff */
[----:B------:R-:W-:Y:S01]  /*4490*/  FMUL.FTZ R125, R129, c[0x0][0x2ec] ;  /* 0x0000bb00817d7a20 */ /* 0x000fe20000410000 */
[C---:B------:R-:W-:Y:S01]  /*44a0*/  ISETP.LT.OR P0, PT, R3.reuse, R245, P0 ;  /* 0x000000f50300720c */ /* 0x040fe20000701670 */
[----:B------:R-:W-:Y:S01]  /*44b0*/  MUFU.TANH R191, R134 ;  /* 0x0000008600bf7308 */ /* 0x000fe20000002400 */
[----:B------:R-:W-:Y:S01]  /*44c0*/  ISETP.GE.AND P1, PT, R3, R242, PT ;  /* 0x000000f20300720c */ /* 0x000fe20003f26270 */
[----:B------:R-:W-:Y:S01]  /*44d0*/  FMUL.FTZ R75, R142, c[0x0][0x2ec] ;  /* 0x0000bb008e4b7a20 */ /* 0x000fe20000410000 */
[C---:B------:R-:W-:Y:S01]  /*44e0*/  ISETP.GE.AND P2, PT, R44.reuse, R246, PT ;  /* 0x000000f62c00720c */ /* 0x040fe20003f46270 */
[----:B------:R-:W-:Y:S01]  /*44f0*/  FMUL.FTZ R142, R145, c[0x0][0x2ec] ;  /* 0x0000bb00918e7a20 */ /* 0x000fe20000410000 */
[----:B------:R-:W-:Y:S01]  /*4500*/  FSEL R173, R173, -INF , !P0 ;  /* 0xff800000adad7808 */ /* 0x000fe20004000000 */
[----:B------:R-:W-:Y:S01]  /*4510*/  FMUL.FTZ R145, R147, c[0x0][0x2ec] ;  /* 0x0000bb0093917a20 */ /* 0x000fe20000410000 */
[C---:B------:R-:W-:Y:S01]  /*4520*/  ISETP.LT.OR P1, PT, R3.reuse, R243, P1 ;  /* 0x000000f30300720c */ /* 0x040fe20000f21670 */
[----:B------:R-:W-:Y:S01]  /*4530*/  MUFU.TANH R147, R136 ;  /* 0x0000008800937308 */ /* 0x000fe20000002400 */
[----:B------:R-:W-:Y:S01]  /*4540*/  ISETP.GE.AND P0, PT, R3, R240, PT ;  /* 0x000000f00300720c */ /* 0x000fe20003f06270 */
[----:B------:R-:W-:Y:S01]  /*4550*/  HMMA.16816.F32.BF16 R112, R8, R46, R112 ;  /* 0x0000002e0870723c */ /* 0x000fe20000041870 */
[----:B------:R-:W-:Y:S01]  /*4560*/  ISETP.LT.OR P2, PT, R44, R247, P2 ;  /* 0x000000f72c00720c */ /* 0x000fe20001741670 */
[----:B------:R-:W-:Y:S01]  /*4570*/  FMUL.FTZ R124, R124, c[0x0][0x2ec] ;  /* 0x0000bb007c7c7a20 */ /* 0x000fe20000410000 */
[----:B------:R-:W-:Y:S01]  /*4580*/  FSEL R177, R177, -INF , !P1 ;  /* 0xff800000b1b17808 */ /* 0x000fe20004800000 */
[----:B------:R-:W-:Y:S01]  /*4590*/  FMUL.FTZ R146, R146, c[0x0][0x2ec] ;  /* 0x0000bb0092927a20 */ /* 0x000fe20000410000 */
[----:B------:R-:W-:Y:S01]  /*45a0*/  ISETP.LT.OR P0, PT, R3, R241, P0 ;  /* 0x000000f10300720c */ /* 0x000fe20000701670 */
[----:B------:R1:W-:Y:S01]  /*45b0*/  MUFU.TANH R166, R124 ;  /* 0x0000007c00a67308 */ /* 0x0003e20000002400 */
[----:B------:R-:W-:Y:S01]  /*45c0*/  P2R R55, PR, RZ, 0x4 ;  /* 0x00000004ff377803 */ /* 0x000fe20000000000 */
[-C--:B--2---:R-:W-:Y:S01]  /*45d0*/  HMMA.16816.F32.BF16 R120, R24, R48.reuse, R120 ;  /* 0x000000301878723c */ /* 0x084fe20000041878 */
[----:B------:R-:W-:Y:S01]  /*45e0*/  ISETP.GE.AND P1, PT, R44, R242, PT ;  /* 0x000000f22c00720c */ /* 0x000fe20003f26270 */
[----:B------:R-:W-:Y:S01]  /*45f0*/  FMUL.FTZ R126, R126, c[0x0][0x2ec] ;  /* 0x0000bb007e7e7a20 */ /* 0x000fe20000410000 */
[----:B------:R-:W-:Y:S01]  /*4600*/  ISETP.GE.AND P2, PT, R44, R244, PT ;  /* 0x000000f42c00720c */ /* 0x000fe20003f46270 */
[----:B------:R-:W-:Y:S01]  /*4610*/  FMUL.FTZ R130, R130, c[0x0][0x2ec] ;  /* 0x0000bb0082827a20 */ /* 0x000fe20000410000 */
[----:B-----5:R-:W-:Y:S01]  /*4620*/  FSEL R73, R178, -INF , !P0 ;  /* 0xff800000b2497808 */ /* 0x020fe20004000000 */
[----:B------:R-:W-:Y:S01]  /*4630*/  MUFU.TANH R165, R139 ;  /* 0x0000008b00a57308 */ /* 0x000fe20000002400 */
[C---:B------:R-:W-:Y:S01]  /*4640*/  ISETP.LT.OR P6, PT, R44.reuse, R243, P1 ;  /* 0x000000f32c00720c */ /* 0x040fe20000fc1670 */
[----:B------:R-:W-:Y:S01]  /*4650*/  HMMA.16816.F32.BF16 R116, R20, R48, R116 ;  /* 0x000000301474723c */ /* 0x000fe20000041874 */
[----:B------:R-:W-:-:S02]  /*4660*/  ISETP.GE.AND P0, PT, R44, R240, PT ;  /* 0x000000f02c00720c */ /* 0x000fc40003f06270 */
[----:B------:R-:W-:Y:S02]  /*4670*/  ISETP.LT.OR P5, PT, R44, R245, P2 ;  /* 0x000000f52c00720c */ /* 0x000fe400017a1670 */
[----:B------:R-:W-:Y:S01]  /*4680*/  ISETP.NE.AND P1, PT, R55, RZ, PT ;  /* 0x000000ff3700720c */ /* 0x000fe20003f25270 */
[----:B-1----:R-:W-:Y:S01]  /*4690*/  FMUL.FTZ R124, R127, c[0x0][0x2ec] ;  /* 0x0000bb007f7c7a20 */ /* 0x002fe20000410000 */
[----:B------:R-:W-:Y:S01]  /*46a0*/  ISETP.NE.AND P2, PT, R45, RZ, PT ;  /* 0x000000ff2d00720c */ /* 0x000fe20003f45270 */
[----:B------:R-:W-:Y:S01]  /*46b0*/  HMMA.16816.F32.BF16 R108, R12, R46, R108 ;  /* 0x0000002e0c6c723c */ /* 0x000fe2000004186c */
[----:B------:R-:W-:Y:S01]  /*46c0*/  IADD3 R54, R3, 0x9, RZ ;  /* 0x0000000903367810 */ /* 0x000fe20007ffe0ff */
[----:B------:R-:W-:Y:S01]  /*46d0*/  FMUL.FTZ R127, R128, c[0x0][0x2ec] ;  /* 0x0000bb00807f7a20 */ /* 0x000fe20000410000 */
[----:B------:R-:W-:Y:S01]  /*46e0*/  P2R R45, PR, RZ, 0x40 ;  /* 0x00000040ff2d7803 */ /* 0x000fe20000000000 */
[----:B------:R-:W-:Y:S01]  /*46f0*/  MUFU.TANH R167, R133 ;  /* 0x0000008500a77308 */ /* 0x000fe20000002400 */
[----:B------:R-:W-:-:S02]  /*4700*/  ISETP.LT.OR P6, PT, R44, R241, P0 ;  /* 0x000000f12c00720c */ /* 0x000fc400007c1670 */
[----:B------:R-:W-:Y:S01]  /*4710*/  FSEL R179, R179, -INF , !P1 ;  /* 0xff800000b3b37808 */ /* 0x000fe20004800000 */
[C---:B------:R-:W-:Y:S01]  /*4720*/  HMMA.16816.F32.BF16 R104, R16.reuse, R60, R104 ;  /* 0x0000003c1068723c */ /* 0x040fe20000041868 */
[----:B------:R-:W-:Y:S01]  /*4730*/  FSEL R175, R175, -INF , !P2 ;  /* 0xff800000afaf7808 */ /* 0x000fe20005000000 */
[----:B------:R-:W-:Y:S01]  /*4740*/  FMUL.FTZ R120, R120, c[0x0][0x2ec] ;  /* 0x0000bb0078787a20 */ /* 0x000fe20000410000 */
[C---:B------:R-:W-:Y:S01]  /*4750*/  ISETP.GE.AND P1, PT, R54.reuse, R242, PT ;  /* 0x000000f23600720c */ /* 0x040fe20003f26270 */
[----:B------:R-:W-:Y:S01]  /*4760*/  MUFU.TANH R164, R135 ;  /* 0x0000008700a47308 */ /* 0x000fe20000002400 */
[----:B------:R-:W-:Y:S01]  /*4770*/  ISETP.GE.AND P0, PT, R54, R240, PT ;  /* 0x000000f03600720c */ /* 0x000fe20003f06270 */
[----:B------:R-:W-:Y:S01]  /*4780*/  FMUL.FTZ R122, R122, c[0x0][0x2ec] ;  /* 0x0000bb007a7a7a20 */ /* 0x000fe20000410000 */
[----:B------:R-:W-:Y:S01]  /*4790*/  IADD3 R44, R3, 0x10, RZ ;  /* 0x00000010032c7810 */ /* 0x000fe20007ffe0ff */
[----:B------:R-:W-:Y:S01]  /*47a0*/  HMMA.16816.F32.BF16 R32, R16, R56, R32 ;  /* 0x000000381020723c */ /* 0x000fe20000041820 */
[----:B------:R-:W-:Y:S01]  /*47b0*/  ISETP.GE.AND P2, PT, R54, R244, PT ;  /* 0x000000f43600720c */ /* 0x000fe20003f46270 */
[----:B------:R-:W-:Y:S01]  /*47c0*/  FMUL.FTZ R116, R116, c[0x0][0x2ec] ;  /* 0x0000bb0074747a20 */ /* 0x000fe20000410000 */
[----:B------:R-:W-:Y:S01]  /*47d0*/  FSEL R174, R174, -INF , !P3 ;  /* 0xff800000aeae7808 */ /* 0x000fe20005800000 */
[----:B------:R1:W-:Y:S01]  /*47e0*/  MUFU.TANH R128, R120 ;  /* 0x0000007800807308 */ /* 0x0003e20000002400 */
[----:B------:R-:W-:Y:S01]  /*47f0*/  FSEL R182, R182, -INF , !P5 ;  /* 0xff800000b6b67808 */ /* 0x000fe20006800000 */
[----:B------:R-:W-:Y:S01]  /*4800*/  FMUL.FTZ R118, R118, c[0x0][0x2ec] ;  /* 0x0000bb0076767a20 */ /* 0x000fe20000410000 */
[C---:B------:R-:W-:Y:S01]  /*4810*/  ISETP.LT.OR P1, PT, R54.reuse, R243, P1 ;  /* 0x000000f33600720c */ /* 0x040fe20000f21670 */
[----:B------:R-:W-:Y:S01]  /*4820*/  HMMA.16816.F32.BF16 R108, R24, R50, R108 ;  /* 0x00000032186c723c */ /* 0x000fe2000004186c */
[----:B------:R-:W-:-:S02]  /*4830*/  ISETP.LT.OR P0, PT, R54, R241, P0 ;  /* 0x000000f13600720c */ /* 0x000fc40000701670 */
[----:B------:R-:W-:Y:S01]  /*4840*/  FSEL R176, R176, -INF , !P4 ;  /* 0xff800000b0b07808 */ /* 0x000fe20006000000 */
[----:B------:R-:W2:Y:S01]  /*4850*/  MUFU.TANH R67, R67 ;  /* 0x0000004300437308 */ /* 0x000ea20000002400 */
[-C--:B------:R-:W-:Y:S02]  /*4860*/  ISETP.GE.AND P3, PT, R44, R246.reuse, PT ;  /* 0x000000f62c00720c */ /* 0x080fe40003f66270 */
[C---:B------:R-:W-:Y:S01]  /*4870*/  ISETP.LT.OR P5, PT, R54.reuse, R245, P2 ;  /* 0x000000f53600720c */ /* 0x040fe200017a1670 */
[----:B------:R-:W-:Y:S01]  /*4880*/  HMMA.16816.F32.BF16 R112, R20, R50, R112 ;  /* 0x000000321470723c */ /* 0x000fe20000041870 */
[----:B------:R-:W-:Y:S02]  /*4890*/  ISETP.GE.AND P4, PT, R54, R246, PT ;  /* 0x000000f63600720c */ /* 0x000fe40003f86270 */
[----:B------:R-:W-:Y:S01]  /*48a0*/  ISETP.NE.AND P2, PT, R45, RZ, PT ;  /* 0x000000ff2d00720c */ /* 0x000fe20003f45270 */
[----:B-1----:R-:W-:Y:S01]  /*48b0*/  FMUL.FTZ R120, R121, c[0x0][0x2ec] ;  /* 0x0000bb0079787a20 */ /* 0x002fe20000410000 */
[----:B------:R-:W-:Y:S01]  /*48c0*/  P2R R45, PR, RZ, 0x2 ;  /* 0x00000002ff2d7803 */ /* 0x000fe20000000000 */
[----:B------:R-:W-:Y:S01]  /*48d0*/  FMUL.FTZ R121, R123, c[0x0][0x2ec] ;  /* 0x0000bb007b797a20 */ /* 0x000fe20000410000 */
[----:B------:R-:W-:Y:S01]  /*48e0*/  P2R R48, PR, RZ, 0x1 ;  /* 0x00000001ff307803 */ /* 0x000fe20000000000 */
[----:B------:R1:W-:Y:S01]  /*48f0*/  MUFU.TANH R123, R116 ;  /* 0x00000074007b7308 */ /* 0x0003e20000002400 */
[C---:B------:R-:W-:Y:S01]  /*4900*/  ISETP.LT.OR P0, PT, R44.reuse, R247, P3 ;  /* 0x000000f72c00720c */ /* 0x040fe20001f01670 */
[----:B------:R-:W-:Y:S01]  /*4910*/  HMMA.16816.F32.BF16 R92, R16, R62, R92 ;  /* 0x0000003e105c723c */ /* 0x000fe2000004185c */
[----:B------:R-:W-:-:S02]  /*4920*/  ISETP.GE.AND P1, PT, R44, R242, PT ;  /* 0x000000f22c00720c */ /* 0x000fc40003f26270 */
[----:B------:R-:W-:Y:S02]  /*4930*/  ISETP.LT.OR P4, PT, R54, R247, P4 ;  /* 0x000000f73600720c */ /* 0x000fe40002781670 */
[----:B------:R-:W-:Y:S01]  /*4940*/  FSEL R74, R185, -INF , !P2 ;  /* 0xff800000b94a7808 */ /* 0x000fe20005000000 */
[----:B------:R-:W-:Y:S01]  /*4950*/  FMUL.FTZ R108, R108, c[0x0][0x2ec] ;  /* 0x0000bb006c6c7a20 */ /* 0x000fe20000410000 */
[C---:B------:R-:W-:Y:S01]  /*4960*/  ISETP.GE.AND P2, PT, R44.reuse, R244, PT ;  /* 0x000000f42c00720c */ /* 0x040fe20003f46270 */
[----:B------:R-:W5:Y:S01]  /*4970*/  MUFU.TANH R146, R146 ;  /* 0x0000009200927308 */ /* 0x000f620000002400 */
[----:B------:R-:W-:Y:S01]  /*4980*/  P2R R49, PR, RZ, 0x1 ;  /* 0x00000001ff317803 */ /* 0x000fe20000000000 */
[----:B------:R-:W-:Y:S01]  /*4990*/  FMUL.FTZ R111, R111, c[0x0][0x2ec] ;  /* 0x0000bb006f6f7a20 */ /* 0x000fe20000410000 */
[----:B------:R-:W-:Y:S01]  /*49a0*/  ISETP.LT.OR P3, PT, R44, R243, P1 ;  /* 0x000000f32c00720c */ /* 0x000fe20000f61670 */
[----:B------:R-:W-:Y:S01]  /*49b0*/  FMUL.FTZ R110, R110, c[0x0][0x2ec] ;  /* 0x0000bb006e6e7a20 */ /* 0x000fe20000410000 */
[----:B------:R-:W-:Y:S01]  /*49c0*/  FSEL R180, R180, -INF , !P4 ;  /* 0xff800000b4b47808 */ /* 0x000fe20006000000 */
[----:B-1----:R-:W-:Y:S01]  /*49d0*/  FMUL.FTZ R116, R117, c[0x0][0x2ec] ;  /* 0x0000bb0075747a20 */ /* 0x002fe20000410000 */
[C---:B------:R-:W-:Y:S01]  /*49e0*/  ISETP.GE.AND P0, PT, R44.reuse, R240, PT ;  /* 0x000000f02c00720c */ /* 0x040fe20003f06270 */
[----:B------:R-:W-:Y:S01]  /*49f0*/  FMUL.FTZ R117, R119, c[0x0][0x2ec] ;  /* 0x0000bb0077757a20 */ /* 0x000fe20000410000 */
[----:B------:R-:W-:Y:S01]  /*4a00*/  ISETP.LT.OR P4, PT, R44, R245, P2 ;  /* 0x000000f52c00720c */ /* 0x000fe20001781670 */
[----:B------:R1:W-:Y:S01]  /*4a10*/  MUFU.TANH R119, R108 ;  /* 0x0000006c00777308 */ /* 0x0003e20000002400 */
[----:B------:R-:W-:Y:S01]  /*4a20*/  ISETP.NE.AND P2, PT, R45, RZ, PT ;  /* 0x000000ff2d00720c */ /* 0x000fe20003f45270 */
[----:B------:R-:W-:Y:S01]  /*4a30*/  HMMA.16816.F32.BF16 R40, R16, R148, R40 ;  /* 0x000000941028723c */ /* 0x000fe20000041828 */
[----:B------:R-:W-:-:S02]  /*4a40*/  P2R R45, PR, RZ, 0x8 ;  /* 0x00000008ff2d7803 */ /* 0x000fc40000000000 */
[----:B------:R-:W-:Y:S02]  /*4a50*/  ISETP.NE.AND P1, PT, R48, RZ, PT ;  /* 0x000000ff3000720c */ /* 0x000fe40003f25270 */
[----:B------:R-:W-:Y:S01]  /*4a60*/  ISETP.LT.OR P3, PT, R44, R241, P0 ;  /* 0x000000f12c00720c */ /* 0x000fe20000761670 */
[----:B------:R-:W-:Y:S01]  /*4a70*/  MUFU.TANH R72, R72 ;  /* 0x0000004800487308 */ /* 0x000fe20000002400 */
[----:B------:R-:W-:Y:S01]  /*4a80*/  IADD3 R44, R3, 0x11, RZ ;  /* 0x00000011032c7810 */ /* 0x000fe20007ffe0ff */
[C---:B------:R-:W-:Y:S01]  /*4a90*/  HMMA.16816.F32.BF16 R148, R16.reuse, R150, R36 ;  /* 0x000000961094723c */ /* 0x040fe20000041824 */
[----:B------:R-:W-:Y:S02]  /*4aa0*/  FSEL R137, R186, -INF , !P1 ;  /* 0xff800000ba897808 */ /* 0x000fe40004800000 */
[C---:B------:R-:W-:Y:S02]  /*4ab0*/  ISETP.GE.AND P0, PT, R44.reuse, R246, PT ;  /* 0x000000f62c00720c */ /* 0x040fe40003f06270 */
[----:B------:R-:W-:Y:S01]  /*4ac0*/  ISETP.GE.AND P1, PT, R44, R242, PT ;  /* 0x000000f22c00720c */ /* 0x000fe20003f26270 */
[----:B-1----:R-:W-:Y:S01]  /*4ad0*/  FMUL.FTZ R108, R109, c[0x0][0x2ec] ;  /* 0x0000bb006d6c7a20 */ /* 0x002fe20000410000 */
[----:B------:R-:W-:Y:S01]  /*4ae0*/  FSEL R136, R187, -INF , !P6 ;  /* 0xff800000bb887808 */ /* 0x000fe20007000000 */
[----:B------:R-:W1:Y:S01]  /*4af0*/  MUFU.TANH R75, R75 ;  /* 0x0000004b004b7308 */ /* 0x000e620000002400 */
[----:B------:R-:W-:Y:S01]  /*4b00*/  ISETP.NE.AND P6, PT, R49, RZ, PT ;  /* 0x000000ff3100720c */ /* 0x000fe20003fc5270 */
[----:B------:R-:W-:Y:S01]  /*4b10*/  HMMA.16816.F32.BF16 R28, R16, R58, R28 ;  /* 0x0000003a101c723c */ /* 0x000fe2000004181c */
[----:B------:R-:W-:-:S02]  /*4b20*/  FSEL R181, R181, -INF , !P5 ;  /* 0xff800000b5b57808 */ /* 0x000fc40006800000 */
[----:B------:R-:W-:Y:S02]  /*4b30*/  FSEL R183, R183, -INF , !P2 ;  /* 0xff800000b7b77808 */ /* 0x000fe40005000000 */
[C---:B------:R-:W-:Y:S01]  /*4b40*/  ISETP.LT.OR P5, PT, R44.reuse, R247, P0 ;  /* 0x000000f72c00720c */ /* 0x040fe200007a1670 */
[----:B------:R-:W-:Y:S01]  /*4b50*/  MUFU.TANH R141, R141 ;  /* 0x0000008d008d7308 */ /* 0x000fe20000002400 */
[C---:B------:R-:W-:Y:S02]  /*4b60*/  ISETP.GE.AND P2, PT, R44.reuse, R244, PT ;  /* 0x000000f42c00720c */ /* 0x040fe40003f46270 */
[C---:B------:R-:W-:Y:S02]  /*4b70*/  ISETP.LT.OR P1, PT, R44.reuse, R243, P1 ;  /* 0x000000f32c00720c */ /* 0x040fe40000f21670 */
[C---:B------:R-:W-:Y:S02]  /*4b80*/  ISETP.GE.AND P0, PT, R44.reuse, R240, PT ;  /* 0x000000f02c00720c */ /* 0x040fe40003f06270 */
[----:B------:R-:W-:Y:S01]  /*4b90*/  FSEL R169, R169, -INF , !P6 ;  /* 0xff800000a9a97808 */ /* 0x000fe20007000000 */
[----:B------:R-:W1:Y:S01]  /*4ba0*/  MUFU.TANH R143, R143 ;  /* 0x0000008f008f7308 */ /* 0x000e620000002400 */
[----:B------:R-:W-:-:S02]  /*4bb0*/  ISETP.LT.OR P6, PT, R44, R245, P2 ;  /* 0x000000f52c00720c */ /* 0x000fc400017c1670 */
[----:B------:R-:W-:Y:S02]  /*4bc0*/  P2R R54, PR, RZ, 0x2 ;  /* 0x00000002ff367803 */ /* 0x000fe40000000000 */
[----:B------:R-:W-:Y:S02]  /*4bd0*/  ISETP.NE.AND P2, PT, R45, RZ, PT ;  /* 0x000000ff2d00720c */ /* 0x000fe40003f45270 */
[----:B------:R-:W-:Y:S01]  /*4be0*/  ISETP.LT.OR P1, PT, R44, R241, P0 ;  /* 0x000000f12c00720c */ /* 0x000fe20000721670 */
[----:B------:R-:W1:Y:S01]  /*4bf0*/  MUFU.TANH R142, R142 ;  /* 0x0000008e008e7308 */ /* 0x000e620000002400 */
[----:B------:R-:W1:Y:S01]  /*4c00*/  LDSM.16.M88.4 R44, [R226+0x2800] ;  /* 0x00280000e22c783b */ /* 0x000e620000000200 */
[----:B------:R-:W-:Y:S02]  /*4c10*/  IADD3 R48, R3, 0x18, RZ ;  /* 0x0000001803307810 */ /* 0x000fe40007ffe0ff */
[----:B------:R-:W-:Y:S02]  /*4c20*/  FSEL R129, R171, -INF , !P2 ;  /* 0xff800000ab817808 */ /* 0x000fe40005000000 */
[----:B------:R-:W-:-:S02]  /*4c30*/  ISETP.GE.AND P0, PT, R48, R246, PT ;  /* 0x000000f63000720c */ /* 0x000fc40003f06270 */
[C---:B------:R-:W-:Y:S01]  /*4c40*/  ISETP.GE.AND P2, PT, R48.reuse, R244, PT ;  /* 0x000000f43000720c */ /* 0x040fe20003f46270 */
[----:B------:R-:W1:Y:S01]  /*4c50*/  MUFU.TANH R145, R145 ;  /* 0x0000009100917308 */ /* 0x000e620000002400 */
[----:B------:R-:W-:Y:S02]  /*4c60*/  P2R R55, PR, RZ, 0x2 ;  /* 0x00000002ff377803 */ /* 0x000fe40000000000 */
[C---:B------:R-:W-:Y:S02]  /*4c70*/  ISETP.LT.OR P0, PT, R48.reuse, R247, P0 ;  /* 0x000000f73000720c */ /* 0x040fe40000701670 */
[----:B------:R-:W-:Y:S02]  /*4c80*/  ISETP.GE.AND P1, PT, R48, R242, PT ;  /* 0x000000f23000720c */ /* 0x000fe40003f26270 */
[----:B------:R-:W-:Y:S01]  /*4c90*/  FSEL R132, R190, -INF , !P3 ;  /* 0xff800000be847808 */ /* 0x000fe20005800000 */
[----:B------:R2:W1:Y:S01]  /*4ca0*/  MUFU.TANH R192, R126 ;  /* 0x0000007e00c07308 */ /* 0x0004620000002400 */
[----:B------:R-:W-:-:S02]  /*4cb0*/  ISETP.LT.OR P3, PT, R48, R245, P2 ;  /* 0x000000f53000720c */ /* 0x000fc40001761670 */
[----:B------:R-:W-:Y:S02]  /*4cc0*/  FSEL R69, R189, -INF , !P4 ;  /* 0xff800000bd457808 */ /* 0x000fe40006000000 */
[----:B------:R-:W-:Y:S02]  /*4cd0*/  P2R R60, PR, RZ, 0x1 ;  /* 0x00000001ff3c7803 */ /* 0x000fe40000000000 */
[----:B------:R-:W-:Y:S01]  /*4ce0*/  ISETP.NE.AND P2, PT, R54, RZ, PT ;  /* 0x000000ff3600720c */ /* 0x000fe20003f45270 */
[----:B------:R-:W1:Y:S01]  /*4cf0*/  MUFU.TANH R130, R130 ;  /* 0x0000008200827308 */ /* 0x000e620000002400 */
[----:B------:R-:W-:Y:S02]  /*4d00*/  IADD3 R49, R3, 0x19, RZ ;  /* 0x0000001903317810 */ /* 0x000fe40007ffe0ff */
[----:B------:R-:W-:Y:S02]  /*4d10*/  ISETP.LT.OR P4, PT, R48, R243, P1 ;  /* 0x000000f33000720c */ /* 0x000fe40000f81670 */
[----:B------:R-:W-:-:S02]  /*4d20*/  FSEL R168, R168, -INF , !P5 ;  /* 0xff800000a8a87808 */ /* 0x000fc40006800000 */
[----:B------:R-:W-:Y:S01]  /*4d30*/  ISETP.NE.AND P5, PT, R60, RZ, PT ;  /* 0x000000ff3c00720c */ /* 0x000fe20003fa5270 */
[----:B--2---:R-:W-:Y:S01]  /*4d40*/  FMUL.FTZ R126, R131, c[0x0][0x2ec] ;  /* 0x0000bb00837e7a20 */ /* 0x004fe20000410000 */
[----:B------:R-:W-:Y:S01]  /*4d50*/  FSEL R138, R170, -INF , !P2 ;  /* 0xff800000aa8a7808 */ /* 0x000fe20005000000 */
[----:B------:R-:W2:Y:S01]  /*4d60*/  MUFU.TANH R124, R124 ;  /* 0x0000007c007c7308 */ /* 0x000ea20000002400 */
[----:B------:R-:W-:Y:S02]  /*4d70*/  P2R R54, PR, RZ, 0x10 ;  /* 0x00000010ff367803 */ /* 0x000fe40000000000 */
[----:B------:R-:W-:Y:S02]  /*4d80*/  ISETP.GE.AND P2, PT, R49, R244, PT ;  /* 0x000000f43100720c */ /* 0x000fe40003f46270 */
[----:B------:R-:W-:Y:S01]  /*4d90*/  ISETP.GE.AND P0, PT, R48, R240, PT ;  /* 0x000000f03000720c */ /* 0x000fe20003f06270 */
[----:B-1----:R-:W-:Y:S01]  /*4da0*/  HMMA.16816.F32.BF16 R96, R8, R46, R96 ;  /* 0x0000002e0860723c */ /* 0x002fe20000041860 */
[----:B------:R-:W-:Y:S01]  /*4db0*/  ISETP.NE.AND P1, PT, R55, RZ, PT ;  /* 0x000000ff3700720c */ /* 0x000fe20003f25270 */
[----:B------:R-:W1:Y:S01]  /*4dc0*/  MUFU.TANH R68, R68 ;  /* 0x0000004400447308 */ /* 0x000e620000002400 */
[----:B----4-:R-:W-:-:S02]  /*4dd0*/  FSEL R57, R53, -INF , !P5 ;  /* 0xff80000035397808 */ /* 0x010fc40006800000 */
[C---:B------:R-:W-:Y:S02]  /*4de0*/  ISETP.LT.OR P5, PT, R49.reuse, R245, P2 ;  /* 0x000000f53100720c */ /* 0x040fe400017a1670 */
[----:B------:R-:W-:Y:S02]  /*4df0*/  ISETP.LT.OR P4, PT, R48, R241, P0 ;  /* 0x000000f13000720c */ /* 0x000fe40000781670 */
[----:B------:R-:W-:Y:S01]  /*4e00*/  FSEL R134, R52, -INF , !P1 ;  /* 0xff80000034867808 */ /* 0x000fe20004800000 */
[----:B------:R-:W4:Y:S01]  /*4e10*/  MUFU.TANH R127, R127 ;  /* 0x0000007f007f7308 */ /* 0x000f220000002400 */
[----:B------:R-:W-:Y:S02]  /*4e20*/  ISETP.NE.AND P2, PT, R54, RZ, PT ;  /* 0x000000ff3600720c */ /* 0x000fe40003f45270 */
[----:B------:R-:W-:Y:S01]  /*4e30*/  ISETP.GE.AND P0, PT, R49, R246, PT ;  /* 0x000000f63100720c */ /* 0x000fe20003f06270 */
[----:B------:R-:W1:Y:S01]  /*4e40*/  LDSM.16.M88.4 R52, [R212+0x2800] ;  /* 0x00280000d434783b */ /* 0x000e620000000200 */
[----:B------:R-:W-:-:S02]  /*4e50*/  FSEL R188, R188, -INF , !P6 ;  /* 0xff800000bcbc7808 */ /* 0x000fc40007000000 */
[C---:B------:R-:W-:Y:S01]  /*4e60*/  ISETP.LT.OR P6, PT, R49.reuse, R247, P0 ;  /* 0x000000f73100720c */ /* 0x040fe200007c1670 */
[----:B------:R-:W1:Y:S01]  /*4e70*/  MUFU.TANH R125, R125 ;  /* 0x0000007d007d7308 */ /* 0x000e620000002400 */
[C---:B------:R-:W-:Y:S02]  /*4e80*/  ISETP.GE.AND P1, PT, R49.reuse, R242, PT ;  /* 0x000000f23100720c */ /* 0x040fe40003f26270 */
[C---:B------:R-:W-:Y:S02]  /*4e90*/  ISETP.GE.AND P0, PT, R49.reuse, R240, PT ;  /* 0x000000f03100720c */ /* 0x040fe40003f06270 */
[C---:B------:R-:W-:Y:S02]  /*4ea0*/  ISETP.LT.OR P1, PT, R49.reuse, R243, P1 ;  /* 0x000000f33100720c */ /* 0x040fe40000f21670 */
[----:B------:R-:W-:Y:S01]  /*4eb0*/  ISETP.LT.OR P0, PT, R49, R241, P0 ;  /* 0x000000f13100720c */ /* 0x000fe20000701670 */
[----:B------:R-:W1:Y:S01]  /*4ec0*/  MUFU.TANH R126, R126 ;  /* 0x0000007e007e7308 */ /* 0x000e620000002400 */
[----:B------:R-:W-:Y:S01]  /*4ed0*/  IADD3 R60, R3, 0x20, RZ ;  /* 0x00000020033c7810 */ /* 0x000fe20007ffe0ff */
[----:B------:R-:W-:Y:S01]  /*4ee0*/  HMMA.16816.F32.BF16 R48, R12, R44, R104 ;  /* 0x0000002c0c30723c */ /* 0x000fe20000041868 */
[----:B------:R-:W-:-:S02]  /*4ef0*/  P2R R56, PR, RZ, 0x2 ;  /* 0x00000002ff387803 */ /* 0x000fc40000000000 */
[----:B------:R-:W-:Y:S02]  /*4f00*/  P2R R61, PR, RZ, 0x1 ;  /* 0x00000001ff3d7803 */ /* 0x000fe40000000000 */
[C---:B------:R-:W-:Y:S01]  /*4f10*/  ISETP.GE.AND P1, PT, R60.reuse, R242, PT ;  /* 0x000000f23c00720c */ /* 0x040fe20003f26270 */
[----:B------:R-:W-:Y:S01]  /*4f20*/  MUFU.TANH R105, R111 ;  /* 0x0000006f00697308 */ /* 0x000fe20000002400 */
[----:B------:R-:W-:Y:S01]  /*4f30*/  ISETP.GE.AND P0, PT, R60, R240, PT ;  /* 0x000000f03c00720c */ /* 0x000fe20003f06270 */
[----:B------:R-:W-:Y:S01]  /*4f40*/  FMUL.FTZ R106, R115, c[0x0][0x2ec] ;  /* 0x0000bb00736a7a20 */ /* 0x000fe20000410000 */
[----:B------:R-:W-:Y:S02]  /*4f50*/  IADD3 R109, R3, 0x21, RZ ;  /* 0x00000021036d7810 */ /* 0x000fe40007ffe0ff */
[----:B------:R-:W-:Y:S02]  /*4f60*/  FSEL R158, R158, -INF , !P3 ;  /* 0xff8000009e9e7808 */ /* 0x000fe40005800000 */
[----:B------:R-:W-:Y:S01]  /*4f70*/  ISETP.GE.AND P3, PT, R60, R246, PT ;  /* 0x000000f63c00720c */ /* 0x000fe20003f66270 */
[----:B------:R2:W-:Y:S01]  /*4f80*/  MUFU.TANH R104, R110 ;  /* 0x0000006e00687308 */ /* 0x0005e20000002400 */
[----:B------:R-:W-:-:S02]  /*4f90*/  FSEL R139, R160, -INF , !P2 ;  /* 0xff800000a08b7808 */ /* 0x000fc40005000000 */
[----:B------:R-:W-:Y:S02]  /*4fa0*/  FSEL R157, R157, -INF , !P5 ;  /* 0xff8000009d9d7808 */ /* 0x000fe40006800000 */
[C---:B------:R-:W-:Y:S02]  /*4fb0*/  ISETP.GE.AND P2, PT, R60.reuse, R244, PT ;  /* 0x000000f43c00720c */ /* 0x040fe40003f46270 */
[C---:B------:R-:W-:Y:S01]  /*4fc0*/  ISETP.LT.OR P5, PT, R60.reuse, R243, P1 ;  /* 0x000000f33c00720c */ /* 0x040fe20000fa1670 */
[----:B------:R-:W4:Y:S01]  /*4fd0*/  MUFU.TANH R118, R118 ;  /* 0x0000007600767308 */ /* 0x000f220000002400 */
[----:B------:R-:W-:Y:S02]  /*4fe0*/  ISETP.LT.OR P1, PT, R60, R241, P0 ;  /* 0x000000f13c00720c */ /* 0x000fe40000721670 */
[----:B------:R-:W-:Y:S01]  /*4ff0*/  FSEL R133, R162, -INF , !P4 ;  /* 0xff800000a2857808 */ /* 0x000fe20006000000 */
[----:B-1----:R-:W-:Y:S01]  /*5000*/  HMMA.16816.F32.BF16 R48, R24, R52, R48 ;  /* 0x000000341830723c */ /* 0x002fe20000041830 */
[----:B------:R-:W-:-:S02]  /*5010*/  ISETP.GE.AND P0, PT, R109, R246, PT ;  /* 0x000000f66d00720c */ /* 0x000fc40003f06270 */
[----:B---3--:R-:W-:Y:S01]  /*5020*/  FSEL R156, R156, -INF , !P6 ;  /* 0xff8000009c9c7808 */ /* 0x008fe20007000000 */
[----:B--2---:R-:W-:Y:S01]  /*5030*/  FMUL.FTZ R110, R114, c[0x0][0x2ec] ;  /* 0x0000bb00726e7a20 */ /* 0x004fe20000410000 */
[----:B------:R-:W-:Y:S01]  /*5040*/  ISETP.LT.OR P4, PT, R60, R247, P3 ;  /* 0x000000f73c00720c */ /* 0x000fe20001f81670 */
[----:B------:R-:W1:Y:S01]  /*5050*/  MUFU.TANH R120, R120 ;  /* 0x0000007800787308 */ /* 0x000e620000002400 */
[----:B------:R-:W-:Y:S02]  /*5060*/  ISETP.NE.AND P3, PT, R56, RZ, PT ;  /* 0x000000ff3800720c */ /* 0x000fe40003f65270 */
[----:B------:R-:W-:Y:S02]  /*5070*/  ISETP.LT.OR P6, PT, R60, R245, P2 ;  /* 0x000000f53c00720c */ /* 0x000fe400017c1670 */
[----:B------:R-:W-:Y:S02]  /*5080*/  ISETP.NE.AND P2, PT, R61, RZ, PT ;  /* 0x000000ff3d00720c */ /* 0x000fe40003f45270 */
[----:B------:R-:W-:Y:S01]  /*5090*/  ISETP.LT.OR P0, PT, R109, R247, P0 ;  /* 0x000000f76d00720c */ /* 0x000fe20000701670 */
[----:B------:R-:W-:Y:S01]  /*50a0*/  HMMA.16816.F32.BF16 R60, R8, R44, R100 ;  /* 0x0000002c083c723c */ /* 0x000fe20000041864 */
[----:B------:R-:W-:Y:S01]  /*50b0*/  FSEL R140, R159, -INF , !P3 ;  /* 0xff8000009f8c7808 */ /* 0x000fe20005800000 */
[----:B------:R-:W2:Y:S01]  /*50c0*/  MUFU.TANH R122, R122 ;  /* 0x0000007a007a7308 */ /* 0x000ea20000002400 */
[----:B------:R-:W-:-:S02]  /*50d0*/  ISETP.GE.AND P3, PT, R109, R244, PT ;  /* 0x000000f46d00720c */ /* 0x000fc40003f66270 */
[----:B------:R-:W-:Y:S02]  /*50e0*/  FSEL R135, R161, -INF , !P2 ;  /* 0xff800000a1877808 */ /* 0x000fe40005000000 */
[----:B------:R-:W-:Y:S01]  /*50f0*/  P2R R44, PR, RZ, 0x1 ;  /* 0x00000001ff2c7803 */ /* 0x000fe20000000000 */
[----:B------:R-:W-:Y:S01]  /*5100*/  FMUL.FTZ R100, R112, c[0x0][0x2ec] ;  /* 0x0000bb0070647a20 */ /* 0x000fe20000410000 */
[C---:B------:R-:W-:Y:S01]  /*5110*/  ISETP.GE.AND P2, PT, R109.reuse, R242, PT ;  /* 0x000000f26d00720c */ /* 0x040fe20003f46270 */
[----:B------:R-:W-:Y:S01]  /*5120*/  FMUL.FTZ R48, R48, c[0x0][0x2ec] ;  /* 0x0000bb0030307a20 */ /* 0x000fe20000410000 */
[----:B------:R-:W-:Y:S01]  /*5130*/  ISETP.GE.AND P0, PT, R109, R240, PT ;  /* 0x000000f06d00720c */ /* 0x000fe20003f06270 */
[----:B------:R-:W-:Y:S01]  /*5140*/  FMUL.FTZ R49, R49, c[0x0][0x2ec] ;  /* 0x0000bb0031317a20 */ /* 0x000fe20000410000 */
[----:B------:R-:W-:Y:S01]  /*5150*/  FSEL R152, R152, -INF , !P4 ;  /* 0xff80000098987808 */ /* 0x000fe20006000000 */
[----:B------:R3:W-:Y:S01]  /*5160*/  MUFU.TANH R107, R48 ;  /* 0x00000030006b7308 */ /* 0x0007e20000002400 */
[C---:B------:R-:W-:Y:S01]  /*5170*/  ISETP.LT.OR P4, PT, R109.reuse, R245, P3 ;  /* 0x000000f56d00720c */ /* 0x040fe20001f81670 */
[----:B------:R-:W-:Y:S01]  /*5180*/  FMUL.FTZ R50, R50, c[0x0][0x2ec] ;  /* 0x0000bb0032327a20 */ /* 0x000fe20000410000 */
[----:B------:R-:W-:Y:S01]  /*5190*/  ISETP.LT.OR P3, PT, R109, R243, P2 ;  /* 0x000000f36d00720c */ /* 0x000fe20001761670 */
[----:B------:R-:W-:Y:S01]  /*51a0*/  FMUL.FTZ R51, R51, c[0x0][0x2ec] ;  /* 0x0000bb0033337a20 */ /* 0x000fe20000410000 */
[----:B------:R-:W-:Y:S01]  /*51b0*/  ISETP.LT.OR P2, PT, R109, R241, P0 ;  /* 0x000000f16d00720c */ /* 0x000fe20000741670 */
[----:B------:R-:W-:Y:S01]  /*51c0*/  FMUL.FTZ R103, R113, c[0x0][0x2ec] ;  /* 0x0000bb0071677a20 */ /* 0x000fe20000410000 */
[----:B------:R-:W-:Y:S01]  /*51d0*/  ISETP.NE.AND P0, PT, R44, RZ, PT ;  /* 0x000000ff2c00720c */ /* 0x000fe20003f05270 */
[----:B------:R-:W-:Y:S01]  /*51e0*/  MUFU.TANH R109, R49 ;  /* 0x00000031006d7308 */ /* 0x000fe20000002400 */
[----:B------:R-:W-:Y:S01]  /*51f0*/  IADD3 R102, R3, 0x28, RZ ;  /* 0x0000002803667810 */ /* 0x000fe20007ffe0ff */
[----:B------:R-:W-:Y:S01]  /*5200*/  HMMA.16816.F32.BF16 R60, R20, R52, R60 ;  /* 0x00000034143c723c */ /* 0x000fe2000004183c */
[----:B------:R-:W-:-:S02]  /*5210*/  P2R R45, PR, RZ, 0x8 ;  /* 0x00000008ff2d7803 */ /* 0x000fc40000000000 */
[C---:B------:R-:W-:Y:S02]  /*5220*/  ISETP.GE.AND P3, PT, R102.reuse, R246, PT ;  /* 0x000000f66600720c */ /* 0x040fe40003f66270 */
[----:B------:R-:W-:Y:S01]  /*5230*/  FSEL R56, R153, -INF , !P0 ;  /* 0xff80000099387808 */ /* 0x000fe20004000000 */
[----:B------:R-:W1:Y:S01]  /*5240*/  MUFU.TANH R121, R121 ;  /* 0x0000007900797308 */ /* 0x000e620000002400 */
[C---:B------:R-:W-:Y:S02]  /*5250*/  ISETP.GE.AND P0, PT, R102.reuse, R240, PT ;  /* 0x000000f06600720c */ /* 0x040fe40003f06270 */
[----:B------:R-:W-:Y:S02]  /*5260*/  IADD3 R44, R3, 0x29, RZ ;  /* 0x00000029032c7810 */ /* 0x000fe40007ffe0ff */
[----:B------:R-:W-:Y:S02]  /*5270*/  FSEL R199, R65, -INF , !P4 ;  /* 0xff80000041c77808 */ /* 0x000fe40006000000 */
[C---:B------:R-:W-:Y:S01]  /*5280*/  ISETP.LT.OR P4, PT, R102.reuse, R247, P3 ;  /* 0x000000f76600720c */ /* 0x040fe20001f81670 */
[----:B------:R-:W1:Y:S01]  /*5290*/  MUFU.TANH R116, R116 ;  /* 0x0000007400747308 */ /* 0x000e620000002400 */
[----:B------:R-:W-:-:S02]  /*52a0*/  ISETP.LT.OR P3, PT, R102, R241, P0 ;  /* 0x000000f16600720c */ /* 0x000fc40000761670 */
[----:B------:R-:W-:Y:S02]  /*52b0*/  ISETP.GE.AND P0, PT, R44, R246, PT ;  /* 0x000000f62c00720c */ /* 0x000fe40003f06270 */
[----:B------:R-:W-:Y:S02]  /*52c0*/  P2R R101, PR, RZ, 0x4 ;  /* 0x00000004ff657803 */ /* 0x000fe40000000000 */
[----:B------:R-:W-:Y:S01]  /*52d0*/  ISETP.GE.AND P2, PT, R102, R244, PT ;  /* 0x000000f46600720c */ /* 0x000fe20003f46270 */
[----:B------:R-:W1:Y:S01]  /*52e0*/  MUFU.TANH R117, R117 ;  /* 0x0000007500757308 */ /* 0x000e620000002400 */
[----:B------:R-:W-:Y:S01]  /*52f0*/  ISETP.LT.OR P0, PT, R44, R247, P0 ;  /* 0x000000f72c00720c */ /* 0x000fe20000701670 */
[----:B------:R-:W-:Y:S01]  /*5300*/  FMUL.FTZ R61, R61, c[0x0][0x2ec] ;  /* 0x0000bb003d3d7a20 */ /* 0x000fe20000410000 */
[----:B------:R-:W-:Y:S01]  /*5310*/  FSEL R198, R64, -INF , !P6 ;  /* 0xff80000040c67808 */ /* 0x000fe20007000000 */
[----:B------:R-:W-:Y:S01]  /*5320*/  FMUL.FTZ R62, R62, c[0x0][0x2ec] ;  /* 0x0000bb003e3e7a20 */ /* 0x000fe20000410000 */
[----:B------:R-:W-:Y:S01]  /*5330*/  ISETP.LT.OR P6, PT, R102, R245, P2 ;  /* 0x000000f56600720c */ /* 0x000fe200017c1670 */
[----:B------:R-:W-:Y:S01]  /*5340*/  FMUL.FTZ R63, R63, c[0x0][0x2ec] ;  /* 0x0000bb003f3f7a20 */ /* 0x000fe20000410000 */
[----:B------:R-:W-:Y:S01]  /*5350*/  ISETP.NE.AND P2, PT, R45, RZ, PT ;  /* 0x000000ff2d00720c */ /* 0x000fe20003f45270 */
[----:B------:R1:W-:Y:S01]  /*5360*/  MUFU.TANH R111, R61 ;  /* 0x0000003d006f7308 */ /* 0x0003e20000002400 */
[----:B------:R-:W-:Y:S01]  /*5370*/  P2R R45, PR, RZ, 0x1 ;  /* 0x00000001ff2d7803 */ /* 0x000fe20000000000 */
[----:B------:R-:W-:Y:S01]  /*5380*/  FMUL.FTZ R60, R60, c[0x0][0x2ec] ;  /* 0x0000bb003c3c7a20 */ /* 0x000fe20000410000 */
[----:B------:R-:W-:-:S02]  /*5390*/  ISETP.GE.AND P0, PT, R44, R240, PT ;  /* 0x000000f02c00720c */ /* 0x000fc40003f06270 */
[----:B------:R-:W-:Y:S02]  /*53a0*/  FSEL R163, R163, -INF , !P1 ;  /* 0xff800000a3a37808 */ /* 0x000fe40004800000 */
[----:B------:R-:W-:Y:S01]  /*53b0*/  ISETP.GE.AND P1, PT, R102, R242, PT ;  /* 0x000000f26600720c */ /* 0x000fe20003f26270 */
[----:B------:R1:W-:Y:S01]  /*53c0*/  MUFU.TANH R131, R62 ;  /* 0x0000003e00837308 */ /* 0x0003e20000002400 */
[----:B------:R-:W-:Y:S02]  /*53d0*/  FSEL R222, R66, -INF , !P2 ;  /* 0xff80000042de7808 */ /* 0x000fe40005000000 */
[----:B------:R-:W-:Y:S02]  /*53e0*/  FSEL R187, R67, -INF , !P4 ;  /* 0xff80000043bb7808 */ /* 0x000fe40006000000 */
[----:B------:R-:W-:Y:S01]  /*53f0*/  ISETP.LT.OR P0, PT, R44, R241, P0 ;  /* 0x000000f12c00720c */ /* 0x000fe20000701670 */
[----:B------:R-:W-:Y:S01]  /*5400*/  HMMA.16816.F32.BF16 R64, R12, R46, R92 ;  /* 0x0000002e0c40723c */ /* 0x000fe2000004185c */
[----:B------:R-:W-:Y:S01]  /*5410*/  FSEL R221, R154, -INF , !P5 ;  /* 0xff8000009add7808 */ /* 0x000fe20006800000 */
[----:B------:R-:W-:Y:S01]  /*5420*/  MUFU.TANH R114, R63 ;  /* 0x0000003f00727308 */ /* 0x000fe20000002400 */
[----:B------:R-:W-:-:S02]  /*5430*/  ISETP.LT.OR P5, PT, R102, R243, P1 ;  /* 0x000000f36600720c */ /* 0x000fc40000fa1670 */
[----:B------:R-:W-:Y:S02]  /*5440*/  ISETP.NE.AND P1, PT, R101, RZ, PT ;  /* 0x000000ff6500720c */ /* 0x000fe40003f25270 */
[----:B------:R-:W-:Y:S02]  /*5450*/  IADD3 R46, R3, 0x30, RZ ;  /* 0x00000030032e7810 */ /* 0x000fe40007ffe0ff */
[----:B------:R-:W-:Y:S01]  /*5460*/  P2R R47, PR, RZ, 0x1 ;  /* 0x00000001ff2f7803 */ /* 0x000fe20000000000 */
[----:B------:R-:W-:Y:S01]  /*5470*/  MUFU.TANH R112, R60 ;  /* 0x0000003c00707308 */ /* 0x000fe20000002400 */
[----:B------:R-:W-:Y:S02]  /*5480*/  ISETP.GE.AND P0, PT, R46, R246, PT ;  /* 0x000000f62e00720c */ /* 0x000fe40003f06270 */
[----:B------:R-:W-:Y:S02]  /*5490*/  ISETP.GE.AND P2, PT, R44, R244, PT ;  /* 0x000000f42c00720c */ /* 0x000fe40003f46270 */
[----:B------:R-:W-:-:S02]  /*54a0*/  FSEL R155, R155, -INF , !P1 ;  /* 0xff8000009b9b7808 */ /* 0x000fc40004800000 */
[----:B------:R-:W-:Y:S01]  /*54b0*/  ISETP.GE.AND P1, PT, R44, R242, PT ;  /* 0x000000f22c00720c */ /* 0x000fe20003f26270 */
[----:B------:R-:W1:Y:S01]  /*54c0*/  MUFU.TANH R110, R110 ;  /* 0x0000006e006e7308 */ /* 0x000e620000002400 */
[----:B------:R-:W-:Y:S02]  /*54d0*/  ISETP.LT.OR P0, PT, R46, R247, P0 ;  /* 0x000000f72e00720c */ /* 0x000fe40000701670 */
[C---:B------:R-:W-:Y:S02]  /*54e0*/  ISETP.LT.OR P4, PT, R44.reuse, R245, P2 ;  /* 0x000000f52c00720c */ /* 0x040fe40001781670 */
[----:B------:R-:W-:Y:S01]  /*54f0*/  ISETP.LT.OR P2, PT, R44, R243, P1 ;  /* 0x000000f32c00720c */ /* 0x000fe20000f41670 */
[----:B------:R-:W-:Y:S01]  /*5500*/  HMMA.16816.F32.BF16 R64, R24, R54, R64 ;  /* 0x000000361840723c */ /* 0x000fe20000041840 */
[----:B---3--:R-:W-:Y:S01]  /*5510*/  P2R R48, PR, RZ, 0x1 ;  /* 0x00000001ff307803 */ /* 0x008fe20000000000 */
[----:B------:R-:W3:Y:S01]  /*5520*/  MUFU.TANH R100, R100 ;  /* 0x0000006400647308 */ /* 0x000ee20000002400 */
[----:B------:R-:W-:-:S02]  /*5530*/  ISETP.NE.AND P1, PT, R45, RZ, PT ;  /* 0x000000ff2d00720c */ /* 0x000fc40003f25270 */
[----:B------:R-:W-:Y:S02]  /*5540*/  ISETP.GE.AND P0, PT, R46, R240, PT ;  /* 0x000000f02e00720c */ /* 0x000fe40003f06270 */
[----:B-----5:R-:W-:Y:S01]  /*5550*/  FSEL R146, R146, -INF , !P3 ;  /* 0xff80000092927808 */ /* 0x020fe20005800000 */
[----:B------:R-:W-:Y:S01]  /*5560*/  HMMA.16816.F32.BF16 R52, R20, R54, R96 ;  /* 0x000000361434723c */ /* 0x000fe20000041860 */
[----:B------:R-:W-:Y:S01]  /*5570*/  FSEL R200, R75, -INF , !P6 ;  /* 0xff8000004bc87808 */ /* 0x000fe20007000000 */
[----:B------:R-:W5:Y:S01]  /*5580*/  MUFU.TANH R108, R108 ;  /* 0x0000006c006c7308 */ /* 0x000f620000002400 */
[----:B------:R-:W-:Y:S02]  /*5590*/  FSEL R185, R72, -INF , !P1 ;  /* 0xff80000048b97808 */ /* 0x000fe40004800000 */
[----:B------:R-:W-:Y:S02]  /*55a0*/  ISETP.LT.OR P3, PT, R46, R241, P0 ;  /* 0x000000f12e00720c */ /* 0x000fe40000761670 */
[----:B------:R-:W-:-:S02]  /*55b0*/  ISETP.NE.AND P0, PT, R48, RZ, PT ;  /* 0x000000ff3000720c */ /* 0x000fc40003f05270 */
[----:B------:R-:W-:Y:S01]  /*55c0*/  IADD3 R44, R3, 0x31, RZ ;  /* 0x00000031032c7810 */ /* 0x000fe20007ffe0ff */
[----:B------:R-:W-:Y:S01]  /*55d0*/  MUFU.TANH R75, R50 ;  /* 0x00000032004b7308 */ /* 0x000fe20000002400 */
[----:B------:R-:W-:Y:S02]  /*55e0*/  FSEL R147, R147, -INF , !P0 ;  /* 0xff80000093937808 */ /* 0x000fe40004000000 */
[----:B------:R-:W-:Y:S02]  /*55f0*/  ISETP.GE.AND P0, PT, R44, R240, PT ;  /* 0x000000f02c00720c */ /* 0x000fe40003f06270 */
[----:B------:R-:W-:Y:S01]  /*5600*/  P2R R45, PR, RZ, 0x4 ;  /* 0x00000004ff2d7803 */ /* 0x000fe20000000000 */
[----:B------:R-:W-:Y:S01]  /*5610*/  FMUL.FTZ R64, R64, c[0x0][0x2ec] ;  /* 0x0000bb0040407a20 */ /* 0x000fe20000410000 */
[----:B------:R-:W-:Y:S01]  /*5620*/  ISETP.LT.OR P0, PT, R44, R241, P0 ;  /* 0x000000f12c00720c */ /* 0x000fe20000701670 */
[----:B------:R2:W-:Y:S01]  /*5630*/  MUFU.TANH R72, R51 ;  /* 0x0000003300487308 */ /* 0x0005e20000002400 */
[----:B------:R-:W-:Y:S01]  /*5640*/  ISETP.GE.AND P2, PT, R46, R244, PT ;  /* 0x000000f42e00720c */ /* 0x000fe20003f46270 */
[----:B------:R-:W-:Y:S01]  /*5650*/  FMUL.FTZ R65, R65, c[0x0][0x2ec] ;  /* 0x0000bb0041417a20 */ /* 0x000fe20000410000 */
[----:B-1----:R-:W-:Y:S01]  /*5660*/  IADD3 R61, R3, 0x38, RZ ;  /* 0x00000038033d7810 */ /* 0x002fe20007ffe0ff */
[----:B------:R-:W-:Y:S01]  /*5670*/  FMUL.FTZ R66, R66, c[0x0][0x2ec] ;  /* 0x0000bb0042427a20 */ /* 0x000fe20000410000 */
[----:B------:R-:W-:Y:S01]  /*5680*/  ISETP.GE.AND P1, PT, R46, R242, PT ;  /* 0x000000f22e00720c */ /* 0x000fe20003f26270 */
[----:B------:R-:W-:Y:S01]  /*5690*/  FMUL.FTZ R52, R52, c[0x0][0x2ec] ;  /* 0x0000bb0034347a20 */ /* 0x000fe20000410000 */
[----:B------:R-:W-:Y:S01]  /*56a0*/  P2R R62, PR, RZ, 0x1 ;  /* 0x00000001ff3e7803 */ /* 0x000fe20000000000 */
[----:B------:R-:W-:Y:S01]  /*56b0*/  MUFU.TANH R115, R64 ;  /* 0x0000004000737308 */ /* 0x000fe20000002400 */
[----:B------:R-:W-:Y:S01]  /*56c0*/  FSEL R224, R143, -INF , !P5 ;  /* 0xff8000008fe07808 */ /* 0x000fe20006800000 */
[----:B------:R-:W-:Y:S01]  /*56d0*/  FMUL.FTZ R54, R54, c[0x0][0x2ec] ;  /* 0x0000bb0036367a20 */ /* 0x000fe20000410000 */
[----:B------:R-:W-:Y:S01]  /*56e0*/  FSEL R201, R141, -INF , !P4 ;  /* 0xff8000008dc97808 */ /* 0x000fe20006000000 */
[----:B------:R-:W-:Y:S01]  /*56f0*/  FMUL.FTZ R55, R55, c[0x0][0x2ec] ;  /* 0x0000bb0037377a20 */ /* 0x000fe20000410000 */
[----:B------:R-:W-:-:S02]  /*5700*/  ISETP.LT.OR P6, PT, R46, R245, P2 ;  /* 0x000000f52e00720c */ /* 0x000fc400017c1670 */
[-C--:B------:R-:W-:Y:S01]  /*5710*/  ISETP.GE.AND P0, PT, R61, R246.reuse, PT ;  /* 0x000000f63d00720c */ /* 0x080fe20003f06270 */
[----:B--2---:R-:W1:Y:S01]  /*5720*/  LDSM.16.M88.4 R48, [R226+0x3000] ;  /* 0x00300000e230783b */ /* 0x004e620000000200 */
[----:B------:R-:W-:Y:S01]  /*5730*/  ISETP.GE.AND P5, PT, R44, R246, PT ;  /* 0x000000f62c00720c */ /* 0x000fe20003fa6270 */
[----:B------:R-:W-:Y:S01]  /*5740*/  MUFU.TANH R113, R65 ;  /* 0x0000004100717308 */ /* 0x000fe20000002400 */
[----:B------:R-:W-:Y:S02]  /*5750*/  ISETP.NE.AND P2, PT, R45, RZ, PT ;  /* 0x000000ff2d00720c */ /* 0x000fe40003f45270 */
[----:B------:R-:W-:Y:S02]  /*5760*/  ISETP.LT.OR P4, PT, R46, R243, P1 ;  /* 0x000000f32e00720c */ /* 0x000fe40000f81670 */
[----:B------:R-:W-:Y:S02]  /*5770*/  ISETP.NE.AND P1, PT, R47, RZ, PT ;  /* 0x000000ff2f00720c */ /* 0x000fe40003f25270 */
[-C--:B------:R-:W-:Y:S01]  /*5780*/  ISETP.LT.OR P0, PT, R61, R247.reuse, P0 ;  /* 0x000000f73d00720c */ /* 0x080fe20000701670 */
[----:B------:R2:W-:Y:S01]  /*5790*/  MUFU.TANH R141, R66 ;  /* 0x00000042008d7308 */ /* 0x0005e20000002400 */
[----:B------:R-:W-:-:S02]  /*57a0*/  ISETP.LT.OR P5, PT, R44, R247, P5 ;  /* 0x000000f72c00720c */ /* 0x000fc40002fa1670 */
[----:B------:R-:W-:Y:S02]  /*57b0*/  FSEL R178, R142, -INF , !P2 ;  /* 0xff8000008eb27808 */ /* 0x000fe40005000000 */
[C---:B------:R-:W-:Y:S02]  /*57c0*/  ISETP.GE.AND P2, PT, R44.reuse, R244, PT ;  /* 0x000000f42c00720c */ /* 0x040fe40003f46270 */
[----:B------:R-:W-:Y:S01]  /*57d0*/  FSEL R145, R145, -INF , !P1 ;  /* 0xff80000091917808 */ /* 0x000fe20004800000 */
[----:B------:R-:W1:Y:S01]  /*57e0*/  MUFU.TANH R103, R103 ;  /* 0x0000006700677308 */ /* 0x000e620000002400 */
[----:B------:R-:W-:Y:S02]  /*57f0*/  ISETP.GE.AND P1, PT, R44, R242, PT ;  /* 0x000000f22c00720c */ /* 0x000fe40003f26270 */
[----:B------:R-:W-:Y:S02]  /*5800*/  P2R R63, PR, RZ, 0x1 ;  /* 0x00000001ff3f7803 */ /* 0x000fe40000000000 */
[----:B------:R-:W-:-:S02]  /*5810*/  P2R R45, PR, RZ, 0x20 ;  /* 0x00000020ff2d7803 */ /* 0x000fc40000000000 */
[----:B------:R-:W-:Y:S01]  /*5820*/  ISETP.GE.AND P0, PT, R61, R240, PT ;  /* 0x000000f03d00720c */ /* 0x000fe20003f06270 */
[----:B------:R-:W2:Y:S01]  /*5830*/  MUFU.TANH R106, R106 ;  /* 0x0000006a006a7308 */ /* 0x000ea20000002400 */
[C---:B------:R-:W-:Y:S02]  /*5840*/  ISETP.LT.OR P5, PT, R44.reuse, R245, P2 ;  /* 0x000000f52c00720c */ /* 0x040fe400017a1670 */
[----:B------:R-:W-:Y:S02]  /*5850*/  ISETP.LT.OR P2, PT, R44, R243, P1 ;  /* 0x000000f32c00720c */ /* 0x000fe40000f41670 */
[----:B------:R-:W-:Y:S02]  /*5860*/  FSEL R95, R191, -INF , !P3 ;  /* 0xff800000bf5f7808 */ /* 0x000fe40005800000 */
[----:B------:R-:W-:Y:S02]  /*5870*/  ISETP.LT.OR P3, PT, R61, R241, P0 ;  /* 0x000000f13d00720c */ /* 0x000fe40000761670 */
[----:B------:R-:W-:-:S02]  /*5880*/  ISETP.NE.AND P1, PT, R45, RZ, PT ;  /* 0x000000ff2d00720c */ /* 0x000fc40003f25270 */
[----:B------:R-:W-:Y:S01]  /*5890*/  ISETP.NE.AND P0, PT, R63, RZ, PT ;  /* 0x000000ff3f00720c */ /* 0x000fe20003f05270 */
[----:B------:R-:W3:Y:S01]  /*58a0*/  LDSM.16.M88.4 R44, [R212+0x3000] ;  /* 0x00300000d42c783b */ /* 0x000ee20000000200 */
[----:B------:R-:W-:Y:S01]  /*58b0*/  P2R R60, PR, RZ, 0x4 ;  /* 0x00000004ff3c7803 */ /* 0x000fe20000000000 */
[----:B-1----:R-:W-:Y:S01]  /*58c0*/  HMMA.16816.F32.BF16 R148, R12, R50, R148 ;  /* 0x000000320c94723c */ /* 0x002fe20000041894 */
[----:B------:R-:W-:Y:S02]  /*58d0*/  IADD3 R93, R3, 0x39, RZ ;  /* 0x00000039035d7810 */ /* 0x000fe40007ffe0ff */
[----:B------:R-:W-:Y:S02]  /*58e0*/  ISETP.GE.AND P2, PT, R61, R244, PT ;  /* 0x000000f43d00720c */ /* 0x000fe40003f46270 */
[----:B------:R-:W-:Y:S02]  /*58f0*/  FSEL R144, R144, -INF , !P1 ;  /* 0xff80000090907808 */ /* 0x000fe40004800000 */
[----:B------:R-:W-:-:S02]  /*5900*/  FSEL R166, R166, -INF , !P0 ;  /* 0xff800000a6a67808 */ /* 0x000fc40004000000 */
[----:B------:R-:W-:Y:S02]  /*5910*/  ISETP.GE.AND P1, PT, R61, R242, PT ;  /* 0x000000f23d00720c */ /* 0x000fe40003f26270 */
[----:B------:R-:W-:Y:S02]  /*5920*/  FSEL R165, R165, -INF , !P5 ;  /* 0xff800000a5a57808 */ /* 0x000fe40006800000 */
[----:B------:R-:W-:Y:S02]  /*5930*/  ISETP.GE.AND P0, PT, R93, R240, PT ;  /* 0x000000f05d00720c */ /* 0x000fe40003f06270 */
[----:B------:R-:W-:Y:S02]  /*5940*/  ISETP.LT.OR P5, PT, R61, R245, P2 ;  /* 0x000000f53d00720c */ /* 0x000fe400017a1670 */
[----:B------:R-:W-:Y:S02]  /*5950*/  ISETP.NE.AND P2, PT, R60, RZ, PT ;  /* 0x000000ff3c00720c */ /* 0x000fe40003f45270 */
[----:B------:R-:W-:-:S02]  /*5960*/  FSEL R196, R193, -INF , !P4 ;  /* 0xff800000c1c47808 */ /* 0x000fc40006000000 */
[----:B------:R-:W-:Y:S02]  /*5970*/  ISETP.LT.OR P4, PT, R61, R243, P1 ;  /* 0x000000f33d00720c */ /* 0x000fe40000f81670 */
[----:B------:R-:W-:Y:S02]  /*5980*/  ISETP.LT.OR P0, PT, R93, R241, P0 ;  /* 0x000000f15d00720c */ /* 0x000fe40000701670 */
[----:B------:R-:W-:Y:S02]  /*5990*/  ISETP.NE.AND P1, PT, R62, RZ, PT ;  /* 0x000000ff3e00720c */ /* 0x000fe40003f25270 */
[----:B------:R-:W-:Y:S01]  /*59a0*/  IADD3 R92, R3, 0x40, RZ ;  /* 0x00000040035c7810 */ /* 0x000fe20007ffe0ff */
[----:B------:R-:W-:Y:S01]  /*59b0*/  HMMA.16816.F32.BF16 R60, R12, R48, R40 ;  /* 0x000000300c3c723c */ /* 0x000fe20000041828 */
[----:B------:R-:W-:Y:S02]  /*59c0*/  FSEL R197, R167, -INF , !P2 ;  /* 0xff800000a7c57808 */ /* 0x000fe40005000000 */
[----:B------:R-:W-:-:S02]  /*59d0*/  ISETP.GE.AND P2, PT, R93, R244, PT ;  /* 0x000000f45d00720c */ /* 0x000fc40003f46270 */
[----:B------:R-:W-:Y:S02]  /*59e0*/  P2R R97, PR, RZ, 0x1 ;  /* 0x00000001ff617803 */ /* 0x000fe40000000000 */
[----:B------:R-:W-:Y:S01]  /*59f0*/  FMUL.FTZ R40, R67, c[0x0][0x2ec] ;  /* 0x0000bb0043287a20 */ /* 0x000fe20000410000 */
[----:B------:R-:W-:Y:S01]  /*5a00*/  FSEL R184, R184, -INF , !P6 ;  /* 0xff800000b8b87808 */ /* 0x000fe20007000000 */
[----:B--2---:R-:W-:Y:S01]  /*5a10*/  HMMA.16816.F32.BF16 R64, R8, R48, R88 ;  /* 0x000000300840723c */ /* 0x004fe20000041858 */
[----:B------:R-:W-:Y:S01]  /*5a20*/  FSEL R96, R164, -INF , !P1 ;  /* 0xff800000a4607808 */ /* 0x000fe20004800000 */
[----:B------:R1:W-:Y:S01]  /*5a30*/  MUFU.TANH R48, R40 ;  /* 0x0000002800307308 */ /* 0x0003e20000002400 */
[-C--:B------:R-:W-:Y:S02]  /*5a40*/  ISETP.GE.AND P0, PT, R92, R246.reuse, PT ;  /* 0x000000f65c00720c */ /* 0x080fe40003f06270 */
[C---:B------:R-:W-:Y:S02]  /*5a50*/  ISETP.GE.AND P6, PT, R93.reuse, R246, PT ;  /* 0x000000f65d00720c */ /* 0x040fe40003fc6270 */
[----:B------:R-:W-:Y:S01]  /*5a60*/  ISETP.GE.AND P1, PT, R93, R242, PT ;  /* 0x000000f25d00720c */ /* 0x000fe20003f26270 */
[----:B------:R-:W-:Y:S01]  /*5a70*/  FMUL.FTZ R49, R53, c[0x0][0x2ec] ;  /* 0x0000bb0035317a20 */ /* 0x000fe20000410000 */
[----:B------:R-:W-:Y:S01]  /*5a80*/  ISETP.LT.OR P2, PT, R93, R245, P2 ;  /* 0x000000f55d00720c */ /* 0x000fe20001741670 */
[----:B---3--:R-:W-:Y:S01]  /*5a90*/  HMMA.16816.F32.BF16 R148, R24, R46, R148 ;  /* 0x0000002e1894723c */ /* 0x008fe20000041894 */
[----:B------:R-:W-:-:S02]  /*5aa0*/  FSEL R194, R192, -INF , !P5 ;  /* 0xff800000c0c27808 */ /* 0x000fc40006800000 */
[CC--:B------:R-:W-:Y:S01]  /*5ab0*/  ISETP.LT.OR P5, PT, R92.reuse, R247.reuse, P0 ;  /* 0x000000f75c00720c */ /* 0x0c0fe200007a1670 */
[----:B------:R-:W-:Y:S01]  /*5ac0*/  MUFU.TANH R49, R49 ;  /* 0x0000003100317308 */ /* 0x000fe20000002400 */
[C---:B------:R-:W-:Y:S02]  /*5ad0*/  ISETP.LT.OR P6, PT, R93.reuse, R247, P6 ;  /* 0x000000f75d00720c */ /* 0x040fe400037c1670 */
[----:B------:R-:W-:Y:S01]  /*5ae0*/  ISETP.LT.OR P1, PT, R93, R243, P1 ;  /* 0x000000f35d00720c */ /* 0x000fe20000f21670 */
[----:B-1----:R-:W1:Y:S01]  /*5af0*/  LDSM.16.M88.4 R40, [R226+0x3800] ;  /* 0x00380000e228783b */ /* 0x002e620000000200 */
[----:B------:R-:W-:Y:S01]  /*5b00*/  ISETP.GE.AND P0, PT, R92, R240, PT ;  /* 0x000000f05c00720c */ /* 0x000fe20003f06270 */
[----:B------:R-:W-:Y:S01]  /*5b10*/  HMMA.16816.F32.BF16 R60, R24, R44, R60 ;  /* 0x0000002c183c723c */ /* 0x000fe2000004183c */
[----:B------:R-:W-:Y:S02]  /*5b20*/  P2R R93, PR, RZ, 0x4 ;  /* 0x00000004ff5d7803 */ /* 0x000fe40000000000 */
[----:B------:R-:W-:-:S02]  /*5b30*/  FSEL R159, R130, -INF , !P3 ;  /* 0xff800000829f7808 */ /* 0x000fc40005800000 */
[C---:B------:R-:W-:Y:S02]  /*5b40*/  ISETP.LT.OR P3, PT, R92.reuse, R241, P0 ;  /* 0x000000f15c00720c */ /* 0x040fe40000761670 */
[----:B------:R-:W-:Y:S01]  /*5b50*/  ISETP.NE.AND P0, PT, R93, RZ, PT ;  /* 0x000000ff5d00720c */ /* 0x000fe20003f05270 */
[----:B------:R-:W-:Y:S01]  /*5b60*/  HMMA.16816.F32.BF16 R64, R20, R44, R64 ;  /* 0x0000002c1440723c */ /* 0x000fe20000041840 */
[----:B------:R-:W-:Y:S02]  /*5b70*/  IADD3 R88, R3, 0x41, RZ ;  /* 0x0000004103587810 */ /* 0x000fe40007ffe0ff */
[----:B------:R-:W-:Y:S02]  /*5b80*/  P2R R94, PR, RZ, 0x2 ;  /* 0x00000002ff5e7803 */ /* 0x000fe40000000000 */
[----:B------:R-:W-:Y:S01]  /*5b90*/  ISETP.GE.AND P2, PT, R92, R244, PT ;  /* 0x000000f45c00720c */ /* 0x000fe20003f46270 */
[----:B------:R-:W-:Y:S01]  /*5ba0*/  FMUL.FTZ R148, R148, c[0x0][0x2ec] ;  /* 0x0000bb0094947a20 */ /* 0x000fe20000410000 */
[----:B------:R-:W-:Y:S01]  /*5bb0*/  ISETP.GE.AND P1, PT, R92, R242, PT ;  /* 0x000000f25c00720c */ /* 0x000fe20003f26270 */
[----:B------:R-:W-:Y:S01]  /*5bc0*/  FMUL.FTZ R150, R150, c[0x0][0x2ec] ;  /* 0x0000bb0096967a20 */ /* 0x000fe20000410000 */
[----:B------:R-:W-:Y:S01]  /*5bd0*/  FSEL R195, R124, -INF , !P0 ;  /* 0xff8000007cc37808 */ /* 0x000fe20004000000 */
[----:B------:R-:W-:Y:S01]  /*5be0*/  FMUL.FTZ R151, R151, c[0x0][0x2ec] ;  /* 0x0000bb0097977a20 */ /* 0x000fe20000410000 */
[----:B------:R-:W-:Y:S01]  /*5bf0*/  FSEL R190, R68, -INF , !P6 ;  /* 0xff80000044be7808 */ /* 0x000fe20007000000 */
[----:B------:R2:W-:Y:S01]  /*5c00*/  MUFU.TANH R124, R54 ;  /* 0x00000036007c7308 */ /* 0x0005e20000002400 */
[----:B------:R-:W-:-:S02]  /*5c10*/  ISETP.GE.AND P0, PT, R88, R246, PT ;  /* 0x000000f65800720c */ /* 0x000fc40003f06270 */
[----:B----4-:R-:W-:Y:S01]  /*5c20*/  FSEL R142, R127, -INF , !P4 ;  /* 0xff8000007f8e7808 */ /* 0x010fe20006000000 */
[----:B------:R-:W-:Y:S01]  /*5c30*/  FMUL.FTZ R60, R60, c[0x0][0x2ec] ;  /* 0x0000bb003c3c7a20 */ /* 0x000fe20000410000 */
[----:B------:R-:W-:Y:S01]  /*5c40*/  ISETP.LT.OR P6, PT, R92, R245, P2 ;  /* 0x000000f55c00720c */ /* 0x000fe200017c1670 */
[----:B------:R-:W-:Y:S01]  /*5c50*/  FMUL.FTZ R61, R61, c[0x0][0x2ec] ;  /* 0x0000bb003d3d7a20 */ /* 0x000fe20000410000 */
[----:B------:R-:W-:Y:S01]  /*5c60*/  ISETP.NE.AND P2, PT, R94, RZ, PT ;  /* 0x000000ff5e00720c */ /* 0x000fe20003f45270 */
[----:B------:R3:W4:Y:S01]  /*5c70*/  MUFU.TANH R127, R52 ;  /* 0x00000034007f7308 */ /* 0x0007220000002400 */
[----:B------:R-:W-:Y:S01]  /*5c80*/  ISETP.LT.OR P4, PT, R92, R243, P1 ;  /* 0x000000f35c00720c */ /* 0x000fe20000f81670 */
[----:B------:R-:W-:Y:S01]  /*5c90*/  FMUL.FTZ R63, R63, c[0x0][0x2ec] ;  /* 0x0000bb003f3f7a20 */ /* 0x000fe20000410000 */
[----:B------:R-:W-:Y:S01]  /*5ca0*/  ISETP.NE.AND P1, PT, R97, RZ, PT ;  /* 0x000000ff6100720c */ /* 0x000fe20003f25270 */
[----:B------:R-:W-:Y:S01]  /*5cb0*/  FMUL.FTZ R202, R65, c[0x0][0x2ec] ;  /* 0x0000bb0041ca7a20 */ /* 0x000fe20000410000 */
[----:B------:R-:W-:Y:S01]  /*5cc0*/  ISETP.LT.OR P0, PT, R88, R247, P0 ;  /* 0x000000f75800720c */ /* 0x000fe20000701670 */
[----:B------:R-:W-:Y:S01]  /*5cd0*/  FMUL.FTZ R44, R62, c[0x0][0x2ec] ;  /* 0x0000bb003e2c7a20 */ /* 0x000fe20000410000 */
[----:B------:R-:W-:Y:S01]  /*5ce0*/  FSEL R143, R125, -INF , !P2 ;  /* 0xff8000007d8f7808 */ /* 0x000fe20005000000 */
[----:B------:R2:W-:Y:S01]  /*5cf0*/  MUFU.TANH R68, R55 ;  /* 0x0000003700447308 */ /* 0x0005e20000002400 */
[----:B------:R-:W-:Y:S01]  /*5d00*/  ISETP.GE.AND P2, PT, R88, R244, PT ;  /* 0x000000f45800720c */ /* 0x000fe20003f46270 */
[----:B-1----:R-:W-:Y:S01]  /*5d10*/  HMMA.16816.F32.BF16 R32, R12, R40, R32 ;  /* 0x000000280c20723c */ /* 0x002fe20000041820 */
[----:B------:R-:W-:Y:S01]  /*5d20*/  FSEL R189, R126, -INF , !P1 ;  /* 0xff8000007ebd7808 */ /* 0x000fe20004800000 */
[----:B------:R-:W-:Y:S01]  /*5d30*/  FMUL.FTZ R67, R67, c[0x0][0x2ec] ;  /* 0x0000bb0043437a20 */ /* 0x000fe20000410000 */
[----:B------:R-:W-:-:S02]  /*5d40*/  P2R R36, PR, RZ, 0x1 ;  /* 0x00000001ff247803 */ /* 0x000fc40000000000 */
[----:B------:R-:W-:Y:S01]  /*5d50*/  ISETP.GE.AND P1, PT, R88, R242, PT ;  /* 0x000000f25800720c */ /* 0x000fe20003f26270 */
[----:B------:R1:W-:Y:S01]  /*5d60*/  MUFU.TANH R125, R60 ;  /* 0x0000003c007d7308 */ /* 0x0003e20000002400 */
[----:B------:R-:W-:Y:S01]  /*5d70*/  FSEL R92, R128, -INF , !P5 ;  /* 0xff800000805c7808 */ /* 0x000fe20006800000 */
[-C--:B------:R-:W-:Y:S01]  /*5d80*/  HMMA.16816.F32.BF16 R76, R8, R42.reuse, R76 ;  /* 0x0000002a084c723c */ /* 0x080fe2000004184c */
[C---:B------:R-:W-:Y:S02]  /*5d90*/  ISETP.LT.OR P5, PT, R88.reuse, R245, P2 ;  /* 0x000000f55800720c */ /* 0x040fe400017a1670 */
[----:B------:R-:W-:Y:S02]  /*5da0*/  ISETP.LT.OR P2, PT, R88, R243, P1 ;  /* 0x000000f35800720c */ /* 0x000fe40000f41670 */
[----:B------:R-:W-:Y:S01]  /*5db0*/  ISETP.NE.AND P1, PT, R36, RZ, PT ;  /* 0x000000ff2400720c */ /* 0x000fe20003f25270 */
[----:B------:R-:W-:Y:S01]  /*5dc0*/  MUFU.TANH R203, R61 ;  /* 0x0000003d00cb7308 */ /* 0x000fe20000002400 */
[----:B------:R-:W1:Y:S01]  /*5dd0*/  LDSM.16.M88.4 R36, [R212+0x3800] ;  /* 0x00380000d424783b */ /* 0x000e620000000200 */
[----:B------:R-:W-:Y:S01]  /*5de0*/  ISETP.GE.AND P0, PT, R88, R240, PT ;  /* 0x000000f05800720c */ /* 0x000fe20003f06270 */
[----:B------:R-:W-:Y:S01]  /*5df0*/  HMMA.16816.F32.BF16 R28, R12, R42, R28 ;  /* 0x0000002a0c1c723c */ /* 0x000fe2000004181c */
[----:B------:R-:W-:Y:S01]  /*5e00*/  IADD3 R53, R3, 0x48, RZ ;  /* 0x0000004803357810 */ /* 0x000fe20007ffe0ff */
[----:B------:R-:W-:-:S04]  /*5e10*/  DEPBAR.LE SB0, 0x0 ;  /* 0x000080000000791a */ /* 0x000fc80000000000 */
[----:B------:R-:W-:Y:S01]  /*5e20*/  ISETP.LT.OR P0, PT, R88, R241, P0 ;  /* 0x000000f15800720c */ /* 0x000fe20000701670 */
[----:B------:R1:W-:Y:S01]  /*5e30*/  MUFU.TANH R205, R63 ;  /* 0x0000003f00cd7308 */ /* 0x0003e20000002400 */
[----:B--2---:R-:W-:Y:S02]  /*5e40*/  P2R R54, PR, RZ, 0x4 ;  /* 0x00000004ff367803 */ /* 0x004fe40000000000 */
[----:B---3--:R-:W-:Y:S02]  /*5e50*/  P2R R52, PR, RZ, 0x1 ;  /* 0x00000001ff347803 */ /* 0x008fe40000000000 */
[C---:B------:R-:W-:Y:S02]  /*5e60*/  ISETP.GE.AND P0, PT, R53.reuse, R246, PT ;  /* 0x000000f63500720c */ /* 0x040fe40003f06270 */
[----:B------:R-:W-:Y:S01]  /*5e70*/  FSEL R97, R118, -INF , !P3 ;  /* 0xff80000076617808 */ /* 0x000fe20005800000 */
[----:B------:R-:W2:Y:S01]  /*5e80*/  MUFU.TANH R44, R44 ;  /* 0x0000002c002c7308 */ /* 0x000ea20000002400 */
[----:B------:R-:W-:-:S02]  /*5e90*/  ISETP.LT.OR P0, PT, R53, R247, P0 ;  /* 0x000000f73500720c */ /* 0x000fc40000701670 */
[----:B------:R-:W-:Y:S02]  /*5ea0*/  ISETP.NE.AND P3, PT, R54, RZ, PT ;  /* 0x000000ff3600720c */ /* 0x000fe40003f65270 */
[----:B------:R-:W-:Y:S02]  /*5eb0*/  FSEL R91, R120, -INF , !P1 ;  /* 0xff800000785b7808 */ /* 0x000fe40004800000 */
[----:B------:R-:W-:Y:S01]  /*5ec0*/  P2R R54, PR, RZ, 0x1 ;  /* 0x00000001ff367803 */ /* 0x000fe20000000000 */
[----:B------:R-:W-:Y:S01]  /*5ed0*/  MUFU.TANH R204, R150 ;  /* 0x0000009600cc7308 */ /* 0x000fe20000002400 */
[C---:B------:R-:W-:Y:S02]  /*5ee0*/  ISETP.GE.AND P1, PT, R53.reuse, R242, PT ;  /* 0x000000f23500720c */ /* 0x040fe40003f26270 */
[C---:B------:R-:W-:Y:S02]  /*5ef0*/  ISETP.GE.AND P2, PT, R53.reuse, R244, PT ;  /* 0x000000f43500720c */ /* 0x040fe40003f46270 */
[----:B------:R-:W-:-:S02]  /*5f00*/  ISETP.GE.AND P0, PT, R53, R240, PT ;  /* 0x000000f03500720c */ /* 0x000fc40003f06270 */
[----:B------:R-:W-:Y:S01]  /*5f10*/  FSEL R90, R122, -INF , !P6 ;  /* 0xff8000007a5a7808 */ /* 0x000fe20007000000 */
[----:B------:R-:W-:Y:S01]  /*5f20*/  MUFU.TANH R148, R148 ;  /* 0x0000009400947308 */ /* 0x000fe20000002400 */
[----:B------:R-:W-:Y:S02]  /*5f30*/  FSEL R89, R121, -INF , !P5 ;  /* 0xff80000079597808 */ /* 0x000fe40006800000 */
[C---:B------:R-:W-:Y:S02]  /*5f40*/  ISETP.LT.OR P6, PT, R53.reuse, R243, P1 ;  /* 0x000000f33500720c */ /* 0x040fe40000fc1670 */
[C---:B------:R-:W-:Y:S02]  /*5f50*/  ISETP.LT.OR P5, PT, R53.reuse, R245, P2 ;  /* 0x000000f53500720c */ /* 0x040fe400017a1670 */
[----:B------:R-:W-:Y:S01]  /*5f60*/  ISETP.LT.OR P1, PT, R53, R241, P0 ;  /* 0x000000f13500720c */ /* 0x000fe20000721670 */
[----:B------:R-:W-:Y:S01]  /*5f70*/  MUFU.TANH R202, R202 ;  /* 0x000000ca00ca7308 */ /* 0x000fe20000002400 */
[----:B------:R-:W-:Y:S01]  /*5f80*/  IADD3 R45, R3, 0x49, RZ ;  /* 0x00000049032d7810 */ /* 0x000fe20007ffe0ff */
[----:B-1----:R-:W-:Y:S01]  /*5f90*/  HMMA.16816.F32.BF16 R28, R24, R38, R28 ;  /* 0x00000026181c723c */ /* 0x002fe2000004181c */
[----:B------:R-:W-:-:S02]  /*5fa0*/  ISETP.NE.AND P2, PT, R52, RZ, PT ;  /* 0x000000ff3400720c */ /* 0x000fc40003f45270 */
[----:B------:R-:W-:Y:S02]  /*5fb0*/  ISETP.NE.AND P0, PT, R54, RZ, PT ;  /* 0x000000ff3600720c */ /* 0x000fe40003f05270 */
[----:B------:R-:W-:Y:S01]  /*5fc0*/  FSEL R88, R123, -INF , !P4 ;  /* 0xff8000007b587808 */ /* 0x000fe20006000000 */
[----:B------:R-:W-:Y:S01]  /*5fd0*/  MUFU.TANH R151, R151 ;  /* 0x0000009700977308 */ /* 0x000fe20000002400 */
[----:B------:R-:W-:Y:S01]  /*5fe0*/  ISETP.GE.AND P4, PT, R45, R246, PT ;  /* 0x000000f62d00720c */ /* 0x000fe20003f86270 */
[----:B------:R-:W-:Y:S01]  /*5ff0*/  HMMA.16816.F32.BF16 R52, R8, R40, R80 ;  /* 0x000000280834723c */ /* 0x000fe20000041850 */
[----:B------:R-:W-:Y:S02]  /*6000*/  FSEL R101, R116, -INF , !P3 ;  /* 0xff80000074657808 */ /* 0x000fe40005800000 */
[----:B------:R-:W-:Y:S02]  /*6010*/  FSEL R99, R117, -INF , !P2 ;  /* 0xff80000075637808 */ /* 0x000fe40005000000 */
[----:B------:R-:W-:Y:S01]  /*6020*/  FSEL R94, R119, -INF , !P0 ;  /* 0xff800000775e7808 */ /* 0x000fe20004000000 */
[----:B------:R-:W-:Y:S01]  /*6030*/  MUFU.TANH R116, R67 ;  /* 0x0000004300747308 */ /* 0x000fe20000002400 */
[C---:B------:R-:W-:Y:S01]  /*6040*/  ISETP.GE.AND P3, PT, R45.reuse, R244, PT ;  /* 0x000000f42d00720c */ /* 0x040fe20003f66270 */
[----:B------:R-:W-:Y:S01]  /*6050*/  FMUL.FTZ R40, R64, c[0x0][0x2ec] ;  /* 0x0000bb0040287a20 */ /* 0x000fe20000410000 */
[C---:B------:R-:W-:Y:S01]  /*6060*/  ISETP.GE.AND P2, PT, R45.reuse, R242, PT ;  /* 0x000000f22d00720c */ /* 0x040fe20003f46270 */
[----:B------:R-:W-:Y:S01]  /*6070*/  HMMA.16816.F32.BF16 R76, R20, R38, R76 ;  /* 0x00000026144c723c */ /* 0x000fe2000004184c */
[----:B------:R-:W-:-:S02]  /*6080*/  ISETP.GE.AND P0, PT, R45, R240, PT ;  /* 0x000000f02d00720c */ /* 0x000fc40003f06270 */
[----:B------:R-:W-:Y:S01]  /*6090*/  P2R R60, PR, RZ, 0x20 ;  /* 0x00000020ff3c7803 */ /* 0x000fe20000000000 */
[----:B------:R-:W1:Y:S01]  /*60a0*/  MUFU.TANH R40, R40 ;  /* 0x0000002800287308 */ /* 0x000e620000002400 */
[----:B------:R-:W-:Y:S01]  /*60b0*/  ISETP.LT.OR P5, PT, R45, R247, P4 ;  /* 0x000000f72d00720c */ /* 0x000fe200027a1670 */
[----:B------:R-:W-:Y:S01]  /*60c0*/  FMUL.FTZ R29, R29, c[0x0][0x2ec] ;  /* 0x0000bb001d1d7a20 */ /* 0x000fe20000410000 */
[C---:B------:R-:W-:Y:S02]  /*60d0*/  ISETP.LT.OR P4, PT, R45.reuse, R245, P3 ;  /* 0x000000f52d00720c */ /* 0x040fe40001f81670 */
[C---:B------:R-:W-:Y:S02]  /*60e0*/  ISETP.LT.OR P2, PT, R45.reuse, R243, P2 ;  /* 0x000000f32d00720c */ /* 0x040fe40001741670 */
[----:B------:R-:W-:Y:S01]  /*60f0*/  ISETP.LT.OR P0, PT, R45, R241, P0 ;  /* 0x000000f12d00720c */ /* 0x000fe20000701670 */
[----:B------:R-:W-:Y:S01]  /*6100*/  FMUL.FTZ R45, R66, c[0x0][0x2ec] ;  /* 0x0000bb00422d7a20 */ /* 0x000fe20000410000 */
[----:B------:R-:W-:Y:S01]  /*6110*/  ISETP.NE.AND P3, PT, R60, RZ, PT ;  /* 0x000000ff3c00720c */ /* 0x000fe20003f65270 */
[----:B------:R-:W-:Y:S01]  /*6120*/  HMMA.16816.F32.BF16 R52, R20, R36, R52 ;  /* 0x000000241434723c */ /* 0x000fe20000041834 */
[----:B------:R-:W-:-:S02]  /*6130*/  IADD3 R66, R3, 0x50, RZ ;  /* 0x0000005003427810 */ /* 0x000fc40007ffe0ff */
[----:B------:R-:W-:Y:S01]  /*6140*/  P2R R65, PR, RZ, 0x1 ;  /* 0x00000001ff417803 */ /* 0x000fe20000000000 */
[----:B------:R-:W3:Y:S01]  /*6150*/  MUFU.TANH R45, R45 ;  /* 0x0000002d002d7308 */ /* 0x000ee20000002400 */
[----:B------:R-:W-:Y:S02]  /*6160*/  FSEL R102, R104, -INF , !P3 ;  /* 0xff80000068667808 */ /* 0x000fe40005800000 */
[----:B------:R-:W-:Y:S01]  /*6170*/  ISETP.GE.AND P0, PT, R66, R240, PT ;  /* 0x000000f04200720c */ /* 0x000fe20003f06270 */
[----:B------:R-:W-:Y:S01]  /*6180*/  HMMA.16816.F32.BF16 R60, R24, R36, R32 ;  /* 0x00000024183c723c */ /* 0x000fe20000041820 */
[----:B------:R-:W-:Y:S01]  /*6190*/  P2R R41, PR, RZ, 0x4 ;  /* 0x00000004ff297803 */ /* 0x000fe20000000000 */
[----:B------:R-:W-:Y:S01]  /*61a0*/  FMUL.FTZ R76, R76, c[0x0][0x2ec] ;  /* 0x0000bb004c4c7a20 */ /* 0x000fe20000410000 */
[----:B------:R-:W-:Y:S01]  /*61b0*/  IADD3 R64, R3, 0x51, RZ ;  /* 0x0000005103407810 */ /* 0x000fe20007ffe0ff */
[----:B------:R-:W-:Y:S01]  /*61c0*/  FMUL.FTZ R77, R77, c[0x0][0x2ec] ;  /* 0x0000bb004d4d7a20 */ /* 0x000fe20000410000 */
[----:B------:R-:W-:Y:S01]  /*61d0*/  ISETP.GE.AND P3, PT, R66, R246, PT ;  /* 0x000000f64200720c */ /* 0x000fe20003f66270 */
[----:B------:R-:W-:Y:S01]  /*61e0*/  FMUL.FTZ R78, R78, c[0x0][0x2ec] ;  /* 0x0000bb004e4e7a20 */ /* 0x000fe20000410000 */
[----:B------:R-:W-:Y:S01]  /*61f0*/  FSEL R82, R110, -INF , !P1 ;  /* 0xff8000006e527808 */ /* 0x000fe20004800000 */
[----:B------:R-:W-:Y:S01]  /*6200*/  HMMA.16816.F32.BF16 R32, R8, R50, R84 ;  /* 0x000000320820723c */ /* 0x000fe20000041854 */
[C---:B------:R-:W-:Y:S01]  /*6210*/  ISETP.GE.AND P2, PT, R66.reuse, R244, PT ;  /* 0x000000f44200720c */ /* 0x040fe20003f46270 */
[----:B------:R-:W-:Y:S01]  /*6220*/  FMUL.FTZ R79, R79, c[0x0][0x2ec] ;  /* 0x0000bb004f4f7a20 */ /* 0x000fe20000410000 */
[----:B------:R-:W-:Y:S01]  /*6230*/  ISETP.GE.AND P1, PT, R66, R242, PT ;  /* 0x000000f24200720c */ /* 0x000fe20003f26270 */
[----:B------:R-:W-:Y:S01]  /*6240*/  MUFU.TANH R207, R76 ;  /* 0x0000004c00cf7308 */ /* 0x000fe20000002400 */
[----:B------:R-:W-:-:S02]  /*6250*/  FSEL R105, R105, -INF , !P4 ;  /* 0xff80000069697808 */ /* 0x000fc40006000000 */
[----:B------:R-:W-:Y:S01]  /*6260*/  FSEL R100, R100, -INF , !P6 ;  /* 0xff80000064647808 */ /* 0x000fe20007000000 */
[----:B------:R-:W-:Y:S01]  /*6270*/  FMUL.FTZ R54, R54, c[0x0][0x2ec] ;  /* 0x0000bb0036367a20 */ /* 0x000fe20000410000 */
[----:B------:R-:W-:Y:S01]  /*6280*/  ISETP.LT.OR P4, PT, R66, R241, P0 ;  /* 0x000000f14200720c */ /* 0x000fe20000781670 */
[----:B------:R-:W-:Y:S01]  /*6290*/  FMUL.FTZ R52, R52, c[0x0][0x2ec] ;  /* 0x0000bb0034347a20 */ /* 0x000fe20000410000 */
[----:B------:R-:W-:Y:S01]  /*62a0*/  ISETP.LT.OR P6, PT, R66, R247, P3 ;  /* 0x000000f74200720c */ /* 0x000fe20001fc1670 */
[----:B------:R-:W-:Y:S01]  /*62b0*/  MUFU.TANH R126, R54 ;  /* 0x00000036007e7308 */ /* 0x000fe20000002400 */
[----:B------:R-:W-:Y:S01]  /*62c0*/  ISETP.GE.AND P0, PT, R64, R246, PT ;  /* 0x000000f64000720c */ /* 0x000fe20003f06270 */
[----:B------:R-:W-:Y:S01]  /*62d0*/  FMUL.FTZ R55, R55, c[0x0][0x2ec] ;  /* 0x0000bb0037377a20 */ /* 0x000fe20000410000 */
[----:B-----5:R-:W-:Y:S01]  /*62e0*/  FSEL R93, R108, -INF , !P5 ;  /* 0xff8000006c5d7808 */ /* 0x020fe20006800000 */
[----:B------:R-:W-:Y:S01]  /*62f0*/  FMUL.FTZ R61, R61, c[0x0][0x2ec] ;  /* 0x0000bb003d3d7a20 */ /* 0x000fe20000410000 */
[----:B------:R-:W-:Y:S01]  /*6300*/  ISETP.LT.OR P3, PT, R66, R245, P2 ;  /* 0x000000f54200720c */ /* 0x000fe20001761670 */
[----:B------:R-:W-:Y:S01]  /*6310*/  FMUL.FTZ R62, R62, c[0x0][0x2ec] ;  /* 0x0000bb003e3e7a20 */ /* 0x000fe20000410000 */
[----:B------:R-:W-:Y:S01]  /*6320*/  ISETP.NE.AND P2, PT, R41, RZ, PT ;  /* 0x000000ff2900720c */ /* 0x000fe20003f45270 */
[----:B------:R-:W-:Y:S01]  /*6330*/  FMUL.FTZ R41, R60, c[0x0][0x2ec] ;  /* 0x0000bb003c297a20 */ /* 0x000fe20000410000 */
[----:B------:R-:W-:Y:S01]  /*6340*/  ISETP.LT.OR P5, PT, R66, R243, P1 ;  /* 0x000000f34200720c */ /* 0x000fe20000fa1670 */
[----:B------:R5:W-:Y:S01]  /*6350*/  MUFU.TANH R36, R61 ;  /* 0x0000003d00247308 */ /* 0x000be20000002400 */
[----:B------:R-:W-:Y:S01]  /*6360*/  ISETP.NE.AND P1, PT, R65, RZ, PT ;  /* 0x000000ff4100720c */ /* 0x000fe20003f25270 */
[----:B------:R-:W-:Y:S01]  /*6370*/  HMMA.16816.F32.BF16 R32, R20, R46, R32 ;  /* 0x0000002e1420723c */ /* 0x000fe20000041820 */
[C---:B------:R-:W-:Y:S01]  /*6380*/  ISETP.LT.OR P0, PT, R64.reuse, R247, P0 ;  /* 0x000000f74000720c */ /* 0x040fe20000701670 */
[----:B------:R-:W-:Y:S01]  /*6390*/  FMUL.FTZ R63, R63, c[0x0][0x2ec] ;  /* 0x0000bb003f3f7a20 */ /* 0x000fe20000410000 */
[----:B------:R-:W-:Y:S01]  /*63a0*/  FSEL R85, R103, -INF , !P2 ;  /* 0xff80000067557808 */ /* 0x000fe20005000000 */
[----:B------:R-:W-:Y:S01]  /*63b0*/  FMUL.FTZ R53, R53, c[0x0][0x2ec] ;  /* 0x0000bb0035357a20 */ /* 0x000fe20000410000 */
[----:B------:R-:W-:Y:S01]  /*63c0*/  ISETP.GE.AND P2, PT, R64, R244, PT ;  /* 0x000000f44000720c */ /* 0x000fe20003f46270 */
[----:B------:R-:W-:Y:S01]  /*63d0*/  MUFU.TANH R41, R41 ;  /* 0x0000002900297308 */ /* 0x000fe20000002400 */
[----:B------:R-:W-:-:S02]  /*63e0*/  FSEL R98, R106, -INF , !P1 ;  /* 0xff8000006a627808 */ /* 0x000fc40004800000 */
[----:B------:R-:W-:Y:S02]  /*63f0*/  P2R R50, PR, RZ, 0x1 ;  /* 0x00000001ff327803 */ /* 0x000fe40000000000 */
[C---:B------:R-:W-:Y:S02]  /*6400*/  ISETP.GE.AND P1, PT, R64.reuse, R242, PT ;  /* 0x000000f24000720c */ /* 0x040fe40003f26270 */
[C---:B------:R-:W-:Y:S01]  /*6410*/  ISETP.GE.AND P0, PT, R64.reuse, R240, PT ;  /* 0x000000f04000720c */ /* 0x040fe20003f06270 */
[----:B------:R-:W-:Y:S01]  /*6420*/  MUFU.TANH R209, R52 ;  /* 0x0000003400d17308 */ /* 0x000fe20000002400 */
[----:B------:R-:W-:Y:S02]  /*6430*/  FSEL R107, R107, -INF , !P6 ;  /* 0xff8000006b6b7808 */ /* 0x000fe40007000000 */
[C---:B------:R-:W-:Y:S02]  /*6440*/  ISETP.LT.OR P6, PT, R64.reuse, R245, P2 ;  /* 0x000000f54000720c */ /* 0x040fe400017c1670 */
[----:B------:R-:W-:-:S02]  /*6450*/  ISETP.LT.OR P2, PT, R64, R243, P1 ;  /* 0x000000f34000720c */ /* 0x000fc40000f41670 */
[----:B------:R-:W-:Y:S01]  /*6460*/  ISETP.LT.OR P1, PT, R64, R241, P0 ;  /* 0x000000f14000720c */ /* 0x000fe20000721670 */
[----:B------:R-:W-:Y:S01]  /*6470*/  MUFU.TANH R123, R55 ;  /* 0x00000037007b7308 */ /* 0x000fe20000002400 */
[----:B------:R-:W-:Y:S01]  /*6480*/  ISETP.NE.AND P0, PT, R50, RZ, PT ;  /* 0x000000ff3200720c */ /* 0x000fe20003f05270 */
[----:B------:R-:W-:Y:S01]  /*6490*/  FMUL.FTZ R32, R32, c[0x0][0x2ec] ;  /* 0x0000bb0020207a20 */ /* 0x000fe20000410000 */
[----:B------:R-:W-:Y:S01]  /*64a0*/  IADD3 R37, R3, 0x58, RZ ;  /* 0x0000005803257810 */ /* 0x000fe20007ffe0ff */
[----:B------:R-:W-:Y:S01]  /*64b0*/  FMUL.FTZ R34, R34, c[0x0][0x2ec] ;  /* 0x0000bb0022227a20 */ /* 0x000fe20000410000 */
[----:B------:R-:W-:Y:S01]  /*64c0*/  FSEL R106, R109, -INF , !P0 ;  /* 0xff8000006d6a7808 */ /* 0x000fe20004000000 */
[----:B------:R-:W-:Y:S01]  /*64d0*/  FMUL.FTZ R35, R35, c[0x0][0x2ec] ;  /* 0x0000bb0023237a20 */ /* 0x000fe20000410000 */
[----:B------:R-:W-:Y:S01]  /*64e0*/  ISETP.GE.AND P0, PT, R37, R240, PT ;  /* 0x000000f02500720c */ /* 0x000fe20003f06270 */
[----:B------:R-:W1:Y:S01]  /*64f0*/  MUFU.TANH R211, R32 ;  /* 0x0000002000d37308 */ /* 0x000e620000002400 */
[----:B------:R-:W-:Y:S01]  /*6500*/  P2R R60, PR, RZ, 0x4 ;  /* 0x00000004ff3c7803 */ /* 0x000fe20000000000 */
[----:B------:R-:W-:Y:S01]  /*6510*/  FMUL.FTZ R33, R33, c[0x0][0x2ec] ;  /* 0x0000bb0021217a20 */ /* 0x000fe20000410000 */
[----:B------:R-:W-:-:S02]  /*6520*/  ISETP.GE.AND P2, PT, R37, R244, PT ;  /* 0x000000f42500720c */ /* 0x000fc40003f46270 */
[----:B------:R-:W-:Y:S02]  /*6530*/  ISETP.LT.OR P0, PT, R37, R241, P0 ;  /* 0x000000f12500720c */ /* 0x000fe40000701670 */
[----:B------:R-:W-:Y:S01]  /*6540*/  IADD3 R51, R3, 0x59, RZ ;  /* 0x0000005903337810 */ /* 0x000fe20007ffe0ff */
[----:B------:R-:W1:Y:S01]  /*6550*/  MUFU.TANH R128, R34 ;  /* 0x0000002200807308 */ /* 0x000e620000002400 */
[----:B------:R-:W-:Y:S02]  /*6560*/  FSEL R83, R131, -INF , !P4 ;  /* 0xff80000083537808 */ /* 0x000fe40006000000 */
[----:B------:R-:W-:Y:S02]  /*6570*/  P2R R50, PR, RZ, 0x2 ;  /* 0x00000002ff327803 */ /* 0x000fe40000000000 */
[----:B------:R-:W-:Y:S02]  /*6580*/  FSEL R87, R75, -INF , !P3 ;  /* 0xff8000004b577808 */ /* 0x000fe40005800000 */
[C---:B------:R-:W-:Y:S01]  /*6590*/  ISETP.LT.OR P4, PT, R37.reuse, R245, P2 ;  /* 0x000000f52500720c */ /* 0x040fe20001781670 */
[----:B------:R-:W-:Y:S01]  /*65a0*/  MUFU.TANH R210, R33 ;  /* 0x0000002100d27308 */ /* 0x000fe20000002400 */
[----:B------:R-:W-:-:S02]  /*65b0*/  ISETP.GE.AND P3, PT, R37, R246, PT ;  /* 0x000000f62500720c */ /* 0x000fc40003f66270 */
[----:B------:R-:W-:Y:S02]  /*65c0*/  ISETP.NE.AND P2, PT, R60, RZ, PT ;  /* 0x000000ff3c00720c */ /* 0x000fe40003f45270 */
[----:B-----5:R-:W-:Y:S02]  /*65d0*/  P2R R61, PR, RZ, 0x1 ;  /* 0x00000001ff3d7803 */ /* 0x020fe40000000000 */
[----:B------:R-:W-:Y:S01]  /*65e0*/  ISETP.GE.AND P0, PT, R51, R246, PT ;  /* 0x000000f63300720c */ /* 0x000fe20003f06270 */
[----:B------:R-:W-:Y:S01]  /*65f0*/  MUFU.TANH R208, R53 ;  /* 0x0000003500d07308 */ /* 0x000fe20000002400 */
[----:B------:R-:W-:Y:S02]  /*6600*/  FSEL R84, R112, -INF , !P5 ;  /* 0xff80000070547808 */ /* 0x000fe40006800000 */
[----:B------:R-:W-:Y:S02]  /*6610*/  ISETP.NE.AND P5, PT, R50, RZ, PT ;  /* 0x000000ff3200720c */ /* 0x000fe40003fa5270 */
[----:B------:R-:W-:-:S02]  /*6620*/  ISETP.LT.OR P3, PT, R37, R247, P3 ;  /* 0x000000f72500720c */ /* 0x000fc40001f61670 */
[----:B------:R-:W-:Y:S01]  /*6630*/  FSEL R110, R111, -INF , !P2 ;  /* 0xff8000006f6e7808 */ /* 0x000fe20005000000 */
[----:B------:R-:W-:Y:S01]  /*6640*/  MUFU.TANH R50, R62 ;  /* 0x0000003e00327308 */ /* 0x000fe20000002400 */
[C---:B------:R-:W-:Y:S02]  /*6650*/  ISETP.LT.OR P0, PT, R51.reuse, R247, P0 ;  /* 0x000000f73300720c */ /* 0x040fe40000701670 */
[----:B------:R-:W-:Y:S02]  /*6660*/  ISETP.GE.AND P2, PT, R51, R244, PT ;  /* 0x000000f43300720c */ /* 0x000fe40003f46270 */
[----:B------:R-:W-:Y:S02]  /*6670*/  FSEL R104, R114, -INF , !P5 ;  /* 0xff80000072687808 */ /* 0x000fe40006800000 */
[----:B------:R-:W-:Y:S01]  /*6680*/  FSEL R114, R115, -INF , !P3 ;  /* 0xff80000073727808 */ /* 0x000fe20005800000 */
[----:B------:R-:W-:Y:S01]  /*6690*/  MUFU.TANH R206, R77 ;  /* 0x0000004d00ce7308 */ /* 0x000fe20000002400 */
[----:B------:R-:W-:-:S02]  /*66a0*/  P2R R18, PR, RZ, 0x1 ;  /* 0x00000001ff127803 */ /* 0x000fc40000000000 */
[C---:B------:R-:W-:Y:S02]  /*66b0*/  ISETP.LT.OR P3, PT, R51.reuse, R245, P2 ;  /* 0x000000f53300720c */ /* 0x040fe40001761670 */
[----:B------:R-:W-:Y:S02]  /*66c0*/  ISETP.GE.AND P0, PT, R51, R240, PT ;  /* 0x000000f03300720c */ /* 0x000fe40003f06270 */
[----:B------:R-:W-:Y:S01]  /*66d0*/  IADD3 R16, R3, 0x60, RZ ;  /* 0x0000006003107810 */ /* 0x000fe20007ffe0ff */
[----:B------:R-:W-:Y:S01]  /*66e0*/  MUFU.TANH R122, R78 ;  /* 0x0000004e007a7308 */ /* 0x000fe20000002400 */
[----:B------:R-:W-:Y:S02]  /*66f0*/  ISETP.GE.AND P1, PT, R37, R242, PT ;  /* 0x000000f22500720c */ /* 0x000fe40003f26270 */
[----:B------:R-:W-:Y:S02]  /*6700*/  P2R R17, PR, RZ, 0x8 ;  /* 0x00000008ff117803 */ /* 0x000fe40000000000 */
[----:B------:R-:W-:-:S02]  /*6710*/  ISETP.LT.OR P3, PT, R51, R241, P0 ;  /* 0x000000f13300720c */ /* 0x000fc40000761670 */
[C---:B------:R-:W-:Y:S01]  /*6720*/  ISETP.GE.AND P0, PT, R16.reuse, R246, PT ;  /* 0x000000f61000720c */ /* 0x040fe20003f06270 */
[----:B------:R-:W-:Y:S01]  /*6730*/  MUFU.TANH R121, R79 ;  /* 0x0000004f00797308 */ /* 0x000fe20000002400 */
[----:B------:R-:W-:Y:S02]  /*6740*/  ISETP.LT.OR P1, PT, R37, R243, P1 ;  /* 0x000000f32500720c */ /* 0x000fe40000f21670 */
[C---:B------:R-:W-:Y:S02]  /*6750*/  ISETP.LT.OR P5, PT, R16.reuse, R247, P0 ;  /* 0x000000f71000720c */ /* 0x040fe400007a1670 */
[----:B------:R-:W-:Y:S02]  /*6760*/  ISETP.GE.AND P0, PT, R16, R240, PT ;  /* 0x000000f01000720c */ /* 0x000fe40003f06270 */
[----:B------:R-:W-:Y:S01]  /*6770*/  P2R R60, PR, RZ, 0x2 ;  /* 0x00000002ff3c7803 */ /* 0x000fe20000000000 */
[----:B------:R-:W-:Y:S01]  /*6780*/  MUFU.TANH R37, R63 ;  /* 0x0000003f00257308 */ /* 0x000fe20000002400 */
[----:B------:R-:W-:-:S02]  /*6790*/  ISETP.GE.AND P1, PT, R51, R242, PT ;  /* 0x000000f23300720c */ /* 0x000fc40003f26270 */
[----:B------:R-:W-:Y:S02]  /*67a0*/  ISETP.LT.OR P0, PT, R16, R241, P0 ;  /* 0x000000f11000720c */ /* 0x000fe40000701670 */
[----:B------:R-:W-:Y:S02]  /*67b0*/  ISETP.NE.AND P2, PT, R60, RZ, PT ;  /* 0x000000ff3c00720c */ /* 0x000fe40003f45270 */
[----:B------:R-:W-:Y:S02]  /*67c0*/  IADD3 R9, R3, 0x61, RZ ;  /* 0x0000006103097810 */ /* 0x000fe40007ffe0ff */
[----:B------:R-:W-:Y:S02]  /*67d0*/  FSEL R86, R72, -INF , !P6 ;  /* 0xff80000048567808 */ /* 0x000fe40007000000 */
[----:B------:R-:W-:Y:S02]  /*67e0*/  ISETP.LT.OR P6, PT, R51, R243, P1 ;  /* 0x000000f33300720c */ /* 0x000fe40000fc1670 */
[----:B------:R-:W-:-:S02]  /*67f0*/  ISETP.NE.AND P1, PT, R61, RZ, PT ;  /* 0x000000ff3d00720c */ /* 0x000fc40003f25270 */
[----:B------:R-:W-:Y:S02]  /*6800*/  FSEL R111, R141, -INF , !P4 ;  /* 0xff8000008d6f7808 */ /* 0x000fe40006000000 */
[----:B------:R-:W-:Y:S02]  /*6810*/  P2R R10, PR, RZ, 0x1 ;  /* 0x00000001ff0a7803 */ /* 0x000fe40000000000 */
[----:B------:R-:W-:Y:S02]  /*6820*/  ISETP.NE.AND P4, PT, R18, RZ, PT ;  /* 0x000000ff1200720c */ /* 0x000fe40003f85270 */
[----:B----4-:R-:W-:Y:S02]  /*6830*/  FSEL R108, R127, -INF , !P2 ;  /* 0xff8000007f6c7808 */ /* 0x010fe40005000000 */
[----:B------:R-:W-:Y:S01]  /*6840*/  ISETP.GE.AND P0, PT, R9, R246, PT ;  /* 0x000000f60900720c */ /* 0x000fe20003f06270 */
[----:B------:R-:W-:Y:S01]  /*6850*/  MUFU.TANH R127, R35 ;  /* 0x00000023007f7308 */ /* 0x000fe20000002400 */
[----:B------:R-:W-:-:S02]  /*6860*/  ISETP.GE.AND P2, PT, R16, R244, PT ;  /* 0x000000f41000720c */ /* 0x000fc40003f46270 */
[----:B------:R-:W-:Y:S02]  /*6870*/  FSEL R103, R124, -INF , !P1 ;  /* 0xff8000007c677808 */ /* 0x000fe40004800000 */
[C---:B------:R-:W-:Y:S02]  /*6880*/  ISETP.GE.AND P1, PT, R16.reuse, R242, PT ;  /* 0x000000f21000720c */ /* 0x040fe40003f26270 */
[----:B------:R-:W-:Y:S02]  /*6890*/  FSEL R112, R113, -INF , !P4 ;  /* 0xff80000071707808 */ /* 0x000fe40006000000 */
[----:B------:R-:W-:Y:S02]  /*68a0*/  ISETP.LT.OR P0, PT, R9, R247, P0 ;  /* 0x000000f70900720c */ /* 0x000fe40000701670 */
[----:B------:R-:W-:Y:S02]  /*68b0*/  ISETP.LT.OR P4, PT, R16, R245, P2 ;  /* 0x000000f51000720c */ /* 0x000fe40001781670 */
[----:B------:R-:W-:-:S02]  /*68c0*/  ISETP.NE.AND P2, PT, R17, RZ, PT ;  /* 0x000000ff1100720c */ /* 0x000fc40003f45270 */
[----:B------:R-:W-:Y:S02]  /*68d0*/  ISETP.LT.OR P1, PT, R16, R243, P1 ;  /* 0x000000f31000720c */ /* 0x000fe40000f21670 */
[----:B------:R-:W-:Y:S02]  /*68e0*/  P2R R11, PR, RZ, 0x1 ;  /* 0x00000001ff0b7803 */ /* 0x000fe40000000000 */
[C---:B------:R-:W-:Y:S02]  /*68f0*/  ISETP.GE.AND P0, PT, R9.reuse, R240, PT ;  /* 0x000000f00900720c */ /* 0x040fe40003f06270 */
[----:B------:R-:W-:Y:S02]  /*6900*/  FSEL R120, R48, -INF , !P2 ;  /* 0xff80000030787808 */ /* 0x000fe40005000000 */
[----:B------:R-:W-:Y:S02]  /*6910*/  ISETP.GE.AND P2, PT, R9, R244, PT ;  /* 0x000000f40900720c */ /* 0x000fe40003f46270 */
[----:B------:R-:W-:-:S02]  /*6920*/  P2R R16, PR, RZ, 0x2 ;  /* 0x00000002ff107803 */ /* 0x000fc40000000000 */
[----:B--2---:R-:W-:Y:S01]  /*6930*/  FSEL R119, R44, -INF , !P4 ;  /* 0xff8000002c777808 */ /* 0x004fe20006000000 */
[----:B------:R-:W-:Y:S01]  /*6940*/  BAR.SYNC.DEFER_BLOCKING 0x0 ;  /* 0x0000000000007b1d */ /* 0x000fe20000010000 */
[----:B------:R-:W-:Y:S02]  /*6950*/  ISETP.LT.OR P4, PT, R9, R241, P0 ;  /* 0x000000f10900720c */ /* 0x000fe40000781670 */
[----:B------:R-:W-:Y:S02]  /*6960*/  FSEL R109, R68, -INF , !P3 ;  /* 0xff800000446d7808 */ /* 0x000fe40005800000 */
[----:B------:R-:W-:Y:S02]  /*6970*/  ISETP.NE.AND P0, PT, R11, RZ, PT ;  /* 0x000000ff0b00720c */ /* 0x000fe40003f05270 */
[----:B------:R-:W-:Y:S02]  /*6980*/  IADD3 R8, R3, 0x68, RZ ;  /* 0x0000006803087810 */ /* 0x000fe40007ffe0ff */
[----:B------:R-:W-:-:S02]  /*6990*/  ISETP.LT.OR P3, PT, R9, R245, P2 ;  /* 0x000000f50900720c */ /* 0x000fc40001761670 */
[----:B------:R-:W-:Y:S02]  /*69a0*/  ISETP.NE.AND P2, PT, R16, RZ, PT ;  /* 0x000000ff1000720c */ /* 0x000fe40003f45270 */
[----:B------:R-:W-:Y:S02]  /*69b0*/  ISETP.GE.AND P1, PT, R9, R242, PT ;  /* 0x000000f20900720c */ /* 0x000fe40003f26270 */
[----:B------:R-:W-:Y:S02]  /*69c0*/  FSEL R203, R203, -INF , !P0 ;  /* 0xff800000cbcb7808 */ /* 0x000fe40004000000 */
[----:B------:R-:W-:Y:S02]  /*69d0*/  ISETP.GE.AND P0, PT, R8, R240, PT ;  /* 0x000000f00800720c */ /* 0x000fe40003f06270 */
[----:B------:R-:W-:Y:S02]  /*69e0*/  FSEL R125, R125, -INF , !P5 ;  /* 0xff8000007d7d7808 */ /* 0x000fe40006800000 */
[----:B-1----:R-:W-:-:S02]  /*69f0*/  FSEL R124, R40, -INF , !P2 ;  /* 0xff800000287c7808 */ /* 0x002fc40005000000 */
[----:B------:R-:W-:Y:S02]  /*6a00*/  ISETP.LT.OR P5, PT, R9, R243, P1 ;  /* 0x000000f30900720c */ /* 0x000fe40000fa1670 */
[----:B------:R-:W-:Y:S02]  /*6a10*/  ISETP.GE.AND P2, PT, R8, R244, PT ;  /* 0x000000f40800720c */ /* 0x000fe40003f46270 */
[----:B------:R-:W-:Y:S01]  /*6a20*/  ISETP.NE.AND P1, PT, R10, RZ, PT ;  /* 0x000000ff0a00720c */ /* 0x000fe20003f25270 */
[----:B------:R-:W-:Y:S01]  /*6a30*/  FMUL.FTZ R10, R149, c[0x0][0x2ec] ;  /* 0x0000bb00950a7a20 */ /* 0x000fe20000410000 */
[C---:B------:R-:W-:Y:S02]  /*6a40*/  ISETP.LT.OR P0, PT, R8.reuse, R241, P0 ;  /* 0x000000f10800720c */ /* 0x040fe40000701670 */
[----:B------:R-:W-:Y:S02]  /*6a50*/  IADD3 R13, R3, 0x69, RZ ;  /* 0x00000069030d7810 */ /* 0x000fe40007ffe0ff */
[----:B------:R-:W-:Y:S01]  /*6a60*/  ISETP.LT.OR P2, PT, R8, R245, P2 ;  /* 0x000000f50800720c */ /* 0x000fe20001741670 */
[----:B------:R-:W1:Y:S01]  /*6a70*/  MUFU.TANH R10, R10 ;  /* 0x0000000a000a7308 */ /* 0x000e620000002400 */
[----:B---3--:R-:W-:-:S02]  /*6a80*/  FSEL R113, R45, -INF , !P1 ;  /* 0xff8000002d717808 */ /* 0x008fc40004800000 */
[----:B------:R-:W-:Y:S02]  /*6a90*/  FSEL R205, R205, -INF , !P3 ;  /* 0xff800000cdcd7808 */ /* 0x000fe40005800000 */
[----:B------:R-:W-:Y:S02]  /*6aa0*/  ISETP.GE.AND P1, PT, R8, R242, PT ;  /* 0x000000f20800720c */ /* 0x000fe40003f26270 */
[----:B------:R-:W-:Y:S02]  /*6ab0*/  P2R R12, PR, RZ, 0x1 ;  /* 0x00000001ff0c7803 */ /* 0x000fe40000000000 */
[----:B------:R-:W-:Y:S02]  /*6ac0*/  ISETP.GE.AND P3, PT, R13, R246, PT ;  /* 0x000000f60d00720c */ /* 0x000fe40003f66270 */
[----:B------:R-:W-:Y:S02]  /*6ad0*/  FSEL R115, R49, -INF , !P6 ;  /* 0xff80000031737808 */ /* 0x000fe40007000000 */
[----:B------:R-:W-:-:S02]  /*6ae0*/  ISETP.GE.AND P0, PT, R13, R240, PT ;  /* 0x000000f00d00720c */ /* 0x000fc40003f06270 */
[----:B------:R-:W-:Y:S02]  /*6af0*/  ISETP.GE.AND P6, PT, R8, R246, PT ;  /* 0x000000f60800720c */ /* 0x000fe40003fc6270 */
[----:B------:R-:W-:Y:S02]  /*6b00*/  P2R R9, PR, RZ, 0x4 ;  /* 0x00000004ff097803 */ /* 0x000fe40000000000 */
[----:B------:R-:W-:Y:S02]  /*6b10*/  FSEL R116, R116, -INF , !P4 ;  /* 0xff80000074747808 */ /* 0x000fe40006000000 */
[----:B------:R-:W-:Y:S02]  /*6b20*/  ISETP.LT.OR P1, PT, R8, R243, P1 ;  /* 0x000000f30800720c */ /* 0x000fe40000f21670 */
[C---:B------:R-:W-:Y:S02]  /*6b30*/  ISETP.LT.OR P4, PT, R13.reuse, R247, P3 ;  /* 0x000000f70d00720c */ /* 0x040fe40001f81670 */
[----:B------:R-:W-:-:S02]  /*6b40*/  ISETP.LT.OR P3, PT, R13, R241, P0 ;  /* 0x000000f10d00720c */ /* 0x000fc40000761670 */
[----:B------:R-:W-:Y:S02]  /*6b50*/  ISETP.LT.OR P6, PT, R8, R247, P6 ;  /* 0x000000f70800720c */ /* 0x000fe400037c1670 */
[----:B------:R-:W-:Y:S02]  /*6b60*/  ISETP.NE.AND P0, PT, R9, RZ, PT ;  /* 0x000000ff0900720c */ /* 0x000fe40003f05270 */
[----:B------:R-:W-:Y:S02]  /*6b70*/  IADD3 R8, R3, 0x70, RZ ;  /* 0x0000007003087810 */ /* 0x000fe40007ffe0ff */
[----:B------:R-:W-:Y:S02]  /*6b80*/  P2R R11, PR, RZ, 0x2 ;  /* 0x00000002ff0b7803 */ /* 0x000fe40000000000 */
[C---:B------:R-:W-:Y:S02]  /*6b90*/  ISETP.GE.AND P2, PT, R13.reuse, R244, PT ;  /* 0x000000f40d00720c */ /* 0x040fe40003f46270 */
[----:B------:R-:W-:-:S02]  /*6ba0*/  ISETP.GE.AND P1, PT, R13, R242, PT ;  /* 0x000000f20d00720c */ /* 0x000fc40003f26270 */
[----:B------:R-:W-:Y:S02]  /*6bb0*/  FSEL R204, R204, -INF , !P0 ;  /* 0xff800000cccc7808 */ /* 0x000fe40004000000 */
[----:B------:R-:W-:Y:S02]  /*6bc0*/  FSEL R252, R148, -INF , !P6 ;  /* 0xff80000094fc7808 */ /* 0x000fe40007000000 */
[----:B------:R-:W-:Y:S02]  /*6bd0*/  ISETP.GE.AND P0, PT, R8, R246, PT ;  /* 0x000000f60800720c */ /* 0x000fe40003f06270 */
[----:B------:R-:W-:Y:S02]  /*6be0*/  FSEL R202, R202, -INF , !P5 ;  /* 0xff800000caca7808 */ /* 0x000fe40006800000 */
[----:B------:R-:W-:Y:S02]  /*6bf0*/  ISETP.LT.OR P6, PT, R13, R245, P2 ;  /* 0x000000f50d00720c */ /* 0x000fe400017c1670 */
[----:B------:R-:W-:-:S02]  /*6c00*/  ISETP.NE.AND P2, PT, R11, RZ, PT ;  /* 0x000000ff0b00720c */ /* 0x000fc40003f45270 */
[----:B------:R-:W-:Y:S02]  /*6c10*/  ISETP.LT.OR P5, PT, R13, R243, P1 ;  /* 0x000000f30d00720c */ /* 0x000fe40000fa1670 */
[----:B------:R-:W-:Y:S02]  /*6c20*/  ISETP.NE.AND P1, PT, R12, RZ, PT ;  /* 0x000000ff0c00720c */ /* 0x000fe40003f25270 */
[C---:B------:R-:W-:Y:S02]  /*6c30*/  ISETP.LT.OR P0, PT, R8.reuse, R247, P0 ;  /* 0x000000f70800720c */ /* 0x040fe40000701670 */
[----:B------:R-:W-:Y:S02]  /*6c40*/  FSEL R211, R211, -INF , !P2 ;  /* 0xff800000d3d37808 */ /* 0x000fe40005000000 */
[----:B------:R-:W-:Y:S02]  /*6c50*/  ISETP.GE.AND P2, PT, R8, R244, PT ;  /* 0x000000f40800720c */ /* 0x000fe40003f46270 */
[----:B------:R-:W-:-:S02]  /*6c60*/  FSEL R128, R128, -INF , !P1 ;  /* 0xff80000080807808 */ /* 0x000fc40004800000 */
[----:B------:R-:W-:Y:S02]  /*6c70*/  P2R R9, PR, RZ, 0x1 ;  /* 0x00000001ff097803 */ /* 0x000fe40000000000 */
[C---:B------:R-:W-:Y:S02]  /*6c80*/  ISETP.GE.AND P1, PT, R8.reuse, R242, PT ;  /* 0x000000f20800720c */ /* 0x040fe40003f26270 */
[----:B------:R-:W-:Y:S02]  /*6c90*/  ISETP.GE.AND P0, PT, R8, R240, PT ;  /* 0x000000f00800720c */ /* 0x000fe40003f06270 */
[----:B-1----:R-:W-:Y:S02]  /*6ca0*/  FSEL R220, R10, -INF , !P4 ;  /* 0xff8000000adc7808 */ /* 0x002fe40006000000 */
[C---:B------:R-:W-:Y:S02]  /*6cb0*/  ISETP.LT.OR P4, PT, R8.reuse, R245, P2 ;  /* 0x000000f50800720c */ /* 0x040fe40001781670 */
[----:B------:R-:W-:-:S02]  /*6cc0*/  ISETP.LT.OR P2, PT, R8, R243, P1 ;  /* 0x000000f30800720c */ /* 0x000fc40000f41670 */
[----:B------:R-:W-:Y:S02]  /*6cd0*/  ISETP.NE.AND P1, PT, R9, RZ, PT ;  /* 0x000000ff0900720c */ /* 0x000fe40003f25270 */
[----:B------:R-:W-:Y:S02]  /*6ce0*/  ISETP.LT.OR P0, PT, R8, R241, P0 ;  /* 0x000000f10800720c */ /* 0x000fe40000701670 */
[----:B------:R-:W-:Y:S02]  /*6cf0*/  IADD3 R9, R3, 0x71, RZ ;  /* 0x0000007103097810 */ /* 0x000fe40007ffe0ff */
[----:B------:R-:W-:Y:S02]  /*6d00*/  P2R R11, PR, RZ, 0x1 ;  /* 0x00000001ff0b7803 */ /* 0x000fe40000000000 */
[----:B------:R-:W-:Y:S02]  /*6d10*/  ISETP.GE.AND P0, PT, R9, R246, PT ;  /* 0x000000f60900720c */ /* 0x000fe40003f06270 */
[----:B------:R-:W-:-:S02]  /*6d20*/  FSEL R12, R151, -INF , !P6 ;  /* 0xff800000970c7808 */ /* 0x000fc40007000000 */
[----:B------:R-:W-:Y:S02]  /*6d30*/  ISETP.LT.OR P0, PT, R9, R247, P0 ;  /* 0x000000f70900720c */ /* 0x000fe40000701670 */
[----:B------:R-:W-:Y:S01]  /*6d40*/  P2R R10, PR, RZ, 0x4 ;  /* 0x00000004ff0a7803 */ /* 0x000fe20000000000 */
[----:B------:R1:W-:Y:S01]  /*6d50*/  STL [R1+0x24], R12 ;  /* 0x0000240c01007387 */ /* 0x0003e20000100800 */
[----:B------:R-:W-:Y:S02]  /*6d60*/  FSEL R127, R127, -INF , !P3 ;  /* 0xff8000007f7f7808 */ /* 0x000fe40005800000 */
[----:B------:R-:W-:Y:S02]  /*6d70*/  FSEL R141, R41, -INF , !P1 ;  /* 0xff800000298d7808 */ /* 0x000fe40004800000 */
[C---:B------:R-:W-:Y:S02]  /*6d80*/  ISETP.GE.AND P2, PT, R9.reuse, R244, PT ;  /* 0x000000f40900720c */ /* 0x040fe40003f46270 */
[----:B------:R-:W-:-:S02]  /*6d90*/  ISETP.GE.AND P1, PT, R9, R242, PT ;  /* 0x000000f20900720c */ /* 0x000fc40003f26270 */
[----:B------:R-:W-:Y:S02]  /*6da0*/  IADD3 R8, R3, 0x78, RZ ;  /* 0x0000007803087810 */ /* 0x000fe40007ffe0ff */
[----:B------:R-:W-:Y:S02]  /*6db0*/  FSEL R13, R50, -INF , !P4 ;  /* 0xff800000320d7808 */ /* 0x000fe40006000000 */
[----:B------:R-:W-:Y:S02]  /*6dc0*/  FSEL R210, R210, -INF , !P5 ;  /* 0xff800000d2d27808 */ /* 0x000fe40006800000 */
[C---:B------:R-:W-:Y:S01]  /*6dd0*/  ISETP.LT.OR P5, PT, R9.reuse, R245, P2 ;  /* 0x000000f50900720c */ /* 0x040fe200017a1670 */
[----:B------:R2:W-:Y:S01]  /*6de0*/  STL [R1+0x20], R13 ;  /* 0x0000200d01007387 */ /* 0x0005e20000100800 */
[----:B------:R-:W-:Y:S02]  /*6df0*/  ISETP.LT.OR P4, PT, R9, R243, P1 ;  /* 0x000000f30900720c */ /* 0x000fe40000f81670 */
[----:B------:R-:W-:-:S02]  /*6e00*/  ISETP.NE.AND P1, PT, R11, RZ, PT ;  /* 0x000000ff0b00720c */ /* 0x000fc40003f25270 */
[----:B------:R-:W-:Y:S01]  /*6e10*/  ISETP.NE.AND P2, PT, R10, RZ, PT ;  /* 0x000000ff0a00720c */ /* 0x000fe20003f45270 */
[----:B------:R-:W-:Y:S01]  /*6e20*/  FMUL.FTZ R10, R28, c[0x0][0x2ec] ;  /* 0x0000bb001c0a7a20 */ /* 0x000fe20000410000 */
[----:B------:R-:W-:Y:S01]  /*6e30*/  IADD3 R11, R3, 0x79, RZ ;  /* 0x00000079030b7810 */ /* 0x000fe20007ffe0ff */
[----:B------:R-:W-:Y:S01]  /*6e40*/  FMUL.FTZ R3, R31, c[0x0][0x2ec] ;  /* 0x0000bb001f037a20 */ /* 0x000fe20000410000 */
[----:B-1----:R-:W-:Y:S02]  /*6e50*/  P2R R12, PR, RZ, 0x1 ;  /* 0x00000001ff0c7803 */ /* 0x002fe40000000000 */
[C---:B------:R-:W-:Y:S01]  /*6e60*/  ISETP.GE.AND P0, PT, R9.reuse, R240, PT ;  /* 0x000000f00900720c */ /* 0x040fe20003f06270 */
[----:B------:R-:W1:Y:S01]  /*6e70*/  MUFU.TANH R10, R10 ;  /* 0x0000000a000a7308 */ /* 0x000e620000002400 */
[----:B------:R-:W-:Y:S02]  /*6e80*/  FSEL R126, R126, -INF , !P1 ;  /* 0xff8000007e7e7808 */ /* 0x000fe40004800000 */
[----:B------:R-:W-:-:S02]  /*6e90*/  ISETP.LT.OR P3, PT, R9, R241, P0 ;  /* 0x000000f10900720c */ /* 0x000fc40000761670 */
[----:B------:R-:W-:Y:S02]  /*6ea0*/  ISETP.NE.AND P0, PT, R12, RZ, PT ;  /* 0x000000ff0c00720c */ /* 0x000fe40003f05270 */
[----:B------:R-:W-:Y:S01]  /*6eb0*/  ISETP.GE.AND P1, PT, R8, R242, PT ;  /* 0x000000f20800720c */ /* 0x000fe20003f26270 */
[----:B------:R-:W-:Y:S01]  /*6ec0*/  MUFU.TANH R3, R3 ;  /* 0x0000000300037308 */ /* 0x000fe20000002400 */
[----:B------:R-:W-:Y:S02]  /*6ed0*/  FSEL R9, R36, -INF , !P0 ;  /* 0xff80000024097808 */ /* 0x000fe40004000000 */
[----:B------:R-:W-:Y:S01]  /*6ee0*/  ISETP.GE.AND P0, PT, R8, R240, PT ;  /* 0x000000f00800720c */ /* 0x000fe20003f06270 */
[----:B--2---:R-:W-:Y:S01]  /*6ef0*/  FMUL.FTZ R13, R30, c[0x0][0x2ec] ;  /* 0x0000bb001e0d7a20 */ /* 0x004fe20000410000 */
[----:B------:R-:W-:Y:S01]  /*6f00*/  FSEL R209, R209, -INF , !P2 ;  /* 0xff800000d1d17808 */ /* 0x000fe20005000000 */
[----:B------:R2:W-:Y:S01]  /*6f10*/  STL [R1+0x34], R9 ;  /* 0x0000340901007387 */ /* 0x0005e20000100800 */
[----:B------:R-:W-:-:S02]  /*6f20*/  ISETP.LT.OR P0, PT, R8, R241, P0 ;  /* 0x000000f10800720c */ /* 0x000fc40000701670 */
[C---:B------:R-:W-:Y:S01]  /*6f30*/  ISETP.GE.AND P2, PT, R8.reuse, R244, PT ;  /* 0x000000f40800720c */ /* 0x040fe20003f46270 */
[----:B------:R-:W3:Y:S01]  /*6f40*/  MUFU.TANH R13, R13 ;  /* 0x0000000d000d7308 */ /* 0x000ee20000002400 */
[C---:B------:R-:W-:Y:S02]  /*6f50*/  ISETP.LT.OR P1, PT, R8.reuse, R243, P1 ;  /* 0x000000f30800720c */ /* 0x040fe40000f21670 */
[----:B------:R-:W-:Y:S02]  /*6f60*/  P2R R14, PR, RZ, 0x1 ;  /* 0x00000001ff0e7803 */ /* 0x000fe40000000000 */
[----:B------:R-:W-:Y:S02]  /*6f70*/  ISETP.GE.AND P0, PT, R11, R246, PT ;  /* 0x000000f60b00720c */ /* 0x000fe40003f06270 */
[----:B------:R-:W-:Y:S02]  /*6f80*/  ISETP.LT.OR P2, PT, R8, R245, P2 ;  /* 0x000000f50800720c */ /* 0x000fe40001741670 */
[----:B------:R-:W-:-:S02]  /*6f90*/  P2R R12, PR, RZ, 0x2 ;  /* 0x00000002ff0c7803 */ /* 0x000fc40000000000 */
[----:B------:R-:W-:Y:S02]  /*6fa0*/  FSEL R15, R37, -INF , !P5 ;  /* 0xff800000250f7808 */ /* 0x000fe40006800000 */
[C---:B------:R-:W-:Y:S02]  /*6fb0*/  ISETP.LT.OR P5, PT, R11.reuse, R247, P0 ;  /* 0x000000f70b00720c */ /* 0x040fe400007a1670 */
[C---:B------:R-:W-:Y:S01]  /*6fc0*/  ISETP.GE.AND P1, PT, R11.reuse, R244, PT ;  /* 0x000000f40b00720c */ /* 0x040fe20003f26270 */
[----:B------:R4:W-:Y:S01]  /*6fd0*/  STL [R1+0x1c], R15 ;  /* 0x00001c0f01007387 */ /* 0x0009e20000100800 */
[----:B------:R-:W-:Y:S02]  /*6fe0*/  ISETP.GE.AND P0, PT, R11, R242, PT ;  /* 0x000000f20b00720c */ /* 0x000fe40003f06270 */
[----:B------:R-:W-:Y:S02]  /*6ff0*/  ISETP.GE.AND P6, PT, R8, R246, PT ;  /* 0x000000f60800720c */ /* 0x000fe40003fc6270 */
[----:B--2---:R-:W-:-:S02]  /*7000*/  P2R R9, PR, RZ, 0x4 ;  /* 0x00000004ff097803 */ /* 0x004fc40000000000 */
[----:B------:R-:W-:Y:S02]  /*7010*/  ISETP.GE.AND P2, PT, R11, R240, PT ;  /* 0x000000f00b00720c */ /* 0x000fe40003f46270 */
[----:B------:R-:W-:Y:S02]  /*7020*/  FSEL R123, R123, -INF , !P3 ;  /* 0xff8000007b7b7808 */ /* 0x000fe40005800000 */
[C---:B------:R-:W-:Y:S02]  /*7030*/  ISETP.LT.OR P3, PT, R11.reuse, R245, P1 ;  /* 0x000000f50b00720c */ /* 0x040fe40000f61670 */
[C---:B------:R-:W-:Y:S02]  /*7040*/  ISETP.LT.OR P1, PT, R11.reuse, R243, P0 ;  /* 0x000000f30b00720c */ /* 0x040fe40000721670 */
[----:B------:R-:W-:Y:S02]  /*7050*/  ISETP.LT.OR P6, PT, R8, R247, P6 ;  /* 0x000000f70800720c */ /* 0x000fe400037c1670 */
[----:B------:R-:W-:Y:S01]  /*7060*/  ISETP.LT.OR P0, PT, R11, R241, P2 ;  /* 0x000000f10b00720c */ /* 0x000fe20001701670 */
[----:B------:R-:W2:Y:S01]  /*7070*/  MUFU.TANH R8, R29 ;  /* 0x0000001d00087308 */ /* 0x000ea20000002400 */
[----:B------:R-:W-:-:S02]  /*7080*/  ISETP.NE.AND P2, PT, R9, RZ, PT ;  /* 0x000000ff0900720c */ /* 0x000fc40003f45270 */
[----:B-1----:R-:W-:Y:S02]  /*7090*/  FSEL R10, R10, -INF , !P6 ;  /* 0xff8000000a0a7808 */ /* 0x002fe40007000000 */
[----:B---3--:R-:W-:Y:S02]  /*70a0*/  FSEL R9, R13, -INF , !P2 ;  /* 0xff8000000d097808 */ /* 0x008fe40005000000 */
[----:B------:R-:W-:Y:S01]  /*70b0*/  FSEL R3, R3, -INF , !P3 ;  /* 0xff80000003037808 */ /* 0x000fe20005800000 */
[----:B------:R4:W-:Y:S01]  /*70c0*/  STL [R1+0x30], R10 ;  /* 0x0000300a01007387 */ /* 0x0009e20000100800 */
[----:B------:R-:W-:Y:S02]  /*70d0*/  PLOP3.LUT P2, PT, PT, PT, UP0, 0x80, 0x0 ;  /* 0x000000000000781c */ /* 0x000fe40003f4f008 */
[----:B------:R-:W-:Y:S01]  /*70e0*/  FSEL R208, R208, -INF , !P4 ;  /* 0xff800000d0d07808 */ /* 0x000fe20006000000 */
[----:B------:R4:W-:Y:S01]  /*70f0*/  STL [R1+0x18], R9 ;  /* 0x0000180901007387 */ /* 0x0009e20000100800 */
[----:B------:R-:W-:-:S02]  /*7100*/  ISETP.NE.AND P4, PT, R14, RZ, PT ;  /* 0x000000ff0e00720c */ /* 0x000fc40003f85270 */
[----:B------:R-:W-:Y:S01]  /*7110*/  ISETP.NE.AND P6, PT, R12, RZ, PT ;  /* 0x000000ff0c00720c */ /* 0x000fe20003fc5270 */
[----:B------:R4:W-:Y:S01]  /*7120*/  STL [R1+0x14], R3 ;  /* 0x0000140301007387 */ /* 0x0009e20000100800 */
[----:B------:R-:W-:Y:S02]  /*7130*/  FSEL R122, R122, -INF , !P4 ;  /* 0xff8000007a7a7808 */ /* 0x000fe40006000000 */
[----:B------:R-:W-:Y:S02]  /*7140*/  FSEL R207, R207, -INF , !P6 ;  /* 0xff800000cfcf7808 */ /* 0x000fe40007000000 */
[----:B--2---:R-:W-:Y:S02]  /*7150*/  FSEL R20, R8, -INF , !P5 ;  /* 0xff80000008147808 */ /* 0x004fe40006800000 */
[----:B------:R-:W-:Y:S02]  /*7160*/  FSEL R206, R206, -INF , !P1 ;  /* 0xff800000cece7808 */ /* 0x000fe40004800000 */
[----:B------:R-:W-:Y:S01]  /*7170*/  FSEL R121, R121, -INF , !P0 ;  /* 0xff80000079797808 */ /* 0x000fe20004000000 */
[----:B------:R-:W-:Y:S05]  /*7180*/  @!P2 BRA `(.L_x_540) ;  /* 0x000002600000a947 */ /* 0x000fea0003800000 */
[----:B------:R-:W-:-:S04]  /*7190*/  UIADD3 UR12, UR8, -0x2, URZ ;  /* 0xfffffffe080c7890 */ /* 0x000fc8000fffe03f */
[----:B------:R-:W-:Y:S02]  /*71a0*/  USHF.R.S32.HI UR7, URZ, 0x1f, UR12 ;  /* 0x0000001f3f077899 */ /* 0x000fe4000801140c */
[----:B------:R-:W-:Y:S01]  /*71b0*/  UIMAD UR20, UR20, UR12, URZ ;  /* 0x0000000c141472a4 */ /* 0x000fe2000f8e023f */
[----:B----4-:R-:W-:Y:S01]  /*71c0*/  IMAD.U32 R3, RZ, RZ, UR12 ;  /* 0x0000000cff037e24 */ /* 0x010fe2000f8e00ff */
[----:B------:R-:W-:Y:S02]  /*71d0*/  USHF.L.U32 UR12, UR6, 0x5, URZ ;  /* 0x00000005060c7899 */ /* 0x000fe4000800063f */
[----:B------:R-:W-:Y:S01]  /*71e0*/  UIMAD UR7, UR7, UR22, UR20 ;  /* 0x00000016070772a4 */ /* 0x000fe2000f8e0214 */
[----:B------:R-:W-:-:S04]  /*71f0*/  IMAD.WIDE.U32 R12, R3, UR22, R248 ;  /* 0x00000016030c7c25 */ /* 0x000fc8000f8e00f8 */
[----:B------:R-:W-:Y:S01]  /*7200*/  IMAD.U32 R3, RZ, RZ, UR6 ;  /* 0x00000006ff037e24 */ /* 0x000fe2000f8e00ff */
[----:B------:R-:W-:Y:S02]  /*7210*/  IADD3 R8, R13, UR7, RZ ;  /* 0x000000070d087c10 */ /* 0x000fe4000fffe0ff */
[C---:B------:R-:W-:Y:S02]  /*7220*/  LEA R10, P0, R12.reuse, c[0x0][0x168], 0x1 ;  /* 0x00005a000c0a7a11 */ /* 0x040fe400078008ff */
        /* <DEDUP_REMOVED lines=20> */
[----:B-1----:R-:W-:-:S04]  /*7370*/  IADD3 R10, P0, R8, UR12, RZ ;  /* 0x0000000c080a7c10 */ /* 0x002fc8000ff1e0ff */
[----:B------:R2:W-:Y:S01]  /*7380*/  LDGSTS.E.BYPASS.LTC128B.128 [R235+0x6800], [R8.64] ;  /* 0x0680000008eb7fae */ /* 0x0005e2000b901d52 */
[----:B------:R-:W-:Y:S01]  /*7390*/  IMAD.X R11, R9, 0x1, R3, P0 ;  /* 0x00000001090b7824 */ /* 0x000fe200000e0603 */
[----:B------:R-:W-:-:S04]  /*73a0*/  IADD3 R2, P0, R10, UR12, RZ ;  /* 0x0000000c0a027c10 */ /* 0x000fc8000ff1e0ff */
[----:B------:R2:W-:Y:S01]  /*73b0*/  LDGSTS.E.BYPASS.LTC128B.128 [R235+0x7000], [R10.64] ;  /* 0x070000000aeb7fae */ /* 0x0005e2000b901d52 */
[----:B------:R-:W-:-:S05]  /*73c0*/  IMAD.X R3, R11, 0x1, R3, P0 ;  /* 0x000000010b037824 */ /* 0x000fca00000e0603 */
[----:B------:R2:W-:Y:S04]  /*73d0*/  LDGSTS.E.BYPASS.LTC128B.128 [R235+0x7800], [R2.64] ;  /* 0x0780000002eb7fae */ /* 0x0005e8000b901d52 */
[----:B------:R-:W0:Y:S02]  /*73e0*/  LDGDEPBAR ;  /* 0x00000000000079af */ /* 0x000e240000000000 */
.L_x_540:
[----:B------:R1:W-:Y:S01]  /*73f0*/  STL [R1+0x54], R214 ;  /* 0x000054d601007387 */ /* 0x0003e20000100800 */
[----:B------:R-:W-:Y:S01]  /*7400*/  MOV R81, R152 ;  /* 0x0000009800517202 */ /* 0x000fe20000000f00 */
[----:B------:R-:W-:Y:S01]  /*7410*/  IMAD.MOV.U32 R150, RZ, RZ, R195 ;  /* 0x000000ffff967224 */ /* 0x000fe200078e00c3 */
[----:B------:R-:W-:Y:S01]  /*7420*/  MOV R55, R187 ;  /* 0x000000bb00377202 */ /* 0x000fe20000000f00 */
[----:B------:R-:W-:Y:S01]  /*7430*/  IMAD.MOV.U32 R51, RZ, RZ, R222 ;  /* 0x000000ffff337224 */ /* 0x000fe200078e00de */
[----:B------:R-:W-:Y:S01]  /*7440*/  MOV R48, R185 ;  /* 0x000000b900307202 */ /* 0x000fe20000000f00 */
[----:B------:R-:W-:Y:S01]  /*7450*/  IMAD.MOV.U32 R49, RZ, RZ, R155 ;  /* 0x000000ffff317224 */ /* 0x000fe200078e009b */
[----:B------:R-:W-:-:S02]  /*7460*/  MOV R80, R147 ;  /* 0x0000009300507202 */ /* 0x000fc40000000f00 */
[----:B------:R-:W-:Y:S02]  /*7470*/  MOV R42, R144 ;  /* 0x00000090002a7202 */ /* 0x000fe40000000f00 */
[----:B------:R-:W-:Y:S02]  /*7480*/  MOV R41, R166 ;  /* 0x000000a600297202 */ /* 0x000fe40000000f00 */
[----:B------:R-:W-:Y:S02]  /*7490*/  MOV R79, R198 ;  /* 0x000000c6004f7202 */ /* 0x000fe40000000f00 */
[----:B------:R-:W-:Y:S02]  /*74a0*/  MOV R54, R199 ;  /* 0x000000c700367202 */ /* 0x000fe40000000f00 */
[----:B------:R-:W-:Y:S02]  /*74b0*/  MOV R53, R200 ;  /* 0x000000c800357202 */ /* 0x000fe40000000f00 */
[----:B------:R-:W-:-:S02]  /*74c0*/  MOV R47, R201 ;  /* 0x000000c9002f7202 */ /* 0x000fc40000000f00 */
[----:B------:R-:W-:Y:S02]  /*74d0*/  MOV R78, R184 ;  /* 0x000000b8004e7202 */ /* 0x000fe40000000f00 */
[----:B------:R-:W-:Y:S01]  /*74e0*/  MOV R40, R165 ;  /* 0x000000a500287202 */ /* 0x000fe20000000f00 */
[----:B-1----:R-:W3:Y:S01]  /*74f0*/  LDL.LU R214, [R1+0x34] ;  /* 0x0000340001d67983 */ /* 0x002ee20000300800 */
[----:B------:R-:W-:Y:S02]  /*7500*/  MOV R151, R194 ;  /* 0x000000c200977202 */ /* 0x000fe40000000f00 */
[----:B------:R-:W-:Y:S01]  /*7510*/  MOV R52, R221 ;  /* 0x000000dd00347202 */ /* 0x000fe20000000f00 */
[----:B------:R1:W-:Y:S01]  /*7520*/  STL [R1+0x50], R213 ;  /* 0x000050d501007387 */ /* 0x0003e20000100800 */
[----:B------:R-:W-:Y:S02]  /*7530*/  MOV R46, R224 ;  /* 0x000000e0002e7202 */ /* 0x000fe40000000f00 */
[----:B------:R-:W-:-:S02]  /*7540*/  MOV R45, R178 ;  /* 0x000000b2002d7202 */ /* 0x000fc40000000f00 */
[----:B------:R-:W-:Y:S02]  /*7550*/  MOV R149, R196 ;  /* 0x000000c400957202 */ /* 0x000fe40000000f00 */
[----:B------:R-:W-:Y:S02]  /*7560*/  MOV R148, R197 ;  /* 0x000000c500947202 */ /* 0x000fe40000000f00 */
[----:B------:R-:W-:Y:S02]  /*7570*/  MOV R50, R163 ;  /* 0x000000a300327202 */ /* 0x000fe40000000f00 */
[----:B------:R-:W-:Y:S02]  /*7580*/  MOV R44, R146 ;  /* 0x00000092002c7202 */ /* 0x000fe40000000f00 */
[----:B------:R-:W-:Y:S01]  /*7590*/  MOV R43, R145 ;  /* 0x00000091002b7202 */ /* 0x000fe20000000f00 */
[----:B-12---:R-:W2:Y:S04]  /*75a0*/  LDL.LU R213, [R1+0x30] ;  /* 0x0000300001d57983 */ /* 0x006ea80000300800 */
[----:B------:R1:W-:Y:S04]  /*75b0*/  STL [R1+0x4c], R212 ;  /* 0x00004cd401007387 */ /* 0x0003e80000100800 */
[----:B-1--4-:R-:W4:Y:S04]  /*75c0*/  LDL.LU R212, [R1+0x24] ;  /* 0x0000240001d47983 */ /* 0x012f280000300800 */
[----:B------:R1:W-:Y:S04]  /*75d0*/  STL [R1+0x48], R71 ;  /* 0x0000484701007387 */ /* 0x0003e80000100800 */
[----:B-1----:R-:W4:Y:S04]  /*75e0*/  LDL.LU R71, [R1+0x20] ;  /* 0x0000200001477983 */ /* 0x002f280000300800 */
[----:B------:R1:W-:Y:S04]  /*75f0*/  STL [R1+0x44], R70 ;  /* 0x0000444601007387 */ /* 0x0003e80000100800 */
[----:B-1----:R-:W4:Y:S04]  /*7600*/  LDL.LU R70, [R1+0x1c] ;  /* 0x00001c0001467983 */ /* 0x002f280000300800 */
[----:B------:R-:W4:Y:S04]  /*7610*/  LDL.LU R251, [R1+0x18] ;  /* 0x0000180001fb7983 */ /* 0x000f280000300800 */
[----:B------:R-:W4:Y:S01]  /*7620*/  LDL.LU R7, [R1+0x14] ;  /* 0x0000140001077983 */ /* 0x000f220000300800 */
        /* <DEDUP_REMOVED lines=61> */
[----:B---3--:R-:W-:-:S02]  /*7a00*/  FMNMX.FTZ R10, R214, R10, !PT ;  /* 0x0000000ad60a7209 */ /* 0x008fc40007810000 */
[----:B------:R-:W-:Y:S02]  /*7a10*/  FMNMX.FTZ R2, R45, R2, !PT ;  /* 0x000000022d027209 */ /* 0x000fe40007810000 */
[----:B--2---:R-:W-:-:S04]  /*7a20*/  FMNMX.FTZ R10, R213, R10, !PT ;  /* 0x0000000ad50a7209 */ /* 0x004fc80007810000 */
[----:B------:R-:W-:-:S05]  /*7a30*/  FMNMX.FTZ R10, R20, R10, !PT ;  /* 0x0000000a140a7209 */ /* 0x000fca0007810000 */
[----:B------:R-:W1:Y:S01]  /*7a40*/  SHFL.BFLY PT, R3, R10, 0x2, 0x1f ;  /* 0x0c401f000a037f89 */ /* 0x000e6200000e0000 */
        /* <DEDUP_REMOVED lines=11> */
[----:B------:R-:W-:-:S03]  /*7b00*/  FMNMX.FTZ R8, R205, R8, !PT ;  /* 0x00000008cd087209 */ /* 0x000fc60007810000 */
[----:B------:R-:W1:Y:S01]  /*7b10*/  SHFL.BFLY PT, R68, R3, 0x1, 0x1f ;  /* 0x0c201f0003447f89 */ /* 0x000e6200000e0000 */
[----:B------:R-:W-:Y:S02]  /*7b20*/  FMNMX.FTZ R2, R143, R2, !PT ;  /* 0x000000028f027209 */ /* 0x000fe40007810000 */
[----:B------:R-:W-:Y:S02]  /*7b30*/  FMNMX.FTZ R9, R135, R9, !PT ;  /* 0x0000000987097209 */ /* 0x000fe40007810000 */
[----:B------:R-:W-:Y:S02]  /*7b40*/  FMNMX.FTZ R8, R204, R8, !PT ;  /* 0x00000008cc087209 */ /* 0x000fe40007810000 */
[----:B------:R-:W-:Y:S02]  /*7b50*/  FMNMX.FTZ R2, R88, R2, !PT ;  /* 0x0000000258027209 */ /* 0x000fe40007810000 */
[----:B------:R-:W-:Y:S02]  /*7b60*/  FMNMX.FTZ R9, R50, R9, !PT ;  /* 0x0000000932097209 */ /* 0x000fe40007810000 */
[----:B----4-:R-:W-:-:S02]  /*7b70*/  FMNMX.FTZ R8, R212, R8, !PT ;  /* 0x00000008d4087209 */ /* 0x010fc40007810000 */
        /* <DEDUP_REMOVED lines=10> */
[----:B------:R-:W-:Y:S01]  /*7c20*/  FMNMX.FTZ R2, R110, R2, !PT ;  /* 0x000000026e027209 */ /* 0x000fe20007810000 */
[----:B------:R-:W-:Y:S01]  /*7c30*/  FMUL.FTZ R10, R68, c[0x0][0x23c] ;  /* 0x00008f00440a7a20 */ /* 0x000fe20000410000 */
[----:B------:R-:W-:-:S02]  /*7c40*/  FMNMX.FTZ R9, R96, R9, !PT ;  /* 0x0000000960097209 */ /* 0x000fc40007810000 */
[----:B------:R-:W-:-:S04]  /*7c50*/  FMNMX.FTZ R8, R70, R8, !PT ;  /* 0x0000000846087209 */ /* 0x000fc80007810000 */
[----:B------:R-:W-:-:S04]  /*7c60*/  FMNMX.FTZ R8, R251, R8, !PT ;  /* 0x00000008fb087209 */ /* 0x000fc80007810000 */
[----:B------:R-:W-:Y:S02]  /*7c70*/  FMNMX.FTZ R8, R7, R8, !PT ;  /* 0x0000000807087209 */ /* 0x000fe40007810000 */
[----:B------:R-:W-:Y:S02]  /*7c80*/  FSETP.NEU.FTZ.AND P0, PT, R68, -INF , PT ;  /* 0xff8000004400780b */ /* 0x000fe40003f1d000 */
[----:B------:R-:W-:Y:S01]  /*7c90*/  FMNMX.FTZ R2, R108, R2, !PT ;  /* 0x000000026c027209 */ /* 0x000fe20007810000 */
[----:B------:R-:W1:Y:S01]  /*7ca0*/  SHFL.BFLY PT, R3, R8, 0x2, 0x1f ;  /* 0x0c401f0008037f89 */ /* 0x000e6200000e0000 */
[----:B------:R-:W-:Y:S02]  /*7cb0*/  FMNMX.FTZ R9, R159, R9, !PT ;  /* 0x000000099f097209 */ /* 0x000fe40007810000 */
[----:B------:R-:W-:Y:S02]  /*7cc0*/  FSEL R11, R10, RZ, P0 ;  /* 0x000000ff0a0b7208 */ /* 0x000fe40000000000 */
[----:B------:R-:W-:-:S02]  /*7cd0*/  FMNMX.FTZ R2, R115, R2, !PT ;  /* 0x0000000273027209 */ /* 0x000fc40007810000 */
[----:B------:R-:W-:Y:S01]  /*7ce0*/  FMNMX.FTZ R9, R189, R9, !PT ;  /* 0x00000009bd097209 */ /* 0x000fe20007810000 */
[----:B------:R-:W-:Y:S01]  /*7cf0*/  FFMA.FTZ R199, R0, c[0x0][0x23c], -R11 ;  /* 0x00008f0000c77a23 */ /* 0x000fe2000001080b */
        /* <DEDUP_REMOVED lines=17> */
[----:B------:R-:W-:-:S03]  /*7e10*/  FMNMX.FTZ R9, R109, R9, !PT ;  /* 0x000000096d097209 */ /* 0x000fc60007810000 */
[----:B------:R-:W2:Y:S01]  /*7e20*/  SHFL.BFLY PT, R0, R2, 0x2, 0x1f ;  /* 0x0c401f0002007f89 */ /* 0x000ea200000e0000 */
[----:B------:R-:W-:-:S04]  /*7e30*/  FMNMX.FTZ R9, R113, R9, !PT ;  /* 0x0000000971097209 */ /* 0x000fc80007810000 */
[----:B------:R-:W-:-:S04]  /*7e40*/  FMNMX.FTZ R9, R116, R9, !PT ;  /* 0x0000000974097209 */ /* 0x000fc80007810000 */
[----:B------:R-:W-:Y:S02]  /*7e50*/  FMNMX.FTZ R9, R128, R9, !PT ;  /* 0x0000000980097209 */ /* 0x000fe40007810000 */
[----:B-1----:R-:W-:Y:S02]  /*7e60*/  FMNMX.FTZ R3, R3, R8, !PT ;  /* 0x0000000803037209 */ /* 0x002fe40007810000 */
[----:B------:R-:W-:-:S04]  /*7e70*/  FMNMX.FTZ R8, R127, R9, !PT ;  /* 0x000000097f087209 */ /* 0x000fc80007810000 */
[----:B------:R-:W-:-:S04]  /*7e80*/  FMNMX.FTZ R8, R126, R8, !PT ;  /* 0x000000087e087209 */ /* 0x000fc80007810000 */
[----:B------:R-:W-:Y:S02]  /*7e90*/  FMNMX.FTZ R8, R123, R8, !PT ;  /* 0x000000087b087209 */ /* 0x000fe40007810000 */
[----:B--2---:R-:W-:Y:S02]  /*7ea0*/  FMNMX.FTZ R2, R2, R0, !PT ;  /* 0x0000000002027209 */ /* 0x004fe40007810000 */
[----:B------:R-:W-:-:S04]  /*7eb0*/  FMNMX.FTZ R0, R122, R8, !PT ;  /* 0x000000087a007209 */ /* 0x000fc80007810000 */
[----:B------:R-:W-:-:S05]  /*7ec0*/  FMNMX.FTZ R0, R121, R0, !PT ;  /* 0x0000000079007209 */ /* 0x000fca0007810000 */
[----:B------:R-:W1:Y:S01]  /*7ed0*/  SHFL.BFLY PT, R8, R0, 0x2, 0x1f ;  /* 0x0c401f0000087f89 */ /* 0x000e6200000e0000 */
[C---:B------:R-:W-:Y:S01]  /*7ee0*/  FMUL.FTZ R9, R3.reuse, c[0x0][0x23c] ;  /* 0x00008f0003097a20 */ /* 0x040fe20000410000 */
[----:B------:R-:W-:Y:S01]  /*7ef0*/  FSETP.NEU.FTZ.AND P0, PT, R3, -INF , PT ;  /* 0xff8000000300780b */ /* 0x000fe20003f1d000 */
[--C-:B------:R-:W-:Y:S02]  /*7f00*/  FFMA.FTZ R198, R172, c[0x0][0x23c], -R11.reuse ;  /* 0x00008f00acc67a23 */ /* 0x100fe4000001080b */
[--C-:B------:R-:W-:Y:S02]  /*7f10*/  FFMA.FTZ R118, R179, c[0x0][0x23c], -R11.reuse ;  /* 0x00008f00b3767a23 */ /* 0x100fe4000001080b */
[--C-:B------:R-:W-:Y:S02]  /*7f20*/  FFMA.FTZ R76, R180, c[0x0][0x23c], -R11.reuse ;  /* 0x00008f00b44c7a23 */ /* 0x100fe4000001080b */
[--C-:B------:R-:W-:Y:S02]  /*7f30*/  FFMA.FTZ R72, R169, c[0x0][0x23c], -R11.reuse ;  /* 0x00008f00a9487a23 */ /* 0x100fe4000001080b */
[----:B------:R-:W-:-:S02]  /*7f40*/  FFMA.FTZ R63, R168, c[0x0][0x23c], -R11 ;  /* 0x00008f00a83f7a23 */ /* 0x000fc4000001080b */
[--C-:B------:R-:W-:Y:S02]  /*7f50*/  FFMA.FTZ R31, R57, c[0x0][0x23c], -R11.reuse ;  /* 0x00008f00391f7a23 */ /* 0x100fe4000001080b */
[----:B------:R-:W-:Y:S01]  /*7f60*/  FFMA.FTZ R58, R156, c[0x0][0x23c], -R11 ;  /* 0x00008f009c3a7a23 */ /* 0x000fe2000001080b */
[----:B------:R-:W-:Y:S02]  /*7f70*/  FSEL R11, R9, RZ, P0 ;  /* 0x000000ff090b7208 */ /* 0x000fe40000000000 */
[----:B------:R-:W2:Y:S01]  /*7f80*/  SHFL.BFLY PT, R9, R2, 0x1, 0x1f ;  /* 0x0c201f0002097f89 */ /* 0x000ea200000e0000 */
[----:B-1----:R-:W-:-:S05]  /*7f90*/  FMNMX.FTZ R0, R0, R8, !PT ;  /* 0x0000000800007209 */ /* 0x002fca0007810000 */
[----:B------:R-:W1:Y:S01]  /*7fa0*/  SHFL.BFLY PT, R8, R0, 0x1, 0x1f ;  /* 0x0c201f0000087f89 */ /* 0x000e6200000e0000 */
[----:B------:R-:W-:Y:S01]  /*7fb0*/  SHF.L.U32 R224, R6, 0x1, RZ ;  /* 0x0000000106e07819 */ /* 0x000fe200000006ff */
[----:B------:R-:W-:-:S03]  /*7fc0*/  FFMA.FTZ R29, R158, c[0x0][0x23c], -R11 ;  /* 0x00008f009e1d7a23 */ /* 0x000fc6000001080b */
[----:B------:R-:W-:Y:S01]  /*7fd0*/  LEA R221, R5, R224, 0x1 ;  /* 0x000000e005dd7211 */ /* 0x000fe200078e08ff */
[----:B------:R-:W-:Y:S01]  /*7fe0*/  FFMA.FTZ R196, R176, c[0x0][0x23c], -R11 ;  /* 0x00008f00b0c47a23 */ /* 0x000fe2000001080b */
[----:B--2---:R-:W-:Y:S01]  /*7ff0*/  FMNMX.FTZ R2, R2, R9, !PT ;  /* 0x0000000902027209 */ /* 0x004fe20007810000 */
[----:B------:R-:W2:Y:S03]  /*8000*/  LDSM.16.MT88.4 R168, [R224+0x8000] ;  /* 0x00800000e0a8783b */ /* 0x000ea60000004200 */
[C---:B------:R-:W-:Y:S01]  /*8010*/  FSETP.NEU.FTZ.AND P0, PT, R2.reuse, -INF , PT ;  /* 0xff8000000200780b */ /* 0x040fe20003f1d000 */
[----:B------:R-:W-:Y:S01]  /*8020*/  FMUL.FTZ R9, R2, c[0x0][0x23c] ;  /* 0x00008f0002097a20 */ /* 0x000fe20000410000 */
[----:B------:R-:W-:Y:S01]  /*8030*/  MOV R158, R220 ;  /* 0x000000dc009e7202 */ /* 0x000fe20000000f00 */
[C---:B------:R-:W-:Y:S01]  /*8040*/  IMAD R220, R4.reuse, 0x2, R221 ;  /* 0x0000000204dc7824 */ /* 0x040fe200078e02dd */
[----:B------:R-:W-:Y:S01]  /*8050*/  LEA R222, R4, R224, 0x1 ;  /* 0x000000e004de7211 */ /* 0x000fe200078e08ff */
[----:B------:R-:W-:Y:S01]  /*8060*/  LDSM.16.MT88.4 R184, [R221+0x8000] ;  /* 0x00800000ddb8783b */ /* 0x000fe20000004200 */
[----:B------:R-:W-:-:S02]  /*8070*/  FSEL R10, R9, RZ, P0 ;  /* 0x000000ff090a7208 */ /* 0x000fc40000000000 */
[----:B-1----:R-:W-:Y:S01]  /*8080*/  FMNMX.FTZ R0, R0, R8, !PT ;  /* 0x0000000800007209 */ /* 0x002fe20007810000 */
[----:B------:R-:W-:Y:S02]  /*8090*/  LDSM.16.MT88.4 R16, [R220+0x8000] ;  /* 0x00800000dc10783b */ /* 0x000fe40000004200 */
[--C-:B------:R-:W-:Y:S01]  /*80a0*/  FFMA.FTZ R131, R177, c[0x0][0x23c], -R10.reuse ;  /* 0x00008f00b1837a23 */ /* 0x100fe2000001080a */
[C---:B------:R-:W-:Y:S01]  /*80b0*/  FSETP.NEU.FTZ.AND P0, PT, R0.reuse, -INF , PT ;  /* 0xff8000000000780b */ /* 0x040fe20003f1d000 */
[----:B------:R-:W-:Y:S01]  /*80c0*/  FMUL.FTZ R8, R0, c[0x0][0x23c] ;  /* 0x00008f0000087a20 */ /* 0x000fe20000410000 */
[----:B------:R-:W1:Y:S01]  /*80d0*/  LDSM.16.MT88.4 R176, [R222+0x8000] ;  /* 0x00800000deb0783b */ /* 0x000e620000004200 */
[----:B------:R-:W-:-:S03]  /*80e0*/  FFMA.FTZ R28, R129, c[0x0][0x23c], -R10 ;  /* 0x00008f00811c7a23 */ /* 0x000fc6000001080a */
[----:B------:R-:W-:Y:S01]  /*80f0*/  FSEL R129, R8, RZ, P0 ;  /* 0x000000ff08817208 */ /* 0x000fe20000000000 */
[--C-:B------:R-:W-:Y:S02]  /*8100*/  FFMA.FTZ R197, R173, c[0x0][0x23c], -R11.reuse ;  /* 0x00008f00adc57a23 */ /* 0x100fe4000001080b */
[--C-:B------:R-:W-:Y:S02]  /*8110*/  FFMA.FTZ R117, R182, c[0x0][0x23c], -R11.reuse ;  /* 0x00008f00b6757a23 */ /* 0x100fe4000001080b */
[----:B------:R-:W-:Y:S01]  /*8120*/  FFMA.FTZ R75, R181, c[0x0][0x23c], -R11 ;  /* 0x00008f00b54b7a23 */ /* 0x000fe2000001080b */
[----:B------:R-:W-:Y:S01]  /*8130*/  MUFU.EX2 R199, R199 ;  /* 0x000000c700c77308 */ /* 0x000fe20000000800 */
[----:B------:R-:W-:Y:S01]  /*8140*/  FFMA.FTZ R201, R73, c[0x0][0x23c], -R129 ;  /* 0x00008f0049c97a23 */ /* 0x000fe20000010881 */
[----:B------:R-:W3:Y:S01]  /*8150*/  LDSM.16.MT88.4 R36, [R224+0x8800] ;  /* 0x00880000e024783b */ /* 0x000ee20000004200 */
[--C-:B------:R-:W-:Y:S02]  /*8160*/  FFMA.FTZ R130, R174, c[0x0][0x23c], -R10.reuse ;  /* 0x00008f00ae827a23 */ /* 0x100fe4000001080a */
[--C-:B------:R-:W-:Y:S01]  /*8170*/  FFMA.FTZ R74, R74, c[0x0][0x23c], -R10.reuse ;  /* 0x00008f004a4a7a23 */ /* 0x100fe2000001080a */
[----:B------:R-:W4:Y:S01]  /*8180*/  LDSM.16.MT88.4 R32, [R222+0x8800] ;  /* 0x00880000de20783b */ /* 0x000f220000004200 */
[----:B------:R-:W-:-:S02]  /*8190*/  FFMA.FTZ R67, R183, c[0x0][0x23c], -R10 ;  /* 0x00008f00b7437a23 */ /* 0x000fc4000001080a */
[--C-:B------:R-:W-:Y:S01]  /*81a0*/  FFMA.FTZ R200, R175, c[0x0][0x23c], -R129.reuse ;  /* 0x00008f00afc87a23 */ /* 0x100fe20000010881 */
[----:B------:R-:W1:Y:S01]  /*81b0*/  MUFU.EX2 R198, R198 ;  /* 0x000000c600c67308 */ /* 0x000e620000000800 */
[--C-:B------:R-:W-:Y:S01]  /*81c0*/  FFMA.FTZ R77, R136, c[0x0][0x23c], -R129.reuse ;  /* 0x00008f00884d7a23 */ /* 0x100fe20000010881 */
[----:B------:R-:W-:Y:S01]  /*81d0*/  LDSM.16.MT88.4 R12, [R220+0x8800] ;  /* 0x00880000dc0c783b */ /* 0x000fe20000004200 */
[----:B------:R-:W-:-:S05]  /*81e0*/  FFMA.FTZ R73, R137, c[0x0][0x23c], -R129 ;  /* 0x00008f0089497a23 */ /* 0x000fca0000010881 */
[----:B------:R-:W-:Y:S01]  /*81f0*/  MUFU.EX2 R118, R118 ;  /* 0x0000007600767308 */ /* 0x000fe20000000800 */
[----:B------:R-:W-:Y:S01]  /*8200*/  FFMA.FTZ R57, R157, c[0x0][0x23c], -R11 ;  /* 0x00008f009d397a23 */ /* 0x000fe2000001080b */
[----:B------:R-:W-:Y:S02]  /*8210*/  MOV R157, R20 ;  /* 0x00000014009d7202 */ /* 0x000fe40000000f00 */
[----:B------:R-:W1:Y:S04]  /*8220*/  LDSM.16.MT88.4 R20, [R221+0x8800] ;  /* 0x00880000dd14783b */ /* 0x000e680000004200 */
[----:B------:R-:W1:Y:S08]  /*8230*/  MUFU.EX2 R76, R76 ;  /* 0x0000004c004c7308 */ /* 0x000e700000000800 */
[----:B------:R-:W-:Y:S08]  /*8240*/  MUFU.EX2 R197, R197 ;  /* 0x000000c500c57308 */ /* 0x000ff00000000800 */
        /* <DEDUP_REMOVED lines=10> */
[----:B------:R-:W2:Y:S01]  /*82f0*/  MUFU.EX2 R73, R73 ;  /* 0x0000004900497308 */ /* 0x000ea20000000800 */
[----:B-1----:R-:W-:-:S02]  /*8300*/  F2FP.BF16.PACK_AB R192, R198, R199 ;  /* 0x000000c7c6c0723e */ /* 0x002fc400000010ff */
[----:B------:R-:W-:Y:S02]  /*8310*/  F2FP.BF16.PACK_AB R194, R76, R118 ;  /* 0x000000764cc2723e */ /* 0x000fe400000010ff */
[----:B------:R-:W-:Y:S02]  /*8320*/  F2FP.BF16.PACK_AB R193, R196, R197 ;  /* 0x000000c5c4c1723e */ /* 0x000fe400000010ff */
[----:B------:R-:W-:Y:S02]  /*8330*/  F2FP.BF16.PACK_AB R195, R75, R117 ;  /* 0x000000754bc3723e */ /* 0x000fe400000010ff */
[----:B------:R-:W-:Y:S02]  /*8340*/  F2FP.BF16.PACK_AB R24, R130, R131 ;  /* 0x000000838218723e */ /* 0x000fe400000010ff */
[----:B------:R-:W-:Y:S02]  /*8350*/  F2FP.BF16.PACK_AB R26, R67, R74 ;  /* 0x0000004a431a723e */ /* 0x000fe400000010ff */
[----:B------:R-:W-:Y:S01]  /*8360*/  F2FP.BF16.PACK_AB R25, R200, R201 ;  /* 0x000000c9c819723e */ /* 0x000fe200000010ff */
[--C-:B------:R-:W-:Y:S01]  /*8370*/  FFMA.FTZ R69, R69, c[0x0][0x23c], -R11.reuse ;  /* 0x00008f0045457a23 */ /* 0x100fe2000001080b */
[----:B--2---:R-:W-:Y:S01]  /*8380*/  F2FP.BF16.PACK_AB R27, R73, R77 ;  /* 0x0000004d491b723e */ /* 0x004fe200000010ff */
[----:B------:R-:W-:-:S02]  /*8390*/  FFMA.FTZ R30, R188, c[0x0][0x23c], -R11 ;  /* 0x00008f00bc1e7a23 */ /* 0x000fc4000001080b */
[--C-:B------:R-:W-:Y:S02]  /*83a0*/  FFMA.FTZ R66, R138, c[0x0][0x23c], -R10.reuse ;  /* 0x00008f008a427a23 */ /* 0x100fe4000001080a */
[--C-:B------:R-:W-:Y:S02]  /*83b0*/  FFMA.FTZ R61, R139, c[0x0][0x23c], -R10.reuse ;  /* 0x00008f008b3d7a23 */ /* 0x100fe4000001080a */
[----:B------:R-:W-:Y:S02]  /*83c0*/  FFMA.FTZ R60, R140, c[0x0][0x23c], -R10 ;  /* 0x00008f008c3c7a23 */ /* 0x000fe4000001080a */
[--C-:B------:R-:W-:Y:S02]  /*83d0*/  FFMA.FTZ R65, R132, c[0x0][0x23c], -R129.reuse ;  /* 0x00008f0084417a23 */ /* 0x100fe40000010881 */
[--C-:B------:R-:W-:Y:S02]  /*83e0*/  FFMA.FTZ R64, R134, c[0x0][0x23c], -R129.reuse ;  /* 0x00008f0086407a23 */ /* 0x100fe40000010881 */
[----:B------:R-:W-:-:S02]  /*83f0*/  FFMA.FTZ R59, R133, c[0x0][0x23c], -R129 ;  /* 0x00008f00853b7a23 */ /* 0x000fc40000010881 */
[----:B------:R-:W-:Y:S01]  /*8400*/  FFMA.FTZ R62, R135, c[0x0][0x23c], -R129 ;  /* 0x00008f00873e7a23 */ /* 0x000fe20000010881 */
[----:B------:R-:W-:Y:S01]  /*8410*/  MOV R156, R190 ;  /* 0x000000be009c7202 */ /* 0x000fe20000000f00 */
[-C--:B------:R-:W-:Y:S01]  /*8420*/  HMMA.16816.F32.BF16 R164, R192, R168.reuse, RZ ;  /* 0x000000a8c0a4723c */ /* 0x080fe200000418ff */
[----:B------:R-:W-:Y:S01]  /*8430*/  MOV R4, R189 ;  /* 0x000000bd00047202 */ /* 0x000fe20000000f00 */
[----:B------:R-:W-:Y:S06]  /*8440*/  MUFU.EX2 R72, R72 ;  /* 0x0000004800487308 */ /* 0x000fec0000000800 */
[----:B------:R-:W-:Y:S02]  /*8450*/  HMMA.16816.F32.BF16 R160, R24, R168, RZ ;  /* 0x000000a818a0723c */ /* 0x000fe400000418ff */
[----:B------:R-:W1:Y:S06]  /*8460*/  MUFU.EX2 R63, R63 ;  /* 0x0000003f003f7308 */ /* 0x000e6c0000000800 */
[-C--:B------:R-:W-:Y:S02]  /*8470*/  HMMA.16816.F32.BF16 R172, R192, R176.reuse, RZ ;  /* 0x000000b0c0ac723c */ /* 0x080fe400000418ff */
[----:B------:R-:W-:Y:S06]  /*8480*/  MUFU.EX2 R31, R31 ;  /* 0x0000001f001f7308 */ /* 0x000fec0000000800 */
[----:B------:R-:W-:Y:S02]  /*8490*/  HMMA.16816.F32.BF16 R152, R24, R176, RZ ;  /* 0x000000b01898723c */ /* 0x000fe400000418ff */
[----:B------:R-:W-:Y:S06]  /*84a0*/  MUFU.EX2 R58, R58 ;  /* 0x0000003a003a7308 */ /* 0x000fec0000000800 */
[-C--:B------:R-:W-:Y:S02]  /*84b0*/  HMMA.16816.F32.BF16 R180, R192, R184.reuse, RZ ;  /* 0x000000b8c0b4723c */ /* 0x080fe400000418ff */
[----:B------:R-:W-:Y:S06]  /*84c0*/  MUFU.EX2 R69, R69 ;  /* 0x0000004500457308 */ /* 0x000fec0000000800 */
[----:B------:R-:W-:Y:S02]  /*84d0*/  HMMA.16816.F32.BF16 R144, R24, R184, RZ ;  /* 0x000000b81890723c */ /* 0x000fe400000418ff */
[----:B------:R-:W2:Y:S06]  /*84e0*/  MUFU.EX2 R30, R30 ;  /* 0x0000001e001e7308 */ /* 0x000eac0000000800 */
[-C--:B------:R-:W-:Y:S02]  /*84f0*/  HMMA.16816.F32.BF16 R188, R192, R16.reuse, RZ ;  /* 0x00000010c0bc723c */ /* 0x080fe400000418ff */
[----:B------:R-:W-:Y:S06]  /*8500*/  MUFU.EX2 R29, R29 ;  /* 0x0000001d001d7308 */ /* 0x000fec0000000800 */
[----:B------:R-:W-:Y:S02]  /*8510*/  HMMA.16816.F32.BF16 R136, R24, R16, RZ ;  /* 0x000000101888723c */ /* 0x000fe400000418ff */
        /* <DEDUP_REMOVED lines=8> */
[----:B------:R-:W3:Y:S01]  /*85a0*/  MUFU.EX2 R62, R62 ;  /* 0x0000003e003e7308 */ /* 0x000ee20000000800 */
[----:B-1----:R-:W-:-:S02]  /*85b0*/  F2FP.BF16.PACK_AB R8, R63, R72 ;  /* 0x000000483f08723e */ /* 0x002fc400000010ff */
[----:B--2---:R-:W-:Y:S02]  /*85c0*/  F2FP.BF16.PACK_AB R9, R30, R69 ;  /* 0x000000451e09723e */ /* 0x004fe400000010ff */
[----:B------:R-:W-:Y:S02]  /*85d0*/  F2FP.BF16.PACK_AB R10, R58, R31 ;  /* 0x0000001f3a0a723e */ /* 0x000fe400000010ff */
[----:B------:R-:W-:Y:S02]  /*85e0*/  F2FP.BF16.PACK_AB R11, R57, R29 ;  /* 0x0000001d390b723e */ /* 0x000fe400000010ff */
[----:B------:R-:W-:Y:S02]  /*85f0*/  F2FP.BF16.PACK_AB R132, R66, R28 ;  /* 0x0000001c4284723e */ /* 0x000fe400000010ff */
[----:B------:R-:W-:Y:S02]  /*8600*/  F2FP.BF16.PACK_AB R133, R64, R65 ;  /* 0x000000414085723e */ /* 0x000fe400000010ff */
[----:B------:R-:W-:-:S02]  /*8610*/  F2FP.BF16.PACK_AB R134, R60, R61 ;  /* 0x0000003d3c86723e */ /* 0x000fc400000010ff */
[----:B---3--:R-:W-:Y:S01]  /*8620*/  F2FP.BF16.PACK_AB R135, R62, R59 ;  /* 0x0000003b3e87723e */ /* 0x008fe200000010ff */
[-C--:B------:R-:W-:Y:S01]  /*8630*/  HMMA.16816.F32.BF16 R164, R8, R36.reuse, R164 ;  /* 0x0000002408a4723c */ /* 0x080fe200000418a4 */
[----:B------:R-:W-:Y:S02]  /*8640*/  MOV R17, R157 ;  /* 0x0000009d00117202 */ /* 0x000fe40000000f00 */
[----:B------:R-:W-:Y:S02]  /*8650*/  MOV R16, R156 ;  /* 0x0000009c00107202 */ /* 0x000fe40000000f00 */
[----:B------:R-:W-:Y:S02]  /*8660*/  MOV R6, R143 ;  /* 0x0000008f00067202 */ /* 0x000fe40000000f00 */
[----:B------:R-:W-:Y:S01]  /*8670*/  MOV R5, R159 ;  /* 0x0000009f00057202 */ /* 0x000fe20000000f00 */
[----:B------:R-:W-:Y:S07]  /*8680*/  HMMA.16816.F32.BF16 R160, R132, R36, R160 ;  /* 0x0000002484a0723c */ /* 0x000fee00000418a0 */
[----:B------:R-:W-:Y:S01]  /*8690*/  IMAD.MOV.U32 R37, RZ, RZ, R148 ;  /* 0x000000ffff257224 */ /* 0x000fe200078e0094 */
[----:B----4-:R-:W-:Y:S01]  /*86a0*/  HMMA.16816.F32.BF16 R172, R8, R32, R172 ;  /* 0x0000002008ac723c */ /* 0x010fe200000418ac */
[----:B------:R-:W-:-:S07]  /*86b0*/  MOV R36, R142 ;  /* 0x0000008e00247202 */ /* 0x000fce0000000f00 */
[----:B------:R-:W-:Y:S07]  /*86c0*/  HMMA.16816.F32.BF16 R152, R132, R32, R152 ;  /* 0x000000208498723c */ /* 0x000fee0000041898 */
[----:B------:R-:W-:Y:S01]  /*86d0*/  MOV R33, R150 ;  /* 0x0000009600217202 */ /* 0x000fe20000000f00 */
[----:B------:R-:W-:Y:S01]  /*86e0*/  HMMA.16816.F32.BF16 R180, R8, R20, R180 ;  /* 0x0000001408b4723c */ /* 0x000fe200000418b4 */
[----:B------:R-:W-:-:S07]  /*86f0*/  MOV R32, R149 ;  /* 0x0000009500207202 */ /* 0x000fce0000000f00 */
[----:B------:R-:W-:Y:S07]  /*8700*/  HMMA.16816.F32.BF16 R144, R132, R20, R144 ;  /* 0x000000148490723c */ /* 0x000fee0000041890 */
[----:B------:R-:W-:Y:S01]  /*8710*/  MOV R21, R158 ;  /* 0x0000009e00157202 */ /* 0x000fe20000000f00 */
[----:B------:R-:W-:Y:S01]  /*8720*/  HMMA.16816.F32.BF16 R188, R8, R12, R188 ;  /* 0x0000000c08bc723c */ /* 0x000fe200000418bc */
[----:B------:R-:W-:-:S07]  /*8730*/  MOV R20, R141 ;  /* 0x0000008d00147202 */ /* 0x000fce0000000f00 */
[----:B------:R-:W-:Y:S07]  /*8740*/  HMMA.16816.F32.BF16 R136, R132, R12, R136 ;  /* 0x0000000c8488723c */ /* 0x000fee0000041888 */
[----:B------:R-:W-:Y:S01]  /*8750*/  MOV R13, R151 ;  /* 0x00000097000d7202 */ /* 0x000fe20000000f00 */
[C---:B------:R-:W-:Y:S08]  /*8760*/  HMMA.16816.F32.BF16 R156, R24.reuse, R170, RZ ;  /* 0x000000aa189c723c */ /* 0x040ff000000418ff */
[C---:B------:R-:W-:Y:S08]  /*8770*/  HMMA.16816.F32.BF16 R148, R24.reuse, R178, RZ ;  /* 0x000000b21894723c */ /* 0x040ff000000418ff */
[C---:B------:R-:W-:Y:S08]  /*8780*/  HMMA.16816.F32.BF16 R140, R24.reuse, R186, RZ ;  /* 0x000000ba188c723c */ /* 0x040ff000000418ff */
[----:B------:R-:W-:Y:S08]  /*8790*/  HMMA.16816.F32.BF16 R24, R24, R18, RZ ;  /* 0x000000121818723c */ /* 0x000ff000000418ff */
[C---:B------:R-:W-:Y:S08]  /*87a0*/  HMMA.16816.F32.BF16 R168, R192.reuse, R170, RZ ;  /* 0x000000aac0a8723c */ /* 0x040ff000000418ff */
[C---:B------:R-:W-:Y:S08]  /*87b0*/  HMMA.16816.F32.BF16 R176, R192.reuse, R178, RZ ;  /* 0x000000b2c0b0723c */ /* 0x040ff000000418ff */
[C---:B------:R-:W-:Y:S08]  /*87c0*/  HMMA.16816.F32.BF16 R184, R192.reuse, R186, RZ ;  /* 0x000000bac0b8723c */ /* 0x040ff000000418ff */
[----:B------:R-:W-:Y:S01]  /*87d0*/  HMMA.16816.F32.BF16 R192, R192, R18, RZ ;  /* 0x00000012c0c0723c */ /* 0x000fe200000418ff */
[----:B------:R-:W-:-:S02]  /*87e0*/  FSETP.NEU.FTZ.AND P3, PT, R68, -INF , PT ;  /* 0xff8000004400780b */ /* 0x000fc40003f7d000 */
[----:B------:R-:W-:-:S05]  /*87f0*/  FSETP.NEU.FTZ.AND P1, PT, R3, -INF , PT ;  /* 0xff8000000300780b */ /* 0x000fca0003f3d000 */
[----:B------:R-:W-:Y:S01]  /*8800*/  HMMA.16816.F32.BF16 R156, R132, R38, R156 ;  /* 0x00000026849c723c */ /* 0x000fe2000004189c */
[----:B------:R-:W-:-:S07]  /*8810*/  FSETP.NEU.FTZ.AND P0, PT, R2, -INF , PT ;  /* 0xff8000000200780b */ /* 0x000fce0003f1d000 */
[C---:B------:R-:W-:Y:S08]  /*8820*/  HMMA.16816.F32.BF16 R148, R132.reuse, R34, R148 ;  /* 0x000000228494723c */ /* 0x040ff00000041894 */
[C---:B------:R-:W-:Y:S08]  /*8830*/  HMMA.16816.F32.BF16 R140, R132.reuse, R22, R140 ;  /* 0x00000016848c723c */ /* 0x040ff0000004188c */
[-C--:B------:R-:W-:Y:S07]  /*8840*/  HMMA.16816.F32.BF16 R132, R132, R14.reuse, R24 ;  /* 0x0000000e8484723c */ /* 0x080fee0000041818 */
[----:B------:R-:W-:Y:S01]  /*8850*/  MOV R24, R13 ;  /* 0x0000000d00187202 */ /* 0x000fe20000000f00 */
[----:B------:R-:W-:Y:S01]  /*8860*/  HMMA.16816.F32.BF16 R192, R8, R14, R192 ;  /* 0x0000000e08c0723c */ /* 0x000fe200000418c0 */
[----:B------:R-:W1:Y:S01]  /*8870*/  LDSM.16.MT88.4 R12, [R224+0x9000] ;  /* 0x00900000e00c783b */ /* 0x000e620000004200 */
[----:B------:R-:W-:-:S02]  /*8880*/  FMUL.FTZ R25, R3, c[0x0][0x23c] ;  /* 0x00008f0003197a20 */ /* 0x000fc40000410000 */
[----:B------:R-:W-:-:S04]  /*8890*/  FMUL.FTZ R26, R2, c[0x0][0x23c] ;  /* 0x00008f00021a7a20 */ /* 0x000fc80000410000 */
[----:B------:R-:W-:Y:S01]  /*88a0*/  HMMA.16816.F32.BF16 R168, R8, R38, R168 ;  /* 0x0000002608a8723c */ /* 0x000fe200000418a8 */
[----:B------:R-:W-:-:S06]  /*88b0*/  FSEL R25, R25, RZ, P1 ;  /* 0x000000ff19197208 */ /* 0x000fcc0000800000 */
[----:B------:R-:W-:Y:S01]  /*88c0*/  FMUL.FTZ R38, R68, c[0x0][0x23c] ;  /* 0x00008f0044267a20 */ /* 0x000fe20000410000 */
[----:B------:R-:W-:-:S04]  /*88d0*/  FSEL R26, R26, RZ, P0 ;  /* 0x000000ff1a1a7208 */ /* 0x000fc80000000000 */
[----:B------:R-:W-:Y:S01]  /*88e0*/  FSEL R38, R38, RZ, P3 ;  /* 0x000000ff26267208 */ /* 0x000fe20001800000 */
[--C-:B------:R-:W-:Y:S02]  /*88f0*/  FFMA.FTZ R79, R79, c[0x0][0x23c], -R25.reuse ;  /* 0x00008f004f4f7a23 */ /* 0x100fe40000010819 */
[----:B------:R-:W-:Y:S02]  /*8900*/  FFMA.FTZ R54, R54, c[0x0][0x23c], -R25 ;  /* 0x00008f0036367a23 */ /* 0x000fe40000010819 */
[--C-:B------:R-:W-:Y:S02]  /*8910*/  FFMA.FTZ R81, R81, c[0x0][0x23c], -R38.reuse ;  /* 0x00008f0051517a23 */ /* 0x100fe40000010826 */
[--C-:B------:R-:W-:Y:S02]  /*8920*/  FFMA.FTZ R56, R56, c[0x0][0x23c], -R38.reuse ;  /* 0x00008f0038387a23 */ /* 0x100fe40000010826 */
[--C-:B------:R-:W-:Y:S02]  /*8930*/  FFMA.FTZ R55, R55, c[0x0][0x23c], -R38.reuse ;  /* 0x00008f0037377a23 */ /* 0x100fe40000010826 */
[----:B------:R-:W-:-:S02]  /*8940*/  FFMA.FTZ R48, R48, c[0x0][0x23c], -R38 ;  /* 0x00008f0030307a23 */ /* 0x000fc40000010826 */
[--C-:B------:R-:W-:Y:S02]  /*8950*/  FFMA.FTZ R53, R53, c[0x0][0x23c], -R25.reuse ;  /* 0x00008f0035357a23 */ /* 0x100fe40000010819 */
[----:B------:R-:W-:Y:S02]  /*8960*/  FFMA.FTZ R47, R47, c[0x0][0x23c], -R25 ;  /* 0x00008f002f2f7a23 */ /* 0x000fe40000010819 */
[--C-:B------:R-:W-:Y:S02]  /*8970*/  FFMA.FTZ R52, R52, c[0x0][0x23c], -R26.reuse ;  /* 0x00008f0034347a23 */ /* 0x100fe4000001081a */
[--C-:B------:R-:W-:Y:S02]  /*8980*/  FFMA.FTZ R51, R51, c[0x0][0x23c], -R26.reuse ;  /* 0x00008f0033337a23 */ /* 0x100fe4000001081a */
[--C-:B------:R-:W-:Y:S02]  /*8990*/  FFMA.FTZ R46, R46, c[0x0][0x23c], -R26.reuse ;  /* 0x00008f002e2e7a23 */ /* 0x100fe4000001081a */
[----:B------:R-:W-:-:S02]  /*89a0*/  FFMA.FTZ R45, R45, c[0x0][0x23c], -R26 ;  /* 0x00008f002d2d7a23 */ /* 0x000fc4000001081a */
[--C-:B------:R-:W-:Y:S02]  /*89b0*/  FFMA.FTZ R50, R50, c[0x0][0x23c], -R129.reuse ;  /* 0x00008f0032327a23 */ /* 0x100fe40000010881 */
[--C-:B------:R-:W-:Y:S02]  /*89c0*/  FFMA.FTZ R49, R49, c[0x0][0x23c], -R129.reuse ;  /* 0x00008f0031317a23 */ /* 0x100fe40000010881 */
[--C-:B------:R-:W-:Y:S02]  /*89d0*/  FFMA.FTZ R44, R44, c[0x0][0x23c], -R129.reuse ;  /* 0x00008f002c2c7a23 */ /* 0x100fe40000010881 */
[----:B------:R-:W-:Y:S01]  /*89e0*/  FFMA.FTZ R43, R43, c[0x0][0x23c], -R129 ;  /* 0x00008f002b2b7a23 */ /* 0x000fe20000010881 */
[----:B------:R-:W-:Y:S08]  /*89f0*/  MUFU.EX2 R81, R81 ;  /* 0x0000005100517308 */ /* 0x000ff00000000800 */
        /* <DEDUP_REMOVED lines=8> */
[----:B------:R-:W2:Y:S08]  /*8a80*/  MUFU.EX2 R51, R51 ;  /* 0x0000003300337308 */ /* 0x000eb00000000800 */
[----:B------:R-:W-:Y:S08]  /*8a90*/  MUFU.EX2 R46, R46 ;  /* 0x0000002e002e7308 */ /* 0x000ff00000000800 */
[----:B------:R-:W-:Y:S08]  /*8aa0*/  MUFU.EX2 R45, R45 ;  /* 0x0000002d002d7308 */ /* 0x000ff00000000800 */
[----:B------:R-:W-:Y:S08]  /*8ab0*/  MUFU.EX2 R50, R50 ;  /* 0x0000003200327308 */ /* 0x000ff00000000800 */
[----:B------:R-:W3:Y:S08]  /*8ac0*/  MUFU.EX2 R49, R49 ;  /* 0x0000003100317308 */ /* 0x000ef00000000800 */
[----:B------:R-:W-:Y:S08]  /*8ad0*/  MUFU.EX2 R44, R44 ;  /* 0x0000002c002c7308 */ /* 0x000ff00000000800 */
[----:B------:R-:W4:Y:S01]  /*8ae0*/  MUFU.EX2 R43, R43 ;  /* 0x0000002b002b7308 */ /* 0x000f220000000800 */
[----:B------:R-:W-:Y:S01]  /*8af0*/  HMMA.16816.F32.BF16 R176, R8, R34, R176 ;  /* 0x0000002208b0723c */ /* 0x000fe200000418b0 */
[----:B------:R-:W-:-:S02]  /*8b00*/  MOV R39, R16 ;  /* 0x0000001000277202 */ /* 0x000fc40000000f00 */
[----:B------:R-:W-:Y:S02]  /*8b10*/  MOV R27, R17 ;  /* 0x00000011001b7202 */ /* 0x000fe40000000f00 */
[----:B--2---:R-:W-:Y:S02]  /*8b20*/  F2FP.BF16.PACK_AB R16, R51, R52 ;  /* 0x000000343310723e */ /* 0x004fe400000010ff */
[----:B---3--:R-:W-:Y:S01]  /*8b30*/  F2FP.BF16.PACK_AB R17, R49, R50 ;  /* 0x000000323111723e */ /* 0x008fe200000010ff */
[----:B------:R-:W-:Y:S01]  /*8b40*/  HMMA.16816.F32.BF16 R184, R8, R22, R184 ;  /* 0x0000001608b8723c */ /* 0x000fe200000418b8 */
[----:B------:R-:W-:-:S06]  /*8b50*/  F2FP.BF16.PACK_AB R18, R45, R46 ;  /* 0x0000002e2d12723e */ /* 0x000fcc00000010ff */
[----:B------:R-:W-:Y:S02]  /*8b60*/  F2FP.BF16.PACK_AB R8, R56, R81 ;  /* 0x000000513808723e */ /* 0x000fe400000010ff */
[----:B------:R-:W-:Y:S02]  /*8b70*/  F2FP.BF16.PACK_AB R9, R54, R79 ;  /* 0x0000004f3609723e */ /* 0x000fe400000010ff */
[----:B------:R-:W-:Y:S02]  /*8b80*/  F2FP.BF16.PACK_AB R10, R48, R55 ;  /* 0x00000037300a723e */ /* 0x000fe400000010ff */
[----:B------:R-:W-:Y:S02]  /*8b90*/  F2FP.BF16.PACK_AB R11, R47, R53 ;  /* 0x000000352f0b723e */ /* 0x000fe400000010ff */
[----:B----4-:R-:W-:-:S05]  /*8ba0*/  F2FP.BF16.PACK_AB R19, R43, R44 ;  /* 0x0000002c2b13723e */ /* 0x010fca00000010ff */
[-C--:B-1----:R-:W-:Y:S08]  /*8bb0*/  HMMA.16816.F32.BF16 R164, R8, R12.reuse, R164 ;  /* 0x0000000c08a4723c */ /* 0x082ff000000418a4 */
        /* <DEDUP_REMOVED lines=12> */
[----:B------:R-:W-:Y:S01]  /*8c80*/  HMMA.16816.F32.BF16 R184, R8, R14, R184 ;  /* 0x0000000e08b8723c */ /* 0x000fe200000418b8 */
[----:B------:R-:W1:Y:S01]  /*8c90*/  LDSM.16.MT88.4 R12, [R220+0x9000] ;  /* 0x00900000dc0c783b */ /* 0x000e620000004200 */
[----:B------:R-:W-:-:S02]  /*8ca0*/  FFMA.FTZ R80, R80, c[0x0][0x23c], -R38 ;  /* 0x00008f0050507a23 */ /* 0x000fc40000010826 */
[--C-:B------:R-:W-:Y:S02]  /*8cb0*/  FFMA.FTZ R42, R42, c[0x0][0x23c], -R38.reuse ;  /* 0x00008f002a2a7a23 */ /* 0x100fe40000010826 */
[--C-:B------:R-:W-:Y:S02]  /*8cc0*/  FFMA.FTZ R41, R41, c[0x0][0x23c], -R38.reuse ;  /* 0x00008f0029297a23 */ /* 0x100fe40000010826 */
[----:B------:R-:W-:Y:S02]  /*8cd0*/  FFMA.FTZ R34, R39, c[0x0][0x23c], -R38 ;  /* 0x00008f0027227a23 */ /* 0x000fe40000010826 */
[--C-:B------:R-:W-:Y:S02]  /*8ce0*/  FFMA.FTZ R38, R32, c[0x0][0x23c], -R26.reuse ;  /* 0x00008f0020267a23 */ /* 0x100fe4000001081a */
[----:B------:R-:W-:Y:S02]  /*8cf0*/  FFMA.FTZ R32, R36, c[0x0][0x23c], -R26 ;  /* 0x00008f0024207a23 */ /* 0x000fe4000001081a */
[----:B------:R-:W-:-:S02]  /*8d00*/  FFMA.FTZ R78, R78, c[0x0][0x23c], -R25 ;  /* 0x00008f004e4e7a23 */ /* 0x000fc40000010819 */
[--C-:B------:R-:W-:Y:S02]  /*8d10*/  FFMA.FTZ R40, R40, c[0x0][0x23c], -R25.reuse ;  /* 0x00008f0028287a23 */ /* 0x100fe40000010819 */
[--C-:B------:R-:W-:Y:S02]  /*8d20*/  FFMA.FTZ R39, R24, c[0x0][0x23c], -R25.reuse ;  /* 0x00008f0018277a23 */ /* 0x100fe40000010819 */
[----:B------:R-:W-:Y:S02]  /*8d30*/  FFMA.FTZ R33, R33, c[0x0][0x23c], -R25 ;  /* 0x00008f0021217a23 */ /* 0x000fe40000010819 */
[--C-:B------:R-:W-:Y:S02]  /*8d40*/  FFMA.FTZ R37, R37, c[0x0][0x23c], -R26.reuse ;  /* 0x00008f0025257a23 */ /* 0x100fe4000001081a */
[----:B------:R-:W-:Y:S02]  /*8d50*/  FFMA.FTZ R6, R6, c[0x0][0x23c], -R26 ;  /* 0x00008f0006067a23 */ /* 0x000fe4000001081a */
[----:B------:R-:W-:-:S02]  /*8d60*/  FFMA.FTZ R36, R95, c[0x0][0x23c], -R129 ;  /* 0x00008f005f247a23 */ /* 0x000fc40000010881 */
[--C-:B------:R-:W-:Y:S01]  /*8d70*/  FFMA.FTZ R35, R96, c[0x0][0x23c], -R129.reuse ;  /* 0x00008f0060237a23 */ /* 0x100fe20000010881 */
[-C--:B-1----:R-:W-:Y:S08]  /*8d80*/  HMMA.16816.F32.BF16 R188, R8, R12.reuse, R188 ;  /* 0x0000000c08bc723c */ /* 0x082ff000000418bc */
[C---:B------:R-:W-:Y:S08]  /*8d90*/  HMMA.16816.F32.BF16 R136, R16.reuse, R12, R136 ;  /* 0x0000000c1088723c */ /* 0x040ff00000041888 */
[-C--:B------:R-:W-:Y:S08]  /*8da0*/  HMMA.16816.F32.BF16 R132, R16, R14.reuse, R132 ;  /* 0x0000000e1084723c */ /* 0x080ff00000041884 */
[----:B------:R-:W-:Y:S01]  /*8db0*/  HMMA.16816.F32.BF16 R192, R8, R14, R192 ;  /* 0x0000000e08c0723c */ /* 0x000fe200000418c0 */
[----:B------:R-:W1:Y:S01]  /*8dc0*/  LDSM.16.MT88.4 R12, [R224+0x9800] ;  /* 0x00980000e00c783b */ /* 0x000e620000004200 */
[----:B------:R-:W-:-:S02]  /*8dd0*/  FFMA.FTZ R5, R5, c[0x0][0x23c], -R129 ;  /* 0x00008f0005057a23 */ /* 0x000fc40000010881 */
[----:B------:R-:W-:Y:S01]  /*8de0*/  FFMA.FTZ R4, R4, c[0x0][0x23c], -R129 ;  /* 0x00008f0004047a23 */ /* 0x000fe20000010881 */
[----:B------:R-:W-:Y:S08]  /*8df0*/  MUFU.EX2 R80, R80 ;  /* 0x0000005000507308 */ /* 0x000ff00000000800 */
[----:B------:R-:W2:Y:S08]  /*8e00*/  MUFU.EX2 R42, R42 ;  /* 0x0000002a002a7308 */ /* 0x000eb00000000800 */
[----:B------:R-:W-:Y:S08]  /*8e10*/  MUFU.EX2 R41, R41 ;  /* 0x0000002900297308 */ /* 0x000ff00000000800 */
[----:B------:R-:W-:Y:S08]  /*8e20*/  MUFU.EX2 R34, R34 ;  /* 0x0000002200227308 */ /* 0x000ff00000000800 */
[----:B------:R-:W-:Y:S08]  /*8e30*/  MUFU.EX2 R78, R78 ;  /* 0x0000004e004e7308 */ /* 0x000ff00000000800 */
[----:B------:R-:W3:Y:S08]  /*8e40*/  MUFU.EX2 R40, R40 ;  /* 0x0000002800287308 */ /* 0x000ef00000000800 */
[----:B------:R-:W-:Y:S08]  /*8e50*/  MUFU.EX2 R39, R39 ;  /* 0x0000002700277308 */ /* 0x000ff00000000800 */
[----:B------:R-:W4:Y:S08]  /*8e60*/  MUFU.EX2 R33, R33 ;  /* 0x0000002100217308 */ /* 0x000f300000000800 */
[----:B------:R-:W-:Y:S08]  /*8e70*/  MUFU.EX2 R38, R38 ;  /* 0x0000002600267308 */ /* 0x000ff00000000800 */
[----:B------:R-:W1:Y:S08]  /*8e80*/  MUFU.EX2 R37, R37 ;  /* 0x0000002500257308 */ /* 0x000e700000000800 */
[----:B------:R-:W-:Y:S08]  /*8e90*/  MUFU.EX2 R32, R32 ;  /* 0x0000002000207308 */ /* 0x000ff00000000800 */
[----:B------:R-:W-:Y:S08]  /*8ea0*/  MUFU.EX2 R6, R6 ;  /* 0x0000000600067308 */ /* 0x000ff00000000800 */
[----:B------:R-:W-:Y:S08]  /*8eb0*/  MUFU.EX2 R36, R36 ;  /* 0x0000002400247308 */ /* 0x000ff00000000800 */
[----:B------:R-:W1:Y:S08]  /*8ec0*/  MUFU.EX2 R35, R35 ;  /* 0x0000002300237308 */ /* 0x000e700000000800 */
[----:B------:R-:W-:Y:S08]  /*8ed0*/  MUFU.EX2 R5, R5 ;  /* 0x0000000500057308 */ /* 0x000ff00000000800 */
[----:B------:R-:W1:Y:S01]  /*8ee0*/  MUFU.EX2 R4, R4 ;  /* 0x0000000400047308 */ /* 0x000e620000000800 */
[----:B--2---:R-:W-:-:S02]  /*8ef0*/  F2FP.BF16.PACK_AB R8, R42, R80 ;  /* 0x000000502a08723e */ /* 0x004fc400000010ff */
[----:B---3--:R-:W-:Y:S02]  /*8f00*/  F2FP.BF16.PACK_AB R9, R40, R78 ;  /* 0x0000004e2809723e */ /* 0x008fe400000010ff */
[----:B------:R-:W-:Y:S02]  /*8f10*/  F2FP.BF16.PACK_AB R10, R34, R41 ;  /* 0x00000029220a723e */ /* 0x000fe400000010ff */
[----:B----4-:R-:W-:Y:S02]  /*8f20*/  F2FP.BF16.PACK_AB R11, R33, R39 ;  /* 0x00000027210b723e */ /* 0x010fe400000010ff */
[----:B-1----:R-:W-:Y:S02]  /*8f30*/  F2FP.BF16.PACK_AB R16, R37, R38 ;  /* 0x000000262510723e */ /* 0x002fe400000010ff */
[----:B------:R-:W-:Y:S02]  /*8f40*/  F2FP.BF16.PACK_AB R17, R35, R36 ;  /* 0x000000242311723e */ /* 0x000fe400000010ff */
[----:B------:R-:W-:-:S02]  /*8f50*/  F2FP.BF16.PACK_AB R18, R6, R32 ;  /* 0x000000200612723e */ /* 0x000fc400000010ff */
[----:B------:R-:W-:Y:S01]  /*8f60*/  F2FP.BF16.PACK_AB R19, R4, R5 ;  /* 0x000000050413723e */ /* 0x000fe200000010ff */
[-C--:B------:R-:W-:Y:S08]  /*8f70*/  HMMA.16816.F32.BF16 R164, R8, R12.reuse, R164 ;  /* 0x0000000c08a4723c */ /* 0x080ff000000418a4 */
        /* <DEDUP_REMOVED lines=14> */
[----:B------:R-:W-:Y:S01]  /*9060*/  FSETP.NEU.FTZ.AND P0, PT, R68, -INF , PT ;  /* 0xff8000004400780b */ /* 0x000fe20003f1d000 */
[----:B------:R-:W-:-:S02]  /*9070*/  IMAD.MOV.U32 R24, RZ, RZ, R27 ;  /* 0x000000ffff187224 */ /* 0x000fc400078e001b */
[--C-:B------:R-:W-:Y:S02]  /*9080*/  FFMA.FTZ R205, R205, c[0x0][0x23c], -R25.reuse ;  /* 0x00008f00cdcd7a23 */ /* 0x100fe40000010819 */
[----:B------:R-:W-:Y:S02]  /*9090*/  FFMA.FTZ R204, R204, c[0x0][0x23c], -R25 ;  /* 0x00008f00cccc7a23 */ /* 0x000fe40000010819 */
[--C-:B------:R-:W-:Y:S02]  /*90a0*/  FFMA.FTZ R88, R88, c[0x0][0x23c], -R26.reuse ;  /* 0x00008f0058587a23 */ /* 0x100fe4000001081a */
[----:B------:R-:W-:Y:S02]  /*90b0*/  FFMA.FTZ R85, R85, c[0x0][0x23c], -R26 ;  /* 0x00008f0055557a23 */ /* 0x000fe4000001081a */
[----:B------:R-:W-:Y:S01]  /*90c0*/  FFMA.FTZ R82, R82, c[0x0][0x23c], -R129 ;  /* 0x00008f0052527a23 */ /* 0x000fe20000010881 */
[-C--:B-1----:R-:W-:Y:S08]  /*90d0*/  HMMA.16816.F32.BF16 R188, R8, R12.reuse, R188 ;  /* 0x0000000c08bc723c */ /* 0x082ff000000418bc */
[C---:B------:R-:W-:Y:S07]  /*90e0*/  HMMA.16816.F32.BF16 R136, R16.reuse, R12, R136 ;  /* 0x0000000c1088723c */ /* 0x040fee0000041888 */
[----:B------:R-:W-:Y:S01]  /*90f0*/  FMUL.FTZ R13, R68, c[0x0][0x23c] ;  /* 0x00008f00440d7a20 */ /* 0x000fe20000410000 */
[----:B------:R-:W-:Y:S01]  /*9100*/  HMMA.16816.F32.BF16 R132, R16, R14, R132 ;  /* 0x0000000e1084723c */ /* 0x000fe20000041884 */
[----:B------:R-:W-:-:S03]  /*9110*/  MOV R12, R20 ;  /* 0x00000014000c7202 */ /* 0x000fc60000000f00 */
[----:B------:R-:W-:-:S03]  /*9120*/  FSEL R13, R13, RZ, P0 ;  /* 0x000000ff0d0d7208 */ /* 0x000fc60000000000 */
[----:B------:R-:W-:Y:S02]  /*9130*/  MOV R19, R21 ;  /* 0x0000001500137202 */ /* 0x000fe40000000f00 */
[----:B------:R-:W-:Y:S02]  /*9140*/  FFMA.FTZ R96, R92, c[0x0][0x23c], -R13 ;  /* 0x00008f005c607a23 */ /* 0x000fe4000001080d */
[--C-:B------:R-:W-:Y:S01]  /*9150*/  FFMA.FTZ R92, R90, c[0x0][0x23c], -R25.reuse ;  /* 0x00008f005a5c7a23 */ /* 0x100fe20000010819 */
[----:B------:R-:W-:Y:S01]  /*9160*/  HMMA.16816.F32.BF16 R192, R8, R14, R192 ;  /* 0x0000000e08c0723c */ /* 0x000fe200000418c0 */
[----:B------:R-:W-:Y:S02]  /*9170*/  FFMA.FTZ R90, R102, c[0x0][0x23c], -R25 ;  /* 0x00008f00665a7a23 */ /* 0x000fe40000010819 */
[--C-:B------:R-:W-:Y:S02]  /*9180*/  FFMA.FTZ R27, R106, c[0x0][0x23c], -R13.reuse ;  /* 0x00008f006a1b7a23 */ /* 0x100fe4000001080d */
[----:B------:R-:W-:-:S02]  /*9190*/  FFMA.FTZ R20, R114, c[0x0][0x23c], -R13 ;  /* 0x00008f0072147a23 */ /* 0x000fc4000001080d */
[--C-:B------:R-:W-:Y:S02]  /*91a0*/  FFMA.FTZ R21, R112, c[0x0][0x23c], -R13.reuse ;  /* 0x00008f0070157a23 */ /* 0x100fe4000001080d */
[--C-:B------:R-:W-:Y:S02]  /*91b0*/  FFMA.FTZ R23, R125, c[0x0][0x23c], -R13.reuse ;  /* 0x00008f007d177a23 */ /* 0x100fe4000001080d */
[--C-:B------:R-:W-:Y:S02]  /*91c0*/  FFMA.FTZ R95, R91, c[0x0][0x23c], -R13.reuse ;  /* 0x00008f005b5f7a23 */ /* 0x100fe4000001080d */
        /* <DEDUP_REMOVED lines=10> */
[--C-:B------:R-:W-:Y:S01]  /*9270*/  FFMA.FTZ R91, R89, c[0x0][0x23c], -R25.reuse ;  /* 0x00008f00595b7a23 */ /* 0x100fe20000010819 */
[----:B------:R-:W1:Y:S01]  /*9280*/  LDSM.16.MT88.4 R12, [R224+0xa000] ;  /* 0x00a00000e00c783b */ /* 0x000e620000004200 */
[--C-:B------:R-:W-:Y:S02]  /*9290*/  FFMA.FTZ R16, R87, c[0x0][0x23c], -R25.reuse ;  /* 0x00008f0057107a23 */ /* 0x100fe40000010819 */
[--C-:B------:R-:W-:Y:S02]  /*92a0*/  FFMA.FTZ R11, R120, c[0x0][0x23c], -R25.reuse ;  /* 0x00008f00780b7a23 */ /* 0x100fe40000010819 */
[--C-:B------:R-:W-:Y:S02]  /*92b0*/  FFMA.FTZ R10, R111, c[0x0][0x23c], -R25.reuse ;  /* 0x00008f006f0a7a23 */ /* 0x100fe40000010819 */
[----:B------:R-:W-:-:S02]  /*92c0*/  FFMA.FTZ R9, R86, c[0x0][0x23c], -R25 ;  /* 0x00008f0056097a23 */ /* 0x000fc40000010819 */
[----:B------:R-:W-:Y:S02]  /*92d0*/  FFMA.FTZ R107, R70, c[0x0][0x23c], -R25 ;  /* 0x00008f00466b7a23 */ /* 0x000fe40000010819 */
[----:B------:R-:W-:Y:S01]  /*92e0*/  FFMA.FTZ R8, R99, c[0x0][0x23c], -R129 ;  /* 0x00008f0063087a23 */ /* 0x000fe20000010881 */
[----:B------:R-:W-:Y:S01]  /*92f0*/  MUFU.EX2 R96, R96 ;  /* 0x0000006000607308 */ /* 0x000fe20000000800 */
[--C-:B------:R-:W-:Y:S01]  /*9300*/  FFMA.FTZ R89, R105, c[0x0][0x23c], -R25.reuse ;  /* 0x00008f0069597a23 */ /* 0x100fe20000010819 */
[----:B------:R2:W5:Y:S01]  /*9310*/  LDL.LU R214, [R1+0x54] ;  /* 0x0000540001d67983 */ /* 0x0005620000300800 */
[--C-:B------:R-:W-:Y:S02]  /*9320*/  FFMA.FTZ R120, R119, c[0x0][0x23c], -R25.reuse ;  /* 0x00008f0077787a23 */ /* 0x100fe40000010819 */
[----:B------:R-:W-:Y:S01]  /*9330*/  FFMA.FTZ R87, R101, c[0x0][0x23c], -R26 ;  /* 0x00008f0065577a23 */ /* 0x000fe2000001081a */
[----:B------:R2:W5:Y:S01]  /*9340*/  LDL.LU R213, [R1+0x50] ;  /* 0x0000500001d57983 */ /* 0x0005620000300800 */
[----:B------:R-:W-:-:S02]  /*9350*/  FFMA.FTZ R119, R212, c[0x0][0x23c], -R25 ;  /* 0x00008f00d4777a23 */ /* 0x000fc40000010819 */
[--C-:B------:R-:W-:Y:S02]  /*9360*/  FFMA.FTZ R111, R71, c[0x0][0x23c], -R25.reuse ;  /* 0x00008f00476f7a23 */ /* 0x100fe40000010819 */
[--C-:B------:R-:W-:Y:S02]  /*9370*/  FFMA.FTZ R105, R251, c[0x0][0x23c], -R25.reuse ;  /* 0x00008f00fb697a23 */ /* 0x100fe40000010819 */
[----:B------:R-:W-:Y:S02]  /*9380*/  FFMA.FTZ R101, R7, c[0x0][0x23c], -R25 ;  /* 0x00008f0007657a23 */ /* 0x000fe40000010819 */
[--C-:B------:R-:W-:Y:S01]  /*9390*/  FFMA.FTZ R86, R100, c[0x0][0x23c], -R26.reuse ;  /* 0x00008f0064567a23 */ /* 0x100fe2000001081a */
[----:B------:R-:W3:Y:S01]  /*93a0*/  MUFU.EX2 R95, R95 ;  /* 0x0000005f005f7308 */ /* 0x000ee20000000800 */
[----:B------:R-:W-:Y:S01]  /*93b0*/  FFMA.FTZ R25, R84, c[0x0][0x23c], -R26 ;  /* 0x00008f0054197a23 */ /* 0x000fe2000001081a */
[----:B------:R2:W5:Y:S01]  /*93c0*/  LDL.LU R212, [R1+0x4c] ;  /* 0x00004c0001d47983 */ /* 0x0005620000300800 */
[----:B------:R-:W-:-:S02]  /*93d0*/  FFMA.FTZ R84, R97, c[0x0][0x23c], -R129 ;  /* 0x00008f0061547a23 */ /* 0x000fc40000010881 */
[--C-:B------:R-:W-:Y:S01]  /*93e0*/  FFMA.FTZ R97, R98, c[0x0][0x23c], -R129.reuse ;  /* 0x00008f0062617a23 */ /* 0x100fe20000010881 */
[----:B------:R2:W5:Y:S01]  /*93f0*/  LDL.LU R71, [R1+0x48] ;  /* 0x0000480001477983 */ /* 0x0005620000300800 */
[----:B------:R-:W-:Y:S01]  /*9400*/  FFMA.FTZ R99, R83, c[0x0][0x23c], -R129 ;  /* 0x00008f0053637a23 */ /* 0x000fe20000010881 */
[----:B------:R-:W-:Y:S08]  /*9410*/  MUFU.EX2 R94, R94 ;  /* 0x0000005e005e7308 */ /* 0x000ff00000000800 */
[----:B------:R-:W-:Y:S08]  /*9420*/  MUFU.EX2 R93, R93 ;  /* 0x0000005d005d7308 */ /* 0x000ff00000000800 */
[----:B------:R-:W-:Y:S08]  /*9430*/  MUFU.EX2 R92, R92 ;  /* 0x0000005c005c7308 */ /* 0x000ff00000000800 */
[----:B------:R-:W4:Y:S08]  /*9440*/  MUFU.EX2 R91, R91 ;  /* 0x0000005b005b7308 */ /* 0x000f300000000800 */
[----:B------:R-:W-:Y:S08]  /*9450*/  MUFU.EX2 R90, R90 ;  /* 0x0000005a005a7308 */ /* 0x000ff00000000800 */
[----:B------:R-:W1:Y:S08]  /*9460*/  MUFU.EX2 R89, R89 ;  /* 0x0000005900597308 */ /* 0x000e700000000800 */
[----:B------:R-:W-:Y:S08]  /*9470*/  MUFU.EX2 R88, R88 ;  /* 0x0000005800587308 */ /* 0x000ff00000000800 */
[----:B------:R-:W1:Y:S08]  /*9480*/  MUFU.EX2 R87, R87 ;  /* 0x0000005700577308 */ /* 0x000e700000000800 */
[----:B------:R-:W-:Y:S08]  /*9490*/  MUFU.EX2 R86, R86 ;  /* 0x0000005600567308 */ /* 0x000ff00000000800 */
[----:B------:R-:W-:Y:S08]  /*94a0*/  MUFU.EX2 R85, R85 ;  /* 0x0000005500557308 */ /* 0x000ff00000000800 */
[----:B------:R-:W-:Y:S08]  /*94b0*/  MUFU.EX2 R84, R84 ;  /* 0x0000005400547308 */ /* 0x000ff00000000800 */
[----:B------:R-:W-:Y:S01]  /*94c0*/  MUFU.EX2 R82, R82 ;  /* 0x0000005200527308 */ /* 0x000fe20000000800 */
[----:B------:R-:W-:Y:S01]  /*94d0*/  FADD.FTZ R196, R197, R196 ;  /* 0x000000c4c5c47221 */ /* 0x000fe20000010000 */
[----:B------:R2:W5:Y:S06]  /*94e0*/  LDL.LU R70, [R1+0x44] ;  /* 0x0000440001467983 */ /* 0x00056c0000300800 */
[----:B------:R3:W1:Y:S08]  /*94f0*/  MUFU.EX2 R83, R8 ;  /* 0x0000000800537308 */ /* 0x0006700000000800 */
[----:B------:R-:W1:Y:S01]  /*9500*/  MUFU.EX2 R97, R97 ;  /* 0x0000006100617308 */ /* 0x000e620000000800 */
        /* <DEDUP_REMOVED lines=23> */
[----:B------:R-:W-:Y:S01]  /*9680*/  FFMA.FTZ R121, R121, c[0x0][0x23c], -R129 ;  /* 0x00008f0079797a23 */ /* 0x000fe20000010881 */
[----:B------:R-:W-:Y:S01]  /*9690*/  MOV R129, R20 ;  /* 0x0000001400817202 */ /* 0x000fe20000000f00 */
[----:B------:R-:W-:Y:S01]  /*96a0*/  FADD.FTZ R198, R199, R198 ;  /* 0x000000c6c7c67221 */ /* 0x000fe20000010000 */
[----:B------:R-:W-:Y:S01]  /*96b0*/  MOV R199, R23 ;  /* 0x0000001700c77202 */ /* 0x000fe20000000f00 */
[----:B------:R-:W-:Y:S01]  /*96c0*/  FADD.FTZ R130, R131, R130 ;  /* 0x0000008283827221 */ /* 0x000fe20000010000 */
[----:B------:R-:W-:Y:S01]  /*96d0*/  MOV R131, R10 ;  /* 0x0000000a00837202 */ /* 0x000fe20000000f00 */
[----:B------:R-:W-:-:S02]  /*96e0*/  FADD.FTZ R200, R201, R200 ;  /* 0x000000c8c9c87221 */ /* 0x000fc40000010000 */
[----:B------:R-:W-:Y:S01]  /*96f0*/  FADD.FTZ R117, R117, R196 ;  /* 0x000000c475757221 */ /* 0x000fe20000010000 */
[----:B------:R-:W-:Y:S01]  /*9700*/  MOV R196, R21 ;  /* 0x0000001500c47202 */ /* 0x000fe20000000f00 */
[----:B------:R-:W-:Y:S01]  /*9710*/  IMAD.MOV.U32 R201, RZ, RZ, R9 ;  /* 0x000000ffffc97224 */ /* 0x000fe200078e0009 */
[----:B---3--:R-:W-:Y:S02]  /*9720*/  F2FP.BF16.PACK_AB R8, R95, R96 ;  /* 0x000000605f08723e */ /* 0x008fe400000010ff */
[----:B----4-:R-:W-:Y:S02]  /*9730*/  F2FP.BF16.PACK_AB R9, R91, R92 ;  /* 0x0000005c5b09723e */ /* 0x010fe400000010ff */
[----:B------:R-:W-:Y:S02]  /*9740*/  F2FP.BF16.PACK_AB R10, R93, R94 ;  /* 0x0000005e5d0a723e */ /* 0x000fe400000010ff */
[----:B-1----:R-:W-:Y:S02]  /*9750*/  F2FP.BF16.PACK_AB R11, R89, R90 ;  /* 0x0000005a590b723e */ /* 0x002fe400000010ff */
[----:B------:R-:W-:-:S02]  /*9760*/  F2FP.BF16.PACK_AB R20, R87, R88 ;  /* 0x000000585714723e */ /* 0x000fc400000010ff */
[----:B------:R-:W-:Y:S02]  /*9770*/  F2FP.BF16.PACK_AB R21, R83, R84 ;  /* 0x000000545315723e */ /* 0x000fe400000010ff */
[----:B------:R-:W-:Y:S02]  /*9780*/  F2FP.BF16.PACK_AB R22, R85, R86 ;  /* 0x000000565516723e */ /* 0x000fe400000010ff */
[----:B------:R-:W-:Y:S01]  /*9790*/  F2FP.BF16.PACK_AB R23, R97, R82 ;  /* 0x000000526117723e */ /* 0x000fe200000010ff */
[-C--:B------:R-:W-:Y:S08]  /*97a0*/  HMMA.16816.F32.BF16 R164, R8, R12.reuse, R164 ;  /* 0x0000000c08a4723c */ /* 0x080ff000000418a4 */
[C---:B------:R-:W-:Y:S08]  /*97b0*/  HMMA.16816.F32.BF16 R160, R20.reuse, R12, R160 ;  /* 0x0000000c14a0723c */ /* 0x040ff000000418a0 */
[-C--:B------:R-:W-:Y:S08]  /*97c0*/  HMMA.16816.F32.BF16 R156, R20, R14.reuse, R156 ;  /* 0x0000000e149c723c */ /* 0x080ff0000004189c */
[----:B------:R-:W-:Y:S01]  /*97d0*/  HMMA.16816.F32.BF16 R168, R8, R14, R168 ;  /* 0x0000000e08a8723c */ /* 0x000fe200000418a8 */
[----:B------:R-:W1:Y:S01]  /*97e0*/  LDSM.16.MT88.4 R12, [R222+0xa000] ;  /* 0x00a00000de0c783b */ /* 0x000e620000004200 */
[----:B------:R-:W-:Y:S01]  /*97f0*/  FADD.FTZ R118, R118, R198 ;  /* 0x000000c676767221 */ /* 0x000fe20000010000 */
[----:B------:R-:W-:-:S02]  /*9800*/  MOV R198, R16 ;  /* 0x0000001000c67202 */ /* 0x000fc40000000f00 */
[----:B------:R-:W3:Y:S03]  /*9810*/  LDSM.16.MT88.4 R16, [R221+0xa000] ;  /* 0x00a00000dd10783b */ /* 0x000ee60000004200 */
[-C--:B-1----:R-:W-:Y:S08]  /*9820*/  HMMA.16816.F32.BF16 R172, R8, R12.reuse, R172 ;  /* 0x0000000c08ac723c */ /* 0x082ff000000418ac */
[C---:B------:R-:W-:Y:S08]  /*9830*/  HMMA.16816.F32.BF16 R152, R20.reuse, R12, R152 ;  /* 0x0000000c1498723c */ /* 0x040ff00000041898 */
[-C--:B------:R-:W-:Y:S08]  /*9840*/  HMMA.16816.F32.BF16 R148, R20, R14.reuse, R148 ;  /* 0x0000000e1494723c */ /* 0x080ff00000041894 */
[----:B------:R-:W-:Y:S01]  /*9850*/  HMMA.16816.F32.BF16 R176, R8, R14, R176 ;  /* 0x0000000e08b0723c */ /* 0x000fe200000418b0 */
[----:B------:R-:W1:Y:S01]  /*9860*/  LDSM.16.MT88.4 R12, [R220+0xa000] ;  /* 0x00a00000dc0c783b */ /* 0x000e620000004200 */
[----:B------:R4:W-:Y:S01]  /*9870*/  MUFU.EX2 R104, R110 ;  /* 0x0000006e00687308 */ /* 0x0009e20000000800 */
[----:B------:R-:W-:Y:S01]  /*9880*/  FADD.FTZ R200, R77, R200 ;  /* 0x000000c84dc87221 */ /* 0x000fe20000010000 */
[----:B------:R-:W-:-:S04]  /*9890*/  MOV R77, R27 ;  /* 0x0000001b004d7202 */ /* 0x000fc80000000f00 */
[C---:B---3--:R-:W-:Y:S02]  /*98a0*/  HMMA.16816.F32.BF16 R144, R20.reuse, R16, R144 ;  /* 0x000000101490723c */ /* 0x048fe40000041890 */
[----:B------:R-:W3:Y:S01]  /*98b0*/  MUFU.EX2 R108, R25 ;  /* 0x00000019006c7308 */ /* 0x000ee20000000800 */
[----:B----4-:R-:W-:Y:S01]  /*98c0*/  MOV R110, R115 ;  /* 0x00000073006e7202 */ /* 0x010fe20000000f00 */
[----:B------:R-:W-:Y:S01]  /*98d0*/  FADD.FTZ R115, R74, R130 ;  /* 0x000000824a737221 */ /* 0x000fe20000010000 */
[----:B------:R-:W-:Y:S01]  /*98e0*/  MOV R130, R129 ;  /* 0x0000008100827202 */ /* 0x000fe20000000f00 */
[----:B------:R-:W-:Y:S02]  /*98f0*/  FADD.FTZ R129, R75, R117 ;  /* 0x000000754b817221 */ /* 0x000fe40000010000 */
[----:B------:R-:W-:Y:S02]  /*9900*/  HMMA.16816.F32.BF16 R140, R20, R18, R140 ;  /* 0x00000012148c723c */ /* 0x000fe4000004188c */
[----:B------:R-:W-:Y:S01]  /*9910*/  MUFU.EX2 R103, R24 ;  /* 0x0000001800677308 */ /* 0x000fe20000000800 */
[----:B------:R-:W-:-:S05]  /*9920*/  FADD.FTZ R118, R76, R118 ;  /* 0x000000764c767221 */ /* 0x000fca0000010000 */
[C---:B------:R-:W-:Y:S02]  /*9930*/  HMMA.16816.F32.BF16 R180, R8.reuse, R16, R180 ;  /* 0x0000001008b4723c */ /* 0x040fe400000418b4 */
[----:B------:R4:W-:Y:S06]  /*9940*/  MUFU.EX2 R75, R26 ;  /* 0x0000001a004b7308 */ /* 0x0009ec0000000800 */
[----:B------:R-:W-:Y:S01]  /*9950*/  HMMA.16816.F32.BF16 R184, R8, R18, R184 ;  /* 0x0000001208b8723c */ /* 0x000fe200000418b8 */
[----:B------:R-:W-:Y:S07]  /*9960*/  LDSM.16.MT88.4 R16, [R221+0xa800] ;  /* 0x00a80000dd10783b */ /* 0x000fee0000004200 */
[C---:B-1----:R-:W-:Y:S01]  /*9970*/  HMMA.16816.F32.BF16 R136, R20.reuse, R12, R136 ;  /* 0x0000000c1488723c */ /* 0x042fe20000041888 */
[----:B----4-:R-:W1:Y:S07]  /*9980*/  LDSM.16.MT88.4 R24, [R224+0xa800] ;  /* 0x00a80000e018783b */ /* 0x010e6e0000004200 */
[----:B------:R-:W-:Y:S01]  /*9990*/  HMMA.16816.F32.BF16 R132, R20, R14, R132 ;  /* 0x0000000e1484723c */ /* 0x000fe20000041884 */
[----:B------:R-:W4:Y:S07]  /*99a0*/  LDSM.16.MT88.4 R20, [R222+0xa800] ;  /* 0x00a80000de14783b */ /* 0x000f2e0000004200 */
[C---:B------:R-:W-:Y:S08]  /*99b0*/  HMMA.16816.F32.BF16 R188, R8.reuse, R12, R188 ;  /* 0x0000000c08bc723c */ /* 0x040ff000000418bc */
[----:B------:R-:W-:Y:S01]  /*99c0*/  HMMA.16816.F32.BF16 R192, R8, R14, R192 ;  /* 0x0000000e08c0723c */ /* 0x000fe200000418c0 */
[----:B------:R-:W1:Y:S01]  /*99d0*/  LDSM.16.MT88.4 R12, [R220+0xa800] ;  /* 0x00a80000dc0c783b */ /* 0x000e620000004200 */
[----:B------:R-:W-:-:S02]  /*99e0*/  FADD.FTZ R118, R72, R118 ;  /* 0x0000007648767221 */ /* 0x000fc40000010000 */
[----:B------:R-:W-:Y:S02]  /*99f0*/  FADD.FTZ R117, R73, R200 ;  /* 0x000000c849757221 */ /* 0x000fe40000010000 */
[----:B------:R-:W-:Y:S02]  /*9a00*/  FADD.FTZ R115, R67, R115 ;  /* 0x0000007343737221 */ /* 0x000fe40000010000 */
[----:B------:R-:W-:Y:S02]  /*9a10*/  FADD.FTZ R63, R63, R118 ;  /* 0x000000763f3f7221 */ /* 0x000fe40000010000 */
[----:B------:R-:W-:Y:S02]  /*9a20*/  FADD.FTZ R129, R69, R129 ;  /* 0x0000008145817221 */ /* 0x000fe40000010000 */
[----:B------:R-:W-:Y:S01]  /*9a30*/  FADD.FTZ R117, R65, R117 ;  /* 0x0000007541757221 */ /* 0x000fe20000010000 */
[----:B------:R-:W-:Y:S01]  /*9a40*/  MUFU.EX2 R100, R100 ;  /* 0x0000006400647308 */ /* 0x000fe20000000800 */
[----:B------:R-:W-:-:S02]  /*9a50*/  FADD.FTZ R115, R28, R115 ;  /* 0x000000731c737221 */ /* 0x000fc40000010000 */
[----:B------:R-:W-:Y:S02]  /*9a60*/  FADD.FTZ R63, R31, R63 ;  /* 0x0000003f1f3f7221 */ /* 0x000fe40000010000 */
[----:B------:R-:W-:-:S03]  /*9a70*/  FADD.FTZ R65, R30, R129 ;  /* 0x000000811e417221 */ /* 0x000fc60000010000 */
[----:B------:R-:W-:Y:S01]  /*9a80*/  MUFU.EX2 R99, R99 ;  /* 0x0000006300637308 */ /* 0x000fe20000000800 */
[----:B------:R-:W-:Y:S02]  /*9a90*/  FADD.FTZ R64, R64, R117 ;  /* 0x0000007540407221 */ /* 0x000fe40000010000 */
[----:B------:R-:W-:-:S05]  /*9aa0*/  FADD.FTZ R66, R66, R115 ;  /* 0x0000007342427221 */ /* 0x000fca0000010000 */
[----:B------:R-:W1:Y:S01]  /*9ab0*/  MUFU.EX2 R98, R98 ;  /* 0x0000006200627308 */ /* 0x000e620000000800 */
[----:B------:R-:W-:Y:S02]  /*9ac0*/  FADD.FTZ R63, R58, R63 ;  /* 0x0000003f3a3f7221 */ /* 0x000fe40000010000 */
[----:B------:R-:W-:-:S05]  /*9ad0*/  FADD.FTZ R65, R29, R65 ;  /* 0x000000411d417221 */ /* 0x000fca0000010000 */
[----:B------:R-:W1:Y:S01]  /*9ae0*/  MUFU.EX2 R74, R109 ;  /* 0x0000006d004a7308 */ /* 0x000e620000000800 */
[----:B------:R-:W-:-:S07]  /*9af0*/  FADD.FTZ R64, R59, R64 ;  /* 0x000000403b407221 */ /* 0x000fce0000010000 */
[----:B------:R-:W-:Y:S01]  /*9b00*/  MUFU.EX2 R110, R110 ;  /* 0x0000006e006e7308 */ /* 0x000fe20000000800 */
        /* <DEDUP_REMOVED lines=10> */
[----:B------:R-:W-:Y:S01]  /*9bb0*/  FADD.FTZ R81, R56, R81 ;  /* 0x0000005138517221 */ /* 0x000fe20000010000 */
[----:B---3--:R-:W-:Y:S01]  /*9bc0*/  F2FP.BF16.PACK_AB R8, R104, R108 ;  /* 0x0000006c6808723e */ /* 0x008fe200000010ff */
[----:B------:R-:W-:Y:S05]  /*9bd0*/  LDSM.16.MT88.4 R28, [R220+0xb000] ;  /* 0x00b00000dc1c783b */ /* 0x000fea0000004200 */
[----:B------:R-:W3:Y:S01]  /*9be0*/  MUFU.EX2 R109, R77 ;  /* 0x0000004d006d7308 */ /* 0x000ee20000000800 */
[----:B------:R-:W-:-:S07]  /*9bf0*/  FADD.FTZ R79, R79, R65 ;  /* 0x000000414f4f7221 */ /* 0x000fce0000010000 */
[----:B------:R-:W2:Y:S01]  /*9c00*/  MUFU.EX2 R77, R130 ;  /* 0x00000082004d7308 */ /* 0x000ea20000000800 */
[----:B------:R-:W-:Y:S01]  /*9c10*/  FADD.FTZ R62, R50, R62 ;  /* 0x0000003e323e7221 */ /* 0x000fe20000010000 */
[----:B-1----:R-:W-:Y:S01]  /*9c20*/  F2FP.BF16.PACK_AB R9, R98, R99 ;  /* 0x000000636209723e */ /* 0x002fe200000010ff */
[----:B------:R-:W-:Y:S01]  /*9c30*/  FADD.FTZ R60, R52, R60 ;  /* 0x0000003c343c7221 */ /* 0x000fe20000010000 */
[----:B------:R-:W-:Y:S01]  /*9c40*/  F2FP.BF16.PACK_AB R10, R100, R103 ;  /* 0x00000067640a723e */ /* 0x000fe200000010ff */
[----:B------:R-:W-:Y:S01]  /*9c50*/  FADD.FTZ R55, R55, R81 ;  /* 0x0000005137377221 */ /* 0x000fe20000010000 */
[----:B------:R-:W-:Y:S01]  /*9c60*/  F2FP.BF16.PACK_AB R11, R74, R75 ;  /* 0x0000004b4a0b723e */ /* 0x000fe200000010ff */
[----:B------:R-:W-:Y:S02]  /*9c70*/  FADD.FTZ R79, R54, R79 ;  /* 0x0000004f364f7221 */ /* 0x000fe40000010000 */
[----:B------:R-:W-:Y:S02]  /*9c80*/  FADD.FTZ R49, R49, R62 ;  /* 0x0000003e31317221 */ /* 0x000fe40000010000 */
[----:B------:R-:W-:-:S02]  /*9c90*/  FADD.FTZ R51, R51, R60 ;  /* 0x0000003c33337221 */ /* 0x000fc40000010000 */
[----:B------:R-:W-:Y:S02]  /*9ca0*/  FADD.FTZ R55, R48, R55 ;  /* 0x0000003730377221 */ /* 0x000fe40000010000 */
[----:B------:R-:W-:Y:S01]  /*9cb0*/  FADD.FTZ R53, R53, R79 ;  /* 0x0000004f35357221 */ /* 0x000fe20000010000 */
[----:B------:R-:W-:Y:S01]  /*9cc0*/  HMMA.16816.F32.BF16 R160, R8, R24, R160 ;  /* 0x0000001808a0723c */ /* 0x000fe200000418a0 */
[----:B------:R-:W-:Y:S02]  /*9cd0*/  FADD.FTZ R49, R44, R49 ;  /* 0x000000312c317221 */ /* 0x000fe40000010000 */
[----:B------:R-:W-:Y:S02]  /*9ce0*/  FADD.FTZ R51, R46, R51 ;  /* 0x000000332e337221 */ /* 0x000fe40000010000 */
[----:B------:R-:W-:-:S03]  /*9cf0*/  FADD.FTZ R80, R80, R55 ;  /* 0x0000003750507221 */ /* 0x000fc60000010000 */
[----:B------:R-:W-:Y:S01]  /*9d00*/  HMMA.16816.F32.BF16 R156, R8, R26, R156 ;  /* 0x0000001a089c723c */ /* 0x000fe2000004189c */
[----:B------:R-:W-:Y:S02]  /*9d10*/  FADD.FTZ R53, R47, R53 ;  /* 0x000000352f357221 */ /* 0x000fe40000010000 */
[----:B------:R-:W-:-:S05]  /*9d20*/  FADD.FTZ R43, R43, R49 ;  /* 0x000000312b2b7221 */ /* 0x000fca0000010000 */
[----:B----4-:R-:W-:Y:S01]  /*9d30*/  HMMA.16816.F32.BF16 R152, R8, R20, R152 ;  /* 0x000000140898723c */ /* 0x010fe20000041898 */
[----:B------:R-:W-:Y:S02]  /*9d40*/  FADD.FTZ R45, R45, R51 ;  /* 0x000000332d2d7221 */ /* 0x000fe40000010000 */
[----:B------:R-:W-:-:S05]  /*9d50*/  FADD.FTZ R80, R42, R80 ;  /* 0x000000502a507221 */ /* 0x000fca0000010000 */
[----:B------:R-:W-:Y:S01]  /*9d60*/  HMMA.16816.F32.BF16 R148, R8, R22, R148 ;  /* 0x000000160894723c */ /* 0x000fe20000041894 */
[----:B------:R-:W-:-:S07]  /*9d70*/  FADD.FTZ R78, R78, R53 ;  /* 0x000000354e4e7221 */ /* 0x000fce0000010000 */
[----:B------:R-:W-:Y:S01]  /*9d80*/  HMMA.16816.F32.BF16 R144, R8, R16, R144 ;  /* 0x000000100890723c */ /* 0x000fe20000041890 */
[----:B------:R-:W-:-:S07]  /*9d90*/  FADD.FTZ R43, R36, R43 ;  /* 0x0000002b242b7221 */ /* 0x000fce0000010000 */
[C---:B------:R-:W-:Y:S08]  /*9da0*/  HMMA.16816.F32.BF16 R140, R8.reuse, R18, R140 ;  /* 0x00000012088c723c */ /* 0x040ff0000004188c */
[C---:B------:R-:W-:Y:S08]  /*9db0*/  HMMA.16816.F32.BF16 R136, R8.reuse, R12, R136 ;  /* 0x0000000c0888723c */ /* 0x040ff00000041888 */
[----:B------:R-:W-:Y:S07]  /*9dc0*/  HMMA.16816.F32.BF16 R132, R8, R14, R132 ;  /* 0x0000000e0884723c */ /* 0x000fee0000041884 */
[----:B---3--:R-:W-:-:S02]  /*9dd0*/  F2FP.BF16.PACK_AB R8, R109, R110 ;  /* 0x0000006e6d08723e */ /* 0x008fc400000010ff */
[----:B------:R-:W-:Y:S02]  /*9de0*/  F2FP.BF16.PACK_AB R9, R72, R73 ;  /* 0x000000494809723e */ /* 0x000fe400000010ff */
[----:B--2---:R-:W-:Y:S02]  /*9df0*/  F2FP.BF16.PACK_AB R10, R76, R77 ;  /* 0x0000004d4c0a723e */ /* 0x004fe400000010ff */
[----:B------:R-:W-:Y:S01]  /*9e00*/  F2FP.BF16.PACK_AB R11, R67, R69 ;  /* 0x00000045430b723e */ /* 0x000fe200000010ff */
[----:B------:R-:W-:Y:S02]  /*9e10*/  FADD.FTZ R45, R38, R45 ;  /* 0x0000002d262d7221 */ /* 0x000fe40000010000 */
[----:B------:R-:W-:Y:S02]  /*9e20*/  FADD.FTZ R41, R41, R80 ;  /* 0x0000005029297221 */ /* 0x000fe40000010000 */
[----:B------:R-:W-:Y:S02]  /*9e30*/  FADD.FTZ R78, R40, R78 ;  /* 0x0000004e284e7221 */ /* 0x000fe40000010000 */
[----:B------:R-:W-:Y:S01]  /*9e40*/  HMMA.16816.F32.BF16 R172, R8, R20, R172 ;  /* 0x0000001408ac723c */ /* 0x000fe200000418ac */
[----:B------:R-:W-:-:S02]  /*9e50*/  FADD.FTZ R35, R35, R43 ;  /* 0x0000002b23237221 */ /* 0x000fc40000010000 */
[----:B------:R-:W-:-:S05]  /*9e60*/  FADD.FTZ R37, R37, R45 ;  /* 0x0000002d25257221 */ /* 0x000fca0000010000 */
[----:B------:R-:W-:Y:S01]  /*9e70*/  HMMA.16816.F32.BF16 R176, R8, R22, R176 ;  /* 0x0000001608b0723c */ /* 0x000fe200000418b0 */
[----:B------:R-:W1:Y:S01]  /*9e80*/  LDSM.16.MT88.4 R20, [R224+0xb000] ;  /* 0x00b00000e014783b */ /* 0x000e620000004200 */
[----:B------:R-:W-:-:S06]  /*9e90*/  FADD.FTZ R41, R34, R41 ;  /* 0x0000002922297221 */ /* 0x000fcc0000010000 */
[----:B------:R-:W-:Y:S01]  /*9ea0*/  HMMA.16816.F32.BF16 R180, R8, R16, R180 ;  /* 0x0000001008b4723c */ /* 0x000fe200000418b4 */
[----:B------:R-:W-:-:S07]  /*9eb0*/  FADD.FTZ R39, R39, R78 ;  /* 0x0000004e27277221 */ /* 0x000fce0000010000 */
[C---:B------:R-:W-:Y:S01]  /*9ec0*/  HMMA.16816.F32.BF16 R184, R8.reuse, R18, R184 ;  /* 0x0000001208b8723c */ /* 0x040fe200000418b8 */
[----:B------:R-:W2:Y:S07]  /*9ed0*/  LDSM.16.MT88.4 R16, [R222+0xb000] ;  /* 0x00b00000de10783b */ /* 0x000eae0000004200 */
[----:B------:R-:W-:Y:S01]  /*9ee0*/  HMMA.16816.F32.BF16 R188, R8, R12, R188 ;  /* 0x0000000c08bc723c */ /* 0x000fe200000418bc */
[----:B------:R-:W-:-:S07]  /*9ef0*/  FADD.FTZ R35, R5, R35 ;  /* 0x0000002305237221 */ /* 0x000fce0000010000 */
[----:B------:R-:W-:Y:S01]  /*9f00*/  HMMA.16816.F32.BF16 R192, R8, R14, R192 ;  /* 0x0000000e08c0723c */ /* 0x000fe200000418c0 */
[----:B------:R-:W3:Y:S01]  /*9f10*/  LDSM.16.MT88.4 R12, [R221+0xb000] ;  /* 0x00b00000dd0c783b */ /* 0x000ee20000004200 */
        /* <DEDUP_REMOVED lines=9> */
[----:B------:R-:W-:Y:S01]  /*9fb0*/  MUFU.EX2 R124, R124 ;  /* 0x0000007c007c7308 */ /* 0x000fe20000000800 */
[----:B------:R-:W-:Y:S02]  /*9fc0*/  FADD.FTZ R41, R94, R41 ;  /* 0x000000295e297221 */ /* 0x000fe40000010000 */
[----:B------:R-:W-:-:S02]  /*9fd0*/  FADD.FTZ R39, R91, R39 ;  /* 0x000000275b277221 */ /* 0x000fc40000010000 */
[----:B------:R-:W-:-:S03]  /*9fe0*/  FADD.FTZ R35, R83, R35 ;  /* 0x0000002353237221 */ /* 0x000fc60000010000 */
[----:B------:R-:W4:Y:S01]  /*9ff0*/  MUFU.EX2 R202, R202 ;  /* 0x000000ca00ca7308 */ /* 0x000f220000000800 */
[----:B------:R-:W-:Y:S02]  /*a000*/  FADD.FTZ R37, R87, R37 ;  /* 0x0000002557257221 */ /* 0x000fe40000010000 */
[----:B------:R-:W-:-:S05]  /*a010*/  FADD.FTZ R41, R93, R41 ;  /* 0x000000295d297221 */ /* 0x000fca0000010000 */
[----:B------:R-:W-:Y:S01]  /*a020*/  MUFU.EX2 R211, R211 ;  /* 0x000000d300d37308 */ /* 0x000fe20000000800 */
[----:B------:R-:W-:Y:S02]  /*a030*/  FADD.FTZ R39, R90, R39 ;  /* 0x000000275a277221 */ /* 0x000fe40000010000 */
[----:B------:R-:W-:-:S05]  /*a040*/  FADD.FTZ R35, R82, R35 ;  /* 0x0000002352237221 */ /* 0x000fca0000010000 */
[----:B------:R-:W-:Y:S01]  /*a050*/  MUFU.EX2 R210, R210 ;  /* 0x000000d200d27308 */ /* 0x000fe20000000800 */
[----:B------:R-:W-:-:S07]  /*a060*/  FADD.FTZ R37, R86, R37 ;  /* 0x0000002556257221 */ /* 0x000fce0000010000 */
[----:B------:R-:W-:Y:S01]  /*a070*/  MUFU.EX2 R113, R113 ;  /* 0x0000007100717308 */ /* 0x000fe20000000800 */
[C---:B------:R-:W-:Y:S07]  /*a080*/  HMMA.16816.F32.BF16 R164, R8.reuse, R24, R164 ;  /* 0x0000001808a4723c */ /* 0x040fee00000418a4 */
[----:B------:R-:W1:Y:S01]  /*a090*/  MUFU.EX2 R116, R116 ;  /* 0x0000007400747308 */ /* 0x000e620000000800 */
[----:B------:R-:W-:Y:S07]  /*a0a0*/  HMMA.16816.F32.BF16 R168, R8, R26, R168 ;  /* 0x0000001a08a8723c */ /* 0x000fee00000418a8 */
[----:B------:R-:W-:Y:S01]  /*a0b0*/  MUFU.EX2 R128, R128 ;  /* 0x0000008000807308 */ /* 0x000fe20000000800 */
[----:B------:R-:W-:-:S07]  /*a0c0*/  FADD.FTZ R41, R110, R41 ;  /* 0x000000296e297221 */ /* 0x000fce0000010000 */
[----:B------:R-:W1:Y:S01]  /*a0d0*/  MUFU.EX2 R127, R127 ;  /* 0x0000007f007f7308 */ /* 0x000e620000000800 */
[----:B------:R-:W-:Y:S02]  /*a0e0*/  FADD.FTZ R39, R89, R39 ;  /* 0x0000002759277221 */ /* 0x000fe40000010000 */
[----:B------:R-:W-:Y:S02]  /*a0f0*/  FADD.FTZ R35, R97, R35 ;  /* 0x0000002361237221 */ /* 0x000fe40000010000 */
[----:B------:R-:W-:-:S03]  /*a100*/  FADD.FTZ R37, R85, R37 ;  /* 0x0000002555257221 */ /* 0x000fc60000010000 */
[----:B------:R-:W1:Y:S01]  /*a110*/  MUFU.EX2 R57, R199 ;  /* 0x000000c700397308 */ /* 0x000e620000000800 */
[----:B------:R-:W-:-:S07]  /*a120*/  FADD.FTZ R41, R109, R41 ;  /* 0x000000296d297221 */ /* 0x000fce0000010000 */
[----:B------:R-:W1:Y:S01]  /*a130*/  MUFU.EX2 R203, R203 ;  /* 0x000000cb00cb7308 */ /* 0x000e620000000800 */
[----:B------:R-:W-:-:S07]  /*a140*/  FADD.FTZ R39, R73, R39 ;  /* 0x0000002749277221 */ /* 0x000fce0000010000 */
[----:B------:R-:W-:Y:S01]  /*a150*/  MUFU.EX2 R252, R252 ;  /* 0x000000fc00fc7308 */ /* 0x000fe20000000800 */
[----:B------:R-:W-:-:S07]  /*a160*/  FADD.FTZ R35, R99, R35 ;  /* 0x0000002363237221 */ /* 0x000fce0000010000 */
[----:B------:R-:W-:Y:S01]  /*a170*/  MUFU.EX2 R125, R125 ;  /* 0x0000007d007d7308 */ /* 0x000fe20000000800 */
[----:B------:R-:W-:-:S07]  /*a180*/  FADD.FTZ R37, R108, R37 ;  /* 0x000000256c257221 */ /* 0x000fce0000010000 */
[----:B------:R-:W1:Y:S01]  /*a190*/  MUFU.EX2 R120, R120 ;  /* 0x0000007800787308 */ /* 0x000e620000000800 */
[----:B------:R-:W-:-:S07]  /*a1a0*/  FADD.FTZ R41, R77, R41 ;  /* 0x000000294d297221 */ /* 0x000fce0000010000 */
[----:B------:R-:W1:Y:S08]  /*a1b0*/  MUFU.EX2 R205, R205 ;  /* 0x000000cd00cd7308 */ /* 0x000e700000000800 */
[----:B------:R-:W-:Y:S08]  /*a1c0*/  MUFU.EX2 R204, R204 ;  /* 0x000000cc00cc7308 */ /* 0x000ff00000000800 */
[----:B------:R-:W2:Y:S01]  /*a1d0*/  MUFU.EX2 R119, R119 ;  /* 0x0000007700777308 */ /* 0x000ea20000000800 */
[----:B----4-:R-:W-:Y:S01]  /*a1e0*/  F2FP.BF16.PACK_AB R8, R202, R124 ;  /* 0x0000007cca08723e */ /* 0x010fe200000010ff */
[----:B------:R-:W-:Y:S01]  /*a1f0*/  FADD.FTZ R39, R72, R39 ;  /* 0x0000002748277221 */ /* 0x000fe20000010000 */
[----:B-1----:R-:W-:Y:S01]  /*a200*/  F2FP.BF16.PACK_AB R9, R116, R113 ;  /* 0x000000717409723e */ /* 0x002fe200000010ff */
[----:B------:R-:W-:Y:S01]  /*a210*/  FADD.FTZ R35, R98, R35 ;  /* 0x0000002362237221 */ /* 0x000fe20000010000 */
[----:B------:R-:W-:Y:S01]  /*a220*/  F2FP.BF16.PACK_AB R10, R210, R211 ;  /* 0x000000d3d20a723e */ /* 0x000fe200000010ff */
[----:B------:R-:W1:Y:S01]  /*a230*/  LDSM.16.MT88.4 R24, [R224+0xb800] ;  /* 0x00b80000e018783b */ /* 0x000e620000004200 */
[----:B------:R-:W-:Y:S01]  /*a240*/  F2FP.BF16.PACK_AB R11, R127, R128 ;  /* 0x000000807f0b723e */ /* 0x000fe200000010ff */
[----:B------:R-:W-:-:S02]  /*a250*/  FADD.FTZ R37, R104, R37 ;  /* 0x0000002568257221 */ /* 0x000fc40000010000 */
[----:B------:R-:W-:Y:S02]  /*a260*/  FADD.FTZ R41, R76, R41 ;  /* 0x000000294c297221 */ /* 0x000fe40000010000 */
[----:B------:R-:W-:Y:S02]  /*a270*/  FADD.FTZ R39, R69, R39 ;  /* 0x0000002745277221 */ /* 0x000fe40000010000 */
[----:B------:R-:W-:Y:S01]  /*a280*/  FADD.FTZ R35, R75, R35 ;  /* 0x000000234b237221 */ /* 0x000fe20000010000 */
[----:B------:R-:W-:Y:S01]  /*a290*/  HMMA.16816.F32.BF16 R160, R8, R20, R160 ;  /* 0x0000001408a0723c */ /* 0x000fe200000418a0 */
[----:B------:R-:W-:Y:S01]  /*a2a0*/  FADD.FTZ R37, R103, R37 ;  /* 0x0000002567257221 */ /* 0x000fe20000010000 */
[----:B------:R-:W4:Y:S01]  /*a2b0*/  MUFU.EX2 R114, R114 ;  /* 0x0000007200727308 */ /* 0x000f220000000800 */
[----:B------:R-:W-:Y:S02]  /*a2c0*/  FADD.FTZ R41, R57, R41 ;  /* 0x0000002939297221 */ /* 0x000fe40000010000 */
[----:B------:R-:W-:-:S03]  /*a2d0*/  FADD.FTZ R39, R67, R39 ;  /* 0x0000002743277221 */ /* 0x000fc60000010000 */
[----:B------:R-:W-:Y:S01]  /*a2e0*/  HMMA.16816.F32.BF16 R156, R8, R22, R156 ;  /* 0x00000016089c723c */ /* 0x000fe2000004189c */
[----:B------:R-:W-:Y:S01]  /*a2f0*/  FADD.FTZ R35, R74, R35 ;  /* 0x000000234a237221 */ /* 0x000fe20000010000 */
[----:B------:R-:W1:Y:S01]  /*a300*/  MUFU.EX2 R112, R112 ;  /* 0x0000007000707308 */ /* 0x000e620000000800 */
[----:B------:R-:W-:-:S05]  /*a310*/  FADD.FTZ R37, R100, R37 ;  /* 0x0000002564257221 */ /* 0x000fca0000010000 */
[----:B--2---:R-:W-:Y:S01]  /*a320*/  HMMA.16816.F32.BF16 R152, R8, R16, R152 ;  /* 0x000000100898723c */ /* 0x004fe20000041898 */
[----:B------:R-:W-:Y:S01]  /*a330*/  FADD.FTZ R41, R203, R41 ;  /* 0x00000029cb297221 */ /* 0x000fe20000010000 */
[----:B------:R-:W2:Y:S01]  /*a340*/  MUFU.EX2 R111, R111 ;  /* 0x0000006f006f7308 */ /* 0x000ea20000000800 */
[----:B------:R-:W-:-:S05]  /*a350*/  FADD.FTZ R39, R120, R39 ;  /* 0x0000002778277221 */ /* 0x000fca0000010000 */
[C---:B------:R-:W-:Y:S01]  /*a360*/  HMMA.16816.F32.BF16 R148, R8.reuse, R18, R148 ;  /* 0x000000120894723c */ /* 0x040fe20000041894 */
[----:B------:R-:W-:Y:S01]  /*a370*/  FADD.FTZ R35, R113, R35 ;  /* 0x0000002371237221 */ /* 0x000fe20000010000 */
[----:B------:R-:W1:Y:S06]  /*a380*/  MUFU.EX2 R126, R126 ;  /* 0x0000007e007e7308 */ /* 0x000e6c0000000800 */
[----:B---3--:R-:W-:Y:S01]  /*a390*/  HMMA.16816.F32.BF16 R144, R8, R12, R144 ;  /* 0x0000000c0890723c */ /* 0x008fe20000041890 */
[----:B------:R-:W-:-:S07]  /*a3a0*/  FADD.FTZ R37, R124, R37 ;  /* 0x000000257c257221 */ /* 0x000fce0000010000 */
[C---:B------:R-:W-:Y:S01]  /*a3b0*/  HMMA.16816.F32.BF16 R140, R8.reuse, R14, R140 ;  /* 0x0000000e088c723c */ /* 0x040fe2000004188c */
[----:B------:R-:W3:Y:S07]  /*a3c0*/  MUFU.EX2 R209, R209 ;  /* 0x000000d100d17308 */ /* 0x000eee0000000800 */
[C---:B------:R-:W-:Y:S08]  /*a3d0*/  HMMA.16816.F32.BF16 R136, R8.reuse, R28, R136 ;  /* 0x0000001c0888723c */ /* 0x040ff00000041888 */
[----:B------:R-:W-:Y:S07]  /*a3e0*/  HMMA.16816.F32.BF16 R132, R8, R30, R132 ;  /* 0x0000001e0884723c */ /* 0x000fee0000041884 */
[----:B------:R-:W-:-:S02]  /*a3f0*/  F2FP.BF16.PACK_AB R8, R203, R57 ;  /* 0x00000039cb08723e */ /* 0x000fc400000010ff */
[----:B------:R-:W-:Y:S02]  /*a400*/  F2FP.BF16.PACK_AB R9, R205, R120 ;  /* 0x00000078cd09723e */ /* 0x000fe400000010ff */
[----:B------:R-:W-:Y:S02]  /*a410*/  F2FP.BF16.PACK_AB R10, R125, R252 ;  /* 0x000000fc7d0a723e */ /* 0x000fe400000010ff */
[----:B------:R-:W-:Y:S01]  /*a420*/  F2FP.BF16.PACK_AB R11, R119, R204 ;  /* 0x000000cc770b723e */ /* 0x000fe200000010ff */
[----:B------:R-:W1:Y:S01]  /*a430*/  MUFU.EX2 R106, R106 ;  /* 0x0000006a006a7308 */ /* 0x000e620000000800 */
[----:B------:R-:W-:Y:S02]  /*a440*/  FADD.FTZ R41, R252, R41 ;  /* 0x00000029fc297221 */ /* 0x000fe40000010000 */
[----:B------:R-:W-:-:S03]  /*a450*/  FADD.FTZ R39, R205, R39 ;  /* 0x00000027cd277221 */ /* 0x000fc60000010000 */
[----:B------:R-:W-:Y:S01]  /*a460*/  HMMA.16816.F32.BF16 R164, R8, R20, R164 ;  /* 0x0000001408a4723c */ /* 0x000fe200000418a4 */
[----:B------:R-:W-:Y:S01]  /*a470*/  FADD.FTZ R35, R116, R35 ;  /* 0x0000002374237221 */ /* 0x000fe20000010000 */
[----:B------:R-:W1:Y:S01]  /*a480*/  MUFU.EX2 R107, R107 ;  /* 0x0000006b006b7308 */ /* 0x000e620000000800 */
[----:B------:R-:W-:-:S05]  /*a490*/  FADD.FTZ R37, R202, R37 ;  /* 0x00000025ca257221 */ /* 0x000fca0000010000 */
[----:B------:R-:W-:Y:S01]  /*a4a0*/  HMMA.16816.F32.BF16 R168, R8, R22, R168 ;  /* 0x0000001608a8723c */ /* 0x000fe200000418a8 */
[----:B------:R-:W1:Y:S01]  /*a4b0*/  LDSM.16.MT88.4 R20, [R222+0xb800] ;  /* 0x00b80000de14783b */ /* 0x000e620000004200 */
[----:B------:R-:W1:Y:S01]  /*a4c0*/  MUFU.EX2 R123, R123 ;  /* 0x0000007b007b7308 */ /* 0x000e620000000800 */
[----:B------:R-:W-:-:S05]  /*a4d0*/  FADD.FTZ R41, R125, R41 ;  /* 0x000000297d297221 */ /* 0x000fca0000010000 */
[----:B------:R-:W-:Y:S02]  /*a4e0*/  HMMA.16816.F32.BF16 R172, R8, R16, R172 ;  /* 0x0000001008ac723c */ /* 0x000fe400000418ac */
[----:B------:R-:W1:Y:S01]  /*a4f0*/  MUFU.EX2 R208, R208 ;  /* 0x000000d000d07308 */ /* 0x000e620000000800 */
[----:B------:R-:W-:-:S05]  /*a500*/  FADD.FTZ R39, R204, R39 ;  /* 0x00000027cc277221 */ /* 0x000fca0000010000 */
[C---:B------:R-:W-:Y:S01]  /*a510*/  HMMA.16816.F32.BF16 R176, R8.reuse, R18, R176 ;  /* 0x0000001208b0723c */ /* 0x040fe200000418b0 */
[----:B------:R-:W3:Y:S01]  /*a520*/  LDSM.16.MT88.4 R16, [R221+0xb800] ;  /* 0x00b80000dd10783b */ /* 0x000ee20000004200 */
[----:B------:R-:W1:Y:S06]  /*a530*/  MUFU.EX2 R102, R102 ;  /* 0x0000006600667308 */ /* 0x000e6c0000000800 */
[C---:B------:R-:W-:Y:S01]  /*a540*/  HMMA.16816.F32.BF16 R180, R8.reuse, R12, R180 ;  /* 0x0000000c08b4723c */ /* 0x040fe200000418b4 */
[----:B------:R-:W-:Y:S01]  /*a550*/  FADD.FTZ R35, R128, R35 ;  /* 0x0000002380237221 */ /* 0x000fe20000010000 */
[----:B------:R-:W1:Y:S06]  /*a560*/  MUFU.EX2 R105, R105 ;  /* 0x0000006900697308 */ /* 0x000e6c0000000800 */
[----:B------:R-:W-:Y:S01]  /*a570*/  HMMA.16816.F32.BF16 R184, R8, R14, R184 ;  /* 0x0000000e08b8723c */ /* 0x000fe200000418b8 */
[----:B------:R-:W3:Y:S01]  /*a580*/  LDSM.16.MT88.4 R12, [R220+0xb800] ;  /* 0x00b80000dc0c783b */ /* 0x000ee20000004200 */
[----:B------:R-:W2:Y:S01]  /*a590*/  MUFU.EX2 R122, R122 ;  /* 0x0000007a007a7308 */ /* 0x000ea20000000800 */
[----:B------:R-:W-:-:S02]  /*a5a0*/  FADD.FTZ R37, R211, R37 ;  /* 0x00000025d3257221 */ /* 0x000fc40000010000 */
[----:B----4-:R-:W-:Y:S02]  /*a5b0*/  FADD.FTZ R41, R114, R41 ;  /* 0x0000002972297221 */ /* 0x010fe40000010000 */
[----:B------:R-:W-:-:S03]  /*a5c0*/  FADD.FTZ R39, R119, R39 ;  /* 0x0000002777277221 */ /* 0x000fc60000010000 */
[----:B------:R-:W4:Y:S01]  /*a5d0*/  MUFU.EX2 R207, R207 ;  /* 0x000000cf00cf7308 */ /* 0x000f220000000800 */
[----:B------:R-:W-:Y:S02]  /*a5e0*/  FADD.FTZ R35, R127, R35 ;  /* 0x000000237f237221 */ /* 0x000fe40000010000 */
[----:B------:R-:W-:Y:S02]  /*a5f0*/  FADD.FTZ R37, R210, R37 ;  /* 0x00000025d2257221 */ /* 0x000fe40000010000 */
[----:B-1----:R-:W-:-:S03]  /*a600*/  FADD.FTZ R41, R112, R41 ;  /* 0x0000002970297221 */ /* 0x002fc60000010000 */
[----:B------:R-:W1:Y:S01]  /*a610*/  MUFU.EX2 R101, R101 ;  /* 0x0000006500657308 */ /* 0x000e620000000800 */
[----:B--2---:R-:W-:Y:S02]  /*a620*/  FADD.FTZ R39, R111, R39 ;  /* 0x000000276f277221 */ /* 0x004fe40000010000 */
[----:B------:R-:W-:-:S05]  /*a630*/  FADD.FTZ R35, R126, R35 ;  /* 0x000000237e237221 */ /* 0x000fca0000010000 */
[----:B------:R-:W-:Y:S01]  /*a640*/  MUFU.EX2 R121, R121 ;  /* 0x0000007900797308 */ /* 0x000fe20000000800 */
[----:B---3--:R-:W-:Y:S02]  /*a650*/  FADD.FTZ R37, R209, R37 ;  /* 0x00000025d1257221 */ /* 0x008fe40000010000 */
[----:B------:R-:W-:-:S05]  /*a660*/  FADD.FTZ R41, R106, R41 ;  /* 0x000000296a297221 */ /* 0x000fca0000010000 */
[----:B------:R-:W2:Y:S01]  /*a670*/  MUFU.EX2 R206, R206 ;  /* 0x000000ce00ce7308 */ /* 0x000ea20000000800 */
[----:B------:R-:W-:Y:S02]  /*a680*/  FADD.FTZ R39, R107, R39 ;  /* 0x000000276b277221 */ /* 0x000fe40000010000 */
[----:B------:R-:W-:Y:S02]  /*a690*/  FADD.FTZ R35, R123, R35 ;  /* 0x000000237b237221 */ /* 0x000fe40000010000 */
[----:B------:R-:W-:Y:S02]  /*a6a0*/  FADD.FTZ R37, R208, R37 ;  /* 0x00000025d0257221 */ /* 0x000fe40000010000 */
[----:B------:R-:W-:Y:S02]  /*a6b0*/  FADD.FTZ R4, R102, R41 ;  /* 0x0000002966047221 */ /* 0x000fe40000010000 */
[----:B------:R-:W-:Y:S02]  /*a6c0*/  FADD.FTZ R39, R105, R39 ;  /* 0x0000002769277221 */ /* 0x000fe40000010000 */
[----:B------:R-:W-:Y:S01]  /*a6d0*/  FADD.FTZ R35, R122, R35 ;  /* 0x000000237a237221 */ /* 0x000fe20000010000 */
[----:B------:R-:W3:Y:S01]  /*a6e0*/  S2R R251, SR_TID.X ;  /* 0x0000000000fb7919 */ /* 0x000ee20000002100 */
[----:B----4-:R-:W-:Y:S01]  /*a6f0*/  FADD.FTZ R37, R207, R37 ;  /* 0x00000025cf257221 */ /* 0x010fe20000010000 */
[----:B------:R-:W-:Y:S01]  /*a700*/  HMMA.16816.F32.BF16 R188, R8, R28, R188 ;  /* 0x0000001c08bc723c */ /* 0x000fe200000418bc */
[----:B-1----:R-:W-:Y:S01]  /*a710*/  FADD.FTZ R6, R101, R39 ;  /* 0x0000002765067221 */ /* 0x002fe20000010000 */
[----:B------:R1:W-:Y:S01]  /*a720*/  STL [R1+0x1c], R4 ;  /* 0x00001c0401007387 */ /* 0x0003e20000100800 */
[----:B--2---:R-:W-:-:S05]  /*a730*/  FADD.FTZ R5, R206, R37 ;  /* 0x00000025ce057221 */ /* 0x004fca0000010000 */
[----:B------:R-:W-:Y:S01]  /*a740*/  HMMA.16816.F32.BF16 R192, R8, R30, R192 ;  /* 0x0000001e08c0723c */ /* 0x000fe200000418c0 */
[----:B------:R2:W-:Y:S06]  /*a750*/  STL [R1+0x18], R6 ;  /* 0x0000180601007387 */ /* 0x0005ec0000100800 */
[----:B------:R-:W-:Y:S02]  /*a760*/  F2FP.BF16.PACK_AB R8, R208, R209 ;  /* 0x000000d1d008723e */ /* 0x000fe400000010ff */
[----:B------:R-:W-:Y:S02]  /*a770*/  F2FP.BF16.PACK_AB R9, R123, R126 ;  /* 0x0000007e7b09723e */ /* 0x000fe400000010ff */
[----:B------:R-:W-:Y:S01]  /*a780*/  F2FP.BF16.PACK_AB R10, R206, R207 ;  /* 0x000000cfce0a723e */ /* 0x000fe200000010ff */
[C---:B-1----:R-:W-:Y:S01]  /*a790*/  FADD.FTZ R4, R121.reuse, R35 ;  /* 0x0000002379047221 */ /* 0x042fe20000010000 */
[----:B------:R-:W-:-:S04]  /*a7a0*/  F2FP.BF16.PACK_AB R11, R121, R122 ;  /* 0x0000007a790b723e */ /* 0x000fc800000010ff */
[----:B------:R2:W-:Y:S04]  /*a7b0*/  STL [R1+0x10], R4 ;  /* 0x0000100401007387 */ /* 0x0005e80000100800 */
[----:B------:R2:W-:Y:S01]  /*a7c0*/  STL [R1+0x14], R5 ;  /* 0x0000140501007387 */ /* 0x0005e20000100800 */
[----:B------:R-:W-:Y:S01]  /*a7d0*/  HMMA.16816.F32.BF16 R160, R8, R24, R160 ;  /* 0x0000001808a0723c */ /* 0x000fe200000418a0 */
[----:B---3--:R-:W-:-:S07]  /*a7e0*/  SHF.L.U32 R251, R251, 0x1, RZ ;  /* 0x00000001fbfb7819 */ /* 0x008fce00000006ff */
[C---:B------:R-:W-:Y:S08]  /*a7f0*/  HMMA.16816.F32.BF16 R156, R8.reuse, R26, R156 ;  /* 0x0000001a089c723c */ /* 0x040ff0000004189c */
[C---:B------:R-:W-:Y:S08]  /*a800*/  HMMA.16816.F32.BF16 R152, R8.reuse, R20, R152 ;  /* 0x000000140898723c */ /* 0x040ff00000041898 */
[C---:B------:R-:W-:Y:S08]  /*a810*/  HMMA.16816.F32.BF16 R148, R8.reuse, R22, R148 ;  /* 0x000000160894723c */ /* 0x040ff00000041894 */
[C---:B------:R-:W-:Y:S08]  /*a820*/  HMMA.16816.F32.BF16 R144, R8.reuse, R16, R144 ;  /* 0x000000100890723c */ /* 0x040ff00000041890 */
[C---:B------:R-:W-:Y:S08]  /*a830*/  HMMA.16816.F32.BF16 R140, R8.reuse, R18, R140 ;  /* 0x00000012088c723c */ /* 0x040ff0000004188c */
[C---:B------:R-:W-:Y:S08]  /*a840*/  HMMA.16816.F32.BF16 R136, R8.reuse, R12, R136 ;  /* 0x0000000c0888723c */ /* 0x040ff00000041888 */
[----:B------:R-:W-:Y:S07]  /*a850*/  HMMA.16816.F32.BF16 R132, R8, R14, R132 ;  /* 0x0000000e0884723c */ /* 0x000fee0000041884 */
[----:B------:R-:W-:-:S02]  /*a860*/  F2FP.BF16.PACK_AB R8, R112, R114 ;  /* 0x000000727008723e */ /* 0x000fc400000010ff */
[----:B------:R-:W-:Y:S02]  /*a870*/  F2FP.BF16.PACK_AB R9, R107, R111 ;  /* 0x0000006f6b09723e */ /* 0x000fe400000010ff */
[----:B------:R-:W-:Y:S02]  /*a880*/  F2FP.BF16.PACK_AB R10, R102, R106 ;  /* 0x0000006a660a723e */ /* 0x000fe400000010ff */
[----:B------:R-:W-:Y:S02]  /*a890*/  F2FP.BF16.PACK_AB R11, R101, R105 ;  /* 0x00000069650b723e */ /* 0x000fe400000010ff */
[----:B------:R-:W-:Y:S02]  /*a8a0*/  LOP3.LUT R251, R251, 0x6, RZ, 0xc0, !PT ;  /* 0x00000006fbfb7812 */ /* 0x000fe400078ec0ff */
[----:B------:R-:W-:-:S03]  /*a8b0*/  MOV R7, c[0x0][0x1a4] ;  /* 0x0000690000077a02 */ /* 0x000fc60000000f00 */
        /* <DEDUP_REMOVED lines=8> */
[----:B------:R-:W-:Y:S07]  /*a940*/  @!P2 BRA `(.L_x_541) ;  /* 0x00007f000000a947 */ /* 0x000fee0003800000 */
[----:B--2---:R-:W2:Y:S01]  /*a950*/  LDL.64 R198, [R1+0x8] ;  /* 0x0000080001c67983 */ /* 0x004ea20000100a00 */
[----:B------:R-:W-:Y:S01]  /*a960*/  UIADD3 UR14, UR8, -0x2, URZ ;  /* 0xfffffffe080e7890 */ /* 0x000fe2000fffe03f */
[----:B------:R-:W-:-:S04]  /*a970*/  DEPBAR.LE SB0, 0x0 ;  /* 0x000080000000791a */ /* 0x000fc80000000000 */
[----:B------:R-:W-:Y:S01]  /*a980*/  USHF.R.S32.HI UR6, URZ, 0x1f, UR14 ;  /* 0x0000001f3f067899 */ /* 0x000fe2000801140e */
[----:B------:R-:W-:Y:S01]  /*a990*/  IMAD.U32 R4, RZ, RZ, UR14 ;  /* 0x0000000eff047e24 */ /* 0x000fe2000f8e00ff */
[----:B------:R-:W-:Y:S01]  /*a9a0*/  UIMAD UR7, UR5, UR14, URZ ;  /* 0x0000000e050772a4 */ /* 0x000fe2000f8e023f */
[----:B------:R-:W-:Y:S03]  /*a9b0*/  STL.64 [R1+0x80], R146 ;  /* 0x0000809201007387 */ /* 0x000fe60000100a00 */
[----:B------:R-:W-:Y:S01]  /*a9c0*/  UIMAD UR6, UR6, UR15, UR7 ;  /* 0x0000000f060672a4 */ /* 0x000fe2000f8e0207 */
[----:B------:R-:W-:Y:S01]  /*a9d0*/  STL.64 [R1+0x78], R144 ;  /* 0x0000789001007387 */ /* 0x000fe20000100a00 */
[----:B------:R-:W-:-:S03]  /*a9e0*/  USHF.L.U32 UR7, UR4, 0x5, URZ ;  /* 0x0000000504077899 */ /* 0x000fc6000800063f */
[----:B------:R-:W-:Y:S04]  /*a9f0*/  STL.64 [R1+0x70], R142 ;  /* 0x0000708e01007387 */ /* 0x000fe80000100a00 */
[----:B------:R-:W-:Y:S04]  /*aa00*/  STL.64 [R1+0x68], R140 ;  /* 0x0000688c01007387 */ /* 0x000fe80000100a00 */
[----:B------:R-:W-:Y:S04]  /*aa10*/  STL.64 [R1+0x60], R138 ;  /* 0x0000608a01007387 */ /* 0x000fe80000100a00 */
[----:B------:R-:W-:Y:S04]  /*aa20*/  STL.64 [R1+0x58], R136 ;  /* 0x0000588801007387 */ /* 0x000fe80000100a00 */
[----:B------:R-:W-:Y:S04]  /*aa30*/  STL.64 [R1+0x50], R134 ;  /* 0x0000508601007387 */ /* 0x000fe80000100a00 */
[----:B------:R-:W-:Y:S04]  /*aa40*/  STL.64 [R1+0x48], R132 ;  /* 0x0000488401007387 */ /* 0x000fe80000100a00 */
[----:B------:R-:W-:Y:S01]  /*aa50*/  BAR.SYNC.DEFER_BLOCKING 0x0 ;  /* 0x0000000000007b1d */ /* 0x000fe20000010000 */
[----:B--2---:R-:W-:-:S04]  /*aa60*/  IMAD.WIDE.U32 R8, R4, UR15, R198 ;  /* 0x0000000f04087c25 */ /* 0x004fc8000f8e00c6 */
[----:B------:R-:W-:Y:S01]  /*aa70*/  IMAD.U32 R4, RZ, RZ, UR4 ;  /* 0x00000004ff047e24 */ /* 0x000fe2000f8e00ff */
        /* <DEDUP_REMOVED lines=24> */
[----:B------:R-:W-:-:S05]  /*ac00*/  IMAD.X R7, R9, 0x1, R4, P0 ;  /* 0x0000000109077824 */ /* 0x000fca00000e0604 */
[----:B------:R1:W-:Y:S01]  /*ac10*/  LDGSTS.E.BYPASS.LTC128B.128 [R235+0xb000], [R6.64] ;  /* 0x0b00000006eb7fae */ /* 0x0003e2000b901d52 */
[----:B---3--:R-:W-:-:S05]  /*ac20*/  IADD3 R14, P0, R6, UR7, RZ ;  /* 0x00000007060e7c10 */ /* 0x008fca000ff1e0ff */
[----:B------:R-:W-:-:S05]  /*ac30*/  IMAD.X R15, R7, 0x1, R4, P0 ;  /* 0x00000001070f7824 */ /* 0x000fca00000e0604 */
[----:B------:R4:W-:Y:S04]  /*ac40*/  LDGSTS.E.BYPASS.LTC128B.128 [R235+0xb800], [R14.64] ;  /* 0x0b8000000eeb7fae */ /* 0x0009e8000b901d52 */
[----:B------:R-:W-:Y:S04]  /*ac50*/  LDSM.16.M88.4 R124, [R230] ;  /* 0x00000000e67c783b */ /* 0x000fe80000000200 */
[----:B--2---:R-:W-:Y:S04]  /*ac60*/  LDSM.16.M88.4 R8, [R230+0x2000] ;  /* 0x00200000e608783b */ /* 0x004fe80000000200 */
[----:B------:R-:W2:Y:S04]  /*ac70*/  LDSM.16.M88.4 R76, [R229+0x5000] ;  /* 0x00500000e54c783b */ /* 0x000ea80000000200 */
[----:B------:R-:W-:Y:S04]  /*ac80*/  LDSM.16.M88.4 R44, [R229+0x5800] ;  /* 0x00580000e52c783b */ /* 0x000fe80000000200 */
[----:B------:R-:W-:Y:S04]  /*ac90*/  LDSM.16.M88.4 R28, [R229+0x6000] ;  /* 0x00600000e51c783b */ /* 0x000fe80000000200 */
[----:B------:R-:W3:Y:S04]  /*aca0*/  LDSM.16.M88.4 R60, [R229+0x4800] ;  /* 0x00480000e53c783b */ /* 0x000ee80000000200 */
[----:B------:R-:W-:Y:S04]  /*acb0*/  LDSM.16.M88.4 R200, [R228] ;  /* 0x00000000e4c8783b */ /* 0x000fe80000000200 */
[----:B------:R-:W-:Y:S04]  /*acc0*/  LDSM.16.M88.4 R128, [R228+0x2000] ;  /* 0x00200000e480783b */ /* 0x000fe80000000200 */
[----:B------:R-:W-:Y:S04]  /*acd0*/  LDSM.16.M88.4 R56, [R223+0x5000] ;  /* 0x00500000df38783b */ /* 0x000fe80000000200 */
[----:B------:R-:W-:Y:S04]  /*ace0*/  LDSM.16.M88.4 R40, [R223+0x5800] ;  /* 0x00580000df28783b */ /* 0x000fe80000000200 */
[----:B------:R-:W-:Y:S04]  /*acf0*/  LDSM.16.M88.4 R24, [R223+0x6000] ;  /* 0x00600000df18783b */ /* 0x000fe80000000200 */
[----:B----4-:R-:W-:Y:S04]  /*ad00*/  LDSM.16.M88.4 R12, [R229+0x6800] ;  /* 0x00680000e50c783b */ /* 0x010fe80000000200 */
[----:B------:R-:W-:Y:S01]  /*ad10*/  LDSM.16.M88.4 R108, [R229+0x4000] ;  /* 0x00400000e56c783b */ /* 0x000fe20000000200 */
[-C--:B--2---:R-:W-:Y:S03]  /*ad20*/  HMMA.16816.F32.BF16 R88, R124, R76.reuse, RZ ;  /* 0x0000004c7c58723c */ /* 0x084fe600000418ff */
[----:B------:R-:W2:Y:S04]  /*ad30*/  LDSM.16.M88.4 R144, [R229+0x7000] ;  /* 0x00700000e590783b */ /* 0x000ea80000000200 */
[----:B------:R-:W4:Y:S01]  /*ad40*/  LDSM.16.M88.4 R132, [R229+0x7800] ;  /* 0x00780000e584783b */ /* 0x000f220000000200 */
[----:B------:R-:W-:Y:S03]  /*ad50*/  HMMA.16816.F32.BF16 R84, R8, R76, RZ ;  /* 0x0000004c0854723c */ /* 0x000fe600000418ff */
[----:B------:R-:W1:Y:S01]  /*ad60*/  LDSM.16.M88.4 R92, [R223+0x4000] ;  /* 0x00400000df5c783b */ /* 0x000e620000000200 */
[----:B---3--:R-:W-:-:S03]  /*ad70*/  IMAD.MOV.U32 R69, RZ, RZ, R63 ;  /* 0x000000ffff457224 */ /* 0x008fc600078e003f */
[----:B------:R-:W3:Y:S01]  /*ad80*/  LDSM.16.M88.4 R140, [R223+0x4800] ;  /* 0x00480000df8c783b */ /* 0x000ee20000000200 */
[-C--:B------:R-:W-:Y:S01]  /*ad90*/  HMMA.16816.F32.BF16 R72, R124, R44.reuse, RZ ;  /* 0x0000002c7c48723c */ /* 0x080fe200000418ff */
[----:B------:R-:W-:Y:S02]  /*ada0*/  IMAD.MOV.U32 R76, RZ, RZ, R62 ;  /* 0x000000ffff4c7224 */ /* 0x000fe400078e003e */
[----:B------:R-:W1:Y:S04]  /*adb0*/  LDSM.16.M88.4 R136, [R223+0x6800] ;  /* 0x00680000df88783b */ /* 0x000e680000000200 */
[----:B------:R-:W1:Y:S01]  /*adc0*/  LDSM.16.M88.4 R208, [R223+0x7000] ;  /* 0x00700000dfd0783b */ /* 0x000e620000000200 */
[----:B------:R-:W-:Y:S03]  /*add0*/  HMMA.16816.F32.BF16 R64, R8, R44, RZ ;  /* 0x0000002c0840723c */ /* 0x000fe600000418ff */
[----:B------:R-:W1:Y:S01]  /*ade0*/  LDSM.16.M88.4 R204, [R223+0x7800] ;  /* 0x00780000dfcc783b */ /* 0x000e620000000200 */
[----:B------:R-:W-:Y:S01]  /*adf0*/  UIADD3 UR4, UR8, -0x2, URZ ;  /* 0xfffffffe08047890 */ /* 0x000fe2000fffe03f */
[----:B------:R-:W-:-:S02]  /*ae00*/  LOP3.LUT R252, R252, 0xfffffff7, RZ, 0xc0, !PT ;  /* 0xfffffff7fcfc7812 */ /* 0x000fc400078ec0ff */
[----:B------:R-:W0:Y:S01]  /*ae10*/  LDGDEPBAR ;  /* 0x00000000000079af */ /* 0x000e220000000000 */
[-C--:B------:R-:W-:Y:S08]  /*ae20*/  HMMA.16816.F32.BF16 R52, R124, R28.reuse, RZ ;  /* 0x0000001c7c34723c */ /* 0x080ff000000418ff */
[----:B------:R-:W-:Y:S01]  /*ae30*/  HMMA.16816.F32.BF16 R48, R8, R28, RZ ;  /* 0x0000001c0830723c */ /* 0x000fe200000418ff */
[----:B--2---:R-:W-:-:S07]  /*ae40*/  IMAD.MOV.U32 R77, RZ, RZ, R147 ;  /* 0x000000ffff4d7224 */ /* 0x004fce00078e0093 */
[-C--:B------:R-:W-:Y:S08]  /*ae50*/  HMMA.16816.F32.BF16 R104, R124, R60.reuse, RZ ;  /* 0x0000003c7c68723c */ /* 0x080ff000000418ff */
[----:B------:R-:W-:Y:S08]  /*ae60*/  HMMA.16816.F32.BF16 R100, R8, R60, RZ ;  /* 0x0000003c0864723c */ /* 0x000ff000000418ff */
[-C--:B------:R-:W-:Y:S08]  /*ae70*/  HMMA.16816.F32.BF16 R88, R200, R56.reuse, R88 ;  /* 0x00000038c858723c */ /* 0x080ff00000041858 */
[----:B------:R-:W-:Y:S07]  /*ae80*/  HMMA.16816.F32.BF16 R84, R128, R56, R84 ;  /* 0x000000388054723c */ /* 0x000fee0000041854 */
[----:B------:R-:W-:Y:S01]  /*ae90*/  IMAD.MOV.U32 R57, RZ, RZ, R46 ;  /* 0x000000ffff397224 */ /* 0x000fe200078e002e */
[----:B------:R-:W-:Y:S01]  /*aea0*/  HMMA.16816.F32.BF16 R96, R8, R62, RZ ;  /* 0x0000003e0860723c */ /* 0x000fe200000418ff */
[----:B------:R-:W-:-:S07]  /*aeb0*/  IMAD.MOV.U32 R56, RZ, RZ, R47 ;  /* 0x000000ffff387224 */ /* 0x000fce00078e002f */
        /* <DEDUP_REMOVED lines=10> */
[-C--:B------:R-:W-:Y:S08]  /*af60*/  HMMA.16816.F32.BF16 R36, R124, R12.reuse, RZ ;  /* 0x0000000c7c24723c */ /* 0x080ff000000418ff */
[C---:B------:R-:W-:Y:S08]  /*af70*/  HMMA.16816.F32.BF16 R32, R8.reuse, R12, RZ ;  /* 0x0000000c0820723c */ /* 0x040ff000000418ff */
[----:B------:R-:W-:Y:S08]  /*af80*/  HMMA.16816.F32.BF16 R28, R8, R14, RZ ;  /* 0x0000000e081c723c */ /* 0x000ff000000418ff */
[-C--:B------:R-:W-:Y:S08]  /*af90*/  HMMA.16816.F32.BF16 R120, R124, R108.reuse, RZ ;  /* 0x0000006c7c78723c */ /* 0x080ff000000418ff */
[C---:B------:R-:W-:Y:S08]  /*afa0*/  HMMA.16816.F32.BF16 R116, R8.reuse, R108, RZ ;  /* 0x0000006c0874723c */ /* 0x040ff000000418ff */
[C---:B------:R-:W-:Y:S08]  /*afb0*/  HMMA.16816.F32.BF16 R16, R8.reuse, R144, RZ ;  /* 0x000000900810723c */ /* 0x040ff000000418ff */
[C---:B----4-:R-:W-:Y:S08]  /*afc0*/  HMMA.16816.F32.BF16 R196, R8.reuse, R132, RZ ;  /* 0x0000008408c4723c */ /* 0x050ff000000418ff */
[C---:B------:R-:W-:Y:S08]  /*afd0*/  HMMA.16816.F32.BF16 R112, R8.reuse, R110, RZ ;  /* 0x0000006e0870723c */ /* 0x040ff000000418ff */
[C---:B------:R-:W-:Y:S08]  /*afe0*/  HMMA.16816.F32.BF16 R80, R8.reuse, R78, RZ ;  /* 0x0000004e0850723c */ /* 0x040ff000000418ff */
[C---:B------:R-:W-:Y:S08]  /*aff0*/  HMMA.16816.F32.BF16 R12, R8.reuse, R146, RZ ;  /* 0x00000092080c723c */ /* 0x040ff000000418ff */
[----:B------:R-:W-:Y:S08]  /*b000*/  HMMA.16816.F32.BF16 R8, R8, R134, RZ ;  /* 0x000000860808723c */ /* 0x000ff000000418ff */
[----:B------:R-:W-:Y:S08]  /*b010*/  HMMA.16816.F32.BF16 R108, R124, R110, RZ ;  /* 0x0000006e7c6c723c */ /* 0x000ff000000418ff */
[C---:B-1----:R-:W-:Y:S08]  /*b020*/  HMMA.16816.F32.BF16 R116, R128.reuse, R92, R116 ;  /* 0x0000005c8074723c */ /* 0x042ff00000041874 */
[C---:B---3--:R-:W-:Y:S08]  /*b030*/  HMMA.16816.F32.BF16 R100, R128.reuse, R140, R100 ;  /* 0x0000008c8064723c */ /* 0x048ff00000041864 */
        /* <DEDUP_REMOVED lines=11> */
[----:B------:R-:W-:Y:S01]  /*b0f0*/  IMAD.MOV.U32 R11, RZ, RZ, R77 ;  /* 0x000000ffff0b7224 */ /* 0x000fe200078e004d */
[C---:B------:R-:W-:Y:S07]  /*b100*/  HMMA.16816.F32.BF16 R108, R200.reuse, R94, R108 ;  /* 0x0000005ec86c723c */ /* 0x040fee000004186c */
[----:B------:R-:W-:Y:S01]  /*b110*/  IMAD.MOV.U32 R94, RZ, RZ, R76 ;  /* 0x000000ffff5e7224 */ /* 0x000fe200078e004c */
[----:B------:R-:W-:Y:S01]  /*b120*/  HMMA.16816.F32.BF16 R120, R200, R92, R120 ;  /* 0x0000005cc878723c */ /* 0x000fe20000041878 */
[----:B------:R-:W-:-:S06]  /*b130*/  IMAD.MOV.U32 R95, RZ, RZ, R69 ;  /* 0x000000ffff5f7224 */ /* 0x000fcc00078e0045 */
[----:B------:R-:W-:Y:S01]  /*b140*/  IMAD.MOV.U32 R92, RZ, RZ, R146 ;  /* 0x000000ffff5c7224 */ /* 0x000fe200078e0092 */
[C---:B------:R-:W-:Y:S01]  /*b150*/  HMMA.16816.F32.BF16 R76, R124.reuse, R78, RZ ;  /* 0x0000004e7c4c723c */ /* 0x040fe200000418ff */
[----:B------:R1:W5:Y:S07]  /*b160*/  LDL.LU.64 R146, [R1+0x80] ;  /* 0x0000800001927983 */ /* 0x00036e0000300a00 */
[C---:B------:R-:W-:Y:S01]  /*b170*/  HMMA.16816.F32.BF16 R20, R124.reuse, R144, RZ ;  /* 0x000000907c14723c */ /* 0x040fe200000418ff */
[----:B------:R-:W-:Y:S01]  /*b180*/  IMAD.MOV.U32 R10, RZ, RZ, R92 ;  /* 0x000000ffff0a7224 */ /* 0x000fe200078e005c */
[----:B------:R1:W5:Y:S06]  /*b190*/  LDL.LU.64 R144, [R1+0x78] ;  /* 0x0000780001907983 */ /* 0x00036c0000300a00 */
[----:B------:R-:W-:Y:S08]  /*b1a0*/  HMMA.16816.F32.BF16 R4, R124, R132, RZ ;  /* 0x000000847c04723c */ /* 0x000ff000000418ff */
[C---:B------:R-:W-:Y:S07]  /*b1b0*/  HMMA.16816.F32.BF16 R76, R200.reuse, R58, R76 ;  /* 0x0000003ac84c723c */ /* 0x040fee000004184c */
[----:B------:R-:W-:Y:S01]  /*b1c0*/  IMAD.MOV.U32 R58, RZ, RZ, R57 ;  /* 0x000000ffff3a7224 */ /* 0x000fe200078e0039 */
[----:B------:R-:W-:Y:S01]  /*b1d0*/  HMMA.16816.F32.BF16 R104, R200, R140, R104 ;  /* 0x0000008cc868723c */ /* 0x000fe20000041868 */
[----:B------:R-:W-:-:S07]  /*b1e0*/  IMAD.MOV.U32 R59, RZ, RZ, R56 ;  /* 0x000000ffff3b7224 */ /* 0x000fce00078e0038 */
[C---:B------:R-:W-:Y:S08]  /*b1f0*/  HMMA.16816.F32.BF16 R56, R124.reuse, R58, RZ ;  /* 0x0000003a7c38723c */ /* 0x040ff000000418ff */
[C---:B------:R-:W-:Y:S08]  /*b200*/  HMMA.16816.F32.BF16 R92, R124.reuse, R94, RZ ;  /* 0x0000005e7c5c723c */ /* 0x040ff000000418ff */
[----:B------:R-:W-:Y:S08]  /*b210*/  HMMA.16816.F32.BF16 R8, R124, R10, RZ ;  /* 0x0000000a7c08723c */ /* 0x000ff000000418ff */
[C---:B------:R-:W-:Y:S07]  /*b220*/  HMMA.16816.F32.BF16 R56, R200.reuse, R42, R56 ;  /* 0x0000002ac838723c */ /* 0x040fee0000041838 */
[----:B------:R-:W-:Y:S01]  /*b230*/  IMAD.MOV.U32 R42, RZ, RZ, R41 ;  /* 0x000000ffff2a7224 */ /* 0x000fe200078e0029 */
[----:B------:R-:W-:Y:S01]  /*b240*/  HMMA.16816.F32.BF16 R36, R200, R136, R36 ;  /* 0x00000088c824723c */ /* 0x000fe20000041824 */
[----:B------:R-:W-:-:S07]  /*b250*/  IMAD.MOV.U32 R43, RZ, RZ, R40 ;  /* 0x000000ffff2b7224 */ /* 0x000fce00078e0028 */
[----:B------:R-:W-:Y:S08]  /*b260*/  HMMA.16816.F32.BF16 R40, R124, R42, RZ ;  /* 0x0000002a7c28723c */ /* 0x000ff000000418ff */
[C---:B------:R-:W-:Y:S08]  /*b270*/  HMMA.16816.F32.BF16 R20, R200.reuse, R208, R20 ;  /* 0x000000d0c814723c */ /* 0x040ff00000041814 */
[C---:B------:R-:W-:Y:S08]  /*b280*/  HMMA.16816.F32.BF16 R4, R200.reuse, R204, R4 ;  /* 0x000000ccc804723c */ /* 0x040ff00000041804 */
[----:B------:R-:W-:Y:S07]  /*b290*/  HMMA.16816.F32.BF16 R40, R200, R26, R40 ;  /* 0x0000001ac828723c */ /* 0x000fee0000041828 */
[----:B------:R-:W-:-:S02]  /*b2a0*/  IMAD.MOV.U32 R26, RZ, RZ, R25 ;  /* 0x000000ffff1a7224 */ /* 0x000fc400078e0019 */
[----:B------:R-:W-:-:S07]  /*b2b0*/  IMAD.MOV.U32 R27, RZ, RZ, R24 ;  /* 0x000000ffff1b7224 */ /* 0x000fce00078e0018 */
[C---:B------:R-:W-:Y:S08]  /*b2c0*/  HMMA.16816.F32.BF16 R24, R124.reuse, R26, RZ ;  /* 0x0000001a7c18723c */ /* 0x040ff000000418ff */
[----:B------:R-:W-:Y:S08]  /*b2d0*/  HMMA.16816.F32.BF16 R124, R124, R134, RZ ;  /* 0x000000867c7c723c */ /* 0x000ff000000418ff */
[C---:B------:R-:W-:Y:S01]  /*b2e0*/  HMMA.16816.F32.BF16 R92, R200.reuse, R142, R92 ;  /* 0x0000008ec85c723c */ /* 0x040fe2000004185c */
[----:B------:R1:W5:Y:S04]  /*b2f0*/  LDL.LU.64 R142, [R1+0x70] ;  /* 0x00007000018e7983 */ /* 0x0003680000300a00 */
[----:B------:R1:W5:Y:S03]  /*b300*/  LDL.LU.64 R140, [R1+0x68] ;  /* 0x00006800018c7983 */ /* 0x0003660000300a00 */
[C---:B------:R-:W-:Y:S01]  /*b310*/  HMMA.16816.F32.BF16 R24, R200.reuse, R138, R24 ;  /* 0x0000008ac818723c */ /* 0x040fe20000041818 */
[----:B------:R1:W5:Y:S04]  /*b320*/  LDL.LU.64 R138, [R1+0x60] ;  /* 0x00006000018a7983 */ /* 0x0003680000300a00 */
[----:B------:R1:W5:Y:S03]  /*b330*/  LDL.LU.64 R136, [R1+0x58] ;  /* 0x0000580001887983 */ /* 0x0003660000300a00 */
[C---:B------:R-:W-:Y:S01]  /*b340*/  HMMA.16816.F32.BF16 R8, R200.reuse, R210, R8 ;  /* 0x000000d2c808723c */ /* 0x040fe20000041808 */
[----:B------:R-:W-:Y:S04]  /*b350*/  LDSM.16.M88.4 R208, [R227+0x2000] ;  /* 0x00200000e3d0783b */ /* 0x000fe80000000200 */
[----:B------:R1:W5:Y:S03]  /*b360*/  LDL.LU.64 R134, [R1+0x50] ;  /* 0x0000500001867983 */ /* 0x0003660000300a00 */
[----:B------:R-:W-:Y:S01]  /*b370*/  HMMA.16816.F32.BF16 R124, R200, R206, R124 ;  /* 0x000000cec87c723c */ /* 0x000fe2000004187c */
[----:B------:R-:W2:Y:S04]  /*b380*/  LDSM.16.M88.4 R204, [R226] ;  /* 0x00000000e2cc783b */ /* 0x000ea80000000200 */
[----:B------:R-:W3:Y:S04]  /*b390*/  LDSM.16.M88.4 R200, [R227] ;  /* 0x00000000e3c8783b */ /* 0x000ee80000000200 */
[----:B------:R1:W5:Y:S01]  /*b3a0*/  LDL.LU.64 R132, [R1+0x48] ;  /* 0x0000480001847983 */ /* 0x0003620000300a00 */
[-C--:B--2---:R-:W-:Y:S08]  /*b3b0*/  HMMA.16816.F32.BF16 R116, R208, R204.reuse, R116 ;  /* 0x000000ccd074723c */ /* 0x084ff00000041874 */
[----:B---3--:R-:W-:Y:S08]  /*b3c0*/  HMMA.16816.F32.BF16 R120, R200, R204, R120 ;  /* 0x000000ccc878723c */ /* 0x008ff00000041878 */
[-C--:B------:R-:W-:Y:S08]  /*b3d0*/  HMMA.16816.F32.BF16 R112, R208, R206.reuse, R112 ;  /* 0x000000ced070723c */ /* 0x080ff00000041870 */
[C---:B------:R-:W-:Y:S01]  /*b3e0*/  HMMA.16816.F32.BF16 R108, R200.reuse, R206, R108 ;  /* 0x000000cec86c723c */ /* 0x040fe2000004186c */
[----:B------:R-:W2:Y:S07]  /*b3f0*/  LDSM.16.M88.4 R204, [R219] ;  /* 0x00000000dbcc783b */ /* 0x000eae0000000200 */
[-C--:B--2---:R-:W-:Y:S08]  /*b400*/  HMMA.16816.F32.BF16 R104, R200, R204.reuse, R104 ;  /* 0x000000ccc868723c */ /* 0x084ff00000041868 */
[C---:B------:R-:W-:Y:S08]  /*b410*/  HMMA.16816.F32.BF16 R100, R208.reuse, R204, R100 ;  /* 0x000000ccd064723c */ /* 0x040ff00000041864 */
        /* <DEDUP_REMOVED lines=22> */
[----:B-----5:R-:W2:Y:S07]  /*b580*/  LDSM.16.M88.4 R204, [R214] ;  /* 0x00000000d6cc783b */ /* 0x020eae0000000200 */
[-C--:B--2---:R-:W-:Y:S08]  /*b590*/  HMMA.16816.F32.BF16 R20, R200, R204.reuse, R20 ;  /* 0x000000ccc814723c */ /* 0x084ff00000041814 */
[C---:B------:R-:W-:Y:S08]  /*b5a0*/  HMMA.16816.F32.BF16 R16, R208.reuse, R204, R16 ;  /* 0x000000ccd010723c */ /* 0x040ff00000041810 */
[-C--:B------:R-:W-:Y:S08]  /*b5b0*/  HMMA.16816.F32.BF16 R12, R208, R206.reuse, R12 ;  /* 0x000000ced00c723c */ /* 0x080ff0000004180c */
[C---:B------:R-:W-:Y:S01]  /*b5c0*/  HMMA.16816.F32.BF16 R8, R200.reuse, R206, R8 ;  /* 0x000000cec808723c */ /* 0x040fe20000041808 */
[----:B------:R-:W2:Y:S07]  /*b5d0*/  LDSM.16.M88.4 R204, [R213] ;  /* 0x00000000d5cc783b */ /* 0x000eae0000000200 */
[-C--:B--2---:R-:W-:Y:S08]  /*b5e0*/  HMMA.16816.F32.BF16 R4, R200, R204.reuse, R4 ;  /* 0x000000ccc804723c */ /* 0x084ff00000041804 */
[C---:B------:R-:W-:Y:S08]  /*b5f0*/  HMMA.16816.F32.BF16 R196, R208.reuse, R204, R196 ;  /* 0x000000ccd0c4723c */ /* 0x040ff000000418c4 */
[-C--:B------:R-:W-:Y:S01]  /*b600*/  HMMA.16816.F32.BF16 R128, R208, R206.reuse, R128 ;  /* 0x000000ced080723c */ /* 0x080fe20000041880 */
[----:B------:R-:W-:Y:S07]  /*b610*/  LDSM.16.M88.4 R208, [R225] ;  /* 0x00000000e1d0783b */ /* 0x000fee0000000200 */
[----:B------:R-:W-:Y:S01]  /*b620*/  HMMA.16816.F32.BF16 R124, R200, R206, R124 ;  /* 0x000000cec87c723c */ /* 0x000fe2000004187c */
[----:B------:R-:W-:Y:S04]  /*b630*/  LDSM.16.M88.4 R204, [R225+0x2000] ;  /* 0x00200000e1cc783b */ /* 0x000fe80000000200 */
[----:B------:R-:W2:Y:S03]  /*b640*/  LDSM.16.M88.4 R200, [R212] ;  /* 0x00000000d4c8783b */ /* 0x000ea60000000200 */
[-C--:B--2---:R-:W-:Y:S08]  /*b650*/  HMMA.16816.F32.BF16 R116, R204, R200.reuse, R116 ;  /* 0x000000c8cc74723c */ /* 0x084ff00000041874 */
[----:B------:R-:W-:Y:S08]  /*b660*/  HMMA.16816.F32.BF16 R120, R208, R200, R120 ;  /* 0x000000c8d078723c */ /* 0x000ff00000041878 */
[-C--:B------:R-:W-:Y:S08]  /*b670*/  HMMA.16816.F32.BF16 R112, R204, R202.reuse, R112 ;  /* 0x000000cacc70723c */ /* 0x080ff00000041870 */
[C---:B------:R-:W-:Y:S01]  /*b680*/  HMMA.16816.F32.BF16 R108, R208.reuse, R202, R108 ;  /* 0x000000cad06c723c */ /* 0x040fe2000004186c */
[----:B------:R-:W2:Y:S07]  /*b690*/  LDSM.16.M88.4 R200, [R212+0x800] ;  /* 0x00080000d4c8783b */ /* 0x000eae0000000200 */
[-C--:B--2---:R-:W-:Y:S08]  /*b6a0*/  HMMA.16816.F32.BF16 R104, R208, R200.reuse, R104 ;  /* 0x000000c8d068723c */ /* 0x084ff00000041868 */
[C---:B------:R-:W-:Y:S08]  /*b6b0*/  HMMA.16816.F32.BF16 R100, R204.reuse, R200, R100 ;  /* 0x000000c8cc64723c */ /* 0x040ff00000041864 */
        /* <DEDUP_REMOVED lines=21> */
[----:B------:R-:W-:Y:S01]  /*b810*/  HMMA.16816.F32.BF16 R24, R208, R202, R24 ;  /* 0x000000cad018723c */ /* 0x000fe20000041818 */
[----:B------:R-:W2:Y:S01]  /*b820*/  LDSM.16.M88.4 R200, [R212+0x3000] ;  /* 0x00300000d4c8783b */ /* 0x000ea20000000200 */
[----:B------:R-:W-:-:S06]  /*b830*/  FMUL.FTZ R105, R105, c[0x0][0x2ec] ;  /* 0x0000bb0069697a20 */ /* 0x000fcc0000410000 */
[-C--:B--2---:R-:W-:Y:S08]  /*b840*/  HMMA.16816.F32.BF16 R20, R208, R200.reuse, R20 ;  /* 0x000000c8d014723c */ /* 0x084ff00000041814 */
[C---:B------:R-:W-:Y:S08]  /*b850*/  HMMA.16816.F32.BF16 R16, R204.reuse, R200, R16 ;  /* 0x000000c8cc10723c */ /* 0x040ff00000041810 */
[-C--:B------:R-:W-:Y:S08]  /*b860*/  HMMA.16816.F32.BF16 R12, R204, R202.reuse, R12 ;  /* 0x000000cacc0c723c */ /* 0x080ff0000004180c */
[----:B------:R-:W-:Y:S01]  /*b870*/  HMMA.16816.F32.BF16 R8, R208, R202, R8 ;  /* 0x000000cad008723c */ /* 0x000fe20000041808 */
[----:B------:R-:W2:Y:S01]  /*b880*/  LDSM.16.M88.4 R200, [R212+0x3800] ;  /* 0x00380000d4c8783b */ /* 0x000ea20000000200 */
[----:B------:R-:W-:Y:S01]  /*b890*/  FMUL.FTZ R72, R72, c[0x0][0x2ec] ;  /* 0x0000bb0048487a20 */ /* 0x000fe20000410000 */
[----:B------:R-:W-:Y:S01]  /*b8a0*/  UISETP.GT.AND UP0, UPT, UR4, UR9, UPT ;  /* 0x000000090400728c */ /* 0x000fe2000bf04270 */
[----:B------:R-:W-:Y:S01]  /*b8b0*/  FMUL.FTZ R118, R118, c[0x0][0x2ec] ;  /* 0x0000bb0076767a20 */ /* 0x000fe20000410000 */
[----:B------:R-:W-:-:S04]  /*b8c0*/  DEPBAR.LE SB0, 0x0 ;  /* 0x000080000000791a */ /* 0x000fc80000000000 */
[----:B------:R-:W-:Y:S02]  /*b8d0*/  FMUL.FTZ R69, R120, c[0x0][0x2ec] ;  /* 0x0000bb0078457a20 */ /* 0x000fe40000410000 */
[----:B------:R-:W-:Y:S02]  /*b8e0*/  FMUL.FTZ R120, R121, c[0x0][0x2ec] ;  /* 0x0000bb0079787a20 */ /* 0x000fe40000410000 */
[----:B------:R-:W-:Y:S02]  /*b8f0*/  FMUL.FTZ R110, R110, c[0x0][0x2ec] ;  /* 0x0000bb006e6e7a20 */ /* 0x000fe40000410000 */
[----:B------:R-:W-:Y:S02]  /*b900*/  FMUL.FTZ R121, R123, c[0x0][0x2ec] ;  /* 0x0000bb007b797a20 */ /* 0x000fe40000410000 */
[----:B------:R3:W-:Y:S01]  /*b910*/  MUFU.TANH R123, R118 ;  /* 0x00000076007b7308 */ /* 0x0007e20000002400 */
[----:B------:R-:W-:Y:S02]  /*b920*/  FMUL.FTZ R86, R86, c[0x0][0x2ec] ;  /* 0x0000bb0056567a20 */ /* 0x000fe40000410000 */
[----:B------:R-:W-:-:S02]  /*b930*/  FMUL.FTZ R64, R64, c[0x0][0x2ec] ;  /* 0x0000bb0040407a20 */ /* 0x000fc40000410000 */
[----:B---3--:R-:W-:Y:S01]  /*b940*/  FMUL.FTZ R118, R119, c[0x0][0x2ec] ;  /* 0x0000bb0077767a20 */ /* 0x008fe20000410000 */
[C---:B--2---:R-:W-:Y:S08]  /*b950*/  HMMA.16816.F32.BF16 R196, R204.reuse, R200, R196 ;  /* 0x000000c8ccc4723c */ /* 0x044ff000000418c4 */
[----:B------:R-:W-:Y:S01]  /*b960*/  HMMA.16816.F32.BF16 R128, R204, R202, R128 ;  /* 0x000000cacc80723c */ /* 0x000fe20000041880 */
[----:B------:R2:W-:Y:S08]  /*b970*/  MUFU.TANH R205, R105 ;  /* 0x0000006900cd7308 */ /* 0x0005f00000002400 */
[----:B------:R3:W-:Y:S01]  /*b980*/  MUFU.TANH R119, R110 ;  /* 0x0000006e00777308 */ /* 0x0007e20000002400 */
[----:B--2---:R-:W-:-:S07]  /*b990*/  FMUL.FTZ R105, R106, c[0x0][0x2ec] ;  /* 0x0000bb006a697a20 */ /* 0x004fce0000410000 */
[----:B------:R2:W-:Y:S01]  /*b9a0*/  MUFU.TANH R106, R72 ;  /* 0x00000048006a7308 */ /* 0x0005e20000002400 */
[----:B---3--:R-:W-:Y:S02]  /*b9b0*/  FMUL.FTZ R110, R113, c[0x0][0x2ec] ;  /* 0x0000bb00716e7a20 */ /* 0x008fe40000410000 */
[----:B------:R-:W-:Y:S02]  /*b9c0*/  FMUL.FTZ R113, R114, c[0x0][0x2ec] ;  /* 0x0000bb0072717a20 */ /* 0x000fe40000410000 */
[----:B--2---:R-:W-:-:S03]  /*b9d0*/  IMAD.U32 R72, RZ, RZ, UR4 ;  /* 0x00000004ff487e24 */ /* 0x004fc6000f8e00ff */
[----:B------:R-:W-:Y:S01]  /*b9e0*/  MUFU.TANH R114, R86 ;  /* 0x0000005600727308 */ /* 0x000fe20000002400 */
[----:B------:R-:W-:-:S07]  /*b9f0*/  IMAD R72, R72, 0x80, R251 ;  /* 0x0000008048487824 */ /* 0x000fce00078e02fb */
[----:B------:R2:W-:Y:S02]  /*ba00*/  MUFU.TANH R86, R64 ;  /* 0x0000004000567308 */ /* 0x0005e40000002400 */
[----:B--2---:R-:W-:-:S04]  /*ba10*/  IADD3 R64, R72, 0x1, RZ ;  /* 0x0000000148407810 */ /* 0x004fc80007ffe0ff */
[C---:B------:R-:W-:Y:S02]  /*ba20*/  ISETP.GE.AND P3, PT, R64.reuse, R246, PT ;  /* 0x000000f64000720c */ /* 0x040fe40003f66270 */
[C---:B------:R-:W-:Y:S02]  /*ba30*/  ISETP.GE.AND P2, PT, R64.reuse, R244, PT ;  /* 0x000000f44000720c */ /* 0x040fe40003f46270 */
[C---:B------:R-:W-:Y:S02]  /*ba40*/  ISETP.LT.OR P4, PT, R64.reuse, R247, P3 ;  /* 0x000000f74000720c */ /* 0x040fe40001f81670 */
[C---:B------:R-:W-:Y:S02]  /*ba50*/  ISETP.LT.OR P3, PT, R64.reuse, R245, P2 ;  /* 0x000000f54000720c */ /* 0x040fe40001761670 */
[----:B------:R-:W-:Y:S01]  /*ba60*/  ISETP.GE.AND P1, PT, R64, R242, PT ;  /* 0x000000f24000720c */ /* 0x000fe20003f26270 */
[----:B------:R-:W-:-:S03]  /*ba70*/  FMUL.FTZ R122, R122, c[0x0][0x2ec] ;  /* 0x0000bb007a7a7a20 */ /* 0x000fc60000410000 */
[C---:B------:R-:W-:Y:S02]  /*ba80*/  ISETP.LT.OR P2, PT, R64.reuse, R243, P1 ;  /* 0x000000f34000720c */ /* 0x040fe40000f41670 */
[----:B------:R-:W-:Y:S01]  /*ba90*/  ISETP.GE.AND P0, PT, R64, R240, PT ;  /* 0x000000f04000720c */ /* 0x000fe20003f06270 */
[----:B------:R-:W2:Y:S04]  /*baa0*/  MUFU.TANH R122, R122 ;  /* 0x0000007a007a7308 */ /* 0x000ea80000002400 */
[----:B------:R-:W-:Y:S01]  /*bab0*/  @P3 LOP3.LUT R252, R252, 0x8, RZ, 0xfc, !PT ;  /* 0x00000008fcfc3812 */ /* 0x000fe200078efcff */
[----:B------:R-:W-:Y:S01]  /*bac0*/  FMUL.FTZ R116, R116, c[0x0][0x2ec] ;  /* 0x0000bb0074747a20 */ /* 0x000fe20000410000 */
[----:B------:R-:W-:Y:S02]  /*bad0*/  ISETP.LT.OR P1, PT, R64, R241, P0 ;  /* 0x000000f14000720c */ /* 0x000fe40000721670 */
[----:B------:R-:W-:Y:S01]  /*bae0*/  LOP3.LUT R252, R252, 0xfffffffb, RZ, 0xc0, !PT ;  /* 0xfffffffbfcfc7812 */ /* 0x000fe200078ec0ff */
[----:B------:R-:W3:Y:S03]  /*baf0*/  MUFU.TANH R69, R69 ;  /* 0x0000004500457308 */ /* 0x000ee60000002400 */
[----:B------:R-:W-:-:S02]  /*bb00*/  @P2 LOP3.LUT R252, R252, 0x4, RZ, 0xfc, !PT ;  /* 0x00000004fcfc2812 */ /* 0x000fc400078efcff */
[C---:B------:R-:W-:Y:S01]  /*bb10*/  ISETP.GE.AND P2, PT, R72.reuse, R244, PT ;  /* 0x000000f44800720c */ /* 0x040fe20003f46270 */
[----:B------:R-:W-:Y:S02]  /*bb20*/  HMMA.16816.F32.BF16 R4, R208, R200, R4 ;  /* 0x000000c8d004723c */ /* 0x000fe40000041804 */
[----:B------:R-:W4:Y:S01]  /*bb30*/  MUFU.TANH R116, R116 ;  /* 0x0000007400747308 */ /* 0x000f220000002400 */
[C---:B------:R-:W-:Y:S02]  /*bb40*/  ISETP.LT.OR P2, PT, R72.reuse, R245, P2 ;  /* 0x000000f54800720c */ /* 0x040fe40001741670 */
[----:B------:R-:W-:-:S03]  /*bb50*/  ISETP.GE.AND P0, PT, R72, R246, PT ;  /* 0x000000f64800720c */ /* 0x000fc60003f06270 */
[----:B------:R-:W-:Y:S02]  /*bb60*/  HMMA.16816.F32.BF16 R124, R208, R202, R124 ;  /* 0x000000cad07c723c */ /* 0x000fe4000004187c */
[----:B------:R-:W1:Y:S01]  /*bb70*/  MUFU.TANH R120, R120 ;  /* 0x0000007800787308 */ /* 0x000e620000002400 */
[----:B------:R-:W-:-:S04]  /*bb80*/  LOP3.LUT R252, R252, 0xfffffffd, RZ, 0xc0, !PT ;  /* 0xfffffffdfcfc7812 */ /* 0x000fc800078ec0ff */
[----:B------:R-:W-:Y:S01]  /*bb90*/  FMUL.FTZ R210, R56, c[0x0][0x2ec] ;  /* 0x0000bb0038d27a20 */ /* 0x000fe20000410000 */
[----:B------:R-:W-:Y:S01]  /*bba0*/  IADD3 R56, R72, 0x8, RZ ;  /* 0x0000000848387810 */ /* 0x000fe20007ffe0ff */
[----:B------:R-:W-:Y:S01]  /*bbb0*/  FMUL.FTZ R117, R117, c[0x0][0x2ec] ;  /* 0x0000bb0075757a20 */ /* 0x000fe20000410000 */
[----:B--2---:R-:W-:Y:S02]  /*bbc0*/  FSEL R64, R122, -INF , !P2 ;  /* 0xff8000007a407808 */ /* 0x004fe40005000000 */
[----:B------:R-:W-:Y:S02]  /*bbd0*/  @P1 LOP3.LUT R252, R252, 0x2, RZ, 0xfc, !PT ;  /* 0x00000002fcfc1812 */ /* 0x000fe400078efcff */
[----:B------:R-:W-:Y:S02]  /*bbe0*/  ISETP.LT.OR P0, PT, R72, R247, P0 ;  /* 0x000000f74800720c */ /* 0x000fe40000701670 */
[----:B------:R-:W-:Y:S01]  /*bbf0*/  ISETP.GE.AND P2, PT, R56, R244, PT ;  /* 0x000000f43800720c */ /* 0x000fe20003f46270 */
[----:B------:R-:W-:Y:S01]  /*bc00*/  FMUL.FTZ R107, R107, c[0x0][0x2ec] ;  /* 0x0000bb006b6b7a20 */ /* 0x000fe20000410000 */
[----:B------:R-:W-:Y:S01]  /*bc10*/  ISETP.GE.AND P1, PT, R72, R242, PT ;  /* 0x000000f24800720c */ /* 0x000fe20003f26270 */
[----:B------:R-:W-:Y:S01]  /*bc20*/  FMUL.FTZ R83, R83, c[0x0][0x2ec] ;  /* 0x0000bb0053537a20 */ /* 0x000fe20000410000 */
[----:B---3--:R-:W-:-:S02]  /*bc30*/  FSEL R69, R69, -INF , !P0 ;  /* 0xff80000045457808 */ /* 0x008fc40004000000 */
[----:B------:R-:W-:Y:S01]  /*bc40*/  ISETP.LT.OR P5, PT, R56, R245, P2 ;  /* 0x000000f53800720c */ /* 0x000fe200017a1670 */
[----:B------:R-:W2:Y:S01]  /*bc50*/  MUFU.TANH R117, R117 ;  /* 0x0000007500757308 */ /* 0x000ea20000002400 */
[----:B------:R-:W-:Y:S01]  /*bc60*/  ISETP.GE.AND P0, PT, R72, R240, PT ;  /* 0x000000f04800720c */ /* 0x000fe20003f06270 */
[----:B------:R-:W-:Y:S01]  /*bc70*/  FMUL.FTZ R96, R96, c[0x0][0x2ec] ;  /* 0x0000bb0060607a20 */ /* 0x000fe20000410000 */
[----:B------:R-:W-:Y:S01]  /*bc80*/  ISETP.LT.OR P1, PT, R72, R243, P1 ;  /* 0x000000f34800720c */ /* 0x000fe20000f21670 */
[----:B------:R-:W-:Y:S01]  /*bc90*/  FMUL.FTZ R88, R88, c[0x0][0x2ec] ;  /* 0x0000bb0058587a20 */ /* 0x000fe20000410000 */
[----:B------:R-:W-:-:S03]  /*bca0*/  ISETP.GE.AND P3, PT, R56, R246, PT ;  /* 0x000000f63800720c */ /* 0x000fc60003f66270 */
[----:B------:R-:W-:Y:S01]  /*bcb0*/  MUFU.TANH R203, R107 ;  /* 0x0000006b00cb7308 */ /* 0x000fe20000002400 */
[----:B------:R-:W-:Y:S01]  /*bcc0*/  ISETP.LT.OR P0, PT, R72, R241, P0 ;  /* 0x000000f14800720c */ /* 0x000fe20000701670 */
[----:B------:R-:W-:Y:S01]  /*bcd0*/  FMUL.FTZ R108, R108, c[0x0][0x2ec] ;  /* 0x0000bb006c6c7a20 */ /* 0x000fe20000410000 */
[----:B------:R-:W-:-:S05]  /*bce0*/  LOP3.LUT P2, RZ, R252, 0x4, RZ, 0xc0, !PT ;  /* 0x00000004fcff7812 */ /* 0x000fca000784c0ff */
[----:B------:R4:W-:Y:S01]  /*bcf0*/  MUFU.TANH R107, R83 ;  /* 0x00000053006b7308 */ /* 0x0009e20000002400 */
[----:B------:R-:W-:-:S07]  /*bd00*/  FMUL.FTZ R94, R94, c[0x0][0x2ec] ;  /* 0x0000bb005e5e7a20 */ /* 0x000fce0000410000 */
[----:B------:R-:W-:Y:S01]  /*bd10*/  MUFU.TANH R200, R96 ;  /* 0x0000006000c87308 */ /* 0x000fe20000002400 */
[----:B----4-:R-:W-:Y:S02]  /*bd20*/  FSEL R83, R116, -INF , !P1 ;  /* 0xff80000074537808 */ /* 0x010fe40004800000 */
[----:B-1----:R-:W-:-:S05]  /*bd30*/  FSEL R116, R120, -INF , !P4 ;  /* 0xff80000078747808 */ /* 0x002fca0006000000 */
[----:B------:R1:W-:Y:S01]  /*bd40*/  MUFU.TANH R96, R88 ;  /* 0x0000005800607308 */ /* 0x0003e20000002400 */
[----:B------:R-:W-:Y:S02]  /*bd50*/  ISETP.LT.OR P4, PT, R56, R247, P3 ;  /* 0x000000f73800720c */ /* 0x000fe40001f81670 */
[C---:B------:R-:W-:Y:S02]  /*bd60*/  LOP3.LUT P3, RZ, R252.reuse, 0x8, RZ, 0xc0, !PT ;  /* 0x00000008fcff7812 */ /* 0x040fe4000786c0ff */
[----:B------:R-:W-:Y:S02]  /*bd70*/  LOP3.LUT R252, R252, 0xfffffffe, RZ, 0xc0, !PT ;  /* 0xfffffffefcfc7812 */ /* 0x000fe400078ec0ff */
[----:B------:R-:W-:Y:S01]  /*bd80*/  ISETP.GE.AND P1, PT, R56, R242, PT ;  /* 0x000000f23800720c */ /* 0x000fe20003f26270 */
[----:B------:R-:W-:Y:S01]  /*bd90*/  MUFU.TANH R121, R121 ;  /* 0x0000007900797308 */ /* 0x000fe20000002400 */
[----:B------:R-:W-:Y:S01]  /*bda0*/  FMUL.FTZ R84, R84, c[0x0][0x2ec] ;  /* 0x0000bb0054547a20 */ /* 0x000fe20000410000 */
[----:B------:R-:W-:-:S02]  /*bdb0*/  @P5 LOP3.LUT R252, R252, 0x1, RZ, 0xfc, !PT ;  /* 0x00000001fcfc5812 */ /* 0x000fc400078efcff */
[----:B-1----:R-:W-:-:S04]  /*bdc0*/  FSEL R88, R123, -INF , !P0 ;  /* 0xff8000007b587808 */ /* 0x002fc80004000000 */
[----:B------:R-:W-:Y:S01]  /*bdd0*/  MUFU.TANH R118, R118 ;  /* 0x0000007600767308 */ /* 0x000fe20000002400 */
[C---:B------:R-:W-:Y:S02]  /*bde0*/  ISETP.GE.AND P0, PT, R56.reuse, R240, PT ;  /* 0x000000f03800720c */ /* 0x040fe40003f06270 */
[C---:B------:R-:W-:Y:S02]  /*bdf0*/  ISETP.LT.OR P6, PT, R56.reuse, R243, P1 ;  /* 0x000000f33800720c */ /* 0x040fe40000fc1670 */
[----:B------:R-:W-:-:S03]  /*be00*/  ISETP.LT.OR P5, PT, R56, R241, P0 ;  /* 0x000000f13800720c */ /* 0x000fc600007a1670 */
[----:B------:R1:W3:Y:S01]  /*be10*/  MUFU.TANH R207, R108 ;  /* 0x0000006c00cf7308 */ /* 0x0002e20000002400 */
[----:B------:R-:W-:Y:S01]  /*be20*/  IADD3 R56, R72, 0x9, RZ ;  /* 0x0000000948387810 */ /* 0x000fe20007ffe0ff */
[----:B------:R-:W-:-:S06]  /*be30*/  FMUL.FTZ R74, R74, c[0x0][0x2ec] ;  /* 0x0000bb004a4a7a20 */ /* 0x000fcc0000410000 */
[----:B------:R4:W-:Y:S01]  /*be40*/  MUFU.TANH R202, R94 ;  /* 0x0000005e00ca7308 */ /* 0x0009e20000002400 */
[----:B------:R-:W-:Y:S01]  /*be50*/  FMUL.FTZ R65, R65, c[0x0][0x2ec] ;  /* 0x0000bb0041417a20 */ /* 0x000fe20000410000 */
[----:B------:R-:W-:Y:S01]  /*be60*/  LOP3.LUT P1, RZ, R252, 0x2, RZ, 0xc0, !PT ;  /* 0x00000002fcff7812 */ /* 0x000fe2000782c0ff */
[----:B------:R-:W-:Y:S02]  /*be70*/  FMUL.FTZ R80, R80, c[0x0][0x2ec] ;  /* 0x0000bb0050507a20 */ /* 0x000fe40000410000 */
[----:B-1----:R-:W-:Y:S02]  /*be80*/  FMUL.FTZ R108, R109, c[0x0][0x2ec] ;  /* 0x0000bb006d6c7a20 */ /* 0x002fe40000410000 */
[----:B----4-:R-:W-:Y:S02]  /*be90*/  FMUL.FTZ R94, R95, c[0x0][0x2ec] ;  /* 0x0000bb005f5e7a20 */ /* 0x010fe40000410000 */
[----:B------:R-:W-:Y:S02]  /*bea0*/  FMUL.FTZ R95, R97, c[0x0][0x2ec] ;  /* 0x0000bb00615f7a20 */ /* 0x000fe40000410000 */
[----:B------:R-:W-:-:S02]  /*beb0*/  FMUL.FTZ R97, R99, c[0x0][0x2ec] ;  /* 0x0000bb0063617a20 */ /* 0x000fc40000410000 */
[----:B------:R2:W-:Y:S01]  /*bec0*/  MUFU.TANH R99, R84 ;  /* 0x0000005400637308 */ /* 0x0005e20000002400 */
[----:B------:R-:W-:Y:S02]  /*bed0*/  FMUL.FTZ R109, R111, c[0x0][0x2ec] ;  /* 0x0000bb006f6d7a20 */ /* 0x000fe40000410000 */
[----:B------:R-:W-:-:S05]  /*bee0*/  FMUL.FTZ R111, R115, c[0x0][0x2ec] ;  /* 0x0000bb00736f7a20 */ /* 0x000fca0000410000 */
[----:B------:R1:W-:Y:S01]  /*bef0*/  MUFU.TANH R208, R74 ;  /* 0x0000004a00d07308 */ /* 0x0003e20000002400 */
[----:B--2---:R-:W-:Y:S02]  /*bf00*/  FSEL R84, R117, -INF , !P2 ;  /* 0xff80000075547808 */ /* 0x004fe40005000000 */
[----:B------:R-:W-:-:S05]  /*bf10*/  ISETP.GE.AND P2, PT, R56, R244, PT ;  /* 0x000000f43800720c */ /* 0x000fca0003f46270 */
[----:B------:R2:W-:Y:S01]  /*bf20*/  MUFU.TANH R115, R80 ;  /* 0x0000005000737308 */ /* 0x0005e20000002400 */
[----:B------:R-:W-:Y:S01]  /*bf30*/  ISETP.LT.OR P2, PT, R56, R245, P2 ;  /* 0x000000f53800720c */ /* 0x000fe20001741670 */
[----:B-1----:R-:W-:-:S06]  /*bf40*/  FMUL.FTZ R74, R75, c[0x0][0x2ec] ;  /* 0x0000bb004b4a7a20 */ /* 0x002fcc0000410000 */
[----:B------:R1:W-:Y:S01]  /*bf50*/  MUFU.TANH R75, R65 ;  /* 0x00000041004b7308 */ /* 0x0003e20000002400 */
[----:B---3--:R-:W-:Y:S02]  /*bf60*/  FSEL R207, R207, -INF , !P4 ;  /* 0xff800000cfcf7808 */ /* 0x008fe40006000000 */
[----:B--2---:R-:W-:Y:S02]  /*bf70*/  FSEL R80, R118, -INF , !P1 ;  /* 0xff80000076507808 */ /* 0x004fe40004800000 */
[C---:B------:R-:W-:Y:S02]  /*bf80*/  ISETP.GE.AND P1, PT, R56.reuse, R242, PT ;  /* 0x000000f23800720c */ /* 0x040fe40003f26270 */
[----:B-1----:R-:W-:Y:S02]  /*bf90*/  FSEL R65, R121, -INF , !P3 ;  /* 0xff80000079417808 */ /* 0x002fe40005800000 */
[C---:B------:R-:W-:Y:S01]  /*bfa0*/  ISETP.GE.AND P3, PT, R56.reuse, R246, PT ;  /* 0x000000f63800720c */ /* 0x040fe20003f66270 */
[----:B------:R-:W1:Y:S01]  /*bfb0*/  MUFU.TANH R113, R113 ;  /* 0x0000007100717308 */ /* 0x000e620000002400 */
[----:B------:R-:W-:-:S02]  /*bfc0*/  ISETP.LT.OR P1, PT, R56, R243, P1 ;  /* 0x000000f33800720c */ /* 0x000fc40000f21670 */
[----:B------:R-:W-:Y:S02]  /*bfd0*/  ISETP.LT.OR P4, PT, R56, R247, P3 ;  /* 0x000000f73800720c */ /* 0x000fe40001f81670 */
[C---:B------:R-:W-:Y:S02]  /*bfe0*/  LOP3.LUT P3, RZ, R252.reuse, 0x1, RZ, 0xc0, !PT ;  /* 0x00000001fcff7812 */ /* 0x040fe4000786c0ff */
[----:B------:R-:W-:Y:S01]  /*bff0*/  LOP3.LUT R252, R252, 0xfffffff7, RZ, 0xc0, !PT ;  /* 0xfffffff7fcfc7812 */ /* 0x000fe200078ec0ff */
[----:B------:R-:W-:Y:S01]  /*c000*/  FMUL.FTZ R57, R57, c[0x0][0x2ec] ;  /* 0x0000bb0039397a20 */ /* 0x000fe20000410000 */
[----:B------:R-:W-:Y:S01]  /*c010*/  ISETP.GE.AND P0, PT, R56, R240, PT ;  /* 0x000000f03800720c */ /* 0x000fe20003f06270 */
[----:B------:R-:W-:Y:S01]  /*c020*/  FMUL.FTZ R92, R92, c[0x0][0x2ec] ;  /* 0x0000bb005c5c7a20 */ /* 0x000fe20000410000 */
[----:B------:R-:W-:Y:S01]  /*c030*/  @P2 LOP3.LUT R252, R252, 0x8, RZ, 0xfc, !PT ;  /* 0x00000008fcfc2812 */ /* 0x000fe200078efcff */
[----:B------:R-:W2:Y:S01]  /*c040*/  MUFU.TANH R108, R108 ;  /* 0x0000006c006c7308 */ /* 0x000ea20000002400 */
[----:B------:R-:W-:Y:S01]  /*c050*/  FMUL.FTZ R101, R101, c[0x0][0x2ec] ;  /* 0x0000bb0065657a20 */ /* 0x000fe20000410000 */
[----:B------:R-:W-:Y:S01]  /*c060*/  ISETP.LT.OR P0, PT, R56, R241, P0 ;  /* 0x000000f13800720c */ /* 0x000fe20000701670 */
[----:B------:R-:W-:Y:S01]  /*c070*/  FMUL.FTZ R98, R98, c[0x0][0x2ec] ;  /* 0x0000bb0062627a20 */ /* 0x000fe20000410000 */
[----:B------:R-:W-:Y:S01]  /*c080*/  LOP3.LUT R252, R252, 0xfffffffb, RZ, 0xc0, !PT ;  /* 0xfffffffbfcfc7812 */ /* 0x000fe200078ec0ff */
[----:B------:R-:W-:-:S02]  /*c090*/  FMUL.FTZ R89, R89, c[0x0][0x2ec] ;  /* 0x0000bb0059597a20 */ /* 0x000fc40000410000 */
[----:B------:R-:W-:Y:S01]  /*c0a0*/  FMUL.FTZ R87, R87, c[0x0][0x2ec] ;  /* 0x0000bb0057577a20 */ /* 0x000fe20000410000 */
[----:B------:R3:W-:Y:S01]  /*c0b0*/  MUFU.TANH R123, R57 ;  /* 0x00000039007b7308 */ /* 0x0007e20000002400 */
[----:B------:R-:W-:Y:S02]  /*c0c0*/  FMUL.FTZ R112, R112, c[0x0][0x2ec] ;  /* 0x0000bb0070707a20 */ /* 0x000fe40000410000 */
[----:B------:R-:W-:Y:S02]  /*c0d0*/  FMUL.FTZ R85, R85, c[0x0][0x2ec] ;  /* 0x0000bb0055557a20 */ /* 0x000fe40000410000 */
[----:B------:R-:W-:-:S03]  /*c0e0*/  FMUL.FTZ R76, R76, c[0x0][0x2ec] ;  /* 0x0000bb004c4c7a20 */ /* 0x000fc60000410000 */
[----:B------:R4:W-:Y:S01]  /*c0f0*/  MUFU.TANH R204, R92 ;  /* 0x0000005c00cc7308 */ /* 0x0009e20000002400 */
[----:B------:R-:W-:Y:S01]  /*c100*/  @P1 LOP3.LUT R252, R252, 0x4, RZ, 0xfc, !PT ;  /* 0x00000004fcfc1812 */ /* 0x000fe200078efcff */
[----:B------:R-:W-:Y:S01]  /*c110*/  FMUL.FTZ R66, R66, c[0x0][0x2ec] ;  /* 0x0000bb0042427a20 */ /* 0x000fe20000410000 */
[----:B---3--:R-:W-:-:S05]  /*c120*/  IADD3 R57, R72, 0x10, RZ ;  /* 0x0000001048397810 */ /* 0x008fca0007ffe0ff */
[----:B------:R-:W-:Y:S01]  /*c130*/  MUFU.TANH R201, R101 ;  /* 0x0000006500c97308 */ /* 0x000fe20000002400 */
[----:B------:R-:W-:Y:S01]  /*c140*/  ISETP.GE.AND P2, PT, R57, R244, PT ;  /* 0x000000f43900720c */ /* 0x000fe20003f46270 */
[----:B----4-:R-:W-:-:S06]  /*c150*/  FMUL.FTZ R92, R93, c[0x0][0x2ec] ;  /* 0x0000bb005d5c7a20 */ /* 0x010fcc0000410000 */
[----:B------:R-:W-:Y:S01]  /*c160*/  MUFU.TANH R101, R98 ;  /* 0x0000006200657308 */ /* 0x000fe20000002400 */
[----:B------:R-:W-:-:S07]  /*c170*/  LOP3.LUT R252, R252, 0xfffffffd, RZ, 0xc0, !PT ;  /* 0xfffffffdfcfc7812 */ /* 0x000fce00078ec0ff */
[----:B------:R3:W-:Y:S01]  /*c180*/  MUFU.TANH R93, R89 ;  /* 0x00000059005d7308 */ /* 0x0007e20000002400 */
[----:B------:R-:W-:-:S07]  /*c190*/  @P0 LOP3.LUT R252, R252, 0x2, RZ, 0xfc, !PT ;  /* 0x00000002fcfc0812 */ /* 0x000fce00078efcff */
[----:B------:R-:W-:Y:S01]  /*c1a0*/  MUFU.TANH R98, R87 ;  /* 0x0000005700627308 */ /* 0x000fe20000002400 */
[----:B---3--:R-:W-:-:S07]  /*c1b0*/  FMUL.FTZ R89, R90, c[0x0][0x2ec] ;  /* 0x0000bb005a597a20 */ /* 0x008fce0000410000 */
[----:B------:R3:W-:Y:S01]  /*c1c0*/  MUFU.TANH R87, R76 ;  /* 0x0000004c00577308 */ /* 0x0007e20000002400 */
[----:B------:R-:W-:-:S07]  /*c1d0*/  FMUL.FTZ R90, R91, c[0x0][0x2ec] ;  /* 0x0000bb005b5a7a20 */ /* 0x000fce0000410000 */
[----:B------:R1:W-:Y:S01]  /*c1e0*/  MUFU.TANH R91, R85 ;  /* 0x00000055005b7308 */ /* 0x0003e20000002400 */
[----:B------:R-:W-:-:S07]  /*c1f0*/  FMUL.FTZ R104, R104, c[0x0][0x2ec] ;  /* 0x0000bb0068687a20 */ /* 0x000fce0000410000 */
[----:B------:R-:W-:Y:S01]  /*c200*/  MUFU.TANH R112, R112 ;  /* 0x0000007000707308 */ /* 0x000fe20000002400 */
[----:B---3--:R-:W-:Y:S02]  /*c210*/  FMUL.FTZ R76, R77, c[0x0][0x2ec] ;  /* 0x0000bb004d4c7a20 */ /* 0x008fe40000410000 */
[----:B------:R-:W-:Y:S01]  /*c220*/  FMUL.FTZ R77, R79, c[0x0][0x2ec] ;  /* 0x0000bb004f4d7a20 */ /* 0x000fe20000410000 */
[----:B-1----:R-:W-:-:S04]  /*c230*/  FSEL R85, R113, -INF , !P5 ;  /* 0xff80000071557808 */ /* 0x002fc80006800000 */
[----:B------:R-:W1:Y:S01]  /*c240*/  MUFU.TANH R110, R110 ;  /* 0x0000006e006e7308 */ /* 0x000e620000002400 */
[----:B------:R-:W-:Y:S01]  /*c250*/  ISETP.LT.OR P5, PT, R57, R245, P2 ;  /* 0x000000f53900720c */ /* 0x000fe200017a1670 */
[----:B------:R-:W-:Y:S01]  /*c260*/  FMUL.FTZ R100, R100, c[0x0][0x2ec] ;  /* 0x0000bb0064647a20 */ /* 0x000fe20000410000 */
[----:B--2---:R-:W-:-:S05]  /*c270*/  FSEL R56, R108, -INF , !P4 ;  /* 0xff8000006c387808 */ /* 0x004fca0006000000 */
[----:B------:R2:W-:Y:S01]  /*c280*/  MUFU.TANH R79, R66 ;  /* 0x00000042004f7308 */ /* 0x0005e20000002400 */
[----:B------:R-:W-:Y:S01]  /*c290*/  FMUL.FTZ R78, R78, c[0x0][0x2ec] ;  /* 0x0000bb004e4e7a20 */ /* 0x000fe20000410000 */
[----:B------:R-:W-:Y:S01]  /*c2a0*/  LOP3.LUT P2, RZ, R252, 0x4, RZ, 0xc0, !PT ;  /* 0x00000004fcff7812 */ /* 0x000fe2000784c0ff */
[----:B------:R-:W-:-:S05]  /*c2b0*/  FMUL.FTZ R62, R62, c[0x0][0x2ec] ;  /* 0x0000bb003e3e7a20 */ /* 0x000fca0000410000 */
[----:B------:R-:W3:Y:S01]  /*c2c0*/  MUFU.TANH R111, R111 ;  /* 0x0000006f006f7308 */ /* 0x000ee20000002400 */
[----:B--2---:R-:W-:Y:S02]  /*c2d0*/  FSEL R66, R119, -INF , !P3 ;  /* 0xff80000077427808 */ /* 0x004fe40005800000 */
[----:B------:R-:W-:-:S05]  /*c2e0*/  ISETP.GE.AND P3, PT, R57, R246, PT ;  /* 0x000000f63900720c */ /* 0x000fca0003f66270 */
[----:B------:R-:W2:Y:S01]  /*c2f0*/  MUFU.TANH R109, R109 ;  /* 0x0000006d006d7308 */ /* 0x000ea20000002400 */
[----:B------:R-:W-:Y:S02]  /*c300*/  ISETP.LT.OR P4, PT, R57, R247, P3 ;  /* 0x000000f73900720c */ /* 0x000fe40001f81670 */
[----:B------:R-:W-:Y:S01]  /*c310*/  LOP3.LUT P3, RZ, R252, 0x8, RZ, 0xc0, !PT ;  /* 0x00000008fcff7812 */ /* 0x000fe2000786c0ff */
[----:B------:R-:W-:Y:S01]  /*c320*/  FMUL.FTZ R60, R60, c[0x0][0x2ec] ;  /* 0x0000bb003c3c7a20 */ /* 0x000fe20000410000 */
[----:B------:R-:W-:-:S03]  /*c330*/  LOP3.LUT R252, R252, 0xfffffffe, RZ, 0xc0, !PT ;  /* 0xfffffffefcfc7812 */ /* 0x000fc600078ec0ff */
[----:B------:R4:W-:Y:S01]  /*c340*/  MUFU.TANH R211, R100 ;  /* 0x0000006400d37308 */ /* 0x0009e20000002400 */
[----:B------:R-:W-:Y:S01]  /*c350*/  FMUL.FTZ R61, R61, c[0x0][0x2ec] ;  /* 0x0000bb003d3d7a20 */ /* 0x000fe20000410000 */
[----:B------:R-:W-:Y:S02]  /*c360*/  ISETP.GE.AND P1, PT, R57, R242, PT ;  /* 0x000000f23900720c */ /* 0x000fe40003f26270 */
[----:B------:R-:W-:-:S04]  /*c370*/  @P5 LOP3.LUT R252, R252, 0x1, RZ, 0xfc, !PT ;  /* 0x00000001fcfc5812 */ /* 0x000fc800078efcff */
[----:B------:R-:W1:Y:S01]  /*c380*/  MUFU.TANH R104, R104 ;  /* 0x0000006800687308 */ /* 0x000e620000002400 */
[----:B------:R-:W-:Y:S01]  /*c390*/  ISETP.GE.AND P0, PT, R57, R240, PT ;  /* 0x000000f03900720c */ /* 0x000fe20003f06270 */
[----:B----4-:R-:W-:-:S06]  /*c3a0*/  FMUL.FTZ R100, R103, c[0x0][0x2ec] ;  /* 0x0000bb0067647a20 */ /* 0x010fcc0000410000 */
[----:B------:R4:W-:Y:S01]  /*c3b0*/  MUFU.TANH R113, R62 ;  /* 0x0000003e00717308 */ /* 0x0009e20000002400 */
[----:B------:R-:W-:-:S07]  /*c3c0*/  FMUL.FTZ R67, R67, c[0x0][0x2ec] ;  /* 0x0000bb0043437a20 */ /* 0x000fce0000410000 */
[----:B------:R1:W-:Y:S01]  /*c3d0*/  MUFU.TANH R103, R78 ;  /* 0x0000004e00677308 */ /* 0x0003e20000002400 */
[----:B------:R-:W-:Y:S02]  /*c3e0*/  ISETP.LT.OR P5, PT, R57, R241, P0 ;  /* 0x000000f13900720c */ /* 0x000fe400007a1670 */
[----:B----4-:R-:W-:-:S05]  /*c3f0*/  IADD3 R62, R72, 0x11, RZ ;  /* 0x00000011483e7810 */ /* 0x010fca0007ffe0ff */
[----:B------:R4:W-:Y:S01]  /*c400*/  MUFU.TANH R117, R61 ;  /* 0x0000003d00757308 */ /* 0x0009e20000002400 */
[----:B-1----:R-:W-:-:S07]  /*c410*/  FMUL.FTZ R78, R81, c[0x0][0x2ec] ;  /* 0x0000bb00514e7a20 */ /* 0x002fce0000410000 */
[----:B------:R1:W-:Y:S01]  /*c420*/  MUFU.TANH R81, R60 ;  /* 0x0000003c00517308 */ /* 0x0003e20000002400 */
[----:B----4-:R-:W-:Y:S02]  /*c430*/  FSEL R61, R110, -INF , !P2 ;  /* 0xff8000006e3d7808 */ /* 0x010fe40005000000 */
[----:B------:R-:W-:Y:S02]  /*c440*/  ISETP.GE.AND P2, PT, R62, R244, PT ;  /* 0x000000f43e00720c */ /* 0x000fe40003f46270 */
[----:B-1----:R-:W-:Y:S02]  /*c450*/  FSEL R60, R112, -INF , !P6 ;  /* 0xff800000703c7808 */ /* 0x002fe40007000000 */
[----:B------:R-:W-:Y:S02]  /*c460*/  ISETP.LT.OR P6, PT, R57, R243, P1 ;  /* 0x000000f33900720c */ /* 0x000fe40000fc1670 */
[----:B------:R-:W-:Y:S01]  /*c470*/  LOP3.LUT P1, RZ, R252, 0x2, RZ, 0xc0, !PT ;  /* 0x00000002fcff7812 */ /* 0x000fe2000782c0ff */
[----:B------:R2:W-:Y:S01]  /*c480*/  MUFU.TANH R206, R67 ;  /* 0x0000004300ce7308 */ /* 0x0005e20000002400 */
[----:B------:R-:W-:-:S02]  /*c490*/  ISETP.LT.OR P2, PT, R62, R245, P2 ;  /* 0x000000f53e00720c */ /* 0x000fc40001741670 */
[----:B---3--:R-:W-:Y:S01]  /*c4a0*/  FSEL R57, R111, -INF , !P1 ;  /* 0xff8000006f397808 */ /* 0x008fe20004800000 */
[----:B------:R-:W-:Y:S01]  /*c4b0*/  FMUL.FTZ R102, R102, c[0x0][0x2ec] ;  /* 0x0000bb0066667a20 */ /* 0x000fe20000410000 */
[----:B------:R-:W-:-:S03]  /*c4c0*/  ISETP.GE.AND P1, PT, R62, R242, PT ;  /* 0x000000f23e00720c */ /* 0x000fc60003f26270 */
[----:B------:R1:W-:Y:S01]  /*c4d0*/  STL [R1+0x28], R57 ;  /* 0x0000283901007387 */ /* 0x0003e20000100800 */
[C---:B------:R-:W-:Y:S01]  /*c4e0*/  ISETP.LT.OR P1, PT, R62.reuse, R243, P1 ;  /* 0x000000f33e00720c */ /* 0x040fe20000f21670 */
[----:B------:R-:W3:Y:S01]  /*c4f0*/  MUFU.TANH R102, R102 ;  /* 0x0000006600667308 */ /* 0x000ee20000002400 */
[----:B--2---:R-:W-:Y:S02]  /*c500*/  FSEL R67, R109, -INF , !P3 ;  /* 0xff8000006d437808 */ /* 0x004fe40005800000 */
[----:B------:R-:W-:-:S05]  /*c510*/  ISETP.GE.AND P3, PT, R62, R246, PT ;  /* 0x000000f63e00720c */ /* 0x000fca0003f66270 */
[----:B------:R-:W2:Y:S01]  /*c520*/  MUFU.TANH R105, R105 ;  /* 0x0000006900697308 */ /* 0x000ea20000002400 */
[----:B------:R-:W-:Y:S01]  /*c530*/  ISETP.GE.AND P0, PT, R62, R240, PT ;  /* 0x000000f03e00720c */ /* 0x000fe20003f06270 */
[----:B------:R-:W-:-:S03]  /*c540*/  FMUL.FTZ R53, R53, c[0x0][0x2ec] ;  /* 0x0000bb0035357a20 */ /* 0x000fc60000410000 */
[----:B------:R-:W-:Y:S02]  /*c550*/  ISETP.LT.OR P0, PT, R62, R241, P0 ;  /* 0x000000f13e00720c */ /* 0x000fe40000701670 */
[----:B-1----:R-:W-:Y:S02]  /*c560*/  FSEL R57, R104, -INF , !P4 ;  /* 0xff80000068397808 */ /* 0x002fe40006000000 */
[----:B------:R-:W-:Y:S02]  /*c570*/  ISETP.LT.OR P4, PT, R62, R247, P3 ;  /* 0x000000f73e00720c */ /* 0x000fe40001f81670 */
[C---:B------:R-:W-:Y:S02]  /*c580*/  LOP3.LUT P3, RZ, R252.reuse, 0x1, RZ, 0xc0, !PT ;  /* 0x00000001fcff7812 */ /* 0x040fe4000786c0ff */
[----:B------:R-:W-:Y:S01]  /*c590*/  LOP3.LUT R252, R252, 0xfffffff7, RZ, 0xc0, !PT ;  /* 0xfffffff7fcfc7812 */ /* 0x000fe200078ec0ff */
[----:B------:R1:W-:Y:S03]  /*c5a0*/  MUFU.TANH R62, R53 ;  /* 0x00000035003e7308 */ /* 0x0003e60000002400 */
[----:B------:R-:W-:Y:S01]  /*c5b0*/  @P2 LOP3.LUT R252, R252, 0x8, RZ, 0xfc, !PT ;  /* 0x00000008fcfc2812 */ /* 0x000fe200078efcff */
[----:B------:R-:W-:-:S03]  /*c5c0*/  FMUL.FTZ R63, R63, c[0x0][0x2ec] ;  /* 0x0000bb003f3f7a20 */ /* 0x000fc60000410000 */
[----:B------:R-:W-:Y:S01]  /*c5d0*/  LOP3.LUT R252, R252, 0xfffffffb, RZ, 0xc0, !PT ;  /* 0xfffffffbfcfc7812 */ /* 0x000fe200078ec0ff */
[----:B------:R-:W-:-:S03]  /*c5e0*/  FMUL.FTZ R52, R52, c[0x0][0x2ec] ;  /* 0x0000bb0034347a20 */ /* 0x000fc60000410000 */
[----:B------:R-:W-:Y:S02]  /*c5f0*/  @P1 LOP3.LUT R252, R252, 0x4, RZ, 0xfc, !PT ;  /* 0x00000004fcfc1812 */ /* 0x000fe400078efcff */
[----:B-1----:R-:W-:Y:S01]  /*c600*/  IADD3 R53, R72, 0x18, RZ ;  /* 0x0000001848357810 */ /* 0x002fe20007ffe0ff */
[----:B------:R-:W-:-:S03]  /*c610*/  IMAD.MOV.U32 R108, RZ, RZ, R79 ;  /* 0x000000ffff6c7224 */ /* 0x000fc600078e004f */
[C---:B------:R-:W-:Y:S01]  /*c620*/  ISETP.GE.AND P2, PT, R53.reuse, R244, PT ;  /* 0x000000f43500720c */ /* 0x040fe20003f46270 */
[----:B------:R-:W-:Y:S01]  /*c630*/  MUFU.TANH R112, R63 ;  /* 0x0000003f00707308 */ /* 0x000fe20000002400 */
[----:B---3--:R-:W-:Y:S02]  /*c640*/  FSEL R79, R102, -INF , !P5 ;  /* 0xff800000664f7808 */ /* 0x008fe40006800000 */
[----:B------:R-:W-:Y:S02]  /*c650*/  LOP3.LUT R252, R252, 0xfffffffd, RZ, 0xc0, !PT ;  /* 0xfffffffdfcfc7812 */ /* 0x000fe400078ec0ff */
[----:B------:R-:W-:-:S03]  /*c660*/  ISETP.LT.OR P5, PT, R53, R245, P2 ;  /* 0x000000f53500720c */ /* 0x000fc600017a1670 */
[----:B------:R2:W-:Y:S01]  /*c670*/  MUFU.TANH R63, R52 ;  /* 0x00000034003f7308 */ /* 0x0005e20000002400 */
[----:B------:R-:W-:Y:S02]  /*c680*/  @P0 LOP3.LUT R252, R252, 0x2, RZ, 0xfc, !PT ;  /* 0x00000002fcfc0812 */ /* 0x000fe400078efcff */
[----:B------:R-:W-:Y:S02]  /*c690*/  FSEL R205, R205, -INF , !P4 ;  /* 0xff800000cdcd7808 */ /* 0x000fe40006000000 */
[----:B------:R-:W-:Y:S02]  /*c6a0*/  LOP3.LUT P2, RZ, R252, 0x4, RZ, 0xc0, !PT ;  /* 0x00000004fcff7812 */ /* 0x000fe4000784c0ff */
[----:B------:R-:W-:Y:S01]  /*c6b0*/  ISETP.GE.AND P1, PT, R53, R242, PT ;  /* 0x000000f23500720c */ /* 0x000fe20003f26270 */
[----:B------:R-:W1:Y:S01]  /*c6c0*/  MUFU.TANH R100, R100 ;  /* 0x0000006400647308 */ /* 0x000e620000002400 */
[----:B--2---:R-:W-:Y:S02]  /*c6d0*/  FSEL R52, R105, -INF , !P3 ;  /* 0xff80000069347808 */ /* 0x004fe40005800000 */
[----:B------:R-:W-:-:S04]  /*c6e0*/  ISETP.GE.AND P3, PT, R53, R246, PT ;  /* 0x000000f63500720c */ /* 0x000fc80003f66270 */
[C---:B------:R-:W-:Y:S02]  /*c6f0*/  ISETP.LT.OR P4, PT, R53.reuse, R247, P3 ;  /* 0x000000f73500720c */ /* 0x040fe40001f81670 */
[C---:B------:R-:W-:Y:S02]  /*c700*/  LOP3.LUT P3, RZ, R252.reuse, 0x8, RZ, 0xc0, !PT ;  /* 0x00000008fcff7812 */ /* 0x040fe4000786c0ff */
[----:B------:R-:W-:Y:S02]  /*c710*/  LOP3.LUT R252, R252, 0xfffffffe, RZ, 0xc0, !PT ;  /* 0xfffffffefcfc7812 */ /* 0x000fe400078ec0ff */
[----:B------:R-:W-:Y:S02]  /*c720*/  ISETP.GE.AND P0, PT, R53, R240, PT ;  /* 0x000000f03500720c */ /* 0x000fe40003f06270 */
[----:B------:R-:W-:Y:S02]  /*c730*/  FSEL R211, R211, -INF , !P6 ;  /* 0xff800000d3d37808 */ /* 0x000fe40007000000 */
[----:B------:R-:W-:-:S02]  /*c740*/  @P5 LOP3.LUT R252, R252, 0x1, RZ, 0xfc, !PT ;  /* 0x00000001fcfc5812 */ /* 0x000fc400078efcff */
[C---:B------:R-:W-:Y:S02]  /*c750*/  ISETP.LT.OR P6, PT, R53.reuse, R243, P1 ;  /* 0x000000f33500720c */ /* 0x040fe40000fc1670 */
[----:B------:R-:W-:Y:S02]  /*c760*/  ISETP.LT.OR P5, PT, R53, R241, P0 ;  /* 0x000000f13500720c */ /* 0x000fe400007a1670 */
[----:B------:R-:W-:Y:S02]  /*c770*/  IADD3 R53, R72, 0x19, RZ ;  /* 0x0000001948357810 */ /* 0x000fe40007ffe0ff */
[----:B------:R-:W-:Y:S02]  /*c780*/  FSEL R201, R201, -INF , !P2 ;  /* 0xff800000c9c97808 */ /* 0x000fe40005000000 */
[----:B------:R-:W-:Y:S02]  /*c790*/  ISETP.GE.AND P2, PT, R53, R244, PT ;  /* 0x000000f43500720c */ /* 0x000fe40003f46270 */
[----:B------:R-:W-:-:S02]  /*c7a0*/  LOP3.LUT P1, RZ, R252, 0x2, RZ, 0xc0, !PT ;  /* 0x00000002fcff7812 */ /* 0x000fc4000782c0ff */
[----:B------:R-:W-:Y:S01]  /*c7b0*/  ISETP.LT.OR P2, PT, R53, R245, P2 ;  /* 0x000000f53500720c */ /* 0x000fe20001741670 */
[----:B------:R-:W-:Y:S01]  /*c7c0*/  IMAD.MOV.U32 R109, RZ, RZ, R81 ;  /* 0x000000ffff6d7224 */ /* 0x000fe200078e0051 */
[----:B------:R-:W-:Y:S02]  /*c7d0*/  FSEL R203, R203, -INF , !P3 ;  /* 0xff800000cbcb7808 */ /* 0x000fe40005800000 */
[C---:B------:R-:W-:Y:S02]  /*c7e0*/  ISETP.GE.AND P3, PT, R53.reuse, R246, PT ;  /* 0x000000f63500720c */ /* 0x040fe40003f66270 */
[----:B-1----:R-:W-:Y:S02]  /*c7f0*/  FSEL R81, R100, -INF , !P1 ;  /* 0xff80000064517808 */ /* 0x002fe40004800000 */
[----:B------:R-:W-:Y:S02]  /*c800*/  ISETP.GE.AND P1, PT, R53, R242, PT ;  /* 0x000000f23500720c */ /* 0x000fe40003f26270 */
[----:B------:R-:W-:-:S02]  /*c810*/  FSEL R204, R204, -INF , !P4 ;  /* 0xff800000cccc7808 */ /* 0x000fc40006000000 */
[C---:B------:R-:W-:Y:S02]  /*c820*/  ISETP.LT.OR P4, PT, R53.reuse, R247, P3 ;  /* 0x000000f73500720c */ /* 0x040fe40001f81670 */
[C---:B------:R-:W-:Y:S02]  /*c830*/  LOP3.LUT P3, RZ, R252.reuse, 0x1, RZ, 0xc0, !PT ;  /* 0x00000001fcff7812 */ /* 0x040fe4000786c0ff */
[C---:B------:R-:W-:Y:S02]  /*c840*/  ISETP.LT.OR P1, PT, R53.reuse, R243, P1 ;  /* 0x000000f33500720c */ /* 0x040fe40000f21670 */
[----:B------:R-:W-:Y:S02]  /*c850*/  LOP3.LUT R252, R252, 0xfffffff7, RZ, 0xc0, !PT ;  /* 0xfffffff7fcfc7812 */ /* 0x000fe400078ec0ff */
[C---:B------:R-:W-:Y:S02]  /*c860*/  ISETP.GE.AND P0, PT, R53.reuse, R240, PT ;  /* 0x000000f03500720c */ /* 0x040fe40003f06270 */
[----:B------:R-:W-:Y:S01]  /*c870*/  @P2 LOP3.LUT R252, R252, 0x8, RZ, 0xfc, !PT ;  /* 0x00000008fcfc2812 */ /* 0x000fe200078efcff */
[----:B------:R-:W1:Y:S01]  /*c880*/  MUFU.TANH R92, R92 ;  /* 0x0000005c005c7308 */ /* 0x000e620000002400 */
[----:B------:R-:W-:-:S02]  /*c890*/  ISETP.LT.OR P0, PT, R53, R241, P0 ;  /* 0x000000f13500720c */ /* 0x000fc40000701670 */
[----:B------:R-:W-:Y:S02]  /*c8a0*/  LOP3.LUT R252, R252, 0xfffffffb, RZ, 0xc0, !PT ;  /* 0xfffffffbfcfc7812 */ /* 0x000fe400078ec0ff */
[----:B------:R-:W-:Y:S01]  /*c8b0*/  IADD3 R53, R72, 0x20, RZ ;  /* 0x0000002048357810 */ /* 0x000fe20007ffe0ff */
[----:B------:R-:W-:Y:S01]  /*c8c0*/  FMUL.FTZ R82, R82, c[0x0][0x2ec] ;  /* 0x0000bb0052527a20 */ /* 0x000fe20000410000 */
[----:B------:R-:W-:Y:S01]  /*c8d0*/  @P1 LOP3.LUT R252, R252, 0x4, RZ, 0xfc, !PT ;  /* 0x00000004fcfc1812 */ /* 0x000fe200078efcff */
[----:B------:R-:W2:Y:S01]  /*c8e0*/  MUFU.TANH R95, R95 ;  /* 0x0000005f005f7308 */ /* 0x000ea20000002400 */
[----:B------:R-:W-:Y:S02]  /*c8f0*/  ISETP.GE.AND P2, PT, R53, R244, PT ;  /* 0x000000f43500720c */ /* 0x000fe40003f46270 */
[----:B------:R-:W-:-:S05]  /*c900*/  LOP3.LUT R252, R252, 0xfffffffd, RZ, 0xc0, !PT ;  /* 0xfffffffdfcfc7812 */ /* 0x000fca00078ec0ff */
[----:B------:R3:W-:Y:S01]  /*c910*/  MUFU.TANH R209, R82 ;  /* 0x0000005200d17308 */ /* 0x0007e20000002400 */
[----:B------:R-:W-:Y:S02]  /*c920*/  FSEL R202, R202, -INF , !P3 ;  /* 0xff800000caca7808 */ /* 0x000fe40005800000 */
[----:B------:R-:W-:Y:S01]  /*c930*/  ISETP.GE.AND P3, PT, R53, R246, PT ;  /* 0x000000f63500720c */ /* 0x000fe20003f66270 */
[----:B------:R-:W-:Y:S01]  /*c940*/  FMUL.FTZ R40, R40, c[0x0][0x2ec] ;  /* 0x0000bb0028287a20 */ /* 0x000fe20000410000 */
[----:B------:R-:W-:-:S03]  /*c950*/  @P0 LOP3.LUT R252, R252, 0x2, RZ, 0xfc, !PT ;  /* 0x00000002fcfc0812 */ /* 0x000fc600078efcff */
[----:B------:R-:W4:Y:S01]  /*c960*/  MUFU.TANH R94, R94 ;  /* 0x0000005e005e7308 */ /* 0x000f220000002400 */
[----:B-1----:R-:W-:Y:S02]  /*c970*/  FSEL R122, R92, -INF , !P4 ;  /* 0xff8000005c7a7808 */ /* 0x002fe40006000000 */
[----:B---3--:R-:W-:Y:S02]  /*c980*/  FSEL R82, R101, -INF , !P5 ;  /* 0xff80000065527808 */ /* 0x008fe40006800000 */
[----:B------:R-:W-:-:S03]  /*c990*/  ISETP.LT.OR P5, PT, R53, R245, P2 ;  /* 0x000000f53500720c */ /* 0x000fc600017a1670 */
[----:B------:R-:W1:Y:S01]  /*c9a0*/  MUFU.TANH R97, R97 ;  /* 0x0000006100617308 */ /* 0x000e620000002400 */
[C---:B------:R-:W-:Y:S02]  /*c9b0*/  ISETP.LT.OR P4, PT, R53.reuse, R247, P3 ;  /* 0x000000f73500720c */ /* 0x040fe40001f81670 */
[C---:B------:R-:W-:Y:S02]  /*c9c0*/  LOP3.LUT P3, RZ, R252.reuse, 0x8, RZ, 0xc0, !PT ;  /* 0x00000008fcff7812 */ /* 0x040fe4000786c0ff */
[C---:B------:R-:W-:Y:S02]  /*c9d0*/  LOP3.LUT P2, RZ, R252.reuse, 0x4, RZ, 0xc0, !PT ;  /* 0x00000004fcff7812 */ /* 0x040fe4000784c0ff */
[----:B------:R-:W-:Y:S01]  /*c9e0*/  LOP3.LUT R252, R252, 0xfffffffe, RZ, 0xc0, !PT ;  /* 0xfffffffefcfc7812 */ /* 0x000fe200078ec0ff */
[----:B------:R3:W-:Y:S01]  /*c9f0*/  MUFU.TANH R104, R40 ;  /* 0x0000002800687308 */ /* 0x0007e20000002400 */
[----:B------:R-:W-:Y:S02]  /*ca00*/  ISETP.GE.AND P1, PT, R53, R242, PT ;  /* 0x000000f23500720c */ /* 0x000fe40003f26270 */
[----:B--2---:R-:W-:-:S02]  /*ca10*/  FSEL R120, R95, -INF , !P2 ;  /* 0xff8000005f787808 */ /* 0x004fc40005000000 */
[----:B------:R-:W-:Y:S02]  /*ca20*/  @P5 LOP3.LUT R252, R252, 0x1, RZ, 0xfc, !PT ;  /* 0x00000001fcfc5812 */ /* 0x000fe400078efcff */
[----:B------:R-:W-:Y:S02]  /*ca30*/  FSEL R200, R200, -INF , !P6 ;  /* 0xff800000c8c87808 */ /* 0x000fe40007000000 */
[----:B------:R-:W-:Y:S02]  /*ca40*/  ISETP.LT.OR P6, PT, R53, R243, P1 ;  /* 0x000000f33500720c */ /* 0x000fe40000fc1670 */
[----:B---3--:R-:W-:-:S04]  /*ca50*/  IADD3 R40, R72, 0x21, RZ ;  /* 0x0000002148287810 */ /* 0x008fc80007ffe0ff */
[----:B------:R-:W-:Y:S02]  /*ca60*/  ISETP.GE.AND P2, PT, R40, R244, PT ;  /* 0x000000f42800720c */ /* 0x000fe40003f46270 */
[----:B------:R-:W-:Y:S02]  /*ca70*/  LOP3.LUT P1, RZ, R252, 0x2, RZ, 0xc0, !PT ;  /* 0x00000002fcff7812 */ /* 0x000fe4000782c0ff */
[----:B------:R-:W-:Y:S01]  /*ca80*/  ISETP.LT.OR P2, PT, R40, R245, P2 ;  /* 0x000000f52800720c */ /* 0x000fe20001741670 */
[----:B------:R-:W-:Y:S01]  /*ca90*/  IMAD.MOV.U32 R110, RZ, RZ, R86 ;  /* 0x000000ffff6e7224 */ /* 0x000fe200078e0056 */
[----:B----4-:R-:W-:Y:S02]  /*caa0*/  FSEL R121, R94, -INF , !P3 ;  /* 0xff8000005e797808 */ /* 0x010fe40005800000 */
[----:B------:R-:W-:Y:S02]  /*cab0*/  ISETP.GE.AND P3, PT, R40, R246, PT ;  /* 0x000000f62800720c */ /* 0x000fe40003f66270 */
[----:B-1----:R-:W-:-:S02]  /*cac0*/  FSEL R86, R97, -INF , !P1 ;  /* 0xff80000061567808 */ /* 0x002fc40004800000 */
[----:B------:R-:W-:Y:S01]  /*cad0*/  ISETP.GE.AND P1, PT, R40, R242, PT ;  /* 0x000000f22800720c */ /* 0x000fe20003f26270 */
[----:B------:R-:W1:Y:S01]  /*cae0*/  MUFU.TANH R89, R89 ;  /* 0x0000005900597308 */ /* 0x000e620000002400 */
[----:B------:R-:W-:Y:S02]  /*caf0*/  FSEL R96, R96, -INF , !P4 ;  /* 0xff80000060607808 */ /* 0x000fe40006000000 */
[----:B------:R-:W-:Y:S02]  /*cb00*/  ISETP.GE.AND P0, PT, R53, R240, PT ;  /* 0x000000f03500720c */ /* 0x000fe40003f06270 */
[----:B------:R-:W-:Y:S02]  /*cb10*/  ISETP.LT.OR P4, PT, R40, R247, P3 ;  /* 0x000000f72800720c */ /* 0x000fe40001f81670 */
[----:B------:R-:W-:Y:S02]  /*cb20*/  LOP3.LUT P3, RZ, R252, 0x1, RZ, 0xc0, !PT ;  /* 0x00000001fcff7812 */ /* 0x000fe4000786c0ff */
[----:B------:R-:W-:Y:S01]  /*cb30*/  ISETP.LT.OR P1, PT, R40, R243, P1 ;  /* 0x000000f32800720c */ /* 0x000fe20000f21670 */
[----:B------:R-:W-:Y:S01]  /*cb40*/  FMUL.FTZ R51, R51, c[0x0][0x2ec] ;  /* 0x0000bb0033337a20 */ /* 0x000fe20000410000 */
[----:B------:R-:W-:Y:S01]  /*cb50*/  LOP3.LUT R252, R252, 0xfffffff7, RZ, 0xc0, !PT ;  /* 0xfffffff7fcfc7812 */ /* 0x000fe200078ec0ff */
[----:B------:R-:W-:Y:S01]  /*cb60*/  FMUL.FTZ R41, R41, c[0x0][0x2ec] ;  /* 0x0000bb0029297a20 */ /* 0x000fe20000410000 */
[----:B------:R-:W-:-:S02]  /*cb70*/  ISETP.LT.OR P5, PT, R53, R241, P0 ;  /* 0x000000f13500720c */ /* 0x000fc400007a1670 */
[----:B------:R-:W-:Y:S02]  /*cb80*/  ISETP.GE.AND P0, PT, R40, R240, PT ;  /* 0x000000f02800720c */ /* 0x000fe40003f06270 */
[----:B------:R-:W-:Y:S01]  /*cb90*/  @P2 LOP3.LUT R252, R252, 0x8, RZ, 0xfc, !PT ;  /* 0x00000008fcfc2812 */ /* 0x000fe200078efcff */
[----:B------:R-:W-:Y:S01]  /*cba0*/  MUFU.TANH R101, R51 ;  /* 0x0000003300657308 */ /* 0x000fe20000002400 */
[----:B------:R-:W-:Y:S02]  /*cbb0*/  ISETP.LT.OR P0, PT, R40, R241, P0 ;  /* 0x000000f12800720c */ /* 0x000fe40000701670 */
[----:B------:R-:W-:-:S05]  /*cbc0*/  LOP3.LUT R252, R252, 0xfffffffb, RZ, 0xc0, !PT ;  /* 0xfffffffbfcfc7812 */ /* 0x000fca00078ec0ff */
[----:B------:R2:W-:Y:S01]  /*cbd0*/  MUFU.TANH R51, R41 ;  /* 0x0000002900337308 */ /* 0x0005e20000002400 */
[----:B------:R-:W-:Y:S02]  /*cbe0*/  @P1 LOP3.LUT R252, R252, 0x4, RZ, 0xfc, !PT ;  /* 0x00000004fcfc1812 */ /* 0x000fe400078efcff */
[----:B-1----:R-:W-:Y:S02]  /*cbf0*/  FSEL R53, R89, -INF , !P3 ;  /* 0xff80000059357808 */ /* 0x002fe40005800000 */
[----:B------:R-:W-:Y:S01]  /*cc00*/  FSEL R89, R114, -INF , !P5 ;  /* 0xff80000072597808 */ /* 0x000fe20006800000 */
[----:B------:R-:W-:Y:S01]  /*cc10*/  FMUL.FTZ R40, R44, c[0x0][0x2ec] ;  /* 0x0000bb002c287a20 */ /* 0x000fe20000410000 */
[----:B------:R-:W-:Y:S02]  /*cc20*/  LOP3.LUT R252, R252, 0xfffffffd, RZ, 0xc0, !PT ;  /* 0xfffffffdfcfc7812 */ /* 0x000fe400078ec0ff */
[----:B--2---:R-:W-:-:S04]  /*cc30*/  IADD3 R41, R72, 0x28, RZ ;  /* 0x0000002848297810 */ /* 0x004fc80007ffe0ff */
[----:B------:R-:W-:Y:S01]  /*cc40*/  ISETP.GE.AND P2, PT, R41, R244, PT ;  /* 0x000000f42900720c */ /* 0x000fe20003f46270 */
[----:B------:R-:W-:-:S03]  /*cc50*/  FMUL.FTZ R42, R42, c[0x0][0x2ec] ;  /* 0x0000bb002a2a7a20 */ /* 0x000fc60000410000 */
[C---:B------:R-:W-:Y:S01]  /*cc60*/  ISETP.LT.OR P5, PT, R41.reuse, R245, P2 ;  /* 0x000000f52900720c */ /* 0x040fe200017a1670 */
[----:B------:R-:W1:Y:S01]  /*cc70*/  MUFU.TANH R90, R90 ;  /* 0x0000005a005a7308 */ /* 0x000e620000002400 */
[----:B------:R-:W-:Y:S02]  /*cc80*/  ISETP.GE.AND P3, PT, R41, R246, PT ;  /* 0x000000f62900720c */ /* 0x000fe40003f66270 */
[----:B------:R-:W-:-:S05]  /*cc90*/  @P0 LOP3.LUT R252, R252, 0x2, RZ, 0xfc, !PT ;  /* 0x00000002fcfc0812 */ /* 0x000fca00078efcff */
[----:B------:R2:W-:Y:S01]  /*cca0*/  MUFU.TANH R114, R40 ;  /* 0x0000002800727308 */ /* 0x0005e20000002400 */
[----:B------:R-:W-:Y:S02]  /*ccb0*/  LOP3.LUT P2, RZ, R252, 0x4, RZ, 0xc0, !PT ;  /* 0x00000004fcff7812 */ /* 0x000fe4000784c0ff */
[----:B------:R-:W-:-:S05]  /*ccc0*/  ISETP.GE.AND P1, PT, R41, R242, PT ;  /* 0x000000f22900720c */ /* 0x000fca0003f26270 */
[----:B------:R3:W-:Y:S01]  /*ccd0*/  MUFU.TANH R95, R42 ;  /* 0x0000002a005f7308 */ /* 0x0007e20000002400 */
[----:B------:R-:W-:Y:S02]  /*cce0*/  FSEL R119, R91, -INF , !P2 ;  /* 0xff8000005b777808 */ /* 0x000fe40005000000 */
[----:B--2---:R-:W-:Y:S02]  /*ccf0*/  FSEL R40, R93, -INF , !P4 ;  /* 0xff8000005d287808 */ /* 0x004fe40006000000 */
[----:B------:R-:W-:Y:S02]  /*cd00*/  ISETP.LT.OR P4, PT, R41, R247, P3 ;  /* 0x000000f72900720c */ /* 0x000fe40001f81670 */
[C---:B------:R-:W-:Y:S02]  /*cd10*/  LOP3.LUT P3, RZ, R252.reuse, 0x8, RZ, 0xc0, !PT ;  /* 0x00000008fcff7812 */ /* 0x040fe4000786c0ff */
[----:B------:R-:W-:Y:S01]  /*cd20*/  LOP3.LUT R252, R252, 0xfffffffe, RZ, 0xc0, !PT ;  /* 0xfffffffefcfc7812 */ /* 0x000fe200078ec0ff */
[----:B---3--:R-:W-:-:S02]  /*cd30*/  FMUL.FTZ R42, R43, c[0x0][0x2ec] ;  /* 0x0000bb002b2a7a20 */ /* 0x008fc40000410000 */
[----:B------:R-:W-:Y:S01]  /*cd40*/  FMUL.FTZ R43, R45, c[0x0][0x2ec] ;  /* 0x0000bb002d2b7a20 */ /* 0x000fe20000410000 */
[----:B------:R-:W-:Y:S02]  /*cd50*/  IADD3 R45, R72, 0x29, RZ ;  /* 0x00000029482d7810 */ /* 0x000fe40007ffe0ff */
[----:B------:R-:W-:Y:S01]  /*cd60*/  @P5 LOP3.LUT R252, R252, 0x1, RZ, 0xfc, !PT ;  /* 0x00000001fcfc5812 */ /* 0x000fe200078efcff */
[----:B------:R-:W-:Y:S01]  /*cd70*/  FMUL.FTZ R54, R54, c[0x0][0x2ec] ;  /* 0x0000bb0036367a20 */ /* 0x000fe20000410000 */
[----:B------:R-:W-:Y:S02]  /*cd80*/  ISETP.GE.AND P0, PT, R41, R240, PT ;  /* 0x000000f02900720c */ /* 0x000fe40003f06270 */
[----:B------:R-:W-:Y:S02]  /*cd90*/  ISETP.GE.AND P2, PT, R45, R244, PT ;  /* 0x000000f42d00720c */ /* 0x000fe40003f46270 */
[----:B------:R-:W-:Y:S02]  /*cda0*/  FSEL R44, R99, -INF , !P6 ;  /* 0xff800000632c7808 */ /* 0x000fe40007000000 */
[----:B------:R-:W-:-:S02]  /*cdb0*/  ISETP.LT.OR P6, PT, R41, R243, P1 ;  /* 0x000000f32900720c */ /* 0x000fc40000fc1670 */
[----:B------:R-:W-:Y:S01]  /*cdc0*/  LOP3.LUT P1, RZ, R252, 0x2, RZ, 0xc0, !PT ;  /* 0x00000002fcff7812 */ /* 0x000fe2000782c0ff */
[----:B------:R1:W-:Y:S01]  /*cdd0*/  MUFU.TANH R111, R54 ;  /* 0x00000036006f7308 */ /* 0x0003e20000002400 */
[----:B------:R-:W-:Y:S01]  /*cde0*/  ISETP.LT.OR P5, PT, R41, R241, P0 ;  /* 0x000000f12900720c */ /* 0x000fe200007a1670 */
[----:B------:R-:W-:Y:S01]  /*cdf0*/  FMUL.FTZ R41, R46, c[0x0][0x2ec] ;  /* 0x0000bb002e297a20 */ /* 0x000fe20000410000 */
[----:B------:R-:W-:-:S05]  /*ce00*/  ISETP.LT.OR P2, PT, R45, R245, P2 ;  /* 0x000000f52d00720c */ /* 0x000fca0001741670 */
[----:B------:R2:W-:Y:S01]  /*ce10*/  MUFU.TANH R99, R41 ;  /* 0x0000002900637308 */ /* 0x0005e20000002400 */
[----:B-1----:R-:W-:Y:S02]  /*ce20*/  FSEL R54, R90, -INF , !P3 ;  /* 0xff8000005a367808 */ /* 0x002fe40005800000 */
[C---:B------:R-:W-:Y:S02]  /*ce30*/  ISETP.GE.AND P3, PT, R45.reuse, R246, PT ;  /* 0x000000f62d00720c */ /* 0x040fe40003f66270 */
[----:B------:R-:W-:Y:S02]  /*ce40*/  FSEL R90, R98, -INF , !P1 ;  /* 0xff800000625a7808 */ /* 0x000fe40004800000 */
[----:B------:R-:W-:Y:S02]  /*ce50*/  ISETP.GE.AND P1, PT, R45, R242, PT ;  /* 0x000000f22d00720c */ /* 0x000fe40003f26270 */
[----:B--2---:R-:W-:Y:S02]  /*ce60*/  FSEL R41, R87, -INF , !P4 ;  /* 0xff80000057297808 */ /* 0x004fe40006000000 */
[----:B------:R-:W-:-:S02]  /*ce70*/  ISETP.LT.OR P4, PT, R45, R247, P3 ;  /* 0x000000f72d00720c */ /* 0x000fc40001f81670 */
[C---:B------:R-:W-:Y:S02]  /*ce80*/  LOP3.LUT P3, RZ, R252.reuse, 0x1, RZ, 0xc0, !PT ;  /* 0x00000001fcff7812 */ /* 0x040fe4000786c0ff */
[C---:B------:R-:W-:Y:S02]  /*ce90*/  ISETP.LT.OR P1, PT, R45.reuse, R243, P1 ;  /* 0x000000f32d00720c */ /* 0x040fe40000f21670 */
[----:B------:R-:W-:Y:S02]  /*cea0*/  LOP3.LUT R252, R252, 0xfffffff7, RZ, 0xc0, !PT ;  /* 0xfffffff7fcfc7812 */ /* 0x000fe400078ec0ff */
[C---:B------:R-:W-:Y:S02]  /*ceb0*/  ISETP.GE.AND P0, PT, R45.reuse, R240, PT ;  /* 0x000000f02d00720c */ /* 0x040fe40003f06270 */
[----:B------:R-:W-:Y:S01]  /*cec0*/  @P2 LOP3.LUT R252, R252, 0x8, RZ, 0xfc, !PT ;  /* 0x00000008fcfc2812 */ /* 0x000fe200078efcff */
[----:B------:R-:W1:Y:S01]  /*ced0*/  MUFU.TANH R76, R76 ;  /* 0x0000004c004c7308 */ /* 0x000e620000002400 */
[----:B------:R-:W-:Y:S01]  /*cee0*/  ISETP.LT.OR P0, PT, R45, R241, P0 ;  /* 0x000000f12d00720c */ /* 0x000fe20000701670 */
[----:B------:R-:W-:Y:S01]  /*cef0*/  FMUL.FTZ R36, R36, c[0x0][0x2ec] ;  /* 0x0000bb0024247a20 */ /* 0x000fe20000410000 */
[----:B------:R-:W-:-:S02]  /*cf00*/  LOP3.LUT R252, R252, 0xfffffffb, RZ, 0xc0, !PT ;  /* 0xfffffffbfcfc7812 */ /* 0x000fc400078ec0ff */
[----:B------:R-:W-:Y:S02]  /*cf10*/  IADD3 R87, R72, 0x30, RZ ;  /* 0x0000003048577810 */ /* 0x000fe40007ffe0ff */
[----:B------:R-:W-:Y:S01]  /*cf20*/  @P1 LOP3.LUT R252, R252, 0x4, RZ, 0xfc, !PT ;  /* 0x00000004fcfc1812 */ /* 0x000fe200078efcff */
[----:B------:R-:W2:Y:S01]  /*cf30*/  MUFU.TANH R78, R78 ;  /* 0x0000004e004e7308 */ /* 0x000ea20000002400 */
[----:B------:R-:W-:Y:S02]  /*cf40*/  ISETP.GE.AND P2, PT, R87, R244, PT ;  /* 0x000000f45700720c */ /* 0x000fe40003f46270 */
[----:B------:R-:W-:-:S05]  /*cf50*/  LOP3.LUT R252, R252, 0xfffffffd, RZ, 0xc0, !PT ;  /* 0xfffffffdfcfc7812 */ /* 0x000fca00078ec0ff */
[----:B------:R3:W-:Y:S01]  /*cf60*/  MUFU.TANH R45, R36 ;  /* 0x00000024002d7308 */ /* 0x0007e20000002400 */
[----:B------:R-:W-:Y:S01]  /*cf70*/  @P0 LOP3.LUT R252, R252, 0x2, RZ, 0xfc, !PT ;  /* 0x00000002fcfc0812 */ /* 0x000fe200078efcff */
[----:B------:R-:W-:Y:S01]  /*cf80*/  FMUL.FTZ R37, R37, c[0x0][0x2ec] ;  /* 0x0000bb0025257a20 */ /* 0x000fe20000410000 */
[----:B-1----:R-:W-:Y:S01]  /*cf90*/  FSEL R76, R76, -INF , !P4 ;  /* 0xff8000004c4c7808 */ /* 0x002fe20006000000 */
[----:B------:R-:W-:-:S04]  /*cfa0*/  FMUL.FTZ R46, R47, c[0x0][0x2ec] ;  /* 0x0000bb002f2e7a20 */ /* 0x000fc80000410000 */
[----:B------:R-:W1:Y:S01]  /*cfb0*/  MUFU.TANH R77, R77 ;  /* 0x0000004d004d7308 */ /* 0x000e620000002400 */
[----:B---3--:R-:W-:Y:S02]  /*cfc0*/  FSEL R36, R103, -INF , !P3 ;  /* 0xff80000067247808 */ /* 0x008fe40005800000 */
[----:B------:R-:W-:Y:S02]  /*cfd0*/  FSEL R103, R209, -INF , !P5 ;  /* 0xff800000d1677808 */ /* 0x000fe40006800000 */
[C---:B------:R-:W-:Y:S02]  /*cfe0*/  ISETP.LT.OR P5, PT, R87.reuse, R245, P2 ;  /* 0x000000f55700720c */ /* 0x040fe400017a1670 */
[C---:B------:R-:W-:Y:S01]  /*cff0*/  ISETP.GE.AND P3, PT, R87.reuse, R246, PT ;  /* 0x000000f65700720c */ /* 0x040fe20003f66270 */
[----:B------:R3:W-:Y:S01]  /*d000*/  MUFU.TANH R47, R37 ;  /* 0x00000025002f7308 */ /* 0x0007e20000002400 */
[----:B------:R-:W-:Y:S02]  /*d010*/  LOP3.LUT P2, RZ, R252, 0x4, RZ, 0xc0, !PT ;  /* 0x00000004fcff7812 */ /* 0x000fe4000784c0ff */
[----:B------:R-:W-:-:S02]  /*d020*/  ISETP.LT.OR P4, PT, R87, R247, P3 ;  /* 0x000000f75700720c */ /* 0x000fc40001f81670 */
[C---:B------:R-:W-:Y:S02]  /*d030*/  LOP3.LUT P3, RZ, R252.reuse, 0x8, RZ, 0xc0, !PT ;  /* 0x00000008fcff7812 */ /* 0x040fe4000786c0ff */
[----:B------:R-:W-:Y:S02]  /*d040*/  LOP3.LUT R252, R252, 0xfffffffe, RZ, 0xc0, !PT ;  /* 0xfffffffefcfc7812 */ /* 0x000fe400078ec0ff */
[----:B------:R-:W-:Y:S02]  /*d050*/  ISETP.GE.AND P1, PT, R87, R242, PT ;  /* 0x000000f25700720c */ /* 0x000fe40003f26270 */
[----:B------:R-:W-:Y:S02]  /*d060*/  @P5 LOP3.LUT R252, R252, 0x1, RZ, 0xfc, !PT ;  /* 0x00000001fcfc5812 */ /* 0x000fe400078efcff */
[----:B--2---:R-:W-:Y:S02]  /*d070*/  FSEL R92, R78, -INF , !P2 ;  /* 0xff8000004e5c7808 */ /* 0x004fe40005000000 */
[----:B---3--:R-:W-:-:S02]  /*d080*/  IADD3 R37, R72, 0x31, RZ ;  /* 0x0000003148257810 */ /* 0x008fc40007ffe0ff */
[----:B------:R-:W-:Y:S02]  /*d090*/  FSEL R118, R115, -INF , !P6 ;  /* 0xff80000073767808 */ /* 0x000fe40007000000 */
[----:B------:R-:W-:Y:S02]  /*d0a0*/  ISETP.GE.AND P2, PT, R37, R244, PT ;  /* 0x000000f42500720c */ /* 0x000fe40003f46270 */
[----:B------:R-:W-:Y:S02]  /*d0b0*/  ISETP.LT.OR P6, PT, R87, R243, P1 ;  /* 0x000000f35700720c */ /* 0x000fe40000fc1670 */
[----:B------:R-:W-:Y:S02]  /*d0c0*/  LOP3.LUT P1, RZ, R252, 0x2, RZ, 0xc0, !PT ;  /* 0x00000002fcff7812 */ /* 0x000fe4000782c0ff */
[----:B------:R-:W-:Y:S02]  /*d0d0*/  ISETP.LT.OR P2, PT, R37, R245, P2 ;  /* 0x000000f52500720c */ /* 0x000fe40001741670 */
[----:B-1----:R-:W-:-:S02]  /*d0e0*/  FSEL R105, R77, -INF , !P3 ;  /* 0xff8000004d697808 */ /* 0x002fc40005800000 */
[----:B------:R-:W-:Y:S02]  /*d0f0*/  ISETP.GE.AND P3, PT, R37, R246, PT ;  /* 0x000000f62500720c */ /* 0x000fe40003f66270 */
[----:B------:R-:W-:Y:S02]  /*d100*/  FSEL R107, R107, -INF , !P1 ;  /* 0xff8000006b6b7808 */ /* 0x000fe40004800000 */
[----:B------:R-:W-:Y:S02]  /*d110*/  ISETP.GE.AND P1, PT, R37, R242, PT ;  /* 0x000000f22500720c */ /* 0x000fe40003f26270 */
[----:B------:R-:W-:Y:S02]  /*d120*/  FSEL R102, R106, -INF , !P4 ;  /* 0xff8000006a667808 */ /* 0x000fe40006000000 */
[----:B------:R-:W-:Y:S02]  /*d130*/  ISETP.GE.AND P0, PT, R87, R240, PT ;  /* 0x000000f05700720c */ /* 0x000fe40003f06270 */
[----:B------:R-:W-:Y:S01]  /*d140*/  ISETP.LT.OR P4, PT, R37, R247, P3 ;  /* 0x000000f72500720c */ /* 0x000fe20001f81670 */
[----:B------:R-:W-:Y:S01]  /*d150*/  FMUL.FTZ R73, R73, c[0x0][0x2ec] ;  /* 0x0000bb0049497a20 */ /* 0x000fe20000410000 */
[----:B------:R-:W-:-:S02]  /*d160*/  LOP3.LUT P3, RZ, R252, 0x1, RZ, 0xc0, !PT ;  /* 0x00000001fcff7812 */ /* 0x000fc4000786c0ff */
[----:B------:R-:W-:Y:S02]  /*d170*/  ISETP.LT.OR P1, PT, R37, R243, P1 ;  /* 0x000000f32500720c */ /* 0x000fe40000f21670 */
[----:B------:R-:W-:Y:S01]  /*d180*/  LOP3.LUT R252, R252, 0xfffffff7, RZ, 0xc0, !PT ;  /* 0xfffffff7fcfc7812 */ /* 0x000fe200078ec0ff */
[----:B------:R-:W-:Y:S01]  /*d190*/  FMUL.FTZ R32, R32, c[0x0][0x2ec] ;  /* 0x0000bb0020207a20 */ /* 0x000fe20000410000 */
[-C--:B------:R-:W-:Y:S02]  /*d1a0*/  ISETP.LT.OR P5, PT, R87, R241.reuse, P0 ;  /* 0x000000f15700720c */ /* 0x080fe400007a1670 */
[C---:B------:R-:W-:Y:S02]  /*d1b0*/  ISETP.GE.AND P0, PT, R37.reuse, R240, PT ;  /* 0x000000f02500720c */ /* 0x040fe40003f06270 */
[----:B------:R-:W-:Y:S01]  /*d1c0*/  @P2 LOP3.LUT R252, R252, 0x8, RZ, 0xfc, !PT ;  /* 0x00000008fcfc2812 */ /* 0x000fe200078efcff */
[----:B------:R-:W1:Y:S01]  /*d1d0*/  MUFU.TANH R73, R73 ;  /* 0x0000004900497308 */ /* 0x000e620000002400 */
[----:B------:R-:W-:-:S02]  /*d1e0*/  ISETP.LT.OR P0, PT, R37, R241, P0 ;  /* 0x000000f12500720c */ /* 0x000fc40000701670 */
[----:B------:R-:W-:-:S05]  /*d1f0*/  LOP3.LUT R252, R252, 0xfffffffb, RZ, 0xc0, !PT ;  /* 0xfffffffbfcfc7812 */ /* 0x000fca00078ec0ff */
[----:B------:R2:W-:Y:S01]  /*d200*/  MUFU.TANH R115, R32 ;  /* 0x0000002000737308 */ /* 0x0005e20000002400 */
[----:B------:R-:W-:Y:S02]  /*d210*/  @P1 LOP3.LUT R252, R252, 0x4, RZ, 0xfc, !PT ;  /* 0x00000004fcfc1812 */ /* 0x000fe400078efcff */
[----:B------:R-:W-:Y:S02]  /*d220*/  FSEL R108, R108, -INF , !P5 ;  /* 0xff8000006c6c7808 */ /* 0x000fe40006800000 */
[----:B------:R-:W-:Y:S02]  /*d230*/  LOP3.LUT R252, R252, 0xfffffffd, RZ, 0xc0, !PT ;  /* 0xfffffffdfcfc7812 */ /* 0x000fe400078ec0ff */
[----:B--2---:R-:W-:-:S04]  /*d240*/  IADD3 R32, R72, 0x38, RZ ;  /* 0x0000003848207810 */ /* 0x004fc80007ffe0ff */
[----:B------:R-:W-:Y:S02]  /*d250*/  ISETP.GE.AND P2, PT, R32, R244, PT ;  /* 0x000000f42000720c */ /* 0x000fe40003f46270 */
[----:B------:R-:W-:Y:S02]  /*d260*/  FSEL R98, R208, -INF , !P3 ;  /* 0xff800000d0627808 */ /* 0x000fe40005800000 */
[C---:B------:R-:W-:Y:S02]  /*d270*/  ISETP.LT.OR P5, PT, R32.reuse, R245, P2 ;  /* 0x000000f52000720c */ /* 0x040fe400017a1670 */
[----:B------:R-:W-:Y:S02]  /*d280*/  ISETP.GE.AND P3, PT, R32, R246, PT ;  /* 0x000000f62000720c */ /* 0x000fe40003f66270 */
[----:B------:R-:W-:Y:S02]  /*d290*/  @P0 LOP3.LUT R252, R252, 0x2, RZ, 0xfc, !PT ;  /* 0x00000002fcfc0812 */ /* 0x000fe400078efcff */
[----:B-1----:R-:W-:-:S02]  /*d2a0*/  FSEL R73, R73, -INF , !P4 ;  /* 0xff80000049497808 */ /* 0x002fc40006000000 */
[----:B------:R-:W-:Y:S01]  /*d2b0*/  ISETP.LT.OR P4, PT, R32, R247, P3 ;  /* 0x000000f72000720c */ /* 0x000fe20001f81670 */
[----:B------:R-:W1:Y:S01]  /*d2c0*/  MUFU.TANH R74, R74 ;  /* 0x0000004a004a7308 */ /* 0x000e620000002400 */
[C---:B------:R-:W-:Y:S02]  /*d2d0*/  LOP3.LUT P3, RZ, R252.reuse, 0x8, RZ, 0xc0, !PT ;  /* 0x00000008fcff7812 */ /* 0x040fe4000786c0ff */
[C---:B------:R-:W-:Y:S02]  /*d2e0*/  LOP3.LUT P2, RZ, R252.reuse, 0x4, RZ, 0xc0, !PT ;  /* 0x00000004fcff7812 */ /* 0x040fe4000784c0ff */
[----:B------:R-:W-:Y:S02]  /*d2f0*/  LOP3.LUT R252, R252, 0xfffffffe, RZ, 0xc0, !PT ;  /* 0xfffffffefcfc7812 */ /* 0x000fe400078ec0ff */
[C---:B------:R-:W-:Y:S02]  /*d300*/  ISETP.GE.AND P1, PT, R32.reuse, R242, PT ;  /* 0x000000f22000720c */ /* 0x040fe40003f26270 */
[----:B------:R-:W-:Y:S01]  /*d310*/  ISETP.GE.AND P0, PT, R32, R240, PT ;  /* 0x000000f02000720c */ /* 0x000fe20003f06270 */
[----:B------:R-:W2:Y:S01]  /*d320*/  MUFU.TANH R210, R210 ;  /* 0x000000d200d27308 */ /* 0x000ea20000002400 */
[----:B------:R-:W-:-:S02]  /*d330*/  FSEL R110, R110, -INF , !P6 ;  /* 0xff8000006e6e7808 */ /* 0x000fc40007000000 */
[----:B------:R-:W-:Y:S02]  /*d340*/  @P5 LOP3.LUT R252, R252, 0x1, RZ, 0xfc, !PT ;  /* 0x00000001fcfc5812 */ /* 0x000fe400078efcff */
[C---:B------:R-:W-:Y:S02]  /*d350*/  ISETP.LT.OR P6, PT, R32.reuse, R243, P1 ;  /* 0x000000f32000720c */ /* 0x040fe40000fc1670 */
[----:B------:R-:W-:Y:S02]  /*d360*/  ISETP.LT.OR P5, PT, R32, R241, P0 ;  /* 0x000000f12000720c */ /* 0x000fe400007a1670 */
[----:B------:R-:W-:Y:S01]  /*d370*/  IADD3 R32, R72, 0x39, RZ ;  /* 0x0000003948207810 */ /* 0x000fe20007ffe0ff */
[----:B------:R-:W-:Y:S01]  /*d380*/  IMAD.MOV.U32 R94, RZ, RZ, R104 ;  /* 0x000000ffff5e7224 */ /* 0x000fe200078e0068 */
[----:B------:R-:W-:Y:S02]  /*d390*/  FSEL R104, R75, -INF , !P2 ;  /* 0xff8000004b687808 */ /* 0x000fe40005000000 */
[----:B------:R-:W-:-:S02]  /*d3a0*/  ISETP.GE.AND P2, PT, R32, R244, PT ;  /* 0x000000f42000720c */ /* 0x000fc40003f46270 */
[----:B------:R-:W-:Y:S02]  /*d3b0*/  LOP3.LUT P1, RZ, R252, 0x2, RZ, 0xc0, !PT ;  /* 0x00000002fcff7812 */ /* 0x000fe4000782c0ff */
[----:B------:R-:W-:Y:S01]  /*d3c0*/  ISETP.LT.OR P2, PT, R32, R245, P2 ;  /* 0x000000f52000720c */ /* 0x000fe20001741670 */
[----:B------:R-:W-:Y:S01]  /*d3d0*/  IMAD.MOV.U32 R93, RZ, RZ, R109 ;  /* 0x000000ffff5d7224 */ /* 0x000fe200078e006d */
[----:B-1----:R-:W-:Y:S02]  /*d3e0*/  FSEL R97, R74, -INF , !P3 ;  /* 0xff8000004a617808 */ /* 0x002fe40005800000 */
[----:B------:R-:W-:Y:S02]  /*d3f0*/  ISETP.GE.AND P3, PT, R32, R246, PT ;  /* 0x000000f62000720c */ /* 0x000fe40003f66270 */
[----:B------:R-:W-:Y:S01]  /*d400*/  FSEL R109, R206, -INF , !P1 ;  /* 0xff800000ce6d7808 */ /* 0x000fe20004800000 */
[----:B------:R-:W-:Y:S01]  /*d410*/  FMUL.FTZ R58, R58, c[0x0][0x2ec] ;  /* 0x0000bb003a3a7a20 */ /* 0x000fe20000410000 */
[----:B------:R-:W-:-:S02]  /*d420*/  ISETP.GE.AND P1, PT, R32, R242, PT ;  /* 0x000000f22000720c */ /* 0x000fc40003f26270 */
[----:B--2---:R-:W-:Y:S02]  /*d430*/  FSEL R100, R210, -INF , !P4 ;  /* 0xff800000d2647808 */ /* 0x004fe40006000000 */
[----:B------:R-:W-:Y:S02]  /*d440*/  ISETP.LT.OR P4, PT, R32, R247, P3 ;  /* 0x000000f72000720c */ /* 0x000fe40001f81670 */
[----:B------:R-:W-:Y:S02]  /*d450*/  LOP3.LUT P3, RZ, R252, 0x1, RZ, 0xc0, !PT ;  /* 0x00000001fcff7812 */ /* 0x000fe4000786c0ff */
[----:B------:R-:W-:Y:S02]  /*d460*/  ISETP.LT.OR P1, PT, R32, R243, P1 ;  /* 0x000000f32000720c */ /* 0x000fe40000f21670 */
[----:B------:R-:W-:Y:S01]  /*d470*/  LOP3.LUT R252, R252, 0xfffffff7, RZ, 0xc0, !PT ;  /* 0xfffffff7fcfc7812 */ /* 0x000fe200078ec0ff */
[----:B------:R-:W1:Y:S01]  /*d480*/  MUFU.TANH R58, R58 ;  /* 0x0000003a003a7308 */ /* 0x000e620000002400 */
[----:B------:R-:W-:Y:S01]  /*d490*/  ISETP.GE.AND P0, PT, R32, R240, PT ;  /* 0x000000f02000720c */ /* 0x000fe20003f06270 */
[----:B------:R-:W-:Y:S01]  /*d4a0*/  FMUL.FTZ R25, R25, c[0x0][0x2ec] ;  /* 0x0000bb0019197a20 */ /* 0x000fe20000410000 */
[----:B------:R-:W-:-:S02]  /*d4b0*/  @P2 LOP3.LUT R252, R252, 0x8, RZ, 0xfc, !PT ;  /* 0x00000008fcfc2812 */ /* 0x000fc400078efcff */
[----:B------:R-:W-:Y:S02]  /*d4c0*/  ISETP.LT.OR P0, PT, R32, R241, P0 ;  /* 0x000000f12000720c */ /* 0x000fe40000701670 */
[----:B------:R-:W-:Y:S01]  /*d4d0*/  LOP3.LUT R252, R252, 0xfffffffb, RZ, 0xc0, !PT ;  /* 0xfffffffbfcfc7812 */ /* 0x000fe200078ec0ff */
[----:B------:R2:W-:Y:S03]  /*d4e0*/  MUFU.TANH R74, R25 ;  /* 0x00000019004a7308 */ /* 0x0005e60000002400 */
[----:B------:R-:W-:Y:S02]  /*d4f0*/  @P1 LOP3.LUT R252, R252, 0x4, RZ, 0xfc, !PT ;  /* 0x00000004fcfc1812 */ /* 0x000fe400078efcff */
[----:B------:R-:W-:Y:S02]  /*d500*/  FSEL R113, R113, -INF , !P5 ;  /* 0xff80000071717808 */ /* 0x000fe40006800000 */
[----:B------:R-:W-:-:S02]  /*d510*/  LOP3.LUT R252, R252, 0xfffffffd, RZ, 0xc0, !PT ;  /* 0xfffffffdfcfc7812 */ /* 0x000fc400078ec0ff */
[----:B--2---:R-:W-:-:S04]  /*d520*/  IADD3 R25, R72, 0x40, RZ ;  /* 0x0000004048197810 */ /* 0x004fc80007ffe0ff */
[----:B------:R-:W-:Y:S01]  /*d530*/  ISETP.GE.AND P2, PT, R25, R244, PT ;  /* 0x000000f41900720c */ /* 0x000fe20003f46270 */
[----:B------:R-:W-:Y:S01]  /*d540*/  FMUL.FTZ R59, R59, c[0x0][0x2ec] ;  /* 0x0000bb003b3b7a20 */ /* 0x000fe20000410000 */
[----:B-1----:R-:W-:Y:S02]  /*d550*/  FSEL R32, R58, -INF , !P3 ;  /* 0xff8000003a207808 */ /* 0x002fe40005800000 */
[C---:B------:R-:W-:Y:S01]  /*d560*/  ISETP.LT.OR P5, PT, R25.reuse, R245, P2 ;  /* 0x000000f51900720c */ /* 0x040fe200017a1670 */
[----:B------:R-:W-:Y:S01]  /*d570*/  FMUL.FTZ R24, R24, c[0x0][0x2ec] ;  /* 0x0000bb0018187a20 */ /* 0x000fe20000410000 */
[----:B------:R-:W-:Y:S01]  /*d580*/  ISETP.GE.AND P3, PT, R25, R246, PT ;  /* 0x000000f61900720c */ /* 0x000fe20003f66270 */
[----:B------:R-:W-:Y:S01]  /*d590*/  IMAD.MOV.U32 R87, RZ, RZ, R99 ;  /* 0x000000ffff577224 */ /* 0x000fe200078e0063 */
[----:B------:R-:W-:Y:S01]  /*d5a0*/  @P0 LOP3.LUT R252, R252, 0x2, RZ, 0xfc, !PT ;  /* 0x00000002fcfc0812 */ /* 0x000fe200078efcff */
[----:B------:R1:W-:Y:S01]  /*d5b0*/  MUFU.TANH R206, R24 ;  /* 0x0000001800ce7308 */ /* 0x0003e20000002400 */
[----:B------:R-:W-:-:S02]  /*d5c0*/  FSEL R99, R123, -INF , !P4 ;  /* 0xff8000007b637808 */ /* 0x000fc40006000000 */
[C---:B------:R-:W-:Y:S02]  /*d5d0*/  ISETP.LT.OR P4, PT, R25.reuse, R247, P3 ;  /* 0x000000f71900720c */ /* 0x040fe40001f81670 */
[C---:B------:R-:W-:Y:S02]  /*d5e0*/  LOP3.LUT P3, RZ, R252.reuse, 0x8, RZ, 0xc0, !PT ;  /* 0x00000008fcff7812 */ /* 0x040fe4000786c0ff */
[C---:B------:R-:W-:Y:S01]  /*d5f0*/  LOP3.LUT P2, RZ, R252.reuse, 0x4, RZ, 0xc0, !PT ;  /* 0x00000004fcff7812 */ /* 0x040fe2000784c0ff */
[----:B------:R-:W2:Y:S01]  /*d600*/  MUFU.TANH R59, R59 ;  /* 0x0000003b003b7308 */ /* 0x000ea20000002400 */
[----:B------:R-:W-:Y:S02]  /*d610*/  LOP3.LUT R252, R252, 0xfffffffe, RZ, 0xc0, !PT ;  /* 0xfffffffefcfc7812 */ /* 0x000fe400078ec0ff */
[C---:B------:R-:W-:Y:S02]  /*d620*/  ISETP.GE.AND P1, PT, R25.reuse, R242, PT ;  /* 0x000000f21900720c */ /* 0x040fe40003f26270 */
[----:B------:R-:W-:Y:S01]  /*d630*/  ISETP.GE.AND P0, PT, R25, R240, PT ;  /* 0x000000f01900720c */ /* 0x000fe20003f06270 */
[----:B-1----:R-:W-:Y:S01]  /*d640*/  FMUL.FTZ R24, R26, c[0x0][0x2ec] ;  /* 0x0000bb001a187a20 */ /* 0x002fe20000410000 */
[----:B------:R-:W-:Y:S01]  /*d650*/  @P5 LOP3.LUT R252, R252, 0x1, RZ, 0xfc, !PT ;  /* 0x00000001fcfc5812 */ /* 0x000fe200078efcff */
[----:B------:R-:W-:-:S02]  /*d660*/  FMUL.FTZ R28, R28, c[0x0][0x2ec] ;  /* 0x0000bb001c1c7a20 */ /* 0x000fc40000410000 */
[----:B------:R1:W-:Y:S01]  /*d670*/  MUFU.TANH R58, R24 ;  /* 0x00000018003a7308 */ /* 0x0003e20000002400 */
[----:B------:R-:W-:-:S07]  /*d680*/  ISETP.LT.OR P5, PT, R25, R241, P0 ;  /* 0x000000f11900720c */ /* 0x000fce00007a1670 */
[----:B------:R3:W-:Y:S01]  /*d690*/  MUFU.TANH R210, R28 ;  /* 0x0000001c00d27308 */ /* 0x0007e20000002400 */
[----:B-1----:R-:W-:Y:S02]  /*d6a0*/  FSEL R24, R93, -INF , !P6 ;  /* 0xff8000005d187808 */ /* 0x002fe40007000000 */
[----:B------:R-:W-:Y:S02]  /*d6b0*/  ISETP.LT.OR P6, PT, R25, R243, P1 ;  /* 0x000000f31900720c */ /* 0x000fe40000fc1670 */
[----:B------:R-:W-:Y:S02]  /*d6c0*/  IADD3 R25, R72, 0x41, RZ ;  /* 0x0000004148197810 */ /* 0x000fe40007ffe0ff */
[----:B---3--:R-:W-:Y:S02]  /*d6d0*/  FSEL R28, R117, -INF , !P2 ;  /* 0xff800000751c7808 */ /* 0x008fe40005000000 */
[C---:B------:R-:W-:Y:S02]  /*d6e0*/  ISETP.GE.AND P2, PT, R25.reuse, R244, PT ;  /* 0x000000f41900720c */ /* 0x040fe40003f46270 */
[----:B------:R-:W-:Y:S01]  /*d6f0*/  LOP3.LUT P1, RZ, R252, 0x2, RZ, 0xc0, !PT ;  /* 0x00000002fcff7812 */ /* 0x000fe2000782c0ff */
[----:B------:R-:W-:Y:S01]  /*d700*/  IMAD.MOV.U32 R91, RZ, RZ, R95 ;  /* 0x000000ffff5b7224 */ /* 0x000fe200078e005f */
[----:B------:R-:W-:Y:S01]  /*d710*/  ISETP.LT.OR P2, PT, R25, R245, P2 ;  /* 0x000000f51900720c */ /* 0x000fe20001741670 */
[----:B------:R-:W-:Y:S01]  /*d720*/  FMUL.FTZ R50, R50, c[0x0][0x2ec] ;  /* 0x0000bb0032327a20 */ /* 0x000fe20000410000 */
[----:B--2---:R-:W-:-:S02]  /*d730*/  FSEL R95, R59, -INF , !P3 ;  /* 0xff8000003b5f7808 */ /* 0x004fc40005800000 */
[C---:B------:R-:W-:Y:S02]  /*d740*/  ISETP.GE.AND P3, PT, R25.reuse, R246, PT ;  /* 0x000000f61900720c */ /* 0x040fe40003f66270 */
[----:B------:R-:W-:Y:S02]  /*d750*/  FSEL R112, R112, -INF , !P1 ;  /* 0xff80000070707808 */ /* 0x000fe40004800000 */
[----:B------:R-:W-:Y:S02]  /*d760*/  ISETP.GE.AND P1, PT, R25, R242, PT ;  /* 0x000000f21900720c */ /* 0x000fe40003f26270 */
[----:B------:R-:W-:Y:S01]  /*d770*/  FSEL R78, R63, -INF , !P4 ;  /* 0xff8000003f4e7808 */ /* 0x000fe20006000000 */
[----:B------:R-:W1:Y:S01]  /*d780*/  MUFU.TANH R50, R50 ;  /* 0x0000003200327308 */ /* 0x000e620000002400 */
[----:B------:R-:W-:Y:S02]  /*d790*/  ISETP.LT.OR P4, PT, R25, R247, P3 ;  /* 0x000000f71900720c */ /* 0x000fe40001f81670 */
[----:B------:R-:W-:-:S02]  /*d7a0*/  LOP3.LUT P3, RZ, R252, 0x1, RZ, 0xc0, !PT ;  /* 0x00000001fcff7812 */ /* 0x000fc4000786c0ff */
[C---:B------:R-:W-:Y:S02]  /*d7b0*/  ISETP.LT.OR P1, PT, R25.reuse, R243, P1 ;  /* 0x000000f31900720c */ /* 0x040fe40000f21670 */
[----:B------:R-:W-:Y:S01]  /*d7c0*/  LOP3.LUT R252, R252, 0xfffffff7, RZ, 0xc0, !PT ;  /* 0xfffffff7fcfc7812 */ /* 0x000fe200078ec0ff */
[----:B------:R-:W-:Y:S01]  /*d7d0*/  FMUL.FTZ R48, R48, c[0x0][0x2ec] ;  /* 0x0000bb0030307a20 */ /* 0x000fe20000410000 */
[----:B------:R-:W-:Y:S02]  /*d7e0*/  ISETP.GE.AND P0, PT, R25, R240, PT ;  /* 0x000000f01900720c */ /* 0x000fe40003f06270 */
[----:B------:R-:W-:Y:S01]  /*d7f0*/  @P2 LOP3.LUT R252, R252, 0x8, RZ, 0xfc, !PT ;  /* 0x00000008fcfc2812 */ /* 0x000fe200078efcff */
[----:B------:R-:W-:Y:S01]  /*d800*/  FMUL.FTZ R49, R49, c[0x0][0x2ec] ;  /* 0x0000bb0031317a20 */ /* 0x000fe20000410000 */
[----:B------:R-:W-:Y:S01]  /*d810*/  ISETP.LT.OR P0, PT, R25, R241, P0 ;  /* 0x000000f11900720c */ /* 0x000fe20000701670 */
[----:B------:R-:W2:Y:S01]  /*d820*/  MUFU.TANH R48, R48 ;  /* 0x0000003000307308 */ /* 0x000ea20000002400 */
[----:B------:R-:W-:Y:S01]  /*d830*/  LOP3.LUT R252, R252, 0xfffffffb, RZ, 0xc0, !PT ;  /* 0xfffffffbfcfc7812 */ /* 0x000fe200078ec0ff */
[----:B------:R-:W-:Y:S01]  /*d840*/  FMUL.FTZ R35, R35, c[0x0][0x2ec] ;  /* 0x0000bb0023237a20 */ /* 0x000fe20000410000 */
[----:B------:R-:W-:-:S02]  /*d850*/  IADD3 R25, R72, 0x48, RZ ;  /* 0x0000004848197810 */ /* 0x000fc40007ffe0ff */
[----:B------:R-:W-:Y:S02]  /*d860*/  @P1 LOP3.LUT R252, R252, 0x4, RZ, 0xfc, !PT ;  /* 0x00000004fcfc1812 */ /* 0x000fe400078efcff */
[----:B------:R-:W-:Y:S01]  /*d870*/  ISETP.GE.AND P2, PT, R25, R244, PT ;  /* 0x000000f41900720c */ /* 0x000fe20003f46270 */
[----:B------:R-:W3:Y:S01]  /*d880*/  MUFU.TANH R49, R49 ;  /* 0x0000003100317308 */ /* 0x000ee20000002400 */
[----:B------:R-:W-:Y:S01]  /*d890*/  FMUL.FTZ R55, R55, c[0x0][0x2ec] ;  /* 0x0000bb0037377a20 */ /* 0x000fe20000410000 */
[----:B------:R-:W-:-:S06]  /*d8a0*/  LOP3.LUT R252, R252, 0xfffffffd, RZ, 0xc0, !PT ;  /* 0xfffffffdfcfc7812 */ /* 0x000fcc00078ec0ff */
[----:B------:R4:W-:Y:S01]  /*d8b0*/  MUFU.TANH R208, R35 ;  /* 0x0000002300d07308 */ /* 0x0009e20000002400 */
[----:B------:R-:W-:Y:S01]  /*d8c0*/  @P0 LOP3.LUT R252, R252, 0x2, RZ, 0xfc, !PT ;  /* 0x00000002fcfc0812 */ /* 0x000fe200078efcff */
[----:B------:R-:W-:Y:S01]  /*d8d0*/  IMAD.MOV.U32 R37, RZ, RZ, R94 ;  /* 0x000000ffff257224 */ /* 0x000fe200078e005e */
[----:B------:R-:W-:-:S05]  /*d8e0*/  FSEL R77, R62, -INF , !P4 ;  /* 0xff8000003e4d7808 */ /* 0x000fca0006000000 */
[----:B------:R-:W2:Y:S01]  /*d8f0*/  MUFU.TANH R55, R55 ;  /* 0x0000003700377308 */ /* 0x000ea20000002400 */
[----:B----4-:R-:W-:Y:S02]  /*d900*/  FSEL R35, R111, -INF , !P3 ;  /* 0xff8000006f237808 */ /* 0x010fe40005800000 */
[----:B-1----:R-:W-:Y:S02]  /*d910*/  FSEL R111, R50, -INF , !P5 ;  /* 0xff800000326f7808 */ /* 0x002fe40006800000 */
[C---:B------:R-:W-:Y:S02]  /*d920*/  ISETP.LT.OR P5, PT, R25.reuse, R245, P2 ;  /* 0x000000f51900720c */ /* 0x040fe400017a1670 */
[C---:B------:R-:W-:Y:S02]  /*d930*/  ISETP.GE.AND P3, PT, R25.reuse, R246, PT ;  /* 0x000000f61900720c */ /* 0x040fe40003f66270 */
[----:B--2---:R-:W-:Y:S02]  /*d940*/  FSEL R94, R48, -INF , !P6 ;  /* 0xff800000305e7808 */ /* 0x004fe40007000000 */
[----:B------:R-:W-:Y:S01]  /*d950*/  ISETP.LT.OR P4, PT, R25, R247, P3 ;  /* 0x000000f71900720c */ /* 0x000fe20001f81670 */
[----:B------:R-:W-:Y:S01]  /*d960*/  FMUL.FTZ R48, R21, c[0x0][0x2ec] ;  /* 0x0000bb0015307a20 */ /* 0x000fe20000410000 */
[----:B------:R-:W-:-:S02]  /*d970*/  LOP3.LUT P3, RZ, R252, 0x8, RZ, 0xc0, !PT ;  /* 0x00000008fcff7812 */ /* 0x000fc4000786c0ff */
[C---:B------:R-:W-:Y:S02]  /*d980*/  LOP3.LUT P2, RZ, R252.reuse, 0x4, RZ, 0xc0, !PT ;  /* 0x00000004fcff7812 */ /* 0x040fe4000784c0ff */
[----:B------:R-:W-:Y:S02]  /*d990*/  LOP3.LUT R252, R252, 0xfffffffe, RZ, 0xc0, !PT ;  /* 0xfffffffefcfc7812 */ /* 0x000fe400078ec0ff */
[----:B------:R-:W-:Y:S02]  /*d9a0*/  IADD3 R21, R72, 0x49, RZ ;  /* 0x0000004948157810 */ /* 0x000fe40007ffe0ff */
[----:B------:R-:W-:Y:S02]  /*d9b0*/  ISETP.GE.AND P1, PT, R25, R242, PT ;  /* 0x000000f21900720c */ /* 0x000fe40003f26270 */
[----:B------:R-:W-:Y:S02]  /*d9c0*/  @P5 LOP3.LUT R252, R252, 0x1, RZ, 0xfc, !PT ;  /* 0x00000001fcfc5812 */ /* 0x000fe400078efcff */
[----:B---3--:R-:W-:Y:S01]  /*d9d0*/  FSEL R93, R49, -INF , !P2 ;  /* 0xff800000315d7808 */ /* 0x008fe20005000000 */
[----:B------:R-:W-:Y:S01]  /*d9e0*/  FMUL.FTZ R34, R34, c[0x0][0x2ec] ;  /* 0x0000bb0022227a20 */ /* 0x000fe20000410000 */
[----:B------:R-:W-:Y:S01]  /*d9f0*/  ISETP.GE.AND P2, PT, R21, R244, PT ;  /* 0x000000f41500720c */ /* 0x000fe20003f46270 */
[----:B------:R-:W-:Y:S01]  /*da00*/  FMUL.FTZ R20, R20, c[0x0][0x2ec] ;  /* 0x0000bb0014147a20 */ /* 0x000fe20000410000 */
[----:B------:R-:W-:-:S02]  /*da10*/  ISETP.LT.OR P6, PT, R25, R243, P1 ;  /* 0x000000f31900720c */ /* 0x000fc40000fc1670 */
[----:B------:R-:W-:Y:S01]  /*da20*/  LOP3.LUT P1, RZ, R252, 0x2, RZ, 0xc0, !PT ;  /* 0x00000002fcff7812 */ /* 0x000fe2000782c0ff */
[----:B------:R1:W-:Y:S01]  /*da30*/  MUFU.TANH R209, R34 ;  /* 0x0000002200d17308 */ /* 0x0003e20000002400 */
[----:B------:R-:W-:Y:S02]  /*da40*/  ISETP.LT.OR P2, PT, R21, R245, P2 ;  /* 0x000000f51500720c */ /* 0x000fe40001741670 */
[----:B------:R-:W-:-:S05]  /*da50*/  ISETP.GE.AND P0, PT, R25, R240, PT ;  /* 0x000000f01900720c */ /* 0x000fca0003f06270 */
[----:B------:R2:W-:Y:S01]  /*da60*/  MUFU.TANH R62, R20 ;  /* 0x00000014003e7308 */ /* 0x0005e20000002400 */
[----:B------:R-:W-:Y:S02]  /*da70*/  ISETP.LT.OR P5, PT, R25, R241, P0 ;  /* 0x000000f11900720c */ /* 0x000fe400007a1670 */
[----:B------:R-:W-:Y:S02]  /*da80*/  FSEL R25, R37, -INF , !P4 ;  /* 0xff80000025197808 */ /* 0x000fe40006000000 */
[----:B-1----:R-:W-:Y:S02]  /*da90*/  FSEL R34, R55, -INF , !P3 ;  /* 0xff80000037227808 */ /* 0x002fe40005800000 */
[----:B------:R-:W-:Y:S02]  /*daa0*/  ISETP.GE.AND P3, PT, R21, R246, PT ;  /* 0x000000f61500720c */ /* 0x000fe40003f66270 */
[----:B--2---:R-:W-:Y:S02]  /*dab0*/  FSEL R20, R101, -INF , !P1 ;  /* 0xff80000065147808 */ /* 0x004fe40004800000 */
[----:B------:R-:W-:-:S02]  /*dac0*/  ISETP.GE.AND P1, PT, R21, R242, PT ;  /* 0x000000f21500720c */ /* 0x000fc40003f26270 */
[C---:B------:R-:W-:Y:S02]  /*dad0*/  ISETP.LT.OR P4, PT, R21.reuse, R247, P3 ;  /* 0x000000f71500720c */ /* 0x040fe40001f81670 */
[C---:B------:R-:W-:Y:S02]  /*dae0*/  LOP3.LUT P3, RZ, R252.reuse, 0x1, RZ, 0xc0, !PT ;  /* 0x00000001fcff7812 */ /* 0x040fe4000786c0ff */
[C---:B------:R-:W-:Y:S02]  /*daf0*/  ISETP.LT.OR P1, PT, R21.reuse, R243, P1 ;  /* 0x000000f31500720c */ /* 0x040fe40000f21670 */
[----:B------:R-:W-:Y:S02]  /*db00*/  LOP3.LUT R252, R252, 0xfffffff7, RZ, 0xc0, !PT ;  /* 0xfffffff7fcfc7812 */ /* 0x000fe400078ec0ff */
[----:B------:R-:W-:Y:S02]  /*db10*/  ISETP.GE.AND P0, PT, R21, R240, PT ;  /* 0x000000f01500720c */ /* 0x000fe40003f06270 */
[----:B------:R-:W-:Y:S01]  /*db20*/  @P2 LOP3.LUT R252, R252, 0x8, RZ, 0xfc, !PT ;  /* 0x00000008fcfc2812 */ /* 0x000fe200078efcff */
[----:B------:R-:W-:Y:S01]  /*db30*/  FMUL.FTZ R26, R27, c[0x0][0x2ec] ;  /* 0x0000bb001b1a7a20 */ /* 0x000fe20000410000 */
[----:B------:R-:W-:-:S02]  /*db40*/  ISETP.LT.OR P0, PT, R21, R241, P0 ;  /* 0x000000f11500720c */ /* 0x000fc40000701670 */
[----:B------:R-:W-:Y:S02]  /*db50*/  LOP3.LUT R252, R252, 0xfffffffb, RZ, 0xc0, !PT ;  /* 0xfffffffbfcfc7812 */ /* 0x000fe400078ec0ff */
[----:B------:R-:W-:Y:S01]  /*db60*/  IADD3 R27, R72, 0x50, RZ ;  /* 0x00000050481b7810 */ /* 0x000fe20007ffe0ff */
[----:B------:R-:W1:Y:S01]  /*db70*/  MUFU.TANH R43, R43 ;  /* 0x0000002b002b7308 */ /* 0x000e620000002400 */
[----:B------:R-:W-:Y:S01]  /*db80*/  @P1 LOP3.LUT R252, R252, 0x4, RZ, 0xfc, !PT ;  /* 0x00000004fcfc1812 */ /* 0x000fe200078efcff */
[----:B------:R-:W-:Y:S01]  /*db90*/  FMUL.FTZ R33, R33, c[0x0][0x2ec] ;  /* 0x0000bb0021217a20 */ /* 0x000fe20000410000 */
[----:B------:R-:W-:Y:S02]  /*dba0*/  ISETP.GE.AND P2, PT, R27, R244, PT ;  /* 0x000000f41b00720c */ /* 0x000fe40003f46270 */
[----:B------:R-:W-:Y:S02]  /*dbb0*/  FSEL R21, R87, -INF , !P5 ;  /* 0xff80000057157808 */ /* 0x000fe40006800000 */
[----:B------:R-:W-:Y:S01]  /*dbc0*/  LOP3.LUT R252, R252, 0xfffffffd, RZ, 0xc0, !PT ;  /* 0xfffffffdfcfc7812 */ /* 0x000fe200078ec0ff */
[----:B------:R2:W-:Y:S01]  /*dbd0*/  MUFU.TANH R106, R33 ;  /* 0x00000021006a7308 */ /* 0x0005e20000002400 */
[----:B------:R-:W-:Y:S01]  /*dbe0*/  ISETP.LT.OR P5, PT, R27, R245, P2 ;  /* 0x000000f51b00720c */ /* 0x000fe200017a1670 */
[----:B------:R-:W-:Y:S01]  /*dbf0*/  FMUL.FTZ R22, R22, c[0x0][0x2ec] ;  /* 0x0000bb0016167a20 */ /* 0x000fe20000410000 */
[----:B------:R-:W-:Y:S01]  /*dc00*/  @P0 LOP3.LUT R252, R252, 0x2, RZ, 0xfc, !PT ;  /* 0x00000002fcfc0812 */ /* 0x000fe200078efcff */
[----:B------:R-:W-:Y:S01]  /*dc10*/  FMUL.FTZ R16, R16, c[0x0][0x2ec] ;  /* 0x0000bb0010107a20 */ /* 0x000fe20000410000 */
[----:B------:R-:W-:-:S03]  /*dc20*/  FSEL R75, R51, -INF , !P4 ;  /* 0xff800000334b7808 */ /* 0x000fc60006000000 */
[----:B------:R-:W3:Y:S01]  /*dc30*/  MUFU.TANH R42, R42 ;  /* 0x0000002a002a7308 */ /* 0x000ee20000002400 */
[----:B------:R-:W-:Y:S02]  /*dc40*/  LOP3.LUT P2, RZ, R252, 0x4, RZ, 0xc0, !PT ;  /* 0x00000004fcff7812 */ /* 0x000fe4000784c0ff */
[----:B--2---:R-:W-:Y:S02]  /*dc50*/  FSEL R33, R91, -INF , !P3 ;  /* 0xff8000005b217808 */ /* 0x004fe40005800000 */
[----:B------:R-:W-:-:S03]  /*dc60*/  ISETP.GE.AND P3, PT, R27, R246, PT ;  /* 0x000000f61b00720c */ /* 0x000fc60003f66270 */
[----:B------:R-:W2:Y:S01]  /*dc70*/  MUFU.TANH R46, R46 ;  /* 0x0000002e002e7308 */ /* 0x000ea20000002400 */
[----:B------:R-:W-:Y:S02]  /*dc80*/  ISETP.LT.OR P4, PT, R27, R247, P3 ;  /* 0x000000f71b00720c */ /* 0x000fe40001f81670 */
[----:B------:R-:W-:-:S05]  /*dc90*/  LOP3.LUT P3, RZ, R252, 0x8, RZ, 0xc0, !PT ;  /* 0x00000008fcff7812 */ /* 0x000fca000786c0ff */
[----:B------:R4:W-:Y:S01]  /*dca0*/  MUFU.TANH R55, R22 ;  /* 0x0000001600377308 */ /* 0x0009e20000002400 */
[----:B------:R-:W-:Y:S02]  /*dcb0*/  LOP3.LUT R252, R252, 0xfffffffe, RZ, 0xc0, !PT ;  /* 0xfffffffefcfc7812 */ /* 0x000fe400078ec0ff */
[----:B------:R-:W-:Y:S02]  /*dcc0*/  ISETP.GE.AND P1, PT, R27, R242, PT ;  /* 0x000000f21b00720c */ /* 0x000fe40003f26270 */
[----:B------:R-:W-:Y:S02]  /*dcd0*/  @P5 LOP3.LUT R252, R252, 0x1, RZ, 0xfc, !PT ;  /* 0x00000001fcfc5812 */ /* 0x000fe400078efcff */
[----:B-1----:R-:W-:Y:S02]  /*dce0*/  FSEL R87, R43, -INF , !P2 ;  /* 0xff8000002b577808 */ /* 0x002fe40005000000 */
[----:B------:R-:W-:Y:S01]  /*dcf0*/  FSEL R91, R114, -INF , !P6 ;  /* 0xff800000725b7808 */ /* 0x000fe20007000000 */
[----:B----4-:R-:W-:-:S02]  /*dd00*/  FMUL.FTZ R22, R23, c[0x0][0x2ec] ;  /* 0x0000bb0017167a20 */ /* 0x010fc40000410000 */
[----:B------:R1:W-:Y:S01]  /*dd10*/  MUFU.TANH R23, R16 ;  /* 0x0000001000177308 */ /* 0x0003e20000002400 */
[----:B------:R-:W-:Y:S02]  /*dd20*/  ISETP.LT.OR P6, PT, R27, R243, P1 ;  /* 0x000000f31b00720c */ /* 0x000fe40000fc1670 */
[----:B------:R-:W-:Y:S02]  /*dd30*/  LOP3.LUT P1, RZ, R252, 0x2, RZ, 0xc0, !PT ;  /* 0x00000002fcff7812 */ /* 0x000fe4000782c0ff */
[----:B---3--:R-:W-:Y:S02]  /*dd40*/  FSEL R37, R42, -INF , !P3 ;  /* 0xff8000002a257808 */ /* 0x008fe40005800000 */
[----:B-1----:R-:W-:-:S04]  /*dd50*/  IADD3 R16, R72, 0x51, RZ ;  /* 0x0000005148107810 */ /* 0x002fc80007ffe0ff */
[----:B------:R-:W-:-:S04]  /*dd60*/  ISETP.GE.AND P2, PT, R16, R244, PT ;  /* 0x000000f41000720c */ /* 0x000fc80003f46270 */
[C---:B------:R-:W-:Y:S02]  /*dd70*/  ISETP.LT.OR P2, PT, R16.reuse, R245, P2 ;  /* 0x000000f51000720c */ /* 0x040fe40001741670 */
[----:B------:R-:W-:Y:S02]  /*dd80*/  ISETP.GE.AND P3, PT, R16, R246, PT ;  /* 0x000000f61000720c */ /* 0x000fe40003f66270 */
[----:B--2---:R-:W-:Y:S01]  /*dd90*/  FSEL R123, R46, -INF , !P1 ;  /* 0xff8000002e7b7808 */ /* 0x004fe20004800000 */
[----:B------:R-:W-:Y:S01]  /*dda0*/  FMUL.FTZ R38, R38, c[0x0][0x2ec] ;  /* 0x0000bb0026267a20 */ /* 0x000fe20000410000 */
[----:B------:R-:W-:Y:S02]  /*ddb0*/  ISETP.GE.AND P1, PT, R16, R242, PT ;  /* 0x000000f21000720c */ /* 0x000fe40003f26270 */
[----:B------:R-:W-:Y:S02]  /*ddc0*/  FSEL R45, R45, -INF , !P4 ;  /* 0xff8000002d2d7808 */ /* 0x000fe40006000000 */
[----:B------:R-:W-:-:S02]  /*ddd0*/  ISETP.GE.AND P0, PT, R27, R240, PT ;  /* 0x000000f01b00720c */ /* 0x000fc40003f06270 */
[----:B------:R-:W-:Y:S02]  /*dde0*/  ISETP.LT.OR P4, PT, R16, R247, P3 ;  /* 0x000000f71000720c */ /* 0x000fe40001f81670 */
[----:B------:R-:W-:Y:S02]  /*ddf0*/  LOP3.LUT P3, RZ, R252, 0x1, RZ, 0xc0, !PT ;  /* 0x00000001fcff7812 */ /* 0x000fe4000786c0ff */
[----:B------:R-:W-:Y:S02]  /*de00*/  ISETP.LT.OR P1, PT, R16, R243, P1 ;  /* 0x000000f31000720c */ /* 0x000fe40000f21670 */
[----:B------:R-:W-:Y:S01]  /*de10*/  LOP3.LUT R252, R252, 0xfffffff7, RZ, 0xc0, !PT ;  /* 0xfffffff7fcfc7812 */ /* 0x000fe200078ec0ff */
[----:B------:R-:W1:Y:S01]  /*de20*/  MUFU.TANH R38, R38 ;  /* 0x0000002600267308 */ /* 0x000e620000002400 */
[----:B------:R-:W-:Y:S01]  /*de30*/  ISETP.LT.OR P5, PT, R27, R241, P0 ;  /* 0x000000f11b00720c */ /* 0x000fe200007a1670 */
[----:B------:R-:W-:Y:S01]  /*de40*/  FMUL.FTZ R17, R17, c[0x0][0x2ec] ;  /* 0x0000bb0011117a20 */ /* 0x000fe20000410000 */
[----:B------:R-:W-:-:S02]  /*de50*/  ISETP.GE.AND P0, PT, R16, R240, PT ;  /* 0x000000f01000720c */ /* 0x000fc40003f06270 */
[----:B------:R-:W-:Y:S02]  /*de60*/  @P2 LOP3.LUT R252, R252, 0x8, RZ, 0xfc, !PT ;  /* 0x00000008fcfc2812 */ /* 0x000fe400078efcff */
[----:B------:R-:W-:Y:S01]  /*de70*/  ISETP.LT.OR P0, PT, R16, R241, P0 ;  /* 0x000000f11000720c */ /* 0x000fe20000701670 */
[----:B------:R2:W-:Y:S01]  /*de80*/  MUFU.TANH R49, R17 ;  /* 0x0000001100317308 */ /* 0x0005e20000002400 */
[----:B------:R-:W-:Y:S01]  /*de90*/  LOP3.LUT R252, R252, 0xfffffffb, RZ, 0xc0, !PT ;  /* 0xfffffffbfcfc7812 */ /* 0x000fe200078ec0ff */
[----:B------:R-:W-:-:S03]  /*dea0*/  FMUL.FTZ R8, R8, c[0x0][0x2ec] ;  /* 0x0000bb0008087a20 */ /* 0x000fc60000410000 */
[----:B------:R-:W-:Y:S01]  /*deb0*/  @P1 LOP3.LUT R252, R252, 0x4, RZ, 0xfc, !PT ;  /* 0x00000004fcfc1812 */ /* 0x000fe200078efcff */
[----:B------:R-:W-:Y:S01]  /*dec0*/  FMUL.FTZ R39, R39, c[0x0][0x2ec] ;  /* 0x0000bb0027277a20 */ /* 0x000fe20000410000 */
[----:B------:R-:W-:Y:S02]  /*ded0*/  FSEL R16, R209, -INF , !P5 ;  /* 0xff800000d1107808 */ /* 0x000fe40006800000 */
[----:B--2---:R-:W-:-:S04]  /*dee0*/  IADD3 R17, R72, 0x58, RZ ;  /* 0x0000005848117810 */ /* 0x004fc80007ffe0ff */
[C---:B------:R-:W-:Y:S01]  /*def0*/  ISETP.GE.AND P2, PT, R17.reuse, R244, PT ;  /* 0x000000f41100720c */ /* 0x040fe20003f46270 */
[----:B------:R1:W-:Y:S01]  /*df00*/  MUFU.TANH R46, R8 ;  /* 0x00000008002e7308 */ /* 0x0003e20000002400 */
[----:B------:R-:W-:Y:S02]  /*df10*/  LOP3.LUT R252, R252, 0xfffffffd, RZ, 0xc0, !PT ;  /* 0xfffffffdfcfc7812 */ /* 0x000fe400078ec0ff */
[----:B------:R-:W-:Y:S01]  /*df20*/  ISETP.LT.OR P5, PT, R17, R245, P2 ;  /* 0x000000f51100720c */ /* 0x000fe200017a1670 */
[----:B------:R-:W-:Y:S01]  /*df30*/  FMUL.FTZ R18, R18, c[0x0][0x2ec] ;  /* 0x0000bb0012127a20 */ /* 0x000fe20000410000 */
[----:B------:R-:W-:-:S03]  /*df40*/  @P0 LOP3.LUT R252, R252, 0x2, RZ, 0xfc, !PT ;  /* 0x00000002fcfc0812 */ /* 0x000fc600078efcff */
[----:B------:R-:W2:Y:S01]  /*df50*/  MUFU.TANH R39, R39 ;  /* 0x0000002700277308 */ /* 0x000ea20000002400 */
[----:B------:R-:W-:Y:S01]  /*df60*/  FSEL R27, R47, -INF , !P4 ;  /* 0xff8000002f1b7808 */ /* 0x000fe20006000000 */
[----:B------:R-:W-:Y:S01]  /*df70*/  FMUL.FTZ R30, R30, c[0x0][0x2ec] ;  /* 0x0000bb001e1e7a20 */ /* 0x000fe20000410000 */
[----:B-1----:R-:W-:Y:S02]  /*df80*/  FSEL R8, R38, -INF , !P3 ;  /* 0xff80000026087808 */ /* 0x002fe40005800000 */
[----:B------:R-:W-:-:S03]  /*df90*/  ISETP.GE.AND P3, PT, R17, R246, PT ;  /* 0x000000f61100720c */ /* 0x000fc60003f66270 */
[----:B------:R1:W-:Y:S01]  /*dfa0*/  MUFU.TANH R101, R18 ;  /* 0x0000001200657308 */ /* 0x0003e20000002400 */
[C---:B------:R-:W-:Y:S02]  /*dfb0*/  LOP3.LUT P2, RZ, R252.reuse, 0x4, RZ, 0xc0, !PT ;  /* 0x00000004fcff7812 */ /* 0x040fe4000784c0ff */
[----:B------:R-:W-:Y:S02]  /*dfc0*/  ISETP.LT.OR P4, PT, R17, R247, P3 ;  /* 0x000000f71100720c */ /* 0x000fe40001f81670 */
[C---:B------:R-:W-:Y:S01]  /*dfd0*/  LOP3.LUT P3, RZ, R252.reuse, 0x8, RZ, 0xc0, !PT ;  /* 0x00000008fcff7812 */ /* 0x040fe2000786c0ff */
[----:B------:R-:W-:Y:S01]  /*dfe0*/  FMUL.FTZ R31, R31, c[0x0][0x2ec] ;  /* 0x0000bb001f1f7a20 */ /* 0x000fe20000410000 */
[----:B------:R-:W-:Y:S01]  /*dff0*/  LOP3.LUT R252, R252, 0xfffffffe, RZ, 0xc0, !PT ;  /* 0xfffffffefcfc7812 */ /* 0x000fe200078ec0ff */
[----:B------:R3:W4:Y:S01]  /*e000*/  MUFU.TANH R63, R30 ;  /* 0x0000001e003f7308 */ /* 0x0007220000002400 */
[----:B------:R-:W-:Y:S02]  /*e010*/  ISETP.GE.AND P1, PT, R17, R242, PT ;  /* 0x000000f21100720c */ /* 0x000fe40003f26270 */
[----:B------:R-:W-:-:S02]  /*e020*/  @P5 LOP3.LUT R252, R252, 0x1, RZ, 0xfc, !PT ;  /* 0x00000001fcfc5812 */ /* 0x000fc400078efcff */
[----:B-1----:R-:W-:-:S03]  /*e030*/  IADD3 R18, R72, 0x59, RZ ;  /* 0x0000005948127810 */ /* 0x002fc60007ffe0ff */
[----:B------:R1:W-:Y:S01]  /*e040*/  MUFU.TANH R50, R31 ;  /* 0x0000001f00327308 */ /* 0x0003e20000002400 */
[----:B------:R-:W-:Y:S01]  /*e050*/  FMUL.FTZ R9, R9, c[0x0][0x2ec] ;  /* 0x0000bb0009097a20 */ /* 0x000fe20000410000 */
[----:B------:R-:W-:Y:S02]  /*e060*/  ISETP.GE.AND P0, PT, R17, R240, PT ;  /* 0x000000f01100720c */ /* 0x000fe40003f06270 */
[----:B---3--:R-:W-:Y:S02]  /*e070*/  FSEL R30, R106, -INF , !P2 ;  /* 0xff8000006a1e7808 */ /* 0x008fe40005000000 */
[----:B------:R-:W-:Y:S02]  /*e080*/  ISETP.GE.AND P2, PT, R18, R244, PT ;  /* 0x000000f41200720c */ /* 0x000fe40003f46270 */
[----:B------:R2:W-:Y:S01]  /*e090*/  MUFU.TANH R43, R9 ;  /* 0x00000009002b7308 */ /* 0x0005e20000002400 */
[----:B------:R-:W-:Y:S01]  /*e0a0*/  FMUL.FTZ R10, R10, c[0x0][0x2ec] ;  /* 0x0000bb000a0a7a20 */ /* 0x000fe20000410000 */
[----:B------:R-:W-:-:S02]  /*e0b0*/  ISETP.LT.OR P2, PT, R18, R245, P2 ;  /* 0x000000f51200720c */ /* 0x000fc40001741670 */
[----:B-1----:R-:W-:Y:S02]  /*e0c0*/  FSEL R31, R115, -INF , !P6 ;  /* 0xff800000731f7808 */ /* 0x002fe40007000000 */
[C---:B------:R-:W-:Y:S02]  /*e0d0*/  ISETP.LT.OR P6, PT, R17.reuse, R243, P1 ;  /* 0x000000f31100720c */ /* 0x040fe40000fc1670 */
[----:B------:R-:W-:Y:S02]  /*e0e0*/  LOP3.LUT P1, RZ, R252, 0x2, RZ, 0xc0, !PT ;  /* 0x00000002fcff7812 */ /* 0x000fe4000782c0ff */
[----:B------:R-:W-:Y:S02]  /*e0f0*/  ISETP.LT.OR P5, PT, R17, R241, P0 ;  /* 0x000000f11100720c */ /* 0x000fe400007a1670 */
[----:B------:R-:W-:Y:S02]  /*e100*/  FSEL R17, R208, -INF , !P1 ;  /* 0xff800000d0117808 */ /* 0x000fe40004800000 */
[----:B--2---:R-:W-:-:S02]  /*e110*/  FSEL R9, R39, -INF , !P3 ;  /* 0xff80000027097808 */ /* 0x004fc40005800000 */
[C---:B------:R-:W-:Y:S01]  /*e120*/  ISETP.GE.AND P3, PT, R18.reuse, R246, PT ;  /* 0x000000f61200720c */ /* 0x040fe20003f66270 */
[----:B------:R1:W-:Y:S01]  /*e130*/  MUFU.TANH R47, R10 ;  /* 0x0000000a002f7308 */ /* 0x0003e20000002400 */
[----:B------:R-:W-:-:S04]  /*e140*/  ISETP.GE.AND P1, PT, R18, R242, PT ;  /* 0x000000f21200720c */ /* 0x000fc80003f26270 */
[C---:B------:R-:W-:Y:S01]  /*e150*/  ISETP.LT.OR P1, PT, R18.reuse, R243, P1 ;  /* 0x000000f31200720c */ /* 0x040fe20000f21670 */
[----:B------:R-:W-:Y:S01]  /*e160*/  FMUL.FTZ R11, R11, c[0x0][0x2ec] ;  /* 0x0000bb000b0b7a20 */ /* 0x000fe20000410000 */
[----:B------:R-:W-:Y:S02]  /*e170*/  ISETP.GE.AND P0, PT, R18, R240, PT ;  /* 0x000000f01200720c */ /* 0x000fe40003f06270 */
[----:B-1----:R-:W-:Y:S02]  /*e180*/  FSEL R10, R206, -INF , !P4 ;  /* 0xff800000ce0a7808 */ /* 0x002fe40006000000 */
[----:B------:R-:W-:Y:S02]  /*e190*/  ISETP.LT.OR P4, PT, R18, R247, P3 ;  /* 0x000000f71200720c */ /* 0x000fe40001f81670 */
[C---:B------:R-:W-:Y:S02]  /*e1a0*/  LOP3.LUT P3, RZ, R252.reuse, 0x1, RZ, 0xc0, !PT ;  /* 0x00000001fcff7812 */ /* 0x040fe4000786c0ff */
[----:B------:R-:W-:Y:S01]  /*e1b0*/  LOP3.LUT R252, R252, 0xfffffff7, RZ, 0xc0, !PT ;  /* 0xfffffff7fcfc7812 */ /* 0x000fe200078ec0ff */
[----:B------:R1:W-:Y:S03]  /*e1c0*/  MUFU.TANH R39, R11 ;  /* 0x0000000b00277308 */ /* 0x0003e60000002400 */
[----:B------:R-:W-:-:S02]  /*e1d0*/  @P2 LOP3.LUT R252, R252, 0x8, RZ, 0xfc, !PT ;  /* 0x00000008fcfc2812 */ /* 0x000fc400078efcff */
[----:B------:R-:W-:Y:S02]  /*e1e0*/  ISETP.LT.OR P0, PT, R18, R241, P0 ;  /* 0x000000f11200720c */ /* 0x000fe40000701670 */
[----:B------:R-:W-:Y:S01]  /*e1f0*/  LOP3.LUT R252, R252, 0xfffffffb, RZ, 0xc0, !PT ;  /* 0xfffffffbfcfc7812 */ /* 0x000fe200078ec0ff */
[----:B------:R-:W-:-:S03]  /*e200*/  FMUL.FTZ R29, R29, c[0x0][0x2ec] ;  /* 0x0000bb001d1d7a20 */ /* 0x000fc60000410000 */
[----:B------:R-:W-:Y:S02]  /*e210*/  @P1 LOP3.LUT R252, R252, 0x4, RZ, 0xfc, !PT ;  /* 0x00000004fcfc1812 */ /* 0x000fe400078efcff */
[----:B-1----:R-:W-:-:S04]  /*e220*/  IADD3 R11, R72, 0x60, RZ ;  /* 0x00000060480b7810 */ /* 0x002fc80007ffe0ff */
[----:B------:R-:W-:Y:S02]  /*e230*/  ISETP.GE.AND P2, PT, R11, R244, PT ;  /* 0x000000f40b00720c */ /* 0x000fe40003f46270 */
[----:B----4-:R-:W-:Y:S02]  /*e240*/  FSEL R18, R63, -INF , !P5 ;  /* 0xff8000003f127808 */ /* 0x010fe40006800000 */
[----:B------:R-:W-:Y:S02]  /*e250*/  LOP3.LUT R252, R252, 0xfffffffd, RZ, 0xc0, !PT ;  /* 0xfffffffdfcfc7812 */ /* 0x000fe400078ec0ff */
[C---:B------:R-:W-:Y:S01]  /*e260*/  ISETP.LT.OR P5, PT, R11.reuse, R245, P2 ;  /* 0x000000f50b00720c */ /* 0x040fe200017a1670 */
[----:B------:R1:W2:Y:S01]  /*e270*/  MUFU.TANH R59, R29 ;  /* 0x0000001d003b7308 */ /* 0x0002a20000002400 */
[----:B------:R-:W-:Y:S02]  /*e280*/  FSEL R38, R58, -INF , !P3 ;  /* 0xff8000003a267808 */ /* 0x000fe40005800000 */
[----:B------:R-:W-:-:S02]  /*e290*/  ISETP.GE.AND P3, PT, R11, R246, PT ;  /* 0x000000f60b00720c */ /* 0x000fc40003f66270 */
[----:B------:R-:W-:Y:S02]  /*e2a0*/  @P0 LOP3.LUT R252, R252, 0x2, RZ, 0xfc, !PT ;  /* 0x00000002fcfc0812 */ /* 0x000fe400078efcff */
[----:B------:R-:W-:Y:S02]  /*e2b0*/  FSEL R42, R74, -INF , !P4 ;  /* 0xff8000004a2a7808 */ /* 0x000fe40006000000 */
[----:B------:R-:W-:Y:S01]  /*e2c0*/  ISETP.LT.OR P4, PT, R11, R247, P3 ;  /* 0x000000f70b00720c */ /* 0x000fe20001f81670 */
[----:B------:R-:W3:Y:S01]  /*e2d0*/  MUFU.TANH R26, R26 ;  /* 0x0000001a001a7308 */ /* 0x000ee20000002400 */
[C---:B------:R-:W-:Y:S02]  /*e2e0*/  LOP3.LUT P3, RZ, R252.reuse, 0x8, RZ, 0xc0, !PT ;  /* 0x00000008fcff7812 */ /* 0x040fe4000786c0ff */
[C---:B------:R-:W-:Y:S02]  /*e2f0*/  LOP3.LUT P2, RZ, R252.reuse, 0x4, RZ, 0xc0, !PT ;  /* 0x00000004fcff7812 */ /* 0x040fe4000784c0ff */
[----:B------:R-:W-:-:S02]  /*e300*/  LOP3.LUT R252, R252, 0xfffffffe, RZ, 0xc0, !PT ;  /* 0xfffffffefcfc7812 */ /* 0x000fc400078ec0ff */
[C---:B------:R-:W-:Y:S02]  /*e310*/  ISETP.GE.AND P1, PT, R11.reuse, R242, PT ;  /* 0x000000f20b00720c */ /* 0x040fe40003f26270 */
[C---:B------:R-:W-:Y:S01]  /*e320*/  ISETP.GE.AND P0, PT, R11.reuse, R240, PT ;  /* 0x000000f00b00720c */ /* 0x040fe20003f06270 */
[----:B------:R-:W-:Y:S01]  /*e330*/  FMUL.FTZ R14, R14, c[0x0][0x2ec] ;  /* 0x0000bb000e0e7a20 */ /* 0x000fe20000410000 */
[----:B-1----:R-:W-:Y:S02]  /*e340*/  FSEL R29, R210, -INF , !P6 ;  /* 0xff800000d21d7808 */ /* 0x002fe40007000000 */
[----:B------:R-:W-:Y:S02]  /*e350*/  @P5 LOP3.LUT R252, R252, 0x1, RZ, 0xfc, !PT ;  /* 0x00000001fcfc5812 */ /* 0x000fe400078efcff */
[C---:B------:R-:W-:Y:S02]  /*e360*/  ISETP.LT.OR P6, PT, R11.reuse, R243, P1 ;  /* 0x000000f30b00720c */ /* 0x040fe40000fc1670 */
[----:B------:R-:W-:Y:S01]  /*e370*/  ISETP.LT.OR P5, PT, R11, R241, P0 ;  /* 0x000000f10b00720c */ /* 0x000fe200007a1670 */
[----:B------:R1:W-:Y:S01]  /*e380*/  MUFU.TANH R114, R14 ;  /* 0x0000000e00727308 */ /* 0x0003e20000002400 */
[----:B------:R-:W-:Y:S01]  /*e390*/  IADD3 R11, R72, 0x61, RZ ;  /* 0x00000061480b7810 */ /* 0x000fe20007ffe0ff */
[----:B------:R-:W-:Y:S01]  /*e3a0*/  FMUL.FTZ R15, R15, c[0x0][0x2ec] ;  /* 0x0000bb000f0f7a20 */ /* 0x000fe20000410000 */
[----:B------:R-:W-:Y:S01]  /*e3b0*/  LOP3.LUT P1, RZ, R252, 0x2, RZ, 0xc0, !PT ;  /* 0x00000002fcff7812 */ /* 0x000fe2000782c0ff */
[----:B------:R-:W-:-:S04]  /*e3c0*/  FMUL.FTZ R19, R19, c[0x0][0x2ec] ;  /* 0x0000bb0013137a20 */ /* 0x000fc80000410000 */
[----:B------:R3:W-:Y:S01]  /*e3d0*/  MUFU.TANH R115, R15 ;  /* 0x0000000f00737308 */ /* 0x0007e20000002400 */
[----:B-1----:R-:W-:Y:S01]  /*e3e0*/  FMUL.FTZ R14, R4, c[0x0][0x2ec] ;  /* 0x0000bb00040e7a20 */ /* 0x002fe20000410000 */
[----:B--2---:R-:W-:Y:S02]  /*e3f0*/  FSEL R4, R59, -INF , !P2 ;  /* 0xff8000003b047808 */ /* 0x004fe40005000000 */
[----:B------:R-:W-:-:S04]  /*e400*/  ISETP.GE.AND P2, PT, R11, R244, PT ;  /* 0x000000f40b00720c */ /* 0x000fc80003f46270 */
[----:B------:R1:W-:Y:S01]  /*e410*/  MUFU.TANH R51, R19 ;  /* 0x0000001300337308 */ /* 0x0003e20000002400 */
[C---:B------:R-:W-:Y:S02]  /*e420*/  ISETP.LT.OR P2, PT, R11.reuse, R245, P2 ;  /* 0x000000f50b00720c */ /* 0x040fe40001741670 */
[----:B---3--:R-:W-:Y:S02]  /*e430*/  FSEL R15, R26, -INF , !P3 ;  /* 0xff8000001a0f7808 */ /* 0x008fe40005800000 */
[C---:B------:R-:W-:Y:S02]  /*e440*/  ISETP.GE.AND P3, PT, R11.reuse, R246, PT ;  /* 0x000000f60b00720c */ /* 0x040fe40003f66270 */
[----:B------:R-:W-:Y:S02]  /*e450*/  FSEL R59, R62, -INF , !P4 ;  /* 0xff8000003e3b7808 */ /* 0x000fe40006000000 */
[----:B------:R-:W-:Y:S02]  /*e460*/  ISETP.LT.OR P4, PT, R11, R247, P3 ;  /* 0x000000f70b00720c */ /* 0x000fe40001f81670 */
[----:B-1----:R-:W-:-:S02]  /*e470*/  FSEL R19, R50, -INF , !P1 ;  /* 0xff80000032137808 */ /* 0x002fc40004800000 */
[C---:B------:R-:W-:Y:S02]  /*e480*/  ISETP.GE.AND P1, PT, R11.reuse, R242, PT ;  /* 0x000000f20b00720c */ /* 0x040fe40003f26270 */
[C---:B------:R-:W-:Y:S02]  /*e490*/  LOP3.LUT P3, RZ, R252.reuse, 0x1, RZ, 0xc0, !PT ;  /* 0x00000001fcff7812 */ /* 0x040fe4000786c0ff */
[----:B------:R-:W-:Y:S02]  /*e4a0*/  ISETP.LT.OR P1, PT, R11, R243, P1 ;  /* 0x000000f30b00720c */ /* 0x000fe40000f21670 */
[----:B------:R-:W-:Y:S01]  /*e4b0*/  LOP3.LUT R252, R252, 0xfffffff7, RZ, 0xc0, !PT ;  /* 0xfffffff7fcfc7812 */ /* 0x000fe200078ec0ff */
[----:B------:R-:W-:Y:S01]  /*e4c0*/  FMUL.FTZ R5, R5, c[0x0][0x2ec] ;  /* 0x0000bb0005057a20 */ /* 0x000fe20000410000 */
        /* <DEDUP_REMOVED lines=8> */
[----:B------:R-:W-:Y:S02]  /*e550*/  FSEL R23, R101, -INF , !P5 ;  /* 0xff80000065177808 */ /* 0x000fe40006800000 */
[----:B------:R-:W-:Y:S02]  /*e560*/  LOP3.LUT R252, R252, 0xfffffffd, RZ, 0xc0, !PT ;  /* 0xfffffffdfcfc7812 */ /* 0x000fe400078ec0ff */
[----:B--2---:R-:W-:-:S04]  /*e570*/  IADD3 R5, R72, 0x68, RZ ;  /* 0x0000006848057810 */ /* 0x004fc80007ffe0ff */
[----:B------:R-:W-:Y:S02]  /*e580*/  ISETP.GE.AND P2, PT, R5, R244, PT ;  /* 0x000000f40500720c */ /* 0x000fe40003f46270 */
[----:B------:R-:W-:Y:S02]  /*e590*/  FSEL R55, R55, -INF , !P3 ;  /* 0xff80000037377808 */ /* 0x000fe40005800000 */
[C---:B------:R-:W-:Y:S01]  /*e5a0*/  ISETP.LT.OR P5, PT, R5.reuse, R245, P2 ;  /* 0x000000f50500720c */ /* 0x040fe200017a1670 */
[----:B------:R-:W2:Y:S01]  /*e5b0*/  MUFU.TANH R22, R22 ;  /* 0x0000001600167308 */ /* 0x000ea20000002400 */
[----:B------:R-:W-:Y:S01]  /*e5c0*/  ISETP.GE.AND P3, PT, R5, R246, PT ;  /* 0x000000f60500720c */ /* 0x000fe20003f66270 */
[----:B------:R-:W-:Y:S01]  /*e5d0*/  FMUL.FTZ R7, R7, c[0x0][0x2ec] ;  /* 0x0000bb0007077a20 */ /* 0x000fe20000410000 */
[----:B------:R-:W-:Y:S02]  /*e5e0*/  @P0 LOP3.LUT R252, R252, 0x2, RZ, 0xfc, !PT ;  /* 0x00000002fcfc0812 */ /* 0x000fe400078efcff */
[----:B-1----:R-:W-:-:S02]  /*e5f0*/  FSEL R58, R48, -INF , !P4 ;  /* 0xff800000303a7808 */ /* 0x002fc40006000000 */
[C---:B------:R-:W-:Y:S01]  /*e600*/  ISETP.LT.OR P4, PT, R5.reuse, R247, P3 ;  /* 0x000000f70500720c */ /* 0x040fe20001f81670 */
[----:B------:R1:W-:Y:S01]  /*e610*/  MUFU.TANH R26, R7 ;  /* 0x00000007001a7308 */ /* 0x0003e20000002400 */
[C---:B------:R-:W-:Y:S02]  /*e620*/  LOP3.LUT P3, RZ, R252.reuse, 0x8, RZ, 0xc0, !PT ;  /* 0x00000008fcff7812 */ /* 0x040fe4000786c0ff */
[C---:B------:R-:W-:Y:S02]  /*e630*/  LOP3.LUT P2, RZ, R252.reuse, 0x4, RZ, 0xc0, !PT ;  /* 0x00000004fcff7812 */ /* 0x040fe4000784c0ff */
[----:B------:R-:W-:Y:S02]  /*e640*/  LOP3.LUT R252, R252, 0xfffffffe, RZ, 0xc0, !PT ;  /* 0xfffffffefcfc7812 */ /* 0x000fe400078ec0ff */
[----:B------:R-:W-:Y:S02]  /*e650*/  ISETP.GE.AND P1, PT, R5, R242, PT ;  /* 0x000000f20500720c */ /* 0x000fe40003f26270 */
[----:B------:R-:W-:-:S02]  /*e660*/  @P5 LOP3.LUT R252, R252, 0x1, RZ, 0xfc, !PT ;  /* 0x00000001fcfc5812 */ /* 0x000fc400078efcff */
[----:B------:R-:W-:Y:S02]  /*e670*/  FSEL R62, R49, -INF , !P2 ;  /* 0xff800000313e7808 */ /* 0x000fe40005000000 */
[----:B-1----:R-:W-:Y:S01]  /*e680*/  IADD3 R7, R72, 0x69, RZ ;  /* 0x0000006948077810 */ /* 0x002fe20007ffe0ff */
[----:B------:R-:W-:Y:S01]  /*e690*/  FMUL.FTZ R6, R6, c[0x0][0x2ec] ;  /* 0x0000bb0006067a20 */ /* 0x000fe20000410000 */
[----:B------:R-:W-:Y:S02]  /*e6a0*/  ISETP.LT.OR P6, PT, R5, R243, P1 ;  /* 0x000000f30500720c */ /* 0x000fe40000fc1670 */
[C---:B------:R-:W-:Y:S02]  /*e6b0*/  ISETP.GE.AND P2, PT, R7.reuse, R244, PT ;  /* 0x000000f40700720c */ /* 0x040fe40003f46270 */
[----:B------:R-:W-:Y:S01]  /*e6c0*/  LOP3.LUT P1, RZ, R252, 0x2, RZ, 0xc0, !PT ;  /* 0x00000002fcff7812 */ /* 0x000fe2000782c0ff */
[----:B------:R2:W-:Y:S01]  /*e6d0*/  MUFU.TANH R50, R6 ;  /* 0x0000000600327308 */ /* 0x0005e20000002400 */
[----:B------:R-:W-:-:S02]  /*e6e0*/  ISETP.LT.OR P2, PT, R7, R245, P2 ;  /* 0x000000f50700720c */ /* 0x000fc40001741670 */
[----:B------:R-:W-:-:S04]  /*e6f0*/  ISETP.GE.AND P0, PT, R5, R240, PT ;  /* 0x000000f00500720c */ /* 0x000fc80003f06270 */
[----:B------:R-:W-:Y:S02]  /*e700*/  ISETP.LT.OR P5, PT, R5, R241, P0 ;  /* 0x000000f10500720c */ /* 0x000fe400007a1670 */
[----:B------:R-:W-:Y:S02]  /*e710*/  FSEL R5, R46, -INF , !P4 ;  /* 0xff8000002e057808 */ /* 0x000fe40006000000 */
[----:B--2---:R-:W-:Y:S02]  /*e720*/  FSEL R6, R22, -INF , !P3 ;  /* 0xff80000016067808 */ /* 0x004fe40005800000 */
[----:B------:R-:W-:Y:S02]  /*e730*/  ISETP.GE.AND P3, PT, R7, R246, PT ;  /* 0x000000f60700720c */ /* 0x000fe40003f66270 */
[----:B------:R-:W-:Y:S02]  /*e740*/  FSEL R22, R51, -INF , !P1 ;  /* 0xff80000033167808 */ /* 0x000fe40004800000 */
        /* <DEDUP_REMOVED lines=8> */
[----:B------:R-:W-:Y:S01]  /*e7d0*/  ISETP.LT.OR P0, PT, R7, R241, P0 ;  /* 0x000000f10700720c */ /* 0x000fe20000701670 */
[----:B------:R-:W-:Y:S01]  /*e7e0*/  FMUL.FTZ R12, R12, c[0x0][0x2ec] ;  /* 0x0000bb000c0c7a20 */ /* 0x000fe20000410000 */
[----:B------:R-:W-:-:S02]  /*e7f0*/  LOP3.LUT R252, R252, 0xfffffffb, RZ, 0xc0, !PT ;  /* 0xfffffffbfcfc7812 */ /* 0x000fc400078ec0ff */
[----:B------:R-:W-:Y:S01]  /*e800*/  IADD3 R46, R72, 0x70, RZ ;  /* 0x00000070482e7810 */ /* 0x000fe20007ffe0ff */
[----:B------:R-:W1:Y:S01]  /*e810*/  MUFU.TANH R13, R13 ;  /* 0x0000000d000d7308 */ /* 0x000e620000002400 */
[----:B------:R-:W-:Y:S02]  /*e820*/  @P1 LOP3.LUT R252, R252, 0x4, RZ, 0xfc, !PT ;  /* 0x00000004fcfc1812 */ /* 0x000fe400078efcff */
[----:B------:R-:W-:Y:S02]  /*e830*/  ISETP.GE.AND P2, PT, R46, R244, PT ;  /* 0x000000f42e00720c */ /* 0x000fe40003f46270 */
[----:B------:R-:W-:Y:S02]  /*e840*/  FSEL R114, R114, -INF , !P5 ;  /* 0xff80000072727808 */ /* 0x000fe40006800000 */
[----:B------:R-:W-:Y:S01]  /*e850*/  LOP3.LUT R252, R252, 0xfffffffd, RZ, 0xc0, !PT ;  /* 0xfffffffdfcfc7812 */ /* 0x000fe200078ec0ff */
[----:B------:R-:W2:Y:S01]  /*e860*/  MUFU.TANH R12, R12 ;  /* 0x0000000c000c7308 */ /* 0x000ea20000002400 */
[----:B------:R-:W-:-:S02]  /*e870*/  ISETP.LT.OR P5, PT, R46, R245, P2 ;  /* 0x000000f52e00720c */ /* 0x000fc400017a1670 */
[----:B------:R-:W-:Y:S02]  /*e880*/  FSEL R7, R47, -INF , !P3 ;  /* 0xff8000002f077808 */ /* 0x000fe40005800000 */
[----:B------:R-:W-:Y:S02]  /*e890*/  ISETP.GE.AND P3, PT, R46, R246, PT ;  /* 0x000000f62e00720c */ /* 0x000fe40003f66270 */
[----:B------:R-:W-:Y:S02]  /*e8a0*/  @P0 LOP3.LUT R252, R252, 0x2, RZ, 0xfc, !PT ;  /* 0x00000002fcfc0812 */ /* 0x000fe400078efcff */
[----:B------:R-:W-:Y:S01]  /*e8b0*/  FSEL R43, R43, -INF , !P4 ;  /* 0xff8000002b2b7808 */ /* 0x000fe20006000000 */
[----:B------:R-:W3:Y:S01]  /*e8c0*/  MUFU.TANH R14, R14 ;  /* 0x0000000e000e7308 */ /* 0x000ee20000002400 */
[----:B------:R-:W-:Y:S02]  /*e8d0*/  ISETP.LT.OR P4, PT, R46, R247, P3 ;  /* 0x000000f72e00720c */ /* 0x000fe40001f81670 */
[----:B------:R-:W-:-:S02]  /*e8e0*/  LOP3.LUT P3, RZ, R252, 0x8, RZ, 0xc0, !PT ;  /* 0x00000008fcff7812 */ /* 0x000fc4000786c0ff */
[C---:B------:R-:W-:Y:S02]  /*e8f0*/  LOP3.LUT P2, RZ, R252.reuse, 0x4, RZ, 0xc0, !PT ;  /* 0x00000004fcff7812 */ /* 0x040fe4000784c0ff */
[----:B------:R-:W-:Y:S02]  /*e900*/  LOP3.LUT R252, R252, 0xfffffffe, RZ, 0xc0, !PT ;  /* 0xfffffffefcfc7812 */ /* 0x000fe400078ec0ff */
[----:B------:R-:W-:Y:S02]  /*e910*/  IADD3 R47, R72, 0x71, RZ ;  /* 0x00000071482f7810 */ /* 0x000fe40007ffe0ff */
[----:B------:R-:W-:Y:S02]  /*e920*/  ISETP.GE.AND P1, PT, R46, R242, PT ;  /* 0x000000f22e00720c */ /* 0x000fe40003f26270 */
[----:B------:R-:W-:Y:S02]  /*e930*/  @P5 LOP3.LUT R252, R252, 0x1, RZ, 0xfc, !PT ;  /* 0x00000001fcfc5812 */ /* 0x000fe400078efcff */
[----:B-1----:R-:W-:-:S02]  /*e940*/  FSEL R13, R13, -INF , !P2 ;  /* 0xff8000000d0d7808 */ /* 0x002fc40005000000 */
[C---:B------:R-:W-:Y:S02]  /*e950*/  ISETP.GE.AND P2, PT, R47.reuse, R244, PT ;  /* 0x000000f42f00720c */ /* 0x040fe40003f46270 */
[----:B--2---:R-:W-:Y:S02]  /*e960*/  FSEL R12, R12, -INF , !P6 ;  /* 0xff8000000c0c7808 */ /* 0x004fe40007000000 */
[----:B------:R-:W-:Y:S02]  /*e970*/  ISETP.LT.OR P6, PT, R46, R243, P1 ;  /* 0x000000f32e00720c */ /* 0x000fe40000fc1670 */
[----:B------:R-:W-:Y:S02]  /*e980*/  LOP3.LUT P1, RZ, R252, 0x2, RZ, 0xc0, !PT ;  /* 0x00000002fcff7812 */ /* 0x000fe4000782c0ff */
[----:B------:R-:W-:Y:S01]  /*e990*/  ISETP.LT.OR P2, PT, R47, R245, P2 ;  /* 0x000000f52f00720c */ /* 0x000fe20001741670 */
[----:B------:R-:W-:Y:S01]  /*e9a0*/  FMUL.FTZ R74, R196, c[0x0][0x2ec] ;  /* 0x0000bb00c44a7a20 */ /* 0x000fe20000410000 */
[----:B------:R-:W-:-:S02]  /*e9b0*/  ISETP.GE.AND P0, PT, R46, R240, PT ;  /* 0x000000f02e00720c */ /* 0x000fc40003f06270 */
[----:B------:R-:W-:Y:S02]  /*e9c0*/  FSEL R39, R39, -INF , !P3 ;  /* 0xff80000027277808 */ /* 0x000fe40005800000 */
[----:B------:R-:W-:Y:S02]  /*e9d0*/  ISETP.GE.AND P3, PT, R47, R246, PT ;  /* 0x000000f62f00720c */ /* 0x000fe40003f66270 */
[----:B------:R-:W-:Y:S02]  /*e9e0*/  FSEL R115, R115, -INF , !P1 ;  /* 0xff80000073737808 */ /* 0x000fe40004800000 */
[C---:B------:R-:W-:Y:S02]  /*e9f0*/  ISETP.GE.AND P1, PT, R47.reuse, R242, PT ;  /* 0x000000f22f00720c */ /* 0x040fe40003f26270 */
[----:B------:R-:W-:Y:S02]  /*ea00*/  ISETP.LT.OR P5, PT, R46, R241, P0 ;  /* 0x000000f12e00720c */ /* 0x000fe400007a1670 */
[----:B---3--:R-:W-:Y:S01]  /*ea10*/  FSEL R46, R14, -INF , !P4 ;  /* 0xff8000000e2e7808 */ /* 0x008fe20006000000 */
[----:B------:R-:W1:Y:S01]  /*ea20*/  MUFU.TANH R74, R74 ;  /* 0x0000004a004a7308 */ /* 0x000e620000002400 */
[----:B------:R-:W-:-:S02]  /*ea30*/  ISETP.LT.OR P4, PT, R47, R247, P3 ;  /* 0x000000f72f00720c */ /* 0x000fc40001f81670 */
[----:B------:R-:W-:Y:S02]  /*ea40*/  LOP3.LUT P3, RZ, R252, 0x1, RZ, 0xc0, !PT ;  /* 0x00000001fcff7812 */ /* 0x000fe4000786c0ff */
[C---:B------:R-:W-:Y:S01]  /*ea50*/  ISETP.LT.OR P1, PT, R47.reuse, R243, P1 ;  /* 0x000000f32f00720c */ /* 0x040fe20000f21670 */
[----:B------:R-:W-:Y:S01]  /*ea60*/  FMUL.FTZ R196, R198, c[0x0][0x2ec] ;  /* 0x0000bb00c6c47a20 */ /* 0x000fe20000410000 */
[----:B------:R-:W-:Y:S02]  /*ea70*/  LOP3.LUT R252, R252, 0xffffffef, RZ, 0xc0, !PT ;  /* 0xffffffeffcfc7812 */ /* 0x000fe400078ec0ff */
[C---:B------:R-:W-:Y:S02]  /*ea80*/  ISETP.GE.AND P0, PT, R47.reuse, R240, PT ;  /* 0x000000f02f00720c */ /* 0x040fe40003f06270 */
[----:B------:R-:W-:Y:S01]  /*ea90*/  @P2 LOP3.LUT R252, R252, 0x10, RZ, 0xfc, !PT ;  /* 0x00000010fcfc2812 */ /* 0x000fe200078efcff */
[----:B------:R-:W2:Y:S01]  /*eaa0*/  MUFU.TANH R196, R196 ;  /* 0x000000c400c47308 */ /* 0x000ea20000002400 */
[----:B------:R-:W-:-:S02]  /*eab0*/  ISETP.LT.OR P0, PT, R47, R241, P0 ;  /* 0x000000f12f00720c */ /* 0x000fc40000701670 */
[----:B------:R-:W-:Y:S02]  /*eac0*/  LOP3.LUT R252, R252, 0xfffffffb, RZ, 0xc0, !PT ;  /* 0xfffffffbfcfc7812 */ /* 0x000fe400078ec0ff */
[----:B------:R-:W-:Y:S02]  /*ead0*/  IADD3 R47, R72, 0x78, RZ ;  /* 0x00000078482f7810 */ /* 0x000fe40007ffe0ff */
[----:B------:R-:W-:Y:S02]  /*eae0*/  @P1 LOP3.LUT R252, R252, 0x4, RZ, 0xfc, !PT ;  /* 0x00000004fcfc1812 */ /* 0x000fe400078efcff */
[----:B------:R-:W-:Y:S02]  /*eaf0*/  ISETP.GE.AND P2, PT, R47, R244, PT ;  /* 0x000000f42f00720c */ /* 0x000fe40003f46270 */
[----:B-1----:R-:W-:Y:S02]  /*eb00*/  FSEL R51, R74, -INF , !P6 ;  /* 0xff8000004a337808 */ /* 0x002fe40007000000 */
[----:B------:R-:W-:-:S02]  /*eb10*/  LOP3.LUT R252, R252, 0xfffffffd, RZ, 0xc0, !PT ;  /* 0xfffffffdfcfc7812 */ /* 0x000fc400078ec0ff */
[----:B------:R-:W-:Y:S01]  /*eb20*/  ISETP.LT.OR P6, PT, R47, R245, P2 ;  /* 0x000000f52f00720c */ /* 0x000fe200017c1670 */
[----:B------:R-:W-:Y:S02]  /*eb30*/  FMUL.FTZ R199, R199, c[0x0][0x2ec] ;  /* 0x0000bb00c7c77a20 */ /* 0x000fe40000410000 */
[----:B------:R-:W-:Y:S01]  /*eb40*/  FMUL.FTZ R124, R124, c[0x0][0x2ec] ;  /* 0x0000bb007c7c7a20 */ /* 0x000fe20000410000 */
[----:B------:R-:W-:Y:S02]  /*eb50*/  @P0 LOP3.LUT R252, R252, 0x2, RZ, 0xfc, !PT ;  /* 0x00000002fcfc0812 */ /* 0x000fe400078efcff */
[----:B------:R-:W-:Y:S01]  /*eb60*/  ISETP.GE.AND P1, PT, R47, R242, PT ;  /* 0x000000f22f00720c */ /* 0x000fe20003f26270 */
[----:B------:R-:W1:Y:S01]  /*eb70*/  MUFU.TANH R210, R199 ;  /* 0x000000c700d27308 */ /* 0x000e620000002400 */
[----:B--2---:R-:W-:Y:S01]  /*eb80*/  FSEL R196, R196, -INF , !P5 ;  /* 0xff800000c4c47808 */ /* 0x004fe20006800000 */
[----:B------:R-:W-:Y:S01]  /*eb90*/  FMUL.FTZ R126, R126, c[0x0][0x2ec] ;  /* 0x0000bb007e7e7a20 */ /* 0x000fe20000410000 */
[----:B------:R-:W-:-:S02]  /*eba0*/  LOP3.LUT P5, RZ, R252, 0x2, RZ, 0xc0, !PT ;  /* 0x00000002fcff7812 */ /* 0x000fc400078ac0ff */
[----:B------:R-:W-:-:S03]  /*ebb0*/  LOP3.LUT P2, RZ, R252, 0x10, RZ, 0xc0, !PT ;  /* 0x00000010fcff7812 */ /* 0x000fc6000784c0ff */
[----:B------:R2:W-:Y:S01]  /*ebc0*/  MUFU.TANH R209, R124 ;  /* 0x0000007c00d17308 */ /* 0x0005e20000002400 */
[----:B------:R-:W-:Y:S01]  /*ebd0*/  ISETP.LT.OR P1, PT, R47, R243, P1 ;  /* 0x000000f32f00720c */ /* 0x000fe20000f21670 */
[----:B------:R-:W-:Y:S01]  /*ebe0*/  FMUL.FTZ R48, R197, c[0x0][0x2ec] ;  /* 0x0000bb00c5307a20 */ /* 0x000fe20000410000 */
[----:B------:R-:W-:Y:S02]  /*ebf0*/  ISETP.GE.AND P0, PT, R47, R240, PT ;  /* 0x000000f02f00720c */ /* 0x000fe40003f06270 */
[----:B------:R-:W-:-:S03]  /*ec00*/  IADD3 R72, R72, 0x79, RZ ;  /* 0x0000007948487810 */ /* 0x000fc60007ffe0ff */
[----:B------:R3:W4:Y:S01]  /*ec10*/  MUFU.TANH R197, R126 ;  /* 0x0000007e00c57308 */ /* 0x0007220000002400 */
[----:B--2---:R-:W-:Y:S02]  /*ec20*/  FSEL R124, R11, -INF , !P4 ;  /* 0xff8000000b7c7808 */ /* 0x004fe40006000000 */
[C---:B------:R-:W-:Y:S02]  /*ec30*/  LOP3.LUT P4, RZ, R252.reuse, 0x4, RZ, 0xc0, !PT ;  /* 0x00000004fcff7812 */ /* 0x040fe4000788c0ff */
[----:B------:R-:W-:-:S04]  /*ec40*/  LOP3.LUT R252, R252, 0xfffffff7, RZ, 0xc0, !PT ;  /* 0xfffffff7fcfc7812 */ /* 0x000fc800078ec0ff */
[----:B------:R-:W-:Y:S02]  /*ec50*/  @P6 LOP3.LUT R252, R252, 0x8, RZ, 0xfc, !PT ;  /* 0x00000008fcfc6812 */ /* 0x000fe400078efcff */
[----:B------:R-:W-:Y:S02]  /*ec60*/  FSEL R198, R26, -INF , !P2 ;  /* 0xff8000001ac67808 */ /* 0x000fe40005000000 */
[----:B------:R-:W-:Y:S02]  /*ec70*/  LOP3.LUT R252, R252, 0xfffffffe, RZ, 0xc0, !PT ;  /* 0xfffffffefcfc7812 */ /* 0x000fe400078ec0ff */
[----:B------:R-:W-:Y:S02]  /*ec80*/  ISETP.LT.OR P6, PT, R47, R241, P0 ;  /* 0x000000f12f00720c */ /* 0x000fe400007c1670 */
[C---:B------:R-:W-:Y:S02]  /*ec90*/  ISETP.GE.AND P2, PT, R72.reuse, R246, PT ;  /* 0x000000f64800720c */ /* 0x040fe40003f46270 */
[----:B------:R-:W-:Y:S01]  /*eca0*/  ISETP.GE.AND P0, PT, R72, R242, PT ;  /* 0x000000f24800720c */ /* 0x000fe20003f06270 */
[----:B------:R-:W2:Y:S01]  /*ecb0*/  MUFU.TANH R48, R48 ;  /* 0x0000003000307308 */ /* 0x000ea20000002400 */
[----:B------:R-:W-:Y:S01]  /*ecc0*/  @P1 LOP3.LUT R252, R252, 0x1, RZ, 0xfc, !PT ;  /* 0x00000001fcfc1812 */ /* 0x000fe200078efcff */
[----:B------:R-:W-:Y:S01]  /*ecd0*/  FMUL.FTZ R14, R127, c[0x0][0x2ec] ;  /* 0x0000bb007f0e7a20 */ /* 0x000fe20000410000 */
[----:B-1----:R-:W-:Y:S01]  /*ece0*/  FSEL R210, R210, -INF , !P5 ;  /* 0xff800000d2d27808 */ /* 0x002fe20006800000 */
[----:B------:R-:W-:Y:S01]  /*ecf0*/  FMUL.FTZ R49, R128, c[0x0][0x2ec] ;  /* 0x0000bb0080317a20 */ /* 0x000fe20000410000 */
[C---:B------:R-:W-:Y:S01]  /*ed00*/  ISETP.LT.OR P5, PT, R72.reuse, R247, P2 ;  /* 0x000000f74800720c */ /* 0x040fe200017a1670 */
[----:B------:R-:W-:Y:S01]  /*ed10*/  FMUL.FTZ R11, R129, c[0x0][0x2ec] ;  /* 0x0000bb00810b7a20 */ /* 0x000fe20000410000 */
[----:B------:R-:W-:Y:S01]  /*ed20*/  ISETP.LT.OR P2, PT, R72, R243, P0 ;  /* 0x000000f34800720c */ /* 0x000fe20000741670 */
[----:B------:R-:W-:Y:S01]  /*ed30*/  FMUL.FTZ R117, R131, c[0x0][0x2ec] ;  /* 0x0000bb0083757a20 */ /* 0x000fe20000410000 */
[----:B------:R-:W-:Y:S01]  /*ed40*/  LOP3.LUT P0, RZ, R252, 0x8, RZ, 0xc0, !PT ;  /* 0x00000008fcff7812 */ /* 0x000fe2000780c0ff */
[----:B------:R-:W-:Y:S01]  /*ed50*/  FMUL.FTZ R125, R125, c[0x0][0x2ec] ;  /* 0x0000bb007d7d7a20 */ /* 0x000fe20000410000 */
[----:B---3--:R-:W-:Y:S01]  /*ed60*/  FSEL R126, R50, -INF , !P3 ;  /* 0xff800000327e7808 */ /* 0x008fe20005800000 */
[----:B------:R-:W-:Y:S01]  /*ed70*/  FMUL.FTZ R130, R130, c[0x0][0x2ec] ;  /* 0x0000bb0082827a20 */ /* 0x000fe20000410000 */
[----:B------:R-:W-:Y:S01]  /*ed80*/  ISETP.GE.AND P3, PT, R47, R246, PT ;  /* 0x000000f62f00720c */ /* 0x000fe20003f66270 */
[----:B------:R-:W-:Y:S01]  /*ed90*/  MUFU.TANH R199, R125 ;  /* 0x0000007d00c77308 */ /* 0x000fe20000002400 */
[----:B----4-:R-:W-:-:S02]  /*eda0*/  FSEL R197, R197, -INF , !P0 ;  /* 0xff800000c5c57808 */ /* 0x010fc40004000000 */
[----:B------:R-:W-:Y:S02]  /*edb0*/  PLOP3.LUT P0, PT, PT, PT, UP0, 0x80, 0x0 ;  /* 0x000000000000781c */ /* 0x000fe40003f0f008 */
[----:B------:R-:W-:-:S03]  /*edc0*/  ISETP.LT.OR P3, PT, R47, R247, P3 ;  /* 0x000000f72f00720c */ /* 0x000fc60001f61670 */
[----:B------:R-:W-:Y:S01]  /*edd0*/  MUFU.TANH R14, R14 ;  /* 0x0000000e000e7308 */ /* 0x000fe20000002400 */
[----:B------:R-:W-:-:S07]  /*ede0*/  ISETP.GE.AND P1, PT, R72, R244, PT ;  /* 0x000000f44800720c */ /* 0x000fce0003f26270 */
[----:B------:R-:W-:Y:S01]  /*edf0*/  MUFU.TANH R49, R49 ;  /* 0x0000003100317308 */ /* 0x000fe20000002400 */
[----:B------:R-:W-:-:S07]  /*ee00*/  FSEL R209, R209, -INF , !P3 ;  /* 0xff800000d1d17808 */ /* 0x000fce0005800000 */
[----:B------:R-:W-:Y:S01]  /*ee10*/  MUFU.TANH R11, R11 ;  /* 0x0000000b000b7308 */ /* 0x000fe20000002400 */
[----:B------:R-:W-:Y:S07]  /*ee20*/  BAR.SYNC.DEFER_BLOCKING 0x0 ;  /* 0x0000000000007b1d */ /* 0x000fee0000010000 */
[----:B------:R-:W1:Y:S01]  /*ee30*/  MUFU.TANH R208, R130 ;  /* 0x0000008200d07308 */ /* 0x000e620000002400 */
[----:B------:R-:W-:-:S07]  /*ee40*/  ISETP.GE.AND P3, PT, R72, R240, PT ;  /* 0x000000f04800720c */ /* 0x000fce0003f66270 */
[----:B------:R-:W3:Y:S01]  /*ee50*/  MUFU.TANH R117, R117 ;  /* 0x0000007500757308 */ /* 0x000ee20000002400 */
[----:B--2---:R-:W-:Y:S02]  /*ee60*/  FSEL R50, R48, -INF , !P4 ;  /* 0xff80000030327808 */ /* 0x004fe40006000000 */
[C---:B------:R-:W-:Y:S02]  /*ee70*/  ISETP.LT.OR P4, PT, R72.reuse, R245, P1 ;  /* 0x000000f54800720c */ /* 0x040fe40000f81670 */
[----:B------:R-:W-:Y:S02]  /*ee80*/  ISETP.LT.OR P1, PT, R72, R241, P3 ;  /* 0x000000f14800720c */ /* 0x000fe40001f21670 */
[----:B------:R-:W-:Y:S02]  /*ee90*/  LOP3.LUT P3, RZ, R252, 0x1, RZ, 0xc0, !PT ;  /* 0x00000001fcff7812 */ /* 0x000fe4000786c0ff */
[----:B-1----:R-:W-:Y:S02]  /*eea0*/  FSEL R208, R208, -INF , !P6 ;  /* 0xff800000d0d07808 */ /* 0x002fe40007000000 */
[----:B------:R-:W-:-:S02]  /*eeb0*/  FSEL R49, R49, -INF , !P3 ;  /* 0xff80000031317808 */ /* 0x000fc40005800000 */
[----:B------:R-:W-:Y:S02]  /*eec0*/  FSEL R199, R199, -INF , !P5 ;  /* 0xff800000c7c77808 */ /* 0x000fe40006800000 */
[----:B------:R-:W-:Y:S02]  /*eed0*/  FSEL R131, R14, -INF , !P4 ;  /* 0xff8000000e837808 */ /* 0x000fe40006000000 */
[----:B------:R-:W-:Y:S02]  /*eee0*/  FSEL R48, R11, -INF , !P2 ;  /* 0xff8000000b307808 */ /* 0x000fe40005000000 */
[----:B---3--:R-:W-:Y:S01]  /*eef0*/  FSEL R117, R117, -INF , !P1 ;  /* 0xff80000075757808 */ /* 0x008fe20004800000 */
[----:B------:R-:W-:Y:S05]  /*ef00*/  @!P0 BRA `(.L_x_542) ;  /* 0x000002a000008947 */ /* 0x000fea0003800000 */
[----:B------:R-:W-:Y:S02]  /*ef10*/  UIADD3 UR8, UR8, -0x3, URZ ;  /* 0xfffffffd08087890 */ /* 0x000fe4000fffe03f */
[----:B------:R-:W-:Y:S02]  /*ef20*/  ULDC.64 UR6, c[0x0][0x198] ;  /* 0x0000660000067ab9 */ /* 0x000fe40000000a00 */
[----:B------:R-:W-:-:S02]  /*ef30*/  USHF.R.S32.HI UR4, URZ, 0x1f, UR8 ;  /* 0x0000001f3f047899 */ /* 0x000fc40008011408 */
[----:B------:R-:W-:Y:S02]  /*ef40*/  UIMAD.WIDE.U32 UR12, UR8, UR6, URZ ;  /* 0x00000006080c72a5 */ /* 0x000fe4000f8e003f */
[----:B------:R-:W-:-:S04]  /*ef50*/  UIMAD UR4, UR4, UR6, URZ ;  /* 0x00000006040472a4 */ /* 0x000fc8000f8e023f */
[----:B------:R-:W-:Y:S01]  /*ef60*/  UIMAD UR4, UR8, UR7, UR4 ;  /* 0x00000007080472a4 */ /* 0x000fe2000f8e0204 */
[----:B------:R-:W-:Y:S02]  /*ef70*/  IMAD.U32 R26, RZ, RZ, UR12 ;  /* 0x0000000cff1a7e24 */ /* 0x000fe4000f8e00ff */
[----:B------:R-:W-:Y:S01]  /*ef80*/  IMAD.U32 R14, RZ, RZ, UR12 ;  /* 0x0000000cff0e7e24 */ /* 0x000fe2000f8e00ff */
[----:B------:R-:W-:Y:S02]  /*ef90*/  UIADD3 UR4, UR13, UR4, URZ ;  /* 0x000000040d047290 */ /* 0x000fe4000fffe03f */
[----:B------:R-:W-:-:S04]  /*efa0*/  LEA R26, P0, R26, R238, 0x7 ;  /* 0x000000ee1a1a7211 */ /* 0x000fc800078038ff */
[----:B------:R-:W-:Y:S01]  /*efb0*/  IMAD.U32 R11, RZ, RZ, UR4 ;  /* 0x00000004ff0b7e24 */ /* 0x000fe2000f8e00ff */
[----:B------:R-:W-:Y:S02]  /*efc0*/  USHF.L.U32 UR4, UR6, 0x5, URZ ;  /* 0x0000000506047899 */ /* 0x000fe4000800063f */
[----:B------:R-:W-:Y:S02]  /*efd0*/  USHF.L.U64.HI UR6, UR6, 0x5, UR7 ;  /* 0x0000000506067899 */ /* 0x000fe40008010207 */
[----:B------:R-:W-:Y:S02]  /*efe0*/  LEA.HI.X R11, R14, R249, R11, 0x7, P0 ;  /* 0x000000f90e0b7211 */ /* 0x000fe400000f3c0b */
        /* <DEDUP_REMOVED lines=28> */
.L_x_542:
[----:B------:R-:W-:Y:S01]  /*f1b0*/  FMNMX.FTZ R47, R68, R69, !PT ;  /* 0x00000045442f7209 */ /* 0x000fe20007810000 */
[----:B------:R-:W2:Y:S03]  /*f1c0*/  LDL.LU R251, [R1+0x28] ;  /* 0x0000280001fb7983 */ /* 0x000ea60000300800 */
[----:B------:R-:W-:Y:S01]  /*f1d0*/  FMNMX.FTZ R47, R116, R47, !PT ;  /* 0x0000002f742f7209 */ /* 0x000fe20007810000 */
[----:B------:R3:W-:Y:S03]  /*f1e0*/  STL [R1+0x48], R71 ;  /* 0x0000484701007387 */ /* 0x0007e60000100800 */
[----:B------:R-:W-:-:S04]  /*f1f0*/  FMNMX.FTZ R47, R207, R47, !PT ;  /* 0x0000002fcf2f7209 */ /* 0x000fc80007810000 */
[----:B------:R-:W-:-:S04]  /*f200*/  FMNMX.FTZ R47, R56, R47, !PT ;  /* 0x0000002f382f7209 */ /* 0x000fc80007810000 */
[----:B------:R-:W-:-:S04]  /*f210*/  FMNMX.FTZ R47, R57, R47, !PT ;  /* 0x0000002f392f7209 */ /* 0x000fc80007810000 */
[----:B------:R-:W-:-:S04]  /*f220*/  FMNMX.FTZ R47, R205, R47, !PT ;  /* 0x0000002fcd2f7209 */ /* 0x000fc80007810000 */
[----:B------:R-:W-:-:S04]  /*f230*/  FMNMX.FTZ R47, R204, R47, !PT ;  /* 0x0000002fcc2f7209 */ /* 0x000fc80007810000 */
[----:B------:R-:W-:Y:S02]  /*f240*/  FMNMX.FTZ R47, R122, R47, !PT ;  /* 0x0000002f7a2f7209 */ /* 0x000fe40007810000 */
[----:B------:R-:W-:Y:S01]  /*f250*/  FMNMX.FTZ R14, R3, R64, !PT ;  /* 0x00000040030e7209 */ /* 0x000fe20007810000 */
[----:B---3--:R-:W3:Y:S01]  /*f260*/  LDL.LU R71, [R1+0x1c] ;  /* 0x00001c0001477983 */ /* 0x008ee20000300800 */
[----:B------:R-:W-:Y:S02]  /*f270*/  FMNMX.FTZ R47, R96, R47, !PT ;  /* 0x0000002f602f7209 */ /* 0x000fe40007810000 */
[----:B------:R-:W-:Y:S01]  /*f280*/  FMNMX.FTZ R14, R65, R14, !PT ;  /* 0x0000000e410e7209 */ /* 0x000fe20007810000 */
[----:B------:R-:W-:Y:S01]  /*f290*/  STL [R1+0x44], R70 ;  /* 0x0000444601007387 */ /* 0x000fe20000100800 */
        /* <DEDUP_REMOVED lines=47> */
[----:B------:R-:W4:Y:S01]  /*f590*/  SHFL.BFLY PT, R26, R47, 0x2, 0x1f ;  /* 0x0c401f002f1a7f89 */ /* 0x000f2200000e0000 */
        /* <DEDUP_REMOVED lines=12> */
[----:B----4-:R-:W-:Y:S02]  /*f660*/  FMNMX.FTZ R26, R47, R26, !PT ;  /* 0x0000001a2f1a7209 */ /* 0x010fe40007810000 */
[----:B------:R-:W-:Y:S02]  /*f670*/  FMNMX.FTZ R11, R91, R11, !PT ;  /* 0x0000000b5b0b7209 */ /* 0x000fe40007810000 */
[----:B------:R-:W-:Y:S01]  /*f680*/  FMNMX.FTZ R14, R8, R14, !PT ;  /* 0x0000000e080e7209 */ /* 0x000fe20007810000 */
[----:B------:R-:W4:Y:S01]  /*f690*/  SHFL.BFLY PT, R47, R26, 0x1, 0x1f ;  /* 0x0c201f001a2f7f89 */ /* 0x000f2200000e0000 */
        /* <DEDUP_REMOVED lines=12> */
[----:B----4-:R-:W-:-:S02]  /*f760*/  FMNMX.FTZ R47, R26, R47, !PT ;  /* 0x0000002f1a2f7209 */ /* 0x010fc40007810000 */
[----:B------:R-:W-:Y:S02]  /*f770*/  FMNMX.FTZ R127, R62, R127, !PT ;  /* 0x0000007f3e7f7209 */ /* 0x000fe40007810000 */
[C---:B------:R-:W-:Y:S01]  /*f780*/  FSETP.NEU.FTZ.AND P2, PT, R47.reuse, -INF , PT ;  /* 0xff8000002f00780b */ /* 0x040fe20003f5d000 */
[----:B------:R-:W-:Y:S01]  /*f790*/  FMUL.FTZ R206, R47, c[0x0][0x23c] ;  /* 0x00008f002fce7a20 */ /* 0x000fe20000410000 */
[----:B------:R-:W-:-:S04]  /*f7a0*/  FMNMX.FTZ R14, R39, R14, !PT ;  /* 0x0000000e270e7209 */ /* 0x000fc80007810000 */
[----:B------:R-:W-:Y:S02]  /*f7b0*/  FSEL R206, R206, RZ, P2 ;  /* 0x000000ffcece7208 */ /* 0x000fe40001000000 */
[----:B------:R-:W-:-:S03]  /*f7c0*/  FMNMX.FTZ R14, R126, R14, !PT ;  /* 0x0000000e7e0e7209 */ /* 0x000fc60007810000 */
[--C-:B------:R-:W-:Y:S01]  /*f7d0*/  FFMA.FTZ R72, R10, c[0x0][0x23c], -R206.reuse ;  /* 0x00008f000a487a23 */ /* 0x100fe200000108ce */
[----:B------:R-:W-:Y:S01]  /*f7e0*/  FMNMX.FTZ R10, R12, R127, !PT ;  /* 0x0000007f0c0a7209 */ /* 0x000fe20007810000 */
[--C-:B------:R-:W-:Y:S01]  /*f7f0*/  FFMA.FTZ R11, R56, c[0x0][0x23c], -R206.reuse ;  /* 0x00008f00380b7a23 */ /* 0x100fe200000108ce */
[----:B-1----:R-:W-:Y:S01]  /*f800*/  FMNMX.FTZ R128, R198, R14, !PT ;  /* 0x0000000ec6807209 */ /* 0x002fe20007810000 */
        /* <DEDUP_REMOVED lines=10> */
[----:B------:R-:W-:-:S02]  /*f8b0*/  FFMA.FTZ R41, R209, c[0x0][0x23c], -R206 ;  /* 0x00008f00d1297a23 */ /* 0x000fc400000108ce */
[----:B------:R-:W1:Y:S01]  /*f8c0*/  SHFL.BFLY PT, R46, R128, 0x2, 0x1f ;  /* 0x0c401f00802e7f89 */ /* 0x000e6200000e0000 */
[----:B------:R-:W-:Y:S01]  /*f8d0*/  FMNMX.FTZ R10, R49, R10, !PT ;  /* 0x0000000a310a7209 */ /* 0x000fe20007810000 */
[--C-:B------:R-:W-:Y:S02]  /*f8e0*/  FFMA.FTZ R14, R69, c[0x0][0x23c], -R206.reuse ;  /* 0x00008f00450e7a23 */ /* 0x100fe400000108ce */
[--C-:B------:R-:W-:Y:S01]  /*f8f0*/  FFMA.FTZ R125, R57, c[0x0][0x23c], -R206.reuse ;  /* 0x00008f00397d7a23 */ /* 0x100fe200000108ce */
[----:B------:R-:W-:Y:S01]  /*f900*/  FMNMX.FTZ R10, R48, R10, !PT ;  /* 0x0000000a300a7209 */ /* 0x000fe20007810000 */
[--C-:B------:R-:W-:Y:S02]  /*f910*/  FFMA.FTZ R130, R40, c[0x0][0x23c], -R206.reuse ;  /* 0x00008f0028827a23 */ /* 0x100fe400000108ce */
[--C-:B------:R-:W-:Y:S02]  /*f920*/  FFMA.FTZ R101, R73, c[0x0][0x23c], -R206.reuse ;  /* 0x00008f0049657a23 */ /* 0x100fe400000108ce */
[----:B------:R-:W4:Y:S01]  /*f930*/  SHFL.BFLY PT, R25, R10, 0x2, 0x1f ;  /* 0x0c401f000a197f89 */ /* 0x000f2200000e0000 */
[----:B------:R-:W-:-:S02]  /*f940*/  FFMA.FTZ R69, R42, c[0x0][0x23c], -R206 ;  /* 0x00008f002a457a23 */ /* 0x000fc400000108ce */
[--C-:B------:R-:W-:Y:S02]  /*f950*/  FFMA.FTZ R116, R116, c[0x0][0x23c], -R206.reuse ;  /* 0x00008f0074747a23 */ /* 0x100fe400000108ce */
[--C-:B------:R-:W-:Y:S02]  /*f960*/  FFMA.FTZ R207, R207, c[0x0][0x23c], -R206.reuse ;  /* 0x00008f00cfcf7a23 */ /* 0x100fe400000108ce */
[--C-:B------:R-:W-:Y:S02]  /*f970*/  FFMA.FTZ R205, R205, c[0x0][0x23c], -R206.reuse ;  /* 0x00008f00cdcd7a23 */ /* 0x100fe400000108ce */
[--C-:B------:R-:W-:Y:S01]  /*f980*/  FFMA.FTZ R204, R204, c[0x0][0x23c], -R206.reuse ;  /* 0x00008f00cccc7a23 */ /* 0x100fe200000108ce */
[----:B------:R-:W-:Y:S01]  /*f990*/  MUFU.EX2 R116, R116 ;  /* 0x0000007400747308 */ /* 0x000fe20000000800 */
[--C-:B------:R-:W-:Y:S02]  /*f9a0*/  FFMA.FTZ R122, R122, c[0x0][0x23c], -R206.reuse ;  /* 0x00008f007a7a7a23 */ /* 0x100fe400000108ce */
[--C-:B------:R-:W-:Y:S01]  /*f9b0*/  FFMA.FTZ R26, R96, c[0x0][0x23c], -R206.reuse ;  /* 0x00008f00601a7a23 */ /* 0x100fe200000108ce */
[----:B-1----:R-:W-:Y:S01]  /*f9c0*/  FMNMX.FTZ R46, R128, R46, !PT ;  /* 0x0000002e802e7209 */ /* 0x002fe20007810000 */
[----:B------:R-:W-:-:S02]  /*f9d0*/  FFMA.FTZ R102, R102, c[0x0][0x23c], -R206 ;  /* 0x00008f0066667a23 */ /* 0x000fc400000108ce */
[--C-:B------:R-:W-:Y:S01]  /*f9e0*/  FFMA.FTZ R100, R100, c[0x0][0x23c], -R206.reuse ;  /* 0x00008f0064647a23 */ /* 0x100fe200000108ce */
[----:B------:R-:W-:Y:S01]  /*f9f0*/  MUFU.EX2 R207, R207 ;  /* 0x000000cf00cf7308 */ /* 0x000fe20000000800 */
[--C-:B------:R-:W-:Y:S02]  /*fa00*/  FFMA.FTZ R99, R99, c[0x0][0x23c], -R206.reuse ;  /* 0x00008f0063637a23 */ /* 0x100fe400000108ce */
[--C-:B------:R-:W-:Y:S02]  /*fa10*/  FFMA.FTZ R78, R78, c[0x0][0x23c], -R206.reuse ;  /* 0x00008f004e4e7a23 */ /* 0x100fe400000108ce */
[--C-:B------:R-:W-:Y:S01]  /*fa20*/  FFMA.FTZ R77, R77, c[0x0][0x23c], -R206.reuse ;  /* 0x00008f004d4d7a23 */ /* 0x100fe200000108ce */
[----:B----4-:R-:W-:Y:S01]  /*fa30*/  FMNMX.FTZ R10, R10, R25, !PT ;  /* 0x000000190a0a7209 */ /* 0x010fe20007810000 */
[--C-:B------:R-:W-:Y:S01]  /*fa40*/  FFMA.FTZ R75, R75, c[0x0][0x23c], -R206.reuse ;  /* 0x00008f004b4b7a23 */ /* 0x100fe200000108ce */
[----:B------:R-:W1:Y:S01]  /*fa50*/  SHFL.BFLY PT, R25, R46, 0x1, 0x1f ;  /* 0x0c201f002e197f89 */ /* 0x000e6200000e0000 */
[----:B------:R-:W-:-:S02]  /*fa60*/  FFMA.FTZ R74, R45, c[0x0][0x23c], -R206 ;  /* 0x00008f002d4a7a23 */ /* 0x000fc400000108ce */
[--C-:B------:R-:W-:Y:S01]  /*fa70*/  FFMA.FTZ R73, R27, c[0x0][0x23c], -R206.reuse ;  /* 0x00008f001b497a23 */ /* 0x100fe200000108ce */
[----:B------:R-:W4:Y:S01]  /*fa80*/  SHFL.BFLY PT, R45, R10, 0x1, 0x1f ;  /* 0x0c201f000a2d7f89 */ /* 0x000f2200000e0000 */
[--C-:B------:R-:W-:Y:S02]  /*fa90*/  FFMA.FTZ R59, R59, c[0x0][0x23c], -R206.reuse ;  /* 0x00008f003b3b7a23 */ /* 0x100fe400000108ce */
[--C-:B------:R-:W-:Y:S02]  /*faa0*/  FFMA.FTZ R58, R58, c[0x0][0x23c], -R206.reuse ;  /* 0x00008f003a3a7a23 */ /* 0x100fe400000108ce */
[--C-:B------:R-:W-:Y:S01]  /*fab0*/  FFMA.FTZ R57, R5, c[0x0][0x23c], -R206.reuse ;  /* 0x00008f0005397a23 */ /* 0x100fe200000108ce */
[----:B------:R-:W-:Y:S01]  /*fac0*/  FMNMX.FTZ R5, R0, R88, !PT ;  /* 0x0000005800057209 */ /* 0x000fe20007810000 */
[--C-:B------:R-:W-:Y:S02]  /*fad0*/  FFMA.FTZ R42, R124, c[0x0][0x23c], -R206.reuse ;  /* 0x00008f007c2a7a23 */ /* 0x100fe400000108ce */
[----:B------:R-:W-:Y:S01]  /*fae0*/  FFMA.FTZ R40, R199, c[0x0][0x23c], -R206 ;  /* 0x00008f00c7287a23 */ /* 0x000fe200000108ce */
[----:B------:R-:W-:-:S04]  /*faf0*/  FMNMX.FTZ R5, R80, R5, !PT ;  /* 0x0000000550057209 */ /* 0x000fc80007810000 */
[----:B------:R-:W-:Y:S02]  /*fb00*/  FMNMX.FTZ R5, R85, R5, !PT ;  /* 0x0000000555057209 */ /* 0x000fe40007810000 */
[----:B-1----:R-:W-:-:S04]  /*fb10*/  FMNMX.FTZ R46, R46, R25, !PT ;  /* 0x000000192e2e7209 */ /* 0x002fc80007810000 */
[C---:B------:R-:W-:Y:S01]  /*fb20*/  FSETP.NEU.FTZ.AND P1, PT, R46.reuse, -INF , PT ;  /* 0xff8000002e00780b */ /* 0x040fe20003f3d000 */
[----:B------:R-:W-:Y:S01]  /*fb30*/  FMUL.FTZ R209, R46, c[0x0][0x23c] ;  /* 0x00008f002ed17a20 */ /* 0x000fe20000410000 */
[----:B----4-:R-:W-:-:S04]  /*fb40*/  FMNMX.FTZ R45, R10, R45, !PT ;  /* 0x0000002d0a2d7209 */ /* 0x010fc80007810000 */
[----:B------:R-:W-:Y:S02]  /*fb50*/  FSEL R209, R209, RZ, P1 ;  /* 0x000000ffd1d17208 */ /* 0x000fe40000800000 */
[----:B------:R-:W-:-:S03]  /*fb60*/  FSETP.NEU.FTZ.AND P0, PT, R45, -INF , PT ;  /* 0xff8000002d00780b */ /* 0x000fc60003f1d000 */
[--C-:B------:R-:W-:Y:S02]  /*fb70*/  FFMA.FTZ R206, R65, c[0x0][0x23c], -R209.reuse ;  /* 0x00008f0041ce7a23 */ /* 0x100fe400000108d1 */
[--C-:B------:R-:W-:Y:S02]  /*fb80*/  FFMA.FTZ R65, R38, c[0x0][0x23c], -R209.reuse ;  /* 0x00008f0026417a23 */ /* 0x100fe400000108d1 */
[--C-:B------:R-:W-:Y:S02]  /*fb90*/  FFMA.FTZ R38, R198, c[0x0][0x23c], -R209.reuse ;  /* 0x00008f00c6267a23 */ /* 0x100fe400000108d1 */
[----:B------:R-:W4:Y:S01]  /*fba0*/  LDL.LU R198, [R1+0x18] ;  /* 0x0000180001c67983 */ /* 0x000f220000300800 */
[--C-:B------:R-:W-:Y:S01]  /*fbb0*/  FFMA.FTZ R124, R52, c[0x0][0x23c], -R209.reuse ;  /* 0x00008f00347c7a23 */ /* 0x100fe200000108d1 */
[----:B------:R-:W-:Y:S01]  /*fbc0*/  MUFU.EX2 R206, R206 ;  /* 0x000000ce00ce7308 */ /* 0x000fe20000000800 */
[--C-:B------:R-:W-:Y:S01]  /*fbd0*/  FFMA.FTZ R52, R39, c[0x0][0x23c], -R209.reuse ;  /* 0x00008f0027347a23 */ /* 0x100fe200000108d1 */
[----:B------:R-:W3:Y:S01]  /*fbe0*/  LDL.LU R70, [R1+0x14] ;  /* 0x0000140001467983 */ /* 0x000ee20000300800 */
[----:B--2---:R-:W-:Y:S01]  /*fbf0*/  FMNMX.FTZ R5, R251, R5, !PT ;  /* 0x00000005fb057209 */ /* 0x004fe20007810000 */
[----:B------:R-:W-:-:S02]  /*fc00*/  FFMA.FTZ R39, R126, c[0x0][0x23c], -R209 ;  /* 0x00008f007e277a23 */ /* 0x000fc400000108d1 */
[----:B------:R-:W-:Y:S01]  /*fc10*/  FMUL.FTZ R126, R45, c[0x0][0x23c] ;  /* 0x00008f002d7e7a20 */ /* 0x000fe20000410000 */
[----:B------:R-:W-:Y:S01]  /*fc20*/  FMNMX.FTZ R5, R79, R5, !PT ;  /* 0x000000054f057209 */ /* 0x000fe20007810000 */
[--C-:B------:R-:W-:Y:S02]  /*fc30*/  FFMA.FTZ R25, R53, c[0x0][0x23c], -R209.reuse ;  /* 0x00008f0035197a23 */ /* 0x100fe400000108d1 */
[--C-:B------:R-:W-:Y:S01]  /*fc40*/  FFMA.FTZ R53, R7, c[0x0][0x23c], -R209.reuse ;  /* 0x00008f0007357a23 */ /* 0x100fe200000108d1 */
[----:B------:R-:W-:Y:S01]  /*fc50*/  FMNMX.FTZ R5, R81, R5, !PT ;  /* 0x0000000551057209 */ /* 0x000fe20007810000 */
[--C-:B------:R-:W-:Y:S01]  /*fc60*/  FFMA.FTZ R128, R54, c[0x0][0x23c], -R209.reuse ;  /* 0x00008f0036807a23 */ /* 0x100fe200000108d1 */
[----:B------:R-:W-:Y:S01]  /*fc70*/  FSEL R126, R126, RZ, P0 ;  /* 0x000000ff7e7e7208 */ /* 0x000fe20000000000 */
[--C-:B------:R-:W-:Y:S01]  /*fc80*/  FFMA.FTZ R54, R6, c[0x0][0x23c], -R209.reuse ;  /* 0x00008f0006367a23 */ /* 0x100fe200000108d1 */
[----:B------:R-:W-:Y:S01]  /*fc90*/  FMNMX.FTZ R5, R82, R5, !PT ;  /* 0x0000000552057209 */ /* 0x000fe20007810000 */
[----:B------:R-:W-:-:S02]  /*fca0*/  FFMA.FTZ R27, R67, c[0x0][0x23c], -R209 ;  /* 0x00008f00431b7a23 */ /* 0x000fc400000108d1 */
[--C-:B------:R-:W-:Y:S01]  /*fcb0*/  FFMA.FTZ R7, R60, c[0x0][0x23c], -R126.reuse ;  /* 0x00008f003c077a23 */ /* 0x100fe2000001087e */
[----:B------:R-:W-:Y:S01]  /*fcc0*/  FMNMX.FTZ R5, R86, R5, !PT ;  /* 0x0000000556057209 */ /* 0x000fe20007810000 */
[--C-:B------:R-:W-:Y:S01]  /*fcd0*/  FFMA.FTZ R60, R13, c[0x0][0x23c], -R126.reuse ;  /* 0x00008f000d3c7a23 */ /* 0x100fe2000001087e */
[----:B------:R-:W-:Y:S01]  /*fce0*/  FSEL R13, R46, RZ, P1 ;  /* 0x000000ff2e0d7208 */ /* 0x000fe20000800000 */
[--C-:B------:R-:W-:Y:S01]  /*fcf0*/  FFMA.FTZ R6, R61, c[0x0][0x23c], -R126.reuse ;  /* 0x00008f003d067a23 */ /* 0x100fe2000001087e */
[----:B------:R-:W-:Y:S01]  /*fd00*/  FMNMX.FTZ R5, R89, R5, !PT ;  /* 0x0000000559057209 */ /* 0x000fe20007810000 */
[----:B------:R-:W-:Y:S01]  /*fd10*/  FFMA.FTZ R61, R12, c[0x0][0x23c], -R126 ;  /* 0x00008f000c3d7a23 */ /* 0x000fe2000001087e */
[----:B------:R-:W-:Y:S01]  /*fd20*/  FSEL R12, R47, RZ, P2 ;  /* 0x000000ff2f0c7208 */ /* 0x000fe20001000000 */
[----:B------:R-:W-:Y:S01]  /*fd30*/  FADD.FTZ R3, R3, -R13 ;  /* 0x8000000d03037221 */ /* 0x000fe20000010000 */
[----:B------:R-:W-:Y:S01]  /*fd40*/  FMNMX.FTZ R5, R90, R5, !PT ;  /* 0x000000055a057209 */ /* 0x000fe20007810000 */
[----:B------:R-:W-:-:S02]  /*fd50*/  FFMA.FTZ R67, R8, c[0x0][0x23c], -R209 ;  /* 0x00008f0008437a23 */ /* 0x000fc400000108d1 */
[----:B------:R-:W-:Y:S01]  /*fd60*/  FMUL.FTZ R3, R3, c[0x0][0x23c] ;  /* 0x00008f0003037a20 */ /* 0x000fe20000410000 */
[----:B------:R-:W-:Y:S01]  /*fd70*/  FMNMX.FTZ R5, R103, R5, !PT ;  /* 0x0000000567057209 */ /* 0x000fe20007810000 */
[----:B------:R-:W-:Y:S02]  /*fd80*/  FADD.FTZ R12, R68, -R12 ;  /* 0x8000000c440c7221 */ /* 0x000fe40000010000 */
[----:B------:R-:W-:Y:S01]  /*fd90*/  FFMA.FTZ R8, R83, c[0x0][0x23c], -R126 ;  /* 0x00008f0053087a23 */ /* 0x000fe2000001087e */
[----:B------:R-:W-:Y:S01]  /*fda0*/  FMNMX.FTZ R5, R107, R5, !PT ;  /* 0x000000056b057209 */ /* 0x000fe20007810000 */
[----:B------:R-:W1:Y:S01]  /*fdb0*/  MUFU.EX2 R3, R3 ;  /* 0x0000000300037308 */ /* 0x000e620000000800 */
[--C-:B------:R-:W-:Y:S02]  /*fdc0*/  FFMA.FTZ R10, R66, c[0x0][0x23c], -R209.reuse ;  /* 0x00008f00420a7a23 */ /* 0x100fe400000108d1 */
[----:B------:R-:W-:Y:S01]  /*fdd0*/  FMNMX.FTZ R5, R108, R5, !PT ;  /* 0x000000056c057209 */ /* 0x000fe20007810000 */
[----:B------:R-:W-:-:S02]  /*fde0*/  FFMA.FTZ R96, R32, c[0x0][0x23c], -R209 ;  /* 0x00008f0020607a23 */ /* 0x000fc400000108d1 */
[--C-:B------:R-:W-:Y:S01]  /*fdf0*/  FFMA.FTZ R32, R37, c[0x0][0x23c], -R209.reuse ;  /* 0x00008f0025207a23 */ /* 0x100fe200000108d1 */
[----:B------:R-:W-:Y:S01]  /*fe00*/  FMNMX.FTZ R5, R109, R5, !PT ;  /* 0x000000056d057209 */ /* 0x000fe20007810000 */
[----:B------:R-:W-:Y:S01]  /*fe10*/  MUFU.EX2 R8, R8 ;  /* 0x0000000800087308 */ /* 0x000fe20000000800 */
[--C-:B------:R-:W-:Y:S02]  /*fe20*/  FFMA.FTZ R66, R9, c[0x0][0x23c], -R209.reuse ;  /* 0x00008f0009427a23 */ /* 0x100fe400000108d1 */
[----:B------:R-:W-:Y:S01]  /*fe30*/  FMNMX.FTZ R5, R113, R5, !PT ;  /* 0x0000000571057209 */ /* 0x000fe20007810000 */
[----:B------:R-:W-:Y:S02]  /*fe40*/  FFMA.FTZ R37, R197, c[0x0][0x23c], -R209 ;  /* 0x00008f00c5257a23 */ /* 0x000fe400000108d1 */
[----:B------:R-:W-:Y:S01]  /*fe50*/  FFMA.FTZ R9, R84, c[0x0][0x23c], -R126 ;  /* 0x00008f0054097a23 */ /* 0x000fe2000001087e */
[----:B------:R-:W-:Y:S01]  /*fe60*/  FMNMX.FTZ R5, R112, R5, !PT ;  /* 0x0000000570057209 */ /* 0x000fe20007810000 */
[----:B-1----:R-:W-:-:S02]  /*fe70*/  FMUL.FTZ R166, R166, R3 ;  /* 0x00000003a6a67220 */ /* 0x002fc40000410000 */
[----:B------:R-:W-:Y:S01]  /*fe80*/  FMUL.FTZ R167, R167, R3 ;  /* 0x00000003a7a77220 */ /* 0x000fe20000410000 */
[----:B------:R-:W-:Y:S01]  /*fe90*/  FMNMX.FTZ R5, R111, R5, !PT ;  /* 0x000000056f057209 */ /* 0x000fe20007810000 */
[-C--:B------:R-:W-:Y:S02]  /*fea0*/  FMUL.FTZ R170, R170, R3.reuse ;  /* 0x00000003aaaa7220 */ /* 0x080fe40000410000 */
[----:B------:R-:W-:Y:S01]  /*feb0*/  FMUL.FTZ R171, R171, R3 ;  /* 0x00000003abab7220 */ /* 0x000fe20000410000 */
[----:B------:R-:W-:Y:S01]  /*fec0*/  FMNMX.FTZ R5, R20, R5, !PT ;  /* 0x0000000514057209 */ /* 0x000fe20007810000 */
[-C--:B------:R-:W-:Y:S02]  /*fed0*/  FMUL.FTZ R174, R174, R3.reuse ;  /* 0x00000003aeae7220 */ /* 0x080fe40000410000 */
[----:B------:R-:W-:Y:S01]  /*fee0*/  FMUL.FTZ R175, R175, R3 ;  /* 0x00000003afaf7220 */ /* 0x000fe20000410000 */
[----:B------:R-:W-:Y:S01]  /*fef0*/  FMNMX.FTZ R5, R21, R5, !PT ;  /* 0x0000000515057209 */ /* 0x000fe20007810000 */
[----:B------:R-:W-:-:S02]  /*ff00*/  FMUL.FTZ R178, R178, R3 ;  /* 0x00000003b2b27220 */ /* 0x000fc40000410000 */
        /* <DEDUP_REMOVED lines=14> */
[--C-:B------:R-:W-:Y:S02]  /*fff0*/  FFMA.FTZ R83, R28, c[0x0][0x23c], -R126.reuse ;  /* 0x00008f001c537a23 */ /* 0x100fe4000001087e */
[----:B------:R-:W-:Y:S01]  /*10000*/  FFMA.FTZ R211, R211, c[0x0][0x23c], -R126 ;  /* 0x00008f00d3d37a23 */ /* 0x000fe2000001087e */
[----:B------:R-:W-:Y:S01]  /*10010*/  FMNMX.FTZ R199, R23, R5, !PT ;  /* 0x0000000517c77209 */ /* 0x000fe20007810000 */
[----:B------:R-:W-:-:S02]  /*10020*/  FFMA.FTZ R5, R64, c[0x0][0x23c], -R209 ;  /* 0x00008f0040057a23 */ /* 0x000fc400000108d1 */
[--C-:B------:R-:W-:Y:S01]  /*10030*/  FFMA.FTZ R201, R201, c[0x0][0x23c], -R126.reuse ;  /* 0x00008f00c9c97a23 */ /* 0x100fe2000001087e */
[----:B------:R-:W-:Y:S01]  /*10040*/  FMNMX.FTZ R199, R22, R199, !PT ;  /* 0x000000c716c77209 */ /* 0x000fe20007810000 */
[--C-:B------:R-:W-:Y:S02]  /*10050*/  FFMA.FTZ R200, R200, c[0x0][0x23c], -R126.reuse ;  /* 0x00008f00c8c87a23 */ /* 0x100fe4000001087e */
[----:B------:R-:W4:Y:S01]  /*10060*/  MUFU.EX2 R5, R5 ;  /* 0x0000000500057308 */ /* 0x000f220000000800 */
        /* <DEDUP_REMOVED lines=13> */
[--C-:B------:R-:W-:Y:S02]  /*10140*/  FFMA.FTZ R31, R31, c[0x0][0x23c], -R126.reuse ;  /* 0x00008f001f1f7a23 */ /* 0x100fe4000001087e */
[--C-:B------:R-:W-:Y:S02]  /*10150*/  FFMA.FTZ R30, R30, c[0x0][0x23c], -R126.reuse ;  /* 0x00008f001e1e7a23 */ /* 0x100fe4000001087e */
[--C-:B------:R-:W-:Y:S02]  /*10160*/  FFMA.FTZ R29, R29, c[0x0][0x23c], -R126.reuse ;  /* 0x00008f001d1d7a23 */ /* 0x100fe4000001087e */
[----:B------:R-:W-:-:S02]  /*10170*/  FFMA.FTZ R28, R4, c[0x0][0x23c], -R126 ;  /* 0x00008f00041c7a23 */ /* 0x000fc4000001087e */
[--C-:B------:R-:W-:Y:S01]  /*10180*/  FFMA.FTZ R63, R63, c[0x0][0x23c], -R126.reuse ;  /* 0x00008f003f3f7a23 */ /* 0x100fe2000001087e */
[----:B------:R-:W-:Y:S01]  /*10190*/  MUFU.EX2 R4, R14 ;  /* 0x0000000e00047308 */ /* 0x000fe20000000800 */
[--C-:B------:R-:W-:Y:S02]  /*101a0*/  FFMA.FTZ R62, R62, c[0x0][0x23c], -R126.reuse ;  /* 0x00008f003e3e7a23 */ /* 0x100fe4000001087e */
[--C-:B------:R-:W-:Y:S02]  /*101b0*/  FFMA.FTZ R51, R51, c[0x0][0x23c], -R126.reuse ;  /* 0x00008f0033337a23 */ /* 0x100fe4000001087e */
[--C-:B------:R-:W-:Y:S02]  /*101c0*/  FFMA.FTZ R50, R50, c[0x0][0x23c], -R126.reuse ;  /* 0x00008f0032327a23 */ /* 0x100fe4000001087e */
[--C-:B------:R-:W-:Y:S02]  /*101d0*/  FFMA.FTZ R49, R49, c[0x0][0x23c], -R126.reuse ;  /* 0x00008f0031317a23 */ /* 0x100fe4000001087e */
[----:B------:R-:W-:-:S02]  /*101e0*/  FFMA.FTZ R48, R48, c[0x0][0x23c], -R126 ;  /* 0x00008f0030307a23 */ /* 0x000fc4000001087e */
[--C-:B------:R-:W-:Y:S01]  /*101f0*/  FFMA.FTZ R64, R15, c[0x0][0x23c], -R209.reuse ;  /* 0x00008f000f407a23 */ /* 0x100fe200000108d1 */
[----:B------:R-:W-:Y:S01]  /*10200*/  FMNMX.FTZ R15, R114, R199, !PT ;  /* 0x000000c7720f7209 */ /* 0x000fe20007810000 */
[----:B------:R-:W-:Y:S02]  /*10210*/  FMUL.FTZ R12, R12, c[0x0][0x23c] ;  /* 0x00008f000c0c7a20 */ /* 0x000fe40000410000 */
[--C-:B------:R-:W-:Y:S01]  /*10220*/  FFMA.FTZ R127, R36, c[0x0][0x23c], -R209.reuse ;  /* 0x00008f00247f7a23 */ /* 0x100fe200000108d1 */
[----:B------:R-:W-:Y:S01]  /*10230*/  FMNMX.FTZ R15, R115, R15, !PT ;  /* 0x0000000f730f7209 */ /* 0x000fe20007810000 */
[--C-:B------:R-:W-:Y:S02]  /*10240*/  FFMA.FTZ R36, R131, c[0x0][0x23c], -R209.reuse ;  /* 0x00008f0083247a23 */ /* 0x100fe400000108d1 */
[----:B------:R-:W3:Y:S01]  /*10250*/  MUFU.EX2 R12, R12 ;  /* 0x0000000c000c7308 */ /* 0x000ee20000000800 */
[----:B------:R-:W-:Y:S01]  /*10260*/  FMNMX.FTZ R15, R196, R15, !PT ;  /* 0x0000000fc40f7209 */ /* 0x000fe20007810000 */
[----:B------:R-:W-:-:S02]  /*10270*/  FFMA.FTZ R203, R203, c[0x0][0x23c], -R209 ;  /* 0x00008f00cbcb7a23 */ /* 0x000fc400000108d1 */
[--C-:B------:R-:W-:Y:S01]  /*10280*/  FFMA.FTZ R202, R202, c[0x0][0x23c], -R209.reuse ;  /* 0x00008f00caca7a23 */ /* 0x100fe200000108d1 */
[----:B------:R-:W-:Y:S01]  /*10290*/  FMNMX.FTZ R15, R210, R15, !PT ;  /* 0x0000000fd20f7209 */ /* 0x000fe20007810000 */
[--C-:B------:R-:W-:Y:S02]  /*102a0*/  FFMA.FTZ R121, R121, c[0x0][0x23c], -R209.reuse ;  /* 0x00008f0079797a23 */ /* 0x100fe400000108d1 */
[--C-:B------:R-:W-:Y:S01]  /*102b0*/  FFMA.FTZ R105, R105, c[0x0][0x23c], -R209.reuse ;  /* 0x00008f0069697a23 */ /* 0x100fe200000108d1 */
[----:B------:R-:W-:Y:S01]  /*102c0*/  FMNMX.FTZ R44, R208, R15, !PT ;  /* 0x0000000fd02c7209 */ /* 0x000fe20007810000 */
[--C-:B------:R-:W-:Y:S02]  /*102d0*/  FFMA.FTZ R98, R98, c[0x0][0x23c], -R209.reuse ;  /* 0x00008f0062627a23 */ /* 0x100fe400000108d1 */
[--C-:B------:R-:W-:Y:S01]  /*102e0*/  FFMA.FTZ R97, R97, c[0x0][0x23c], -R209.reuse ;  /* 0x00008f0061617a23 */ /* 0x100fe200000108d1 */
[----:B------:R-:W-:Y:S01]  /*102f0*/  FMNMX.FTZ R44, R117, R44, !PT ;  /* 0x0000002c752c7209 */ /* 0x000fe20007810000 */
[----:B------:R-:W-:-:S02]  /*10300*/  FFMA.FTZ R95, R95, c[0x0][0x23c], -R209 ;  /* 0x00008f005f5f7a23 */ /* 0x000fc400000108d1 */
[--C-:B------:R-:W-:Y:S02]  /*10310*/  FFMA.FTZ R35, R35, c[0x0][0x23c], -R209.reuse ;  /* 0x00008f0023237a23 */ /* 0x100fe400000108d1 */
[----:B------:R-:W1:Y:S01]  /*10320*/  SHFL.BFLY PT, R13, R44, 0x2, 0x1f ;  /* 0x0c401f002c0d7f89 */ /* 0x000e6200000e0000 */
[--C-:B------:R-:W-:Y:S02]  /*10330*/  FFMA.FTZ R34, R34, c[0x0][0x23c], -R209.reuse ;  /* 0x00008f0022227a23 */ /* 0x100fe400000108d1 */
[--C-:B------:R-:W-:Y:S02]  /*10340*/  FFMA.FTZ R33, R33, c[0x0][0x23c], -R209.reuse ;  /* 0x00008f0021217a23 */ /* 0x100fe400000108d1 */
[----:B------:R-:W-:Y:S02]  /*10350*/  FFMA.FTZ R55, R55, c[0x0][0x23c], -R209 ;  /* 0x00008f0037377a23 */ /* 0x000fe400000108d1 */
[----:B----4-:R-:W-:Y:S01]  /*10360*/  FFMA.FTZ R68, R198, R3, R5 ;  /* 0x00000003c6447223 */ /* 0x010fe20000010005 */
[----:B------:R-:W-:Y:S01]  /*10370*/  FSEL R3, R45, RZ, P0 ;  /* 0x000000ff2d037208 */ /* 0x000fe20000000000 */
[----:B------:R-:W-:Y:S01]  /*10380*/  MUFU.EX2 R131, R9 ;  /* 0x0000000900837308 */ /* 0x000fe20000000800 */
[----:B-1----:R-:W-:Y:S01]  /*10390*/  FMNMX.FTZ R44, R44, R13, !PT ;  /* 0x0000000d2c2c7209 */ /* 0x002fe20007810000 */
[----:B---3--:R-:W-:-:S02]  /*103a0*/  FFMA.FTZ R209, R71, R12, R4 ;  /* 0x0000000c47d17223 */ /* 0x008fc40000010004 */
[----:B------:R-:W-:-:S04]  /*103b0*/  FADD.FTZ R3, R2, -R3 ;  /* 0x8000000302037221 */ /* 0x000fc80000010000 */
[----:B------:R-:W-:-:S06]  /*103c0*/  FMUL.FTZ R3, R3, c[0x0][0x23c] ;  /* 0x00008f0003037a20 */ /* 0x000fcc0000410000 */
[----:B------:R-:W1:Y:S02]  /*103d0*/  MUFU.EX2 R3, R3 ;  /* 0x0000000300037308 */ /* 0x000e640000000800 */
[----:B-1----:R-:W-:Y:S02]  /*103e0*/  FFMA.FTZ R126, R70, R3, R8 ;  /* 0x00000003467e7223 */ /* 0x002fe40000010008 */
[----:B------:R-:W2:Y:S04]  /*103f0*/  LDL.LU R70, [R1+0x10] ;  /* 0x0000100001467983 */ /* 0x000ea80000300800 */
[----:B------:R-:W1:Y:S02]  /*10400*/  SHFL.BFLY PT, R11, R44, 0x1, 0x1f ;  /* 0x0c201f002c0b7f89 */ /* 0x000e6400000e0000 */
[----:B-1----:R-:W-:-:S04]  /*10410*/  FMNMX.FTZ R44, R44, R11, !PT ;  /* 0x0000000b2c2c7209 */ /* 0x002fc80007810000 */
[----:B------:R-:W-:-:S04]  /*10420*/  FSETP.NEU.FTZ.AND P0, PT, R44, -INF , PT ;  /* 0xff8000002c00780b */ /* 0x000fc80003f1d000 */
[----:B------:R-:W-:-:S05]  /*10430*/  FSEL R2, R44, RZ, P0 ;  /* 0x000000ff2c027208 */ /* 0x000fca0000000000 */
[----:B------:R-:W-:Y:S02]  /*10440*/  FADD.FTZ R2, R0, -R2 ;  /* 0x8000000200027221 */ /* 0x000fe40000010000 */
[----:B------:R-:W-:-:S05]  /*10450*/  FMUL.FTZ R0, R44, c[0x0][0x23c] ;  /* 0x00008f002c007a20 */ /* 0x000fca0000410000 */
[----:B------:R-:W-:Y:S01]  /*10460*/  FSEL R0, R0, RZ, P0 ;  /* 0x000000ff00007208 */ /* 0x000fe20000000000 */
[----:B------:R-:W-:-:S04]  /*10470*/  FMUL.FTZ R2, R2, c[0x0][0x23c] ;  /* 0x00008f0002027a20 */ /* 0x000fc80000410000 */
[----:B------:R-:W-:Y:S02]  /*10480*/  FFMA.FTZ R9, R88, c[0x0][0x23c], -R0 ;  /* 0x00008f0058097a23 */ /* 0x000fe40000010800 */
[-C--:B------:R-:W-:Y:S01]  /*10490*/  FMUL.FTZ R164, R164, R12.reuse ;  /* 0x0000000ca4a47220 */ /* 0x080fe20000410000 */
[----:B------:R-:W1:Y:S01]  /*104a0*/  MUFU.EX2 R2, R2 ;  /* 0x0000000200027308 */ /* 0x000e620000000800 */
        /* <DEDUP_REMOVED lines=8> */
[-C--:B------:R-:W-:Y:S02]  /*10530*/  FMUL.FTZ R180, R180, R12.reuse ;  /* 0x0000000cb4b47220 */ /* 0x080fe40000410000 */
[-C--:B------:R-:W-:Y:S02]  /*10540*/  FMUL.FTZ R181, R181, R12.reuse ;  /* 0x0000000cb5b57220 */ /* 0x080fe40000410000 */
[-C--:B------:R-:W-:Y:S02]  /*10550*/  FMUL.FTZ R184, R184, R12.reuse ;  /* 0x0000000cb8b87220 */ /* 0x080fe40000410000 */
[----:B------:R-:W-:-:S02]  /*10560*/  FMUL.FTZ R185, R185, R12 ;  /* 0x0000000cb9b97220 */ /* 0x000fc40000410000 */
[-C--:B------:R-:W-:Y:S02]  /*10570*/  FMUL.FTZ R188, R188, R12.reuse ;  /* 0x0000000cbcbc7220 */ /* 0x080fe40000410000 */
[-C--:B------:R-:W-:Y:S02]  /*10580*/  FMUL.FTZ R189, R189, R12.reuse ;  /* 0x0000000cbdbd7220 */ /* 0x080fe40000410000 */
[-C--:B------:R-:W-:Y:S02]  /*10590*/  FMUL.FTZ R192, R192, R12.reuse ;  /* 0x0000000cc0c07220 */ /* 0x080fe40000410000 */
[----:B------:R-:W-:Y:S02]  /*105a0*/  FMUL.FTZ R193, R193, R12 ;  /* 0x0000000cc1c17220 */ /* 0x000fe40000410000 */
[----:B------:R-:W3:Y:S01]  /*105b0*/  LDSM.16.MT88.4 R12, [R224+0x8000] ;  /* 0x00800000e00c783b */ /* 0x000ee20000004200 */
[----:B------:R-:W-:Y:S02]  /*105c0*/  FFMA.FTZ R80, R80, c[0x0][0x23c], -R0 ;  /* 0x00008f0050507a23 */ /* 0x000fe40000010800 */
        /* <DEDUP_REMOVED lines=15> */
[----:B------:R-:W-:Y:S02]  /*106c0*/  FMUL.FTZ R133, R133, R3 ;  /* 0x0000000385857220 */ /* 0x000fe40000410000 */
[----:B------:R4:W-:Y:S01]  /*106d0*/  MUFU.EX2 R3, R80 ;  /* 0x0000005000037308 */ /* 0x0009e20000000800 */
[----:B------:R-:W-:-:S07]  /*106e0*/  FFMA.FTZ R85, R85, c[0x0][0x23c], -R0 ;  /* 0x00008f0055557a23 */ /* 0x000fce0000010800 */
[----:B------:R-:W-:Y:S01]  /*106f0*/  MUFU.EX2 R71, R10 ;  /* 0x0000000a00477308 */ /* 0x000fe20000000800 */
[----:B----4-:R-:W-:-:S07]  /*10700*/  FFMA.FTZ R80, R251, c[0x0][0x23c], -R0 ;  /* 0x00008f00fb507a23 */ /* 0x010fce0000010800 */
[----:B------:R-:W-:Y:S08]  /*10710*/  MUFU.EX2 R27, R27 ;  /* 0x0000001b001b7308 */ /* 0x000ff00000000800 */
[----:B------:R4:W-:Y:S08]  /*10720*/  MUFU.EX2 R88, R6 ;  /* 0x0000000600587308 */ /* 0x0009f00000000800 */
[----:B------:R-:W-:Y:S08]  /*10730*/  MUFU.EX2 R85, R85 ;  /* 0x0000005500557308 */ /* 0x000ff00000000800 */
[----:B------:R-:W3:Y:S01]  /*10740*/  MUFU.EX2 R80, R80 ;  /* 0x0000005000507308 */ /* 0x000ee20000000800 */
[----:B-1----:R-:W-:Y:S01]  /*10750*/  FMUL.FTZ R162, R162, R2 ;  /* 0x00000002a2a27220 */ /* 0x002fe20000410000 */
[----:B------:R-:W-:Y:S01]  /*10760*/  F2FP.BF16.PACK_AB R4, R116, R4 ;  /* 0x000000047404723e */ /* 0x000fe200000010ff */
[-C--:B------:R-:W-:Y:S01]  /*10770*/  FMUL.FTZ R163, R163, R2.reuse ;  /* 0x00000002a3a37220 */ /* 0x080fe20000410000 */
[----:B------:R-:W-:Y:S01]  /*10780*/  F2FP.BF16.PACK_AB R5, R206, R5 ;  /* 0x00000005ce05723e */ /* 0x000fe200000010ff */
[-C--:B------:R-:W-:Y:S01]  /*10790*/  FMUL.FTZ R158, R158, R2.reuse ;  /* 0x000000029e9e7220 */ /* 0x080fe20000410000 */
[----:B----4-:R-:W-:Y:S01]  /*107a0*/  F2FP.BF16.PACK_AB R6, R24, R207 ;  /* 0x000000cf1806723e */ /* 0x010fe200000010ff */
[----:B------:R-:W-:Y:S01]  /*107b0*/  FMUL.FTZ R159, R159, R2 ;  /* 0x000000029f9f7220 */ /* 0x000fe20000410000 */
[----:B------:R-:W-:-:S02]  /*107c0*/  F2FP.BF16.PACK_AB R8, R131, R8 ;  /* 0x000000088308723e */ /* 0x000fc400000010ff */
[----:B---3--:R-:W-:Y:S01]  /*107d0*/  F2FP.BF16.PACK_AB R11, R80, R85 ;  /* 0x00000055500b723e */ /* 0x008fe200000010ff */
        /* <DEDUP_REMOVED lines=8> */
[----:B--2---:R-:W-:Y:S02]  /*10860*/  FFMA.FTZ R198, R70, R2, R9 ;  /* 0x0000000246c67223 */ /* 0x004fe40000010009 */
[----:B------:R1:W2:Y:S01]  /*10870*/  MUFU.EX2 R70, R7 ;  /* 0x0000000700467308 */ /* 0x0002a20000000800 */
[----:B------:R-:W-:Y:S02]  /*10880*/  F2FP.BF16.PACK_AB R9, R3, R9 ;  /* 0x000000090309723e */ /* 0x000fe400000010ff */
[----:B-1----:R-:W-:Y:S02]  /*10890*/  F2FP.BF16.PACK_AB R7, R27, R71 ;  /* 0x000000471b07723e */ /* 0x002fe400000010ff */
[----:B--2---:R-:W-:-:S05]  /*108a0*/  F2FP.BF16.PACK_AB R10, R88, R70 ;  /* 0x00000046580a723e */ /* 0x004fca00000010ff */
        /* <DEDUP_REMOVED lines=10> */
[----:B------:R-:W-:-:S02]  /*10950*/  FMUL.FTZ R138, R138, R2 ;  /* 0x000000028a8a7220 */ /* 0x000fc40000410000 */
[-C--:B------:R-:W-:Y:S02]  /*10960*/  FMUL.FTZ R139, R139, R2.reuse ;  /* 0x000000028b8b7220 */ /* 0x080fe40000410000 */
[-C--:B------:R-:W-:Y:S02]  /*10970*/  FMUL.FTZ R134, R134, R2.reuse ;  /* 0x0000000286867220 */ /* 0x080fe40000410000 */
[-C--:B-1----:R-:W-:Y:S08]  /*10980*/  HMMA.16816.F32.BF16 R180, R4, R12.reuse, R180 ;  /* 0x0000000c04b4723c */ /* 0x082ff000000418b4 */
[C---:B------:R-:W-:Y:S08]  /*10990*/  HMMA.16816.F32.BF16 R144, R8.reuse, R12, R144 ;  /* 0x0000000c0890723c */ /* 0x040ff00000041890 */
[-C--:B------:R-:W-:Y:S08]  /*109a0*/  HMMA.16816.F32.BF16 R140, R8, R14.reuse, R140 ;  /* 0x0000000e088c723c */ /* 0x080ff0000004188c */
[----:B------:R-:W-:Y:S01]  /*109b0*/  HMMA.16816.F32.BF16 R184, R4, R14, R184 ;  /* 0x0000000e04b8723c */ /* 0x000fe200000418b8 */
[----:B------:R-:W1:Y:S01]  /*109c0*/  LDSM.16.MT88.4 R12, [R220+0x8000] ;  /* 0x00800000dc0c783b */ /* 0x000e620000004200 */
[----:B------:R-:W-:-:S02]  /*109d0*/  FMUL.FTZ R135, R135, R2 ;  /* 0x0000000287877220 */ /* 0x000fc40000410000 */
[----:B------:R2:W3:Y:S01]  /*109e0*/  MUFU.EX2 R2, R125 ;  /* 0x0000007d00027308 */ /* 0x0004e20000000800 */
[--C-:B------:R-:W-:Y:S02]  /*109f0*/  FFMA.FTZ R199, R79, c[0x0][0x23c], -R0.reuse ;  /* 0x00008f004fc77a23 */ /* 0x100fe40000010800 */
[--C-:B------:R-:W-:Y:S02]  /*10a00*/  FFMA.FTZ R113, R113, c[0x0][0x23c], -R0.reuse ;  /* 0x00008f0071717a23 */ /* 0x100fe40000010800 */
[----:B------:R-:W-:-:S03]  /*10a10*/  FFMA.FTZ R112, R112, c[0x0][0x23c], -R0 ;  /* 0x00008f0070707a23 */ /* 0x000fc60000010800 */
[----:B------:R4:W-:Y:S01]  /*10a20*/  MUFU.EX2 R251, R124 ;  /* 0x0000007c00fb7308 */ /* 0x0009e20000000800 */
[--C-:B------:R-:W-:Y:S02]  /*10a30*/  FFMA.FTZ R123, R123, c[0x0][0x23c], -R0.reuse ;  /* 0x00008f007b7b7a23 */ /* 0x100fe40000010800 */
[--C-:B------:R-:W-:Y:S02]  /*10a40*/  FFMA.FTZ R79, R115, c[0x0][0x23c], -R0.reuse ;  /* 0x00008f00734f7a23 */ /* 0x100fe40000010800 */
[--C-:B--2---:R-:W-:Y:S01]  /*10a50*/  FFMA.FTZ R125, R20, c[0x0][0x23c], -R0.reuse ;  /* 0x00008f00147d7a23 */ /* 0x104fe20000010800 */
[----:B---3--:R-:W-:Y:S01]  /*10a60*/  MOV R20, R2 ;  /* 0x0000000200147202 */ /* 0x008fe20000000f00 */
[--C-:B------:R-:W-:Y:S01]  /*10a70*/  FFMA.FTZ R2, R208, c[0x0][0x23c], -R0.reuse ;  /* 0x00008f00d0027a23 */ /* 0x100fe20000010800 */
[----:B------:R-:W-:Y:S01]  /*10a80*/  MUFU.EX2 R205, R205 ;  /* 0x000000cd00cd7308 */ /* 0x000fe20000000800 */
[----:B------:R-:W-:Y:S01]  /*10a90*/  FADD.FTZ R208, R116, R209 ;  /* 0x000000d174d07221 */ /* 0x000fe20000010000 */
[C---:B-1----:R-:W-:Y:S08]  /*10aa0*/  HMMA.16816.F32.BF16 R136, R8.reuse, R12, R136 ;  /* 0x0000000c0888723c */ /* 0x042ff00000041888 */
[----:B------:R-:W-:Y:S01]  /*10ab0*/  HMMA.16816.F32.BF16 R132, R8, R14, R132 ;  /* 0x0000000e0884723c */ /* 0x000fe20000041884 */
[----:B------:R-:W1:Y:S01]  /*10ac0*/  LDSM.16.MT88.4 R8, [R224+0x8800] ;  /* 0x00880000e008783b */ /* 0x000e620000004200 */
[----:B----4-:R-:W-:Y:S01]  /*10ad0*/  FFMA.FTZ R124, R21, c[0x0][0x23c], -R0 ;  /* 0x00008f00157c7a23 */ /* 0x010fe20000010800 */
[----:B------:R-:W-:-:S05]  /*10ae0*/  MOV R21, R68 ;  /* 0x0000004400157202 */ /* 0x000fca0000000f00 */
[----:B------:R-:W-:Y:S01]  /*10af0*/  HMMA.16816.F32.BF16 R192, R4, R14, R192 ;  /* 0x0000000e04c0723c */ /* 0x000fe200000418c0 */
[----:B------:R-:W-:-:S06]  /*10b00*/  FFMA.FTZ R68, R196, c[0x0][0x23c], -R0 ;  /* 0x00008f00c4447a23 */ /* 0x000fcc0000010800 */
[----:B------:R-:W-:Y:S01]  /*10b10*/  MOV R14, R198 ;  /* 0x000000c6000e7202 */ /* 0x000fe20000000f00 */
[----:B------:R-:W-:Y:S01]  /*10b20*/  HMMA.16816.F32.BF16 R188, R4, R12, R188 ;  /* 0x0000000c04bc723c */ /* 0x000fe200000418bc */
[--C-:B------:R-:W-:Y:S01]  /*10b30*/  FFMA.FTZ R198, R81, c[0x0][0x23c], -R0.reuse ;  /* 0x00008f0051c67a23 */ /* 0x100fe20000010800 */
[----:B------:R-:W-:Y:S01]  /*10b40*/  MOV R15, R3 ;  /* 0x00000003000f7202 */ /* 0x000fe20000000f00 */
[----:B------:R-:W-:-:S04]  /*10b50*/  FFMA.FTZ R81, R114, c[0x0][0x23c], -R0 ;  /* 0x00008f0072517a23 */ /* 0x000fc80000010800 */
[--C-:B------:R-:W-:Y:S01]  /*10b60*/  FFMA.FTZ R12, R90, c[0x0][0x23c], -R0.reuse ;  /* 0x00008f005a0c7a23 */ /* 0x100fe20000010800 */
[----:B------:R-:W-:Y:S01]  /*10b70*/  MOV R7, R131 ;  /* 0x0000008300077202 */ /* 0x000fe20000000f00 */
[--C-:B------:R-:W-:Y:S01]  /*10b80*/  FFMA.FTZ R5, R82, c[0x0][0x23c], -R0.reuse ;  /* 0x00008f0052057a23 */ /* 0x100fe20000010800 */
[----:B------:R-:W-:Y:S01]  /*10b90*/  MOV R6, R126 ;  /* 0x0000007e00067202 */ /* 0x000fe20000000f00 */
        /* <DEDUP_REMOVED lines=13> */
[--C-:B------:R-:W-:Y:S01]  /*10c70*/  FFMA.FTZ R3, R210, c[0x0][0x23c], -R0.reuse ;  /* 0x00008f00d2037a23 */ /* 0x100fe20000010800 */
[----:B------:R-:W-:Y:S01]  /*10c80*/  MUFU.EX2 R204, R204 ;  /* 0x000000cc00cc7308 */ /* 0x000fe20000000800 */
[----:B------:R-:W-:-:S07]  /*10c90*/  FFMA.FTZ R0, R117, c[0x0][0x23c], -R0 ;  /* 0x00008f0075007a23 */ /* 0x000fce0000010800 */
[----:B------:R-:W2:Y:S08]  /*10ca0*/  MUFU.EX2 R122, R122 ;  /* 0x0000007a007a7308 */ /* 0x000eb00000000800 */
[----:B------:R-:W-:Y:S08]  /*10cb0*/  MUFU.EX2 R203, R203 ;  /* 0x000000cb00cb7308 */ /* 0x000ff00000000800 */
[----:B------:R-:W-:Y:S08]  /*10cc0*/  MUFU.EX2 R202, R202 ;  /* 0x000000ca00ca7308 */ /* 0x000ff00000000800 */
[----:B------:R-:W3:Y:S08]  /*10cd0*/  MUFU.EX2 R121, R121 ;  /* 0x0000007900797308 */ /* 0x000ef00000000800 */
[----:B------:R-:W-:Y:S08]  /*10ce0*/  MUFU.EX2 R211, R211 ;  /* 0x000000d300d37308 */ /* 0x000ff00000000800 */
[----:B------:R-:W4:Y:S08]  /*10cf0*/  MUFU.EX2 R201, R201 ;  /* 0x000000c900c97308 */ /* 0x000f300000000800 */
[----:B------:R-:W-:Y:S08]  /*10d00*/  MUFU.EX2 R200, R200 ;  /* 0x000000c800c87308 */ /* 0x000ff00000000800 */
[----:B------:R-:W-:Y:S08]  /*10d10*/  MUFU.EX2 R120, R120 ;  /* 0x0000007800787308 */ /* 0x000ff00000000800 */
[----:B------:R-:W-:Y:S08]  /*10d20*/  MUFU.EX2 R199, R199 ;  /* 0x000000c700c77308 */ /* 0x000ff00000000800 */
[----:B------:R-:W1:Y:S08]  /*10d30*/  MUFU.EX2 R198, R198 ;  /* 0x000000c600c67308 */ /* 0x000e700000000800 */
[----:B------:R1:W-:Y:S01]  /*10d40*/  MUFU.EX2 R116, R4 ;  /* 0x0000000400747308 */ /* 0x0003e20000000800 */
[----:B------:R-:W-:Y:S01]  /*10d50*/  FADD.FTZ R209, R7, R6 ;  /* 0x0000000607d17221 */ /* 0x000fe20000010000 */
[----:B------:R-:W-:Y:S01]  /*10d60*/  MOV R114, R12 ;  /* 0x0000000c00727202 */ /* 0x000fe20000000f00 */
[----:B------:R-:W-:Y:S01]  /*10d70*/  FADD.FTZ R196, R15, R14 ;  /* 0x0000000e0fc47221 */ /* 0x000fe20000010000 */
[----:B------:R-:W-:Y:S01]  /*10d80*/  MOV R115, R13 ;  /* 0x0000000d00737202 */ /* 0x000fe20000000f00 */
[----:B------:R-:W4:Y:S03]  /*10d90*/  LDSM.16.MT88.4 R16, [R222+0x8800] ;  /* 0x00880000de10783b */ /* 0x000f260000004200 */
[----:B------:R4:W4:Y:S01]  /*10da0*/  MUFU.EX2 R117, R5 ;  /* 0x0000000500757308 */ /* 0x0009220000000800 */
[----:B------:R-:W-:Y:S01]  /*10db0*/  FADD.FTZ R210, R206, R21 ;  /* 0x00000015ced27221 */ /* 0x000fe20000010000 */
[----:B------:R-:W-:Y:S01]  /*10dc0*/  MOV R206, R20 ;  /* 0x0000001400ce7202 */ /* 0x000fe20000000f00 */
[----:B------:R-:W4:Y:S01]  /*10dd0*/  LDSM.16.MT88.4 R12, [R221+0x8800] ;  /* 0x00880000dd0c783b */ /* 0x000f220000004200 */
[----:B--2---:R-:W-:-:S02]  /*10de0*/  F2FP.BF16.PACK_AB R6, R122, R204 ;  /* 0x000000cc7a06723e */ /* 0x004fc400000010ff */
[----:B---3--:R-:W-:Y:S02]  /*10df0*/  F2FP.BF16.PACK_AB R7, R121, R202 ;  /* 0x000000ca7907723e */ /* 0x008fe400000010ff */
[----:B-1----:R-:W-:Y:S02]  /*10e00*/  F2FP.BF16.PACK_AB R4, R205, R206 ;  /* 0x000000cecd04723e */ /* 0x002fe400000010ff */
[----:B----4-:R-:W-:Y:S02]  /*10e10*/  F2FP.BF16.PACK_AB R20, R201, R211 ;  /* 0x000000d3c914723e */ /* 0x010fe400000010ff */
[----:B------:R-:W-:Y:S02]  /*10e20*/  F2FP.BF16.PACK_AB R21, R198, R199 ;  /* 0x000000c7c615723e */ /* 0x000fe400000010ff */
[----:B------:R-:W-:Y:S02]  /*10e30*/  F2FP.BF16.PACK_AB R22, R120, R200 ;  /* 0x000000c87816723e */ /* 0x000fe400000010ff */
[----:B------:R-:W-:-:S02]  /*10e40*/  F2FP.BF16.PACK_AB R5, R203, R251 ;  /* 0x000000fbcb05723e */ /* 0x000fc400000010ff */
[----:B------:R-:W-:-:S05]  /*10e50*/  F2FP.BF16.PACK_AB R23, R116, R117 ;  /* 0x000000757417723e */ /* 0x000fca00000010ff */
[-C--:B------:R-:W-:Y:S08]  /*10e60*/  HMMA.16816.F32.BF16 R164, R4, R8.reuse, R164 ;  /* 0x0000000804a4723c */ /* 0x080ff000000418a4 */
[C---:B------:R-:W-:Y:S08]  /*10e70*/  HMMA.16816.F32.BF16 R160, R20.reuse, R8, R160 ;  /* 0x0000000814a0723c */ /* 0x040ff000000418a0 */
[-C--:B------:R-:W-:Y:S08]  /*10e80*/  HMMA.16816.F32.BF16 R156, R20, R10.reuse, R156 ;  /* 0x0000000a149c723c */ /* 0x080ff0000004189c */
[----:B------:R-:W-:Y:S01]  /*10e90*/  HMMA.16816.F32.BF16 R168, R4, R10, R168 ;  /* 0x0000000a04a8723c */ /* 0x000fe200000418a8 */
[----:B------:R-:W1:Y:S07]  /*10ea0*/  LDSM.16.MT88.4 R8, [R220+0x8800] ;  /* 0x00880000dc08783b */ /* 0x000e6e0000004200 */
[C---:B------:R-:W-:Y:S08]  /*10eb0*/  HMMA.16816.F32.BF16 R152, R20.reuse, R16, R152 ;  /* 0x000000101498723c */ /* 0x040ff00000041898 */
[C---:B------:R-:W-:Y:S08]  /*10ec0*/  HMMA.16816.F32.BF16 R148, R20.reuse, R18, R148 ;  /* 0x000000121494723c */ /* 0x040ff00000041894 */
[C---:B------:R-:W-:Y:S08]  /*10ed0*/  HMMA.16816.F32.BF16 R144, R20.reuse, R12, R144 ;  /* 0x0000000c1490723c */ /* 0x040ff00000041890 */
[----:B------:R-:W-:Y:S08]  /*10ee0*/  HMMA.16816.F32.BF16 R140, R20, R14, R140 ;  /* 0x0000000e148c723c */ /* 0x000ff0000004188c */
[----:B------:R-:W-:Y:S08]  /*10ef0*/  HMMA.16816.F32.BF16 R172, R4, R16, R172 ;  /* 0x0000001004ac723c */ /* 0x000ff000000418ac */
[C---:B-1----:R-:W-:Y:S08]  /*10f00*/  HMMA.16816.F32.BF16 R136, R20.reuse, R8, R136 ;  /* 0x000000081488723c */ /* 0x042ff00000041888 */
[----:B------:R-:W-:Y:S01]  /*10f10*/  HMMA.16816.F32.BF16 R132, R20, R10, R132 ;  /* 0x0000000a1484723c */ /* 0x000fe20000041884 */
[----:B------:R-:W1:Y:S07]  /*10f20*/  LDSM.16.MT88.4 R20, [R224+0x9000] ;  /* 0x00900000e014783b */ /* 0x000e6e0000004200 */
[C---:B------:R-:W-:Y:S01]  /*10f30*/  HMMA.16816.F32.BF16 R176, R4.reuse, R18, R176 ;  /* 0x0000001204b0723c */ /* 0x040fe200000418b0 */
[----:B------:R-:W2:Y:S07]  /*10f40*/  LDSM.16.MT88.4 R16, [R222+0x9000] ;  /* 0x00900000de10783b */ /* 0x000eae0000004200 */
[C---:B------:R-:W-:Y:S08]  /*10f50*/  HMMA.16816.F32.BF16 R180, R4.reuse, R12, R180 ;  /* 0x0000000c04b4723c */ /* 0x040ff000000418b4 */
[C---:B------:R-:W-:Y:S01]  /*10f60*/  HMMA.16816.F32.BF16 R184, R4.reuse, R14, R184 ;  /* 0x0000000e04b8723c */ /* 0x040fe200000418b8 */
[----:B------:R-:W3:Y:S07]  /*10f70*/  LDSM.16.MT88.4 R12, [R221+0x9000] ;  /* 0x00900000dd0c783b */ /* 0x000eee0000004200 */
[C---:B------:R-:W-:Y:S08]  /*10f80*/  HMMA.16816.F32.BF16 R188, R4.reuse, R8, R188 ;  /* 0x0000000804bc723c */ /* 0x040ff000000418bc */
[----:B------:R-:W-:Y:S01]  /*10f90*/  HMMA.16816.F32.BF16 R192, R4, R10, R192 ;  /* 0x0000000a04c0723c */ /* 0x000fe200000418c0 */
[----:B------:R-:W4:Y:S01]  /*10fa0*/  LDSM.16.MT88.4 R8, [R220+0x9000] ;  /* 0x00900000dc08783b */ /* 0x000f220000004200 */
        /* <DEDUP_REMOVED lines=11> */
[----:B------:R-:W-:Y:S01]  /*11060*/  FADD.FTZ R208, R207, R208 ;  /* 0x000000d0cfd07221 */ /* 0x000fe20000010000 */
[----:B--2---:R-:W-:Y:S01]  /*11070*/  F2FP.BF16.PACK_AB R7, R89, R90 ;  /* 0x0000005a5907723e */ /* 0x004fe200000010ff */
        /* <DEDUP_REMOVED lines=8> */
[----:B------:R-:W1:Y:S06]  /*11100*/  MUFU.EX2 R128, R128 ;  /* 0x0000008000807308 */ /* 0x000e6c0000000800 */
[C---:B---3--:R-:W-:Y:S02]  /*11110*/  HMMA.16816.F32.BF16 R144, R4.reuse, R12, R144 ;  /* 0x0000000c0490723c */ /* 0x048fe40000041890 */
[----:B------:R-:W-:Y:S06]  /*11120*/  MUFU.EX2 R127, R127 ;  /* 0x0000007f007f7308 */ /* 0x000fec0000000800 */
[C---:B------:R-:W-:Y:S02]  /*11130*/  HMMA.16816.F32.BF16 R140, R4.reuse, R14, R140 ;  /* 0x0000000e048c723c */ /* 0x040fe4000004188c */
[----:B------:R-:W2:Y:S06]  /*11140*/  MUFU.EX2 R105, R105 ;  /* 0x0000006900697308 */ /* 0x000eac0000000800 */
[C---:B----4-:R-:W-:Y:S08]  /*11150*/  HMMA.16816.F32.BF16 R136, R4.reuse, R8, R136 ;  /* 0x000000080488723c */ /* 0x050ff00000041888 */
[----:B------:R-:W-:Y:S07]  /*11160*/  HMMA.16816.F32.BF16 R132, R4, R10, R132 ;  /* 0x0000000a0484723c */ /* 0x000fee0000041884 */
[----:B------:R-:W-:-:S02]  /*11170*/  MOV R7, R206 ;  /* 0x000000ce00077202 */ /* 0x000fc40000000f00 */
[----:B------:R-:W3:Y:S01]  /*11180*/  MUFU.EX2 R206, R26 ;  /* 0x0000001a00ce7308 */ /* 0x000ee20000000800 */
[----:B------:R-:W-:Y:S02]  /*11190*/  FADD.FTZ R209, R70, R209 ;  /* 0x000000d146d17221 */ /* 0x000fe40000010000 */
[----:B------:R-:W-:Y:S02]  /*111a0*/  FADD.FTZ R24, R24, R208 ;  /* 0x000000d018187221 */ /* 0x000fe40000010000 */
[----:B------:R-:W-:Y:S01]  /*111b0*/  FADD.FTZ R88, R88, R209 ;  /* 0x000000d158587221 */ /* 0x000fe20000010000 */
[----:B-1----:R-:W-:Y:S01]  /*111c0*/  F2FP.BF16.PACK_AB R5, R128, R207 ;  /* 0x000000cf8005723e */ /* 0x002fe200000010ff */
[----:B------:R-:W-:Y:S01]  /*111d0*/  FADD.FTZ R209, R7, R24 ;  /* 0x0000001807d17221 */ /* 0x000fe20000010000 */
[----:B------:R-:W-:Y:S02]  /*111e0*/  F2FP.BF16.PACK_AB R6, R106, R129 ;  /* 0x000000816a06723e */ /* 0x000fe400000010ff */
[----:B--2---:R-:W-:Y:S01]  /*111f0*/  F2FP.BF16.PACK_AB R7, R105, R127 ;  /* 0x0000007f6907723e */ /* 0x004fe200000010ff */
[----:B------:R-:W-:Y:S01]  /*11200*/  FADD.FTZ R210, R71, R210 ;  /* 0x000000d247d27221 */ /* 0x000fe20000010000 */
[----:B---3--:R-:W-:-:S03]  /*11210*/  F2FP.BF16.PACK_AB R4, R130, R206 ;  /* 0x000000ce8204723e */ /* 0x008fc600000010ff */
[----:B------:R-:W-:Y:S01]  /*11220*/  FADD.FTZ R210, R27, R210 ;  /* 0x000000d21bd27221 */ /* 0x000fe20000010000 */
[----:B------:R-:W-:Y:S01]  /*11230*/  MUFU.EX2 R110, R110 ;  /* 0x0000006e006e7308 */ /* 0x000fe20000000800 */
[----:B------:R-:W-:Y:S02]  /*11240*/  LDSM.16.MT88.4 R24, [R220+0x9800] ;  /* 0x00980000dc18783b */ /* 0x000fe40000004200 */
[C---:B------:R-:W-:Y:S01]  /*11250*/  HMMA.16816.F32.BF16 R164, R4.reuse, R20, R164 ;  /* 0x0000001404a4723c */ /* 0x040fe200000418a4 */
[----:B------:R-:W-:Y:S01]  /*11260*/  FADD.FTZ R196, R85, R196 ;  /* 0x000000c455c47221 */ /* 0x000fe20000010000 */
[----:B------:R1:W5:Y:S06]  /*11270*/  LDL.LU R71, [R1+0x48] ;  /* 0x0000480001477983 */ /* 0x00036c0000300800 */
[C---:B------:R-:W-:Y:S08]  /*11280*/  HMMA.16816.F32.BF16 R168, R4.reuse, R22, R168 ;  /* 0x0000001604a8723c */ /* 0x040ff000000418a8 */
[C---:B------:R-:W-:Y:S08]  /*11290*/  HMMA.16816.F32.BF16 R172, R4.reuse, R16, R172 ;  /* 0x0000001004ac723c */ /* 0x040ff000000418ac */
        /* <DEDUP_REMOVED lines=8> */
[----:B------:R-:W-:Y:S01]  /*11320*/  FADD.FTZ R208, R80, R196 ;  /* 0x000000c450d07221 */ /* 0x000fe20000010000 */
[----:B------:R-:W1:Y:S01]  /*11330*/  MUFU.EX2 R104, R104 ;  /* 0x0000006800687308 */ /* 0x000e620000000800 */
[----:B------:R-:W-:Y:S01]  /*11340*/  FADD.FTZ R211, R211, R88 ;  /* 0x00000058d3d37221 */ /* 0x000fe20000010000 */
[----:B------:R-:W1:Y:S06]  /*11350*/  LDSM.16.MT88.4 R20, [R224+0xa000] ;  /* 0x00a00000e014783b */ /* 0x000e6c0000004200 */
        /* <DEDUP_REMOVED lines=13> */
[----:B------:R-:W-:Y:S01]  /*11430*/  MUFU.EX2 R75, R75 ;  /* 0x0000004b004b7308 */ /* 0x000fe20000000800 */
[----:B------:R-:W-:Y:S01]  /*11440*/  FADD.FTZ R210, R251, R210 ;  /* 0x000000d2fbd27221 */ /* 0x000fe20000010000 */
[----:B------:R1:W5:Y:S06]  /*11450*/  LDL.LU R70, [R1+0x44] ;  /* 0x0000440001467983 */ /* 0x00036c0000300800 */
[----:B------:R-:W1:Y:S08]  /*11460*/  MUFU.EX2 R85, R131 ;  /* 0x0000008300557308 */ /* 0x000e700000000800 */
[----:B------:R-:W-:Y:S08]  /*11470*/  MUFU.EX2 R88, R113 ;  /* 0x0000007100587308 */ /* 0x000ff00000000800 */
[----:B------:R-:W1:Y:S08]  /*11480*/  MUFU.EX2 R80, R112 ;  /* 0x0000007000507308 */ /* 0x000e700000000800 */
[----:B------:R-:W-:Y:S08]  /*11490*/  MUFU.EX2 R113, R97 ;  /* 0x0000006100717308 */ /* 0x000ff00000000800 */
[----:B------:R-:W-:Y:S08]  /*114a0*/  MUFU.EX2 R131, R102 ;  /* 0x0000006600837308 */ /* 0x000ff00000000800 */
[----:B------:R-:W1:Y:S08]  /*114b0*/  MUFU.EX2 R112, R101 ;  /* 0x0000006500707308 */ /* 0x000e700000000800 */
[----:B------:R-:W2:Y:S08]  /*114c0*/  MUFU.EX2 R196, R98 ;  /* 0x0000006200c47308 */ /* 0x000eb00000000800 */
[----:B------:R-:W3:Y:S01]  /*114d0*/  MUFU.EX2 R97, R95 ;  /* 0x0000005f00617308 */ /* 0x000ee20000000800 */
[----:B-1----:R-:W-:-:S02]  /*114e0*/  F2FP.BF16.PACK_AB R8, R104, R110 ;  /* 0x0000006e6808723e */ /* 0x002fc400000010ff */
[----:B------:R-:W-:Y:S02]  /*114f0*/  F2FP.BF16.PACK_AB R9, R85, R103 ;  /* 0x000000675509723e */ /* 0x000fe400000010ff */
[----:B------:R-:W-:Y:S02]  /*11500*/  F2FP.BF16.PACK_AB R10, R83, R84 ;  /* 0x00000054530a723e */ /* 0x000fe400000010ff */
[----:B------:R-:W-:-:S07]  /*11510*/  F2FP.BF16.PACK_AB R11, R80, R88 ;  /* 0x00000058500b723e */ /* 0x000fce00000010ff */
[C---:B--2---:R-:W-:Y:S08]  /*11520*/  HMMA.16816.F32.BF16 R160, R8.reuse, R16, R160 ;  /* 0x0000001008a0723c */ /* 0x044ff000000418a0 */
[C---:B------:R-:W-:Y:S08]  /*11530*/  HMMA.16816.F32.BF16 R156, R8.reuse, R18, R156 ;  /* 0x00000012089c723c */ /* 0x040ff0000004189c */
[C---:B---3--:R-:W-:Y:S08]  /*11540*/  HMMA.16816.F32.BF16 R152, R8.reuse, R12, R152 ;  /* 0x0000000c0898723c */ /* 0x048ff00000041898 */
[C---:B------:R-:W-:Y:S08]  /*11550*/  HMMA.16816.F32.BF16 R148, R8.reuse, R14, R148 ;  /* 0x0000000e0894723c */ /* 0x040ff00000041894 */
[C---:B----4-:R-:W-:Y:S08]  /*11560*/  HMMA.16816.F32.BF16 R144, R8.reuse, R4, R144 ;  /* 0x000000040890723c */ /* 0x050ff00000041890 */
[C---:B------:R-:W-:Y:S08]  /*11570*/  HMMA.16816.F32.BF16 R140, R8.reuse, R6, R140 ;  /* 0x00000006088c723c */ /* 0x040ff0000004188c */
[C---:B------:R-:W-:Y:S08]  /*11580*/  HMMA.16816.F32.BF16 R136, R8.reuse, R24, R136 ;  /* 0x000000180888723c */ /* 0x040ff00000041888 */
[----:B------:R-:W-:Y:S07]  /*11590*/  HMMA.16816.F32.BF16 R132, R8, R26, R132 ;  /* 0x0000001a0884723c */ /* 0x000fee0000041884 */
[----:B------:R-:W-:-:S02]  /*115a0*/  F2FP.BF16.PACK_AB R8, R112, R131 ;  /* 0x000000837008723e */ /* 0x000fc400000010ff */
[----:B------:R-:W-:Y:S02]  /*115b0*/  F2FP.BF16.PACK_AB R9, R113, R196 ;  /* 0x000000c47109723e */ /* 0x000fe400000010ff */
[----:B------:R-:W-:Y:S02]  /*115c0*/  F2FP.BF16.PACK_AB R10, R99, R100 ;  /* 0x00000064630a723e */ /* 0x000fe400000010ff */
[----:B------:R-:W-:-:S07]  /*115d0*/  F2FP.BF16.PACK_AB R11, R97, R96 ;  /* 0x00000060610b723e */ /* 0x000fce00000010ff */
[C---:B------:R-:W-:Y:S08]  /*115e0*/  HMMA.16816.F32.BF16 R164, R8.reuse, R16, R164 ;  /* 0x0000001008a4723c */ /* 0x040ff000000418a4 */
[C---:B------:R-:W-:Y:S01]  /*115f0*/  HMMA.16816.F32.BF16 R168, R8.reuse, R18, R168 ;  /* 0x0000001208a8723c */ /* 0x040fe200000418a8 */
[----:B------:R-:W-:Y:S07]  /*11600*/  LDSM.16.MT88.4 R16, [R221+0xa000] ;  /* 0x00a00000dd10783b */ /* 0x000fee0000004200 */
[C---:B------:R-:W-:Y:S08]  /*11610*/  HMMA.16816.F32.BF16 R172, R8.reuse, R12, R172 ;  /* 0x0000000c08ac723c */ /* 0x040ff000000418ac */
[C---:B------:R-:W-:Y:S01]  /*11620*/  HMMA.16816.F32.BF16 R176, R8.reuse, R14, R176 ;  /* 0x0000000e08b0723c */ /* 0x040fe200000418b0 */
[----:B------:R-:W-:Y:S07]  /*11630*/  LDSM.16.MT88.4 R12, [R220+0xa000] ;  /* 0x00a00000dc0c783b */ /* 0x000fee0000004200 */
[C---:B------:R-:W-:Y:S08]  /*11640*/  HMMA.16816.F32.BF16 R180, R8.reuse, R4, R180 ;  /* 0x0000000408b4723c */ /* 0x040ff000000418b4 */
[C---:B------:R-:W-:Y:S01]  /*11650*/  HMMA.16816.F32.BF16 R184, R8.reuse, R6, R184 ;  /* 0x0000000608b8723c */ /* 0x040fe200000418b8 */
[----:B------:R-:W1:Y:S01]  /*11660*/  LDSM.16.MT88.4 R4, [R222+0xa000] ;  /* 0x00a00000de04783b */ /* 0x000e620000004200 */
[----:B------:R-:W-:Y:S08]  /*11670*/  MUFU.EX2 R95, R126 ;  /* 0x0000007e005f7308 */ /* 0x000ff00000000800 */
[----:B------:R-:W2:Y:S08]  /*11680*/  MUFU.EX2 R98, R125 ;  /* 0x0000007d00627308 */ /* 0x000eb00000000800 */
[----:B------:R-:W-:Y:S08]  /*11690*/  MUFU.EX2 R102, R124 ;  /* 0x0000007c00667308 */ /* 0x000ff00000000800 */
[----:B------:R-:W3:Y:S01]  /*116a0*/  MUFU.EX2 R101, R123 ;  /* 0x0000007b00657308 */ /* 0x000ee20000000800 */
[C---:B------:R-:W-:Y:S07]  /*116b0*/  HMMA.16816.F32.BF16 R188, R8.reuse, R24, R188 ;  /* 0x0000001808bc723c */ /* 0x040fee00000418bc */
[----:B------:R-:W-:Y:S01]  /*116c0*/  MUFU.EX2 R123, R35 ;  /* 0x00000023007b7308 */ /* 0x000fe20000000800 */
[----:B------:R-:W-:Y:S07]  /*116d0*/  HMMA.16816.F32.BF16 R192, R8, R26, R192 ;  /* 0x0000001a08c0723c */ /* 0x000fee00000418c0 */
[----:B------:R-:W4:Y:S08]  /*116e0*/  MUFU.EX2 R124, R34 ;  /* 0x00000022007c7308 */ /* 0x000f300000000800 */
[----:B------:R-:W-:Y:S08]  /*116f0*/  MUFU.EX2 R125, R33 ;  /* 0x00000021007d7308 */ /* 0x000ff00000000800 */
[----:B------:R1:W1:Y:S01]  /*11700*/  MUFU.EX2 R126, R32 ;  /* 0x00000020007e7308 */ /* 0x0002620000000800 */
[----:B------:R-:W-:-:S02]  /*11710*/  F2FP.BF16.PACK_AB R8, R93, R94 ;  /* 0x0000005e5d08723e */ /* 0x000fc400000010ff */
[----:B--2---:R-:W-:Y:S02]  /*11720*/  F2FP.BF16.PACK_AB R9, R98, R95 ;  /* 0x0000005f6209723e */ /* 0x004fe400000010ff */
[----:B------:R-:W-:Y:S02]  /*11730*/  F2FP.BF16.PACK_AB R10, R87, R91 ;  /* 0x0000005b570a723e */ /* 0x000fe400000010ff */
[----:B---3--:R-:W-:Y:S01]  /*11740*/  F2FP.BF16.PACK_AB R11, R101, R102 ;  /* 0x00000066650b723e */ /* 0x008fe200000010ff */
[----:B------:R-:W-:Y:S02]  /*11750*/  FADD.FTZ R208, R199, R208 ;  /* 0x000000d0c7d07221 */ /* 0x000fe40000010000 */
[----:B------:R-:W-:Y:S02]  /*11760*/  FADD.FTZ R210, R203, R210 ;  /* 0x000000d2cbd27221 */ /* 0x000fe40000010000 */
[----:B------:R-:W-:Y:S02]  /*11770*/  FADD.FTZ R211, R201, R211 ;  /* 0x000000d3c9d37221 */ /* 0x000fe40000010000 */
[----:B------:R-:W-:Y:S01]  /*11780*/  FADD.FTZ R198, R198, R208 ;  /* 0x000000d0c6c67221 */ /* 0x000fe20000010000 */
[----:B------:R-:W-:Y:S01]  /*11790*/  HMMA.16816.F32.BF16 R160, R8, R20, R160 ;  /* 0x0000001408a0723c */ /* 0x000fe200000418a0 */
[----:B------:R-:W-:Y:S01]  /*117a0*/  FADD.FTZ R202, R202, R210 ;  /* 0x000000d2caca7221 */ /* 0x000fe20000010000 */
[----:B-1----:R-:W-:Y:S01]  /*117b0*/  LDSM.16.MT88.4 R32, [R222+0xa800] ;  /* 0x00a80000de20783b */ /* 0x002fe20000004200 */
[----:B------:R-:W-:-:S02]  /*117c0*/  FADD.FTZ R200, R200, R211 ;  /* 0x000000d3c8c87221 */ /* 0x000fc40000010000 */
[----:B------:R-:W-:-:S03]  /*117d0*/  FADD.FTZ R24, R117, R198 ;  /* 0x000000c675187221 */ /* 0x000fc60000010000 */
[----:B------:R-:W-:Y:S01]  /*117e0*/  HMMA.16816.F32.BF16 R156, R8, R22, R156 ;  /* 0x00000016089c723c */ /* 0x000fe2000004189c */
[----:B------:R-:W-:-:S07]  /*117f0*/  FADD.FTZ R202, R121, R202 ;  /* 0x000000ca79ca7221 */ /* 0x000fce0000010000 */
[----:B------:R-:W-:Y:S01]  /*11800*/  HMMA.16816.F32.BF16 R152, R8, R4, R152 ;  /* 0x000000040898723c */ /* 0x000fe20000041898 */
[----:B------:R-:W-:-:S07]  /*11810*/  FADD.FTZ R200, R120, R200 ;  /* 0x000000c878c87221 */ /* 0x000fce0000010000 */
[----:B------:R-:W-:Y:S01]  /*11820*/  HMMA.16816.F32.BF16 R148, R8, R6, R148 ;  /* 0x000000060894723c */ /* 0x000fe20000041894 */
[----:B------:R-:W-:-:S07]  /*11830*/  FADD.FTZ R24, R116, R24 ;  /* 0x0000001874187221 */ /* 0x000fce0000010000 */
[C---:B------:R-:W-:Y:S08]  /*11840*/  HMMA.16816.F32.BF16 R144, R8.reuse, R16, R144 ;  /* 0x000000100890723c */ /* 0x040ff00000041890 */
[C---:B------:R-:W-:Y:S08]  /*11850*/  HMMA.16816.F32.BF16 R140, R8.reuse, R18, R140 ;  /* 0x00000012088c723c */ /* 0x040ff0000004188c */
[C---:B------:R-:W-:Y:S08]  /*11860*/  HMMA.16816.F32.BF16 R136, R8.reuse, R12, R136 ;  /* 0x0000000c0888723c */ /* 0x040ff00000041888 */
[----:B------:R-:W-:Y:S07]  /*11870*/  HMMA.16816.F32.BF16 R132, R8, R14, R132 ;  /* 0x0000000e0884723c */ /* 0x000fee0000041884 */
[----:B------:R-:W-:-:S02]  /*11880*/  F2FP.BF16.PACK_AB R8, R77, R78 ;  /* 0x0000004e4d08723e */ /* 0x000fc400000010ff */
[----:B----4-:R-:W-:Y:S02]  /*11890*/  F2FP.BF16.PACK_AB R9, R124, R123 ;  /* 0x0000007b7c09723e */ /* 0x010fe400000010ff */
[----:B------:R-:W-:Y:S02]  /*118a0*/  F2FP.BF16.PACK_AB R10, R75, R76 ;  /* 0x0000004c4b0a723e */ /* 0x000fe400000010ff */
[----:B------:R-:W-:Y:S01]  /*118b0*/  F2FP.BF16.PACK_AB R11, R126, R125 ;  /* 0x0000007d7e0b723e */ /* 0x000fe200000010ff */
[----:B------:R-:W-:Y:S06]  /*118c0*/  MUFU.EX2 R117, R31 ;  /* 0x0000001f00757308 */ /* 0x000fec0000000800 */
[C---:B------:R-:W-:Y:S02]  /*118d0*/  HMMA.16816.F32.BF16 R164, R8.reuse, R20, R164 ;  /* 0x0000001408a4723c */ /* 0x040fe400000418a4 */
[----:B------:R-:W-:Y:S06]  /*118e0*/  MUFU.EX2 R116, R30 ;  /* 0x0000001e00747308 */ /* 0x000fec0000000800 */
[C---:B------:R-:W-:Y:S01]  /*118f0*/  HMMA.16816.F32.BF16 R168, R8.reuse, R22, R168 ;  /* 0x0000001608a8723c */ /* 0x040fe200000418a8 */
[----:B------:R-:W-:Y:S01]  /*11900*/  LDSM.16.MT88.4 R20, [R220+0xa800] ;  /* 0x00a80000dc14783b */ /* 0x000fe20000004200 */
[----:B------:R-:W-:Y:S06]  /*11910*/  MUFU.EX2 R120, R29 ;  /* 0x0000001d00787308 */ /* 0x000fec0000000800 */
[C---:B------:R-:W-:Y:S02]  /*11920*/  HMMA.16816.F32.BF16 R172, R8.reuse, R4, R172 ;  /* 0x0000000408ac723c */ /* 0x040fe400000418ac */
[----:B------:R1:W-:Y:S06]  /*11930*/  MUFU.EX2 R121, R28 ;  /* 0x0000001c00797308 */ /* 0x0003ec0000000800 */
[C---:B------:R-:W-:Y:S01]  /*11940*/  HMMA.16816.F32.BF16 R176, R8.reuse, R6, R176 ;  /* 0x0000000608b0723c */ /* 0x040fe200000418b0 */
[----:B------:R-:W2:Y:S04]  /*11950*/  LDSM.16.MT88.4 R4, [R224+0xa800] ;  /* 0x00a80000e004783b */ /* 0x000ea80000004200 */
[----:B-1----:R-:W1:Y:S01]  /*11960*/  LDSM.16.MT88.4 R28, [R221+0xa800] ;  /* 0x00a80000dd1c783b */ /* 0x002e620000004200 */
[----:B------:R-:W-:Y:S08]  /*11970*/  MUFU.EX2 R111, R111 ;  /* 0x0000006f006f7308 */ /* 0x000ff00000000800 */
[----:B------:R-:W-:Y:S08]  /*11980*/  MUFU.EX2 R109, R109 ;  /* 0x0000006d006d7308 */ /* 0x000ff00000000800 */
[----:B------:R-:W-:Y:S08]  /*11990*/  MUFU.EX2 R108, R108 ;  /* 0x0000006c006c7308 */ /* 0x000ff00000000800 */
[----:B------:R-:W-:Y:S08]  /*119a0*/  MUFU.EX2 R107, R107 ;  /* 0x0000006b006b7308 */ /* 0x000ff00000000800 */
[----:B------:R-:W-:Y:S08]  /*119b0*/  MUFU.EX2 R74, R74 ;  /* 0x0000004a004a7308 */ /* 0x000ff00000000800 */
[----:B------:R-:W3:Y:S08]  /*119c0*/  MUFU.EX2 R73, R73 ;  /* 0x0000004900497308 */ /* 0x000ef00000000800 */
[----:B------:R-:W-:Y:S08]  /*119d0*/  MUFU.EX2 R72, R72 ;  /* 0x0000004800487308 */ /* 0x000ff00000000800 */
[----:B------:R-:W-:Y:S08]  /*119e0*/  MUFU.EX2 R69, R69 ;  /* 0x0000004500457308 */ /* 0x000ff00000000800 */
[----:B------:R-:W-:Y:S08]  /*119f0*/  MUFU.EX2 R67, R67 ;  /* 0x0000004300437308 */ /* 0x000ff00000000800 */
[----:B------:R-:W4:Y:S08]  /*11a00*/  MUFU.EX2 R66, R66 ;  /* 0x0000004200427308 */ /* 0x000f300000000800 */
[----:B------:R-:W-:Y:S08]  /*11a10*/  MUFU.EX2 R65, R65 ;  /* 0x0000004100417308 */ /* 0x000ff00000000800 */
[----:B------:R-:W1:Y:S01]  /*11a20*/  MUFU.EX2 R64, R64 ;  /* 0x0000004000407308 */ /* 0x000e620000000800 */
[----:B------:R-:W-:Y:S01]  /*11a30*/  HMMA.16816.F32.BF16 R180, R8, R16, R180 ;  /* 0x0000001008b4723c */ /* 0x000fe200000418b4 */
[----:B------:R-:W-:-:S02]  /*11a40*/  FADD.FTZ R209, R205, R209 ;  /* 0x000000d1cdd17221 */ /* 0x000fc40000010000 */
[----:B------:R-:W-:-:S04]  /*11a50*/  FADD.FTZ R24, R115, R24 ;  /* 0x0000001873187221 */ /* 0x000fc80000010000 */
[----:B---3--:R-:W-:Y:S01]  /*11a60*/  F2FP.BF16.PACK_AB R16, R73, R74 ;  /* 0x0000004a4910723e */ /* 0x008fe200000010ff */
[----:B------:R-:W-:Y:S01]  /*11a70*/  HMMA.16816.F32.BF16 R184, R8, R18, R184 ;  /* 0x0000001208b8723c */ /* 0x000fe200000418b8 */
[----:B----4-:R-:W-:-:S06]  /*11a80*/  F2FP.BF16.PACK_AB R17, R66, R67 ;  /* 0x000000434211723e */ /* 0x010fcc00000010ff */
[----:B------:R-:W-:Y:S01]  /*11a90*/  F2FP.BF16.PACK_AB R18, R69, R72 ;  /* 0x000000484512723e */ /* 0x000fe200000010ff */
[----:B------:R-:W-:Y:S01]  /*11aa0*/  HMMA.16816.F32.BF16 R188, R8, R12, R188 ;  /* 0x0000000c08bc723c */ /* 0x000fe200000418bc */
[----:B-1----:R-:W-:-:S07]  /*11ab0*/  F2FP.BF16.PACK_AB R19, R64, R65 ;  /* 0x000000414013723e */ /* 0x002fce00000010ff */
[----:B------:R-:W-:Y:S01]  /*11ac0*/  HMMA.16816.F32.BF16 R192, R8, R14, R192 ;  /* 0x0000000e08c0723c */ /* 0x000fe200000418c0 */
[----:B------:R-:W-:Y:S01]  /*11ad0*/  FADD.FTZ R204, R204, R209 ;  /* 0x000000d1cccc7221 */ /* 0x000fe20000010000 */
[----:B------:R-:W1:Y:S05]  /*11ae0*/  LDSM.16.MT88.4 R12, [R224+0xb000] ;  /* 0x00b00000e00c783b */ /* 0x000e6a0000004200 */
[----:B------:R-:W-:Y:S02]  /*11af0*/  F2FP.BF16.PACK_AB R8, R116, R117 ;  /* 0x000000757408723e */ /* 0x000fe400000010ff */
[----:B------:R-:W-:Y:S02]  /*11b00*/  F2FP.BF16.PACK_AB R9, R109, R111 ;  /* 0x0000006f6d09723e */ /* 0x000fe400000010ff */
[----:B------:R-:W-:-:S02]  /*11b10*/  F2FP.BF16.PACK_AB R10, R121, R120 ;  /* 0x00000078790a723e */ /* 0x000fc400000010ff */
[----:B------:R-:W-:Y:S01]  /*11b20*/  F2FP.BF16.PACK_AB R11, R107, R108 ;  /* 0x0000006c6b0b723e */ /* 0x000fe200000010ff */
[----:B------:R-:W-:Y:S01]  /*11b30*/  FADD.FTZ R114, R114, R24 ;  /* 0x0000001872727221 */ /* 0x000fe20000010000 */
[----:B--2---:R-:W-:Y:S01]  /*11b40*/  HMMA.16816.F32.BF16 R164, R16, R4, R164 ;  /* 0x0000000410a4723c */ /* 0x004fe200000418a4 */
[----:B------:R-:W-:Y:S01]  /*11b50*/  LDSM.16.MT88.4 R24, [R220+0xb000] ;  /* 0x00b00000dc18783b */ /* 0x000fe20000004200 */
[----:B------:R-:W-:-:S06]  /*11b60*/  FADD.FTZ R204, R122, R204 ;  /* 0x000000cc7acc7221 */ /* 0x000fcc0000010000 */
        /* <DEDUP_REMOVED lines=8> */
[----:B------:R-:W-:Y:S01]  /*11bf0*/  HMMA.16816.F32.BF16 R132, R8, R22, R132 ;  /* 0x000000160884723c */ /* 0x000fe20000041884 */
[----:B------:R-:W2:Y:S07]  /*11c00*/  LDSM.16.MT88.4 R8, [R222+0xb000] ;  /* 0x00b00000de08783b */ /* 0x000eae0000004200 */
[----:B------:R-:W-:Y:S01]  /*11c10*/  HMMA.16816.F32.BF16 R168, R16, R6, R168 ;  /* 0x0000000610a8723c */ /* 0x000fe200000418a8 */
[----:B------:R-:W3:Y:S01]  /*11c20*/  LDSM.16.MT88.4 R4, [R221+0xb000] ;  /* 0x00b00000dd04783b */ /* 0x000ee20000004200 */
[----:B------:R-:W-:-:S02]  /*11c30*/  FADD.FTZ R207, R207, R202 ;  /* 0x000000cacfcf7221 */ /* 0x000fc40000010000 */
[----:B------:R-:W-:Y:S02]  /*11c40*/  FADD.FTZ R197, R197, R200 ;  /* 0x000000c8c5c57221 */ /* 0x000fe40000010000 */
        /* <DEDUP_REMOVED lines=8> */
[----:B------:R-:W-:-:S03]  /*11cd0*/  FADD.FTZ R114, R90, R114 ;  /* 0x000000725a727221 */ /* 0x000fc60000010000 */
[----:B------:R-:W-:Y:S01]  /*11ce0*/  HMMA.16816.F32.BF16 R176, R16, R34, R176 ;  /* 0x0000002210b0723c */ /* 0x000fe200000418b0 */
[----:B------:R-:W-:Y:S01]  /*11cf0*/  FADD.FTZ R129, R106, R129 ;  /* 0x000000816a817221 */ /* 0x000fe20000010000 */
[----:B------:R-:W-:Y:S01]  /*11d00*/  MUFU.EX2 R62, R62 ;  /* 0x0000003e003e7308 */ /* 0x000fe20000000800 */
[----:B------:R-:W-:-:S05]  /*11d10*/  FADD.FTZ R127, R105, R127 ;  /* 0x0000007f697f7221 */ /* 0x000fca0000010000 */
[----:B------:R-:W-:Y:S02]  /*11d20*/  HMMA.16816.F32.BF16 R180, R16, R28, R180 ;  /* 0x0000001c10b4723c */ /* 0x000fe400000418b4 */
[----:B------:R-:W-:Y:S01]  /*11d30*/  MUFU.EX2 R61, R61 ;  /* 0x0000003d003d7308 */ /* 0x000fe20000000800 */
[----:B------:R-:W-:-:S05]  /*11d40*/  FADD.FTZ R118, R92, R118 ;  /* 0x000000765c767221 */ /* 0x000fca0000010000 */
[----:B------:R-:W-:Y:S02]  /*11d50*/  HMMA.16816.F32.BF16 R184, R16, R30, R184 ;  /* 0x0000001e10b8723c */ /* 0x000fe400000418b8 */
[----:B------:R-:W-:Y:S01]  /*11d60*/  MUFU.EX2 R60, R60 ;  /* 0x0000003c003c7308 */ /* 0x000fe20000000800 */
[----:B------:R-:W-:Y:S02]  /*11d70*/  FADD.FTZ R89, R89, R114 ;  /* 0x0000007259597221 */ /* 0x000fe40000010000 */
[----:B------:R-:W-:-:S05]  /*11d80*/  FADD.FTZ R131, R131, R129 ;  /* 0x0000008183837221 */ /* 0x000fca0000010000 */
[----:B------:R-:W-:Y:S01]  /*11d90*/  MUFU.EX2 R86, R86 ;  /* 0x0000005600567308 */ /* 0x000fe20000000800 */
[----:B------:R-:W-:-:S07]  /*11da0*/  FADD.FTZ R196, R196, R127 ;  /* 0x0000007fc4c47221 */ /* 0x000fce0000010000 */
[----:B------:R-:W-:Y:S01]  /*11db0*/  MUFU.EX2 R82, R82 ;  /* 0x0000005200527308 */ /* 0x000fe20000000800 */
[----:B------:R-:W-:-:S07]  /*11dc0*/  FADD.FTZ R110, R110, R118 ;  /* 0x000000766e6e7221 */ /* 0x000fce0000010000 */
[----:B------:R-:W-:Y:S08]  /*11dd0*/  MUFU.EX2 R81, R81 ;  /* 0x0000005100517308 */ /* 0x000ff00000000800 */
[----:B------:R-:W-:Y:S08]  /*11de0*/  MUFU.EX2 R79, R79 ;  /* 0x0000004f004f7308 */ /* 0x000ff00000000800 */
[----:B------:R-:W-:Y:S08]  /*11df0*/  MUFU.EX2 R59, R59 ;  /* 0x0000003b003b7308 */ /* 0x000ff00000000800 */
[----:B------:R-:W4:Y:S08]  /*11e00*/  MUFU.EX2 R58, R58 ;  /* 0x0000003a003a7308 */ /* 0x000f300000000800 */
[----:B------:R-:W-:Y:S08]  /*11e10*/  MUFU.EX2 R57, R57 ;  /* 0x0000003900397308 */ /* 0x000ff00000000800 */
[----:B------:R-:W-:Y:S08]  /*11e20*/  MUFU.EX2 R56, R56 ;  /* 0x0000003800387308 */ /* 0x000ff00000000800 */
[----:B------:R-:W-:Y:S08]  /*11e30*/  MUFU.EX2 R55, R55 ;  /* 0x0000003700377308 */ /* 0x000ff00000000800 */
        /* <DEDUP_REMOVED lines=13> */
[----:B----4-:R-:W-:Y:S01]  /*11f10*/  F2FP.BF16.PACK_AB R20, R58, R59 ;  /* 0x0000003b3a14723e */ /* 0x010fe200000010ff */
[----:B------:R-:W-:Y:S01]  /*11f20*/  HMMA.16816.F32.BF16 R192, R16, R22, R192 ;  /* 0x0000001610c0723c */ /* 0x000fe200000418c0 */
[----:B-1----:R-:W-:Y:S01]  /*11f30*/  F2FP.BF16.PACK_AB R21, R54, R55 ;  /* 0x000000373615723e */ /* 0x002fe200000010ff */
[----:B------:R-:W-:Y:S02]  /*11f40*/  FADD.FTZ R99, R99, R131 ;  /* 0x0000008363637221 */ /* 0x000fe40000010000 */
[----:B------:R-:W-:-:S03]  /*11f50*/  FADD.FTZ R97, R97, R196 ;  /* 0x000000c461617221 */ /* 0x000fc60000010000 */
[----:B------:R-:W-:Y:S02]  /*11f60*/  F2FP.BF16.PACK_AB R16, R62, R63 ;  /* 0x0000003f3e10723e */ /* 0x000fe400000010ff */
[----:B------:R-:W-:Y:S02]  /*11f70*/  F2FP.BF16.PACK_AB R17, R82, R86 ;  /* 0x000000565211723e */ /* 0x000fe400000010ff */
[----:B------:R-:W-:Y:S02]  /*11f80*/  F2FP.BF16.PACK_AB R18, R60, R61 ;  /* 0x0000003d3c12723e */ /* 0x000fe400000010ff */
[----:B------:R-:W-:Y:S02]  /*11f90*/  F2FP.BF16.PACK_AB R19, R79, R81 ;  /* 0x000000514f13723e */ /* 0x000fe400000010ff */
[----:B------:R-:W-:Y:S02]  /*11fa0*/  F2FP.BF16.PACK_AB R22, R56, R57 ;  /* 0x000000393816723e */ /* 0x000fe400000010ff */
[----:B------:R-:W-:Y:S01]  /*11fb0*/  F2FP.BF16.PACK_AB R23, R52, R53 ;  /* 0x000000353417723e */ /* 0x000fe200000010ff */
        /* <DEDUP_REMOVED lines=10> */
[----:B--2---:R-:W-:Y:S01]  /*12060*/  HMMA.16816.F32.BF16 R152, R16, R8, R152 ;  /* 0x000000081098723c */ /* 0x004fe20000041898 */
[----:B------:R-:W-:Y:S02]  /*12070*/  FADD.FTZ R83, R93, R83 ;  /* 0x000000535d537221 */ /* 0x000fe40000010000 */
[----:B------:R-:W-:-:S05]  /*12080*/  FADD.FTZ R88, R98, R88 ;  /* 0x0000005862587221 */ /* 0x000fca0000010000 */
[----:B------:R-:W-:Y:S01]  /*12090*/  HMMA.16816.F32.BF16 R148, R16, R10, R148 ;  /* 0x0000000a1094723c */ /* 0x000fe20000041894 */
[----:B------:R-:W-:-:S07]  /*120a0*/  FADD.FTZ R99, R76, R99 ;  /* 0x000000634c637221 */ /* 0x000fce0000010000 */
[----:B---3--:R-:W-:Y:S01]  /*120b0*/  HMMA.16816.F32.BF16 R144, R16, R4, R144 ;  /* 0x000000041090723c */ /* 0x008fe20000041890 */
[----:B------:R-:W-:-:S07]  /*120c0*/  FADD.FTZ R97, R125, R97 ;  /* 0x000000617d617221 */ /* 0x000fce0000010000 */
[C---:B------:R-:W-:Y:S08]  /*120d0*/  HMMA.16816.F32.BF16 R140, R16.reuse, R6, R140 ;  /* 0x00000006108c723c */ /* 0x040ff0000004188c */
[C---:B------:R-:W-:Y:S08]  /*120e0*/  HMMA.16816.F32.BF16 R136, R16.reuse, R24, R136 ;  /* 0x000000181088723c */ /* 0x040ff00000041888 */
[----:B------:R-:W-:Y:S01]  /*120f0*/  HMMA.16816.F32.BF16 R132, R16, R26, R132 ;  /* 0x0000001a1084723c */ /* 0x000fe20000041884 */
[----:B------:R-:W1:Y:S07]  /*12100*/  LDSM.16.MT88.4 R16, [R224+0xb800] ;  /* 0x00b80000e010783b */ /* 0x000e6e0000004200 */
        /* <DEDUP_REMOVED lines=18> */
[----:B------:R-:W-:Y:S01]  /*12230*/  MUFU.EX2 R51, R51 ;  /* 0x0000003300337308 */ /* 0x000fe20000000800 */
[----:B------:R-:W-:Y:S02]  /*12240*/  FADD.FTZ R88, R111, R88 ;  /* 0x000000586f587221 */ /* 0x000fe40000010000 */
[----:B------:R-:W-:Y:S02]  /*12250*/  FADD.FTZ R99, R73, R99 ;  /* 0x0000006349637221 */ /* 0x000fe40000010000 */
[----:B------:R-:W-:-:S03]  /*12260*/  FADD.FTZ R97, R66, R97 ;  /* 0x0000006142617221 */ /* 0x000fc60000010000 */
[----:B------:R-:W1:Y:S01]  /*12270*/  MUFU.EX2 R50, R50 ;  /* 0x0000003200327308 */ /* 0x000e620000000800 */
        /* <DEDUP_REMOVED lines=8> */
[----:B------:R-:W-:Y:S07]  /*12300*/  HMMA.16816.F32.BF16 R192, R20, R26, R192 ;  /* 0x0000001a14c0723c */ /* 0x000fee00000418c0 */
[----:B------:R-:W1:Y:S01]  /*12310*/  MUFU.EX2 R3, R3 ;  /* 0x0000000300037308 */ /* 0x000e620000000800 */
[----:B------:R-:W-:-:S07]  /*12320*/  FADD.FTZ R88, R108, R88 ;  /* 0x000000586c587221 */ /* 0x000fce0000010000 */
[----:B------:R-:W-:Y:S08]  /*12330*/  MUFU.EX2 R2, R2 ;  /* 0x0000000200027308 */ /* 0x000ff00000000800 */
[----:B------:R-:W1:Y:S01]  /*12340*/  MUFU.EX2 R0, R0 ;  /* 0x0000000000007308 */ /* 0x000e620000000800 */
[----:B------:R-:W-:Y:S02]  /*12350*/  FADD.FTZ R99, R69, R99 ;  /* 0x0000006345637221 */ /* 0x000fe40000010000 */
[----:B------:R-:W-:-:S02]  /*12360*/  FADD.FTZ R97, R64, R97 ;  /* 0x0000006140617221 */ /* 0x000fc40000010000 */
[----:B------:R-:W-:-:S03]  /*12370*/  FADD.FTZ R83, R121, R83 ;  /* 0x0000005379537221 */ /* 0x000fc60000010000 */
[----:B------:R-:W1:Y:S01]  /*12380*/  MUFU.EX2 R43, R43 ;  /* 0x0000002b002b7308 */ /* 0x000e620000000800 */
[----:B------:R-:W-:Y:S02]  /*12390*/  FADD.FTZ R88, R107, R88 ;  /* 0x000000586b587221 */ /* 0x000fe40000010000 */
[----:B------:R-:W-:-:S05]  /*123a0*/  FADD.FTZ R99, R59, R99 ;  /* 0x000000633b637221 */ /* 0x000fca0000010000 */
[----:B------:R-:W-:Y:S01]  /*123b0*/  MUFU.EX2 R42, R42 ;  /* 0x0000002a002a7308 */ /* 0x000fe20000000800 */
[----:B------:R-:W-:-:S07]  /*123c0*/  FADD.FTZ R97, R55, R97 ;  /* 0x0000006137617221 */ /* 0x000fce0000010000 */
[----:B------:R-:W-:Y:S01]  /*123d0*/  MUFU.EX2 R41, R41 ;  /* 0x0000002900297308 */ /* 0x000fe20000000800 */
[----:B------:R-:W-:-:S07]  /*123e0*/  FADD.FTZ R83, R63, R83 ;  /* 0x000000533f537221 */ /* 0x000fce0000010000 */
[----:B------:R-:W-:Y:S01]  /*123f0*/  MUFU.EX2 R40, R40 ;  /* 0x0000002800287308 */ /* 0x000fe20000000800 */
[----:B------:R-:W-:Y:S07]  /*12400*/  HMMA.16816.F32.BF16 R188, R20, R24, R188 ;  /* 0x0000001814bc723c */ /* 0x000fee00000418bc */
[----:B------:R-:W1:Y:S01]  /*12410*/  MUFU.EX2 R39, R39 ;  /* 0x0000002700277308 */ /* 0x000e620000000800 */
[----:B------:R-:W-:-:S07]  /*12420*/  FADD.FTZ R88, R86, R88 ;  /* 0x0000005856587221 */ /* 0x000fce0000010000 */
[----:B------:R-:W1:Y:S08]  /*12430*/  MUFU.EX2 R38, R38 ;  /* 0x0000002600267308 */ /* 0x000e700000000800 */
[----:B------:R-:W-:Y:S08]  /*12440*/  MUFU.EX2 R37, R37 ;  /* 0x0000002500257308 */ /* 0x000ff00000000800 */
[----:B------:R-:W2:Y:S01]  /*12450*/  MUFU.EX2 R36, R36 ;  /* 0x0000002400247308 */ /* 0x000ea20000000800 */
[----:B-1----:R-:W-:Y:S01]  /*12460*/  F2FP.BF16.PACK_AB R20, R50, R51 ;  /* 0x000000333214723e */ /* 0x002fe200000010ff */
[----:B------:R-:W-:Y:S01]  /*12470*/  FADD.FTZ R99, R58, R99 ;  /* 0x000000633a637221 */ /* 0x000fe20000010000 */
[----:B------:R-:W-:Y:S01]  /*12480*/  F2FP.BF16.PACK_AB R21, R3, R68 ;  /* 0x000000440315723e */ /* 0x000fe200000010ff */
[----:B------:R-:W-:Y:S01]  /*12490*/  FADD.FTZ R97, R54, R97 ;  /* 0x0000006136617221 */ /* 0x000fe20000010000 */
[----:B------:R-:W-:-:S02]  /*124a0*/  F2FP.BF16.PACK_AB R22, R48, R49 ;  /* 0x000000313016723e */ /* 0x000fc400000010ff */
[----:B------:R-:W-:Y:S01]  /*124b0*/  F2FP.BF16.PACK_AB R23, R0, R2 ;  /* 0x000000020017723e */ /* 0x000fe200000010ff */
[----:B------:R-:W-:Y:S02]  /*124c0*/  FADD.FTZ R83, R62, R83 ;  /* 0x000000533e537221 */ /* 0x000fe40000010000 */
[----:B------:R-:W-:Y:S01]  /*124d0*/  FADD.FTZ R88, R82, R88 ;  /* 0x0000005852587221 */ /* 0x000fe20000010000 */
[----:B------:R-:W1:Y:S01]  /*124e0*/  S2R R251, SR_TID.X ;  /* 0x0000000000fb7919 */ /* 0x000e620000002100 */
[----:B------:R-:W-:Y:S02]  /*124f0*/  FADD.FTZ R99, R57, R99 ;  /* 0x0000006339637221 */ /* 0x000fe40000010000 */
[----:B------:R-:W-:Y:S01]  /*12500*/  FADD.FTZ R97, R53, R97 ;  /* 0x0000006135617221 */ /* 0x000fe20000010000 */
[----:B------:R-:W-:Y:S01]  /*12510*/  HMMA.16816.F32.BF16 R160, R20, R16, R160 ;  /* 0x0000001014a0723c */ /* 0x000fe200000418a0 */
[----:B------:R-:W-:Y:S02]  /*12520*/  FADD.FTZ R83, R61, R83 ;  /* 0x000000533d537221 */ /* 0x000fe40000010000 */
[----:B------:R-:W-:-:S02]  /*12530*/  FADD.FTZ R88, R81, R88 ;  /* 0x0000005851587221 */ /* 0x000fc40000010000 */
        /* <DEDUP_REMOVED lines=12> */
[C---:B----4-:R-:W-:Y:S08]  /*12600*/  HMMA.16816.F32.BF16 R136, R20.reuse, R4, R136 ;  /* 0x000000041488723c */ /* 0x050ff00000041888 */
[----:B------:R-:W-:Y:S07]  /*12610*/  HMMA.16816.F32.BF16 R132, R20, R6, R132 ;  /* 0x000000061484723c */ /* 0x000fee0000041884 */
[----:B------:R-:W-:-:S02]  /*12620*/  F2FP.BF16.PACK_AB R20, R42, R43 ;  /* 0x0000002b2a14723e */ /* 0x000fc400000010ff */
[----:B------:R-:W-:Y:S02]  /*12630*/  F2FP.BF16.PACK_AB R21, R38, R39 ;  /* 0x000000272615723e */ /* 0x000fe400000010ff */
[----:B------:R-:W-:Y:S02]  /*12640*/  F2FP.BF16.PACK_AB R22, R40, R41 ;  /* 0x000000292816723e */ /* 0x000fe400000010ff */
        /* <DEDUP_REMOVED lines=15> */
[----:B------:R-:W-:Y:S01]  /*12740*/  HMMA.16816.F32.BF16 R192, R20, R6, R192 ;  /* 0x0000000614c0723c */ /* 0x000fe200000418c0 */
[----:B------:R-:W-:-:S02]  /*12750*/  FADD.FTZ R88, R2, R88 ;  /* 0x0000005802587221 */ /* 0x000fc40000010000 */
[----:B------:R-:W-:Y:S02]  /*12760*/  FADD.FTZ R3, R36, R97 ;  /* 0x0000006124037221 */ /* 0x000fe40000010000 */
[----:B------:R-:W-:-:S03]  /*12770*/  FADD.FTZ R2, R48, R83 ;  /* 0x0000005330027221 */ /* 0x000fc60000010000 */
[----:B------:R-:W-:Y:S01]  /*12780*/  HMMA.16816.F32.BF16 R188, R20, R4, R188 ;  /* 0x0000000414bc723c */ /* 0x000fe200000418bc */
[----:B------:R-:W-:Y:S01]  /*12790*/  FADD.FTZ R0, R0, R88 ;  /* 0x0000005800007221 */ /* 0x000fe20000010000 */
[----:B-1----:R-:W-:-:S05]  /*127a0*/  SHF.L.U32 R251, R251, 0x1, RZ ;  /* 0x00000001fbfb7819 */ /* 0x002fca00000006ff */
[----:B------:R-:W-:Y:S01]  /*127b0*/  FADD.FTZ R4, R40, R99 ;  /* 0x0000006328047221 */ /* 0x000fe20000010000 */
[----:B------:R-:W-:-:S04]  /*127c0*/  LOP3.LUT R251, R251, 0x6, RZ, 0xc0, !PT ;  /* 0x00000006fbfb7812 */ /* 0x000fc800078ec0ff */
[----:B------:R-:W-:Y:S01]  /*127d0*/  STL [R1+0x1c], R4 ;  /* 0x00001c0401007387 */ /* 0x000fe20000100800 */
[----:B------:R-:W-:-:S03]  /*127e0*/  MOV R68, R47 ;  /* 0x0000002f00447202 */ /* 0x000fc60000000f00 */
[----:B------:R1:W-:Y:S04]  /*127f0*/  STL [R1+0x18], R3 ;  /* 0x0000180301007387 */ /* 0x0003e80000100800 */
[----:B------:R2:W-:Y:S04]  /*12800*/  STL [R1+0x14], R2 ;  /* 0x0000140201007387 */ /* 0x0005e80000100800 */
[----:B------:R3:W-:Y:S01]  /*12810*/  STL [R1+0x10], R0 ;  /* 0x0000100001007387 */ /* 0x0007e20000100800 */
[----:B-1----:R-:W-:Y:S02]  /*12820*/  MOV R3, R46 ;  /* 0x0000002e00037202 */ /* 0x002fe40000000f00 */
[----:B--2---:R-:W-:-:S02]  /*12830*/  MOV R2, R45 ;  /* 0x0000002d00027202 */ /* 0x004fc40000000f00 */
[----:B---3--:R-:W-:Y:S02]  /*12840*/  MOV R0, R44 ;  /* 0x0000002c00007202 */ /* 0x008fe40000000f00 */
.L_x_541:
[----:B--2---:R-:W-:-:S06]  /*12850*/  UISETP.GT.AND UP0, UPT, UR14, UR9, UPT ;  /* 0x000000090e00728c */ /* 0x004fcc000bf04270 */
[----:B------:R-:W-:-:S13]  /*12860*/  PLOP3.LUT P0, PT, PT, PT, UP0, 0x80, 0x0 ;  /* 0x000000000000781c */ /* 0x000fda0003f0f008 */
[----:B------:R-:W-:Y:S05]  /*12870*/  @!P0 BRA `(.L_x_543) ;  /* 0x0000875000008947 */ /* 0x000fea0003800000 */
[----:B------:R-:W2:Y:S01]  /*12880*/  LDL.LU.64 R4, [R1+0x8] ;  /* 0x0000080001047983 */ /* 0x000ea20000300a00 */
[----:B------:R-:W-:Y:S01]  /*12890*/  IMAD.MOV.U32 R199, RZ, RZ, R3 ;  /* 0x000000ffffc77224 */ /* 0x000fe200078e0003 */
[----:B------:R-:W-:Y:S01]  /*128a0*/  ULDC.64 UR12, c[0x0][0x198] ;  /* 0x00006600000c7ab9 */ /* 0x000fe20000000a00 */
[----:B------:R-:W-:Y:S01]  /*128b0*/  IMAD.MOV.U32 R197, RZ, RZ, R2 ;  /* 0x000000ffffc57224 */ /* 0x000fe200078e0002 */
[----:B-----5:R-:W-:Y:S01]  /*128c0*/  MOV R2, R70 ;  /* 0x0000004600027202 */ /* 0x020fe20000000f00 */
[----:B------:R-:W-:Y:S01]  /*128d0*/  IMAD.MOV.U32 R198, RZ, RZ, R68 ;  /* 0x000000ffffc67224 */ /* 0x000fe200078e0044 */
[----:B------:R-:W-:Y:S01]  /*128e0*/  MOV R196, R0 ;  /* 0x0000000000c47202 */ /* 0x000fe20000000f00 */
[----:B------:R-:W-:Y:S02]  /*128f0*/  ULDC.64 UR6, c[0x0][0x1a0] ;  /* 0x0000680000067ab9 */ /* 0x000fe40000000a00 */
[----:B------:R-:W-:Y:S02]  /*12900*/  USHF.L.U64.HI UR13, UR12, 0x5, UR13 ;  /* 0x000000050c0d7899 */ /* 0x000fe4000801020d */
[----:B------:R-:W-:-:S02]  /*12910*/  USHF.L.U64.HI UR4, UR6, 0x5, UR7 ;  /* 0x0000000506047899 */ /* 0x000fc40008010207 */
[----:B------:R-:W-:Y:S02]  /*12920*/  USHF.L.U32 UR8, UR6, 0x5, URZ ;  /* 0x0000000506087899 */ /* 0x000fe4000800063f */
[----:B------:R-:W-:Y:S01]  /*12930*/  USHF.L.U32 UR12, UR12, 0x5, URZ ;  /* 0x000000050c0c7899 */ /* 0x000fe2000800063f */
[----:B--2---:R-:W-:-:S05]  /*12940*/  MOV R3, R5 ;  /* 0x0000000500037202 */ /* 0x004fca0000000f00 */
[----:B------:R1:W-:Y:S01]  /*12950*/  STL.64 [R1+0x8], R2 ;  /* 0x0000080201007387 */ /* 0x0003e20000100a00 */
[----:B------:R-:W-:Y:S05]  /*12960*/  BRA `(.L_x_544) ;  /* 0x0000029000007947 */ /* 0x000fea0003800000 */
.L_x_546:
[----:B------:R-:W-:Y:S02]  /*12970*/  UIADD3 UR17, UR14, -0x2, URZ ;  /* 0xfffffffe0e117890 */ /* 0x000fe4000fffe03f */
[----:B------:R-:W-:Y:S02]  /*12980*/  ULDC.64 UR6, c[0x0][0x198] ;  /* 0x0000660000067ab9 */ /* 0x000fe40000000a00 */
[----:B------:R-:W-:Y:S02]  /*12990*/  USHF.R.S32.HI UR14, URZ, 0x1f, UR17 ;  /* 0x0000001f3f0e7899 */ /* 0x000fe40008011411 */
[----:B------:R-:W-:Y:S02]  /*129a0*/  UIMAD.WIDE.U32 UR20, UR17, UR6, URZ ;  /* 0x00000006111472a5 */ /* 0x000fe4000f8e003f */
[----:B------:R-:W-:Y:S04]  /*129b0*/  UIMAD UR14, UR14, UR6, URZ ;  /* 0x000000060e0e72a4 */ /* 0x000fe8000f8e023f */
[----:B------:R-:W-:Y:S01]  /*129c0*/  UIMAD UR14, UR17, UR7, UR14 ;  /* 0x00000007110e72a4 */ /* 0x000fe2000f8e020e */
[----:B------:R-:W-:Y:S02]  /*129d0*/  IMAD.U32 R86, RZ, RZ, UR20 ;  /* 0x00000014ff567e24 */ /* 0x000fe4000f8e00ff */
[----:B------:R-:W-:Y:S01]  /*129e0*/  IMAD.U32 R85, RZ, RZ, UR20 ;  /* 0x00000014ff557e24 */ /* 0x000fe2000f8e00ff */
[----:B------:R-:W-:Y:S02]  /*129f0*/  UIADD3 UR14, UR21, UR14, URZ ;  /* 0x0000000e150e7290 */ /* 0x000fe4000fffe03f */
[----:B------:R-:W-:Y:S04]  /*12a00*/  LEA R86, P0, R86, R238, 0x7 ;  /* 0x000000ee56567211 */ /* 0x000fe800078038ff */
[----:B------:R-:W-:Y:S01]  /*12a10*/  IMAD.U32 R7, RZ, RZ, UR14 ;  /* 0x0000000eff077e24 */ /* 0x000fe2000f8e00ff */
[----:B------:R-:W-:Y:S04]  /*12a20*/  LEA R104, P1, R86, c[0x0][0x168], 0x1 ;  /* 0x00005a0056687a11 */ /* 0x000fe800078208ff */
[----:B------:R-:W-:Y:S02]  /*12a30*/  LEA.HI.X R7, R85, R249, R7, 0x7, P0 ;  /* 0x000000f955077211 */ /* 0x000fe400000f3c07 */
        /* <DEDUP_REMOVED lines=16> */
[----:B------:R-:W-:Y:S02]  /*12b40*/  IADD3.X R105, R87, UR13, RZ, P1, !PT ;  /* 0x0000000d57697c10 */ /* 0x000fe40008ffe4ff */
[----:B---3--:R-:W-:Y:S02]  /*12b50*/  IADD3 R130, P1, R120, UR12, RZ ;  /* 0x0000000c78827c10 */ /* 0x008fe4000ff3e0ff */
[----:B------:R-:W-:Y:S01]  /*12b60*/  IADD3.X R121, R105, UR13, RZ, P0, !PT ;  /* 0x0000000d69797c10 */ /* 0x000fe200087fe4ff */
[----:B------:R1:W-:Y:S01]  /*12b70*/  LDGSTS.E.BYPASS.LTC128B.128 [R235+0x6000], [R104.64] ;  /* 0x0600000068eb7fae */ /* 0x0003e2000b901d52 */
[----:B----4-:R-:W-:Y:S02]  /*12b80*/  IADD3 R86, P0, R130, UR12, RZ ;  /* 0x0000000c82567c10 */ /* 0x010fe4000ff1e0ff */
[----:B------:R-:W-:Y:S01]  /*12b90*/  IADD3.X R131, R121, UR13, RZ, P1, !PT ;  /* 0x0000000d79837c10 */ /* 0x000fe20008ffe4ff */
[----:B------:R1:W-:Y:S03]  /*12ba0*/  LDGSTS.E.BYPASS.LTC128B.128 [R235+0x6800], [R120.64] ;  /* 0x0680000078eb7fae */ /* 0x0003e6000b901d52 */
[----:B------:R-:W-:Y:S01]  /*12bb0*/  IADD3.X R87, R131, UR13, RZ, P0, !PT ;  /* 0x0000000d83577c10 */ /* 0x000fe200087fe4ff */
[----:B------:R1:W-:Y:S04]  /*12bc0*/  LDGSTS.E.BYPASS.LTC128B.128 [R235+0x7000], [R130.64] ;  /* 0x0700000082eb7fae */ /* 0x0003e8000b901d52 */
[----:B------:R1:W-:Y:S04]  /*12bd0*/  LDGSTS.E.BYPASS.LTC128B.128 [R235+0x7800], [R86.64] ;  /* 0x0780000056eb7fae */ /* 0x0003e8000b901d52 */
[----:B------:R-:W0:Y:S01]  /*12be0*/  LDGDEPBAR ;  /* 0x00000000000079af */ /* 0x000e220000000000 */
[----:B------:R-:W-:-:S05]  /*12bf0*/  BRA `(.L_x_545) ;  /* 0x00001dc000007947 */ /* 0x000fca0003800000 */
.L_x_544:
[----:B-1----:R-:W2:Y:S01]  /*12c00*/  LDL.64 R2, [R1+0x8] ;  /* 0x0000080001027983 */ /* 0x002ea20000100a00 */
[----:B------:R-:W-:Y:S01]  /*12c10*/  UIADD3 UR16, UR14, -0x1, URZ ;  /* 0xffffffff0e107890 */ /* 0x000fe2000fffe03f */
[----:B------:R-:W-:Y:S04]  /*12c20*/  DEPBAR.LE SB0, 0x0 ;  /* 0x000080000000791a */ /* 0x000fe80000000000 */
[----:B------:R-:W-:Y:S01]  /*12c30*/  BAR.SYNC.DEFER_BLOCKING 0x0 ;  /* 0x0000000000007b1d */ /* 0x000fe20000010000 */
[----:B------:R-:W-:Y:S01]  /*12c40*/  MOV R0, UR16 ;  /* 0x0000001000007c02 */ /* 0x000fe20008000f00 */
[----:B------:R-:W-:Y:S02]  /*12c50*/  USHF.R.S32.HI UR7, URZ, 0x1f, UR16 ;  /* 0x0000001f3f077899 */ /* 0x000fe40008011410 */
[----:B------:R-:W-:Y:S02]  /*12c60*/  UIMAD UR6, UR5, UR16, URZ ;  /* 0x00000010050672a4 */ /* 0x000fe4000f8e023f */
        /* <DEDUP_REMOVED lines=22> */
[----:B------:R-:W-:Y:S02]  /*12dd0*/  IADD3.X R5, R7, UR4, RZ, P0, !PT ;  /* 0x0000000407057c10 */ /* 0x000fe400087fe4ff */
[----:B-1----:R-:W-:Y:S04]  /*12de0*/  IADD3 R2, P0, R4, UR8, RZ ;  /* 0x0000000804027c10 */ /* 0x002fe8000ff1e0ff */
[----:B------:R-:W-:Y:S01]  /*12df0*/  IADD3.X R3, R5, UR4, RZ, P0, !PT ;  /* 0x0000000405037c10 */ /* 0x000fe200087fe4ff */
[----:B------:R1:W-:Y:S08]  /*12e00*/  LDGSTS.E.BYPASS.LTC128B.128 [R235+0xa000], [R6.64] ;  /* 0x0a00000006eb7fae */ /* 0x0003f0000b901d52 */
[----:B------:R1:W-:Y:S01]  /*12e10*/  LDGSTS.E.BYPASS.LTC128B.128 [R235+0xa800], [R4.64] ;  /* 0x0a80000004eb7fae */ /* 0x0003e2000b901d52 */
[----:B---3--:R-:W-:Y:S04]  /*12e20*/  IADD3 R10, P0, R2, UR8, RZ ;  /* 0x00000008020a7c10 */ /* 0x008fe8000ff1e0ff */
[----:B------:R-:W-:Y:S03]  /*12e30*/  IADD3.X R11, R3, UR4, RZ, P0, !PT ;  /* 0x00000004030b7c10 */ /* 0x000fe600087fe4ff */
[----:B------:R3:W-:Y:S01]  /*12e40*/  LDGSTS.E.BYPASS.LTC128B.128 [R235+0xb000], [R2.64] ;  /* 0x0b00000002eb7fae */ /* 0x0007e2000b901d52 */
[----:B------:R-:W-:Y:S07]  /*12e50*/  PLOP3.LUT P0, PT, PT, PT, UP0, 0x80, 0x0 ;  /* 0x000000000000781c */ /* 0x000fee0003f0f008 */
[----:B------:R4:W-:Y:S08]  /*12e60*/  LDGSTS.E.BYPASS.LTC128B.128 [R235+0xb800], [R10.64] ;  /* 0x0b8000000aeb7fae */ /* 0x0009f0000b901d52 */
[----:B------:R-:W-:Y:S08]  /*12e70*/  LDSM.16.M88.4 R128, [R230] ;  /* 0x00000000e680783b */ /* 0x000ff00000000200 */
[----:B------:R-:W1:Y:S08]  /*12e80*/  LDSM.16.M88.4 R16, [R229+0x4000] ;  /* 0x00400000e510783b */ /* 0x000e700000000200 */
[----:B------:R-:W4:Y:S08]  /*12e90*/  LDSM.16.M88.4 R124, [R230+0x2000] ;  /* 0x00200000e67c783b */ /* 0x000f300000000200 */
[----:B------:R-:W5:Y:S08]  /*12ea0*/  LDSM.16.M88.4 R32, [R229+0x4800] ;  /* 0x00480000e520783b */ /* 0x000f700000000200 */
[----:B------:R-:W3:Y:S08]  /*12eb0*/  LDSM.16.M88.4 R48, [R229+0x5000] ;  /* 0x00500000e530783b */ /* 0x000ef00000000200 */
[----:B------:R-:W3:Y:S01]  /*12ec0*/  LDSM.16.M88.4 R64, [R229+0x5800] ;  /* 0x00580000e540783b */ /* 0x000ee20000000200 */
[-C--:B-1----:R-:W-:Y:S07]  /*12ed0*/  HMMA.16816.F32.BF16 R4, R128, R16.reuse, RZ ;  /* 0x000000108004723c */ /* 0x082fee00000418ff */
[----:B------:R-:W1:Y:S01]  /*12ee0*/  LDSM.16.M88.4 R80, [R229+0x6000] ;  /* 0x00600000e550783b */ /* 0x000e620000000200 */
[C---:B----4-:R-:W-:Y:S07]  /*12ef0*/  HMMA.16816.F32.BF16 R8, R124.reuse, R16, RZ ;  /* 0x000000107c08723c */ /* 0x050fee00000418ff */
[----:B------:R-:W4:Y:S01]  /*12f00*/  LDSM.16.M88.4 R96, [R229+0x6800] ;  /* 0x00680000e560783b */ /* 0x000f220000000200 */
[-C--:B--2---:R-:W-:Y:S07]  /*12f10*/  HMMA.16816.F32.BF16 R12, R124, R18.reuse, RZ ;  /* 0x000000127c0c723c */ /* 0x084fee00000418ff */
[----:B------:R-:W2:Y:S01]  /*12f20*/  LDSM.16.M88.4 R112, [R229+0x7000] ;  /* 0x00700000e570783b */ /* 0x000ea20000000200 */
[C---:B------:R-:W-:Y:S07]  /*12f30*/  HMMA.16816.F32.BF16 R16, R128.reuse, R18, RZ ;  /* 0x000000128010723c */ /* 0x040fee00000418ff */
[----:B------:R-:W1:Y:S01]  /*12f40*/  LDSM.16.M88.4 R200, [R229+0x7800] ;  /* 0x00780000e5c8783b */ /* 0x000e620000000200 */
[-C--:B-----5:R-:W-:Y:S07]  /*12f50*/  HMMA.16816.F32.BF16 R20, R128, R32.reuse, RZ ;  /* 0x000000208014723c */ /* 0x0a0fee00000418ff */
[----:B------:R-:W-:Y:S01]  /*12f60*/  LDSM.16.M88.4 R204, [R228] ;  /* 0x00000000e4cc783b */ /* 0x000fe20000000200 */
[C---:B------:R-:W-:Y:S07]  /*12f70*/  HMMA.16816.F32.BF16 R24, R124.reuse, R32, RZ ;  /* 0x000000207c18723c */ /* 0x040fee00000418ff */
[----:B------:R-:W-:Y:S01]  /*12f80*/  LDSM.16.M88.4 R208, [R228+0x2000] ;  /* 0x00200000e4d0783b */ /* 0x000fe20000000200 */
[-C--:B------:R-:W-:Y:S07]  /*12f90*/  HMMA.16816.F32.BF16 R28, R124, R34.reuse, RZ ;  /* 0x000000227c1c723c */ /* 0x080fee00000418ff */
[----:B------:R-:W0:Y:S01]  /*12fa0*/  LDGDEPBAR ;  /* 0x00000000000079af */ /* 0x000e220000000000 */
        /* <DEDUP_REMOVED lines=113> */
[----:B------:R-:W-:Y:S01]  /*136c0*/  FMUL.FTZ R4, R4, c[0x0][0x2ec] ;  /* 0x0000bb0004047a20 */ /* 0x000fe20000410000 */
[C---:B------:R-:W-:Y:S03]  /*136d0*/  HMMA.16816.F32.BF16 R16, R200.reuse, R206, R16 ;  /* 0x000000cec810723c */ /* 0x040fe60000041810 */
[----:B------:R-:W-:Y:S01]  /*136e0*/  MUFU.TANH R204, R4 ;  /* 0x0000000400cc7308 */ /* 0x000fe20000002400 */
        /* <DEDUP_REMOVED lines=16> */
[----:B------:R1:W-:Y:S01]  /*137f0*/  MUFU.TANH R207, R7 ;  /* 0x0000000700cf7308 */ /* 0x0003e20000002400 */
[----:B------:R-:W-:Y:S09]  /*13800*/  FMUL.FTZ R15, R18, c[0x0][0x2ec] ;  /* 0x0000bb00120f7a20 */ /* 0x000ff20000410000 */
[----:B------:R-:W-:Y:S10]  /*13810*/  MUFU.TANH R8, R8 ;  /* 0x0000000800087308 */ /* 0x000ff40000002400 */
[----:B------:R-:W-:Y:S01]  /*13820*/  MUFU.TANH R9, R9 ;  /* 0x0000000900097308 */ /* 0x000fe20000002400 */
[----:B-1----:R-:W1:Y:S09]  /*13830*/  LDSM.16.M88.4 R4, [R212+0x800] ;  /* 0x00080000d404783b */ /* 0x002e720000000200 */
[----:B------:R-:W-:Y:S10]  /*13840*/  MUFU.TANH R10, R10 ;  /* 0x0000000a000a7308 */ /* 0x000ff40000002400 */
[----:B------:R-:W-:Y:S10]  /*13850*/  MUFU.TANH R0, R0 ;  /* 0x0000000000007308 */ /* 0x000ff40000002400 */
[----:B------:R-:W-:Y:S10]  /*13860*/  MUFU.TANH R11, R11 ;  /* 0x0000000b000b7308 */ /* 0x000ff40000002400 */
[----:B------:R-:W-:Y:S01]  /*13870*/  MUFU.TANH R12, R12 ;  /* 0x0000000c000c7308 */ /* 0x000fe20000002400 */
[-C--:B-1----:R-:W-:Y:S09]  /*13880*/  HMMA.16816.F32.BF16 R20, R200, R4.reuse, R20 ;  /* 0x00000004c814723c */ /* 0x082ff20000041814 */
[----:B------:R-:W-:Y:S01]  /*13890*/  MUFU.TANH R3, R3 ;  /* 0x0000000300037308 */ /* 0x000fe20000002400 */
[C---:B------:R-:W-:Y:S09]  /*138a0*/  HMMA.16816.F32.BF16 R24, R208.reuse, R4, R24 ;  /* 0x00000004d018723c */ /* 0x040ff20000041818 */
[----:B------:R-:W1:Y:S01]  /*138b0*/  MUFU.TANH R4, R19 ;  /* 0x0000001300047308 */ /* 0x000e620000002400 */
[-C--:B------:R-:W-:Y:S04]  /*138c0*/  HMMA.16816.F32.BF16 R28, R208, R6.reuse, R28 ;  /* 0x00000006d01c723c */ /* 0x080fe8000004181c */
[----:B------:R-:W-:Y:S04]  /*138d0*/  FMUL.FTZ R20, R20, c[0x0][0x2ec] ;  /* 0x0000bb0014147a20 */ /* 0x000fe80000410000 */
[C---:B------:R-:W-:Y:S01]  /*138e0*/  HMMA.16816.F32.BF16 R32, R200.reuse, R6, R32 ;  /* 0x00000006c820723c */ /* 0x040fe20000041820 */
[----:B------:R-:W-:Y:S03]  /*138f0*/  MUFU.TANH R2, R2 ;  /* 0x0000000200027308 */ /* 0x000fe60000002400 */
[----:B------:R-:W-:Y:S02]  /*13900*/  FMUL.FTZ R21, R21, c[0x0][0x2ec] ;  /* 0x0000bb0015157a20 */ /* 0x000fe40000410000 */
[----:B------:R-:W-:Y:S02]  /*13910*/  FMUL.FTZ R22, R22, c[0x0][0x2ec] ;  /* 0x0000bb0016167a20 */ /* 0x000fe40000410000 */
[----:B------:R-:W-:Y:S03]  /*13920*/  FMUL.FTZ R24, R24, c[0x0][0x2ec] ;  /* 0x0000bb0018187a20 */ /* 0x000fe60000410000 */
[----:B------:R-:W-:Y:S01]  /*13930*/  MUFU.TANH R13, R13 ;  /* 0x0000000d000d7308 */ /* 0x000fe20000002400 */
[----:B------:R-:W-:Y:S02]  /*13940*/  FMUL.FTZ R23, R23, c[0x0][0x2ec] ;  /* 0x0000bb0017177a20 */ /* 0x000fe40000410000 */
[----:B------:R-:W-:Y:S01]  /*13950*/  FMUL.FTZ R17, R27, c[0x0][0x2ec] ;  /* 0x0000bb001b117a20 */ /* 0x000fe20000410000 */
[----:B-1----:R-:W-:Y:S01]  /*13960*/  STL [R1+0x20], R4 ;  /* 0x0000200401007387 */ /* 0x002fe20000100800 */
[----:B------:R-:W-:Y:S02]  /*13970*/  FMUL.FTZ R19, R26, c[0x0][0x2ec] ;  /* 0x0000bb001a137a20 */ /* 0x000fe40000410000 */
[----:B------:R-:W-:Y:S01]  /*13980*/  FMUL.FTZ R26, R28, c[0x0][0x2ec] ;  /* 0x0000bb001c1a7a20 */ /* 0x000fe20000410000 */
[----:B------:R-:W1:Y:S01]  /*13990*/  LDSM.16.M88.4 R4, [R212+0x1000] ;  /* 0x00100000d404783b */ /* 0x000e620000000200 */
[----:B------:R-:W-:Y:S01]  /*139a0*/  FMUL.FTZ R18, R30, c[0x0][0x2ec] ;  /* 0x0000bb001e127a20 */ /* 0x000fe20000410000 */
[----:B------:R-:W2:Y:S03]  /*139b0*/  MUFU.TANH R16, R24 ;  /* 0x0000001800107308 */ /* 0x000ea60000002400 */
[----:B------:R-:W-:Y:S02]  /*139c0*/  FMUL.FTZ R27, R32, c[0x0][0x2ec] ;  /* 0x0000bb00201b7a20 */ /* 0x000fe40000410000 */
[----:B------:R-:W-:Y:S02]  /*139d0*/  FMUL.FTZ R28, R33, c[0x0][0x2ec] ;  /* 0x0000bb00211c7a20 */ /* 0x000fe40000410000 */
[----:B------:R-:W-:Y:S02]  /*139e0*/  FMUL.FTZ R33, R34, c[0x0][0x2ec] ;  /* 0x0000bb0022217a20 */ /* 0x000fe40000410000 */
[----:B------:R-:W-:Y:S01]  /*139f0*/  FMUL.FTZ R34, R35, c[0x0][0x2ec] ;  /* 0x0000bb0023227a20 */ /* 0x000fe20000410000 */
[----:B------:R-:W-:Y:S10]  /*13a00*/  MUFU.TANH R14, R14 ;  /* 0x0000000e000e7308 */ /* 0x000ff40000002400 */
[----:B------:R-:W-:Y:S01]  /*13a10*/  MUFU.TANH R15, R15 ;  /* 0x0000000f000f7308 */ /* 0x000fe20000002400 */
[----:B--2---:R2:W-:Y:S01]  /*13a20*/  STL [R1+0x24], R16 ;  /* 0x0000241001007387 */ /* 0x0045e20000100800 */
[----:B------:R-:W-:Y:S02]  /*13a30*/  FMUL.FTZ R24, R25, c[0x0][0x2ec] ;  /* 0x0000bb0019187a20 */ /* 0x000fe40000410000 */
[----:B------:R-:W-:Y:S06]  /*13a40*/  FMUL.FTZ R25, R29, c[0x0][0x2ec] ;  /* 0x0000bb001d197a20 */ /* 0x000fec0000410000 */
[----:B------:R-:W-:Y:S01]  /*13a50*/  MUFU.TANH R20, R20 ;  /* 0x0000001400147308 */ /* 0x000fe20000002400 */
[-C--:B-1----:R-:W-:Y:S09]  /*13a60*/  HMMA.16816.F32.BF16 R36, R200, R4.reuse, R36 ;  /* 0x00000004c824723c */ /* 0x082ff20000041824 */
[----:B------:R-:W-:Y:S01]  /*13a70*/  MUFU.TANH R21, R21 ;  /* 0x0000001500157308 */ /* 0x000fe20000002400 */
[C---:B------:R-:W-:Y:S09]  /*13a80*/  HMMA.16816.F32.BF16 R40, R208.reuse, R4, R40 ;  /* 0x00000004d028723c */ /* 0x040ff20000041828 */
[----:B------:R-:W-:Y:S03]  /*13a90*/  MUFU.TANH R22, R22 ;  /* 0x0000001600167308 */ /* 0x000fe60000002400 */
[----:B--2---:R-:W-:Y:S01]  /*13aa0*/  FMUL.FTZ R16, R31, c[0x0][0x2ec] ;  /* 0x0000bb001f107a20 */ /* 0x004fe20000410000 */
[-C--:B------:R-:W-:Y:S06]  /*13ab0*/  HMMA.16816.F32.BF16 R44, R208, R6.reuse, R44 ;  /* 0x00000006d02c723c */ /* 0x080fec000004182c */
[----:B------:R-:W-:Y:S02]  /*13ac0*/  MUFU.TANH R23, R23 ;  /* 0x0000001700177308 */ /* 0x000fe40000002400 */
[C---:B------:R-:W-:Y:S04]  /*13ad0*/  HMMA.16816.F32.BF16 R48, R200.reuse, R6, R48 ;  /* 0x00000006c830723c */ /* 0x040fe80000041830 */
[----:B------:R-:W-:Y:S02]  /*13ae0*/  FMUL.FTZ R36, R36, c[0x0][0x2ec] ;  /* 0x0000bb0024247a20 */ /* 0x000fe40000410000 */
[----:B------:R-:W-:Y:S02]  /*13af0*/  FMUL.FTZ R37, R37, c[0x0][0x2ec] ;  /* 0x0000bb0025257a20 */ /* 0x000fe40000410000 */
[----:B------:R-:W1:Y:S01]  /*13b00*/  MUFU.TANH R5, R36 ;  /* 0x0000002400057308 */ /* 0x000e620000002400 */
[----:B------:R-:W-:Y:S03]  /*13b10*/  FMUL.FTZ R38, R38, c[0x0][0x2ec] ;  /* 0x0000bb0026267a20 */ /* 0x000fe60000410000 */
[----:B------:R-:W-:Y:S02]  /*13b20*/  FMUL.FTZ R35, R41, c[0x0][0x2ec] ;  /* 0x0000bb0029237a20 */ /* 0x000fe40000410000 */
[----:B------:R-:W-:Y:S02]  /*13b30*/  FMUL.FTZ R32, R42, c[0x0][0x2ec] ;  /* 0x0000bb002a207a20 */ /* 0x000fe40000410000 */
[----:B------:R-:W-:Y:S02]  /*13b40*/  FMUL.FTZ R30, R43, c[0x0][0x2ec] ;  /* 0x0000bb002b1e7a20 */ /* 0x000fe40000410000 */
[----:B------:R-:W2:Y:S01]  /*13b50*/  MUFU.TANH R4, R37 ;  /* 0x0000002500047308 */ /* 0x000ea20000002400 */
[----:B------:R-:W-:Y:S02]  /*13b60*/  FMUL.FTZ R31, R46, c[0x0][0x2ec] ;  /* 0x0000bb002e1f7a20 */ /* 0x000fe40000410000 */
[----:B------:R-:W-:Y:S03]  /*13b70*/  FMUL.FTZ R29, R47, c[0x0][0x2ec] ;  /* 0x0000bb002f1d7a20 */ /* 0x000fe60000410000 */
[----:B------:R-:W-:Y:S02]  /*13b80*/  FMUL.FTZ R46, R48, c[0x0][0x2ec] ;  /* 0x0000bb00302e7a20 */ /* 0x000fe40000410000 */
[----:B------:R-:W-:Y:S02]  /*13b90*/  FMUL.FTZ R47, R50, c[0x0][0x2ec] ;  /* 0x0000bb00322f7a20 */ /* 0x000fe40000410000 */
[----:B------:R-:W-:Y:S01]  /*13ba0*/  MUFU.TANH R24, R24 ;  /* 0x0000001800187308 */ /* 0x000fe20000002400 */
[----:B------:R-:W-:Y:S01]  /*13bb0*/  FMUL.FTZ R48, R51, c[0x0][0x2ec] ;  /* 0x0000bb0033307a20 */ /* 0x000fe20000410000 */
[----:B-1----:R-:W-:Y:S01]  /*13bc0*/  STL [R1+0x28], R5 ;  /* 0x0000280501007387 */ /* 0x002fe20000100800 */
[----:B------:R-:W-:Y:S02]  /*13bd0*/  FMUL.FTZ R36, R40, c[0x0][0x2ec] ;  /* 0x0000bb0028247a20 */ /* 0x000fe40000410000 */
[----:B------:R-:W-:Y:S05]  /*13be0*/  FMUL.FTZ R40, R44, c[0x0][0x2ec] ;  /* 0x0000bb002c287a20 */ /* 0x000fea0000410000 */
[----:B------:R-:W-:Y:S01]  /*13bf0*/  MUFU.TANH R19, R19 ;  /* 0x0000001300137308 */ /* 0x000fe20000002400 */
[----:B--2---:R-:W-:Y:S01]  /*13c00*/  STL [R1+0x2c], R4 ;  /* 0x00002c0401007387 */ /* 0x004fe20000100800 */
[----:B------:R-:W-:Y:S02]  /*13c10*/  FMUL.FTZ R37, R39, c[0x0][0x2ec] ;  /* 0x0000bb0027257a20 */ /* 0x000fe40000410000 */
[----:B------:R-:W-:Y:S01]  /*13c20*/  FMUL.FTZ R39, R45, c[0x0][0x2ec] ;  /* 0x0000bb002d277a20 */ /* 0x000fe20000410000 */
[----:B------:R-:W1:Y:S01]  /*13c30*/  LDSM.16.M88.4 R4, [R212+0x1800] ;  /* 0x00180000d404783b */ /* 0x000e620000000200 */
[----:B------:R-:W-:Y:S04]  /*13c40*/  FMUL.FTZ R45, R49, c[0x0][0x2ec] ;  /* 0x0000bb00312d7a20 */ /* 0x000fe80000410000 */
[----:B------:R-:W-:Y:S10]  /*13c50*/  MUFU.TANH R17, R17 ;  /* 0x0000001100117308 */ /* 0x000ff40000002400 */
[----:B------:R-:W-:Y:S10]  /*13c60*/  MUFU.TANH R26, R26 ;  /* 0x0000001a001a7308 */ /* 0x000ff40000002400 */
[----:B------:R-:W-:Y:S10]  /*13c70*/  MUFU.TANH R25, R25 ;  /* 0x0000001900197308 */ /* 0x000ff40000002400 */
[----:B------:R-:W-:Y:S01]  /*13c80*/  MUFU.TANH R18, R18 ;  /* 0x0000001200127308 */ /* 0x000fe20000002400 */
[-C--:B-1----:R-:W-:Y:S09]  /*13c90*/  HMMA.16816.F32.BF16 R52, R200, R4.reuse, R52 ;  /* 0x00000004c834723c */ /* 0x082ff20000041834 */
[----:B------:R-:W-:Y:S01]  /*13ca0*/  MUFU.TANH R16, R16 ;  /* 0x0000001000107308 */ /* 0x000fe20000002400 */
[C---:B------:R-:W-:Y:S09]  /*13cb0*/  HMMA.16816.F32.BF16 R56, R208.reuse, R4, R56 ;  /* 0x00000004d038723c */ /* 0x040ff20000041838 */
[----:B------:R-:W-:Y:S01]  /*13cc0*/  MUFU.TANH R27, R27 ;  /* 0x0000001b001b7308 */ /* 0x000fe20000002400 */
[-C--:B------:R-:W-:Y:S09]  /*13cd0*/  HMMA.16816.F32.BF16 R60, R208, R6.reuse, R60 ;  /* 0x00000006d03c723c */ /* 0x080ff2000004183c */
[----:B------:R-:W-:Y:S01]  /*13ce0*/  MUFU.TANH R28, R28 ;  /* 0x0000001c001c7308 */ /* 0x000fe20000002400 */
[C---:B------:R-:W-:Y:S04]  /*13cf0*/  HMMA.16816.F32.BF16 R64, R200.reuse, R6, R64 ;  /* 0x00000006c840723c */ /* 0x040fe80000041840 */
[----:B------:R-:W-:Y:S02]  /*13d00*/  FMUL.FTZ R52, R52, c[0x0][0x2ec] ;  /* 0x0000bb0034347a20 */ /* 0x000fe40000410000 */
[----:B------:R-:W-:Y:S03]  /*13d10*/  FMUL.FTZ R53, R53, c[0x0][0x2ec] ;  /* 0x0000bb0035357a20 */ /* 0x000fe60000410000 */
[----:B------:R-:W1:Y:S03]  /*13d20*/  MUFU.TANH R4, R52 ;  /* 0x0000003400047308 */ /* 0x000e660000002400 */
        /* <DEDUP_REMOVED lines=47> */
[----:B------:R-:W-:Y:S03]  /*14020*/  FMUL.FTZ R77, R83, c[0x0][0x2ec] ;  /* 0x0000bb00534d7a20 */ /* 0x000fe60000410000 */
[----:B------:R-:W-:Y:S01]  /*14030*/  MUFU.TANH R31, R31 ;  /* 0x0000001f001f7308 */ /* 0x000fe20000002400 */
[----:B--2---:R-:W-:Y:S01]  /*14040*/  STL [R1+0x34], R4 ;  /* 0x0000340401007387 */ /* 0x004fe20000100800 */
[----:B------:R-:W-:Y:S03]  /*14050*/  FMUL.FTZ R69, R70, c[0x0][0x2ec] ;  /* 0x0000bb0046457a20 */ /* 0x000fe60000410000 */
[----:B------:R-:W1:Y:S05]  /*14060*/  LDSM.16.M88.4 R4, [R212+0x2800] ;  /* 0x00280000d404783b */ /* 0x000e6a0000000200 */
        /* <DEDUP_REMOVED lines=56> */
[----:B------:R-:W3:Y:S01]  /*143f0*/  MUFU.TANH R60, R60 ;  /* 0x0000003c003c7308 */ /* 0x000ee20000002400 */
[----:B------:R-:W-:Y:S02]  /*14400*/  FMUL.FTZ R112, R112, c[0x0][0x2ec] ;  /* 0x0000bb0070707a20 */ /* 0x000fe40000410000 */
[----:B------:R-:W-:Y:S01]  /*14410*/  FMUL.FTZ R110, R113, c[0x0][0x2ec] ;  /* 0x0000bb00716e7a20 */ /* 0x000fe20000410000 */
[----:B-1----:R-:W-:Y:S01]  /*14420*/  STL [R1+0x40], R4 ;  /* 0x0000400401007387 */ /* 0x002fe20000100800 */
[----:B------:R-:W-:Y:S02]  /*14430*/  FMUL.FTZ R100, R102, c[0x0][0x2ec] ;  /* 0x0000bb0066647a20 */ /* 0x000fe40000410000 */
[----:B------:R-:W-:Y:S01]  /*14440*/  FMUL.FTZ R102, R114, c[0x0][0x2ec] ;  /* 0x0000bb0072667a20 */ /* 0x000fe20000410000 */
[----:B------:R-:W1:Y:S01]  /*14450*/  LDSM.16.M88.4 R4, [R212+0x3800] ;  /* 0x00380000d404783b */ /* 0x000e620000000200 */
[----:B------:R-:W-:Y:S04]  /*14460*/  DEPBAR.LE SB0, 0x0 ;  /* 0x000080000000791a */ /* 0x000fe80000000000 */
[----:B------:R-:W4:Y:S01]  /*14470*/  MUFU.TANH R62, R62 ;  /* 0x0000003e003e7308 */ /* 0x000f220000002400 */
[----:B------:R-:W-:Y:S02]  /*14480*/  FMUL.FTZ R114, R115, c[0x0][0x2ec] ;  /* 0x0000bb0073727a20 */ /* 0x000fe40000410000 */
[----:B------:R-:W-:Y:S07]  /*14490*/  BAR.SYNC.DEFER_BLOCKING 0x0 ;  /* 0x0000000000007b1d */ /* 0x000fee0000010000 */
[----:B------:R-:W1:Y:S10]  /*144a0*/  MUFU.TANH R63, R63 ;  /* 0x0000003f003f7308 */ /* 0x000e740000002400 */
[----:B------:R-:W2:Y:S10]  /*144b0*/  MUFU.TANH R69, R69 ;  /* 0x0000004500457308 */ /* 0x000eb40000002400 */
[----:B------:R-:W2:Y:S01]  /*144c0*/  MUFU.TANH R68, R68 ;  /* 0x0000004400447308 */ /* 0x000ea20000002400 */
[-C--:B-1----:R-:W-:Y:S09]  /*144d0*/  HMMA.16816.F32.BF16 R116, R200, R4.reuse, R116 ;  /* 0x00000004c874723c */ /* 0x082ff20000041874 */
[----:B------:R-:W1:Y:S01]  /*144e0*/  MUFU.TANH R67, R67 ;  /* 0x0000004300437308 */ /* 0x000e620000002400 */
[C---:B------:R-:W-:Y:S09]  /*144f0*/  HMMA.16816.F32.BF16 R120, R208.reuse, R4, R120 ;  /* 0x00000004d078723c */ /* 0x040ff20000041878 */
[----:B------:R-:W1:Y:S01]  /*14500*/  MUFU.TANH R65, R65 ;  /* 0x0000004100417308 */ /* 0x000e620000002400 */
[-C--:B------:R-:W-:Y:S04]  /*14510*/  HMMA.16816.F32.BF16 R124, R208, R6.reuse, R124 ;  /* 0x00000006d07c723c */ /* 0x080fe8000004187c */
[----:B------:R-:W-:Y:S05]  /*14520*/  FMUL.FTZ R117, R117, c[0x0][0x2ec] ;  /* 0x0000bb0075757a20 */ /* 0x000fea0000410000 */
[----:B------:R-:W1:Y:S01]  /*14530*/  MUFU.TANH R59, R59 ;  /* 0x0000003b003b7308 */ /* 0x000e620000002400 */
[----:B------:R-:W-:Y:S04]  /*14540*/  HMMA.16816.F32.BF16 R128, R200, R6, R128 ;  /* 0x00000006c880723c */ /* 0x000fe80000041880 */
[----:B------:R-:W-:Y:S02]  /*14550*/  FMUL.FTZ R118, R118, c[0x0][0x2ec] ;  /* 0x0000bb0076767a20 */ /* 0x000fe40000410000 */
[----:B------:R-:W-:Y:S02]  /*14560*/  FMUL.FTZ R119, R119, c[0x0][0x2ec] ;  /* 0x0000bb0077777a20 */ /* 0x000fe40000410000 */
[----:B------:R-:W-:Y:S01]  /*14570*/  FMUL.FTZ R5, R122, c[0x0][0x2ec] ;  /* 0x0000bb007a057a20 */ /* 0x000fe20000410000 */
[----:B------:R5:W1:Y:S03]  /*14580*/  MUFU.TANH R208, R117 ;  /* 0x0000007500d07308 */ /* 0x000a660000002400 */
[----:B------:R-:W-:Y:S02]  /*14590*/  FMUL.FTZ R4, R123, c[0x0][0x2ec] ;  /* 0x0000bb007b047a20 */ /* 0x000fe40000410000 */
[----:B------:R-:W-:Y:S02]  /*145a0*/  FMUL.FTZ R122, R125, c[0x0][0x2ec] ;  /* 0x0000bb007d7a7a20 */ /* 0x000fe40000410000 */
[----:B------:R-:W-:Y:S02]  /*145b0*/  FMUL.FTZ R115, R126, c[0x0][0x2ec] ;  /* 0x0000bb007e737a20 */ /* 0x000fe40000410000 */
[----:B------:R-:W-:Y:S01]  /*145c0*/  FMUL.FTZ R6, R127, c[0x0][0x2ec] ;  /* 0x0000bb007f067a20 */ /* 0x000fe20000410000 */
[----:B------:R1:W1:Y:S01]  /*145d0*/  MUFU.TANH R211, R118 ;  /* 0x0000007600d37308 */ /* 0x0002620000002400 */
[----:B------:R-:W-:Y:S04]  /*145e0*/  FMUL.FTZ R116, R116, c[0x0][0x2ec] ;  /* 0x0000bb0074747a20 */ /* 0x000fe80000410000 */
[----:B------:R-:W-:Y:S02]  /*145f0*/  FMUL.FTZ R128, R128, c[0x0][0x2ec] ;  /* 0x0000bb0080807a20 */ /* 0x000fe40000410000 */
[----:B------:R-:W-:Y:S02]  /*14600*/  FMUL.FTZ R126, R129, c[0x0][0x2ec] ;  /* 0x0000bb00817e7a20 */ /* 0x000fe40000410000 */
[----:B------:R-:W-:Y:S01]  /*14610*/  FMUL.FTZ R123, R131, c[0x0][0x2ec] ;  /* 0x0000bb00837b7a20 */ /* 0x000fe20000410000 */
[----:B------:R2:W2:Y:S01]  /*14620*/  MUFU.TANH R210, R119 ;  /* 0x0000007700d27308 */ /* 0x0004a20000002400 */
[----:B-----5:R-:W-:Y:S09]  /*14630*/  FMUL.FTZ R117, R121, c[0x0][0x2ec] ;  /* 0x0000bb0079757a20 */ /* 0x020ff20000410000 */
[----:B------:R-:W3:Y:S01]  /*14640*/  MUFU.TANH R57, R57 ;  /* 0x0000003900397308 */ /* 0x000ee20000002400 */
[----:B-1----:R-:W-:Y:S02]  /*14650*/  FMUL.FTZ R118, R124, c[0x0][0x2ec] ;  /* 0x0000bb007c767a20 */ /* 0x002fe40000410000 */
[----:B------:R-:W-:Y:S07]  /*14660*/  FMUL.FTZ R124, R130, c[0x0][0x2ec] ;  /* 0x0000bb00827c7a20 */ /* 0x000fee0000410000 */
[----:B------:R-:W1:Y:S01]  /*14670*/  MUFU.TANH R66, R66 ;  /* 0x0000004200427308 */ /* 0x000e620000002400 */
[----:B--2---:R-:W-:Y:S09]  /*14680*/  FMUL.FTZ R119, R120, c[0x0][0x2ec] ;  /* 0x0000bb0078777a20 */ /* 0x004ff20000410000 */
        /* <DEDUP_REMOVED lines=49> */
[----:B------:R-:W1:Y:S02]  /*149a0*/  MUFU.TANH R123, R123 ;  /* 0x0000007b007b7308 */ /* 0x000e640000002400 */
[----:B-1234-:R-:W-:-:S05]  /*149b0*/  @P0 BRA `(.L_x_546) ;  /* 0xffffdfb000000947 */ /* 0x01efca000383ffff */
.L_x_545:
[----:B------:R-:W-:Y:S01]  /*149c0*/  LOP3.LUT R252, R252, 0xfffffffe, RZ, 0xc0, !PT ;  /* 0xfffffffefcfc7812 */ /* 0x000fe200078ec0ff */
[----:B------:R-:W2:Y:S01]  /*149d0*/  LDL.LU R116, [R1+0x20] ;  /* 0x0000200001747983 */ /* 0x000ea20000300800 */
[----:B-1----:R-:W-:Y:S01]  /*149e0*/  IMAD.U32 R131, RZ, RZ, UR16 ;  /* 0x00000010ff837e24 */ /* 0x002fe2000f8e00ff */
[----:B------:R-:W-:Y:S02]  /*149f0*/  UISETP.GT.AND UP0, UPT, UR16, UR9, UPT ;  /* 0x000000091000728c */ /* 0x000fe4000bf04270 */
[----:B------:R-:W-:Y:S01]  /*14a00*/  STL [R1+0xa8], R249 ;  /* 0x0000a8f901007387 */ /* 0x000fe20000100800 */
[----:B------:R-:W-:Y:S01]  /*14a10*/  IMAD R131, R131, 0x80, R251 ;  /* 0x0000008083837824 */ /* 0x000fe200078e02fb */
[----:B------:R-:W-:Y:S02]  /*14a20*/  UMOV UR14, UR16 ;  /* 0x00000010000e7c82 */ /* 0x000fe40008000000 */
[----:B------:R-:W-:Y:S02]  /*14a30*/  STL [R1+0xa4], R248 ;  /* 0x0000a4f801007387 */ /* 0x000fe40000100800 */
[C---:B------:R-:W-:Y:S02]  /*14a40*/  IADD3 R7, R131.reuse, 0x1, RZ ;  /* 0x0000000183077810 */ /* 0x040fe40007ffe0ff */
[----:B------:R-:W-:Y:S01]  /*14a50*/  IADD3 R85, R131, 0x8, RZ ;  /* 0x0000000883557810 */ /* 0x000fe20007ffe0ff */
[----:B------:R-:W-:Y:S01]  /*14a60*/  STL [R1+0xa0], R239 ;  /* 0x0000a0ef01007387 */ /* 0x000fe20000100800 */
[C---:B------:R-:W-:Y:S02]  /*14a70*/  ISETP.GE.AND P2, PT, R7.reuse, R245, PT ;  /* 0x000000f50700720c */ /* 0x040fe40003f46270 */
[C---:B------:R-:W-:Y:S01]  /*14a80*/  ISETP.GE.AND P0, PT, R7.reuse, R241, PT ;  /* 0x000000f10700720c */ /* 0x040fe20003f06270 */
[----:B------:R-:W-:Y:S01]  /*14a90*/  STL [R1+0x9c], R238 ;  /* 0x00009cee01007387 */ /* 0x000fe20000100800 */
[C---:B------:R-:W-:Y:S02]  /*14aa0*/  ISETP.GE.AND P1, PT, R7.reuse, R243, PT ;  /* 0x000000f30700720c */ /* 0x040fe40003f26270 */
[C---:B------:R-:W-:Y:S01]  /*14ab0*/  ISETP.GE.OR P6, PT, R7.reuse, R244, !P2 ;  /* 0x000000f40700720c */ /* 0x040fe200057c6670 */
[----:B------:R-:W-:Y:S01]  /*14ac0*/  STL [R1+0x98], R237 ;  /* 0x000098ed01007387 */ /* 0x000fe20000100800 */
[----:B------:R-:W-:Y:S02]  /*14ad0*/  ISETP.GE.OR P2, PT, R7, R240, !P0 ;  /* 0x000000f00700720c */ /* 0x000fe40004746670 */
[----:B------:R-:W-:Y:S01]  /*14ae0*/  ISETP.GE.AND P0, PT, R131, R245, PT ;  /* 0x000000f58300720c */ /* 0x000fe20003f06270 */
[----:B------:R-:W-:Y:S01]  /*14af0*/  STL [R1+0x94], R236 ;  /* 0x000094ec01007387 */ /* 0x000fe20000100800 */
[----:B------:R-:W-:Y:S02]  /*14b00*/  ISETP.GE.OR P1, PT, R7, R242, !P1 ;  /* 0x000000f20700720c */ /* 0x000fe40004f26670 */
[C---:B------:R-:W-:Y:S01]  /*14b10*/  ISETP.GE.OR P0, PT, R131.reuse, R244, !P0 ;  /* 0x000000f48300720c */ /* 0x040fe20004706670 */
[----:B------:R-:W-:Y:S01]  /*14b20*/  STL [R1+0x90], R235 ;  /* 0x000090eb01007387 */ /* 0x000fe20000100800 */
[-C--:B------:R-:W-:Y:S02]  /*14b30*/  ISETP.GE.AND P4, PT, R131, R247.reuse, PT ;  /* 0x000000f78300720c */ /* 0x080fe40003f86270 */
[----:B------:R-:W-:Y:S01]  /*14b40*/  FSEL R103, R206, -INF , !P0 ;  /* 0xff800000ce677808 */ /* 0x000fe20004000000 */
[----:B------:R-:W-:Y:S01]  /*14b50*/  STL [R1+0x8c], R234 ;  /* 0x00008cea01007387 */ /* 0x000fe20000100800 */
[----:B------:R-:W-:Y:S02]  /*14b60*/  ISETP.GE.AND P0, PT, R85, R247, PT ;  /* 0x000000f75500720c */ /* 0x000fe40003f06270 */
[-C--:B------:R-:W-:Y:S01]  /*14b70*/  ISETP.GE.OR P4, PT, R131, R246.reuse, !P4 ;  /* 0x000000f68300720c */ /* 0x080fe20006786670 */
[----:B------:R-:W-:Y:S01]  /*14b80*/  STL [R1+0x88], R233 ;  /* 0x000088e901007387 */ /* 0x000fe20000100800 */
[----:B------:R-:W-:Y:S02]  /*14b90*/  ISETP.GE.OR P0, PT, R85, R246, !P0 ;  /* 0x000000f65500720c */ /* 0x000fe40004706670 */
[----:B------:R-:W-:Y:S01]  /*14ba0*/  @P1 LOP3.LUT R252, R252, 0x1, RZ, 0xfc, !PT ;  /* 0x00000001fcfc1812 */ /* 0x000fe200078efcff */
[----:B------:R-:W-:Y:S01]  /*14bb0*/  STL [R1+0x84], R232 ;  /* 0x000084e801007387 */ /* 0x000fe20000100800 */
[----:B------:R-:W-:Y:S02]  /*14bc0*/  FSEL R104, R13, -INF , !P0 ;  /* 0xff8000000d687808 */ /* 0x000fe40004000000 */
[C---:B------:R-:W-:Y:S01]  /*14bd0*/  ISETP.GE.AND P0, PT, R85.reuse, R241, PT ;  /* 0x000000f15500720c */ /* 0x040fe20003f06270 */
[----:B------:R-:W-:Y:S01]  /*14be0*/  STL [R1+0x80], R231 ;  /* 0x000080e701007387 */ /* 0x000fe20000100800 */
[----:B------:R-:W-:Y:S02]  /*14bf0*/  LOP3.LUT R252, R252, 0xfffffff7, RZ, 0xc0, !PT ;  /* 0xfffffff7fcfc7812 */ /* 0x000fe400078ec0ff */
[----:B------:R-:W-:Y:S01]  /*14c00*/  ISETP.GE.OR P0, PT, R85, R240, !P0 ;  /* 0x000000f05500720c */ /* 0x000fe20004706670 */
[----:B------:R-:W-:Y:S01]  /*14c10*/  STL [R1+0x7c], R230 ;  /* 0x00007ce601007387 */ /* 0x000fe20000100800 */
[----:B------:R-:W-:Y:S02]  /*14c20*/  @P2 LOP3.LUT R252, R252, 0x8, RZ, 0xfc, !PT ;  /* 0x00000008fcfc2812 */ /* 0x000fe400078efcff */
[C---:B------:R-:W-:Y:S01]  /*14c30*/  IADD3 R87, R131.reuse, 0x9, RZ ;  /* 0x0000000983577810 */ /* 0x040fe20007ffe0ff */
[----:B------:R-:W-:Y:S01]  /*14c40*/  STL [R1+0x78], R229 ;  /* 0x000078e501007387 */ /* 0x000fe20000100800 */
[----:B------:R-:W-:Y:S02]  /*14c50*/  FSEL R105, R204, -INF , !P4 ;  /* 0xff800000cc697808 */ /* 0x000fe40006000000 */
[C---:B------:R-:W-:Y:S01]  /*14c60*/  LOP3.LUT P4, RZ, R252.reuse, 0x1, RZ, 0xc0, !PT ;  /* 0x00000001fcff7812 */ /* 0x040fe2000788c0ff */
[----:B------:R-:W-:Y:S01]  /*14c70*/  STL [R1+0x74], R228 ;  /* 0x000074e401007387 */ /* 0x000fe20000100800 */
[----:B------:R-:W-:Y:S02]  /*14c80*/  LOP3.LUT R252, R252, 0xfffffffb, RZ, 0xc0, !PT ;  /* 0xfffffffbfcfc7812 */ /* 0x000fe400078ec0ff */
[----:B------:R-:W-:Y:S01]  /*14c90*/  ISETP.GE.AND P1, PT, R131, R243, PT ;  /* 0x000000f38300720c */ /* 0x000fe20003f26270 */
[----:B------:R-:W-:Y:S01]  /*14ca0*/  STL [R1+0x70], R227 ;  /* 0x000070e301007387 */ /* 0x000fe20000100800 */
[----:B------:R-:W-:Y:S02]  /*14cb0*/  @P0 LOP3.LUT R252, R252, 0x4, RZ, 0xfc, !PT ;  /* 0x00000004fcfc0812 */ /* 0x000fe400078efcff */
[----:B------:R-:W-:Y:S01]  /*14cc0*/  ISETP.GE.AND P0, PT, R87, R245, PT ;  /* 0x000000f55700720c */ /* 0x000fe20003f06270 */
[----:B------:R-:W-:Y:S01]  /*14cd0*/  STL [R1+0x6c], R226 ;  /* 0x00006ce201007387 */ /* 0x000fe20000100800 */
[----:B------:R-:W-:Y:S02]  /*14ce0*/  ISETP.GE.OR P2, PT, R131, R242, !P1 ;  /* 0x000000f28300720c */ /* 0x000fe40004f46670 */
[----:B------:R-:W-:Y:S01]  /*14cf0*/  ISETP.GE.OR P0, PT, R87, R244, !P0 ;  /* 0x000000f45700720c */ /* 0x000fe20004706670 */
[----:B------:R-:W-:Y:S01]  /*14d00*/  STL [R1+0x68], R225 ;  /* 0x000068e101007387 */ /* 0x000fe20000100800 */
[----:B------:R-:W-:Y:S02]  /*14d10*/  FSEL R98, R8, -INF , !P2 ;  /* 0xff80000008627808 */ /* 0x000fe40005000000 */
[----:B------:R-:W-:Y:S01]  /*14d20*/  ISETP.GE.AND P3, PT, R7, R247, PT ;  /* 0x000000f70700720c */ /* 0x000fe20003f66270 */
[----:B------:R-:W-:Y:S01]  /*14d30*/  STL [R1+0x64], R223 ;  /* 0x000064df01007387 */ /* 0x000fe20000100800 */
[----:B------:R-:W-:Y:S02]  /*14d40*/  ISETP.GE.AND P2, PT, R85, R245, PT ;  /* 0x000000f55500720c */ /* 0x000fe40003f46270 */
[----:B------:R-:W-:Y:S01]  /*14d50*/  ISETP.GE.OR P5, PT, R7, R246, !P3 ;  /* 0x000000f60700720c */ /* 0x000fe20005fa6670 */
[----:B------:R-:W-:Y:S01]  /*14d60*/  STL [R1+0x60], R219 ;  /* 0x000060db01007387 */ /* 0x000fe20000100800 */
[C---:B------:R-:W-:Y:S02]  /*14d70*/  ISETP.GE.AND P3, PT, R131.reuse, R241, PT ;  /* 0x000000f18300720c */ /* 0x040fe40003f66270 */
[C---:B------:R-:W-:Y:S01]  /*14d80*/  IADD3 R86, R131.reuse, 0x11, RZ ;  /* 0x0000001183567810 */ /* 0x040fe20007ffe0ff */
[----:B------:R-:W-:Y:S01]  /*14d90*/  STL [R1+0x5c], R218 ;  /* 0x00005cda01007387 */ /* 0x000fe20000100800 */
[----:B------:R-:W-:Y:S02]  /*14da0*/  ISETP.GE.OR P1, PT, R131, R240, !P3 ;  /* 0x000000f08300720c */ /* 0x000fe40005f26670 */
[----:B------:R-:W-:Y:S01]  /*14db0*/  ISETP.GE.AND P3, PT, R87, R247, PT ;  /* 0x000000f75700720c */ /* 0x000fe20003f66270 */
[----:B------:R1:W-:Y:S01]  /*14dc0*/  STL [R1+0x58], R217 ;  /* 0x000058d901007387 */ /* 0x0003e20000100800 */
[----:B------:R-:W-:Y:S02]  /*14dd0*/  FSEL R10, R10, -INF , !P1 ;  /* 0xff8000000a0a7808 */ /* 0x000fe40004800000 */
[----:B------:R-:W-:Y:S01]  /*14de0*/  ISETP.GE.AND P1, PT, R85, R243, PT ;  /* 0x000000f35500720c */ /* 0x000fe20003f26270 */
[----:B------:R-:W-:Y:S01]  /*14df0*/  STL [R1+0x54], R216 ;  /* 0x000054d801007387 */ /* 0x000fe20000100800 */
[----:B------:R-:W-:Y:S02]  /*14e00*/  FSEL R108, R205, -INF , !P5 ;  /* 0xff800000cd6c7808 */ /* 0x000fe40006800000 */
[C---:B------:R-:W-:Y:S01]  /*14e10*/  ISETP.GE.OR P2, PT, R85.reuse, R244, !P2 ;  /* 0x000000f45500720c */ /* 0x040fe20005746670 */
[----:B------:R3:W-:Y:S01]  /*14e20*/  STL [R1+0x50], R215 ;  /* 0x000050d701007387 */ /* 0x0007e20000100800 */
[----:B------:R-:W-:Y:S02]  /*14e30*/  ISETP.GE.OR P5, PT, R85, R242, !P1 ;  /* 0x000000f25500720c */ /* 0x000fe40004fa6670 */
[C---:B------:R-:W-:Y:S01]  /*14e40*/  IADD3 R85, R131.reuse, 0x18, RZ ;  /* 0x0000001883557810 */ /* 0x040fe20007ffe0ff */
[----:B------:R4:W-:Y:S01]  /*14e50*/  STL [R1+0x4c], R214 ;  /* 0x00004cd601007387 */ /* 0x0009e20000100800 */
[----:B------:R-:W-:Y:S02]  /*14e60*/  IADD3 R7, R131, 0x10, RZ ;  /* 0x0000001083077810 */ /* 0x000fe40007ffe0ff */
[-C--:B------:R-:W-:Y:S01]  /*14e70*/  ISETP.GE.OR P3, PT, R87, R246.reuse, !P3 ;  /* 0x000000f65700720c */ /* 0x080fe20005f66670 */
[----:B------:R1:W-:Y:S01]  /*14e80*/  STL [R1+0x48], R213 ;  /* 0x000048d501007387 */ /* 0x0003e20000100800 */
[----:B------:R-:W-:Y:S02]  /*14e90*/  FSEL R111, R15, -INF , !P2 ;  /* 0xff8000000f6f7808 */ /* 0x000fe40005000000 */
[-C--:B------:R-:W-:Y:S01]  /*14ea0*/  ISETP.GE.AND P2, PT, R86, R247.reuse, PT ;  /* 0x000000f75600720c */ /* 0x080fe20003f46270 */
[----:B------:R1:W-:Y:S01]  /*14eb0*/  STL [R1+0x44], R212 ;  /* 0x000044d401007387 */ /* 0x0003e20000100800 */
[C---:B------:R-:W-:Y:S02]  /*14ec0*/  ISETP.GE.AND P1, PT, R7.reuse, R247, PT ;  /* 0x000000f70700720c */ /* 0x040fe40003f26270 */
[----:B------:R-:W-:Y:S02]  /*14ed0*/  FSEL R106, R14, -INF , !P3 ;  /* 0xff8000000e6a7808 */ /* 0x000fe40005800000 */
[-C--:B------:R-:W-:Y:S02]  /*14ee0*/  ISETP.GE.OR P3, PT, R86, R246.reuse, !P2 ;  /* 0x000000f65600720c */ /* 0x080fe40005766670 */
[----:B------:R-:W-:Y:S02]  /*14ef0*/  ISETP.GE.OR P1, PT, R7, R246, !P1 ;  /* 0x000000f60700720c */ /* 0x000fe40004f26670 */
[----:B------:R-:W-:Y:S02]  /*14f00*/  FSEL R21, R21, -INF , !P3 ;  /* 0xff80000015157808 */ /* 0x000fe40005800000 */
[----:B------:R-:W-:Y:S02]  /*14f10*/  ISETP.GE.AND P3, PT, R87, R243, PT ;  /* 0x000000f35700720c */ /* 0x000fe40003f66270 */
[----:B------:R-:W-:Y:S02]  /*14f20*/  FSEL R113, R20, -INF , !P1 ;  /* 0xff80000014717808 */ /* 0x000fe40004800000 */
[-C--:B------:R-:W-:Y:S02]  /*14f30*/  ISETP.GE.AND P1, PT, R7, R245.reuse, PT ;  /* 0x000000f50700720c */ /* 0x080fe40003f26270 */
[----:B------:R-:W-:Y:S02]  /*14f40*/  FSEL R9, R9, -INF , !P4 ;  /* 0xff80000009097808 */ /* 0x000fe40006000000 */
[----:B------:R-:W-:Y:S02]  /*14f50*/  ISETP.GE.OR P4, PT, R87, R242, !P3 ;  /* 0x000000f25700720c */ /* 0x000fe40005f86670 */
[-C--:B------:R-:W-:Y:S02]  /*14f60*/  ISETP.GE.OR P2, PT, R7, R244.reuse, !P1 ;  /* 0x000000f40700720c */ /* 0x080fe40004f46670 */
[----:B------:R-:W-:Y:S02]  /*14f70*/  ISETP.GE.AND P1, PT, R86, R245, PT ;  /* 0x000000f55600720c */ /* 0x000fe40003f26270 */
[----:B------:R-:W-:Y:S02]  /*14f80*/  IADD3 R13, R131, 0x19, RZ ;  /* 0x00000019830d7810 */ /* 0x000fe40007ffe0ff */
[----:B------:R-:W-:Y:S02]  /*14f90*/  FSEL R22, R22, -INF , !P2 ;  /* 0xff80000016167808 */ /* 0x000fe40005000000 */
[----:B------:R-:W-:Y:S02]  /*14fa0*/  ISETP.GE.OR P1, PT, R86, R244, !P1 ;  /* 0x000000f45600720c */ /* 0x000fe40004f26670 */
[----:B------:R-:W-:Y:S02]  /*14fb0*/  ISETP.GE.AND P2, PT, R13, R247, PT ;  /* 0x000000f70d00720c */ /* 0x000fe40003f46270 */
[----:B------:R-:W-:Y:S02]  /*14fc0*/  FSEL R23, R23, -INF , !P1 ;  /* 0xff80000017177808 */ /* 0x000fe40004800000 */
[-C--:B------:R-:W-:Y:S02]  /*14fd0*/  ISETP.GE.OR P1, PT, R13, R246.reuse, !P2 ;  /* 0x000000f60d00720c */ /* 0x080fe40005726670 */
[----:B------:R-:W-:Y:S02]  /*14fe0*/  ISETP.GE.AND P2, PT, R7, R243, PT ;  /* 0x000000f30700720c */ /* 0x000fe40003f46270 */
[----:B------:R-:W-:Y:S02]  /*14ff0*/  LOP3.LUT R252, R252, 0xfffffffd, RZ, 0xc0, !PT ;  /* 0xfffffffdfcfc7812 */ /* 0x000fe400078ec0ff */
[----:B------:R-:W-:Y:S02]  /*15000*/  IADD3 R15, R131, 0x20, RZ ;  /* 0x00000020830f7810 */ /* 0x000fe40007ffe0ff */
[----:B------:R-:W-:Y:S02]  /*15010*/  FSEL R28, R28, -INF , !P1 ;  /* 0xff8000001c1c7808 */ /* 0x000fe40004800000 */
[-C--:B------:R-:W-:Y:S02]  /*15020*/  ISETP.GE.AND P1, PT, R15, R247.reuse, PT ;  /* 0x000000f70f00720c */ /* 0x080fe40003f26270 */
[----:B------:R-:W-:Y:S02]  /*15030*/  FSEL R14, R11, -INF , !P5 ;  /* 0xff8000000b0e7808 */ /* 0x000fe40006800000 */
[-C--:B------:R-:W-:Y:S02]  /*15040*/  ISETP.GE.OR P1, PT, R15, R246.reuse, !P1 ;  /* 0x000000f60f00720c */ /* 0x080fe40004f26670 */
[C---:B------:R-:W-:Y:S02]  /*15050*/  IADD3 R11, R131.reuse, 0x21, RZ ;  /* 0x00000021830b7810 */ /* 0x040fe40007ffe0ff */
[----:B------:R-:W-:Y:S02]  /*15060*/  IADD3 R20, R131, 0x31, RZ ;  /* 0x0000003183147810 */ /* 0x000fe40007ffe0ff */
[----:B------:R-:W-:Y:S02]  /*15070*/  FSEL R207, R207, -INF , !P6 ;  /* 0xff800000cfcf7808 */ /* 0x000fe40007000000 */
[----:B--2---:R-:W-:Y:S02]  /*15080*/  FSEL R8, R116, -INF , !P0 ;  /* 0xff80000074087808 */ /* 0x004fe40004000000 */
[----:B------:R-:W2:Y:S01]  /*15090*/  LDL.LU R116, [R1+0x28] ;  /* 0x0000280001747983 */ /* 0x000ea20000300800 */
[C---:B------:R-:W-:Y:S03]  /*150a0*/  ISETP.GE.AND P0, PT, R85.reuse, R247, PT ;  /* 0x000000f75500720c */ /* 0x040fe60003f06270 */
[----:B------:R-:W3:Y:S01]  /*150b0*/  LDL.LU R120, [R1+0x2c] ;  /* 0x00002c0001787983 */ /* 0x000ee20000300800 */
[----:B------:R-:W-:Y:S03]  /*150c0*/  ISETP.GE.OR P0, PT, R85, R246, !P0 ;  /* 0x000000f65500720c */ /* 0x000fe60004706670 */
[----:B------:R-:W3:Y:S01]  /*150d0*/  LDL.LU R121, [R1+0x24] ;  /* 0x0000240001797983 */ /* 0x000ee20000300800 */
[----:B------:R-:W-:Y:S02]  /*150e0*/  FSEL R27, R27, -INF , !P0 ;  /* 0xff8000001b1b7808 */ /* 0x000fe40004000000 */
[C---:B------:R-:W-:Y:S04]  /*150f0*/  ISETP.GE.AND P0, PT, R87.reuse, R241, PT ;  /* 0x000000f15700720c */ /* 0x040fe80003f06270 */
[----:B------:R-:W-:Y:S02]  /*15100*/  ISETP.GE.OR P3, PT, R87, R240, !P0 ;  /* 0x000000f05700720c */ /* 0x000fe40004766670 */
[C---:B------:R-:W-:Y:S04]  /*15110*/  ISETP.GE.AND P0, PT, R85.reuse, R245, PT ;  /* 0x000000f55500720c */ /* 0x040fe80003f06270 */
[----:B------:R-:W-:Y:S04]  /*15120*/  ISETP.GE.OR P0, PT, R85, R244, !P0 ;  /* 0x000000f45500720c */ /* 0x000fe80004706670 */
[----:B------:R-:W-:Y:S02]  /*15130*/  FSEL R33, R33, -INF , !P0 ;  /* 0xff80000021217808 */ /* 0x000fe40004000000 */
[C---:B------:R-:W-:Y:S02]  /*15140*/  ISETP.GE.AND P0, PT, R7.reuse, R241, PT ;  /* 0x000000f10700720c */ /* 0x040fe40003f06270 */
[----:B------:R-:W-:Y:S02]  /*15150*/  @P3 LOP3.LUT R252, R252, 0x2, RZ, 0xfc, !PT ;  /* 0x00000002fcfc3812 */ /* 0x000fe400078efcff */
[C---:B------:R-:W-:Y:S02]  /*15160*/  ISETP.GE.OR P3, PT, R7.reuse, R242, !P2 ;  /* 0x000000f20700720c */ /* 0x040fe40005766670 */
[----:B------:R-:W-:Y:S02]  /*15170*/  ISETP.GE.OR P5, PT, R7, R240, !P0 ;  /* 0x000000f00700720c */ /* 0x000fe400047a6670 */
[C---:B------:R-:W-:Y:S02]  /*15180*/  ISETP.GE.AND P0, PT, R13.reuse, R245, PT ;  /* 0x000000f50d00720c */ /* 0x040fe40003f06270 */
[----:B------:R-:W-:Y:S02]  /*15190*/  FSEL R7, R12, -INF , !P4 ;  /* 0xff8000000c077808 */ /* 0x000fe40006000000 */
[----:B------:R-:W-:Y:S02]  /*151a0*/  ISETP.GE.OR P2, PT, R13, R244, !P0 ;  /* 0x000000f40d00720c */ /* 0x000fe40004746670 */
[----:B------:R-:W-:Y:S02]  /*151b0*/  IADD3 R12, R131, 0x28, RZ ;  /* 0x00000028830c7810 */ /* 0x000fe40007ffe0ff */
[----:B------:R-:W-:Y:S02]  /*151c0*/  FSEL R34, R34, -INF , !P2 ;  /* 0xff80000022227808 */ /* 0x000fe40005000000 */
[----:B------:R-:W-:Y:S02]  /*151d0*/  ISETP.GE.AND P2, PT, R86, R243, PT ;  /* 0x000000f35600720c */ /* 0x000fe40003f46270 */
[----:B------:R-:W-:Y:S02]  /*151e0*/  LOP3.LUT R252, R252, 0xfffffffe, RZ, 0xc0, !PT ;  /* 0xfffffffefcfc7812 */ /* 0x000fe400078ec0ff */
[----:B------:R-:W-:Y:S02]  /*151f0*/  ISETP.GE.OR P2, PT, R86, R242, !P2 ;  /* 0x000000f25600720c */ /* 0x000fe40005746670 */
[----:B-1----:R-:W-:Y:S02]  /*15200*/  FSEL R217, R19, -INF , !P5 ;  /* 0xff80000013d97808 */ /* 0x002fe40006800000 */
[----:B------:R-:W-:Y:S02]  /*15210*/  FSEL R223, R24, -INF , !P2 ;  /* 0xff80000018df7808 */ /* 0x000fe40005000000 */
[----:B------:R-:W-:Y:S02]  /*15220*/  IADD3 R19, R131, 0x61, RZ ;  /* 0x0000006183137810 */ /* 0x000fe40007ffe0ff */
[----:B--2---:R-:W-:Y:S02]  /*15230*/  FSEL R116, R116, -INF , !P1 ;  /* 0xff80000074747808 */ /* 0x004fe40004800000 */
[C---:B------:R-:W-:Y:S04]  /*15240*/  ISETP.GE.AND P1, PT, R11.reuse, R247, PT ;  /* 0x000000f70b00720c */ /* 0x040fe80003f26270 */
[----:B------:R-:W-:Y:S02]  /*15250*/  ISETP.GE.OR P0, PT, R11, R246, !P1 ;  /* 0x000000f60b00720c */ /* 0x000fe40004f06670 */
[----:B---3--:R-:W-:Y:S02]  /*15260*/  FSEL R200, R121, -INF , !P3 ;  /* 0xff80000079c87808 */ /* 0x008fe40005800000 */
[----:B------:R-:W2:Y:S01]  /*15270*/  LDL.LU R121, [R1+0x30] ;  /* 0x0000300001797983 */ /* 0x000ea20000300800 */
[----:B------:R-:W-:Y:S02]  /*15280*/  FSEL R120, R120, -INF , !P0 ;  /* 0xff80000078787808 */ /* 0x000fe40004000000 */
[C---:B------:R-:W-:Y:S01]  /*15290*/  ISETP.GE.AND P0, PT, R86.reuse, R241, PT ;  /* 0x000000f15600720c */ /* 0x040fe20003f06270 */
[----:B------:R-:W3:Y:S01]  /*152a0*/  LDL.LU R125, [R1+0x38] ;  /* 0x00003800017d7983 */ /* 0x000ee20000300800 */
[C---:B------:R-:W-:Y:S02]  /*152b0*/  ISETP.GE.AND P1, PT, R15.reuse, R245, PT ;  /* 0x000000f50f00720c */ /* 0x040fe40003f26270 */
[----:B------:R-:W-:Y:S02]  /*152c0*/  ISETP.GE.OR P4, PT, R86, R240, !P0 ;  /* 0x000000f05600720c */ /* 0x000fe40004786670 */
[----:B------:R-:W-:Y:S02]  /*152d0*/  ISETP.GE.OR P0, PT, R15, R244, !P1 ;  /* 0x000000f40f00720c */ /* 0x000fe40004f06670 */
[C---:B------:R-:W-:Y:S02]  /*152e0*/  ISETP.GE.AND P1, PT, R85.reuse, R243, PT ;  /* 0x000000f35500720c */ /* 0x040fe40003f26270 */
[----:B------:R-:W-:Y:S02]  /*152f0*/  FSEL R38, R38, -INF , !P0 ;  /* 0xff80000026267808 */ /* 0x000fe40004000000 */
[C---:B------:R-:W-:Y:S02]  /*15300*/  ISETP.GE.AND P0, PT, R12.reuse, R247, PT ;  /* 0x000000f70c00720c */ /* 0x040fe40003f06270 */
[----:B------:R-:W-:Y:S02]  /*15310*/  ISETP.GE.OR P1, PT, R85, R242, !P1 ;  /* 0x000000f25500720c */ /* 0x000fe40004f26670 */
[----:B------:R-:W-:Y:S02]  /*15320*/  ISETP.GE.OR P0, PT, R12, R246, !P0 ;  /* 0x000000f60c00720c */ /* 0x000fe40004706670 */
[----:B------:R-:W-:Y:S02]  /*15330*/  FSEL R218, R26, -INF , !P1 ;  /* 0xff8000001ada7808 */ /* 0x000fe40004800000 */
[----:B------:R-:W-:Y:S02]  /*15340*/  FSEL R46, R46, -INF , !P0 ;  /* 0xff8000002e2e7808 */ /* 0x000fe40004000000 */
[----:B------:R-:W-:Y:S02]  /*15350*/  ISETP.GE.AND P0, PT, R11, R245, PT ;  /* 0x000000f50b00720c */ /* 0x000fe40003f06270 */
[----:B------:R-:W-:Y:S02]  /*15360*/  IADD3 R26, R131, 0x30, RZ ;  /* 0x00000030831a7810 */ /* 0x000fe40007ffe0ff */
[----:B------:R-:W-:Y:S04]  /*15370*/  ISETP.GE.OR P0, PT, R11, R244, !P0 ;  /* 0x000000f40b00720c */ /* 0x000fe80004706670 */
[----:B------:R-:W-:Y:S02]  /*15380*/  FSEL R37, R37, -INF , !P0 ;  /* 0xff80000025257808 */ /* 0x000fe40004000000 */
[C---:B------:R-:W-:Y:S04]  /*15390*/  ISETP.GE.AND P0, PT, R85.reuse, R241, PT ;  /* 0x000000f15500720c */ /* 0x040fe80003f06270 */
[----:B------:R-:W-:Y:S02]  /*153a0*/  ISETP.GE.OR P2, PT, R85, R240, !P0 ;  /* 0x000000f05500720c */ /* 0x000fe40004746670 */
[----:B------:R-:W-:Y:S04]  /*153b0*/  IADD3 R85, R131, 0x29, RZ ;  /* 0x0000002983557810 */ /* 0x000fe80007ffe0ff */
[C---:B------:R-:W-:Y:S04]  /*153c0*/  ISETP.GE.AND P0, PT, R85.reuse, R247, PT ;  /* 0x000000f75500720c */ /* 0x040fe80003f06270 */
[----:B------:R-:W-:Y:S04]  /*153d0*/  ISETP.GE.OR P0, PT, R85, R246, !P0 ;  /* 0x000000f65500720c */ /* 0x000fe80004706670 */
[----:B------:R-:W-:Y:S02]  /*153e0*/  FSEL R45, R45, -INF , !P0 ;  /* 0xff8000002d2d7808 */ /* 0x000fe40004000000 */
[C---:B------:R-:W-:Y:S04]  /*153f0*/  ISETP.GE.AND P0, PT, R12.reuse, R245, PT ;  /* 0x000000f50c00720c */ /* 0x040fe80003f06270 */
[----:B------:R-:W-:Y:S04]  /*15400*/  ISETP.GE.OR P0, PT, R12, R244, !P0 ;  /* 0x000000f40c00720c */ /* 0x000fe80004706670 */
[----:B------:R-:W-:Y:S02]  /*15410*/  FSEL R47, R47, -INF , !P0 ;  /* 0xff8000002f2f7808 */ /* 0x000fe40004000000 */
[C---:B------:R-:W-:Y:S04]  /*15420*/  ISETP.GE.AND P0, PT, R13.reuse, R243, PT ;  /* 0x000000f30d00720c */ /* 0x040fe80003f06270 */
[C---:B------:R-:W-:Y:S02]  /*15430*/  ISETP.GE.OR P1, PT, R13.reuse, R242, !P0 ;  /* 0x000000f20d00720c */ /* 0x040fe40004726670 */
[----:B------:R-:W-:Y:S02]  /*15440*/  ISETP.GE.AND P0, PT, R13, R241, PT ;  /* 0x000000f10d00720c */ /* 0x000fe40003f06270 */
[----:B------:R-:W-:Y:S02]  /*15450*/  FSEL R215, R25, -INF , !P1 ;  /* 0xff80000019d77808 */ /* 0x000fe40004800000 */
[----:B------:R-:W-:Y:S02]  /*15460*/  ISETP.GE.OR P3, PT, R13, R240, !P0 ;  /* 0x000000f00d00720c */ /* 0x000fe40004766670 */
[C---:B------:R-:W-:Y:S02]  /*15470*/  ISETP.GE.AND P0, PT, R26.reuse, R247, PT ;  /* 0x000000f71a00720c */ /* 0x040fe40003f06270 */
[C---:B------:R-:W-:Y:S02]  /*15480*/  IADD3 R13, R131.reuse, 0x38, RZ ;  /* 0x00000038830d7810 */ /* 0x040fe40007ffe0ff */
[----:B------:R-:W-:Y:S02]  /*15490*/  ISETP.GE.OR P0, PT, R26, R246, !P0 ;  /* 0x000000f61a00720c */ /* 0x000fe40004706670 */
[----:B------:R-:W-:Y:S02]  /*154a0*/  IADD3 R25, R131, 0x49, RZ ;  /* 0x0000004983197810 */ /* 0x000fe40007ffe0ff */
[----:B--2---:R-:W-:Y:S02]  /*154b0*/  FSEL R24, R121, -INF , !P0 ;  /* 0xff80000079187808 */ /* 0x004fe40004000000 */
[----:B------:R-:W2:Y:S01]  /*154c0*/  LDL.LU R121, [R1+0x34] ;  /* 0x0000340001797983 */ /* 0x000ea20000300800 */
[C---:B------:R-:W-:Y:S04]  /*154d0*/  ISETP.GE.AND P0, PT, R85.reuse, R245, PT ;  /* 0x000000f55500720c */ /* 0x040fe80003f06270 */
[----:B------:R-:W-:Y:S04]  /*154e0*/  ISETP.GE.OR P0, PT, R85, R244, !P0 ;  /* 0x000000f45500720c */ /* 0x000fe80004706670 */
[----:B------:R-:W-:Y:S02]  /*154f0*/  FSEL R48, R48, -INF , !P0 ;  /* 0xff80000030307808 */ /* 0x000fe40004000000 */
[C---:B------:R-:W-:Y:S04]  /*15500*/  ISETP.GE.AND P0, PT, R15.reuse, R243, PT ;  /* 0x000000f30f00720c */ /* 0x040fe80003f06270 */
[C---:B------:R-:W-:Y:S02]  /*15510*/  ISETP.GE.OR P1, PT, R15.reuse, R242, !P0 ;  /* 0x000000f20f00720c */ /* 0x040fe40004726670 */
[C---:B------:R-:W-:Y:S02]  /*15520*/  ISETP.GE.AND P0, PT, R15.reuse, R241, PT ;  /* 0x000000f10f00720c */ /* 0x040fe40003f06270 */
[----:B------:R-:W-:Y:S02]  /*15530*/  FSEL R216, R36, -INF , !P1 ;  /* 0xff80000024d87808 */ /* 0x000fe40004800000 */
[----:B------:R-:W-:Y:S02]  /*15540*/  ISETP.GE.OR P6, PT, R15, R240, !P0 ;  /* 0x000000f00f00720c */ /* 0x000fe400047c6670 */
[C---:B------:R-:W-:Y:S02]  /*15550*/  ISETP.GE.AND P0, PT, R20.reuse, R247, PT ;  /* 0x000000f71400720c */ /* 0x040fe40003f06270 */
[----:B------:R-:W-:Y:S02]  /*15560*/  IADD3 R36, R131, 0x41, RZ ;  /* 0x0000004183247810 */ /* 0x000fe40007ffe0ff */
        /* <DEDUP_REMOVED lines=37> */
[----:B------:R-:W-:Y:S02]  /*157c0*/  FSEL R85, R39, -INF , !P1 ;  /* 0xff80000027557808 */ /* 0x000fe40004800000 */
[----:B------:R-:W-:Y:S09]  /*157d0*/  IADD3 R39, R131, 0x48, RZ ;  /* 0x0000004883277810 */ /* 0x000ff20007ffe0ff */
[----:B------:R-:W-:Y:S02]  /*157e0*/  @P0 LOP3.LUT R252, R252, 0x200, RZ, 0xfc, !PT ;  /* 0x00000200fcfc0812 */ /* 0x000fe400078efcff */
[----:B------:R-:W-:Y:S02]  /*157f0*/  ISETP.GE.AND P0, PT, R12, R247, PT ;  /* 0x000000f70c00720c */ /* 0x000fe40003f06270 */
[----:B------:R-:W-:Y:S02]  /*15800*/  LOP3.LUT R252, R252, 0xfffffbff, RZ, 0xc0, !PT ;  /* 0xfffffbfffcfc7812 */ /* 0x000fe400078ec0ff */
[----:B------:R-:W-:Y:S04]  /*15810*/  ISETP.GE.OR P0, PT, R12, R246, !P0 ;  /* 0x000000f60c00720c */ /* 0x000fe80004706670 */
[----:B---3--:R-:W-:Y:S02]  /*15820*/  FSEL R130, R125, -INF , !P0 ;  /* 0xff8000007d827808 */ /* 0x008fe40004000000 */
[C---:B------:R-:W-:Y:S04]  /*15830*/  ISETP.GE.AND P0, PT, R11.reuse, R245, PT ;  /* 0x000000f50b00720c */ /* 0x040fe80003f06270 */
[----:B------:R-:W-:Y:S04]  /*15840*/  ISETP.GE.OR P0, PT, R11, R244, !P0 ;  /* 0x000000f40b00720c */ /* 0x000fe80004706670 */
[----:B------:R-:W-:Y:S02]  /*15850*/  FSEL R63, R63, -INF , !P0 ;  /* 0xff8000003f3f7808 */ /* 0x000fe40004000000 */
[C---:B------:R-:W-:Y:S04]  /*15860*/  ISETP.GE.AND P0, PT, R26.reuse, R243, PT ;  /* 0x000000f31a00720c */ /* 0x040fe80003f06270 */
[C---:B------:R-:W-:Y:S02]  /*15870*/  ISETP.GE.OR P1, PT, R26.reuse, R242, !P0 ;  /* 0x000000f21a00720c */ /* 0x040fe40004726670 */
[----:B------:R-:W-:Y:S02]  /*15880*/  ISETP.GE.AND P0, PT, R26, R241, PT ;  /* 0x000000f11a00720c */ /* 0x000fe40003f06270 */
[----:B----4-:R-:W-:Y:S02]  /*15890*/  FSEL R214, R50, -INF , !P1 ;  /* 0xff80000032d67808 */ /* 0x010fe40004800000 */
[----:B------:R-:W-:Y:S11]  /*158a0*/  ISETP.GE.OR P0, PT, R26, R240, !P0 ;  /* 0x000000f01a00720c */ /* 0x000ff60004706670 */
[----:B------:R-:W-:Y:S02]  /*158b0*/  @!UPT UIADD3 URZ, URZ, URZ, URZ ;  /* 0x0000003f3f3ff290 */ /* 0x000fe4000fffe03f */
[----:B------:R-:W-:Y:S02]  /*158c0*/  @P0 LOP3.LUT R252, R252, 0x400, RZ, 0xfc, !PT ;  /* 0x00000400fcfc0812 */ /* 0x000fe400078efcff */
[----:B------:R-:W-:Y:S02]  /*158d0*/  ISETP.GE.AND P0, PT, R36, R247, PT ;  /* 0x000000f72400720c */ /* 0x000fe40003f06270 */
[----:B------:R-:W-:Y:S02]  /*158e0*/  LOP3.LUT R252, R252, 0xffffff7f, RZ, 0xc0, !PT ;  /* 0xffffff7ffcfc7812 */ /* 0x000fe400078ec0ff */
[----:B------:R-:W-:Y:S04]  /*158f0*/  ISETP.GE.OR P0, PT, R36, R246, !P0 ;  /* 0x000000f62400720c */ /* 0x000fe80004706670 */
[----:B--2---:R-:W-:Y:S02]  /*15900*/  FSEL R129, R121, -INF , !P0 ;  /* 0xff80000079817808 */ /* 0x004fe40004000000 */
[----:B------:R-:W2:Y:S01]  /*15910*/  LDL.LU R121, [R1+0x3c] ;  /* 0x00003c0001797983 */ /* 0x000ea20000300800 */
[C---:B------:R-:W-:Y:S03]  /*15920*/  ISETP.GE.AND P0, PT, R12.reuse, R245, PT ;  /* 0x000000f50c00720c */ /* 0x040fe60003f06270 */
[----:B------:R-:W3:Y:S01]  /*15930*/  LDL.LU R125, [R1+0x40] ;  /* 0x00004000017d7983 */ /* 0x000ee20000300800 */
[----:B------:R-:W-:Y:S04]  /*15940*/  ISETP.GE.OR P0, PT, R12, R244, !P0 ;  /* 0x000000f40c00720c */ /* 0x000fe80004706670 */
[----:B------:R-:W-:Y:S02]  /*15950*/  FSEL R15, R69, -INF , !P0 ;  /* 0xff800000450f7808 */ /* 0x000fe40004000000 */
[C---:B------:R-:W-:Y:S02]  /*15960*/  ISETP.GE.AND P0, PT, R20.reuse, R243, PT ;  /* 0x000000f31400720c */ /* 0x040fe40003f06270 */
[----:B------:R-:W-:Y:S02]  /*15970*/  FSEL R69, R17, -INF , !P4 ;  /* 0xff80000011457808 */ /* 0x000fe40006000000 */
[C---:B------:R-:W-:Y:S02]  /*15980*/  ISETP.GE.OR P1, PT, R20.reuse, R242, !P0 ;  /* 0x000000f21400720c */ /* 0x040fe40004726670 */
[C---:B------:R-:W-:Y:S02]  /*15990*/  ISETP.GE.AND P0, PT, R20.reuse, R241, PT ;  /* 0x000000f11400720c */ /* 0x040fe40003f06270 */
        /* <DEDUP_REMOVED lines=18> */
[C---:B------:R-:W-:Y:S04]  /*15ac0*/  ISETP.GE.AND P0, PT, R25.reuse, R247, PT ;  /* 0x000000f71900720c */ /* 0x040fe80003f06270 */
[----:B------:R-:W-:Y:S04]  /*15ad0*/  ISETP.GE.OR P0, PT, R25, R246, !P0 ;  /* 0x000000f61900720c */ /* 0x000fe80004706670 */
[----:B------:R-:W-:Y:S02]  /*15ae0*/  FSEL R74, R74, -INF , !P0 ;  /* 0xff8000004a4a7808 */ /* 0x000fe40004000000 */
[C---:B------:R-:W-:Y:S02]  /*15af0*/  LOP3.LUT P0, RZ, R252.reuse, 0x8, RZ, 0xc0, !PT ;  /* 0x00000008fcff7812 */ /* 0x040fe4000780c0ff */
[----:B------:R-:W-:Y:S02]  /*15b00*/  LOP3.LUT R252, R252, 0xffffffdf, RZ, 0xc0, !PT ;  /* 0xffffffdffcfc7812 */ /* 0x000fe400078ec0ff */
[----:B------:R-:W-:Y:S02]  /*15b10*/  FSEL R13, R0, -INF , !P0 ;  /* 0xff800000000d7808 */ /* 0x000fe40004000000 */
[----:B------:R-:W-:Y:S02]  /*15b20*/  ISETP.GE.AND P0, PT, R39, R245, PT ;  /* 0x000000f52700720c */ /* 0x000fe40003f06270 */
[----:B------:R-:W-:Y:S02]  /*15b30*/  IADD3 R0, R131, 0x51, RZ ;  /* 0x0000005183007810 */ /* 0x000fe40007ffe0ff */
[----:B------:R-:W-:Y:S04]  /*15b40*/  ISETP.GE.OR P0, PT, R39, R244, !P0 ;  /* 0x000000f42700720c */ /* 0x000fe80004706670 */
[----:B------:R-:W-:Y:S02]  /*15b50*/  FSEL R76, R76, -INF , !P0 ;  /* 0xff8000004c4c7808 */ /* 0x000fe40004000000 */
[C---:B------:R-:W-:Y:S04]  /*15b60*/  ISETP.GE.AND P0, PT, R11.reuse, R243, PT ;  /* 0x000000f30b00720c */ /* 0x040fe80003f06270 */
[C---:B------:R-:W-:Y:S02]  /*15b70*/  ISETP.GE.OR P1, PT, R11.reuse, R242, !P0 ;  /* 0x000000f20b00720c */ /* 0x040fe40004726670 */
[C---:B------:R-:W-:Y:S02]  /*15b80*/  ISETP.GE.AND P0, PT, R11.reuse, R241, PT ;  /* 0x000000f10b00720c */ /* 0x040fe40003f06270 */
[----:B------:R-:W-:Y:S02]  /*15b90*/  FSEL R127, R54, -INF , !P1 ;  /* 0xff800000367f7808 */ /* 0x000fe40004800000 */
[----:B------:R-:W-:Y:S02]  /*15ba0*/  ISETP.GE.OR P0, PT, R11, R240, !P0 ;  /* 0x000000f00b00720c */ /* 0x000fe40004706670 */
[----:B------:R-:W-:Y:S11]  /*15bb0*/  IADD3 R54, R131, 0x71, RZ ;  /* 0x0000007183367810 */ /* 0x000ff60007ffe0ff */
[----:B------:R-:W-:Y:S02]  /*15bc0*/  @P0 LOP3.LUT R252, R252, 0x20, RZ, 0xfc, !PT ;  /* 0x00000020fcfc0812 */ /* 0x000fe400078efcff */
[C---:B------:R-:W-:Y:S04]  /*15bd0*/  ISETP.GE.AND P0, PT, R49.reuse, R247, PT ;  /* 0x000000f73100720c */ /* 0x040fe80003f06270 */
[----:B------:R-:W-:Y:S04]  /*15be0*/  ISETP.GE.OR P0, PT, R49, R246, !P0 ;  /* 0x000000f63100720c */ /* 0x000fe80004706670 */
[----:B--2---:R-:W-:Y:S01]  /*15bf0*/  FSEL R26, R121, -INF , !P0 ;  /* 0xff800000791a7808 */ /* 0x004fe20004000000 */
[----:B------:R-:W-:Y:S01]  /*15c00*/  IMAD.MOV.U32 R121, RZ, RZ, R211 ;  /* 0x000000ffff797224 */ /* 0x000fe200078e00d3 */
[C---:B------:R-:W-:Y:S02]  /*15c10*/  LOP3.LUT P0, RZ, R252.reuse, 0x4, RZ, 0xc0, !PT ;  /* 0x00000004fcff7812 */ /* 0x040fe4000780c0ff */
[----:B------:R-:W-:Y:S01]  /*15c20*/  LOP3.LUT R252, R252, 0xffffffef, RZ, 0xc0, !PT ;  /* 0xffffffeffcfc7812 */ /* 0x000fe200078ec0ff */
[----:B------:R-:W-:Y:S01]  /*15c30*/  IMAD.MOV.U32 R202, RZ, RZ, R121 ;  /* 0x000000ffffca7224 */ /* 0x000fe200078e0079 */
        /* <DEDUP_REMOVED lines=10> */
[----:B------:R-:W-:Y:S11]  /*15ce0*/  FSEL R67, R18, -INF , !P2 ;  /* 0xff80000012437808 */ /* 0x000ff60005000000 */
        /* <DEDUP_REMOVED lines=9> */
[----:B------:R-:W-:Y:S02]  /*15d80*/  ISETP.GE.OR P0, PT, R49, R244, !P0 ;  /* 0x000000f43100720c */ /* 0x000fe40004706670 */
[----:B------:R-:W-:Y:S02]  /*15d90*/  FSEL R84, R32, -INF , !P6 ;  /* 0xff80000020547808 */ /* 0x000fe40007000000 */
        /* <DEDUP_REMOVED lines=8> */
[----:B------:R-:W-:Y:S02]  /*15e20*/  ISETP.GE.AND P0, PT, R2, R247, PT ;  /* 0x000000f70200720c */ /* 0x000fe40003f06270 */
        /* <DEDUP_REMOVED lines=11> */
[C---:B------:R-:W-:Y:S04]  /*15ee0*/  ISETP.GE.AND P0, PT, R3.reuse, R247, PT ;  /* 0x000000f70300720c */ /* 0x040fe80003f06270 */
[----:B------:R-:W-:Y:S04]  /*15ef0*/  ISETP.GE.OR P0, PT, R3, R246, !P0 ;  /* 0x000000f60300720c */ /* 0x000fe80004706670 */
[----:B------:R-:W-:Y:S02]  /*15f00*/  FSEL R39, R88, -INF , !P0 ;  /* 0xff80000058277808 */ /* 0x000fe40004000000 */
[----:B------:R-:W-:Y:S02]  /*15f10*/  ISETP.GE.AND P0, PT, R2, R245, PT ;  /* 0x000000f50200720c */ /* 0x000fe40003f06270 */
[----:B------:R-:W-:Y:S02]  /*15f20*/  @P5 LOP3.LUT R252, R252, 0x4, RZ, 0xfc, !PT ;  /* 0x00000004fcfc5812 */ /* 0x000fe400078efcff */
[----:B------:R-:W-:Y:S02]  /*15f30*/  ISETP.GE.OR P0, PT, R2, R244, !P0 ;  /* 0x000000f40200720c */ /* 0x000fe40004706670 */
[----:B------:R-:W-:Y:S02]  /*15f40*/  LOP3.LUT P6, RZ, R252, 0x200, RZ, 0xc0, !PT ;  /* 0x00000200fcff7812 */ /* 0x000fe400078cc0ff */
[----:B------:R-:W-:Y:S02]  /*15f50*/  FSEL R211, R90, -INF , !P0 ;  /* 0xff8000005ad37808 */ /* 0x000fe40004000000 */
[C---:B------:R-:W-:Y:S04]  /*15f60*/  ISETP.GE.AND P0, PT, R25.reuse, R243, PT ;  /* 0x000000f31900720c */ /* 0x040fe80003f06270 */
[C---:B------:R-:W-:Y:S02]  /*15f70*/  ISETP.GE.OR P1, PT, R25.reuse, R242, !P0 ;  /* 0x000000f21900720c */ /* 0x040fe40004726670 */
[C---:B------:R-:W-:Y:S02]  /*15f80*/  ISETP.GE.AND P0, PT, R25.reuse, R241, PT ;  /* 0x000000f11900720c */ /* 0x040fe40003f06270 */
[----:B------:R-:W-:Y:S02]  /*15f90*/  FSEL R64, R64, -INF , !P1 ;  /* 0xff80000040407808 */ /* 0x000fe40004800000 */
[----:B------:R-:W-:Y:S02]  /*15fa0*/  ISETP.GE.OR P5, PT, R25, R240, !P0 ;  /* 0x000000f01900720c */ /* 0x000fe400047a6670 */
[----:B------:R-:W-:Y:S02]  /*15fb0*/  IADD3 R25, R131, 0x60, RZ ;  /* 0x0000006083197810 */ /* 0x000fe40007ffe0ff */
[----:B------:R-:W-:Y:S01]  /*15fc0*/  FSEL R205, R56, -INF , !P5 ;  /* 0xff80000038cd7808 */ /* 0x000fe20006800000 */
[----:B------:R-:W-:Y:S01]  /*15fd0*/  IMAD.MOV.U32 R56, RZ, RZ, R64 ;  /* 0x000000ffff387224 */ /* 0x000fe200078e0040 */
[C---:B------:R-:W-:Y:S01]  /*15fe0*/  ISETP.GE.AND P0, PT, R25.reuse, R247, PT ;  /* 0x000000f71900720c */ /* 0x040fe20003f06270 */
[----:B------:R-:W-:Y:S03]  /*15ff0*/  IMAD.MOV.U32 R64, RZ, RZ, R67 ;  /* 0x000000ffff407224 */ /* 0x000fe600078e0043 */
[----:B------:R-:W-:Y:S04]  /*16000*/  ISETP.GE.OR P0, PT, R25, R246, !P0 ;  /* 0x000000f61900720c */ /* 0x000fe80004706670 */
[----:B---3--:R-:W-:Y:S01]  /*16010*/  FSEL R40, R125, -INF , !P0 ;  /* 0xff8000007d287808 */ /* 0x008fe20004000000 */
[----:B------:R-:W-:Y:S01]  /*16020*/  IMAD.MOV.U32 R125, RZ, RZ, R209 ;  /* 0x000000ffff7d7224 */ /* 0x000fe200078e00d1 */
[C---:B------:R-:W-:Y:S04]  /*16030*/  ISETP.GE.AND P0, PT, R3.reuse, R245, PT ;  /* 0x000000f50300720c */ /* 0x040fe80003f06270 */
[----:B------:R-:W-:Y:S04]  /*16040*/  ISETP.GE.OR P0, PT, R3, R244, !P0 ;  /* 0x000000f40300720c */ /* 0x000fe80004706670 */
[----:B------:R-:W-:Y:S02]  /*16050*/  FSEL R209, R91, -INF , !P0 ;  /* 0xff8000005bd17808 */ /* 0x000fe40004000000 */
[C---:B------:R-:W-:Y:S04]  /*16060*/  ISETP.GE.AND P0, PT, R49.reuse, R243, PT ;  /* 0x000000f33100720c */ /* 0x040fe80003f06270 */
[C---:B------:R-:W-:Y:S02]  /*16070*/  ISETP.GE.OR P1, PT, R49.reuse, R242, !P0 ;  /* 0x000000f23100720c */ /* 0x040fe40004726670 */
[----:B------:R-:W-:Y:S02]  /*16080*/  ISETP.GE.AND P0, PT, R49, R241, PT ;  /* 0x000000f13100720c */ /* 0x000fe40003f06270 */
[----:B------:R-:W-:Y:S01]  /*16090*/  FSEL R230, R81, -INF , !P1 ;  /* 0xff80000051e67808 */ /* 0x000fe20004800000 */
[----:B------:R-:W-:Y:S01]  /*160a0*/  IMAD.MOV.U32 R81, RZ, RZ, R201 ;  /* 0x000000ffff517224 */ /* 0x000fe200078e00c9 */
[----:B------:R-:W-:Y:S02]  /*160b0*/  ISETP.GE.OR P4, PT, R49, R240, !P0 ;  /* 0x000000f03100720c */ /* 0x000fe40004786670 */
[----:B------:R-:W-:Y:S02]  /*160c0*/  ISETP.GE.AND P0, PT, R19, R247, PT ;  /* 0x000000f71300720c */ /* 0x000fe40003f06270 */
[----:B------:R-:W-:Y:S02]  /*160d0*/  FSEL R203, R71, -INF , !P4 ;  /* 0xff80000047cb7808 */ /* 0x000fe40006000000 */
        /* <DEDUP_REMOVED lines=22> */
[----:B------:R-:W-:Y:S02]  /*16240*/  IADD3 R2, R131, 0x69, RZ ;  /* 0x0000006983027810 */ /* 0x000fe40007ffe0ff */
[----:B------:R-:W-:Y:S02]  /*16250*/  FSEL R201, R73, -INF , !P2 ;  /* 0xff80000049c97808 */ /* 0x000fe40005000000 */
[C---:B------:R-:W-:Y:S04]  /*16260*/  ISETP.GE.AND P0, PT, R2.reuse, R247, PT ;  /* 0x000000f70200720c */ /* 0x040fe80003f06270 */
[----:B------:R-:W-:Y:S04]  /*16270*/  ISETP.GE.OR P0, PT, R2, R246, !P0 ;  /* 0x000000f60200720c */ /* 0x000fe80004706670 */
[----:B------:R-:W-:Y:S02]  /*16280*/  FSEL R32, R110, -INF , !P0 ;  /* 0xff8000006e207808 */ /* 0x000fe40004000000 */
[C---:B------:R-:W-:Y:S02]  /*16290*/  LOP3.LUT P0, RZ, R252.reuse, 0x1, RZ, 0xc0, !PT ;  /* 0x00000001fcff7812 */ /* 0x040fe4000780c0ff */
[----:B------:R-:W-:Y:S02]  /*162a0*/  LOP3.LUT R252, R252, 0xfffffffd, RZ, 0xc0, !PT ;  /* 0xfffffffdfcfc7812 */ /* 0x000fe400078ec0ff */
        /* <DEDUP_REMOVED lines=9> */
[C---:B------:R-:W-:Y:S02]  /*16340*/  IADD3 R3, R131.reuse, 0x70, RZ ;  /* 0x0000007083037810 */ /* 0x040fe40007ffe0ff */
[----:B------:R-:W-:Y:S09]  /*16350*/  IADD3 R131, R131, 0x79, RZ ;  /* 0x0000007983837810 */ /* 0x000ff20007ffe0ff */
[----:B------:R-:W-:Y:S02]  /*16360*/  @P0 LOP3.LUT R252, R252, 0x2, RZ, 0xfc, !PT ;  /* 0x00000002fcfc0812 */ /* 0x000fe400078efcff */
[C---:B------:R-:W-:Y:S04]  /*16370*/  ISETP.GE.AND P0, PT, R3.reuse, R247, PT ;  /* 0x000000f70300720c */ /* 0x040fe80003f06270 */
[----:B------:R-:W-:Y:S04]  /*16380*/  ISETP.GE.OR P0, PT, R3, R246, !P0 ;  /* 0x000000f60300720c */ /* 0x000fe80004706670 */
[----:B------:R-:W-:Y:S02]  /*16390*/  FSEL R30, R125, -INF , !P0 ;  /* 0xff8000007d1e7808 */ /* 0x000fe40004000000 */
[C---:B------:R-:W-:Y:S02]  /*163a0*/  LOP3.LUT P0, RZ, R252.reuse, 0x100, RZ, 0xc0, !PT ;  /* 0x00000100fcff7812 */ /* 0x040fe4000780c0ff */
[----:B------:R-:W-:Y:S02]  /*163b0*/  LOP3.LUT R252, R252, 0xfffffffe, RZ, 0xc0, !PT ;  /* 0xfffffffefcfc7812 */ /* 0x000fe400078ec0ff */
[----:B------:R-:W-:Y:S02]  /*163c0*/  FSEL R234, R31, -INF , !P0 ;  /* 0xff8000001fea7808 */ /* 0x000fe40004000000 */
[C---:B------:R-:W-:Y:S02]  /*163d0*/  ISETP.GE.AND P0, PT, R2.reuse, R245, PT ;  /* 0x000000f50200720c */ /* 0x040fe40003f06270 */
[----:B------:R-:W-:Y:S02]  /*163e0*/  FSEL R125, R29, -INF , !P6 ;  /* 0xff8000001d7d7808 */ /* 0x000fe40007000000 */
[----:B------:R-:W-:Y:S04]  /*163f0*/  ISETP.GE.OR P0, PT, R2, R244, !P0 ;  /* 0x000000f40200720c */ /* 0x000fe80004706670 */
[----:B------:R-:W-:Y:S02]  /*16400*/  FSEL R114, R114, -INF , !P0 ;  /* 0xff80000072727808 */ /* 0x000fe40004000000 */
[C---:B------:R-:W-:Y:S04]  /*16410*/  ISETP.GE.AND P0, PT, R25.reuse, R243, PT ;  /* 0x000000f31900720c */ /* 0x040fe80003f06270 */
[C---:B------:R-:W-:Y:S02]  /*16420*/  ISETP.GE.OR P1, PT, R25.reuse, R242, !P0 ;  /* 0x000000f21900720c */ /* 0x040fe40004726670 */
[C---:B------:R-:W-:Y:S04]  /*16430*/  ISETP.GE.AND P0, PT, R25.reuse, R241, PT ;  /* 0x000000f11900720c */ /* 0x040fe80003f06270 */
[----:B------:R-:W-:Y:S11]  /*16440*/  ISETP.GE.OR P0, PT, R25, R240, !P0 ;  /* 0x000000f01900720c */ /* 0x000ff60004706670 */
[----:B------:R-:W-:Y:S02]  /*16450*/  @!UPT UIADD3 URZ, URZ, URZ, URZ ;  /* 0x0000003f3f3ff290 */ /* 0x000fe4000fffe03f */
[----:B------:R-:W-:Y:S02]  /*16460*/  @P0 LOP3.LUT R252, R252, 0x1, RZ, 0xfc, !PT ;  /* 0x00000001fcfc0812 */ /* 0x000fe400078efcff */
[C---:B------:R-:W-:Y:S04]  /*16470*/  ISETP.GE.AND P0, PT, R54.reuse, R247, PT ;  /* 0x000000f73600720c */ /* 0x040fe80003f06270 */
[----:B------:R-:W-:Y:S04]  /*16480*/  ISETP.GE.OR P0, PT, R54, R246, !P0 ;  /* 0x000000f63600720c */ /* 0x000fe80004706670 */
[----:B------:R-:W-:Y:S02]  /*16490*/  FSEL R31, R208, -INF , !P0 ;  /* 0xff800000d01f7808 */ /* 0x000fe40004000000 */
[----:B------:R-:W-:Y:S02]  /*164a0*/  ISETP.GE.AND P0, PT, R3, R245, PT ;  /* 0x000000f50300720c */ /* 0x000fe40003f06270 */
[----:B------:R-:W-:Y:S02]  /*164b0*/  FSEL R208, R93, -INF , !P1 ;  /* 0xff8000005dd07808 */ /* 0x000fe40004800000 */
[----:B------:R-:W-:Y:S04]  /*164c0*/  ISETP.GE.OR P0, PT, R3, R244, !P0 ;  /* 0x000000f40300720c */ /* 0x000fe80004706670 */
[----:B------:R-:W-:Y:S02]  /*164d0*/  FSEL R18, R202, -INF , !P0 ;  /* 0xff800000ca127808 */ /* 0x000fe40004000000 */
[C---:B------:R-:W-:Y:S02]  /*164e0*/  ISETP.GE.AND P0, PT, R19.reuse, R243, PT ;  /* 0x000000f31300720c */ /* 0x040fe40003f06270 */
[----:B------:R-:W-:Y:S01]  /*164f0*/  FSEL R202, R70, -INF , !P3 ;  /* 0xff80000046ca7808 */ /* 0x000fe20005800000 */
[----:B------:R-:W-:Y:S01]  /*16500*/  IMAD.MOV.U32 R70, RZ, RZ, R68 ;  /* 0x000000ffff467224 */ /* 0x000fe200078e0044 */
[C---:B------:R-:W-:Y:S02]  /*16510*/  ISETP.GE.OR P1, PT, R19.reuse, R242, !P0 ;  /* 0x000000f21300720c */ /* 0x040fe40004726670 */
[C---:B------:R-:W-:Y:S02]  /*16520*/  ISETP.GE.AND P0, PT, R19.reuse, R241, PT ;  /* 0x000000f11300720c */ /* 0x040fe40003f06270 */
[----:B------:R-:W-:Y:S02]  /*16530*/  FSEL R204, R92, -INF , !P1 ;  /* 0xff8000005ccc7808 */ /* 0x000fe40004800000 */
[----:B------:R-:W-:Y:S02]  /*16540*/  ISETP.GE.OR P6, PT, R19, R240, !P0 ;  /* 0x000000f01300720c */ /* 0x000fe400047c6670 */
[C---:B------:R-:W-:Y:S02]  /*16550*/  ISETP.GE.AND P0, PT, R55.reuse, R247, PT ;  /* 0x000000f73700720c */ /* 0x040fe40003f06270 */
[----:B------:R-:W-:Y:S02]  /*16560*/  LOP3.LUT P1, RZ, R252, 0x4, RZ, 0xc0, !PT ;  /* 0x00000004fcff7812 */ /* 0x000fe4000782c0ff */
[----:B------:R-:W-:Y:S02]  /*16570*/  ISETP.GE.OR P0, PT, R55, R246, !P0 ;  /* 0x000000f63700720c */ /* 0x000fe40004706670 */
[----:B------:R-:W-:Y:S01]  /*16580*/  FSEL R206, R58, -INF , !P1 ;  /* 0xff8000003ace7808 */ /* 0x000fe20004800000 */
[----:B------:R-:W-:Y:S01]  /*16590*/  IMAD.MOV.U32 R58, RZ, RZ, R200 ;  /* 0x000000ffff3a7224 */ /* 0x000fe200078e00c8 */
[----:B------:R-:W-:Y:S02]  /*165a0*/  FSEL R29, R128, -INF , !P0 ;  /* 0xff800000801d7808 */ /* 0x000fe40004000000 */
[C---:B------:R-:W-:Y:S02]  /*165b0*/  LOP3.LUT P0, RZ, R252.reuse, 0x400, RZ, 0xc0, !PT ;  /* 0x00000400fcff7812 */ /* 0x040fe4000780c0ff */
[----:B------:R-:W-:Y:S02]  /*165c0*/  LOP3.LUT P1, RZ, R252, 0x2, RZ, 0xc0, !PT ;  /* 0x00000002fcff7812 */ /* 0x000fe4000782c0ff */
[----:B------:R-:W-:Y:S02]  /*165d0*/  FSEL R128, R44, -INF , !P0 ;  /* 0xff8000002c807808 */ /* 0x000fe40004000000 */
[----:B------:R-:W-:Y:S02]  /*165e0*/  ISETP.GE.AND P0, PT, R54, R245, PT ;  /* 0x000000f53600720c */ /* 0x000fe40003f06270 */
[----:B------:R-:W-:Y:S02]  /*165f0*/  FSEL R200, R72, -INF , !P1 ;  /* 0xff80000048c87808 */ /* 0x000fe40004800000 */
[----:B------:R-:W-:Y:S02]  /*16600*/  ISETP.GE.OR P0, PT, R54, R244, !P0 ;  /* 0x000000f43600720c */ /* 0x000fe40004706670 */
[----:B------:R-:W-:Y:S02]  /*16610*/  FSEL R110, R96, -INF , !P6 ;  /* 0xff800000606e7808 */ /* 0x000fe40007000000 */
[----:B------:R-:W-:Y:S02]  /*16620*/  FSEL R19, R210, -INF , !P0 ;  /* 0xff800000d2137808 */ /* 0x000fe40004000000 */
[C---:B------:R-:W-:Y:S04]  /*16630*/  ISETP.GE.AND P0, PT, R131.reuse, R247, PT ;  /* 0x000000f78300720c */ /* 0x040fe80003f06270 */
[----:B------:R-:W-:Y:S04]  /*16640*/  ISETP.GE.OR P0, PT, R131, R246, !P0 ;  /* 0x000000f68300720c */ /* 0x000fe80004706670 */
[----:B------:R-:W-:Y:S02]  /*16650*/  FSEL R44, R126, -INF , !P0 ;  /* 0xff8000007e2c7808 */ /* 0x000fe40004000000 */
[----:B------:R-:W-:Y:S04]  /*16660*/  LOP3.LUT P0, RZ, R252, 0x80, RZ, 0xc0, !PT ;  /* 0x00000080fcff7812 */ /* 0x000fe8000780c0ff */
[----:B------:R-:W-:Y:S02]  /*16670*/  FSEL R126, R42, -INF , !P0 ;  /* 0xff8000002a7e7808 */ /* 0x000fe40004000000 */
[C---:B------:R-:W-:Y:S04]  /*16680*/  ISETP.GE.AND P0, PT, R0.reuse, R243, PT ;  /* 0x000000f30000720c */ /* 0x040fe80003f06270 */
[----:B------:R-:W-:Y:S04]  /*16690*/  ISETP.GE.OR P0, PT, R0, R242, !P0 ;  /* 0x000000f20000720c */ /* 0x000fe80004706670 */
        /* <DEDUP_REMOVED lines=14> */
[----:B------:R-:W-:Y:S02]  /*16780*/  ISETP.GE.AND P0, PT, R3, R243, PT ;  /* 0x000000f30300720c */ /* 0x000fe40003f06270 */
[----:B------:R-:W-:Y:S02]  /*16790*/  FMNMX.FTZ R41, R105, R198, !PT ;  /* 0x000000c669297209 */ /* 0x000fe40007810000 */
[-C--:B------:R-:W-:Y:S02]  /*167a0*/  ISETP.GE.OR P0, PT, R3, R242.reuse, !P0 ;  /* 0x000000f20300720c */ /* 0x080fe40004706670 */
[----:B------:R-:W-:Y:S02]  /*167b0*/  FMNMX.FTZ R41, R108, R41, !PT ;  /* 0x000000296c297209 */ /* 0x000fe40007810000 */
[----:B------:R-:W-:Y:S02]  /*167c0*/  FSEL R93, R119, -INF , !P0 ;  /* 0xff800000775d7808 */ /* 0x000fe40004000000 */
[----:B------:R-:W-:Y:S04]  /*167d0*/  LOP3.LUT P0, RZ, R252, 0x10, RZ, 0xc0, !PT ;  /* 0x00000010fcff7812 */ /* 0x000fe8000780c0ff */
[----:B------:R-:W-:Y:S02]  /*167e0*/  FSEL R88, R59, -INF , !P0 ;  /* 0xff8000003b587808 */ /* 0x000fe40004000000 */
[CC--:B------:R-:W-:Y:S04]  /*167f0*/  ISETP.GE.AND P0, PT, R54.reuse, R243.reuse, PT ;  /* 0x000000f33600720c */ /* 0x0c0fe80003f06270 */
[-C--:B------:R-:W-:Y:S04]  /*16800*/  ISETP.GE.OR P0, PT, R54, R242.reuse, !P0 ;  /* 0x000000f23600720c */ /* 0x080fe80004706670 */
[----:B------:R-:W-:Y:S02]  /*16810*/  FSEL R91, R117, -INF , !P0 ;  /* 0xff800000755b7808 */ /* 0x000fe40004000000 */
[----:B------:R-:W-:Y:S04]  /*16820*/  LOP3.LUT P0, RZ, R252, 0x8, RZ, 0xc0, !PT ;  /* 0x00000008fcff7812 */ /* 0x000fe8000780c0ff */
[----:B------:R-:W-:Y:S02]  /*16830*/  FSEL R92, R57, -INF , !P0 ;  /* 0xff800000395c7808 */ /* 0x000fe40004000000 */
[CC--:B------:R-:W-:Y:S04]  /*16840*/  ISETP.GE.AND P0, PT, R55.reuse, R243.reuse, PT ;  /* 0x000000f33700720c */ /* 0x0c0fe80003f06270 */
[-C--:B------:R-:W-:Y:S04]  /*16850*/  ISETP.GE.OR P0, PT, R55, R242.reuse, !P0 ;  /* 0x000000f23700720c */ /* 0x080fe80004706670 */
[----:B------:R-:W-:Y:S02]  /*16860*/  FSEL R90, R118, -INF , !P0 ;  /* 0xff800000765a7808 */ /* 0x000fe40004000000 */
[C---:B------:R-:W-:Y:S04]  /*16870*/  ISETP.GE.AND P0, PT, R131.reuse, R243, PT ;  /* 0x000000f38300720c */ /* 0x040fe80003f06270 */
[----:B------:R-:W-:Y:S04]  /*16880*/  ISETP.GE.OR P0, PT, R131, R242, !P0 ;  /* 0x000000f28300720c */ /* 0x000fe80004706670 */
[----:B------:R-:W-:Y:S02]  /*16890*/  FSEL R89, R122, -INF , !P0 ;  /* 0xff8000007a597808 */ /* 0x000fe40004000000 */
[CC--:B------:R-:W-:Y:S04]  /*168a0*/  ISETP.GE.AND P0, PT, R0.reuse, R241.reuse, PT ;  /* 0x000000f10000720c */ /* 0x0c0fe80003f06270 */
[-C--:B------:R-:W-:Y:S02]  /*168b0*/  ISETP.GE.OR P5, PT, R0, R240.reuse, !P0 ;  /* 0x000000f00000720c */ /* 0x080fe400047a6670 */
[C---:B------:R-:W-:Y:S02]  /*168c0*/  ISETP.GE.AND P0, PT, R2.reuse, R241, PT ;  /* 0x000000f10200720c */ /* 0x040fe40003f06270 */
[----:B------:R-:W-:Y:S02]  /*168d0*/  FMNMX.FTZ R0, R103, R199, !PT ;  /* 0x000000c767007209 */ /* 0x000fe40007810000 */
[----:B------:R-:W-:Y:S02]  /*168e0*/  ISETP.GE.OR P4, PT, R2, R240, !P0 ;  /* 0x000000f00200720c */ /* 0x000fe40004786670 */
[----:B------:R-:W-:Y:S02]  /*168f0*/  FMNMX.FTZ R2, R104, R41, !PT ;  /* 0x0000002968027209 */ /* 0x000fe40007810000 */
[----:B------:R-:W-:Y:S02]  /*16900*/  FMNMX.FTZ R0, R207, R0, !PT ;  /* 0x00000000cf007209 */ /* 0x000fe40007810000 */
[----:B------:R-:W-:Y:S02]  /*16910*/  FMNMX.FTZ R2, R106, R2, !PT ;  /* 0x000000026a027209 */ /* 0x000fe40007810000 */
[----:B------:R-:W-:Y:S02]  /*16920*/  ISETP.GE.AND P0, PT, R3, R241, PT ;  /* 0x000000f10300720c */ /* 0x000fe40003f06270 */
[----:B------:R-:W-:Y:S02]  /*16930*/  FMNMX.FTZ R41, R113, R2, !PT ;  /* 0x0000000271297209 */ /* 0x000fe40007810000 */
[----:B------:R-:W-:Y:S02]  /*16940*/  FMNMX.FTZ R0, R111, R0, !PT ;  /* 0x000000006f007209 */ /* 0x000fe40007810000 */
        /* <DEDUP_REMOVED lines=111> */
[----:B-1----:R-:W-:Y:S02]  /*17040*/  FMNMX.FTZ R41, R41, R2, !PT ;  /* 0x0000000229297209 */ /* 0x002fe40007810000 */
[CC--:B------:R-:W-:Y:S02]  /*17050*/  ISETP.GE.AND P0, PT, R54.reuse, R241.reuse, PT ;  /* 0x000000f13600720c */ /* 0x0c0fe40003f06270 */
[----:B------:R-:W-:Y:S01]  /*17060*/  FMNMX.FTZ R0, R203, R0, !PT ;  /* 0x00000000cb007209 */ /* 0x000fe20007810000 */
[----:B------:R-:W1:Y:S01]  /*17070*/  SHFL.BFLY PT, R2, R42, 0x2, 0x1f ;  /* 0x0c401f002a027f89 */ /* 0x000e6200000e0000 */
[----:B------:R-:W-:Y:S01]  /*17080*/  ISETP.GE.OR P2, PT, R54, R240, !P0 ;  /* 0x000000f03600720c */ /* 0x000fe20004746670 */
[----:B------:R-:W-:Y:S01]  /*17090*/  IMAD.MOV.U32 R54, RZ, RZ, R215 ;  /* 0x000000ffff367224 */ /* 0x000fe200078e00d7 */
[C---:B------:R-:W-:Y:S02]  /*170a0*/  ISETP.GE.AND P0, PT, R55.reuse, R241, PT ;  /* 0x000000f13700720c */ /* 0x040fe40003f06270 */
[----:B------:R-:W-:Y:S02]  /*170b0*/  FMNMX.FTZ R0, R202, R0, !PT ;  /* 0x00000000ca007209 */ /* 0x000fe40007810000 */
[----:B------:R-:W-:Y:S01]  /*170c0*/  ISETP.GE.OR P1, PT, R55, R240, !P0 ;  /* 0x000000f03700720c */ /* 0x000fe20004726670 */
[----:B------:R-:W3:Y:S01]  /*170d0*/  SHFL.BFLY PT, R68, R41, 0x1, 0x1f ;  /* 0x0c201f0029447f89 */ /* 0x000ee200000e0000 */
[----:B------:R-:W-:Y:S01]  /*170e0*/  FMNMX.FTZ R0, R201, R0, !PT ;  /* 0x00000000c9007209 */ /* 0x000fe20007810000 */
[----:B------:R-:W-:Y:S01]  /*170f0*/  IMAD.MOV.U32 R55, RZ, RZ, R216 ;  /* 0x000000ffff377224 */ /* 0x000fe200078e00d8 */
[----:B------:R-:W-:Y:S02]  /*17100*/  LOP3.LUT P0, RZ, R252, 0x1, RZ, 0xc0, !PT ;  /* 0x00000001fcff7812 */ /* 0x000fe4000780c0ff */
[----:B------:R-:W-:Y:S02]  /*17110*/  FMNMX.FTZ R0, R200, R0, !PT ;  /* 0x00000000c8007209 */ /* 0x000fe40007810000 */
[----:B------:R-:W-:Y:S02]  /*17120*/  FSEL R112, R97, -INF , !P0 ;  /* 0xff80000061707808 */ /* 0x000fe40004000000 */
[----:B------:R-:W-:Y:S02]  /*17130*/  FSEL R109, R109, -INF , !P5 ;  /* 0xff8000006d6d7808 */ /* 0x000fe40006800000 */
[----:B------:R-:W-:Y:S02]  /*17140*/  FMNMX.FTZ R0, R112, R0, !PT ;  /* 0x0000000070007209 */ /* 0x000fe40007810000 */
[----:B--2---:R-:W-:Y:S01]  /*17150*/  FMNMX.FTZ R3, R3, R43, !PT ;  /* 0x0000002b03037209 */ /* 0x004fe20007810000 */
[----:B------:R-:W-:Y:S01]  /*17160*/  IMAD.MOV.U32 R43, RZ, RZ, R223 ;  /* 0x000000ffff2b7224 */ /* 0x000fe200078e00df */
[----:B------:R-:W-:Y:S02]  /*17170*/  FMNMX.FTZ R0, R110, R0, !PT ;  /* 0x000000006e007209 */ /* 0x000fe40007810000 */
[----:B-1----:R-:W-:Y:S02]  /*17180*/  FMNMX.FTZ R2, R42, R2, !PT ;  /* 0x000000022a027209 */ /* 0x002fe40007810000 */
[----:B------:R-:W-:Y:S02]  /*17190*/  FMNMX.FTZ R42, R109, R0, !PT ;  /* 0x000000006d2a7209 */ /* 0x000fe40007810000 */
[----:B------:R-:W1:Y:S01]  /*171a0*/  SHFL.BFLY PT, R0, R3, 0x1, 0x1f ;  /* 0x0c201f0003007f89 */ /* 0x000e6200000e0000 */
[----:B------:R-:W-:Y:S02]  /*171b0*/  FSEL R107, R107, -INF , !P4 ;  /* 0xff8000006b6b7808 */ /* 0x000fe40006000000 */
[----:B------:R-:W-:Y:S02]  /*171c0*/  FSEL R99, R5, -INF , !P3 ;  /* 0xff80000005637808 */ /* 0x000fe40005800000 */
[----:B------:R-:W-:Y:S01]  /*171d0*/  FMNMX.FTZ R5, R107, R42, !PT ;  /* 0x0000002a6b057209 */ /* 0x000fe20007810000 */
[----:B------:R-:W-:Y:S01]  /*171e0*/  IMAD.MOV.U32 R42, RZ, RZ, R218 ;  /* 0x000000ffff2a7224 */ /* 0x000fe200078e00da */
[----:B------:R-:W-:Y:S02]  /*171f0*/  FSEL R97, R4, -INF , !P2 ;  /* 0xff80000004617808 */ /* 0x000fe40005000000 */
[----:B------:R-:W-:Y:S01]  /*17200*/  ISETP.GE.AND P0, PT, R131, R241, PT ;  /* 0x000000f18300720c */ /* 0x000fe20003f06270 */
[----:B------:R-:W2:Y:S01]  /*17210*/  SHFL.BFLY PT, R4, R2, 0x1, 0x1f ;  /* 0x0c201f0002047f89 */ /* 0x000ea200000e0000 */
[----:B------:R-:W-:Y:S02]  /*17220*/  FMNMX.FTZ R5, R99, R5, !PT ;  /* 0x0000000563057209 */ /* 0x000fe40007810000 */
[----:B------:R-:W-:Y:S01]  /*17230*/  FSEL R96, R115, -INF , !P1 ;  /* 0xff80000073607808 */ /* 0x000fe20004800000 */
[----:B------:R-:W-:Y:S01]  /*17240*/  IMAD.MOV.U32 R115, RZ, RZ, R69 ;  /* 0x000000ffff737224 */ /* 0x000fe200078e0045 */
[----:B------:R-:W-:Y:S02]  /*17250*/  ISETP.GE.OR P0, PT, R131, R240, !P0 ;  /* 0x000000f08300720c */ /* 0x000fe40004706670 */
[----:B------:R-:W-:Y:S02]  /*17260*/  FMNMX.FTZ R5, R97, R5, !PT ;  /* 0x0000000561057209 */ /* 0x000fe40007810000 */
[----:B------:R-:W-:Y:S02]  /*17270*/  FSEL R69, R6, -INF , !P0 ;  /* 0xff80000006457808 */ /* 0x000fe40004000000 */
[----:B------:R-:W-:Y:S02]  /*17280*/  FMNMX.FTZ R6, R96, R5, !PT ;  /* 0x0000000560067209 */ /* 0x000fe40007810000 */
[----:B---3--:R-:W-:Y:S01]  /*17290*/  FMNMX.FTZ R68, R41, R68, !PT ;  /* 0x0000004429447209 */ /* 0x008fe20007810000 */
[----:B------:R-:W-:Y:S01]  /*172a0*/  IMAD.MOV.U32 R41, RZ, RZ, R217 ;  /* 0x000000ffff297224 */ /* 0x000fe200078e00d9 */
[----:B------:R-:W-:Y:S02]  /*172b0*/  FMNMX.FTZ R6, R69, R6, !PT ;  /* 0x0000000645067209 */ /* 0x000fe40007810000 */
[----:B-1----:R-:W-:Y:S01]  /*172c0*/  FMNMX.FTZ R3, R3, R0, !PT ;  /* 0x0000000003037209 */ /* 0x002fe20007810000 */
[C---:B------:R-:W-:Y:S01]  /*172d0*/  FMUL.FTZ R102, R68.reuse, c[0x0][0x23c] ;  /* 0x00008f0044667a20 */ /* 0x040fe20000410000 */
[----:B------:R-:W-:Y:S01]  /*172e0*/  FSETP.NEU.FTZ.AND P1, PT, R68, -INF , PT ;  /* 0xff8000004400780b */ /* 0x000fe20003f3d000 */
[----:B------:R-:W1:Y:S01]  /*172f0*/  SHFL.BFLY PT, R0, R6, 0x2, 0x1f ;  /* 0x0c401f0006007f89 */ /* 0x000e6200000e0000 */
[C---:B------:R-:W-:Y:S01]  /*17300*/  FSETP.NEU.FTZ.AND P0, PT, R3.reuse, -INF , PT ;  /* 0xff8000000300780b */ /* 0x040fe20003f1d000 */
[----:B------:R-:W-:Y:S01]  /*17310*/  FMUL.FTZ R100, R3, c[0x0][0x23c] ;  /* 0x00008f0003647a20 */ /* 0x000fe20000410000 */
[----:B------:R-:W-:Y:S02]  /*17320*/  FSEL R102, R102, RZ, P1 ;  /* 0x000000ff66667208 */ /* 0x000fe40000800000 */
[----:B--2---:R-:W-:Y:S02]  /*17330*/  FMNMX.FTZ R2, R2, R4, !PT ;  /* 0x0000000402027209 */ /* 0x004fe40007810000 */
[----:B------:R-:W-:Y:S01]  /*17340*/  FSEL R100, R100, RZ, P0 ;  /* 0x000000ff64647208 */ /* 0x000fe20000000000 */
[--C-:B------:R-:W-:Y:S01]  /*17350*/  FFMA.FTZ R59, R28, c[0x0][0x23c], -R102.reuse ;  /* 0x00008f001c3b7a23 */ /* 0x100fe20000010866 */
[----:B------:R-:W-:Y:S01]  /*17360*/  FSETP.NEU.FTZ.AND P2, PT, R2, -INF , PT ;  /* 0xff8000000200780b */ /* 0x000fe20003f5d000 */
[----:B------:R-:W-:Y:S01]  /*17370*/  FFMA.FTZ R249, R21, c[0x0][0x23c], -R102 ;  /* 0x00008f0015f97a23 */ /* 0x000fe20000010866 */
[----:B------:R-:W-:Y:S01]  /*17380*/  FSEL R4, R3, RZ, P0 ;  /* 0x000000ff03047208 */ /* 0x000fe20000000000 */
[----:B------:R-:W-:Y:S01]  /*17390*/  IMAD.MOV.U32 R21, RZ, RZ, R66 ;  /* 0x000000ffff157224 */ /* 0x000fe200078e0042 */
[----:B------:R-:W-:Y:S01]  /*173a0*/  FSEL R5, R68, RZ, P1 ;  /* 0x000000ff44057208 */ /* 0x000fe20000800000 */
[----:B------:R-:W-:Y:S01]  /*173b0*/  FFMA.FTZ R233, R45, c[0x0][0x23c], -R102 ;  /* 0x00008f002de97a23 */ /* 0x000fe20000010866 */
[----:B------:R-:W-:Y:S01]  /*173c0*/  FSEL R71, R2, RZ, P2 ;  /* 0x000000ff02477208 */ /* 0x000fe20001000000 */
[----:B------:R-:W-:Y:S02]  /*173d0*/  IMAD.MOV.U32 R45, RZ, RZ, R115 ;  /* 0x000000ffff2d7224 */ /* 0x000fe400078e0073 */
[----:B------:R-:W-:Y:S02]  /*173e0*/  FFMA.FTZ R207, R207, c[0x0][0x23c], -R100 ;  /* 0x00008f00cfcf7a23 */ /* 0x000fe40000010864 */
[----:B------:R-:W-:Y:S02]  /*173f0*/  FFMA.FTZ R80, R113, c[0x0][0x23c], -R102 ;  /* 0x00008f0071507a23 */ /* 0x000fe40000010866 */
[----:B------:R2:W-:Y:S01]  /*17400*/  MUFU.EX2 R228, R207 ;  /* 0x000000cf00e47308 */ /* 0x0005e20000000800 */
[----:B------:R-:W-:Y:S01]  /*17410*/  FADD.FTZ R5, -R5, R198 ;  /* 0x000000c605057221 */ /* 0x000fe20000010100 */
[----:B-1----:R-:W-:Y:S01]  /*17420*/  FMNMX.FTZ R0, R6, R0, !PT ;  /* 0x0000000006007209 */ /* 0x002fe20007810000 */
[--C-:B------:R-:W-:Y:S02]  /*17430*/  FFMA.FTZ R8, R8, c[0x0][0x23c], -R100.reuse ;  /* 0x00008f0008087a23 */ /* 0x100fe40000010864 */
[----:B------:R-:W-:Y:S02]  /*17440*/  FFMA.FTZ R111, R111, c[0x0][0x23c], -R100 ;  /* 0x00008f006f6f7a23 */ /* 0x000fe40000010864 */
[----:B------:R-:W1:Y:S01]  /*17450*/  SHFL.BFLY PT, R6, R0, 0x1, 0x1f ;  /* 0x0c201f0000067f89 */ /* 0x000e6200000e0000 */
[----:B------:R-:W-:Y:S02]  /*17460*/  FMUL.FTZ R5, R5, c[0x0][0x23c] ;  /* 0x00008f0005057a20 */ /* 0x000fe40000410000 */
[----:B------:R-:W-:Y:S02]  /*17470*/  FADD.FTZ R4, -R4, R199 ;  /* 0x000000c704047221 */ /* 0x000fe40000010100 */
[--C-:B------:R-:W-:Y:S02]  /*17480*/  FFMA.FTZ R67, R74, c[0x0][0x23c], -R102.reuse ;  /* 0x00008f004a437a23 */ /* 0x100fe40000010866 */
[----:B------:R3:W-:Y:S01]  /*17490*/  MUFU.EX2 R74, R8 ;  /* 0x00000008004a7308 */ /* 0x0007e20000000800 */
[--C-:B------:R-:W-:Y:S02]  /*174a0*/  FFMA.FTZ R108, R108, c[0x0][0x23c], -R102.reuse ;  /* 0x00008f006c6c7a23 */ /* 0x100fe40000010866 */
[--C-:B------:R-:W-:Y:S02]  /*174b0*/  FFMA.FTZ R104, R104, c[0x0][0x23c], -R102.reuse ;  /* 0x00008f0068687a23 */ /* 0x100fe40000010866 */
[----:B------:R-:W-:Y:S02]  /*174c0*/  FMUL.FTZ R4, R4, c[0x0][0x23c] ;  /* 0x00008f0004047a20 */ /* 0x000fe40000410000 */
[--C-:B------:R-:W-:Y:S02]  /*174d0*/  FFMA.FTZ R199, R35, c[0x0][0x23c], -R102.reuse ;  /* 0x00008f0023c77a23 */ /* 0x100fe40000010866 */
[--C-:B------:R-:W-:Y:S01]  /*174e0*/  FFMA.FTZ R238, R27, c[0x0][0x23c], -R102.reuse ;  /* 0x00008f001bee7a23 */ /* 0x100fe20000010866 */
[----:B------:R-:W-:Y:S01]  /*174f0*/  MUFU.EX2 R229, R108 ;  /* 0x0000006c00e57308 */ /* 0x000fe20000000800 */
[--C-:B--2---:R-:W-:Y:S02]  /*17500*/  FFMA.FTZ R207, R26, c[0x0][0x23c], -R102.reuse ;  /* 0x00008f001acf7a23 */ /* 0x104fe40000010866 */
[----:B------:R-:W-:Y:S02]  /*17510*/  FFMA.FTZ R215, R46, c[0x0][0x23c], -R102 ;  /* 0x00008f002ed77a23 */ /* 0x000fe40000010866 */
[----:B------:R-:W-:Y:S01]  /*17520*/  FFMA.FTZ R27, R20, c[0x0][0x23c], -R100 ;  /* 0x00008f00141b7a23 */ /* 0x000fe20000010864 */
[----:B-1----:R-:W-:Y:S01]  /*17530*/  FMNMX.FTZ R0, R0, R6, !PT ;  /* 0x0000000600007209 */ /* 0x002fe20007810000 */
[----:B------:R-:W-:Y:S03]  /*17540*/  FMUL.FTZ R6, R2, c[0x0][0x23c] ;  /* 0x00008f0002067a20 */ /* 0x000fe60000410000 */
[----:B------:R-:W-:Y:S01]  /*17550*/  MUFU.EX2 R26, R111 ;  /* 0x0000006f001a7308 */ /* 0x000fe20000000800 */
[----:B------:R-:W-:Y:S01]  /*17560*/  FSETP.NEU.FTZ.AND P0, PT, R0, -INF , PT ;  /* 0xff8000000000780b */ /* 0x000fe20003f1d000 */
[--C-:B------:R-:W-:Y:S01]  /*17570*/  FFMA.FTZ R57, R116, c[0x0][0x23c], -R102.reuse ;  /* 0x00008f0074397a23 */ /* 0x100fe20000010866 */
[----:B------:R-:W-:Y:S01]  /*17580*/  FSEL R28, R6, RZ, P2 ;  /* 0x000000ff061c7208 */ /* 0x000fe20001000000 */
[----:B------:R-:W-:Y:S01]  /*17590*/  FFMA.FTZ R218, R120, c[0x0][0x23c], -R102 ;  /* 0x00008f0078da7a23 */ /* 0x000fe20000010866 */
[----:B---3--:R-:W-:Y:S01]  /*175a0*/  FSEL R8, R0, RZ, P0 ;  /* 0x000000ff00087208 */ /* 0x008fe20000000000 */
[----:B------:R-:W-:Y:S02]  /*175b0*/  FFMA.FTZ R248, R22, c[0x0][0x23c], -R100 ;  /* 0x00008f0016f87a23 */ /* 0x000fe40000010864 */
[----:B------:R-:W-:Y:S02]  /*175c0*/  FFMA.FTZ R14, R14, c[0x0][0x23c], -R28 ;  /* 0x00008f000e0e7a23 */ /* 0x000fe4000001081c */
[----:B------:R-:W1:Y:S01]  /*175d0*/  MUFU.EX2 R6, R5 ;  /* 0x0000000500067308 */ /* 0x000e620000000800 */
[--C-:B------:R-:W-:Y:S02]  /*175e0*/  FFMA.FTZ R239, R23, c[0x0][0x23c], -R100.reuse ;  /* 0x00008f0017ef7a23 */ /* 0x100fe40000010864 */
[--C-:B------:R-:W-:Y:S02]  /*175f0*/  FFMA.FTZ R236, R33, c[0x0][0x23c], -R100.reuse ;  /* 0x00008f0021ec7a23 */ /* 0x100fe40000010864 */
[--C-:B------:R-:W-:Y:S02]  /*17600*/  FFMA.FTZ R235, R34, c[0x0][0x23c], -R100.reuse ;  /* 0x00008f0022eb7a23 */ /* 0x100fe40000010864 */
[--C-:B------:R-:W-:Y:S02]  /*17610*/  FFMA.FTZ R217, R38, c[0x0][0x23c], -R100.reuse ;  /* 0x00008f0026d97a23 */ /* 0x100fe40000010864 */
[----:B------:R-:W-:Y:S01]  /*17620*/  FFMA.FTZ R216, R37, c[0x0][0x23c], -R100 ;  /* 0x00008f0025d87a23 */ /* 0x000fe20000010864 */
[----:B------:R2:W-:Y:S01]  /*17630*/  MUFU.EX2 R223, R14 ;  /* 0x0000000e00df7308 */ /* 0x0005e20000000800 */
[----:B------:R-:W-:Y:S02]  /*17640*/  FFMA.FTZ R98, R98, c[0x0][0x23c], -R28 ;  /* 0x00008f0062627a23 */ /* 0x000fe4000001081c */
[--C-:B------:R-:W-:Y:S02]  /*17650*/  FFMA.FTZ R232, R48, c[0x0][0x23c], -R100.reuse ;  /* 0x00008f0030e87a23 */ /* 0x100fe40000010864 */
[--C-:B------:R-:W-:Y:S02]  /*17660*/  FFMA.FTZ R237, R52, c[0x0][0x23c], -R100.reuse ;  /* 0x00008f0034ed7a23 */ /* 0x100fe40000010864 */
[----:B------:R-:W-:Y:S02]  /*17670*/  FFMA.FTZ R251, R83, c[0x0][0x23c], -R100 ;  /* 0x00008f0053fb7a23 */ /* 0x000fe40000010864 */
[----:B------:R-:W-:Y:S01]  /*17680*/  IMAD.MOV.U32 R113, RZ, RZ, R225 ;  /* 0x000000ffff717224 */ /* 0x000fe200078e00e1 */
[----:B------:R3:W-:Y:S01]  /*17690*/  MUFU.EX2 R66, R98 ;  /* 0x0000006200427308 */ /* 0x0007e20000000800 */
[----:B------:R-:W-:Y:S02]  /*176a0*/  FFMA.FTZ R9, R9, c[0x0][0x23c], -R28 ;  /* 0x00008f0009097a23 */ /* 0x000fe4000001081c */
[----:B------:R-:W-:Y:S02]  /*176b0*/  FFMA.FTZ R78, R24, c[0x0][0x23c], -R102 ;  /* 0x00008f00184e7a23 */ /* 0x000fe40000010866 */
[----:B------:R-:W-:Y:S02]  /*176c0*/  IMAD.MOV.U32 R24, RZ, RZ, R214 ;  /* 0x000000ffff187224 */ /* 0x000fe400078e00d6 */
[----:B------:R-:W-:Y:S02]  /*176d0*/  FFMA.FTZ R61, R61, c[0x0][0x23c], -R102 ;  /* 0x00008f003d3d7a23 */ /* 0x000fe40000010866 */
[----:B------:R-:W-:Y:S01]  /*176e0*/  FFMA.FTZ R73, R103, c[0x0][0x23c], -R100 ;  /* 0x00008f0067497a23 */ /* 0x000fe20000010864 */
[----:B------:R4:W-:Y:S01]  /*176f0*/  MUFU.EX2 R226, R104 ;  /* 0x0000006800e27308 */ /* 0x0009e20000000800 */
[----:B------:R-:W-:Y:S02]  /*17700*/  FADD.FTZ R8, -R8, R196 ;  /* 0x000000c408087221 */ /* 0x000fe40000010100 */
[--C-:B------:R-:W-:Y:S01]  /*17710*/  FFMA.FTZ R196, R82, c[0x0][0x23c], -R100.reuse ;  /* 0x00008f0052c47a23 */ /* 0x100fe20000010864 */
[----:B--2---:R-:W2:Y:S01]  /*17720*/  LDL.LU R14, [R1+0x1c] ;  /* 0x00001c00010e7983 */ /* 0x004ea20000300800 */
[--C-:B------:R-:W-:Y:S02]  /*17730*/  FFMA.FTZ R47, R47, c[0x0][0x23c], -R100.reuse ;  /* 0x00008f002f2f7a23 */ /* 0x100fe40000010864 */
[--C-:B------:R-:W-:Y:S02]  /*17740*/  FFMA.FTZ R62, R62, c[0x0][0x23c], -R100.reuse ;  /* 0x00008f003e3e7a23 */ /* 0x100fe40000010864 */
[--C-:B------:R-:W-:Y:S01]  /*17750*/  FFMA.FTZ R63, R63, c[0x0][0x23c], -R100.reuse ;  /* 0x00008f003f3f7a23 */ /* 0x100fe20000010864 */
[----:B------:R-:W-:Y:S01]  /*17760*/  MUFU.EX2 R35, R9 ;  /* 0x0000000900237308 */ /* 0x000fe20000000800 */
[--C-:B------:R-:W-:Y:S02]  /*17770*/  FFMA.FTZ R15, R15, c[0x0][0x23c], -R100.reuse ;  /* 0x00008f000f0f7a23 */ /* 0x100fe40000010864 */
[--C-:B------:R-:W-:Y:S02]  /*17780*/  FFMA.FTZ R76, R76, c[0x0][0x23c], -R100.reuse ;  /* 0x00008f004c4c7a23 */ /* 0x100fe40000010864 */
[----:B---3--:R-:W-:Y:S02]  /*17790*/  FMUL.FTZ R98, R0, c[0x0][0x23c] ;  /* 0x00008f0000627a20 */ /* 0x008fe40000410000 */
[--C-:B------:R-:W-:Y:S02]  /*177a0*/  FFMA.FTZ R77, R77, c[0x0][0x23c], -R100.reuse ;  /* 0x00008f004d4d7a23 */ /* 0x100fe40000010864 */
[----:B------:R-:W-:Y:S01]  /*177b0*/  FFMA.FTZ R211, R211, c[0x0][0x23c], -R100 ;  /* 0x00008f00d3d37a23 */ /* 0x000fe20000010864 */
[----:B------:R-:W3:Y:S01]  /*177c0*/  MUFU.EX2 R9, R4 ;  /* 0x0000000400097308 */ /* 0x000ee20000000800 */
[----:B------:R-:W-:Y:S01]  /*177d0*/  FSEL R98, R98, RZ, P0 ;  /* 0x000000ff62627208 */ /* 0x000fe20000000000 */
[----:B------:R-:W-:Y:S01]  /*177e0*/  FFMA.FTZ R72, R105, c[0x0][0x23c], -R102 ;  /* 0x00008f0069487a23 */ /* 0x000fe20000010866 */
[----:B------:R-:W-:Y:S01]  /*177f0*/  FSETP.NEU.FTZ.AND P0, PT, R2, -INF , PT ;  /* 0xff8000000200780b */ /* 0x000fe20003f1d000 */
[----:B------:R-:W-:Y:S02]  /*17800*/  FFMA.FTZ R209, R209, c[0x0][0x23c], -R100 ;  /* 0x00008f00d1d17a23 */ /* 0x000fe40000010864 */
[----:B------:R-:W-:Y:S02]  /*17810*/  FFMA.FTZ R115, R10, c[0x0][0x23c], -R98 ;  /* 0x00008f000a737a23 */ /* 0x000fe40000010862 */
[----:B------:R-:W2:Y:S01]  /*17820*/  LDL.LU R10, [R1+0x18] ;  /* 0x00001800010a7983 */ /* 0x000ea20000300800 */
[----:B------:R-:W-:Y:S01]  /*17830*/  FFMA.FTZ R121, R121, c[0x0][0x23c], -R100 ;  /* 0x00008f0079797a23 */ /* 0x000fe20000010864 */
[----:B------:R-:W-:Y:S01]  /*17840*/  MUFU.EX2 R72, R72 ;  /* 0x0000004800487308 */ /* 0x000fe20000000800 */
[----:B------:R-:W-:Y:S02]  /*17850*/  IMAD.MOV.U32 R46, RZ, RZ, R113 ;  /* 0x000000ffff2e7224 */ /* 0x000fe400078e0071 */
[----:B------:R-:W-:Y:S02]  /*17860*/  IMAD.MOV.U32 R113, RZ, RZ, R65 ;  /* 0x000000ffff717224 */ /* 0x000fe400078e0041 */
[----:B-1----:R-:W-:Y:S02]  /*17870*/  FMUL.FTZ R65, R6, R193 ;  /* 0x000000c106417220 */ /* 0x002fe40000410000 */
[----:B------:R-:W-:Y:S02]  /*17880*/  IMAD.MOV.U32 R193, RZ, RZ, R26 ;  /* 0x000000ffffc17224 */ /* 0x000fe400078e001a */
[----:B------:R-:W-:Y:S01]  /*17890*/  IMAD.MOV.U32 R26, RZ, RZ, R67 ;  /* 0x000000ffff1a7224 */ /* 0x000fe200078e0043 */
[----:B------:R-:W-:Y:S01]  /*178a0*/  MUFU.EX2 R73, R73 ;  /* 0x0000004900497308 */ /* 0x000fe20000000800 */
[--C-:B------:R-:W-:Y:S02]  /*178b0*/  FFMA.FTZ R120, R16, c[0x0][0x23c], -R100.reuse ;  /* 0x00008f0010787a23 */ /* 0x100fe40000010864 */
[--C-:B------:R-:W-:Y:S02]  /*178c0*/  FFMA.FTZ R117, R17, c[0x0][0x23c], -R100.reuse ;  /* 0x00008f0011757a23 */ /* 0x100fe40000010864 */
[--C-:B------:R-:W-:Y:S02]  /*178d0*/  FFMA.FTZ R116, R114, c[0x0][0x23c], -R100.reuse ;  /* 0x00008f0072747a23 */ /* 0x100fe40000010864 */
[--C-:B------:R-:W-:Y:S02]  /*178e0*/  FFMA.FTZ R105, R18, c[0x0][0x23c], -R100.reuse ;  /* 0x00008f0012697a23 */ /* 0x100fe40000010864 */
[--C-:B----4-:R-:W-:Y:S01]  /*178f0*/  FFMA.FTZ R104, R19, c[0x0][0x23c], -R100.reuse ;  /* 0x00008f0013687a23 */ /* 0x110fe20000010864 */
[----:B------:R-:W-:Y:S01]  /*17900*/  MUFU.EX2 R115, R115 ;  /* 0x0000007300737308 */ /* 0x000fe20000000800 */
[----:B------:R-:W-:Y:S02]  /*17910*/  FFMA.FTZ R101, R101, c[0x0][0x23c], -R100 ;  /* 0x00008f0065657a23 */ /* 0x000fe40000010864 */
[C---:B---3--:R-:W-:Y:S02]  /*17920*/  FMUL.FTZ R18, R9.reuse, R170 ;  /* 0x000000aa09127220 */ /* 0x048fe40000410000 */
[----:B------:R-:W-:Y:S02]  /*17930*/  IMAD.MOV.U32 R170, RZ, RZ, R27 ;  /* 0x000000ffffaa7224 */ /* 0x000fe400078e001b */
[----:B------:R-:W-:Y:S02]  /*17940*/  FMUL.FTZ R19, R9, R171 ;  /* 0x000000ab09137220 */ /* 0x000fe40000410000 */
[----:B------:R-:W-:Y:S01]  /*17950*/  IMAD.MOV.U32 R171, RZ, RZ, R24 ;  /* 0x000000ffffab7224 */ /* 0x000fe200078e0018 */
[----:B------:R-:W-:Y:S01]  /*17960*/  MUFU.EX2 R207, R207 ;  /* 0x000000cf00cf7308 */ /* 0x000fe20000000800 */
[----:B------:R-:W-:Y:S02]  /*17970*/  FADD.FTZ R71, -R71, R197 ;  /* 0x000000c547477221 */ /* 0x000fe40000010100 */
[--C-:B------:R-:W-:Y:S02]  /*17980*/  FFMA.FTZ R197, R40, c[0x0][0x23c], -R102.reuse ;  /* 0x00008f0028c57a23 */ /* 0x100fe40000010866 */
[----:B------:R-:W-:Y:S02]  /*17990*/  IMAD.MOV.U32 R40, RZ, RZ, R61 ;  /* 0x000000ffff287224 */ /* 0x000fe400078e003d */
[----:B------:R-:W-:Y:S02]  /*179a0*/  FFMA.FTZ R108, R30, c[0x0][0x23c], -R102 ;  /* 0x00008f001e6c7a23 */ /* 0x000fe40000010866 */
[--C-:B------:R-:W-:Y:S01]  /*179b0*/  FFMA.FTZ R30, R51, c[0x0][0x23c], -R100.reuse ;  /* 0x00008f00331e7a23 */ /* 0x100fe20000010864 */
[----:B------:R-:W-:Y:S01]  /*179c0*/  MUFU.EX2 R199, R199 ;  /* 0x000000c700c77308 */ /* 0x000fe20000000800 */
[----:B------:R-:W-:Y:S02]  /*179d0*/  FFMA.FTZ R100, R25, c[0x0][0x23c], -R100 ;  /* 0x00008f0019647a23 */ /* 0x000fe40000010864 */
[----:B------:R-:W-:Y:S02]  /*179e0*/  IMAD.MOV.U32 R61, RZ, RZ, R46 ;  /* 0x000000ffff3d7224 */ /* 0x000fe400078e002e */
[----:B------:R-:W-:Y:S02]  /*179f0*/  IMAD.MOV.U32 R46, RZ, RZ, R41 ;  /* 0x000000ffff2e7224 */ /* 0x000fe400078e0029 */
[----:B------:R-:W-:Y:S02]  /*17a00*/  IMAD.MOV.U32 R41, RZ, RZ, R54 ;  /* 0x000000ffff297224 */ /* 0x000fe400078e0036 */
[----:B------:R-:W-:Y:S01]  /*17a10*/  FMUL.FTZ R54, R9, R190 ;  /* 0x000000be09367220 */ /* 0x000fe20000410000 */
[----:B------:R-:W-:Y:S01]  /*17a20*/  MUFU.EX2 R196, R196 ;  /* 0x000000c400c47308 */ /* 0x000fe20000000800 */
[----:B------:R-:W-:Y:S02]  /*17a30*/  IMAD.MOV.U32 R190, RZ, RZ, R26 ;  /* 0x000000ffffbe7224 */ /* 0x000fe400078e001a */
[----:B------:R-:W1:Y:S01]  /*17a40*/  LDSM.16.MT88.4 R24, [R224+0x8000] ;  /* 0x00800000e018783b */ /* 0x000e620000004200 */
[----:B------:R-:W-:Y:S02]  /*17a50*/  FMUL.FTZ R71, R71, c[0x0][0x23c] ;  /* 0x00008f0047477a20 */ /* 0x000fe40000410000 */
[----:B------:R-:W-:Y:S02]  /*17a60*/  FFMA.FTZ R106, R106, c[0x0][0x23c], -R102 ;  /* 0x00008f006a6a7a23 */ /* 0x000fe40000010866 */
[----:B------:R-:W-:Y:S02]  /*17a70*/  FFMA.FTZ R7, R7, c[0x0][0x23c], -R28 ;  /* 0x00008f0007077a23 */ /* 0x000fe4000001081c */
[----:B------:R-:W3:Y:S01]  /*17a80*/  MUFU.EX2 R225, R106 ;  /* 0x0000006a00e17308 */ /* 0x000ee20000000800 */
[----:B------:R-:W-:Y:S02]  /*17a90*/  FMUL.FTZ R8, R8, c[0x0][0x23c] ;  /* 0x00008f0008087a20 */ /* 0x000fe40000410000 */
[--C-:B------:R-:W-:Y:S02]  /*17aa0*/  FFMA.FTZ R79, R53, c[0x0][0x23c], -R102.reuse ;  /* 0x00008f00354f7a23 */ /* 0x100fe40000010866 */
[C---:B------:R-:W-:Y:S02]  /*17ab0*/  FMUL.FTZ R4, R6.reuse, R164 ;  /* 0x000000a406047220 */ /* 0x040fe40000410000 */
[C---:B------:R-:W-:Y:S02]  /*17ac0*/  FMUL.FTZ R5, R6.reuse, R165 ;  /* 0x000000a506057220 */ /* 0x040fe40000410000 */
[C---:B------:R-:W-:Y:S01]  /*17ad0*/  FMUL.FTZ R16, R6.reuse, R168 ;  /* 0x000000a806107220 */ /* 0x040fe20000410000 */
[----:B------:R4:W-:Y:S01]  /*17ae0*/  MUFU.EX2 R214, R7 ;  /* 0x0000000700d67308 */ /* 0x0009e20000000800 */
        /* <DEDUP_REMOVED lines=9> */
[C---:B------:R-:W-:Y:S02]  /*17b80*/  FMUL.FTZ R36, R6.reuse, R180 ;  /* 0x000000b406247220 */ /* 0x040fe40000410000 */
[--C-:B------:R-:W-:Y:S01]  /*17b90*/  FFMA.FTZ R122, R49, c[0x0][0x23c], -R102.reuse ;  /* 0x00008f00317a7a23 */ /* 0x100fe20000010866 */
[----:B------:R-:W-:Y:S01]  /*17ba0*/  MUFU.EX2 R197, R197 ;  /* 0x000000c500c57308 */ /* 0x000fe20000000800 */
[----:B------:R-:W-:Y:S02]  /*17bb0*/  FMUL.FTZ R49, R6, R185 ;  /* 0x000000b906317220 */ /* 0x000fe40000410000 */
[--C-:B------:R-:W-:Y:S02]  /*17bc0*/  FFMA.FTZ R118, R32, c[0x0][0x23c], -R102.reuse ;  /* 0x00008f0020767a23 */ /* 0x100fe40000010866 */
[C---:B------:R-:W-:Y:S02]  /*17bd0*/  FMUL.FTZ R32, R6.reuse, R176 ;  /* 0x000000b006207220 */ /* 0x040fe40000410000 */
[----:B------:R-:W-:Y:S02]  /*17be0*/  IMAD.MOV.U32 R28, RZ, RZ, R21 ;  /* 0x000000ffff1c7224 */ /* 0x000fe400078e0015 */
[----:B------:R-:W-:Y:S01]  /*17bf0*/  FMUL.FTZ R21, R6, R173 ;  /* 0x000000ad06157220 */ /* 0x000fe20000410000 */
[----:B------:R-:W-:Y:S01]  /*17c00*/  MUFU.EX2 R198, R198 ;  /* 0x000000c600c67308 */ /* 0x000fe20000000800 */
[----:B------:R-:W-:Y:S02]  /*17c10*/  FFMA.FTZ R131, R60, c[0x0][0x23c], -R102 ;  /* 0x00008f003c837a23 */ /* 0x000fe40000010866 */
[----:B------:R-:W-:Y:S02]  /*17c20*/  IMAD.MOV.U32 R60, RZ, RZ, R64 ;  /* 0x000000ffff3c7224 */ /* 0x000fe400078e0040 */
[----:B------:R-:W-:Y:S02]  /*17c30*/  FMUL.FTZ R64, R6, R192 ;  /* 0x000000c006407220 */ /* 0x000fe40000410000 */
[----:B------:R-:W-:Y:S02]  /*17c40*/  FMUL.FTZ R67, R9, R195 ;  /* 0x000000c309437220 */ /* 0x000fe40000410000 */
[--C-:B------:R-:W-:Y:S01]  /*17c50*/  FFMA.FTZ R111, R13, c[0x0][0x23c], -R98.reuse ;  /* 0x00008f000d6f7a23 */ /* 0x100fe20000010862 */
[----:B------:R-:W-:Y:S01]  /*17c60*/  MUFU.EX2 R131, R131 ;  /* 0x0000008300837308 */ /* 0x000fe20000000800 */
[--C-:B------:R-:W-:Y:S02]  /*17c70*/  FFMA.FTZ R114, R11, c[0x0][0x23c], -R98.reuse ;  /* 0x00008f000b727a23 */ /* 0x100fe40000010862 */
[----:B------:R-:W-:Y:S02]  /*17c80*/  IMAD.MOV.U32 R195, RZ, RZ, R113 ;  /* 0x000000ffffc37224 */ /* 0x000fe400078e0071 */
[----:B------:R-:W-:Y:S02]  /*17c90*/  FFMA.FTZ R113, R12, c[0x0][0x23c], -R98 ;  /* 0x00008f000c717a23 */ /* 0x000fe40000010862 */
[----:B------:R-:W-:Y:S02]  /*17ca0*/  IMAD.MOV.U32 R189, RZ, RZ, R40 ;  /* 0x000000ffffbd7224 */ /* 0x000fe400078e0028 */
[----:B------:R-:W-:Y:S01]  /*17cb0*/  IMAD.MOV.U32 R173, RZ, RZ, R41 ;  /* 0x000000ffffad7224 */ /* 0x000fe200078e0029 */
[----:B------:R-:W1:Y:S01]  /*17cc0*/  MUFU.EX2 R111, R111 ;  /* 0x0000006f006f7308 */ /* 0x000e620000000800 */
[----:B------:R-:W-:Y:S02]  /*17cd0*/  IMAD.MOV.U32 R176, RZ, RZ, R42 ;  /* 0x000000ffffb07224 */ /* 0x000fe400078e002a */
[----:B------:R-:W-:Y:S02]  /*17ce0*/  IMAD.MOV.U32 R180, RZ, RZ, R43 ;  /* 0x000000ffffb47224 */ /* 0x000fe400078e002b */
[----:B------:R-:W1:Y:S01]  /*17cf0*/  LDSM.16.MT88.4 R40, [R222+0x8000] ;  /* 0x00800000de28783b */ /* 0x000e620000004200 */
[----:B------:R-:W-:Y:S02]  /*17d00*/  IMAD.MOV.U32 R188, RZ, RZ, R56 ;  /* 0x000000ffffbc7224 */ /* 0x000fe400078e0038 */
[----:B------:R-:W-:Y:S02]  /*17d10*/  IMAD.MOV.U32 R169, RZ, RZ, R57 ;  /* 0x000000ffffa97224 */ /* 0x000fe400078e0039 */
[----:B------:R-:W-:Y:S01]  /*17d20*/  MUFU.EX2 R114, R114 ;  /* 0x0000007200727308 */ /* 0x000fe20000000800 */
[----:B------:R-:W-:Y:S02]  /*17d30*/  IMAD.MOV.U32 R177, RZ, RZ, R81 ;  /* 0x000000ffffb17224 */ /* 0x000fe400078e0051 */
[C---:B----4-:R-:W-:Y:S02]  /*17d40*/  FMUL.FTZ R7, R9.reuse, R167 ;  /* 0x000000a709077220 */ /* 0x050fe40000410000 */
[C---:B------:R-:W-:Y:S02]  /*17d50*/  FMUL.FTZ R51, R9.reuse, R187 ;  /* 0x000000bb09337220 */ /* 0x040fe40000410000 */
[----:B------:R-:W-:Y:S02]  /*17d60*/  IMAD.MOV.U32 R187, RZ, RZ, R66 ;  /* 0x000000ffffbb7224 */ /* 0x000fe400078e0042 */
[----:B------:R-:W-:Y:S01]  /*17d70*/  FMUL.FTZ R66, R9, R194 ;  /* 0x000000c209427220 */ /* 0x000fe20000410000 */
[----:B------:R-:W-:Y:S01]  /*17d80*/  MUFU.EX2 R113, R113 ;  /* 0x0000007100717308 */ /* 0x000fe20000000800 */
[----:B------:R-:W-:Y:S02]  /*17d90*/  FFMA.FTZ R75, R75, c[0x0][0x23c], -R102 ;  /* 0x00008f004b4b7a23 */ /* 0x000fe40000010866 */
[----:B------:R-:W-:Y:S02]  /*17da0*/  IMAD.MOV.U32 R172, RZ, RZ, R74 ;  /* 0x000000ffffac7224 */ /* 0x000fe400078e004a */
[----:B------:R-:W-:Y:S02]  /*17db0*/  IMAD.MOV.U32 R74, RZ, RZ, R75 ;  /* 0x000000ffff4a7224 */ /* 0x000fe400078e004b */
[----:B------:R-:W-:Y:S02]  /*17dc0*/  IMAD.MOV.U32 R75, RZ, RZ, R60 ;  /* 0x000000ffff4b7224 */ /* 0x000fe400078e003c */
[----:B------:R-:W-:Y:S01]  /*17dd0*/  IMAD.MOV.U32 R194, RZ, RZ, R74 ;  /* 0x000000ffffc27224 */ /* 0x000fe200078e004a */
[----:B------:R-:W-:Y:S01]  /*17de0*/  MUFU.EX2 R122, R122 ;  /* 0x0000007a007a7308 */ /* 0x000fe20000000800 */
[----:B---3--:R-:W-:Y:S01]  /*17df0*/  F2FP.BF16.PACK_AB R74, R225, R226 ;  /* 0x000000e2e14a723e */ /* 0x008fe200000010ff */
[----:B------:R-:W-:Y:S02]  /*17e00*/  IMAD.MOV.U32 R185, RZ, RZ, R35 ;  /* 0x000000ffffb97224 */ /* 0x000fe400078e0023 */
[C---:B------:R-:W-:Y:S02]  /*17e10*/  FMUL.FTZ R22, R9.reuse, R174 ;  /* 0x000000ae09167220 */ /* 0x040fe40000410000 */
[C---:B------:R-:W-:Y:S02]  /*17e20*/  FMUL.FTZ R23, R9.reuse, R175 ;  /* 0x000000af09177220 */ /* 0x040fe40000410000 */
[C---:B------:R-:W-:Y:S02]  /*17e30*/  FMUL.FTZ R34, R9.reuse, R178 ;  /* 0x000000b209227220 */ /* 0x040fe40000410000 */
[----:B------:R-:W-:Y:S01]  /*17e40*/  MUFU.EX2 R121, R121 ;  /* 0x0000007900797308 */ /* 0x000fe20000000800 */
[C---:B------:R-:W-:Y:S02]  /*17e50*/  FMUL.FTZ R35, R9.reuse, R179 ;  /* 0x000000b309237220 */ /* 0x040fe40000410000 */
[----:B------:R-:W-:Y:S02]  /*17e60*/  FMUL.FTZ R38, R9, R182 ;  /* 0x000000b609267220 */ /* 0x000fe40000410000 */
[----:B------:R-:W-:Y:S01]  /*17e70*/  IMAD.MOV.U32 R179, RZ, RZ, R77 ;  /* 0x000000ffffb37224 */ /* 0x000fe200078e004d */
[----:B-1----:R-:W-:Y:S01]  /*17e80*/  F2FP.BF16.PACK_AB R77, R111, R115 ;  /* 0x000000736f4d723e */ /* 0x002fe200000010ff */
[----:B------:R-:W-:Y:S01]  /*17e90*/  IMAD.MOV.U32 R174, RZ, RZ, R78 ;  /* 0x000000ffffae7224 */ /* 0x000fe200078e004e */
[----:B------:R-:W-:Y:S01]  /*17ea0*/  F2FP.BF16.PACK_AB R78, R214, R223 ;  /* 0x000000dfd64e723e */ /* 0x000fe200000010ff */
[----:B------:R-:W-:Y:S01]  /*17eb0*/  FFMA.FTZ R210, R39, c[0x0][0x23c], -R102 ;  /* 0x00008f0027d27a23 */ /* 0x000fe20000010866 */
[----:B------:R-:W-:Y:S01]  /*17ec0*/  MUFU.EX2 R120, R120 ;  /* 0x0000007800787308 */ /* 0x000fe20000000800 */
[----:B------:R-:W-:Y:S02]  /*17ed0*/  FMUL.FTZ R39, R9, R183 ;  /* 0x000000b709277220 */ /* 0x000fe40000410000 */
[----:B------:R-:W-:Y:S01]  /*17ee0*/  IMAD.MOV.U32 R183, RZ, RZ, R76 ;  /* 0x000000ffffb77224 */ /* 0x000fe200078e004c */
[----:B------:R-:W-:Y:S01]  /*17ef0*/  F2FP.BF16.PACK_AB R76, R185, R187 ;  /* 0x000000bbb94c723e */ /* 0x000fe200000010ff */
[----:B------:R-:W-:Y:S02]  /*17f00*/  FFMA.FTZ R119, R50, c[0x0][0x23c], -R102 ;  /* 0x00008f0032777a23 */ /* 0x000fe40000010866 */
[C---:B------:R-:W-:Y:S02]  /*17f10*/  FMUL.FTZ R50, R9.reuse, R186 ;  /* 0x000000ba09327220 */ /* 0x040fe40000410000 */
[----:B------:R-:W-:Y:S01]  /*17f20*/  IMAD.MOV.U32 R60, RZ, RZ, R45 ;  /* 0x000000ffff3c7224 */ /* 0x000fe200078e002d */
[----:B------:R-:W-:Y:S01]  /*17f30*/  MUFU.EX2 R118, R118 ;  /* 0x0000007600767308 */ /* 0x000fe20000000800 */
[----:B------:R-:W-:Y:S02]  /*17f40*/  IMAD.MOV.U32 R45, RZ, RZ, R28 ;  /* 0x000000ffff2d7224 */ /* 0x000fe400078e001c */
[----:B------:R-:W-:Y:S02]  /*17f50*/  IMAD.MOV.U32 R28, RZ, RZ, R55 ;  /* 0x000000ffff1c7224 */ /* 0x000fe400078e0037 */
[----:B------:R-:W-:Y:S02]  /*17f60*/  FMUL.FTZ R55, R9, R191 ;  /* 0x000000bf09377220 */ /* 0x000fe40000410000 */
[C---:B------:R-:W-:Y:S02]  /*17f70*/  FMUL.FTZ R12, R71.reuse, R156 ;  /* 0x0000009c470c7220 */ /* 0x040fe40000410000 */
[----:B------:R-:W-:Y:S01]  /*17f80*/  FMUL.FTZ R13, R71, R157 ;  /* 0x0000009d470d7220 */ /* 0x000fe20000410000 */
[----:B------:R-:W-:Y:S01]  /*17f90*/  MUFU.EX2 R119, R119 ;  /* 0x0000007700777308 */ /* 0x000fe20000000800 */
[----:B------:R-:W-:Y:S02]  /*17fa0*/  IMAD.MOV.U32 R167, RZ, RZ, R15 ;  /* 0x000000ffffa77224 */ /* 0x000fe400078e000f */
[----:B------:R-:W-:Y:S02]  /*17fb0*/  IMAD.MOV.U32 R182, RZ, RZ, R58 ;  /* 0x000000ffffb67224 */ /* 0x000fe400078e003a */
[----:B------:R-:W-:Y:S02]  /*17fc0*/  IMAD.MOV.U32 R175, RZ, RZ, R59 ;  /* 0x000000ffffaf7224 */ /* 0x000fe400078e003b */
[----:B------:R-:W1:Y:S01]  /*17fd0*/  LDSM.16.MT88.4 R56, [R221+0x8000] ;  /* 0x00800000dd38783b */ /* 0x000e620000004200 */
[----:B------:R-:W-:Y:S02]  /*17fe0*/  IMAD.MOV.U32 R184, RZ, RZ, R30 ;  /* 0x000000ffffb87224 */ /* 0x000fe400078e001e */
[--C-:B------:R-:W-:Y:S01]  /*17ff0*/  FFMA.FTZ R106, R31, c[0x0][0x23c], -R102.reuse ;  /* 0x00008f001f6a7a23 */ /* 0x100fe20000010866 */
[----:B------:R-:W-:Y:S01]  /*18000*/  MUFU.EX2 R175, R175 ;  /* 0x000000af00af7308 */ /* 0x000fe20000000800 */
[----:B------:R-:W-:Y:S02]  /*18010*/  FFMA.FTZ R103, R29, c[0x0][0x23c], -R102 ;  /* 0x00008f001d677a23 */ /* 0x000fe40000010866 */
[C---:B------:R-:W-:Y:S02]  /*18020*/  FMUL.FTZ R29, R71.reuse, R149 ;  /* 0x00000095471d7220 */ /* 0x040fe40000410000 */
[----:B------:R-:W-:Y:S02]  /*18030*/  IMAD.MOV.U32 R168, RZ, RZ, R28 ;  /* 0x000000ffffa87224 */ /* 0x000fe400078e001c */
[C---:B------:R-:W-:Y:S02]  /*18040*/  FMUL.FTZ R28, R71.reuse, R148 ;  /* 0x00000094471c7220 */ /* 0x040fe40000410000 */
[----:B------:R-:W-:Y:S01]  /*18050*/  IMAD.MOV.U32 R156, RZ, RZ, R80 ;  /* 0x000000ffff9c7224 */ /* 0x000fe200078e0050 */
[----:B------:R-:W-:Y:S01]  /*18060*/  MUFU.EX2 R100, R100 ;  /* 0x0000006400647308 */ /* 0x000fe20000000800 */
[----:B------:R-:W-:Y:S01]  /*18070*/  IMAD.MOV.U32 R178, RZ, RZ, R62 ;  /* 0x000000ffffb27224 */ /* 0x000fe200078e003e */
[----:B------:R-:W3:Y:S01]  /*18080*/  LDSM.16.MT88.4 R80, [R220+0x8000] ;  /* 0x00800000dc50783b */ /* 0x000ee20000004200 */
[----:B------:R-:W-:Y:S02]  /*18090*/  IMAD.MOV.U32 R191, RZ, RZ, R63 ;  /* 0x000000ffffbf7224 */ /* 0x000fe400078e003f */
[----:B------:R-:W-:Y:S02]  /*180a0*/  IMAD.MOV.U32 R181, RZ, RZ, R45 ;  /* 0x000000ffffb57224 */ /* 0x000fe400078e002d */
[----:B------:R-:W-:Y:S02]  /*180b0*/  IMAD.MOV.U32 R192, RZ, RZ, R47 ;  /* 0x000000ffffc07224 */ /* 0x000fe400078e002f */
[----:B------:R-:W-:Y:S01]  /*180c0*/  FMUL.FTZ R45, R71, R141 ;  /* 0x0000008d472d7220 */ /* 0x000fe20000410000 */
[----:B------:R-:W-:Y:S01]  /*180d0*/  MUFU.EX2 R117, R117 ;  /* 0x0000007500757308 */ /* 0x000fe20000000800 */
[--C-:B------:R-:W-:Y:S02]  /*180e0*/  FFMA.FTZ R130, R130, c[0x0][0x23c], -R102.reuse ;  /* 0x00008f0082827a23 */ /* 0x100fe40000010866 */
[--C-:B------:R-:W-:Y:S02]  /*180f0*/  FFMA.FTZ R129, R129, c[0x0][0x23c], -R102.reuse ;  /* 0x00008f0081817a23 */ /* 0x100fe40000010866 */
[----:B------:R-:W-:Y:S02]  /*18100*/  FFMA.FTZ R102, R44, c[0x0][0x23c], -R102 ;  /* 0x00008f002c667a23 */ /* 0x000fe40000010866 */
[C---:B------:R-:W-:Y:S02]  /*18110*/  FMUL.FTZ R44, R71.reuse, R140 ;  /* 0x0000008c472c7220 */ /* 0x040fe40000410000 */
[----:B------:R-:W-:Y:S01]  /*18120*/  IMAD.MOV.U32 R186, RZ, RZ, R61 ;  /* 0x000000ffffba7224 */ /* 0x000fe200078e003d */
[----:B------:R-:W-:Y:S01]  /*18130*/  MUFU.EX2 R130, R130 ;  /* 0x0000008200827308 */ /* 0x000fe20000000800 */
[----:B------:R-:W-:Y:S02]  /*18140*/  FMUL.FTZ R61, R71, R133 ;  /* 0x00000085473d7220 */ /* 0x000fe40000410000 */
        /* <DEDUP_REMOVED lines=11> */
[----:B------:R-:W-:Y:S09]  /*18200*/  FFMA.FTZ R107, R107, c[0x0][0x23c], -R98 ;  /* 0x00008f006b6b7a23 */ /* 0x000ff20000010862 */
[----:B------:R-:W-:Y:S10]  /*18210*/  MUFU.EX2 R129, R129 ;  /* 0x0000008100817308 */ /* 0x000ff40000000800 */
[----:B------:R-:W-:Y:S01]  /*18220*/  MUFU.EX2 R205, R205 ;  /* 0x000000cd00cd7308 */ /* 0x000fe20000000800 */
[----:B--2---:R-:W-:Y:S01]  /*18230*/  FFMA.FTZ R164, R6, R14, R72 ;  /* 0x0000000e06a47223 */ /* 0x004fe20000010048 */
[----:B------:R-:W-:Y:S01]  /*18240*/  F2FP.BF16.PACK_AB R72, R229, R72 ;  /* 0x00000048e548723e */ /* 0x000fe200000010ff */
[C---:B------:R-:W-:Y:S02]  /*18250*/  FMUL.FTZ R6, R9.reuse, R166 ;  /* 0x000000a609067220 */ /* 0x040fe40000410000 */
[----:B------:R-:W-:Y:S05]  /*18260*/  IMAD.MOV.U32 R166, RZ, RZ, R70 ;  /* 0x000000ffffa67224 */ /* 0x000fea00078e0046 */
[----:B------:R2:W4:Y:S10]  /*18270*/  MUFU.EX2 R70, R8 ;  /* 0x0000000800467308 */ /* 0x0005340000000800 */
[----:B------:R-:W-:Y:S01]  /*18280*/  MUFU.EX2 R203, R203 ;  /* 0x000000cb00cb7308 */ /* 0x000fe20000000800 */
[----:B------:R-:W-:Y:S01]  /*18290*/  FFMA.FTZ R165, R9, R10, R73 ;  /* 0x0000000a09a57223 */ /* 0x000fe20000010049 */
[----:B------:R-:W-:Y:S01]  /*182a0*/  F2FP.BF16.PACK_AB R73, R228, R73 ;  /* 0x00000049e449723e */ /* 0x000fe200000010ff */
[C---:B------:R-:W-:Y:S07]  /*182b0*/  FMUL.FTZ R9, R71.reuse, R161 ;  /* 0x000000a147097220 */ /* 0x040fee0000410000 */
[----:B------:R-:W-:Y:S01]  /*182c0*/  MUFU.EX2 R202, R202 ;  /* 0x000000ca00ca7308 */ /* 0x000fe20000000800 */
[----:B------:R-:W-:Y:S02]  /*182d0*/  IMAD.MOV.U32 R161, RZ, RZ, R60 ;  /* 0x000000ffffa17224 */ /* 0x000fe400078e003c */
[C---:B------:R-:W-:Y:S02]  /*182e0*/  FMUL.FTZ R60, R71.reuse, R132 ;  /* 0x00000084473c7220 */ /* 0x040fe40000410000 */
[----:B--2---:R-:W-:Y:S02]  /*182f0*/  FMUL.FTZ R8, R71, R160 ;  /* 0x000000a047087220 */ /* 0x004fe40000410000 */
[----:B------:R-:W-:Y:S01]  /*18300*/  IMAD.MOV.U32 R160, RZ, RZ, R75 ;  /* 0x000000ffffa07224 */ /* 0x000fe200078e004b */
[----:B------:R-:W-:Y:S01]  /*18310*/  F2FP.BF16.PACK_AB R75, R172, R193 ;  /* 0x000000c1ac4b723e */ /* 0x000fe200000010ff */
[----:B------:R-:W-:Y:S01]  /*18320*/  FADD.FTZ R165, R228, R165 ;  /* 0x000000a5e4a57221 */ /* 0x000fe20000010000 */
[----:B------:R-:W-:Y:S01]  /*18330*/  MUFU.EX2 R201, R201 ;  /* 0x000000c900c97308 */ /* 0x000fe20000000800 */
[C---:B----4-:R-:W-:Y:S02]  /*18340*/  FMUL.FTZ R10, R70.reuse, R162 ;  /* 0x000000a2460a7220 */ /* 0x050fe40000410000 */
[C---:B------:R-:W-:Y:S02]  /*18350*/  FMUL.FTZ R11, R70.reuse, R163 ;  /* 0x000000a3460b7220 */ /* 0x040fe40000410000 */
[-C--:B------:R-:W-:Y:S01]  /*18360*/  HMMA.16816.F32.BF16 R4, R72, R24.reuse, R4 ;  /* 0x000000184804723c */ /* 0x080fe20000041804 */
[----:B------:R-:W-:Y:S01]  /*18370*/  IMAD.MOV.U32 R163, RZ, RZ, R79 ;  /* 0x000000ffffa37224 */ /* 0x000fe200078e004f */
[----:B------:R-:W-:Y:S01]  /*18380*/  F2FP.BF16.PACK_AB R79, R113, R114 ;  /* 0x00000072714f723e */ /* 0x000fe200000010ff */
[C---:B------:R-:W-:Y:S02]  /*18390*/  FMUL.FTZ R14, R70.reuse, R158 ;  /* 0x0000009e460e7220 */ /* 0x040fe40000410000 */
[C---:B------:R-:W-:Y:S01]  /*183a0*/  FMUL.FTZ R15, R70.reuse, R159 ;  /* 0x0000009f460f7220 */ /* 0x040fe20000410000 */
[----:B------:R-:W-:Y:S01]  /*183b0*/  MUFU.EX2 R200, R200 ;  /* 0x000000c800c87308 */ /* 0x000fe20000000800 */
[C---:B------:R-:W-:Y:S02]  /*183c0*/  FMUL.FTZ R30, R70.reuse, R150 ;  /* 0x00000096461e7220 */ /* 0x040fe40000410000 */
[C---:B------:R-:W-:Y:S03]  /*183d0*/  HMMA.16816.F32.BF16 R8, R76.reuse, R24, R8 ;  /* 0x000000184c08723c */ /* 0x040fe60000041808 */
[C---:B------:R-:W-:Y:S02]  /*183e0*/  FMUL.FTZ R31, R70.reuse, R151 ;  /* 0x00000097461f7220 */ /* 0x040fe40000410000 */
[C---:B------:R-:W-:Y:S02]  /*183f0*/  FMUL.FTZ R47, R70.reuse, R143 ;  /* 0x0000008f462f7220 */ /* 0x040fe40000410000 */
[C---:B------:R-:W-:Y:S01]  /*18400*/  FMUL.FTZ R24, R71.reuse, R152 ;  /* 0x0000009847187220 */ /* 0x040fe20000410000 */
[-C--:B------:R-:W-:Y:S01]  /*18410*/  HMMA.16816.F32.BF16 R12, R76, R26.reuse, R12 ;  /* 0x0000001a4c0c723c */ /* 0x080fe2000004180c */
[C---:B------:R-:W-:Y:S01]  /*18420*/  FMUL.FTZ R25, R71.reuse, R153 ;  /* 0x0000009947197220 */ /* 0x040fe20000410000 */
[----:B------:R-:W-:Y:S02]  /*18430*/  MUFU.EX2 R116, R116 ;  /* 0x0000007400747308 */ /* 0x000fe40000000800 */
[C---:B------:R-:W-:Y:S02]  /*18440*/  FMUL.FTZ R62, R70.reuse, R134 ;  /* 0x00000086463e7220 */ /* 0x040fe40000410000 */
[C---:B------:R-:W-:Y:S02]  /*18450*/  FMUL.FTZ R63, R70.reuse, R135 ;  /* 0x00000087463f7220 */ /* 0x040fe40000410000 */
[C---:B------:R-:W-:Y:S01]  /*18460*/  HMMA.16816.F32.BF16 R16, R72.reuse, R26, R16 ;  /* 0x0000001a4810723c */ /* 0x040fe20000041810 */
[----:B------:R-:W-:Y:S03]  /*18470*/  IMAD.MOV.U32 R162, RZ, RZ, R46 ;  /* 0x000000ffffa27224 */ /* 0x000fe600078e002e */
[C---:B------:R-:W-:Y:S01]  /*18480*/  FMUL.FTZ R46, R70.reuse, R142 ;  /* 0x0000008e462e7220 */ /* 0x040fe20000410000 */
[----:B------:R-:W-:Y:S02]  /*18490*/  MUFU.EX2 R108, R108 ;  /* 0x0000006c006c7308 */ /* 0x000fe40000000800 */
[C---:B------:R-:W-:Y:S01]  /*184a0*/  FMUL.FTZ R26, R70.reuse, R154 ;  /* 0x0000009a461a7220 */ /* 0x040fe20000410000 */
[-C--:B------:R-:W-:Y:S01]  /*184b0*/  HMMA.16816.F32.BF16 R20, R72, R40.reuse, R20 ;  /* 0x000000284814723c */ /* 0x080fe20000041814 */
[C---:B------:R-:W-:Y:S06]  /*184c0*/  FMUL.FTZ R27, R70.reuse, R155 ;  /* 0x0000009b461b7220 */ /* 0x040fec0000410000 */
[----:B------:R-:W-:Y:S01]  /*184d0*/  MUFU.EX2 R106, R106 ;  /* 0x0000006a006a7308 */ /* 0x000fe20000000800 */
[C---:B------:R-:W-:Y:S07]  /*184e0*/  HMMA.16816.F32.BF16 R24, R76.reuse, R40, R24 ;  /* 0x000000284c18723c */ /* 0x040fee0000041818 */
[C---:B------:R-:W-:Y:S01]  /*184f0*/  FMUL.FTZ R40, R71.reuse, R144 ;  /* 0x0000009047287220 */ /* 0x040fe20000410000 */
[-C--:B------:R-:W-:Y:S01]  /*18500*/  HMMA.16816.F32.BF16 R28, R76, R42.reuse, R28 ;  /* 0x0000002a4c1c723c */ /* 0x080fe2000004181c */
[C---:B------:R-:W-:Y:S01]  /*18510*/  FMUL.FTZ R41, R71.reuse, R145 ;  /* 0x0000009147297220 */ /* 0x040fe20000410000 */
[----:B------:R-:W-:Y:S06]  /*18520*/  MUFU.EX2 R105, R105 ;  /* 0x0000006900697308 */ /* 0x000fec0000000800 */
[C---:B------:R-:W-:Y:S04]  /*18530*/  HMMA.16816.F32.BF16 R32, R72.reuse, R42, R32 ;  /* 0x0000002a4820723c */ /* 0x040fe80000041820 */
[----:B------:R-:W-:Y:S03]  /*18540*/  MUFU.EX2 R104, R104 ;  /* 0x0000006800687308 */ /* 0x000fe60000000800 */
[C---:B------:R-:W-:Y:S01]  /*18550*/  FMUL.FTZ R42, R70.reuse, R146 ;  /* 0x00000092462a7220 */ /* 0x040fe20000410000 */
[-C--:B-1----:R-:W-:Y:S01]  /*18560*/  HMMA.16816.F32.BF16 R36, R72, R56.reuse, R36 ;  /* 0x000000384824723c */ /* 0x082fe20000041824 */
[C---:B------:R-:W-:Y:S05]  /*18570*/  FMUL.FTZ R43, R70.reuse, R147 ;  /* 0x00000093462b7220 */ /* 0x040fea0000410000 */
[----:B------:R-:W-:Y:S02]  /*18580*/  MUFU.EX2 R146, R248 ;  /* 0x000000f800927308 */ /* 0x000fe40000000800 */
[C---:B------:R-:W-:Y:S07]  /*18590*/  HMMA.16816.F32.BF16 R40, R76.reuse, R56, R40 ;  /* 0x000000384c28723c */ /* 0x040fee0000041828 */
[C---:B------:R-:W-:Y:S01]  /*185a0*/  FMUL.FTZ R56, R71.reuse, R136 ;  /* 0x0000008847387220 */ /* 0x040fe20000410000 */
[-C--:B------:R-:W-:Y:S01]  /*185b0*/  HMMA.16816.F32.BF16 R44, R76, R58.reuse, R44 ;  /* 0x0000003a4c2c723c */ /* 0x080fe2000004182c */
[----:B------:R1:W-:Y:S03]  /*185c0*/  MUFU.EX2 R136, R156 ;  /* 0x0000009c00887308 */ /* 0x0003e60000000800 */
[----:B------:R-:W-:Y:S04]  /*185d0*/  FMUL.FTZ R57, R71, R137 ;  /* 0x0000008947397220 */ /* 0x000fe80000410000 */
[C---:B------:R-:W-:Y:S03]  /*185e0*/  HMMA.16816.F32.BF16 R48, R72.reuse, R58, R48 ;  /* 0x0000003a4830723c */ /* 0x040fe60000041830 */
[----:B------:R-:W-:Y:S04]  /*185f0*/  MUFU.EX2 R103, R103 ;  /* 0x0000006700677308 */ /* 0x000fe80000000800 */
[C---:B------:R-:W-:Y:S01]  /*18600*/  FMUL.FTZ R58, R70.reuse, R138 ;  /* 0x0000008a463a7220 */ /* 0x040fe20000410000 */
[-C--:B---3--:R-:W-:Y:S01]  /*18610*/  HMMA.16816.F32.BF16 R52, R72, R80.reuse, R52 ;  /* 0x000000504834723c */ /* 0x088fe20000041834 */
[----:B------:R-:W-:Y:S04]  /*18620*/  FMUL.FTZ R59, R70, R139 ;  /* 0x0000008b463b7220 */ /* 0x000fe80000410000 */
[----:B------:R-:W-:Y:S03]  /*18630*/  MUFU.EX2 R101, R101 ;  /* 0x0000006500657308 */ /* 0x000fe60000000800 */
[C---:B------:R-:W-:Y:S01]  /*18640*/  HMMA.16816.F32.BF16 R56, R76.reuse, R80, R56 ;  /* 0x000000504c38723c */ /* 0x040fe20000041838 */
[----:B-1----:R-:W-:Y:S03]  /*18650*/  IMAD.MOV.U32 R156, RZ, RZ, R163 ;  /* 0x000000ffff9c7224 */ /* 0x002fe600078e00a3 */
[----:B------:R-:W-:Y:S02]  /*18660*/  IMAD.MOV.U32 R163, RZ, RZ, R162 ;  /* 0x000000ffffa37224 */ /* 0x000fe400078e00a2 */
[----:B------:R-:W-:Y:S01]  /*18670*/  IMAD.MOV.U32 R162, RZ, RZ, R161 ;  /* 0x000000ffffa27224 */ /* 0x000fe200078e00a1 */
[----:B------:R-:W-:Y:S01]  /*18680*/  MUFU.EX2 R112, R112 ;  /* 0x0000007000707308 */ /* 0x000fe20000000800 */
[-C--:B------:R-:W-:Y:S01]  /*18690*/  HMMA.16816.F32.BF16 R60, R76, R82.reuse, R60 ;  /* 0x000000524c3c723c */ /* 0x080fe2000004183c */
[----:B------:R-:W-:Y:S01]  /*186a0*/  IMAD.MOV.U32 R161, RZ, RZ, R160 ;  /* 0x000000ffffa17224 */ /* 0x000fe200078e00a0 */
[----:B------:R-:W1:Y:S02]  /*186b0*/  LDSM.16.MT88.4 R76, [R224+0x8800] ;  /* 0x00880000e04c783b */ /* 0x000e640000004200 */
[----:B------:R-:W-:Y:S02]  /*186c0*/  IMAD.MOV.U32 R160, RZ, RZ, R195 ;  /* 0x000000ffffa07224 */ /* 0x000fe400078e00c3 */
[----:B------:R-:W-:Y:S02]  /*186d0*/  IMAD.MOV.U32 R195, RZ, RZ, R191 ;  /* 0x000000ffffc37224 */ /* 0x000fe400078e00bf */
[----:B------:R-:W-:Y:S01]  /*186e0*/  HMMA.16816.F32.BF16 R64, R72, R82, R64 ;  /* 0x000000524840723c */ /* 0x000fe20000041840 */
[----:B------:R-:W-:Y:S01]  /*186f0*/  IMAD.MOV.U32 R191, RZ, RZ, R190 ;  /* 0x000000ffffbf7224 */ /* 0x000fe200078e00be */
[----:B------:R-:W-:Y:S02]  /*18700*/  MUFU.EX2 R110, R110 ;  /* 0x0000006e006e7308 */ /* 0x000fe40000000800 */
[----:B------:R-:W-:Y:S02]  /*18710*/  IMAD.MOV.U32 R190, RZ, RZ, R183 ;  /* 0x000000ffffbe7224 */ /* 0x000fe400078e00b7 */
[----:B------:R-:W-:Y:S02]  /*18720*/  IMAD.MOV.U32 R183, RZ, RZ, R178 ;  /* 0x000000ffffb77224 */ /* 0x000fe400078e00b2 */
[----:B------:R-:W-:Y:S04]  /*18730*/  IMAD.MOV.U32 R178, RZ, RZ, R189 ;  /* 0x000000ffffb27224 */ /* 0x000fe800078e00bd */
        /* <DEDUP_REMOVED lines=13> */
[----:B------:R3:W4:Y:S01]  /*18810*/  MUFU.EX2 R183, R239 ;  /* 0x000000ef00b77308 */ /* 0x0007220000000800 */
[----:B------:R-:W-:Y:S02]  /*18820*/  IMAD.MOV.U32 R152, RZ, RZ, R158 ;  /* 0x000000ffff987224 */ /* 0x000fe400078e009e */
[----:B------:R-:W-:Y:S02]  /*18830*/  IMAD.MOV.U32 R158, RZ, RZ, R163 ;  /* 0x000000ffff9e7224 */ /* 0x000fe400078e00a3 */
[----:B------:R-:W-:Y:S02]  /*18840*/  IMAD.MOV.U32 R159, RZ, RZ, R157 ;  /* 0x000000ffff9f7224 */ /* 0x000fe400078e009d */
[----:B------:R-:W-:Y:S02]  /*18850*/  IMAD.MOV.U32 R157, RZ, RZ, R162 ;  /* 0x000000ffff9d7224 */ /* 0x000fe400078e00a2 */
[----:B------:R-:W-:Y:S01]  /*18860*/  IMAD.MOV.U32 R153, RZ, RZ, R152 ;  /* 0x000000ffff997224 */ /* 0x000fe200078e0098 */
[----:B------:R1:W1:Y:S01]  /*18870*/  MUFU.EX2 R178, R238 ;  /* 0x000000ee00b27308 */ /* 0x0002620000000800 */
[----:B------:R-:W-:Y:S02]  /*18880*/  IMAD.MOV.U32 R152, RZ, RZ, R159 ;  /* 0x000000ffff987224 */ /* 0x000fe400078e009f */
[----:B------:R-:W-:Y:S01]  /*18890*/  IMAD.MOV.U32 R159, RZ, RZ, R158 ;  /* 0x000000ffff9f7224 */ /* 0x000fe200078e009e */
[----:B--2---:R2:W5:Y:S01]  /*188a0*/  LDL.LU R249, [R1+0xa8] ;  /* 0x0000a80001f97983 */ /* 0x0045620000300800 */
[----:B------:R-:W-:Y:S02]  /*188b0*/  IMAD.MOV.U32 R158, RZ, RZ, R157 ;  /* 0x000000ffff9e7224 */ /* 0x000fe400078e009d */
[----:B------:R-:W-:Y:S01]  /*188c0*/  IMAD.MOV.U32 R157, RZ, RZ, R156 ;  /* 0x000000ffff9d7224 */ /* 0x000fe200078e009c */
[----:B------:R2:W5:Y:S01]  /*188d0*/  LDL.LU R248, [R1+0xa4] ;  /* 0x0000a40001f87983 */ /* 0x0005620000300800 */
[----:B------:R-:W-:Y:S01]  /*188e0*/  IMAD.MOV.U32 R156, RZ, RZ, R174 ;  /* 0x000000ffff9c7224 */ /* 0x000fe200078e00ae */
[----:B------:R-:W-:Y:S01]  /*188f0*/  MUFU.EX2 R107, R107 ;  /* 0x0000006b006b7308 */ /* 0x000fe20000000800 */
[----:B------:R-:W-:Y:S02]  /*18900*/  IMAD.MOV.U32 R174, RZ, RZ, R177 ;  /* 0x000000ffffae7224 */ /* 0x000fe400078e00b1 */
[----:B------:R-:W-:Y:S01]  /*18910*/  IMAD.MOV.U32 R154, RZ, RZ, R153 ;  /* 0x000000ffff9a7224 */ /* 0x000fe200078e0099 */
[----:B---3--:R2:W5:Y:S01]  /*18920*/  LDL.LU R239, [R1+0xa0] ;  /* 0x0000a00001ef7983 */ /* 0x0085620000300800 */
[----:B------:R-:W-:Y:S01]  /*18930*/  IMAD.MOV.U32 R153, RZ, RZ, R152 ;  /* 0x000000ffff997224 */ /* 0x000fe200078e0098 */
[----:B----4-:R-:W-:Y:S01]  /*18940*/  F2FP.BF16.PACK_AB R73, R183, R146 ;  /* 0x00000092b749723e */ /* 0x010fe200000010ff */
[----:B------:R-:W-:Y:S02]  /*18950*/  IMAD.MOV.U32 R152, RZ, RZ, R159 ;  /* 0x000000ffff987224 */ /* 0x000fe400078e009f */
[----:B------:R-:W-:Y:S01]  /*18960*/  IMAD.MOV.U32 R159, RZ, RZ, R158 ;  /* 0x000000ffff9f7224 */ /* 0x000fe200078e009e */
[----:B------:R3:W-:Y:S01]  /*18970*/  MUFU.EX2 R177, R236 ;  /* 0x000000ec00b17308 */ /* 0x0007e20000000800 */
[----:B------:R-:W-:Y:S02]  /*18980*/  IMAD.MOV.U32 R158, RZ, RZ, R157 ;  /* 0x000000ffff9e7224 */ /* 0x000fe400078e009d */
[----:B------:R-:W-:Y:S01]  /*18990*/  IMAD.MOV.U32 R157, RZ, RZ, R156 ;  /* 0x000000ffff9d7224 */ /* 0x000fe200078e009c */
[----:B-1----:R2:W5:Y:S01]  /*189a0*/  LDL.LU R238, [R1+0x9c] ;  /* 0x00009c0001ee7983 */ /* 0x0025620000300800 */
[----:B------:R-:W-:Y:S01]  /*189b0*/  IMAD.MOV.U32 R156, RZ, RZ, R174 ;  /* 0x000000ffff9c7224 */ /* 0x000fe200078e00ae */
[----:B------:R-:W-:Y:S01]  /*189c0*/  F2FP.BF16.PACK_AB R74, R175, R178 ;  /* 0x000000b2af4a723e */ /* 0x000fe200000010ff */
[----:B------:R-:W-:Y:S02]  /*189d0*/  IMAD.MOV.U32 R163, RZ, RZ, R237 ;  /* 0x000000ffffa37224 */ /* 0x000fe400078e00ed */
[----:B------:R2:W5:Y:S01]  /*189e0*/  LDL.LU R237, [R1+0x98] ;  /* 0x0000980001ed7983 */ /* 0x0005620000300800 */
        /* <DEDUP_REMOVED lines=8> */
[----:B---3--:R2:W5:Y:S01]  /*18a70*/  LDL.LU R236, [R1+0x94] ;  /* 0x0000940001ec7983 */ /* 0x0085620000300800 */
[----:B------:R-:W-:Y:S02]  /*18a80*/  IMAD.MOV.U32 R156, RZ, RZ, R172 ;  /* 0x000000ffff9c7224 */ /* 0x000fe400078e00ac */
[----:B------:R-:W-:Y:S02]  /*18a90*/  IMAD.MOV.U32 R172, RZ, RZ, R169 ;  /* 0x000000ffffac7224 */ /* 0x000fe400078e00a9 */
[----:B------:R-:W-:Y:S02]  /*18aa0*/  IMAD.MOV.U32 R169, RZ, RZ, R234 ;  /* 0x000000ffffa97224 */ /* 0x000fe400078e00ea */
[----:B------:R-:W-:Y:S02]  /*18ab0*/  IMAD.MOV.U32 R148, RZ, RZ, R155 ;  /* 0x000000ffff947224 */ /* 0x000fe400078e009b */
[----:B------:R-:W-:Y:S01]  /*18ac0*/  IMAD.MOV.U32 R155, RZ, RZ, R154 ;  /* 0x000000ffff9b7224 */ /* 0x000fe200078e009a */
[----:B-1----:R2:W5:Y:S01]  /*18ad0*/  LDL.LU R235, [R1+0x90] ;  /* 0x0000900001eb7983 */ /* 0x0025620000300800 */
[----:B------:R-:W-:Y:S01]  /*18ae0*/  IMAD.MOV.U32 R154, RZ, RZ, R153 ;  /* 0x000000ffff9a7224 */ /* 0x000fe200078e0099 */
[----:B----4-:R-:W-:Y:S01]  /*18af0*/  F2FP.BF16.PACK_AB R75, R174, R177 ;  /* 0x000000b1ae4b723e */ /* 0x010fe200000010ff */
[----:B------:R-:W-:Y:S01]  /*18b00*/  IMAD.MOV.U32 R153, RZ, RZ, R152 ;  /* 0x000000ffff997224 */ /* 0x000fe200078e0098 */
[----:B------:R2:W5:Y:S01]  /*18b10*/  LDL.LU R234, [R1+0x8c] ;  /* 0x00008c0001ea7983 */ /* 0x0005620000300800 */
[----:B------:R-:W-:Y:S01]  /*18b20*/  IMAD.MOV.U32 R152, RZ, RZ, R158 ;  /* 0x000000ffff987224 */ /* 0x000fe200078e009e */
[----:B------:R-:W-:Y:S01]  /*18b30*/  MUFU.EX2 R172, R172 ;  /* 0x000000ac00ac7308 */ /* 0x000fe20000000800 */
[----:B------:R-:W-:Y:S02]  /*18b40*/  IMAD.MOV.U32 R158, RZ, RZ, R157 ;  /* 0x000000ffff9e7224 */ /* 0x000fe400078e009d */
[----:B------:R-:W-:Y:S02]  /*18b50*/  IMAD.MOV.U32 R157, RZ, RZ, R156 ;  /* 0x000000ffff9d7224 */ /* 0x000fe400078e009c */
[----:B------:R-:W-:Y:S02]  /*18b60*/  IMAD.MOV.U32 R156, RZ, RZ, R193 ;  /* 0x000000ffff9c7224 */ /* 0x000fe400078e00c1 */
[----:B------:R-:W-:Y:S02]  /*18b70*/  IMAD.MOV.U32 R193, RZ, RZ, R233 ;  /* 0x000000ffffc17224 */ /* 0x000fe400078e00e9 */
[----:B------:R2:W5:Y:S01]  /*18b80*/  LDL.LU R233, [R1+0x88] ;  /* 0x0000880001e97983 */ /* 0x0005620000300800 */
        /* <DEDUP_REMOVED lines=11> */
[----:B------:R2:W5:Y:S01]  /*18c40*/  LDL.LU R232, [R1+0x84] ;  /* 0x0000840001e87983 */ /* 0x0005620000300800 */
        /* <DEDUP_REMOVED lines=16> */
[----:B------:R2:W5:Y:S01]  /*18d50*/  LDL.LU R230, [R1+0x7c] ;  /* 0x00007c0001e67983 */ /* 0x0005620000300800 */
[----:B------:R-:W-:Y:S02]  /*18d60*/  IMAD.MOV.U32 R162, RZ, RZ, R189 ;  /* 0x000000ffffa27224 */ /* 0x000fe400078e00bd */
[----:B------:R-:W-:Y:S01]  /*18d70*/  FMUL.FTZ R189, R2, c[0x0][0x23c] ;  /* 0x00008f0002bd7a20 */ /* 0x000fe20000410000 */
[----:B------:R-:W3:Y:S01]  /*18d80*/  LDL.LU R72, [R1+0x14] ;  /* 0x0000140001487983 */ /* 0x000ee20000300800 */
[--C-:B------:R-:W-:Y:S02]  /*18d90*/  FFMA.FTZ R145, R149, c[0x0][0x23c], -R98.reuse ;  /* 0x00008f0095917a23 */ /* 0x100fe40000010862 */
[----:B------:R-:W-:Y:S01]  /*18da0*/  FFMA.FTZ R142, R148, c[0x0][0x23c], -R98 ;  /* 0x00008f00948e7a23 */ /* 0x000fe20000010862 */
[----:B------:R-:W-:Y:S01]  /*18db0*/  FSEL R189, R189, RZ, P0 ;  /* 0x000000ffbdbd7208 */ /* 0x000fe20000000000 */
[----:B------:R-:W-:Y:S01]  /*18dc0*/  IMAD.MOV.U32 R148, RZ, RZ, R155 ;  /* 0x000000ffff947224 */ /* 0x000fe200078e009b */
[----:B------:R-:W-:Y:S01]  /*18dd0*/  PLOP3.LUT P0, PT, PT, PT, UP0, 0x80, 0x0 ;  /* 0x000000000000781c */ /* 0x000fe20003f0f008 */
[----:B------:R-:W1:Y:S01]  /*18de0*/  MUFU.EX2 R145, R145 ;  /* 0x0000009100917308 */ /* 0x000e620000000800 */
[----:B------:R-:W-:Y:S02]  /*18df0*/  IMAD.MOV.U32 R155, RZ, RZ, R158 ;  /* 0x000000ffff9b7224 */ /* 0x000fe400078e009e */
[--C-:B------:R-:W-:Y:S02]  /*18e00*/  FFMA.FTZ R182, R182, c[0x0][0x23c], -R189.reuse ;  /* 0x00008f00b6b67a23 */ /* 0x100fe400000108bd */
[--C-:B------:R-:W-:Y:S02]  /*18e10*/  FFMA.FTZ R180, R180, c[0x0][0x23c], -R189.reuse ;  /* 0x00008f00b4b47a23 */ /* 0x100fe400000108bd */
[--C-:B------:R-:W-:Y:S02]  /*18e20*/  FFMA.FTZ R176, R176, c[0x0][0x23c], -R189.reuse ;  /* 0x00008f00b0b07a23 */ /* 0x100fe400000108bd */
[----:B------:R-:W-:Y:S01]  /*18e30*/  FFMA.FTZ R173, R173, c[0x0][0x23c], -R189 ;  /* 0x00008f00adad7a23 */ /* 0x000fe200000108bd */
[----:B------:R-:W-:Y:S01]  /*18e40*/  MUFU.EX2 R182, R182 ;  /* 0x000000b600b67308 */ /* 0x000fe20000000800 */
[----:B------:R-:W-:Y:S02]  /*18e50*/  IMAD.MOV.U32 R158, RZ, RZ, R157 ;  /* 0x000000ffff9e7224 */ /* 0x000fe400078e009d */
[----:B------:R-:W-:Y:S02]  /*18e60*/  IMAD.MOV.U32 R157, RZ, RZ, R156 ;  /* 0x000000ffff9d7224 */ /* 0x000fe400078e009c */
[----:B------:R-:W-:Y:S02]  /*18e70*/  IMAD.MOV.U32 R156, RZ, RZ, R192 ;  /* 0x000000ffff9c7224 */ /* 0x000fe400078e00c0 */
[----:B------:R-:W-:Y:S02]  /*18e80*/  FFMA.FTZ R168, R168, c[0x0][0x23c], -R189 ;  /* 0x00008f00a8a87a23 */ /* 0x000fe400000108bd */
[----:B------:R-:W-:Y:S01]  /*18e90*/  IMAD.MOV.U32 R192, RZ, RZ, R227 ;  /* 0x000000ffffc07224 */ /* 0x000fe200078e00e3 */
[----:B------:R-:W4:Y:S01]  /*18ea0*/  MUFU.EX2 R180, R180 ;  /* 0x000000b400b47308 */ /* 0x000f220000000800 */
[----:B------:R-:W-:Y:S01]  /*18eb0*/  FFMA.FTZ R127, R127, c[0x0][0x23c], -R189 ;  /* 0x00008f007f7f7a23 */ /* 0x000fe200000108bd */
[----:B-1----:R-:W-:Y:S08]  /*18ec0*/  F2FP.BF16.PACK_AB R81, R145, R140 ;  /* 0x0000008c9151723e */ /* 0x002ff000000010ff */
[----:B------:R-:W-:Y:S10]  /*18ed0*/  MUFU.EX2 R176, R176 ;  /* 0x000000b000b07308 */ /* 0x000ff40000000800 */
[----:B------:R-:W1:Y:S01]  /*18ee0*/  MUFU.EX2 R173, R173 ;  /* 0x000000ad00ad7308 */ /* 0x000e620000000800 */
[----:B----4-:R-:W-:Y:S09]  /*18ef0*/  F2FP.BF16.PACK_AB R80, R180, R182 ;  /* 0x000000b6b450723e */ /* 0x010ff200000010ff */
[----:B------:R-:W4:Y:S10]  /*18f00*/  MUFU.EX2 R142, R142 ;  /* 0x0000008e008e7308 */ /* 0x000f340000000800 */
[----:B------:R-:W-:Y:S01]  /*18f10*/  MUFU.EX2 R158, R158 ;  /* 0x0000009e009e7308 */ /* 0x000fe20000000800 */
[----:B-1----:R-:W-:Y:S09]  /*18f20*/  F2FP.BF16.PACK_AB R82, R173, R176 ;  /* 0x000000b0ad52723e */ /* 0x002ff200000010ff */
[----:B------:R-:W-:Y:S01]  /*18f30*/  MUFU.EX2 R157, R157 ;  /* 0x0000009d009d7308 */ /* 0x000fe20000000800 */
[----:B----4-:R-:W-:Y:S09]  /*18f40*/  F2FP.BF16.PACK_AB R83, R142, R143 ;  /* 0x0000008f8e53723e */ /* 0x010ff200000010ff */
[----:B------:R-:W-:Y:S10]  /*18f50*/  MUFU.EX2 R156, R156 ;  /* 0x0000009c009c7308 */ /* 0x000ff40000000800 */
[----:B------:R-:W1:Y:S10]  /*18f60*/  MUFU.EX2 R168, R168 ;  /* 0x000000a800a87308 */ /* 0x000e740000000800 */
[----:B------:R-:W-:Y:S01]  /*18f70*/  MUFU.EX2 R127, R127 ;  /* 0x0000007f007f7308 */ /* 0x000fe20000000800 */
[----:B---3--:R-:W-:Y:S01]  /*18f80*/  FFMA.FTZ R187, R71, R72, R187 ;  /* 0x0000004847bb7223 */ /* 0x008fe200000100bb */
[----:B------:R-:W-:Y:S01]  /*18f90*/  F2FP.BF16.PACK_AB R72, R184, R136 ;  /* 0x00000088b848723e */ /* 0x000fe200000010ff */
[----:B------:R-:W-:Y:S02]  /*18fa0*/  FADD.FTZ R71, R229, R164 ;  /* 0x000000a4e5477221 */ /* 0x000fe40000010000 */
[----:B------:R2:W5:Y:S01]  /*18fb0*/  LDL.LU R229, [R1+0x78] ;  /* 0x0000780001e57983 */ /* 0x0005620000300800 */
[----:B------:R-:W-:Y:S02]  /*18fc0*/  FFMA.FTZ R164, R90, c[0x0][0x23c], -R189 ;  /* 0x00008f005aa47a23 */ /* 0x000fe400000108bd */
[----:B------:R-:W-:Y:S01]  /*18fd0*/  FADD.FTZ R71, R226, R71 ;  /* 0x00000047e2477221 */ /* 0x000fe20000010000 */
[-C--:B------:R-:W-:Y:S01]  /*18fe0*/  HMMA.16816.F32.BF16 R4, R72, R76.reuse, R4 ;  /* 0x0000004c4804723c */ /* 0x080fe20000041804 */
[----:B------:R2:W5:Y:S01]  /*18ff0*/  LDL.LU R228, [R1+0x74] ;  /* 0x0000740001e47983 */ /* 0x0005620000300800 */
[----:B------:R-:W-:Y:S02]  /*19000*/  FADD.FTZ R187, R148, R187 ;  /* 0x000000bb94bb7221 */ /* 0x000fe40000010000 */
[----:B------:R-:W-:Y:S01]  /*19010*/  IMAD.MOV.U32 R148, RZ, RZ, R155 ;  /* 0x000000ffff947224 */ /* 0x000fe200078e009b */
[----:B------:R2:W5:Y:S01]  /*19020*/  LDL.LU R227, [R1+0x70] ;  /* 0x0000700001e37983 */ /* 0x0005620000300800 */
[----:B------:R-:W-:Y:S02]  /*19030*/  IMAD.MOV.U32 R155, RZ, RZ, R225 ;  /* 0x000000ffff9b7224 */ /* 0x000fe400078e00e1 */
[C---:B------:R-:W-:Y:S01]  /*19040*/  HMMA.16816.F32.BF16 R8, R80.reuse, R76, R8 ;  /* 0x0000004c5008723c */ /* 0x040fe20000041808 */
[----:B------:R2:W5:Y:S03]  /*19050*/  LDL.LU R226, [R1+0x6c] ;  /* 0x00006c0001e27983 */ /* 0x0005660000300800 */
[----:B------:R-:W-:Y:S01]  /*19060*/  FADD.FTZ R187, R223, R187 ;  /* 0x000000bbdfbb7221 */ /* 0x000fe20000010000 */
[----:B------:R2:W5:Y:S01]  /*19070*/  LDL.LU R225, [R1+0x68] ;  /* 0x0000680001e17983 */ /* 0x0005620000300800 */
[----:B------:R-:W-:Y:S02]  /*19080*/  FADD.FTZ R147, R148, R165 ;  /* 0x000000a594937221 */ /* 0x000fe40000010000 */
[-C--:B------:R-:W-:Y:S01]  /*19090*/  HMMA.16816.F32.BF16 R12, R80, R78.reuse, R12 ;  /* 0x0000004e500c723c */ /* 0x080fe2000004180c */
[----:B------:R2:W5:Y:S03]  /*190a0*/  LDL.LU R223, [R1+0x64] ;  /* 0x0000640001df7983 */ /* 0x0005660000300800 */
[----:B------:R-:W-:Y:S02]  /*190b0*/  FADD.FTZ R187, R214, R187 ;  /* 0x000000bbd6bb7221 */ /* 0x000fe40000010000 */
[----:B------:R-:W-:Y:S02]  /*190c0*/  FFMA.FTZ R165, R91, c[0x0][0x23c], -R189 ;  /* 0x00008f005ba57a23 */ /* 0x000fe400000108bd */
[C---:B------:R-:W-:Y:S01]  /*190d0*/  HMMA.16816.F32.BF16 R16, R72.reuse, R78, R16 ;  /* 0x0000004e4810723c */ /* 0x040fe20000041810 */
[----:B------:R-:W3:Y:S03]  /*190e0*/  LDSM.16.MT88.4 R76, [R222+0x8800] ;  /* 0x00880000de4c783b */ /* 0x000ee60000004200 */
[----:B------:R-:W-:Y:S02]  /*190f0*/  FADD.FTZ R182, R182, R187 ;  /* 0x000000bbb6b67221 */ /* 0x000fe40000010000 */
[----:B------:R-:W-:Y:S02]  /*19100*/  IMAD.MOV.U32 R148, RZ, RZ, R155 ;  /* 0x000000ffff947224 */ /* 0x000fe400078e009b */
[----:B------:R-:W-:Y:S04]  /*19110*/  FADD.FTZ R182, R180, R182 ;  /* 0x000000b6b4b67221 */ /* 0x000fe80000010000 */
[----:B------:R-:W-:Y:S02]  /*19120*/  FADD.FTZ R182, R176, R182 ;  /* 0x000000b6b0b67221 */ /* 0x000fe40000010000 */
[----:B------:R-:W-:Y:S02]  /*19130*/  IMAD.MOV.U32 R155, RZ, RZ, R154 ;  /* 0x000000ffff9b7224 */ /* 0x000fe400078e009a */
[----:B------:R-:W-:Y:S02]  /*19140*/  FADD.FTZ R173, R173, R182 ;  /* 0x000000b6adad7221 */ /* 0x000fe40000010000 */
[----:B------:R-:W-:Y:S02]  /*19150*/  IMAD.MOV.U32 R154, RZ, RZ, R153 ;  /* 0x000000ffff9a7224 */ /* 0x000fe400078e0099 */
[----:B-1----:R-:W-:Y:S02]  /*19160*/  FADD.FTZ R173, R168, R173 ;  /* 0x000000ada8ad7221 */ /* 0x002fe40000010000 */
        /* <DEDUP_REMOVED lines=10> */
[-C--:B---3--:R-:W-:Y:S01]  /*19210*/  HMMA.16816.F32.BF16 R20, R72, R76.reuse, R20 ;  /* 0x0000004c4814723c */ /* 0x088fe20000041814 */
[----:B------:R-:W-:Y:S02]  /*19220*/  IMAD.MOV.U32 R166, RZ, RZ, R219 ;  /* 0x000000ffffa67224 */ /* 0x000fe400078e00db */
[----:B------:R2:W5:Y:S01]  /*19230*/  LDL.LU R219, [R1+0x60] ;  /* 0x0000600001db7983 */ /* 0x0005620000300800 */
[----:B------:R-:W-:Y:S02]  /*19240*/  IMAD.MOV.U32 R149, RZ, RZ, R148 ;  /* 0x000000ffff957224 */ /* 0x000fe400078e0094 */
[----:B------:R-:W-:Y:S02]  /*19250*/  IMAD.MOV.U32 R148, RZ, RZ, R155 ;  /* 0x000000ffff947224 */ /* 0x000fe400078e009b */
[C---:B------:R-:W-:Y:S01]  /*19260*/  HMMA.16816.F32.BF16 R24, R80.reuse, R76, R24 ;  /* 0x0000004c5018723c */ /* 0x040fe20000041818 */
[----:B------:R-:W-:Y:S03]  /*19270*/  IMAD.MOV.U32 R155, RZ, RZ, R154 ;  /* 0x000000ffff9b7224 */ /* 0x000fe600078e009a */
[----:B------:R-:W-:Y:S02]  /*19280*/  IMAD.MOV.U32 R154, RZ, RZ, R153 ;  /* 0x000000ffff9a7224 */ /* 0x000fe400078e0099 */
[----:B------:R-:W-:Y:S02]  /*19290*/  IMAD.MOV.U32 R153, RZ, RZ, R159 ;  /* 0x000000ffff997224 */ /* 0x000fe400078e009f */
[-C--:B------:R-:W-:Y:S01]  /*192a0*/  HMMA.16816.F32.BF16 R28, R80, R78.reuse, R28 ;  /* 0x0000004e501c723c */ /* 0x080fe2000004181c */
[----:B------:R-:W-:Y:S03]  /*192b0*/  IMAD.MOV.U32 R159, RZ, RZ, R163 ;  /* 0x000000ffff9f7224 */ /* 0x000fe600078e00a3 */
[----:B------:R-:W-:Y:S02]  /*192c0*/  IMAD.MOV.U32 R163, RZ, RZ, R162 ;  /* 0x000000ffffa37224 */ /* 0x000fe400078e00a2 */
[----:B------:R-:W-:Y:S02]  /*192d0*/  IMAD.MOV.U32 R162, RZ, RZ, R161 ;  /* 0x000000ffffa27224 */ /* 0x000fe400078e00a1 */
[C---:B------:R-:W-:Y:S01]  /*192e0*/  HMMA.16816.F32.BF16 R32, R72.reuse, R78, R32 ;  /* 0x0000004e4820723c */ /* 0x040fe20000041820 */
[----:B------:R-:W1:Y:S03]  /*192f0*/  LDSM.16.MT88.4 R76, [R221+0x8800] ;  /* 0x00880000dd4c783b */ /* 0x000e660000004200 */
[----:B------:R-:W-:Y:S02]  /*19300*/  IMAD.MOV.U32 R161, RZ, RZ, R160 ;  /* 0x000000ffffa17224 */ /* 0x000fe400078e00a0 */
[----:B------:R-:W-:Y:S02]  /*19310*/  IMAD.MOV.U32 R160, RZ, RZ, R195 ;  /* 0x000000ffffa07224 */ /* 0x000fe400078e00c3 */
        /* <DEDUP_REMOVED lines=10> */
[----:B------:R-:W-:Y:S02]  /*193c0*/  FADD.FTZ R71, R139, R71 ;  /* 0x000000478b477221 */ /* 0x000fe40000010000 */
[----:B------:R-:W-:Y:S02]  /*193d0*/  FADD.FTZ R147, R138, R147 ;  /* 0x000000938a937221 */ /* 0x000fe40000010000 */
[----:B------:R-:W-:Y:S01]  /*193e0*/  IMAD.MOV.U32 R148, RZ, RZ, R155 ;  /* 0x000000ffff947224 */ /* 0x000fe200078e009b */
[----:B---3--:R2:W5:Y:S01]  /*193f0*/  LDL.LU R218, [R1+0x5c] ;  /* 0x00005c0001da7983 */ /* 0x0085620000300800 */
[----:B------:R-:W-:Y:S02]  /*19400*/  IMAD.MOV.U32 R155, RZ, RZ, R154 ;  /* 0x000000ffff9b7224 */ /* 0x000fe400078e009a */
[----:B------:R-:W-:Y:S02]  /*19410*/  IMAD.MOV.U32 R154, RZ, RZ, R153 ;  /* 0x000000ffff9a7224 */ /* 0x000fe400078e0099 */
[----:B------:R-:W-:Y:S01]  /*19420*/  IMAD.MOV.U32 R153, RZ, RZ, R159 ;  /* 0x000000ffff997224 */ /* 0x000fe200078e009f */
[-C--:B-1----:R-:W-:Y:S01]  /*19430*/  HMMA.16816.F32.BF16 R36, R72, R76.reuse, R36 ;  /* 0x0000004c4824723c */ /* 0x082fe20000041824 */
        /* <DEDUP_REMOVED lines=9> */
[-C--:B------:R-:W-:Y:S01]  /*194d0*/  HMMA.16816.F32.BF16 R44, R80, R78.reuse, R44 ;  /* 0x0000004e502c723c */ /* 0x080fe2000004182c */
[----:B------:R-:W-:Y:S03]  /*194e0*/  IMAD.MOV.U32 R155, RZ, RZ, R154 ;  /* 0x000000ffff9b7224 */ /* 0x000fe600078e009a */
[----:B------:R-:W-:Y:S02]  /*194f0*/  IMAD.MOV.U32 R154, RZ, RZ, R153 ;  /* 0x000000ffff9a7224 */ /* 0x000fe400078e0099 */
[----:B------:R-:W-:Y:S02]  /*19500*/  IMAD.MOV.U32 R153, RZ, RZ, R159 ;  /* 0x000000ffff997224 */ /* 0x000fe400078e009f */
[C---:B------:R-:W-:Y:S01]  /*19510*/  HMMA.16816.F32.BF16 R48, R72.reuse, R78, R48 ;  /* 0x0000004e4830723c */ /* 0x040fe20000041830 */
[----:B------:R-:W3:Y:S03]  /*19520*/  LDSM.16.MT88.4 R76, [R220+0x8800] ;  /* 0x00880000dc4c783b */ /* 0x000ee60000004200 */
[----:B------:R-:W-:Y:S02]  /*19530*/  IMAD.MOV.U32 R159, RZ, RZ, R163 ;  /* 0x000000ffff9f7224 */ /* 0x000fe400078e00a3 */
[----:B------:R-:W-:Y:S02]  /*19540*/  IMAD.MOV.U32 R163, RZ, RZ, R162 ;  /* 0x000000ffffa37224 */ /* 0x000fe400078e00a2 */
[----:B------:R-:W-:Y:S01]  /*19550*/  IMAD.MOV.U32 R162, RZ, RZ, R161 ;  /* 0x000000ffffa27224 */ /* 0x000fe200078e00a1 */
[----:B-1----:R2:W5:Y:S03]  /*19560*/  LDL.LU R217, [R1+0x58] ;  /* 0x0000580001d97983 */ /* 0x0025660000300800 */
        /* <DEDUP_REMOVED lines=10> */
[----:B------:R-:W-:Y:S01]  /*19610*/  IMAD.MOV.U32 R151, RZ, RZ, R155 ;  /* 0x000000ffff977224 */ /* 0x000fe200078e009b */
[----:B------:R2:W2:Y:S01]  /*19620*/  MUFU.EX2 R159, R215 ;  /* 0x000000d7009f7308 */ /* 0x0004a20000000800 */
[--C-:B------:R-:W-:Y:S02]  /*19630*/  FFMA.FTZ R155, R86, c[0x0][0x23c], -R189.reuse ;  /* 0x00008f00569b7a23 */ /* 0x100fe400000108bd */
[----:B------:R-:W-:Y:S02]  /*19640*/  IMAD.MOV.U32 R137, RZ, RZ, R150 ;  /* 0x000000ffff897224 */ /* 0x000fe400078e0096 */
[----:B------:R-:W-:Y:S02]  /*19650*/  IMAD.MOV.U32 R150, RZ, RZ, R154 ;  /* 0x000000ffff967224 */ /* 0x000fe400078e009a */
[----:B------:R-:W-:Y:S02]  /*19660*/  FFMA.FTZ R154, R85, c[0x0][0x23c], -R189 ;  /* 0x00008f00559a7a23 */ /* 0x000fe400000108bd */
[----:B------:R-:W-:Y:S01]  /*19670*/  IMAD.MOV.U32 R144, RZ, RZ, R148 ;  /* 0x000000ffff907224 */ /* 0x000fe200078e0094 */
[-C--:B---3--:R-:W-:Y:S01]  /*19680*/  HMMA.16816.F32.BF16 R52, R72, R76.reuse, R52 ;  /* 0x0000004c4834723c */ /* 0x088fe20000041834 */
[----:B------:R-:W-:Y:S01]  /*19690*/  IMAD.MOV.U32 R148, RZ, RZ, R163 ;  /* 0x000000ffff947224 */ /* 0x000fe200078e00a3 */
[----:B-1----:R1:W5:Y:S01]  /*196a0*/  LDL.LU R216, [R1+0x54] ;  /* 0x0000540001d87983 */ /* 0x0023620000300800 */
[----:B------:R-:W-:Y:S01]  /*196b0*/  IMAD.MOV.U32 R163, RZ, RZ, R161 ;  /* 0x000000ffffa37224 */ /* 0x000fe200078e00a1 */
[----:B------:R-:W-:Y:S01]  /*196c0*/  MUFU.EX2 R155, R155 ;  /* 0x0000009b009b7308 */ /* 0x000fe20000000800 */
[----:B------:R-:W-:Y:S02]  /*196d0*/  FFMA.FTZ R161, R84, c[0x0][0x23c], -R98 ;  /* 0x00008f0054a17a23 */ /* 0x000fe40000010862 */
[----:B------:R-:W-:Y:S01]  /*196e0*/  IMAD.MOV.U32 R141, RZ, RZ, R149 ;  /* 0x000000ffff8d7224 */ /* 0x000fe200078e0095 */
[C---:B------:R-:W-:Y:S01]  /*196f0*/  HMMA.16816.F32.BF16 R56, R80.reuse, R76, R56 ;  /* 0x0000004c5038723c */ /* 0x040fe20000041838 */
[----:B------:R-:W-:Y:S03]  /*19700*/  IMAD.MOV.U32 R149, RZ, RZ, R153 ;  /* 0x000000ffff957224 */ /* 0x000fe600078e0099 */
[----:B------:R-:W-:Y:S02]  /*19710*/  IMAD.MOV.U32 R153, RZ, RZ, R162 ;  /* 0x000000ffff997224 */ /* 0x000fe400078e00a2 */
[----:B------:R-:W-:Y:S01]  /*19720*/  IMAD.MOV.U32 R162, RZ, RZ, R160 ;  /* 0x000000ffffa27224 */ /* 0x000fe200078e00a0 */
[----:B------:R-:W3:Y:S01]  /*19730*/  MUFU.EX2 R154, R154 ;  /* 0x0000009a009a7308 */ /* 0x000ee20000000800 */
[-C--:B------:R-:W-:Y:S01]  /*19740*/  HMMA.16816.F32.BF16 R60, R80, R78.reuse, R60 ;  /* 0x0000004e503c723c */ /* 0x080fe2000004183c */
[----:B------:R-:W-:Y:S01]  /*19750*/  IMAD.MOV.U32 R160, RZ, RZ, R166 ;  /* 0x000000ffffa07224 */ /* 0x000fe200078e00a6 */
[----:B------:R-:W-:Y:S02]  /*19760*/  LDSM.16.MT88.4 R80, [R222+0x9000] ;  /* 0x00900000de50783b */ /* 0x000fe40000004200 */
[----:B------:R-:W-:Y:S02]  /*19770*/  FFMA.FTZ R166, R87, c[0x0][0x23c], -R189 ;  /* 0x00008f0057a67a23 */ /* 0x000fe400000108bd */
[--C-:B------:R-:W-:Y:S02]  /*19780*/  FFMA.FTZ R162, R162, c[0x0][0x23c], -R98.reuse ;  /* 0x00008f00a2a27a23 */ /* 0x100fe40000010862 */
[----:B------:R-:W-:Y:S01]  /*19790*/  HMMA.16816.F32.BF16 R64, R72, R78, R64 ;  /* 0x0000004e4840723c */ /* 0x000fe20000041840 */
[----:B------:R-:W-:Y:S01]  /*197a0*/  FFMA.FTZ R160, R160, c[0x0][0x23c], -R98 ;  /* 0x00008f00a0a07a23 */ /* 0x000fe20000010862 */
[----:B------:R-:W1:Y:S01]  /*197b0*/  LDSM.16.MT88.4 R84, [R224+0x9000] ;  /* 0x00900000e054783b */ /* 0x000e620000004200 */
[----:B------:R-:W3:Y:S04]  /*197c0*/  MUFU.EX2 R166, R166 ;  /* 0x000000a600a67308 */ /* 0x000ee80000000800 */
[----:B----4-:R-:W-:Y:S02]  /*197d0*/  F2FP.BF16.PACK_AB R73, R169, R170 ;  /* 0x000000aaa949723e */ /* 0x010fe400000010ff */
[----:B------:R-:W-:Y:S01]  /*197e0*/  F2FP.BF16.PACK_AB R72, R171, R172 ;  /* 0x000000acab48723e */ /* 0x000fe200000010ff */
[----:B--2---:R2:W5:Y:S02]  /*197f0*/  LDL.LU R215, [R1+0x50] ;  /* 0x0000500001d77983 */ /* 0x0045640000300800 */
[----:B------:R-:W-:Y:S01]  /*19800*/  F2FP.BF16.PACK_AB R74, R158, R159 ;  /* 0x0000009f9e4a723e */ /* 0x000fe200000010ff */
[----:B------:R-:W-:Y:S01]  /*19810*/  MUFU.EX2 R161, R161 ;  /* 0x000000a100a17308 */ /* 0x000fe20000000800 */
[----:B------:R-:W-:Y:S01]  /*19820*/  F2FP.BF16.PACK_AB R75, R156, R157 ;  /* 0x0000009d9c4b723e */ /* 0x000fe200000010ff */
[----:B------:R2:W5:Y:S01]  /*19830*/  LDL.LU R214, [R1+0x4c] ;  /* 0x00004c0001d67983 */ /* 0x0005620000300800 */
[----:B---3--:R-:W-:Y:S07]  /*19840*/  F2FP.BF16.PACK_AB R78, R154, R155 ;  /* 0x0000009b9a4e723e */ /* 0x008fee00000010ff */
[----:B------:R-:W3:Y:S01]  /*19850*/  MUFU.EX2 R162, R162 ;  /* 0x000000a200a27308 */ /* 0x000ee20000000800 */
[C---:B------:R-:W-:Y:S01]  /*19860*/  F2FP.BF16.PACK_AB R76, R166.reuse, R168 ;  /* 0x000000a8a64c723e */ /* 0x040fe200000010ff */
[----:B------:R-:W-:Y:S04]  /*19870*/  FADD.FTZ R166, R166, R173 ;  /* 0x000000ada6a67221 */ /* 0x000fe80000010000 */
[----:B------:R-:W-:Y:S04]  /*19880*/  FADD.FTZ R166, R155, R166 ;  /* 0x000000a69ba67221 */ /* 0x000fe80000010000 */
[----:B------:R-:W4:Y:S01]  /*19890*/  MUFU.EX2 R160, R160 ;  /* 0x000000a000a07308 */ /* 0x000f220000000800 */
[----:B------:R-:W-:Y:S01]  /*198a0*/  FADD.FTZ R154, R154, R166 ;  /* 0x000000a69a9a7221 */ /* 0x000fe20000010000 */
[-C--:B-1----:R-:W-:Y:S08]  /*198b0*/  HMMA.16816.F32.BF16 R4, R72, R84.reuse, R4 ;  /* 0x000000544804723c */ /* 0x082ff00000041804 */
[----:B------:R1:W-:Y:S01]  /*198c0*/  MUFU.EX2 R125, R150 ;  /* 0x00000096007d7308 */ /* 0x0003e20000000800 */
[----:B---3--:R-:W-:Y:S09]  /*198d0*/  F2FP.BF16.PACK_AB R77, R162, R161 ;  /* 0x000000a1a24d723e */ /* 0x008ff200000010ff */
[----:B------:R-:W-:Y:S01]  /*198e0*/  MUFU.EX2 R135, R141 ;  /* 0x0000008d00877308 */ /* 0x000fe20000000800 */
[----:B----4-:R-:W-:Y:S09]  /*198f0*/  F2FP.BF16.PACK_AB R79, R133, R160 ;  /* 0x000000a0854f723e */ /* 0x010ff200000010ff */
[----:B------:R3:W-:Y:S01]  /*19900*/  MUFU.EX2 R132, R151 ;  /* 0x0000009700847308 */ /* 0x0007e20000000800 */
[C---:B------:R-:W-:Y:S01]  /*19910*/  HMMA.16816.F32.BF16 R8, R76.reuse, R84, R8 ;  /* 0x000000544c08723c */ /* 0x040fe20000041808 */
[----:B-1----:R-:W-:Y:S02]  /*19920*/  IMAD.MOV.U32 R150, RZ, RZ, R149 ;  /* 0x000000ffff967224 */ /* 0x002fe400078e0095 */
[----:B------:R-:W-:Y:S02]  /*19930*/  IMAD.MOV.U32 R149, RZ, RZ, R148 ;  /* 0x000000ffff957224 */ /* 0x000fe400078e0094 */
[----:B------:R-:W-:Y:S03]  /*19940*/  IMAD.MOV.U32 R148, RZ, RZ, R153 ;  /* 0x000000ffff947224 */ /* 0x000fe600078e0099 */
[-C--:B------:R-:W-:Y:S01]  /*19950*/  HMMA.16816.F32.BF16 R12, R76, R86.reuse, R12 ;  /* 0x000000564c0c723c */ /* 0x080fe2000004180c */
[----:B------:R1:W-:Y:S03]  /*19960*/  MUFU.EX2 R139, R150 ;  /* 0x00000096008b7308 */ /* 0x0003e60000000800 */
[----:B------:R-:W-:Y:S02]  /*19970*/  IMAD.MOV.U32 R153, RZ, RZ, R152 ;  /* 0x000000ffff997224 */ /* 0x000fe400078e0098 */
[----:B------:R-:W-:Y:S02]  /*19980*/  IMAD.MOV.U32 R152, RZ, RZ, R186 ;  /* 0x000000ffff987224 */ /* 0x000fe400078e00ba */
[C---:B------:R-:W-:Y:S01]  /*19990*/  HMMA.16816.F32.BF16 R16, R72.reuse, R86, R16 ;  /* 0x000000564810723c */ /* 0x040fe20000041810 */
[----:B------:R-:W4:Y:S02]  /*199a0*/  LDSM.16.MT88.4 R84, [R221+0x9000] ;  /* 0x00900000dd54783b */ /* 0x000f240000004200 */
[----:B------:R-:W-:Y:S01]  /*199b0*/  MUFU.EX2 R141, R149 ;  /* 0x00000095008d7308 */ /* 0x000fe20000000800 */
[----:B------:R-:W-:Y:S02]  /*199c0*/  IMAD.MOV.U32 R186, RZ, RZ, R179 ;  /* 0x000000ffffba7224 */ /* 0x000fe400078e00b3 */
[----:B------:R-:W-:Y:S02]  /*199d0*/  IMAD.MOV.U32 R179, RZ, RZ, R192 ;  /* 0x000000ffffb37224 */ /* 0x000fe400078e00c0 */
[-C--:B------:R-:W-:Y:S01]  /*199e0*/  HMMA.16816.F32.BF16 R20, R72, R80.reuse, R20 ;  /* 0x000000504814723c */ /* 0x080fe20000041814 */
[----:B------:R-:W-:Y:S03]  /*199f0*/  IMAD.MOV.U32 R192, RZ, RZ, R188 ;  /* 0x000000ffffc07224 */ /* 0x000fe600078e00bc */
[----:B------:R-:W-:Y:S01]  /*19a00*/  FADD.FTZ R188, R136, R71 ;  /* 0x0000004788bc7221 */ /* 0x000fe20000010000 */
[----:B------:R2:W-:Y:S01]  /*19a10*/  MUFU.EX2 R138, R186 ;  /* 0x000000ba008a7308 */ /* 0x0005e20000000800 */
[--C-:B---3--:R-:W-:Y:S02]  /*19a20*/  FFMA.FTZ R151, R152, c[0x0][0x23c], -R189.reuse ;  /* 0x00008f0098977a23 */ /* 0x108fe400000108bd */
[C---:B------:R-:W-:Y:S01]  /*19a30*/  HMMA.16816.F32.BF16 R24, R76.reuse, R80, R24 ;  /* 0x000000504c18723c */ /* 0x040fe20000041818 */
[----:B------:R-:W-:Y:S03]  /*19a40*/  FADD.FTZ R184, R184, R188 ;  /* 0x000000bcb8b87221 */ /* 0x000fe60000010000 */
[--C-:B-1----:R-:W-:Y:S02]  /*19a50*/  FFMA.FTZ R150, R148, c[0x0][0x23c], -R189.reuse ;  /* 0x00008f0094967a23 */ /* 0x102fe400000108bd */
[----:B------:R-:W-:Y:S01]  /*19a60*/  FADD.FTZ R184, R178, R184 ;  /* 0x000000b8b2b87221 */ /* 0x000fe20000010000 */
[----:B------:R-:W1:Y:S01]  /*19a70*/  MUFU.EX2 R137, R137 ;  /* 0x0000008900897308 */ /* 0x000e620000000800 */
[-C--:B------:R-:W-:Y:S01]  /*19a80*/  HMMA.16816.F32.BF16 R28, R76, R82.reuse, R28 ;  /* 0x000000524c1c723c */ /* 0x080fe2000004181c */
[----:B------:R-:W-:Y:S03]  /*19a90*/  FFMA.FTZ R148, R153, c[0x0][0x23c], -R189 ;  /* 0x00008f0099947a23 */ /* 0x000fe600000108bd */
[----:B------:R-:W-:Y:S02]  /*19aa0*/  FADD.FTZ R175, R175, R184 ;  /* 0x000000b8afaf7221 */ /* 0x000fe40000010000 */
[--C-:B------:R-:W-:Y:S02]  /*19ab0*/  FFMA.FTZ R153, R128, c[0x0][0x23c], -R98.reuse ;  /* 0x00008f0080997a23 */ /* 0x100fe40000010862 */
[C---:B------:R-:W-:Y:S01]  /*19ac0*/  HMMA.16816.F32.BF16 R32, R72.reuse, R82, R32 ;  /* 0x000000524820723c */ /* 0x040fe20000041820 */
[----:B------:R-:W3:Y:S01]  /*19ad0*/  LDSM.16.MT88.4 R80, [R220+0x9000] ;  /* 0x00900000dc50783b */ /* 0x000ee20000004200 */
[----:B------:R1:W-:Y:S02]  /*19ae0*/  MUFU.EX2 R128, R163 ;  /* 0x000000a300807308 */ /* 0x0003e40000000800 */
[----:B------:R-:W-:Y:S02]  /*19af0*/  FADD.FTZ R175, R172, R175 ;  /* 0x000000afacaf7221 */ /* 0x000fe40000010000 */
[----:B--2---:R-:W-:Y:S02]  /*19b00*/  FFMA.FTZ R186, R208, c[0x0][0x23c], -R189 ;  /* 0x00008f00d0ba7a23 */ /* 0x004fe400000108bd */
[----:B------:R-:W-:Y:S01]  /*19b10*/  FADD.FTZ R171, R171, R175 ;  /* 0x000000afabab7221 */ /* 0x000fe20000010000 */
[-C--:B----4-:R-:W-:Y:S03]  /*19b20*/  HMMA.16816.F32.BF16 R36, R72, R84.reuse, R36 ;  /* 0x000000544824723c */ /* 0x090fe60000041824 */
[----:B------:R-:W-:Y:S01]  /*19b30*/  FADD.FTZ R171, R159, R171 ;  /* 0x000000ab9fab7221 */ /* 0x000fe20000010000 */
[----:B------:R2:W4:Y:S01]  /*19b40*/  MUFU.EX2 R134, R144 ;  /* 0x0000009000867308 */ /* 0x0005220000000800 */
[--C-:B------:R-:W-:Y:S02]  /*19b50*/  FFMA.FTZ R152, R126, c[0x0][0x23c], -R98.reuse ;  /* 0x00008f007e987a23 */ /* 0x100fe40000010862 */
[----:B------:R-:W-:Y:S01]  /*19b60*/  FADD.FTZ R158, R158, R171 ;  /* 0x000000ab9e9e7221 */ /* 0x000fe20000010000 */
[C---:B------:R-:W-:Y:S01]  /*19b70*/  HMMA.16816.F32.BF16 R40, R76.reuse, R84, R40 ;  /* 0x000000544c28723c */ /* 0x040fe20000041828 */
[----:B------:R-:W-:Y:S03]  /*19b80*/  FFMA.FTZ R126, R123, c[0x0][0x23c], -R98 ;  /* 0x00008f007b7e7a23 */ /* 0x000fe60000010862 */
[----:B-1----:R-:W-:Y:S02]  /*19b90*/  FADD.FTZ R158, R137, R158 ;  /* 0x0000009e899e7221 */ /* 0x002fe40000010000 */
[----:B------:R1:W-:Y:S01]  /*19ba0*/  MUFU.EX2 R123, R195 ;  /* 0x000000c3007b7308 */ /* 0x0003e20000000800 */
[--C-:B------:R-:W-:Y:S01]  /*19bb0*/  FFMA.FTZ R149, R124, c[0x0][0x23c], -R98.reuse ;  /* 0x00008f007c957a23 */ /* 0x100fe20000010862 */
[-C--:B------:R-:W-:Y:S01]  /*19bc0*/  HMMA.16816.F32.BF16 R44, R76, R86.reuse, R44 ;  /* 0x000000564c2c723c */ /* 0x080fe2000004182c */
[--C-:B------:R-:W-:Y:S03]  /*19bd0*/  FFMA.FTZ R163, R89, c[0x0][0x23c], -R189.reuse ;  /* 0x00008f0059a37a23 */ /* 0x100fe600000108bd */
[--C-:B------:R-:W-:Y:S04]  /*19be0*/  FFMA.FTZ R208, R206, c[0x0][0x23c], -R98.reuse ;  /* 0x00008f00ced07a23 */ /* 0x100fe80000010862 */
[C---:B------:R-:W-:Y:S01]  /*19bf0*/  HMMA.16816.F32.BF16 R48, R72.reuse, R86, R48 ;  /* 0x000000564830723c */ /* 0x040fe20000041830 */
[----:B------:R-:W4:Y:S01]  /*19c00*/  LDSM.16.MT88.4 R84, [R224+0x9800] ;  /* 0x00980000e054783b */ /* 0x000f220000004200 */
[----:B------:R-:W4:Y:S02]  /*19c10*/  MUFU.EX2 R150, R150 ;  /* 0x0000009600967308 */ /* 0x000f240000000800 */
[--C-:B--2---:R-:W-:Y:S02]  /*19c20*/  FFMA.FTZ R144, R179, c[0x0][0x23c], -R189.reuse ;  /* 0x00008f00b3907a23 */ /* 0x104fe400000108bd */
[--C-:B------:R-:W-:Y:S02]  /*19c30*/  FFMA.FTZ R179, R94, c[0x0][0x23c], -R189.reuse ;  /* 0x00008f005eb37a23 */ /* 0x100fe400000108bd */
[-C--:B---3--:R-:W-:Y:S04]  /*19c40*/  HMMA.16816.F32.BF16 R52, R72, R80.reuse, R52 ;  /* 0x000000504834723c */ /* 0x088fe80000041834 */
[----:B------:R-:W-:Y:S01]  /*19c50*/  MUFU.EX2 R176, R179 ;  /* 0x000000b300b07308 */ /* 0x000fe20000000800 */
[--C-:B-1----:R-:W-:Y:S03]  /*19c60*/  FFMA.FTZ R195, R185, c[0x0][0x23c], -R189.reuse ;  /* 0x00008f00b9c37a23 */ /* 0x102fe600000108bd */
[C---:B------:R-:W-:Y:S01]  /*19c70*/  HMMA.16816.F32.BF16 R56, R76.reuse, R80, R56 ;  /* 0x000000504c38723c */ /* 0x040fe20000041838 */
[--C-:B------:R-:W-:Y:S03]  /*19c80*/  FFMA.FTZ R185, R204, c[0x0][0x23c], -R189.reuse ;  /* 0x00008f00ccb97a23 */ /* 0x100fe600000108bd */
[----:B------:R-:W-:Y:S02]  /*19c90*/  FFMA.FTZ R204, R92, c[0x0][0x23c], -R98 ;  /* 0x00008f005ccc7a23 */ /* 0x000fe40000010862 */
[----:B------:R-:W-:Y:S01]  /*19ca0*/  MUFU.EX2 R148, R148 ;  /* 0x0000009400947308 */ /* 0x000fe20000000800 */
[----:B------:R-:W-:Y:S01]  /*19cb0*/  FFMA.FTZ R81, R167, c[0x0][0x23c], -R189 ;  /* 0x00008f00a7517a23 */ /* 0x000fe200000108bd */
[-C--:B------:R-:W-:Y:S01]  /*19cc0*/  HMMA.16816.F32.BF16 R60, R76, R82.reuse, R60 ;  /* 0x000000524c3c723c */ /* 0x080fe2000004183c */
[----:B------:R-:W-:Y:S03]  /*19cd0*/  FADD.FTZ R80, R146, R147 ;  /* 0x0000009392507221 */ /* 0x000fe60000010000 */
[--C-:B------:R-:W-:Y:S02]  /*19ce0*/  FFMA.FTZ R167, R93, c[0x0][0x23c], -R189.reuse ;  /* 0x00008f005da77a23 */ /* 0x100fe400000108bd */
[----:B------:R-:W-:Y:S02]  /*19cf0*/  FADD.FTZ R183, R183, R80 ;  /* 0x00000050b7b77221 */ /* 0x000fe40000010000 */
[----:B------:R-:W-:Y:S01]  /*19d00*/  HMMA.16816.F32.BF16 R64, R72, R82, R64 ;  /* 0x000000524840723c */ /* 0x000fe20000041840 */
[--C-:B------:R-:W-:Y:S01]  /*19d10*/  FFMA.FTZ R76, R192, c[0x0][0x23c], -R189.reuse ;  /* 0x00008f00c04c7a23 */ /* 0x100fe200000108bd */
[----:B------:R1:W-:Y:S02]  /*19d20*/  MUFU.EX2 R146, R81 ;  /* 0x0000005100927308 */ /* 0x0003e40000000800 */
[--C-:B------:R-:W-:Y:S02]  /*19d30*/  FFMA.FTZ R192, R212, c[0x0][0x23c], -R189.reuse ;  /* 0x00008f00d4c07a23 */ /* 0x100fe400000108bd */
[--C-:B------:R-:W-:Y:S01]  /*19d40*/  FFMA.FTZ R147, R193, c[0x0][0x23c], -R189.reuse ;  /* 0x00008f00c1937a23 */ /* 0x100fe200000108bd */
[----:B------:R-:W-:Y:S01]  /*19d50*/  F2FP.BF16.PACK_AB R72, R135, R137 ;  /* 0x000000898748723e */ /* 0x000fe200000010ff */
[----:B------:R-:W-:Y:S01]  /*19d60*/  FFMA.FTZ R193, R213, c[0x0][0x23c], -R189 ;  /* 0x00008f00d5c17a23 */ /* 0x000fe200000108bd */
[----:B----4-:R-:W-:Y:S01]  /*19d70*/  F2FP.BF16.PACK_AB R73, R132, R134 ;  /* 0x000000868449723e */ /* 0x010fe200000010ff */
[----:B------:R2:W5:Y:S02]  /*19d80*/  LDL.LU R213, [R1+0x48] ;  /* 0x0000480001d57983 */ /* 0x0005640000300800 */
[----:B------:R3:W-:Y:S01]  /*19d90*/  MUFU.EX2 R188, R76 ;  /* 0x0000004c00bc7308 */ /* 0x0007e20000000800 */
[----:B------:R-:W-:Y:S01]  /*19da0*/  F2FP.BF16.PACK_AB R74, R131, R125 ;  /* 0x0000007d834a723e */ /* 0x000fe200000010ff */
[----:B------:R2:W5:Y:S01]  /*19db0*/  LDL.LU R212, [R1+0x44] ;  /* 0x0000440001d47983 */ /* 0x0005620000300800 */
[----:B------:R-:W-:Y:S01]  /*19dc0*/  F2FP.BF16.PACK_AB R75, R141, R139 ;  /* 0x0000008b8d4b723e */ /* 0x000fe200000010ff */
[----:B------:R-:W-:Y:S02]  /*19dd0*/  FADD.FTZ R183, R177, R183 ;  /* 0x000000b7b1b77221 */ /* 0x000fe40000010000 */
[----:B------:R-:W-:Y:S02]  /*19de0*/  FADD.FTZ R135, R135, R158 ;  /* 0x0000009e87877221 */ /* 0x000fe40000010000 */
[----:B------:R-:W-:Y:S02]  /*19df0*/  FADD.FTZ R174, R174, R183 ;  /* 0x000000b7aeae7221 */ /* 0x000fe40000010000 */
[-C--:B------:R-:W-:Y:S01]  /*19e00*/  HMMA.16816.F32.BF16 R4, R72, R84.reuse, R4 ;  /* 0x000000544804723c */ /* 0x080fe20000041804 */
[----:B------:R-:W4:Y:S01]  /*19e10*/  MUFU.EX2 R151, R151 ;  /* 0x0000009700977308 */ /* 0x000f220000000800 */
[----:B------:R-:W-:Y:S01]  /*19e20*/  FADD.FTZ R174, R170, R174 ;  /* 0x000000aeaaae7221 */ /* 0x000fe20000010000 */
[----:B-1----:R-:W1:Y:S01]  /*19e30*/  LDSM.16.MT88.4 R80, [R222+0x9800] ;  /* 0x00980000de50783b */ /* 0x002e620000004200 */
[----:B------:R-:W-:Y:S02]  /*19e40*/  FADD.FTZ R135, R125, R135 ;  /* 0x000000877d877221 */ /* 0x000fe40000010000 */
[----:B------:R-:W-:Y:S02]  /*19e50*/  FADD.FTZ R169, R169, R174 ;  /* 0x000000aea9a97221 */ /* 0x000fe40000010000 */
[----:B------:R-:W-:Y:S03]  /*19e60*/  FADD.FTZ R131, R131, R135 ;  /* 0x0000008783837221 */ /* 0x000fe60000010000 */
[----:B------:R-:W-:Y:S01]  /*19e70*/  MUFU.EX2 R153, R153 ;  /* 0x0000009900997308 */ /* 0x000fe20000000800 */
[----:B------:R-:W-:Y:S02]  /*19e80*/  FADD.FTZ R169, R157, R169 ;  /* 0x000000a99da97221 */ /* 0x000fe40000010000 */
[----:B---3--:R-:W-:Y:S02]  /*19e90*/  FFMA.FTZ R76, R88, c[0x0][0x23c], -R98 ;  /* 0x00008f00584c7a23 */ /* 0x008fe40000010862 */
[----:B------:R-:W3:Y:S01]  /*19ea0*/  LDSM.16.MT88.4 R88, [R221+0x9800] ;  /* 0x00980000dd58783b */ /* 0x000ee20000004200 */
[----:B------:R-:W-:Y:S02]  /*19eb0*/  FADD.FTZ R156, R156, R169 ;  /* 0x000000a99c9c7221 */ /* 0x000fe40000010000 */
[----:B------:R-:W-:Y:S02]  /*19ec0*/  FADD.FTZ R154, R150, R154 ;  /* 0x0000009a969a7221 */ /* 0x000fe40000010000 */
[----:B------:R-:W1:Y:S01]  /*19ed0*/  MUFU.EX2 R152, R152 ;  /* 0x0000009800987308 */ /* 0x000e620000000800 */
[----:B------:R-:W-:Y:S02]  /*19ee0*/  FADD.FTZ R156, R134, R156 ;  /* 0x0000009c869c7221 */ /* 0x000fe40000010000 */
[----:B------:R-:W-:Y:S01]  /*19ef0*/  LDSM.16.MT88.4 R168, [R224+0xb800] ;  /* 0x00b80000e0a8783b */ /* 0x000fe20000004200 */
[----:B----4-:R-:W-:Y:S01]  /*19f00*/  F2FP.BF16.PACK_AB R78, R127, R151 ;  /* 0x000000977f4e723e */ /* 0x010fe200000010ff */
[----:B------:R-:W-:Y:S02]  /*19f10*/  FADD.FTZ R156, R132, R156 ;  /* 0x0000009c849c7221 */ /* 0x000fe40000010000 */
[----:B------:R-:W-:Y:S02]  /*19f20*/  FADD.FTZ R131, R130, R131 ;  /* 0x0000008382837221 */ /* 0x000fe40000010000 */
[----:B------:R-:W-:Y:S01]  /*19f30*/  FADD.FTZ R139, R139, R156 ;  /* 0x0000009c8b8b7221 */ /* 0x000fe20000010000 */
[----:B------:R-:W-:Y:S01]  /*19f40*/  MUFU.EX2 R149, R149 ;  /* 0x0000009500957308 */ /* 0x000fe20000000800 */
[----:B------:R-:W-:Y:S02]  /*19f50*/  FADD.FTZ R131, R129, R131 ;  /* 0x0000008381837221 */ /* 0x000fe40000010000 */
[----:B------:R-:W-:Y:S04]  /*19f60*/  FADD.FTZ R141, R141, R139 ;  /* 0x0000008b8d8d7221 */ /* 0x000fe80000010000 */
[----:B------:R-:W-:Y:S03]  /*19f70*/  FADD.FTZ R141, R128, R141 ;  /* 0x0000008d808d7221 */ /* 0x000fe60000010000 */
[----:B------:R-:W4:Y:S01]  /*19f80*/  MUFU.EX2 R126, R126 ;  /* 0x0000007e007e7308 */ /* 0x000f220000000800 */
[----:B------:R-:W-:Y:S01]  /*19f90*/  FADD.FTZ R141, R123, R141 ;  /* 0x0000008d7b8d7221 */ /* 0x000fe20000010000 */
[----:B-1----:R-:W-:Y:S08]  /*19fa0*/  F2FP.BF16.PACK_AB R77, R152, R153 ;  /* 0x00000099984d723e */ /* 0x002ff000000010ff */
[----:B------:R1:W-:Y:S10]  /*19fb0*/  MUFU.EX2 R180, R76 ;  /* 0x0000004c00b47308 */ /* 0x0003f40000000800 */
[----:B------:R2:W2:Y:S01]  /*19fc0*/  MUFU.EX2 R124, R194 ;  /* 0x000000c2007c7308 */ /* 0x0004a20000000800 */
[----:B----4-:R-:W-:Y:S09]  /*19fd0*/  F2FP.BF16.PACK_AB R79, R126, R149 ;  /* 0x000000957e4f723e */ /* 0x010ff200000010ff */
[----:B------:R4:W-:Y:S01]  /*19fe0*/  MUFU.EX2 R187, R192 ;  /* 0x000000c000bb7308 */ /* 0x0009e20000000800 */
[----:B-1----:R-:W-:Y:S09]  /*19ff0*/  F2FP.BF16.PACK_AB R76, R148, R150 ;  /* 0x00000096944c723e */ /* 0x002ff200000010ff */
[----:B------:R-:W1:Y:S01]  /*1a000*/  MUFU.EX2 R71, R191 ;  /* 0x000000bf00477308 */ /* 0x000e620000000800 */
[C---:B------:R-:W-:Y:S01]  /*1a010*/  HMMA.16816.F32.BF16 R8, R76.reuse, R84, R8 ;  /* 0x000000544c08723c */ /* 0x040fe20000041808 */
[--C-:B--2---:R-:W-:Y:S02]  /*1a020*/  FFMA.FTZ R194, R181, c[0x0][0x23c], -R189.reuse ;  /* 0x00008f00b5c27a23 */ /* 0x104fe400000108bd */
[----:B------:R-:W-:Y:S02]  /*1a030*/  FFMA.FTZ R181, R95, c[0x0][0x23c], -R189 ;  /* 0x00008f005fb57a23 */ /* 0x000fe400000108bd */
[----:B------:R-:W2:Y:S03]  /*1a040*/  LDSM.16.MT88.4 R92, [R220+0x9800] ;  /* 0x00980000dc5c783b */ /* 0x000ea60000004200 */
[-C--:B------:R-:W-:Y:S01]  /*1a050*/  HMMA.16816.F32.BF16 R12, R76, R86.reuse, R12 ;  /* 0x000000564c0c723c */ /* 0x080fe2000004180c */
[----:B------:R-:W-:Y:S03]  /*1a060*/  MUFU.EX2 R189, R209 ;  /* 0x000000d100bd7308 */ /* 0x000fe60000000800 */
[----:B------:R-:W-:Y:S01]  /*1a070*/  FADD.FTZ R131, R124, R131 ;  /* 0x000000837c837221 */ /* 0x000fe20000010000 */
[----:B----4-:R-:W-:Y:S03]  /*1a080*/  F2FP.BF16.PACK_AB R192, R106, R108 ;  /* 0x0000006c6ac0723e */ /* 0x010fe600000010ff */
[C---:B------:R-:W-:Y:S01]  /*1a090*/  HMMA.16816.F32.BF16 R16, R72.reuse, R86, R16 ;  /* 0x000000564810723c */ /* 0x040fe20000041810 */
[----:B------:R-:W-:Y:S02]  /*1a0a0*/  LDSM.16.MT88.4 R84, [R222+0xa000] ;  /* 0x00a00000de54783b */ /* 0x000fe40000004200 */
[----:B------:R4:W-:Y:S01]  /*1a0b0*/  MUFU.EX2 R209, R195 ;  /* 0x000000c300d17308 */ /* 0x0009e20000000800 */
[----:B-1----:R-:W-:Y:S04]  /*1a0c0*/  FADD.FTZ R131, R71, R131 ;  /* 0x0000008347837221 */ /* 0x002fe80000010000 */
[-C--:B------:R-:W-:Y:S01]  /*1a0d0*/  HMMA.16816.F32.BF16 R20, R72, R80.reuse, R20 ;  /* 0x000000504814723c */ /* 0x080fe20000041814 */
[----:B------:R-:W-:Y:S04]  /*1a0e0*/  FADD.FTZ R131, R207, R131 ;  /* 0x00000083cf837221 */ /* 0x000fe80000010000 */
[----:B------:R-:W1:Y:S03]  /*1a0f0*/  MUFU.EX2 R136, R190 ;  /* 0x000000be00887308 */ /* 0x000e660000000800 */
[C---:B------:R-:W-:Y:S01]  /*1a100*/  HMMA.16816.F32.BF16 R24, R76.reuse, R80, R24 ;  /* 0x000000504c18723c */ /* 0x040fe20000041818 */
[----:B------:R-:W-:Y:S04]  /*1a110*/  FADD.FTZ R131, R199, R131 ;  /* 0x00000083c7837221 */ /* 0x000fe80000010000 */
[----:B------:R-:W-:Y:S02]  /*1a120*/  FADD.FTZ R131, R198, R131 ;  /* 0x00000083c6837221 */ /* 0x000fe40000010000 */
[----:B------:R-:W2:Y:S01]  /*1a130*/  MUFU.EX2 R144, R144 ;  /* 0x0000009000907308 */ /* 0x000ea20000000800 */
[-C--:B------:R-:W-:Y:S01]  /*1a140*/  HMMA.16816.F32.BF16 R28, R76, R82.reuse, R28 ;  /* 0x000000524c1c723c */ /* 0x080fe2000004181c */
[----:B----4-:R-:W4:Y:S07]  /*1a150*/  LDL.LU R195, [R1+0x10] ;  /* 0x0000100001c37983 */ /* 0x010f2e0000300800 */
[C---:B------:R-:W-:Y:S01]  /*1a160*/  HMMA.16816.F32.BF16 R32, R72.reuse, R82, R32 ;  /* 0x000000524820723c */ /* 0x040fe20000041820 */
[----:B------:R-:W2:Y:S01]  /*1a170*/  LDSM.16.MT88.4 R80, [R224+0xa000] ;  /* 0x00a00000e050783b */ /* 0x000ea20000004200 */
[----:B------:R-:W2:Y:S02]  /*1a180*/  MUFU.EX2 R147, R147 ;  /* 0x0000009300937308 */ /* 0x000ea40000000800 */
[----:B-1----:R-:W-:Y:S04]  /*1a190*/  FADD.FTZ R141, R136, R141 ;  /* 0x0000008d888d7221 */ /* 0x002fe80000010000 */
[-C--:B---3--:R-:W-:Y:S01]  /*1a1a0*/  HMMA.16816.F32.BF16 R36, R72, R88.reuse, R36 ;  /* 0x000000584824723c */ /* 0x088fe20000041824 */
[----:B------:R-:W-:Y:S03]  /*1a1b0*/  FADD.FTZ R141, R138, R141 ;  /* 0x0000008d8a8d7221 */ /* 0x000fe60000010000 */
[----:B------:R-:W1:Y:S04]  /*1a1c0*/  MUFU.EX2 R204, R204 ;  /* 0x000000cc00cc7308 */ /* 0x000e680000000800 */
[C---:B------:R-:W-:Y:S06]  /*1a1d0*/  HMMA.16816.F32.BF16 R40, R76.reuse, R88, R40 ;  /* 0x000000584c28723c */ /* 0x040fec0000041828 */
[----:B------:R-:W-:Y:S02]  /*1a1e0*/  MUFU.EX2 R208, R208 ;  /* 0x000000d000d07308 */ /* 0x000fe40000000800 */
[-C--:B------:R-:W-:Y:S08]  /*1a1f0*/  HMMA.16816.F32.BF16 R44, R76, R90.reuse, R44 ;  /* 0x0000005a4c2c723c */ /* 0x080ff0000004182c */
[C---:B------:R-:W-:Y:S01]  /*1a200*/  HMMA.16816.F32.BF16 R48, R72.reuse, R90, R48 ;  /* 0x0000005a4830723c */ /* 0x040fe20000041830 */
[----:B------:R-:W3:Y:S01]  /*1a210*/  LDSM.16.MT88.4 R88, [R221+0xa000] ;  /* 0x00a00000dd58783b */ /* 0x000ee20000004200 */
[----:B------:R1:W-:Y:S06]  /*1a220*/  MUFU.EX2 R206, R251 ;  /* 0x000000fb00ce7308 */ /* 0x0003ec0000000800 */
[-C--:B--2---:R-:W-:Y:S04]  /*1a230*/  HMMA.16816.F32.BF16 R52, R72, R92.reuse, R52 ;  /* 0x0000005c4834723c */ /* 0x084fe80000041834 */
[----:B------:R-:W2:Y:S04]  /*1a240*/  MUFU.EX2 R190, R210 ;  /* 0x000000d200be7308 */ /* 0x000ea80000000800 */
[C---:B------:R-:W-:Y:S06]  /*1a250*/  HMMA.16816.F32.BF16 R56, R76.reuse, R92, R56 ;  /* 0x0000005c4c38723c */ /* 0x040fec0000041838 */
[----:B------:R-:W-:Y:S02]  /*1a260*/  MUFU.EX2 R191, R211 ;  /* 0x000000d300bf7308 */ /* 0x000fe40000000800 */
[-C--:B------:R-:W-:Y:S01]  /*1a270*/  HMMA.16816.F32.BF16 R60, R76, R94.reuse, R60 ;  /* 0x0000005e4c3c723c */ /* 0x080fe2000004183c */
[----:B-1----:R-:W1:Y:S06]  /*1a280*/  S2R R251, SR_TID.X ;  /* 0x0000000000fb7919 */ /* 0x002e6c0000002100 */
[----:B------:R-:W-:Y:S01]  /*1a290*/  F2FP.BF16.PACK_AB R76, R146, R144 ;  /* 0x00000090924c723e */ /* 0x000fe200000010ff */
[----:B------:R-:W-:Y:S01]  /*1a2a0*/  HMMA.16816.F32.BF16 R64, R72, R94, R64 ;  /* 0x0000005e4840723c */ /* 0x000fe20000041840 */
[----:B------:R-:W-:Y:S01]  /*1a2b0*/  F2FP.BF16.PACK_AB R78, R188, R147 ;  /* 0x00000093bc4e723e */ /* 0x000fe200000010ff */
[----:B------:R-:W3:Y:S01]  /*1a2c0*/  LDSM.16.MT88.4 R92, [R220+0xa000] ;  /* 0x00a00000dc5c783b */ /* 0x000ee20000004200 */
[----:B------:R1:W1:Y:S01]  /*1a2d0*/  MUFU.EX2 R211, R193 ;  /* 0x000000c100d37308 */ /* 0x0002620000000800 */
[----:B------:R-:W-:Y:S01]  /*1a2e0*/  F2FP.BF16.PACK_AB R77, R204, R180 ;  /* 0x000000b4cc4d723e */ /* 0x000fe200000010ff */
[----:B--2---:R-:W-:Y:S01]  /*1a2f0*/  FADD.FTZ R131, R190, R131 ;  /* 0x00000083be837221 */ /* 0x004fe20000010000 */
[----:B------:R-:W-:Y:S02]  /*1a300*/  F2FP.BF16.PACK_AB R79, R205, R208 ;  /* 0x000000d0cd4f723e */ /* 0x000fe400000010ff */
[----:B------:R-:W-:Y:S01]  /*1a310*/  F2FP.BF16.PACK_AB R72, R129, R130 ;  /* 0x000000828148723e */ /* 0x000fe200000010ff */
[----:B------:R-:W-:Y:S03]  /*1a320*/  FADD.FTZ R131, R197, R131 ;  /* 0x00000083c5837221 */ /* 0x000fe60000010000 */
[----:B------:R-:W-:Y:S01]  /*1a330*/  F2FP.BF16.PACK_AB R73, R123, R128 ;  /* 0x000000807b49723e */ /* 0x000fe200000010ff */
[----:B------:R2:W2:Y:S01]  /*1a340*/  MUFU.EX2 R210, R194 ;  /* 0x000000c200d27308 */ /* 0x0004a20000000800 */
[----:B------:R-:W-:Y:S01]  /*1a350*/  F2FP.BF16.PACK_AB R74, R71, R124 ;  /* 0x0000007c474a723e */ /* 0x000fe200000010ff */
[----:B------:R-:W-:Y:S01]  /*1a360*/  FADD.FTZ R131, R122, R131 ;  /* 0x000000837a837221 */ /* 0x000fe20000010000 */
[----:B------:R-:W-:Y:S01]  /*1a370*/  F2FP.BF16.PACK_AB R75, R138, R136 ;  /* 0x000000888a4b723e */ /* 0x000fe200000010ff */
[----:B-1----:R-:W-:Y:S02]  /*1a380*/  IMAD.SHL.U32 R251, R251, 0x2, RZ ;  /* 0x00000002fbfb7824 */ /* 0x002fe400078e00ff */
[----:B------:R-:W-:Y:S04]  /*1a390*/  FADD.FTZ R131, R119, R131 ;  /* 0x0000008377837221 */ /* 0x000fe80000010000 */
[-C--:B------:R-:W-:Y:S01]  /*1a3a0*/  HMMA.16816.F32.BF16 R4, R72, R80.reuse, R4 ;  /* 0x000000504804723c */ /* 0x080fe20000041804 */
[----:B------:R-:W-:Y:S01]  /*1a3b0*/  FADD.FTZ R131, R118, R131 ;  /* 0x0000008376837221 */ /* 0x000fe20000010000 */
[----:B------:R-:W-:Y:S02]  /*1a3c0*/  LOP3.LUT R251, R251, 0x6, RZ, 0xc0, !PT ;  /* 0x00000006fbfb7812 */ /* 0x000fe400078ec0ff */
[----:B------:R-:W-:Y:S01]  /*1a3d0*/  F2FP.BF16.PACK_AB R193, R104, R105 ;  /* 0x0000006968c1723e */ /* 0x000fe200000010ff */
[----:B------:R-:W-:Y:S03]  /*1a3e0*/  FADD.FTZ R131, R108, R131 ;  /* 0x000000836c837221 */ /* 0x000fe60000010000 */
[C---:B------:R-:W-:Y:S01]  /*1a3f0*/  HMMA.16816.F32.BF16 R8, R76.reuse, R80, R8 ;  /* 0x000000504c08723c */ /* 0x040fe20000041808 */
[----:B------:R-:W-:Y:S04]  /*1a400*/  FADD.FTZ R131, R106, R131 ;  /* 0x000000836a837221 */ /* 0x000fe80000010000 */
[----:B------:R-:W-:Y:S01]  /*1a410*/  FADD.FTZ R131, R103, R131 ;  /* 0x0000008367837221 */ /* 0x000fe20000010000 */
[----:B--2---:R-:W-:Y:S02]  /*1a420*/  F2FP.BF16.PACK_AB R194, R102, R103 ;  /* 0x0000006766c2723e */ /* 0x004fe400000010ff */
[-C--:B------:R-:W-:Y:S08]  /*1a430*/  HMMA.16816.F32.BF16 R12, R76, R82.reuse, R12 ;  /* 0x000000524c0c723c */ /* 0x080ff0000004180c */
[C---:B------:R-:W-:Y:S01]  /*1a440*/  HMMA.16816.F32.BF16 R16, R72.reuse, R82, R16 ;  /* 0x000000524810723c */ /* 0x040fe20000041810 */
[----:B------:R-:W1:Y:S07]  /*1a450*/  LDSM.16.MT88.4 R80, [R224+0xa800] ;  /* 0x00a80000e050783b */ /* 0x000e6e0000004200 */
[-C--:B------:R-:W-:Y:S08]  /*1a460*/  HMMA.16816.F32.BF16 R20, R72, R84.reuse, R20 ;  /* 0x000000544814723c */ /* 0x080ff00000041814 */
[C---:B------:R-:W-:Y:S08]  /*1a470*/  HMMA.16816.F32.BF16 R24, R76.reuse, R84, R24 ;  /* 0x000000544c18723c */ /* 0x040ff00000041818 */
[-C--:B------:R-:W-:Y:S08]  /*1a480*/  HMMA.16816.F32.BF16 R28, R76, R86.reuse, R28 ;  /* 0x000000564c1c723c */ /* 0x080ff0000004181c */
[C---:B------:R-:W-:Y:S01]  /*1a490*/  HMMA.16816.F32.BF16 R32, R72.reuse, R86, R32 ;  /* 0x000000564820723c */ /* 0x040fe20000041820 */
[----:B------:R-:W2:Y:S07]  /*1a4a0*/  LDSM.16.MT88.4 R84, [R222+0xa800] ;  /* 0x00a80000de54783b */ /* 0x000eae0000004200 */
[-C--:B---3--:R-:W-:Y:S08]  /*1a4b0*/  HMMA.16816.F32.BF16 R36, R72, R88.reuse, R36 ;  /* 0x000000584824723c */ /* 0x088ff00000041824 */
[C---:B------:R-:W-:Y:S08]  /*1a4c0*/  HMMA.16816.F32.BF16 R40, R76.reuse, R88, R40 ;  /* 0x000000584c28723c */ /* 0x040ff00000041828 */
[-C--:B------:R-:W-:Y:S08]  /*1a4d0*/  HMMA.16816.F32.BF16 R44, R76, R90.reuse, R44 ;  /* 0x0000005a4c2c723c */ /* 0x080ff0000004182c */
[C---:B------:R-:W-:Y:S01]  /*1a4e0*/  HMMA.16816.F32.BF16 R48, R72.reuse, R90, R48 ;  /* 0x0000005a4830723c */ /* 0x040fe20000041830 */
[----:B------:R-:W3:Y:S07]  /*1a4f0*/  LDSM.16.MT88.4 R88, [R221+0xa800] ;  /* 0x00a80000dd58783b */ /* 0x000eee0000004200 */
[-C--:B------:R-:W-:Y:S08]  /*1a500*/  HMMA.16816.F32.BF16 R52, R72, R92.reuse, R52 ;  /* 0x0000005c4834723c */ /* 0x080ff00000041834 */
[C---:B------:R-:W-:Y:S01]  /*1a510*/  HMMA.16816.F32.BF16 R56, R76.reuse, R92, R56 ;  /* 0x0000005c4c38723c */ /* 0x040fe20000041838 */
[----:B------:R-:W-:Y:S07]  /*1a520*/  MUFU.EX2 R92, R185 ;  /* 0x000000b9005c7308 */ /* 0x000fee0000000800 */
[-C--:B------:R-:W-:Y:S03]  /*1a530*/  HMMA.16816.F32.BF16 R60, R76, R94.reuse, R60 ;  /* 0x0000005e4c3c723c */ /* 0x080fe6000004183c */
[----:B------:R-:W1:Y:S04]  /*1a540*/  MUFU.EX2 R93, R181 ;  /* 0x000000b5005d7308 */ /* 0x000e680000000800 */
[----:B------:R-:W-:Y:S01]  /*1a550*/  F2FP.BF16.PACK_AB R78, R187, R211 ;  /* 0x000000d3bb4e723e */ /* 0x000fe200000010ff */
[----:B------:R-:W-:Y:S01]  /*1a560*/  HMMA.16816.F32.BF16 R64, R72, R94, R64 ;  /* 0x0000005e4840723c */ /* 0x000fe20000041840 */
[----:B------:R-:W-:Y:S03]  /*1a570*/  F2FP.BF16.PACK_AB R76, R210, R209 ;  /* 0x000000d1d24c723e */ /* 0x000fe600000010ff */
[----:B------:R-:W-:Y:S02]  /*1a580*/  F2FP.BF16.PACK_AB R77, R202, R203 ;  /* 0x000000cbca4d723e */ /* 0x000fe400000010ff */
[----:B------:R-:W-:Y:S02]  /*1a590*/  F2FP.BF16.PACK_AB R79, R200, R201 ;  /* 0x000000c9c84f723e */ /* 0x000fe400000010ff */
[----:B------:R-:W-:Y:S01]  /*1a5a0*/  F2FP.BF16.PACK_AB R72, R199, R207 ;  /* 0x000000cfc748723e */ /* 0x000fe200000010ff */
[----:B------:R-:W-:Y:S03]  /*1a5b0*/  IMAD.MOV.U32 R199, RZ, RZ, R3 ;  /* 0x000000ffffc77224 */ /* 0x000fe600078e0003 */
[----:B------:R-:W-:Y:S01]  /*1a5c0*/  F2FP.BF16.PACK_AB R73, R196, R206 ;  /* 0x000000cec449723e */ /* 0x000fe200000010ff */
[----:B------:R-:W-:Y:S01]  /*1a5d0*/  FADD.FTZ R206, R206, R141 ;  /* 0x0000008dcece7221 */ /* 0x000fe20000010000 */
[----:B------:R-:W-:Y:S01]  /*1a5e0*/  F2FP.BF16.PACK_AB R74, R190, R198 ;  /* 0x000000c6be4a723e */ /* 0x000fe200000010ff */
[----:B------:R-:W-:Y:S01]  /*1a5f0*/  IMAD.MOV.U32 R198, RZ, RZ, R68 ;  /* 0x000000ffffc67224 */ /* 0x000fe200078e0044 */
[----:B------:R-:W-:Y:S01]  /*1a600*/  F2FP.BF16.PACK_AB R75, R189, R191 ;  /* 0x000000bfbd4b723e */ /* 0x000fe200000010ff */
[----:B------:R-:W-:Y:S02]  /*1a610*/  FADD.FTZ R206, R196, R206 ;  /* 0x000000cec4ce7221 */ /* 0x000fe40000010000 */
[----:B------:R-:W-:Y:S02]  /*1a620*/  IMAD.MOV.U32 R196, RZ, RZ, R0 ;  /* 0x000000ffffc47224 */ /* 0x000fe400078e0000 */
[----:B------:R-:W-:Y:S02]  /*1a630*/  FADD.FTZ R206, R191, R206 ;  /* 0x000000cebfce7221 */ /* 0x000fe40000010000 */
[-C--:B-1----:R-:W-:Y:S02]  /*1a640*/  HMMA.16816.F32.BF16 R4, R72, R80.reuse, R4 ;  /* 0x000000504804723c */ /* 0x082fe40000041804 */
[----:B------:R-:W-:Y:S04]  /*1a650*/  FADD.FTZ R206, R189, R206 ;  /* 0x000000cebdce7221 */ /* 0x000fe80000010000 */
[----:B------:R-:W-:Y:S02]  /*1a660*/  FADD.FTZ R206, R121, R206 ;  /* 0x000000ce79ce7221 */ /* 0x000fe40000010000 */
[C---:B------:R-:W-:Y:S04]  /*1a670*/  HMMA.16816.F32.BF16 R8, R76.reuse, R80, R8 ;  /* 0x000000504c08723c */ /* 0x040fe80000041808 */
[----:B------:R-:W-:Y:S04]  /*1a680*/  FADD.FTZ R206, R120, R206 ;  /* 0x000000ce78ce7221 */ /* 0x000fe80000010000 */
[-C--:B------:R-:W-:Y:S01]  /*1a690*/  HMMA.16816.F32.BF16 R12, R76, R82.reuse, R12 ;  /* 0x000000524c0c723c */ /* 0x080fe2000004180c */
[----:B------:R-:W-:Y:S04]  /*1a6a0*/  FADD.FTZ R206, R117, R206 ;  /* 0x000000ce75ce7221 */ /* 0x000fe80000010000 */
[----:B------:R-:W-:Y:S03]  /*1a6b0*/  FADD.FTZ R206, R116, R206 ;  /* 0x000000ce74ce7221 */ /* 0x000fe60000010000 */
[C---:B------:R-:W-:Y:S01]  /*1a6c0*/  HMMA.16816.F32.BF16 R16, R72.reuse, R82, R16 ;  /* 0x000000524810723c */ /* 0x040fe20000041810 */
[----:B------:R-:W1:Y:S03]  /*1a6d0*/  LDSM.16.MT88.4 R80, [R220+0xa800] ;  /* 0x00a80000dc50783b */ /* 0x000e660000004200 */
[----:B------:R-:W-:Y:S04]  /*1a6e0*/  FADD.FTZ R206, R105, R206 ;  /* 0x000000ce69ce7221 */ /* 0x000fe80000010000 */
[-C--:B--2---:R-:W-:Y:S01]  /*1a6f0*/  HMMA.16816.F32.BF16 R20, R72, R84.reuse, R20 ;  /* 0x000000544814723c */ /* 0x084fe20000041814 */
[----:B------:R-:W-:Y:S04]  /*1a700*/  FADD.FTZ R206, R104, R206 ;  /* 0x000000ce68ce7221 */ /* 0x000fe80000010000 */
[----:B------:R-:W-:Y:S03]  /*1a710*/  FADD.FTZ R206, R101, R206 ;  /* 0x000000ce65ce7221 */ /* 0x000fe60000010000 */
[C---:B------:R-:W-:Y:S08]  /*1a720*/  HMMA.16816.F32.BF16 R24, R76.reuse, R84, R24 ;  /* 0x000000544c18723c */ /* 0x040ff00000041818 */
[-C--:B------:R-:W-:Y:S08]  /*1a730*/  HMMA.16816.F32.BF16 R28, R76, R86.reuse, R28 ;  /* 0x000000564c1c723c */ /* 0x080ff0000004181c */
[C---:B------:R-:W-:Y:S01]  /*1a740*/  HMMA.16816.F32.BF16 R32, R72.reuse, R86, R32 ;  /* 0x000000564820723c */ /* 0x040fe20000041820 */
[----:B------:R-:W2:Y:S07]  /*1a750*/  LDSM.16.MT88.4 R84, [R224+0xb000] ;  /* 0x00b00000e054783b */ /* 0x000eae0000004200 */
[-C--:B---3--:R-:W-:Y:S01]  /*1a760*/  HMMA.16816.F32.BF16 R36, R72, R88.reuse, R36 ;  /* 0x000000584824723c */ /* 0x088fe20000041824 */
[----:B----4-:R-:W-:Y:S02]  /*1a770*/  FFMA.FTZ R115, R70, R195, R115 ;  /* 0x000000c346737223 */ /* 0x010fe40000010073 */
[----:B------:R3:W4:Y:S01]  /*1a780*/  MUFU.EX2 R70, R186 ;  /* 0x000000ba00467308 */ /* 0x0007220000000800 */
[----:B------:R-:W-:Y:S01]  /*1a790*/  F2FP.BF16.PACK_AB R195, R100, R101 ;  /* 0x0000006564c3723e */ /* 0x000fe200000010ff */
[----:B------:R-:W-:Y:S02]  /*1a7a0*/  FADD.FTZ R115, R111, R115 ;  /* 0x000000736f737221 */ /* 0x000fe40000010000 */
[----:B------:R-:W-:Y:S01]  /*1a7b0*/  IMAD.MOV.U32 R111, RZ, RZ, R176 ;  /* 0x000000ffff6f7224 */ /* 0x000fe200078e00b0 */
[C---:B------:R-:W-:Y:S01]  /*1a7c0*/  HMMA.16816.F32.BF16 R40, R76.reuse, R88, R40 ;  /* 0x000000584c28723c */ /* 0x040fe20000041828 */
[----:B------:R-:W-:Y:S03]  /*1a7d0*/  LDSM.16.MT88.4 R176, [R222+0xb800] ;  /* 0x00b80000deb0783b */ /* 0x000fe60000004200 */
[----:B------:R-:W-:Y:S02]  /*1a7e0*/  FADD.FTZ R115, R114, R115 ;  /* 0x0000007372737221 */ /* 0x000fe40000010000 */
[----:B------:R-:W-:Y:S02]  /*1a7f0*/  IMAD.MOV.U32 R114, RZ, RZ, R93 ;  /* 0x000000ffff727224 */ /* 0x000fe400078e005d */
[-C--:B------:R-:W-:Y:S01]  /*1a800*/  HMMA.16816.F32.BF16 R44, R76, R90.reuse, R44 ;  /* 0x0000005a4c2c723c */ /* 0x080fe2000004182c */
[----:B------:R-:W-:Y:S03]  /*1a810*/  FADD.FTZ R113, R113, R115 ;  /* 0x0000007371717221 */ /* 0x000fe60000010000 */
[----:B------:R-:W-:Y:S02]  /*1a820*/  IMAD.MOV.U32 R115, RZ, RZ, R92 ;  /* 0x000000ffff737224 */ /* 0x000fe400078e005c */
[----:B------:R-:W-:Y:S01]  /*1a830*/  LDSM.16.MT88.4 R92, [R221+0xb000] ;  /* 0x00b00000dd5c783b */ /* 0x000fe20000004200 */
[----:B------:R-:W-:Y:S01]  /*1a840*/  FADD.FTZ R113, R140, R113 ;  /* 0x000000718c717221 */ /* 0x000fe20000010000 */
[C---:B------:R-:W-:Y:S04]  /*1a850*/  HMMA.16816.F32.BF16 R48, R72.reuse, R90, R48 ;  /* 0x0000005a4830723c */ /* 0x040fe80000041830 */
[----:B------:R-:W-:Y:S02]  /*1a860*/  FADD.FTZ R145, R145, R113 ;  /* 0x0000007191917221 */ /* 0x000fe40000010000 */
[----:B------:R-:W2:Y:S01]  /*1a870*/  LDSM.16.MT88.4 R88, [R222+0xb000] ;  /* 0x00b00000de58783b */ /* 0x000ea20000004200 */
[----:B------:R-:W-:Y:S01]  /*1a880*/  IMAD.MOV.U32 R113, RZ, RZ, R187 ;  /* 0x000000ffff717224 */ /* 0x000fe200078e00bb */
[-C--:B-1----:R-:W-:Y:S01]  /*1a890*/  HMMA.16816.F32.BF16 R52, R72, R80.reuse, R52 ;  /* 0x000000504834723c */ /* 0x082fe20000041834 */
[----:B------:R-:W-:Y:S04]  /*1a8a0*/  FADD.FTZ R145, R143, R145 ;  /* 0x000000918f917221 */ /* 0x000fe80000010000 */
[----:B------:R-:W-:Y:S01]  /*1a8b0*/  FADD.FTZ R142, R142, R145 ;  /* 0x000000918e8e7221 */ /* 0x000fe20000010000 */
[----:B---3--:R-:W-:Y:S02]  /*1a8c0*/  LDSM.16.MT88.4 R184, [R221+0xb800] ;  /* 0x00b80000ddb8783b */ /* 0x008fe40000004200 */
[C---:B------:R-:W-:Y:S01]  /*1a8d0*/  HMMA.16816.F32.BF16 R56, R76.reuse, R80, R56 ;  /* 0x000000504c38723c */ /* 0x040fe20000041838 */
[----:B------:R-:W-:Y:S04]  /*1a8e0*/  FADD.FTZ R142, R161, R142 ;  /* 0x0000008ea18e7221 */ /* 0x000fe80000010000 */
[----:B------:R-:W-:Y:S03]  /*1a8f0*/  FADD.FTZ R162, R162, R142 ;  /* 0x0000008ea2a27221 */ /* 0x000fe60000010000 */
[-C--:B------:R-:W-:Y:S01]  /*1a900*/  HMMA.16816.F32.BF16 R60, R76, R82.reuse, R60 ;  /* 0x000000524c3c723c */ /* 0x080fe2000004183c */
[----:B------:R-:W-:Y:S04]  /*1a910*/  FADD.FTZ R160, R160, R162 ;  /* 0x000000a2a0a07221 */ /* 0x000fe80000010000 */
[----:B------:R-:W-:Y:S02]  /*1a920*/  FADD.FTZ R160, R133, R160 ;  /* 0x000000a085a07221 */ /* 0x000fe40000010000 */
[----:B----4-:R-:W-:Y:S01]  /*1a930*/  F2FP.BF16.PACK_AB R76, R115, R70 ;  /* 0x00000046734c723e */ /* 0x010fe200000010ff */
[----:B------:R-:W-:Y:S01]  /*1a940*/  HMMA.16816.F32.BF16 R64, R72, R82, R64 ;  /* 0x000000524840723c */ /* 0x000fe20000041840 */
[----:B------:R-:W-:Y:S01]  /*1a950*/  F2FP.BF16.PACK_AB R78, R111, R114 ;  /* 0x000000726f4e723e */ /* 0x000fe200000010ff */
[----:B------:R-:W1:Y:S02]  /*1a960*/  LDSM.16.MT88.4 R80, [R220+0xb000] ;  /* 0x00b00000dc50783b */ /* 0x000e640000004200 */
[----:B------:R-:W-:Y:S01]  /*1a970*/  F2FP.BF16.PACK_AB R77, R110, R112 ;  /* 0x000000706e4d723e */ /* 0x000fe200000010ff */
[----:B------:R-:W-:Y:S01]  /*1a980*/  FADD.FTZ R153, R153, R160 ;  /* 0x000000a099997221 */ /* 0x000fe20000010000 */
[----:B------:R-:W-:Y:S02]  /*1a990*/  F2FP.BF16.PACK_AB R79, R107, R109 ;  /* 0x0000006d6b4f723e */ /* 0x000fe400000010ff */
[----:B------:R-:W-:Y:S01]  /*1a9a0*/  F2FP.BF16.PACK_AB R72, R122, R197 ;  /* 0x000000c57a48723e */ /* 0x000fe200000010ff */
[----:B------:R-:W-:Y:S03]  /*1a9b0*/  FADD.FTZ R153, R152, R153 ;  /* 0x0000009998997221 */ /* 0x000fe60000010000 */
[----:B------:R-:W-:Y:S01]  /*1a9c0*/  F2FP.BF16.PACK_AB R73, R120, R121 ;  /* 0x000000797849723e */ /* 0x000fe200000010ff */
[----:B------:R-:W-:Y:S01]  /*1a9d0*/  IMAD.MOV.U32 R197, RZ, RZ, R2 ;  /* 0x000000ffffc57224 */ /* 0x000fe200078e0002 */
[----:B------:R-:W-:Y:S02]  /*1a9e0*/  F2FP.BF16.PACK_AB R74, R118, R119 ;  /* 0x00000077764a723e */ /* 0x000fe400000010ff */
[----:B------:R-:W-:Y:S07]  /*1a9f0*/  F2FP.BF16.PACK_AB R75, R116, R117 ;  /* 0x00000075744b723e */ /* 0x000fee00000010ff */
[-C--:B--2---:R-:W-:Y:S08]  /*1aa00*/  HMMA.16816.F32.BF16 R4, R72, R84.reuse, R4 ;  /* 0x000000544804723c */ /* 0x084ff00000041804 */
[C---:B------:R-:W-:Y:S01]  /*1aa10*/  HMMA.16816.F32.BF16 R8, R76.reuse, R84, R8 ;  /* 0x000000544c08723c */ /* 0x040fe20000041808 */
[----:B------:R-:W-:Y:S07]  /*1aa20*/  MUFU.EX2 R84, R167 ;  /* 0x000000a700547308 */ /* 0x000fee0000000800 */
[-C--:B------:R-:W-:Y:S03]  /*1aa30*/  HMMA.16816.F32.BF16 R12, R76, R86.reuse, R12 ;  /* 0x000000564c0c723c */ /* 0x080fe6000004180c */
[----:B------:R-:W2:Y:S05]  /*1aa40*/  MUFU.EX2 R85, R165 ;  /* 0x000000a500557308 */ /* 0x000eaa0000000800 */
[C---:B------:R-:W-:Y:S05]  /*1aa50*/  HMMA.16816.F32.BF16 R16, R72.reuse, R86, R16 ;  /* 0x000000564810723c */ /* 0x040fea0000041810 */
[----:B------:R-:W-:Y:S03]  /*1aa60*/  MUFU.EX2 R86, R164 ;  /* 0x000000a400567308 */ /* 0x000fe60000000800 */
[-C--:B------:R-:W-:Y:S07]  /*1aa70*/  HMMA.16816.F32.BF16 R20, R72, R88.reuse, R20 ;  /* 0x000000584814723c */ /* 0x080fee0000041814 */
[----:B------:R-:W3:Y:S01]  /*1aa80*/  MUFU.EX2 R87, R163 ;  /* 0x000000a300577308 */ /* 0x000ee20000000800 */
[C---:B------:R-:W-:Y:S01]  /*1aa90*/  HMMA.16816.F32.BF16 R24, R76.reuse, R88, R24 ;  /* 0x000000584c18723c */ /* 0x040fe20000041818 */
[----:B--2---:R-:W-:Y:S06]  /*1aaa0*/  F2FP.BF16.PACK_AB R132, R85, R84 ;  /* 0x000000545584723e */ /* 0x004fec00000010ff */
[--C-:B------:R-:W-:Y:S01]  /*1aab0*/  FFMA.FTZ R88, R99, c[0x0][0x23c], -R98.reuse ;  /* 0x00008f0063587a23 */ /* 0x100fe20000010862 */
[-C--:B------:R-:W-:Y:S01]  /*1aac0*/  HMMA.16816.F32.BF16 R28, R76, R90.reuse, R28 ;  /* 0x0000005a4c1c723c */ /* 0x080fe2000004181c */
[--C-:B------:R-:W-:Y:S04]  /*1aad0*/  FFMA.FTZ R89, R97, c[0x0][0x23c], -R98.reuse ;  /* 0x00008f0061597a23 */ /* 0x100fe80000010862 */
[----:B------:R-:W-:Y:S03]  /*1aae0*/  MUFU.EX2 R88, R88 ;  /* 0x0000005800587308 */ /* 0x000fe60000000800 */
[C---:B------:R-:W-:Y:S01]  /*1aaf0*/  HMMA.16816.F32.BF16 R32, R72.reuse, R90, R32 ;  /* 0x0000005a4820723c */ /* 0x040fe20000041820 */
[----:B---3--:R-:W-:Y:S07]  /*1ab00*/  F2FP.BF16.PACK_AB R134, R87, R86 ;  /* 0x000000565786723e */ /* 0x008fee00000010ff */
[-C--:B------:R-:W-:Y:S01]  /*1ab10*/  HMMA.16816.F32.BF16 R36, R72, R92.reuse, R36 ;  /* 0x0000005c4824723c */ /* 0x080fe20000041824 */
[--C-:B------:R-:W-:Y:S01]  /*1ab20*/  FFMA.FTZ R90, R96, c[0x0][0x23c], -R98.reuse ;  /* 0x00008f00605a7a23 */ /* 0x100fe20000010862 */
[----:B------:R-:W2:Y:S02]  /*1ab30*/  MUFU.EX2 R89, R89 ;  /* 0x0000005900597308 */ /* 0x000ea40000000800 */
[----:B------:R-:W-:Y:S02]  /*1ab40*/  FFMA.FTZ R98, R69, c[0x0][0x23c], -R98 ;  /* 0x00008f0045627a23 */ /* 0x000fe40000010862 */
[----:B------:R-:W-:Y:S02]  /*1ab50*/  FADD.FTZ R69, R148, R154 ;  /* 0x0000009a94457221 */ /* 0x000fe40000010000 */
[C---:B------:R-:W-:Y:S04]  /*1ab60*/  HMMA.16816.F32.BF16 R40, R76.reuse, R92, R40 ;  /* 0x0000005c4c28723c */ /* 0x040fe80000041828 */
[----:B------:R-:W-:Y:S01]  /*1ab70*/  MUFU.EX2 R98, R98 ;  /* 0x0000006200627308 */ /* 0x000fe20000000800 */
[----:B------:R-:W-:Y:S03]  /*1ab80*/  FADD.FTZ R69, R151, R69 ;  /* 0x0000004597457221 */ /* 0x000fe60000010000 */
[-C--:B------:R-:W-:Y:S01]  /*1ab90*/  HMMA.16816.F32.BF16 R44, R76, R94.reuse, R44 ;  /* 0x0000005e4c2c723c */ /* 0x080fe2000004182c */
[----:B------:R-:W-:Y:S04]  /*1aba0*/  FADD.FTZ R69, R127, R69 ;  /* 0x000000457f457221 */ /* 0x000fe80000010000 */
[----:B------:R-:W-:Y:S01]  /*1abb0*/  FADD.FTZ R69, R144, R69 ;  /* 0x0000004590457221 */ /* 0x000fe20000010000 */
[----:B------:R-:W3:Y:S02]  /*1abc0*/  MUFU.EX2 R90, R90 ;  /* 0x0000005a005a7308 */ /* 0x000ee40000000800 */
[C---:B------:R-:W-:Y:S01]  /*1abd0*/  HMMA.16816.F32.BF16 R48, R72.reuse, R94, R48 ;  /* 0x0000005e4830723c */ /* 0x040fe20000041830 */
[----:B------:R-:W-:Y:S03]  /*1abe0*/  FADD.FTZ R69, R146, R69 ;  /* 0x0000004592457221 */ /* 0x000fe60000010000 */
[----:B--2---:R-:W-:Y:S01]  /*1abf0*/  F2FP.BF16.PACK_AB R133, R89, R88 ;  /* 0x000000585985723e */ /* 0x004fe200000010ff */
[----:B------:R-:W-:Y:S03]  /*1ac00*/  FADD.FTZ R69, R147, R69 ;  /* 0x0000004593457221 */ /* 0x000fe60000010000 */
[-C--:B-1----:R-:W-:Y:S01]  /*1ac10*/  HMMA.16816.F32.BF16 R52, R72, R80.reuse, R52 ;  /* 0x000000504834723c */ /* 0x082fe20000041834 */
[----:B------:R-:W-:Y:S04]  /*1ac20*/  FADD.FTZ R69, R188, R69 ;  /* 0x00000045bc457221 */ /* 0x000fe80000010000 */
[----:B------:R-:W-:Y:S03]  /*1ac30*/  FADD.FTZ R69, R209, R69 ;  /* 0x00000045d1457221 */ /* 0x000fe60000010000 */
[C---:B------:R-:W-:Y:S01]  /*1ac40*/  HMMA.16816.F32.BF16 R56, R76.reuse, R80, R56 ;  /* 0x000000504c38723c */ /* 0x040fe20000041838 */
[----:B------:R-:W-:Y:S04]  /*1ac50*/  FADD.FTZ R69, R210, R69 ;  /* 0x00000045d2457221 */ /* 0x000fe80000010000 */
[----:B------:R-:W-:Y:S01]  /*1ac60*/  FADD.FTZ R69, R211, R69 ;  /* 0x00000045d3457221 */ /* 0x000fe20000010000 */
[----:B---3--:R-:W-:Y:S02]  /*1ac70*/  F2FP.BF16.PACK_AB R135, R98, R90 ;  /* 0x0000005a6287723e */ /* 0x008fe400000010ff */
[-C--:B------:R-:W-:Y:S01]  /*1ac80*/  HMMA.16816.F32.BF16 R60, R76, R82.reuse, R60 ;  /* 0x000000524c3c723c */ /* 0x080fe2000004183c */
[----:B------:R-:W-:Y:S04]  /*1ac90*/  FADD.FTZ R69, R113, R69 ;  /* 0x0000004571457221 */ /* 0x000fe80000010000 */
[----:B------:R-:W-:Y:S03]  /*1aca0*/  FADD.FTZ R69, R70, R69 ;  /* 0x0000004546457221 */ /* 0x000fe60000010000 */
[----:B------:R-:W-:Y:S01]  /*1acb0*/  HMMA.16816.F32.BF16 R64, R72, R82, R64 ;  /* 0x000000524840723c */ /* 0x000fe20000041840 */
[----:B------:R-:W-:Y:S04]  /*1acc0*/  FADD.FTZ R69, R115, R69 ;  /* 0x0000004573457221 */ /* 0x000fe80000010000 */
[----:B------:R-:W-:Y:S02]  /*1acd0*/  FADD.FTZ R69, R114, R69 ;  /* 0x0000004572457221 */ /* 0x000fe40000010000 */
[----:B------:R-:W-:Y:S01]  /*1ace0*/  FADD.FTZ R72, R149, R153 ;  /* 0x0000009995487221 */ /* 0x000fe20000010000 */
[-C--:B------:R-:W-:Y:S01]  /*1acf0*/  HMMA.16816.F32.BF16 R164, R192, R168.reuse, R4 ;  /* 0x000000a8c0a4723c */ /* 0x080fe20000041804 */
[----:B------:R-:W1:Y:S03]  /*1ad00*/  LDSM.16.MT88.4 R4, [R220+0xb800] ;  /* 0x00b80000dc04783b */ /* 0x000e660000004200 */
[----:B------:R-:W-:Y:S02]  /*1ad10*/  FADD.FTZ R72, R126, R72 ;  /* 0x000000487e487221 */ /* 0x000fe40000010000 */
[----:B------:R-:W-:Y:S02]  /*1ad20*/  FADD.FTZ R69, R111, R69 ;  /* 0x000000456f457221 */ /* 0x000fe40000010000 */
[C---:B------:R-:W-:Y:S01]  /*1ad30*/  HMMA.16816.F32.BF16 R160, R132.reuse, R168, R8 ;  /* 0x000000a884a0723c */ /* 0x040fe20000041808 */
[----:B------:R-:W-:Y:S03]  /*1ad40*/  FADD.FTZ R72, R180, R72 ;  /* 0x00000048b4487221 */ /* 0x000fe60000010000 */
[----:B------:R-:W-:Y:S02]  /*1ad50*/  FADD.FTZ R69, R84, R69 ;  /* 0x0000004554457221 */ /* 0x000fe40000010000 */
[----:B------:R-:W-:Y:S02]  /*1ad60*/  FADD.FTZ R72, R204, R72 ;  /* 0x00000048cc487221 */ /* 0x000fe40000010000 */
[-C--:B------:R-:W-:Y:S01]  /*1ad70*/  HMMA.16816.F32.BF16 R156, R132, R170.reuse, R12 ;  /* 0x000000aa849c723c */ /* 0x080fe2000004180c */
[----:B------:R-:W-:Y:S03]  /*1ad80*/  FADD.FTZ R69, R85, R69 ;  /* 0x0000004555457221 */ /* 0x000fe60000010000 */
[----:B------:R-:W-:Y:S02]  /*1ad90*/  FADD.FTZ R72, R208, R72 ;  /* 0x00000048d0487221 */ /* 0x000fe40000010000 */
[----:B------:R-:W-:Y:S02]  /*1ada0*/  FADD.FTZ R69, R86, R69 ;  /* 0x0000004556457221 */ /* 0x000fe40000010000 */
[C---:B------:R-:W-:Y:S01]  /*1adb0*/  HMMA.16816.F32.BF16 R168, R192.reuse, R170, R16 ;  /* 0x000000aac0a8723c */ /* 0x040fe20000041810 */
[----:B------:R-:W-:Y:S04]  /*1adc0*/  FADD.FTZ R72, R205, R72 ;  /* 0x00000048cd487221 */ /* 0x000fe80000010000 */
[----:B------:R-:W-:Y:S03]  /*1add0*/  FADD.FTZ R72, R203, R72 ;  /* 0x00000048cb487221 */ /* 0x000fe60000010000 */
[-C--:B------:R-:W-:Y:S01]  /*1ade0*/  HMMA.16816.F32.BF16 R172, R192, R176.reuse, R20 ;  /* 0x000000b0c0ac723c */ /* 0x080fe20000041814 */
[----:B------:R-:W-:Y:S04]  /*1adf0*/  FADD.FTZ R72, R202, R72 ;  /* 0x00000048ca487221 */ /* 0x000fe80000010000 */
[----:B------:R-:W-:Y:S03]  /*1ae00*/  FADD.FTZ R72, R201, R72 ;  /* 0x00000048c9487221 */ /* 0x000fe60000010000 */
        /* <DEDUP_REMOVED lines=12> */
[C---:B------:R-:W-:Y:S08]  /*1aed0*/  HMMA.16816.F32.BF16 R144, R132.reuse, R184, R40 ;  /* 0x000000b88490723c */ /* 0x040ff00000041828 */
[-C--:B------:R-:W-:Y:S08]  /*1aee0*/  HMMA.16816.F32.BF16 R140, R132, R186.reuse, R44 ;  /* 0x000000ba848c723c */ /* 0x080ff0000004182c */
[C---:B------:R-:W-:Y:S08]  /*1aef0*/  HMMA.16816.F32.BF16 R184, R192.reuse, R186, R48 ;  /* 0x000000bac0b8723c */ /* 0x040ff00000041830 */
[-C--:B-1----:R-:W-:Y:S08]  /*1af00*/  HMMA.16816.F32.BF16 R188, R192, R4.reuse, R52 ;  /* 0x00000004c0bc723c */ /* 0x082ff00000041834 */
[C---:B------:R-:W-:Y:S07]  /*1af10*/  HMMA.16816.F32.BF16 R136, R132.reuse, R4, R56 ;  /* 0x000000048488723c */ /* 0x040fee0000041838 */
[----:B------:R-:W-:Y:S01]  /*1af20*/  FADD.FTZ R4, R100, R206 ;  /* 0x000000ce64047221 */ /* 0x000fe20000010000 */
[-C--:B------:R-:W-:Y:S01]  /*1af30*/  HMMA.16816.F32.BF16 R132, R132, R6.reuse, R60 ;  /* 0x000000068484723c */ /* 0x080fe2000004183c */
[----:B------:R-:W-:Y:S07]  /*1af40*/  FADD.FTZ R5, R87, R69 ;  /* 0x0000004557057221 */ /* 0x000fee0000010000 */
[----:B------:R-:W-:Y:S07]  /*1af50*/  HMMA.16816.F32.BF16 R192, R192, R6, R64 ;  /* 0x00000006c0c0723c */ /* 0x000fee0000041840 */
[----:B------:R-:W-:Y:S05]  /*1af60*/  FADD.FTZ R6, R102, R131 ;  /* 0x0000008366067221 */ /* 0x000fea0000010000 */
[----:B------:R-:W-:Y:S04]  /*1af70*/  STL [R1+0x1c], R6 ;  /* 0x00001c0601007387 */ /* 0x000fe80000100800 */
[----:B------:R1:W-:Y:S04]  /*1af80*/  STL [R1+0x18], R4 ;  /* 0x0000180401007387 */ /* 0x0003e80000100800 */
[----:B------:R2:W-:Y:S01]  /*1af90*/  STL [R1+0x14], R5 ;  /* 0x0000140501007387 */ /* 0x0005e20000100800 */
[----:B-1----:R-:W-:Y:S05]  /*1afa0*/  FADD.FTZ R4, R98, R72 ;  /* 0x0000004862047221 */ /* 0x002fea0000010000 */
[----:B------:R2:W-:Y:S02]  /*1afb0*/  STL [R1+0x10], R4 ;  /* 0x0000100401007387 */ /* 0x0005e40000100800 */
[----:B--2--5:R-:W-:-:S05]  /*1afc0*/  @P0 BRA `(.L_x_544) ;  /* 0xffff7c3000000947 */ /* 0x024fca000383ffff */
.L_x_543:
[----:B------:R-:W2:Y:S01]  /*1afd0*/  LDL.LU R4, [R1+0x1c] ;  /* 0x00001c0001047983 */ /* 0x000ea20000300800 */
[----:B------:R-:W-:Y:S01]  /*1afe0*/  MOV R12, 0x3f800000 ;  /* 0x3f800000000c7802 */ /* 0x000fe20000000f00 */
[----:B------:R-:W1:Y:S01]  /*1aff0*/  S2UR UR6, SR_CTAID.Y ;  /* 0x00000000000679c3 */ /* 0x000e620000002600 */
[----:B------:R-:W-:Y:S01]  /*1b000*/  UISETP.NE.AND UP4, UPT, UR10, -0x1, UPT ;  /* 0xffffffff0a00788c */ /* 0x000fe2000bf85270 */
[----:B------:R-:W3:Y:S01]  /*1b010*/  LDL.LU R8, [R1+0x18] ;  /* 0x0000180001087983 */ /* 0x000ee20000300800 */
[----:B------:R-:W-:-:S03]  /*1b020*/  ULDC.64 UR4, c[0x0][0x1e8] ;  /* 0x00007a0000047ab9 */ /* 0x000fc60000000a00 */
[----:B------:R-:W4:Y:S04]  /*1b030*/  LDL.LU R11, [R1+0x14] ;  /* 0x00001400010b7983 */ /* 0x000f280000300800 */
[----:B------:R-:W4:Y:S01]  /*1b040*/  LDL.LU R9, [R1+0x10] ;  /* 0x0000100001097983 */ /* 0x000f220000300800 */
[----:B------:R-:W-:Y:S01]  /*1b050*/  ULDC.U8 UR9, c[0x0][0x329] ;  /* 0x0000ca4000097ab9 */ /* 0x000fe20000000000 */
[----:B------:R-:W1:Y:S01]  /*1b060*/  S2UR UR12, SR_CTAID.Z ;  /* 0x00000000000c79c3 */ /* 0x000e620000002700 */
[----:B------:R-:W-:Y:S01]  /*1b070*/  @UP4 UIMAD.WIDE.U32 UR14, UR10, UR4, URZ ;  /* 0x000000040a0e42a5 */ /* 0x000fe2000f8e003f */
[----:B------:R-:W-:Y:S01]  /*1b080*/  BSSY B0, `(.L_x_547) ;  /* 0x0000126000007945 */ /* 0x000fe20003800000 */
[----:B------:R-:W-:Y:S02]  /*1b090*/  UISETP.NE.AND UP1, UPT, UR9, URZ, UPT ;  /* 0x0000003f0900728c */ /* 0x000fe4000bf25270 */
[----:B------:R-:W-:-:S02]  /*1b0a0*/  @UP4 UIMAD UR7, UR10, UR5, UR15 ;  /* 0x000000050a0742a4 */ /* 0x000fc4000f8e020f */
[----:B------:R-:W-:Y:S02]  /*1b0b0*/  ULDC UR8, c[0x0][0x214] ;  /* 0x0000850000087ab9 */ /* 0x000fe40000000800 */
[----:B------:R-:W-:Y:S02]  /*1b0c0*/  ULDC.64 UR4, c[0x0][0x1e0] ;  /* 0x0000780000047ab9 */ /* 0x000fe40000000a00 */
[----:B------:R-:W-:Y:S02]  /*1b0d0*/  UMOV UR22, URZ ;  /* 0x0000003f00167c82 */ /* 0x000fe40008000000 */
[----:B-1----:R-:W-:Y:S02]  /*1b0e0*/  @!UP4 USHF.R.S32.HI UR13, URZ, 0x1f, UR6 ;  /* 0x0000001f3f0dc899 */ /* 0x002fe40008011406 */
[----:B------:R-:W-:Y:S02]  /*1b0f0*/  @!UP4 UIMAD.WIDE.U32 UR20, UR6, UR4, URZ ;  /* 0x000000040614c2a5 */ /* 0x000fe4000f8e003f */
[----:B------:R-:W-:-:S02]  /*1b100*/  @!UP4 UIMAD UR13, UR13, UR4, URZ ;  /* 0x000000040d0dc2a4 */ /* 0x000fc4000f8e023f */
[----:B------:R-:W-:Y:S02]  /*1b110*/  @UP1 ULDC UR15, c[0x0][0x210] ;  /* 0x00008400000f1ab9 */ /* 0x000fe40000000800 */
[----:B------:R-:W-:Y:S02]  /*1b120*/  ULDC.U8 UR4, c[0x0][0x328] ;  /* 0x0000ca0000047ab9 */ /* 0x000fe40000000000 */
[----:B------:R-:W-:Y:S02]  /*1b130*/  UISETP.NE.AND UP3, UPT, UR4, URZ, UPT ;  /* 0x0000003f0400728c */ /* 0x000fe4000bf65270 */
[----:B------:R-:W-:Y:S02]  /*1b140*/  @!UP4 UIMAD UR13, UR6, UR5, UR13 ;  /* 0x00000005060dc2a4 */ /* 0x000fe4000f8e020d */
[----:B------:R-:W-:Y:S01]  /*1b150*/  UISETP.NE.OR UP2, UPT, UR9, URZ, !UP3 ;  /* 0x0000003f0900728c */ /* 0x000fe2000df45670 */
[----:B------:R-:W1:Y:S01]  /*1b160*/  S2UR UR9, SR_CTAID.X ;  /* 0x00000000000979c3 */ /* 0x000e620000002500 */
[----:B------:R-:W-:-:S02]  /*1b170*/  ULDC UR5, c[0x0][0x234] ;  /* 0x00008d0000057ab9 */ /* 0x000fc40000000800 */
[----:B------:R-:W-:Y:S02]  /*1b180*/  @UP1 UIMAD UR15, UR15, UR8, URZ ;  /* 0x000000080f0f12a4 */ /* 0x000fe4000f8e023f */
[----:B------:R-:W-:Y:S02]  /*1b190*/  UISETP.NE.OR UP0, UPT, UR10, -0x1, UP2 ;  /* 0xffffffff0a00788c */ /* 0x000fe40009705670 */
[----:B------:R-:W-:Y:S02]  /*1b1a0*/  @!UP1 USEL UR15, UR8, UR5, !UP3 ;  /* 0x00000005080f9287 */ /* 0x000fe4000d800000 */
[----:B------:R-:W-:Y:S02]  /*1b1b0*/  ULDC UR4, c[0x0][0x1c0] ;  /* 0x0000700000047ab9 */ /* 0x000fe40000000800 */
[----:B------:R-:W-:Y:S02]  /*1b1c0*/  @UP1 UMOV UR16, 0x1 ;  /* 0x0000000100101882 */ /* 0x000fe40000000000 */
[----:B------:R-:W-:-:S02]  /*1b1d0*/  @!UP1 UIMAD UR16, UR15, UR4, URZ ;  /* 0x000000040f1092a4 */ /* 0x000fc4000f8e023f */
[----:B------:R-:W-:Y:S02]  /*1b1e0*/  @UP1 ULDC UR17, c[0x0][0x210] ;  /* 0x0000840000111ab9 */ /* 0x000fe40000000800 */
[----:B------:R-:W-:Y:S02]  /*1b1f0*/  UIMAD UR4, UR6, UR16, URZ ;  /* 0x00000010060472a4 */ /* 0x000fe4000f8e023f */
[----:B------:R-:W-:Y:S02]  /*1b200*/  @!UP1 UMOV UR17, 0x1 ;  /* 0x0000000100119882 */ /* 0x000fe40000000000 */
[----:B------:R-:W-:Y:S02]  /*1b210*/  @!UP0 UIMAD UR10, UR6, UR8, URZ ;  /* 0x00000008060a82a4 */ /* 0x000fe4000f8e023f */
[----:B------:R-:W-:Y:S02]  /*1b220*/  USEL UR4, UR4, URZ, UP2 ;  /* 0x0000003f04047287 */ /* 0x000fe40009000000 */
[----:B-1----:R-:W-:-:S02]  /*1b230*/  UIMAD UR9, UR9, UR17, URZ ;  /* 0x00000011090972a4 */ /* 0x002fc4000f8e023f */
[----:B------:R-:W-:Y:S02]  /*1b240*/  UIMAD UR15, UR12, UR15, UR4 ;  /* 0x0000000f0c0f72a4 */ /* 0x000fe4000f8e0204 */
[----:B------:R-:W-:Y:S02]  /*1b250*/  USHF.L.U32 UR9, UR9, 0x7, URZ ;  /* 0x0000000709097899 */ /* 0x000fe4000800063f */
        /* <DEDUP_REMOVED lines=10> */
[----:B---3--:R-:W2:Y:S04]  /*1b300*/  SHFL.BFLY PT, R10, R8, 0x2, 0x1f ;  /* 0x0c401f00080a7f89 */ /* 0x008ea800000e0000 */
[----:B----4-:R-:W3:Y:S04]  /*1b310*/  SHFL.BFLY PT, R7, R11, 0x2, 0x1f ;  /* 0x0c401f000b077f89 */ /* 0x010ee800000e0000 */
[----:B------:R-:W4:Y:S01]  /*1b320*/  SHFL.BFLY PT, R5, R9, 0x2, 0x1f ;  /* 0x0c401f0009057f89 */ /* 0x000f2200000e0000 */
[----:B-1----:R-:W-:-:S02]  /*1b330*/  FADD.FTZ R6, R6, R4 ;  /* 0x0000000406067221 */ /* 0x002fc40000010000 */
[----:B--2---:R-:W-:-:S03]  /*1b340*/  FADD.FTZ R10, R10, R8 ;  /* 0x000000080a0a7221 */ /* 0x004fc60000010000 */
[----:B------:R-:W1:Y:S01]  /*1b350*/  SHFL.BFLY PT, R4, R6, 0x1, 0x1f ;  /* 0x0c201f0006047f89 */ /* 0x000e6200000e0000 */
[----:B---3--:R-:W-:-:S03]  /*1b360*/  FADD.FTZ R7, R7, R11 ;  /* 0x0000000b07077221 */ /* 0x008fc60000010000 */
[----:B------:R-:W2:Y:S01]  /*1b370*/  SHFL.BFLY PT, R8, R10, 0x1, 0x1f ;  /* 0x0c201f000a087f89 */ /* 0x000ea200000e0000 */
[----:B----4-:R-:W-:-:S03]  /*1b380*/  FADD.FTZ R5, R5, R9 ;  /* 0x0000000905057221 */ /* 0x010fc60000010000 */
[----:B------:R-:W3:Y:S01]  /*1b390*/  SHFL.BFLY PT, R11, R7, 0x1, 0x1f ;  /* 0x0c201f00070b7f89 */ /* 0x000ee200000e0000 */
[----:B------:R-:W-:Y:S01]  /*1b3a0*/  MOV R9, 0x3f800000 ;  /* 0x3f80000000097802 */ /* 0x000fe20000000f00 */
[----:B-1----:R-:W-:Y:S02]  /*1b3b0*/  FADD.FTZ R4, R6, R4 ;  /* 0x0000000406047221 */ /* 0x002fe40000010000 */
[----:B------:R-:W1:Y:S01]  /*1b3c0*/  SHFL.BFLY PT, R6, R5, 0x1, 0x1f ;  /* 0x0c201f0005067f89 */ /* 0x000e6200000e0000 */
[----:B--2---:R-:W-:Y:S01]  /*1b3d0*/  FADD.FTZ R8, R10, R8 ;  /* 0x000000080a087221 */ /* 0x004fe20000010000 */
[----:B------:R-:W-:Y:S02]  /*1b3e0*/  MOV R10, 0x3f800000 ;  /* 0x3f800000000a7802 */ /* 0x000fe40000000f00 */
[----:B------:R-:W-:Y:S01]  /*1b3f0*/  FSETP.NE.FTZ.AND P5, PT, R4, RZ, PT ;  /* 0x000000ff0400720b */ /* 0x000fe20003fb5000 */
[----:B---3--:R-:W-:Y:S01]  /*1b400*/  FADD.FTZ R7, R7, R11 ;  /* 0x0000000b07077221 */ /* 0x008fe20000010000 */
[----:B------:R-:W-:-:S02]  /*1b410*/  FSETP.NE.FTZ.AND P4, PT, R8, RZ, PT ;  /* 0x000000ff0800720b */ /* 0x000fc40003f95000 */
[----:B------:R-:W-:Y:S02]  /*1b420*/  MOV R11, 0x3f800000 ;  /* 0x3f800000000b7802 */ /* 0x000fe40000000f00 */
[----:B------:R-:W-:-:S07]  /*1b430*/  FSETP.NE.FTZ.AND P3, PT, R7, RZ, PT ;  /* 0x000000ff0700720b */ /* 0x000fce0003f75000 */
[----:B------:R-:W2:Y:S01]  /*1b440*/  @P5 MUFU.RCP R9, R4 ;  /* 0x0000000400095308 */ /* 0x000ea20000001000 */
[----:B-1----:R-:W-:Y:S02]  /*1b450*/  FADD.FTZ R6, R5, R6 ;  /* 0x0000000605067221 */ /* 0x002fe40000010000 */
[----:B------:R-:W1:Y:S05]  /*1b460*/  S2R R5, SR_TID.X ;  /* 0x0000000000057919 */ /* 0x000e6a0000002100 */
[----:B------:R-:W3:Y:S01]  /*1b470*/  @P4 MUFU.RCP R10, R8 ;  /* 0x00000008000a4308 */ /* 0x000ee20000001000 */
[----:B------:R-:W-:Y:S01]  /*1b480*/  FSETP.NE.FTZ.AND P0, PT, R6, RZ, PT ;  /* 0x000000ff0600720b */ /* 0x000fe20003f15000 */
[----:B--2---:R-:W-:-:S06]  /*1b490*/  FMUL.FTZ R164, R9, R164 ;  /* 0x000000a409a47220 */ /* 0x004fcc0000410000 */
[----:B------:R-:W2:Y:S01]  /*1b4a0*/  @P3 MUFU.RCP R11, R7 ;  /* 0x00000007000b3308 */ /* 0x000ea20000001000 */
[C---:B------:R-:W-:Y:S02]  /*1b4b0*/  FMUL.FTZ R165, R9.reuse, R165 ;  /* 0x000000a509a57220 */ /* 0x040fe40000410000 */
[C---:B------:R-:W-:Y:S02]  /*1b4c0*/  FMUL.FTZ R168, R9.reuse, R168 ;  /* 0x000000a809a87220 */ /* 0x040fe40000410000 */
[----:B------:R-:W-:Y:S01]  /*1b4d0*/  FMUL.FTZ R169, R9, R169 ;  /* 0x000000a909a97220 */ /* 0x000fe20000410000 */
[----:B------:R-:W-:Y:S01]  /*1b4e0*/  F2FP.BF16.PACK_AB R164, R165, R164 ;  /* 0x000000a4a5a4723e */ /* 0x000fe200000010ff */
[----:B------:R-:W-:Y:S01]  /*1b4f0*/  FMUL.FTZ R172, R9, R172 ;  /* 0x000000ac09ac7220 */ /* 0x000fe20000410000 */
[----:B------:R-:W4:Y:S01]  /*1b500*/  @P0 MUFU.RCP R12, R6 ;  /* 0x00000006000c0308 */ /* 0x000f220000001000 */
[C---:B---3--:R-:W-:Y:S01]  /*1b510*/  FMUL.FTZ R166, R10.reuse, R166 ;  /* 0x000000a60aa67220 */ /* 0x048fe20000410000 */
[----:B------:R-:W-:Y:S01]  /*1b520*/  F2FP.BF16.PACK_AB R168, R169, R168 ;  /* 0x000000a8a9a8723e */ /* 0x000fe200000010ff */
[----:B------:R-:W-:-:S02]  /*1b530*/  FMUL.FTZ R167, R10, R167 ;  /* 0x000000a70aa77220 */ /* 0x000fc40000410000 */
[C---:B------:R-:W-:Y:S02]  /*1b540*/  FMUL.FTZ R170, R10.reuse, R170 ;  /* 0x000000aa0aaa7220 */ /* 0x040fe40000410000 */
        /* <DEDUP_REMOVED lines=10> */
[----:B------:R-:W3:Y:S01]  /*1b5f0*/  @P4 MUFU.LG2 R8, R8 ;  /* 0x0000000800084308 */ /* 0x000ee20000000c00 */
        /* <DEDUP_REMOVED lines=10> */
[----:B------:R-:W-:Y:S01]  /*1b6a0*/  FMUL.FTZ R195, R10, R195 ;  /* 0x000000c30ac37220 */ /* 0x000fe20000410000 */
[----:B-1----:R-:W-:Y:S01]  /*1b6b0*/  SHF.R.S32.HI R10, RZ, 0x1f, R5 ;  /* 0x0000001fff0a7819 */ /* 0x002fe20000011405 */
[----:B--2---:R-:W-:Y:S01]  /*1b6c0*/  FMUL.FTZ R160, R11, R160 ;  /* 0x000000a00ba07220 */ /* 0x004fe20000410000 */
[----:B------:R-:W-:Y:S01]  /*1b6d0*/  F2FP.BF16.PACK_AB R190, R191, R190 ;  /* 0x000000bebfbe723e */ /* 0x000fe200000010ff */
[C---:B------:R-:W-:Y:S01]  /*1b6e0*/  FMUL.FTZ R161, R11.reuse, R161 ;  /* 0x000000a10ba17220 */ /* 0x040fe20000410000 */
[----:B------:R-:W-:Y:S01]  /*1b6f0*/  LEA.HI R13, R10, R5, RZ, 0x2 ;  /* 0x000000050a0d7211 */ /* 0x000fe200078f10ff */
[----:B----4-:R-:W-:Y:S01]  /*1b700*/  FMUL.FTZ R163, R12, R163 ;  /* 0x000000a30ca37220 */ /* 0x010fe20000410000 */
[----:B------:R-:W-:Y:S01]  /*1b710*/  LEA.HI R10, R10, R5, RZ, 0x5 ;  /* 0x000000050a0a7211 */ /* 0x000fe200078f28ff */
[C---:B------:R-:W-:Y:S01]  /*1b720*/  FMUL.FTZ R162, R12.reuse, R162 ;  /* 0x000000a20ca27220 */ /* 0x040fe20000410000 */
[--C-:B------:R-:W-:Y:S01]  /*1b730*/  SHF.R.S32.HI R15, RZ, 0x2, R13.reuse ;  /* 0x00000002ff0f7819 */ /* 0x100fe2000001140d */
[C---:B------:R-:W-:Y:S01]  /*1b740*/  FMUL.FTZ R156, R11.reuse, R156 ;  /* 0x0000009c0b9c7220 */ /* 0x040fe20000410000 */
[----:B------:R-:W-:Y:S01]  /*1b750*/  SHF.R.S32.HI R14, RZ, 0x1f, R13 ;  /* 0x0000001fff0e7819 */ /* 0x000fe2000001140d */
[----:B------:R-:W-:Y:S01]  /*1b760*/  FMUL.FTZ R157, R11, R157 ;  /* 0x0000009d0b9d7220 */ /* 0x000fe20000410000 */
[----:B------:R-:W-:Y:S01]  /*1b770*/  F2FP.BF16.PACK_AB R160, R161, R160 ;  /* 0x000000a0a1a0723e */ /* 0x000fe200000010ff */
[----:B------:R-:W-:Y:S01]  /*1b780*/  FMUL.FTZ R159, R12, R159 ;  /* 0x0000009f0c9f7220 */ /* 0x000fe20000410000 */
[----:B------:R-:W-:Y:S01]  /*1b790*/  LEA.HI R14, R14, R15, RZ, 0x3 ;  /* 0x0000000f0e0e7211 */ /* 0x000fe200078f18ff */
[----:B------:R-:W-:Y:S01]  /*1b7a0*/  FMUL.FTZ R158, R12, R158 ;  /* 0x0000009e0c9e7220 */ /* 0x000fe20000410000 */
[----:B------:R-:W-:Y:S01]  /*1b7b0*/  F2FP.BF16.PACK_AB R162, R163, R162 ;  /* 0x000000a2a3a2723e */ /* 0x000fe200000010ff */
[C---:B------:R-:W-:Y:S01]  /*1b7c0*/  FMUL.FTZ R173, R9.reuse, R173 ;  /* 0x000000ad09ad7220 */ /* 0x040fe20000410000 */
[----:B------:R-:W-:Y:S01]  /*1b7d0*/  LOP3.LUT R14, R14, 0xfffffff8, RZ, 0xc0, !PT ;  /* 0xfffffff80e0e7812 */ /* 0x000fe200078ec0ff */
[----:B------:R-:W-:Y:S01]  /*1b7e0*/  FMUL.FTZ R176, R9, R176 ;  /* 0x000000b009b07220 */ /* 0x000fe20000410000 */
[----:B------:R-:W-:Y:S01]  /*1b7f0*/  F2FP.BF16.PACK_AB R156, R157, R156 ;  /* 0x0000009c9d9c723e */ /* 0x000fe200000010ff */
[----:B------:R-:W-:Y:S01]  /*1b800*/  FMUL.FTZ R177, R9, R177 ;  /* 0x000000b109b17220 */ /* 0x000fe20000410000 */
[----:B------:R-:W-:Y:S01]  /*1b810*/  IADD3 R14, R15, -R14, RZ ;  /* 0x8000000e0f0e7210 */ /* 0x000fe20007ffe0ff */
[----:B------:R-:W-:Y:S01]  /*1b820*/  FMUL.FTZ R152, R11, R152 ;  /* 0x000000980b987220 */ /* 0x000fe20000410000 */
[----:B------:R-:W-:Y:S01]  /*1b830*/  LOP3.LUT R15, R13, 0x3ffffffc, RZ, 0xc0, !PT ;  /* 0x3ffffffc0d0f7812 */ /* 0x000fe200078ec0ff */
[C---:B------:R-:W-:Y:S01]  /*1b840*/  FMUL.FTZ R153, R11.reuse, R153 ;  /* 0x000000990b997220 */ /* 0x040fe20000410000 */
[----:B------:R-:W-:Y:S01]  /*1b850*/  SHF.L.U32 R16, R14, 0x6, RZ ;  /* 0x000000060e107819 */ /* 0x000fe200000006ff */
[----:B------:R-:W-:Y:S01]  /*1b860*/  FMUL.FTZ R155, R12, R155 ;  /* 0x0000009b0c9b7220 */ /* 0x000fe20000410000 */
[----:B------:R-:W-:Y:S01]  /*1b870*/  LOP3.LUT R17, R14, 0x1, RZ, 0xc0, !PT ;  /* 0x000000010e117812 */ /* 0x000fe200078ec0ff */
[----:B------:R-:W-:Y:S01]  /*1b880*/  FMUL.FTZ R154, R12, R154 ;  /* 0x0000009a0c9a7220 */ /* 0x000fe20000410000 */
[----:B------:R-:W-:Y:S01]  /*1b890*/  SHF.R.S32.HI R13, RZ, 0x5, R10 ;  /* 0x00000005ff0d7819 */ /* 0x000fe2000001140a */
[----:B------:R-:W-:Y:S01]  /*1b8a0*/  FMUL.FTZ R148, R11, R148 ;  /* 0x000000940b947220 */ /* 0x000fe20000410000 */
[----:B------:R-:W-:Y:S01]  /*1b8b0*/  IADD3 R15, -R15, R5, RZ ;  /* 0x000000050f0f7210 */ /* 0x000fe20007ffe1ff */
[----:B------:R-:W-:Y:S01]  /*1b8c0*/  FMUL.FTZ R149, R11, R149 ;  /* 0x000000950b957220 */ /* 0x000fe20000410000 */
[----:B------:R-:W-:Y:S01]  /*1b8d0*/  LOP3.LUT R16, R16, 0x1c0, RZ, 0xc0, !PT ;  /* 0x000001c010107812 */ /* 0x000fe200078ec0ff */
[C---:B------:R-:W-:Y:S01]  /*1b8e0*/  FMUL.FTZ R151, R12.reuse, R151 ;  /* 0x000000970c977220 */ /* 0x040fe20000410000 */
[----:B------:R-:W-:Y:S01]  /*1b8f0*/  ISETP.NE.U32.AND P1, PT, R17, 0x1, PT ;  /* 0x000000011100780c */ /* 0x000fe20003f25070 */
[----:B------:R-:W-:Y:S01]  /*1b900*/  FMUL.FTZ R150, R12, R150 ;  /* 0x000000960c967220 */ /* 0x000fe20000410000 */
[----:B------:R-:W-:Y:S01]  /*1b910*/  MOV R17, 0xfffffff0 ;  /* 0xfffffff000117802 */ /* 0x000fe20000000f00 */
[----:B------:R-:W-:Y:S01]  /*1b920*/  FMUL.FTZ R180, R9, R180 ;  /* 0x000000b409b47220 */ /* 0x000fe20000410000 */
[----:B------:R-:W-:Y:S01]  /*1b930*/  LEA R15, R13, R15, 0x9 ;  /* 0x0000000f0d0f7211 */ /* 0x000fe200078e48ff */
[C---:B------:R-:W-:Y:S01]  /*1b940*/  FMUL.FTZ R181, R9.reuse, R181 ;  /* 0x000000b509b57220 */ /* 0x040fe20000410000 */
[----:B------:R-:W-:Y:S01]  /*1b950*/  LEA.HI R16, R16, R16, RZ, 0x1d ;  /* 0x0000001010107211 */ /* 0x000fe200078fe8ff */
[----:B------:R-:W-:Y:S01]  /*1b960*/  FMUL.FTZ R184, R9, R184 ;  /* 0x000000b809b87220 */ /* 0x000fe20000410000 */
[----:B------:R-:W-:Y:S01]  /*1b970*/  SEL R17, R17, 0x10, !P1 ;  /* 0x0000001011117807 */ /* 0x000fe20004800000 */
[----:B------:R-:W-:Y:S01]  /*1b980*/  FMUL.FTZ R185, R9, R185 ;  /* 0x000000b909b97220 */ /* 0x000fe20000410000 */
[----:B------:R-:W-:Y:S01]  /*1b990*/  R2P PR, R14, 0x6 ;  /* 0x000000060e007804 */ /* 0x000fe20000000000 */
[----:B------:R-:W-:Y:S01]  /*1b9a0*/  FMUL.FTZ R144, R11, R144 ;  /* 0x000000900b907220 */ /* 0x000fe20000410000 */
[----:B------:R-:W-:Y:S01]  /*1b9b0*/  LEA R15, R15, R16, 0x1 ;  /* 0x000000100f0f7211 */ /* 0x000fe200078e08ff */
[----:B------:R-:W-:Y:S01]  /*1b9c0*/  FMUL.FTZ R145, R11, R145 ;  /* 0x000000910b917220 */ /* 0x000fe20000410000 */
[----:B------:R-:W-:Y:S01]  /*1b9d0*/  MOV R16, 0x20 ;  /* 0x0000002000107802 */ /* 0x000fe20000000f00 */
[C---:B------:R-:W-:Y:S01]  /*1b9e0*/  FMUL.FTZ R147, R12.reuse, R147 ;  /* 0x000000930c937220 */ /* 0x040fe20000410000 */
[----:B------:R-:W-:Y:S01]  /*1b9f0*/  SHF.L.U32 R15, R15, 0x1, RZ ;  /* 0x000000010f0f7819 */ /* 0x000fe200000006ff */
[----:B------:R-:W-:Y:S01]  /*1ba00*/  FMUL.FTZ R146, R12, R146 ;  /* 0x000000920c927220 */ /* 0x000fe20000410000 */
[----:B------:R-:W-:Y:S01]  /*1ba10*/  F2FP.BF16.PACK_AB R158, R159, R158 ;  /* 0x0000009e9f9e723e */ /* 0x000fe200000010ff */
[----:B------:R-:W-:Y:S01]  /*1ba20*/  FMUL.FTZ R140, R11, R140 ;  /* 0x0000008c0b8c7220 */ /* 0x000fe20000410000 */
[----:B------:R-:W-:Y:S01]  /*1ba30*/  IADD3 R14, R15, R17, RZ ;  /* 0x000000110f0e7210 */ /* 0x000fe20007ffe0ff */
[----:B------:R-:W-:Y:S01]  /*1ba40*/  STS [R15], R164 ;  /* 0x000000a40f007388 */ /* 0x000fe20000000800 */
[----:B------:R-:W-:Y:S01]  /*1ba50*/  SEL R18, R16, 0xffffffe0, !P1 ;  /* 0xffffffe010127807 */ /* 0x000fe20004800000 */
[----:B------:R-:W-:Y:S01]  /*1ba60*/  FMUL.FTZ R141, R11, R141 ;  /* 0x0000008d0b8d7220 */ /* 0x000fe20000410000 */
[C---:B------:R-:W-:Y:S01]  /*1ba70*/  IADD3 R16, R15.reuse, 0x40, RZ ;  /* 0x000000400f107810 */ /* 0x040fe20007ffe0ff */
[----:B------:R-:W-:Y:S01]  /*1ba80*/  STS [R15+0x400], R166 ;  /* 0x000400a60f007388 */ /* 0x000fe20000000800 */
[C---:B------:R-:W-:Y:S01]  /*1ba90*/  @P2 IADD3 R16, R15.reuse, -0x40, RZ ;  /* 0xffffffc00f102810 */ /* 0x040fe20007ffe0ff */
[C---:B------:R-:W-:Y:S01]  /*1baa0*/  FMUL.FTZ R143, R12.reuse, R143 ;  /* 0x0000008f0c8f7220 */ /* 0x040fe20000410000 */
[----:B------:R-:W-:Y:S01]  /*1bab0*/  IADD3 R19, R15, R18, RZ ;  /* 0x000000120f137210 */ /* 0x000fe20007ffe0ff */
[----:B------:R-:W-:Y:S01]  /*1bac0*/  STS [R14], R168 ;  /* 0x000000a80e007388 */ /* 0x000fe20000000800 */
[----:B------:R-:W-:Y:S01]  /*1bad0*/  F2FP.BF16.PACK_AB R172, R173, R172 ;  /* 0x000000acadac723e */ /* 0x000fe200000010ff */
[C---:B------:R-:W-:Y:S01]  /*1bae0*/  FMUL.FTZ R142, R12.reuse, R142 ;  /* 0x0000008e0c8e7220 */ /* 0x040fe20000410000 */
[----:B------:R-:W-:Y:S01]  /*1baf0*/  F2FP.BF16.PACK_AB R176, R177, R176 ;  /* 0x000000b0b1b0723e */ /* 0x000fe200000010ff */
[----:B------:R-:W-:Y:S01]  /*1bb00*/  STS [R14+0x400], R170 ;  /* 0x000400aa0e007388 */ /* 0x000fe20000000800 */
[----:B------:R-:W-:Y:S01]  /*1bb10*/  F2FP.BF16.PACK_AB R152, R153, R152 ;  /* 0x000000989998723e */ /* 0x000fe200000010ff */
[----:B------:R-:W-:Y:S01]  /*1bb20*/  FMUL.FTZ R188, R9, R188 ;  /* 0x000000bc09bc7220 */ /* 0x000fe20000410000 */
[----:B------:R-:W-:Y:S01]  /*1bb30*/  F2FP.BF16.PACK_AB R154, R155, R154 ;  /* 0x0000009a9b9a723e */ /* 0x000fe200000010ff */
[----:B------:R-:W-:Y:S01]  /*1bb40*/  STS [R15+0x2000], R160 ;  /* 0x002000a00f007388 */ /* 0x000fe20000000800 */
[----:B------:R-:W-:Y:S01]  /*1bb50*/  F2FP.BF16.PACK_AB R148, R149, R148 ;  /* 0x000000949594723e */ /* 0x000fe200000010ff */
[----:B------:R-:W-:Y:S01]  /*1bb60*/  FMUL.FTZ R189, R9, R189 ;  /* 0x000000bd09bd7220 */ /* 0x000fe20000410000 */
[----:B------:R-:W-:Y:S01]  /*1bb70*/  F2FP.BF16.PACK_AB R150, R151, R150 ;  /* 0x000000969796723e */ /* 0x000fe200000010ff */
[----:B------:R1:W-:Y:S01]  /*1bb80*/  STS [R15+0x2400], R162 ;  /* 0x002400a20f007388 */ /* 0x0003e20000000800 */
        /* <DEDUP_REMOVED lines=24> */
[----:B------:R-:W4:Y:S01]  /*1bd10*/  @P0 MUFU.LG2 R6, R6 ;  /* 0x0000000600060308 */ /* 0x000f220000000c00 */
[----:B-1----:R-:W-:Y:S01]  /*1bd20*/  IADD3 R15, R14, R18, RZ ;  /* 0x000000120e0f7210 */ /* 0x002fe20007ffe0ff */
[----:B---3--:R-:W-:Y:S01]  /*1bd30*/  @P5 FMUL.FTZ R4, R4, 0.69314718246459960938 ;  /* 0x3f31721804045820 */ /* 0x008fe20000410000 */
[----:B------:R-:W-:Y:S01]  /*1bd40*/  F2FP.BF16.PACK_AB R138, R139, R138 ;  /* 0x0000008a8b8a723e */ /* 0x000fe200000010ff */
[----:B------:R-:W-:Y:S01]  /*1bd50*/  @P4 FMUL.FTZ R8, R8, 0.69314718246459960938 ;  /* 0x3f31721808084820 */ /* 0x000fe20000410000 */
[----:B------:R-:W-:Y:S01]  /*1bd60*/  F2FP.BF16.PACK_AB R11, R11, R132 ;  /* 0x000000840b0b723e */ /* 0x000fe200000010ff */
[----:B------:R-:W-:Y:S01]  /*1bd70*/  STS [R15], R176 ;  /* 0x000000b00f007388 */ /* 0x000fe20000000800 */
[----:B------:R-:W-:Y:S01]  /*1bd80*/  F2FP.BF16.PACK_AB R12, R135, R12 ;  /* 0x0000000c870c723e */ /* 0x000fe200000010ff */
[----:B------:R-:W-:Y:S01]  /*1bd90*/  @P3 FMUL.FTZ R7, R7, 0.69314718246459960938 ;  /* 0x3f31721807073820 */ /* 0x000fe20000410000 */
[----:B--2---:R-:W-:Y:S01]  /*1bda0*/  IADD3 R14, R18, 0x400, R16 ;  /* 0x00000400120e7810 */ /* 0x004fe20007ffe010 */
[----:B------:R-:W-:Y:S01]  /*1bdb0*/  STS [R15+0x400], R178 ;  /* 0x000400b20f007388 */ /* 0x000fe20000000800 */
[----:B------:R-:W-:-:S02]  /*1bdc0*/  LOP3.LUT R10, R10, 0xffffffe0, RZ, 0xc0, !PT ;  /* 0xffffffe00a0a7812 */ /* 0x000fc400078ec0ff */
[C---:B------:R-:W-:Y:S01]  /*1bdd0*/  IADD3 R14, R17.reuse, R14, RZ ;  /* 0x0000000e110e7210 */ /* 0x040fe20007ffe0ff */
[----:B------:R-:W-:Y:S01]  /*1bde0*/  STS [R19+0x2000], R152 ;  /* 0x0020009813007388 */ /* 0x000fe20000000800 */
[----:B------:R-:W-:Y:S01]  /*1bdf0*/  IADD3 R17, R17, R16, RZ ;  /* 0x0000001011117210 */ /* 0x000fe20007ffe0ff */
[----:B----4-:R-:W-:Y:S01]  /*1be00*/  @P0 FMUL.FTZ R6, R6, 0.69314718246459960938 ;  /* 0x3f31721806060820 */ /* 0x010fe20000410000 */
[----:B------:R-:W-:Y:S01]  /*1be10*/  IADD3 R10, -R10, R5, RZ ;  /* 0x000000050a0a7210 */ /* 0x000fe20007ffe1ff */
[----:B------:R-:W-:Y:S01]  /*1be20*/  STS [R19+0x2400], R154 ;  /* 0x0024009a13007388 */ /* 0x000fe20000000800 */
[----:B------:R-:W-:Y:S01]  /*1be30*/  MOV R5, 0x7f800000 ;  /* 0x7f80000000057802 */ /* 0x000fe20000000f00 */
[----:B------:R-:W-:Y:S01]  /*1be40*/  @P3 FFMA.FTZ R5, R2, c[0x0][0x238], R7 ;  /* 0x00008e0002053a23 */ /* 0x000fe20000010007 */
[----:B------:R-:W-:Y:S01]  /*1be50*/  LOP3.LUT P1, RZ, R10, 0x3, RZ, 0xc0, !PT ;  /* 0x000000030aff7812 */ /* 0x000fe2000782c0ff */
[----:B------:R-:W-:Y:S01]  /*1be60*/  STS [R15+0x2000], R148 ;  /* 0x002000940f007388 */ /* 0x000fe20000000800 */
[----:B------:R-:W-:Y:S01]  /*1be70*/  MOV R10, 0x7f800000 ;  /* 0x7f800000000a7802 */ /* 0x000fe20000000f00 */
[----:B------:R-:W-:-:S02]  /*1be80*/  @P5 FFMA.FTZ R10, R68, c[0x0][0x238], R4 ;  /* 0x00008e00440a5a23 */ /* 0x000fc40000010004 */
[----:B------:R-:W-:Y:S04]  /*1be90*/  STS [R15+0x2400], R150 ;  /* 0x002400960f007388 */ /* 0x000fe80000000800 */
[----:B------:R-:W-:Y:S04]  /*1bea0*/  STS [R16], R180 ;  /* 0x000000b410007388 */ /* 0x000fe80000000800 */
[----:B------:R-:W-:Y:S04]  /*1beb0*/  STS [R16+0x400], R182 ;  /* 0x000400b610007388 */ /* 0x000fe80000000800 */
[----:B------:R-:W-:Y:S04]  /*1bec0*/  STS [R17], R184 ;  /* 0x000000b811007388 */ /* 0x000fe80000000800 */
[----:B------:R-:W-:Y:S04]  /*1bed0*/  STS [R17+0x400], R186 ;  /* 0x000400ba11007388 */ /* 0x000fe80000000800 */
[----:B------:R-:W-:Y:S04]  /*1bee0*/  STS [R16+0x2000], R144 ;  /* 0x0020009010007388 */ /* 0x000fe80000000800 */
[----:B------:R1:W-:Y:S04]  /*1bef0*/  STS [R16+0x2400], R146 ;  /* 0x0024009210007388 */ /* 0x0003e80000000800 */
[----:B------:R-:W-:Y:S04]  /*1bf00*/  STS [R17+0x2000], R140 ;  /* 0x0020008c11007388 */ /* 0x000fe80000000800 */
[----:B------:R-:W-:Y:S01]  /*1bf10*/  STS [R17+0x2400], R142 ;  /* 0x0024008e11007388 */ /* 0x000fe20000000800 */
[----:B-1----:R-:W-:-:S02]  /*1bf20*/  IADD3 R16, R18, R16, RZ ;  /* 0x0000001012107210 */ /* 0x002fc40007ffe0ff */
[----:B------:R-:W-:-:S03]  /*1bf30*/  IADD3 R18, R18, R17, RZ ;  /* 0x0000001112127210 */ /* 0x000fc60007ffe0ff */
[----:B------:R-:W-:Y:S04]  /*1bf40*/  STS [R16], R188 ;  /* 0x000000bc10007388 */ /* 0x000fe80000000800 */
[----:B------:R-:W-:Y:S04]  /*1bf50*/  STS [R16+0x400], R190 ;  /* 0x000400be10007388 */ /* 0x000fe80000000800 */
[----:B------:R1:W-:Y:S04]  /*1bf60*/  STS [R18], R9 ;  /* 0x0000000912007388 */ /* 0x0003e80000000800 */
[----:B------:R-:W-:Y:S04]  /*1bf70*/  STS [R14], R194 ;  /* 0x000000c20e007388 */ /* 0x000fe80000000800 */
[----:B------:R-:W-:Y:S04]  /*1bf80*/  STS [R16+0x2000], R136 ;  /* 0x0020008810007388 */ /* 0x000fe80000000800 */
[----:B------:R-:W-:Y:S04]  /*1bf90*/  STS [R16+0x2400], R138 ;  /* 0x0024008a10007388 */ /* 0x000fe80000000800 */
[----:B------:R2:W-:Y:S04]  /*1bfa0*/  STS [R18+0x2000], R11 ;  /* 0x0020000b12007388 */ /* 0x0005e80000000800 */
[----:B------:R3:W-:Y:S04]  /*1bfb0*/  STS [R14+0x2000], R12 ;  /* 0x0020000c0e007388 */ /* 0x0007e80000000800 */
[----:B------:R-:W-:Y:S01]  /*1bfc0*/  BAR.SYNC.DEFER_BLOCKING 0x0 ;  /* 0x0000000000007b1d */ /* 0x000fe20000010000 */
[----:B-1----:R-:W-:Y:S01]  /*1bfd0*/  MOV R9, 0x7f800000 ;  /* 0x7f80000000097802 */ /* 0x002fe20000000f00 */
[----:B------:R-:W-:Y:S01]  /*1bfe0*/  @P0 FFMA.FTZ R9, R0, c[0x0][0x238], R6 ;  /* 0x00008e0000090a23 */ /* 0x000fe20000010006 */
[----:B--2---:R-:W-:Y:S01]  /*1bff0*/  MOV R11, 0x7f800000 ;  /* 0x7f800000000b7802 */ /* 0x004fe20000000f00 */
[----:B------:R-:W-:-:S02]  /*1c000*/  @P4 FFMA.FTZ R11, R3, c[0x0][0x238], R8 ;  /* 0x00008e00030b4a23 */ /* 0x000fc40000010008 */
[----:B------:R3:W1:Y:S04]  /*1c010*/  LDS.128 R40, [R235] ;  /* 0x00000000eb287984 */ /* 0x0006680000000c00 */
[----:B------:R3:W2:Y:S04]  /*1c020*/  LDS.128 R36, [R235+0x800] ;  /* 0x00080000eb247984 */ /* 0x0006a80000000c00 */
[----:B------:R3:W4:Y:S04]  /*1c030*/  LDS.128 R32, [R235+0x1000] ;  /* 0x00100000eb207984 */ /* 0x0007280000000c00 */
[----:B------:R3:W1:Y:S04]  /*1c040*/  LDS.128 R28, [R235+0x1800] ;  /* 0x00180000eb1c7984 */ /* 0x0006680000000c00 */
[----:B------:R3:W1:Y:S04]  /*1c050*/  LDS.128 R24, [R235+0x2000] ;  /* 0x00200000eb187984 */ /* 0x0006680000000c00 */
[----:B------:R3:W1:Y:S04]  /*1c060*/  LDS.128 R20, [R235+0x2800] ;  /* 0x00280000eb147984 */ /* 0x0006680000000c00 */
[----:B------:R3:W1:Y:S04]  /*1c070*/  LDS.128 R16, [R235+0x3000] ;  /* 0x00300000eb107984 */ /* 0x0006680000000c00 */
[----:B------:R3:W1:Y:S01]  /*1c080*/  LDS.128 R44, [R235+0x3800] ;  /* 0x00380000eb2c7984 */ /* 0x0006620000000c00 */
[----:B------:R-:W-:Y:S05]  /*1c090*/  @P1 BRA `(.L_x_548) ;  /* 0x0000024000001947 */ /* 0x000fea0003800000 */
[----:B------:R-:W-:-:S04]  /*1c0a0*/  SHF.R.S32.HI R0, RZ, 0x1f, R13 ;  /* 0x0000001fff007819 */ /* 0x000fc8000001140d */
[----:B------:R-:W-:-:S04]  /*1c0b0*/  LEA.HI R0, R0, R13, RZ, 0x2 ;  /* 0x0000000d00007211 */ /* 0x000fc800078f10ff */
[----:B------:R-:W-:-:S05]  /*1c0c0*/  LOP3.LUT R0, R0, 0xffffffc, RZ, 0xc0, !PT ;  /* 0x0ffffffc00007812 */ /* 0x000fca00078ec0ff */
        /* <DEDUP_REMOVED lines=14> */
[C---:B---3--:R-:W-:Y:S01]  /*1c1b0*/  @!P3 LEA R12, P5, R3.reuse, c[0x0][0x200], 0x2 ;  /* 0x00008000030cba11 */ /* 0x048fe200078a10ff */
[----:B------:R-:W-:Y:S01]  /*1c1c0*/  @!P0 IMAD R6, R6, UR17, RZ ;  /* 0x0000001106068c24 */ /* 0x000fe2000f8e02ff */
[C---:B------:R-:W-:Y:S02]  /*1c1d0*/  @!P2 IADD3 R2, P4, R4.reuse, UR9, RZ ;  /* 0x000000090402ac10 */ /* 0x040fe4000ff9e0ff */
        /* <DEDUP_REMOVED lines=16> */
.L_x_548:
[----:B------:R-:W-:Y:S05]  /*1c2e0*/  BSYNC B0 ;  /* 0x0000000000007941 */ /* 0x000fea0003800000 */
.L_x_547:
[----:B---3--:R-:W3:Y:S01]  /*1c2f0*/  LDL.LU.64 R8, [R1] ;  /* 0x0000000001087983 */ /* 0x008ee20000300a00 */
[----:B------:R-:W-:Y:S01]  /*1c300*/  USHF.R.S32.HI UR6, URZ, 0x1f, UR12 ;  /* 0x0000001f3f067899 */ /* 0x000fe2000801140c */
[----:B------:R-:W-:Y:S01]  /*1c310*/  BSSY B0, `(.L_x_549) ;  /* 0x0000017000007945 */ /* 0x000fe20003800000 */
[----:B------:R-:W-:Y:S01]  /*1c320*/  ULDC.64 UR4, c[0x0][0x1f0] ;  /* 0x00007c0000047ab9 */ /* 0x000fe20000000a00 */
[----:B------:R-:W4:Y:S01]  /*1c330*/  S2R R3, SR_TID.X ;  /* 0x0000000000037919 */ /* 0x000f220000002100 */
[----:B------:R-:W-:-:S03]  /*1c340*/  UIMAD UR4, UR6, UR4, URZ ;  /* 0x00000004060472a4 */ /* 0x000fc6000f8e023f */
[----:B------:R-:W2:Y:S01]  /*1c350*/  S2R R0, SR_CTAID.Z ;  /* 0x0000000000007919 */ /* 0x000ea20000002700 */
[----:B------:R-:W-:Y:S01]  /*1c360*/  UIMAD UR4, UR12, UR5, UR4 ;  /* 0x000000050c0472a4 */ /* 0x000fe2000f8e0204 */
[----:B----4-:R-:W-:-:S04]  /*1c370*/  SHF.R.S32.HI R2, RZ, 0x1f, R3 ;  /* 0x0000001fff027819 */ /* 0x010fc80000011403 */
[----:B------:R-:W-:-:S04]  /*1c380*/  LEA.HI R2, R2, R3, RZ, 0x3 ;  /* 0x0000000302027211 */ /* 0x000fc800078f18ff */
[----:B------:R-:W-:Y:S02]  /*1c390*/  SHF.R.S32.HI R2, RZ, 0x3, R2 ;  /* 0x00000003ff027819 */ /* 0x000fe40000011402 */
[----:B---3--:R-:W-:-:S04]  /*1c3a0*/  IADD3 R4, P0, R8, UR14, RZ ;  /* 0x0000000e08047c10 */ /* 0x008fc8000ff1e0ff */
[----:B------:R-:W-:Y:S02]  /*1c3b0*/  IADD3.X R5, R9, UR7, RZ, P0, !PT ;  /* 0x0000000709057c10 */ /* 0x000fe400087fe4ff */
[----:B------:R-:W-:-:S03]  /*1c3c0*/  ISETP.GE.AND P0, PT, R2, UR11, PT ;  /* 0x0000000b02007c0c */ /* 0x000fc6000bf06270 */
[----:B--2---:R-:W-:-:S05]  /*1c3d0*/  IMAD.WIDE.U32 R4, R0, c[0x0][0x1f0], R4 ;  /* 0x00007c0000047a25 */ /* 0x004fca00078e0004 */
        /* <DEDUP_REMOVED lines=9> */
[----:B-1----:R1:W-:Y:S02]  /*1c470*/  STG.E.128 [R10.64], R40 ;  /* 0x000000280a007986 */ /* 0x0023e4000c101d12 */
.L_x_550:
[----:B------:R-:W-:Y:S05]  /*1c480*/  BSYNC B0 ;  /* 0x0000000000007941 */ /* 0x000fea0003800000 */
.L_x_549:
[----:B------:R-:W-:Y:S01]  /*1c490*/  IADD3 R0, R2, 0x10, RZ ;  /* 0x0000001002007810 */ /* 0x000fe20007ffe0ff */
        /* <DEDUP_REMOVED lines=14> */
.L_x_552:
[----:B------:R-:W-:Y:S05]  /*1c580*/  BSYNC B0 ;  /* 0x0000000000007941 */ /* 0x000fea0003800000 */
.L_x_551:
        /* <DEDUP_REMOVED lines=15> */
.L_x_554:
[----:B------:R-:W-:Y:S05]  /*1c680*/  BSYNC B0 ;  /* 0x0000000000007941 */ /* 0x000fea0003800000 */
.L_x_553:
        /* <DEDUP_REMOVED lines=15> */
.L_x_556:
[----:B------:R-:W-:Y:S05]  /*1c780*/  BSYNC B0 ;  /* 0x0000000000007941 */ /* 0x000fea0003800000 */
.L_x_555:
[----:B------:R-:W-:Y:S01]  /*1c790*/  ISETP.GE.AND P0, PT, R234, UR11, PT ;  /* 0x0000000bea007c0c */ /* 0x000fe2000bf06270 */
[----:B------:R-:W-:-:S12]  /*1c7a0*/  BSSY B0, `(.L_x_557) ;  /* 0x000000d000007945 */ /* 0x000fd80003800000 */
        /* <DEDUP_REMOVED lines=12> */
.L_x_558:
[----:B------:R-:W-:Y:S05]  /*1c870*/  BSYNC B0 ;  /* 0x0000000000007941 */ /* 0x000fea0003800000 */
.L_x_557:
        /* <DEDUP_REMOVED lines=14> */
.L_x_560:
[----:B------:R-:W-:Y:S05]  /*1c960*/  BSYNC B0 ;  /* 0x0000000000007941 */ /* 0x000fea0003800000 */
.L_x_559:
        /* <DEDUP_REMOVED lines=14> */
.L_x_562:
[----:B------:R-:W-:Y:S05]  /*1ca50*/  BSYNC B0 ;  /* 0x0000000000007941 */ /* 0x000fea0003800000 */
.L_x_561:
[----:B------:R-:W-:-:S13]  /*1ca60*/  ISETP.GE.AND P0, PT, R231, UR11, PT ;  /* 0x0000000be7007c0c */ /* 0x000fda000bf06270 */
        /* <DEDUP_REMOVED lines=12> */
.L_x_563:
        /* <DEDUP_REMOVED lines=13> */
.L_x_2121:


//--------------------- .text._ZN5flash16flash_fwd_kernelI23Flash_fwd_kernel_traitsILi64ELi128ELi128ELi4ELb0ELb0EN7cutlass10bfloat16_tE19Flash_kernel_traitsILi64ELi128ELi128ELi4ES3_EELb0ELb0ELb1ELb0ELb0ELb0ELb0ELb0EEEvNS_16Flash_fwd_paramsE --------------------------
	.section	.text._ZN5flash16flash_fwd_kernelI23Flash_fwd_kernel_traitsILi64ELi128ELi128ELi4ELb0ELb0EN7cutlass10bfloat16_tE19Flash_kernel_traitsILi64ELi128ELi128ELi4ES3_EELb0ELb0ELb1ELb0ELb0ELb0ELb0ELb0EEEvNS_16Flash_fwd_paramsE,"ax",@progbits
	.sectioninfo	@"SHI_REGISTERS=255"
	.align	128
        .global         _ZN5flash16flash_fwd_kernelI23Flash_fwd_kernel_traitsILi64ELi128ELi128ELi4ELb0ELb0EN7cutlass10bfloat16_tE19Flash_kernel_traitsILi64ELi128ELi128ELi4ES3_EELb0ELb0ELb1ELb0ELb0ELb0ELb0ELb0EEEvNS_16Flash_fwd_paramsE
        .type           _ZN5flash16flash_fwd_kernelI23Flash_fwd_kernel_traitsILi64ELi128ELi128ELi4ELb0ELb0EN7cutlass10bfloat16_tE19Flash_kernel_traitsILi64ELi128ELi128ELi4ES3_EELb0ELb0ELb1ELb0ELb0ELb0ELb0ELb0EEEvNS_16Flash_fwd_paramsE,@function
        .size           _ZN5flash16flash_fwd_kernelI23Flash_fwd_kernel_traitsILi64ELi128ELi128ELi4ELb0ELb0EN7cutlass10bfloat16_tE19Flash_kernel_traitsILi64ELi128ELi128ELi4ES3_EELb0ELb0ELb1ELb0ELb0ELb0ELb0ELb0EEEvNS_16Flash_fwd_paramsE,(.L_x_2122 - _ZN5flash16flash_fwd_kernelI23Flash_fwd_kernel_traitsILi64ELi128ELi128ELi4ELb0ELb0EN7cutlass10bfloat16_tE19Flash_kernel_traitsILi64ELi128ELi128ELi4ES3_EELb0ELb0ELb1ELb0ELb0ELb0ELb0ELb0EEEvNS_16Flash_fwd_paramsE)
        .other          _ZN5flash16flash_fwd_kernelI23Flash_fwd_kernel_traitsILi64ELi128ELi128ELi4ELb0ELb0EN7cutlass10bfloat16_tE19Flash_kernel_traitsILi64ELi128ELi128ELi4ES3_EELb0ELb0ELb1ELb0ELb0ELb0ELb0ELb0EEEvNS_16Flash_fwd_paramsE,@"STO_CUDA_ENTRY STV_DEFAULT"
_ZN5flash16flash_fwd_kernelI23Flash_fwd_kernel_traitsILi64ELi128ELi128ELi4ELb0ELb0EN7cutlass10bfloat16_tE19Flash_kernel_traitsILi64ELi128ELi128ELi4ES3_EELb0ELb0ELb1ELb0ELb0ELb0ELb0ELb0EEEvNS_16Flash_fwd_paramsE:
.text._ZN5flash16flash_fwd_kernelI23Flash_fwd_kernel_traitsILi64ELi128ELi128ELi4ELb0ELb0EN7cutlass10bfloat16_tE19Flash_kernel_traitsILi64ELi128ELi128ELi4ES3_EELb0ELb0ELb1ELb0ELb0ELb0ELb0ELb0EEEvNS_16Flash_fwd_paramsE:
        /* <DEDUP_REMOVED lines=14> */
[----:B------:R-:W-:Y:S02]  /*00e0*/  UISETP.NE.AND UP3, UPT, UR7, URZ, UPT ;  /* 0x0000003f0700728c */ /* 0x000fe4000bf65270 */
[----:B-1----:R-:W-:-:S02]  /*00f0*/  UIMAD.WIDE UR10, UR6, UR30, UR10 ;  /* 0x0000001e060a72a5 */ /* 0x002fc4000f8e020a */
[----:B------:R-:W-:Y:S02]  /*0100*/  UISETP.EQ.U32.AND UP1, UPT, URZ, UR8, UPT ;  /* 0x000000083f00728c */ /* 0x000fe4000bf22070 */
[----:B------:R-:W-:Y:S02]  /*0110*/  UISETP.NE.AND.EX UP0, UPT, URZ, UR5, UPT, UP0 ;  /* 0x000000053f00728c */ /* 0x000fe4000bf05300 */
[----:B------:R-:W-:Y:S01]  /*0120*/  IMAD.U32 R2, RZ, RZ, UR10 ;  /* 0x0000000aff027e24 */ /* 0x000fe2000f8e00ff */
[----:B------:R-:W-:Y:S01]  /*0130*/  UISETP.EQ.OR.EX UP1, UPT, URZ, UR9, !UP3, UP1 ;  /* 0x000000093f00728c */ /* 0x000fe2000df22710 */
[----:B------:R-:W-:Y:S01]  /*0140*/  IMAD.U32 R3, RZ, RZ, UR11 ;  /* 0x0000000bff037e24 */ /* 0x000fe2000f8e00ff */
[----:B------:R-:W-:Y:S01]  /*0150*/  ULDC.64 UR4, c[0x0][0x250] ;  /* 0x0000940000047ab9 */ /* 0x000fe20000000a00 */
[----:B------:R-:W-:Y:S01]  /*0160*/  PLOP3.LUT P1, PT, PT, PT, UP0, 0x80, 0x0 ;  /* 0x000000000000781c */ /* 0x000fe20003f2f008 */
[----:B------:R-:W-:Y:S02]  /*0170*/  ULDC.64 UR8, c[0x0][0x248] ;  /* 0x0000920000087ab9 */ /* 0x000fe40000000a00 */
[----:B------:R1:W2:Y:S04]  /*0180*/  @P0 LDG.E R7, [R2.64] ;  /* 0x0000003202070981 */ /* 0x0002a8000c1e1900 */
[----:B------:R1:W3:Y:S01]  /*0190*/  @P0 LDG.E R6, [R2.64+0x4] ;  /* 0x0000043202060981 */ /* 0x0002e2000c1e1900 */
[----:B------:R-:W-:Y:S01]  /*01a0*/  PLOP3.LUT P2, PT, PT, PT, UP1, 0x80, 0x0 ;  /* 0x000000000000781c */ /* 0x000fe20003f4f018 */
[----:B------:R-:W-:-:S02]  /*01b0*/  @UP0 UIMAD.WIDE UR4, UR6, UR30, UR4 ;  /* 0x0000001e060402a5 */ /* 0x000fc4000f8e0204 */
[----:B------:R-:W-:-:S04]  /*01c0*/  UIMAD.WIDE UR8, UR6, UR30, UR8 ;  /* 0x0000001e060872a5 */ /* 0x000fc8000f8e0208 */
[----:B------:R-:W-:Y:S02]  /*01d0*/  IMAD.U32 R4, RZ, RZ, UR4 ;  /* 0x00000004ff047e24 */ /* 0x000fe4000f8e00ff */
[----:B------:R-:W-:-:S05]  /*01e0*/  IMAD.U32 R5, RZ, RZ, UR5 ;  /* 0x00000005ff057e24 */ /* 0x000fca000f8e00ff */
[----:B------:R-:W4:Y:S01]  /*01f0*/  @P1 LDG.E R4, [R4.64] ;  /* 0x0000003204041981 */ /* 0x000f22000c1e1900 */
        /* <DEDUP_REMOVED lines=11> */
[----:B------:R-:W-:-:S03]  /*02b0*/  ISETP.NE.AND.EX P0, PT, RZ, c[0x0][0x24c], PT, P0 ;  /* 0x00009300ff007a0c */ /* 0x000fc60003f05300 */
[----:B----4-:R3:W4:Y:S01]  /*02c0*/  @P1 R2UR UR15, R4 ;  /* 0x00000000040f13c2 */ /* 0x01072200000e0000 */
[----:B--2---:R-:W-:-:S07]  /*02d0*/  @UP2 UIADD3 UR35, UR35, -UR32, URZ ;  /* 0x8000002023232290 */ /* 0x004fce000fffe03f */
[----:B-----5:R3:W2:Y:S01]  /*02e0*/  @!P2 R2UR UR17, R0 ;  /* 0x000000000011a3c2 */ /* 0x0206a200000e0000 */
[----:B------:R-:W-:Y:S01]  /*02f0*/  @!UP2 ULDC UR35, c[0x0][0x214] ;  /* 0x000085000023aab9 */ /* 0x000fe20000000800 */
        /* <DEDUP_REMOVED lines=8> */
.L_x_564:
[----:B------:R-:W-:Y:S02]  /*0380*/  ULDC UR7, c[0x0][0x218] ;  /* 0x0000860000077ab9 */ /* 0x000fe40000000800 */
.L_x_565:
        /* <DEDUP_REMOVED lines=52> */
[----:B------:R-:W-:Y:S01]  /*06d0*/  BSSY B0, `(.L_x_567) ;  /* 0x0000042000007945 */ /* 0x000fe20003800000 */
[----:B------:R-:W-:Y:S01]  /*06e0*/  UIADD3 UR35, -UR10, UR35, URZ ;  /* 0x000000230a237290 */ /* 0x000fe2000fffe13f */
[----:B------:R-:W-:Y:S01]  /*06f0*/  LOP3.LUT R0, R4, 0xfffffff8, RZ, 0xc0, !PT ;  /* 0xfffffff804007812 */ /* 0x000fe200078ec0ff */
[----:B------:R-:W-:Y:S01]  /*0700*/  UMOV UR20, URZ ;  /* 0x0000003f00147c82 */ /* 0x000fe20008000000 */
[----:B------:R-:W-:Y:S01]  /*0710*/  SHF.R.S32.HI R4, RZ, 0x3, R4 ;  /* 0x00000003ff047819 */ /* 0x000fe20000011404 */
[----:B------:R-:W-:-:S02]  /*0720*/  @UP0 UIMAD.WIDE.U32 UR16, UR32, UR4, URZ ;  /* 0x00000004201002a5 */ /* 0x000fc4000f8e003f */
[----:B------:R-:W-:Y:S01]  /*0730*/  @!UP0 USHF.R.S32.HI UR11, URZ, 0x1f, UR6 ;  /* 0x0000001f3f0b8899 */ /* 0x000fe20008011406 */
[----:B------:R-:W-:Y:S01]  /*0740*/  IMAD.IADD R14, R27, 0x1, -R0 ;  /* 0x000000011b0e7824 */ /* 0x000fe200078e0a00 */
[----:B------:R-:W-:Y:S01]  /*0750*/  @UP0 UIMAD UR7, UR32, UR5, UR17 ;  /* 0x00000005200702a4 */ /* 0x000fe2000f8e0211 */
[----:B------:R-:W-:Y:S01]  /*0760*/  SHF.R.S32.HI R5, RZ, 0x1f, R4 ;  /* 0x0000001fff057819 */ /* 0x000fe20000011404 */
[----:B------:R-:W-:Y:S01]  /*0770*/  @!UP0 UIMAD.WIDE.U32 UR14, UR6, UR12, URZ ;  /* 0x0000000c060e82a5 */ /* 0x000fe2000f8e003f */
[----:B------:R-:W-:Y:S01]  /*0780*/  IMAD.SHL.U32 R0, R14, 0x8, RZ ;  /* 0x000000080e007824 */ /* 0x000fe200078e00ff */
[----:B------:R-:W-:Y:S01]  /*0790*/  ULDC.64 UR4, c[0x0][0x1f0] ;  /* 0x00007c0000047ab9 */ /* 0x000fe20000000a00 */
[----:B------:R-:W-:Y:S01]  /*07a0*/  ISETP.GE.AND P4, PT, R4, UR35, PT ;  /* 0x0000002304007c0c */ /* 0x000fe2000bf86270 */
[----:B------:R-:W-:Y:S02]  /*07b0*/  UIMAD UR8, UR8, UR4, URZ ;  /* 0x00000004080872a4 */ /* 0x000fe4000f8e023f */
[----:B------:R-:W-:Y:S01]  /*07c0*/  @!UP0 UIMAD UR4, UR11, UR12, URZ ;  /* 0x0000000c0b0482a4 */ /* 0x000fe2000f8e023f */
[----:B------:R-:W-:Y:S01]  /*07d0*/  ISETP.GE.AND P1, PT, R0, c[0x0][0x220], PT ;  /* 0x0000880000007a0c */ /* 0x000fe20003f26270 */
[----:B------:R-:W-:-:S02]  /*07e0*/  ULDC.U8 UR17, c[0x0][0x328] ;  /* 0x0000ca0000117ab9 */ /* 0x000fc40000000000 */
[----:B------:R-:W-:Y:S02]  /*07f0*/  ULDC.U8 UR12, c[0x0][0x329] ;  /* 0x0000ca40000c7ab9 */ /* 0x000fe40000000000 */
[----:B------:R-:W-:Y:S02]  /*0800*/  UISETP.NE.AND UP1, UPT, UR12, URZ, UPT ;  /* 0x0000003f0c00728c */ /* 0x000fe4000bf25270 */
[----:B------:R-:W-:Y:S02]  /*0810*/  UISETP.NE.AND UP2, UPT, UR17, URZ, UPT ;  /* 0x0000003f1100728c */ /* 0x000fe4000bf45270 */
[----:B------:R-:W-:Y:S02]  /*0820*/  UIMAD UR5, UR9, UR5, UR8 ;  /* 0x00000005090572a4 */ /* 0x000fe4000f8e0208 */
[----:B------:R-:W-:Y:S02]  /*0830*/  UISETP.NE.OR UP3, UPT, UR12, URZ, !UP2 ;  /* 0x0000003f0c00728c */ /* 0x000fe4000d765670 */
[----:B------:R-:W-:-:S02]  /*0840*/  ULDC UR11, c[0x0][0x214] ;  /* 0x00008500000b7ab9 */ /* 0x000fc40000000800 */
[----:B------:R-:W-:Y:S02]  /*0850*/  @UP0 UMOV UR12, UR16 ;  /* 0x00000010000c0c82 */ /* 0x000fe40008000000 */
[----:B------:R-:W-:Y:S02]  /*0860*/  @UP1 ULDC UR18, c[0x0][0x210] ;  /* 0x0000840000121ab9 */ /* 0x000fe40000000800 */
[----:B------:R-:W-:Y:S02]  /*0870*/  ULDC UR8, c[0x0][0x234] ;  /* 0x00008d0000087ab9 */ /* 0x000fe40000000800 */
[----:B------:R-:W-:Y:S02]  /*0880*/  @!UP0 UMOV UR12, UR14 ;  /* 0x0000000e000c8c82 */ /* 0x000fe40008000000 */
[----:B------:R-:W-:Y:S01]  /*0890*/  @UP1 UIMAD UR14, UR18, UR11, URZ ;  /* 0x0000000b120e12a4 */ /* 0x000fe2000f8e023f */
[----:B------:R-:W-:Y:S01]  /*08a0*/  IADD3 R2, P0, R0, UR12, RZ ;  /* 0x0000000c00027c10 */ /* 0x000fe2000ff1e0ff */
[----:B------:R-:W-:-:S02]  /*08b0*/  @!UP1 USEL UR14, UR11, UR8, !UP2 ;  /* 0x000000080b0e9287 */ /* 0x000fc4000d000000 */
[----:B------:R-:W-:Y:S02]  /*08c0*/  @!UP0 UIMAD UR13, UR6, UR13, UR4 ;  /* 0x0000000d060d82a4 */ /* 0x000fe4000f8e0204 */
[----:B------:R-:W-:Y:S02]  /*08d0*/  @UP1 UMOV UR16, 0x1 ;  /* 0x0000000100101882 */ /* 0x000fe40000000000 */
[----:B------:R-:W-:Y:S02]  /*08e0*/  ULDC UR4, c[0x0][0x1c0] ;  /* 0x0000700000047ab9 */ /* 0x000fe40000000800 */
[----:B------:R-:W-:Y:S02]  /*08f0*/  @!UP1 UIMAD UR16, UR14, UR4, URZ ;  /* 0x000000040e1092a4 */ /* 0x000fe4000f8e023f */
[----:B------:R-:W-:Y:S02]  /*0900*/  @!UP0 UIADD3 UR7, UR15, UR13, URZ ;  /* 0x0000000d0f078290 */ /* 0x000fe4000fffe03f */
[----:B------:R-:W-:-:S02]  /*0910*/  @!UP3 UIMAD UR18, UR6, UR11, URZ ;  /* 0x0000000b0612b2a4 */ /* 0x000fc4000f8e023f */
[----:B------:R-:W-:Y:S02]  /*0920*/  UIMAD UR16, UR6, UR16, URZ ;  /* 0x00000010061072a4 */ /* 0x000fe4000f8e023f */
[----:B------:R-:W-:Y:S01]  /*0930*/  @!UP3 USEL UR18, UR18, UR32, !UP0 ;  /* 0x000000201212b287 */ /* 0x000fe2000c000000 */
[----:B------:R-:W-:Y:S01]  /*0940*/  LEA.HI.X.SX32 R3, R0, UR7, 0x1, P0 ;  /* 0x0000000700037c11 */ /* 0x000fe200080f0eff */
[----:B------:R-:W-:Y:S01]  /*0950*/  @UP1 ULDC UR17, c[0x0][0x210] ;  /* 0x0000840000111ab9 */ /* 0x000fe20000000800 */
[----:B------:R-:W-:Y:S01]  /*0960*/  ISETP.GE.OR P0, PT, R4, UR35, P1 ;  /* 0x0000002304007c0c */ /* 0x000fe20008f06670 */
[----:B------:R-:W-:Y:S02]  /*0970*/  USEL UR16, UR16, URZ, UP3 ;  /* 0x0000003f10107287 */ /* 0x000fe40009800000 */
[----:B------:R-:W-:Y:S01]  /*0980*/  @!UP1 UMOV UR17, 0x1 ;  /* 0x0000000100119882 */ /* 0x000fe20000000000 */
[----:B-1----:R-:W-:Y:S01]  /*0990*/  IMAD.WIDE.U32 R8, R8, c[0x0][0x1f0], R2 ;  /* 0x00007c0008087a25 */ /* 0x002fe200078e0002 */
[----:B------:R-:W-:-:S02]  /*09a0*/  UIMAD UR10, UR10, UR17, URZ ;  /* 0x000000110a0a72a4 */ /* 0x000fc4000f8e023f */
[----:B------:R-:W-:Y:S01]  /*09b0*/  UIMAD UR16, UR9, UR14, UR16 ;  /* 0x0000000e091072a4 */ /* 0x000fe2000f8e0210 */
[----:B------:R-:W-:Y:S01]  /*09c0*/  IMAD.U32 R2, RZ, RZ, UR33 ;  /* 0x00000021ff027e24 */ /* 0x000fe2000f8e00ff */
[----:B------:R-:W-:Y:S01]  /*09d0*/  @!UP3 UMOV UR20, UR18 ;  /* 0x000000120014bc82 */ /* 0x000fe20008000000 */
[----:B------:R-:W-:Y:S01]  /*09e0*/  IADD3 R7, R9, UR5, RZ ;  /* 0x0000000509077c10 */ /* 0x000fe2000fffe0ff */
[----:B------:R-:W-:Y:S01]  /*09f0*/  UMOV UR21, URZ ;  /* 0x0000003f00157c82 */ /* 0x000fe20008000000 */
[----:B------:R-:W-:Y:S01]  /*0a00*/  IMAD.WIDE R2, R2, 0x80, R4 ;  /* 0x0000008002027825 */ /* 0x000fe200078e0204 */
        /* <DEDUP_REMOVED lines=14> */
.L_x_568:
[----:B------:R-:W-:Y:S05]  /*0af0*/  BSYNC B0 ;  /* 0x0000000000007941 */ /* 0x000fea0003800000 */
.L_x_567:
        /* <DEDUP_REMOVED lines=16> */
.L_x_570:
[----:B------:R-:W-:Y:S05]  /*0c00*/  BSYNC B0 ;  /* 0x0000000000007941 */ /* 0x000fea0003800000 */
.L_x_569:
        /* <DEDUP_REMOVED lines=17> */
.L_x_572:
[----:B------:R-:W-:Y:S05]  /*0d20*/  BSYNC B0 ;  /* 0x0000000000007941 */ /* 0x000fea0003800000 */
.L_x_571:
        /* <DEDUP_REMOVED lines=16> */
.L_x_574:
[----:B------:R-:W-:Y:S05]  /*0e30*/  BSYNC B0 ;  /* 0x0000000000007941 */ /* 0x000fea0003800000 */
.L_x_573:
        /* <DEDUP_REMOVED lines=17> */
.L_x_576:
[----:B------:R-:W-:Y:S05]  /*0f50*/  BSYNC B0 ;  /* 0x0000000000007941 */ /* 0x000fea0003800000 */
.L_x_575:
        /* <DEDUP_REMOVED lines=17> */
.L_x_578:
[----:B------:R-:W-:Y:S05]  /*1070*/  BSYNC B0 ;  /* 0x0000000000007941 */ /* 0x000fea0003800000 */
.L_x_577:
        /* <DEDUP_REMOVED lines=16> */
.L_x_580:
[----:B------:R-:W-:Y:S05]  /*1180*/  BSYNC B0 ;  /* 0x0000000000007941 */ /* 0x000fea0003800000 */
.L_x_579:
        /* <DEDUP_REMOVED lines=15> */
.L_x_582:
[----:B------:R-:W-:Y:S05]  /*1280*/  BSYNC B0 ;  /* 0x0000000000007941 */ /* 0x000fea0003800000 */
.L_x_581:
[C---:B------:R-:W-:Y:S02]  /*1290*/  ISETP.NE.OR P1, PT, R14.reuse, RZ, P4 ;  /* 0x000000ff0e00720c */ /* 0x040fe40002725670 */
[----:B------:R-:W-:Y:S02]  /*12a0*/  ISETP.NE.AND P4, PT, R23, RZ, PT ;  /* 0x000000ff1700720c */ /* 0x000fe40003f85270 */
[C---:B------:R-:W-:Y:S02]  /*12b0*/  ISETP.NE.OR P3, PT, R14.reuse, RZ, P3 ;  /* 0x000000ff0e00720c */ /* 0x040fe40001f65670 */
[----:B------:R-:W-:-:S07]  /*12c0*/  ISETP.NE.OR P4, PT, R14, RZ, P4 ;  /* 0x000000ff0e00720c */ /* 0x000fce0002785670 */
        /* <DEDUP_REMOVED lines=15> */
[----:B------:R-:W-:Y:S02]  /*13c0*/  ISETP.NE.OR P2, PT, R14, RZ, P2 ;  /* 0x000000ff0e00720c */ /* 0x000fe40001745670 */
[----:B------:R-:W-:-:S04]  /*13d0*/  ISETP.NE.AND P1, PT, R21, RZ, PT ;  /* 0x000000ff1500720c */ /* 0x000fc80003f25270 */
[----:B------:R-:W-:Y:S01]  /*13e0*/  ISETP.NE.OR P1, PT, R14, RZ, P1 ;  /* 0x000000ff0e00720c */ /* 0x000fe20000f25670 */
[----:B-1----:R-:W-:Y:S02]  /*13f0*/  @!P0 IMAD.MOV.U32 R0, RZ, RZ, 0x7f800000 ;  /* 0x7f800000ff008424 */ /* 0x002fe400078e00ff */
[----:B------:R-:W-:-:S03]  /*1400*/  @!P4 IMAD R4, R19, UR17, RZ ;  /* 0x000000111304cc24 */ /* 0x000fc6000f8e02ff */
[----:B------:R1:W-:Y:S02]  /*1410*/  @!P0 STG.E [R2.64], R0 ;  /* 0x0000000002008986 */ /* 0x0003e4000c101932 */
        /* <DEDUP_REMOVED lines=12> */
[----:B------:R-:W-:Y:S02]  /*14e0*/  ISETP.NE.OR P0, PT, R14, RZ, P5 ;  /* 0x000000ff0e00720c */ /* 0x000fe40002f05670 */
[----:B------:R-:W-:-:S04]  /*14f0*/  @!P2 IADD3 R0, P5, R2, UR10, RZ ;  /* 0x0000000a0200ac10 */ /* 0x000fc8000ffbe0ff */
[----:B------:R-:W-:Y:S02]  /*1500*/  @!P2 LEA.HI.X.SX32 R2, R2, UR4, 0x1, P5 ;  /* 0x000000040202ac11 */ /* 0x000fe4000a8f0eff */
[----:B------:R-:W-:-:S04]  /*1510*/  @!P2 LEA R6, P5, R0, c[0x0][0x200], 0x2 ;  /* 0x000080000006aa11 */ /* 0x000fc800078a10ff */
[----:B------:R-:W-:Y:S01]  /*1520*/  @!P2 LEA.HI.X R7, R0, c[0x0][0x204], R2, 0x2, P5 ;  /* 0x000081000007aa11 */ /* 0x000fe200028f1402 */
[----:B------:R-:W-:Y:S01]  /*1530*/  @!P0 IMAD R2, R15, UR17, RZ ;  /* 0x000000110f028c24 */ /* 0x000fe2000f8e02ff */
[----:B------:R-:W-:-:S04]  /*1540*/  @!P1 IADD3 R0, P5, R3, UR10, RZ ;  /* 0x0000000a03009c10 */ /* 0x000fc8000ffbe0ff */
[----:B------:R-:W-:Y:S01]  /*1550*/  @!P1 LEA.HI.X.SX32 R3, R3, UR4, 0x1, P5 ;  /* 0x0000000403039c11 */ /* 0x000fe2000a8f0eff */
[----:B-1----:R-:W-:Y:S01]  /*1560*/  @!P2 IMAD.MOV.U32 R10, RZ, RZ, 0x7f800000 ;  /* 0x7f800000ff0aa424 */ /* 0x002fe200078e00ff */
        /* <DEDUP_REMOVED lines=13> */
[----:B------:R-:W-:-:S13]  /*1640*/  ISETP.NE.OR P0, PT, R14, RZ, P6 ;  /* 0x000000ff0e00720c */ /* 0x000fda0003705670 */
        /* <DEDUP_REMOVED lines=9> */
.L_x_566:
        /* <DEDUP_REMOVED lines=9> */
[----:B------:R-:W-:Y:S02]  /*1770*/  @!UP0 UIMAD UR16, UR16, UR12, URZ ;  /* 0x0000000c101082a4 */ /* 0x000fe4000f8e023f */
[----:B------:R-:W-:-:S02]  /*1780*/  ULDC.64 UR4, c[0x0][0x198] ;  /* 0x0000660000047ab9 */ /* 0x000fc40000000a00 */
[----:B------:R-:W-:Y:S02]  /*1790*/  @!UP0 UIMAD.WIDE.U32 UR20, UR6, UR12, URZ ;  /* 0x0000000c061482a5 */ /* 0x000fe4000f8e003f */
[----:B------:R-:W-:Y:S02]  /*17a0*/  @UP1 UIMAD.WIDE.U32 UR24, UR18, UR4, URZ ;  /* 0x00000004121812a5 */ /* 0x000fe4000f8e003f */
[----:B------:R-:W-:Y:S02]  /*17b0*/  @!UP0 UIMAD UR13, UR6, UR13, UR16 ;  /* 0x0000000d060d82a4 */ /* 0x000fe4000f8e0210 */
[----:B------:R-:W-:Y:S02]  /*17c0*/  @UP1 UIMAD UR12, UR18, UR5, UR25 ;  /* 0x00000005120c12a4 */ /* 0x000fe4000f8e0219 */
[----:B------:R-:W-:Y:S02]  /*17d0*/  @!UP0 UIADD3 UR14, UR21, UR13, URZ ;  /* 0x0000000d150e8290 */ /* 0x000fe4000fffe03f */
[----:B------:R-:W-:-:S02]  /*17e0*/  @UP0 UMOV UR18, UR22 ;  /* 0x0000001600120c82 */ /* 0x000fc40008000000 */
[----:B------:R-:W-:Y:S02]  /*17f0*/  @!UP0 UMOV UR18, UR20 ;  /* 0x0000001400128c82 */ /* 0x000fe40008000000 */
[----:B------:R-:W-:Y:S01]  /*1800*/  @UP1 UMOV UR16, UR24 ;  /* 0x0000001800101c82 */ /* 0x000fe20008000000 */
[----:B------:R-:W-:Y:S05]  /*1810*/  @P0 BRA `(.L_x_583) ;  /* 0x000000d000000947 */ /* 0x000fea0003800000 */
[----:B------:R-:W-:Y:S02]  /*1820*/  USHF.R.S32.HI UR13, URZ, 0x1f, UR15 ;  /* 0x0000001f3f0d7899 */ /* 0x000fe4000801140f */
[----:B------:R-:W-:Y:S02]  /*1830*/  ULDC.64 UR4, c[0x0][0x198] ;  /* 0x0000660000047ab9 */ /* 0x000fe40000000a00 */
[----:B------:R-:W-:Y:S02]  /*1840*/  UIMAD UR13, UR13, UR4, URZ ;  /* 0x000000040d0d72a4 */ /* 0x000fe4000f8e023f */
[----:B------:R-:W-:Y:S02]  /*1850*/  USHF.R.S32.HI UR12, URZ, 0x1f, UR6 ;  /* 0x0000001f3f0c7899 */ /* 0x000fe40008011406 */
[----:B------:R-:W-:-:S02]  /*1860*/  UIMAD.WIDE.U32 UR20, UR15, UR4, URZ ;  /* 0x000000040f1472a5 */ /* 0x000fc4000f8e003f */
        /* <DEDUP_REMOVED lines=8> */
.L_x_583:
[----:B------:R-:W-:Y:S01]  /*18f0*/  IABS R0, c[0x0][0x1c8] ;  /* 0x0000720000007a13 */ /* 0x000fe20000000000 */
[----:B------:R-:W1:Y:S01]  /*1900*/  S2R R5, SR_CTAID.Z ;  /* 0x0000000000057919 */ /* 0x000e620000002700 */
[----:B------:R-:W-:Y:S02]  /*1910*/  ULDC UR4, c[0x0][0x1c8] ;  /* 0x0000720000047ab9 */ /* 0x000fe40000000800 */
[----:B------:R-:W-:Y:S01]  /*1920*/  ULOP3.LUT UR4, UR9, UR4, URZ, 0x3c, !UPT ;  /* 0x0000000409047292 */ /* 0x000fe2000f8e3c3f */
[----:B------:R-:W-:Y:S01]  /*1930*/  IMAD.MOV.U32 R4, RZ, RZ, R0 ;  /* 0x000000ffff047224 */ /* 0x000fe200078e0000 */
[----:B------:R-:W-:Y:S02]  /*1940*/  @UP1 UIADD3 UR17, UR15, UR17, URZ ;  /* 0x000000110f111290 */ /* 0x000fe4000fffe03f */
[----:B------:R-:W-:Y:S01]  /*1950*/  USHF.R.S32.HI UR13, URZ, 0x1f, UR9 ;  /* 0x0000001f3f0d7899 */ /* 0x000fe20008011409 */
[----:B------:R-:W2:Y:S01]  /*1960*/  I2F.RP R2, R4 ;  /* 0x0000000400027306 */ /* 0x000ea20000209400 */
[----:B------:R-:W-:Y:S01]  /*1970*/  ISETP.LE.AND P2, PT, RZ, UR4, PT ;  /* 0x00000004ff007c0c */ /* 0x000fe2000bf43270 */
[----:B------:R-:W-:-:S02]  /*1980*/  ULDC.64 UR4, c[0x0][0x1a0] ;  /* 0x0000680000047ab9 */ /* 0x000fc40000000a00 */
        /* <DEDUP_REMOVED lines=36> */
.L_x_584:
[----:B------:R-:W-:Y:S01]  /*1bd0*/  SHF.R.S32.HI R19, RZ, 0x1f, R27 ;  /* 0x0000001fff137819 */ /* 0x000fe2000001141b */
[----:B------:R-:W1:Y:S01]  /*1be0*/  S2R R10, SR_CTAID.Z ;  /* 0x00000000000a7919 */ /* 0x000e620000002700 */
[----:B------:R-:W-:Y:S01]  /*1bf0*/  UIADD3 UR6, -UR10, UR35, URZ ;  /* 0x000000230a067290 */ /* 0x000fe2000fffe13f */
[----:B------:R-:W-:Y:S01]  /*1c00*/  IMAD.U32 R6, RZ, RZ, UR33 ;  /* 0x00000021ff067e24 */ /* 0x000fe2000f8e00ff */
[CC--:B------:R-:W-:Y:S01]  /*1c10*/  LEA.HI R0, R19.reuse, R27.reuse, RZ, 0x3 ;  /* 0x0000001b13007211 */ /* 0x0c0fe200078f18ff */
[----:B------:R-:W-:Y:S01]  /*1c20*/  ULDC.64 UR4, c[0x0][0x1a8] ;  /* 0x00006a0000047ab9 */ /* 0x000fe20000000a00 */
[-C--:B------:R-:W-:Y:S01]  /*1c30*/  LEA.HI R4, R19, R27.reuse, RZ, 0x6 ;  /* 0x0000001b13047211 */ /* 0x080fe200078f30ff */
[----:B------:R-:W-:Y:S01]  /*1c40*/  UIMAD UR4, UR13, UR4, URZ ;  /* 0x000000040d0472a4 */ /* 0x000fe2000f8e023f */
[----:B------:R-:W-:Y:S01]  /*1c50*/  SHF.R.S32.HI R14, RZ, 0x3, R0 ;  /* 0x00000003ff0e7819 */ /* 0x000fe20000011400 */
[----:B------:R-:W-:Y:S01]  /*1c60*/  BSSY B0, `(.L_x_585) ;  /* 0x0000028000007945 */ /* 0x000fe20003800000 */
[----:B------:R-:W-:Y:S01]  /*1c70*/  LOP3.LUT R0, R0, 0xfffffff8, RZ, 0xc0, !PT ;  /* 0xfffffff800007812 */ /* 0x000fe200078ec0ff */
[----:B------:R-:W-:Y:S01]  /*1c80*/  IMAD.SHL.U32 R4, R4, 0x8, RZ ;  /* 0x0000000804047824 */ /* 0x000fe200078e00ff */
[----:B------:R-:W-:Y:S01]  /*1c90*/  UIMAD UR4, UR9, UR5, UR4 ;  /* 0x00000005090472a4 */ /* 0x000fe2000f8e0204 */
[----:B------:R-:W-:Y:S01]  /*1ca0*/  IMAD.SHL.U32 R2, R14, 0x40, RZ ;  /* 0x000000400e027824 */ /* 0x000fe200078e00ff */
[----:B------:R-:W-:Y:S01]  /*1cb0*/  SHF.R.S32.HI R15, RZ, 0x1f, R14 ;  /* 0x0000001fff0f7819 */ /* 0x000fe2000001140e */
[----:B------:R-:W-:Y:S01]  /*1cc0*/  IMAD.IADD R25, R27, 0x1, -R0 ;  /* 0x000000011b197824 */ /* 0x000fe200078e0a00 */
[----:B------:R-:W-:-:S02]  /*1cd0*/  LEA.HI R26, R19, R27, RZ, 0x5 ;  /* 0x0000001b131a7211 */ /* 0x000fc400078f28ff */
[----:B------:R-:W-:Y:S01]  /*1ce0*/  LOP3.LUT R0, R2, 0x1c0, RZ, 0xc0, !PT ;  /* 0x000001c002007812 */ /* 0x000fe200078ec0ff */
[----:B------:R-:W-:Y:S01]  /*1cf0*/  IMAD.SHL.U32 R28, R25, 0x8, RZ ;  /* 0x00000008191c7824 */ /* 0x000fe200078e00ff */
[----:B------:R-:W-:Y:S01]  /*1d00*/  SHF.R.S32.HI R13, RZ, 0x1f, R12 ;  /* 0x0000001fff0d7819 */ /* 0x000fe2000001140c */
[----:B------:R-:W-:Y:S01]  /*1d10*/  IMAD.WIDE R6, R6, 0x80, R14 ;  /* 0x0000008006067825 */ /* 0x000fe200078e020e */
[----:B------:R-:W-:Y:S02]  /*1d20*/  SHF.R.U32.HI R3, RZ, 0x3, R0 ;  /* 0x00000003ff037819 */ /* 0x000fe40000011600 */
[--C-:B------:R-:W-:Y:S02]  /*1d30*/  SHF.R.S32.HI R29, RZ, 0x1f, R28.reuse ;  /* 0x0000001fff1d7819 */ /* 0x100fe4000001141c */
[----:B------:R-:W-:Y:S02]  /*1d40*/  LOP3.LUT R0, R0, 0x38, R28, 0xf8, !PT ;  /* 0x0000003800007812 */ /* 0x000fe400078ef81c */
[----:B------:R-:W-:Y:S01]  /*1d50*/  IADD3 R2, P0, R28, UR18, RZ ;  /* 0x000000121c027c10 */ /* 0x000fe2000ff1e0ff */
[----:B------:R2:W-:Y:S01]  /*1d60*/  STL.64 [R1+0xc0], R28 ;  /* 0x0000c01c01007387 */ /* 0x0005e20000100a00 */
[----:B------:R-:W-:-:S02]  /*1d70*/  LOP3.LUT R0, R0, R3, RZ, 0x3c, !PT ;  /* 0x0000000300007212 */ /* 0x000fc400078e3cff */
[----:B------:R-:W-:Y:S02]  /*1d80*/  IADD3.X R3, R29, UR14, RZ, P0, !PT ;  /* 0x0000000e1d037c10 */ /* 0x000fe400087fe4ff */
[----:B------:R-:W-:Y:S02]  /*1d90*/  ISETP.GE.AND P0, PT, R14, UR6, PT ;  /* 0x000000060e007c0c */ /* 0x000fe4000bf06270 */
[----:B------:R-:W-:Y:S01]  /*1da0*/  LOP3.LUT R0, R0, 0xfffffe00, R4, 0xf8, !PT ;  /* 0xfffffe0000007812 */ /* 0x000fe200078ef804 */
[----:B-1----:R-:W-:Y:S01]  /*1db0*/  IMAD.WIDE.U32 R10, R10, c[0x0][0x1a8], R2 ;  /* 0x00006a000a0a7a25 */ /* 0x002fe200078e0002 */
        /* <DEDUP_REMOVED lines=18> */
.L_x_586:
[----:B------:R-:W-:Y:S05]  /*1ee0*/  BSYNC B0 ;  /* 0x0000000000007941 */ /* 0x000fea0003800000 */
.L_x_585:
[----:B------:R-:W-:Y:S01]  /*1ef0*/  IADD3 R24, R14, 0x10, RZ ;  /* 0x000000100e187810 */ /* 0x000fe20007ffe0ff */
[----:B------:R-:W-:Y:S03]  /*1f00*/  BSSY B0, `(.L_x_587) ;  /* 0x0000014000007945 */ /* 0x000fe60003800000 */
[----:B------:R-:W-:-:S13]  /*1f10*/  ISETP.GE.AND P0, PT, R24, UR6, PT ;  /* 0x0000000618007c0c */ /* 0x000fda000bf06270 */
[----:B------:R-:W-:Y:S05]  /*1f20*/  @P0 BRA `(.L_x_588) ;  /* 0x0000011000000947 */ /* 0x000fea0003800000 */
[----:B------:R-:W-:-:S13]  /*1f30*/  ISETP.GE.AND P0, PT, R28, c[0x0][0x220], PT ;  /* 0x000088001c007a0c */ /* 0x000fda0003f06270 */
[----:B------:R4:W-:Y:S01]  /*1f40*/  @P0 STS.128 [R243+0x800], RZ ;  /* 0x000800fff3000388 */ /* 0x0009e20000000c00 */
[----:B------:R-:W-:Y:S05]  /*1f50*/  @P0 BRA `(.L_x_588) ;  /* 0x000000e000000947 */ /* 0x000fea0003800000 */
[----:B------:R-:W-:Y:S02]  /*1f60*/  IADD3 R0, P0, R6, 0x10, RZ ;  /* 0x0000001006007810 */ /* 0x000fe40007f1e0ff */
[----:B------:R-:W-:-:S03]  /*1f70*/  MOV R3, R9 ;  /* 0x0000000900037202 */ /* 0x000fc60000000f00 */
[----:B------:R-:W-:-:S04]  /*1f80*/  IMAD.X R2, RZ, RZ, R7, P0 ;  /* 0x000000ffff027224 */ /* 0x000fc800000e0607 */
[----:B---3--:R-:W-:Y:S02]  /*1f90*/  IMAD R4, R2, c[0x0][0x190], RZ ;  /* 0x0000640002047a24 */ /* 0x008fe400078e02ff */
[----:B------:R-:W-:-:S04]  /*1fa0*/  IMAD.MOV.U32 R2, RZ, RZ, R10 ;  /* 0x000000ffff027224 */ /* 0x000fc800078e000a */
        /* <DEDUP_REMOVED lines=9> */
.L_x_588:
[----:B------:R-:W-:Y:S05]  /*2040*/  BSYNC B0 ;  /* 0x0000000000007941 */ /* 0x000fea0003800000 */
.L_x_587:
        /* <DEDUP_REMOVED lines=21> */
.L_x_590:
[----:B------:R-:W-:Y:S05]  /*21a0*/  BSYNC B0 ;  /* 0x0000000000007941 */ /* 0x000fea0003800000 */
.L_x_589:
        /* <DEDUP_REMOVED lines=21> */
.L_x_592:
[----:B------:R-:W-:Y:S05]  /*2300*/  BSYNC B0 ;  /* 0x0000000000007941 */ /* 0x000fea0003800000 */
.L_x_591:
        /* <DEDUP_REMOVED lines=21> */
.L_x_594:
[----:B------:R-:W-:Y:S05]  /*2460*/  BSYNC B0 ;  /* 0x0000000000007941 */ /* 0x000fea0003800000 */
.L_x_593:
        /* <DEDUP_REMOVED lines=21> */
.L_x_596:
[----:B------:R-:W-:Y:S05]  /*25c0*/  BSYNC B0 ;  /* 0x0000000000007941 */ /* 0x000fea0003800000 */
.L_x_595:
        /* <DEDUP_REMOVED lines=21> */
.L_x_598:
[----:B------:R-:W-:Y:S05]  /*2720*/  BSYNC B0 ;  /* 0x0000000000007941 */ /* 0x000fea0003800000 */
.L_x_597:
        /* <DEDUP_REMOVED lines=25> */
.L_x_600:
[----:B------:R-:W-:Y:S05]  /*28c0*/  BSYNC B0 ;  /* 0x0000000000007941 */ /* 0x000fea0003800000 */
.L_x_599:
[----:B------:R-:W-:Y:S01]  /*28d0*/  IMAD R6, R15, c[0x0][0x198], RZ ;  /* 0x000066000f067a24 */ /* 0x000fe200078e02ff */
[----:B------:R-:W-:Y:S01]  /*28e0*/  LEA.HI R19, R19, R27, RZ, 0x4 ;  /* 0x0000001b13137211 */ /* 0x000fe200078f20ff */
[--C-:B---3--:R-:W-:Y:S01]  /*28f0*/  IMAD.WIDE.U32 R4, R14, c[0x0][0x198], R28.reuse ;  /* 0x000066000e047a25 */ /* 0x108fe200078e001c */
[----:B------:R-:W-:Y:S01]  /*2900*/  UIADD3 UR9, UR7, -0x1, URZ ;  /* 0xffffffff07097890 */ /* 0x000fe2000fffe03f */
[----:B------:R-:W-:Y:S02]  /*2910*/  BSSY B0, `(.L_x_601) ;  /* 0x0000037000007945 */ /* 0x000fe40003800000 */
[----:B------:R-:W-:Y:S01]  /*2920*/  IMAD R0, R15, c[0x0][0x1a0], RZ ;  /* 0x000068000f007a24 */ /* 0x000fe200078e02ff */
[----:B------:R-:W-:Y:S01]  /*2930*/  IADD3 R4, P1, R4, UR16, RZ ;  /* 0x0000001004047c10 */ /* 0x000fe2000ff3e0ff */
[C---:B------:R-:W-:Y:S01]  /*2940*/  IMAD.WIDE.U32 R2, R14.reuse, c[0x0][0x1a0], R28 ;  /* 0x000068000e027a25 */ /* 0x040fe200078e001c */
[----:B------:R-:W-:Y:S02]  /*2950*/  UIMAD UR15, UR9, -0x80, UR11 ;  /* 0xffffff80090f78a4 */ /* 0x000fe4000f8e020b */
[----:B------:R-:W-:Y:S01]  /*2960*/  USHF.R.S32.HI UR16, URZ, 0x1f, UR9 ;  /* 0x0000001f3f107899 */ /* 0x000fe20008011409 */
[----:B------:R-:W-:Y:S01]  /*2970*/  IMAD R7, R14, c[0x0][0x19c], R6 ;  /* 0x000067000e077a24 */ /* 0x000fe200078e0206 */
[----:B------:R-:W-:Y:S01]  /*2980*/  IADD3 R2, P0, R2, UR20, RZ ;  /* 0x0000001402027c10 */ /* 0x000fe2000ff1e0ff */
[C---:B------:R-:W-:Y:S01]  /*2990*/  IMAD R0, R14.reuse, c[0x0][0x1a4], R0 ;  /* 0x000069000e007a24 */ /* 0x040fe200078e0200 */
[----:B------:R-:W-:Y:S01]  /*29a0*/  LOP3.LUT R6, R19, 0xfffffff0, RZ, 0xc0, !PT ;  /* 0xfffffff013067812 */ /* 0x000fe200078ec0ff */
[----:B------:R-:W-:Y:S01]  /*29b0*/  IMAD R8, R13, c[0x0][0x1b0], RZ ;  /* 0x00006c000d087a24 */ /* 0x000fe200078e02ff */
[----:B------:R-:W-:Y:S01]  /*29c0*/  IADD3.X R5, R5, UR12, R7, P1, !PT ;  /* 0x0000000c05057c10 */ /* 0x000fe20008ffe407 */
[----:B------:R-:W-:Y:S01]  /*29d0*/  IMAD R7, R13, c[0x0][0x1b8], RZ ;  /* 0x00006e000d077a24 */ /* 0x000fe200078e02ff */
[----:B------:R-:W-:Y:S01]  /*29e0*/  IADD3.X R3, R3, UR17, R0, P0, !PT ;  /* 0x0000001103037c10 */ /* 0x000fe200087fe400 */
[----:B------:R-:W-:Y:S01]  /*29f0*/  IMAD.IADD R6, R27, 0x1, -R6 ;  /* 0x000000011b067824 */ /* 0x000fe200078e0a06 */
[----:B------:R-:W-:Y:S01]  /*2a00*/  ISETP.GE.AND P0, PT, R14, UR15, PT ;  /* 0x0000000f0e007c0c */ /* 0x000fe2000bf06270 */
[C---:B------:R-:W-:Y:S01]  /*2a10*/  IMAD R8, R12.reuse, c[0x0][0x1b4], R8 ;  /* 0x00006d000c087a24 */ /* 0x040fe200078e0208 */
[----:B------:R-:W-:Y:S01]  /*2a20*/  UIMAD UR12, UR5, UR9, URZ ;  /* 0x00000009050c72a4 */ /* 0x000fe2000f8e023f */
[----:B------:R-:W-:Y:S01]  /*2a30*/  IMAD.WIDE.U32 R34, R12, c[0x0][0x1b0], R4 ;  /* 0x00006c000c227a25 */ /* 0x000fe200078e0004 */
[----:B------:R-:W-:-:S02]  /*2a40*/  SHF.R.S32.HI R0, RZ, 0x1f, R6 ;  /* 0x0000001fff007819 */ /* 0x000fc40000011406 */
[----:B------:R-:W-:Y:S01]  /*2a50*/  UIMAD UR12, UR16, UR14, UR12 ;  /* 0x0000000e100c72a4 */ /* 0x000fe2000f8e020c */
[C---:B------:R-:W-:Y:S01]  /*2a60*/  IMAD R9, R12.reuse, c[0x0][0x1bc], R7 ;  /* 0x00006f000c097a24 */ /* 0x040fe200078e0207 */
[----:B------:R-:W-:Y:S01]  /*2a70*/  IADD3 R11, R35, R8, RZ ;  /* 0x00000008230b7210 */ /* 0x000fe20007ffe0ff */
[----:B------:R-:W-:Y:S01]  /*2a80*/  IMAD.WIDE.U32 R30, R12, c[0x0][0x1b8], R2 ;  /* 0x00006e000c1e7a25 */ /* 0x000fe200078e0002 */
[----:B------:R-:W-:Y:S01]  /*2a90*/  MOV R10, R34 ;  /* 0x00000022000a7202 */ /* 0x000fe20000000f00 */
[----:B------:R3:W-:Y:S01]  /*2aa0*/  STL.64 [R1+0xd0], R34 ;  /* 0x0000d02201007387 */ /* 0x0007e20000100a00 */
[----:B------:R-:W-:Y:S01]  /*2ab0*/  LEA.HI R0, R0, R6, RZ, 0x3 ;  /* 0x0000000600007211 */ /* 0x000fe200078f18ff */
[----:B------:R-:W-:Y:S01]  /*2ac0*/  IMAD.IADD R33, R31, 0x1, R9 ;  /* 0x000000011f217824 */ /* 0x000fe200078e0209 */
[----:B------:R-:W-:Y:S01]  /*2ad0*/  LOP3.LUT R2, R26, 0xffffffe0, RZ, 0xc0, !PT ;  /* 0xffffffe01a027812 */ /* 0x000fe200078ec0ff */
[----:B------:R3:W-:Y:S01]  /*2ae0*/  STL.64 [R1+0xa0], R30 ;  /* 0x0000a01e01007387 */ /* 0x0007e20000100a00 */
[C---:B------:R-:W-:Y:S01]  /*2af0*/  LOP3.LUT R7, R0.reuse, 0xfffffff8, RZ, 0xc0, !PT ;  /* 0xfffffff800077812 */ /* 0x040fe200078ec0ff */
[----:B------:R-:W-:Y:S01]  /*2b00*/  IMAD.MOV.U32 R26, RZ, RZ, 0x20 ;  /* 0x00000020ff1a7424 */ /* 0x000fe200078e00ff */
[----:B------:R-:W-:Y:S01]  /*2b10*/  MOV R3, 0x10 ;  /* 0x0000001000037802 */ /* 0x000fe20000000f00 */
[----:B------:R3:W-:Y:S01]  /*2b20*/  STL.64 [R1+0xc8], R10 ;  /* 0x0000c80a01007387 */ /* 0x0007e20000100a00 */
[----:B------:R-:W-:Y:S01]  /*2b30*/  IMAD.SHL.U32 R0, R0, 0x40, RZ ;  /* 0x0000004000007824 */ /* 0x000fe200078e00ff */
[----:B------:R-:W-:Y:S01]  /*2b40*/  IADD3 R5, -R2, R27, RZ ;  /* 0x0000001b02057210 */ /* 0x000fe20007ffe1ff */
[----:B------:R-:W-:Y:S01]  /*2b50*/  IMAD.IADD R23, R6, 0x1, -R7 ;  /* 0x0000000106177824 */ /* 0x000fe200078e0a07 */
[----:B------:R3:W-:Y:S01]  /*2b60*/  STL [R1+0x9c], R33 ;  /* 0x00009c2101007387 */ /* 0x0007e20000100800 */
[----:B------:R-:W-:Y:S01]  /*2b70*/  IMAD.U32 R6, RZ, RZ, UR9 ;  /* 0x00000009ff067e24 */ /* 0x000fe2000f8e00ff */
[----:B------:R-:W-:-:S02]  /*2b80*/  LOP3.LUT R252, R0, 0xfffffe00, RZ, 0xc0, !PT ;  /* 0xfffffe0000fc7812 */ /* 0x000fc400078ec0ff */
[----:B------:R-:W-:Y:S01]  /*2b90*/  R2P PR, R23, 0x6 ;  /* 0x0000000617007804 */ /* 0x000fe20000000000 */
[----:B------:R-:W-:-:S04]  /*2ba0*/  IMAD.WIDE.U32 R6, R6, UR14, R10 ;  /* 0x0000000e06067c25 */ /* 0x000fc8000f8e000a */
[----:B------:R-:W-:Y:S02]  /*2bb0*/  SEL R2, R3, 0xfffffff0, !P1 ;  /* 0xfffffff003027807 */ /* 0x000fe40004800000 */
[----:B------:R-:W-:Y:S02]  /*2bc0*/  IADD3 R9, R7, UR12, RZ ;  /* 0x0000000c07097c10 */ /* 0x000fe4000fffe0ff */
[----:B------:R-:W-:Y:S01]  /*2bd0*/  SEL R4, R26, 0xffffffe0, !P2 ;  /* 0xffffffe01a047807 */ /* 0x000fe20005000000 */
[----:B------:R-:W-:Y:S05]  /*2be0*/  @P0 BRA `(.L_x_602) ;  /* 0x0000009000000947 */ /* 0x000fea0003800000 */
[----:B------:R-:W-:-:S13]  /*2bf0*/  ISETP.GE.AND P0, PT, R28, c[0x0][0x220], PT ;  /* 0x000088001c007a0c */ /* 0x000fda0003f06270 */
[----:B------:R1:W-:Y:S01]  /*2c00*/  @P0 STS.128 [R243+0x4000], RZ ;  /* 0x004000fff3000388 */ /* 0x0003e20000000c00 */
[----:B------:R-:W-:Y:S05]  /*2c10*/  @P0 BRA `(.L_x_602) ;  /* 0x0000006000000947 */ /* 0x000fea0003800000 */
[----:B---3--:R-:W-:-:S04]  /*2c20*/  LEA R10, P0, R6, c[0x0][0x168], 0x1 ;  /* 0x00005a00060a7a11 */ /* 0x008fc800078008ff */
[----:B------:R-:W-:-:S05]  /*2c30*/  LEA.HI.X R11, R6, c[0x0][0x16c], R9, 0x1, P0 ;  /* 0x00005b00060b7a11 */ /* 0x000fca00000f0c09 */
[----:B------:R-:W-:Y:S01]  /*2c40*/  @!PT LDS RZ, [RZ] ;  /* 0x00000000fffff984 */ /* 0x000fe20000000800 */
[----:B------:R-:W-:Y:S01]  /*2c50*/  @!PT LDS RZ, [RZ] ;  /* 0x00000000fffff984 */ /* 0x000fe20000000800 */
[----:B------:R-:W-:Y:S01]  /*2c60*/  @!PT LDS RZ, [RZ] ;  /* 0x00000000fffff984 */ /* 0x000fe20000000800 */
[----:B------:R3:W-:Y:S04]  /*2c70*/  LDGSTS.E.BYPASS.LTC128B.128 [R243+0x4000], [R10.64] ;  /* 0x040000000af37fae */ /* 0x0007e8000b901d72 */
.L_x_602:
[----:B------:R-:W-:Y:S05]  /*2c80*/  BSYNC B0 ;  /* 0x0000000000007941 */ /* 0x000fea0003800000 */
.L_x_601:
        /* <DEDUP_REMOVED lines=11> */
[----:B---3--:R-:W-:-:S04]  /*2d40*/  LEA R10, P0, R0, c[0x0][0x168], 0x1 ;  /* 0x00005a00000a7a11 */ /* 0x008fc800078008ff */
[----:B------:R-:W-:-:S05]  /*2d50*/  LEA.HI.X R11, R0, c[0x0][0x16c], R3, 0x1, P0 ;  /* 0x00005b00000b7a11 */ /* 0x000fca00000f0c03 */
[----:B------:R-:W-:Y:S01]  /*2d60*/  @!PT LDS RZ, [RZ] ;  /* 0x00000000fffff984 */ /* 0x000fe20000000800 */
[----:B------:R-:W-:Y:S01]  /*2d70*/  @!PT LDS RZ, [RZ] ;  /* 0x00000000fffff984 */ /* 0x000fe20000000800 */
[----:B------:R-:W-:Y:S01]  /*2d80*/  @!PT LDS RZ, [RZ] ;  /* 0x00000000fffff984 */ /* 0x000fe20000000800 */
[----:B------:R3:W-:Y:S04]  /*2d90*/  LDGSTS.E.BYPASS.LTC128B.128 [R243+0x4800], [R10.64] ;  /* 0x048000000af37fae */ /* 0x0007e8000b901d72 */
.L_x_604:
[----:B------:R-:W-:Y:S05]  /*2da0*/  BSYNC B0 ;  /* 0x0000000000007941 */ /* 0x000fea0003800000 */
.L_x_603:
        /* <DEDUP_REMOVED lines=17> */
.L_x_606:
[----:B------:R-:W-:Y:S05]  /*2ec0*/  BSYNC B0 ;  /* 0x0000000000007941 */ /* 0x000fea0003800000 */
.L_x_605:
        /* <DEDUP_REMOVED lines=18> */
.L_x_608:
[----:B------:R-:W-:Y:S05]  /*2ff0*/  BSYNC B0 ;  /* 0x0000000000007941 */ /* 0x000fea0003800000 */
.L_x_607:
        /* <DEDUP_REMOVED lines=17> */
.L_x_610:
[----:B------:R-:W-:Y:S05]  /*3110*/  BSYNC B0 ;  /* 0x0000000000007941 */ /* 0x000fea0003800000 */
.L_x_609:
        /* <DEDUP_REMOVED lines=19> */
.L_x_612:
[----:B------:R-:W-:Y:S05]  /*3250*/  BSYNC B0 ;  /* 0x0000000000007941 */ /* 0x000fea0003800000 */
.L_x_611:
        /* <DEDUP_REMOVED lines=19> */
.L_x_614:
[----:B------:R-:W-:Y:S05]  /*3390*/  BSYNC B0 ;  /* 0x0000000000007941 */ /* 0x000fea0003800000 */
.L_x_613:
[----:B------:R-:W-:Y:S01]  /*33a0*/  ISETP.GE.AND P0, PT, R16, UR15, PT ;  /* 0x0000000f10007c0c */ /* 0x000fe2000bf06270 */
[----:B------:R-:W-:Y:S01]  /*33b0*/  ULDC.64 UR12, c[0x0][0x1a0] ;  /* 0x00006800000c7ab9 */ /* 0x000fe20000000a00 */
[----:B------:R-:W-:Y:S01]  /*33c0*/  BSSY B0, `(.L_x_615) ;  /* 0x0000013000007945 */ /* 0x000fe20003800000 */
[----:B------:R-:W-:Y:S02]  /*33d0*/  USHF.L.U64.HI UR28, UR12, UR28, UR13 ;  /* 0x0000001c0c1c7299 */ /* 0x000fe4000801020d */
[----:B------:R-:W-:-:S08]  /*33e0*/  USHF.L.U32 UR29, UR12, 0x7, URZ ;  /* 0x000000070c1d7899 */ /* 0x000fd0000800063f */
        /* <DEDUP_REMOVED lines=16> */
.L_x_616:
[----:B------:R-:W-:Y:S05]  /*34f0*/  BSYNC B0 ;  /* 0x0000000000007941 */ /* 0x000fea0003800000 */
.L_x_615:
[----:B------:R-:W0:Y:S01]  /*3500*/  LDGDEPBAR ;  /* 0x00000000000079af */ /* 0x000e220000000000 */
[----:B------:R-:W-:Y:S01]  /*3510*/  ISETP.GE.AND P0, PT, R14, UR15, PT ;  /* 0x0000000f0e007c0c */ /* 0x000fe2000bf06270 */
[----:B---3--:R-:W-:Y:S01]  /*3520*/  IMAD.MOV.U32 R10, RZ, RZ, R32 ;  /* 0x000000ffff0a7224 */ /* 0x008fe200078e0020 */
[----:B------:R-:W-:Y:S01]  /*3530*/  UIMAD UR13, UR28, UR9, URZ ;  /* 0x000000091c0d72a4 */ /* 0x000fe2000f8e023f */
[----:B------:R-:W-:Y:S01]  /*3540*/  IMAD.MOV.U32 R11, RZ, RZ, R33 ;  /* 0x000000ffff0b7224 */ /* 0x000fe200078e0021 */
[----:B------:R-:W-:Y:S01]  /*3550*/  SHF.R.S32.HI R0, RZ, 0x1f, R5 ;  /* 0x0000001fff007819 */ /* 0x000fe20000011405 */
[----:B------:R-:W-:Y:S01]  /*3560*/  IMAD.MOV.U32 R10, RZ, RZ, R30 ;  /* 0x000000ffff0a7224 */ /* 0x000fe200078e001e */
[----:B------:R-:W-:Y:S01]  /*3570*/  UIMAD UR13, UR16, UR29, UR13 ;  /* 0x0000001d100d72a4 */ /* 0x000fe2000f8e020d */
[----:B-1----:R-:W-:Y:S01]  /*3580*/  IMAD.U32 R6, RZ, RZ, UR9 ;  /* 0x00000009ff067e24 */ /* 0x002fe2000f8e00ff */
[----:B------:R-:W-:Y:S01]  /*3590*/  LEA.HI R0, R0, R5, RZ, 0x2 ;  /* 0x0000000500007211 */ /* 0x000fe200078f10ff */
[----:B------:R-:W-:Y:S01]  /*35a0*/  IMAD.SHL.U32 R27, R27, 0x2, RZ ;  /* 0x000000021b1b7824 */ /* 0x000fe200078e00ff */
[----:B------:R1:W-:Y:S01]  /*35b0*/  STL.64 [R1+0x98], R10 ;  /* 0x0000980a01007387 */ /* 0x0003e20000100a00 */
[----:B------:R-:W-:Y:S01]  /*35c0*/  IMAD.WIDE.U32 R6, R6, UR29, R10 ;  /* 0x0000001d06067c25 */ /* 0x000fe2000f8e000a */
[----:B------:R-:W-:Y:S01]  /*35d0*/  BSSY B0, `(.L_x_617) ;  /* 0x0000011000007945 */ /* 0x000fe20003800000 */
[----:B------:R-:W-:-:S02]  /*35e0*/  SHF.R.S32.HI R133, RZ, 0x2, R0 ;  /* 0x00000002ff857819 */ /* 0x000fc40000011400 */
[----:B------:R-:W-:Y:S02]  /*35f0*/  LOP3.LUT R134, R27, 0x6, RZ, 0xc0, !PT ;  /* 0x000000061b867812 */ /* 0x000fe400078ec0ff */
[----:B------:R-:W-:Y:S01]  /*3600*/  IADD3 R9, R7, UR13, RZ ;  /* 0x0000000d07097c10 */ /* 0x000fe2000fffe0ff */
[----:B------:R-:W-:-:S04]  /*3610*/  DEPBAR.LE SB0, 0x0 ;  /* 0x000080000000791a */ /* 0x000fc80000000000 */
[----:B------:R-:W-:Y:S06]  /*3620*/  BAR.SYNC.DEFER_BLOCKING 0x0 ;  /* 0x0000000000007b1d */ /* 0x000fec0000010000 */
[----:B------:R1:W-:Y:S01]  /*3630*/  @P0 STS.128 [R243+0x8000], RZ ;  /* 0x008000fff3000388 */ /* 0x0003e20000000c00 */
        /* <DEDUP_REMOVED lines=10> */
.L_x_618:
[----:B------:R-:W-:Y:S05]  /*36e0*/  BSYNC B0 ;  /* 0x0000000000007941 */ /* 0x000fea0003800000 */
.L_x_617:
[----:B------:R-:W-:Y:S01]  /*36f0*/  ISETP.GE.AND P0, PT, R24, UR15, PT ;  /* 0x0000000f18007c0c */ /* 0x000fe2000bf06270 */
[----:B------:R-:W-:Y:S01]  /*3700*/  ULDC UR13, c[0x0][0x1a4] ;  /* 0x00006900000d7ab9 */ /* 0x000fe20000000800 */
[----:B------:R-:W-:Y:S01]  /*3710*/  BSSY B0, `(.L_x_619) ;  /* 0x0000010000007945 */ /* 0x000fe20003800000 */
[----:B------:R-:W-:Y:S02]  /*3720*/  USHF.L.U32 UR31, UR12, 0x4, URZ ;  /* 0x000000040c1f7899 */ /* 0x000fe4000800063f */
[----:B------:R-:W-:-:S08]  /*3730*/  USHF.L.U64.HI UR30, UR12, UR30, UR13 ;  /* 0x0000001e0c1e7299 */ /* 0x000fd0000801020d */
[----:B------:R1:W-:Y:S01]  /*3740*/  @P0 STS.128 [R243+0x8800], RZ ;  /* 0x008800fff3000388 */ /* 0x0003e20000000c00 */
        /* <DEDUP_REMOVED lines=12> */
.L_x_620:
[----:B------:R-:W-:Y:S05]  /*3810*/  BSYNC B0 ;  /* 0x0000000000007941 */ /* 0x000fea0003800000 */
.L_x_619:
[----:B------:R-:W-:Y:S01]  /*3820*/  ISETP.GE.AND P0, PT, R22, UR15, PT ;  /* 0x0000000f16007c0c */ /* 0x000fe2000bf06270 */
[----:B------:R-:W-:-:S12]  /*3830*/  BSSY B0, `(.L_x_621) ;  /* 0x0000011000007945 */ /* 0x000fd80003800000 */
[----:B------:R1:W-:Y:S01]  /*3840*/  @P0 STS.128 [R243+0x9000], RZ ;  /* 0x009000fff3000388 */ /* 0x0003e20000000c00 */
        /* <DEDUP_REMOVED lines=15> */
.L_x_622:
[----:B------:R-:W-:Y:S05]  /*3940*/  BSYNC B0 ;  /* 0x0000000000007941 */ /* 0x000fea0003800000 */
.L_x_621:
[----:B------:R-:W-:Y:S01]  /*3950*/  ISETP.GE.AND P0, PT, R21, UR15, PT ;  /* 0x0000000f15007c0c */ /* 0x000fe2000bf06270 */
[----:B------:R-:W-:-:S12]  /*3960*/  BSSY B0, `(.L_x_623) ;  /* 0x0000012000007945 */ /* 0x000fd80003800000 */
[----:B------:R1:W-:Y:S01]  /*3970*/  @P0 STS.128 [R243+0x9800], RZ ;  /* 0x009800fff3000388 */ /* 0x0003e20000000c00 */
        /* <DEDUP_REMOVED lines=16> */
.L_x_624:
[----:B------:R-:W-:Y:S05]  /*3a80*/  BSYNC B0 ;  /* 0x0000000000007941 */ /* 0x000fea0003800000 */
.L_x_623:
        /* <DEDUP_REMOVED lines=18> */
.L_x_626:
[----:B------:R-:W-:Y:S05]  /*3bb0*/  BSYNC B0 ;  /* 0x0000000000007941 */ /* 0x000fea0003800000 */
.L_x_625:
        /* <DEDUP_REMOVED lines=20> */
.L_x_628:
[----:B------:R-:W-:Y:S05]  /*3d00*/  BSYNC B0 ;  /* 0x0000000000007941 */ /* 0x000fea0003800000 */
.L_x_627:
        /* <DEDUP_REMOVED lines=20> */
.L_x_630:
[----:B------:R-:W-:Y:S05]  /*3e50*/  BSYNC B0 ;  /* 0x0000000000007941 */ /* 0x000fea0003800000 */
.L_x_629:
        /* <DEDUP_REMOVED lines=19> */
.L_x_632:
[----:B------:R-:W-:Y:S05]  /*3f90*/  BSYNC B0 ;  /* 0x0000000000007941 */ /* 0x000fea0003800000 */
.L_x_631:
[----:B-1----:R-:W-:Y:S01]  /*3fa0*/  SHF.R.S32.HI R7, RZ, 0x4, R19 ;  /* 0x00000004ff077819 */ /* 0x002fe20000011413 */
[C---:B------:R-:W-:Y:S01]  /*3fb0*/  IMAD.SHL.U32 R6, R25.reuse, 0x40, RZ ;  /* 0x0000004019067824 */ /* 0x040fe200078e00ff */
[----:B------:R-:W-:Y:S01]  /*3fc0*/  R2P PR, R25, 0x6 ;  /* 0x0000000619007804 */ /* 0x000fe20000000000 */
[----:B------:R-:W-:Y:S01]  /*3fd0*/  IMAD.SHL.U32 R3, R23, 0x40, RZ ;  /* 0x0000004017037824 */ /* 0x000fe200078e00ff */
[----:B------:R-:W-:Y:S01]  /*3fe0*/  LEA.HI R0, R19, R7, RZ, 0x1 ;  /* 0x0000000713007211 */ /* 0x000fe200078f08ff */
[----:B------:R-:W-:Y:S01]  /*3ff0*/  IMAD.SHL.U32 R5, R14, 0x8, RZ ;  /* 0x000000080e057824 */ /* 0x000fe200078e00ff */
[----:B------:R-:W-:Y:S01]  /*4000*/  UIADD3 UR16, UR11, 0x1, -UR35 ;  /* 0x000000010b107890 */ /* 0x000fe2000fffe823 */
[----:B------:R-:W0:Y:S01]  /*4010*/  LDGDEPBAR ;  /* 0x00000000000079af */ /* 0x000e220000000000 */
[----:B------:R-:W-:Y:S01]  /*4020*/  LOP3.LUT R0, R0, 0xfffffffe, RZ, 0xc0, !PT ;  /* 0xfffffffe00007812 */ /* 0x000fe200078ec0ff */
[----:B------:R-:W-:Y:S01]  /*4030*/  ULDC UR13, c[0x0][0x2e8] ;  /* 0x0000ba00000d7ab9 */ /* 0x000fe20000000800 */
[----:B------:R-:W-:Y:S01]  /*4040*/  LOP3.LUT R3, R3, 0x1c0, RZ, 0xc0, !PT ;  /* 0x000001c003037812 */ /* 0x000fe200078ec0ff */
[----:B------:R-:W-:-:S02]  /*4050*/  UIADD3 UR13, UR16, UR13, URZ ;  /* 0x0000000d100d7290 */ /* 0x000fc4000fffe03f */
[----:B------:R-:W-:Y:S01]  /*4060*/  IMAD.IADD R7, R7, 0x1, -R0 ;  /* 0x0000000107077824 */ /* 0x000fe200078e0a00 */
[----:B------:R-:W-:Y:S01]  /*4070*/  LOP3.LUT R0, R6, 0x1c0, RZ, 0xc0, !PT ;  /* 0x000001c006007812 */ /* 0x000fe200078ec0ff */
[----:B------:R-:W-:Y:S02]  /*4080*/  ULDC UR15, c[0x0][0x2e4] ;  /* 0x0000b900000f7ab9 */ /* 0x000fe40000000800 */
[----:B------:R-:W-:Y:S01]  /*4090*/  IMAD.SHL.U32 R6, R7, 0x8, RZ ;  /* 0x0000000807067824 */ /* 0x000fe200078e00ff */
[----:B------:R-:W-:Y:S01]  /*40a0*/  LOP3.LUT R8, R0, 0x8, R5, 0xf8, !PT ;  /* 0x0000000800087812 */ /* 0x000fe200078ef805 */
[----:B------:R-:W-:Y:S01]  /*40b0*/  UIADD3 UR15, UR11, -UR15, -UR35 ;  /* 0x8000000f0b0f7290 */ /* 0x000fe2000fffe823 */
[----:B------:R-:W-:Y:S01]  /*40c0*/  SHF.R.U32.HI R0, RZ, 0x3, R0 ;  /* 0x00000003ff007819 */ /* 0x000fe20000011600 */
[----:B------:R-:W-:Y:S01]  /*40d0*/  UISETP.GT.AND UP0, UPT, UR9, UR8, UPT ;  /* 0x000000080900728c */ /* 0x000fe2000bf04270 */
[----:B------:R-:W-:Y:S02]  /*40e0*/  LOP3.LUT R6, R3, 0x8, R6, 0xf8, !PT ;  /* 0x0000000803067812 */ /* 0x000fe400078ef806 */
[----:B------:R-:W-:Y:S01]  /*40f0*/  SHF.R.U32.HI R5, RZ, 0x3, R3 ;  /* 0x00000003ff057819 */ /* 0x000fe20000011603 */
[----:B------:R-:W-:Y:S01]  /*4100*/  IMAD R3, R132, 0x400, R252 ;  /* 0x0000040084037824 */ /* 0x000fe200078e02fc */
[----:B------:R-:W-:-:S02]  /*4110*/  LOP3.LUT R0, R8, R0, RZ, 0x3c, !PT ;  /* 0x0000000008007212 */ /* 0x000fc400078e3cff */
        /* <DEDUP_REMOVED lines=8> */
[C---:B------:R-:W-:Y:S01]  /*41a0*/  IADD3 R3, R135.reuse, 0x4000, RZ ;  /* 0x0000400087037810 */ /* 0x040fe20007ffe0ff */
[--C-:B------:R-:W-:Y:S01]  /*41b0*/  IMAD R225, R2, 0x2, R222.reuse ;  /* 0x0000000202e17824 */ /* 0x100fe200078e02de */
[----:B------:R-:W1:Y:S01]  /*41c0*/  LDSM.16.M88.4 R16, [R222] ;  /* 0x00000000de10783b */ /* 0x000e620000000200 */
[----:B------:R-:W-:Y:S01]  /*41d0*/  IADD3 R226, R135, 0x4040, RZ ;  /* 0x0000404087e27810 */ /* 0x000fe20007ffe0ff */
[----:B------:R-:W-:Y:S01]  /*41e0*/  IMAD R223, R4, 0x2, R222 ;  /* 0x0000000204df7824 */ /* 0x000fe200078e02de */
[----:B------:R-:W-:Y:S01]  /*41f0*/  @P2 IADD3 R226, R3, -0x40, RZ ;  /* 0xffffffc003e22810 */ /* 0x000fe20007ffe0ff */
[----:B------:R-:W5:Y:S01]  /*4200*/  LDSM.16.M88.4 R12, [R222+0x2000] ;  /* 0x00200000de0c783b */ /* 0x000f620000000200 */
[----:B------:R-:W-:Y:S01]  /*4210*/  LEA R3, R132, UR10, 0x4 ;  /* 0x0000000a84037c11 */ /* 0x000fe2000f8e20ff */
[----:B------:R-:W-:-:S02]  /*4220*/  IMAD R224, R2, 0x2, R223 ;  /* 0x0000000202e07824 */ /* 0x000fc400078e02df */
[----:B------:R-:W2:Y:S01]  /*4230*/  LDSM.16.M88.4 R60, [R135+0x4800] ;  /* 0x00480000873c783b */ /* 0x000ea20000000200 */
[----:B------:R-:W-:Y:S02]  /*4240*/  IMAD.IADD R220, R0, 0x1, R226 ;  /* 0x0000000100dc7824 */ /* 0x000fe400078e02e2 */
[----:B------:R-:W-:Y:S01]  /*4250*/  IMAD.IADD R3, R133, 0x1, R3 ;  /* 0x0000000185037824 */ /* 0x000fe200078e0203 */
[----:B------:R-:W3:Y:S01]  /*4260*/  LDSM.16.M88.4 R56, [R135+0x5000] ;  /* 0x005000008738783b */ /* 0x000ee20000000200 */
[----:B------:R-:W-:-:S03]  /*4270*/  IMAD.U32 R0, RZ, RZ, UR9 ;  /* 0x00000009ff007e24 */ /* 0x000fc6000f8e00ff */
[----:B------:R-:W4:Y:S01]  /*4280*/  LDSM.16.M88.4 R52, [R135+0x5800] ;  /* 0x005800008734783b */ /* 0x000f220000000200 */
[C---:B------:R-:W-:Y:S01]  /*4290*/  IADD3 R6, R3.reuse, 0x40, RZ ;  /* 0x0000004003067810 */ /* 0x040fe20007ffe0ff */
[----:B------:R-:W-:Y:S01]  /*42a0*/  IMAD R0, R0, 0x80, R134 ;  /* 0x0000008000007824 */ /* 0x000fe200078e0286 */
[C---:B------:R-:W-:Y:S01]  /*42b0*/  IADD3 R5, R3.reuse, 0x48, RZ ;  /* 0x0000004803057810 */ /* 0x040fe20007ffe0ff */
[----:B------:R-:W2:Y:S01]  /*42c0*/  LDSM.16.M88.4 R48, [R135+0x6000] ;  /* 0x006000008730783b */ /* 0x000ea20000000200 */
[----:B------:R-:W-:-:S03]  /*42d0*/  IADD3 R7, R3, 0x8, RZ ;  /* 0x0000000803077810 */ /* 0x000fc60007ffe0ff */
[----:B------:R-:W2:Y:S04]  /*42e0*/  LDSM.16.M88.4 R44, [R135+0x6800] ;  /* 0x00680000872c783b */ /* 0x000ea80000000200 */
[----:B------:R-:W2:Y:S04]  /*42f0*/  LDSM.16.M88.4 R36, [R135+0x7000] ;  /* 0x007000008724783b */ /* 0x000ea80000000200 */
[----:B------:R-:W2:Y:S04]  /*4300*/  LDSM.16.M88.4 R32, [R135+0x7800] ;  /* 0x007800008720783b */ /* 0x000ea80000000200 */
[----:B------:R-:W-:Y:S01]  /*4310*/  LDSM.16.M88.4 R24, [R221+0x4800] ;  /* 0x00480000dd18783b */ /* 0x000fe20000000200 */
[-C--:B-1----:R-:W-:Y:S03]  /*4320*/  HMMA.16816.F32.BF16 R160, R16, R8.reuse, RZ ;  /* 0x0000000810a0723c */ /* 0x082fe600000418ff */
[----:B------:R-:W-:Y:S04]  /*4330*/  LDSM.16.M88.4 R40, [R221+0x5000] ;  /* 0x00500000dd28783b */ /* 0x000fe80000000200 */
[----:B------:R-:W-:Y:S01]  /*4340*/  LDSM.16.M88.4 R64, [R221+0x5800] ;  /* 0x00580000dd40783b */ /* 0x000fe20000000200 */
[C---:B-----5:R-:W-:Y:S03]  /*4350*/  HMMA.16816.F32.BF16 R156, R12.reuse, R8, RZ ;  /* 0x000000080c9c723c */ /* 0x060fe600000418ff */
[----:B------:R-:W-:Y:S04]  /*4360*/  LDSM.16.M88.4 R68, [R221+0x6000] ;  /* 0x00600000dd44783b */ /* 0x000fe80000000200 */
[----:B------:R-:W-:Y:S01]  /*4370*/  LDSM.16.M88.4 R76, [R221+0x7000] ;  /* 0x00700000dd4c783b */ /* 0x000fe20000000200 */
[-C--:B------:R-:W-:Y:S03]  /*4380*/  HMMA.16816.F32.BF16 R152, R12, R10.reuse, RZ ;  /* 0x0000000a0c98723c */ /* 0x080fe600000418ff */
[----:B------:R-:W-:Y:S04]  /*4390*/  LDSM.16.M88.4 R72, [R221+0x7800] ;  /* 0x00780000dd48783b */ /* 0x000fe80000000200 */
[----:B------:R-:W-:Y:S01]  /*43a0*/  LDSM.16.M88.4 R20, [R225] ;  /* 0x00000000e114783b */ /* 0x000fe20000000200 */
[----:B------:R-:W-:Y:S03]  /*43b0*/  HMMA.16816.F32.BF16 R148, R16, R10, RZ ;  /* 0x0000000a1094723c */ /* 0x000fe600000418ff */
[----:B------:R-:W1:Y:S04]  /*43c0*/  LDSM.16.M88.4 R8, [R225+0x2000] ;  /* 0x00200000e108783b */ /* 0x000e680000000200 */
[----:B------:R-:W5:Y:S01]  /*43d0*/  LDSM.16.M88.4 R80, [R221+0x6800] ;  /* 0x00680000dd50783b */ /* 0x000f620000000200 */
[C---:B--2---:R-:W-:Y:S03]  /*43e0*/  HMMA.16816.F32.BF16 R144, R12.reuse, R60, RZ ;  /* 0x0000003c0c90723c */ /* 0x044fe600000418ff */
[----:B------:R-:W2:Y:S05]  /*43f0*/  LDSM.16.M88.4 R28, [R221+0x4000] ;  /* 0x00400000dd1c783b */ /* 0x000eaa0000000200 */
        /* <DEDUP_REMOVED lines=16> */
[C---:B------:R-:W-:Y:S01]  /*4500*/  HMMA.16816.F32.BF16 R168, R16.reuse, R54, RZ ;  /* 0x0000003610a8723c */ /* 0x040fe200000418ff */
[----:B------:R-:W-:Y:S07]  /*4510*/  LDSM.16.M88.4 R52, [R226] ;  /* 0x00000000e234783b */ /* 0x000fee0000000200 */
[C---:B------:R-:W-:Y:S08]  /*4520*/  HMMA.16816.F32.BF16 R172, R16.reuse, R48, RZ ;  /* 0x0000003010ac723c */ /* 0x040ff000000418ff */
[C---:B------:R-:W-:Y:S01]  /*4530*/  HMMA.16816.F32.BF16 R176, R16.reuse, R50, RZ ;  /* 0x0000003210b0723c */ /* 0x040fe200000418ff */
[----:B------:R-:W-:Y:S07]  /*4540*/  LDSM.16.M88.4 R48, [R226+0x800] ;  /* 0x00080000e230783b */ /* 0x000fee0000000200 */
        /* <DEDUP_REMOVED lines=9> */
[----:B------:R-:W-:Y:S07]  /*45e0*/  LDSM.16.M88.4 R32, [R226+0x2800] ;  /* 0x00280000e220783b */ /* 0x000fee0000000200 */
        /* <DEDUP_REMOVED lines=14> */
[----:B------:R-:W-:Y:S08]  /*46d0*/  HMMA.16816.F32.BF16 R88, R20, R70, R176 ;  /* 0x000000461458723c */ /* 0x000ff000000418b0 */
[C---:B------:R-:W-:Y:S08]  /*46e0*/  HMMA.16816.F32.BF16 R140, R8.reuse, R26, R140 ;  /* 0x0000001a088c723c */ /* 0x040ff0000004188c */
[C---:B-----5:R-:W-:Y:S08]  /*46f0*/  HMMA.16816.F32.BF16 R204, R8.reuse, R80, R108 ;  /* 0x0000005008cc723c */ /* 0x060ff0000004186c */
[----:B------:R-:W-:Y:S08]  /*4700*/  HMMA.16816.F32.BF16 R200, R8, R82, R104 ;  /* 0x0000005208c8723c */ /* 0x000ff00000041868 */
[C---:B------:R-:W-:Y:S01]  /*4710*/  HMMA.16816.F32.BF16 R120, R20.reuse, R26, R60 ;  /* 0x0000001a1478723c */ /* 0x040fe2000004183c */
[----:B------:R-:W1:Y:S07]  /*4720*/  LDSM.16.M88.4 R24, [R223+0x2000] ;  /* 0x00200000df18783b */ /* 0x000e6e0000000200 */
[C---:B------:R-:W-:Y:S08]  /*4730*/  HMMA.16816.F32.BF16 R84, R20.reuse, R80, R180 ;  /* 0x000000501454723c */ /* 0x040ff000000418b4 */
[C---:B------:R-:W-:Y:S08]  /*4740*/  HMMA.16816.F32.BF16 R68, R20.reuse, R76, R188 ;  /* 0x0000004c1444723c */ /* 0x040ff000000418bc */
[----:B------:R-:W-:Y:S01]  /*4750*/  HMMA.16816.F32.BF16 R64, R20, R72, R36 ;  /* 0x000000481440723c */ /* 0x000fe20000041824 */
[----:B------:R-:W-:Y:S07]  /*4760*/  LDSM.16.M88.4 R36, [R226+0x2000] ;  /* 0x00200000e224783b */ /* 0x000fee0000000200 */
[C---:B--2---:R-:W-:Y:S08]  /*4770*/  HMMA.16816.F32.BF16 R156, R8.reuse, R28, R156 ;  /* 0x0000001c089c723c */ /* 0x044ff0000004189c */
[C---:B------:R-:W-:Y:S08]  /*4780*/  HMMA.16816.F32.BF16 R152, R8.reuse, R30, R152 ;  /* 0x0000001e0898723c */ /* 0x040ff00000041898 */
[----:B------:R-:W-:Y:S01]  /*4790*/  HMMA.16816.F32.BF16 R236, R8, R42, R128 ;  /* 0x0000002a08ec723c */ /* 0x000fe20000041880 */
[----:B------:R-:W-:Y:S07]  /*47a0*/  LDSM.16.M88.4 R8, [R224+0x2000] ;  /* 0x00200000e008783b */ /* 0x000fee0000000200 */
[C---:B------:R-:W-:Y:S08]  /*47b0*/  HMMA.16816.F32.BF16 R160, R20.reuse, R28, R160 ;  /* 0x0000001c14a0723c */ /* 0x040ff000000418a0 */
[C---:B------:R-:W-:Y:S01]  /*47c0*/  HMMA.16816.F32.BF16 R148, R20.reuse, R30, R148 ;  /* 0x0000001e1494723c */ /* 0x040fe20000041894 */
[----:B------:R-:W-:Y:S07]  /*47d0*/  LDSM.16.M88.4 R28, [R226+0x3000] ;  /* 0x00300000e21c783b */ /* 0x000fee0000000200 */
[C---:B------:R-:W-:Y:S01]  /*47e0*/  HMMA.16816.F32.BF16 R108, R20.reuse, R40, R12 ;  /* 0x00000028146c723c */ /* 0x040fe2000004180c */
[----:B------:R-:W-:Y:S07]  /*47f0*/  LDSM.16.M88.4 R12, [R224] ;  /* 0x00000000e00c783b */ /* 0x000fee0000000200 */
[C---:B------:R-:W-:Y:S01]  /*4800*/  HMMA.16816.F32.BF16 R104, R20.reuse, R42, R56 ;  /* 0x0000002a1468723c */ /* 0x040fe20000041838 */
[----:B------:R-:W2:Y:S04]  /*4810*/  LDSM.16.M88.4 R40, [R226+0x1800] ;  /* 0x00180000e228783b */ /* 0x000ea80000000200 */
[----:B------:R-:W-:Y:S03]  /*4820*/  LDSM.16.M88.4 R56, [R220] ;  /* 0x00000000dc38783b */ /* 0x000fe60000000200 */
[C---:B------:R-:W-:Y:S08]  /*4830*/  HMMA.16816.F32.BF16 R80, R20.reuse, R82, R184 ;  /* 0x000000521450723c */ /* 0x040ff000000418b8 */
[C---:B------:R-:W-:Y:S08]  /*4840*/  HMMA.16816.F32.BF16 R76, R20.reuse, R78, R192 ;  /* 0x0000004e144c723c */ /* 0x040ff000000418c0 */
[----:B------:R-:W-:Y:S01]  /*4850*/  HMMA.16816.F32.BF16 R72, R20, R74, R16 ;  /* 0x0000004a1448723c */ /* 0x000fe20000041810 */
[----:B------:R-:W3:Y:S04]  /*4860*/  LDSM.16.M88.4 R20, [R226+0x3800] ;  /* 0x00380000e214783b */ /* 0x000ee80000000200 */
[----:B------:R-:W4:Y:S03]  /*4870*/  LDSM.16.M88.4 R16, [R223] ;  /* 0x00000000df10783b */ /* 0x000f260000000200 */
[C---:B-1----:R-:W-:Y:S08]  /*4880*/  HMMA.16816.F32.BF16 R60, R24.reuse, R52, R156 ;  /* 0x00000034183c723c */ /* 0x042ff0000004189c */
[C---:B------:R-:W-:Y:S08]  /*4890*/  HMMA.16816.F32.BF16 R112, R24.reuse, R54, R152 ;  /* 0x000000361870723c */ /* 0x040ff00000041898 */
[C---:B------:R-:W-:Y:S08]  /*48a0*/  HMMA.16816.F32.BF16 R128, R24.reuse, R48, R212 ;  /* 0x000000301880723c */ /* 0x040ff000000418d4 */
[C---:B------:R-:W-:Y:S08]  /*48b0*/  HMMA.16816.F32.BF16 R140, R24.reuse, R50, R140 ;  /* 0x00000032188c723c */ /* 0x040ff0000004188c */
[C---:B------:R-:W-:Y:S08]  /*48c0*/  HMMA.16816.F32.BF16 R152, R24.reuse, R44, R244 ;  /* 0x0000002c1898723c */ /* 0x040ff000000418f4 */
[C---:B------:R-:W-:Y:S08]  /*48d0*/  HMMA.16816.F32.BF16 R156, R24.reuse, R46, R236 ;  /* 0x0000002e189c723c */ /* 0x040ff000000418ec */
[C---:B--2---:R-:W-:Y:S08]  /*48e0*/  HMMA.16816.F32.BF16 R208, R24.reuse, R40, R208 ;  /* 0x0000002818d0723c */ /* 0x044ff000000418d0 */
[C---:B------:R-:W-:Y:S07]  /*48f0*/  HMMA.16816.F32.BF16 R164, R24.reuse, R42, R232 ;  /* 0x0000002a18a4723c */ /* 0x040fee00000418e8 */
[C---:B------:R-:W-:Y:S01]  /*4900*/  IADD3 R233, R226.reuse, 0x800, RZ ;  /* 0x00000800e2e97810 */ /* 0x040fe20007ffe0ff */
[----:B------:R-:W-:Y:S01]  /*4910*/  HMMA.16816.F32.BF16 R228, R24, R36, R228 ;  /* 0x0000002418e4723c */ /* 0x000fe200000418e4 */
[----:B------:R-:W-:-:S07]  /*4920*/  IADD3 R232, R226, 0x1000, RZ ;  /* 0x00001000e2e87810 */ /* 0x000fce0007ffe0ff */
[C---:B------:R-:W-:Y:S08]  /*4930*/  HMMA.16816.F32.BF16 R216, R24.reuse, R38, R216 ;  /* 0x0000002618d8723c */ /* 0x040ff000000418d8 */
[C---:B------:R-:W-:Y:S08]  /*4940*/  HMMA.16816.F32.BF16 R204, R24.reuse, R32, R204 ;  /* 0x0000002018cc723c */ /* 0x040ff000000418cc */
[C---:B------:R-:W-:Y:S08]  /*4950*/  HMMA.16816.F32.BF16 R200, R24.reuse, R34, R200 ;  /* 0x0000002218c8723c */ /* 0x040ff000000418c8 */
[C---:B------:R-:W-:Y:S08]  /*4960*/  HMMA.16816.F32.BF16 R196, R24.reuse, R28, R196 ;  /* 0x0000001c18c4723c */ /* 0x040ff000000418c4 */
[C---:B---3--:R-:W-:Y:S08]  /*4970*/  HMMA.16816.F32.BF16 R168, R24.reuse, R20, R144 ;  /* 0x0000001418a8723c */ /* 0x048ff00000041890 */
[C---:B------:R-:W-:Y:S08]  /*4980*/  HMMA.16816.F32.BF16 R176, R24.reuse, R30, R136 ;  /* 0x0000001e18b0723c */ /* 0x040ff00000041888 */
[----:B------:R-:W-:Y:S08]  /*4990*/  HMMA.16816.F32.BF16 R184, R24, R22, R124 ;  /* 0x0000001618b8723c */ /* 0x000ff0000004187c */
[C---:B----4-:R-:W-:Y:S08]  /*49a0*/  HMMA.16816.F32.BF16 R24, R16.reuse, R52, R160 ;  /* 0x000000341018723c */ /* 0x050ff000000418a0 */
        /* <DEDUP_REMOVED lines=12> */
[C---:B------:R-:W-:Y:S07]  /*4a70*/  HMMA.16816.F32.BF16 R124, R16.reuse, R20, R64 ;  /* 0x00000014107c723c */ /* 0x040fee0000041840 */
[C---:B------:R-:W-:Y:S01]  /*4a80*/  IADD3 R21, R3.reuse, UR13, RZ ;  /* 0x0000000d03157c10 */ /* 0x040fe2000fffe0ff */
[----:B------:R-:W-:Y:S01]  /*4a90*/  HMMA.16816.F32.BF16 R136, R16, R30, R76 ;  /* 0x0000001e1088723c */ /* 0x000fe2000004184c */
[----:B------:R-:W-:-:S02]  /*4aa0*/  IADD3 R20, R3, UR15, RZ ;  /* 0x0000000f03147c10 */ /* 0x000fc4000fffe0ff */
[----:B------:R-:W-:Y:S02]  /*4ab0*/  IMNMX R242, R21, UR11, PT ;  /* 0x0000000b15f27c17 */ /* 0x000fe4000b800200 */
[C---:B------:R-:W-:Y:S02]  /*4ac0*/  IADD3 R21, R6.reuse, UR15, RZ ;  /* 0x0000000f06157c10 */ /* 0x040fe4000fffe0ff */
[----:B------:R-:W-:Y:S01]  /*4ad0*/  IADD3 R6, R6, UR13, RZ ;  /* 0x0000000d06067c10 */ /* 0x000fe2000fffe0ff */
[----:B------:R-:W-:Y:S01]  /*4ae0*/  HMMA.16816.F32.BF16 R144, R16, R22, R72 ;  /* 0x000000161090723c */ /* 0x000fe20000041848 */
[----:B------:R-:W1:Y:S01]  /*4af0*/  LDSM.16.M88.4 R16, [R220+0x800] ;  /* 0x00080000dc10783b */ /* 0x000e620000000200 */
[----:B------:R-:W-:Y:S02]  /*4b00*/  IADD3 R3, R0, 0x1, RZ ;  /* 0x0000000100037810 */ /* 0x000fe40007ffe0ff */
[----:B------:R-:W-:Y:S02]  /*4b10*/  IMNMX R237, RZ, R20, !PT ;  /* 0x00000014ffed7217 */ /* 0x000fe40007800200 */
[----:B------:R-:W-:-:S02]  /*4b20*/  IMNMX R240, R6, UR11, PT ;  /* 0x0000000b06f07c17 */ /* 0x000fc4000b800200 */
[C---:B------:R-:W-:Y:S01]  /*4b30*/  IADD3 R22, R5.reuse, UR15, RZ ;  /* 0x0000000f05167c10 */ /* 0x040fe2000fffe0ff */
[-C--:B------:R-:W-:Y:S01]  /*4b40*/  HMMA.16816.F32.BF16 R32, R12, R56.reuse, R24 ;  /* 0x000000380c20723c */ /* 0x080fe20000041818 */
[----:B------:R-:W-:Y:S02]  /*4b50*/  IADD3 R5, R5, UR13, RZ ;  /* 0x0000000d05057c10 */ /* 0x000fe4000fffe0ff */
[----:B------:R-:W-:Y:S02]  /*4b60*/  IADD3 R20, R7, UR15, RZ ;  /* 0x0000000f07147c10 */ /* 0x000fe4000fffe0ff */
[----:B------:R-:W-:Y:S02]  /*4b70*/  IMNMX R239, R5, UR11, PT ;  /* 0x0000000b05ef7c17 */ /* 0x000fe4000b800200 */
[----:B------:R-:W-:Y:S01]  /*4b80*/  IADD3 R7, R7, UR13, RZ ;  /* 0x0000000d07077c10 */ /* 0x000fe2000fffe0ff */
[----:B------:R-:W-:Y:S01]  /*4b90*/  HMMA.16816.F32.BF16 R60, R8, R56, R60 ;  /* 0x00000038083c723c */ /* 0x000fe2000004183c */
[----:B------:R-:W-:-:S02]  /*4ba0*/  IMNMX R238, RZ, R21, !PT ;  /* 0x00000015ffee7217 */ /* 0x000fc40007800200 */
[C---:B------:R-:W-:Y:S02]  /*4bb0*/  ISETP.GE.AND P1, PT, R3.reuse, R240, PT ;  /* 0x000000f00300720c */ /* 0x040fe40003f26270 */
[----:B------:R-:W-:Y:S02]  /*4bc0*/  IMNMX R235, RZ, R22, !PT ;  /* 0x00000016ffeb7217 */ /* 0x000fe40007800200 */
[C---:B------:R-:W-:Y:S01]  /*4bd0*/  ISETP.GE.AND P3, PT, R3.reuse, R242, PT ;  /* 0x000000f20300720c */ /* 0x040fe20003f66270 */
[----:B------:R-:W-:Y:S01]  /*4be0*/  HMMA.16816.F32.BF16 R24, R12, R58, R52 ;  /* 0x0000003a0c18723c */ /* 0x000fe20000041834 */
[----:B------:R-:W-:Y:S02]  /*4bf0*/  ISETP.GE.AND P0, PT, R3, R239, PT ;  /* 0x000000ef0300720c */ /* 0x000fe40003f06270 */
[----:B------:R-:W-:Y:S02]  /*4c00*/  IMNMX R241, R7, UR11, PT ;  /* 0x0000000b07f17c17 */ /* 0x000fe4000b800200 */
[----:B------:R-:W-:-:S02]  /*4c10*/  ISETP.LT.OR P5, PT, R3, R238, P1 ;  /* 0x000000ee0300720c */ /* 0x000fc40000fa1670 */
[C---:B------:R-:W-:Y:S01]  /*4c20*/  ISETP.LT.OR P3, PT, R3.reuse, R237, P3 ;  /* 0x000000ed0300720c */ /* 0x040fe20001f61670 */
[----:B------:R-:W-:Y:S01]  /*4c30*/  HMMA.16816.F32.BF16 R28, R8, R58, R112 ;  /* 0x0000003a081c723c */ /* 0x000fe20000041870 */
[C---:B------:R-:W-:Y:S02]  /*4c40*/  ISETP.LT.OR P1, PT, R3.reuse, R235, P0 ;  /* 0x000000eb0300720c */ /* 0x040fe40000721670 */
[----:B------:R-:W-:Y:S02]  /*4c50*/  IMNMX R236, RZ, R20, !PT ;  /* 0x00000014ffec7217 */ /* 0x000fe40007800200 */
[-C--:B------:R-:W-:Y:S01]  /*4c60*/  ISETP.GE.AND P2, PT, R3, R241.reuse, PT ;  /* 0x000000f10300720c */ /* 0x080fe20003f46270 */
[----:B------:R-:W2:Y:S01]  /*4c70*/  LDSM.16.M88.4 R20, [R220+0x1000] ;  /* 0x00100000dc14783b */ /* 0x000ea20000000200 */
[----:B------:R-:W-:Y:S01]  /*4c80*/  ISETP.GE.AND P0, PT, R0, R241, PT ;  /* 0x000000f10000720c */ /* 0x000fe20003f06270 */
[----:B-1----:R-:W-:Y:S01]  /*4c90*/  HMMA.16816.F32.BF16 R44, R12, R16, R116 ;  /* 0x000000100c2c723c */ /* 0x002fe20000041874 */
[----:B------:R-:W-:-:S02]  /*4ca0*/  P2R R7, PR, RZ, 0x8 ;  /* 0x00000008ff077803 */ /* 0x000fc40000000000 */
[C---:B------:R-:W-:Y:S02]  /*4cb0*/  ISETP.GE.AND P4, PT, R0.reuse, R242, PT ;  /* 0x000000f20000720c */ /* 0x040fe40003f86270 */
[-C--:B------:R-:W-:Y:S02]  /*4cc0*/  ISETP.LT.OR P2, PT, R3, R236.reuse, P2 ;  /* 0x000000ec0300720c */ /* 0x080fe40001741670 */
[C---:B------:R-:W-:Y:S01]  /*4cd0*/  ISETP.LT.OR P3, PT, R0.reuse, R236, P0 ;  /* 0x000000ec0000720c */ /* 0x040fe20000761670 */
[----:B------:R-:W-:Y:S01]  /*4ce0*/  HMMA.16816.F32.BF16 R40, R8, R16, R128 ;  /* 0x000000100828723c */ /* 0x000fe20000041880 */
[----:B------:R-:W-:Y:S02]  /*4cf0*/  ISETP.GE.AND P0, PT, R0, R239, PT ;  /* 0x000000ef0000720c */ /* 0x000fe40003f06270 */
[----:B------:R-:W-:Y:S02]  /*4d00*/  P2R R5, PR, RZ, 0x2 ;  /* 0x00000002ff057803 */ /* 0x000fe40000000000 */
[----:B------:R-:W-:-:S02]  /*4d10*/  P2R R6, PR, RZ, 0x4 ;  /* 0x00000004ff067803 */ /* 0x000fc40000000000 */
[C---:B------:R-:W-:Y:S01]  /*4d20*/  ISETP.LT.OR P1, PT, R0.reuse, R237, P4 ;  /* 0x000000ed0000720c */ /* 0x040fe20002721670 */
[-C--:B------:R-:W-:Y:S01]  /*4d30*/  HMMA.16816.F32.BF16 R48, R8, R18.reuse, R140 ;  /* 0x000000120830723c */ /* 0x080fe2000004188c */
[C---:B------:R-:W-:Y:S02]  /*4d40*/  ISETP.GE.AND P2, PT, R0.reuse, R240, PT ;  /* 0x000000f00000720c */ /* 0x040fe40003f46270 */
[C---:B------:R-:W-:Y:S02]  /*4d50*/  ISETP.LT.OR P0, PT, R0.reuse, R235, P0 ;  /* 0x000000eb0000720c */ /* 0x040fe40000701670 */
[----:B------:R-:W-:Y:S02]  /*4d60*/  IADD3 R3, R0, 0x8, RZ ;  /* 0x0000000800037810 */ /* 0x000fe40007ffe0ff */
[----:B------:R-:W-:Y:S01]  /*4d70*/  FSEL R64, R32, -INF , !P1 ;  /* 0xff80000020407808 */ /* 0x000fe20004800000 */
[----:B------:R-:W-:Y:S01]  /*4d80*/  HMMA.16816.F32.BF16 R36, R12, R18, R120 ;  /* 0x000000120c24723c */ /* 0x000fe20000041878 */
[----:B------:R-:W-:Y:S01]  /*4d90*/  ISETP.LT.OR P1, PT, R0, R238, P2 ;  /* 0x000000ee0000720c */ /* 0x000fe20001721670 */
[----:B------:R-:W1:Y:S01]  /*4da0*/  LDSM.16.M88.4 R16, [R220+0x1800] ;  /* 0x00180000dc10783b */ /* 0x000e620000000200 */
[----:B------:R-:W-:-:S02]  /*4db0*/  FSEL R118, R62, -INF , !P0 ;  /* 0xff8000003e767808 */ /* 0x000fc40004000000 */
[C---:B------:R-:W-:Y:S02]  /*4dc0*/  ISETP.GE.AND P2, PT, R3.reuse, R241, PT ;  /* 0x000000f10300720c */ /* 0x040fe40003f46270 */
[----:B------:R-:W-:Y:S02]  /*4dd0*/  ISETP.GE.AND P0, PT, R3, R239, PT ;  /* 0x000000ef0300720c */ /* 0x000fe40003f06270 */
[----:B------:R-:W-:Y:S02]  /*4de0*/  FSEL R114, R61, -INF , !P5 ;  /* 0xff8000003d727808 */ /* 0x000fe40006800000 */
[----:B------:R-:W-:Y:S02]  /*4df0*/  FSEL R132, R60, -INF , !P1 ;  /* 0xff8000003c847808 */ /* 0x000fe40004800000 */
[C---:B------:R-:W-:Y:S02]  /*4e00*/  ISETP.LT.OR P4, PT, R3.reuse, R236, P2 ;  /* 0x000000ec0300720c */ /* 0x040fe40001781670 */
[----:B------:R-:W-:-:S02]  /*4e10*/  ISETP.LT.OR P5, PT, R3, R235, P0 ;  /* 0x000000eb0300720c */ /* 0x000fc400007a1670 */
[----:B------:R-:W-:Y:S02]  /*4e20*/  ISETP.GE.AND P1, PT, R3, R240, PT ;  /* 0x000000f00300720c */ /* 0x000fe40003f26270 */
[----:B------:R-:W-:Y:S02]  /*4e30*/  ISETP.NE.AND P2, PT, R6, RZ, PT ;  /* 0x000000ff0600720c */ /* 0x000fe40003f45270 */
[----:B------:R-:W-:Y:S02]  /*4e40*/  ISETP.NE.AND P0, PT, R5, RZ, PT ;  /* 0x000000ff0500720c */ /* 0x000fe40003f05270 */
[----:B------:R-:W-:Y:S02]  /*4e50*/  IADD3 R5, R0, 0x9, RZ ;  /* 0x0000000900057810 */ /* 0x000fe40007ffe0ff */
[----:B------:R-:W-:Y:S02]  /*4e60*/  FSEL R78, R34, -INF , !P3 ;  /* 0xff800000224e7808 */ /* 0x000fe40005800000 */
[----:B------:R-:W-:-:S02]  /*4e70*/  ISETP.GE.AND P3, PT, R3, R242, PT ;  /* 0x000000f20300720c */ /* 0x000fc40003f66270 */
[----:B------:R-:W-:Y:S02]  /*4e80*/  ISETP.LT.OR P6, PT, R3, R238, P1 ;  /* 0x000000ee0300720c */ /* 0x000fe40000fc1670 */
[----:B------:R-:W-:Y:S02]  /*4e90*/  FSEL R74, R35, -INF , !P2 ;  /* 0xff800000234a7808 */ /* 0x000fe40005000000 */
[----:B------:R-:W-:Y:S02]  /*4ea0*/  ISETP.NE.AND P1, PT, R7, RZ, PT ;  /* 0x000000ff0700720c */ /* 0x000fe40003f25270 */
[----:B------:R-:W-:Y:S02]  /*4eb0*/  ISETP.GE.AND P2, PT, R5, R242, PT ;  /* 0x000000f20500720c */ /* 0x000fe40003f46270 */
[----:B------:R-:W-:Y:S02]  /*4ec0*/  ISETP.LT.OR P3, PT, R3, R237, P3 ;  /* 0x000000ed0300720c */ /* 0x000fe40001f61670 */
[----:B------:R-:W-:-:S02]  /*4ed0*/  FSEL R56, R33, -INF , !P1 ;  /* 0xff80000021387808 */ /* 0x000fc40004800000 */
[C---:B------:R-:W-:Y:S01]  /*4ee0*/  ISETP.LT.OR P2, PT, R5.reuse, R237, P2 ;  /* 0x000000ed0500720c */ /* 0x040fe20001741670 */
[----:B--2---:R-:W-:Y:S01]  /*4ef0*/  HMMA.16816.F32.BF16 R32, R12, R20, R108 ;  /* 0x000000140c20723c */ /* 0x004fe2000004186c */
[----:B------:R-:W-:Y:S02]  /*4f00*/  ISETP.GE.AND P1, PT, R5, R241, PT ;  /* 0x000000f10500720c */ /* 0x000fe40003f26270 */
[----:B------:R-:W-:Y:S02]  /*4f10*/  FSEL R116, R63, -INF , !P0 ;  /* 0xff8000003f747808 */ /* 0x000fe40004000000 */
[----:B------:R-:W-:Y:S02]  /*4f20*/  FSEL R61, R24, -INF , !P3 ;  /* 0xff800000183d7808 */ /* 0x000fe40005800000 */
[C---:B------:R-:W-:Y:S02]  /*4f30*/  ISETP.GE.AND P0, PT, R5.reuse, R240, PT ;  /* 0x000000f00500720c */ /* 0x040fe40003f06270 */
[----:B------:R-:W-:-:S02]  /*4f40*/  ISETP.GE.AND P3, PT, R5, R239, PT ;  /* 0x000000ef0500720c */ /* 0x000fc40003f66270 */
[----:B------:R-:W-:Y:S02]  /*4f50*/  P2R R6, PR, RZ, 0x4 ;  /* 0x00000004ff067803 */ /* 0x000fe40000000000 */
[C---:B------:R-:W-:Y:S02]  /*4f60*/  ISETP.LT.OR P2, PT, R5.reuse, R236, P1 ;  /* 0x000000ec0500720c */ /* 0x040fe40000f41670 */
[----:B------:R-:W-:Y:S02]  /*4f70*/  IADD3 R3, R0, 0x10, RZ ;  /* 0x0000001000037810 */ /* 0x000fe40007ffe0ff */
[C---:B------:R-:W-:Y:S02]  /*4f80*/  ISETP.LT.OR P0, PT, R5.reuse, R238, P0 ;  /* 0x000000ee0500720c */ /* 0x040fe40000701670 */
[----:B------:R-:W-:Y:S02]  /*4f90*/  ISETP.LT.OR P1, PT, R5, R235, P3 ;  /* 0x000000eb0500720c */ /* 0x000fe40001f21670 */
[----:B------:R-:W-:-:S02]  /*4fa0*/  P2R R5, PR, RZ, 0x4 ;  /* 0x00000004ff057803 */ /* 0x000fc40000000000 */
[C---:B------:R-:W-:Y:S02]  /*4fb0*/  ISETP.GE.AND P2, PT, R3.reuse, R240, PT ;  /* 0x000000f00300720c */ /* 0x040fe40003f46270 */
[----:B------:R-:W-:Y:S02]  /*4fc0*/  ISETP.GE.AND P3, PT, R3, R241, PT ;  /* 0x000000f10300720c */ /* 0x000fe40003f66270 */
[----:B------:R-:W-:Y:S02]  /*4fd0*/  FSEL R117, R30, -INF , !P5 ;  /* 0xff8000001e757808 */ /* 0x000fe40006800000 */
[----:B------:R-:W-:Y:S02]  /*4fe0*/  FSEL R113, R28, -INF , !P6 ;  /* 0xff8000001c717808 */ /* 0x000fe40007000000 */
[----:B------:R-:W-:Y:S02]  /*4ff0*/  ISETP.NE.AND P5, PT, R5, RZ, PT ;  /* 0x000000ff0500720c */ /* 0x000fe40003fa5270 */
[----:B------:R-:W-:-:S02]  /*5000*/  ISETP.LT.OR P2, PT, R3, R238, P2 ;  /* 0x000000ee0300720c */ /* 0x000fc40001741670 */
[----:B------:R-:W-:Y:S02]  /*5010*/  ISETP.LT.OR P6, PT, R3, R236, P3 ;  /* 0x000000ec0300720c */ /* 0x000fe40001fc1670 */
[----:B------:R-:W-:Y:S02]  /*5020*/  IADD3 R5, R0, 0x11, RZ ;  /* 0x0000001100057810 */ /* 0x000fe40007ffe0ff */
[----:B------:R-:W-:Y:S02]  /*5030*/  ISETP.NE.AND P3, PT, R6, RZ, PT ;  /* 0x000000ff0600720c */ /* 0x000fe40003f65270 */
[----:B------:R-:W-:Y:S02]  /*5040*/  P2R R6, PR, RZ, 0x4 ;  /* 0x00000004ff067803 */ /* 0x000fe40000000000 */
[----:B------:R-:W-:Y:S02]  /*5050*/  ISETP.GE.AND P2, PT, R5, R241, PT ;  /* 0x000000f10500720c */ /* 0x000fe40003f46270 */
[----:B------:R-:W-:-:S02]  /*5060*/  FSEL R57, R25, -INF , !P3 ;  /* 0xff80000019397808 */ /* 0x000fc40005800000 */
[----:B------:R-:W-:Y:S02]  /*5070*/  FSEL R112, R29, -INF , !P0 ;  /* 0xff8000001d707808 */ /* 0x000fe40004000000 */
[----:B------:R-:W-:Y:S02]  /*5080*/  ISETP.GE.AND P3, PT, R5, R242, PT ;  /* 0x000000f20500720c */ /* 0x000fe40003f66270 */
[----:B------:R-:W-:Y:S02]  /*5090*/  ISETP.GE.AND P0, PT, R3, R239, PT ;  /* 0x000000ef0300720c */ /* 0x000fe40003f06270 */
[----:B------:R-:W-:Y:S02]  /*50a0*/  FSEL R76, R26, -INF , !P4 ;  /* 0xff8000001a4c7808 */ /* 0x000fe40006000000 */
[----:B------:R-:W-:Y:S02]  /*50b0*/  FSEL R115, R31, -INF , !P1 ;  /* 0xff8000001f737808 */ /* 0x000fe40004800000 */
[----:B------:R-:W-:Y:S01]  /*50c0*/  ISETP.LT.OR P2, PT, R5, R236, P2 ;  /* 0x000000ec0500720c */ /* 0x000fe20001741670 */
[----:B-1----:R-:W-:Y:S01]  /*50d0*/  HMMA.16816.F32.BF16 R28, R8, R16, R208 ;  /* 0x00000010081c723c */ /* 0x002fe200000418d0 */
[----:B------:R-:W-:-:S02]  /*50e0*/  ISETP.GE.AND P4, PT, R3, R242, PT ;  /* 0x000000f20300720c */ /* 0x000fc40003f86270 */
[----:B------:R-:W-:Y:S02]  /*50f0*/  FSEL R67, R27, -INF , !P5 ;  /* 0xff8000001b437808 */ /* 0x000fe40006800000 */
[C---:B------:R-:W-:Y:S02]  /*5100*/  ISETP.GE.AND P1, PT, R5.reuse, R240, PT ;  /* 0x000000f00500720c */ /* 0x040fe40003f26270 */
[----:B------:R-:W-:Y:S01]  /*5110*/  P2R R7, PR, RZ, 0x40 ;  /* 0x00000040ff077803 */ /* 0x000fe20000000000 */
[----:B------:R-:W-:Y:S01]  /*5120*/  HMMA.16816.F32.BF16 R24, R8, R20, R152 ;  /* 0x000000140818723c */ /* 0x000fe20000041898 */
[----:B------:R-:W-:Y:S02]  /*5130*/  ISETP.LT.OR P5, PT, R5, R237, P3 ;  /* 0x000000ed0500720c */ /* 0x000fe40001fa1670 */
[----:B------:R-:W-:Y:S02]  /*5140*/  ISETP.LT.OR P6, PT, R3, R235, P0 ;  /* 0x000000eb0300720c */ /* 0x000fe400007c1670 */
[----:B------:R-:W-:-:S02]  /*5150*/  ISETP.NE.AND P3, PT, R6, RZ, PT ;  /* 0x000000ff0600720c */ /* 0x000fc40003f65270 */
[----:B------:R-:W-:Y:S02]  /*5160*/  ISETP.GE.AND P0, PT, R5, R239, PT ;  /* 0x000000ef0500720c */ /* 0x000fe40003f06270 */
[----:B------:R-:W-:Y:S02]  /*5170*/  P2R R6, PR, RZ, 0x4 ;  /* 0x00000004ff067803 */ /* 0x000fe40000000000 */
[----:B------:R-:W-:Y:S02]  /*5180*/  ISETP.LT.OR P4, PT, R3, R237, P4 ;  /* 0x000000ed0300720c */ /* 0x000fe40002781670 */
[C---:B------:R-:W-:Y:S02]  /*5190*/  ISETP.LT.OR P2, PT, R5.reuse, R238, P1 ;  /* 0x000000ee0500720c */ /* 0x040fe40000f41670 */
[----:B------:R-:W-:Y:S02]  /*51a0*/  IADD3 R3, R0, 0x18, RZ ;  /* 0x0000001800037810 */ /* 0x000fe40007ffe0ff */
[----:B------:R-:W-:-:S02]  /*51b0*/  ISETP.LT.OR P1, PT, R5, R235, P0 ;  /* 0x000000eb0500720c */ /* 0x000fc40000721670 */
[----:B------:R-:W-:Y:S02]  /*51c0*/  P2R R5, PR, RZ, 0x4 ;  /* 0x00000004ff057803 */ /* 0x000fe40000000000 */
[----:B------:R-:W-:Y:S02]  /*51d0*/  FSEL R75, R40, -INF , !P3 ;  /* 0xff800000284b7808 */ /* 0x000fe40005800000 */
[C---:B------:R-:W-:Y:S02]  /*51e0*/  ISETP.GE.AND P3, PT, R3.reuse, R241, PT ;  /* 0x000000f10300720c */ /* 0x040fe40003f66270 */
[----:B------:R-:W-:Y:S02]  /*51f0*/  ISETP.GE.AND P2, PT, R3, R240, PT ;  /* 0x000000f00300720c */ /* 0x000fe40003f46270 */
[----:B------:R-:W-:Y:S02]  /*5200*/  FSEL R108, R42, -INF , !P6 ;  /* 0xff8000002a6c7808 */ /* 0x000fe40007000000 */
[----:B------:R-:W-:-:S02]  /*5210*/  FSEL R55, R45, -INF , !P5 ;  /* 0xff8000002d377808 */ /* 0x000fc40006800000 */
[C---:B------:R-:W-:Y:S02]  /*5220*/  ISETP.LT.OR P5, PT, R3.reuse, R236, P3 ;  /* 0x000000ec0300720c */ /* 0x040fe40001fa1670 */
[----:B------:R-:W-:Y:S02]  /*5230*/  ISETP.LT.OR P6, PT, R3, R238, P2 ;  /* 0x000000ee0300720c */ /* 0x000fe400017c1670 */
[----:B------:R-:W-:Y:S02]  /*5240*/  ISETP.NE.AND P3, PT, R5, RZ, PT ;  /* 0x000000ff0500720c */ /* 0x000fe40003f65270 */
[----:B------:R-:W-:Y:S02]  /*5250*/  ISETP.NE.AND P2, PT, R6, RZ, PT ;  /* 0x000000ff0600720c */ /* 0x000fe40003f45270 */
[----:B------:R-:W-:Y:S02]  /*5260*/  IADD3 R5, R0, 0x19, RZ ;  /* 0x0000001900057810 */ /* 0x000fe40007ffe0ff */
[----:B------:R-:W-:-:S02]  /*5270*/  FSEL R58, R44, -INF , !P4 ;  /* 0xff8000002c3a7808 */ /* 0x000fc40006000000 */
[----:B------:R-:W-:Y:S02]  /*5280*/  FSEL R60, R47, -INF , !P2 ;  /* 0xff8000002f3c7808 */ /* 0x000fe40005000000 */
[----:B------:R-:W-:Y:S02]  /*5290*/  ISETP.NE.AND P4, PT, R7, RZ, PT ;  /* 0x000000ff0700720c */ /* 0x000fe40003f85270 */
[----:B------:R-:W-:Y:S02]  /*52a0*/  ISETP.GE.AND P2, PT, R5, R242, PT ;  /* 0x000000f20500720c */ /* 0x000fe40003f46270 */
[----:B------:R-:W-:Y:S02]  /*52b0*/  ISETP.GE.AND P0, PT, R3, R239, PT ;  /* 0x000000ef0300720c */ /* 0x000fe40003f06270 */
[----:B------:R-:W-:Y:S02]  /*52c0*/  FSEL R66, R46, -INF , !P4 ;  /* 0xff8000002e427808 */ /* 0x000fe40006000000 */
[----:B------:R-:W-:Y:S01]  /*52d0*/  FSEL R77, R43, -INF , !P1 ;  /* 0xff8000002b4d7808 */ /* 0x000fe20004800000 */
[----:B------:R-:W-:Y:S01]  /*52e0*/  HMMA.16816.F32.BF16 R44, R8, R22, R156 ;  /* 0x00000016082c723c */ /* 0x000fe2000004189c */
[----:B------:R-:W-:-:S02]  /*52f0*/  ISETP.LT.OR P2, PT, R5, R237, P2 ;  /* 0x000000ed0500720c */ /* 0x000fc40001741670 */
[----:B------:R-:W-:Y:S02]  /*5300*/  ISETP.GE.AND P4, PT, R3, R242, PT ;  /* 0x000000f20300720c */ /* 0x000fe40003f86270 */
[----:B------:R-:W-:Y:S02]  /*5310*/  ISETP.GE.AND P1, PT, R5, R241, PT ;  /* 0x000000f10500720c */ /* 0x000fe40003f26270 */
[----:B------:R-:W-:Y:S02]  /*5320*/  P2R R7, PR, RZ, 0x20 ;  /* 0x00000020ff077803 */ /* 0x000fe40000000000 */
[----:B------:R-:W-:Y:S02]  /*5330*/  ISETP.LT.OR P5, PT, R3, R235, P0 ;  /* 0x000000eb0300720c */ /* 0x000fe400007a1670 */
[----:B------:R-:W-:Y:S02]  /*5340*/  FSEL R65, R41, -INF , !P3 ;  /* 0xff80000029417808 */ /* 0x000fe40005800000 */
[C---:B------:R-:W-:Y:S01]  /*5350*/  ISETP.GE.AND P0, PT, R5.reuse, R240, PT ;  /* 0x000000f00500720c */ /* 0x040fe20003f06270 */
[----:B------:R-:W-:Y:S01]  /*5360*/  HMMA.16816.F32.BF16 R40, R12, R22, R104 ;  /* 0x000000160c28723c */ /* 0x000fe20000041868 */
[----:B------:R-:W-:Y:S01]  /*5370*/  ISETP.GE.AND P3, PT, R5, R239, PT ;  /* 0x000000ef0500720c */ /* 0x000fe20003f66270 */
[----:B------:R-:W1:Y:S01]  /*5380*/  LDSM.16.M88.4 R20, [R220+0x2000] ;  /* 0x00200000dc14783b */ /* 0x000e620000000200 */
[----:B------:R-:W-:-:S02]  /*5390*/  P2R R6, PR, RZ, 0x4 ;  /* 0x00000004ff067803 */ /* 0x000fc40000000000 */
[----:B------:R-:W-:Y:S02]  /*53a0*/  ISETP.LT.OR P4, PT, R3, R237, P4 ;  /* 0x000000ed0300720c */ /* 0x000fe40002781670 */
        /* <DEDUP_REMOVED lines=14> */
[----:B------:R-:W-:Y:S02]  /*5490*/  FSEL R53, R36, -INF , !P4 ;  /* 0xff80000024357808 */ /* 0x000fe40006000000 */
[----:B------:R-:W-:Y:S02]  /*54a0*/  P2R R6, PR, RZ, 0x4 ;  /* 0x00000004ff067803 */ /* 0x000fe40000000000 */
[----:B------:R-:W-:-:S02]  /*54b0*/  ISETP.NE.AND P4, PT, R7, RZ, PT ;  /* 0x000000ff0700720c */ /* 0x000fc40003f85270 */
[----:B------:R-:W-:Y:S02]  /*54c0*/  ISETP.GE.AND P2, PT, R5, R241, PT ;  /* 0x000000f10500720c */ /* 0x000fe40003f46270 */
[----:B------:R-:W-:Y:S02]  /*54d0*/  FSEL R52, R37, -INF , !P3 ;  /* 0xff80000025347808 */ /* 0x000fe40005800000 */
[----:B------:R-:W-:Y:S02]  /*54e0*/  FSEL R62, R49, -INF , !P0 ;  /* 0xff800000313e7808 */ /* 0x000fe40004000000 */
[----:B------:R-:W-:Y:S02]  /*54f0*/  ISETP.GE.AND P3, PT, R5, R242, PT ;  /* 0x000000f20500720c */ /* 0x000fe40003f66270 */
[----:B------:R-:W-:Y:S02]  /*5500*/  ISETP.GE.AND P0, PT, R3, R239, PT ;  /* 0x000000ef0300720c */ /* 0x000fe40003f06270 */
[----:B------:R-:W-:-:S02]  /*5510*/  FSEL R59, R38, -INF , !P4 ;  /* 0xff800000263b7808 */ /* 0x000fc40006000000 */
[----:B------:R-:W-:Y:S02]  /*5520*/  FSEL R79, R51, -INF , !P1 ;  /* 0xff800000334f7808 */ /* 0x000fe40004800000 */
[----:B------:R-:W-:Y:S01]  /*5530*/  ISETP.LT.OR P2, PT, R5, R236, P2 ;  /* 0x000000ec0500720c */ /* 0x000fe20001741670 */
[----:B------:R-:W-:Y:S01]  /*5540*/  HMMA.16816.F32.BF16 R48, R8, R18, R164 ;  /* 0x000000120830723c */ /* 0x000fe200000418a4 */
[----:B------:R-:W-:Y:S02]  /*5550*/  ISETP.GE.AND P4, PT, R3, R242, PT ;  /* 0x000000f20300720c */ /* 0x000fe40003f86270 */
[----:B------:R-:W-:Y:S02]  /*5560*/  FSEL R54, R39, -INF , !P5 ;  /* 0xff80000027367808 */ /* 0x000fe40006800000 */
[C---:B------:R-:W-:Y:S02]  /*5570*/  ISETP.GE.AND P1, PT, R5.reuse, R240, PT ;  /* 0x000000f00500720c */ /* 0x040fe40003f26270 */
[----:B------:R-:W-:Y:S01]  /*5580*/  P2R R7, PR, RZ, 0x40 ;  /* 0x00000040ff077803 */ /* 0x000fe20000000000 */
[----:B------:R-:W-:Y:S01]  /*5590*/  HMMA.16816.F32.BF16 R36, R12, R16, R100 ;  /* 0x000000100c24723c */ /* 0x000fe20000041864 */
[----:B------:R-:W-:-:S02]  /*55a0*/  ISETP.LT.OR P5, PT, R5, R237, P3 ;  /* 0x000000ed0500720c */ /* 0x000fc40001fa1670 */
[----:B------:R-:W-:Y:S02]  /*55b0*/  ISETP.LT.OR P6, PT, R3, R235, P0 ;  /* 0x000000eb0300720c */ /* 0x000fe400007c1670 */
[----:B------:R-:W-:Y:S02]  /*55c0*/  ISETP.NE.AND P3, PT, R6, RZ, PT ;  /* 0x000000ff0600720c */ /* 0x000fe40003f65270 */
[----:B------:R-:W-:Y:S02]  /*55d0*/  ISETP.GE.AND P0, PT, R5, R239, PT ;  /* 0x000000ef0500720c */ /* 0x000fe40003f06270 */
[----:B------:R-:W-:Y:S02]  /*55e0*/  P2R R6, PR, RZ, 0x4 ;  /* 0x00000004ff067803 */ /* 0x000fe40000000000 */
[----:B------:R-:W-:Y:S02]  /*55f0*/  ISETP.LT.OR P4, PT, R3, R237, P4 ;  /* 0x000000ed0300720c */ /* 0x000fe40002781670 */
[----:B------:R-:W-:-:S02]  /*5600*/  ISETP.LT.OR P2, PT, R5, R238, P1 ;  /* 0x000000ee0500720c */ /* 0x000fc40000f41670 */
[----:B------:R-:W-:Y:S02]  /*5610*/  IADD3 R3, R0, 0x28, RZ ;  /* 0x0000002800037810 */ /* 0x000fe40007ffe0ff */
[----:B------:R-:W-:Y:S02]  /*5620*/  ISETP.LT.OR P1, PT, R5, R235, P0 ;  /* 0x000000eb0500720c */ /* 0x000fe40000721670 */
[----:B------:R-:W-:Y:S02]  /*5630*/  P2R R5, PR, RZ, 0x4 ;  /* 0x00000004ff057803 */ /* 0x000fe40000000000 */
[----:B------:R-:W-:Y:S02]  /*5640*/  FSEL R153, R24, -INF , !P3 ;  /* 0xff80000018997808 */ /* 0x000fe40005800000 */
[C---:B------:R-:W-:Y:S02]  /*5650*/  ISETP.GE.AND P3, PT, R3.reuse, R241, PT ;  /* 0x000000f10300720c */ /* 0x040fe40003f66270 */
[----:B------:R-:W-:-:S02]  /*5660*/  ISETP.GE.AND P2, PT, R3, R240, PT ;  /* 0x000000f00300720c */ /* 0x000fc40003f46270 */
[----:B------:R-:W-:Y:S02]  /*5670*/  FSEL R154, R26, -INF , !P6 ;  /* 0xff8000001a9a7808 */ /* 0x000fe40007000000 */
[----:B------:R-:W-:Y:S02]  /*5680*/  FSEL R148, R33, -INF , !P5 ;  /* 0xff80000021947808 */ /* 0x000fe40006800000 */
[C---:B------:R-:W-:Y:S02]  /*5690*/  ISETP.LT.OR P5, PT, R3.reuse, R236, P3 ;  /* 0x000000ec0300720c */ /* 0x040fe40001fa1670 */
[----:B------:R-:W-:Y:S02]  /*56a0*/  ISETP.LT.OR P6, PT, R3, R238, P2 ;  /* 0x000000ee0300720c */ /* 0x000fe400017c1670 */
[----:B------:R-:W-:Y:S02]  /*56b0*/  ISETP.NE.AND P3, PT, R5, RZ, PT ;  /* 0x000000ff0500720c */ /* 0x000fe40003f65270 */
[----:B------:R-:W-:-:S02]  /*56c0*/  ISETP.NE.AND P2, PT, R6, RZ, PT ;  /* 0x000000ff0600720c */ /* 0x000fc40003f45270 */
[----:B------:R-:W-:Y:S02]  /*56d0*/  IADD3 R5, R0, 0x29, RZ ;  /* 0x0000002900057810 */ /* 0x000fe40007ffe0ff */
[----:B------:R-:W-:Y:S02]  /*56e0*/  FSEL R151, R32, -INF , !P4 ;  /* 0xff80000020977808 */ /* 0x000fe40006000000 */
[----:B------:R-:W-:Y:S02]  /*56f0*/  FSEL R141, R35, -INF , !P2 ;  /* 0xff800000238d7808 */ /* 0x000fe40005000000 */
[----:B------:R-:W-:Y:S02]  /*5700*/  ISETP.NE.AND P4, PT, R7, RZ, PT ;  /* 0x000000ff0700720c */ /* 0x000fe40003f85270 */
[----:B------:R-:W-:Y:S02]  /*5710*/  ISETP.GE.AND P2, PT, R5, R242, PT ;  /* 0x000000f20500720c */ /* 0x000fe40003f46270 */
[----:B------:R-:W-:-:S02]  /*5720*/  ISETP.GE.AND P0, PT, R3, R239, PT ;  /* 0x000000ef0300720c */ /* 0x000fc40003f06270 */
[----:B------:R-:W-:Y:S02]  /*5730*/  FSEL R150, R34, -INF , !P4 ;  /* 0xff80000022967808 */ /* 0x000fe40006000000 */
[----:B------:R-:W-:Y:S01]  /*5740*/  FSEL R149, R27, -INF , !P1 ;  /* 0xff8000001b957808 */ /* 0x000fe20004800000 */
[----:B------:R-:W-:Y:S01]  /*5750*/  HMMA.16816.F32.BF16 R32, R12, R18, R96 ;  /* 0x000000120c20723c */ /* 0x000fe20000041860 */
[----:B------:R-:W-:Y:S01]  /*5760*/  ISETP.LT.OR P2, PT, R5, R237, P2 ;  /* 0x000000ed0500720c */ /* 0x000fe20001741670 */
[----:B------:R-:W2:Y:S01]  /*5770*/  LDSM.16.M88.4 R16, [R220+0x2800] ;  /* 0x00280000dc10783b */ /* 0x000ea20000000200 */
[----:B------:R-:W-:Y:S02]  /*5780*/  ISETP.GE.AND P4, PT, R3, R242, PT ;  /* 0x000000f20300720c */ /* 0x000fe40003f86270 */
[----:B------:R-:W-:Y:S02]  /*5790*/  ISETP.GE.AND P1, PT, R5, R241, PT ;  /* 0x000000f10500720c */ /* 0x000fe40003f26270 */
[----:B------:R-:W-:-:S02]  /*57a0*/  P2R R7, PR, RZ, 0x20 ;  /* 0x00000020ff077803 */ /* 0x000fc40000000000 */
[----:B------:R-:W-:Y:S02]  /*57b0*/  ISETP.LT.OR P5, PT, R3, R235, P0 ;  /* 0x000000eb0300720c */ /* 0x000fe400007a1670 */
[----:B------:R-:W-:Y:S02]  /*57c0*/  FSEL R143, R25, -INF , !P3 ;  /* 0xff800000198f7808 */ /* 0x000fe40005800000 */
[C---:B------:R-:W-:Y:S01]  /*57d0*/  ISETP.GE.AND P0, PT, R5.reuse, R240, PT ;  /* 0x000000f00500720c */ /* 0x040fe20003f06270 */
[----:B-1----:R-:W-:Y:S01]  /*57e0*/  HMMA.16816.F32.BF16 R24, R8, R20, R228 ;  /* 0x000000140818723c */ /* 0x002fe200000418e4 */
[----:B------:R-:W-:Y:S02]  /*57f0*/  ISETP.GE.AND P3, PT, R5, R239, PT ;  /* 0x000000ef0500720c */ /* 0x000fe40003f66270 */
[----:B------:R-:W-:Y:S02]  /*5800*/  P2R R6, PR, RZ, 0x4 ;  /* 0x00000004ff067803 */ /* 0x000fe40000000000 */
[----:B------:R-:W-:-:S02]  /*5810*/  ISETP.LT.OR P4, PT, R3, R237, P4 ;  /* 0x000000ed0300720c */ /* 0x000fc40002781670 */
[C---:B------:R-:W-:Y:S02]  /*5820*/  ISETP.LT.OR P2, PT, R5.reuse, R236, P1 ;  /* 0x000000ec0500720c */ /* 0x040fe40000f41670 */
[----:B------:R-:W-:Y:S02]  /*5830*/  IADD3 R3, R0, 0x30, RZ ;  /* 0x0000003000037810 */ /* 0x000fe40007ffe0ff */
[C---:B------:R-:W-:Y:S02]  /*5840*/  ISETP.LT.OR P0, PT, R5.reuse, R238, P0 ;  /* 0x000000ee0500720c */ /* 0x040fe40000701670 */
[----:B------:R-:W-:Y:S02]  /*5850*/  ISETP.LT.OR P1, PT, R5, R235, P3 ;  /* 0x000000eb0500720c */ /* 0x000fe40001f21670 */
[----:B------:R-:W-:Y:S02]  /*5860*/  P2R R5, PR, RZ, 0x4 ;  /* 0x00000004ff057803 */ /* 0x000fe40000000000 */
[----:B------:R-:W-:-:S02]  /*5870*/  ISETP.GE.AND P2, PT, R3, R240, PT ;  /* 0x000000f00300720c */ /* 0x000fc40003f46270 */
[----:B------:R-:W-:Y:S02]  /*5880*/  ISETP.GE.AND P3, PT, R3, R241, PT ;  /* 0x000000f10300720c */ /* 0x000fe40003f66270 */
[----:B------:R-:W-:Y:S02]  /*5890*/  FSEL R142, R46, -INF , !P5 ;  /* 0xff8000002e8e7808 */ /* 0x000fe40006800000 */
[----:B------:R-:W-:Y:S02]  /*58a0*/  FSEL R140, R44, -INF , !P6 ;  /* 0xff8000002c8c7808 */ /* 0x000fe40007000000 */
[----:B------:R-:W-:Y:S02]  /*58b0*/  ISETP.NE.AND P5, PT, R5, RZ, PT ;  /* 0x000000ff0500720c */ /* 0x000fe40003fa5270 */
[C---:B------:R-:W-:Y:S02]  /*58c0*/  ISETP.LT.OR P2, PT, R3.reuse, R238, P2 ;  /* 0x000000ee0300720c */ /* 0x040fe40001741670 */
[----:B------:R-:W-:-:S02]  /*58d0*/  ISETP.LT.OR P6, PT, R3, R236, P3 ;  /* 0x000000ec0300720c */ /* 0x000fc40001fc1670 */
[----:B------:R-:W-:Y:S02]  /*58e0*/  IADD3 R5, R0, 0x31, RZ ;  /* 0x0000003100057810 */ /* 0x000fe40007ffe0ff */
[----:B------:R-:W-:Y:S02]  /*58f0*/  ISETP.NE.AND P3, PT, R6, RZ, PT ;  /* 0x000000ff0600720c */ /* 0x000fe40003f65270 */
[----:B------:R-:W-:Y:S02]  /*5900*/  FSEL R133, R40, -INF , !P4 ;  /* 0xff80000028857808 */ /* 0x000fe40006000000 */
[----:B------:R-:W-:Y:S02]  /*5910*/  P2R R6, PR, RZ, 0x4 ;  /* 0x00000004ff067803 */ /* 0x000fe40000000000 */
[----:B------:R-:W-:Y:S02]  /*5920*/  ISETP.NE.AND P4, PT, R7, RZ, PT ;  /* 0x000000ff0700720c */ /* 0x000fe40003f85270 */
[----:B------:R-:W-:-:S02]  /*5930*/  ISETP.GE.AND P2, PT, R5, R241, PT ;  /* 0x000000f10500720c */ /* 0x000fc40003f46270 */
[----:B------:R-:W-:Y:S02]  /*5940*/  FSEL R128, R41, -INF , !P3 ;  /* 0xff80000029807808 */ /* 0x000fe40005800000 */
[----:B------:R-:W-:Y:S02]  /*5950*/  FSEL R131, R45, -INF , !P0 ;  /* 0xff8000002d837808 */ /* 0x000fe40004000000 */
[----:B------:R-:W-:Y:S02]  /*5960*/  ISETP.GE.AND P3, PT, R5, R242, PT ;  /* 0x000000f20500720c */ /* 0x000fe40003f66270 */
[----:B------:R-:W-:Y:S02]  /*5970*/  ISETP.GE.AND P0, PT, R3, R239, PT ;  /* 0x000000ef0300720c */ /* 0x000fe40003f06270 */
[----:B------:R-:W-:Y:S02]  /*5980*/  FSEL R134, R42, -INF , !P4 ;  /* 0xff8000002a867808 */ /* 0x000fe40006000000 */
[----:B------:R-:W-:-:S02]  /*5990*/  FSEL R130, R47, -INF , !P1 ;  /* 0xff8000002f827808 */ /* 0x000fc40004800000 */
[----:B------:R-:W-:Y:S01]  /*59a0*/  ISETP.LT.OR P2, PT, R5, R236, P2 ;  /* 0x000000ec0500720c */ /* 0x000fe20001741670 */
[----:B--2---:R-:W-:Y:S01]  /*59b0*/  HMMA.16816.F32.BF16 R44, R8, R18, R200 ;  /* 0x00000012082c723c */ /* 0x004fe200000418c8 */
        /* <DEDUP_REMOVED lines=33> */
[----:B------:R-:W-:Y:S02]  /*5bd0*/  ISETP.LT.OR P2, PT, R5, R237, P2 ;  /* 0x000000ed0500720c */ /* 0x000fe40001741670 */
[----:B------:R-:W-:Y:S02]  /*5be0*/  ISETP.GE.AND P4, PT, R3, R242, PT ;  /* 0x000000f20300720c */ /* 0x000fe40003f86270 */
[----:B------:R-:W-:Y:S02]  /*5bf0*/  ISETP.GE.AND P1, PT, R5, R241, PT ;  /* 0x000000f10500720c */ /* 0x000fe40003f26270 */
[----:B------:R-:W-:-:S02]  /*5c00*/  P2R R7, PR, RZ, 0x20 ;  /* 0x00000020ff077803 */ /* 0x000fc40000000000 */
[----:B------:R-:W-:Y:S02]  /*5c10*/  ISETP.LT.OR P5, PT, R3, R235, P0 ;  /* 0x000000eb0300720c */ /* 0x000fe400007a1670 */
[----:B------:R-:W-:Y:S02]  /*5c20*/  FSEL R165, R29, -INF , !P3 ;  /* 0xff8000001da57808 */ /* 0x000fe40005800000 */
[C---:B------:R-:W-:Y:S01]  /*5c30*/  ISETP.GE.AND P0, PT, R5.reuse, R240, PT ;  /* 0x000000f00500720c */ /* 0x040fe20003f06270 */
[----:B------:R-:W-:Y:S01]  /*5c40*/  HMMA.16816.F32.BF16 R28, R12, R22, R88 ;  /* 0x000000160c1c723c */ /* 0x000fe20000041858 */
[----:B------:R-:W-:Y:S01]  /*5c50*/  ISETP.GE.AND P3, PT, R5, R239, PT ;  /* 0x000000ef0500720c */ /* 0x000fe20003f66270 */
[----:B------:R-:W1:Y:S01]  /*5c60*/  LDSM.16.M88.4 R20, [R220+0x3000] ;  /* 0x00300000dc14783b */ /* 0x000e620000000200 */
        /* <DEDUP_REMOVED lines=27> */
[-C--:B------:R-:W-:Y:S01]  /*5e20*/  HMMA.16816.F32.BF16 R48, R12, R16.reuse, R84 ;  /* 0x000000100c30723c */ /* 0x080fe20000041854 */
        /* <DEDUP_REMOVED lines=32> */
[----:B-1----:R-:W-:Y:S01]  /*6030*/  HMMA.16816.F32.BF16 R40, R12, R20, R68 ;  /* 0x000000140c28723c */ /* 0x002fe20000041844 */
        /* <DEDUP_REMOVED lines=10> */
[----:B------:R-:W-:Y:S01]  /*60e0*/  P2R R6, PR, RZ, 0x4 ;  /* 0x00000004ff067803 */ /* 0x000fe20000000000 */
[----:B------:R-:W-:-:S04]  /*60f0*/  DEPBAR.LE SB0, 0x0 ;  /* 0x000080000000791a */ /* 0x000fc80000000000 */
[----:B------:R-:W-:Y:S02]  /*6100*/  ISETP.LT.OR P4, PT, R3, R237, P4 ;  /* 0x000000ed0300720c */ /* 0x000fe40002781670 */
[C---:B------:R-:W-:Y:S02]  /*6110*/  ISETP.LT.OR P2, PT, R5.reuse, R236, P1 ;  /* 0x000000ec0500720c */ /* 0x040fe40000f41670 */
[----:B------:R-:W-:Y:S02]  /*6120*/  IADD3 R3, R0, 0x50, RZ ;  /* 0x0000005000037810 */ /* 0x000fe40007ffe0ff */
[C---:B------:R-:W-:Y:S02]  /*6130*/  ISETP.LT.OR P0, PT, R5.reuse, R238, P0 ;  /* 0x000000ee0500720c */ /* 0x040fe40000701670 */
[----:B------:R-:W-:Y:S02]  /*6140*/  ISETP.LT.OR P1, PT, R5, R235, P3 ;  /* 0x000000eb0500720c */ /* 0x000fe40001f21670 */
[----:B------:R-:W-:-:S02]  /*6150*/  P2R R5, PR, RZ, 0x4 ;  /* 0x00000004ff057803 */ /* 0x000fc40000000000 */
[----:B------:R-:W-:Y:S02]  /*6160*/  ISETP.GE.AND P2, PT, R3, R240, PT ;  /* 0x000000f00300720c */ /* 0x000fe40003f46270 */
[----:B------:R-:W-:Y:S02]  /*6170*/  FSEL R192, R28, -INF , !P4 ;  /* 0xff8000001cc07808 */ /* 0x000fe40006000000 */
[----:B------:R-:W-:Y:S02]  /*6180*/  ISETP.NE.AND P4, PT, R7, RZ, PT ;  /* 0x000000ff0700720c */ /* 0x000fe40003f85270 */
[----:B------:R-:W-:Y:S02]  /*6190*/  ISETP.GE.AND P3, PT, R3, R241, PT ;  /* 0x000000f10300720c */ /* 0x000fe40003f66270 */
[----:B------:R-:W-:Y:S02]  /*61a0*/  FSEL R200, R38, -INF , !P5 ;  /* 0xff80000026c87808 */ /* 0x000fe40006800000 */
[----:B------:R-:W-:-:S02]  /*61b0*/  ISETP.NE.AND P5, PT, R5, RZ, PT ;  /* 0x000000ff0500720c */ /* 0x000fc40003fa5270 */
[C---:B------:R-:W-:Y:S02]  /*61c0*/  ISETP.LT.OR P2, PT, R3.reuse, R238, P2 ;  /* 0x000000ee0300720c */ /* 0x040fe40001741670 */
[----:B------:R-:W-:Y:S02]  /*61d0*/  FSEL R194, R36, -INF , !P6 ;  /* 0xff80000024c27808 */ /* 0x000fe40007000000 */
[----:B------:R-:W-:Y:S02]  /*61e0*/  IADD3 R5, R0, 0x51, RZ ;  /* 0x0000005100057810 */ /* 0x000fe40007ffe0ff */
[----:B------:R-:W-:Y:S02]  /*61f0*/  FSEL R193, R30, -INF , !P4 ;  /* 0xff8000001ec17808 */ /* 0x000fe40006000000 */
[C---:B------:R-:W-:Y:S02]  /*6200*/  ISETP.LT.OR P6, PT, R3.reuse, R236, P3 ;  /* 0x000000ec0300720c */ /* 0x040fe40001fc1670 */
[----:B------:R-:W-:-:S02]  /*6210*/  ISETP.GE.AND P4, PT, R3, R242, PT ;  /* 0x000000f20300720c */ /* 0x000fc40003f86270 */
[----:B------:R-:W-:Y:S02]  /*6220*/  ISETP.NE.AND P3, PT, R6, RZ, PT ;  /* 0x000000ff0600720c */ /* 0x000fe40003f65270 */
[----:B------:R-:W-:Y:S02]  /*6230*/  P2R R6, PR, RZ, 0x4 ;  /* 0x00000004ff067803 */ /* 0x000fe40000000000 */
[----:B------:R-:W-:Y:S02]  /*6240*/  ISETP.GE.AND P2, PT, R5, R241, PT ;  /* 0x000000f10500720c */ /* 0x000fe40003f46270 */
[----:B------:R-:W-:Y:S02]  /*6250*/  FSEL R190, R37, -INF , !P0 ;  /* 0xff80000025be7808 */ /* 0x000fe40004000000 */
[C---:B------:R-:W-:Y:S02]  /*6260*/  ISETP.LT.OR P4, PT, R3.reuse, R237, P4 ;  /* 0x000000ed0300720c */ /* 0x040fe40002781670 */
[----:B------:R-:W-:-:S02]  /*6270*/  ISETP.GE.AND P0, PT, R3, R239, PT ;  /* 0x000000ef0300720c */ /* 0x000fc40003f06270 */
[----:B------:R-:W-:Y:S02]  /*6280*/  P2R R7, PR, RZ, 0x40 ;  /* 0x00000040ff077803 */ /* 0x000fe40000000000 */
[----:B------:R-:W-:Y:S02]  /*6290*/  FSEL R182, R29, -INF , !P3 ;  /* 0xff8000001db67808 */ /* 0x000fe40005800000 */
[----:B------:R-:W-:Y:S02]  /*62a0*/  FSEL R191, R39, -INF , !P1 ;  /* 0xff80000027bf7808 */ /* 0x000fe40004800000 */
[C---:B------:R-:W-:Y:S01]  /*62b0*/  ISETP.GE.AND P3, PT, R5.reuse, R242, PT ;  /* 0x000000f20500720c */ /* 0x040fe20003f66270 */
[----:B-1----:R-:W-:Y:S01]  /*62c0*/  HMMA.16816.F32.BF16 R36, R12, R16, R124 ;  /* 0x000000100c24723c */ /* 0x002fe2000004187c */
[C---:B------:R-:W-:Y:S02]  /*62d0*/  ISETP.LT.OR P2, PT, R5.reuse, R236, P2 ;  /* 0x000000ec0500720c */ /* 0x040fe40001741670 */
[----:B------:R-:W-:-:S02]  /*62e0*/  ISETP.GE.AND P1, PT, R5, R240, PT ;  /* 0x000000f00500720c */ /* 0x000fc40003f26270 */
[----:B------:R-:W-:Y:S01]  /*62f0*/  FSEL R189, R48, -INF , !P4 ;  /* 0xff80000030bd7808 */ /* 0x000fe20006000000 */
[----:B------:R-:W-:Y:S01]  /*6300*/  BAR.SYNC.DEFER_BLOCKING 0x0 ;  /* 0x0000000000007b1d */ /* 0x000fe20000010000 */
[----:B------:R-:W-:Y:S02]  /*6310*/  ISETP.LT.OR P6, PT, R3, R235, P0 ;  /* 0x000000eb0300720c */ /* 0x000fe400007c1670 */
[----:B------:R-:W-:Y:S02]  /*6320*/  FSEL R183, R31, -INF , !P5 ;  /* 0xff8000001fb77808 */ /* 0x000fe40006800000 */
[----:B------:R-:W-:Y:S01]  /*6330*/  ISETP.NE.AND P4, PT, R7, RZ, PT ;  /* 0x000000ff0700720c */ /* 0x000fe20003f85270 */
[----:B------:R-:W-:Y:S01]  /*6340*/  HMMA.16816.F32.BF16 R28, R8, R20, R196 ;  /* 0x00000014081c723c */ /* 0x000fe200000418c4 */
[C---:B------:R-:W-:Y:S02]  /*6350*/  ISETP.GE.AND P0, PT, R5.reuse, R239, PT ;  /* 0x000000ef0500720c */ /* 0x040fe40003f06270 */
[----:B------:R-:W-:-:S02]  /*6360*/  ISETP.LT.OR P5, PT, R5, R237, P3 ;  /* 0x000000ed0500720c */ /* 0x000fc40001fa1670 */
[----:B------:R-:W-:Y:S02]  /*6370*/  P2R R7, PR, RZ, 0x4 ;  /* 0x00000004ff077803 */ /* 0x000fe40000000000 */
[----:B------:R-:W-:Y:S02]  /*6380*/  ISETP.NE.AND P3, PT, R6, RZ, PT ;  /* 0x000000ff0600720c */ /* 0x000fe40003f65270 */
[C---:B------:R-:W-:Y:S02]  /*6390*/  ISETP.LT.OR P2, PT, R5.reuse, R238, P1 ;  /* 0x000000ee0500720c */ /* 0x040fe40000f41670 */
[----:B------:R-:W-:Y:S02]  /*63a0*/  IADD3 R3, R0, 0x58, RZ ;  /* 0x0000005800037810 */ /* 0x000fe40007ffe0ff */
[----:B------:R-:W-:Y:S02]  /*63b0*/  ISETP.LT.OR P1, PT, R5, R235, P0 ;  /* 0x000000eb0500720c */ /* 0x000fe40000721670 */
[----:B------:R-:W-:-:S02]  /*63c0*/  P2R R5, PR, RZ, 0x4 ;  /* 0x00000004ff057803 */ /* 0x000fc40000000000 */
[----:B------:R-:W-:Y:S02]  /*63d0*/  FSEL R248, R32, -INF , !P3 ;  /* 0xff80000020f87808 */ /* 0x000fe40005800000 */
[C---:B------:R-:W-:Y:S02]  /*63e0*/  ISETP.GE.AND P3, PT, R3.reuse, R241, PT ;  /* 0x000000f10300720c */ /* 0x040fe40003f66270 */
[----:B------:R-:W-:Y:S02]  /*63f0*/  ISETP.GE.AND P2, PT, R3, R240, PT ;  /* 0x000000f00300720c */ /* 0x000fe40003f46270 */
[----:B------:R-:W-:Y:S02]  /*6400*/  FSEL R251, R34, -INF , !P6 ;  /* 0xff80000022fb7808 */ /* 0x000fe40007000000 */
[----:B------:R-:W-:Y:S02]  /*6410*/  FSEL R188, R49, -INF , !P5 ;  /* 0xff80000031bc7808 */ /* 0x000fe40006800000 */
[----:B------:R-:W-:-:S02]  /*6420*/  ISETP.LT.OR P5, PT, R3, R236, P3 ;  /* 0x000000ec0300720c */ /* 0x000fc40001fa1670 */
[----:B------:R-:W-:Y:S02]  /*6430*/  ISETP.LT.OR P6, PT, R3, R238, P2 ;  /* 0x000000ee0300720c */ /* 0x000fe400017c1670 */
[----:B------:R-:W-:Y:S02]  /*6440*/  ISETP.NE.AND P3, PT, R5, RZ, PT ;  /* 0x000000ff0500720c */ /* 0x000fe40003f65270 */
[----:B------:R-:W-:Y:S02]  /*6450*/  ISETP.NE.AND P2, PT, R7, RZ, PT ;  /* 0x000000ff0700720c */ /* 0x000fe40003f45270 */
[----:B------:R-:W-:Y:S02]  /*6460*/  IADD3 R5, R0, 0x59, RZ ;  /* 0x0000005900057810 */ /* 0x000fe40007ffe0ff */
[----:B------:R-:W-:Y:S02]  /*6470*/  FSEL R245, R51, -INF , !P2 ;  /* 0xff80000033f57808 */ /* 0x000fe40005000000 */
[----:B------:R-:W-:-:S02]  /*6480*/  ISETP.GE.AND P2, PT, R5, R242, PT ;  /* 0x000000f20500720c */ /* 0x000fc40003f46270 */
[----:B------:R-:W-:Y:S02]  /*6490*/  ISETP.GE.AND P0, PT, R3, R239, PT ;  /* 0x000000ef0300720c */ /* 0x000fe40003f06270 */
[----:B------:R-:W-:Y:S02]  /*64a0*/  FSEL R249, R50, -INF , !P4 ;  /* 0xff80000032f97808 */ /* 0x000fe40006000000 */
[----:B------:R-:W-:Y:S02]  /*64b0*/  FSEL R250, R35, -INF , !P1 ;  /* 0xff80000023fa7808 */ /* 0x000fe40004800000 */
[----:B------:R-:W-:Y:S02]  /*64c0*/  ISETP.LT.OR P2, PT, R5, R237, P2 ;  /* 0x000000ed0500720c */ /* 0x000fe40001741670 */
[----:B------:R-:W-:Y:S02]  /*64d0*/  ISETP.GE.AND P4, PT, R3, R242, PT ;  /* 0x000000f20300720c */ /* 0x000fe40003f86270 */
[----:B------:R-:W-:-:S02]  /*64e0*/  ISETP.GE.AND P1, PT, R5, R241, PT ;  /* 0x000000f10500720c */ /* 0x000fc40003f26270 */
[----:B------:R-:W-:Y:S02]  /*64f0*/  P2R R6, PR, RZ, 0x20 ;  /* 0x00000020ff067803 */ /* 0x000fe40000000000 */
[----:B------:R-:W-:Y:S02]  /*6500*/  ISETP.LT.OR P5, PT, R3, R235, P0 ;  /* 0x000000eb0300720c */ /* 0x000fe400007a1670 */
[----:B------:R-:W-:Y:S02]  /*6510*/  FSEL R215, R33, -INF , !P3 ;  /* 0xff80000021d77808 */ /* 0x000fe40005800000 */
[C---:B------:R-:W-:Y:S01]  /*6520*/  ISETP.GE.AND P0, PT, R5.reuse, R240, PT ;  /* 0x000000f00500720c */ /* 0x040fe20003f06270 */
[----:B------:R-:W-:Y:S01]  /*6530*/  HMMA.16816.F32.BF16 R32, R8, R16, R168 ;  /* 0x000000100820723c */ /* 0x000fe200000418a8 */
[----:B------:R-:W-:Y:S02]  /*6540*/  ISETP.GE.AND P3, PT, R5, R239, PT ;  /* 0x000000ef0500720c */ /* 0x000fe40003f66270 */
[----:B------:R-:W-:-:S02]  /*6550*/  P2R R7, PR, RZ, 0x4 ;  /* 0x00000004ff077803 */ /* 0x000fc40000000000 */
[----:B------:R-:W-:Y:S02]  /*6560*/  ISETP.LT.OR P4, PT, R3, R237, P4 ;  /* 0x000000ed0300720c */ /* 0x000fe40002781670 */
[C---:B------:R-:W-:Y:S02]  /*6570*/  ISETP.LT.OR P2, PT, R5.reuse, R236, P1 ;  /* 0x000000ec0500720c */ /* 0x040fe40000f41670 */
[----:B------:R-:W-:Y:S02]  /*6580*/  IADD3 R3, R0, 0x60, RZ ;  /* 0x0000006000037810 */ /* 0x000fe40007ffe0ff */
[C---:B------:R-:W-:Y:S02]  /*6590*/  ISETP.LT.OR P0, PT, R5.reuse, R238, P0 ;  /* 0x000000ee0500720c */ /* 0x040fe40000701670 */
[----:B------:R-:W-:Y:S02]  /*65a0*/  ISETP.LT.OR P1, PT, R5, R235, P3 ;  /* 0x000000eb0500720c */ /* 0x000fe40001f21670 */
[----:B------:R-:W-:-:S02]  /*65b0*/  FSEL R181, R24, -INF , !P4 ;  /* 0xff80000018b57808 */ /* 0x000fc40006000000 */
[----:B------:R-:W-:Y:S02]  /*65c0*/  P2R R5, PR, RZ, 0x4 ;  /* 0x00000004ff057803 */ /* 0x000fe40000000000 */
[----:B------:R-:W-:Y:S02]  /*65d0*/  ISETP.NE.AND P4, PT, R6, RZ, PT ;  /* 0x000000ff0600720c */ /* 0x000fe40003f85270 */
[C---:B------:R-:W-:Y:S02]  /*65e0*/  ISETP.GE.AND P3, PT, R3.reuse, R241, PT ;  /* 0x000000f10300720c */ /* 0x040fe40003f66270 */
[----:B------:R-:W-:Y:S02]  /*65f0*/  ISETP.GE.AND P2, PT, R3, R240, PT ;  /* 0x000000f00300720c */ /* 0x000fe40003f46270 */
[----:B------:R-:W-:Y:S02]  /*6600*/  FSEL R234, R44, -INF , !P6 ;  /* 0xff8000002cea7808 */ /* 0x000fe40007000000 */
[----:B------:R-:W-:-:S02]  /*6610*/  FSEL R247, R46, -INF , !P5 ;  /* 0xff8000002ef77808 */ /* 0x000fc40006800000 */
[----:B------:R-:W-:Y:S02]  /*6620*/  FSEL R214, R26, -INF , !P4 ;  /* 0xff8000001ad67808 */ /* 0x000fe40006000000 */
[C---:B------:R-:W-:Y:S02]  /*6630*/  ISETP.LT.OR P5, PT, R3.reuse, R236, P3 ;  /* 0x000000ec0300720c */ /* 0x040fe40001fa1670 */
[C---:B------:R-:W-:Y:S02]  /*6640*/  ISETP.LT.OR P6, PT, R3.reuse, R238, P2 ;  /* 0x000000ee0300720c */ /* 0x040fe400017c1670 */
[----:B------:R-:W-:Y:S02]  /*6650*/  ISETP.GE.AND P4, PT, R3, R242, PT ;  /* 0x000000f20300720c */ /* 0x000fe40003f86270 */
[----:B------:R-:W-:Y:S02]  /*6660*/  FSEL R244, R45, -INF , !P0 ;  /* 0xff8000002df47808 */ /* 0x000fe40004000000 */
[----:B------:R-:W-:-:S02]  /*6670*/  ISETP.NE.AND P3, PT, R5, RZ, PT ;  /* 0x000000ff0500720c */ /* 0x000fc40003f65270 */
[----:B------:R-:W-:Y:S02]  /*6680*/  ISETP.NE.AND P2, PT, R7, RZ, PT ;  /* 0x000000ff0700720c */ /* 0x000fe40003f45270 */
[C---:B------:R-:W-:Y:S02]  /*6690*/  ISETP.GE.AND P0, PT, R3.reuse, R239, PT ;  /* 0x000000ef0300720c */ /* 0x040fe40003f06270 */
[----:B------:R-:W-:Y:S02]  /*66a0*/  IADD3 R5, R0, 0x61, RZ ;  /* 0x0000006100057810 */ /* 0x000fe40007ffe0ff */
[----:B------:R-:W-:Y:S02]  /*66b0*/  ISETP.LT.OR P4, PT, R3, R237, P4 ;  /* 0x000000ed0300720c */ /* 0x000fe40002781670 */
[----:B------:R-:W-:Y:S02]  /*66c0*/  P2R R6, PR, RZ, 0x20 ;  /* 0x00000020ff067803 */ /* 0x000fe40000000000 */
[----:B------:R-:W-:-:S02]  /*66d0*/  FSEL R69, R25, -INF , !P2 ;  /* 0xff80000019457808 */ /* 0x000fc40005000000 */
[----:B------:R-:W-:Y:S02]  /*66e0*/  FSEL R206, R27, -INF , !P3 ;  /* 0xff8000001bce7808 */ /* 0x000fe40005800000 */
[----:B------:R-:W-:Y:S01]  /*66f0*/  ISETP.LT.OR P5, PT, R3, R235, P0 ;  /* 0x000000eb0300720c */ /* 0x000fe200007a1670 */
[-C--:B------:R-:W-:Y:S01]  /*6700*/  HMMA.16816.F32.BF16 R24, R8, R22.reuse, R176 ;  /* 0x000000160818723c */ /* 0x080fe200000418b0 */
[C---:B------:R-:W-:Y:S02]  /*6710*/  ISETP.GE.AND P3, PT, R5.reuse, R242, PT ;  /* 0x000000f20500720c */ /* 0x040fe40003f66270 */
[----:B------:R-:W-:Y:S02]  /*6720*/  ISETP.GE.AND P2, PT, R5, R241, PT ;  /* 0x000000f10500720c */ /* 0x000fe40003f46270 */
[----:B------:R-:W-:Y:S02]  /*6730*/  FSEL R246, R47, -INF , !P1 ;  /* 0xff8000002ff67808 */ /* 0x000fe40004800000 */
[C---:B------:R-:W-:Y:S01]  /*6740*/  ISETP.GE.AND P0, PT, R5.reuse, R239, PT ;  /* 0x000000ef0500720c */ /* 0x040fe20003f06270 */
[----:B------:R-:W-:Y:S01]  /*6750*/  HMMA.16816.F32.BF16 R20, R12, R22, R136 ;  /* 0x000000160c14723c */ /* 0x000fe20000041888 */
[----:B------:R-:W-:-:S02]  /*6760*/  ISETP.GE.AND P1, PT, R5, R240, PT ;  /* 0x000000f00500720c */ /* 0x000fc40003f26270 */
[----:B------:R-:W-:Y:S02]  /*6770*/  FSEL R166, R40, -INF , !P4 ;  /* 0xff80000028a67808 */ /* 0x000fe40006000000 */
[C---:B------:R-:W-:Y:S02]  /*6780*/  ISETP.LT.OR P4, PT, R5.reuse, R237, P3 ;  /* 0x000000ed0500720c */ /* 0x040fe40001f81670 */
[C---:B------:R-:W-:Y:S01]  /*6790*/  ISETP.LT.OR P2, PT, R5.reuse, R236, P2 ;  /* 0x000000ec0500720c */ /* 0x040fe20001741670 */
[----:B------:R-:W-:Y:S01]  /*67a0*/  HMMA.16816.F32.BF16 R8, R8, R18, R184 ;  /* 0x000000120808723c */ /* 0x000fe200000418b8 */
[----:B------:R-:W-:Y:S02]  /*67b0*/  IADD3 R3, R0, 0x70, RZ ;  /* 0x0000007000037810 */ /* 0x000fe40007ffe0ff */
[----:B------:R-:W-:Y:S02]  /*67c0*/  ISETP.NE.AND P3, PT, R6, RZ, PT ;  /* 0x000000ff0600720c */ /* 0x000fe40003f65270 */
[----:B------:R-:W-:-:S02]  /*67d0*/  ISETP.LT.OR P0, PT, R5, R235, P0 ;  /* 0x000000eb0500720c */ /* 0x000fc40000701670 */
[----:B------:R-:W-:Y:S01]  /*67e0*/  ISETP.LT.OR P1, PT, R5, R238, P1 ;  /* 0x000000ee0500720c */ /* 0x000fe20000f21670 */
[----:B------:R-:W-:Y:S01]  /*67f0*/  HMMA.16816.F32.BF16 R12, R12, R18, R144 ;  /* 0x000000120c0c723c */ /* 0x000fe20000041890 */
[----:B------:R-:W-:Y:S02]  /*6800*/  P2R R7, PR, RZ, 0x4 ;  /* 0x00000004ff077803 */ /* 0x000fe40000000000 */
[----:B------:R-:W-:Y:S02]  /*6810*/  FSEL R201, R42, -INF , !P3 ;  /* 0xff8000002ac97808 */ /* 0x000fe40005800000 */
[----:B------:R-:W-:Y:S02]  /*6820*/  P2R R5, PR, RZ, 0x1 ;  /* 0x00000001ff057803 */ /* 0x000fe40000000000 */
[----:B------:R-:W-:Y:S02]  /*6830*/  ISETP.GE.AND P2, PT, R3, R241, PT ;  /* 0x000000f10300720c */ /* 0x000fe40003f46270 */
[----:B------:R-:W-:-:S02]  /*6840*/  P2R R6, PR, RZ, 0x2 ;  /* 0x00000002ff067803 */ /* 0x000fc40000000000 */
[C---:B------:R-:W-:Y:S02]  /*6850*/  ISETP.GE.AND P3, PT, R3.reuse, R242, PT ;  /* 0x000000f20300720c */ /* 0x040fe40003f66270 */
[C---:B------:R-:W-:Y:S02]  /*6860*/  ISETP.GE.AND P0, PT, R3.reuse, R239, PT ;  /* 0x000000ef0300720c */ /* 0x040fe40003f06270 */
[----:B------:R-:W-:Y:S02]  /*6870*/  ISETP.GE.AND P1, PT, R3, R240, PT ;  /* 0x000000f00300720c */ /* 0x000fe40003f26270 */
[----:B------:R-:W-:Y:S02]  /*6880*/  FSEL R127, R41, -INF , !P4 ;  /* 0xff800000297f7808 */ /* 0x000fe40006000000 */
[----:B------:R-:W-:Y:S02]  /*6890*/  FSEL R213, R30, -INF , !P5 ;  /* 0xff8000001ed57808 */ /* 0x000fe40006800000 */
[----:B------:R-:W-:-:S02]  /*68a0*/  ISETP.LT.OR P4, PT, R3, R236, P2 ;  /* 0x000000ec0300720c */ /* 0x000fc40001781670 */
[C---:B------:R-:W-:Y:S02]  /*68b0*/  ISETP.LT.OR P5, PT, R3.reuse, R237, P3 ;  /* 0x000000ed0300720c */ /* 0x040fe40001fa1670 */
[C---:B------:R-:W-:Y:S02]  /*68c0*/  ISETP.LT.OR P2, PT, R3.reuse, R235, P0 ;  /* 0x000000eb0300720c */ /* 0x040fe40000741670 */
[----:B------:R-:W-:Y:S02]  /*68d0*/  ISETP.LT.OR P3, PT, R3, R238, P1 ;  /* 0x000000ee0300720c */ /* 0x000fe40000f61670 */
[----:B------:R-:W-:Y:S02]  /*68e0*/  ISETP.NE.AND P0, PT, R6, RZ, PT ;  /* 0x000000ff0600720c */ /* 0x000fe40003f05270 */
[----:B------:R-:W-:Y:S02]  /*68f0*/  IADD3 R3, R0, 0x71, RZ ;  /* 0x0000007100037810 */ /* 0x000fe40007ffe0ff */
[----:B------:R-:W-:-:S02]  /*6900*/  FSEL R207, R28, -INF , !P6 ;  /* 0xff8000001ccf7808 */ /* 0x000fc40007000000 */
[----:B------:R-:W-:Y:S02]  /*6910*/  FSEL R199, R29, -INF , !P0 ;  /* 0xff8000001dc77808 */ /* 0x000fe40004000000 */
[----:B------:R-:W-:Y:S02]  /*6920*/  ISETP.NE.AND P6, PT, R5, RZ, PT ;  /* 0x000000ff0500720c */ /* 0x000fe40003fc5270 */
[----:B------:R-:W-:Y:S02]  /*6930*/  ISETP.NE.AND P1, PT, R7, RZ, PT ;  /* 0x000000ff0700720c */ /* 0x000fe40003f25270 */
[----:B------:R-:W-:Y:S02]  /*6940*/  ISETP.GE.AND P0, PT, R3, R242, PT ;  /* 0x000000f20300720c */ /* 0x000fe40003f06270 */
[----:B------:R-:W-:Y:S02]  /*6950*/  IADD3 R5, R0, 0x68, RZ ;  /* 0x0000006800057810 */ /* 0x000fe40007ffe0ff */
[----:B------:R-:W-:-:S02]  /*6960*/  FSEL R197, R43, -INF , !P1 ;  /* 0xff8000002bc57808 */ /* 0x000fc40004800000 */
[----:B------:R-:W-:Y:S02]  /*6970*/  ISETP.LT.OR P0, PT, R3, R237, P0 ;  /* 0x000000ed0300720c */ /* 0x000fe40000701670 */
[C---:B------:R-:W-:Y:S02]  /*6980*/  ISETP.GE.AND P1, PT, R5.reuse, R242, PT ;  /* 0x000000f20500720c */ /* 0x040fe40003f26270 */
[----:B------:R-:W-:Y:S02]  /*6990*/  FSEL R126, R36, -INF , !P5 ;  /* 0xff800000247e7808 */ /* 0x000fe40006800000 */
[----:B------:R-:W-:Y:S02]  /*69a0*/  ISETP.GE.AND P5, PT, R5, R240, PT ;  /* 0x000000f00500720c */ /* 0x000fe40003fa6270 */
[----:B------:R-:W-:Y:S02]  /*69b0*/  FSEL R196, R38, -INF , !P4 ;  /* 0xff80000026c47808 */ /* 0x000fe40006000000 */
[----:B------:R-:W-:-:S02]  /*69c0*/  FSEL R198, R32, -INF , !P3 ;  /* 0xff80000020c67808 */ /* 0x000fc40005800000 */
[----:B------:R-:W-:Y:S02]  /*69d0*/  FSEL R125, R37, -INF , !P0 ;  /* 0xff800000257d7808 */ /* 0x000fe40004000000 */
[----:B------:R-:W-:Y:S02]  /*69e0*/  ISETP.LT.OR P1, PT, R5, R237, P1 ;  /* 0x000000ed0500720c */ /* 0x000fe40000f21670 */
[C---:B------:R-:W-:Y:S02]  /*69f0*/  ISETP.GE.AND P3, PT, R3.reuse, R241, PT ;  /* 0x000000f10300720c */ /* 0x040fe40003f66270 */
[C---:B------:R-:W-:Y:S02]  /*6a00*/  ISETP.GE.AND P4, PT, R3.reuse, R240, PT ;  /* 0x000000f00300720c */ /* 0x040fe40003f86270 */
[----:B------:R-:W-:Y:S02]  /*6a10*/  ISETP.GE.AND P0, PT, R3, R239, PT ;  /* 0x000000ef0300720c */ /* 0x000fe40003f06270 */
[----:B------:R-:W-:-:S02]  /*6a20*/  FSEL R202, R34, -INF , !P2 ;  /* 0xff80000022ca7808 */ /* 0x000fc40005000000 */
[----:B------:R-:W-:Y:S02]  /*6a30*/  ISETP.LT.OR P2, PT, R5, R238, P5 ;  /* 0x000000ee0500720c */ /* 0x000fe40002f41670 */
[----:B------:R-:W-:Y:S02]  /*6a40*/  P2R R6, PR, RZ, 0x2 ;  /* 0x00000002ff067803 */ /* 0x000fe40000000000 */
[C---:B------:R-:W-:Y:S02]  /*6a50*/  ISETP.LT.OR P3, PT, R3.reuse, R236, P3 ;  /* 0x000000ec0300720c */ /* 0x040fe40001f61670 */
[C---:B------:R-:W-:Y:S02]  /*6a60*/  ISETP.LT.OR P4, PT, R3.reuse, R238, P4 ;  /* 0x000000ee0300720c */ /* 0x040fe40002781670 */
[----:B------:R-:W-:Y:S02]  /*6a70*/  ISETP.LT.OR P5, PT, R3, R235, P0 ;  /* 0x000000eb0300720c */ /* 0x000fe400007a1670 */
[----:B------:R-:W-:-:S02]  /*6a80*/  ISETP.GE.AND P1, PT, R5, R239, PT ;  /* 0x000000ef0500720c */ /* 0x000fc40003f26270 */
[----:B------:R-:W-:Y:S02]  /*6a90*/  IADD3 R3, R0, 0x69, RZ ;  /* 0x0000006900037810 */ /* 0x000fe40007ffe0ff */
[----:B------:R-:W-:Y:S02]  /*6aa0*/  FSEL R178, R39, -INF , !P3 ;  /* 0xff80000027b27808 */ /* 0x000fe40005800000 */
[----:B------:R-:W-:Y:S02]  /*6ab0*/  ISETP.LT.OR P1, PT, R5, R235, P1 ;  /* 0x000000eb0500720c */ /* 0x000fe40000f21670 */
[C---:B------:R-:W-:Y:S02]  /*6ac0*/  ISETP.GE.AND P3, PT, R3.reuse, R242, PT ;  /* 0x000000f20300720c */ /* 0x040fe40003f66270 */
[----:B------:R-:W-:Y:S02]  /*6ad0*/  FSEL R186, R26, -INF , !P1 ;  /* 0xff8000001aba7808 */ /* 0x000fe40004800000 */
[----:B------:R-:W-:-:S02]  /*6ae0*/  ISETP.LT.OR P3, PT, R3, R237, P3 ;  /* 0x000000ed0300720c */ /* 0x000fc40001f61670 */
[C---:B------:R-:W-:Y:S02]  /*6af0*/  ISETP.GE.AND P1, PT, R3.reuse, R241, PT ;  /* 0x000000f10300720c */ /* 0x040fe40003f26270 */
[----:B------:R-:W-:Y:S02]  /*6b00*/  FSEL R184, R24, -INF , !P2 ;  /* 0xff80000018b87808 */ /* 0x000fe40005000000 */
[----:B------:R-:W-:Y:S02]  /*6b10*/  ISETP.GE.AND P0, PT, R3, R240, PT ;  /* 0x000000f00300720c */ /* 0x000fe40003f06270 */
[----:B------:R-:W-:Y:S02]  /*6b20*/  FSEL R185, R33, -INF , !P4 ;  /* 0xff80000021b97808 */ /* 0x000fe40006000000 */
[----:B------:R-:W-:Y:S02]  /*6b30*/  ISETP.NE.AND P4, PT, R6, RZ, PT ;  /* 0x000000ff0600720c */ /* 0x000fe40003f85270 */
[----:B------:R-:W-:-:S02]  /*6b40*/  ISETP.GE.AND P2, PT, R3, R239, PT ;  /* 0x000000ef0300720c */ /* 0x000fc40003f46270 */
[----:B------:R-:W-:Y:S02]  /*6b50*/  P2R R6, PR, RZ, 0x8 ;  /* 0x00000008ff067803 */ /* 0x000fe40000000000 */
[C---:B------:R-:W-:Y:S02]  /*6b60*/  ISETP.LT.OR P3, PT, R3.reuse, R236, P1 ;  /* 0x000000ec0300720c */ /* 0x040fe40000f61670 */
[C---:B------:R-:W-:Y:S02]  /*6b70*/  ISETP.LT.OR P1, PT, R3.reuse, R238, P0 ;  /* 0x000000ee0300720c */ /* 0x040fe40000721670 */
[----:B------:R-:W-:Y:S02]  /*6b80*/  ISETP.LT.OR P0, PT, R3, R235, P2 ;  /* 0x000000eb0300720c */ /* 0x000fe40001701670 */
[----:B------:R-:W-:Y:S02]  /*6b90*/  IADD3 R3, R0, 0x78, RZ ;  /* 0x0000007800037810 */ /* 0x000fe40007ffe0ff */
[----:B------:R-:W-:-:S02]  /*6ba0*/  FSEL R170, R25, -INF , !P1 ;  /* 0xff80000019aa7808 */ /* 0x000fc40004800000 */
[----:B------:R-:W-:Y:S02]  /*6bb0*/  ISETP.GE.AND P1, PT, R3, R240, PT ;  /* 0x000000f00300720c */ /* 0x000fe40003f26270 */
[----:B------:R-:W-:Y:S02]  /*6bc0*/  IADD3 R0, R0, 0x79, RZ ;  /* 0x0000007900007810 */ /* 0x000fe40007ffe0ff */
[----:B------:R-:W-:Y:S02]  /*6bd0*/  FSEL R124, R20, -INF , !P4 ;  /* 0xff800000147c7808 */ /* 0x000fe40006000000 */
[----:B------:R-:W-:Y:S02]  /*6be0*/  FSEL R179, R35, -INF , !P5 ;  /* 0xff80000023b37808 */ /* 0x000fe40006800000 */
[----:B------:R-:W-:Y:S02]  /*6bf0*/  ISETP.LT.OR P4, PT, R3, R238, P1 ;  /* 0x000000ee0300720c */ /* 0x000fe40000f81670 */
[----:B------:R-:W-:-:S02]  /*6c00*/  ISETP.GE.AND P5, PT, R0, R242, PT ;  /* 0x000000f20000720c */ /* 0x000fc40003fa6270 */
[----:B------:R-:W-:Y:S02]  /*6c10*/  FSEL R203, R31, -INF , !P6 ;  /* 0xff8000001fcb7808 */ /* 0x000fe40007000000 */
[----:B------:R-:W-:Y:S02]  /*6c20*/  FSEL R169, R8, -INF , !P4 ;  /* 0xff80000008a97808 */ /* 0x000fe40006000000 */
[----:B------:R-:W-:Y:S02]  /*6c30*/  ISETP.GE.AND P6, PT, R5, R241, PT ;  /* 0x000000f10500720c */ /* 0x000fe40003fc6270 */
[----:B------:R-:W-:Y:S02]  /*6c40*/  ISETP.LT.OR P4, PT, R0, R237, P5 ;  /* 0x000000ed0000720c */ /* 0x000fe40002f81670 */
[----:B------:R-:W-:Y:S02]  /*6c50*/  FSEL R177, R27, -INF , !P0 ;  /* 0xff8000001bb17808 */ /* 0x000fe40004000000 */
[----:B------:R-:W-:-:S02]  /*6c60*/  ISETP.GE.AND P0, PT, R3, R239, PT ;  /* 0x000000ef0300720c */ /* 0x000fc40003f06270 */
[----:B------:R-:W-:Y:S02]  /*6c70*/  ISETP.LT.OR P6, PT, R5, R236, P6 ;  /* 0x000000ec0500720c */ /* 0x000fe400037c1670 */
[----:B------:R-:W-:Y:S02]  /*6c80*/  FSEL R159, R13, -INF , !P4 ;  /* 0xff8000000d9f7808 */ /* 0x000fe40006000000 */
[----:B------:R-:W-:Y:S02]  /*6c90*/  P2R R5, PR, RZ, 0x8 ;  /* 0x00000008ff057803 */ /* 0x000fe40000000000 */
[----:B------:R-:W-:Y:S02]  /*6ca0*/  PLOP3.LUT P4, PT, PT, PT, UP0, 0x80, 0x0 ;  /* 0x000000000000781c */ /* 0x000fe40003f8f008 */
[----:B------:R-:W-:Y:S02]  /*6cb0*/  ISETP.GE.AND P2, PT, R3, R242, PT ;  /* 0x000000f20300720c */ /* 0x000fe40003f46270 */
[----:B------:R-:W-:-:S02]  /*6cc0*/  ISETP.GE.AND P3, PT, R0, R240, PT ;  /* 0x000000f00000720c */ /* 0x000fc40003f66270 */
[C---:B------:R-:W-:Y:S02]  /*6cd0*/  ISETP.LT.OR P0, PT, R3.reuse, R235, P0 ;  /* 0x000000eb0300720c */ /* 0x040fe40000701670 */
[----:B------:R-:W-:Y:S02]  /*6ce0*/  FSEL R147, R22, -INF , !P6 ;  /* 0xff80000016937808 */ /* 0x000fe40007000000 */
[----:B------:R-:W-:Y:S02]  /*6cf0*/  ISETP.LT.OR P6, PT, R3, R237, P2 ;  /* 0x000000ed0300720c */ /* 0x000fe400017c1670 */
[----:B------:R-:W-:Y:S02]  /*6d00*/  ISETP.LT.OR P1, PT, R0, R238, P3 ;  /* 0x000000ee0000720c */ /* 0x000fe40001f21670 */
[----:B------:R-:W-:Y:S02]  /*6d10*/  FSEL R176, R10, -INF , !P0 ;  /* 0xff8000000ab07808 */ /* 0x000fe40004000000 */
[----:B------:R-:W-:-:S02]  /*6d20*/  ISETP.GE.AND P2, PT, R0, R241, PT ;  /* 0x000000f10000720c */ /* 0x000fc40003f46270 */
[----:B------:R-:W-:Y:S02]  /*6d30*/  ISETP.GE.AND P3, PT, R3, R241, PT ;  /* 0x000000f10300720c */ /* 0x000fe40003f66270 */
[C---:B------:R-:W-:Y:S02]  /*6d40*/  ISETP.GE.AND P0, PT, R0.reuse, R239, PT ;  /* 0x000000ef0000720c */ /* 0x040fe40003f06270 */
[----:B------:R-:W-:Y:S02]  /*6d50*/  FSEL R168, R9, -INF , !P1 ;  /* 0xff80000009a87808 */ /* 0x000fe40004800000 */
[-C--:B------:R-:W-:Y:S02]  /*6d60*/  ISETP.LT.OR P1, PT, R0, R236.reuse, P2 ;  /* 0x000000ec0000720c */ /* 0x080fe40001721670 */
[----:B------:R-:W-:Y:S02]  /*6d70*/  ISETP.LT.OR P3, PT, R3, R236, P3 ;  /* 0x000000ec0300720c */ /* 0x000fe40001f61670 */
[----:B------:R-:W-:-:S02]  /*6d80*/  ISETP.NE.AND P5, PT, R5, RZ, PT ;  /* 0x000000ff0500720c */ /* 0x000fc40003fa5270 */
[----:B------:R-:W-:Y:S02]  /*6d90*/  ISETP.NE.AND P2, PT, R6, RZ, PT ;  /* 0x000000ff0600720c */ /* 0x000fe40003f45270 */
[----:B------:R-:W-:Y:S01]  /*6da0*/  ISETP.LT.OR P0, PT, R0, R235, P0 ;  /* 0x000000eb0000720c */ /* 0x000fe20000701670 */
[----:B------:R-:W-:Y:S01]  /*6db0*/  IMAD.IADD R0, R252, 0x1, R227 ;  /* 0x00000001fc007824 */ /* 0x000fe200078e02e3 */
        /* <DEDUP_REMOVED lines=9> */
[----:B------:R-:W-:-:S02]  /*6e50*/  IADD3 R228, R226, 0x3000, RZ ;  /* 0x00003000e2e47810 */ /* 0x000fc40007ffe0ff */
[----:B------:R-:W-:Y:S01]  /*6e60*/  IADD3 R227, R226, 0x3800, RZ ;  /* 0x00003800e2e37810 */ /* 0x000fe20007ffe0ff */
[----:B------:R-:W-:Y:S05]  /*6e70*/  @!P4 BRA `(.L_x_633) ;  /* 0x000006b00000c947 */ /* 0x000fea0003800000 */
[----:B------:R-:W2:Y:S04]  /*6e80*/  LDL.64 R122, [R1+0xc0] ;  /* 0x0000c000017a7983 */ /* 0x000ea80000100a00 */
[----:B------:R-:W3:Y:S01]  /*6e90*/  LDL.64 R72, [R1+0xc8] ;  /* 0x0000c80001487983 */ /* 0x000ee20000100a00 */
[----:B------:R-:W-:Y:S01]  /*6ea0*/  UIADD3 UR11, UR7, -0x2, URZ ;  /* 0xfffffffe070b7890 */ /* 0x000fe2000fffe03f */
        /* <DEDUP_REMOVED lines=9> */
[----:B------:R-:W-:Y:S01]  /*6f40*/  IMAD.U32 R17, RZ, RZ, UR4 ;  /* 0x00000004ff117e24 */ /* 0x000fe2000f8e00ff */
[----:B--2---:R-:W-:Y:S01]  /*6f50*/  ISETP.GE.AND P0, PT, R122, c[0x0][0x220], PT ;  /* 0x000088007a007a0c */ /* 0x004fe20003f06270 */
[----:B---3--:R-:W-:-:S05]  /*6f60*/  IMAD.WIDE.U32 R8, R8, UR14, R72 ;  /* 0x0000000e08087c25 */ /* 0x008fca000f8e0048 */
[----:B------:R-:W-:-:S07]  /*6f70*/  IADD3 R7, R9, UR5, RZ ;  /* 0x0000000509077c10 */ /* 0x000fce000fffe0ff */
[----:B------:R-:W-:Y:S01]  /*6f80*/  @!P0 IMAD.MOV.U32 R12, RZ, RZ, c[0x0][0x19c] ;  /* 0x00006700ff0c8624 */ /* 0x000fe200078e00ff */
[----:B------:R-:W-:Y:S01]  /*6f90*/  @!P0 LEA R6, P1, R6, R8, 0x6 ;  /* 0x0000000806068211 */ /* 0x000fe200078230ff */
[----:B------:R-:W-:Y:S01]  /*6fa0*/  @!P0 IMAD.MOV.U32 R16, RZ, RZ, c[0x0][0x19c] ;  /* 0x00006700ff108624 */ /* 0x000fe200078e00ff */
[----:B------:R-:W-:Y:S01]  /*6fb0*/  @!P0 IADD3 R3, P3, R8, UR27, RZ ;  /* 0x0000001b08038c10 */ /* 0x000fe2000ff7e0ff */
[----:B------:R1:W-:Y:S01]  /*6fc0*/  @P0 STS.128 [R243+0x4000], RZ ;  /* 0x004000fff3000388 */ /* 0x0003e20000000c00 */
[----:B------:R-:W-:Y:S01]  /*6fd0*/  @!P0 LEA.HI.X R12, R14, R7, R12, 0x6, P1 ;  /* 0x000000070e0c8211 */ /* 0x000fe200008f340c */
[----:B------:R-:W-:Y:S01]  /*6fe0*/  @!P0 IMAD R16, R16, 0x60, RZ ;  /* 0x0000006010108824 */ /* 0x000fe200078e02ff */
[----:B------:R-:W-:Y:S02]  /*6ff0*/  @!P0 IADD3.X R10, R7, UR26, RZ, P3, !PT ;  /* 0x0000001a070a8c10 */ /* 0x000fe40009ffe4ff */
[----:B------:R-:W-:Y:S02]  /*7000*/  @!P0 LEA R24, P1, R6, c[0x0][0x168], 0x1 ;  /* 0x00005a0006188a11 */ /* 0x000fe400078208ff */
[----:B------:R-:W-:-:S02]  /*7010*/  @!P0 MOV R11, c[0x0][0x19c] ;  /* 0x00006700000b8a02 */ /* 0x000fc40000000f00 */
[-C--:B------:R-:W-:Y:S02]  /*7020*/  @!P0 LEA R5, P2, R5, R8.reuse, 0x5 ;  /* 0x0000000805058211 */ /* 0x080fe400078428ff */
[----:B------:R-:W-:Y:S02]  /*7030*/  @!P0 LEA R28, P3, R3, c[0x0][0x168], 0x1 ;  /* 0x00005a00031c8a11 */ /* 0x000fe400078608ff */
[----:B------:R-:W-:Y:S01]  /*7040*/  @!P0 LEA.HI.X R25, R6, c[0x0][0x16c], R12, 0x1, P1 ;  /* 0x00005b0006198a11 */ /* 0x000fe200008f0c0c */
[----:B------:R-:W-:Y:S01]  /*7050*/  @!P0 IMAD.MOV.U32 R6, RZ, RZ, R8 ;  /* 0x000000ffff068224 */ /* 0x000fe200078e0008 */
[----:B------:R-:W-:Y:S01]  /*7060*/  @!P0 LEA.HI.X R11, R13, R7, R11, 0x5, P2 ;  /* 0x000000070d0b8211 */ /* 0x000fe200010f2c0b */
[--C-:B------:R-:W-:Y:S01]  /*7070*/  @!P0 IMAD.MOV.U32 R13, RZ, RZ, R7.reuse ;  /* 0x000000ffff0d8224 */ /* 0x100fe200078e0007 */
[----:B------:R-:W-:Y:S01]  /*7080*/  @!P0 LEA.HI.X R29, R3, c[0x0][0x16c], R10, 0x1, P3 ;  /* 0x00005b00031d8a11 */ /* 0x000fe200018f0c0a */
[----:B------:R-:W-:Y:S01]  /*7090*/  IMAD.U32 R3, RZ, RZ, UR4 ;  /* 0x00000004ff037e24 */ /* 0x000fe2000f8e00ff */
[----:B------:R-:W-:Y:S01]  /*70a0*/  @!P0 MOV R12, R8 ;  /* 0x00000008000c8202 */ /* 0x000fe20000000f00 */
[----:B------:R-:W-:Y:S01]  /*70b0*/  @!P0 IMAD.WIDE.U32 R14, R14, 0x30, R6 ;  /* 0x000000300e0e8825 */ /* 0x000fe200078e0006 */
[----:B------:R-:W-:-:S02]  /*70c0*/  @!P0 LEA R26, P2, R5, c[0x0][0x168], 0x1 ;  /* 0x00005a00051a8a11 */ /* 0x000fc400078408ff */
[C---:B------:R-:W-:Y:S01]  /*70d0*/  @!P0 LEA R22, P1, R8.reuse, c[0x0][0x168], 0x1 ;  /* 0x00005a0008168a11 */ /* 0x040fe200078208ff */
[----:B------:R-:W-:Y:S01]  /*70e0*/  @!P0 IMAD.WIDE.U32 R12, R3, 0x50, R12 ;  /* 0x00000050030c8825 */ /* 0x000fe200078e000c */
[----:B------:R-:W-:Y:S02]  /*70f0*/  @!P0 LEA.HI.X R27, R5, c[0x0][0x16c], R11, 0x1, P2 ;  /* 0x00005b00051b8a11 */ /* 0x000fe400010f0c0b */
[----:B------:R-:W-:Y:S01]  /*7100*/  @!P0 MOV R5, c[0x0][0x19c] ;  /* 0x0000670000058a02 */ /* 0x000fe20000000f00 */
[----:B------:R-:W-:Y:S01]  /*7110*/  @!P0 IMAD.MOV.U32 R3, RZ, RZ, c[0x0][0x19c] ;  /* 0x00006700ff038624 */ /* 0x000fe200078e00ff */
[--C-:B------:R-:W-:Y:S01]  /*7120*/  @!P0 LEA.HI.X R23, R8, c[0x0][0x16c], R7.reuse, 0x1, P1 ;  /* 0x00005b0008178a11 */ /* 0x100fe200008f0c07 */
[----:B------:R-:W-:Y:S01]  /*7130*/  @!P0 IMAD.MOV.U32 R10, RZ, RZ, R8 ;  /* 0x000000ffff0a8224 */ /* 0x000fe200078e0008 */
[----:B------:R-:W-:Y:S01]  /*7140*/  @!P0 LEA R20, P3, R14, c[0x0][0x168], 0x1 ;  /* 0x00005a000e148a11 */ /* 0x000fe200078608ff */
[----:B------:R-:W-:Y:S01]  /*7150*/  @!P0 IMAD R3, R3, 0x30, RZ ;  /* 0x0000003003038824 */ /* 0x000fe200078e02ff */
[----:B------:R-:W-:Y:S01]  /*7160*/  @!P0 LEA R18, P2, R12, c[0x0][0x168], 0x1 ;  /* 0x00005a000c128a11 */ /* 0x000fe200078408ff */
[----:B------:R-:W-:Y:S01]  /*7170*/  @!P0 IMAD.MOV.U32 R11, RZ, RZ, R7 ;  /* 0x000000ffff0b8224 */ /* 0x000fe200078e0007 */
[----:B------:R-:W-:Y:S01]  /*7180*/  @!PT LDS RZ, [RZ] ;  /* 0x00000000fffff984 */ /* 0x000fe20000000800 */
[----:B------:R-:W-:Y:S01]  /*7190*/  @!PT LDS RZ, [RZ] ;  /* 0x00000000fffff984 */ /* 0x000fe20000000800 */
[----:B------:R-:W-:Y:S01]  /*71a0*/  @!PT LDS RZ, [RZ] ;  /* 0x00000000fffff984 */ /* 0x000fe20000000800 */
[----:B------:R1:W-:Y:S01]  /*71b0*/  @!P0 LDGSTS.E.BYPASS.LTC128B.128 [R243+0x4000], [R22.64] ;  /* 0x0400000016f38fae */ /* 0x0003e2000b901d72 */
[----:B------:R-:W-:Y:S01]  /*71c0*/  @!P0 IMAD R5, R5, 0x50, RZ ;  /* 0x0000005005058824 */ /* 0x000fe200078e02ff */
[----:B------:R-:W-:Y:S01]  /*71d0*/  @!P0 IADD3 R3, R3, R15, RZ ;  /* 0x0000000f03038210 */ /* 0x000fe20007ffe0ff */
[----:B------:R-:W-:Y:S01]  /*71e0*/  @!P0 IMAD.WIDE.U32 R10, R17, 0x60, R10 ;  /* 0x00000060110a8825 */ /* 0x000fe200078e000a */
[----:B------:R1:W-:Y:S02]  /*71f0*/  @P0 STS.128 [R243+0x4800], RZ ;  /* 0x004800fff3000388 */ /* 0x0003e40000000c00 */
[----:B------:R-:W-:Y:S01]  /*7200*/  @!P0 LEA.HI.X R21, R14, c[0x0][0x16c], R3, 0x1, P3 ;  /* 0x00005b000e158a11 */ /* 0x000fe200018f0c03 */
[----:B------:R-:W-:Y:S01]  /*7210*/  @!P0 IMAD.IADD R5, R5, 0x1, R13 ;  /* 0x0000000105058824 */ /* 0x000fe200078e020d */
[----:B------:R-:W-:Y:S01]  /*7220*/  @!PT LDS RZ, [RZ] ;  /* 0x00000000fffff984 */ /* 0x000fe20000000800 */
[----:B------:R-:W-:Y:S01]  /*7230*/  @!PT LDS RZ, [RZ] ;  /* 0x00000000fffff984 */ /* 0x000fe20000000800 */
[----:B------:R-:W-:Y:S01]  /*7240*/  @!PT LDS RZ, [RZ] ;  /* 0x00000000fffff984 */ /* 0x000fe20000000800 */
[----:B------:R1:W-:Y:S01]  /*7250*/  @!P0 LDGSTS.E.BYPASS.LTC128B.128 [R243+0x4800], [R28.64] ;  /* 0x048000001cf38fae */ /* 0x0003e2000b901d72 */
[----:B------:R-:W-:Y:S01]  /*7260*/  @!P0 IMAD.IADD R11, R16, 0x1, R11 ;  /* 0x00000001100b8824 */ /* 0x000fe200078e020b */
[----:B------:R-:W-:-:S02]  /*7270*/  @!P0 LEA R16, P1, R10, c[0x0][0x168], 0x1 ;  /* 0x00005a000a108a11 */ /* 0x000fc400078208ff */
        /* <DEDUP_REMOVED lines=41> */
.L_x_635:
[----:B------:R-:W-:Y:S05]  /*7510*/  BSYNC B0 ;  /* 0x0000000000007941 */ /* 0x000fea0003800000 */
.L_x_634:
[----:B------:R-:W0:Y:S02]  /*7520*/  LDGDEPBAR ;  /* 0x00000000000079af */ /* 0x000e240000000000 */
.L_x_633:
[----:B------:R-:W-:Y:S01]  /*7530*/  FMNMX.FTZ R3, R64, R56, !PT ;  /* 0x0000003840037209 */ /* 0x000fe20007810000 */
[----:B------:R-:W-:Y:S01]  /*7540*/  STL [R1+0x134], R243 ;  /* 0x000134f301007387 */ /* 0x000fe20000100800 */
[----:B------:R-:W-:Y:S02]  /*7550*/  IMAD.SHL.U32 R216, R0, 0x2, RZ ;  /* 0x0000000200d87824 */ /* 0x000fe400078e00ff */
[----:B------:R-:W-:Y:S01]  /*7560*/  FMNMX.FTZ R3, R61, R3, !PT ;  /* 0x000000033d037209 */ /* 0x000fe20007810000 */
[----:B------:R-:W-:Y:S01]  /*7570*/  STL [R1+0x130], R242 ;  /* 0x000130f201007387 */ /* 0x000fe20000100800 */
[----:B------:R-:W-:Y:S01]  /*7580*/  IMAD R217, R4, 0x2, R216 ;  /* 0x0000000204d97824 */ /* 0x000fe200078e02d8 */
[C---:B------:R-:W-:Y:S02]  /*7590*/  LEA R219, R2.reuse, R216, 0x1 ;  /* 0x000000d802db7211 */ /* 0x040fe400078e08ff */
[----:B------:R-:W-:Y:S01]  /*75a0*/  FMNMX.FTZ R3, R57, R3, !PT ;  /* 0x0000000339037209 */ /* 0x000fe20007810000 */
[----:B------:R-:W-:Y:S01]  /*75b0*/  STL [R1+0x12c], R241 ;  /* 0x00012cf101007387 */ /* 0x000fe20000100800 */
[----:B------:R-:W-:-:S02]  /*75c0*/  LEA R218, R2, R217, 0x1 ;  /* 0x000000d902da7211 */ /* 0x000fc400078e08ff */
        /* <DEDUP_REMOVED lines=117> */
[----:B------:R-:W-:Y:S01]  /*7d20*/  STL [R1+0x138], R73 ;  /* 0x0001384901007387 */ /* 0x000fe20000100800 */
[----:B------:R-:W-:Y:S01]  /*7d30*/  FMNMX.FTZ R3, R149, R6, !PT ;  /* 0x0000000695037209 */ /* 0x000fe20007810000 */
[C---:B------:R-:W-:Y:S01]  /*7d40*/  FMUL.FTZ R6, R73.reuse, c[0x0][0x23c] ;  /* 0x00008f0049067a20 */ /* 0x040fe20000410000 */
[----:B------:R-:W-:Y:S01]  /*7d50*/  FMNMX.FTZ R5, R248, R5, !PT ;  /* 0x00000005f8057209 */ /* 0x000fe20007810000 */
[----:B--2---:R-:W1:Y:S01]  /*7d60*/  SHFL.BFLY PT, R8, R72, 0x2, 0x1f ;  /* 0x0c401f0048087f89 */ /* 0x004e6200000e0000 */
[----:B------:R-:W-:-:S02]  /*7d70*/  FSETP.NEU.FTZ.AND P0, PT, R73, -INF , PT ;  /* 0xff8000004900780b */ /* 0x000fc40003f1d000 */
[----:B------:R-:W-:Y:S02]  /*7d80*/  FMNMX.FTZ R3, R142, R3, !PT ;  /* 0x000000038e037209 */ /* 0x000fe40007810000 */
        /* <DEDUP_REMOVED lines=10> */
[----:B------:R2:W-:Y:S01]  /*7e30*/  MUFU.EX2 R151, R2 ;  /* 0x0000000200977308 */ /* 0x0005e20000000800 */
[----:B------:R-:W-:Y:S01]  /*7e40*/  FMNMX.FTZ R5, R207, R5, !PT ;  /* 0x00000005cf057209 */ /* 0x000fe20007810000 */
[--C-:B------:R-:W-:Y:S01]  /*7e50*/  FFMA.FTZ R152, R152, c[0x0][0x23c], -R6.reuse ;  /* 0x00008f0098987a23 */ /* 0x100fe20000010806 */
[----:B------:R-:W-:Y:S01]  /*7e60*/  FMNMX.FTZ R3, R164, R3, !PT ;  /* 0x00000003a4037209 */ /* 0x000fe20007810000 */
[--C-:B------:R-:W-:Y:S01]  /*7e70*/  FFMA.FTZ R159, R159, c[0x0][0x23c], -R6.reuse ;  /* 0x00008f009f9f7a23 */ /* 0x100fe20000010806 */
[----:B-1----:R-:W-:Y:S01]  /*7e80*/  FMNMX.FTZ R72, R72, R8, !PT ;  /* 0x0000000848487209 */ /* 0x002fe20007810000 */
[----:B------:R-:W-:-:S02]  /*7e90*/  FFMA.FTZ R8, R57, c[0x0][0x23c], -R6 ;  /* 0x00008f0039087a23 */ /* 0x000fc40000010806 */
[----:B------:R1:W-:Y:S02]  /*7ea0*/  MUFU.EX2 R73, R7 ;  /* 0x0000000700497308 */ /* 0x0003e40000000800 */
[----:B------:R-:W3:Y:S06]  /*7eb0*/  SHFL.BFLY PT, R9, R72, 0x1, 0x1f ;  /* 0x0c201f0048097f89 */ /* 0x000eec00000e0000 */
[----:B------:R-:W-:Y:S01]  /*7ec0*/  MUFU.EX2 R239, R8 ;  /* 0x0000000800ef7308 */ /* 0x000fe20000000800 */
[--C-:B--2---:R-:W-:Y:S02]  /*7ed0*/  FFMA.FTZ R2, R148, c[0x0][0x23c], -R6.reuse ;  /* 0x00008f0094027a23 */ /* 0x104fe40000010806 */
[----:B-1----:R-:W-:-:S05]  /*7ee0*/  FFMA.FTZ R7, R56, c[0x0][0x23c], -R6 ;  /* 0x00008f0038077a23 */ /* 0x002fca0000010806 */
[----:B------:R1:W-:Y:S01]  /*7ef0*/  MUFU.EX2 R10, R7 ;  /* 0x00000007000a7308 */ /* 0x0003e20000000800 */
[----:B---3--:R-:W-:-:S04]  /*7f00*/  FMNMX.FTZ R72, R72, R9, !PT ;  /* 0x0000000948487209 */ /* 0x008fc80007810000 */
[----:B------:R-:W-:Y:S01]  /*7f10*/  FSETP.NEU.FTZ.AND P0, PT, R72, -INF , PT ;  /* 0xff8000004800780b */ /* 0x000fe20003f1d000 */
[----:B------:R-:W-:Y:S01]  /*7f20*/  STL [R1+0x13c], R72 ;  /* 0x00013c4801007387 */ /* 0x000fe20000100800 */
[----:B-1----:R-:W-:Y:S02]  /*7f30*/  FMNMX.FTZ R7, R199, R5, !PT ;  /* 0x00000005c7077209 */ /* 0x002fe40007810000 */
[----:B------:R-:W-:Y:S01]  /*7f40*/  FMNMX.FTZ R5, R157, R3, !PT ;  /* 0x000000039d057209 */ /* 0x000fe20007810000 */
[----:B------:R-:W-:Y:S01]  /*7f50*/  FFMA.FTZ R3, R61, c[0x0][0x23c], -R6 ;  /* 0x00008f003d037a23 */ /* 0x000fe20000010806 */
[----:B------:R-:W-:Y:S02]  /*7f60*/  FMNMX.FTZ R7, R184, R7, !PT ;  /* 0x00000007b8077209 */ /* 0x000fe40007810000 */
[----:B------:R-:W-:Y:S01]  /*7f70*/  FMNMX.FTZ R5, R211, R5, !PT ;  /* 0x00000005d3057209 */ /* 0x000fe20007810000 */
[----:B------:R1:W2:Y:S01]  /*7f80*/  MUFU.EX2 R221, R3 ;  /* 0x0000000300dd7308 */ /* 0x0002a20000000800 */
[----:B------:R-:W-:-:S02]  /*7f90*/  FMNMX.FTZ R7, R170, R7, !PT ;  /* 0x00000007aa077209 */ /* 0x000fc40007810000 */
[----:B-1----:R-:W-:Y:S02]  /*7fa0*/  FMNMX.FTZ R3, R205, R5, !PT ;  /* 0x00000005cd037209 */ /* 0x002fe40007810000 */
[----:B------:R-:W-:Y:S01]  /*7fb0*/  FMNMX.FTZ R5, R198, R7, !PT ;  /* 0x00000007c6057209 */ /* 0x000fe20007810000 */
[--C-:B------:R-:W-:Y:S01]  /*7fc0*/  FFMA.FTZ R7, R52, c[0x0][0x23c], -R6.reuse ;  /* 0x00008f0034077a23 */ /* 0x100fe20000010806 */
[----:B------:R-:W-:Y:S02]  /*7fd0*/  FMNMX.FTZ R3, R200, R3, !PT ;  /* 0x00000003c8037209 */ /* 0x000fe40007810000 */
[----:B------:R-:W-:Y:S01]  /*7fe0*/  FMNMX.FTZ R71, R185, R5, !PT ;  /* 0x00000005b9477209 */ /* 0x000fe20007810000 */
[----:B------:R-:W-:Y:S01]  /*7ff0*/  MUFU.EX2 R227, R7 ;  /* 0x0000000700e37308 */ /* 0x000fe20000000800 */
[----:B------:R-:W-:Y:S01]  /*8000*/  FMNMX.FTZ R5, R191, R3, !PT ;  /* 0x00000003bf057209 */ /* 0x000fe20007810000 */
[----:B------:R-:W-:Y:S01]  /*8010*/  FFMA.FTZ R3, R58, c[0x0][0x23c], -R6 ;  /* 0x00008f003a037a23 */ /* 0x000fe20000010806 */
[----:B------:R-:W-:-:S02]  /*8020*/  FMNMX.FTZ R71, R169, R71, !PT ;  /* 0x00000047a9477209 */ /* 0x000fc40007810000 */
[----:B------:R-:W-:Y:S02]  /*8030*/  FMNMX.FTZ R5, R251, R5, !PT ;  /* 0x00000005fb057209 */ /* 0x000fe40007810000 */
[----:B------:R-:W-:Y:S01]  /*8040*/  FMNMX.FTZ R71, R168, R71, !PT ;  /* 0x00000047a8477209 */ /* 0x000fe20007810000 */
[----:B------:R1:W-:Y:S01]  /*8050*/  MUFU.EX2 R235, R3 ;  /* 0x0000000300eb7308 */ /* 0x0003e20000000800 */
[----:B------:R-:W-:Y:S02]  /*8060*/  FMNMX.FTZ R5, R250, R5, !PT ;  /* 0x00000005fa057209 */ /* 0x000fe40007810000 */
[----:B--2---:R-:W-:Y:S01]  /*8070*/  F2FP.BF16.PACK_AB R22, R239, R221 ;  /* 0x000000ddef16723e */ /* 0x004fe200000010ff */
[----:B------:R-:W2:Y:S01]  /*8080*/  SHFL.BFLY PT, R8, R71, 0x2, 0x1f ;  /* 0x0c401f0047087f89 */ /* 0x000ea200000e0000 */
[----:B------:R-:W-:-:S04]  /*8090*/  FMNMX.FTZ R5, R247, R5, !PT ;  /* 0x00000005f7057209 */ /* 0x000fc80007810000 */
[----:B------:R-:W-:Y:S01]  /*80a0*/  FMNMX.FTZ R5, R246, R5, !PT ;  /* 0x00000005f6057209 */ /* 0x000fe20007810000 */
[----:B-1----:R-:W-:-:S04]  /*80b0*/  FFMA.FTZ R3, R55, c[0x0][0x23c], -R6 ;  /* 0x00008f0037037a23 */ /* 0x002fc80000010806 */
[----:B------:R1:W3:Y:S01]  /*80c0*/  MUFU.EX2 R139, R3 ;  /* 0x00000003008b7308 */ /* 0x0002e20000000800 */
[----:B--2---:R-:W-:Y:S01]  /*80d0*/  FMNMX.FTZ R71, R71, R8, !PT ;  /* 0x0000000847477209 */ /* 0x004fe20007810000 */
[----:B-1----:R-:W-:Y:S01]  /*80e0*/  FFMA.FTZ R3, R53, c[0x0][0x23c], -R6 ;  /* 0x00008f0035037a23 */ /* 0x002fe20000010806 */
[----:B---3--:R-:W-:-:S05]  /*80f0*/  F2FP.BF16.PACK_AB R12, R139, R235 ;  /* 0x000000eb8b0c723e */ /* 0x008fca00000010ff */
[----:B------:R1:W2:Y:S02]  /*8100*/  MUFU.EX2 R233, R3 ;  /* 0x0000000300e97308 */ /* 0x0002a40000000800 */
[----:B-1----:R-:W-:Y:S01]  /*8110*/  FMNMX.FTZ R3, R213, R5, !PT ;  /* 0x00000005d5037209 */ /* 0x002fe20007810000 */
[----:B------:R-:W-:Y:S01]  /*8120*/  FMUL.FTZ R5, R72, c[0x0][0x23c] ;  /* 0x00008f0048057a20 */ /* 0x000fe20000410000 */
[----:B--2---:R-:W-:Y:S02]  /*8130*/  F2FP.BF16.PACK_AB R14, R227, R233 ;  /* 0x000000e9e30e723e */ /* 0x004fe400000010ff */
[----:B------:R-:W-:Y:S02]  /*8140*/  FMNMX.FTZ R3, R203, R3, !PT ;  /* 0x00000003cb037209 */ /* 0x000fe40007810000 */
[----:B------:R-:W-:Y:S02]  /*8150*/  FSEL R5, R5, RZ, P0 ;  /* 0x000000ff05057208 */ /* 0x000fe40000000000 */
[----:B------:R-:W-:-:S03]  /*8160*/  FMNMX.FTZ R3, R186, R3, !PT ;  /* 0x00000003ba037209 */ /* 0x000fc60007810000 */
[----:B------:R-:W-:Y:S01]  /*8170*/  FFMA.FTZ R7, R78, c[0x0][0x23c], -R5 ;  /* 0x00008f004e077a23 */ /* 0x000fe20000010805 */
[----:B------:R-:W-:-:S03]  /*8180*/  FMNMX.FTZ R3, R177, R3, !PT ;  /* 0x00000003b1037209 */ /* 0x000fc60007810000 */
[----:B------:R1:W-:Y:S01]  /*8190*/  MUFU.EX2 R136, R7 ;  /* 0x0000000700887308 */ /* 0x0003e20000000800 */
[----:B------:R-:W-:Y:S01]  /*81a0*/  FMNMX.FTZ R70, R202, R3, !PT ;  /* 0x00000003ca467209 */ /* 0x000fe20007810000 */
[----:B------:R-:W-:-:S03]  /*81b0*/  FFMA.FTZ R3, R74, c[0x0][0x23c], -R5 ;  /* 0x00008f004a037a23 */ /* 0x000fc60000010805 */
[----:B------:R-:W-:-:S03]  /*81c0*/  FMNMX.FTZ R70, R179, R70, !PT ;  /* 0x00000046b3467209 */ /* 0x000fc60007810000 */
[----:B------:R2:W3:Y:S01]  /*81d0*/  MUFU.EX2 R232, R3 ;  /* 0x0000000300e87308 */ /* 0x0004e20000000800 */
[----:B------:R-:W-:-:S04]  /*81e0*/  FMNMX.FTZ R70, R176, R70, !PT ;  /* 0x00000046b0467209 */ /* 0x000fc80007810000 */
[----:B------:R-:W-:Y:S01]  /*81f0*/  FMNMX.FTZ R70, R171, R70, !PT ;  /* 0x00000046ab467209 */ /* 0x000fe20007810000 */
[----:B-1----:R-:W1:Y:S04]  /*8200*/  SHFL.BFLY PT, R7, R71, 0x1, 0x1f ;  /* 0x0c201f0047077f89 */ /* 0x002e6800000e0000 */
[----:B------:R-:W4:Y:S01]  /*8210*/  SHFL.BFLY PT, R8, R70, 0x2, 0x1f ;  /* 0x0c401f0046087f89 */ /* 0x000f2200000e0000 */
[----:B--2---:R-:W-:Y:S01]  /*8220*/  FFMA.FTZ R3, R76, c[0x0][0x23c], -R5 ;  /* 0x00008f004c037a23 */ /* 0x004fe20000010805 */
[----:B---3--:R-:W-:-:S03]  /*8230*/  F2FP.BF16.PACK_AB R21, R232, R136 ;  /* 0x00000088e815723e */ /* 0x008fc600000010ff */
[----:B------:R2:W-:Y:S01]  /*8240*/  MUFU.EX2 R72, R3 ;  /* 0x0000000300487308 */ /* 0x0005e20000000800 */
[----:B-1----:R-:W-:Y:S01]  /*8250*/  FMNMX.FTZ R71, R71, R7, !PT ;  /* 0x0000000747477209 */ /* 0x002fe20007810000 */
[--C-:B------:R-:W-:Y:S02]  /*8260*/  FFMA.FTZ R7, R59, c[0x0][0x23c], -R5.reuse ;  /* 0x00008f003b077a23 */ /* 0x100fe40000010805 */
[----:B--2---:R-:W-:Y:S01]  /*8270*/  FFMA.FTZ R3, R67, c[0x0][0x23c], -R5 ;  /* 0x00008f0043037a23 */ /* 0x004fe20000010805 */
[----:B------:R-:W-:-:S03]  /*8280*/  FSETP.NEU.FTZ.AND P0, PT, R71, -INF , PT ;  /* 0xff8000004700780b */ /* 0x000fc60003f1d000 */
[----:B------:R1:W-:Y:S01]  /*8290*/  MUFU.EX2 R230, R7 ;  /* 0x0000000700e67308 */ /* 0x0003e20000000800 */
[----:B----4-:R-:W-:-:S05]  /*82a0*/  FMNMX.FTZ R70, R70, R8, !PT ;  /* 0x0000000846467209 */ /* 0x010fca0007810000 */
[----:B------:R-:W2:Y:S02]  /*82b0*/  SHFL.BFLY PT, R8, R70, 0x1, 0x1f ;  /* 0x0c201f0046087f89 */ /* 0x000ea400000e0000 */
[----:B------:R3:W4:Y:S01]  /*82c0*/  MUFU.EX2 R238, R3 ;  /* 0x0000000300ee7308 */ /* 0x0007220000000800 */
[--C-:B-1----:R-:W-:Y:S02]  /*82d0*/  FFMA.FTZ R7, R54, c[0x0][0x23c], -R5.reuse ;  /* 0x00008f0036077a23 */ /* 0x102fe40000010805 */
[----:B------:R-:W1:Y:S05]  /*82e0*/  LDSM.16.MT88.4 R52, [R219+0x8800] ;  /* 0x00880000db34783b */ /* 0x000e6a0000004200 */
[----:B------:R-:W2:Y:S01]  /*82f0*/  MUFU.EX2 R226, R7 ;  /* 0x0000000700e27308 */ /* 0x000ea20000000800 */
[----:B---3--:R-:W-:Y:S01]  /*8300*/  FFMA.FTZ R3, R66, c[0x0][0x23c], -R5 ;  /* 0x00008f0042037a23 */ /* 0x008fe20000010805 */
[----:B----4-:R-:W-:-:S06]  /*8310*/  F2FP.BF16.PACK_AB R23, R238, R72 ;  /* 0x00000048ee17723e */ /* 0x010fcc00000010ff */
[----:B------:R3:W-:Y:S01]  /*8320*/  MUFU.EX2 R137, R3 ;  /* 0x0000000300897308 */ /* 0x0007e20000000800 */
[----:B--2---:R-:W-:Y:S02]  /*8330*/  FMNMX.FTZ R70, R70, R8, !PT ;  /* 0x0000000846467209 */ /* 0x004fe40007810000 */
[----:B------:R-:W-:Y:S01]  /*8340*/  F2FP.BF16.PACK_AB R15, R226, R230 ;  /* 0x000000e6e20f723e */ /* 0x000fe200000010ff */
[----:B---3--:R-:W-:-:S04]  /*8350*/  FFMA.FTZ R3, R60, c[0x0][0x23c], -R5 ;  /* 0x00008f003c037a23 */ /* 0x008fc80000010805 */
[----:B------:R2:W3:Y:S02]  /*8360*/  MUFU.EX2 R252, R3 ;  /* 0x0000000300fc7308 */ /* 0x0004e40000000800 */
[----:B--2---:R-:W-:Y:S01]  /*8370*/  FMUL.FTZ R3, R71, c[0x0][0x23c] ;  /* 0x00008f0047037a20 */ /* 0x004fe20000410000 */
[----:B---3--:R-:W-:-:S04]  /*8380*/  F2FP.BF16.PACK_AB R13, R252, R137 ;  /* 0x00000089fc0d723e */ /* 0x008fc800000010ff */
[----:B------:R-:W-:Y:S02]  /*8390*/  FSEL R3, R3, RZ, P0 ;  /* 0x000000ff03037208 */ /* 0x000fe40000000000 */
[----:B------:R-:W-:-:S03]  /*83a0*/  FSETP.NEU.FTZ.AND P0, PT, R70, -INF , PT ;  /* 0xff8000004600780b */ /* 0x000fc60003f1d000 */
[--C-:B------:R-:W-:Y:S01]  /*83b0*/  FFMA.FTZ R7, R132, c[0x0][0x23c], -R3.reuse ;  /* 0x00008f0084077a23 */ /* 0x100fe20000010803 */
[----:B------:R-:W-:Y:S01]  /*83c0*/  MOV R132, R10 ;  /* 0x0000000a00847202 */ /* 0x000fe20000000f00 */
[----:B------:R-:W-:Y:S02]  /*83d0*/  FFMA.FTZ R8, R62, c[0x0][0x23c], -R3 ;  /* 0x00008f003e087a23 */ /* 0x000fe40000010803 */
[----:B------:R2:W-:Y:S01]  /*83e0*/  MUFU.EX2 R242, R7 ;  /* 0x0000000700f27308 */ /* 0x0005e20000000800 */
[----:B------:R-:W-:-:S07]  /*83f0*/  F2FP.BF16.PACK_AB R20, R132, R73 ;  /* 0x000000498414723e */ /* 0x000fce00000010ff */
[----:B------:R-:W-:Y:S01]  /*8400*/  HMMA.16816.F32.BF16 R56, R20, R24, RZ ;  /* 0x000000181438723c */ /* 0x000fe200000418ff */
[----:B------:R-:W-:Y:S01]  /*8410*/  MUFU.EX2 R225, R8 ;  /* 0x0000000800e17308 */ /* 0x000fe20000000800 */
[----:B--2---:R-:W-:-:S07]  /*8420*/  FFMA.FTZ R7, R114, c[0x0][0x23c], -R3 ;  /* 0x00008f0072077a23 */ /* 0x004fce0000010803 */
[----:B------:R2:W3:Y:S11]  /*8430*/  MUFU.EX2 R243, R7 ;  /* 0x0000000700f37308 */ /* 0x0004f60000000800 */
[----:B------:R-:W-:Y:S04]  /*8440*/  @!UPT UIADD3 URZ, URZ, URZ, URZ ;  /* 0x0000003f3f3ff290 */ /* 0x000fe8000fffe03f */
[----:B------:R-:W-:Y:S01]  /*8450*/  HMMA.16816.F32.BF16 R84, R12, R48, R56 ;  /* 0x000000300c54723c */ /* 0x000fe20000041838 */
[----:B--2---:R-:W-:Y:S01]  /*8460*/  FFMA.FTZ R7, R113, c[0x0][0x23c], -R3 ;  /* 0x00008f0071077a23 */ /* 0x004fe20000010803 */
[----:B---3--:R-:W-:-:S03]  /*8470*/  F2FP.BF16.PACK_AB R16, R243, R242 ;  /* 0x000000f2f310723e */ /* 0x008fc600000010ff */
[----:B------:R2:W-:Y:S02]  /*8480*/  MUFU.EX2 R241, R7 ;  /* 0x0000000700f17308 */ /* 0x0005e40000000800 */
[----:B--2---:R-:W-:-:S06]  /*8490*/  FFMA.FTZ R7, R112, c[0x0][0x23c], -R3 ;  /* 0x00008f0070077a23 */ /* 0x004fcc0000010803 */
[----:B------:R2:W3:Y:S02]  /*84a0*/  MUFU.EX2 R237, R7 ;  /* 0x0000000700ed7308 */ /* 0x0004e40000000800 */
[----:B--2---:R-:W-:Y:S01]  /*84b0*/  FFMA.FTZ R7, R75, c[0x0][0x23c], -R3 ;  /* 0x00008f004b077a23 */ /* 0x004fe20000010803 */
[----:B---3--:R-:W-:-:S05]  /*84c0*/  F2FP.BF16.PACK_AB R18, R237, R241 ;  /* 0x000000f1ed12723e */ /* 0x008fca00000010ff */
[----:B------:R2:W-:Y:S02]  /*84d0*/  MUFU.EX2 R138, R7 ;  /* 0x00000007008a7308 */ /* 0x0005e40000000800 */
[----:B--2---:R-:W-:-:S06]  /*84e0*/  FFMA.FTZ R7, R65, c[0x0][0x23c], -R3 ;  /* 0x00008f0041077a23 */ /* 0x004fcc0000010803 */
[----:B------:R2:W3:Y:S02]  /*84f0*/  MUFU.EX2 R135, R7 ;  /* 0x0000000700877308 */ /* 0x0004e40000000800 */
[----:B--2---:R-:W-:Y:S01]  /*8500*/  FFMA.FTZ R7, R63, c[0x0][0x23c], -R3 ;  /* 0x00008f003f077a23 */ /* 0x004fe20000010803 */
[----:B---3--:R-:W-:Y:S01]  /*8510*/  F2FP.BF16.PACK_AB R8, R135, R138 ;  /* 0x0000008a8708723e */ /* 0x008fe200000010ff */
[----:B------:R-:W-:Y:S01]  /*8520*/  HMMA.16816.F32.BF16 R60, R20, R44, RZ ;  /* 0x0000002c143c723c */ /* 0x000fe200000418ff */
[----:B------:R-:W-:-:S03]  /*8530*/  IMAD.MOV.U32 R148, RZ, RZ, R135 ;  /* 0x000000ffff947224 */ /* 0x000fc600078e0087 */
[----:B------:R2:W3:Y:S02]  /*8540*/  MUFU.EX2 R229, R7 ;  /* 0x0000000700e57308 */ /* 0x0004e40000000800 */
[----:B--2---:R-:W-:Y:S01]  /*8550*/  FMUL.FTZ R7, R70, c[0x0][0x23c] ;  /* 0x00008f0046077a20 */ /* 0x004fe20000410000 */
[----:B---3--:R-:W-:-:S04]  /*8560*/  F2FP.BF16.PACK_AB R10, R225, R229 ;  /* 0x000000e5e10a723e */ /* 0x008fc800000010ff */
[----:B------:R-:W-:Y:S11]  /*8570*/  FSEL R0, R7, RZ, P0 ;  /* 0x000000ff07007208 */ /* 0x000ff60000000000 */
[----:B------:R-:W-:Y:S02]  /*8580*/  @!UPT UIADD3 URZ, URZ, URZ, URZ ;  /* 0x0000003f3f3ff290 */ /* 0x000fe4000fffe03f */
[----:B------:R-:W-:Y:S01]  /*8590*/  HMMA.16816.F32.BF16 R120, R12, R36, R60 ;  /* 0x000000240c78723c */ /* 0x000fe2000004183c */
[--C-:B------:R-:W-:Y:S02]  /*85a0*/  FFMA.FTZ R7, R118, c[0x0][0x23c], -R0.reuse ;  /* 0x00008f0076077a23 */ /* 0x100fe40000010800 */
[--C-:B------:R-:W-:Y:S02]  /*85b0*/  FFMA.FTZ R4, R77, c[0x0][0x23c], -R0.reuse ;  /* 0x00008f004d047a23 */ /* 0x100fe40000010800 */
[----:B------:R2:W-:Y:S08]  /*85c0*/  MUFU.EX2 R74, R7 ;  /* 0x00000007004a7308 */ /* 0x0005f00000000800 */
[----:B------:R3:W-:Y:S01]  /*85d0*/  MUFU.EX2 R220, R4 ;  /* 0x0000000400dc7308 */ /* 0x0007e20000000800 */
[----:B--2---:R-:W-:-:S07]  /*85e0*/  FFMA.FTZ R7, R116, c[0x0][0x23c], -R0 ;  /* 0x00008f0074077a23 */ /* 0x004fce0000010800 */
[----:B------:R2:W4:Y:S01]  /*85f0*/  MUFU.EX2 R187, R7 ;  /* 0x0000000700bb7308 */ /* 0x0005220000000800 */
[----:B---3--:R-:W-:-:S07]  /*8600*/  FFMA.FTZ R4, R109, c[0x0][0x23c], -R0 ;  /* 0x00008f006d047a23 */ /* 0x008fce0000010800 */
[----:B------:R3:W-:Y:S01]  /*8610*/  MUFU.EX2 R228, R4 ;  /* 0x0000000400e47308 */ /* 0x0007e20000000800 */
[----:B--2---:R-:W-:Y:S01]  /*8620*/  FFMA.FTZ R7, R117, c[0x0][0x23c], -R0 ;  /* 0x00008f0075077a23 */ /* 0x004fe20000010800 */
[----:B----4-:R-:W-:-:S06]  /*8630*/  F2FP.BF16.PACK_AB R17, R187, R74 ;  /* 0x0000004abb11723e */ /* 0x010fcc00000010ff */
[----:B------:R2:W-:Y:S01]  /*8640*/  MUFU.EX2 R240, R7 ;  /* 0x0000000700f07308 */ /* 0x0005e20000000800 */
[--C-:B---3--:R-:W-:Y:S02]  /*8650*/  FFMA.FTZ R4, R79, c[0x0][0x23c], -R0.reuse ;  /* 0x00008f004f047a23 */ /* 0x108fe40000010800 */
[----:B------:R-:W-:Y:S05]  /*8660*/  HMMA.16816.F32.BF16 R76, R20, R32, RZ ;  /* 0x00000020144c723c */ /* 0x000fea00000418ff */
[----:B------:R-:W3:Y:S01]  /*8670*/  MUFU.EX2 R224, R4 ;  /* 0x0000000400e07308 */ /* 0x000ee20000000800 */
[----:B--2---:R-:W-:-:S07]  /*8680*/  FFMA.FTZ R7, R115, c[0x0][0x23c], -R0 ;  /* 0x00008f0073077a23 */ /* 0x004fce0000010800 */
[----:B------:R2:W-:Y:S01]  /*8690*/  MUFU.EX2 R4, R2 ;  /* 0x0000000200047308 */ /* 0x0005e20000000800 */
[----:B---3--:R-:W-:-:S07]  /*86a0*/  F2FP.BF16.PACK_AB R11, R224, R228 ;  /* 0x000000e4e00b723e */ /* 0x008fce00000010ff */
[----:B------:R-:W3:Y:S03]  /*86b0*/  MUFU.EX2 R236, R7 ;  /* 0x0000000700ec7308 */ /* 0x000ee60000000800 */
[----:B-1----:R-:W-:Y:S01]  /*86c0*/  HMMA.16816.F32.BF16 R100, R12, R52, R76 ;  /* 0x000000340c64723c */ /* 0x002fe2000004184c */
[----:B--2---:R-:W-:-:S04]  /*86d0*/  FFMA.FTZ R2, R133, c[0x0][0x23c], -R6 ;  /* 0x00008f0085027a23 */ /* 0x004fc80000010806 */
[----:B------:R1:W-:Y:S01]  /*86e0*/  MUFU.EX2 R222, R2 ;  /* 0x0000000200de7308 */ /* 0x0003e20000000800 */
[----:B---3--:R-:W-:Y:S01]  /*86f0*/  F2FP.BF16.PACK_AB R19, R236, R240 ;  /* 0x000000f0ec13723e */ /* 0x008fe200000010ff */
[----:B------:R-:W-:-:S06]  /*8700*/  FFMA.FTZ R7, R108, c[0x0][0x23c], -R0 ;  /* 0x00008f006c077a23 */ /* 0x000fcc0000010800 */
[----:B------:R-:W2:Y:S01]  /*8710*/  MUFU.EX2 R231, R7 ;  /* 0x0000000700e77308 */ /* 0x000ea20000000800 */
[----:B------:R-:W-:Y:S01]  /*8720*/  HMMA.16816.F32.BF16 R28, R16, R24, RZ ;  /* 0x00000018101c723c */ /* 0x000fe200000418ff */
[----:B-1----:R-:W-:-:S07]  /*8730*/  FFMA.FTZ R2, R128, c[0x0][0x23c], -R6 ;  /* 0x00008f0080027a23 */ /* 0x002fce0000010806 */
[----:B------:R-:W-:Y:S01]  /*8740*/  HMMA.16816.F32.BF16 R64, R16, R32, RZ ;  /* 0x000000201040723c */ /* 0x000fe200000418ff */
[----:B------:R1:W-:Y:S01]  /*8750*/  MUFU.EX2 R135, R2 ;  /* 0x0000000200877308 */ /* 0x0003e20000000800 */
[----:B--2---:R-:W-:-:S06]  /*8760*/  F2FP.BF16.PACK_AB R9, R220, R231 ;  /* 0x000000e7dc09723e */ /* 0x004fcc00000010ff */
[----:B------:R-:W-:Y:S08]  /*8770*/  HMMA.16816.F32.BF16 R56, R16, R44, RZ ;  /* 0x0000002c1038723c */ /* 0x000ff000000418ff */
[----:B------:R-:W-:Y:S01]  /*8780*/  HMMA.16816.F32.BF16 R88, R8, R48, R28 ;  /* 0x000000300858723c */ /* 0x000fe2000004181c */
[----:B------:R-:W2:Y:S01]  /*8790*/  LDSM.16.MT88.4 R28, [R218+0x8800] ;  /* 0x00880000da1c783b */ /* 0x000ea20000004200 */
[----:B-1----:R-:W-:-:S04]  /*87a0*/  FFMA.FTZ R2, R150, c[0x0][0x23c], -R5 ;  /* 0x00008f0096027a23 */ /* 0x002fc80000010805 */
[----:B------:R1:W-:Y:S02]  /*87b0*/  MUFU.EX2 R7, R2 ;  /* 0x0000000200077308 */ /* 0x0003e40000000800 */
[C---:B------:R-:W-:Y:S08]  /*87c0*/  HMMA.16816.F32.BF16 R96, R8.reuse, R52, R64 ;  /* 0x000000340860723c */ /* 0x040ff00000041840 */
[----:B------:R-:W-:Y:S01]  /*87d0*/  HMMA.16816.F32.BF16 R116, R8, R36, R56 ;  /* 0x000000240874723c */ /* 0x000fe20000041838 */
[----:B-1----:R-:W-:Y:S01]  /*87e0*/  FFMA.FTZ R2, R141, c[0x0][0x23c], -R5 ;  /* 0x00008f008d027a23 */ /* 0x002fe20000010805 */
[----:B------:R-:W-:-:S06]  /*87f0*/  MOV R141, R220 ;  /* 0x000000dc008d7202 */ /* 0x000fcc0000000f00 */
[C---:B------:R-:W-:Y:S01]  /*8800*/  HMMA.16816.F32.BF16 R60, R16.reuse, R40, RZ ;  /* 0x00000028103c723c */ /* 0x040fe200000418ff */
[----:B------:R1:W3:Y:S07]  /*8810*/  MUFU.EX2 R128, R2 ;  /* 0x0000000200807308 */ /* 0x0002ee0000000800 */
[C---:B------:R-:W-:Y:S08]  /*8820*/  HMMA.16816.F32.BF16 R80, R16.reuse, R26, RZ ;  /* 0x0000001a1050723c */ /* 0x040ff000000418ff */
[----:B------:R-:W-:Y:S01]  /*8830*/  HMMA.16816.F32.BF16 R76, R16, R34, RZ ;  /* 0x00000022104c723c */ /* 0x000fe200000418ff */
[----:B-1----:R-:W-:-:S02]  /*8840*/  FFMA.FTZ R2, R134, c[0x0][0x23c], -R5 ;  /* 0x00008f0086027a23 */ /* 0x002fc40000010805 */
[----:B------:R-:W-:-:S05]  /*8850*/  IMAD.MOV.U32 R134, RZ, RZ, R4 ;  /* 0x000000ffff867224 */ /* 0x000fca00078e0004 */
[C---:B------:R-:W-:Y:S08]  /*8860*/  HMMA.16816.F32.BF16 R64, R16.reuse, R46, RZ ;  /* 0x0000002e1040723c */ /* 0x040ff000000418ff */
[----:B------:R-:W-:Y:S08]  /*8870*/  HMMA.16816.F32.BF16 R56, R16, R42, RZ ;  /* 0x0000002a1038723c */ /* 0x000ff000000418ff */
[C---:B------:R-:W-:Y:S08]  /*8880*/  HMMA.16816.F32.BF16 R16, R20.reuse, R40, RZ ;  /* 0x000000281410723c */ /* 0x040ff000000418ff */
[C---:B------:R-:W-:Y:S08]  /*8890*/  HMMA.16816.F32.BF16 R24, R20.reuse, R26, RZ ;  /* 0x0000001a1418723c */ /* 0x040ff000000418ff */
[C---:B------:R-:W-:Y:S08]  /*88a0*/  HMMA.16816.F32.BF16 R32, R20.reuse, R34, RZ ;  /* 0x000000221420723c */ /* 0x040ff000000418ff */
[C---:B------:R-:W-:Y:S08]  /*88b0*/  HMMA.16816.F32.BF16 R44, R20.reuse, R46, RZ ;  /* 0x0000002e142c723c */ /* 0x040ff000000418ff */
[----:B------:R-:W-:Y:S08]  /*88c0*/  HMMA.16816.F32.BF16 R20, R20, R42, RZ ;  /* 0x0000002a1414723c */ /* 0x000ff000000418ff */
[C---:B--2---:R-:W-:Y:S08]  /*88d0*/  HMMA.16816.F32.BF16 R108, R8.reuse, R28, R60 ;  /* 0x0000001c086c723c */ /* 0x044ff0000004183c */
[----:B------:R-:W-:Y:S08]  /*88e0*/  HMMA.16816.F32.BF16 R104, R8, R30, R56 ;  /* 0x0000001e0868723c */ /* 0x000ff00000041838 */
[C---:B------:R-:W-:Y:S01]  /*88f0*/  HMMA.16816.F32.BF16 R112, R12.reuse, R28, R16 ;  /* 0x0000001c0c70723c */ /* 0x040fe20000041810 */
[----:B------:R-:W1:Y:S07]  /*8900*/  LDSM.16.MT88.4 R16, [R216+0x9000] ;  /* 0x00900000d810783b */ /* 0x000e6e0000004200 */
[----:B------:R-:W-:Y:S01]  /*8910*/  HMMA.16816.F32.BF16 R28, R12, R30, R20 ;  /* 0x0000001e0c1c723c */ /* 0x000fe20000041814 */
[----:B------:R2:W-:Y:S07]  /*8920*/  MUFU.EX2 R22, R2 ;  /* 0x0000000200167308 */ /* 0x0005ee0000000800 */
[-C--:B------:R-:W-:Y:S08]  /*8930*/  HMMA.16816.F32.BF16 R80, R8, R50.reuse, R80 ;  /* 0x000000320850723c */ /* 0x080ff00000041850 */
[----:B------:R-:W-:Y:S01]  /*8940*/  HMMA.16816.F32.BF16 R48, R12, R50, R24 ;  /* 0x000000320c30723c */ /* 0x000fe20000041818 */
[----:B--2---:R-:W-:-:S04]  /*8950*/  FFMA.FTZ R2, R129, c[0x0][0x23c], -R5 ;  /* 0x00008f0081027a23 */ /* 0x004fc80000010805 */
[----:B------:R2:W4:Y:S03]  /*8960*/  MUFU.EX2 R21, R2 ;  /* 0x0000000200157308 */ /* 0x0005260000000800 */
[C---:B------:R-:W-:Y:S08]  /*8970*/  HMMA.16816.F32.BF16 R76, R8.reuse, R54, R76 ;  /* 0x00000036084c723c */ /* 0x040ff0000004184c */
[----:B------:R-:W-:Y:S01]  /*8980*/  HMMA.16816.F32.BF16 R92, R8, R38, R64 ;  /* 0x00000026085c723c */ /* 0x000fe20000041840 */
[----:B--2---:R-:W-:-:S07]  /*8990*/  FFMA.FTZ R2, R153, c[0x0][0x23c], -R3 ;  /* 0x00008f0099027a23 */ /* 0x004fce0000010803 */
[C---:B------:R-:W-:Y:S01]  /*89a0*/  HMMA.16816.F32.BF16 R24, R12.reuse, R54, R32 ;  /* 0x000000360c18723c */ /* 0x040fe20000041820 */
[----:B------:R2:W-:Y:S07]  /*89b0*/  MUFU.EX2 R4, R2 ;  /* 0x0000000200047308 */ /* 0x0005ee0000000800 */
[----:B------:R-:W-:Y:S07]  /*89c0*/  HMMA.16816.F32.BF16 R60, R12, R38, R44 ;  /* 0x000000260c3c723c */ /* 0x000fee000004182c */
[----:B------:R-:W-:Y:S01]  /*89d0*/  F2FP.BF16.PACK_AB R12, R134, R151 ;  /* 0x00000097860c723e */ /* 0x000fe200000010ff */
[----:B--2---:R-:W-:Y:S01]  /*89e0*/  FFMA.FTZ R2, R143, c[0x0][0x23c], -R3 ;  /* 0x00008f008f027a23 */ /* 0x004fe20000010803 */
[----:B---3--:R-:W-:-:S02]  /*89f0*/  F2FP.BF16.PACK_AB R13, R128, R7 ;  /* 0x00000007800d723e */ /* 0x008fc400000010ff */
[----:B------:R-:W-:Y:S01]  /*8a00*/  F2FP.BF16.PACK_AB R14, R135, R222 ;  /* 0x000000de870e723e */ /* 0x000fe200000010ff */
[----:B------:R2:W-:Y:S01]  /*8a10*/  MUFU.EX2 R223, R2 ;  /* 0x0000000200df7308 */ /* 0x0005e20000000800 */
[----:B----4-:R-:W-:-:S07]  /*8a20*/  F2FP.BF16.PACK_AB R15, R21, R22 ;  /* 0x00000016150f723e */ /* 0x010fce00000010ff */
[----:B-1----:R-:W-:Y:S01]  /*8a30*/  HMMA.16816.F32.BF16 R44, R12, R16, R84 ;  /* 0x000000100c2c723c */ /* 0x002fe20000041854 */
[----:B--2---:R-:W-:Y:S01]  /*8a40*/  FFMA.FTZ R2, R140, c[0x0][0x23c], -R3 ;  /* 0x00008f008c027a23 */ /* 0x004fe20000010803 */
[----:B------:R-:W-:-:S06]  /*8a50*/  MOV R140, R221 ;  /* 0x000000dd008c7202 */ /* 0x000fcc0000000f00 */
[----:B------:R-:W-:Y:S01]  /*8a60*/  HMMA.16816.F32.BF16 R32, R12, R18, R48 ;  /* 0x000000120c20723c */ /* 0x000fe20000041830 */
[----:B------:R1:W-:Y:S02]  /*8a70*/  MUFU.EX2 R221, R2 ;  /* 0x0000000200dd7308 */ /* 0x0003e40000000800 */
[----:B-1----:R-:W-:-:S06]  /*8a80*/  FFMA.FTZ R2, R131, c[0x0][0x23c], -R3 ;  /* 0x00008f0083027a23 */ /* 0x002fcc0000010803 */
        /* <DEDUP_REMOVED lines=10> */
[----:B--2---:R-:W-:Y:S01]  /*8b30*/  F2FP.BF16.PACK_AB R9, R153, R150 ;  /* 0x000000969909723e */ /* 0x004fe200000010ff */
[----:B------:R-:W-:-:S04]  /*8b40*/  IMAD.MOV.U32 R142, RZ, RZ, R232 ;  /* 0x000000ffff8e7224 */ /* 0x000fc800078e00e8 */
[----:B------:R1:W-:Y:S02]  /*8b50*/  MUFU.EX2 R220, R2 ;  /* 0x0000000200dc7308 */ /* 0x0003e40000000800 */
[----:B-1----:R-:W-:-:S06]  /*8b60*/  FFMA.FTZ R2, R130, c[0x0][0x23c], -R0 ;  /* 0x00008f0082027a23 */ /* 0x002fcc0000010800 */
[----:B------:R-:W1:Y:S02]  /*8b70*/  MUFU.EX2 R4, R2 ;  /* 0x0000000200047308 */ /* 0x000e640000000800 */
[----:B-1----:R-:W-:Y:S01]  /*8b80*/  F2FP.BF16.PACK_AB R11, R4, R220 ;  /* 0x000000dc040b723e */ /* 0x002fe200000010ff */
[----:B------:R-:W-:-:S05]  /*8b90*/  FFMA.FTZ R2, R174, c[0x0][0x23c], -R6 ;  /* 0x00008f00ae027a23 */ /* 0x000fca0000010806 */
[----:B------:R1:W-:Y:S01]  /*8ba0*/  MUFU.EX2 R174, R2 ;  /* 0x0000000200ae7308 */ /* 0x0003e20000000800 */
[C---:B------:R-:W-:Y:S07]  /*8bb0*/  HMMA.16816.F32.BF16 R56, R8.reuse, R16, R88 ;  /* 0x000000100838723c */ /* 0x040fee0000041858 */
[----:B------:R-:W-:Y:S01]  /*8bc0*/  MOV R91, R22 ;  /* 0x00000016005b7202 */ /* 0x000fe20000000f00 */
[----:B------:R-:W-:Y:S01]  /*8bd0*/  HMMA.16816.F32.BF16 R52, R8, R18, R80 ;  /* 0x000000120834723c */ /* 0x000fe20000041850 */
[----:B------:R-:W2:Y:S01]  /*8be0*/  LDSM.16.MT88.4 R16, [R219+0x9000] ;  /* 0x00900000db10783b */ /* 0x000ea20000004200 */
[----:B------:R-:W-:Y:S01]  /*8bf0*/  IMAD.MOV.U32 R90, RZ, RZ, R21 ;  /* 0x000000ffff5a7224 */ /* 0x000fe200078e0015 */
[----:B------:R-:W-:Y:S01]  /*8c00*/  MOV R89, R20 ;  /* 0x0000001400597202 */ /* 0x000fe20000000f00 */
[----:B------:R-:W-:Y:S01]  /*8c10*/  IMAD.MOV.U32 R88, RZ, RZ, R4 ;  /* 0x000000ffff587224 */ /* 0x000fe200078e0004 */
[----:B------:R-:W3:Y:S01]  /*8c20*/  LDSM.16.MT88.4 R20, [R217+0x9000] ;  /* 0x00900000d914783b */ /* 0x000ee20000004200 */
[----:B-1----:R-:W-:Y:S01]  /*8c30*/  FFMA.FTZ R2, R167, c[0x0][0x23c], -R6 ;  /* 0x00008f00a7027a23 */ /* 0x002fe20000010806 */
[----:B------:R-:W-:Y:S01]  /*8c40*/  MOV R83, R137 ;  /* 0x0000008900537202 */ /* 0x000fe20000000f00 */
[----:B------:R-:W-:-:S02]  /*8c50*/  IMAD.MOV.U32 R4, RZ, RZ, R136 ;  /* 0x000000ffff047224 */ /* 0x000fc400078e0088 */
[----:B------:R1:W4:Y:S02]  /*8c60*/  MUFU.EX2 R131, R2 ;  /* 0x0000000200837308 */ /* 0x0003240000000800 */
[----:B-1----:R-:W-:Y:S01]  /*8c70*/  FFMA.FTZ R2, R160, c[0x0][0x23c], -R6 ;  /* 0x00008f00a0027a23 */ /* 0x002fe20000010806 */
[----:B------:R-:W-:-:S05]  /*8c80*/  MOV R160, R88 ;  /* 0x0000005800a07202 */ /* 0x000fca0000000f00 */
[----:B------:R1:W-:Y:S01]  /*8c90*/  MUFU.EX2 R232, R2 ;  /* 0x0000000200e87308 */ /* 0x0003e20000000800 */
[----:B--2---:R-:W-:Y:S01]  /*8ca0*/  HMMA.16816.F32.BF16 R40, R12, R16, R100 ;  /* 0x000000100c28723c */ /* 0x004fe20000041864 */
[----:B-1----:R-:W-:-:S07]  /*8cb0*/  FFMA.FTZ R2, R155, c[0x0][0x23c], -R6 ;  /* 0x00008f009b027a23 */ /* 0x002fce0000010806 */
[C---:B------:R-:W-:Y:S01]  /*8cc0*/  HMMA.16816.F32.BF16 R36, R8.reuse, R16, R96 ;  /* 0x000000100824723c */ /* 0x040fe20000041860 */
[----:B------:R1:W-:Y:S07]  /*8cd0*/  MUFU.EX2 R74, R2 ;  /* 0x00000002004a7308 */ /* 0x0003ee0000000800 */
[-C--:B------:R-:W-:Y:S08]  /*8ce0*/  HMMA.16816.F32.BF16 R48, R8, R18.reuse, R76 ;  /* 0x000000120830723c */ /* 0x080ff0000004184c */
[----:B------:R-:W-:Y:S01]  /*8cf0*/  HMMA.16816.F32.BF16 R24, R12, R18, R24 ;  /* 0x000000120c18723c */ /* 0x000fe20000041818 */
[----:B------:R-:W2:Y:S01]  /*8d00*/  LDSM.16.MT88.4 R16, [R218+0x9000] ;  /* 0x00900000da10783b */ /* 0x000ea20000004200 */
[----:B-1----:R-:W-:-:S04]  /*8d10*/  FFMA.FTZ R2, R173, c[0x0][0x23c], -R5 ;  /* 0x00008f00ad027a23 */ /* 0x002fc80000010805 */
[----:B------:R1:W-:Y:S02]  /*8d20*/  MUFU.EX2 R133, R2 ;  /* 0x0000000200857308 */ /* 0x0003e40000000800 */
[-C--:B---3--:R-:W-:Y:S07]  /*8d30*/  HMMA.16816.F32.BF16 R76, R12, R20.reuse, R120 ;  /* 0x000000140c4c723c */ /* 0x088fee0000041878 */
[----:B------:R-:W-:Y:S01]  /*8d40*/  MOV R123, R7 ;  /* 0x00000007007b7202 */ /* 0x000fe20000000f00 */
[----:B------:R-:W-:Y:S01]  /*8d50*/  HMMA.16816.F32.BF16 R64, R8, R20, R116 ;  /* 0x000000140840723c */ /* 0x000fe20000041874 */
[----:B-1----:R-:W-:-:S07]  /*8d60*/  FFMA.FTZ R2, R163, c[0x0][0x23c], -R5 ;  /* 0x00008f00a3027a23 */ /* 0x002fce0000010805 */
[-C--:B------:R-:W-:Y:S01]  /*8d70*/  HMMA.16816.F32.BF16 R92, R8, R22.reuse, R92 ;  /* 0x00000016085c723c */ /* 0x080fe2000004185c */
[----:B------:R-:W-:Y:S01]  /*8d80*/  IMAD.MOV.U32 R163, RZ, RZ, R89 ;  /* 0x000000ffffa37224 */ /* 0x000fe200078e0059 */
[----:B------:R1:W3:Y:S06]  /*8d90*/  MUFU.EX2 R130, R2 ;  /* 0x0000000200827308 */ /* 0x0002ec0000000800 */
[C---:B------:R-:W-:Y:S01]  /*8da0*/  HMMA.16816.F32.BF16 R96, R12.reuse, R22, R60 ;  /* 0x000000160c60723c */ /* 0x040fe2000004183c */
[----:B------:R-:W-:Y:S07]  /*8db0*/  LDSM.16.MT88.4 R20, [R217+0x9800] ;  /* 0x00980000d914783b */ /* 0x000fee0000004200 */
[----:B--2---:R-:W-:Y:S01]  /*8dc0*/  HMMA.16816.F32.BF16 R84, R12, R18, R28 ;  /* 0x000000120c54723c */ /* 0x004fe2000004181c */
[----:B-1----:R-:W-:Y:S01]  /*8dd0*/  FFMA.FTZ R2, R161, c[0x0][0x23c], -R5 ;  /* 0x00008f00a1027a23 */ /* 0x002fe20000010805 */
[----:B------:R-:W-:-:S03]  /*8de0*/  MOV R161, R90 ;  /* 0x0000005a00a17202 */ /* 0x000fc60000000f00 */
[----:B------:R1:W-:Y:S03]  /*8df0*/  MUFU.EX2 R137, R2 ;  /* 0x0000000200897308 */ /* 0x0003e60000000800 */
[C---:B------:R-:W-:Y:S08]  /*8e00*/  HMMA.16816.F32.BF16 R108, R8.reuse, R16, R108 ;  /* 0x00000010086c723c */ /* 0x040ff0000004186c */
[----:B------:R-:W-:Y:S01]  /*8e10*/  HMMA.16816.F32.BF16 R104, R8, R18, R104 ;  /* 0x000000120868723c */ /* 0x000fe20000041868 */
[----:B-1----:R-:W-:-:S07]  /*8e20*/  FFMA.FTZ R2, R156, c[0x0][0x23c], -R5 ;  /* 0x00008f009c027a23 */ /* 0x002fce0000010805 */
[----:B------:R-:W-:Y:S01]  /*8e30*/  HMMA.16816.F32.BF16 R112, R12, R16, R112 ;  /* 0x000000100c70723c */ /* 0x000fe20000041870 */
[----:B------:R1:W2:Y:S01]  /*8e40*/  MUFU.EX2 R75, R2 ;  /* 0x00000002004b7308 */ /* 0x0002a20000000800 */
[----:B------:R-:W2:Y:S05]  /*8e50*/  LDSM.16.MT88.4 R16, [R216+0x9800] ;  /* 0x00980000d810783b */ /* 0x000eaa0000004200 */
[----:B----4-:R-:W-:Y:S02]  /*8e60*/  F2FP.BF16.PACK_AB R12, R131, R174 ;  /* 0x000000ae830c723e */ /* 0x010fe400000010ff */
[----:B---3--:R-:W-:Y:S02]  /*8e70*/  F2FP.BF16.PACK_AB R13, R130, R133 ;  /* 0x00000085820d723e */ /* 0x008fe400000010ff */
[----:B------:R-:W-:Y:S01]  /*8e80*/  F2FP.BF16.PACK_AB R14, R74, R232 ;  /* 0x000000e84a0e723e */ /* 0x000fe200000010ff */
[----:B-1----:R-:W-:Y:S01]  /*8e90*/  FFMA.FTZ R2, R175, c[0x0][0x23c], -R3 ;  /* 0x00008f00af027a23 */ /* 0x002fe20000010803 */
[----:B--2---:R-:W-:-:S03]  /*8ea0*/  F2FP.BF16.PACK_AB R15, R75, R137 ;  /* 0x000000894b0f723e */ /* 0x004fc600000010ff */
[----:B------:R1:W-:Y:S02]  /*8eb0*/  MUFU.EX2 R129, R2 ;  /* 0x0000000200817308 */ /* 0x0003e40000000800 */
[----:B-1----:R-:W-:-:S06]  /*8ec0*/  FFMA.FTZ R2, R165, c[0x0][0x23c], -R3 ;  /* 0x00008f00a5027a23 */ /* 0x002fcc0000010803 */
[----:B------:R1:W2:Y:S01]  /*8ed0*/  MUFU.EX2 R156, R2 ;  /* 0x00000002009c7308 */ /* 0x0002a20000000800 */
[----:B------:R-:W-:Y:S01]  /*8ee0*/  HMMA.16816.F32.BF16 R116, R12, R16, R44 ;  /* 0x000000100c74723c */ /* 0x000fe2000004182c */
[----:B-1----:R-:W-:Y:S01]  /*8ef0*/  FFMA.FTZ R2, R162, c[0x0][0x23c], -R3 ;  /* 0x00008f00a2027a23 */ /* 0x002fe20000010803 */
[----:B--2---:R-:W-:Y:S01]  /*8f00*/  F2FP.BF16.PACK_AB R8, R156, R129 ;  /* 0x000000819c08723e */ /* 0x004fe200000010ff */
[----:B------:R-:W-:-:S04]  /*8f10*/  IMAD.MOV.U32 R162, RZ, RZ, R91 ;  /* 0x000000ffffa27224 */ /* 0x000fc800078e005b */
[----:B------:R1:W-:Y:S02]  /*8f20*/  MUFU.EX2 R136, R2 ;  /* 0x0000000200887308 */ /* 0x0003e40000000800 */
[----:B-1----:R-:W-:Y:S01]  /*8f30*/  FFMA.FTZ R2, R158, c[0x0][0x23c], -R3 ;  /* 0x00008f009e027a23 */ /* 0x002fe20000010803 */
[----:B------:R-:W-:Y:S01]  /*8f40*/  MOV R158, R4 ;  /* 0x00000004009e7202 */ /* 0x000fe20000000f00 */
[----:B------:R-:W-:-:S04]  /*8f50*/  IMAD.MOV.U32 R4, RZ, RZ, R73 ;  /* 0x000000ffff047224 */ /* 0x000fc800078e0049 */
        /* <DEDUP_REMOVED lines=9> */
[----:B-1----:R-:W-:Y:S02]  /*8ff0*/  FFMA.FTZ R2, R157, c[0x0][0x23c], -R0 ;  /* 0x00008f009d027a23 */ /* 0x002fe40000010800 */
[----:B------:R-:W-:Y:S02]  /*9000*/  IMAD.MOV.U32 R157, RZ, RZ, R83 ;  /* 0x000000ffff9d7224 */ /* 0x000fe400078e0053 */
[----:B------:R-:W-:Y:S02]  /*9010*/  HMMA.16816.F32.BF16 R80, R12, R18, R32 ;  /* 0x000000120c50723c */ /* 0x000fe40000041820 */
[----:B------:R-:W1:Y:S02]  /*9020*/  MUFU.EX2 R2, R2 ;  /* 0x0000000200027308 */ /* 0x000e640000000800 */
[----:B-1----:R-:W-:-:S07]  /*9030*/  F2FP.BF16.PACK_AB R11, R2, R7 ;  /* 0x00000007020b723e */ /* 0x002fce00000010ff */
[C---:B------:R-:W-:Y:S08]  /*9040*/  HMMA.16816.F32.BF16 R100, R8.reuse, R16, R56 ;  /* 0x000000100864723c */ /* 0x040ff00000041838 */
[C---:B------:R-:W-:Y:S01]  /*9050*/  HMMA.16816.F32.BF16 R88, R8.reuse, R18, R52 ;  /* 0x000000120858723c */ /* 0x040fe20000041834 */
[----:B------:R-:W1:Y:S07]  /*9060*/  LDSM.16.MT88.4 R16, [R219+0x9800] ;  /* 0x00980000db10783b */ /* 0x000e6e0000004200 */
[----:B------:R-:W-:Y:S08]  /*9070*/  HMMA.16816.F32.BF16 R32, R8, R20, R64 ;  /* 0x000000140820723c */ /* 0x000ff00000041840 */
[-C--:B-1----:R-:W-:Y:S08]  /*9080*/  HMMA.16816.F32.BF16 R44, R12, R16.reuse, R40 ;  /* 0x000000100c2c723c */ /* 0x082ff00000041828 */
[C---:B------:R-:W-:Y:S08]  /*9090*/  HMMA.16816.F32.BF16 R40, R8.reuse, R16, R36 ;  /* 0x000000100828723c */ /* 0x040ff00000041824 */
[-C--:B------:R-:W-:Y:S07]  /*90a0*/  HMMA.16816.F32.BF16 R36, R8, R18.reuse, R48 ;  /* 0x000000120824723c */ /* 0x080fee0000041830 */
[----:B------:R-:W-:Y:S01]  /*90b0*/  MOV R51, R123 ;  /* 0x0000007b00337202 */ /* 0x000fe20000000f00 */
[----:B------:R-:W-:Y:S01]  /*90c0*/  HMMA.16816.F32.BF16 R24, R12, R18, R24 ;  /* 0x000000120c18723c */ /* 0x000fe20000041818 */
[----:B------:R-:W1:Y:S01]  /*90d0*/  LDSM.16.MT88.4 R16, [R218+0x9800] ;  /* 0x00980000da10783b */ /* 0x000e620000004200 */
[----:B------:R-:W-:Y:S01]  /*90e0*/  IMAD.MOV.U32 R50, RZ, RZ, R154 ;  /* 0x000000ffff327224 */ /* 0x000fe200078e009a */
[----:B------:R-:W-:Y:S01]  /*90f0*/  MOV R49, R134 ;  /* 0x0000008600317202 */ /* 0x000fe20000000f00 */
[----:B------:R-:W-:-:S02]  /*9100*/  FFMA.FTZ R134, R166, c[0x0][0x23c], -R6 ;  /* 0x00008f00a6867a23 */ /* 0x000fc40000010806 */
[----:B------:R-:W-:Y:S02]  /*9110*/  IMAD.MOV.U32 R48, RZ, RZ, R128 ;  /* 0x000000ffff307224 */ /* 0x000fe400078e0080 */
[----:B------:R-:W-:Y:S01]  /*9120*/  HMMA.16816.F32.BF16 R120, R12, R20, R76 ;  /* 0x000000140c78723c */ /* 0x000fe2000004184c */
[----:B------:R-:W-:-:S06]  /*9130*/  FFMA.FTZ R128, R189, c[0x0][0x23c], -R6 ;  /* 0x00008f00bd807a23 */ /* 0x000fcc0000010806 */
[----:B------:R-:W-:Y:S01]  /*9140*/  MOV R21, R2 ;  /* 0x0000000200157202 */ /* 0x000fe20000000f00 */
[----:B------:R-:W-:Y:S01]  /*9150*/  FFMA.FTZ R2, R210, c[0x0][0x23c], -R6 ;  /* 0x00008f00d2027a23 */ /* 0x000fe20000010806 */
[-C--:B------:R-:W-:Y:S01]  /*9160*/  HMMA.16816.F32.BF16 R76, R12, R22.reuse, R96 ;  /* 0x000000160c4c723c */ /* 0x080fe20000041860 */
[----:B------:R-:W-:Y:S02]  /*9170*/  IMAD.MOV.U32 R20, RZ, RZ, R28 ;  /* 0x000000ffff147224 */ /* 0x000fe400078e001c */
[----:B------:R2:W-:Y:S03]  /*9180*/  MUFU.EX2 R172, R2 ;  /* 0x0000000200ac7308 */ /* 0x0005e60000000800 */
[----:B------:R-:W-:Y:S01]  /*9190*/  MOV R189, R20 ;  /* 0x0000001400bd7202 */ /* 0x000fe20000000f00 */
[----:B------:R-:W-:Y:S01]  /*91a0*/  IMAD.MOV.U32 R97, RZ, RZ, R136 ;  /* 0x000000ffff617224 */ /* 0x000fe200078e0088 */
[----:B------:R-:W-:Y:S01]  /*91b0*/  HMMA.16816.F32.BF16 R28, R8, R22, R92 ;  /* 0x00000016081c723c */ /* 0x000fe2000004185c */
[----:B------:R-:W-:-:S02]  /*91c0*/  MOV R99, R138 ;  /* 0x0000008a00637202 */ /* 0x000fc40000000f00 */
[----:B------:R-:W-:-:S04]  /*91d0*/  MOV R98, R137 ;  /* 0x0000008900627202 */ /* 0x000fc80000000f00 */
[----:B------:R-:W-:Y:S01]  /*91e0*/  IMAD.MOV.U32 R94, RZ, RZ, R74 ;  /* 0x000000ffff5e7224 */ /* 0x000fe200078e004a */
[----:B------:R-:W-:Y:S01]  /*91f0*/  MOV R95, R75 ;  /* 0x0000004b005f7202 */ /* 0x000fe20000000f00 */
[--C-:B------:R-:W-:Y:S02]  /*9200*/  FFMA.FTZ R74, R181, c[0x0][0x23c], -R6.reuse ;  /* 0x00008f00b54a7a23 */ /* 0x100fe40000010806 */
[--C-:B--2---:R-:W-:Y:S02]  /*9210*/  FFMA.FTZ R2, R208, c[0x0][0x23c], -R6.reuse ;  /* 0x00008f00d0027a23 */ /* 0x104fe40000010806 */
[----:B------:R-:W-:Y:S01]  /*9220*/  FFMA.FTZ R75, R188, c[0x0][0x23c], -R6 ;  /* 0x00008f00bc4b7a23 */ /* 0x000fe20000010806 */
[----:B------:R-:W-:Y:S01]  /*9230*/  MOV R188, R95 ;  /* 0x0000005f00bc7202 */ /* 0x000fe20000000f00 */
[----:B------:R-:W-:Y:S01]  /*9240*/  IMAD.MOV.U32 R208, RZ, RZ, R94 ;  /* 0x000000ffffd07224 */ /* 0x000fe200078e005e */
[----:B-1----:R-:W-:Y:S01]  /*9250*/  HMMA.16816.F32.BF16 R60, R8, R16, R108 ;  /* 0x00000010083c723c */ /* 0x002fe2000004186c */
[----:B------:R1:W2:Y:S01]  /*9260*/  MUFU.EX2 R111, R2 ;  /* 0x00000002006f7308 */ /* 0x0002a20000000800 */
[----:B------:R-:W-:Y:S01]  /*9270*/  MOV R95, R149 ;  /* 0x00000095005f7202 */ /* 0x000fe20000000f00 */
[--C-:B------:R-:W-:Y:S01]  /*9280*/  FFMA.FTZ R149, R125, c[0x0][0x23c], -R6.reuse ;  /* 0x00008f007d957a23 */ /* 0x100fe20000010806 */
[----:B------:R-:W-:Y:S01]  /*9290*/  MOV R94, R140 ;  /* 0x0000008c005e7202 */ /* 0x000fe20000000f00 */
[----:B------:R-:W-:-:S02]  /*92a0*/  FFMA.FTZ R140, R127, c[0x0][0x23c], -R6 ;  /* 0x00008f007f8c7a23 */ /* 0x000fc40000010806 */
[----:B------:R-:W-:Y:S01]  /*92b0*/  MOV R109, R252 ;  /* 0x000000fc006d7202 */ /* 0x000fe20000000f00 */
[----:B------:R-:W-:Y:S01]  /*92c0*/  HMMA.16816.F32.BF16 R56, R8, R18, R104 ;  /* 0x000000120838723c */ /* 0x000fe20000041868 */
[----:B------:R-:W-:-:S07]  /*92d0*/  IMAD.MOV.U32 R108, RZ, RZ, R139 ;  /* 0x000000ffff6c7224 */ /* 0x000fce00078e008b */
[----:B------:R-:W-:Y:S01]  /*92e0*/  HMMA.16816.F32.BF16 R64, R12, R16, R112 ;  /* 0x000000100c40723c */ /* 0x000fe20000041870 */
[----:B-1----:R-:W-:-:S04]  /*92f0*/  FFMA.FTZ R2, R192, c[0x0][0x23c], -R6 ;  /* 0x00008f00c0027a23 */ /* 0x002fc80000010806 */
[----:B------:R1:W-:Y:S03]  /*9300*/  MUFU.EX2 R154, R2 ;  /* 0x00000002009a7308 */ /* 0x0003e60000000800 */
[----:B------:R-:W-:Y:S01]  /*9310*/  HMMA.16816.F32.BF16 R52, R12, R18, R84 ;  /* 0x000000120c34723c */ /* 0x000fe20000041854 */
[----:B------:R-:W3:Y:S06]  /*9320*/  LDSM.16.MT88.4 R16, [R216+0xa000] ;  /* 0x00a00000d810783b */ /* 0x000eec0000004200 */
[----:B--2---:R-:W-:Y:S01]  /*9330*/  F2FP.BF16.PACK_AB R12, R111, R172 ;  /* 0x000000ac6f0c723e */ /* 0x004fe200000010ff */
[----:B-1----:R-:W-:Y:S01]  /*9340*/  FFMA.FTZ R2, R182, c[0x0][0x23c], -R6 ;  /* 0x00008f00b6027a23 */ /* 0x002fe20000010806 */
[----:B------:R-:W-:-:S03]  /*9350*/  MOV R182, R51 ;  /* 0x0000003300b67202 */ /* 0x000fc60000000f00 */
[----:B------:R1:W2:Y:S02]  /*9360*/  MUFU.EX2 R180, R2 ;  /* 0x0000000200b47308 */ /* 0x0002a40000000800 */
[----:B-1----:R-:W-:Y:S01]  /*9370*/  FFMA.FTZ R2, R209, c[0x0][0x23c], -R5 ;  /* 0x00008f00d1027a23 */ /* 0x002fe20000010805 */
[----:B--2---:R-:W-:-:S05]  /*9380*/  F2FP.BF16.PACK_AB R14, R180, R154 ;  /* 0x0000009ab40e723e */ /* 0x004fca00000010ff */
[----:B------:R1:W-:Y:S02]  /*9390*/  MUFU.EX2 R175, R2 ;  /* 0x0000000200af7308 */ /* 0x0003e40000000800 */
[----:B-1----:R-:W-:Y:S02]  /*93a0*/  FFMA.FTZ R2, R195, c[0x0][0x23c], -R5 ;  /* 0x00008f00c3027a23 */ /* 0x002fe40000010805 */
[----:B------:R-:W-:-:S04]  /*93b0*/  IMAD.MOV.U32 R195, RZ, RZ, R50 ;  /* 0x000000ffffc37224 */ /* 0x000fc800078e0032 */
[----:B------:R1:W2:Y:S02]  /*93c0*/  MUFU.EX2 R92, R2 ;  /* 0x00000002005c7308 */ /* 0x0002a40000000800 */
[----:B-1----:R-:W-:Y:S01]  /*93d0*/  FFMA.FTZ R2, R193, c[0x0][0x23c], -R5 ;  /* 0x00008f00c1027a23 */ /* 0x002fe20000010805 */
[----:B--2---:R-:W-:Y:S02]  /*93e0*/  MOV R166, R92 ;  /* 0x0000005c00a67202 */ /* 0x004fe40000000f00 */
[----:B------:R-:W-:-:S03]  /*93f0*/  MOV R92, R148 ;  /* 0x00000094005c7202 */ /* 0x000fc60000000f00 */
[----:B------:R1:W-:Y:S01]  /*9400*/  MUFU.EX2 R167, R2 ;  /* 0x0000000200a77308 */ /* 0x0003e20000000800 */
[----:B------:R-:W-:Y:S01]  /*9410*/  F2FP.BF16.PACK_AB R13, R166, R175 ;  /* 0x000000afa60d723e */ /* 0x000fe200000010ff */
[----:B------:R-:W-:Y:S01]  /*9420*/  FFMA.FTZ R148, R126, c[0x0][0x23c], -R6 ;  /* 0x00008f007e947a23 */ /* 0x000fe20000010806 */
[----:B------:R-:W-:Y:S01]  /*9430*/  MOV R193, R49 ;  /* 0x0000003100c17202 */ /* 0x000fe20000000f00 */
[----:B-1----:R-:W-:Y:S01]  /*9440*/  FFMA.FTZ R2, R183, c[0x0][0x23c], -R5 ;  /* 0x00008f00b7027a23 */ /* 0x002fe20000010805 */
[----:B------:R-:W-:-:S03]  /*9450*/  MOV R183, R48 ;  /* 0x0000003000b77202 */ /* 0x000fc60000000f00 */
[----:B------:R1:W2:Y:S02]  /*9460*/  MUFU.EX2 R164, R2 ;  /* 0x0000000200a47308 */ /* 0x0002a40000000800 */
[----:B-1----:R-:W-:Y:S01]  /*9470*/  FFMA.FTZ R2, R212, c[0x0][0x23c], -R3 ;  /* 0x00008f00d4027a23 */ /* 0x002fe20000010803 */
[----:B--2---:R-:W-:-:S05]  /*9480*/  F2FP.BF16.PACK_AB R15, R164, R167 ;  /* 0x000000a7a40f723e */ /* 0x004fca00000010ff */
[----:B------:R1:W-:Y:S02]  /*9490*/  MUFU.EX2 R173, R2 ;  /* 0x0000000200ad7308 */ /* 0x0003e40000000800 */
[----:B---3--:R-:W-:Y:S01]  /*94a0*/  HMMA.16816.F32.BF16 R136, R12, R16, R116 ;  /* 0x000000100c88723c */ /* 0x008fe20000041874 */
[----:B-1----:R-:W-:Y:S02]  /*94b0*/  FFMA.FTZ R2, R204, c[0x0][0x23c], -R3 ;  /* 0x00008f00cc027a23 */ /* 0x002fe40000010803 */
[----:B------:R-:W-:-:S03]  /*94c0*/  IMAD.MOV.U32 R204, RZ, RZ, R143 ;  /* 0x000000ffffcc7224 */ /* 0x000fc600078e008f */
[----:B------:R1:W2:Y:S01]  /*94d0*/  MUFU.EX2 R93, R2 ;  /* 0x00000002005d7308 */ /* 0x0002a20000000800 */
[----:B------:R-:W-:Y:S02]  /*94e0*/  FFMA.FTZ R143, R196, c[0x0][0x23c], -R5 ;  /* 0x00008f00c48f7a23 */ /* 0x000fe40000010805 */
[----:B-1----:R-:W-:Y:S01]  /*94f0*/  FFMA.FTZ R2, R194, c[0x0][0x23c], -R3 ;  /* 0x00008f00c2027a23 */ /* 0x002fe20000010803 */
[----:B--2---:R-:W-:Y:S01]  /*9500*/  MOV R181, R93 ;  /* 0x0000005d00b57202 */ /* 0x004fe20000000f00 */
[----:B------:R-:W-:-:S03]  /*9510*/  IMAD.MOV.U32 R93, RZ, RZ, R141 ;  /* 0x000000ffff5d7224 */ /* 0x000fc600078e008d */
[----:B------:R1:W-:Y:S01]  /*9520*/  MUFU.EX2 R155, R2 ;  /* 0x00000002009b7308 */ /* 0x0003e20000000800 */
[----:B------:R-:W-:Y:S01]  /*9530*/  F2FP.BF16.PACK_AB R8, R181, R173 ;  /* 0x000000adb508723e */ /* 0x000fe200000010ff */
[----:B------:R-:W-:Y:S02]  /*9540*/  FFMA.FTZ R141, R124, c[0x0][0x23c], -R6 ;  /* 0x00008f007c8d7a23 */ /* 0x000fe40000010806 */
[----:B------:R-:W-:Y:S01]  /*9550*/  HMMA.16816.F32.BF16 R124, R12, R18, R80 ;  /* 0x000000120c7c723c */ /* 0x000fe20000041850 */
[----:B-1----:R-:W-:Y:S02]  /*9560*/  FFMA.FTZ R2, R190, c[0x0][0x23c], -R3 ;  /* 0x00008f00be027a23 */ /* 0x002fe40000010803 */
[----:B------:R-:W-:Y:S02]  /*9570*/  IMAD.MOV.U32 R190, RZ, RZ, R21 ;  /* 0x000000ffffbe7224 */ /* 0x000fe400078e0015 */
[----:B------:R1:W2:Y:S01]  /*9580*/  MUFU.EX2 R192, R2 ;  /* 0x0000000200c07308 */ /* 0x0002a20000000800 */
[----:B------:R-:W3:Y:S01]  /*9590*/  LDSM.16.MT88.4 R20, [R217+0xa000] ;  /* 0x00a00000d914783b */ /* 0x000ee20000004200 */
[----:B-1----:R-:W-:Y:S01]  /*95a0*/  FFMA.FTZ R2, R211, c[0x0][0x23c], -R0 ;  /* 0x00008f00d3027a23 */ /* 0x002fe20000010800 */
[----:B--2---:R-:W-:-:S05]  /*95b0*/  F2FP.BF16.PACK_AB R10, R192, R155 ;  /* 0x0000009bc00a723e */ /* 0x004fca00000010ff */
[----:B------:R1:W-:Y:S02]  /*95c0*/  MUFU.EX2 R110, R2 ;  /* 0x00000002006e7308 */ /* 0x0003e40000000800 */
[--C-:B-1----:R-:W-:Y:S01]  /*95d0*/  FFMA.FTZ R2, R205, c[0x0][0x23c], -R0.reuse ;  /* 0x00008f00cd027a23 */ /* 0x102fe20000010800 */
[----:B------:R-:W-:Y:S01]  /*95e0*/  MOV R205, R131 ;  /* 0x0000008300cd7202 */ /* 0x000fe20000000f00 */
[----:B------:R-:W-:-:S04]  /*95f0*/  FFMA.FTZ R131, R179, c[0x0][0x23c], -R0 ;  /* 0x00008f00b3837a23 */ /* 0x000fc80000010800 */
[----:B------:R1:W2:Y:S02]  /*9600*/  MUFU.EX2 R194, R2 ;  /* 0x0000000200c27308 */ /* 0x0002a40000000800 */
[----:B-1----:R-:W-:Y:S01]  /*9610*/  FFMA.FTZ R2, R200, c[0x0][0x23c], -R0 ;  /* 0x00008f00c8027a23 */ /* 0x002fe20000010800 */
[----:B--2---:R-:W-:Y:S02]  /*9620*/  F2FP.BF16.PACK_AB R9, R194, R110 ;  /* 0x0000006ec209723e */ /* 0x004fe400000010ff */
[----:B------:R-:W-:-:S03]  /*9630*/  MOV R200, R130 ;  /* 0x0000008200c87202 */ /* 0x000fc60000000f00 */
[----:B------:R1:W-:Y:S01]  /*9640*/  MUFU.EX2 R165, R2 ;  /* 0x0000000200a57308 */ /* 0x0003e20000000800 */
[--C-:B------:R-:W-:Y:S02]  /*9650*/  FFMA.FTZ R130, R202, c[0x0][0x23c], -R0.reuse ;  /* 0x00008f00ca827a23 */ /* 0x100fe40000010800 */
[----:B-1----:R-:W-:Y:S01]  /*9660*/  FFMA.FTZ R2, R191, c[0x0][0x23c], -R0 ;  /* 0x00008f00bf027a23 */ /* 0x002fe20000010800 */
[----:B------:R-:W-:Y:S01]  /*9670*/  MOV R191, R157 ;  /* 0x0000009d00bf7202 */ /* 0x000fe20000000f00 */
[----:B------:R-:W-:-:S03]  /*9680*/  IMAD.MOV.U32 R157, RZ, RZ, R142 ;  /* 0x000000ffff9d7224 */ /* 0x000fc600078e008e */
[----:B------:R-:W1:Y:S01]  /*9690*/  MUFU.EX2 R252, R2 ;  /* 0x0000000200fc7308 */ /* 0x000e620000000800 */
[----:B------:R-:W-:Y:S02]  /*96a0*/  FFMA.FTZ R142, R68, c[0x0][0x23c], -R6 ;  /* 0x00008f00448e7a23 */ /* 0x000fe40000010806 */
[----:B------:R-:W-:Y:S02]  /*96b0*/  IMAD.MOV.U32 R6, RZ, RZ, R156 ;  /* 0x000000ffff067224 */ /* 0x000fe400078e009c */
[--C-:B------:R-:W-:Y:S02]  /*96c0*/  FFMA.FTZ R156, R178, c[0x0][0x23c], -R5.reuse ;  /* 0x00008f00b29c7a23 */ /* 0x100fe40000010805 */
[----:B------:R-:W-:Y:S01]  /*96d0*/  FFMA.FTZ R68, R147, c[0x0][0x23c], -R5 ;  /* 0x00008f0093447a23 */ /* 0x000fe20000010805 */
[----:B-1----:R-:W-:Y:S01]  /*96e0*/  F2FP.BF16.PACK_AB R11, R252, R165 ;  /* 0x000000a5fc0b723e */ /* 0x002fe200000010ff */
[----:B------:R-:W-:-:S04]  /*96f0*/  FFMA.FTZ R2, R248, c[0x0][0x23c], -R3 ;  /* 0x00008f00f8027a23 */ /* 0x000fc80000010803 */
[----:B------:R1:W-:Y:S02]  /*9700*/  MUFU.EX2 R248, R2 ;  /* 0x0000000200f87308 */ /* 0x0003e40000000800 */
[C---:B------:R-:W-:Y:S08]  /*9710*/  HMMA.16816.F32.BF16 R104, R8.reuse, R16, R100 ;  /* 0x000000100868723c */ /* 0x040ff00000041864 */
[----:B------:R-:W-:Y:S01]  /*9720*/  HMMA.16816.F32.BF16 R100, R8, R18, R88 ;  /* 0x000000120864723c */ /* 0x000fe20000041858 */
[----:B------:R-:W2:Y:S01]  /*9730*/  LDSM.16.MT88.4 R16, [R219+0xa000] ;  /* 0x00a00000db10783b */ /* 0x000ea20000004200 */
[----:B-1----:R-:W-:-:S06]  /*9740*/  FFMA.FTZ R2, R215, c[0x0][0x23c], -R3 ;  /* 0x00008f00d7027a23 */ /* 0x002fcc0000010803 */
[----:B---3--:R-:W-:Y:S07]  /*9750*/  HMMA.16816.F32.BF16 R48, R8, R20, R32 ;  /* 0x000000140830723c */ /* 0x008fee0000041820 */
[----:B------:R-:W-:Y:S01]  /*9760*/  MOV R35, R93 ;  /* 0x0000005d00237202 */ /* 0x000fe20000000f00 */
[----:B------:R-:W-:Y:S02]  /*9770*/  IMAD.MOV.U32 R34, RZ, RZ, R95 ;  /* 0x000000ffff227224 */ /* 0x000fe400078e005f */
[----:B------:R-:W-:-:S02]  /*9780*/  FFMA.FTZ R33, R207, c[0x0][0x23c], -R3 ;  /* 0x00008f00cf217a23 */ /* 0x000fc40000010803 */
[----:B------:R-:W-:Y:S01]  /*9790*/  FFMA.FTZ R32, R199, c[0x0][0x23c], -R3 ;  /* 0x00008f00c7207a23 */ /* 0x000fe20000010803 */
[-C--:B--2---:R-:W-:Y:S08]  /*97a0*/  HMMA.16816.F32.BF16 R116, R12, R16.reuse, R44 ;  /* 0x000000100c74723c */ /* 0x084ff0000004182c */
[C---:B------:R-:W-:Y:S08]  /*97b0*/  HMMA.16816.F32.BF16 R84, R8.reuse, R16, R40 ;  /* 0x000000100854723c */ /* 0x040ff00000041828 */
[-C--:B------:R-:W-:Y:S08]  /*97c0*/  HMMA.16816.F32.BF16 R80, R8, R18.reuse, R36 ;  /* 0x000000120850723c */ /* 0x080ff00000041824 */
[----:B------:R-:W-:Y:S01]  /*97d0*/  HMMA.16816.F32.BF16 R112, R12, R18, R24 ;  /* 0x000000120c70723c */ /* 0x000fe20000041818 */
[----:B------:R-:W1:Y:S06]  /*97e0*/  LDSM.16.MT88.4 R16, [R218+0xa000] ;  /* 0x00a00000da10783b */ /* 0x000e6c0000004200 */
[----:B------:R-:W-:Y:S01]  /*97f0*/  FFMA.FTZ R27, R214, c[0x0][0x23c], -R5 ;  /* 0x00008f00d61b7a23 */ /* 0x000fe20000010805 */
[----:B------:R-:W-:Y:S01]  /*9800*/  HMMA.16816.F32.BF16 R44, R8, R22, R28 ;  /* 0x00000016082c723c */ /* 0x000fe2000004181c */
[----:B------:R2:W-:Y:S01]  /*9810*/  MUFU.EX2 R214, R2 ;  /* 0x0000000200d67308 */ /* 0x0005e20000000800 */
[----:B------:R-:W-:-:S02]  /*9820*/  FFMA.FTZ R25, R213, c[0x0][0x23c], -R0 ;  /* 0x00008f00d5197a23 */ /* 0x000fc40000010800 */
[----:B------:R-:W-:Y:S02]  /*9830*/  FFMA.FTZ R24, R203, c[0x0][0x23c], -R0 ;  /* 0x00008f00cb187a23 */ /* 0x000fe40000010800 */
[----:B------:R-:W-:Y:S02]  /*9840*/  FFMA.FTZ R26, R206, c[0x0][0x23c], -R5 ;  /* 0x00008f00ce1a7a23 */ /* 0x000fe40000010805 */
[--C-:B------:R-:W-:Y:S02]  /*9850*/  FFMA.FTZ R31, R184, c[0x0][0x23c], -R3.reuse ;  /* 0x00008f00b81f7a23 */ /* 0x100fe40000010803 */
[----:B------:R-:W-:Y:S02]  /*9860*/  FFMA.FTZ R30, R170, c[0x0][0x23c], -R3 ;  /* 0x00008f00aa1e7a23 */ /* 0x000fe40000010803 */
[--C-:B------:R-:W-:Y:S02]  /*9870*/  FFMA.FTZ R29, R249, c[0x0][0x23c], -R5.reuse ;  /* 0x00008f00f91d7a23 */ /* 0x100fe40000010805 */
[----:B------:R-:W-:-:S02]  /*9880*/  FFMA.FTZ R28, R245, c[0x0][0x23c], -R5 ;  /* 0x00008f00f51c7a23 */ /* 0x000fc40000010805 */
[----:B--2---:R-:W-:-:S04]  /*9890*/  FFMA.FTZ R2, R234, c[0x0][0x23c], -R3 ;  /* 0x00008f00ea027a23 */ /* 0x004fc80000010803 */
[----:B------:R2:W-:Y:S01]  /*98a0*/  MUFU.EX2 R212, R2 ;  /* 0x0000000200d47308 */ /* 0x0005e20000000800 */
[----:B-1----:R-:W-:Y:S01]  /*98b0*/  HMMA.16816.F32.BF16 R40, R8, R16, R60 ;  /* 0x000000100828723c */ /* 0x002fe2000004183c */
[----:B--2---:R-:W-:-:S06]  /*98c0*/  FFMA.FTZ R2, R244, c[0x0][0x23c], -R3 ;  /* 0x00008f00f4027a23 */ /* 0x004fcc0000010803 */
[----:B------:R-:W-:Y:S01]  /*98d0*/  MOV R63, R97 ;  /* 0x00000061003f7202 */ /* 0x000fe20000000f00 */
[----:B------:R-:W-:Y:S01]  /*98e0*/  HMMA.16816.F32.BF16 R36, R8, R18, R56 ;  /* 0x000000120824723c */ /* 0x000fe20000041838 */
[----:B------:R-:W-:Y:S01]  /*98f0*/  MOV R62, R98 ;  /* 0x00000062003e7202 */ /* 0x000fe20000000f00 */
[----:B------:R-:W-:Y:S01]  /*9900*/  IMAD.MOV.U32 R61, RZ, RZ, R99 ;  /* 0x000000ffff3d7224 */ /* 0x000fe200078e0063 */
[----:B------:R1:W-:Y:S01]  /*9910*/  MUFU.EX2 R211, R2 ;  /* 0x0000000200d37308 */ /* 0x0003e20000000800 */
[----:B------:R-:W-:Y:S02]  /*9920*/  MOV R60, R108 ;  /* 0x0000006c003c7202 */ /* 0x000fe40000000f00 */
[----:B------:R-:W-:Y:S01]  /*9930*/  MOV R108, R129 ;  /* 0x00000081006c7202 */ /* 0x000fe20000000f00 */
[----:B------:R-:W-:Y:S01]  /*9940*/  IMAD.MOV.U32 R10, RZ, RZ, R92 ;  /* 0x000000ffff0a7224 */ /* 0x000fe200078e005c */
[----:B------:R-:W-:Y:S01]  /*9950*/  MOV R9, R94 ;  /* 0x0000005e00097202 */ /* 0x000fe20000000f00 */
[C---:B------:R-:W-:Y:S01]  /*9960*/  HMMA.16816.F32.BF16 R96, R12.reuse, R20, R120 ;  /* 0x000000140c60723c */ /* 0x040fe20000041878 */
[----:B------:R-:W-:Y:S01]  /*9970*/  MOV R11, R109 ;  /* 0x0000006d000b7202 */ /* 0x000fe20000000f00 */
[----:B------:R-:W-:Y:S01]  /*9980*/  FFMA.FTZ R129, R168, c[0x0][0x23c], -R3 ;  /* 0x00008f00a8817a23 */ /* 0x000fe20000010803 */
[----:B------:R-:W-:Y:S01]  /*9990*/  MOV R109, R133 ;  /* 0x00000085006d7202 */ /* 0x000fe20000000f00 */
[--C-:B------:R-:W-:Y:S01]  /*99a0*/  FFMA.FTZ R56, R186, c[0x0][0x23c], -R0.reuse ;  /* 0x00008f00ba387a23 */ /* 0x100fe20000010800 */
[----:B------:R-:W-:Y:S01]  /*99b0*/  MOV R8, R157 ;  /* 0x0000009d00087202 */ /* 0x000fe20000000f00 */
[----:B------:R-:W-:Y:S01]  /*99c0*/  FFMA.FTZ R57, R177, c[0x0][0x23c], -R0 ;  /* 0x00008f00b1397a23 */ /* 0x000fe20000010800 */
[----:B------:R-:W-:Y:S01]  /*99d0*/  MOV R21, R158 ;  /* 0x0000009e00157202 */ /* 0x000fe20000000f00 */
[----:B------:R-:W-:Y:S01]  /*99e0*/  HMMA.16816.F32.BF16 R92, R12, R22, R76 ;  /* 0x000000160c5c723c */ /* 0x000fe2000004184c */
[----:B------:R-:W-:-:S02]  /*99f0*/  IMAD.MOV.U32 R20, RZ, RZ, R4 ;  /* 0x000000ffff147224 */ /* 0x000fc400078e0004 */
[--C-:B-1----:R-:W-:Y:S02]  /*9a00*/  FFMA.FTZ R2, R251, c[0x0][0x23c], -R0.reuse ;  /* 0x00008f00fb027a23 */ /* 0x102fe40000010800 */
[--C-:B------:R-:W-:Y:S02]  /*9a10*/  FFMA.FTZ R121, R198, c[0x0][0x23c], -R3.reuse ;  /* 0x00008f00c6797a23 */ /* 0x100fe40000010803 */
[----:B------:R-:W-:Y:S01]  /*9a20*/  MOV R79, R132 ;  /* 0x00000084004f7202 */ /* 0x000fe20000000f00 */
[--C-:B------:R-:W-:Y:S01]  /*9a30*/  FFMA.FTZ R122, R185, c[0x0][0x23c], -R3.reuse ;  /* 0x00008f00b97a7a23 */ /* 0x100fe20000010803 */
[----:B------:R1:W-:Y:S01]  /*9a40*/  MUFU.EX2 R210, R2 ;  /* 0x0000000200d27308 */ /* 0x0003e20000000800 */
[----:B------:R-:W-:Y:S01]  /*9a50*/  FFMA.FTZ R123, R169, c[0x0][0x23c], -R3 ;  /* 0x00008f00a97b7a23 */ /* 0x000fe20000010803 */
[C---:B------:R-:W-:Y:S01]  /*9a60*/  HMMA.16816.F32.BF16 R88, R12.reuse, R16, R64 ;  /* 0x000000100c58723c */ /* 0x040fe20000041840 */
[--C-:B------:R-:W-:Y:S01]  /*9a70*/  FFMA.FTZ R3, R250, c[0x0][0x23c], -R0.reuse ;  /* 0x00008f00fa037a23 */ /* 0x100fe20000010800 */
[----:B------:R-:W-:Y:S01]  /*9a80*/  MOV R78, R61 ;  /* 0x0000003d004e7202 */ /* 0x000fe20000000f00 */
[--C-:B------:R-:W-:Y:S01]  /*9a90*/  FFMA.FTZ R4, R246, c[0x0][0x23c], -R0.reuse ;  /* 0x00008f00f6047a23 */ /* 0x100fe20000010800 */
[----:B------:R-:W-:Y:S01]  /*9aa0*/  MOV R61, R191 ;  /* 0x000000bf003d7202 */ /* 0x000fe20000000f00 */
[--C-:B------:R-:W-:Y:S01]  /*9ab0*/  FFMA.FTZ R132, R176, c[0x0][0x23c], -R0.reuse ;  /* 0x00008f00b0847a23 */ /* 0x100fe20000010800 */
[----:B------:R-:W2:Y:S01]  /*9ac0*/  MUFU.EX2 R209, R3 ;  /* 0x0000000300d17308 */ /* 0x000ea20000000800 */
[----:B------:R-:W-:Y:S01]  /*9ad0*/  FFMA.FTZ R133, R171, c[0x0][0x23c], -R0 ;  /* 0x00008f00ab857a23 */ /* 0x000fe20000010800 */
[----:B------:R-:W-:Y:S01]  /*9ae0*/  MOV R65, R21 ;  /* 0x0000001500417202 */ /* 0x000fe20000000f00 */
[----:B------:R-:W-:Y:S01]  /*9af0*/  HMMA.16816.F32.BF16 R52, R12, R18, R52 ;  /* 0x000000120c34723c */ /* 0x000fe20000041834 */
[----:B------:R-:W-:Y:S01]  /*9b00*/  LDSM.16.MT88.4 R16, [R219+0xa800] ;  /* 0x00a80000db10783b */ /* 0x000fe20000004200 */
[----:B------:R-:W-:Y:S01]  /*9b10*/  IMAD.MOV.U32 R64, RZ, RZ, R8 ;  /* 0x000000ffff407224 */ /* 0x000fe200078e0008 */
[----:B------:R-:W-:Y:S01]  /*9b20*/  MOV R66, R9 ;  /* 0x0000000900427202 */ /* 0x000fe20000000f00 */
[----:B------:R-:W-:Y:S01]  /*9b30*/  IMAD.MOV.U32 R76, RZ, RZ, R11 ;  /* 0x000000ffff4c7224 */ /* 0x000fe200078e000b */
[----:B------:R-:W-:Y:S01]  /*9b40*/  MOV R67, R10 ;  /* 0x0000000a00437202 */ /* 0x000fe20000000f00 */
[----:B-1----:R-:W-:Y:S01]  /*9b50*/  FFMA.FTZ R2, R247, c[0x0][0x23c], -R0 ;  /* 0x00008f00f7027a23 */ /* 0x002fe20000010800 */
[----:B------:R-:W-:Y:S01]  /*9b60*/  LDSM.16.MT88.4 R12, [R217+0xa800] ;  /* 0x00a80000d90c783b */ /* 0x000fe20000004200 */
[----:B------:R-:W-:-:S02]  /*9b70*/  FADD.FTZ R0, R20, R79 ;  /* 0x0000004f14007221 */ /* 0x000fc40000010000 */
[----:B------:R-:W-:Y:S01]  /*9b80*/  IMAD.MOV.U32 R178, RZ, RZ, R6 ;  /* 0x000000ffffb27224 */ /* 0x000fe200078e0006 */
[----:B------:R-:W1:Y:S01]  /*9b90*/  LDSM.16.MT88.4 R20, [R216+0xa800] ;  /* 0x00a80000d814783b */ /* 0x000e620000004200 */
[----:B------:R-:W-:Y:S01]  /*9ba0*/  IMAD.MOV.U32 R191, RZ, RZ, R208 ;  /* 0x000000ffffbf7224 */ /* 0x000fe200078e00d0 */
[----:B------:R-:W-:Y:S01]  /*9bb0*/  MUFU.EX2 R203, R75 ;  /* 0x0000004b00cb7308 */ /* 0x000fe20000000800 */
[--C-:B------:R-:W-:Y:S01]  /*9bc0*/  FFMA.FTZ R59, R197, c[0x0][0x23c], -R5.reuse ;  /* 0x00008f00c53b7a23 */ /* 0x100fe20000010805 */
[----:B------:R-:W3:Y:S01]  /*9bd0*/  LDSM.16.MT88.4 R8, [R218+0xa800] ;  /* 0x00a80000da08783b */ /* 0x000ee20000004200 */
[--C-:B------:R-:W-:Y:S01]  /*9be0*/  FFMA.FTZ R58, R201, c[0x0][0x23c], -R5.reuse ;  /* 0x00008f00c93a7a23 */ /* 0x100fe20000010805 */
[----:B------:R-:W-:Y:S01]  /*9bf0*/  MOV R77, R60 ;  /* 0x0000003c004d7202 */ /* 0x000fe20000000f00 */
[--C-:B------:R-:W-:Y:S02]  /*9c00*/  FFMA.FTZ R120, R145, c[0x0][0x23c], -R5.reuse ;  /* 0x00008f0091787a23 */ /* 0x100fe40000010805 */
[--C-:B------:R-:W-:Y:S01]  /*9c10*/  FFMA.FTZ R157, R146, c[0x0][0x23c], -R5.reuse ;  /* 0x00008f00929d7a23 */ /* 0x100fe20000010805 */
[----:B------:R-:W-:Y:S01]  /*9c20*/  MUFU.EX2 R207, R2 ;  /* 0x0000000200cf7308 */ /* 0x000fe20000000800 */
[----:B------:R-:W-:-:S02]  /*9c30*/  FFMA.FTZ R158, R144, c[0x0][0x23c], -R5 ;  /* 0x00008f00909e7a23 */ /* 0x000fc40000010805 */
[----:B------:R-:W-:Y:S02]  /*9c40*/  IMAD.MOV.U32 R199, RZ, RZ, R204 ;  /* 0x000000ffffc77224 */ /* 0x000fe400078e00cc */
[----:B------:R-:W-:-:S03]  /*9c50*/  IMAD.MOV.U32 R79, RZ, RZ, R62 ;  /* 0x000000ffff4f7224 */ /* 0x000fc600078e003e */
[----:B------:R4:W4:Y:S01]  /*9c60*/  MUFU.EX2 R208, R4 ;  /* 0x0000000400d07308 */ /* 0x0009220000000800 */
[----:B------:R-:W-:Y:S02]  /*9c70*/  MOV R197, R7 ;  /* 0x0000000700c57202 */ /* 0x000fe40000000f00 */
[----:B------:R-:W-:Y:S02]  /*9c80*/  MOV R146, R200 ;  /* 0x000000c800927202 */ /* 0x000fe40000000f00 */
[----:B------:R-:W-:Y:S02]  /*9c90*/  MOV R144, R205 ;  /* 0x000000cd00907202 */ /* 0x000fe40000000f00 */
[----:B--2---:R-:W-:Y:S01]  /*9ca0*/  F2FP.BF16.PACK_AB R5, R209, R210 ;  /* 0x000000d2d105723e */ /* 0x004fe200000010ff */
[----:B------:R-:W-:Y:S01]  /*9cb0*/  MUFU.EX2 R201, R128 ;  /* 0x0000008000c97308 */ /* 0x000fe20000000800 */
[----:B------:R-:W-:Y:S02]  /*9cc0*/  F2FP.BF16.PACK_AB R6, R211, R212 ;  /* 0x000000d4d306723e */ /* 0x000fe400000010ff */
[----:B------:R-:W-:-:S05]  /*9cd0*/  MOV R62, R72 ;  /* 0x00000048003e7202 */ /* 0x000fca0000000f00 */
[----:B------:R-:W-:Y:S01]  /*9ce0*/  MUFU.EX2 R206, R69 ;  /* 0x0000004500ce7308 */ /* 0x000fe20000000800 */
[----:B----4-:R-:W-:Y:S01]  /*9cf0*/  F2FP.BF16.PACK_AB R4, R214, R248 ;  /* 0x000000f8d604723e */ /* 0x010fe200000010ff */
[----:B------:R-:W-:Y:S01]  /*9d00*/  IMAD.MOV.U32 R249, RZ, RZ, R110 ;  /* 0x000000fffff97224 */ /* 0x000fe200078e006e */
[----:B------:R-:W-:Y:S02]  /*9d10*/  F2FP.BF16.PACK_AB R7, R208, R207 ;  /* 0x000000cfd007723e */ /* 0x000fe400000010ff */
[----:B------:R-:W-:-:S03]  /*9d20*/  MOV R60, R63 ;  /* 0x0000003f003c7202 */ /* 0x000fc60000000f00 */
[----:B------:R-:W-:Y:S01]  /*9d30*/  MUFU.EX2 R202, R27 ;  /* 0x0000001b00ca7308 */ /* 0x000fe20000000800 */
[----:B------:R-:W-:Y:S02]  /*9d40*/  MOV R63, R73 ;  /* 0x00000049003f7202 */ /* 0x000fe40000000f00 */
[----:B------:R-:W-:Y:S02]  /*9d50*/  MOV R244, R108 ;  /* 0x0000006c00f47202 */ /* 0x000fe40000000f00 */
[----:B------:R-:W-:Y:S02]  /*9d60*/  MOV R245, R109 ;  /* 0x0000006d00f57202 */ /* 0x000fe40000000f00 */
[----:B------:R-:W-:Y:S01]  /*9d70*/  MOV R215, R111 ;  /* 0x0000006f00d77202 */ /* 0x000fe20000000f00 */
[----:B------:R-:W-:Y:S01]  /*9d80*/  MUFU.EX2 R205, R74 ;  /* 0x0000004a00cd7308 */ /* 0x000fe20000000800 */
[----:B------:R-:W-:Y:S01]  /*9d90*/  MOV R169, R62 ;  /* 0x0000003e00a97202 */ /* 0x000fe20000000f00 */
[----:B-1----:R-:W-:Y:S06]  /*9da0*/  HMMA.16816.F32.BF16 R108, R4, R20, R104 ;  /* 0x00000014046c723c */ /* 0x002fec0000041868 */
[----:B------:R-:W-:Y:S01]  /*9db0*/  MUFU.EX2 R128, R29 ;  /* 0x0000001d00807308 */ /* 0x000fe20000000800 */
[----:B------:R-:W-:-:S07]  /*9dc0*/  FADD.FTZ R2, R65, R64 ;  /* 0x0000004041027221 */ /* 0x000fce0000010000 */
[----:B------:R-:W1:Y:S01]  /*9dd0*/  MUFU.EX2 R200, R28 ;  /* 0x0000001c00c87308 */ /* 0x000e620000000800 */
[C---:B------:R-:W-:Y:S07]  /*9de0*/  HMMA.16816.F32.BF16 R104, R4.reuse, R22, R100 ;  /* 0x000000160468723c */ /* 0x040fee0000041864 */
[----:B------:R2:W4:Y:S01]  /*9df0*/  MUFU.EX2 R204, R26 ;  /* 0x0000001a00cc7308 */ /* 0x0005220000000800 */
[C---:B------:R-:W-:Y:S01]  /*9e00*/  HMMA.16816.F32.BF16 R100, R4.reuse, R16, R84 ;  /* 0x000000100464723c */ /* 0x040fe20000041854 */
        /* <DEDUP_REMOVED lines=10> */
[----:B------:R-:W-:Y:S01]  /*9eb0*/  FADD.FTZ R34, R34, R187 ;  /* 0x000000bb22227221 */ /* 0x000fe20000010000 */
[----:B------:R-:W-:Y:S01]  /*9ec0*/  MUFU.EX2 R75, R33 ;  /* 0x00000021004b7308 */ /* 0x000fe20000000800 */
[----:B------:R-:W-:-:S07]  /*9ed0*/  FADD.FTZ R3, R242, R243 ;  /* 0x000000f3f2037221 */ /* 0x000fce0000010000 */
[----:B------:R-:W-:Y:S01]  /*9ee0*/  MUFU.EX2 R56, R56 ;  /* 0x0000003800387308 */ /* 0x000fe20000000800 */
[C---:B------:R-:W-:Y:S07]  /*9ef0*/  HMMA.16816.F32.BF16 R80, R4.reuse, R12, R48 ;  /* 0x0000000c0450723c */ /* 0x040fee0000041830 */
[----:B------:R-:W-:Y:S01]  /*9f00*/  MUFU.EX2 R57, R57 ;  /* 0x0000003900397308 */ /* 0x000fe20000000800 */
[C---:B------:R-:W-:Y:S07]  /*9f10*/  HMMA.16816.F32.BF16 R76, R4.reuse, R14, R44 ;  /* 0x0000000e044c723c */ /* 0x040fee000004182c */
[----:B------:R-:W-:Y:S01]  /*9f20*/  MUFU.EX2 R134, R134 ;  /* 0x0000008600867308 */ /* 0x000fe20000000800 */
[C---:B---3--:R-:W-:Y:S07]  /*9f30*/  HMMA.16816.F32.BF16 R64, R4.reuse, R8, R40 ;  /* 0x000000080440723c */ /* 0x048fee0000041828 */
[----:B------:R-:W-:Y:S01]  /*9f40*/  MUFU.EX2 R58, R58 ;  /* 0x0000003a003a7308 */ /* 0x000fe20000000800 */
[----:B------:R-:W-:Y:S07]  /*9f50*/  HMMA.16816.F32.BF16 R60, R4, R10, R36 ;  /* 0x0000000a043c723c */ /* 0x000fee0000041824 */
[----:B------:R-:W-:Y:S01]  /*9f60*/  MUFU.EX2 R59, R59 ;  /* 0x0000003b003b7308 */ /* 0x000fe20000000800 */
[----:B------:R-:W-:Y:S01]  /*9f70*/  FADD.FTZ R4, R169, R2 ;  /* 0x00000002a9047221 */ /* 0x000fe20000010000 */
[----:B-1----:R-:W-:-:S06]  /*9f80*/  F2FP.BF16.PACK_AB R5, R200, R128 ;  /* 0x00000080c805723e */ /* 0x002fcc00000010ff */
[----:B------:R-:W-:Y:S01]  /*9f90*/  MUFU.EX2 R68, R68 ;  /* 0x0000004400447308 */ /* 0x000fe20000000800 */
[----:B--2---:R-:W-:Y:S01]  /*9fa0*/  FADD.FTZ R26, R238, R4 ;  /* 0x00000004ee1a7221 */ /* 0x004fe20000010000 */
[----:B------:R-:W-:Y:S01]  /*9fb0*/  F2FP.BF16.PACK_AB R4, R203, R201 ;  /* 0x000000c9cb04723e */ /* 0x000fe200000010ff */
[----:B------:R-:W-:Y:S01]  /*9fc0*/  IMAD.MOV.U32 R171, RZ, RZ, R195 ;  /* 0x000000ffffab7224 */ /* 0x000fe200078e00c3 */
[----:B------:R-:W-:Y:S01]  /*9fd0*/  F2FP.BF16.PACK_AB R6, R206, R205 ;  /* 0x000000cdce06723e */ /* 0x000fe200000010ff */
[----:B------:R1:W5:Y:S01]  /*9fe0*/  LDL.LU R72, [R1+0x13c] ;  /* 0x00013c0001487983 */ /* 0x0003620000300800 */
[----:B----4-:R-:W-:Y:S02]  /*9ff0*/  F2FP.BF16.PACK_AB R7, R204, R202 ;  /* 0x000000cacc07723e */ /* 0x010fe400000010ff */
[----:B------:R-:W-:Y:S01]  /*a000*/  MOV R169, R251 ;  /* 0x000000fb00a97202 */ /* 0x000fe20000000f00 */
[----:B------:R-:W-:Y:S01]  /*a010*/  IMAD.MOV.U32 R251, RZ, RZ, R170 ;  /* 0x000000fffffb7224 */ /* 0x000fe200078e00aa */
[----:B------:R-:W-:Y:S01]  /*a020*/  MOV R170, R35 ;  /* 0x0000002300aa7202 */ /* 0x000fe20000000f00 */
[----:B------:R-:W-:Y:S01]  /*a030*/  FADD.FTZ R2, R240, R34 ;  /* 0x00000022f0027221 */ /* 0x000fe20000010000 */
[----:B------:R-:W-:Y:S01]  /*a040*/  MUFU.EX2 R74, R25 ;  /* 0x00000019004a7308 */ /* 0x000fe20000000800 */
[----:B------:R-:W-:Y:S01]  /*a050*/  HMMA.16816.F32.BF16 R40, R4, R16, R116 ;  /* 0x000000100428723c */ /* 0x000fe20000041874 */
[----:B------:R-:W-:-:S06]  /*a060*/  IMAD.MOV.U32 R168, RZ, RZ, R185 ;  /* 0x000000ffffa87224 */ /* 0x000fcc00078e00b9 */
[----:B------:R-:W2:Y:S01]  /*a070*/  MUFU.EX2 R69, R24 ;  /* 0x0000001800457308 */ /* 0x000ea20000000800 */
[----:B------:R-:W-:Y:S01]  /*a080*/  HMMA.16816.F32.BF16 R48, R4, R20, R136 ;  /* 0x000000140430723c */ /* 0x000fe20000041888 */
[----:B------:R-:W-:Y:S02]  /*a090*/  FADD.FTZ R3, R241, R3 ;  /* 0x00000003f1037221 */ /* 0x000fe40000010000 */
[----:B------:R-:W-:-:S04]  /*a0a0*/  FADD.FTZ R0, R239, R0 ;  /* 0x00000000ef007221 */ /* 0x000fc80000010000 */
[----:B------:R-:W-:Y:S01]  /*a0b0*/  MUFU.EX2 R27, R142 ;  /* 0x0000008e001b7308 */ /* 0x000fe20000000800 */
[C---:B------:R-:W-:Y:S01]  /*a0c0*/  HMMA.16816.F32.BF16 R44, R4.reuse, R22, R124 ;  /* 0x00000016042c723c */ /* 0x040fe2000004187c */
[----:B------:R-:W3:Y:S06]  /*a0d0*/  LDSM.16.MT88.4 R20, [R216+0xb000] ;  /* 0x00b00000d814783b */ /* 0x000eec0000004200 */
[----:B------:R-:W-:Y:S01]  /*a0e0*/  MUFU.EX2 R120, R120 ;  /* 0x0000007800787308 */ /* 0x000fe20000000800 */
[----:B------:R-:W-:Y:S01]  /*a0f0*/  HMMA.16816.F32.BF16 R112, R4, R18, R112 ;  /* 0x000000120470723c */ /* 0x000fe20000041870 */
[----:B------:R-:W4:Y:S01]  /*a100*/  LDSM.16.MT88.4 R16, [R219+0xb000] ;  /* 0x00b00000db10783b */ /* 0x000f220000004200 */
[----:B------:R-:W-:-:S02]  /*a110*/  MOV R187, R182 ;  /* 0x000000b600bb7202 */ /* 0x000fc40000000f00 */
[----:B------:R-:W-:Y:S02]  /*a120*/  MOV R213, R183 ;  /* 0x000000b700d57202 */ /* 0x000fe40000000f00 */
[----:B------:R-:W-:Y:S01]  /*a130*/  MOV R186, R193 ;  /* 0x000000c100ba7202 */ /* 0x000fe20000000f00 */
[----:B------:R1:W1:Y:S01]  /*a140*/  MUFU.EX2 R116, R32 ;  /* 0x0000002000747308 */ /* 0x0002620000000800 */
[C---:B------:R-:W-:Y:S01]  /*a150*/  HMMA.16816.F32.BF16 R88, R4.reuse, R8, R88 ;  /* 0x000000080458723c */ /* 0x040fe20000041858 */
[----:B------:R-:W-:Y:S01]  /*a160*/  MOV R246, R197 ;  /* 0x000000c500f67202 */ /* 0x000fe20000000f00 */
[----:B------:R-:W-:Y:S01]  /*a170*/  IMAD.MOV.U32 R250, RZ, RZ, R145 ;  /* 0x000000fffffa7224 */ /* 0x000fe200078e0091 */
[----:B------:R-:W-:Y:S01]  /*a180*/  MOV R195, R163 ;  /* 0x000000a300c37202 */ /* 0x000fe20000000f00 */
[----:B------:R2:W5:Y:S03]  /*a190*/  LDL.LU R73, [R1+0x138] ;  /* 0x0001380001497983 */ /* 0x0005660000300800 */
[----:B------:R-:W-:Y:S01]  /*a1a0*/  MUFU.EX2 R117, R31 ;  /* 0x0000001f00757308 */ /* 0x000fe20000000800 */
[C---:B------:R-:W-:Y:S01]  /*a1b0*/  HMMA.16816.F32.BF16 R36, R4.reuse, R10, R52 ;  /* 0x0000000a0424723c */ /* 0x040fe20000041834 */
[----:B------:R-:W-:Y:S07]  /*a1c0*/  LDSM.16.MT88.4 R8, [R218+0xb000] ;  /* 0x00b00000da08783b */ /* 0x000fee0000004200 */
[----:B-1----:R-:W-:Y:S01]  /*a1d0*/  HMMA.16816.F32.BF16 R32, R4, R12, R96 ;  /* 0x0000000c0420723c */ /* 0x002fe20000041860 */
[----:B------:R1:W1:Y:S01]  /*a1e0*/  MUFU.EX2 R96, R30 ;  /* 0x0000001e00607308 */ /* 0x0002620000000800 */
[----:B------:R-:W-:Y:S01]  /*a1f0*/  MOV R185, R198 ;  /* 0x000000c600b97202 */ /* 0x000fe20000000f00 */
[----:B------:R-:W-:-:S02]  /*a200*/  FADD.FTZ R3, R237, R3 ;  /* 0x00000003ed037221 */ /* 0x000fc40000010000 */
[----:B------:R-:W-:Y:S02]  /*a210*/  FADD.FTZ R2, R236, R2 ;  /* 0x00000002ec027221 */ /* 0x000fe40000010000 */
[----:B------:R-:W-:Y:S01]  /*a220*/  FADD.FTZ R0, R235, R0 ;  /* 0x00000000eb007221 */ /* 0x000fe20000010000 */
[----:B------:R-:W-:Y:S01]  /*a230*/  MOV R183, R162 ;  /* 0x000000a200b77202 */ /* 0x000fe20000000f00 */
[----:B------:R-:W-:Y:S02]  /*a240*/  IMAD.MOV.U32 R197, RZ, RZ, R190 ;  /* 0x000000ffffc57224 */ /* 0x000fe400078e00be */
[----:B------:R-:W-:Y:S01]  /*a250*/  IMAD.MOV.U32 R193, RZ, RZ, R161 ;  /* 0x000000ffffc17224 */ /* 0x000fe200078e00a1 */
[----:B------:R-:W-:Y:S02]  /*a260*/  MOV R182, R160 ;  /* 0x000000a000b67202 */ /* 0x000fe40000000f00 */
[----:B------:R-:W-:Y:S01]  /*a270*/  MOV R247, R147 ;  /* 0x0000009300f77202 */ /* 0x000fe20000000f00 */
[----:B------:R-:W-:Y:S01]  /*a280*/  IMAD.MOV.U32 R124, RZ, RZ, R246 ;  /* 0x000000ffff7c7224 */ /* 0x000fe200078e00f6 */
[----:B------:R-:W-:Y:S01]  /*a290*/  MOV R118, R250 ;  /* 0x000000fa00767202 */ /* 0x000fe20000000f00 */
[----:B-1----:R-:W-:Y:S01]  /*a2a0*/  HMMA.16816.F32.BF16 R28, R4, R14, R92 ;  /* 0x0000000e041c723c */ /* 0x002fe2000004185c */
[----:B------:R-:W1:Y:S01]  /*a2b0*/  LDSM.16.MT88.4 R12, [R217+0xb000] ;  /* 0x00b00000d90c783b */ /* 0x000e620000004200 */
[----:B------:R-:W1:Y:S01]  /*a2c0*/  MUFU.EX2 R53, R140 ;  /* 0x0000008c00357308 */ /* 0x000e620000000800 */
[----:B------:R-:W-:-:S02]  /*a2d0*/  MOV R198, R184 ;  /* 0x000000b800c67202 */ /* 0x000fc40000000f00 */
[----:B------:R-:W-:Y:S01]  /*a2e0*/  MOV R125, R249 ;  /* 0x000000f9007d7202 */ /* 0x000fe20000000f00 */
[----:B------:R-:W-:Y:S01]  /*a2f0*/  IMAD.MOV.U32 R126, RZ, RZ, R215 ;  /* 0x000000ffff7e7224 */ /* 0x000fe200078e00d7 */
[----:B------:R-:W-:Y:S01]  /*a300*/  MOV R127, R166 ;  /* 0x000000a6007f7202 */ /* 0x000fe20000000f00 */
[----:B------:R-:W-:Y:S01]  /*a310*/  FADD.FTZ R4, R168, R26 ;  /* 0x0000001aa8047221 */ /* 0x000fe20000010000 */
[----:B------:R-:W-:Y:S01]  /*a320*/  MOV R168, R169 ;  /* 0x000000a900a87202 */ /* 0x000fe20000000f00 */
[----:B------:R-:W1:Y:S01]  /*a330*/  MUFU.EX2 R52, R141 ;  /* 0x0000008d00347308 */ /* 0x000e620000000800 */
[----:B------:R-:W-:Y:S01]  /*a340*/  MOV R169, R185 ;  /* 0x000000b900a97202 */ /* 0x000fe20000000f00 */
[----:B------:R-:W-:Y:S01]  /*a350*/  IMAD.MOV.U32 R185, RZ, RZ, R251 ;  /* 0x000000ffffb97224 */ /* 0x000fe200078e00fb */
[----:B------:R-:W-:Y:S01]  /*a360*/  MOV R251, R198 ;  /* 0x000000c600fb7202 */ /* 0x000fe20000000f00 */
[----:B------:R-:W-:Y:S01]  /*a370*/  IMAD.MOV.U32 R184, RZ, RZ, R233 ;  /* 0x000000ffffb87224 */ /* 0x000fe200078e00e9 */
[----:B------:R-:W-:Y:S01]  /*a380*/  MOV R198, R170 ;  /* 0x000000aa00c67202 */ /* 0x000fe20000000f00 */
[----:B------:R-:W-:Y:S01]  /*a390*/  FADD.FTZ R3, R168, R3 ;  /* 0x00000003a8037221 */ /* 0x000fe20000010000 */
[----:B--2---:R-:W-:Y:S01]  /*a3a0*/  F2FP.BF16.PACK_AB R5, R69, R74 ;  /* 0x0000004a4505723e */ /* 0x004fe200000010ff */
[----:B------:R-:W-:Y:S01]  /*a3b0*/  FADD.FTZ R24, R185, R4 ;  /* 0x00000004b9187221 */ /* 0x000fe20000010000 */
[----:B------:R-:W-:Y:S01]  /*a3c0*/  F2FP.BF16.PACK_AB R4, R116, R75 ;  /* 0x0000004b7404723e */ /* 0x000fe200000010ff */
[----:B------:R-:W-:Y:S01]  /*a3d0*/  FADD.FTZ R2, R231, R2 ;  /* 0x00000002e7027221 */ /* 0x000fe20000010000 */
[----:B------:R-:W-:Y:S01]  /*a3e0*/  F2FP.BF16.PACK_AB R6, R96, R117 ;  /* 0x000000756006723e */ /* 0x000fe200000010ff */
[----:B------:R-:W-:Y:S01]  /*a3f0*/  IMAD.MOV.U32 R170, RZ, RZ, R184 ;  /* 0x000000ffffaa7224 */ /* 0x000fe200078e00b8 */
[----:B------:R-:W-:Y:S01]  /*a400*/  F2FP.BF16.PACK_AB R7, R57, R56 ;  /* 0x000000383907723e */ /* 0x000fe200000010ff */
[----:B------:R-:W-:Y:S01]  /*a410*/  FADD.FTZ R0, R169, R0 ;  /* 0x00000000a9007221 */ /* 0x000fe20000010000 */
[----:B------:R-:W-:Y:S01]  /*a420*/  MOV R184, R199 ;  /* 0x000000c700b87202 */ /* 0x000fe20000000f00 */
[----:B------:R-:W-:Y:S01]  /*a430*/  FADD.FTZ R3, R251, R3 ;  /* 0x00000003fb037221 */ /* 0x000fe20000010000 */
[----:B------:R-:W-:Y:S01]  /*a440*/  MOV R199, R144 ;  /* 0x0000009000c77202 */ /* 0x000fe20000000f00 */
[----:B------:R-:W-:Y:S01]  /*a450*/  FADD.FTZ R2, R198, R2 ;  /* 0x00000002c6027221 */ /* 0x000fe20000010000 */
[----:B------:R-:W-:Y:S01]  /*a460*/  MOV R142, R183 ;  /* 0x000000b7008e7202 */ /* 0x000fe20000000f00 */
[----:B------:R-:W-:Y:S01]  /*a470*/  FADD.FTZ R25, R170, R0 ;  /* 0x00000000aa197221 */ /* 0x000fe20000010000 */
[C---:B---3--:R-:W-:Y:S01]  /*a480*/  HMMA.16816.F32.BF16 R108, R4.reuse, R20, R108 ;  /* 0x00000014046c723c */ /* 0x048fe2000004186c */
        /* <DEDUP_REMOVED lines=8> */
[----:B------:R-:W-:Y:S01]  /*a510*/  IMAD.MOV.U32 R196, RZ, RZ, R232 ;  /* 0x000000ffffc47224 */ /* 0x000fe200078e00e8 */
[----:B------:R-:W-:Y:S01]  /*a520*/  MUFU.EX2 R130, R130 ;  /* 0x0000008200827308 */ /* 0x000fe20000000800 */
[----:B------:R-:W-:Y:S01]  /*a530*/  FADD.FTZ R2, R227, R25 ;  /* 0x00000019e3027221 */ /* 0x000fe20000010000 */
[----:B------:R2:W5:Y:S01]  /*a540*/  LDL.LU R243, [R1+0x134] ;  /* 0x0001340001f37983 */ /* 0x0005620000300800 */
[----:B------:R-:W-:-:S03]  /*a550*/  FADD.FTZ R26, R226, R24 ;  /* 0x00000018e21a7221 */ /* 0x000fc60000010000 */
[C---:B----4-:R-:W-:Y:S01]  /*a560*/  HMMA.16816.F32.BF16 R100, R4.reuse, R16, R100 ;  /* 0x000000100464723c */ /* 0x050fe20000041864 */
[----:B------:R-:W-:Y:S01]  /*a570*/  FADD.FTZ R25, R225, R3 ;  /* 0x00000003e1197221 */ /* 0x000fe20000010000 */
[----:B------:R-:W-:Y:S01]  /*a580*/  MUFU.EX2 R121, R121 ;  /* 0x0000007900797308 */ /* 0x000fe20000000800 */
[----:B------:R-:W-:Y:S01]  /*a590*/  FADD.FTZ R0, R224, R0 ;  /* 0x00000000e0007221 */ /* 0x000fe20000010000 */
[----:B------:R-:W-:Y:S04]  /*a5a0*/  LDSM.16.MT88.4 R160, [R219+0xb800] ;  /* 0x00b80000dba0783b */ /* 0x000fe80000004200 */
[----:B------:R-:W-:Y:S01]  /*a5b0*/  HMMA.16816.F32.BF16 R84, R4, R18, R84 ;  /* 0x000000120454723c */ /* 0x000fe20000041854 */
[----:B------:R-:W-:-:S07]  /*a5c0*/  FADD.FTZ R24, R151, R2 ;  /* 0x0000000297187221 */ /* 0x000fce0000010000 */
[----:B-1----:R-:W-:Y:S01]  /*a5d0*/  HMMA.16816.F32.BF16 R80, R4, R12, R80 ;  /* 0x0000000c0450723c */ /* 0x002fe20000041850 */
[----:B------:R-:W-:-:S07]  /*a5e0*/  MOV R170, R199 ;  /* 0x000000c700aa7202 */ /* 0x000fce0000000f00 */
[----:B------:R-:W-:Y:S01]  /*a5f0*/  HMMA.16816.F32.BF16 R76, R4, R14, R76 ;  /* 0x0000000e044c723c */ /* 0x000fe2000004184c */
[----:B------:R-:W-:-:S07]  /*a600*/  MOV R168, R196 ;  /* 0x000000c400a87202 */ /* 0x000fce0000000f00 */
[----:B------:R-:W-:Y:S01]  /*a610*/  HMMA.16816.F32.BF16 R64, R4, R8, R64 ;  /* 0x000000080440723c */ /* 0x000fe20000041840 */
[----:B------:R-:W-:-:S07]  /*a620*/  FADD.FTZ R3, R187, R26 ;  /* 0x0000001abb037221 */ /* 0x000fce0000010000 */
[----:B------:R-:W-:Y:S01]  /*a630*/  HMMA.16816.F32.BF16 R60, R4, R10, R60 ;  /* 0x0000000a043c723c */ /* 0x000fe2000004183c */
[----:B------:R-:W-:Y:S01]  /*a640*/  IMAD.MOV.U32 R198, RZ, RZ, R191 ;  /* 0x000000ffffc67224 */ /* 0x000fe200078e00bf */
[----:B------:R-:W-:Y:S01]  /*a650*/  MOV R251, R144 ;  /* 0x0000009000fb7202 */ /* 0x000fe20000000f00 */
[----:B------:R-:W-:Y:S01]  /*a660*/  IMAD.MOV.U32 R185, RZ, RZ, R146 ;  /* 0x000000ffffb97224 */ /* 0x000fe200078e0092 */
[----:B------:R-:W-:Y:S01]  /*a670*/  MOV R199, R188 ;  /* 0x000000bc00c77202 */ /* 0x000fe20000000f00 */
[----:B------:R-:W-:Y:S01]  /*a680*/  FADD.FTZ R2, R171, R25 ;  /* 0x00000019ab027221 */ /* 0x000fe20000010000 */
[----:B------:R-:W-:Y:S01]  /*a690*/  MOV R196, R189 ;  /* 0x000000bd00c47202 */ /* 0x000fe20000000f00 */
[----:B------:R-:W-:Y:S01]  /*a6a0*/  IMAD.MOV.U32 R92, RZ, RZ, R244 ;  /* 0x000000ffff5c7224 */ /* 0x000fe200078e00f4 */
[----:B------:R-:W-:Y:S01]  /*a6b0*/  F2FP.BF16.PACK_AB R4, R53, R134 ;  /* 0x000000863504723e */ /* 0x000fe200000010ff */
[----:B------:R-:W-:Y:S01]  /*a6c0*/  IMAD.MOV.U32 R140, RZ, RZ, R195 ;  /* 0x000000ffff8c7224 */ /* 0x000fe200078e00c3 */
[----:B------:R-:W-:-:S02]  /*a6d0*/  F2FP.BF16.PACK_AB R5, R59, R58 ;  /* 0x0000003a3b05723e */ /* 0x000fc400000010ff */
[----:B------:R-:W-:Y:S02]  /*a6e0*/  MOV R54, R182 ;  /* 0x000000b600367202 */ /* 0x000fe40000000f00 */
[----:B------:R-:W-:Y:S01]  /*a6f0*/  MOV R119, R247 ;  /* 0x000000f700777202 */ /* 0x000fe20000000f00 */
[----:B------:R-:W-:Y:S01]  /*a700*/  IMAD.MOV.U32 R246, RZ, RZ, R194 ;  /* 0x000000fffff67224 */ /* 0x000fe200078e00c2 */
[----:B------:R-:W-:Y:S02]  /*a710*/  F2FP.BF16.PACK_AB R6, R27, R52 ;  /* 0x000000341b06723e */ /* 0x000fe400000010ff */
[----:B------:R-:W-:Y:S01]  /*a720*/  MOV R250, R167 ;  /* 0x000000a700fa7202 */ /* 0x000fe20000000f00 */
[----:B------:R-:W-:Y:S01]  /*a730*/  IMAD.MOV.U32 R249, RZ, RZ, R164 ;  /* 0x000000fffff97224 */ /* 0x000fe200078e00a4 */
[----:B------:R-:W-:Y:S01]  /*a740*/  F2FP.BF16.PACK_AB R7, R120, R68 ;  /* 0x000000447807723e */ /* 0x000fe200000010ff */
[----:B------:R-:W-:Y:S01]  /*a750*/  FADD.FTZ R0, R150, R0 ;  /* 0x0000000096007221 */ /* 0x000fe20000010000 */
[----:B------:R-:W-:Y:S01]  /*a760*/  MOV R141, R193 ;  /* 0x000000c1008d7202 */ /* 0x000fe20000000f00 */
[----:B------:R-:W-:Y:S01]  /*a770*/  FADD.FTZ R3, R213, R3 ;  /* 0x00000003d5037221 */ /* 0x000fe20000010000 */
[----:B------:R-:W-:Y:S01]  /*a780*/  MOV R169, R178 ;  /* 0x000000b200a97202 */ /* 0x000fe20000000f00 */
[----:B------:R-:W-:Y:S01]  /*a790*/  IMAD.MOV.U32 R95, RZ, RZ, R251 ;  /* 0x000000ffff5f7224 */ /* 0x000fe200078e00fb */
[----:B------:R-:W-:Y:S01]  /*a7a0*/  MOV R93, R184 ;  /* 0x000000b8005d7202 */ /* 0x000fe20000000f00 */
[C---:B------:R-:W-:Y:S01]  /*a7b0*/  HMMA.16816.F32.BF16 R40, R4.reuse, R16, R40 ;  /* 0x000000100428723c */ /* 0x040fe20000041828 */
[----:B------:R-:W-:Y:S01]  /*a7c0*/  FADD.FTZ R2, R223, R2 ;  /* 0x00000002df027221 */ /* 0x000fe20000010000 */
[----:B------:R-:W-:Y:S01]  /*a7d0*/  MOV R94, R170 ;  /* 0x000000aa005e7202 */ /* 0x000fe20000000f00 */
[----:B------:R-:W-:Y:S01]  /*a7e0*/  FADD.FTZ R0, R153, R0 ;  /* 0x0000000099007221 */ /* 0x000fe20000010000 */
[----:B------:R-:W-:Y:S01]  /*a7f0*/  MOV R245, R180 ;  /* 0x000000b400f57202 */ /* 0x000fe20000000f00 */
[----:B------:R-:W-:Y:S01]  /*a800*/  IMAD.MOV.U32 R99, RZ, RZ, R168 ;  /* 0x000000ffff637224 */ /* 0x000fe200078e00a8 */
[----:B------:R-:W-:Y:S01]  /*a810*/  MOV R215, R192 ;  /* 0x000000c000d77202 */ /* 0x000fe20000000f00 */
[----:B------:R-:W-:Y:S01]  /*a820*/  MUFU.EX2 R131, R131 ;  /* 0x0000008300837308 */ /* 0x000fe20000000800 */
[C---:B------:R-:W-:Y:S01]  /*a830*/  HMMA.16816.F32.BF16 R48, R4.reuse, R20, R48 ;  /* 0x000000140430723c */ /* 0x040fe20000041830 */
[----:B------:R-:W-:Y:S01]  /*a840*/  FADD.FTZ R3, R142, R3 ;  /* 0x000000038e037221 */ /* 0x000fe20000010000 */
[----:B------:R2:W5:Y:S04]  /*a850*/  LDL.LU R242, [R1+0x130] ;  /* 0x0001300001f27983 */ /* 0x0005680000300800 */
[----:B------:R-:W1:Y:S02]  /*a860*/  LDSM.16.MT88.4 R144, [R216+0xb800] ;  /* 0x00b80000d890783b */ /* 0x000e640000004200 */
[----:B------:R-:W-:Y:S01]  /*a870*/  HMMA.16816.F32.BF16 R44, R4, R22, R44 ;  /* 0x00000016042c723c */ /* 0x000fe2000004182c */
[----:B------:R-:W-:-:S07]  /*a880*/  FADD.FTZ R2, R221, R2 ;  /* 0x00000002dd027221 */ /* 0x000fce0000010000 */
[C---:B------:R-:W-:Y:S08]  /*a890*/  HMMA.16816.F32.BF16 R32, R4.reuse, R12, R32 ;  /* 0x0000000c0420723c */ /* 0x040ff00000041820 */
[C---:B------:R-:W-:Y:S08]  /*a8a0*/  HMMA.16816.F32.BF16 R28, R4.reuse, R14, R28 ;  /* 0x0000000e041c723c */ /* 0x040ff0000004181c */
[C---:B------:R-:W-:Y:S08]  /*a8b0*/  HMMA.16816.F32.BF16 R188, R4.reuse, R8, R88 ;  /* 0x0000000804bc723c */ /* 0x040ff00000041858 */
[C---:B------:R-:W-:Y:S01]  /*a8c0*/  HMMA.16816.F32.BF16 R36, R4.reuse, R10, R36 ;  /* 0x0000000a0424723c */ /* 0x040fe20000041824 */
[----:B------:R-:W-:Y:S01]  /*a8d0*/  MOV R97, R185 ;  /* 0x000000b900617202 */ /* 0x000fe20000000f00 */
[----:B------:R-:W3:Y:S01]  /*a8e0*/  MUFU.EX2 R122, R122 ;  /* 0x0000007a007a7308 */ /* 0x000ee20000000800 */
[----:B------:R-:W-:Y:S01]  /*a8f0*/  MOV R213, R181 ;  /* 0x000000b500d57202 */ /* 0x000fe20000000f00 */
[----:B------:R-:W4:Y:S04]  /*a900*/  LDSM.16.MT88.4 R176, [R217+0xb800] ;  /* 0x00b80000d9b0783b */ /* 0x000f280000004200 */
[----:B------:R-:W-:Y:S01]  /*a910*/  HMMA.16816.F32.BF16 R16, R4, R18, R112 ;  /* 0x000000120410723c */ /* 0x000fe20000041870 */
[----:B------:R-:W-:Y:S01]  /*a920*/  FADD.FTZ R0, R220, R0 ;  /* 0x00000000dc007221 */ /* 0x000fe20000010000 */
[----:B------:R-:W-:-:S02]  /*a930*/  MOV R98, R169 ;  /* 0x000000a900627202 */ /* 0x000fc40000000f00 */
[----:B------:R-:W-:Y:S02]  /*a940*/  MOV R247, R154 ;  /* 0x0000009a00f77202 */ /* 0x000fe40000000f00 */
[----:B------:R-:W-:Y:S01]  /*a950*/  MOV R244, R165 ;  /* 0x000000a500f47202 */ /* 0x000fe20000000f00 */
[----:B------:R-:W-:Y:S02]  /*a960*/  FADD.FTZ R4, R186, R24 ;  /* 0x00000018ba047221 */ /* 0x000fe40000010000 */
[----:B------:R-:W-:Y:S01]  /*a970*/  IMAD.MOV.U32 R251, RZ, RZ, R155 ;  /* 0x000000fffffb7224 */ /* 0x000fe200078e009b */
[----:B------:R-:W-:Y:S01]  /*a980*/  MUFU.EX2 R22, R148 ;  /* 0x0000009400167308 */ /* 0x000fe20000000800 */
[----:B------:R-:W-:Y:S01]  /*a990*/  FADD.FTZ R4, R222, R4 ;  /* 0x00000004de047221 */ /* 0x000fe20000010000 */
[----:B------:R-:W-:Y:S01]  /*a9a0*/  MOV R112, R92 ;  /* 0x0000005c00707202 */ /* 0x000fe20000000f00 */
[----:B------:R-:W-:Y:S01]  /*a9b0*/  FADD.FTZ R6, R141, R3 ;  /* 0x000000038d067221 */ /* 0x000fe20000010000 */
[----:B------:R2:W5:Y:S01]  /*a9c0*/  LDL.LU R241, [R1+0x12c] ;  /* 0x00012c0001f17983 */ /* 0x0005620000300800 */
[----:B------:R-:W-:Y:S01]  /*a9d0*/  FADD.FTZ R4, R135, R4 ;  /* 0x0000000487047221 */ /* 0x000fe20000010000 */
[----:B------:R-:W-:Y:S01]  /*a9e0*/  MOV R113, R93 ;  /* 0x0000005d00717202 */ /* 0x000fe20000000f00 */
[----:B------:R-:W-:Y:S01]  /*a9f0*/  IMAD.MOV.U32 R91, RZ, RZ, R55 ;  /* 0x000000ffff5b7224 */ /* 0x000fe200078e0037 */
[----:B------:R-:W-:Y:S01]  /*aa00*/  MUFU.EX2 R21, R149 ;  /* 0x0000009500157308 */ /* 0x000fe20000000800 */
        /* <DEDUP_REMOVED lines=8> */
[----:B------:R-:W-:Y:S01]  /*aa90*/  FADD.FTZ R2, R91, R6 ;  /* 0x000000065b027221 */ /* 0x000fe20000010000 */
[----:B------:R2:W5:Y:S01]  /*aaa0*/  LDL.LU R240, [R1+0x128] ;  /* 0x0001280001f07983 */ /* 0x0005620000300800 */
[----:B------:R-:W-:Y:S01]  /*aab0*/  FADD.FTZ R0, R112, R5 ;  /* 0x0000000570007221 */ /* 0x000fe20000010000 */
[----:B------:R-:W-:Y:S01]  /*aac0*/  MOV R55, R99 ;  /* 0x0000006300377202 */ /* 0x000fe20000000f00 */
[----:B------:R-:W-:Y:S01]  /*aad0*/  IMAD.MOV.U32 R54, RZ, RZ, R98 ;  /* 0x000000ffff367224 */ /* 0x000fe200078e0062 */
[----:B------:R-:W1:Y:S01]  /*aae0*/  LDSM.16.MT88.4 R12, [R218+0xb800] ;  /* 0x00b80000da0c783b */ /* 0x000e620000004200 */
[----:B------:R-:W-:-:S02]  /*aaf0*/  FADD.FTZ R3, R113, R3 ;  /* 0x0000000371037221 */ /* 0x000fc40000010000 */
[----:B------:R-:W-:Y:S01]  /*ab00*/  FADD.FTZ R5, R114, R4 ;  /* 0x0000000472057221 */ /* 0x000fe20000010000 */
[----:B------:R-:W-:Y:S01]  /*ab10*/  MOV R94, R124 ;  /* 0x0000007c005e7202 */ /* 0x000fe20000000f00 */
[----:B------:R-:W-:Y:S01]  /*ab20*/  FADD.FTZ R4, R115, R2 ;  /* 0x0000000273047221 */ /* 0x000fe20000010000 */
[----:B------:R-:W-:Y:S01]  /*ab30*/  MOV R95, R198 ;  /* 0x000000c6005f7202 */ /* 0x000fe20000000f00 */
[----:B------:R-:W-:Y:S01]  /*ab40*/  FADD.FTZ R2, R23, R0 ;  /* 0x0000000017027221 */ /* 0x000fe20000010000 */
[----:B------:R-:W-:Y:S01]  /*ab50*/  MUFU.EX2 R9, R156 ;  /* 0x0000009c00097308 */ /* 0x000fe20000000800 */
[----:B------:R-:W-:Y:S02]  /*ab60*/  FADD.FTZ R0, R54, R3 ;  /* 0x0000000336007221 */ /* 0x000fe40000010000 */
[----:B------:R-:W-:Y:S01]  /*ab70*/  IMAD.MOV.U32 R93, RZ, RZ, R119 ;  /* 0x000000ffff5d7224 */ /* 0x000fe200078e0077 */
[----:B------:R-:W-:Y:S01]  /*ab80*/  MOV R99, R197 ;  /* 0x000000c500637202 */ /* 0x000fe20000000f00 */
[----:B------:R-:W-:Y:S01]  /*ab90*/  FADD.FTZ R5, R55, R5 ;  /* 0x0000000537057221 */ /* 0x000fe20000010000 */
[----:B------:R-:W-:Y:S01]  /*aba0*/  MOV R98, R196 ;  /* 0x000000c400627202 */ /* 0x000fe20000000f00 */
[----:B------:R-:W-:Y:S01]  /*abb0*/  IMAD.MOV.U32 R97, RZ, RZ, R199 ;  /* 0x000000ffff617224 */ /* 0x000fe200078e00c7 */
[----:B------:R-:W-:Y:S01]  /*abc0*/  MUFU.EX2 R20, R152 ;  /* 0x0000009800147308 */ /* 0x000fe20000000800 */
[----:B------:R-:W-:Y:S01]  /*abd0*/  FADD.FTZ R3, R92, R4 ;  /* 0x000000045c037221 */ /* 0x000fe20000010000 */
[----:B------:R2:W5:Y:S01]  /*abe0*/  LDL.LU R239, [R1+0x124] ;  /* 0x0001240001ef7983 */ /* 0x0005620000300800 */
[----:B------:R-:W-:Y:S01]  /*abf0*/  FADD.FTZ R0, R94, R0 ;  /* 0x000000005e007221 */ /* 0x000fe20000010000 */
[----:B------:R-:W-:Y:S01]  /*ac00*/  MOV R119, R175 ;  /* 0x000000af00777202 */ /* 0x000fe20000000f00 */
[----:B------:R-:W-:-:S02]  /*ac10*/  FADD.FTZ R2, R93, R2 ;  /* 0x000000025d027221 */ /* 0x000fc40000010000 */
[----:B------:R-:W-:Y:S01]  /*ac20*/  IMAD.MOV.U32 R118, RZ, RZ, R172 ;  /* 0x000000ffff767224 */ /* 0x000fe200078e00ac */
[----:B------:R-:W-:Y:S01]  /*ac30*/  MOV R124, R173 ;  /* 0x000000ad007c7202 */ /* 0x000fe20000000f00 */
[----:B------:R-:W-:Y:S01]  /*ac40*/  FADD.FTZ R4, R95, R5 ;  /* 0x000000055f047221 */ /* 0x000fe20000010000 */
[----:B------:R-:W-:Y:S01]  /*ac50*/  MUFU.EX2 R8, R157 ;  /* 0x0000009d00087308 */ /* 0x000fe20000000800 */
[----:B------:R-:W-:Y:S01]  /*ac60*/  FADD.FTZ R3, R97, R3 ;  /* 0x0000000361037221 */ /* 0x000fe20000010000 */
[----:B------:R2:W5:Y:S01]  /*ac70*/  LDL.LU R238, [R1+0x120] ;  /* 0x0001200001ee7983 */ /* 0x0005620000300800 */
[----:B------:R-:W-:Y:S02]  /*ac80*/  FADD.FTZ R0, R99, R0 ;  /* 0x0000000063007221 */ /* 0x000fe40000010000 */
[----:B------:R-:W-:Y:S01]  /*ac90*/  FADD.FTZ R2, R98, R2 ;  /* 0x0000000262027221 */ /* 0x000fe20000010000 */
[----:B------:R2:W5:Y:S01]  /*aca0*/  LDL.LU R237, [R1+0x11c] ;  /* 0x00011c0001ed7983 */ /* 0x0005620000300800 */
[----:B------:R-:W-:-:S02]  /*acb0*/  FADD.FTZ R4, R118, R4 ;  /* 0x0000000476047221 */ /* 0x000fc40000010000 */
[----:B------:R-:W-:Y:S01]  /*acc0*/  FADD.FTZ R3, R119, R3 ;  /* 0x0000000377037221 */ /* 0x000fe20000010000 */
[----:B------:R-:W-:Y:S01]  /*acd0*/  MUFU.EX2 R132, R132 ;  /* 0x0000008400847308 */ /* 0x000fe20000000800 */
[----:B------:R-:W-:Y:S01]  /*ace0*/  FADD.FTZ R0, R125, R0 ;  /* 0x000000007d007221 */ /* 0x000fe20000010000 */
[----:B------:R2:W5:Y:S01]  /*acf0*/  LDL.LU R236, [R1+0x118] ;  /* 0x0001180001ec7983 */ /* 0x0005620000300800 */
[----:B------:R-:W-:Y:S02]  /*ad00*/  FADD.FTZ R2, R124, R2 ;  /* 0x000000027c027221 */ /* 0x000fe40000010000 */
[----:B------:R-:W-:Y:S01]  /*ad10*/  FADD.FTZ R4, R126, R4 ;  /* 0x000000047e047221 */ /* 0x000fe20000010000 */
[----:B------:R2:W5:Y:S01]  /*ad20*/  LDL.LU R235, [R1+0x114] ;  /* 0x0001140001eb7983 */ /* 0x0005620000300800 */
[----:B------:R-:W-:Y:S02]  /*ad30*/  FADD.FTZ R3, R127, R3 ;  /* 0x000000037f037221 */ /* 0x000fe40000010000 */
[----:B------:R-:W-:Y:S01]  /*ad40*/  FADD.FTZ R0, R246, R0 ;  /* 0x00000000f6007221 */ /* 0x000fe20000010000 */
[----:B------:R-:W-:Y:S01]  /*ad50*/  MUFU.EX2 R123, R123 ;  /* 0x0000007b007b7308 */ /* 0x000fe20000000800 */
[----:B------:R-:W-:Y:S01]  /*ad60*/  FADD.FTZ R2, R213, R2 ;  /* 0x00000002d5027221 */ /* 0x000fe20000010000 */
[----:B------:R2:W5:Y:S01]  /*ad70*/  LDL.LU R233, [R1+0x110] ;  /* 0x0001100001e97983 */ /* 0x0005620000300800 */
[----:B------:R-:W-:-:S02]  /*ad80*/  FADD.FTZ R4, R247, R4 ;  /* 0x00000004f7047221 */ /* 0x000fc40000010000 */
[----:B------:R-:W-:Y:S01]  /*ad90*/  FADD.FTZ R3, R250, R3 ;  /* 0x00000003fa037221 */ /* 0x000fe20000010000 */
[----:B------:R2:W5:Y:S01]  /*ada0*/  LDL.LU R232, [R1+0x10c] ;  /* 0x00010c0001e87983 */ /* 0x0005620000300800 */
[----:B------:R-:W-:Y:S02]  /*adb0*/  FADD.FTZ R0, R244, R0 ;  /* 0x00000000f4007221 */ /* 0x000fe40000010000 */
        /* <DEDUP_REMOVED lines=37> */
[----:B------:R-:W-:Y:S01]  /*b010*/  FADD.FTZ R0, R74, R0 ;  /* 0x000000004a007221 */ /* 0x000fe20000010000 */
[----:B---3--:R-:W-:Y:S01]  /*b020*/  F2FP.BF16.PACK_AB R192, R122, R121 ;  /* 0x000000797ac0723e */ /* 0x008fe200000010ff */
[----:B------:R-:W-:Y:S01]  /*b030*/  FADD.FTZ R2, R75, R2 ;  /* 0x000000024b027221 */ /* 0x000fe20000010000 */
[----:B------:R2:W5:Y:S01]  /*b040*/  LDL.LU R221, [R1+0xe0] ;  /* 0x0000e00001dd7983 */ /* 0x0005620000300800 */
[----:B------:R-:W-:Y:S01]  /*b050*/  FADD.FTZ R4, R53, R4 ;  /* 0x0000000435047221 */ /* 0x000fe20000010000 */
[----:B------:R-:W-:Y:S01]  /*b060*/  F2FP.BF16.PACK_AB R193, R131, R130 ;  /* 0x0000008283c1723e */ /* 0x000fe200000010ff */
[----:B------:R-:W-:Y:S01]  /*b070*/  FADD.FTZ R3, R59, R3 ;  /* 0x000000033b037221 */ /* 0x000fe20000010000 */
[----:B------:R2:W5:Y:S01]  /*b080*/  LDL.LU R220, [R1+0xdc] ;  /* 0x0000dc0001dc7983 */ /* 0x0005620000300800 */
[----:B------:R-:W-:Y:S01]  /*b090*/  FADD.FTZ R0, R69, R0 ;  /* 0x0000000045007221 */ /* 0x000fe20000010000 */
[----:B-1----:R-:W-:Y:S01]  /*b0a0*/  F2FP.BF16.PACK_AB R194, R129, R123 ;  /* 0x0000007b81c2723e */ /* 0x002fe200000010ff */
[----:B------:R-:W-:Y:S01]  /*b0b0*/  FADD.FTZ R2, R116, R2 ;  /* 0x0000000274027221 */ /* 0x000fe20000010000 */
[----:B------:R2:W5:Y:S01]  /*b0c0*/  LDL.LU R135, [R1+0xd8] ;  /* 0x0000d80001877983 */ /* 0x0005620000300800 */
[----:B------:R-:W-:Y:S01]  /*b0d0*/  FADD.FTZ R4, R52, R4 ;  /* 0x0000000434047221 */ /* 0x000fe20000010000 */
[----:B------:R-:W-:Y:S01]  /*b0e0*/  F2FP.BF16.PACK_AB R195, R133, R132 ;  /* 0x0000008485c3723e */ /* 0x000fe200000010ff */
[----:B------:R-:W-:-:S02]  /*b0f0*/  FADD.FTZ R3, R68, R3 ;  /* 0x0000000344037221 */ /* 0x000fc40000010000 */
[----:B------:R-:W-:Y:S02]  /*b100*/  FADD.FTZ R0, R56, R0 ;  /* 0x0000000038007221 */ /* 0x000fe40000010000 */
[----:B------:R-:W-:Y:S02]  /*b110*/  FADD.FTZ R2, R117, R2 ;  /* 0x0000000275027221 */ /* 0x000fe40000010000 */
        /* <DEDUP_REMOVED lines=27> */
[----:B------:R-:W-:Y:S01]  /*b2d0*/  FADD.FTZ R2, R129, R2 ;  /* 0x0000000281027221 */ /* 0x000fe20000010000 */
[----:B------:R2:W-:Y:S02]  /*b2e0*/  STL [R1+0xa8], R4 ;  /* 0x0000a80401007387 */ /* 0x0005e40000100800 */
[C---:B----4-:R-:W-:Y:S02]  /*b2f0*/  HMMA.16816.F32.BF16 R168, R192.reuse, R176, R80 ;  /* 0x000000b0c0a8723c */ /* 0x050fe40000041850 */
[----:B------:R2:W-:Y:S04]  /*b300*/  STL [R1+0xac], R3 ;  /* 0x0000ac0301007387 */ /* 0x0005e80000100800 */
[----:B------:R2:W-:Y:S02]  /*b310*/  STL [R1+0xb4], R0 ;  /* 0x0000b40001007387 */ /* 0x0005e40000100800 */
[----:B------:R-:W-:Y:S02]  /*b320*/  HMMA.16816.F32.BF16 R180, R192, R178, R76 ;  /* 0x000000b2c0b4723c */ /* 0x000fe4000004184c */
[----:B------:R2:W-:Y:S06]  /*b330*/  STL [R1+0xb0], R2 ;  /* 0x0000b00201007387 */ /* 0x0005ec0000100800 */
        /* <DEDUP_REMOVED lines=11> */
[----:B--2---:R-:W2:Y:S04]  /*b3f0*/  LDL.64 R250, [R1+0xc0] ;  /* 0x0000c00001fa7983 */ /* 0x004ea80000100a00 */
[----:B------:R-:W3:Y:S01]  /*b400*/  LDL.64 R244, [R1+0x98] ;  /* 0x0000980001f47983 */ /* 0x000ee20000100a00 */
[----:B------:R-:W-:Y:S01]  /*b410*/  UIADD3 UR9, UR7, -0x2, URZ ;  /* 0xfffffffe07097890 */ /* 0x000fe2000fffe03f */
[----:B------:R-:W-:Y:S01]  /*b420*/  IMAD.U32 R4, RZ, RZ, UR12 ;  /* 0x0000000cff047e24 */ /* 0x000fe2000f8e00ff */
[----:B------:R-:W-:-:S04]  /*b430*/  DEPBAR.LE SB0, 0x0 ;  /* 0x000080000000791a */ /* 0x000fc80000000000 */
[----:B------:R-:W-:Y:S01]  /*b440*/  USHF.R.S32.HI UR10, URZ, 0x1f, UR9 ;  /* 0x0000001f3f0a7899 */ /* 0x000fe20008011409 */
[----:B------:R-:W-:Y:S01]  /*b450*/  IMAD.U32 R2, RZ, RZ, UR9 ;  /* 0x00000009ff027e24 */ /* 0x000fe2000f8e00ff */
[----:B------:R-:W-:Y:S01]  /*b460*/  UIMAD UR5, UR28, UR9, URZ ;  /* 0x000000091c0572a4 */ /* 0x000fe2000f8e023f */
[----:B------:R-:W-:Y:S01]  /*b470*/  IMAD.U32 R5, RZ, RZ, UR12 ;  /* 0x0000000cff057e24 */ /* 0x000fe2000f8e00ff */
[----:B-----5:R-:W-:Y:S01]  /*b480*/  STL [R1+0xe4], R73 ;  /* 0x0000e44901007387 */ /* 0x020fe20000100800 */
[----:B------:R-:W-:Y:S01]  /*b490*/  IMAD.U32 R6, RZ, RZ, UR12 ;  /* 0x0000000cff067e24 */ /* 0x000fe2000f8e00ff */
[----:B------:R-:W-:Y:S01]  /*b4a0*/  UIMAD UR5, UR10, UR29, UR5 ;  /* 0x0000001d0a0572a4 */ /* 0x000fe2000f8e0205 */
[----:B------:R-:W-:Y:S01]  /*b4b0*/  IMAD.U32 R7, RZ, RZ, UR12 ;  /* 0x0000000cff077e24 */ /* 0x000fe2000f8e00ff */
[----:B------:R-:W-:Y:S01]  /*b4c0*/  STL [R1+0xe0], R72 ;  /* 0x0000e04801007387 */ /* 0x000fe20000100800 */
[----:B------:R-:W-:Y:S01]  /*b4d0*/  IMAD.U32 R17, RZ, RZ, UR12 ;  /* 0x0000000cff117e24 */ /* 0x000fe2000f8e00ff */
[----:B------:R-:W-:-:S02]  /*b4e0*/  LOP3.LUT R234, R234, 0xffffbfff, RZ, 0xc0, !PT ;  /* 0xffffbfffeaea7812 */ /* 0x000fc400078ec0ff */
[----:B------:R-:W-:Y:S04]  /*b4f0*/  STL [R1+0xdc], R71 ;  /* 0x0000dc4701007387 */ /* 0x000fe80000100800 */
[----:B------:R-:W-:Y:S04]  /*b500*/  STL [R1+0xd8], R70 ;  /* 0x0000d84601007387 */ /* 0x000fe80000100800 */
[----:B------:R-:W-:Y:S01]  /*b510*/  BAR.SYNC.DEFER_BLOCKING 0x0 ;  /* 0x0000000000007b1d */ /* 0x000fe20000010000 */
[----:B--2---:R-:W-:Y:S01]  /*b520*/  ISETP.GE.AND P4, PT, R250, c[0x0][0x220], PT ;  /* 0x00008800fa007a0c */ /* 0x004fe20003f86270 */
[----:B---3--:R-:W-:-:S05]  /*b530*/  IMAD.WIDE.U32 R2, R2, UR29, R244 ;  /* 0x0000001d02027c25 */ /* 0x008fca000f8e00f4 */
[----:B------:R-:W-:-:S07]  /*b540*/  IADD3 R3, R3, UR5, RZ ;  /* 0x0000000503037c10 */ /* 0x000fce000fffe0ff */
[----:B------:R-:W-:Y:S01]  /*b550*/  @!P4 IMAD.MOV.U32 R9, RZ, RZ, c[0x0][0x1a4] ;  /* 0x00006900ff09c624 */ /* 0x000fe200078e00ff */
[-C--:B------:R-:W-:Y:S01]  /*b560*/  @!P4 LEA R4, P1, R4, R2.reuse, 0x5 ;  /* 0x000000020404c211 */ /* 0x080fe200078228ff */
[----:B------:R-:W-:Y:S01]  /*b570*/  @!P4 IMAD.MOV.U32 R16, RZ, RZ, c[0x0][0x1a4] ;  /* 0x00006900ff10c624 */ /* 0x000fe200078e00ff */
[----:B------:R-:W-:Y:S01]  /*b580*/  @!P4 IADD3 R0, P2, R2, UR31, RZ ;  /* 0x0000001f0200cc10 */ /* 0x000fe2000ff5e0ff */
[--C-:B------:R-:W-:Y:S01]  /*b590*/  @!P4 IMAD.MOV.U32 R12, RZ, RZ, R2.reuse ;  /* 0x000000ffff0cc224 */ /* 0x100fe200078e0002 */
[----:B------:R-:W-:Y:S01]  /*b5a0*/  @!P4 LEA R5, P0, R5, R2, 0x6 ;  /* 0x000000020505c211 */ /* 0x000fe200078030ff */
[----:B------:R-:W-:Y:S01]  /*b5b0*/  @!P4 IMAD.MOV.U32 R13, RZ, RZ, R3 ;  /* 0x000000ffff0dc224 */ /* 0x000fe200078e0003 */
[-C--:B------:R-:W-:Y:S01]  /*b5c0*/  @!P4 LEA.HI.X R9, R6, R3.reuse, R9, 0x5, P1 ;  /* 0x000000030609c211 */ /* 0x080fe200008f2c09 */
[--C-:B------:R-:W-:Y:S01]  /*b5d0*/  @!P4 IMAD.MOV.U32 R6, RZ, RZ, R2.reuse ;  /* 0x000000ffff06c224 */ /* 0x100fe200078e0002 */
[----:B------:R-:W-:Y:S01]  /*b5e0*/  @!P4 IADD3.X R8, R3, UR30, RZ, P2, !PT ;  /* 0x0000001e0308cc10 */ /* 0x000fe200097fe4ff */
[----:B------:R-:W-:Y:S01]  /*b5f0*/  @!P4 IMAD.MOV.U32 R14, RZ, RZ, R2 ;  /* 0x000000ffff0ec224 */ /* 0x000fe200078e0002 */
[----:B------:R-:W-:Y:S01]  /*b600*/  @!P4 LEA R22, P1, R0, c[0x0][0x170], 0x1 ;  /* 0x00005c000016ca11 */ /* 0x000fe200078208ff */
[--C-:B------:R-:W-:Y:S01]  /*b610*/  @!P4 IMAD.MOV.U32 R15, RZ, RZ, R3.reuse ;  /* 0x000000ffff0fc224 */ /* 0x100fe200078e0003 */
[----:B------:R-:W-:Y:S01]  /*b620*/  @!P4 LEA.HI.X R16, R7, R3, R16, 0x6, P0 ;  /* 0x000000030710c211 */ /* 0x000fe200000f3410 */
[----:B------:R-:W-:Y:S01]  /*b630*/  @!P4 IMAD.MOV.U32 R7, RZ, RZ, R3 ;  /* 0x000000ffff07c224 */ /* 0x000fe200078e0003 */
[----:B------:R-:W-:Y:S01]  /*b640*/  @!P4 LEA R20, P0, R4, c[0x0][0x170], 0x1 ;  /* 0x00005c000414ca11 */ /* 0x000fe200078008ff */
[----:B------:R-:W-:Y:S01]  /*b650*/  @P4 STS.128 [R243+0x8000], RZ ;  /* 0x008000fff3004388 */ /* 0x000fe20000000c00 */
[----:B------:R-:W-:Y:S01]  /*b660*/  @!P4 LEA.HI.X R23, R0, c[0x0][0x174], R8, 0x1, P1 ;  /* 0x00005d000017ca11 */ /* 0x000fe200008f0c08 */
[----:B------:R-:W-:Y:S01]  /*b670*/  IMAD.U32 R0, RZ, RZ, UR12 ;  /* 0x0000000cff007e24 */ /* 0x000fe2000f8e00ff */
[----:B------:R-:W-:Y:S01]  /*b680*/  @!P4 LEA.HI.X R21, R4, c[0x0][0x174], R9, 0x1, P0 ;  /* 0x00005d000415ca11 */ /* 0x000fe200000f0c09 */
[----:B------:R-:W-:Y:S01]  /*b690*/  IMAD.U32 R8, RZ, RZ, UR12 ;  /* 0x0000000cff087e24 */ /* 0x000fe2000f8e00ff */
[----:B------:R-:W-:Y:S01]  /*b6a0*/  @!P4 LEA R10, P3, R2, c[0x0][0x170], 0x1 ;  /* 0x00005c00020aca11 */ /* 0x000fe200078608ff */
[----:B------:R-:W-:Y:S01]  /*b6b0*/  IMAD.U32 R4, RZ, RZ, UR12 ;  /* 0x0000000cff047e24 */ /* 0x000fe2000f8e00ff */
[----:B------:R-:W-:Y:S01]  /*b6c0*/  @!P4 LEA R18, P0, R5, c[0x0][0x170], 0x1 ;  /* 0x00005c000512ca11 */ /* 0x000fe200078008ff */
[----:B------:R-:W-:Y:S01]  /*b6d0*/  @!P4 IMAD.WIDE.U32 R6, R0, 0x50, R6 ;  /* 0x000000500006c825 */ /* 0x000fe200078e0006 */
[----:B------:R-:W-:-:S02]  /*b6e0*/  @!P4 LEA.HI.X R11, R2, c[0x0][0x174], R3, 0x1, P3 ;  /* 0x00005d00020bca11 */ /* 0x000fc400018f0c03 */
[----:B------:R-:W-:Y:S01]  /*b6f0*/  @!P4 LEA.HI.X R19, R5, c[0x0][0x174], R16, 0x1, P0 ;  /* 0x00005d000513ca11 */ /* 0x000fe200000f0c10 */
[----:B------:R-:W-:Y:S01]  /*b700*/  @!P4 IMAD.MOV.U32 R0, RZ, RZ, c[0x0][0x1a4] ;  /* 0x00006900ff00c624 */ /* 0x000fe200078e00ff */
[----:B------:R-:W-:Y:S01]  /*b710*/  @P4 LOP3.LUT R234, R234, 0x4000, RZ, 0xfc, !PT ;  /* 0x00004000eaea4812 */ /* 0x000fe200078efcff */
[----:B------:R-:W-:Y:S01]  /*b720*/  @!P4 IMAD.WIDE.U32 R8, R8, 0x30, R2 ;  /* 0x000000300808c825 */ /* 0x000fe200078e0002 */
[----:B------:R-:W-:Y:S01]  /*b730*/  @!PT LDS RZ, [RZ] ;  /* 0x00000000fffff984 */ /* 0x000fe20000000800 */
[----:B------:R-:W-:Y:S01]  /*b740*/  @!PT LDS RZ, [RZ] ;  /* 0x00000000fffff984 */ /* 0x000fe20000000800 */
[----:B------:R-:W-:Y:S01]  /*b750*/  @!PT LDS RZ, [RZ] ;  /* 0x00000000fffff984 */ /* 0x000fe20000000800 */
[----:B------:R1:W-:Y:S03]  /*b760*/  @!P4 LDGSTS.E.BYPASS.LTC128B.128 [R243+0x8000], [R10.64] ;  /* 0x080000000af3cfae */ /* 0x0003e6000b901d72 */
[----:B------:R-:W-:Y:S01]  /*b770*/  @!P4 IMAD.WIDE.U32 R4, R4, 0x60, R12 ;  /* 0x000000600404c825 */ /* 0x000fe200078e000c */
[----:B------:R-:W-:Y:S01]  /*b780*/  @!P4 LEA R16, P3, R8, c[0x0][0x170], 0x1 ;  /* 0x00005c000810ca11 */ /* 0x000fe200078608ff */
[----:B------:R-:W-:Y:S02]  /*b790*/  @P4 STS.128 [R243+0x8800], RZ ;  /* 0x008800fff3004388 */ /* 0x000fe40000000c00 */
[----:B------:R-:W-:-:S02]  /*b7a0*/  @!P4 IMAD.WIDE.U32 R2, R17, 0x70, R14 ;  /* 0x000000701102c825 */ /* 0x000fc400078e000e */
[----:B------:R-:W-:Y:S01]  /*b7b0*/  @!PT LDS RZ, [RZ] ;  /* 0x00000000fffff984 */ /* 0x000fe20000000800 */
[----:B------:R-:W-:Y:S01]  /*b7c0*/  @!PT LDS RZ, [RZ] ;  /* 0x00000000fffff984 */ /* 0x000fe20000000800 */
[----:B------:R-:W-:Y:S01]  /*b7d0*/  @!PT LDS RZ, [RZ] ;  /* 0x00000000fffff984 */ /* 0x000fe20000000800 */
[----:B------:R2:W-:Y:S02]  /*b7e0*/  @!P4 LDGSTS.E.BYPASS.LTC128B.128 [R243+0x8800], [R22.64] ;  /* 0x0880000016f3cfae */ /* 0x0005e4000b901d72 */
[----:B------:R-:W-:Y:S02]  /*b7f0*/  @!P4 IMAD.MOV.U32 R12, RZ, RZ, c[0x0][0x1a4] ;  /* 0x00006900ff0cc624 */ /* 0x000fe400078e00ff */
[----:B------:R-:W-:Y:S01]  /*b800*/  @!P4 IMAD.MOV.U32 R14, RZ, RZ, c[0x0][0x1a4] ;  /* 0x00006900ff0ec624 */ /* 0x000fe200078e00ff */
[----:B------:R-:W-:Y:S01]  /*b810*/  @P4 STS.128 [R243+0x9000], RZ ;  /* 0x009000fff3004388 */ /* 0x000fe20000000c00 */
[----:B------:R-:W-:Y:S02]  /*b820*/  @!P4 IMAD R0, R0, 0x30, RZ ;  /* 0x000000300000c824 */ /* 0x000fe400078e02ff */
[----:B------:R-:W-:Y:S01]  /*b830*/  @!P4 IMAD.MOV.U32 R13, RZ, RZ, c[0x0][0x1a4] ;  /* 0x00006900ff0dc624 */ /* 0x000fe200078e00ff */
[----:B------:R-:W-:Y:S01]  /*b840*/  @!PT LDS RZ, [RZ] ;  /* 0x00000000fffff984 */ /* 0x000fe20000000800 */
[----:B------:R-:W-:Y:S01]  /*b850*/  @!PT LDS RZ, [RZ] ;  /* 0x00000000fffff984 */ /* 0x000fe20000000800 */
[----:B------:R-:W-:Y:S01]  /*b860*/  @!PT LDS RZ, [RZ] ;  /* 0x00000000fffff984 */ /* 0x000fe20000000800 */
[----:B------:R2:W-:Y:S01]  /*b870*/  @!P4 LDGSTS.E.BYPASS.LTC128B.128 [R243+0x9000], [R20.64] ;  /* 0x0900000014f3cfae */ /* 0x0005e2000b901d72 */
[----:B------:R-:W-:-:S02]  /*b880*/  @!P4 IMAD R12, R12, 0x50, RZ ;  /* 0x000000500c0cc824 */ /* 0x000fc400078e02ff */
[----:B------:R-:W-:Y:S01]  /*b890*/  @!P4 IMAD R14, R14, 0x70, RZ ;  /* 0x000000700e0ec824 */ /* 0x000fe200078e02ff */
[----:B------:R-:W-:Y:S01]  /*b8a0*/  @P4 STS.128 [R243+0x9800], RZ ;  /* 0x009800fff3004388 */ /* 0x000fe20000000c00 */
[----:B------:R-:W-:Y:S02]  /*b8b0*/  @!P4 IMAD.IADD R0, R0, 0x1, R9 ;  /* 0x000000010000c824 */ /* 0x000fe400078e0209 */
[----:B------:R-:W-:Y:S02]  /*b8c0*/  @!P4 IMAD R13, R13, 0x60, RZ ;  /* 0x000000600d0dc824 */ /* 0x000fe400078e02ff */
[----:B------:R-:W-:Y:S01]  /*b8d0*/  @!P4 IMAD.IADD R7, R12, 0x1, R7 ;  /* 0x000000010c07c824 */ /* 0x000fe200078e0207 */
[----:B------:R-:W-:Y:S01]  /*b8e0*/  @!P4 LEA.HI.X R17, R8, c[0x0][0x174], R0, 0x1, P3 ;  /* 0x00005d000811ca11 */ /* 0x000fe200018f0c00 */
[----:B------:R-:W-:Y:S01]  /*b8f0*/  @!P4 IMAD.IADD R3, R14, 0x1, R3 ;  /* 0x000000010e03c824 */ /* 0x000fe200078e0203 */
[----:B------:R-:W-:Y:S01]  /*b900*/  @!P4 LEA R14, P2, R6, c[0x0][0x170], 0x1 ;  /* 0x00005c00060eca11 */ /* 0x000fe200078408ff */
[----:B------:R-:W-:Y:S01]  /*b910*/  @!P4 IMAD.IADD R5, R13, 0x1, R5 ;  /* 0x000000010d05c824 */ /* 0x000fe200078e0205 */
[----:B------:R-:W-:Y:S01]  /*b920*/  @!P4 LEA R12, P1, R4, c[0x0][0x170], 0x1 ;  /* 0x00005c00040cca11 */ /* 0x000fe200078208ff */
[----:B------:R-:W-:Y:S01]  /*b930*/  @!PT LDS RZ, [RZ] ;  /* 0x00000000fffff984 */ /* 0x000fe20000000800 */
[----:B------:R-:W-:Y:S01]  /*b940*/  @!PT LDS RZ, [RZ] ;  /* 0x00000000fffff984 */ /* 0x000fe20000000800 */
[----:B------:R-:W-:Y:S01]  /*b950*/  @!PT LDS RZ, [RZ] ;  /* 0x00000000fffff984 */ /* 0x000fe20000000800 */
[----:B------:R3:W-:Y:S01]  /*b960*/  @!P4 LDGSTS.E.BYPASS.LTC128B.128 [R243+0x9800], [R16.64] ;  /* 0x0980000010f3cfae */ /* 0x0007e2000b901d72 */
[----:B-1----:R-:W-:-:S02]  /*b970*/  @!P4 LEA R10, P0, R2, c[0x0][0x170], 0x1 ;  /* 0x00005c00020aca11 */ /* 0x002fc400078008ff */
[----:B------:R-:W-:Y:S01]  /*b980*/  @!P4 LEA.HI.X R15, R6, c[0x0][0x174], R7, 0x1, P2 ;  /* 0x00005d00060fca11 */ /* 0x000fe200010f0c07 */
[----:B------:R-:W-:Y:S01]  /*b990*/  @P4 STS.128 [R243+0xa000], RZ ;  /* 0x00a000fff3004388 */ /* 0x000fe20000000c00 */
[----:B------:R-:W-:Y:S02]  /*b9a0*/  @!P4 LEA.HI.X R13, R4, c[0x0][0x174], R5, 0x1, P1 ;  /* 0x00005d00040dca11 */ /* 0x000fe400008f0c05 */
[----:B------:R-:W-:Y:S01]  /*b9b0*/  @!P4 LEA.HI.X R11, R2, c[0x0][0x174], R3, 0x1, P0 ;  /* 0x00005d00020bca11 */ /* 0x000fe200000f0c03 */
        /* <DEDUP_REMOVED lines=19> */
[----:B---3--:R-:W-:Y:S04]  /*baf0*/  LDSM.16.M88.4 R16, [R222] ;  /* 0x00000000de10783b */ /* 0x008fe80000000200 */
[----:B------:R-:W3:Y:S04]  /*bb00*/  LDSM.16.M88.4 R88, [R135+0x5000] ;  /* 0x005000008758783b */ /* 0x000ee80000000200 */
[----:B------:R-:W2:Y:S04]  /*bb10*/  LDSM.16.M88.4 R32, [R135+0x4800] ;  /* 0x004800008720783b */ /* 0x000ea80000000200 */
[----:B------:R-:W-:Y:S04]  /*bb20*/  LDSM.16.M88.4 R52, [R221+0x5000] ;  /* 0x00500000dd34783b */ /* 0x000fe80000000200 */
[----:B-1----:R-:W1:Y:S04]  /*bb30*/  LDSM.16.M88.4 R12, [R222+0x2000] ;  /* 0x00200000de0c783b */ /* 0x002e680000000200 */
[----:B------:R-:W-:Y:S04]  /*bb40*/  LDSM.16.M88.4 R84, [R135+0x5800] ;  /* 0x005800008754783b */ /* 0x000fe80000000200 */
[----:B----4-:R-:W4:Y:S04]  /*bb50*/  LDSM.16.M88.4 R8, [R225] ;  /* 0x00000000e108783b */ /* 0x010f280000000200 */
[----:B------:R-:W4:Y:S04]  /*bb60*/  LDSM.16.M88.4 R40, [R135+0x4000] ;  /* 0x004000008728783b */ /* 0x000f280000000200 */
[----:B------:R-:W-:Y:S04]  /*bb70*/  LDSM.16.M88.4 R4, [R225+0x2000] ;  /* 0x00200000e104783b */ /* 0x000fe80000000200 */
[----:B------:R-:W4:Y:S04]  /*bb80*/  LDSM.16.M88.4 R56, [R221+0x4800] ;  /* 0x00480000dd38783b */ /* 0x000f280000000200 */
[----:B------:R-:W4:Y:S01]  /*bb90*/  LDSM.16.M88.4 R48, [R221+0x5800] ;  /* 0x00580000dd30783b */ /* 0x000f220000000200 */
[C---:B---3--:R-:W-:Y:S03]  /*bba0*/  HMMA.16816.F32.BF16 R204, R16.reuse, R88, RZ ;  /* 0x0000005810cc723c */ /* 0x048fe600000418ff */
[----:B------:R-:W3:Y:S04]  /*bbb0*/  LDSM.16.M88.4 R24, [R221+0x4000] ;  /* 0x00400000dd18783b */ /* 0x000ee80000000200 */
[----:B------:R-:W3:Y:S01]  /*bbc0*/  LDSM.16.M88.4 R60, [R135+0x7800] ;  /* 0x00780000873c783b */ /* 0x000ee20000000200 */
[-C--:B--2---:R-:W-:Y:S03]  /*bbd0*/  HMMA.16816.F32.BF16 R212, R16, R32.reuse, RZ ;  /* 0x0000002010d4723c */ /* 0x084fe600000418ff */
[----:B------:R-:W2:Y:S04]  /*bbe0*/  LDSM.16.M88.4 R80, [R135+0x6000] ;  /* 0x006000008750783b */ /* 0x000ea80000000200 */
[----:B------:R-:W2:Y:S01]  /*bbf0*/  LDSM.16.M88.4 R76, [R135+0x6800] ;  /* 0x00680000874c783b */ /* 0x000ea20000000200 */
[----:B-1----:R-:W-:Y:S03]  /*bc00*/  HMMA.16816.F32.BF16 R208, R12, R32, RZ ;  /* 0x000000200cd0723c */ /* 0x002fe600000418ff */
[----:B------:R-:W1:Y:S04]  /*bc10*/  LDSM.16.M88.4 R64, [R135+0x7000] ;  /* 0x007000008740783b */ /* 0x000e680000000200 */
[----:B------:R-:W1:Y:S01]  /*bc20*/  LDSM.16.M88.4 R44, [R221+0x6000] ;  /* 0x00600000dd2c783b */ /* 0x000e620000000200 */
[----:B----4-:R-:W-:Y:S03]  /*bc30*/  HMMA.16816.F32.BF16 R68, R8, R52, R204 ;  /* 0x000000340844723c */ /* 0x010fe600000418cc */
[----:B------:R-:W4:Y:S04]  /*bc40*/  LDSM.16.M88.4 R36, [R221+0x6800] ;  /* 0x00680000dd24783b */ /* 0x000f280000000200 */
[----:B------:R-:W0:Y:S01]  /*bc50*/  LDGDEPBAR ;  /* 0x00000000000079af */ /* 0x000e220000000000 */
[C---:B------:R-:W-:Y:S08]  /*bc60*/  HMMA.16816.F32.BF16 R128, R16.reuse, R84, RZ ;  /* 0x000000541080723c */ /* 0x040ff000000418ff */
[-C--:B------:R-:W-:Y:S08]  /*bc70*/  HMMA.16816.F32.BF16 R28, R16, R40.reuse, RZ ;  /* 0x00000028101c723c */ /* 0x080ff000000418ff */
[----:B------:R-:W-:Y:S01]  /*bc80*/  HMMA.16816.F32.BF16 R20, R12, R40, RZ ;  /* 0x000000280c14723c */ /* 0x000fe200000418ff */
[----:B------:R-:W-:-:S02]  /*bc90*/  IMAD.MOV.U32 R133, RZ, RZ, R69 ;  /* 0x000000ffff857224 */ /* 0x000fc400078e0045 */
[----:B------:R-:W-:Y:S02]  /*bca0*/  IMAD.MOV.U32 R132, RZ, RZ, R71 ;  /* 0x000000ffff847224 */ /* 0x000fe400078e0047 */
[----:B------:R-:W-:-:S03]  /*bcb0*/  IMAD.MOV.U32 R75, RZ, RZ, R70 ;  /* 0x000000ffff4b7224 */ /* 0x000fc600078e0046 */
[-C--:B------:R-:W-:Y:S08]  /*bcc0*/  HMMA.16816.F32.BF16 R212, R8, R56.reuse, R212 ;  /* 0x0000003808d4723c */ /* 0x080ff000000418d4 */
[----:B------:R-:W-:Y:S07]  /*bcd0*/  HMMA.16816.F32.BF16 R208, R4, R56, R208 ;  /* 0x0000003804d0723c */ /* 0x000fee00000418d0 */
[----:B------:R-:W-:Y:S01]  /*bce0*/  IMAD.MOV.U32 R57, RZ, RZ, R68 ;  /* 0x000000ffff397224 */ /* 0x000fe200078e0044 */
[----:B------:R-:W-:Y:S08]  /*bcf0*/  HMMA.16816.F32.BF16 R124, R12, R84, RZ ;  /* 0x000000540c7c723c */ /* 0x000ff000000418ff */
[C---:B------:R-:W-:Y:S08]  /*bd00*/  HMMA.16816.F32.BF16 R68, R8.reuse, R48, R128 ;  /* 0x000000300844723c */ /* 0x040ff00000041880 */
[-C--:B---3--:R-:W-:Y:S01]  /*bd10*/  HMMA.16816.F32.BF16 R248, R8, R24.reuse, R28 ;  /* 0x0000001808f8723c */ /* 0x088fe2000004181c */
[----:B------:R-:W3:Y:S07]  /*bd20*/  LDSM.16.M88.4 R28, [R221+0x7000] ;  /* 0x00700000dd1c783b */ /* 0x000eee0000000200 */
[----:B------:R-:W-:Y:S01]  /*bd30*/  HMMA.16816.F32.BF16 R244, R4, R24, R20 ;  /* 0x0000001804f4723c */ /* 0x000fe20000041814 */
[----:B------:R-:W1:Y:S07]  /*bd40*/  LDSM.16.M88.4 R20, [R221+0x7800] ;  /* 0x00780000dd14783b */ /* 0x000e6e0000000200 */
[----:B------:R-:W-:Y:S01]  /*bd50*/  HMMA.16816.F32.BF16 R96, R16, R60, RZ ;  /* 0x0000003c1060723c */ /* 0x000fe200000418ff */
[----:B------:R-:W-:-:S02]  /*bd60*/  IMAD.MOV.U32 R33, RZ, RZ, R69 ;  /* 0x000000ffff217224 */ /* 0x000fc400078e0045 */
[----:B------:R-:W-:Y:S02]  /*bd70*/  IMAD.MOV.U32 R32, RZ, RZ, R70 ;  /* 0x000000ffff207224 */ /* 0x000fe400078e0046 */
[----:B------:R-:W-:-:S03]  /*bd80*/  IMAD.MOV.U32 R25, RZ, RZ, R68 ;  /* 0x000000ffff197224 */ /* 0x000fc600078e0044 */
[----:B------:R-:W-:Y:S07]  /*bd90*/  HMMA.16816.F32.BF16 R92, R12, R60, RZ ;  /* 0x0000003c0c5c723c */ /* 0x000fee00000418ff */
[----:B------:R-:W-:Y:S01]  /*bda0*/  IMAD.MOV.U32 R61, RZ, RZ, R71 ;  /* 0x000000ffff3d7224 */ /* 0x000fe200078e0047 */
[----:B--2---:R-:W-:Y:S08]  /*bdb0*/  HMMA.16816.F32.BF16 R120, R16, R80, RZ ;  /* 0x000000501078723c */ /* 0x004ff000000418ff */
[----:B------:R-:W-:Y:S08]  /*bdc0*/  HMMA.16816.F32.BF16 R68, R4, R48, R124 ;  /* 0x000000300444723c */ /* 0x000ff0000004187c */
[----:B------:R-:W-:Y:S08]  /*bdd0*/  HMMA.16816.F32.BF16 R116, R12, R80, RZ ;  /* 0x000000500c74723c */ /* 0x000ff000000418ff */
[-C--:B------:R-:W-:Y:S08]  /*bde0*/  HMMA.16816.F32.BF16 R112, R16, R76.reuse, RZ ;  /* 0x0000004c1070723c */ /* 0x080ff000000418ff */
[----:B------:R-:W-:Y:S01]  /*bdf0*/  HMMA.16816.F32.BF16 R108, R12, R76, RZ ;  /* 0x0000004c0c6c723c */ /* 0x000fe200000418ff */
[----:B------:R-:W-:-:S02]  /*be00*/  IMAD.MOV.U32 R125, RZ, RZ, R70 ;  /* 0x000000ffff7d7224 */ /* 0x000fc400078e0046 */
[----:B------:R-:W-:Y:S02]  /*be10*/  IMAD.MOV.U32 R124, RZ, RZ, R69 ;  /* 0x000000ffff7c7224 */ /* 0x000fe400078e0045 */
[----:B------:R-:W-:-:S03]  /*be20*/  IMAD.MOV.U32 R85, RZ, RZ, R68 ;  /* 0x000000ffff557224 */ /* 0x000fc600078e0044 */
[-C--:B-1----:R-:W-:Y:S08]  /*be30*/  HMMA.16816.F32.BF16 R104, R16, R64.reuse, RZ ;  /* 0x000000401068723c */ /* 0x082ff000000418ff */
[C---:B------:R-:W-:Y:S08]  /*be40*/  HMMA.16816.F32.BF16 R100, R12.reuse, R64, RZ ;  /* 0x000000400c64723c */ /* 0x040ff000000418ff */
[----:B------:R-:W-:Y:S07]  /*be50*/  HMMA.16816.F32.BF16 R200, R12, R88, RZ ;  /* 0x000000580cc8723c */ /* 0x000fee00000418ff */
[----:B------:R-:W-:Y:S01]  /*be60*/  IMAD.MOV.U32 R88, RZ, RZ, R71 ;  /* 0x000000ffff587224 */ /* 0x000fe200078e0047 */
[-C--:B------:R-:W-:Y:S08]  /*be70*/  HMMA.16816.F32.BF16 R116, R4, R44.reuse, R116 ;  /* 0x0000002c0474723c */ /* 0x080ff00000041874 */
[C---:B------:R-:W-:Y:S07]  /*be80*/  HMMA.16816.F32.BF16 R68, R8.reuse, R44, R120 ;  /* 0x0000002c0844723c */ /* 0x040fee0000041878 */
[----:B------:R-:W-:Y:S01]  /*be90*/  IMAD.MOV.U32 R45, RZ, RZ, R133 ;  /* 0x000000ffff2d7224 */ /* 0x000fe200078e0085 */
[-C--:B----4-:R-:W-:Y:S08]  /*bea0*/  HMMA.16816.F32.BF16 R112, R8, R36.reuse, R112 ;  /* 0x000000240870723c */ /* 0x090ff00000041870 */
[----:B------:R-:W-:Y:S01]  /*beb0*/  HMMA.16816.F32.BF16 R108, R4, R36, R108 ;  /* 0x00000024046c723c */ /* 0x000fe2000004186c */
[----:B------:R-:W-:-:S02]  /*bec0*/  IMAD.MOV.U32 R73, RZ, RZ, R116 ;  /* 0x000000ffff497224 */ /* 0x000fc400078e0074 */
[----:B------:R-:W-:-:S05]  /*bed0*/  IMAD.MOV.U32 R72, RZ, RZ, R117 ;  /* 0x000000ffff487224 */ /* 0x000fca00078e0075 */
[-C--:B---3--:R-:W-:Y:S01]  /*bee0*/  HMMA.16816.F32.BF16 R104, R8, R28.reuse, R104 ;  /* 0x0000001c0868723c */ /* 0x088fe20000041868 */
        /* <DEDUP_REMOVED lines=9> */
[-C--:B------:R-:W-:Y:S01]  /*bf80*/  HMMA.16816.F32.BF16 R96, R8, R20.reuse, R96 ;  /* 0x000000140860723c */ /* 0x080fe20000041860 */
        /* <DEDUP_REMOVED lines=10> */
[----:B------:R-:W-:Y:S02]  /*c030*/  IMAD.MOV.U32 R24, RZ, RZ, R105 ;  /* 0x000000ffff187224 */ /* 0x000fe400078e0069 */
[----:B------:R-:W-:Y:S02]  /*c040*/  IMAD.MOV.U32 R37, RZ, RZ, R106 ;  /* 0x000000ffff257224 */ /* 0x000fe400078e006a */
[----:B------:R-:W-:-:S02]  /*c050*/  IMAD.MOV.U32 R36, RZ, RZ, R107 ;  /* 0x000000ffff247224 */ /* 0x000fc400078e006b */
        /* <DEDUP_REMOVED lines=16> */
[----:B------:R-:W-:Y:S01]  /*c160*/  HMMA.16816.F32.BF16 R104, R12, R86, RZ ;  /* 0x000000560c68723c */ /* 0x000fe200000418ff */
[----:B------:R-:W-:Y:S02]  /*c170*/  IMAD.MOV.U32 R29, RZ, RZ, R124 ;  /* 0x000000ffff1d7224 */ /* 0x000fe400078e007c */
[----:B------:R-:W-:-:S05]  /*c180*/  IMAD.MOV.U32 R20, RZ, RZ, R132 ;  /* 0x000000ffff147224 */ /* 0x000fca00078e0084 */
[C---:B------:R-:W-:Y:S08]  /*c190*/  HMMA.16816.F32.BF16 R100, R12.reuse, R82, RZ ;  /* 0x000000520c64723c */ /* 0x040ff000000418ff */
[C---:B------:R-:W-:Y:S08]  /*c1a0*/  HMMA.16816.F32.BF16 R96, R12.reuse, R78, RZ ;  /* 0x0000004e0c60723c */ /* 0x040ff000000418ff */
[C---:B------:R-:W-:Y:S08]  /*c1b0*/  HMMA.16816.F32.BF16 R92, R12.reuse, R66, RZ ;  /* 0x000000420c5c723c */ /* 0x040ff000000418ff */
[----:B------:R-:W-:Y:S08]  /*c1c0*/  HMMA.16816.F32.BF16 R12, R12, R62, RZ ;  /* 0x0000003e0c0c723c */ /* 0x000ff000000418ff */
[C---:B------:R-:W-:Y:S08]  /*c1d0*/  HMMA.16816.F32.BF16 R116, R4.reuse, R26, R116 ;  /* 0x0000001a0474723c */ /* 0x040ff00000041874 */
[C---:B------:R-:W-:Y:S08]  /*c1e0*/  HMMA.16816.F32.BF16 R112, R4.reuse, R58, R112 ;  /* 0x0000003a0470723c */ /* 0x040ff00000041870 */
        /* <DEDUP_REMOVED lines=12> */
[C---:B------:R-:W-:Y:S01]  /*c2b0*/  HMMA.16816.F32.BF16 R200, R4.reuse, R38, R96 ;  /* 0x0000002604c8723c */ /* 0x040fe20000041860 */
        /* <DEDUP_REMOVED lines=9> */
[----:B------:R-:W-:Y:S07]  /*c350*/  HMMA.16816.F32.BF16 R4, R4, R22, R12 ;  /* 0x000000160404723c */ /* 0x000fee000004180c */
        /* <DEDUP_REMOVED lines=38> */
[----:B------:R-:W-:-:S05]  /*c5c0*/  IMAD.MOV.U32 R35, RZ, RZ, R96 ;  /* 0x000000ffff237224 */ /* 0x000fca00078e0060 */
[C---:B------:R-:W-:Y:S08]  /*c5d0*/  HMMA.16816.F32.BF16 R64, R16.reuse, R66, RZ ;  /* 0x000000421040723c */ /* 0x040ff000000418ff */
[----:B------:R-:W-:Y:S08]  /*c5e0*/  HMMA.16816.F32.BF16 R16, R16, R62, RZ ;  /* 0x0000003e1010723c */ /* 0x000ff000000418ff */
[C---:B------:R-:W-:Y:S08]  /*c5f0*/  HMMA.16816.F32.BF16 R100, R8.reuse, R50, R84 ;  /* 0x000000320864723c */ /* 0x040ff00000041854 */
[C---:B------:R-:W-:Y:S07]  /*c600*/  HMMA.16816.F32.BF16 R88, R8.reuse, R54, R88 ;  /* 0x000000360858723c */ /* 0x040fee0000041858 */
[----:B------:R-:W-:Y:S01]  /*c610*/  IMAD.MOV.U32 R55, RZ, RZ, R13 ;  /* 0x000000ffff377224 */ /* 0x000fe200078e000d */
[----:B------:R-:W-:Y:S01]  /*c620*/  HMMA.16816.F32.BF16 R84, R8, R38, R76 ;  /* 0x000000260854723c */ /* 0x000fe2000004184c */
[----:B------:R-:W-:-:S06]  /*c630*/  IMAD.MOV.U32 R54, RZ, RZ, R15 ;  /* 0x000000ffff367224 */ /* 0x000fcc00078e000f */
[----:B------:R-:W-:Y:S01]  /*c640*/  IMAD.MOV.U32 R38, RZ, RZ, R5 ;  /* 0x000000ffff267224 */ /* 0x000fe200078e0005 */
[C---:B------:R-:W-:Y:S01]  /*c650*/  HMMA.16816.F32.BF16 R16, R8.reuse, R22, R16 ;  /* 0x000000160810723c */ /* 0x040fe20000041810 */
[----:B------:R-:W-:Y:S02]  /*c660*/  IMAD.MOV.U32 R39, RZ, RZ, R6 ;  /* 0x000000ffff277224 */ /* 0x000fe400078e0006 */
[----:B------:R-:W-:Y:S02]  /*c670*/  IMAD.MOV.U32 R79, RZ, RZ, R14 ;  /* 0x000000ffff4f7224 */ /* 0x000fe400078e000e */
[----:B------:R-:W-:Y:S02]  /*c680*/  IMAD.MOV.U32 R76, RZ, RZ, R105 ;  /* 0x000000ffff4c7224 */ /* 0x000fe400078e0069 */
[----:B------:R-:W-:Y:S01]  /*c690*/  IMAD.MOV.U32 R23, RZ, RZ, R7 ;  /* 0x000000ffff177224 */ /* 0x000fe200078e0007 */
[----:B------:R-:W-:Y:S01]  /*c6a0*/  HMMA.16816.F32.BF16 R108, R8, R46, R80 ;  /* 0x0000002e086c723c */ /* 0x000fe20000041850 */
[----:B------:R-:W-:Y:S01]  /*c6b0*/  IMAD.MOV.U32 R22, RZ, RZ, R12 ;  /* 0x000000ffff167224 */ /* 0x000fe200078e000c */
[----:B------:R-:W-:Y:S01]  /*c6c0*/  LDSM.16.M88.4 R4, [R223+0x2000] ;  /* 0x00200000df04783b */ /* 0x000fe20000000200 */
[----:B------:R-:W-:-:S02]  /*c6d0*/  IMAD.MOV.U32 R77, RZ, RZ, R106 ;  /* 0x000000ffff4d7224 */ /* 0x000fc400078e006a */
[----:B------:R-:W-:Y:S01]  /*c6e0*/  IMAD.MOV.U32 R78, RZ, RZ, R107 ;  /* 0x000000ffff4e7224 */ /* 0x000fe200078e006b */
[----:B------:R-:W1:Y:S01]  /*c6f0*/  LDSM.16.M88.4 R12, [R226] ;  /* 0x00000000e20c783b */ /* 0x000e620000000200 */
[----:B------:R-:W-:Y:S01]  /*c700*/  IMAD.MOV.U32 R46, RZ, RZ, R92 ;  /* 0x000000ffff2e7224 */ /* 0x000fe200078e005c */
[----:B------:R-:W-:Y:S01]  /*c710*/  HMMA.16816.F32.BF16 R64, R8, R30, R64 ;  /* 0x0000001e0840723c */ /* 0x000fe20000041840 */
[----:B------:R-:W-:Y:S01]  /*c720*/  IMAD.MOV.U32 R47, RZ, RZ, R93 ;  /* 0x000000ffff2f7224 */ /* 0x000fe200078e005d */
[----:B------:R-:W2:Y:S05]  /*c730*/  LDSM.16.M88.4 R8, [R223] ;  /* 0x00000000df08783b */ /* 0x000eaa0000000200 */
[----:B------:R-:W-:-:S02]  /*c740*/  IMAD.MOV.U32 R30, RZ, RZ, R94 ;  /* 0x000000ffff1e7224 */ /* 0x000fc400078e005e */
[----:B------:R-:W-:Y:S01]  /*c750*/  IMAD.MOV.U32 R31, RZ, RZ, R95 ;  /* 0x000000ffff1f7224 */ /* 0x000fe200078e005f */
[C---:B-1----:R-:W-:Y:S07]  /*c760*/  HMMA.16816.F32.BF16 R104, R4.reuse, R12, R244 ;  /* 0x0000000c0468723c */ /* 0x042fee00000418f4 */
[----:B------:R-:W-:Y:S01]  /*c770*/  IMAD.MOV.U32 R244, RZ, RZ, R97 ;  /* 0x000000fffff47224 */ /* 0x000fe200078e0061 */
[----:B------:R-:W-:Y:S01]  /*c780*/  HMMA.16816.F32.BF16 R92, R4, R14, R116 ;  /* 0x0000000e045c723c */ /* 0x000fe20000041874 */
[----:B------:R-:W-:-:S02]  /*c790*/  IMAD.MOV.U32 R245, RZ, RZ, R98 ;  /* 0x000000fffff57224 */ /* 0x000fc400078e0062 */
[----:B------:R-:W-:Y:S02]  /*c7a0*/  IMAD.MOV.U32 R246, RZ, RZ, R99 ;  /* 0x000000fffff67224 */ /* 0x000fe400078e0063 */
[----:B------:R-:W-:Y:S02]  /*c7b0*/  IMAD.MOV.U32 R247, RZ, RZ, R61 ;  /* 0x000000fffff77224 */ /* 0x000fe400078e003d */
[----:B------:R-:W-:Y:S01]  /*c7c0*/  IMAD.MOV.U32 R119, RZ, RZ, R48 ;  /* 0x000000ffff777224 */ /* 0x000fe200078e0030 */
[----:B--2---:R-:W-:Y:S03]  /*c7d0*/  HMMA.16816.F32.BF16 R96, R8, R12, R248 ;  /* 0x0000000c0860723c */ /* 0x004fe600000418f8 */
[----:B------:R-:W-:-:S04]  /*c7e0*/  IMAD.MOV.U32 R116, RZ, RZ, R119 ;  /* 0x000000ffff747224 */ /* 0x000fc800078e0077 */
[----:B------:R-:W-:Y:S02]  /*c7f0*/  IMAD.MOV.U32 R250, RZ, RZ, R49 ;  /* 0x000000fffffa7224 */ /* 0x000fe400078e0031 */
[----:B------:R-:W-:Y:S01]  /*c800*/  HMMA.16816.F32.BF16 R48, R8, R14, R40 ;  /* 0x0000000e0830723c */ /* 0x000fe20000041828 */
[----:B------:R-:W1:Y:S01]  /*c810*/  LDSM.16.M88.4 R12, [R233] ;  /* 0x00000000e90c783b */ /* 0x000e620000000200 */
[----:B------:R-:W-:Y:S02]  /*c820*/  IMAD.MOV.U32 R251, RZ, RZ, R60 ;  /* 0x000000fffffb7224 */ /* 0x000fe400078e003c */
[----:B------:R-:W-:Y:S02]  /*c830*/  IMAD.MOV.U32 R248, RZ, RZ, R57 ;  /* 0x000000fffff87224 */ /* 0x000fe400078e0039 */
[----:B------:R-:W-:Y:S02]  /*c840*/  IMAD.MOV.U32 R249, RZ, RZ, R56 ;  /* 0x000000fffff97224 */ /* 0x000fe400078e0038 */
[----:B------:R-:W-:-:S02]  /*c850*/  IMAD.MOV.U32 R117, RZ, RZ, R248 ;  /* 0x000000ffff757224 */ /* 0x000fc400078e00f8 */
[----:B------:R-:W-:Y:S02]  /*c860*/  IMAD.MOV.U32 R118, RZ, RZ, R249 ;  /* 0x000000ffff767224 */ /* 0x000fe400078e00f9 */
[----:B------:R-:W-:Y:S01]  /*c870*/  IMAD.MOV.U32 R119, RZ, RZ, R250 ;  /* 0x000000ffff777224 */ /* 0x000fe200078e00fa */
[-C--:B-1----:R-:W-:Y:S07]  /*c880*/  HMMA.16816.F32.BF16 R80, R8, R12.reuse, R212 ;  /* 0x0000000c0850723c */ /* 0x082fee00000418d4 */
        /* <DEDUP_REMOVED lines=9> */
[----:B------:R-:W-:-:S03]  /*c920*/  IMAD.MOV.U32 R209, RZ, RZ, R33 ;  /* 0x000000ffffd17224 */ /* 0x000fc600078e0021 */
[----:B------:R-:W-:Y:S01]  /*c930*/  HMMA.16816.F32.BF16 R24, R8, R14, R24 ;  /* 0x0000000e0818723c */ /* 0x000fe20000041818 */
[----:B------:R-:W1:Y:S01]  /*c940*/  LDSM.16.M88.4 R12, [R232] ;  /* 0x00000000e80c783b */ /* 0x000e620000000200 */
[----:B------:R-:W-:Y:S02]  /*c950*/  IMAD.MOV.U32 R248, RZ, RZ, R79 ;  /* 0x000000fffff87224 */ /* 0x000fe400078e004f */
[----:B------:R-:W-:Y:S02]  /*c960*/  IMAD.MOV.U32 R249, RZ, RZ, R54 ;  /* 0x000000fffff97224 */ /* 0x000fe400078e0036 */
[----:B------:R-:W-:Y:S02]  /*c970*/  IMAD.MOV.U32 R250, RZ, RZ, R55 ;  /* 0x000000fffffa7224 */ /* 0x000fe400078e0037 */
[----:B------:R-:W-:Y:S02]  /*c980*/  IMAD.MOV.U32 R112, RZ, RZ, R73 ;  /* 0x000000ffff707224 */ /* 0x000fe400078e0049 */
[----:B------:R-:W-:Y:S01]  /*c990*/  IMAD.MOV.U32 R113, RZ, RZ, R72 ;  /* 0x000000ffff717224 */ /* 0x000fe200078e0048 */
[----:B------:R2:W5:Y:S01]  /*c9a0*/  LDL.LU R73, [R1+0xe4] ;  /* 0x0000e40001497983 */ /* 0x0005620000300800 */
[----:B------:R-:W-:-:S02]  /*c9b0*/  IMAD.MOV.U32 R114, RZ, RZ, R71 ;  /* 0x000000ffff727224 */ /* 0x000fc400078e0047 */
[----:B------:R-:W-:Y:S01]  /*c9c0*/  IMAD.MOV.U32 R115, RZ, RZ, R70 ;  /* 0x000000ffff737224 */ /* 0x000fe200078e0046 */
[----:B------:R2:W5:Y:S04]  /*c9d0*/  LDL.LU R72, [R1+0xe0] ;  /* 0x0000e00001487983 */ /* 0x0005680000300800 */
[----:B------:R2:W5:Y:S04]  /*c9e0*/  LDL.LU R71, [R1+0xdc] ;  /* 0x0000dc0001477983 */ /* 0x0005680000300800 */
[----:B------:R2:W5:Y:S01]  /*c9f0*/  LDL.LU R70, [R1+0xd8] ;  /* 0x0000d80001467983 */ /* 0x0005620000300800 */
[-C--:B-1----:R-:W-:Y:S07]  /*ca00*/  HMMA.16816.F32.BF16 R36, R4, R12.reuse, R204 ;  /* 0x0000000c0424723c */ /* 0x082fee00000418cc */
[----:B------:R-:W-:Y:S01]  /*ca10*/  IMAD.MOV.U32 R204, RZ, RZ, R34 ;  /* 0x000000ffffcc7224 */ /* 0x000fe200078e0022 */
[----:B------:R-:W-:Y:S01]  /*ca20*/  HMMA.16816.F32.BF16 R44, R8, R12, R44 ;  /* 0x0000000c082c723c */ /* 0x000fe2000004182c */
[----:B------:R-:W-:-:S02]  /*ca30*/  IMAD.MOV.U32 R205, RZ, RZ, R35 ;  /* 0x000000ffffcd7224 */ /* 0x000fc400078e0023 */
[----:B------:R-:W-:Y:S02]  /*ca40*/  IMAD.MOV.U32 R206, RZ, RZ, R20 ;  /* 0x000000ffffce7224 */ /* 0x000fe400078e0014 */
[----:B------:R-:W-:-:S03]  /*ca50*/  IMAD.MOV.U32 R207, RZ, RZ, R21 ;  /* 0x000000ffffcf7224 */ /* 0x000fc600078e0015 */
[-C--:B------:R-:W-:Y:S08]  /*ca60*/  HMMA.16816.F32.BF16 R32, R4, R14.reuse, R120 ;  /* 0x0000000e0420723c */ /* 0x080ff00000041878 */
[----:B------:R-:W-:Y:S01]  /*ca70*/  HMMA.16816.F32.BF16 R20, R8, R14, R88 ;  /* 0x0000000e0814723c */ /* 0x000fe20000041858 */
[----:B------:R-:W1:Y:S06]  /*ca80*/  LDSM.16.M88.4 R12, [R231] ;  /* 0x00000000e70c783b */ /* 0x000e6c0000000200 */
[----:B------:R-:W-:-:S02]  /*ca90*/  IMAD.MOV.U32 R89, RZ, RZ, R76 ;  /* 0x000000ffff597224 */ /* 0x000fc400078e004c */
[----:B------:R-:W-:Y:S02]  /*caa0*/  IMAD.MOV.U32 R90, RZ, RZ, R77 ;  /* 0x000000ffff5a7224 */ /* 0x000fe400078e004d */
[----:B------:R-:W-:Y:S01]  /*cab0*/  IMAD.MOV.U32 R91, RZ, RZ, R78 ;  /* 0x000000ffff5b7224 */ /* 0x000fe200078e004e */
[-C--:B-1----:R-:W-:Y:S07]  /*cac0*/  HMMA.16816.F32.BF16 R40, R8, R12.reuse, R244 ;  /* 0x0000000c0828723c */ /* 0x082fee00000418f4 */
[----:B------:R-:W-:Y:S01]  /*cad0*/  IMAD.MOV.U32 R246, RZ, RZ, R53 ;  /* 0x000000fffff67224 */ /* 0x000fe200078e0035 */
[----:B------:R-:W-:Y:S01]  /*cae0*/  HMMA.16816.F32.BF16 R28, R4, R12, R28 ;  /* 0x0000000c041c723c */ /* 0x000fe2000004181c */
[----:B------:R-:W-:-:S07]  /*caf0*/  IMAD.MOV.U32 R247, RZ, RZ, R52 ;  /* 0x000000fffff77224 */ /* 0x000fce00078e0034 */
[-C--:B------:R-:W-:Y:S08]  /*cb00*/  HMMA.16816.F32.BF16 R52, R4, R14.reuse, R124 ;  /* 0x0000000e0434723c */ /* 0x080ff0000004187c */
[----:B------:R-:W-:Y:S01]  /*cb10*/  HMMA.16816.F32.BF16 R76, R8, R14, R100 ;  /* 0x0000000e084c723c */ /* 0x000fe20000041864 */
[----:B------:R-:W1:Y:S01]  /*cb20*/  LDSM.16.M88.4 R12, [R230] ;  /* 0x00000000e60c783b */ /* 0x000e620000000200 */
[----:B------:R-:W-:-:S02]  /*cb30*/  IMAD.MOV.U32 R88, RZ, RZ, R251 ;  /* 0x000000ffff587224 */ /* 0x000fc400078e00fb */
[----:B------:R-:W-:Y:S02]  /*cb40*/  IMAD.MOV.U32 R124, RZ, RZ, R68 ;  /* 0x000000ffff7c7224 */ /* 0x000fe400078e0044 */
[----:B------:R-:W-:Y:S02]  /*cb50*/  IMAD.MOV.U32 R125, RZ, RZ, R3 ;  /* 0x000000ffff7d7224 */ /* 0x000fe400078e0003 */
[-C--:B-1----:R-:W-:Y:S08]  /*cb60*/  HMMA.16816.F32.BF16 R100, R4, R12.reuse, R112 ;  /* 0x0000000c0464723c */ /* 0x082ff00000041870 */
[----:B------:R-:W-:Y:S08]  /*cb70*/  HMMA.16816.F32.BF16 R88, R8, R12, R88 ;  /* 0x0000000c0858723c */ /* 0x000ff00000041858 */
[-C--:B------:R-:W-:Y:S08]  /*cb80*/  HMMA.16816.F32.BF16 R112, R4, R14.reuse, R128 ;  /* 0x0000000e0470723c */ /* 0x080ff00000041880 */
[----:B------:R-:W-:Y:S01]  /*cb90*/  HMMA.16816.F32.BF16 R108, R8, R14, R108 ;  /* 0x0000000e086c723c */ /* 0x000fe2000004186c */
[----:B------:R-:W1:Y:S01]  /*cba0*/  LDSM.16.M88.4 R12, [R229] ;  /* 0x00000000e50c783b */ /* 0x000e620000000200 */
[----:B------:R-:W-:-:S02]  /*cbb0*/  IMAD.MOV.U32 R126, RZ, RZ, R2 ;  /* 0x000000ffff7e7224 */ /* 0x000fc400078e0002 */
[----:B------:R-:W-:-:S07]  /*cbc0*/  IMAD.MOV.U32 R127, RZ, RZ, R0 ;  /* 0x000000ffff7f7224 */ /* 0x000fce00078e0000 */
[-C--:B-1----:R-:W-:Y:S08]  /*cbd0*/  HMMA.16816.F32.BF16 R124, R8, R12.reuse, R124 ;  /* 0x0000000c087c723c */ /* 0x082ff0000004187c */
[C---:B------:R-:W-:Y:S08]  /*cbe0*/  HMMA.16816.F32.BF16 R128, R4.reuse, R12, R204 ;  /* 0x0000000c0480723c */ /* 0x040ff000000418cc */
[-C--:B------:R-:W-:Y:S08]  /*cbf0*/  HMMA.16816.F32.BF16 R200, R4, R14.reuse, R200 ;  /* 0x0000000e04c8723c */ /* 0x080ff000000418c8 */
[----:B------:R-:W-:Y:S01]  /*cc00*/  HMMA.16816.F32.BF16 R84, R8, R14, R84 ;  /* 0x0000000e0854723c */ /* 0x000fe20000041854 */
[----:B------:R-:W1:Y:S01]  /*cc10*/  LDSM.16.M88.4 R12, [R228] ;  /* 0x00000000e40c783b */ /* 0x000e620000000200 */
[----:B------:R-:W-:-:S02]  /*cc20*/  IMAD.MOV.U32 R122, RZ, RZ, R132 ;  /* 0x000000ffff7a7224 */ /* 0x000fc400078e0084 */
[----:B------:R-:W-:-:S04]  /*cc30*/  IMAD.MOV.U32 R245, RZ, RZ, R69 ;  /* 0x000000fffff57224 */ /* 0x000fc800078e0045 */
[-C--:B-1----:R-:W-:Y:S08]  /*cc40*/  HMMA.16816.F32.BF16 R204, R8, R12.reuse, R208 ;  /* 0x0000000c08cc723c */ /* 0x082ff000000418d0 */
[C---:B------:R-:W-:Y:S08]  /*cc50*/  HMMA.16816.F32.BF16 R208, R4.reuse, R12, R212 ;  /* 0x0000000c04d0723c */ /* 0x040ff000000418d4 */
[-C--:B------:R-:W-:Y:S11]  /*cc60*/  HMMA.16816.F32.BF16 R212, R4, R14.reuse, R116 ;  /* 0x0000000e04d4723c */ /* 0x080ff60000041874 */
[----:B------:R-:W-:Y:S11]  /*cc70*/  @!UPT UIADD3 URZ, URZ, URZ, URZ ;  /* 0x0000003f3f3ff290 */ /* 0x000ff6000fffe03f */
[----:B------:R-:W-:Y:S02]  /*cc80*/  @!UPT UIADD3 URZ, URZ, URZ, URZ ;  /* 0x0000003f3f3ff290 */ /* 0x000fe4000fffe03f */
[----:B------:R-:W-:Y:S02]  /*cc90*/  IMAD.MOV.U32 R132, RZ, RZ, R213 ;  /* 0x000000ffff847224 */ /* 0x000fe400078e00d5 */
[----:B------:R-:W-:Y:S02]  /*cca0*/  IMAD.MOV.U32 R118, RZ, RZ, R214 ;  /* 0x000000ffff767224 */ /* 0x000fe400078e00d6 */
[----:B------:R-:W-:Y:S02]  /*ccb0*/  IMAD.MOV.U32 R69, RZ, RZ, R215 ;  /* 0x000000ffff457224 */ /* 0x000fe400078e00d7 */
[----:B------:R-:W-:Y:S02]  /*ccc0*/  IMAD.MOV.U32 R68, RZ, RZ, R212 ;  /* 0x000000ffff447224 */ /* 0x000fe400078e00d4 */
[----:B------:R-:W-:Y:S01]  /*ccd0*/  HMMA.16816.F32.BF16 R212, R8, R14, R64 ;  /* 0x0000000e08d4723c */ /* 0x000fe20000041840 */
[----:B------:R-:W1:Y:S01]  /*cce0*/  LDSM.16.M88.4 R12, [R227] ;  /* 0x00000000e30c783b */ /* 0x000e620000000200 */
[----:B------:R-:W-:-:S02]  /*ccf0*/  IMAD.MOV.U32 R251, RZ, RZ, R252 ;  /* 0x000000fffffb7224 */ /* 0x000fc400078e00fc */
[----:B------:R-:W-:Y:S02]  /*cd00*/  IMAD.MOV.U32 R120, RZ, RZ, R134 ;  /* 0x000000ffff787224 */ /* 0x000fe400078e0086 */
[----:B------:R-:W-:Y:S02]  /*cd10*/  IMAD.MOV.U32 R121, RZ, RZ, R133 ;  /* 0x000000ffff797224 */ /* 0x000fe400078e0085 */
[----:B------:R-:W-:Y:S02]  /*cd20*/  IMAD.MOV.U32 R123, RZ, RZ, R75 ;  /* 0x000000ffff7b7224 */ /* 0x000fe400078e004b */
[----:B------:R-:W-:Y:S01]  /*cd30*/  IMAD.MOV.U32 R244, RZ, RZ, R74 ;  /* 0x000000fffff47224 */ /* 0x000fe200078e004a */
[C---:B-1----:R-:W-:Y:S08]  /*cd40*/  HMMA.16816.F32.BF16 R64, R4.reuse, R12, R248 ;  /* 0x0000000c0440723c */ /* 0x042ff000000418f8 */
[----:B------:R-:W-:Y:S11]  /*cd50*/  HMMA.16816.F32.BF16 R4, R4, R14, R120 ;  /* 0x0000000e0404723c */ /* 0x000ff60000041878 */
[----:B------:R-:W-:Y:S05]  /*cd60*/  @!UPT UIADD3 URZ, URZ, URZ, URZ ;  /* 0x0000003f3f3ff290 */ /* 0x000fea000fffe03f */
[----:B------:R-:W-:Y:S02]  /*cd70*/  IMAD.MOV.U32 R251, RZ, RZ, R65 ;  /* 0x000000fffffb7224 */ /* 0x000fe400078e0041 */
[----:B------:R-:W-:Y:S02]  /*cd80*/  IMAD.MOV.U32 R250, RZ, RZ, R66 ;  /* 0x000000fffffa7224 */ /* 0x000fe400078e0042 */
[----:B------:R-:W-:-:S04]  /*cd90*/  IMAD.MOV.U32 R248, RZ, RZ, R64 ;  /* 0x000000fffff87224 */ /* 0x000fc800078e0040 */
[----:B------:R-:W-:Y:S02]  /*cda0*/  IMAD.MOV.U32 R66, RZ, RZ, R4 ;  /* 0x000000ffff427224 */ /* 0x000fe400078e0004 */
[----:B------:R-:W-:Y:S02]  /*cdb0*/  IMAD.MOV.U32 R65, RZ, RZ, R5 ;  /* 0x000000ffff417224 */ /* 0x000fe400078e0005 */
[----:B------:R-:W-:Y:S02]  /*cdc0*/  IMAD.MOV.U32 R64, RZ, RZ, R6 ;  /* 0x000000ffff407224 */ /* 0x000fe400078e0006 */
[----:B------:R-:W-:Y:S02]  /*cdd0*/  IMAD.MOV.U32 R0, RZ, RZ, R7 ;  /* 0x000000ffff007224 */ /* 0x000fe400078e0007 */
[C---:B------:R-:W-:Y:S11]  /*cde0*/  HMMA.16816.F32.BF16 R4, R8.reuse, R12, R244 ;  /* 0x0000000c0804723c */ /* 0x040ff600000418f4 */
[----:B------:R-:W-:Y:S11]  /*cdf0*/  @!UPT UIADD3 URZ, URZ, URZ, URZ ;  /* 0x0000003f3f3ff290 */ /* 0x000ff6000fffe03f */
[----:B------:R-:W-:Y:S02]  /*ce00*/  @!UPT UIADD3 URZ, URZ, URZ, URZ ;  /* 0x0000003f3f3ff290 */ /* 0x000fe4000fffe03f */
[----:B------:R-:W-:Y:S02]  /*ce10*/  IMAD.MOV.U32 R247, RZ, RZ, R5 ;  /* 0x000000fffff77224 */ /* 0x000fe400078e0005 */
[----:B------:R-:W-:Y:S02]  /*ce20*/  IMAD.MOV.U32 R246, RZ, RZ, R6 ;  /* 0x000000fffff67224 */ /* 0x000fe400078e0006 */
[----:B------:R-:W-:Y:S02]  /*ce30*/  IMAD.MOV.U32 R245, RZ, RZ, R7 ;  /* 0x000000fffff57224 */ /* 0x000fe400078e0007 */
[----:B------:R-:W-:Y:S02]  /*ce40*/  IMAD.MOV.U32 R244, RZ, RZ, R4 ;  /* 0x000000fffff47224 */ /* 0x000fe400078e0004 */
[----:B------:R-:W-:Y:S01]  /*ce50*/  HMMA.16816.F32.BF16 R4, R8, R14, R16 ;  /* 0x0000000e0804723c */ /* 0x000fe20000041810 */
[----:B------:R-:W-:Y:S01]  /*ce60*/  IMAD.MOV.U32 R249, RZ, RZ, R67 ;  /* 0x000000fffff97224 */ /* 0x000fe200078e0043 */
[----:B------:R-:W-:Y:S04]  /*ce70*/  LDSM.16.M88.4 R12, [R220] ;  /* 0x00000000dc0c783b */ /* 0x000fe80000000200 */
[----:B------:R-:W1:Y:S11]  /*ce80*/  LDSM.16.M88.4 R8, [R224] ;  /* 0x00000000e008783b */ /* 0x000e760000000200 */
[----:B------:R-:W-:Y:S07]  /*ce90*/  @!UPT UIADD3 URZ, URZ, URZ, URZ ;  /* 0x0000003f3f3ff290 */ /* 0x000fee000fffe03f */
[----:B------:R-:W-:Y:S02]  /*cea0*/  IMAD.MOV.U32 R117, RZ, RZ, R5 ;  /* 0x000000ffff757224 */ /* 0x000fe400078e0005 */
[----:B------:R-:W-:Y:S02]  /*ceb0*/  IMAD.MOV.U32 R116, RZ, RZ, R6 ;  /* 0x000000ffff747224 */ /* 0x000fe400078e0006 */
[----:B------:R-:W-:Y:S02]  /*cec0*/  IMAD.MOV.U32 R16, RZ, RZ, R4 ;  /* 0x000000ffff107224 */ /* 0x000fe400078e0004 */
[----:B------:R-:W-:Y:S02]  /*ced0*/  IMAD.MOV.U32 R67, RZ, RZ, R7 ;  /* 0x000000ffff437224 */ /* 0x000fe400078e0007 */
[----:B------:R-:W3:Y:S01]  /*cee0*/  LDSM.16.M88.4 R4, [R224+0x2000] ;  /* 0x00200000e004783b */ /* 0x000ee20000000200 */
[----:B-1----:R-:W-:Y:S08]  /*cef0*/  HMMA.16816.F32.BF16 R96, R8, R12, R96 ;  /* 0x0000000c0860723c */ /* 0x002ff00000041860 */
[C---:B---3--:R-:W-:Y:S08]  /*cf00*/  HMMA.16816.F32.BF16 R92, R4.reuse, R14, R92 ;  /* 0x0000000e045c723c */ /* 0x048ff0000004185c */
[----:B------:R-:W-:Y:S08]  /*cf10*/  HMMA.16816.F32.BF16 R120, R4, R12, R104 ;  /* 0x0000000c0478723c */ /* 0x000ff00000041868 */
[----:B------:R-:W-:Y:S08]  /*cf20*/  HMMA.16816.F32.BF16 R12, R8, R14, R48 ;  /* 0x0000000e080c723c */ /* 0x000ff00000041830 */
[----:B------:R-:W-:-:S02]  /*cf30*/  IMAD.MOV.U32 R119, RZ, RZ, R95 ;  /* 0x000000ffff777224 */ /* 0x000fc400078e005f */
[----:B------:R-:W-:Y:S02]  /*cf40*/  IMAD.MOV.U32 R106, RZ, RZ, R94 ;  /* 0x000000ffff6a7224 */ /* 0x000fe400078e005e */
[----:B------:R-:W-:Y:S02]  /*cf50*/  IMAD.MOV.U32 R94, RZ, RZ, R69 ;  /* 0x000000ffff5e7224 */ /* 0x000fe400078e0045 */
[----:B------:R-:W-:-:S10]  /*cf60*/  IMAD.MOV.U32 R95, RZ, RZ, R68 ;  /* 0x000000ffff5f7224 */ /* 0x000fd400078e0044 */
[----:B------:R-:W-:Y:S02]  /*cf70*/  IMAD.MOV.U32 R18, RZ, RZ, R15 ;  /* 0x000000ffff127224 */ /* 0x000fe400078e000f */
[----:B------:R-:W-:Y:S02]  /*cf80*/  IMAD.MOV.U32 R17, RZ, RZ, R14 ;  /* 0x000000ffff117224 */ /* 0x000fe400078e000e */
[----:B------:R-:W-:Y:S02]  /*cf90*/  IMAD.MOV.U32 R69, RZ, RZ, R12 ;  /* 0x000000ffff457224 */ /* 0x000fe400078e000c */
[----:B------:R-:W-:Y:S02]  /*cfa0*/  IMAD.MOV.U32 R68, RZ, RZ, R13 ;  /* 0x000000ffff447224 */ /* 0x000fe400078e000d */
[----:B------:R-:W1:Y:S01]  /*cfb0*/  LDSM.16.M88.4 R12, [R220+0x800] ;  /* 0x00080000dc0c783b */ /* 0x000e620000000200 */
[----:B------:R-:W-:Y:S02]  /*cfc0*/  IMAD.MOV.U32 R104, RZ, RZ, R121 ;  /* 0x000000ffff687224 */ /* 0x000fe400078e0079 */
[----:B------:R-:W-:-:S02]  /*cfd0*/  IMAD.MOV.U32 R75, RZ, RZ, R120 ;  /* 0x000000ffff4b7224 */ /* 0x000fc400078e0078 */
[----:B------:R-:W-:Y:S02]  /*cfe0*/  IMAD.MOV.U32 R121, RZ, RZ, R92 ;  /* 0x000000ffff797224 */ /* 0x000fe400078e005c */
[----:B------:R-:W-:Y:S02]  /*cff0*/  IMAD.MOV.U32 R120, RZ, RZ, R93 ;  /* 0x000000ffff787224 */ /* 0x000fe400078e005d */
[----:B------:R-:W-:Y:S02]  /*d000*/  IMAD.MOV.U32 R92, RZ, RZ, R132 ;  /* 0x000000ffff5c7224 */ /* 0x000fe400078e0084 */
[----:B------:R-:W-:Y:S01]  /*d010*/  IMAD.MOV.U32 R93, RZ, RZ, R118 ;  /* 0x000000ffff5d7224 */ /* 0x000fe200078e0076 */
[----:B-1----:R-:W-:Y:S07]  /*d020*/  HMMA.16816.F32.BF16 R48, R8, R12, R80 ;  /* 0x0000000c0830723c */ /* 0x002fee0000041850 */
        /* <DEDUP_REMOVED lines=9> */
[-C--:B------:R-:W-:Y:S08]  /*d0c0*/  HMMA.16816.F32.BF16 R56, R4, R14.reuse, R56 ;  /* 0x0000000e0438723c */ /* 0x080ff00000041838 */
[----:B------:R-:W-:Y:S01]  /*d0d0*/  HMMA.16816.F32.BF16 R248, R8, R14, R24 ;  /* 0x0000000e08f8723c */ /* 0x000fe20000041818 */
[----:B------:R-:W1:Y:S01]  /*d0e0*/  LDSM.16.M88.4 R12, [R220+0x1000] ;  /* 0x00100000dc0c783b */ /* 0x000e620000000200 */
        /* <DEDUP_REMOVED lines=19> */
[----:B------:R-:W-:Y:S01]  /*d220*/  IMAD.MOV.U32 R133, RZ, RZ, R57 ;  /* 0x000000ffff857224 */ /* 0x000fe200078e0039 */
[----:B-1----:R-:W-:Y:S01]  /*d230*/  HMMA.16816.F32.BF16 R120, R4, R12, R36 ;  /* 0x0000000c0478723c */ /* 0x002fe20000041824 */
[----:B------:R-:W-:Y:S02]  /*d240*/  IMAD.MOV.U32 R132, RZ, RZ, R59 ;  /* 0x000000ffff847224 */ /* 0x000fe400078e003b */
[----:B------:R-:W-:Y:S02]  /*d250*/  IMAD.MOV.U32 R57, RZ, RZ, R247 ;  /* 0x000000ffff397224 */ /* 0x000fe400078e00f7 */
[----:B------:R-:W-:Y:S02]  /*d260*/  IMAD.MOV.U32 R58, RZ, RZ, R246 ;  /* 0x000000ffff3a7224 */ /* 0x000fe400078e00f6 */
[----:B------:R-:W-:Y:S02]  /*d270*/  IMAD.MOV.U32 R59, RZ, RZ, R245 ;  /* 0x000000ffff3b7224 */ /* 0x000fe400078e00f5 */
[----:B------:R-:W-:-:S02]  /*d280*/  IMAD.MOV.U32 R56, RZ, RZ, R244 ;  /* 0x000000ffff387224 */ /* 0x000fc400078e00f4 */
[----:B------:R-:W-:Y:S01]  /*d290*/  IMAD.MOV.U32 R51, RZ, RZ, R119 ;  /* 0x000000ffff337224 */ /* 0x000fe200078e0077 */
[----:B------:R-:W-:Y:S01]  /*d2a0*/  HMMA.16816.F32.BF16 R244, R8, R12, R44 ;  /* 0x0000000c08f4723c */ /* 0x000fe2000004182c */
        /* <DEDUP_REMOVED lines=8> */
[----:B------:R-:W-:Y:S02]  /*d330*/  IMAD.MOV.U32 R35, RZ, RZ, R104 ;  /* 0x000000ffff237224 */ /* 0x000fe400078e0068 */
[----:B------:R-:W-:Y:S01]  /*d340*/  HMMA.16816.F32.BF16 R104, R8, R14, R20 ;  /* 0x0000000e0868723c */ /* 0x000fe20000041814 */
[----:B------:R-:W1:Y:S01]  /*d350*/  LDSM.16.M88.4 R12, [R220+0x1800] ;  /* 0x00180000dc0c783b */ /* 0x000e620000000200 */
[----:B------:R-:W-:Y:S02]  /*d360*/  IMAD.MOV.U32 R46, RZ, RZ, R99 ;  /* 0x000000ffff2e7224 */ /* 0x000fe400078e0063 */
[----:B------:R-:W-:-:S02]  /*d370*/  IMAD.MOV.U32 R47, RZ, RZ, R98 ;  /* 0x000000ffff2f7224 */ /* 0x000fc400078e0062 */
[----:B------:R-:W-:Y:S02]  /*d380*/  IMAD.MOV.U32 R38, RZ, RZ, R97 ;  /* 0x000000ffff267224 */ /* 0x000fe400078e0061 */
[----:B------:R-:W-:Y:S02]  /*d390*/  IMAD.MOV.U32 R39, RZ, RZ, R96 ;  /* 0x000000ffff277224 */ /* 0x000fe400078e0060 */
[----:B-1----:R-:W-:Y:S07]  /*d3a0*/  HMMA.16816.F32.BF16 R96, R8, R12, R40 ;  /* 0x0000000c0860723c */ /* 0x002fee0000041828 */
[----:B------:R-:W-:Y:S01]  /*d3b0*/  IMAD.MOV.U32 R40, RZ, RZ, R19 ;  /* 0x000000ffff287224 */ /* 0x000fe200078e0013 */
[----:B------:R-:W-:Y:S01]  /*d3c0*/  HMMA.16816.F32.BF16 R24, R4, R14, R52 ;  /* 0x0000000e0418723c */ /* 0x000fe20000041834 */
[----:B------:R-:W-:-:S02]  /*d3d0*/  IMAD.MOV.U32 R41, RZ, RZ, R18 ;  /* 0x000000ffff297224 */ /* 0x000fc400078e0012 */
[----:B------:R-:W-:Y:S02]  /*d3e0*/  IMAD.MOV.U32 R42, RZ, RZ, R17 ;  /* 0x000000ffff2a7224 */ /* 0x000fe400078e0011 */
[----:B------:R-:W-:-:S03]  /*d3f0*/  IMAD.MOV.U32 R43, RZ, RZ, R16 ;  /* 0x000000ffff2b7224 */ /* 0x000fc600078e0010 */
[----:B------:R-:W-:Y:S08]  /*d400*/  HMMA.16816.F32.BF16 R16, R4, R12, R28 ;  /* 0x0000000c0410723c */ /* 0x000ff0000004181c */
[----:B------:R-:W-:Y:S01]  /*d410*/  HMMA.16816.F32.BF16 R20, R8, R14, R76 ;  /* 0x0000000e0814723c */ /* 0x000fe2000004184c */
[----:B------:R-:W1:Y:S01]  /*d420*/  LDSM.16.M88.4 R12, [R220+0x2000] ;  /* 0x00200000dc0c783b */ /* 0x000e620000000200 */
[----:B------:R-:W-:-:S02]  /*d430*/  IMAD.MOV.U32 R55, RZ, RZ, R35 ;  /* 0x000000ffff377224 */ /* 0x000fc400078e0023 */
[----:B------:R-:W-:Y:S02]  /*d440*/  IMAD.MOV.U32 R53, RZ, RZ, R43 ;  /* 0x000000ffff357224 */ /* 0x000fe400078e002b */
[----:B------:R-:W-:Y:S02]  /*d450*/  IMAD.MOV.U32 R54, RZ, RZ, R36 ;  /* 0x000000ffff367224 */ /* 0x000fe400078e0024 */
[----:B-1----:R-:W-:Y:S07]  /*d460*/  HMMA.16816.F32.BF16 R28, R4, R12, R100 ;  /* 0x0000000c041c723c */ /* 0x002fee0000041864 */
[----:B------:R-:W-:-:S02]  /*d470*/  IMAD.MOV.U32 R103, RZ, RZ, R40 ;  /* 0x000000ffff677224 */ /* 0x000fc400078e0028 */
[----:B------:R-:W-:Y:S02]  /*d480*/  IMAD.MOV.U32 R101, RZ, RZ, R41 ;  /* 0x000000ffff657224 */ /* 0x000fe400078e0029 */
[----:B------:R-:W-:Y:S02]  /*d490*/  IMAD.MOV.U32 R102, RZ, RZ, R42 ;  /* 0x000000ffff667224 */ /* 0x000fe400078e002a */
[----:B------:R-:W-:Y:S01]  /*d4a0*/  IMAD.MOV.U32 R100, RZ, RZ, R55 ;  /* 0x000000ffff647224 */ /* 0x000fe200078e0037 */
[----:B------:R-:W-:Y:S01]  /*d4b0*/  HMMA.16816.F32.BF16 R40, R4, R14, R112 ;  /* 0x0000000e0428723c */ /* 0x000fe20000041870 */
[----:B------:R-:W-:-:S06]  /*d4c0*/  IMAD.MOV.U32 R55, RZ, RZ, R37 ;  /* 0x000000ffff377224 */ /* 0x000fcc00078e0025 */
[----:B------:R-:W-:Y:S01]  /*d4d0*/  IMAD.MOV.U32 R115, RZ, RZ, R38 ;  /* 0x000000ffff737224 */ /* 0x000fe200078e0026 */
[----:B------:R-:W-:Y:S01]  /*d4e0*/  HMMA.16816.F32.BF16 R32, R8, R12, R88 ;  /* 0x0000000c0820723c */ /* 0x000fe20000041858 */
[----:B------:R-:W-:-:S07]  /*d4f0*/  IMAD.MOV.U32 R114, RZ, RZ, R39 ;  /* 0x000000ffff727224 */ /* 0x000fce00078e0027 */
[----:B------:R-:W-:Y:S01]  /*d500*/  HMMA.16816.F32.BF16 R36, R8, R14, R108 ;  /* 0x0000000e0824723c */ /* 0x000fe2000004186c */
[----:B------:R-:W1:Y:S01]  /*d510*/  LDSM.16.M88.4 R12, [R220+0x2800] ;  /* 0x00280000dc0c783b */ /* 0x000e620000000200 */
[----:B------:R-:W-:Y:S02]  /*d520*/  IMAD.MOV.U32 R113, RZ, RZ, R51 ;  /* 0x000000ffff717224 */ /* 0x000fe400078e0033 */
[----:B------:R-:W-:-:S03]  /*d530*/  IMAD.MOV.U32 R112, RZ, RZ, R44 ;  /* 0x000000ffff707224 */ /* 0x000fc600078e002c */
[----:B------:R-:W-:Y:S02]  /*d540*/  IMAD.MOV.U32 R109, RZ, RZ, R48 ;  /* 0x000000ffff6d7224 */ /* 0x000fe400078e0030 */
[----:B------:R-:W-:Y:S02]  /*d550*/  IMAD.MOV.U32 R110, RZ, RZ, R49 ;  /* 0x000000ffff6e7224 */ /* 0x000fe400078e0031 */
[----:B------:R-:W-:Y:S02]  /*d560*/  IMAD.MOV.U32 R111, RZ, RZ, R50 ;  /* 0x000000ffff6f7224 */ /* 0x000fe400078e0032 */
[----:B------:R-:W-:Y:S01]  /*d570*/  IMAD.MOV.U32 R108, RZ, RZ, R45 ;  /* 0x000000ffff6c7224 */ /* 0x000fe200078e002d */
[----:B-1----:R-:W-:Y:S07]  /*d580*/  HMMA.16816.F32.BF16 R48, R8, R12, R124 ;  /* 0x0000000c0830723c */ /* 0x002fee000004187c */
[----:B------:R-:W-:-:S02]  /*d590*/  IMAD.MOV.U32 R126, RZ, RZ, R46 ;  /* 0x000000ffff7e7224 */ /* 0x000fc400078e002e */
[----:B------:R-:W-:Y:S02]  /*d5a0*/  IMAD.MOV.U32 R127, RZ, RZ, R47 ;  /* 0x000000ffff7f7224 */ /* 0x000fe400078e002f */
[----:B------:R-:W-:Y:S01]  /*d5b0*/  HMMA.16816.F32.BF16 R44, R4, R12, R128 ;  /* 0x0000000c042c723c */ /* 0x000fe20000041880 */
[----:B------:R-:W-:Y:S02]  /*d5c0*/  IMAD.MOV.U32 R124, RZ, RZ, R60 ;  /* 0x000000ffff7c7224 */ /* 0x000fe400078e003c */
[----:B------:R-:W-:-:S04]  /*d5d0*/  IMAD.MOV.U32 R125, RZ, RZ, R61 ;  /* 0x000000ffff7d7224 */ /* 0x000fc800078e003d */
[----:B------:R-:W-:Y:S02]  /*d5e0*/  IMAD.MOV.U32 R130, RZ, RZ, R62 ;  /* 0x000000ffff827224 */ /* 0x000fe400078e003e */
[----:B------:R-:W-:Y:S02]  /*d5f0*/  IMAD.MOV.U32 R131, RZ, RZ, R63 ;  /* 0x000000ffff837224 */ /* 0x000fe400078e003f */
[----:B------:R-:W-:Y:S07]  /*d600*/  HMMA.16816.F32.BF16 R60, R4, R14, R200 ;  /* 0x0000000e043c723c */ /* 0x000fee00000418c8 */
[----:B------:R-:W-:-:S02]  /*d610*/  IMAD.MOV.U32 R200, RZ, RZ, R53 ;  /* 0x000000ffffc87224 */ /* 0x000fc400078e0035 */
[----:B------:R-:W-:Y:S02]  /*d620*/  IMAD.MOV.U32 R201, RZ, RZ, R54 ;  /* 0x000000ffffc97224 */ /* 0x000fe400078e0036 */
[----:B------:R-:W-:Y:S02]  /*d630*/  IMAD.MOV.U32 R202, RZ, RZ, R55 ;  /* 0x000000ffffca7224 */ /* 0x000fe400078e0037 */
[----:B------:R-:W-:Y:S01]  /*d640*/  HMMA.16816.F32.BF16 R52, R8, R14, R84 ;  /* 0x0000000e0834723c */ /* 0x000fe20000041854 */
[----:B------:R-:W1:Y:S04]  /*d650*/  LDSM.16.M88.4 R12, [R220+0x3000] ;  /* 0x00300000dc0c783b */ /* 0x000e680000000200 */
[----:B------:R-:W3:Y:S01]  /*d660*/  S2R R129, SR_TID.X ;  /* 0x0000000000817919 */ /* 0x000ee20000002100 */
[----:B------:R-:W-:-:S02]  /*d670*/  IMAD.MOV.U32 R203, RZ, RZ, R67 ;  /* 0x000000ffffcb7224 */ /* 0x000fc400078e0043 */
[----:B------:R-:W-:Y:S02]  /*d680*/  IMAD.MOV.U32 R84, RZ, RZ, R66 ;  /* 0x000000ffff547224 */ /* 0x000fe400078e0042 */
[----:B------:R-:W-:Y:S02]  /*d690*/  IMAD.MOV.U32 R85, RZ, RZ, R65 ;  /* 0x000000ffff557224 */ /* 0x000fe400078e0041 */
[----:B------:R-:W-:Y:S02]  /*d6a0*/  IMAD.MOV.U32 R86, RZ, RZ, R64 ;  /* 0x000000ffff567224 */ /* 0x000fe400078e0040 */
[----:B------:R-:W-:Y:S02]  /*d6b0*/  IMAD.MOV.U32 R87, RZ, RZ, R0 ;  /* 0x000000ffff577224 */ /* 0x000fe400078e0000 */
[----:B------:R-:W-:Y:S02]  /*d6c0*/  IMAD.U32 R0, RZ, RZ, UR9 ;  /* 0x00000009ff007e24 */ /* 0x000fe4000f8e00ff */
[----:B------:R-:W-:-:S02]  /*d6d0*/  IMAD.MOV.U32 R128, RZ, RZ, R130 ;  /* 0x000000ffff807224 */ /* 0x000fc400078e0082 */
[----:B---3--:R-:W-:Y:S01]  /*d6e0*/  IMAD.SHL.U32 R129, R129, 0x2, RZ ;  /* 0x0000000281817824 */ /* 0x008fe200078e00ff */
[----:B-1----:R-:W-:Y:S08]  /*d6f0*/  HMMA.16816.F32.BF16 R88, R4, R14, R80 ;  /* 0x0000000e0458723c */ /* 0x002ff00000041850 */
[-C--:B------:R-:W-:Y:S08]  /*d700*/  HMMA.16816.F32.BF16 R76, R8, R12.reuse, R204 ;  /* 0x0000000c084c723c */ /* 0x080ff000000418cc */
[----:B------:R-:W-:Y:S08]  /*d710*/  HMMA.16816.F32.BF16 R64, R4, R12, R208 ;  /* 0x0000000c0440723c */ /* 0x000ff000000418d0 */
[----:B------:R-:W-:Y:S01]  /*d720*/  HMMA.16816.F32.BF16 R80, R8, R14, R212 ;  /* 0x0000000e0850723c */ /* 0x000fe200000418d4 */
[----:B------:R-:W1:Y:S01]  /*d730*/  LDSM.16.M88.4 R12, [R220+0x3800] ;  /* 0x00380000dc0c783b */ /* 0x000e620000000200 */
[----:B------:R-:W-:Y:S01]  /*d740*/  LOP3.LUT R129, R129, 0x6, RZ, 0xc0, !PT ;  /* 0x0000000681817812 */ /* 0x000fe200078ec0ff */
[----:B------:R-:W-:Y:S01]  /*d750*/  IMAD.MOV.U32 R130, RZ, RZ, R108 ;  /* 0x000000ffff827224 */ /* 0x000fe200078e006c */
[----:B------:R-:W-:Y:S01]  /*d760*/  UISETP.GT.AND UP0, UPT, UR9, UR8, UPT ;  /* 0x000000080900728c */ /* 0x000fe2000bf04270 */
[----:B------:R-:W-:Y:S01]  /*d770*/  IMAD.MOV.U32 R108, RZ, RZ, R110 ;  /* 0x000000ffff6c7224 */ /* 0x000fe200078e006e */
[----:B------:R-:W-:-:S04]  /*d780*/  DEPBAR.LE SB0, 0x0 ;  /* 0x000080000000791a */ /* 0x000fc80000000000 */
[----:B------:R-:W-:Y:S02]  /*d790*/  IMAD R0, R0, 0x80, R129 ;  /* 0x0000008000007824 */ /* 0x000fe400078e0281 */
[----:B------:R-:W-:Y:S02]  /*d7a0*/  IMAD.MOV.U32 R110, RZ, RZ, R100 ;  /* 0x000000ffff6e7224 */ /* 0x000fe400078e0064 */
[----:B------:R-:W-:Y:S01]  /*d7b0*/  IMAD.MOV.U32 R100, RZ, RZ, R2 ;  /* 0x000000ffff647224 */ /* 0x000fe200078e0002 */
[----:B------:R-:W-:-:S04]  /*d7c0*/  IADD3 R2, R0, 0x1, RZ ;  /* 0x0000000100027810 */ /* 0x000fc80007ffe0ff */
[C---:B------:R-:W-:Y:S02]  /*d7d0*/  ISETP.GE.AND P3, PT, R2.reuse, R242, PT ;  /* 0x000000f20200720c */ /* 0x040fe40003f66270 */
[C---:B------:R-:W-:Y:S01]  /*d7e0*/  ISETP.GE.AND P2, PT, R2.reuse, R241, PT ;  /* 0x000000f10200720c */ /* 0x040fe20003f46270 */
[----:B------:R-:W-:Y:S01]  /*d7f0*/  BAR.SYNC.DEFER_BLOCKING 0x0 ;  /* 0x0000000000007b1d */ /* 0x000fe20000010000 */
[C---:B------:R-:W-:Y:S02]  /*d800*/  ISETP.GE.AND P1, PT, R2.reuse, R240, PT ;  /* 0x000000f00200720c */ /* 0x040fe40003f26270 */
[C---:B------:R-:W-:Y:S02]  /*d810*/  ISETP.GE.AND P0, PT, R2.reuse, R239, PT ;  /* 0x000000ef0200720c */ /* 0x040fe40003f06270 */
[C---:B------:R-:W-:Y:S02]  /*d820*/  ISETP.LT.OR P6, PT, R2.reuse, R237, P3 ;  /* 0x000000ed0200720c */ /* 0x040fe40001fc1670 */
[----:B------:R-:W-:-:S02]  /*d830*/  ISETP.LT.OR P3, PT, R2, R236, P2 ;  /* 0x000000ec0200720c */ /* 0x000fc40001761670 */
[C---:B------:R-:W-:Y:S02]  /*d840*/  ISETP.LT.OR P5, PT, R2.reuse, R238, P1 ;  /* 0x000000ee0200720c */ /* 0x040fe40000fa1670 */
[----:B------:R-:W-:Y:S02]  /*d850*/  ISETP.LT.OR P2, PT, R2, R235, P0 ;  /* 0x000000eb0200720c */ /* 0x000fe40000741670 */
[C---:B------:R-:W-:Y:S02]  /*d860*/  ISETP.GE.AND P1, PT, R0.reuse, R242, PT ;  /* 0x000000f20000720c */ /* 0x040fe40003f26270 */
[C---:B------:R-:W-:Y:S01]  /*d870*/  ISETP.GE.AND P0, PT, R0.reuse, R241, PT ;  /* 0x000000f10000720c */ /* 0x040fe20003f06270 */
[----:B------:R-:W-:Y:S01]  /*d880*/  IMAD.MOV.U32 R129, RZ, RZ, R131 ;  /* 0x000000ffff817224 */ /* 0x000fe200078e0083 */
[C---:B------:R-:W-:Y:S02]  /*d890*/  ISETP.LT.OR P1, PT, R0.reuse, R237, P1 ;  /* 0x000000ed0000720c */ /* 0x040fe40000f21670 */
[C---:B------:R-:W-:Y:S01]  /*d8a0*/  ISETP.LT.OR P0, PT, R0.reuse, R236, P0 ;  /* 0x000000ec0000720c */ /* 0x040fe20000701670 */
[----:B-1----:R-:W-:Y:S01]  /*d8b0*/  HMMA.16816.F32.BF16 R56, R8, R12, R56 ;  /* 0x0000000c0838723c */ /* 0x002fe20000041838 */
[----:B------:R-:W-:Y:S01]  /*d8c0*/  IADD3 R2, R0, 0x8, RZ ;  /* 0x0000000800027810 */ /* 0x000fe20007ffe0ff */
[----:B------:R-:W-:-:S06]  /*d8d0*/  IMAD.MOV.U32 R131, RZ, RZ, R109 ;  /* 0x000000ffff837224 */ /* 0x000fcc00078e006d */
[----:B------:R-:W-:Y:S01]  /*d8e0*/  HMMA.16816.F32.BF16 R84, R4, R14, R84 ;  /* 0x0000000e0454723c */ /* 0x000fe20000041854 */
[----:B------:R-:W-:-:S07]  /*d8f0*/  IMAD.MOV.U32 R109, RZ, RZ, R111 ;  /* 0x000000ffff6d7224 */ /* 0x000fce00078e006f */
[----:B------:R-:W-:Y:S07]  /*d900*/  HMMA.16816.F32.BF16 R8, R8, R14, R200 ;  /* 0x0000000e0808723c */ /* 0x000fee00000418c8 */
[----:B------:R-:W-:Y:S02]  /*d910*/  FSEL R14, R128, -INF , !P1 ;  /* 0xff800000800e7808 */ /* 0x000fe40004800000 */
[----:B------:R-:W-:Y:S02]  /*d920*/  FSEL R15, R129, -INF , !P0 ;  /* 0xff800000810f7808 */ /* 0x000fe40004000000 */
[----:B------:R-:W-:-:S02]  /*d930*/  ISETP.GE.AND P1, PT, R0, R240, PT ;  /* 0x000000f00000720c */ /* 0x000fc40003f26270 */
[C---:B------:R-:W-:Y:S01]  /*d940*/  ISETP.GE.AND P0, PT, R0.reuse, R239, PT ;  /* 0x000000ef0000720c */ /* 0x040fe20003f06270 */
[----:B------:R-:W-:Y:S01]  /*d950*/  HMMA.16816.F32.BF16 R92, R4, R12, R92 ;  /* 0x0000000c045c723c */ /* 0x000fe2000004185c */
[C---:B------:R-:W-:Y:S02]  /*d960*/  ISETP.LT.OR P1, PT, R0.reuse, R238, P1 ;  /* 0x000000ee0000720c */ /* 0x040fe40000f21670 */
[----:B------:R-:W-:Y:S01]  /*d970*/  ISETP.LT.OR P0, PT, R0, R235, P0 ;  /* 0x000000eb0000720c */ /* 0x000fe20000701670 */
[----:B------:R-:W-:Y:S01]  /*d980*/  IMAD.MOV.U32 R111, RZ, RZ, R3 ;  /* 0x000000ffff6f7224 */ /* 0x000fe200078e0003 */
[----:B------:R-:W-:Y:S02]  /*d990*/  P2R R3, PR, RZ, 0x4 ;  /* 0x00000004ff037803 */ /* 0x000fe40000000000 */
[----:B------:R-:W-:Y:S02]  /*d9a0*/  P2R R4, PR, RZ, 0x8 ;  /* 0x00000008ff047803 */ /* 0x000fe40000000000 */
[----:B------:R-:W-:-:S02]  /*d9b0*/  ISETP.GE.AND P3, PT, R2, R242, PT ;  /* 0x000000f20200720c */ /* 0x000fc40003f66270 */
[----:B------:R-:W-:Y:S02]  /*d9c0*/  FSEL R75, R75, -INF , !P1 ;  /* 0xff8000004b4b7808 */ /* 0x000fe40004800000 */
[----:B------:R-:W-:Y:S02]  /*d9d0*/  FSEL R103, R103, -INF , !P0 ;  /* 0xff80000067677808 */ /* 0x000fe40004000000 */
[C---:B------:R-:W-:Y:S02]  /*d9e0*/  ISETP.GE.AND P2, PT, R2.reuse, R241, PT ;  /* 0x000000f10200720c */ /* 0x040fe40003f46270 */
[C---:B------:R-:W-:Y:S02]  /*d9f0*/  ISETP.GE.AND P1, PT, R2.reuse, R240, PT ;  /* 0x000000f00200720c */ /* 0x040fe40003f26270 */
[----:B------:R-:W-:Y:S02]  /*da00*/  ISETP.GE.AND P0, PT, R2, R239, PT ;  /* 0x000000ef0200720c */ /* 0x000fe40003f06270 */
[----:B------:R-:W-:-:S02]  /*da10*/  FSEL R110, R110, -INF , !P5 ;  /* 0xff8000006e6e7808 */ /* 0x000fc40006800000 */
[C---:B------:R-:W-:Y:S02]  /*da20*/  ISETP.LT.OR P5, PT, R2.reuse, R237, P3 ;  /* 0x000000ed0200720c */ /* 0x040fe40001fa1670 */
[C---:B------:R-:W-:Y:S02]  /*da30*/  ISETP.LT.OR P3, PT, R2.reuse, R236, P2 ;  /* 0x000000ec0200720c */ /* 0x040fe40001761670 */
[----:B------:R-:W-:Y:S02]  /*da40*/  ISETP.NE.AND P2, PT, R3, RZ, PT ;  /* 0x000000ff0300720c */ /* 0x000fe40003f45270 */
[C---:B------:R-:W-:Y:S02]  /*da50*/  ISETP.LT.OR P1, PT, R2.reuse, R238, P1 ;  /* 0x000000ee0200720c */ /* 0x040fe40000f21670 */
[----:B------:R-:W-:Y:S02]  /*da60*/  ISETP.LT.OR P4, PT, R2, R235, P0 ;  /* 0x000000eb0200720c */ /* 0x000fe40000781670 */
[----:B------:R-:W-:-:S02]  /*da70*/  IADD3 R2, R0, 0x9, RZ ;  /* 0x0000000900027810 */ /* 0x000fc40007ffe0ff */
[----:B------:R-:W-:Y:S02]  /*da80*/  FSEL R74, R74, -INF , !P6 ;  /* 0xff8000004a4a7808 */ /* 0x000fe40007000000 */
[----:B------:R-:W-:Y:S02]  /*da90*/  FSEL R111, R111, -INF , !P2 ;  /* 0xff8000006f6f7808 */ /* 0x000fe40005000000 */
[----:B------:R-:W-:Y:S02]  /*daa0*/  ISETP.NE.AND P6, PT, R4, RZ, PT ;  /* 0x000000ff0400720c */ /* 0x000fe40003fc5270 */
[----:B------:R-:W-:Y:S02]  /*dab0*/  P2R R3, PR, RZ, 0x2 ;  /* 0x00000002ff037803 */ /* 0x000fe40000000000 */
[----:B------:R-:W-:Y:S02]  /*dac0*/  ISETP.GE.AND P2, PT, R2, R242, PT ;  /* 0x000000f20200720c */ /* 0x000fe40003f46270 */
[----:B------:R-:W-:-:S02]  /*dad0*/  FSEL R102, R102, -INF , !P3 ;  /* 0xff80000066667808 */ /* 0x000fc40005800000 */
[C---:B------:R-:W-:Y:S02]  /*dae0*/  ISETP.GE.AND P1, PT, R2.reuse, R241, PT ;  /* 0x000000f10200720c */ /* 0x040fe40003f26270 */
[C---:B------:R-:W-:Y:S02]  /*daf0*/  ISETP.GE.AND P0, PT, R2.reuse, R240, PT ;  /* 0x000000f00200720c */ /* 0x040fe40003f06270 */
[----:B------:R-:W-:Y:S02]  /*db00*/  ISETP.GE.AND P3, PT, R2, R239, PT ;  /* 0x000000ef0200720c */ /* 0x000fe40003f66270 */
[----:B------:R-:W-:Y:S02]  /*db10*/  FSEL R69, R69, -INF , !P5 ;  /* 0xff80000045457808 */ /* 0x000fe40006800000 */
[----:B------:R-:W-:Y:S02]  /*db20*/  FSEL R100, R100, -INF , !P6 ;  /* 0xff80000064647808 */ /* 0x000fe40007000000 */
[----:B------:R-:W-:-:S02]  /*db30*/  ISETP.LT.OR P5, PT, R2, R237, P2 ;  /* 0x000000ed0200720c */ /* 0x000fc400017a1670 */
[----:B------:R-:W-:Y:S02]  /*db40*/  ISETP.NE.AND P2, PT, R3, RZ, PT ;  /* 0x000000ff0300720c */ /* 0x000fe40003f45270 */
[C---:B------:R-:W-:Y:S02]  /*db50*/  ISETP.LT.OR P1, PT, R2.reuse, R236, P1 ;  /* 0x000000ec0200720c */ /* 0x040fe40000f21670 */
[C---:B------:R-:W-:Y:S02]  /*db60*/  ISETP.LT.OR P0, PT, R2.reuse, R238, P0 ;  /* 0x000000ee0200720c */ /* 0x040fe40000701670 */
[----:B------:R-:W-:Y:S02]  /*db70*/  ISETP.LT.OR P6, PT, R2, R235, P3 ;  /* 0x000000eb0200720c */ /* 0x000fe40001fc1670 */
[----:B------:R-:W-:Y:S02]  /*db80*/  IADD3 R2, R0, 0x10, RZ ;  /* 0x0000001000027810 */ /* 0x000fe40007ffe0ff */
[----:B------:R-:W-:-:S02]  /*db90*/  P2R R3, PR, RZ, 0x2 ;  /* 0x00000002ff037803 */ /* 0x000fc40000000000 */
[----:B------:R-:W-:Y:S02]  /*dba0*/  FSEL R108, R108, -INF , !P2 ;  /* 0xff8000006c6c7808 */ /* 0x000fe40005000000 */
[----:B------:R-:W-:Y:S02]  /*dbb0*/  FSEL R109, R109, -INF , !P0 ;  /* 0xff8000006d6d7808 */ /* 0x000fe40004000000 */
[C---:B------:R-:W-:Y:S02]  /*dbc0*/  ISETP.GE.AND P2, PT, R2.reuse, R242, PT ;  /* 0x000000f20200720c */ /* 0x040fe40003f46270 */
[C---:B------:R-:W-:Y:S02]  /*dbd0*/  ISETP.GE.AND P1, PT, R2.reuse, R241, PT ;  /* 0x000000f10200720c */ /* 0x040fe40003f26270 */
[C---:B------:R-:W-:Y:S02]  /*dbe0*/  ISETP.GE.AND P3, PT, R2.reuse, R240, PT ;  /* 0x000000f00200720c */ /* 0x040fe40003f66270 */
[----:B------:R-:W-:-:S02]  /*dbf0*/  ISETP.GE.AND P0, PT, R2, R239, PT ;  /* 0x000000ef0200720c */ /* 0x000fc40003f06270 */
[----:B------:R-:W-:Y:S02]  /*dc00*/  FSEL R112, R112, -INF , !P4 ;  /* 0xff80000070707808 */ /* 0x000fe40006000000 */
[C---:B------:R-:W-:Y:S02]  /*dc10*/  ISETP.LT.OR P2, PT, R2.reuse, R237, P2 ;  /* 0x000000ed0200720c */ /* 0x040fe40001741670 */
[C---:B------:R-:W-:Y:S02]  /*dc20*/  ISETP.LT.OR P1, PT, R2.reuse, R236, P1 ;  /* 0x000000ec0200720c */ /* 0x040fe40000f21670 */
[C---:B------:R-:W-:Y:S02]  /*dc30*/  ISETP.LT.OR P3, PT, R2.reuse, R238, P3 ;  /* 0x000000ee0200720c */ /* 0x040fe40001f61670 */
[----:B------:R-:W-:Y:S02]  /*dc40*/  ISETP.LT.OR P4, PT, R2, R235, P0 ;  /* 0x000000eb0200720c */ /* 0x000fe40000781670 */
[----:B------:R-:W-:-:S02]  /*dc50*/  FSEL R68, R68, -INF , !P5 ;  /* 0xff80000044447808 */ /* 0x000fc40006800000 */
[----:B------:R-:W-:Y:S02]  /*dc60*/  IADD3 R2, R0, 0x11, RZ ;  /* 0x0000001100027810 */ /* 0x000fe40007ffe0ff */
[----:B------:R-:W-:Y:S02]  /*dc70*/  ISETP.NE.AND P5, PT, R3, RZ, PT ;  /* 0x000000ff0300720c */ /* 0x000fe40003fa5270 */
[----:B------:R-:W-:Y:S02]  /*dc80*/  P2R R3, PR, RZ, 0x8 ;  /* 0x00000008ff037803 */ /* 0x000fe40000000000 */
[C---:B------:R-:W-:Y:S02]  /*dc90*/  ISETP.GE.AND P0, PT, R2.reuse, R242, PT ;  /* 0x000000f20200720c */ /* 0x040fe40003f06270 */
[----:B------:R-:W-:Y:S02]  /*dca0*/  FSEL R101, R101, -INF , !P5 ;  /* 0xff80000065657808 */ /* 0x000fe40006800000 */
[----:B------:R-:W-:-:S02]  /*dcb0*/  ISETP.GE.AND P3, PT, R2, R241, PT ;  /* 0x000000f10200720c */ /* 0x000fc40003f66270 */
[----:B------:R-:W-:Y:S02]  /*dcc0*/  FSEL R5, R130, -INF , !P2 ;  /* 0xff80000082057808 */ /* 0x000fe40005000000 */
[C---:B------:R-:W-:Y:S02]  /*dcd0*/  ISETP.GE.AND P5, PT, R2.reuse, R240, PT ;  /* 0x000000f00200720c */ /* 0x040fe40003fa6270 */
[C---:B------:R-:W-:Y:S02]  /*dce0*/  ISETP.GE.AND P2, PT, R2.reuse, R239, PT ;  /* 0x000000ef0200720c */ /* 0x040fe40003f46270 */
[----:B------:R-:W-:Y:S02]  /*dcf0*/  FSEL R4, R131, -INF , !P1 ;  /* 0xff80000083047808 */ /* 0x000fe40004800000 */
[----:B------:R-:W-:Y:S02]  /*dd00*/  ISETP.LT.OR P1, PT, R2, R237, P0 ;  /* 0x000000ed0200720c */ /* 0x000fe40000721670 */
[----:B------:R-:W-:-:S02]  /*dd10*/  FSEL R113, R113, -INF , !P6 ;  /* 0xff80000071717808 */ /* 0x000fc40007000000 */
[C---:B------:R-:W-:Y:S01]  /*dd20*/  ISETP.LT.OR P0, PT, R2.reuse, R236, P3 ;  /* 0x000000ec0200720c */ /* 0x040fe20001f01670 */
[----:B------:R1:W-:Y:S01]  /*dd30*/  STL [R1+0x38], R5 ;  /* 0x0000380501007387 */ /* 0x0003e20000100800 */
[C---:B------:R-:W-:Y:S02]  /*dd40*/  ISETP.LT.OR P3, PT, R2.reuse, R238, P5 ;  /* 0x000000ee0200720c */ /* 0x040fe40002f61670 */
[----:B------:R-:W-:Y:S02]  /*dd50*/  ISETP.LT.OR P6, PT, R2, R235, P2 ;  /* 0x000000eb0200720c */ /* 0x000fe400017c1670 */
[----:B------:R-:W-:Y:S01]  /*dd60*/  IADD3 R2, R0, 0x18, RZ ;  /* 0x0000001800027810 */ /* 0x000fe20007ffe0ff */
[----:B------:R3:W-:Y:S01]  /*dd70*/  STL [R1+0x40], R4 ;  /* 0x0000400401007387 */ /* 0x0007e20000100800 */
[----:B------:R-:W-:Y:S02]  /*dd80*/  ISETP.NE.AND P5, PT, R3, RZ, PT ;  /* 0x000000ff0300720c */ /* 0x000fe40003fa5270 */
[----:B------:R-:W-:-:S02]  /*dd90*/  P2R R3, PR, RZ, 0x8 ;  /* 0x00000008ff037803 */ /* 0x000fc40000000000 */
[C---:B------:R-:W-:Y:S02]  /*dda0*/  ISETP.GE.AND P3, PT, R2.reuse, R242, PT ;  /* 0x000000f20200720c */ /* 0x040fe40003f66270 */
[----:B------:R-:W-:Y:S02]  /*ddb0*/  ISETP.GE.AND P2, PT, R2, R241, PT ;  /* 0x000000f10200720c */ /* 0x000fe40003f46270 */
[----:B-1----:R-:W-:Y:S02]  /*ddc0*/  FSEL R5, R124, -INF , !P1 ;  /* 0xff8000007c057808 */ /* 0x002fe40004800000 */
[----:B---3--:R-:W-:-:S03]  /*ddd0*/  FSEL R4, R125, -INF , !P0 ;  /* 0xff8000007d047808 */ /* 0x008fc60004000000 */
[----:B------:R1:W-:Y:S01]  /*dde0*/  STL [R1+0x30], R5 ;  /* 0x0000300501007387 */ /* 0x0003e20000100800 */
[C---:B------:R-:W-:Y:S02]  /*ddf0*/  ISETP.GE.AND P1, PT, R2.reuse, R240, PT ;  /* 0x000000f00200720c */ /* 0x040fe40003f26270 */
[C---:B------:R-:W-:Y:S01]  /*de00*/  ISETP.GE.AND P0, PT, R2.reuse, R239, PT ;  /* 0x000000ef0200720c */ /* 0x040fe20003f06270 */
[----:B------:R3:W-:Y:S01]  /*de10*/  STL [R1+0x50], R4 ;  /* 0x0000500401007387 */ /* 0x0007e20000100800 */
[----:B------:R-:W-:Y:S02]  /*de20*/  ISETP.LT.OR P1, PT, R2, R238, P1 ;  /* 0x000000ee0200720c */ /* 0x000fe40000f21670 */
[----:B-1----:R-:W-:Y:S02]  /*de30*/  FSEL R5, R126, -INF , !P5 ;  /* 0xff8000007e057808 */ /* 0x002fe40006800000 */
[----:B------:R-:W-:Y:S02]  /*de40*/  ISETP.LT.OR P5, PT, R2, R237, P3 ;  /* 0x000000ed0200720c */ /* 0x000fe40001fa1670 */
[----:B---3--:R-:W-:-:S02]  /*de50*/  FSEL R4, R127, -INF , !P4 ;  /* 0xff8000007f047808 */ /* 0x008fc40006000000 */
[C---:B------:R-:W-:Y:S02]  /*de60*/  ISETP.LT.OR P3, PT, R2.reuse, R236, P2 ;  /* 0x000000ec0200720c */ /* 0x040fe40001761670 */
[----:B------:R-:W-:Y:S01]  /*de70*/  ISETP.NE.AND P2, PT, R3, RZ, PT ;  /* 0x000000ff0300720c */ /* 0x000fe20003f45270 */
[----:B------:R1:W-:Y:S01]  /*de80*/  STL [R1+0x58], R5 ;  /* 0x0000580501007387 */ /* 0x0003e20000100800 */
[----:B------:R-:W-:Y:S02]  /*de90*/  ISETP.LT.OR P4, PT, R2, R235, P0 ;  /* 0x000000eb0200720c */ /* 0x000fe40000781670 */
[----:B------:R-:W-:Y:S01]  /*dea0*/  IADD3 R2, R0, 0x19, RZ ;  /* 0x0000001900027810 */ /* 0x000fe20007ffe0ff */
[----:B------:R3:W-:Y:S01]  /*deb0*/  STL [R1+0x60], R4 ;  /* 0x0000600401007387 */ /* 0x0007e20000100800 */
[----:B------:R-:W-:Y:S02]  /*dec0*/  P2R R3, PR, RZ, 0x2 ;  /* 0x00000002ff037803 */ /* 0x000fe40000000000 */
[----:B------:R-:W-:-:S02]  /*ded0*/  FSEL R201, R250, -INF , !P3 ;  /* 0xff800000fac97808 */ /* 0x000fc40005800000 */
[C---:B------:R-:W-:Y:S02]  /*dee0*/  ISETP.GE.AND P1, PT, R2.reuse, R241, PT ;  /* 0x000000f10200720c */ /* 0x040fe40003f26270 */
[C---:B------:R-:W-:Y:S02]  /*def0*/  ISETP.GE.AND P0, PT, R2.reuse, R240, PT ;  /* 0x000000f00200720c */ /* 0x040fe40003f06270 */
[C---:B------:R-:W-:Y:S02]  /*df00*/  ISETP.GE.AND P3, PT, R2.reuse, R239, PT ;  /* 0x000000ef0200720c */ /* 0x040fe40003f66270 */
[----:B------:R-:W-:Y:S02]  /*df10*/  ISETP.LT.OR P1, PT, R2, R236, P1 ;  /* 0x000000ec0200720c */ /* 0x000fe40000f21670 */
[----:B-1----:R-:W-:Y:S02]  /*df20*/  FSEL R5, R114, -INF , !P2 ;  /* 0xff80000072057808 */ /* 0x002fe40005000000 */
[----:B---3--:R-:W-:-:S03]  /*df30*/  FSEL R4, R115, -INF , !P6 ;  /* 0xff80000073047808 */ /* 0x008fc60007000000 */
[----:B------:R-:W-:Y:S01]  /*df40*/  STL [R1+0x5c], R5 ;  /* 0x00005c0501007387 */ /* 0x000fe20000100800 */
[----:B------:R-:W-:-:S03]  /*df50*/  ISETP.GE.AND P2, PT, R2, R242, PT ;  /* 0x000000f20200720c */ /* 0x000fc60003f46270 */
[----:B------:R1:W-:Y:S01]  /*df60*/  STL [R1+0x64], R4 ;  /* 0x0000640401007387 */ /* 0x0003e20000100800 */
[C---:B------:R-:W-:Y:S02]  /*df70*/  ISETP.LT.OR P0, PT, R2.reuse, R238, P0 ;  /* 0x000000ee0200720c */ /* 0x040fe40000701670 */
[----:B------:R-:W-:Y:S02]  /*df80*/  ISETP.LT.OR P6, PT, R2, R235, P3 ;  /* 0x000000eb0200720c */ /* 0x000fe40001fc1670 */
[----:B------:R-:W-:Y:S02]  /*df90*/  FSEL R127, R133, -INF , !P0 ;  /* 0xff800000857f7808 */ /* 0x000fe40004000000 */
[----:B------:R-:W-:Y:S02]  /*dfa0*/  FSEL R200, R134, -INF , !P4 ;  /* 0xff80000086c87808 */ /* 0x000fe40006000000 */
[----:B-1----:R-:W-:Y:S02]  /*dfb0*/  FSEL R4, R248, -INF , !P5 ;  /* 0xff800000f8047808 */ /* 0x002fe40006800000 */
[----:B------:R-:W-:-:S02]  /*dfc0*/  ISETP.LT.OR P5, PT, R2, R237, P2 ;  /* 0x000000ed0200720c */ /* 0x000fc400017a1670 */
[----:B------:R-:W-:Y:S02]  /*dfd0*/  ISETP.NE.AND P2, PT, R3, RZ, PT ;  /* 0x000000ff0300720c */ /* 0x000fe40003f45270 */
[----:B------:R-:W-:Y:S02]  /*dfe0*/  IADD3 R2, R0, 0x20, RZ ;  /* 0x0000002000027810 */ /* 0x000fe40007ffe0ff */
[----:B------:R-:W-:Y:S01]  /*dff0*/  FSEL R208, R252, -INF , !P2 ;  /* 0xff800000fcd07808 */ /* 0x000fe20005000000 */
[----:B------:R1:W-:Y:S01]  /*e000*/  STL [R1+0x20], R4 ;  /* 0x0000200401007387 */ /* 0x0003e20000100800 */
[C---:B------:R-:W-:Y:S02]  /*e010*/  ISETP.GE.AND P2, PT, R2.reuse, R242, PT ;  /* 0x000000f20200720c */ /* 0x040fe40003f46270 */
[----:B------:R-:W-:Y:S02]  /*e020*/  P2R R3, PR, RZ, 0x2 ;  /* 0x00000002ff037803 */ /* 0x000fe40000000000 */
        /* <DEDUP_REMOVED lines=8> */
[----:B-1----:R-:W-:Y:S02]  /*e0b0*/  FSEL R4, R249, -INF , !P5 ;  /* 0xff800000f9047808 */ /* 0x002fe40006800000 */
[----:B------:R-:W-:-:S03]  /*e0c0*/  ISETP.NE.AND P5, PT, R3, RZ, PT ;  /* 0x000000ff0300720c */ /* 0x000fc60003fa5270 */
[----:B------:R1:W-:Y:S01]  /*e0d0*/  STL [R1+0x18], R4 ;  /* 0x0000180401007387 */ /* 0x0003e20000100800 */
[----:B------:R-:W-:Y:S02]  /*e0e0*/  P2R R3, PR, RZ, 0x8 ;  /* 0x00000008ff037803 */ /* 0x000fe40000000000 */
[C---:B------:R-:W-:Y:S02]  /*e0f0*/  ISETP.GE.AND P0, PT, R2.reuse, R242, PT ;  /* 0x000000f20200720c */ /* 0x040fe40003f06270 */
[C---:B------:R-:W-:Y:S02]  /*e100*/  ISETP.GE.AND P3, PT, R2.reuse, R241, PT ;  /* 0x000000f10200720c */ /* 0x040fe40003f66270 */
[----:B------:R-:W-:Y:S02]  /*e110*/  FSEL R126, R251, -INF , !P5 ;  /* 0xff800000fb7e7808 */ /* 0x000fe40006800000 */
[----:B------:R-:W-:Y:S02]  /*e120*/  ISETP.GE.AND P5, PT, R2, R240, PT ;  /* 0x000000f00200720c */ /* 0x000fe40003fa6270 */
[----:B------:R-:W-:-:S02]  /*e130*/  FSEL R203, R132, -INF , !P6 ;  /* 0xff80000084cb7808 */ /* 0x000fc40007000000 */
[----:B-1----:R-:W-:Y:S02]  /*e140*/  FSEL R4, R244, -INF , !P2 ;  /* 0xff800000f4047808 */ /* 0x002fe40005000000 */
[----:B------:R-:W-:-:S03]  /*e150*/  ISETP.GE.AND P2, PT, R2, R239, PT ;  /* 0x000000ef0200720c */ /* 0x000fc60003f46270 */
[----:B------:R1:W-:Y:S01]  /*e160*/  STL [R1+0xc], R4 ;  /* 0x00000c0401007387 */ /* 0x0003e20000100800 */
[----:B------:R-:W-:Y:S02]  /*e170*/  ISETP.LT.OR P6, PT, R2, R235, P2 ;  /* 0x000000eb0200720c */ /* 0x000fe400017c1670 */
[----:B-1----:R-:W-:Y:S02]  /*e180*/  FSEL R4, R246, -INF , !P1 ;  /* 0xff800000f6047808 */ /* 0x002fe40004800000 */
[C---:B------:R-:W-:Y:S02]  /*e190*/  ISETP.LT.OR P1, PT, R2.reuse, R237, P0 ;  /* 0x000000ed0200720c */ /* 0x040fe40000721670 */
[C---:B------:R-:W-:Y:S01]  /*e1a0*/  ISETP.LT.OR P0, PT, R2.reuse, R236, P3 ;  /* 0x000000ec0200720c */ /* 0x040fe20001f01670 */
[----:B------:R1:W-:Y:S01]  /*e1b0*/  STL [R1+0x24], R4 ;  /* 0x0000240401007387 */ /* 0x0003e20000100800 */
[----:B------:R-:W-:Y:S02]  /*e1c0*/  ISETP.LT.OR P3, PT, R2, R238, P5 ;  /* 0x000000ee0200720c */ /* 0x000fe40002f61670 */
[----:B------:R-:W-:-:S02]  /*e1d0*/  FSEL R5, R245, -INF , !P1 ;  /* 0xff800000f5057808 */ /* 0x000fc40004800000 */
[----:B------:R-:W-:Y:S02]  /*e1e0*/  IADD3 R2, R0, 0x28, RZ ;  /* 0x0000002800027810 */ /* 0x000fe40007ffe0ff */
[----:B------:R-:W-:Y:S01]  /*e1f0*/  ISETP.NE.AND P5, PT, R3, RZ, PT ;  /* 0x000000ff0300720c */ /* 0x000fe20003fa5270 */
[----:B------:R3:W-:Y:S01]  /*e200*/  STL [R1+0x4], R5 ;  /* 0x0000040501007387 */ /* 0x0007e20000100800 */
[----:B------:R-:W-:Y:S02]  /*e210*/  P2R R3, PR, RZ, 0x8 ;  /* 0x00000008ff037803 */ /* 0x000fe40000000000 */
[C---:B------:R-:W-:Y:S02]  /*e220*/  ISETP.GE.AND P3, PT, R2.reuse, R242, PT ;  /* 0x000000f20200720c */ /* 0x040fe40003f66270 */
[C---:B------:R-:W-:Y:S02]  /*e230*/  ISETP.GE.AND P2, PT, R2.reuse, R241, PT ;  /* 0x000000f10200720c */ /* 0x040fe40003f46270 */
[----:B------:R-:W-:-:S02]  /*e240*/  ISETP.GE.AND P1, PT, R2, R240, PT ;  /* 0x000000f00200720c */ /* 0x000fc40003f26270 */
[----:B-1----:R-:W-:Y:S02]  /*e250*/  FSEL R4, R247, -INF , !P0 ;  /* 0xff800000f7047808 */ /* 0x002fe40004000000 */
[----:B------:R-:W-:-:S03]  /*e260*/  ISETP.GE.AND P0, PT, R2, R239, PT ;  /* 0x000000ef0200720c */ /* 0x000fc60003f06270 */
[----:B------:R1:W-:Y:S01]  /*e270*/  STL [R1+0x1c], R4 ;  /* 0x00001c0401007387 */ /* 0x0003e20000100800 */
[----:B---3--:R-:W-:Y:S02]  /*e280*/  FSEL R5, R120, -INF , !P5 ;  /* 0xff80000078057808 */ /* 0x008fe40006800000 */
[C---:B------:R-:W-:Y:S02]  /*e290*/  ISETP.LT.OR P5, PT, R2.reuse, R237, P3 ;  /* 0x000000ed0200720c */ /* 0x040fe40001fa1670 */
[C---:B------:R-:W-:Y:S01]  /*e2a0*/  ISETP.LT.OR P3, PT, R2.reuse, R236, P2 ;  /* 0x000000ec0200720c */ /* 0x040fe20001761670 */
[----:B------:R-:W-:Y:S01]  /*e2b0*/  STL [R1+0x34], R5 ;  /* 0x0000340501007387 */ /* 0x000fe20000100800 */
[----:B------:R-:W-:Y:S02]  /*e2c0*/  ISETP.LT.OR P1, PT, R2, R238, P1 ;  /* 0x000000ee0200720c */ /* 0x000fe40000f21670 */
[----:B------:R-:W-:Y:S02]  /*e2d0*/  ISETP.NE.AND P2, PT, R3, RZ, PT ;  /* 0x000000ff0300720c */ /* 0x000fe40003f45270 */
[----:B------:R-:W-:-:S02]  /*e2e0*/  P2R R3, PR, RZ, 0x2 ;  /* 0x00000002ff037803 */ /* 0x000fc40000000000 */
[----:B------:R-:W-:Y:S02]  /*e2f0*/  FSEL R121, R121, -INF , !P2 ;  /* 0xff80000079797808 */ /* 0x000fe40005000000 */
[----:B-1----:R-:W-:Y:S02]  /*e300*/  FSEL R4, R122, -INF , !P4 ;  /* 0xff8000007a047808 */ /* 0x002fe40006000000 */
[----:B------:R-:W-:Y:S02]  /*e310*/  ISETP.LT.OR P4, PT, R2, R235, P0 ;  /* 0x000000eb0200720c */ /* 0x000fe40000781670 */
[----:B------:R-:W-:Y:S01]  /*e320*/  IADD3 R2, R0, 0x29, RZ ;  /* 0x0000002900027810 */ /* 0x000fe20007ffe0ff */
[----:B------:R1:W-:Y:S03]  /*e330*/  STL [R1+0x7c], R4 ;  /* 0x00007c0401007387 */ /* 0x0003e60000100800 */
[----:B------:R-:W-:-:S02]  /*e340*/  ISETP.GE.AND P1, PT, R2, R241, PT ;  /* 0x000000f10200720c */ /* 0x000fc40003f26270 */
[C---:B------:R-:W-:Y:S02]  /*e350*/  ISETP.GE.AND P2, PT, R2.reuse, R242, PT ;  /* 0x000000f20200720c */ /* 0x040fe40003f46270 */
[----:B------:R-:W-:Y:S02]  /*e360*/  ISETP.LT.OR P1, PT, R2, R236, P1 ;  /* 0x000000ec0200720c */ /* 0x000fe40000f21670 */
[----:B------:R-:W-:Y:S02]  /*e370*/  FSEL R115, R104, -INF , !P5 ;  /* 0xff80000068737808 */ /* 0x000fe40006800000 */
[C---:B------:R-:W-:Y:S02]  /*e380*/  ISETP.GE.AND P0, PT, R2.reuse, R240, PT ;  /* 0x000000f00200720c */ /* 0x040fe40003f06270 */
[----:B------:R-:W-:Y:S02]  /*e390*/  ISETP.LT.OR P5, PT, R2, R237, P2 ;  /* 0x000000ed0200720c */ /* 0x000fe400017a1670 */
[----:B------:R-:W-:-:S02]  /*e3a0*/  ISETP.NE.AND P2, PT, R3, RZ, PT ;  /* 0x000000ff0300720c */ /* 0x000fc40003f45270 */
[----:B-1----:R-:W-:-:S05]  /*e3b0*/  FSEL R4, R123, -INF , !P6 ;  /* 0xff8000007b047808 */ /* 0x002fca0007000000 */
[----:B------:R1:W-:Y:S01]  /*e3c0*/  STL [R1+0x78], R4 ;  /* 0x0000780401007387 */ /* 0x0003e20000100800 */
[----:B------:R-:W-:Y:S02]  /*e3d0*/  P2R R3, PR, RZ, 0x2 ;  /* 0x00000002ff037803 */ /* 0x000fe40000000000 */
[----:B------:R-:W-:Y:S02]  /*e3e0*/  ISETP.LT.OR P0, PT, R2, R238, P0 ;  /* 0x000000ee0200720c */ /* 0x000fe40000701670 */
[----:B------:R-:W-:Y:S02]  /*e3f0*/  FSEL R114, R105, -INF , !P5 ;  /* 0xff80000069727808 */ /* 0x000fe40006800000 */
[----:B------:R-:W-:Y:S02]  /*e400*/  ISETP.NE.AND P5, PT, R3, RZ, PT ;  /* 0x000000ff0300720c */ /* 0x000fe40003fa5270 */
[----:B------:R-:W-:Y:S02]  /*e410*/  FSEL R120, R116, -INF , !P2 ;  /* 0xff80000074787808 */ /* 0x000fe40005000000 */
[----:B------:R-:W-:-:S02]  /*e420*/  FSEL R3, R117, -INF , !P0 ;  /* 0xff80000075037808 */ /* 0x000fc40004000000 */
[----:B-1----:R-:W-:Y:S02]  /*e430*/  FSEL R4, R106, -INF , !P3 ;  /* 0xff8000006a047808 */ /* 0x002fe40005800000 */
[----:B------:R-:W-:-:S04]  /*e440*/  ISETP.GE.AND P3, PT, R2, R239, PT ;  /* 0x000000ef0200720c */ /* 0x000fc80003f66270 */
[----:B------:R-:W-:Y:S02]  /*e450*/  ISETP.LT.OR P6, PT, R2, R235, P3 ;  /* 0x000000eb0200720c */ /* 0x000fe40001fc1670 */
[----:B------:R-:W-:-:S04]  /*e460*/  IADD3 R2, R0, 0x30, RZ ;  /* 0x0000003000027810 */ /* 0x000fc80007ffe0ff */
[C---:B------:R-:W-:Y:S02]  /*e470*/  ISETP.GE.AND P2, PT, R2.reuse, R242, PT ;  /* 0x000000f20200720c */ /* 0x040fe40003f46270 */
[C---:B------:R-:W-:Y:S02]  /*e480*/  ISETP.GE.AND P1, PT, R2.reuse, R241, PT ;  /* 0x000000f10200720c */ /* 0x040fe40003f26270 */
[C---:B------:R-:W-:Y:S02]  /*e490*/  ISETP.GE.AND P3, PT, R2.reuse, R240, PT ;  /* 0x000000f00200720c */ /* 0x040fe40003f66270 */
[----:B------:R-:W-:Y:S02]  /*e4a0*/  ISETP.GE.AND P0, PT, R2, R239, PT ;  /* 0x000000ef0200720c */ /* 0x000fe40003f06270 */
[----:B------:R-:W-:Y:S02]  /*e4b0*/  FSEL R118, R118, -INF , !P4 ;  /* 0xff80000076767808 */ /* 0x000fe40006000000 */
[----:B------:R-:W-:-:S02]  /*e4c0*/  ISETP.LT.OR P2, PT, R2, R237, P2 ;  /* 0x000000ed0200720c */ /* 0x000fc40001741670 */
[C---:B------:R-:W-:Y:S02]  /*e4d0*/  ISETP.LT.OR P1, PT, R2.reuse, R236, P1 ;  /* 0x000000ec0200720c */ /* 0x040fe40000f21670 */
[C---:B------:R-:W-:Y:S02]  /*e4e0*/  ISETP.LT.OR P3, PT, R2.reuse, R238, P3 ;  /* 0x000000ee0200720c */ /* 0x040fe40001f61670 */
[----:B------:R-:W-:Y:S02]  /*e4f0*/  ISETP.LT.OR P4, PT, R2, R235, P0 ;  /* 0x000000eb0200720c */ /* 0x000fe40000781670 */
[----:B------:R-:W-:Y:S01]  /*e500*/  IADD3 R2, R0, 0x31, RZ ;  /* 0x0000003100027810 */ /* 0x000fe20007ffe0ff */
[----:B------:R-:W-:Y:S01]  /*e510*/  STL [R1+0x10], R4 ;  /* 0x0000100401007387 */ /* 0x000fe20000100800 */
[----:B------:R-:W-:Y:S02]  /*e520*/  FSEL R117, R107, -INF , !P5 ;  /* 0xff8000006b757808 */ /* 0x000fe40006800000 */
[----:B------:R-:W-:Y:S01]  /*e530*/  ISETP.GE.AND P0, PT, R2, R242, PT ;  /* 0x000000f20200720c */ /* 0x000fe20003f06270 */
[----:B------:R1:W-:Y:S01]  /*e540*/  STL [R1+0x28], R3 ;  /* 0x0000280301007387 */ /* 0x0003e20000100800 */
[----:B------:R-:W-:-:S02]  /*e550*/  FSEL R246, R96, -INF , !P2 ;  /* 0xff80000060f67808 */ /* 0x000fc40005000000 */
[C---:B------:R-:W-:Y:S02]  /*e560*/  ISETP.GE.AND P5, PT, R2.reuse, R240, PT ;  /* 0x000000f00200720c */ /* 0x040fe40003fa6270 */
[----:B------:R-:W-:Y:S02]  /*e570*/  ISETP.GE.AND P2, PT, R2, R239, PT ;  /* 0x000000ef0200720c */ /* 0x000fe40003f46270 */
[----:B------:R-:W-:Y:S02]  /*e580*/  FSEL R251, R98, -INF , !P1 ;  /* 0xff80000062fb7808 */ /* 0x000fe40004800000 */
[C---:B------:R-:W-:Y:S02]  /*e590*/  ISETP.LT.OR P1, PT, R2.reuse, R237, P0 ;  /* 0x000000ed0200720c */ /* 0x040fe40000721670 */
[----:B------:R-:W-:Y:S02]  /*e5a0*/  FSEL R116, R119, -INF , !P6 ;  /* 0xff80000077747808 */ /* 0x000fe40007000000 */
[----:B------:R-:W-:-:S02]  /*e5b0*/  ISETP.LT.OR P6, PT, R2, R235, P2 ;  /* 0x000000eb0200720c */ /* 0x000fc400017c1670 */
[----:B-1----:R-:W-:Y:S02]  /*e5c0*/  P2R R3, PR, RZ, 0x8 ;  /* 0x00000008ff037803 */ /* 0x002fe40000000000 */
[----:B------:R-:W-:-:S04]  /*e5d0*/  ISETP.GE.AND P3, PT, R2, R241, PT ;  /* 0x000000f10200720c */ /* 0x000fc80003f66270 */
[C---:B------:R-:W-:Y:S02]  /*e5e0*/  ISETP.LT.OR P0, PT, R2.reuse, R236, P3 ;  /* 0x000000ec0200720c */ /* 0x040fe40001f01670 */
[----:B------:R-:W-:Y:S02]  /*e5f0*/  ISETP.LT.OR P3, PT, R2, R238, P5 ;  /* 0x000000ee0200720c */ /* 0x000fe40002f61670 */
[----:B------:R-:W-:Y:S02]  /*e600*/  IADD3 R2, R0, 0x38, RZ ;  /* 0x0000003800027810 */ /* 0x000fe40007ffe0ff */
[----:B------:R-:W-:Y:S02]  /*e610*/  ISETP.NE.AND P5, PT, R3, RZ, PT ;  /* 0x000000ff0300720c */ /* 0x000fe40003fa5270 */
        /* <DEDUP_REMOVED lines=8> */
[----:B------:R-:W-:Y:S02]  /*e6a0*/  ISETP.LT.OR P5, PT, R2, R237, P3 ;  /* 0x000000ed0200720c */ /* 0x000fe40001fa1670 */
[----:B------:R-:W-:Y:S02]  /*e6b0*/  FSEL R119, R18, -INF , !P4 ;  /* 0xff80000012777808 */ /* 0x000fe40006000000 */
[C---:B------:R-:W-:Y:S02]  /*e6c0*/  ISETP.LT.OR P3, PT, R2.reuse, R236, P2 ;  /* 0x000000ec0200720c */ /* 0x040fe40001761670 */
[----:B------:R-:W-:Y:S02]  /*e6d0*/  ISETP.NE.AND P2, PT, R3, RZ, PT ;  /* 0x000000ff0300720c */ /* 0x000fe40003f45270 */
[C---:B------:R-:W-:Y:S02]  /*e6e0*/  ISETP.LT.OR P1, PT, R2.reuse, R238, P1 ;  /* 0x000000ee0200720c */ /* 0x040fe40000f21670 */
[----:B------:R-:W-:-:S02]  /*e6f0*/  ISETP.LT.OR P4, PT, R2, R235, P0 ;  /* 0x000000eb0200720c */ /* 0x000fc40000781670 */
[----:B------:R-:W-:Y:S02]  /*e700*/  IADD3 R2, R0, 0x39, RZ ;  /* 0x0000003900027810 */ /* 0x000fe40007ffe0ff */
[----:B------:R-:W-:Y:S02]  /*e710*/  FSEL R17, R17, -INF , !P2 ;  /* 0xff80000011117808 */ /* 0x000fe40005000000 */
[----:B------:R-:W-:Y:S02]  /*e720*/  P2R R3, PR, RZ, 0x2 ;  /* 0x00000002ff037803 */ /* 0x000fe40000000000 */
[----:B------:R-:W-:Y:S02]  /*e730*/  ISETP.GE.AND P2, PT, R2, R242, PT ;  /* 0x000000f20200720c */ /* 0x000fe40003f46270 */
[----:B------:R-:W-:Y:S02]  /*e740*/  FSEL R248, R22, -INF , !P3 ;  /* 0xff80000016f87808 */ /* 0x000fe40005800000 */
[----:B------:R-:W-:-:S02]  /*e750*/  ISETP.GE.AND P1, PT, R2, R241, PT ;  /* 0x000000f10200720c */ /* 0x000fc40003f26270 */
[C---:B------:R-:W-:Y:S02]  /*e760*/  ISETP.GE.AND P0, PT, R2.reuse, R240, PT ;  /* 0x000000f00200720c */ /* 0x040fe40003f06270 */
[----:B------:R-:W-:Y:S01]  /*e770*/  ISETP.GE.AND P3, PT, R2, R239, PT ;  /* 0x000000ef0200720c */ /* 0x000fe20003f66270 */
[----:B------:R1:W-:Y:S01]  /*e780*/  STL [R1+0x14], R4 ;  /* 0x0000140401007387 */ /* 0x0003e20000100800 */
[----:B------:R-:W-:Y:S02]  /*e790*/  FSEL R212, R20, -INF , !P5 ;  /* 0xff80000014d47808 */ /* 0x000fe40006800000 */
[C---:B------:R-:W-:Y:S02]  /*e7a0*/  ISETP.LT.OR P5, PT, R2.reuse, R237, P2 ;  /* 0x000000ed0200720c */ /* 0x040fe400017a1670 */
[----:B------:R-:W-:Y:S02]  /*e7b0*/  ISETP.NE.AND P2, PT, R3, RZ, PT ;  /* 0x000000ff0300720c */ /* 0x000fe40003f45270 */
[----:B------:R-:W-:-:S02]  /*e7c0*/  ISETP.LT.OR P1, PT, R2, R236, P1 ;  /* 0x000000ec0200720c */ /* 0x000fc40000f21670 */
[----:B------:R-:W-:Y:S02]  /*e7d0*/  ISETP.LT.OR P0, PT, R2, R238, P0 ;  /* 0x000000ee0200720c */ /* 0x000fe40000701670 */
[----:B------:R-:W-:Y:S02]  /*e7e0*/  P2R R3, PR, RZ, 0x2 ;  /* 0x00000002ff037803 */ /* 0x000fe40000000000 */
[----:B------:R-:W-:Y:S02]  /*e7f0*/  FSEL R5, R24, -INF , !P2 ;  /* 0xff80000018057808 */ /* 0x000fe40005000000 */
[----:B------:R-:W-:Y:S02]  /*e800*/  FSEL R252, R25, -INF , !P0 ;  /* 0xff80000019fc7808 */ /* 0x000fe40004000000 */
[----:B-1----:R-:W-:Y:S02]  /*e810*/  FSEL R4, R19, -INF , !P6 ;  /* 0xff80000013047808 */ /* 0x002fe40007000000 */
[----:B------:R-:W-:-:S02]  /*e820*/  ISETP.LT.OR P6, PT, R2, R235, P3 ;  /* 0x000000eb0200720c */ /* 0x000fc40001fc1670 */
[----:B------:R-:W-:Y:S01]  /*e830*/  IADD3 R2, R0, 0x40, RZ ;  /* 0x0000004000027810 */ /* 0x000fe20007ffe0ff */
[----:B------:R1:W-:Y:S03]  /*e840*/  STL [R1+0x8c], R4 ;  /* 0x00008c0401007387 */ /* 0x0003e60000100800 */
[C---:B------:R-:W-:Y:S02]  /*e850*/  ISETP.GE.AND P2, PT, R2.reuse, R242, PT ;  /* 0x000000f20200720c */ /* 0x040fe40003f46270 */
[C---:B------:R-:W-:Y:S02]  /*e860*/  ISETP.GE.AND P1, PT, R2.reuse, R241, PT ;  /* 0x000000f10200720c */ /* 0x040fe40003f26270 */
[C---:B------:R-:W-:Y:S02]  /*e870*/  ISETP.GE.AND P3, PT, R2.reuse, R240, PT ;  /* 0x000000f00200720c */ /* 0x040fe40003f66270 */
[----:B------:R-:W-:-:S02]  /*e880*/  ISETP.GE.AND P0, PT, R2, R239, PT ;  /* 0x000000ef0200720c */ /* 0x000fc40003f06270 */
[C---:B------:R-:W-:Y:S02]  /*e890*/  ISETP.LT.OR P2, PT, R2.reuse, R237, P2 ;  /* 0x000000ed0200720c */ /* 0x040fe40001741670 */
[C---:B------:R-:W-:Y:S02]  /*e8a0*/  ISETP.LT.OR P1, PT, R2.reuse, R236, P1 ;  /* 0x000000ec0200720c */ /* 0x040fe40000f21670 */
[----:B------:R-:W-:Y:S02]  /*e8b0*/  ISETP.LT.OR P3, PT, R2, R238, P3 ;  /* 0x000000ee0200720c */ /* 0x000fe40001f61670 */
[----:B------:R-:W-:Y:S02]  /*e8c0*/  FSEL R210, R21, -INF , !P5 ;  /* 0xff80000015d27808 */ /* 0x000fe40006800000 */
[----:B------:R-:W-:Y:S02]  /*e8d0*/  ISETP.NE.AND P5, PT, R3, RZ, PT ;  /* 0x000000ff0300720c */ /* 0x000fe40003fa5270 */
[----:B-1----:R-:W-:-:S02]  /*e8e0*/  FSEL R4, R26, -INF , !P4 ;  /* 0xff8000001a047808 */ /* 0x002fc40006000000 */
[----:B------:R-:W-:Y:S02]  /*e8f0*/  ISETP.LT.OR P4, PT, R2, R235, P0 ;  /* 0x000000eb0200720c */ /* 0x000fe40000781670 */
[----:B------:R-:W-:Y:S02]  /*e900*/  IADD3 R2, R0, 0x41, RZ ;  /* 0x0000004100027810 */ /* 0x000fe40007ffe0ff */
[----:B------:R-:W-:Y:S02]  /*e910*/  P2R R3, PR, RZ, 0x8 ;  /* 0x00000008ff037803 */ /* 0x000fe40000000000 */
[C---:B------:R-:W-:Y:S02]  /*e920*/  ISETP.GE.AND P0, PT, R2.reuse, R242, PT ;  /* 0x000000f20200720c */ /* 0x040fe40003f06270 */
[----:B------:R-:W-:Y:S02]  /*e930*/  FSEL R215, R23, -INF , !P5 ;  /* 0xff80000017d77808 */ /* 0x000fe40006800000 */
[----:B------:R-:W-:-:S02]  /*e940*/  ISETP.GE.AND P3, PT, R2, R241, PT ;  /* 0x000000f10200720c */ /* 0x000fc40003f66270 */
[----:B------:R-:W-:Y:S01]  /*e950*/  FSEL R207, R32, -INF , !P2 ;  /* 0xff80000020cf7808 */ /* 0x000fe20005000000 */
[----:B------:R-:W-:Y:S01]  /*e960*/  STL [R1], R5 ;  /* 0x0000000501007387 */ /* 0x000fe20000100800 */
[C---:B------:R-:W-:Y:S02]  /*e970*/  ISETP.GE.AND P5, PT, R2.reuse, R240, PT ;  /* 0x000000f00200720c */ /* 0x040fe40003fa6270 */
[----:B------:R-:W-:Y:S01]  /*e980*/  ISETP.GE.AND P2, PT, R2, R239, PT ;  /* 0x000000ef0200720c */ /* 0x000fe20003f46270 */
[----:B------:R1:W-:Y:S01]  /*e990*/  STL [R1+0x88], R4 ;  /* 0x0000880401007387 */ /* 0x0003e20000100800 */
[----:B------:R-:W-:Y:S02]  /*e9a0*/  FSEL R213, R34, -INF , !P1 ;  /* 0xff80000022d57808 */ /* 0x000fe40004800000 */
[C---:B------:R-:W-:Y:S02]  /*e9b0*/  ISETP.LT.OR P1, PT, R2.reuse, R237, P0 ;  /* 0x000000ed0200720c */ /* 0x040fe40000721670 */
[----:B------:R-:W-:-:S02]  /*e9c0*/  ISETP.LT.OR P0, PT, R2, R236, P3 ;  /* 0x000000ec0200720c */ /* 0x000fc40001f01670 */
[----:B------:R-:W-:Y:S02]  /*e9d0*/  ISETP.LT.OR P3, PT, R2, R238, P5 ;  /* 0x000000ee0200720c */ /* 0x000fe40002f61670 */
[----:B------:R-:W-:Y:S02]  /*e9e0*/  ISETP.NE.AND P5, PT, R3, RZ, PT ;  /* 0x000000ff0300720c */ /* 0x000fe40003fa5270 */
[----:B------:R-:W-:Y:S02]  /*e9f0*/  P2R R3, PR, RZ, 0x8 ;  /* 0x00000008ff037803 */ /* 0x000fe40000000000 */
[----:B------:R-:W-:Y:S02]  /*ea00*/  FSEL R204, R33, -INF , !P1 ;  /* 0xff80000021cc7808 */ /* 0x000fe40004800000 */
[----:B------:R-:W-:Y:S02]  /*ea10*/  FSEL R211, R35, -INF , !P0 ;  /* 0xff80000023d37808 */ /* 0x000fe40004000000 */
[----:B-1----:R-:W-:-:S02]  /*ea20*/  FSEL R4, R27, -INF , !P6 ;  /* 0xff8000001b047808 */ /* 0x002fc40007000000 */
        /* <DEDUP_REMOVED lines=8> */
[----:B------:R-:W-:Y:S02]  /*eab0*/  FSEL R30, R30, -INF , !P4 ;  /* 0xff8000001e1e7808 */ /* 0x000fe40006000000 */
[C---:B------:R-:W-:Y:S02]  /*eac0*/  ISETP.LT.OR P3, PT, R2.reuse, R236, P2 ;  /* 0x000000ec0200720c */ /* 0x040fe40001761670 */
[----:B------:R-:W-:Y:S02]  /*ead0*/  ISETP.NE.AND P2, PT, R3, RZ, PT ;  /* 0x000000ff0300720c */ /* 0x000fe40003f45270 */
[C---:B------:R-:W-:Y:S02]  /*eae0*/  ISETP.LT.OR P1, PT, R2.reuse, R238, P1 ;  /* 0x000000ee0200720c */ /* 0x040fe40000f21670 */
[----:B------:R-:W-:Y:S02]  /*eaf0*/  ISETP.LT.OR P4, PT, R2, R235, P0 ;  /* 0x000000eb0200720c */ /* 0x000fe40000781670 */
[----:B------:R-:W-:-:S02]  /*eb00*/  IADD3 R2, R0, 0x49, RZ ;  /* 0x0000004900027810 */ /* 0x000fc40007ffe0ff */
[----:B------:R-:W-:Y:S02]  /*eb10*/  FSEL R247, R29, -INF , !P2 ;  /* 0xff8000001df77808 */ /* 0x000fe40005000000 */
[----:B------:R-:W-:Y:S02]  /*eb20*/  P2R R3, PR, RZ, 0x2 ;  /* 0x00000002ff037803 */ /* 0x000fe40000000000 */
[----:B------:R-:W-:Y:S02]  /*eb30*/  ISETP.GE.AND P2, PT, R2, R242, PT ;  /* 0x000000f20200720c */ /* 0x000fe40003f46270 */
[----:B------:R-:W-:Y:S02]  /*eb40*/  FSEL R206, R38, -INF , !P3 ;  /* 0xff80000026ce7808 */ /* 0x000fe40005800000 */
[C---:B------:R-:W-:Y:S02]  /*eb50*/  ISETP.GE.AND P1, PT, R2.reuse, R241, PT ;  /* 0x000000f10200720c */ /* 0x040fe40003f26270 */
[----:B------:R-:W-:-:S02]  /*eb60*/  ISETP.GE.AND P0, PT, R2, R240, PT ;  /* 0x000000f00200720c */ /* 0x000fc40003f06270 */
[----:B------:R-:W-:Y:S02]  /*eb70*/  ISETP.GE.AND P3, PT, R2, R239, PT ;  /* 0x000000ef0200720c */ /* 0x000fe40003f66270 */
[----:B------:R-:W-:Y:S02]  /*eb80*/  FSEL R131, R36, -INF , !P5 ;  /* 0xff80000024837808 */ /* 0x000fe40006800000 */
[----:B------:R-:W-:Y:S02]  /*eb90*/  FSEL R31, R31, -INF , !P6 ;  /* 0xff8000001f1f7808 */ /* 0x000fe40007000000 */
[C---:B------:R-:W-:Y:S02]  /*eba0*/  ISETP.LT.OR P5, PT, R2.reuse, R237, P2 ;  /* 0x000000ed0200720c */ /* 0x040fe400017a1670 */
[----:B------:R-:W-:Y:S02]  /*ebb0*/  ISETP.NE.AND P2, PT, R3, RZ, PT ;  /* 0x000000ff0300720c */ /* 0x000fe40003f45270 */
[----:B------:R-:W-:-:S02]  /*ebc0*/  ISETP.LT.OR P1, PT, R2, R236, P1 ;  /* 0x000000ec0200720c */ /* 0x000fc40000f21670 */
[C---:B------:R-:W-:Y:S02]  /*ebd0*/  ISETP.LT.OR P0, PT, R2.reuse, R238, P0 ;  /* 0x000000ee0200720c */ /* 0x040fe40000701670 */
[----:B------:R-:W-:Y:S02]  /*ebe0*/  ISETP.LT.OR P6, PT, R2, R235, P3 ;  /* 0x000000eb0200720c */ /* 0x000fe40001fc1670 */
[----:B------:R-:W-:Y:S02]  /*ebf0*/  IADD3 R2, R0, 0x50, RZ ;  /* 0x0000005000027810 */ /* 0x000fe40007ffe0ff */
[----:B------:R-:W-:Y:S02]  /*ec00*/  P2R R3, PR, RZ, 0x2 ;  /* 0x00000002ff037803 */ /* 0x000fe40000000000 */
[----:B------:R-:W-:Y:S02]  /*ec10*/  FSEL R244, R40, -INF , !P2 ;  /* 0xff80000028f47808 */ /* 0x000fe40005000000 */
[----:B------:R-:W-:-:S02]  /*ec20*/  FSEL R214, R41, -INF , !P0 ;  /* 0xff80000029d67808 */ /* 0x000fc40004000000 */
        /* <DEDUP_REMOVED lines=9> */
[----:B------:R-:W-:Y:S02]  /*ecc0*/  FSEL R124, R37, -INF , !P5 ;  /* 0xff800000257c7808 */ /* 0x000fe40006800000 */
[----:B------:R-:W-:Y:S02]  /*ecd0*/  IADD3 R2, R0, 0x51, RZ ;  /* 0x0000005100027810 */ /* 0x000fe40007ffe0ff */
[----:B------:R-:W-:-:S02]  /*ece0*/  ISETP.NE.AND P5, PT, R3, RZ, PT ;  /* 0x000000ff0300720c */ /* 0x000fc40003fa5270 */
[----:B------:R-:W-:Y:S02]  /*ecf0*/  P2R R3, PR, RZ, 0x8 ;  /* 0x00000008ff037803 */ /* 0x000fe40000000000 */
[C---:B------:R-:W-:Y:S02]  /*ed00*/  ISETP.GE.AND P0, PT, R2.reuse, R242, PT ;  /* 0x000000f20200720c */ /* 0x040fe40003f06270 */
[----:B------:R-:W-:Y:S02]  /*ed10*/  FSEL R133, R39, -INF , !P5 ;  /* 0xff80000027857808 */ /* 0x000fe40006800000 */
[----:B------:R-:W-:Y:S02]  /*ed20*/  ISETP.GE.AND P3, PT, R2, R241, PT ;  /* 0x000000f10200720c */ /* 0x000fe40003f66270 */
[----:B------:R-:W-:Y:S02]  /*ed30*/  FSEL R123, R48, -INF , !P2 ;  /* 0xff800000307b7808 */ /* 0x000fe40005000000 */
[----:B------:R-:W-:-:S02]  /*ed40*/  ISETP.GE.AND P5, PT, R2, R240, PT ;  /* 0x000000f00200720c */ /* 0x000fc40003fa6270 */
[----:B------:R-:W-:Y:S02]  /*ed50*/  ISETP.GE.AND P2, PT, R2, R239, PT ;  /* 0x000000ef0200720c */ /* 0x000fe40003f46270 */
[----:B------:R-:W-:Y:S02]  /*ed60*/  FSEL R130, R50, -INF , !P1 ;  /* 0xff80000032827808 */ /* 0x000fe40004800000 */
[C---:B------:R-:W-:Y:S02]  /*ed70*/  ISETP.LT.OR P1, PT, R2.reuse, R237, P0 ;  /* 0x000000ed0200720c */ /* 0x040fe40000721670 */
[----:B------:R-:W-:Y:S02]  /*ed80*/  FSEL R43, R43, -INF , !P6 ;  /* 0xff8000002b2b7808 */ /* 0x000fe40007000000 */
[C---:B------:R-:W-:Y:S02]  /*ed90*/  ISETP.LT.OR P0, PT, R2.reuse, R236, P3 ;  /* 0x000000ec0200720c */ /* 0x040fe40001f01670 */
        /* <DEDUP_REMOVED lines=55> */
[----:B------:R-:W-:Y:S01]  /*f110*/  ISETP.GE.AND P2, PT, R2, R239, PT ;  /* 0x000000ef0200720c */ /* 0x000fe20003f46270 */
[----:B------:R1:W-:Y:S01]  /*f120*/  STL [R1+0x84], R4 ;  /* 0x0000840401007387 */ /* 0x0003e20000100800 */
[----:B------:R-:W-:Y:S02]  /*f130*/  FSEL R105, R78, -INF , !P1 ;  /* 0xff8000004e697808 */ /* 0x000fe40004800000 */
[C---:B------:R-:W-:Y:S02]  /*f140*/  ISETP.LT.OR P1, PT, R2.reuse, R237, P0 ;  /* 0x000000ed0200720c */ /* 0x040fe40000721670 */
[C---:B------:R-:W-:Y:S02]  /*f150*/  ISETP.LT.OR P0, PT, R2.reuse, R236, P3 ;  /* 0x000000ec0200720c */ /* 0x040fe40001f01670 */
[----:B------:R-:W-:Y:S02]  /*f160*/  ISETP.LT.OR P3, PT, R2, R238, P5 ;  /* 0x000000ee0200720c */ /* 0x000fe40002f61670 */
[----:B------:R-:W-:-:S02]  /*f170*/  ISETP.NE.AND P5, PT, R3, RZ, PT ;  /* 0x000000ff0300720c */ /* 0x000fc40003fa5270 */
[----:B------:R-:W-:Y:S02]  /*f180*/  P2R R3, PR, RZ, 0x8 ;  /* 0x00000008ff037803 */ /* 0x000fe40000000000 */
[----:B------:R-:W-:Y:S02]  /*f190*/  FSEL R97, R77, -INF , !P1 ;  /* 0xff8000004d617808 */ /* 0x000fe40004800000 */
[----:B------:R-:W-:Y:S02]  /*f1a0*/  FSEL R104, R79, -INF , !P0 ;  /* 0xff8000004f687808 */ /* 0x000fe40004000000 */
[----:B-1----:R-:W-:Y:S02]  /*f1b0*/  FSEL R4, R63, -INF , !P6 ;  /* 0xff8000003f047808 */ /* 0x002fe40007000000 */
        /* <DEDUP_REMOVED lines=37> */
[----:B------:R-:W-:-:S02]  /*f410*/  FSEL R81, R81, -INF , !P5 ;  /* 0xff80000051517808 */ /* 0x000fc40006800000 */
[----:B------:R-:W-:Y:S02]  /*f420*/  ISETP.NE.AND P5, PT, R3, RZ, PT ;  /* 0x000000ff0300720c */ /* 0x000fe40003fa5270 */
[C---:B------:R-:W-:Y:S02]  /*f430*/  ISETP.LT.OR P2, PT, R2.reuse, R237, P2 ;  /* 0x000000ed0200720c */ /* 0x040fe40001741670 */
[C---:B------:R-:W-:Y:S02]  /*f440*/  ISETP.LT.OR P1, PT, R2.reuse, R236, P1 ;  /* 0x000000ec0200720c */ /* 0x040fe40000f21670 */
        /* <DEDUP_REMOVED lines=13> */
[C---:B------:R-:W-:Y:S02]  /*f520*/  ISETP.LT.OR P6, PT, R2.reuse, R238, P5 ;  /* 0x000000ee0200720c */ /* 0x040fe40002fc1670 */
[----:B------:R-:W-:-:S02]  /*f530*/  ISETP.LT.OR P0, PT, R2, R236, P3 ;  /* 0x000000ec0200720c */ /* 0x000fc40001f01670 */
[----:B------:R-:W-:Y:S02]  /*f540*/  ISETP.LT.OR P5, PT, R2, R235, P2 ;  /* 0x000000eb0200720c */ /* 0x000fe400017a1670 */
[----:B------:R-:W-:Y:S02]  /*f550*/  IADD3 R2, R0, 0x78, RZ ;  /* 0x0000007800027810 */ /* 0x000fe40007ffe0ff */
[----:B------:R-:W-:Y:S02]  /*f560*/  ISETP.NE.AND P3, PT, R3, RZ, PT ;  /* 0x000000ff0300720c */ /* 0x000fe40003f65270 */
[----:B------:R-:W-:Y:S02]  /*f570*/  FSEL R25, R57, -INF , !P1 ;  /* 0xff80000039197808 */ /* 0x000fe40004800000 */
[----:B------:R-:W-:Y:S02]  /*f580*/  FSEL R27, R59, -INF , !P0 ;  /* 0xff8000003b1b7808 */ /* 0x000fe40004000000 */
[----:B------:R-:W-:-:S02]  /*f590*/  ISETP.GE.AND P1, PT, R2, R241, PT ;  /* 0x000000f10200720c */ /* 0x000fc40003f26270 */
[----:B------:R-:W-:Y:S02]  /*f5a0*/  FSEL R92, R92, -INF , !P3 ;  /* 0xff8000005c5c7808 */ /* 0x000fe40005800000 */
[C---:B------:R-:W-:Y:S02]  /*f5b0*/  ISETP.GE.AND P0, PT, R2.reuse, R240, PT ;  /* 0x000000f00200720c */ /* 0x040fe40003f06270 */
[----:B------:R-:W-:Y:S02]  /*f5c0*/  ISETP.GE.AND P3, PT, R2, R239, PT ;  /* 0x000000ef0200720c */ /* 0x000fe40003f66270 */
[----:B------:R-:W-:Y:S02]  /*f5d0*/  FSEL R94, R94, -INF , !P4 ;  /* 0xff8000005e5e7808 */ /* 0x000fe40006000000 */
[C---:B------:R-:W-:Y:S02]  /*f5e0*/  ISETP.LT.OR P4, PT, R2.reuse, R236, P1 ;  /* 0x000000ec0200720c */ /* 0x040fe40000f81670 */
[----:B------:R-:W-:-:S02]  /*f5f0*/  ISETP.LT.OR P1, PT, R2, R238, P0 ;  /* 0x000000ee0200720c */ /* 0x000fc40000721670 */
[----:B------:R-:W-:Y:S02]  /*f600*/  ISETP.LT.OR P0, PT, R2, R235, P3 ;  /* 0x000000eb0200720c */ /* 0x000fe40001f01670 */
[----:B------:R-:W-:Y:S01]  /*f610*/  IADD3 R0, R0, 0x79, RZ ;  /* 0x0000007900007810 */ /* 0x000fe20007ffe0ff */
[----:B------:R2:W-:Y:S01]  /*f620*/  STL [R1+0x70], R4 ;  /* 0x0000700401007387 */ /* 0x0005e20000100800 */
[----:B------:R-:W-:Y:S02]  /*f630*/  FSEL R20, R86, -INF , !P0 ;  /* 0xff80000056147808 */ /* 0x000fe40004000000 */
[----:B------:R-:W-:Y:S02]  /*f640*/  ISETP.GE.AND P0, PT, R0, R239, PT ;  /* 0x000000ef0000720c */ /* 0x000fe40003f06270 */
[----:B------:R-:W-:Y:S02]  /*f650*/  ISETP.GE.AND P2, PT, R2, R242, PT ;  /* 0x000000f20200720c */ /* 0x000fe40003f46270 */
[----:B------:R-:W-:-:S02]  /*f660*/  FSEL R84, R84, -INF , !P1 ;  /* 0xff80000054547808 */ /* 0x000fc40004800000 */
[----:B------:R-:W-:Y:S02]  /*f670*/  ISETP.LT.OR P1, PT, R0, R235, P0 ;  /* 0x000000eb0000720c */ /* 0x000fe40000721670 */
[----:B------:R-:W-:Y:S02]  /*f680*/  PLOP3.LUT P0, PT, PT, PT, UP0, 0x80, 0x0 ;  /* 0x000000000000781c */ /* 0x000fe40003f0f008 */
[----:B------:R-:W-:Y:S02]  /*f690*/  ISETP.LT.OR P2, PT, R2, R237, P2 ;  /* 0x000000ed0200720c */ /* 0x000fe40001741670 */
[----:B------:R-:W-:Y:S02]  /*f6a0*/  FSEL R95, R95, -INF , !P5 ;  /* 0xff8000005f5f7808 */ /* 0x000fe40006800000 */
[----:B------:R-:W-:Y:S02]  /*f6b0*/  P2R R3, PR, RZ, 0x4 ;  /* 0x00000004ff037803 */ /* 0x000fe40000000000 */
[----:B------:R-:W-:-:S02]  /*f6c0*/  ISETP.GE.AND P5, PT, R0, R242, PT ;  /* 0x000000f20000720c */ /* 0x000fc40003fa6270 */
[C---:B------:R-:W-:Y:S02]  /*f6d0*/  ISETP.GE.AND P2, PT, R0.reuse, R240, PT ;  /* 0x000000f00000720c */ /* 0x040fe40003f46270 */
[C---:B------:R-:W-:Y:S02]  /*f6e0*/  ISETP.GE.AND P3, PT, R0.reuse, R241, PT ;  /* 0x000000f10000720c */ /* 0x040fe40003f66270 */
[----:B------:R-:W-:Y:S02]  /*f6f0*/  FSEL R93, R93, -INF , !P6 ;  /* 0xff8000005d5d7808 */ /* 0x000fe40007000000 */
[----:B------:R-:W-:Y:S02]  /*f700*/  ISETP.NE.AND P6, PT, R3, RZ, PT ;  /* 0x000000ff0300720c */ /* 0x000fe40003fc5270 */
[C---:B------:R-:W-:Y:S02]  /*f710*/  ISETP.LT.OR P2, PT, R0.reuse, R238, P2 ;  /* 0x000000ee0000720c */ /* 0x040fe40001741670 */
[----:B------:R-:W-:-:S02]  /*f720*/  ISETP.LT.OR P5, PT, R0, R237, P5 ;  /* 0x000000ed0000720c */ /* 0x000fc40002fa1670 */
[----:B------:R-:W-:Y:S02]  /*f730*/  ISETP.LT.OR P3, PT, R0, R236, P3 ;  /* 0x000000ec0000720c */ /* 0x000fe40001f61670 */
[----:B------:R-:W-:Y:S02]  /*f740*/  FSEL R24, R10, -INF , !P4 ;  /* 0xff8000000a187808 */ /* 0x000fe40006000000 */
[----:B------:R-:W-:Y:S02]  /*f750*/  FSEL R85, R85, -INF , !P2 ;  /* 0xff80000055557808 */ /* 0x000fe40005000000 */
[----:B------:R-:W-:Y:S02]  /*f760*/  FSEL R48, R87, -INF , !P1 ;  /* 0xff80000057307808 */ /* 0x000fe40004800000 */
[----:B------:R-:W-:Y:S02]  /*f770*/  FSEL R22, R8, -INF , !P6 ;  /* 0xff80000008167808 */ /* 0x000fe40007000000 */
[----:B------:R-:W-:-:S02]  /*f780*/  LOP3.LUT P4, RZ, R234, 0x4000, RZ, 0xc0, !PT ;  /* 0x00004000eaff7812 */ /* 0x000fc4000788c0ff */
[----:B------:R-:W-:Y:S02]  /*f790*/  FSEL R21, R9, -INF , !P5 ;  /* 0xff80000009157808 */ /* 0x000fe40006800000 */
[----:B------:R-:W-:Y:S01]  /*f7a0*/  FSEL R23, R11, -INF , !P3 ;  /* 0xff8000000b177808 */ /* 0x000fe20005800000 */
[----:B------:R-:W-:Y:S05]  /*f7b0*/  @!P0 BRA `(.L_x_637) ;  /* 0x000006e000008947 */ /* 0x000fea0003800000 */
[----:B--2---:R-:W2:Y:S04]  /*f7c0*/  LDL.64 R12, [R1+0xd0] ;  /* 0x0000d000010c7983 */ /* 0x004ea80000100a00 */
[----:B------:R-:W3:Y:S01]  /*f7d0*/  LDL.64 R6, [R1+0xc8] ;  /* 0x0000c80001067983 */ /* 0x000ee20000100a00 */
[----:B------:R-:W-:Y:S01]  /*f7e0*/  UIADD3 UR7, UR7, -0x3, URZ ;  /* 0xfffffffd07077890 */ /* 0x000fe2000fffe03f */
[----:B------:R-:W-:Y:S01]  /*f7f0*/  @!P4 IMAD.MOV.U32 R8, RZ, RZ, c[0x0][0x19c] ;  /* 0x00006700ff08c624 */ /* 0x000fe200078e00ff */
[----:B------:R-:W-:Y:S01]  /*f800*/  ULDC.64 UR10, c[0x0][0x198] ;  /* 0x00006600000a7ab9 */ /* 0x000fe20000000a00 */
[----:B------:R1:W-:Y:S01]  /*f810*/  @P4 STS.128 [R243+0x4000], RZ ;  /* 0x004000fff3004388 */ /* 0x0003e20000000c00 */
[----:B------:R-:W-:Y:S01]  /*f820*/  USHF.R.S32.HI UR5, URZ, 0x1f, UR7 ;  /* 0x0000001f3f057899 */ /* 0x000fe20008011407 */
[----:B------:R-:W-:Y:S01]  /*f830*/  @!P4 IMAD R8, R8, 0x50, RZ ;  /* 0x000000500808c824 */ /* 0x000fe200078e02ff */
[----:B------:R-:W-:Y:S01]  /*f840*/  UIMAD.WIDE.U32 UR14, UR7, UR10, URZ ;  /* 0x0000000a070e72a5 */ /* 0x000fe2000f8e003f */
[----:B------:R-:W-:Y:S01]  /*f850*/  BSSY B0, `(.L_x_638) ;  /* 0x0000063000007945 */ /* 0x000fe20003800000 */
[----:B------:R-:W-:-:S04]  /*f860*/  UIMAD UR5, UR5, UR10, URZ ;  /* 0x0000000a050572a4 */ /* 0x000fc8000f8e023f */
[----:B------:R-:W-:Y:S01]  /*f870*/  UIMAD UR5, UR7, UR11, UR5 ;  /* 0x0000000b070572a4 */ /* 0x000fe2000f8e0205 */
[----:B------:R-:W-:Y:S02]  /*f880*/  IMAD.U32 R2, RZ, RZ, UR14 ;  /* 0x0000000eff027e24 */ /* 0x000fe4000f8e00ff */
[----:B------:R-:W-:Y:S01]  /*f890*/  IMAD.U32 R3, RZ, RZ, UR14 ;  /* 0x0000000eff037e24 */ /* 0x000fe2000f8e00ff */
[----:B------:R-:W-:-:S06]  /*f8a0*/  UIADD3 UR5, UR15, UR5, URZ ;  /* 0x000000050f057290 */ /* 0x000fcc000fffe03f */
[----:B------:R-:W-:Y:S01]  /*f8b0*/  IMAD.U32 R0, RZ, RZ, UR5 ;  /* 0x00000005ff007e24 */ /* 0x000fe2000f8e00ff */
[----:B--2---:R-:W-:-:S04]  /*f8c0*/  LEA R2, P0, R2, R12, 0x7 ;  /* 0x0000000c02027211 */ /* 0x004fc800078038ff */
[----:B---3--:R-:W-:Y:S01]  /*f8d0*/  LEA.HI.X R3, R3, R7, R0, 0x7, P0 ;  /* 0x0000000703037211 */ /* 0x008fe200000f3c00 */
[----:B------:R-:W-:Y:S01]  /*f8e0*/  @!P4 IMAD.MOV.U32 R0, RZ, RZ, c[0x0][0x19c] ;  /* 0x00006700ff00c624 */ /* 0x000fe200078e00ff */
[----:B------:R-:W-:-:S03]  /*f8f0*/  @!P4 LEA R4, P0, R2, c[0x0][0x168], 0x1 ;  /* 0x00005a000204ca11 */ /* 0x000fc600078008ff */
[----:B------:R-:W-:Y:S01]  /*f900*/  @!P4 IMAD R0, R0, 0x30, RZ ;  /* 0x000000300000c824 */ /* 0x000fe200078e02ff */
[----:B------:R-:W-:-:S05]  /*f910*/  @!P4 LEA.HI.X R5, R2, c[0x0][0x16c], R3, 0x1, P0 ;  /* 0x00005b000205ca11 */ /* 0x000fca00000f0c03 */
[----:B------:R-:W-:Y:S01]  /*f920*/  @!PT LDS RZ, [RZ] ;  /* 0x00000000fffff984 */ /* 0x000fe20000000800 */
[----:B------:R-:W-:Y:S01]  /*f930*/  @!PT LDS RZ, [RZ] ;  /* 0x00000000fffff984 */ /* 0x000fe20000000800 */
[----:B------:R-:W-:Y:S01]  /*f940*/  @!PT LDS RZ, [RZ] ;  /* 0x00000000fffff984 */ /* 0x000fe20000000800 */
[----:B------:R2:W-:Y:S04]  /*f950*/  @!P4 LDGSTS.E.BYPASS.LTC128B.128 [R243+0x4000], [R4.64] ;  /* 0x0400000004f3cfae */ /* 0x0005e8000b901d72 */
[----:B------:R1:W-:Y:S01]  /*f960*/  @P4 STS.128 [R243+0x4800], RZ ;  /* 0x004800fff3004388 */ /* 0x0003e20000000c00 */
[----:B--2---:R-:W-:-:S04]  /*f970*/  IMAD.U32 R4, RZ, RZ, UR4 ;  /* 0x00000004ff047e24 */ /* 0x004fc8000f8e00ff */
[----:B------:R-:W-:-:S05]  /*f980*/  @!P4 IMAD.WIDE.U32 R4, R4, 0x30, R2 ;  /* 0x000000300404c825 */ /* 0x000fca00078e0002 */
[----:B------:R-:W-:Y:S01]  /*f990*/  @!P4 IADD3 R0, R0, R5, RZ ;  /* 0x000000050000c210 */ /* 0x000fe20007ffe0ff */
[----:B------:R-:W-:Y:S01]  /*f9a0*/  @!P4 IMAD.MOV.U32 R5, RZ, RZ, R3 ;  /* 0x000000ffff05c224 */ /* 0x000fe200078e0003 */
[----:B------:R-:W-:-:S04]  /*f9b0*/  @!P4 LEA R12, P0, R4, c[0x0][0x168], 0x1 ;  /* 0x00005a00040cca11 */ /* 0x000fc800078008ff */
[----:B------:R-:W-:Y:S01]  /*f9c0*/  @!P4 LEA.HI.X R13, R4, c[0x0][0x16c], R0, 0x1, P0 ;  /* 0x00005b00040dca11 */ /* 0x000fe200000f0c00 */
[----:B------:R-:W-:Y:S02]  /*f9d0*/  IMAD.U32 R0, RZ, RZ, UR4 ;  /* 0x00000004ff007e24 */ /* 0x000fe4000f8e00ff */
[----:B------:R-:W-:-:S04]  /*f9e0*/  @!P4 IMAD.MOV.U32 R4, RZ, RZ, R2 ;  /* 0x000000ffff04c224 */ /* 0x000fc800078e0002 */
[----:B------:R-:W-:Y:S01]  /*f9f0*/  @!P4 IMAD.WIDE.U32 R4, R0, 0x50, R4 ;  /* 0x000000500004c825 */ /* 0x000fe200078e0004 */
[----:B------:R-:W-:-:S04]  /*fa00*/  @!P4 IADD3 R0, P1, R2, UR27, RZ ;  /* 0x0000001b0200cc10 */ /* 0x000fc8000ff3e0ff */
[----:B------:R-:W-:Y:S02]  /*fa10*/  @!P4 LEA R6, P0, R0, c[0x0][0x168], 0x1 ;  /* 0x00005a000006ca11 */ /* 0x000fe400078008ff */
[----:B------:R-:W-:-:S04]  /*fa20*/  @!P4 IADD3.X R7, R3, UR26, RZ, P1, !PT ;  /* 0x0000001a0307cc10 */ /* 0x000fc80008ffe4ff */
[----:B------:R-:W-:Y:S02]  /*fa30*/  @!P4 LEA.HI.X R7, R0, c[0x0][0x16c], R7, 0x1, P0 ;  /* 0x00005b000007ca11 */ /* 0x000fe400000f0c07 */
[----:B------:R-:W-:Y:S01]  /*fa40*/  @!P4 IADD3 R0, R8, R5, RZ ;  /* 0x000000050800c210 */ /* 0x000fe20007ffe0ff */
[----:B------:R-:W-:Y:S01]  /*fa50*/  @!P4 IMAD.MOV.U32 R5, RZ, RZ, R3 ;  /* 0x000000ffff05c224 */ /* 0x000fe200078e0003 */
[C---:B------:R-:W-:Y:S01]  /*fa60*/  @!P4 LEA R10, P0, R4.reuse, c[0x0][0x168], 0x1 ;  /* 0x00005a00040aca11 */ /* 0x040fe200078008ff */
[----:B------:R-:W-:Y:S01]  /*fa70*/  @!PT LDS RZ, [RZ] ;  /* 0x00000000fffff984 */ /* 0x000fe20000000800 */
[----:B------:R-:W-:Y:S01]  /*fa80*/  @!PT LDS RZ, [RZ] ;  /* 0x00000000fffff984 */ /* 0x000fe20000000800 */
[----:B------:R-:W-:Y:S01]  /*fa90*/  @!PT LDS RZ, [RZ] ;  /* 0x00000000fffff984 */ /* 0x000fe20000000800 */
[----:B------:R2:W-:Y:S01]  /*faa0*/  @!P4 LDGSTS.E.BYPASS.LTC128B.128 [R243+0x4800], [R6.64] ;  /* 0x0480000006f3cfae */ /* 0x0005e2000b901d72 */
[----:B------:R-:W-:Y:S02]  /*fab0*/  @!P4 MOV R8, c[0x0][0x19c] ;  /* 0x000067000008ca02 */ /* 0x000fe40000000f00 */
[----:B------:R-:W-:Y:S01]  /*fac0*/  @!P4 LEA.HI.X R11, R4, c[0x0][0x16c], R0, 0x1, P0 ;  /* 0x00005b00040bca11 */ /* 0x000fe200000f0c00 */
[----:B------:R-:W-:Y:S01]  /*fad0*/  IMAD.U32 R0, RZ, RZ, UR4 ;  /* 0x00000004ff007e24 */ /* 0x000fe2000f8e00ff */
[----:B------:R1:W-:Y:S01]  /*fae0*/  @P4 STS.128 [R243+0x5000], RZ ;  /* 0x005000fff3004388 */ /* 0x0003e20000000c00 */
[----:B------:R-:W-:-:S02]  /*faf0*/  IMAD.U32 R4, RZ, RZ, UR4 ;  /* 0x00000004ff047e24 */ /* 0x000fc4000f8e00ff */
[----:B------:R-:W-:Y:S01]  /*fb00*/  @!P4 IMAD R8, R8, 0x60, RZ ;  /* 0x000000600808c824 */ /* 0x000fe200078e02ff */
[----:B------:R-:W-:Y:S01]  /*fb10*/  @!P4 LEA R0, P0, R0, R2, 0x5 ;  /* 0x000000020000c211 */ /* 0x000fe200078028ff */
[----:B--2---:R-:W-:Y:S02]  /*fb20*/  @!P4 IMAD.MOV.U32 R7, RZ, RZ, c[0x0][0x19c] ;  /* 0x00006700ff07c624 */ /* 0x004fe400078e00ff */
[----:B------:R-:W-:-:S03]  /*fb30*/  IMAD.U32 R6, RZ, RZ, UR4 ;  /* 0x00000004ff067e24 */ /* 0x000fc6000f8e00ff */
[----:B------:R-:W-:Y:S01]  /*fb40*/  @!P4 LEA.HI.X R7, R4, R3, R7, 0x5, P0 ;  /* 0x000000030407c211 */ /* 0x000fe200000f2c07 */
[----:B------:R-:W-:-:S04]  /*fb50*/  @!P4 IMAD.MOV.U32 R4, RZ, RZ, R2 ;  /* 0x000000ffff04c224 */ /* 0x000fc800078e0002 */
[----:B------:R-:W-:Y:S01]  /*fb60*/  @!P4 IMAD.WIDE.U32 R4, R6, 0x60, R4 ;  /* 0x000000600604c825 */ /* 0x000fe200078e0004 */
[----:B------:R-:W-:-:S04]  /*fb70*/  @!P4 LEA R6, P0, R0, c[0x0][0x168], 0x1 ;  /* 0x00005a000006ca11 */ /* 0x000fc800078008ff */
[----:B------:R-:W-:Y:S01]  /*fb80*/  @!P4 LEA.HI.X R7, R0, c[0x0][0x16c], R7, 0x1, P0 ;  /* 0x00005b000007ca11 */ /* 0x000fe200000f0c07 */
[----:B------:R-:W-:Y:S01]  /*fb90*/  @!P4 IMAD.IADD R0, R8, 0x1, R5 ;  /* 0x000000010800c824 */ /* 0x000fe200078e0205 */
[C---:B------:R-:W-:Y:S01]  /*fba0*/  @!P4 LEA R8, P0, R4.reuse, c[0x0][0x168], 0x1 ;  /* 0x00005a000408ca11 */ /* 0x040fe200078008ff */
[----:B------:R-:W-:Y:S02]  /*fbb0*/  @!P4 IMAD.MOV.U32 R5, RZ, RZ, c[0x0][0x19c] ;  /* 0x00006700ff05c624 */ /* 0x000fe400078e00ff */
[----:B------:R-:W-:Y:S01]  /*fbc0*/  @!PT LDS RZ, [RZ] ;  /* 0x00000000fffff984 */ /* 0x000fe20000000800 */
[----:B------:R-:W-:Y:S01]  /*fbd0*/  @!PT LDS RZ, [RZ] ;  /* 0x00000000fffff984 */ /* 0x000fe20000000800 */
[----:B------:R-:W-:Y:S01]  /*fbe0*/  @!PT LDS RZ, [RZ] ;  /* 0x00000000fffff984 */ /* 0x000fe20000000800 */
[----:B------:R1:W-:Y:S01]  /*fbf0*/  @!P4 LDGSTS.E.BYPASS.LTC128B.128 [R243+0x5000], [R6.64] ;  /* 0x0500000006f3cfae */ /* 0x0003e2000b901d72 */
[----:B------:R-:W-:Y:S01]  /*fc00*/  @!P4 LEA.HI.X R9, R4, c[0x0][0x16c], R0, 0x1, P0 ;  /* 0x00005b000409ca11 */ /* 0x000fe200000f0c00 */
[----:B------:R-:W-:Y:S01]  /*fc10*/  IMAD.U32 R4, RZ, RZ, UR4 ;  /* 0x00000004ff047e24 */ /* 0x000fe2000f8e00ff */
[----:B------:R-:W-:Y:S01]  /*fc20*/  MOV R0, UR4 ;  /* 0x0000000400007c02 */ /* 0x000fe20008000f00 */
[----:B------:R1:W-:Y:S03]  /*fc30*/  @P4 STS.128 [R243+0x5800], RZ ;  /* 0x005800fff3004388 */ /* 0x0003e60000000c00 */
[----:B------:R-:W-:Y:S01]  /*fc40*/  @!P4 LEA R0, P0, R0, R2, 0x6 ;  /* 0x000000020000c211 */ /* 0x000fe200078030ff */
[----:B------:R-:W-:Y:S01]  /*fc50*/  @!PT LDS RZ, [RZ] ;  /* 0x00000000fffff984 */ /* 0x000fe20000000800 */
[----:B------:R-:W-:Y:S01]  /*fc60*/  @!PT LDS RZ, [RZ] ;  /* 0x00000000fffff984 */ /* 0x000fe20000000800 */
[----:B------:R-:W-:Y:S01]  /*fc70*/  @!PT LDS RZ, [RZ] ;  /* 0x00000000fffff984 */ /* 0x000fe20000000800 */
[----:B------:R1:W-:Y:S03]  /*fc80*/  @!P4 LDGSTS.E.BYPASS.LTC128B.128 [R243+0x5800], [R12.64] ;  /* 0x058000000cf3cfae */ /* 0x0003e6000b901d72 */
[----:B------:R-:W-:Y:S01]  /*fc90*/  @!P4 LEA.HI.X R5, R4, R3, R5, 0x6, P0 ;  /* 0x000000030405c211 */ /* 0x000fe200000f3405 */
[----:B------:R1:W-:Y:S01]  /*fca0*/  @P4 STS.128 [R243+0x6000], RZ ;  /* 0x006000fff3004388 */ /* 0x0003e20000000c00 */
[----:B------:R-:W-:-:S04]  /*fcb0*/  @!P4 LEA R4, P0, R0, c[0x0][0x168], 0x1 ;  /* 0x00005a000004ca11 */ /* 0x000fc800078008ff */
[----:B------:R-:W-:-:S05]  /*fcc0*/  @!P4 LEA.HI.X R5, R0, c[0x0][0x16c], R5, 0x1, P0 ;  /* 0x00005b000005ca11 */ /* 0x000fca00000f0c05 */
        /* <DEDUP_REMOVED lines=16> */
[----:B-1----:R-:W-:Y:S01]  /*fdd0*/  IMAD.U32 R4, RZ, RZ, UR4 ;  /* 0x00000004ff047e24 */ /* 0x002fe2000f8e00ff */
[----:B------:R-:W-:-:S02]  /*fde0*/  ULDC UR5, c[0x0][0x19c] ;  /* 0x0000670000057ab9 */ /* 0x000fc40000000800 */
        /* <DEDUP_REMOVED lines=9> */
.L_x_639:
[----:B------:R-:W-:Y:S05]  /*fe80*/  BSYNC B0 ;  /* 0x0000000000007941 */ /* 0x000fea0003800000 */
.L_x_638:
[----:B------:R-:W0:Y:S02]  /*fe90*/  LDGDEPBAR ;  /* 0x00000000000079af */ /* 0x000e240000000000 */
.L_x_637:
[----:B--2---:R-:W-:Y:S01]  /*fea0*/  STL [R1+0x138], R243 ;  /* 0x000138f301007387 */ /* 0x004fe20000100800 */
[----:B------:R-:W-:-:S03]  /*feb0*/  MOV R87, R30 ;  /* 0x0000001e00577202 */ /* 0x000fc60000000f00 */
[----:B------:R-:W-:Y:S04]  /*fec0*/  STL [R1+0x134], R242 ;  /* 0x000134f201007387 */ /* 0x000fe80000100800 */
[----:B------:R-:W-:Y:S04]  /*fed0*/  STL [R1+0x130], R241 ;  /* 0x000130f101007387 */ /* 0x000fe80000100800 */
[----:B------:R-:W-:Y:S04]  /*fee0*/  STL [R1+0x12c], R240 ;  /* 0x00012cf001007387 */ /* 0x000fe80000100800 */
[----:B------:R-:W-:Y:S04]  /*fef0*/  STL [R1+0x128], R239 ;  /* 0x000128ef01007387 */ /* 0x000fe80000100800 */
[----:B------:R-:W-:Y:S04]  /*ff00*/  STL [R1+0x124], R238 ;  /* 0x000124ee01007387 */ /* 0x000fe80000100800 */
[----:B------:R-:W-:Y:S04]  /*ff10*/  STL [R1+0x120], R237 ;  /* 0x000120ed01007387 */ /* 0x000fe80000100800 */
[----:B------:R-:W-:Y:S04]  /*ff20*/  STL [R1+0x11c], R236 ;  /* 0x00011cec01007387 */ /* 0x000fe80000100800 */
[----:B------:R-:W2:Y:S04]  /*ff30*/  LDL.LU R29, [R1+0x30] ;  /* 0x00003000011d7983 */ /* 0x000ea80000300800 */
[----:B-1----:R-:W3:Y:S04]  /*ff40*/  LDL.LU R10, [R1+0x78] ;  /* 0x00007800010a7983 */ /* 0x002ee80000300800 */
[----:B------:R-:W4:Y:S04]  /*ff50*/  LDL.LU R9, [R1+0x7c] ;  /* 0x00007c0001097983 */ /* 0x000f280000300800 */
[----:B------:R-:W2:Y:S04]  /*ff60*/  LDL.LU R30, [R1+0x20] ;  /* 0x00002000011e7983 */ /* 0x000ea80000300800 */
[----:B------:R-:W2:Y:S04]  /*ff70*/  LDL.LU R32, [R1+0x18] ;  /* 0x0000180001207983 */ /* 0x000ea80000300800 */
[----:B------:R-:W2:Y:S01]  /*ff80*/  LDL.LU R2, [R1+0x50] ;  /* 0x0000500001027983 */ /* 0x000ea20000300800 */
[----:B------:R-:W-:-:S03]  /*ff90*/  IMAD.MOV.U32 R3, RZ, RZ, R121 ;  /* 0x000000ffff037224 */ /* 0x000fc600078e0079 */
[----:B------:R-:W2:Y:S01]  /*ffa0*/  LDL.LU R4, [R1+0x5c] ;  /* 0x00005c0001047983 */ /* 0x000ea20000300800 */
[----:B------:R-:W-:-:S03]  /*ffb0*/  MOV R0, R120 ;  /* 0x0000007800007202 */ /* 0x000fc60000000f00 */
[----:B------:R-:W2:Y:S04]  /*ffc0*/  LDL.LU R5, [R1+0x40] ;  /* 0x0000400001057983 */ /* 0x000ea80000300800 */
[----:B------:R-:W2:Y:S04]  /*ffd0*/  LDL.LU R6, [R1+0x58] ;  /* 0x0000580001067983 */ /* 0x000ea80000300800 */
[----:B------:R-:W2:Y:S04]  /*ffe0*/  LDL.LU R7, [R1+0x60] ;  /* 0x0000600001077983 */ /* 0x000ea80000300800 */
[----:B------:R-:W2:Y:S04]  /*fff0*/  LDL R8, [R1+0x38] ;  /* 0x0000380001087983 */ /* 0x000ea80000100800 */
[----:B------:R-:W2:Y:S04]  /*10000*/  LDL.LU R121, [R1+0xc] ;  /* 0x00000c0001797983 */ /* 0x000ea80000300800 */
[----:B------:R-:W2:Y:S04]  /*10010*/  LDL.LU R120, [R1+0x4] ;  /* 0x0000040001787983 */ /* 0x000ea80000300800 */
[----:B------:R-:W-:Y:S04]  /*10020*/  STL [R1+0x118], R235 ;  /* 0x000118eb01007387 */ /* 0x000fe80000100800 */
[----:B------:R1:W-:Y:S04]  /*10030*/  STL [R1+0x114], R234 ;  /* 0x000114ea01007387 */ /* 0x0003e80000100800 */
[----:B-1----:R-:W2:Y:S04]  /*10040*/  LDL.LU R234, [R1+0x88] ;  /* 0x0000880001ea7983 */ /* 0x002ea80000300800 */
[----:B------:R1:W-:Y:S04]  /*10050*/  STL [R1+0x110], R233 ;  /* 0x000110e901007387 */ /* 0x0003e80000100800 */
[----:B-1----:R-:W2:Y:S04]  /*10060*/  LDL.LU R233, [R1+0x84] ;  /* 0x0000840001e97983 */ /* 0x002ea80000300800 */
        /* <DEDUP_REMOVED lines=9> */
[----:B------:R1:W-:Y:S04]  /*10100*/  STL [R1+0xe8], R223 ;  /* 0x0000e8df01007387 */ /* 0x0003e80000100800 */
[----:B------:R-:W-:Y:S04]  /*10110*/  STL [R1+0xe4], R222 ;  /* 0x0000e4de01007387 */ /* 0x000fe80000100800 */
[----:B------:R-:W-:Y:S01]  /*10120*/  STL [R1+0xe0], R221 ;  /* 0x0000e0dd01007387 */ /* 0x000fe20000100800 */
[----:B------:R-:W-:-:S02]  /*10130*/  MOV R38, R3 ;  /* 0x0000000300267202 */ /* 0x000fc40000000f00 */
[----:B------:R-:W-:Y:S01]  /*10140*/  MOV R57, R201 ;  /* 0x000000c900397202 */ /* 0x000fe20000000f00 */
[----:B------:R1:W-:Y:S01]  /*10150*/  STL [R1+0xdc], R220 ;  /* 0x0000dcdc01007387 */ /* 0x0003e20000100800 */
[----:B------:R-:W-:Y:S02]  /*10160*/  IMAD.MOV.U32 R39, RZ, RZ, R117 ;  /* 0x000000ffff277224 */ /* 0x000fe400078e0075 */
[----:B------:R-:W-:Y:S01]  /*10170*/  IMAD.MOV.U32 R41, RZ, RZ, R208 ;  /* 0x000000ffff297224 */ /* 0x000fe200078e00d0 */
[----:B------:R1:W-:Y:S01]  /*10180*/  STL [R1+0xd8], R135 ;  /* 0x0000d88701007387 */ /* 0x0003e20000100800 */
[----:B------:R-:W-:Y:S01]  /*10190*/  MOV R59, R127 ;  /* 0x0000007f003b7202 */ /* 0x000fe20000000f00 */
[----:B------:R-:W-:Y:S01]  /*101a0*/  IMAD.MOV.U32 R58, RZ, RZ, R200 ;  /* 0x000000ffff3a7224 */ /* 0x000fe200078e00c8 */
[----:B------:R-:W-:Y:S01]  /*101b0*/  MOV R45, R203 ;  /* 0x000000cb002d7202 */ /* 0x000fe20000000f00 */
[----:B------:R-:W2:Y:S01]  /*101c0*/  LDL.LU R243, [R1+0x70] ;  /* 0x0000700001f37983 */ /* 0x000ea20000300800 */
[----:B-1----:R-:W-:Y:S01]  /*101d0*/  MOV R224, R0 ;  /* 0x0000000000e07202 */ /* 0x002fe20000000f00 */
[----:B------:R-:W-:Y:S01]  /*101e0*/  IMAD.MOV.U32 R37, RZ, RZ, R17 ;  /* 0x000000ffff257224 */ /* 0x000fe200078e0011 */
[----:B-----5:R-:W-:Y:S01]  /*101f0*/  FMNMX.FTZ R0, R73, R14, !PT ;  /* 0x0000000e49007209 */ /* 0x020fe20007810000 */
[----:B------:R-:W2:Y:S01]  /*10200*/  LDL.LU R242, [R1+0x24] ;  /* 0x0000240001f27983 */ /* 0x000ea20000300800 */
[----:B------:R-:W-:Y:S01]  /*10210*/  IMAD.MOV.U32 R47, RZ, RZ, R116 ;  /* 0x000000ffff2f7224 */ /* 0x000fe200078e0074 */
[----:B------:R-:W-:Y:S01]  /*10220*/  MOV R227, R16 ;  /* 0x0000001000e37202 */ /* 0x000fe20000000f00 */
[----:B------:R-:W-:Y:S01]  /*10230*/  IMAD.MOV.U32 R225, RZ, RZ, R18 ;  /* 0x000000ffffe17224 */ /* 0x000fe200078e0012 */
[----:B------:R-:W-:Y:S01]  /*10240*/  FMNMX.FTZ R0, R74, R0, !PT ;  /* 0x000000004a007209 */ /* 0x000fe20007810000 */
[----:B------:R-:W2:Y:S01]  /*10250*/  LDL.LU R241, [R1+0x1c] ;  /* 0x00001c0001f17983 */ /* 0x000ea20000300800 */
[----:B------:R-:W-:-:S02]  /*10260*/  IMAD.MOV.U32 R223, RZ, RZ, R19 ;  /* 0x000000ffffdf7224 */ /* 0x000fc400078e0013 */
[----:B------:R-:W-:Y:S01]  /*10270*/  FMNMX.FTZ R0, R69, R0, !PT ;  /* 0x0000000045007209 */ /* 0x000fe20007810000 */
[----:B------:R-:W2:Y:S03]  /*10280*/  LDL.LU R240, [R1+0x10] ;  /* 0x0000100001f07983 */ /* 0x000ea60000300800 */
[----:B------:R-:W-:Y:S01]  /*10290*/  FMNMX.FTZ R0, R68, R0, !PT ;  /* 0x0000000044007209 */ /* 0x000fe20007810000 */
[----:B------:R-:W2:Y:S01]  /*102a0*/  LDL.LU R239, [R1+0x64] ;  /* 0x0000640001ef7983 */ /* 0x000ea20000300800 */
[----:B------:R-:W-:-:S03]  /*102b0*/  IMAD.MOV.U32 R220, RZ, RZ, R20 ;  /* 0x000000ffffdc7224 */ /* 0x000fc600078e0014 */
[----:B------:R-:W2:Y:S01]  /*102c0*/  LDL.LU R238, [R1+0x14] ;  /* 0x0000140001ee7983 */ /* 0x000ea20000300800 */
[----:B------:R-:W-:-:S03]  /*102d0*/  MOV R135, R119 ;  /* 0x0000007700877202 */ /* 0x000fc60000000f00 */
[----:B------:R-:W2:Y:S04]  /*102e0*/  LDL.LU R237, [R1] ;  /* 0x0000000001ed7983 */ /* 0x000ea80000300800 */
[----:B------:R-:W2:Y:S04]  /*102f0*/  LDL.LU R11, [R1+0xa8] ;  /* 0x0000a800010b7983 */ /* 0x000ea80000300800 */
[----:B------:R-:W-:Y:S01]  /*10300*/  LDSM.16.MT88.4 R16, [R216+0x8000] ;  /* 0x00800000d810783b */ /* 0x000fe20000004200 */
[----:B---3--:R-:W-:-:S03]  /*10310*/  IMAD.MOV.U32 R221, RZ, RZ, R10 ;  /* 0x000000ffffdd7224 */ /* 0x008fc600078e000a */
[----:B------:R-:W3:Y:S01]  /*10320*/  LDL.LU R10, [R1+0xac] ;  /* 0x0000ac00010a7983 */ /* 0x000ee20000300800 */
[----:B----4-:R-:W-:Y:S02]  /*10330*/  MOV R222, R9 ;  /* 0x0000000900de7202 */ /* 0x010fe40000000f00 */
[----:B--2---:R-:W-:-:S04]  /*10340*/  FMNMX.FTZ R0, R8, R0, !PT ;  /* 0x0000000008007209 */ /* 0x004fc80007810000 */
[----:B------:R-:W-:-:S04]  /*10350*/  FMNMX.FTZ R0, R29, R0, !PT ;  /* 0x000000001d007209 */ /* 0x000fc80007810000 */
[----:B------:R-:W-:-:S04]  /*10360*/  FMNMX.FTZ R0, R30, R0, !PT ;  /* 0x000000001e007209 */ /* 0x000fc80007810000 */
[----:B------:R-:W-:-:S04]  /*10370*/  FMNMX.FTZ R0, R32, R0, !PT ;  /* 0x0000000020007209 */ /* 0x000fc80007810000 */
[----:B------:R-:W-:-:S04]  /*10380*/  FMNMX.FTZ R0, R121, R0, !PT ;  /* 0x0000000079007209 */ /* 0x000fc80007810000 */
[----:B------:R-:W-:Y:S01]  /*10390*/  FMNMX.FTZ R0, R120, R0, !PT ;  /* 0x0000000078007209 */ /* 0x000fe20007810000 */
[----:B------:R1:W-:Y:S03]  /*103a0*/  STL [R1+0x140], R121 ;  /* 0x0001407901007387 */ /* 0x0003e60000100800 */
[----:B------:R-:W-:-:S04]  /*103b0*/  FMNMX.FTZ R0, R115, R0, !PT ;  /* 0x0000000073007209 */ /* 0x000fc80007810000 */
[----:B------:R-:W-:-:S04]  /*103c0*/  FMNMX.FTZ R0, R114, R0, !PT ;  /* 0x0000000072007209 */ /* 0x000fc80007810000 */
[----:B------:R-:W-:-:S04]  /*103d0*/  FMNMX.FTZ R0, R246, R0, !PT ;  /* 0x00000000f6007209 */ /* 0x000fc80007810000 */
[----:B------:R-:W-:Y:S01]  /*103e0*/  FMNMX.FTZ R0, R245, R0, !PT ;  /* 0x00000000f5007209 */ /* 0x000fe20007810000 */
[----:B-1----:R-:W2:Y:S04]  /*103f0*/  LDL.LU R121, [R1+0x8c] ;  /* 0x00008c0001797983 */ /* 0x002ea80000300800 */
[----:B------:R1:W-:Y:S01]  /*10400*/  STL [R1+0x144], R120 ;  /* 0x0001447801007387 */ /* 0x0003e20000100800 */
[----:B------:R-:W-:-:S03]  /*10410*/  FMNMX.FTZ R0, R212, R0, !PT ;  /* 0x00000000d4007209 */ /* 0x000fc60007810000 */
[----:B-1----:R-:W4:Y:S04]  /*10420*/  LDL.LU R120, [R1+0x34] ;  /* 0x0000340001787983 */ /* 0x002f280000300800 */
[----:B------:R1:W-:Y:S04]  /*10430*/  STL [R1+0x13c], R212 ;  /* 0x00013cd401007387 */ /* 0x0003e80000100800 */
[----:B-1----:R-:W2:Y:S01]  /*10440*/  LDL.LU R212, [R1+0x28] ;  /* 0x0000280001d47983 */ /* 0x002ea20000300800 */
        /* <DEDUP_REMOVED lines=19> */
[----:B------:R-:W-:Y:S02]  /*10580*/  MOV R40, R2 ;  /* 0x0000000200287202 */ /* 0x000fe40000000f00 */
[----:B------:R-:W-:Y:S01]  /*10590*/  FMNMX.FTZ R2, R101, R0, !PT ;  /* 0x0000000065027209 */ /* 0x000fe20007810000 */
[----:B------:R-:W-:Y:S01]  /*105a0*/  IMAD.MOV.U32 R34, RZ, RZ, R5 ;  /* 0x000000ffff227224 */ /* 0x000fe200078e0005 */
[----:B------:R-:W-:Y:S02]  /*105b0*/  FMNMX.FTZ R0, R21, R3, !PT ;  /* 0x0000000315007209 */ /* 0x000fe40007810000 */
[----:B------:R-:W-:Y:S02]  /*105c0*/  MOV R36, R4 ;  /* 0x0000000400247202 */ /* 0x000fe40000000f00 */
[----:B------:R-:W-:Y:S01]  /*105d0*/  FMNMX.FTZ R2, R34, R2, !PT ;  /* 0x0000000222027209 */ /* 0x000fe20007810000 */
[----:B------:R-:W1:Y:S03]  /*105e0*/  SHFL.BFLY PT, R4, R0, 0x2, 0x1f ;  /* 0x0c401f0000047f89 */ /* 0x000e6600000e0000 */
[----:B------:R-:W-:-:S02]  /*105f0*/  FMNMX.FTZ R3, R40, R2, !PT ;  /* 0x0000000228037209 */ /* 0x000fc40007810000 */
[----:B------:R-:W-:Y:S01]  /*10600*/  FMNMX.FTZ R2, R71, R75, !PT ;  /* 0x0000004b47027209 */ /* 0x000fe20007810000 */
[----:B------:R-:W-:Y:S01]  /*10610*/  IMAD.MOV.U32 R9, RZ, RZ, R126 ;  /* 0x000000ffff097224 */ /* 0x000fe200078e007e */
[----:B------:R-:W-:Y:S02]  /*10620*/  FMNMX.FTZ R3, R57, R3, !PT ;  /* 0x0000000339037209 */ /* 0x000fe40007810000 */
[----:B------:R-:W-:Y:S02]  /*10630*/  FMNMX.FTZ R2, R110, R2, !PT ;  /* 0x000000026e027209 */ /* 0x000fe40007810000 */
[----:B------:R-:W-:Y:S02]  /*10640*/  FMNMX.FTZ R3, R9, R3, !PT ;  /* 0x0000000309037209 */ /* 0x000fe40007810000 */
[----:B------:R-:W-:Y:S02]  /*10650*/  FMNMX.FTZ R2, R108, R2, !PT ;  /* 0x000000026c027209 */ /* 0x000fe40007810000 */
[----:B------:R-:W-:-:S02]  /*10660*/  FMNMX.FTZ R3, R242, R3, !PT ;  /* 0x00000003f2037209 */ /* 0x000fc40007810000 */
[----:B------:R-:W-:Y:S02]  /*10670*/  MOV R33, R6 ;  /* 0x0000000600217202 */ /* 0x000fe40000000f00 */
[----:B------:R-:W-:Y:S02]  /*10680*/  FMNMX.FTZ R2, R109, R2, !PT ;  /* 0x000000026d027209 */ /* 0x000fe40007810000 */
[----:B------:R-:W-:Y:S01]  /*10690*/  FMNMX.FTZ R3, R241, R3, !PT ;  /* 0x00000003f1037209 */ /* 0x000fe20007810000 */
[----:B------:R-:W-:Y:S01]  /*106a0*/  IMAD.MOV.U32 R28, RZ, RZ, R7 ;  /* 0x000000ffff1c7224 */ /* 0x000fe200078e0007 */
[----:B------:R-:W-:Y:S02]  /*106b0*/  FMNMX.FTZ R2, R33, R2, !PT ;  /* 0x0000000221027209 */ /* 0x000fe40007810000 */
        /* <DEDUP_REMOVED lines=35> */
[----:B------:R-:W-:Y:S01]  /*108f0*/  FMNMX.FTZ R4, R80, R4, !PT ;  /* 0x0000000450047209 */ /* 0x000fe20007810000 */
[----:B------:R-:W1:Y:S03]  /*10900*/  SHFL.BFLY PT, R6, R7, 0x1, 0x1f ;  /* 0x0c201f0007067f89 */ /* 0x000e6600000e0000 */
[----:B------:R-:W-:-:S04]  /*10910*/  FMNMX.FTZ R4, R27, R4, !PT ;  /* 0x000000041b047209 */ /* 0x000fc80007810000 */
[----:B------:R-:W-:Y:S02]  /*10920*/  FMNMX.FTZ R4, R24, R4, !PT ;  /* 0x0000000418047209 */ /* 0x000fe40007810000 */
[----:B----4-:R-:W-:-:S04]  /*10930*/  FMNMX.FTZ R3, R120, R3, !PT ;  /* 0x0000000378037209 */ /* 0x010fc80007810000 */
[----:B------:R-:W-:-:S04]  /*10940*/  FMNMX.FTZ R3, R38, R3, !PT ;  /* 0x0000000326037209 */ /* 0x000fc80007810000 */
[----:B------:R-:W-:-:S04]  /*10950*/  FMNMX.FTZ R3, R224, R3, !PT ;  /* 0x00000003e0037209 */ /* 0x000fc80007810000 */
[----:B--2---:R-:W-:-:S04]  /*10960*/  FMNMX.FTZ R3, R212, R3, !PT ;  /* 0x00000003d4037209 */ /* 0x004fc80007810000 */
        /* <DEDUP_REMOVED lines=36> */
[----:B-1----:R-:W-:-:S03]  /*10bb0*/  FMNMX.FTZ R208, R7, R6, !PT ;  /* 0x0000000607d07209 */ /* 0x002fc60007810000 */
[----:B------:R-:W1:Y:S01]  /*10bc0*/  SHFL.BFLY PT, R6, R2, 0x2, 0x1f ;  /* 0x0c401f0002067f89 */ /* 0x000e6200000e0000 */
[----:B------:R-:W-:-:S04]  /*10bd0*/  FMNMX.FTZ R3, R91, R4, !PT ;  /* 0x000000045b037209 */ /* 0x000fc80007810000 */
[----:B------:R-:W-:Y:S02]  /*10be0*/  FMNMX.FTZ R3, R94, R3, !PT ;  /* 0x000000035e037209 */ /* 0x000fe40007810000 */
[----:B--2---:R-:W-:Y:S02]  /*10bf0*/  FMNMX.FTZ R0, R0, R5, !PT ;  /* 0x0000000500007209 */ /* 0x004fe40007810000 */
[----:B------:R-:W-:-:S03]  /*10c00*/  FMNMX.FTZ R3, R95, R3, !PT ;  /* 0x000000035f037209 */ /* 0x000fc60007810000 */
[----:B------:R-:W2:Y:S01]  /*10c10*/  SHFL.BFLY PT, R8, R0, 0x1, 0x1f ;  /* 0x0c201f0000087f89 */ /* 0x000ea200000e0000 */
[----:B------:R-:W-:-:S04]  /*10c20*/  FMNMX.FTZ R3, R220, R3, !PT ;  /* 0x00000003dc037209 */ /* 0x000fc80007810000 */
[----:B------:R-:W-:Y:S01]  /*10c30*/  FMNMX.FTZ R5, R48, R3, !PT ;  /* 0x0000000330057209 */ /* 0x000fe20007810000 */
[----:B------:R-:W-:Y:S01]  /*10c40*/  FMUL.FTZ R4, R208, c[0x0][0x23c] ;  /* 0x00008f00d0047a20 */ /* 0x000fe20000410000 */
[----:B-1----:R-:W-:-:S03]  /*10c50*/  FMNMX.FTZ R2, R2, R6, !PT ;  /* 0x0000000602027209 */ /* 0x002fc60007810000 */
[----:B------:R-:W1:Y:S01]  /*10c60*/  SHFL.BFLY PT, R6, R5, 0x2, 0x1f ;  /* 0x0c401f0005067f89 */ /* 0x000e6200000e0000 */
[----:B------:R-:W-:-:S04]  /*10c70*/  FSETP.NEU.FTZ.AND P3, PT, R208, -INF , PT ;  /* 0xff800000d000780b */ /* 0x000fc80003f7d000 */
[----:B------:R-:W-:Y:S01]  /*10c80*/  FSEL R4, R4, RZ, P3 ;  /* 0x000000ff04047208 */ /* 0x000fe20001800000 */
[----:B------:R-:W4:Y:S01]  /*10c90*/  SHFL.BFLY PT, R7, R2, 0x1, 0x1f ;  /* 0x0c201f0002077f89 */ /* 0x000f2200000e0000 */
[----:B--2---:R-:W-:-:S03]  /*10ca0*/  FMNMX.FTZ R203, R0, R8, !PT ;  /* 0x0000000800cb7209 */ /* 0x004fc60007810000 */
[--C-:B------:R-:W-:Y:S02]  /*10cb0*/  FFMA.FTZ R0, R69, c[0x0][0x23c], -R4.reuse ;  /* 0x00008f0045007a23 */ /* 0x100fe40000010804 */
[----:B------:R-:W-:Y:S02]  /*10cc0*/  FFMA.FTZ R3, R14, c[0x0][0x23c], -R4 ;  /* 0x00008f000e037a23 */ /* 0x000fe40000010804 */
[----:B------:R2:W-:Y:S01]  /*10cd0*/  MUFU.EX2 R46, R0 ;  /* 0x00000000002e7308 */ /* 0x0005e20000000800 */
[----:B------:R-:W-:-:S07]  /*10ce0*/  FSETP.NEU.FTZ.AND P2, PT, R203, -INF , PT ;  /* 0xff800000cb00780b */ /* 0x000fce0003f5d000 */
[----:B------:R1:W-:Y:S01]  /*10cf0*/  MUFU.EX2 R12, R3 ;  /* 0x00000003000c7308 */ /* 0x0003e20000000800 */
[----:B--2---:R-:W-:-:S07]  /*10d00*/  FFMA.FTZ R0, R68, c[0x0][0x23c], -R4 ;  /* 0x00008f0044007a23 */ /* 0x004fce0000010804 */
[----:B------:R2:W-:Y:S01]  /*10d10*/  MUFU.EX2 R231, R0 ;  /* 0x0000000000e77308 */ /* 0x0005e20000000800 */
[----:B-1----:R-:W-:-:S07]  /*10d20*/  FFMA.FTZ R3, R74, c[0x0][0x23c], -R4 ;  /* 0x00008f004a037a23 */ /* 0x002fce0000010804 */
[----:B------:R1:W-:Y:S01]  /*10d30*/  MUFU.EX2 R90, R3 ;  /* 0x00000003005a7308 */ /* 0x0003e20000000800 */
[----:B--2---:R-:W-:-:S05]  /*10d40*/  FMNMX.FTZ R0, R5, R6, !PT ;  /* 0x0000000605007209 */ /* 0x004fca0007810000 */
[----:B------:R-:W2:Y:S01]  /*10d50*/  SHFL.BFLY PT, R6, R0, 0x1, 0x1f ;  /* 0x0c201f0000067f89 */ /* 0x000ea200000e0000 */
[----:B-1----:R-:W-:Y:S01]  /*10d60*/  FMUL.FTZ R3, R203, c[0x0][0x23c] ;  /* 0x00008f00cb037a20 */ /* 0x002fe20000410000 */
[----:B----4-:R-:W-:-:S04]  /*10d70*/  FMNMX.FTZ R201, R2, R7, !PT ;  /* 0x0000000702c97209 */ /* 0x010fc80007810000 */
[----:B------:R-:W-:-:S05]  /*10d80*/  FSEL R3, R3, RZ, P2 ;  /* 0x000000ff03037208 */ /* 0x000fca0001000000 */
[--C-:B------:R-:W-:Y:S02]  /*10d90*/  FFMA.FTZ R5, R15, c[0x0][0x23c], -R3.reuse ;  /* 0x00008f000f057a23 */ /* 0x100fe40000010803 */
[----:B------:R-:W-:Y:S02]  /*10da0*/  FFMA.FTZ R2, R100, c[0x0][0x23c], -R3 ;  /* 0x00008f0064027a23 */ /* 0x000fe40000010803 */
[----:B------:R1:W-:Y:S01]  /*10db0*/  MUFU.EX2 R13, R5 ;  /* 0x00000005000d7308 */ /* 0x0003e20000000800 */
[----:B------:R-:W-:-:S07]  /*10dc0*/  FSETP.NEU.FTZ.AND P1, PT, R201, -INF , PT ;  /* 0xff800000c900780b */ /* 0x000fce0003f3d000 */
[----:B------:R4:W-:Y:S01]  /*10dd0*/  MUFU.EX2 R86, R2 ;  /* 0x0000000200567308 */ /* 0x0009e20000000800 */
[----:B-1----:R-:W-:-:S07]  /*10de0*/  FFMA.FTZ R5, R102, c[0x0][0x23c], -R3 ;  /* 0x00008f0066057a23 */ /* 0x002fce0000010803 */
[----:B------:R1:W-:Y:S01]  /*10df0*/  MUFU.EX2 R235, R5 ;  /* 0x0000000500eb7308 */ /* 0x0003e20000000800 */
[----:B----4-:R-:W-:Y:S01]  /*10e00*/  FMUL.FTZ R2, R201, c[0x0][0x23c] ;  /* 0x00008f00c9027a20 */ /* 0x010fe20000410000 */
[----:B--2---:R-:W-:-:S04]  /*10e10*/  FMNMX.FTZ R200, R0, R6, !PT ;  /* 0x0000000600c87209 */ /* 0x004fc80007810000 */
[----:B------:R-:W-:Y:S01]  /*10e20*/  FSEL R2, R2, RZ, P1 ;  /* 0x000000ff02027208 */ /* 0x000fe20000800000 */
[----:B-1----:R-:W-:-:S04]  /*10e30*/  FFMA.FTZ R5, R101, c[0x0][0x23c], -R3 ;  /* 0x00008f0065057a23 */ /* 0x002fc80000010803 */
[----:B------:R-:W-:Y:S01]  /*10e40*/  FFMA.FTZ R0, R110, c[0x0][0x23c], -R2 ;  /* 0x00008f006e007a23 */ /* 0x000fe20000010802 */
        /* <DEDUP_REMOVED lines=8> */
[----:B------:R1:W-:Y:S01]  /*10ed0*/  MUFU.EX2 R44, R5 ;  /* 0x00000005002c7308 */ /* 0x0003e20000000800 */
[----:B------:R-:W-:Y:S01]  /*10ee0*/  FSEL R6, R208, RZ, P3 ;  /* 0x000000ffd0067208 */ /* 0x000fe20001800000 */
[----:B-1----:R-:W-:-:S06]  /*10ef0*/  FFMA.FTZ R5, R109, c[0x0][0x23c], -R2 ;  /* 0x00008f006d057a23 */ /* 0x002fcc0000010802 */
[----:B------:R1:W-:Y:S01]  /*10f00*/  MUFU.EX2 R229, R5 ;  /* 0x0000000500e57308 */ /* 0x0003e20000000800 */
[----:B------:R-:W-:Y:S02]  /*10f10*/  FADD.FTZ R6, R73, -R6 ;  /* 0x8000000649067221 */ /* 0x000fe40000010000 */
[----:B-1----:R-:W-:-:S05]  /*10f20*/  FFMA.FTZ R5, R103, c[0x0][0x23c], -R0 ;  /* 0x00008f0067057a23 */ /* 0x002fca0000010800 */
[----:B------:R1:W-:Y:S01]  /*10f30*/  MUFU.EX2 R126, R5 ;  /* 0x00000005007e7308 */ /* 0x0003e20000000800 */
[----:B------:R-:W-:Y:S01]  /*10f40*/  FSEL R7, R203, RZ, P2 ;  /* 0x000000ffcb077208 */ /* 0x000fe20001000000 */
[----:B-1----:R-:W-:-:S06]  /*10f50*/  FFMA.FTZ R5, R111, c[0x0][0x23c], -R0 ;  /* 0x00008f006f057a23 */ /* 0x002fcc0000010800 */
[----:B------:R1:W-:Y:S01]  /*10f60*/  MUFU.EX2 R226, R5 ;  /* 0x0000000500e27308 */ /* 0x0003e20000000800 */
[----:B------:R-:W-:Y:S02]  /*10f70*/  FADD.FTZ R7, R72, -R7 ;  /* 0x8000000748077221 */ /* 0x000fe40000010000 */
[----:B-1----:R-:W-:-:S05]  /*10f80*/  FFMA.FTZ R5, R112, c[0x0][0x23c], -R0 ;  /* 0x00008f0070057a23 */ /* 0x002fca0000010800 */
[----:B------:R1:W-:Y:S01]  /*10f90*/  MUFU.EX2 R232, R5 ;  /* 0x0000000500e87308 */ /* 0x0003e20000000800 */
[----:B------:R-:W-:Y:S02]  /*10fa0*/  FMUL.FTZ R7, R7, c[0x0][0x23c] ;  /* 0x00008f0007077a20 */ /* 0x000fe40000410000 */
[----:B-1----:R-:W-:Y:S01]  /*10fb0*/  FMUL.FTZ R5, R6, c[0x0][0x23c] ;  /* 0x00008f0006057a20 */ /* 0x002fe20000410000 */
[----:B------:R-:W-:-:S05]  /*10fc0*/  FSEL R6, R201, RZ, P1 ;  /* 0x000000ffc9067208 */ /* 0x000fca0000800000 */
[----:B------:R-:W-:Y:S01]  /*10fd0*/  FADD.FTZ R8, R71, -R6 ;  /* 0x8000000647087221 */ /* 0x000fe20000010000 */
[----:B------:R-:W-:Y:S01]  /*10fe0*/  FSEL R6, R200, RZ, P0 ;  /* 0x000000ffc8067208 */ /* 0x000fe20000000000 */
[----:B------:R1:W-:Y:S04]  /*10ff0*/  MUFU.EX2 R20, R7 ;  /* 0x0000000700147308 */ /* 0x0003e80000000800 */
[----:B------:R-:W-:-:S04]  /*11000*/  FADD.FTZ R6, R70, -R6 ;  /* 0x8000000646067221 */ /* 0x000fc80000010000 */
[----:B------:R-:W-:Y:S01]  /*11010*/  FMUL.FTZ R6, R6, c[0x0][0x23c] ;  /* 0x00008f0006067a20 */ /* 0x000fe20000410000 */
[----:B------:R-:W2:Y:S01]  /*11020*/  MUFU.EX2 R5, R5 ;  /* 0x0000000500057308 */ /* 0x000ea20000000800 */
[----:B-1----:R-:W-:Y:S02]  /*11030*/  FMUL.FTZ R7, R8, c[0x0][0x23c] ;  /* 0x00008f0008077a20 */ /* 0x002fe40000410000 */
[----:B------:R-:W-:-:S05]  /*11040*/  FFMA.FTZ R8, R113, c[0x0][0x23c], -R0 ;  /* 0x00008f0071087a23 */ /* 0x000fca0000010800 */
[----:B------:R-:W1:Y:S08]  /*11050*/  MUFU.EX2 R6, R6 ;  /* 0x0000000600067308 */ /* 0x000e700000000800 */
[----:B------:R-:W4:Y:S08]  /*11060*/  MUFU.EX2 R7, R7 ;  /* 0x0000000700077308 */ /* 0x000f300000000800 */
[----:B------:R4:W4:Y:S01]  /*11070*/  MUFU.EX2 R228, R8 ;  /* 0x0000000800e47308 */ /* 0x0009220000000800 */
[----:B--2---:R-:W-:Y:S01]  /*11080*/  FFMA.FTZ R236, R11, R5, R12 ;  /* 0x000000050bec7223 */ /* 0x004fe2000001000c */
[----:B------:R-:W-:Y:S01]  /*11090*/  MOV R112, R9 ;  /* 0x0000000900707202 */ /* 0x000fe20000000f00 */
[----:B---3--:R-:W-:Y:S01]  /*110a0*/  FFMA.FTZ R35, R10, R20, R13 ;  /* 0x000000140a237223 */ /* 0x008fe2000001000d */
[----:B------:R-:W-:Y:S01]  /*110b0*/  F2FP.BF16.PACK_AB R9, R226, R126 ;  /* 0x0000007ee209723e */ /* 0x000fe200000010ff */
[----:B-1----:R-:W-:Y:S01]  /*110c0*/  FMUL.FTZ R138, R138, R6 ;  /* 0x000000068a8a7220 */ /* 0x002fe20000410000 */
[----:B------:R-:W-:Y:S01]  /*110d0*/  F2FP.BF16.PACK_AB R10, R229, R44 ;  /* 0x0000002ce50a723e */ /* 0x000fe200000010ff */
[----:B------:R-:W-:-:S02]  /*110e0*/  FMUL.FTZ R139, R139, R6 ;  /* 0x000000068b8b7220 */ /* 0x000fc40000410000 */
[-C--:B----4-:R-:W-:Y:S02]  /*110f0*/  FMUL.FTZ R136, R136, R7.reuse ;  /* 0x0000000788887220 */ /* 0x090fe40000410000 */
[----:B------:R-:W-:Y:S01]  /*11100*/  FMUL.FTZ R137, R137, R7 ;  /* 0x0000000789897220 */ /* 0x000fe20000410000 */
[----:B------:R-:W-:Y:S01]  /*11110*/  F2FP.BF16.PACK_AB R12, R90, R12 ;  /* 0x0000000c5a0c723e */ /* 0x000fe200000010ff */
[----:B------:R-:W-:Y:S01]  /*11120*/  FMUL.FTZ R140, R140, R5 ;  /* 0x000000058c8c7220 */ /* 0x000fe20000410000 */
[----:B------:R-:W-:Y:S02]  /*11130*/  F2FP.BF16.PACK_AB R13, R86, R13 ;  /* 0x0000000d560d723e */ /* 0x000fe400000010ff */
[----:B------:R-:W-:Y:S02]  /*11140*/  F2FP.BF16.PACK_AB R8, R56, R127 ;  /* 0x0000007f3808723e */ /* 0x000fe400000010ff */
[----:B------:R-:W-:Y:S01]  /*11150*/  F2FP.BF16.PACK_AB R11, R228, R232 ;  /* 0x000000e8e40b723e */ /* 0x000fe200000010ff */
[-C--:B------:R-:W-:Y:S01]  /*11160*/  FMUL.FTZ R141, R141, R5.reuse ;  /* 0x000000058d8d7220 */ /* 0x080fe20000410000 */
[----:B------:R-:W-:Y:S01]  /*11170*/  F2FP.BF16.PACK_AB R14, R231, R46 ;  /* 0x0000002ee70e723e */ /* 0x000fe200000010ff */
[----:B------:R-:W-:Y:S01]  /*11180*/  FMUL.FTZ R144, R144, R5 ;  /* 0x0000000590907220 */ /* 0x000fe20000410000 */
[----:B------:R-:W-:Y:S01]  /*11190*/  F2FP.BF16.PACK_AB R15, R230, R235 ;  /* 0x000000ebe60f723e */ /* 0x000fe200000010ff */
[----:B------:R-:W-:-:S02]  /*111a0*/  FMUL.FTZ R145, R145, R5 ;  /* 0x0000000591917220 */ /* 0x000fc40000410000 */
[-C--:B------:R-:W-:Y:S02]  /*111b0*/  FMUL.FTZ R142, R142, R20.reuse ;  /* 0x000000148e8e7220 */ /* 0x080fe40000410000 */
[----:B------:R-:W-:Y:S02]  /*111c0*/  FMUL.FTZ R143, R143, R20 ;  /* 0x000000148f8f7220 */ /* 0x000fe40000410000 */
[-C--:B------:R-:W-:Y:S02]  /*111d0*/  FMUL.FTZ R148, R148, R7.reuse ;  /* 0x0000000794947220 */ /* 0x080fe40000410000 */
[----:B------:R-:W-:Y:S02]  /*111e0*/  FMUL.FTZ R149, R149, R7 ;  /* 0x0000000795957220 */ /* 0x000fe40000410000 */
[-C--:B------:R-:W-:Y:S02]  /*111f0*/  FMUL.FTZ R150, R150, R6.reuse ;  /* 0x0000000696967220 */ /* 0x080fe40000410000 */
[----:B------:R-:W-:-:S02]  /*11200*/  FMUL.FTZ R151, R151, R6 ;  /* 0x0000000697977220 */ /* 0x000fc40000410000 */
[-C--:B------:R-:W-:Y:S02]  /*11210*/  FMUL.FTZ R146, R146, R20.reuse ;  /* 0x0000001492927220 */ /* 0x080fe40000410000 */
[----:B------:R-:W-:Y:S01]  /*11220*/  FMUL.FTZ R147, R147, R20 ;  /* 0x0000001493937220 */ /* 0x000fe20000410000 */
[----:B------:R-:W-:Y:S01]  /*11230*/  HMMA.16816.F32.BF16 R52, R8, R16, R136 ;  /* 0x000000100834723c */ /* 0x000fe20000041888 */
[-C--:B------:R-:W-:Y:S01]  /*11240*/  FMUL.FTZ R156, R156, R5.reuse ;  /* 0x000000059c9c7220 */ /* 0x080fe20000410000 */
[----:B------:R-:W-:Y:S01]  /*11250*/  MOV R108, R50 ;  /* 0x00000032006c7202 */ /* 0x000fe20000000f00 */
        /* <DEDUP_REMOVED lines=10> */
[----:B------:R-:W-:Y:S01]  /*11300*/  FMUL.FTZ R197, R197, R5 ;  /* 0x00000005c5c57220 */ /* 0x000fe20000410000 */
[----:B------:R-:W-:Y:S01]  /*11310*/  MOV R5, R118 ;  /* 0x0000007600057202 */ /* 0x000fe20000000f00 */
[----:B------:R-:W-:Y:S01]  /*11320*/  IMAD.MOV.U32 R109, RZ, RZ, R51 ;  /* 0x000000ffff6d7224 */ /* 0x000fe200078e0033 */
[----:B------:R-:W-:Y:S01]  /*11330*/  HMMA.16816.F32.BF16 R116, R12, R16, R140 ;  /* 0x000000100c74723c */ /* 0x000fe2000004188c */
[----:B------:R-:W-:Y:S02]  /*11340*/  IMAD.MOV.U32 R110, RZ, RZ, R49 ;  /* 0x000000ffff6e7224 */ /* 0x000fe400078e0031 */
[----:B------:R-:W-:-:S05]  /*11350*/  IMAD.MOV.U32 R139, RZ, RZ, R48 ;  /* 0x000000ffff8b7224 */ /* 0x000fca00078e0030 */
[-C--:B------:R-:W-:Y:S08]  /*11360*/  HMMA.16816.F32.BF16 R48, R8, R18.reuse, R148 ;  /* 0x000000120830723c */ /* 0x080ff00000041894 */
[----:B------:R-:W-:Y:S01]  /*11370*/  HMMA.16816.F32.BF16 R100, R12, R18, R144 ;  /* 0x000000120c64723c */ /* 0x000fe20000041890 */
[----:B------:R-:W1:Y:S01]  /*11380*/  LDSM.16.MT88.4 R16, [R219+0x8000] ;  /* 0x00800000db10783b */ /* 0x000e620000004200 */
[----:B------:R-:W-:-:S02]  /*11390*/  FMUL.FTZ R158, R158, R20 ;  /* 0x000000149e9e7220 */ /* 0x000fc40000410000 */
[----:B------:R-:W-:Y:S02]  /*113a0*/  FMUL.FTZ R159, R159, R20 ;  /* 0x000000149f9f7220 */ /* 0x000fe40000410000 */
[-C--:B------:R-:W-:Y:S02]  /*113b0*/  FMUL.FTZ R152, R152, R7.reuse ;  /* 0x0000000798987220 */ /* 0x080fe40000410000 */
[----:B------:R-:W-:Y:S02]  /*113c0*/  FMUL.FTZ R153, R153, R7 ;  /* 0x0000000799997220 */ /* 0x000fe40000410000 */
[-C--:B------:R-:W-:Y:S02]  /*113d0*/  FMUL.FTZ R154, R154, R6.reuse ;  /* 0x000000069a9a7220 */ /* 0x080fe40000410000 */
[----:B------:R-:W-:Y:S01]  /*113e0*/  FMUL.FTZ R155, R155, R6 ;  /* 0x000000069b9b7220 */ /* 0x000fe20000410000 */
[----:B------:R-:W-:Y:S01]  /*113f0*/  MOV R148, R47 ;  /* 0x0000002f00947202 */ /* 0x000fe20000000f00 */
[----:B------:R-:W-:Y:S01]  /*11400*/  IMAD.MOV.U32 R147, RZ, RZ, R46 ;  /* 0x000000ffff937224 */ /* 0x000fe200078e002e */
[----:B------:R-:W-:Y:S01]  /*11410*/  MOV R144, R45 ;  /* 0x0000002d00907202 */ /* 0x000fe20000000f00 */
[----:B-1----:R-:W-:Y:S07]  /*11420*/  HMMA.16816.F32.BF16 R60, R12, R16, R156 ;  /* 0x000000100c3c723c */ /* 0x002fee000004189c */
[----:B------:R-:W-:-:S02]  /*11430*/  IMAD.MOV.U32 R159, RZ, RZ, R44 ;  /* 0x000000ffff9f7224 */ /* 0x000fc400078e002c */
[----:B------:R-:W-:Y:S01]  /*11440*/  HMMA.16816.F32.BF16 R44, R8, R16, R152 ;  /* 0x00000010082c723c */ /* 0x000fe20000041898 */
[----:B------:R-:W2:Y:S02]  /*11450*/  LDL.LU R152, [R1+0xb0] ;  /* 0x0000b00001987983 */ /* 0x000ea40000300800 */
[----:B--2---:R-:W-:Y:S02]  /*11460*/  FFMA.FTZ R127, R152, R7, R127 ;  /* 0x00000007987f7223 */ /* 0x004fe4000001007f */
[----:B------:R-:W2:Y:S02]  /*11470*/  LDL.LU R152, [R1+0xb4] ;  /* 0x0000b40001987983 */ /* 0x000ea40000300800 */
[----:B------:R-:W-:Y:S02]  /*11480*/  MOV R154, R30 ;  /* 0x0000001e009a7202 */ /* 0x000fe40000000f00 */
[----:B------:R-:W-:Y:S02]  /*11490*/  MOV R153, R29 ;  /* 0x0000001d00997202 */ /* 0x000fe40000000f00 */
[----:B------:R-:W-:-:S02]  /*114a0*/  MOV R156, R34 ;  /* 0x00000022009c7202 */ /* 0x000fc40000000f00 */
[----:B------:R-:W-:Y:S02]  /*114b0*/  MOV R155, R32 ;  /* 0x00000020009b7202 */ /* 0x000fe40000000f00 */
[----:B------:R-:W-:Y:S01]  /*114c0*/  MOV R158, R40 ;  /* 0x00000028009e7202 */ /* 0x000fe20000000f00 */
[----:B------:R-:W-:Y:S01]  /*114d0*/  IMAD.MOV.U32 R149, RZ, RZ, R56 ;  /* 0x000000ffff957224 */ /* 0x000fe200078e0038 */
[----:B------:R-:W-:Y:S02]  /*114e0*/  MOV R150, R57 ;  /* 0x0000003900967202 */ /* 0x000fe40000000f00 */
[----:B------:R-:W-:Y:S01]  /*114f0*/  MOV R151, R59 ;  /* 0x0000003b00977202 */ /* 0x000fe20000000f00 */
[-C--:B------:R-:W-:Y:S02]  /*11500*/  FMUL.FTZ R164, R164, R7.reuse ;  /* 0x00000007a4a47220 */ /* 0x080fe40000410000 */
[----:B------:R-:W-:Y:S02]  /*11510*/  FMUL.FTZ R165, R165, R7 ;  /* 0x00000007a5a57220 */ /* 0x000fe40000410000 */
[----:B------:R-:W-:-:S02]  /*11520*/  FMUL.FTZ R166, R166, R6 ;  /* 0x00000006a6a67220 */ /* 0x000fc40000410000 */
[----:B------:R-:W-:Y:S02]  /*11530*/  FMUL.FTZ R167, R167, R6 ;  /* 0x00000006a7a77220 */ /* 0x000fe40000410000 */
[-C--:B------:R-:W-:Y:S02]  /*11540*/  FMUL.FTZ R162, R162, R20.reuse ;  /* 0x00000014a2a27220 */ /* 0x080fe40000410000 */
[----:B------:R-:W-:Y:S01]  /*11550*/  FMUL.FTZ R163, R163, R20 ;  /* 0x00000014a3a37220 */ /* 0x000fe20000410000 */
[----:B------:R-:W-:Y:S01]  /*11560*/  MOV R136, R41 ;  /* 0x0000002900887202 */ /* 0x000fe20000000f00 */
[----:B------:R-:W-:Y:S02]  /*11570*/  IMAD.MOV.U32 R111, RZ, RZ, R42 ;  /* 0x000000ffff6f7224 */ /* 0x000fe400078e002a */
[----:B------:R-:W-:Y:S02]  /*11580*/  IMAD.MOV.U32 R141, RZ, RZ, R43 ;  /* 0x000000ffff8d7224 */ /* 0x000fe400078e002b */
[-C--:B------:R-:W-:Y:S08]  /*11590*/  HMMA.16816.F32.BF16 R40, R8, R18.reuse, R164 ;  /* 0x000000120828723c */ /* 0x080ff000000418a4 */
[----:B------:R-:W-:Y:S01]  /*115a0*/  HMMA.16816.F32.BF16 R64, R12, R18, R160 ;  /* 0x000000120c40723c */ /* 0x000fe200000418a0 */
[----:B------:R-:W1:Y:S01]  /*115b0*/  LDSM.16.MT88.4 R16, [R217+0x8000] ;  /* 0x00800000d910783b */ /* 0x000e620000004200 */
[----:B--2---:R-:W-:Y:S01]  /*115c0*/  FFMA.FTZ R126, R152, R6, R126 ;  /* 0x00000006987e7223 */ /* 0x004fe2000001007e */
        /* <DEDUP_REMOVED lines=12> */
[----:B------:R-:W-:-:S02]  /*11690*/  MOV R139, R5 ;  /* 0x00000005008b7202 */ /* 0x000fc40000000f00 */
[----:B------:R-:W2:Y:S01]  /*116a0*/  LDL.LU R5, [R1+0x38] ;  /* 0x0000380001057983 */ /* 0x000ea20000300800 */
[-C--:B------:R-:W-:Y:S02]  /*116b0*/  FMUL.FTZ R174, R174, R20.reuse ;  /* 0x00000014aeae7220 */ /* 0x080fe40000410000 */
[----:B------:R-:W-:Y:S02]  /*116c0*/  FMUL.FTZ R175, R175, R20 ;  /* 0x00000014afaf7220 */ /* 0x000fe40000410000 */
[-C--:B------:R-:W-:Y:S02]  /*116d0*/  FMUL.FTZ R168, R168, R7.reuse ;  /* 0x00000007a8a87220 */ /* 0x080fe40000410000 */
[----:B------:R-:W-:Y:S02]  /*116e0*/  FMUL.FTZ R169, R169, R7 ;  /* 0x00000007a9a97220 */ /* 0x000fe40000410000 */
[-C--:B------:R-:W-:Y:S02]  /*116f0*/  FMUL.FTZ R170, R170, R6.reuse ;  /* 0x00000006aaaa7220 */ /* 0x080fe40000410000 */
[----:B------:R-:W-:-:S02]  /*11700*/  FMUL.FTZ R171, R171, R6 ;  /* 0x00000006abab7220 */ /* 0x000fc40000410000 */
[-C--:B------:R-:W-:Y:S02]  /*11710*/  FMUL.FTZ R180, R180, R7.reuse ;  /* 0x00000007b4b47220 */ /* 0x080fe40000410000 */
        /* <DEDUP_REMOVED lines=8> */
[----:B------:R-:W-:Y:S01]  /*117a0*/  IMAD.MOV.U32 R137, RZ, RZ, R37 ;  /* 0x000000ffff897224 */ /* 0x000fe200078e0025 */
[----:B-1----:R-:W-:Y:S01]  /*117b0*/  HMMA.16816.F32.BF16 R68, R12, R16, R172 ;  /* 0x000000100c44723c */ /* 0x002fe200000418ac */
[----:B------:R-:W-:-:S02]  /*117c0*/  IMAD.MOV.U32 R146, RZ, RZ, R35 ;  /* 0x000000ffff927224 */ /* 0x000fc400078e0023 */
[----:B------:R-:W-:-:S05]  /*117d0*/  IMAD.MOV.U32 R140, RZ, RZ, R33 ;  /* 0x000000ffff8c7224 */ /* 0x000fca00078e0021 */
[C---:B------:R-:W-:Y:S08]  /*117e0*/  HMMA.16816.F32.BF16 R36, R8.reuse, R16, R168 ;  /* 0x000000100824723c */ /* 0x040ff000000418a8 */
[-C--:B------:R-:W-:Y:S08]  /*117f0*/  HMMA.16816.F32.BF16 R32, R8, R18.reuse, R180 ;  /* 0x000000120820723c */ /* 0x080ff000000418b4 */
[----:B------:R-:W-:Y:S01]  /*11800*/  HMMA.16816.F32.BF16 R76, R12, R18, R176 ;  /* 0x000000120c4c723c */ /* 0x000fe200000418b0 */
[----:B------:R-:W1:Y:S01]  /*11810*/  LDSM.16.MT88.4 R16, [R218+0x8000] ;  /* 0x00800000da10783b */ /* 0x000e620000004200 */
[----:B------:R-:W-:-:S02]  /*11820*/  FMUL.FTZ R190, R190, R20 ;  /* 0x00000014bebe7220 */ /* 0x000fc40000410000 */
[----:B------:R-:W-:Y:S01]  /*11830*/  FMUL.FTZ R191, R191, R20 ;  /* 0x00000014bfbf7220 */ /* 0x000fe20000410000 */
[----:B------:R-:W-:Y:S01]  /*11840*/  MOV R167, R152 ;  /* 0x0000009800a77202 */ /* 0x000fe20000000f00 */
        /* <DEDUP_REMOVED lines=10> */
[----:B------:R-:W-:Y:S02]  /*118f0*/  MOV R150, R151 ;  /* 0x0000009700967202 */ /* 0x000fe40000000f00 */
[----:B------:R-:W-:Y:S01]  /*11900*/  MOV R151, R139 ;  /* 0x0000008b00977202 */ /* 0x000fe20000000f00 */
[----:B------:R-:W-:Y:S01]  /*11910*/  IMAD.MOV.U32 R139, RZ, RZ, R112 ;  /* 0x000000ffff8b7224 */ /* 0x000fe200078e0070 */
[----:B-1----:R-:W-:Y:S01]  /*11920*/  HMMA.16816.F32.BF16 R72, R12, R16, R188 ;  /* 0x000000100c48723c */ /* 0x002fe200000418bc */
[----:B------:R-:W-:Y:S01]  /*11930*/  IMAD.MOV.U32 R142, RZ, RZ, R31 ;  /* 0x000000ffff8e7224 */ /* 0x000fe200078e001f */
[----:B------:R-:W-:Y:S02]  /*11940*/  MOV R112, R120 ;  /* 0x0000007800707202 */ /* 0x000fe40000000f00 */
[----:B------:R-:W3:Y:S01]  /*11950*/  LDL.LU R120, [R1+0x144] ;  /* 0x0001440001787983 */ /* 0x000ee20000300800 */
[----:B--2---:R-:W-:-:S04]  /*11960*/  FFMA.FTZ R5, R5, c[0x0][0x23c], -R4 ;  /* 0x00008f0005057a23 */ /* 0x004fc80000010804 */
[----:B------:R1:W-:Y:S02]  /*11970*/  MUFU.EX2 R189, R5 ;  /* 0x0000000500bd7308 */ /* 0x0003e40000000800 */
[----:B-1----:R-:W-:Y:S01]  /*11980*/  FFMA.FTZ R5, R167, c[0x0][0x23c], -R4 ;  /* 0x00008f00a7057a23 */ /* 0x002fe20000010804 */
        /* <DEDUP_REMOVED lines=12> */
[----:B------:R-:W-:Y:S02]  /*11a50*/  MOV R139, R227 ;  /* 0x000000e3008b7202 */ /* 0x000fe40000000f00 */
[----:B------:R1:W2:Y:S02]  /*11a60*/  MUFU.EX2 R227, R5 ;  /* 0x0000000500e37308 */ /* 0x0002a40000000800 */
[----:B-1----:R-:W-:Y:S02]  /*11a70*/  FFMA.FTZ R5, R167, c[0x0][0x23c], -R4 ;  /* 0x00008f00a7057a23 */ /* 0x002fe40000010804 */
[----:B------:R-:W-:Y:S01]  /*11a80*/  IMAD.MOV.U32 R167, RZ, RZ, R152 ;  /* 0x000000ffffa77224 */ /* 0x000fe200078e0098 */
[----:B------:R-:W-:-:S02]  /*11a90*/  MOV R152, R153 ;  /* 0x0000009900987202 */ /* 0x000fc40000000f00 */
        /* <DEDUP_REMOVED lines=10> */
[----:B------:R-:W-:Y:S02]  /*11b40*/  IMAD.MOV.U32 R141, RZ, RZ, R225 ;  /* 0x000000ffff8d7224 */ /* 0x000fe400078e00e1 */
[----:B------:R1:W-:Y:S02]  /*11b50*/  MUFU.EX2 R225, R5 ;  /* 0x0000000500e17308 */ /* 0x0003e40000000800 */
[----:B-1----:R-:W-:Y:S01]  /*11b60*/  FFMA.FTZ R5, R167, c[0x0][0x23c], -R4 ;  /* 0x00008f00a7057a23 */ /* 0x002fe20000010804 */
        /* <DEDUP_REMOVED lines=14> */
[----:B------:R-:W4:Y:S01]  /*11c50*/  LDL.LU R121, [R1+0x140] ;  /* 0x0001400001797983 */ /* 0x000f220000300800 */
[----:B------:R-:W-:Y:S01]  /*11c60*/  MOV R156, R140 ;  /* 0x0000008c009c7202 */ /* 0x000fe20000000f00 */
[----:B------:R-:W-:-:S02]  /*11c70*/  IMAD.MOV.U32 R140, RZ, RZ, R212 ;  /* 0x000000ffff8c7224 */ /* 0x000fc400078e00d4 */
[----:B------:R-:W4:Y:S01]  /*11c80*/  LDL.LU R212, [R1+0x13c] ;  /* 0x00013c0001d47983 */ /* 0x000f220000300800 */
[-C--:B------:R-:W-:Y:S02]  /*11c90*/  FMUL.FTZ R186, R186, R6.reuse ;  /* 0x00000006baba7220 */ /* 0x080fe40000410000 */
[-C--:B------:R-:W-:Y:S02]  /*11ca0*/  FMUL.FTZ R187, R187, R6.reuse ;  /* 0x00000006bbbb7220 */ /* 0x080fe40000410000 */
[-C--:B------:R-:W-:Y:S02]  /*11cb0*/  FMUL.FTZ R194, R194, R6.reuse ;  /* 0x00000006c2c27220 */ /* 0x080fe40000410000 */
[----:B------:R-:W-:Y:S01]  /*11cc0*/  FMUL.FTZ R195, R195, R6 ;  /* 0x00000006c3c37220 */ /* 0x000fe20000410000 */
[----:B------:R-:W-:Y:S01]  /*11cd0*/  MOV R166, R153 ;  /* 0x0000009900a67202 */ /* 0x000fe20000000f00 */
[----:B------:R1:W-:Y:S01]  /*11ce0*/  MUFU.EX2 R6, R5 ;  /* 0x0000000500067308 */ /* 0x0003e20000000800 */
[----:B------:R-:W-:Y:S01]  /*11cf0*/  MOV R153, R158 ;  /* 0x0000009e00997202 */ /* 0x000fe20000000f00 */
[----:B------:R-:W-:-:S03]  /*11d00*/  IMAD.MOV.U32 R163, RZ, RZ, R156 ;  /* 0x000000ffffa37224 */ /* 0x000fc600078e009c */
[----:B------:R-:W-:Y:S02]  /*11d10*/  MOV R161, R153 ;  /* 0x0000009900a17202 */ /* 0x000fe40000000f00 */
[----:B------:R-:W-:Y:S01]  /*11d20*/  MOV R153, R226 ;  /* 0x000000e200997202 */ /* 0x000fe20000000f00 */
[----:B-1----:R-:W-:Y:S02]  /*11d30*/  FFMA.FTZ R5, R167, c[0x0][0x23c], -R3 ;  /* 0x00008f00a7057a23 */ /* 0x002fe40000010803 */
[----:B------:R-:W-:Y:S01]  /*11d40*/  IMAD.MOV.U32 R167, RZ, RZ, R155 ;  /* 0x000000ffffa77224 */ /* 0x000fe200078e009b */
[----:B------:R-:W-:Y:S01]  /*11d50*/  MOV R155, R148 ;  /* 0x00000094009b7202 */ /* 0x000fe20000000f00 */
[----:B------:R1:W-:Y:S01]  /*11d60*/  MUFU.EX2 R188, R5 ;  /* 0x0000000500bc7308 */ /* 0x0003e20000000800 */
[----:B------:R-:W-:Y:S02]  /*11d70*/  MOV R164, R157 ;  /* 0x0000009d00a47202 */ /* 0x000fe40000000f00 */
[----:B------:R-:W-:Y:S01]  /*11d80*/  MOV R162, R155 ;  /* 0x0000009b00a27202 */ /* 0x000fe20000000f00 */
[----:B------:R-:W-:-:S02]  /*11d90*/  FMUL.FTZ R184, R184, R7 ;  /* 0x00000007b8b87220 */ /* 0x000fc40000410000 */
[-C--:B------:R-:W-:Y:S02]  /*11da0*/  FMUL.FTZ R185, R185, R7.reuse ;  /* 0x00000007b9b97220 */ /* 0x080fe40000410000 */
[----:B------:R-:W-:Y:S02]  /*11db0*/  FMUL.FTZ R192, R192, R7 ;  /* 0x00000007c0c07220 */ /* 0x000fe40000410000 */
[----:B-1----:R-:W-:Y:S01]  /*11dc0*/  FFMA.FTZ R5, R165, c[0x0][0x23c], -R3 ;  /* 0x00008f00a5057a23 */ /* 0x002fe20000010803 */
[----:B------:R-:W-:-:S03]  /*11dd0*/  MOV R165, R145 ;  /* 0x0000009100a57202 */ /* 0x000fc60000000f00 */
[----:B------:R1:W1:Y:S01]  /*11de0*/  MUFU.EX2 R226, R5 ;  /* 0x0000000500e27308 */ /* 0x0002620000000800 */
[----:B------:R-:W-:Y:S02]  /*11df0*/  FMUL.FTZ R193, R193, R7 ;  /* 0x00000007c1c17220 */ /* 0x000fe40000410000 */
[----:B------:R-:W-:Y:S02]  /*11e00*/  FFMA.FTZ R148, R246, c[0x0][0x23c], -R4 ;  /* 0x00008f00f6947a23 */ /* 0x000fe40000010804 */
[----:B------:R-:W-:Y:S02]  /*11e10*/  IMAD.MOV.U32 R143, RZ, RZ, R58 ;  /* 0x000000ffff8f7224 */ /* 0x000fe400078e003a */
[----:B------:R-:W-:Y:S02]  /*11e20*/  IMAD.MOV.U32 R113, RZ, RZ, R28 ;  /* 0x000000ffff717224 */ /* 0x000fe400078e001c */
        /* <DEDUP_REMOVED lines=8> */
[----:B------:R-:W-:Y:S01]  /*11eb0*/  HMMA.16816.F32.BF16 R56, R8, R16, R184 ;  /* 0x000000100838723c */ /* 0x000fe200000418b8 */
[----:B------:R-:W-:-:S02]  /*11ec0*/  IMAD.MOV.U32 R158, RZ, RZ, R147 ;  /* 0x000000ffff9e7224 */ /* 0x000fc400078e0093 */
[----:B------:R-:W-:Y:S02]  /*11ed0*/  IMAD.MOV.U32 R157, RZ, RZ, R146 ;  /* 0x000000ffff9d7224 */ /* 0x000fe400078e0092 */
[--C-:B------:R-:W-:Y:S02]  /*11ee0*/  FFMA.FTZ R170, R122, c[0x0][0x23c], -R4.reuse ;  /* 0x00008f007aaa7a23 */ /* 0x100fe40000010804 */
[----:B------:R-:W-:Y:S01]  /*11ef0*/  FFMA.FTZ R171, R106, c[0x0][0x23c], -R4 ;  /* 0x00008f006aab7a23 */ /* 0x000fe20000010804 */
[----:B------:R-:W-:Y:S01]  /*11f00*/  HMMA.16816.F32.BF16 R28, R8, R18, R192 ;  /* 0x00000012081c723c */ /* 0x000fe200000418c0 */
[----:B-1----:R-:W-:Y:S01]  /*11f10*/  FFMA.FTZ R5, R161, c[0x0][0x23c], -R3 ;  /* 0x00008f00a1057a23 */ /* 0x002fe20000010803 */
[----:B------:R-:W-:Y:S02]  /*11f20*/  MOV R161, R162 ;  /* 0x000000a200a17202 */ /* 0x000fe40000000f00 */
[----:B------:R-:W-:Y:S01]  /*11f30*/  MOV R162, R163 ;  /* 0x000000a300a27202 */ /* 0x000fe20000000f00 */
[----:B------:R-:W-:Y:S01]  /*11f40*/  IMAD.MOV.U32 R163, RZ, RZ, R164 ;  /* 0x000000ffffa37224 */ /* 0x000fe200078e00a4 */
[----:B------:R-:W-:Y:S01]  /*11f50*/  MOV R164, R154 ;  /* 0x0000009a00a47202 */ /* 0x000fe20000000f00 */
[--C-:B------:R-:W-:Y:S01]  /*11f60*/  FFMA.FTZ R183, R96, c[0x0][0x23c], -R4.reuse ;  /* 0x00008f0060b77a23 */ /* 0x100fe20000010804 */
[----:B------:R-:W-:Y:S01]  /*11f70*/  MOV R154, R144 ;  /* 0x00000090009a7202 */ /* 0x000fe20000000f00 */
[----:B---3--:R-:W-:-:S02]  /*11f80*/  FFMA.FTZ R120, R120, c[0x0][0x23c], -R4 ;  /* 0x00008f0078787a23 */ /* 0x008fc40000010804 */
        /* <DEDUP_REMOVED lines=16> */
[----:B------:R-:W-:Y:S02]  /*12090*/  FFMA.FTZ R106, R21, c[0x0][0x23c], -R4 ;  /* 0x00008f00156a7a23 */ /* 0x000fe40000010804 */
[----:B------:R-:W-:-:S02]  /*120a0*/  IMAD.MOV.U32 R144, RZ, RZ, R224 ;  /* 0x000000ffff907224 */ /* 0x000fc400078e00e0 */
[-C--:B------:R-:W-:Y:S02]  /*120b0*/  FMUL.FTZ R198, R198, R20.reuse ;  /* 0x00000014c6c67220 */ /* 0x080fe40000410000 */
[----:B------:R-:W-:Y:S02]  /*120c0*/  FMUL.FTZ R199, R199, R20 ;  /* 0x00000014c7c77220 */ /* 0x000fe40000410000 */
[--C-:B------:R-:W-:Y:S02]  /*120d0*/  FFMA.FTZ R124, R240, c[0x0][0x23c], -R3.reuse ;  /* 0x00008f00f07c7a23 */ /* 0x100fe40000010803 */
[--C-:B------:R-:W-:Y:S02]  /*120e0*/  FFMA.FTZ R213, R213, c[0x0][0x23c], -R3.reuse ;  /* 0x00008f00d5d57a23 */ /* 0x100fe40000010803 */
[--C-:B------:R-:W-:Y:S02]  /*120f0*/  FFMA.FTZ R211, R211, c[0x0][0x23c], -R3.reuse ;  /* 0x00008f00d3d37a23 */ /* 0x100fe40000010803 */
[----:B------:R-:W-:-:S02]  /*12100*/  FFMA.FTZ R206, R206, c[0x0][0x23c], -R3 ;  /* 0x00008f00cece7a23 */ /* 0x000fc40000010803 */
[--C-:B------:R-:W-:Y:S02]  /*12110*/  FFMA.FTZ R178, R104, c[0x0][0x23c], -R3.reuse ;  /* 0x00008f0068b27a23 */ /* 0x100fe40000010803 */
[--C-:B------:R-:W-:Y:S02]  /*12120*/  FFMA.FTZ R190, R80, c[0x0][0x23c], -R3.reuse ;  /* 0x00008f0050be7a23 */ /* 0x100fe40000010803 */
[----:B------:R-:W-:Y:S01]  /*12130*/  FFMA.FTZ R191, R27, c[0x0][0x23c], -R3 ;  /* 0x00008f001bbf7a23 */ /* 0x000fe20000010803 */
[----:B------:R-:W-:Y:S01]  /*12140*/  HMMA.16816.F32.BF16 R196, R12, R18, R196 ;  /* 0x000000120cc4723c */ /* 0x000fe200000418c4 */
[----:B------:R-:W1:Y:S01]  /*12150*/  LDSM.16.MT88.4 R12, [R216+0x8800] ;  /* 0x00880000d80c783b */ /* 0x000e620000004200 */
[----:B------:R-:W3:Y:S03]  /*12160*/  MUFU.EX2 R224, R5 ;  /* 0x0000000500e07308 */ /* 0x000ee60000000800 */
[----:B------:R-:W-:Y:S01]  /*12170*/  LDSM.16.MT88.4 R16, [R217+0x8800] ;  /* 0x00880000d910783b */ /* 0x000fe20000004200 */
[----:B--2---:R-:W-:-:S02]  /*12180*/  F2FP.BF16.PACK_AB R8, R227, R189 ;  /* 0x000000bde308723e */ /* 0x004fc400000010ff */
[----:B------:R-:W-:Y:S02]  /*12190*/  F2FP.BF16.PACK_AB R9, R226, R188 ;  /* 0x000000bce209723e */ /* 0x000fe400000010ff */
[----:B---3--:R-:W-:Y:S01]  /*121a0*/  F2FP.BF16.PACK_AB R11, R224, R246 ;  /* 0x000000f6e00b723e */ /* 0x008fe200000010ff */
[--C-:B------:R-:W-:Y:S02]  /*121b0*/  FFMA.FTZ R209, R209, c[0x0][0x23c], -R2.reuse ;  /* 0x00008f00d1d17a23 */ /* 0x100fe40000010802 */
[--C-:B------:R-:W-:Y:S02]  /*121c0*/  FFMA.FTZ R205, R205, c[0x0][0x23c], -R2.reuse ;  /* 0x00008f00cdcd7a23 */ /* 0x100fe40000010802 */
[----:B------:R-:W-:Y:S02]  /*121d0*/  FFMA.FTZ R202, R202, c[0x0][0x23c], -R2 ;  /* 0x00008f00caca7a23 */ /* 0x000fe40000010802 */
[--C-:B----4-:R-:W-:Y:S02]  /*121e0*/  FFMA.FTZ R121, R121, c[0x0][0x23c], -R4.reuse ;  /* 0x00008f0079797a23 */ /* 0x110fe40000010804 */
[----:B------:R-:W-:-:S02]  /*121f0*/  FFMA.FTZ R146, R212, c[0x0][0x23c], -R4 ;  /* 0x00008f00d4927a23 */ /* 0x000fc40000010804 */
[----:B------:R-:W-:Y:S01]  /*12200*/  FFMA.FTZ R4, R161, c[0x0][0x23c], -R2 ;  /* 0x00008f00a1047a23 */ /* 0x000fe20000010802 */
[----:B------:R-:W-:Y:S02]  /*12210*/  MOV R161, R162 ;  /* 0x000000a200a17202 */ /* 0x000fe40000000f00 */
        /* <DEDUP_REMOVED lines=8> */
[----:B------:R-:W-:Y:S01]  /*122a0*/  MOV R160, R161 ;  /* 0x000000a100a07202 */ /* 0x000fe20000000f00 */
[----:B------:R-:W-:Y:S01]  /*122b0*/  IMAD.MOV.U32 R161, RZ, RZ, R162 ;  /* 0x000000ffffa17224 */ /* 0x000fe200078e00a2 */
[----:B------:R-:W-:-:S02]  /*122c0*/  MOV R113, R112 ;  /* 0x0000007000717202 */ /* 0x000fc40000000f00 */
[----:B------:R-:W-:Y:S02]  /*122d0*/  MOV R162, R163 ;  /* 0x000000a300a27202 */ /* 0x000fe40000000f00 */
[----:B------:R-:W-:Y:S01]  /*122e0*/  MOV R163, R164 ;  /* 0x000000a400a37202 */ /* 0x000fe20000000f00 */
[----:B------:R-:W-:Y:S01]  /*122f0*/  IMAD.MOV.U32 R164, RZ, RZ, R154 ;  /* 0x000000ffffa47224 */ /* 0x000fe200078e009a */
[----:B------:R-:W-:Y:S01]  /*12300*/  MOV R154, R139 ;  /* 0x0000008b009a7202 */ /* 0x000fe20000000f00 */
[----:B------:R-:W-:Y:S01]  /*12310*/  IMAD.MOV.U32 R175, RZ, RZ, R160 ;  /* 0x000000ffffaf7224 */ /* 0x000fe200078e00a0 */
[----:B------:R-:W-:Y:S02]  /*12320*/  MOV R139, R113 ;  /* 0x00000071008b7202 */ /* 0x000fe40000000f00 */
[----:B------:R-:W-:Y:S02]  /*12330*/  MOV R160, R161 ;  /* 0x000000a100a07202 */ /* 0x000fe40000000f00 */
[----:B------:R-:W-:Y:S01]  /*12340*/  MOV R161, R162 ;  /* 0x000000a200a17202 */ /* 0x000fe20000000f00 */
[----:B------:R-:W-:Y:S01]  /*12350*/  IMAD.MOV.U32 R162, RZ, RZ, R163 ;  /* 0x000000ffffa27224 */ /* 0x000fe200078e00a3 */
[----:B------:R-:W-:-:S02]  /*12360*/  MOV R163, R164 ;  /* 0x000000a400a37202 */ /* 0x000fc40000000f00 */
[----:B------:R-:W-:Y:S01]  /*12370*/  MOV R164, R154 ;  /* 0x0000009a00a47202 */ /* 0x000fe20000000f00 */
[----:B------:R-:W-:Y:S01]  /*12380*/  IMAD.MOV.U32 R154, RZ, RZ, R139 ;  /* 0x000000ffff9a7224 */ /* 0x000fe200078e008b */
[----:B------:R-:W-:Y:S01]  /*12390*/  MOV R139, R239 ;  /* 0x000000ef008b7202 */ /* 0x000fe20000000f00 */
[----:B------:R-:W-:Y:S01]  /*123a0*/  FFMA.FTZ R123, R175, c[0x0][0x23c], -R3 ;  /* 0x00008f00af7b7a23 */ /* 0x000fe20000010803 */
        /* <DEDUP_REMOVED lines=8> */
[----:B------:R-:W-:-:S02]  /*12430*/  MOV R154, R238 ;  /* 0x000000ee009a7202 */ /* 0x000fc40000000f00 */
[----:B------:R-:W-:Y:S01]  /*12440*/  MOV R163, R139 ;  /* 0x0000008b00a37202 */ /* 0x000fe20000000f00 */
[----:B------:R-:W-:Y:S01]  /*12450*/  IMAD.MOV.U32 R181, RZ, RZ, R175 ;  /* 0x000000ffffb57224 */ /* 0x000fe200078e00af */
[----:B------:R-:W-:Y:S01]  /*12460*/  MOV R179, R174 ;  /* 0x000000ae00b37202 */ /* 0x000fe20000000f00 */
[----:B------:R-:W-:Y:S01]  /*12470*/  IMAD.MOV.U32 R174, RZ, RZ, R162 ;  /* 0x000000ffffae7224 */ /* 0x000fe200078e00a2 */
[----:B------:R-:W-:Y:S02]  /*12480*/  MOV R168, R160 ;  /* 0x000000a000a87202 */ /* 0x000fe40000000f00 */
[----:B------:R-:W-:Y:S02]  /*12490*/  MOV R175, R163 ;  /* 0x000000a300af7202 */ /* 0x000fe40000000f00 */
[----:B------:R-:W-:Y:S01]  /*124a0*/  MOV R160, R164 ;  /* 0x000000a400a07202 */ /* 0x000fe20000000f00 */
[----:B--2---:R-:W-:Y:S01]  /*124b0*/  FFMA.FTZ R4, R173, c[0x0][0x23c], -R2 ;  /* 0x00008f00ad047a23 */ /* 0x004fe20000010802 */
[----:B------:R-:W-:Y:S01]  /*124c0*/  MOV R173, R161 ;  /* 0x000000a100ad7202 */ /* 0x000fe20000000f00 */
[----:B------:R-:W-:Y:S01]  /*124d0*/  IMAD.MOV.U32 R161, RZ, RZ, R154 ;  /* 0x000000ffffa17224 */ /* 0x000fe200078e009a */
[----:B------:R-:W-:Y:S01]  /*124e0*/  MOV R162, R137 ;  /* 0x0000008900a27202 */ /* 0x000fe20000000f00 */
[----:B------:R-:W-:Y:S01]  /*124f0*/  FFMA.FTZ R137, R215, c[0x0][0x23c], -R3 ;  /* 0x00008f00d7897a23 */ /* 0x000fe20000010803 */
[----:B------:R-:W-:Y:S01]  /*12500*/  MOV R163, R138 ;  /* 0x0000008a00a37202 */ /* 0x000fe20000000f00 */
[----:B------:R2:W3:Y:S01]  /*12510*/  MUFU.EX2 R215, R4 ;  /* 0x0000000400d77308 */ /* 0x0004e20000000800 */
[----:B------:R-:W-:Y:S01]  /*12520*/  IMAD.MOV.U32 R187, RZ, RZ, R173 ;  /* 0x000000ffffbb7224 */ /* 0x000fe200078e00ad */
[----:B------:R-:W-:-:S02]  /*12530*/  MOV R195, R181 ;  /* 0x000000b500c37202 */ /* 0x000fc40000000f00 */
[----:B------:R-:W-:Y:S02]  /*12540*/  MOV R176, R174 ;  /* 0x000000ae00b07202 */ /* 0x000fe40000000f00 */
[----:B------:R-:W-:Y:S01]  /*12550*/  MOV R177, R175 ;  /* 0x000000af00b17202 */ /* 0x000fe20000000f00 */
[----:B------:R-:W-:Y:S01]  /*12560*/  IMAD.MOV.U32 R164, RZ, RZ, R237 ;  /* 0x000000ffffa47224 */ /* 0x000fe200078e00ed */
[----:B------:R-:W-:Y:S01]  /*12570*/  MOV R181, R161 ;  /* 0x000000a100b57202 */ /* 0x000fe20000000f00 */
[----:B------:R-:W-:Y:S01]  /*12580*/  IMAD.MOV.U32 R193, RZ, RZ, R187 ;  /* 0x000000ffffc17224 */ /* 0x000fe200078e00bb */
[----:B------:R-:W-:Y:S01]  /*12590*/  MOV R173, R162 ;  /* 0x000000a200ad7202 */ /* 0x000fe20000000f00 */
[----:B------:R-:W-:Y:S01]  /*125a0*/  IMAD.MOV.U32 R174, RZ, RZ, R163 ;  /* 0x000000ffffae7224 */ /* 0x000fe200078e00a3 */
[----:B------:R-:W-:Y:S01]  /*125b0*/  MOV R194, R176 ;  /* 0x000000b000c27202 */ /* 0x000fe20000000f00 */
[----:B--2---:R-:W-:Y:S02]  /*125c0*/  FFMA.FTZ R4, R179, c[0x0][0x23c], -R2 ;  /* 0x00008f00b3047a23 */ /* 0x004fe40000010802 */
[----:B------:R-:W-:Y:S01]  /*125d0*/  IMAD.MOV.U32 R179, RZ, RZ, R160 ;  /* 0x000000ffffb37224 */ /* 0x000fe200078e00a0 */
[----:B------:R-:W-:Y:S01]  /*125e0*/  MOV R187, R177 ;  /* 0x000000b100bb7202 */ /* 0x000fe20000000f00 */
[--C-:B------:R-:W-:Y:S01]  /*125f0*/  FFMA.FTZ R140, R251, c[0x0][0x23c], -R3.reuse ;  /* 0x00008f00fb8c7a23 */ /* 0x100fe20000010803 */
[----:B------:R-:W-:Y:S01]  /*12600*/  MOV R186, R168 ;  /* 0x000000a800ba7202 */ /* 0x000fe20000000f00 */
[----:B------:R-:W-:Y:S01]  /*12610*/  FFMA.FTZ R139, R250, c[0x0][0x23c], -R3 ;  /* 0x00008f00fa8b7a23 */ /* 0x000fe20000010803 */
[----:B------:R-:W-:Y:S01]  /*12620*/  MOV R161, R165 ;  /* 0x000000a500a17202 */ /* 0x000fe20000000f00 */
[----:B------:R-:W-:Y:S01]  /*12630*/  IMAD.MOV.U32 R162, RZ, RZ, R166 ;  /* 0x000000ffffa27224 */ /* 0x000fe200078e00a6 */
        /* <DEDUP_REMOVED lines=17> */
[----:B------:R-:W-:Y:S01]  /*12750*/  FFMA.FTZ R3, R193, c[0x0][0x23c], -R0 ;  /* 0x00008f00c1037a23 */ /* 0x000fe20000010800 */
[----:B------:R2:W-:Y:S01]  /*12760*/  MUFU.EX2 R210, R4 ;  /* 0x0000000400d27308 */ /* 0x0005e20000000800 */
[--C-:B------:R-:W-:Y:S01]  /*12770*/  FFMA.FTZ R27, R194, c[0x0][0x23c], -R2.reuse ;  /* 0x00008f00c21b7a23 */ /* 0x100fe20000010802 */
[----:B------:R-:W-:Y:S01]  /*12780*/  MOV R164, R152 ;  /* 0x0000009800a47202 */ /* 0x000fe20000000f00 */
[----:B------:R-:W-:Y:S01]  /*12790*/  IMAD.MOV.U32 R152, RZ, RZ, R153 ;  /* 0x000000ffff987224 */ /* 0x000fe200078e0099 */
[----:B------:R-:W-:Y:S01]  /*127a0*/  MOV R212, R222 ;  /* 0x000000de00d47202 */ /* 0x000fe20000000f00 */
[--C-:B------:R-:W-:Y:S01]  /*127b0*/  FFMA.FTZ R128, R177, c[0x0][0x23c], -R2.reuse ;  /* 0x00008f00b1807a23 */ /* 0x100fe20000010802 */
[----:B------:R-:W4:Y:S02]  /*127c0*/  LDSM.16.MT88.4 R20, [R219+0x8800] ;  /* 0x00880000db14783b */ /* 0x000f240000004200 */
[----:B------:R1:W-:Y:S01]  /*127d0*/  MUFU.EX2 R194, R3 ;  /* 0x0000000300c27308 */ /* 0x0003e20000000800 */
[----:B------:R-:W-:Y:S01]  /*127e0*/  MOV R153, R157 ;  /* 0x0000009d00997202 */ /* 0x000fe20000000f00 */
[----:B--2---:R-:W-:Y:S01]  /*127f0*/  FFMA.FTZ R4, R195, c[0x0][0x23c], -R2 ;  /* 0x00008f00c3047a23 */ /* 0x004fe20000010802 */
[----:B------:R-:W-:Y:S01]  /*12800*/  MOV R195, R174 ;  /* 0x000000ae00c37202 */ /* 0x000fe20000000f00 */
[----:B------:R-:W-:Y:S01]  /*12810*/  IMAD.MOV.U32 R174, RZ, RZ, R160 ;  /* 0x000000ffffae7224 */ /* 0x000fe200078e00a0 */
[----:B------:R-:W-:Y:S01]  /*12820*/  MOV R160, R161 ;  /* 0x000000a100a07202 */ /* 0x000fe20000000f00 */
[----:B-1----:R-:W-:Y:S01]  /*12830*/  FFMA.FTZ R3, R187, c[0x0][0x23c], -R0 ;  /* 0x00008f00bb037a23 */ /* 0x002fe20000010800 */
        /* <DEDUP_REMOVED lines=8> */
[----:B------:R-:W-:Y:S02]  /*128c0*/  MOV R153, R157 ;  /* 0x0000009d00997202 */ /* 0x000fe40000000f00 */
[----:B------:R-:W-:Y:S01]  /*128d0*/  MOV R157, R158 ;  /* 0x0000009e009d7202 */ /* 0x000fe20000000f00 */
[----:B-1----:R-:W-:-:S04]  /*128e0*/  FFMA.FTZ R3, R143, c[0x0][0x23c], -R0 ;  /* 0x00008f008f037a23 */ /* 0x002fc80000010800 */
[----:B------:R1:W-:Y:S01]  /*128f0*/  MUFU.EX2 R80, R3 ;  /* 0x0000000300507308 */ /* 0x0003e20000000800 */
[----:B------:R-:W-:Y:S01]  /*12900*/  IMAD.MOV.U32 R158, RZ, RZ, R151 ;  /* 0x000000ffff9e7224 */ /* 0x000fe200078e0097 */
[----:B------:R-:W-:-:S06]  /*12910*/  MOV R151, R223 ;  /* 0x000000df00977202 */ /* 0x000fcc0000000f00 */
[----:B------:R3:W2:Y:S01]  /*12920*/  MUFU.EX2 R223, R4 ;  /* 0x0000000400df7308 */ /* 0x0006a20000000800 */
[----:B-1----:R-:W-:-:S07]  /*12930*/  FFMA.FTZ R3, R177, c[0x0][0x23c], -R0 ;  /* 0x00008f00b1037a23 */ /* 0x002fce0000010800 */
[----:B------:R-:W1:Y:S01]  /*12940*/  MUFU.EX2 R222, R3 ;  /* 0x0000000300de7308 */ /* 0x000e620000000800 */
[----:B------:R-:W-:Y:S01]  /*12950*/  FFMA.FTZ R129, R252, c[0x0][0x23c], -R2 ;  /* 0x00008f00fc817a23 */ /* 0x000fe20000010802 */
[----:B------:R-:W-:Y:S02]  /*12960*/  MOV R252, R6 ;  /* 0x0000000600fc7202 */ /* 0x000fe40000000f00 */
[----:B---3--:R-:W-:Y:S02]  /*12970*/  F2FP.BF16.PACK_AB R4, R215, R185 ;  /* 0x000000b9d704723e */ /* 0x008fe400000010ff */
[----:B------:R-:W-:Y:S02]  /*12980*/  F2FP.BF16.PACK_AB R10, R252, R225 ;  /* 0x000000e1fc0a723e */ /* 0x000fe400000010ff */
[----:B--2---:R-:W-:Y:S02]  /*12990*/  F2FP.BF16.PACK_AB R5, R193, R194 ;  /* 0x000000c2c105723e */ /* 0x004fe400000010ff */
[----:B------:R-:W-:-:S02]  /*129a0*/  F2FP.BF16.PACK_AB R6, R223, R210 ;  /* 0x000000d2df06723e */ /* 0x000fc400000010ff */
[----:B-1----:R-:W-:Y:S01]  /*129b0*/  F2FP.BF16.PACK_AB R7, R222, R80 ;  /* 0x00000050de07723e */ /* 0x002fe200000010ff */
[-C--:B------:R-:W-:Y:S08]  /*129c0*/  HMMA.16816.F32.BF16 R116, R8, R12.reuse, R116 ;  /* 0x0000000c0874723c */ /* 0x080ff00000041874 */
[C---:B------:R-:W-:Y:S08]  /*129d0*/  HMMA.16816.F32.BF16 R52, R4.reuse, R12, R52 ;  /* 0x0000000c0434723c */ /* 0x040ff00000041834 */
[-C--:B------:R-:W-:Y:S08]  /*129e0*/  HMMA.16816.F32.BF16 R48, R4, R14.reuse, R48 ;  /* 0x0000000e0430723c */ /* 0x080ff00000041830 */
[----:B------:R-:W-:Y:S01]  /*129f0*/  HMMA.16816.F32.BF16 R100, R8, R14, R100 ;  /* 0x0000000e0864723c */ /* 0x000fe20000041864 */
[----:B------:R-:W1:Y:S01]  /*12a00*/  LDSM.16.MT88.4 R12, [R218+0x8800] ;  /* 0x00880000da0c783b */ /* 0x000e620000004200 */
[--C-:B------:R-:W-:Y:S01]  /*12a10*/  FFMA.FTZ R130, R174, c[0x0][0x23c], -R2.reuse ;  /* 0x00008f00ae827a23 */ /* 0x100fe20000010802 */
[----:B------:R-:W-:Y:S01]  /*12a20*/  MOV R174, R162 ;  /* 0x000000a200ae7202 */ /* 0x000fe20000000f00 */
[----:B------:R-:W-:Y:S01]  /*12a30*/  FFMA.FTZ R131, R173, c[0x0][0x23c], -R2 ;  /* 0x00008f00ad837a23 */ /* 0x000fe20000010802 */
        /* <DEDUP_REMOVED lines=8> */
[----:B------:R-:W-:Y:S01]  /*12ac0*/  MOV R158, R144 ;  /* 0x00000090009e7202 */ /* 0x000fe20000000f00 */
[----:B------:R-:W-:Y:S01]  /*12ad0*/  IMAD.MOV.U32 R107, RZ, RZ, R152 ;  /* 0x000000ffff6b7224 */ /* 0x000fe200078e0098 */
[----:B------:R-:W-:Y:S01]  /*12ae0*/  MOV R248, R174 ;  /* 0x000000ae00f87202 */ /* 0x000fe20000000f00 */
[--C-:B------:R-:W-:Y:S01]  /*12af0*/  FFMA.FTZ R24, R176, c[0x0][0x23c], -R2.reuse ;  /* 0x00008f00b0187a23 */ /* 0x100fe20000010802 */
[----:B------:R-:W-:Y:S01]  /*12b00*/  MOV R97, R160 ;  /* 0x000000a000617202 */ /* 0x000fe20000000f00 */
[----:B------:R-:W-:Y:S01]  /*12b10*/  IMAD.MOV.U32 R157, RZ, RZ, R141 ;  /* 0x000000ffff9d7224 */ /* 0x000fe200078e008d */
[----:B------:R-:W-:Y:S01]  /*12b20*/  MOV R98, R162 ;  /* 0x000000a200627202 */ /* 0x000fe20000000f00 */
[----:B------:R-:W-:Y:S01]  /*12b30*/  IMAD.MOV.U32 R81, RZ, RZ, R173 ;  /* 0x000000ffff517224 */ /* 0x000fe200078e00ad */
[----:B------:R-:W-:Y:S01]  /*12b40*/  MOV R99, R163 ;  /* 0x000000a300637202 */ /* 0x000fe20000000f00 */
[----:B------:R-:W-:Y:S01]  /*12b50*/  IMAD.MOV.U32 R133, RZ, RZ, R161 ;  /* 0x000000ffff857224 */ /* 0x000fe200078e00a1 */
        /* <DEDUP_REMOVED lines=15> */
[----:B------:R-:W-:Y:S01]  /*12c50*/  FFMA.FTZ R177, R85, c[0x0][0x23c], -R2 ;  /* 0x00008f0055b17a23 */ /* 0x000fe20000010802 */
[----:B----4-:R-:W-:Y:S01]  /*12c60*/  HMMA.16816.F32.BF16 R44, R4, R20, R44 ;  /* 0x00000014042c723c */ /* 0x010fe2000004182c */
[----:B------:R-:W-:-:S04]  /*12c70*/  FFMA.FTZ R2, R212, c[0x0][0x23c], -R0 ;  /* 0x00008f00d4027a23 */ /* 0x000fc80000010800 */
[----:B------:R2:W-:Y:S03]  /*12c80*/  MUFU.EX2 R212, R2 ;  /* 0x0000000200d47308 */ /* 0x0005e60000000800 */
[----:B------:R-:W-:Y:S08]  /*12c90*/  HMMA.16816.F32.BF16 R40, R4, R22, R40 ;  /* 0x000000160428723c */ /* 0x000ff00000041828 */
[C---:B------:R-:W-:Y:S08]  /*12ca0*/  HMMA.16816.F32.BF16 R60, R8.reuse, R20, R60 ;  /* 0x00000014083c723c */ /* 0x040ff0000004183c */
[----:B------:R-:W-:Y:S01]  /*12cb0*/  HMMA.16816.F32.BF16 R64, R8, R22, R64 ;  /* 0x000000160840723c */ /* 0x000fe20000041840 */
[----:B------:R-:W3:Y:S01]  /*12cc0*/  LDSM.16.MT88.4 R20, [R216+0x9000] ;  /* 0x00900000d814783b */ /* 0x000ee20000004200 */
[----:B--2---:R-:W-:-:S06]  /*12cd0*/  FFMA.FTZ R2, R221, c[0x0][0x23c], -R0 ;  /* 0x00008f00dd027a23 */ /* 0x004fcc0000010800 */
[C---:B------:R-:W-:Y:S01]  /*12ce0*/  HMMA.16816.F32.BF16 R36, R4.reuse, R16, R36 ;  /* 0x000000100424723c */ /* 0x040fe20000041824 */
[----:B------:R2:W-:Y:S07]  /*12cf0*/  MUFU.EX2 R221, R2 ;  /* 0x0000000200dd7308 */ /* 0x0005ee0000000800 */
[----:B------:R-:W-:Y:S08]  /*12d00*/  HMMA.16816.F32.BF16 R32, R4, R18, R32 ;  /* 0x000000120420723c */ /* 0x000ff00000041820 */
[----:B------:R-:W-:Y:S01]  /*12d10*/  HMMA.16816.F32.BF16 R68, R8, R16, R68 ;  /* 0x000000100844723c */ /* 0x000fe20000041844 */
[----:B--2---:R-:W-:-:S07]  /*12d20*/  FFMA.FTZ R2, R107, c[0x0][0x23c], -R0 ;  /* 0x00008f006b027a23 */ /* 0x004fce0000010800 */
[C---:B------:R-:W-:Y:S01]  /*12d30*/  HMMA.16816.F32.BF16 R76, R8.reuse, R18, R76 ;  /* 0x00000012084c723c */ /* 0x040fe2000004184c */
[----:B------:R-:W2:Y:S01]  /*12d40*/  LDSM.16.MT88.4 R16, [R219+0x9000] ;  /* 0x00900000db10783b */ /* 0x000ea20000004200 */
[----:B------:R-:W-:Y:S02]  /*12d50*/  MOV R187, R159 ;  /* 0x0000009f00bb7202 */ /* 0x000fe40000000f00 */
[----:B------:R-:W-:Y:S02]  /*12d60*/  MOV R159, R220 ;  /* 0x000000dc009f7202 */ /* 0x000fe40000000f00 */
[----:B------:R-:W-:Y:S01]  /*12d70*/  MUFU.EX2 R220, R25 ;  /* 0x0000001900dc7308 */ /* 0x000fe20000000800 */
[----:B------:R-:W-:Y:S01]  /*12d80*/  IMAD.MOV.U32 R186, RZ, RZ, R135 ;  /* 0x000000ffffba7224 */ /* 0x000fe200078e0087 */
[C---:B-1----:R-:W-:Y:S06]  /*12d90*/  HMMA.16816.F32.BF16 R72, R8.reuse, R12, R72 ;  /* 0x0000000c0848723c */ /* 0x042fec0000041848 */
[----:B------:R1:W-:Y:S02]  /*12da0*/  MUFU.EX2 R25, R2 ;  /* 0x0000000200197308 */ /* 0x0003e40000000800 */
[----:B------:R-:W-:Y:S06]  /*12db0*/  HMMA.16816.F32.BF16 R196, R8, R14, R196 ;  /* 0x0000000e08c4723c */ /* 0x000fec00000418c4 */
[----:B------:R-:W-:Y:S01]  /*12dc0*/  MUFU.EX2 R195, R27 ;  /* 0x0000001b00c37308 */ /* 0x000fe20000000800 */
[----:B-1----:R-:W-:-:S07]  /*12dd0*/  FFMA.FTZ R2, R248, c[0x0][0x23c], -R0 ;  /* 0x00008f00f8027a23 */ /* 0x002fce0000010800 */
[----:B------:R-:W1:Y:S08]  /*12de0*/  MUFU.EX2 R245, R26 ;  /* 0x0000001a00f57308 */ /* 0x000e700000000800 */
[----:B------:R-:W4:Y:S08]  /*12df0*/  MUFU.EX2 R135, R24 ;  /* 0x0000001800877308 */ /* 0x000f300000000800 */
[----:B------:R-:W1:Y:S01]  /*12e00*/  MUFU.EX2 R8, R2 ;  /* 0x0000000200087308 */ /* 0x000e620000000800 */
[----:B------:R-:W-:Y:S01]  /*12e10*/  HMMA.16816.F32.BF16 R56, R4, R12, R56 ;  /* 0x0000000c0438723c */ /* 0x000fe20000041838 */
[----:B------:R-:W-:-:S07]  /*12e20*/  IMAD.MOV.U32 R82, RZ, RZ, R106 ;  /* 0x000000ffff527224 */ /* 0x000fce00078e006a */
[----:B------:R-:W-:Y:S01]  /*12e30*/  HMMA.16816.F32.BF16 R28, R4, R14, R28 ;  /* 0x0000000e041c723c */ /* 0x000fe2000004181c */
[----:B------:R-:W2:Y:S06]  /*12e40*/  LDSM.16.MT88.4 R12, [R217+0x9000] ;  /* 0x00900000d90c783b */ /* 0x000eac0000004200 */
[----:B-1----:R-:W-:Y:S02]  /*12e50*/  F2FP.BF16.PACK_AB R4, R245, R195 ;  /* 0x000000c3f504723e */ /* 0x002fe400000010ff */
[----:B------:R-:W-:Y:S02]  /*12e60*/  F2FP.BF16.PACK_AB R5, R221, R212 ;  /* 0x000000d4dd05723e */ /* 0x000fe400000010ff */
[----:B----4-:R-:W-:-:S02]  /*12e70*/  F2FP.BF16.PACK_AB R6, R135, R220 ;  /* 0x000000dc8706723e */ /* 0x010fc400000010ff */
[----:B------:R-:W-:Y:S01]  /*12e80*/  F2FP.BF16.PACK_AB R7, R8, R25 ;  /* 0x000000190807723e */ /* 0x000fe200000010ff */
[----:B------:R-:W-:-:S06]  /*12e90*/  IMAD.MOV.U32 R27, RZ, RZ, R96 ;  /* 0x000000ffff1b7224 */ /* 0x000fcc00078e0060 */
[C---:B---3--:R-:W-:Y:S07]  /*12ea0*/  HMMA.16816.F32.BF16 R104, R4.reuse, R22, R48 ;  /* 0x000000160468723c */ /* 0x048fee0000041830 */
[----:B------:R-:W-:Y:S01]  /*12eb0*/  MOV R50, R97 ;  /* 0x0000006100327202 */ /* 0x000fe20000000f00 */
[----:B------:R-:W-:Y:S01]  /*12ec0*/  IMAD.MOV.U32 R48, RZ, RZ, R99 ;  /* 0x000000ffff307224 */ /* 0x000fe200078e0063 */
[----:B------:R-:W-:Y:S02]  /*12ed0*/  MOV R49, R98 ;  /* 0x0000006200317202 */ /* 0x000fe40000000f00 */
[----:B--2---:R-:W-:Y:S07]  /*12ee0*/  HMMA.16816.F32.BF16 R96, R4, R16, R44 ;  /* 0x000000100460723c */ /* 0x004fee000004182c */
[----:B------:R-:W-:-:S02]  /*12ef0*/  MOV R45, R8 ;  /* 0x00000008002d7202 */ /* 0x000fc40000000f00 */
[----:B------:R-:W1:Y:S01]  /*12f00*/  LDSM.16.MT88.4 R8, [R218+0x9000] ;  /* 0x00900000da08783b */ /* 0x000e620000004200 */
[----:B------:R-:W-:Y:S01]  /*12f10*/  MOV R244, R81 ;  /* 0x0000005100f47202 */ /* 0x000fe20000000f00 */
[----:B------:R-:W-:Y:S01]  /*12f20*/  IMAD.MOV.U32 R81, RZ, RZ, R152 ;  /* 0x000000ffff517224 */ /* 0x000fe200078e0098 */
[----:B------:R-:W-:Y:S02]  /*12f30*/  MOV R152, R150 ;  /* 0x0000009600987202 */ /* 0x000fe40000000f00 */
[----:B------:R-:W-:Y:S01]  /*12f40*/  MOV R136, R111 ;  /* 0x0000006f00887202 */ /* 0x000fe20000000f00 */
[----:B------:R-:W-:Y:S01]  /*12f50*/  IMAD.MOV.U32 R249, RZ, RZ, R133 ;  /* 0x000000fffff97224 */ /* 0x000fe200078e0085 */
[----:B------:R-:W-:Y:S02]  /*12f60*/  MOV R83, R122 ;  /* 0x0000007a00537202 */ /* 0x000fe40000000f00 */
[----:B------:R-:W-:Y:S02]  /*12f70*/  MOV R134, R152 ;  /* 0x0000009800867202 */ /* 0x000fe40000000f00 */
[----:B------:R-:W-:-:S02]  /*12f80*/  MOV R122, R157 ;  /* 0x0000009d007a7202 */ /* 0x000fc40000000f00 */
[----:B------:R-:W-:Y:S02]  /*12f90*/  MOV R44, R90 ;  /* 0x0000005a002c7202 */ /* 0x000fe40000000f00 */
[----:B------:R-:W-:Y:S02]  /*12fa0*/  MOV R152, R91 ;  /* 0x0000005b00987202 */ /* 0x000fe40000000f00 */
[----:B------:R-:W-:Y:S01]  /*12fb0*/  MOV R133, R186 ;  /* 0x000000ba00857202 */ /* 0x000fe20000000f00 */
[----:B------:R-:W-:Y:S01]  /*12fc0*/  HMMA.16816.F32.BF16 R88, R4, R18, R40 ;  /* 0x000000120458723c */ /* 0x000fe20000041828 */
[----:B------:R-:W-:Y:S01]  /*12fd0*/  MOV R248, R187 ;  /* 0x000000bb00f87202 */ /* 0x000fe20000000f00 */
[----:B------:R-:W-:Y:S01]  /*12fe0*/  IMAD.MOV.U32 R187, RZ, RZ, R149 ;  /* 0x000000ffffbb7224 */ /* 0x000fe200078e0095 */
[----:B------:R-:W-:Y:S01]  /*12ff0*/  MOV R186, R158 ;  /* 0x0000009e00ba7202 */ /* 0x000fe20000000f00 */
[----:B------:R-:W-:Y:S01]  /*13000*/  IMAD.MOV.U32 R158, RZ, RZ, R136 ;  /* 0x000000ffff9e7224 */ /* 0x000fe200078e0088 */
[----:B------:R-:W-:-:S02]  /*13010*/  MOV R125, R122 ;  /* 0x0000007a007d7202 */ /* 0x000fc40000000f00 */
[----:B------:R-:W-:Y:S01]  /*13020*/  IMAD.MOV.U32 R42, RZ, RZ, R87 ;  /* 0x000000ffff2a7224 */ /* 0x000fe200078e0057 */
[----:B------:R-:W-:Y:S01]  /*13030*/  MOV R24, R248 ;  /* 0x000000f800187202 */ /* 0x000fe20000000f00 */
[----:B------:R-:W-:Y:S02]  /*13040*/  IMAD.MOV.U32 R132, RZ, RZ, R187 ;  /* 0x000000ffff847224 */ /* 0x000fe400078e00bb */
[----:B------:R-:W-:Y:S01]  /*13050*/  IMAD.MOV.U32 R248, RZ, RZ, R158 ;  /* 0x000000fffff87224 */ /* 0x000fe200078e009e */
[----:B------:R-:W-:Y:S01]  /*13060*/  MOV R41, R42 ;  /* 0x0000002a00297202 */ /* 0x000fe20000000f00 */
[----:B------:R2:W-:Y:S01]  /*13070*/  MUFU.EX2 R187, R121 ;  /* 0x0000007900bb7308 */ /* 0x0005e20000000800 */
[----:B------:R-:W-:Y:S01]  /*13080*/  IMAD.MOV.U32 R40, RZ, RZ, R44 ;  /* 0x000000ffff287224 */ /* 0x000fe200078e002c */
[----:B------:R-:W-:Y:S01]  /*13090*/  MOV R42, R48 ;  /* 0x00000030002a7202 */ /* 0x000fe20000000f00 */
[----:B------:R-:W-:Y:S01]  /*130a0*/  IMAD.MOV.U32 R48, RZ, RZ, R50 ;  /* 0x000000ffff307224 */ /* 0x000fe200078e0032 */
[----:B------:R-:W-:-:S02]  /*130b0*/  MOV R51, R249 ;  /* 0x000000f900337202 */ /* 0x000fc40000000f00 */
[----:B------:R-:W-:Y:S02]  /*130c0*/  MOV R122, R186 ;  /* 0x000000ba007a7202 */ /* 0x000fe40000000f00 */
[----:B------:R3:W-:Y:S01]  /*130d0*/  MUFU.EX2 R214, R120 ;  /* 0x0000007800d67308 */ /* 0x0007e20000000800 */
[----:B------:R-:W-:Y:S02]  /*130e0*/  MOV R43, R86 ;  /* 0x00000056002b7202 */ /* 0x000fe40000000f00 */
[----:B------:R-:W-:Y:S01]  /*130f0*/  MOV R50, R244 ;  /* 0x000000f400327202 */ /* 0x000fe20000000f00 */
[----:B------:R-:W-:Y:S01]  /*13100*/  HMMA.16816.F32.BF16 R84, R4, R12, R36 ;  /* 0x0000000c0454723c */ /* 0x000fe20000041824 */
[--C-:B--2---:R-:W-:Y:S02]  /*13110*/  FFMA.FTZ R121, R125, c[0x0][0x23c], -R0.reuse ;  /* 0x00008f007d797a23 */ /* 0x104fe40000010800 */
[--C-:B------:R-:W-:Y:S02]  /*13120*/  FFMA.FTZ R125, R132, c[0x0][0x23c], -R0.reuse ;  /* 0x00008f00847d7a23 */ /* 0x100fe40000010800 */
[--C-:B------:R-:W-:Y:S01]  /*13130*/  FFMA.FTZ R132, R134, c[0x0][0x23c], -R0.reuse ;  /* 0x00008f0086847a23 */ /* 0x100fe20000010800 */
[----:B------:R-:W-:Y:S01]  /*13140*/  MUFU.EX2 R247, R115 ;  /* 0x0000007300f77308 */ /* 0x000fe20000000800 */
[----:B------:R-:W-:-:S02]  /*13150*/  FFMA.FTZ R134, R248, c[0x0][0x23c], -R0 ;  /* 0x00008f00f8867a23 */ /* 0x000fc40000010800 */
[----:B---3--:R-:W-:Y:S01]  /*13160*/  FFMA.FTZ R120, R41, c[0x0][0x23c], -R0 ;  /* 0x00008f0029787a23 */ /* 0x008fe20000010800 */
[----:B------:R-:W-:Y:S02]  /*13170*/  MOV R44, R49 ;  /* 0x00000031002c7202 */ /* 0x000fe40000000f00 */
[----:B------:R-:W-:Y:S02]  /*13180*/  MOV R39, R40 ;  /* 0x0000002800277202 */ /* 0x000fe40000000f00 */
[----:B------:R-:W2:Y:S01]  /*13190*/  MUFU.EX2 R249, R114 ;  /* 0x0000007200f97308 */ /* 0x000ea20000000800 */
[----:B------:R-:W-:Y:S01]  /*131a0*/  MOV R40, R42 ;  /* 0x0000002a00287202 */ /* 0x000fe20000000f00 */
[----:B------:R-:W-:Y:S01]  /*131b0*/  IMAD.MOV.U32 R111, RZ, RZ, R243 ;  /* 0x000000ffff6f7224 */ /* 0x000fe200078e00f3 */
[----:B------:R-:W-:-:S05]  /*131c0*/  MOV R157, R151 ;  /* 0x00000097009d7202 */ /* 0x000fca0000000f00 */
[----:B------:R-:W-:Y:S01]  /*131d0*/  MUFU.EX2 R186, R112 ;  /* 0x0000007000ba7308 */ /* 0x000fe20000000800 */
[----:B------:R-:W-:Y:S01]  /*131e0*/  MOV R49, R51 ;  /* 0x0000003300317202 */ /* 0x000fe20000000f00 */
[----:B------:R-:W-:-:S06]  /*131f0*/  IMAD.MOV.U32 R51, RZ, RZ, R235 ;  /* 0x000000ffff337224 */ /* 0x000fcc00078e00eb */
[----:B------:R-:W3:Y:S01]  /*13200*/  MUFU.EX2 R244, R113 ;  /* 0x0000007100f47308 */ /* 0x000ee20000000800 */
[----:B------:R-:W-:-:S07]  /*13210*/  IMAD.MOV.U32 R42, RZ, RZ, R44 ;  /* 0x000000ffff2a7224 */ /* 0x000fce00078e002c */
[----:B------:R4:W-:Y:S01]  /*13220*/  MUFU.EX2 R41, R124 ;  /* 0x0000007c00297308 */ /* 0x0009e20000000800 */
[----:B------:R-:W-:-:S07]  /*13230*/  MOV R3, R133 ;  /* 0x0000008500037202 */ /* 0x000fce0000000f00 */
[----:B------:R1:W1:Y:S01]  /*13240*/  MUFU.EX2 R248, R123 ;  /* 0x0000007b00f87308 */ /* 0x0002620000000800 */
        /* <DEDUP_REMOVED lines=14> */
[----:B------:R-:W-:-:S02]  /*13330*/  MOV R47, R83 ;  /* 0x00000053002f7202 */ /* 0x000fc40000000f00 */
[----:B------:R-:W-:Y:S01]  /*13340*/  MOV R158, R95 ;  /* 0x0000005f009e7202 */ /* 0x000fe20000000f00 */
[C---:B-1----:R-:W-:Y:S01]  /*13350*/  HMMA.16816.F32.BF16 R80, R4.reuse, R8, R56 ;  /* 0x000000080450723c */ /* 0x042fe20000041838 */
[----:B------:R-:W-:Y:S01]  /*13360*/  MOV R50, R51 ;  /* 0x0000003300327202 */ /* 0x000fe20000000f00 */
[--C-:B------:R-:W-:Y:S02]  /*13370*/  FFMA.FTZ R122, R122, c[0x0][0x23c], -R0.reuse ;  /* 0x00008f007a7a7a23 */ /* 0x100fe40000010800 */
[--C-:B------:R-:W-:Y:S01]  /*13380*/  FFMA.FTZ R164, R164, c[0x0][0x23c], -R0.reuse ;  /* 0x00008f00a4a47a23 */ /* 0x100fe20000010800 */
[----:B------:R-:W-:Y:S01]  /*13390*/  MUFU.EX2 R131, R131 ;  /* 0x0000008300837308 */ /* 0x000fe20000000800 */
[--C-:B------:R-:W-:Y:S01]  /*133a0*/  FFMA.FTZ R152, R152, c[0x0][0x23c], -R0.reuse ;  /* 0x00008f0098987a23 */ /* 0x100fe20000010800 */
[----:B------:R1:W5:Y:S01]  /*133b0*/  LDL.LU R243, [R1+0x138] ;  /* 0x0001380001f37983 */ /* 0x0003620000300800 */
[C---:B------:R-:W-:Y:S08]  /*133c0*/  HMMA.16816.F32.BF16 R92, R4.reuse, R14, R32 ;  /* 0x0000000e045c723c */ /* 0x040ff00000041820 */
[----:B------:R-:W-:Y:S01]  /*133d0*/  HMMA.16816.F32.BF16 R52, R4, R10, R28 ;  /* 0x0000000a0434723c */ /* 0x000fe2000004181c */
[----:B------:R-:W-:Y:S01]  /*133e0*/  MOV R51, R24 ;  /* 0x0000001800337202 */ /* 0x000fe20000000f00 */
[--C-:B------:R-:W-:Y:S01]  /*133f0*/  FFMA.FTZ R3, R3, c[0x0][0x23c], -R0.reuse ;  /* 0x00008f0003037a23 */ /* 0x100fe20000010800 */
[----:B------:R-:W-:Y:S01]  /*13400*/  MUFU.EX2 R129, R129 ;  /* 0x0000008100817308 */ /* 0x000fe20000000800 */
[----:B------:R-:W-:Y:S01]  /*13410*/  FFMA.FTZ R2, R2, c[0x0][0x23c], -R0 ;  /* 0x00008f0002027a23 */ /* 0x000fe20000010800 */
[----:B------:R1:W5:Y:S02]  /*13420*/  LDL.LU R242, [R1+0x134] ;  /* 0x0001340001f27983 */ /* 0x0003640000300800 */
[----:B------:R-:W-:-:S02]  /*13430*/  FADD.FTZ R5, R39, R38 ;  /* 0x0000002627057221 */ /* 0x000fc40000010000 */
[----:B------:R-:W-:Y:S01]  /*13440*/  FADD.FTZ R4, R43, R42 ;  /* 0x0000002a2b047221 */ /* 0x000fe20000010000 */
[----:B--2---:R-:W-:Y:S01]  /*13450*/  F2FP.BF16.PACK_AB R6, R249, R247 ;  /* 0x000000f7f906723e */ /* 0x004fe200000010ff */
[----:B----4-:R-:W-:Y:S01]  /*13460*/  FADD.FTZ R124, R49, R5 ;  /* 0x00000005317c7221 */ /* 0x010fe20000010000 */
[----:B---3--:R-:W-:Y:S01]  /*13470*/  F2FP.BF16.PACK_AB R5, R244, R186 ;  /* 0x000000baf405723e */ /* 0x008fe200000010ff */
[----:B------:R-:W-:Y:S01]  /*13480*/  FADD.FTZ R123, R50, R4 ;  /* 0x00000004327b7221 */ /* 0x000fe20000010000 */
[----:B------:R-:W-:Y:S02]  /*13490*/  F2FP.BF16.PACK_AB R4, R214, R187 ;  /* 0x000000bbd604723e */ /* 0x000fe400000010ff */
[----:B------:R-:W-:Y:S01]  /*134a0*/  F2FP.BF16.PACK_AB R7, R248, R41 ;  /* 0x00000029f807723e */ /* 0x000fe200000010ff */
        /* <DEDUP_REMOVED lines=9> */
[----:B------:R-:W-:Y:S02]  /*13540*/  FFMA.FTZ R159, R159, c[0x0][0x23c], -R0 ;  /* 0x00008f009f9f7a23 */ /* 0x000fe40000010800 */
[----:B------:R-:W-:Y:S01]  /*13550*/  FADD.FTZ R126, R48, R126 ;  /* 0x0000007e307e7221 */ /* 0x000fe20000010000 */
[----:B------:R-:W2:Y:S01]  /*13560*/  MUFU.EX2 R3, R3 ;  /* 0x0000000300037308 */ /* 0x000ea20000000800 */
[----:B------:R-:W-:Y:S01]  /*13570*/  FADD.FTZ R0, R44, R127 ;  /* 0x0000007f2c007221 */ /* 0x000fe20000010000 */
[----:B------:R-:W-:Y:S01]  /*13580*/  HMMA.16816.F32.BF16 R112, R4, R20, R116 ;  /* 0x000000140470723c */ /* 0x000fe20000041874 */
[----:B------:R-:W-:Y:S01]  /*13590*/  IMAD.MOV.U32 R127, RZ, RZ, R26 ;  /* 0x000000ffff7f7224 */ /* 0x000fe200078e001a */
[----:B------:R1:W5:Y:S01]  /*135a0*/  LDL.LU R241, [R1+0x130] ;  /* 0x0001300001f17983 */ /* 0x0003620000300800 */
[----:B------:R-:W-:-:S03]  /*135b0*/  FADD.FTZ R0, R51, R0 ;  /* 0x0000000033007221 */ /* 0x000fc60000010000 */
[----:B------:R3:W-:Y:S01]  /*135c0*/  MUFU.EX2 R117, R128 ;  /* 0x0000008000757308 */ /* 0x0007e20000000800 */
[----:B------:R1:W5:Y:S01]  /*135d0*/  LDL.LU R240, [R1+0x12c] ;  /* 0x00012c0001f07983 */ /* 0x0003620000300800 */
[C---:B------:R-:W-:Y:S08]  /*135e0*/  HMMA.16816.F32.BF16 R100, R4.reuse, R22, R100 ;  /* 0x000000160464723c */ /* 0x040ff00000041864 */
[C---:B------:R-:W-:Y:S08]  /*135f0*/  HMMA.16816.F32.BF16 R32, R4.reuse, R12, R68 ;  /* 0x0000000c0420723c */ /* 0x040ff00000041844 */
[----:B------:R-:W-:Y:S01]  /*13600*/  HMMA.16816.F32.BF16 R28, R4, R8, R72 ;  /* 0x00000008041c723c */ /* 0x000fe20000041848 */
[----:B------:R-:W-:Y:S01]  /*13610*/  MOV R70, R45 ;  /* 0x0000002d00467202 */ /* 0x000fe20000000f00 */
[----:B------:R4:W-:Y:S01]  /*13620*/  MUFU.EX2 R74, R24 ;  /* 0x00000018004a7308 */ /* 0x0009e20000000800 */
[----:B------:R-:W-:-:S05]  /*13630*/  MOV R68, R46 ;  /* 0x0000002e00447202 */ /* 0x000fca0000000f00 */
[----:B------:R-:W-:Y:S01]  /*13640*/  HMMA.16816.F32.BF16 R48, R4, R16, R60 ;  /* 0x000000100430723c */ /* 0x000fe2000004183c */
[----:B---3--:R-:W-:Y:S01]  /*13650*/  MOV R128, R47 ;  /* 0x0000002f00807202 */ /* 0x008fe20000000f00 */
[----:B------:R-:W-:Y:S01]  /*13660*/  IMAD.MOV.U32 R75, RZ, RZ, R27 ;  /* 0x000000ffff4b7224 */ /* 0x000fe200078e001b */
[----:B------:R-:W-:-:S05]  /*13670*/  MOV R71, R25 ;  /* 0x0000001900477202 */ /* 0x000fca0000000f00 */
[C---:B------:R-:W-:Y:S01]  /*13680*/  HMMA.16816.F32.BF16 R36, R4.reuse, R18, R64 ;  /* 0x000000120424723c */ /* 0x040fe20000041840 */
[----:B------:R-:W-:Y:S04]  /*13690*/  LDSM.16.MT88.4 R16, [R216+0x9800] ;  /* 0x00980000d810783b */ /* 0x000fe80000004200 */
[----:B----4-:R-:W-:Y:S03]  /*136a0*/  LDSM.16.MT88.4 R24, [R218+0x9800] ;  /* 0x00980000da18783b */ /* 0x010fe60000004200 */
[C---:B------:R-:W-:Y:S01]  /*136b0*/  HMMA.16816.F32.BF16 R20, R4.reuse, R14, R76 ;  /* 0x0000000e0414723c */ /* 0x040fe2000004184c */
[----:B------:R-:W3:Y:S01]  /*136c0*/  LDSM.16.MT88.4 R12, [R219+0x9800] ;  /* 0x00980000db0c783b */ /* 0x000ee20000004200 */
[----:B------:R-:W4:Y:S08]  /*136d0*/  MUFU.EX2 R42, R130 ;  /* 0x00000082002a7308 */ /* 0x000f300000000800 */
[----:B------:R-:W1:Y:S01]  /*136e0*/  MUFU.EX2 R2, R2 ;  /* 0x0000000200027308 */ /* 0x000e620000000800 */
[----:B------:R-:W-:Y:S01]  /*136f0*/  HMMA.16816.F32.BF16 R44, R4, R10, R196 ;  /* 0x0000000a042c723c */ /* 0x000fe200000418c4 */
[----:B------:R-:W1:Y:S06]  /*13700*/  LDSM.16.MT88.4 R8, [R217+0x9800] ;  /* 0x00980000d908783b */ /* 0x000e6c0000004200 */
[----:B------:R-:W-:Y:S08]  /*13710*/  MUFU.EX2 R118, R145 ;  /* 0x0000009100767308 */ /* 0x000ff00000000800 */
[----:B------:R-:W-:Y:S08]  /*13720*/  MUFU.EX2 R140, R140 ;  /* 0x0000008c008c7308 */ /* 0x000ff00000000800 */
[----:B------:R-:W-:Y:S08]  /*13730*/  MUFU.EX2 R119, R137 ;  /* 0x0000008900777308 */ /* 0x000ff00000000800 */
[----:B------:R-:W-:Y:S08]  /*13740*/  MUFU.EX2 R141, R141 ;  /* 0x0000008d008d7308 */ /* 0x000ff00000000800 */
[----:B------:R-:W-:Y:S01]  /*13750*/  MUFU.EX2 R143, R143 ;  /* 0x0000008f008f7308 */ /* 0x000fe20000000800 */
[----:B------:R-:W-:Y:S01]  /*13760*/  FADD.FTZ R0, R229, R0 ;  /* 0x00000000e5007221 */ /* 0x000fe20000010000 */
[----:B------:R3:W5:Y:S06]  /*13770*/  LDL.LU R239, [R1+0x128] ;  /* 0x0001280001ef7983 */ /* 0x00076c0000300800 */
[----:B------:R-:W3:Y:S01]  /*13780*/  MUFU.EX2 R130, R40 ;  /* 0x0000002800827308 */ /* 0x000ee20000000800 */
[----:B--2---:R-:W-:-:S02]  /*13790*/  MOV R199, R3 ;  /* 0x0000000300c77202 */ /* 0x004fc40000000f00 */
[----:B----4-:R-:W-:Y:S02]  /*137a0*/  MOV R73, R42 ;  /* 0x0000002a00497202 */ /* 0x010fe40000000f00 */
[----:B------:R-:W-:-:S03]  /*137b0*/  F2FP.BF16.PACK_AB R4, R131, R117 ;  /* 0x000000758304723e */ /* 0x000fc600000010ff */
[----:B------:R-:W-:Y:S01]  /*137c0*/  MUFU.EX2 R197, R148 ;  /* 0x0000009400c57308 */ /* 0x000fe20000000800 */
[----:B-1----:R-:W-:-:S07]  /*137d0*/  F2FP.BF16.PACK_AB R5, R2, R199 ;  /* 0x000000c70205723e */ /* 0x002fce00000010ff */
[----:B------:R1:W-:Y:S01]  /*137e0*/  MUFU.EX2 R198, R147 ;  /* 0x0000009300c67308 */ /* 0x0003e20000000800 */
[----:B------:R-:W-:-:S07]  /*137f0*/  F2FP.BF16.PACK_AB R6, R129, R73 ;  /* 0x000000498106723e */ /* 0x000fce00000010ff */
[----:B------:R-:W-:Y:S01]  /*13800*/  MUFU.EX2 R72, R146 ;  /* 0x0000009200487308 */ /* 0x000fe20000000800 */
[----:B---3--:R-:W-:-:S07]  /*13810*/  F2FP.BF16.PACK_AB R7, R130, R74 ;  /* 0x0000004a8207723e */ /* 0x008fce00000010ff */
[----:B------:R-:W-:Y:S01]  /*13820*/  MUFU.EX2 R196, R139 ;  /* 0x0000008b00c47308 */ /* 0x000fe20000000800 */
[----:B------:R-:W-:Y:S01]  /*13830*/  IMAD.MOV.U32 R69, RZ, RZ, R41 ;  /* 0x000000ffff457224 */ /* 0x000fe200078e0029 */
[----:B------:R2:W5:Y:S06]  /*13840*/  LDL.LU R238, [R1+0x124] ;  /* 0x0001240001ee7983 */ /* 0x00056c0000300800 */
[----:B------:R-:W3:Y:S01]  /*13850*/  MUFU.EX2 R3, R138 ;  /* 0x0000008a00037308 */ /* 0x000ee20000000800 */
[----:B------:R-:W-:Y:S01]  /*13860*/  HMMA.16816.F32.BF16 R56, R4, R14, R88 ;  /* 0x0000000e0438723c */ /* 0x000fe20000041858 */
[----:B-1----:R-:W-:-:S06]  /*13870*/  MOV R147, R252 ;  /* 0x000000fc00937202 */ /* 0x002fcc0000000f00 */
[----:B------:R-:W-:Y:S01]  /*13880*/  MUFU.EX2 R145, R120 ;  /* 0x0000007800917308 */ /* 0x000fe20000000800 */
[C---:B------:R-:W-:Y:S08]  /*13890*/  HMMA.16816.F32.BF16 R88, R4.reuse, R24, R80 ;  /* 0x000000180458723c */ /* 0x040ff00000041850 */
[C---:B------:R-:W-:Y:S01]  /*138a0*/  HMMA.16816.F32.BF16 R64, R4.reuse, R18, R104 ;  /* 0x000000120440723c */ /* 0x040fe20000041868 */
[----:B---3--:R-:W-:Y:S01]  /*138b0*/  MOV R137, R3 ;  /* 0x0000000300897202 */ /* 0x008fe20000000f00 */
[----:B------:R1:W3:Y:S06]  /*138c0*/  MUFU.EX2 R146, R142 ;  /* 0x0000008e00927308 */ /* 0x0002ec0000000800 */
[C---:B------:R-:W-:Y:S08]  /*138d0*/  HMMA.16816.F32.BF16 R60, R4.reuse, R12, R96 ;  /* 0x0000000c043c723c */ /* 0x040ff00000041860 */
[C---:B------:R-:W-:Y:S08]  /*138e0*/  HMMA.16816.F32.BF16 R76, R4.reuse, R8, R84 ;  /* 0x00000008044c723c */ /* 0x040ff00000041854 */
[C---:B------:R-:W-:Y:S01]  /*138f0*/  HMMA.16816.F32.BF16 R92, R4.reuse, R10, R92 ;  /* 0x0000000a045c723c */ /* 0x040fe2000004185c */
[----:B------:R-:W-:Y:S01]  /*13900*/  IMAD.MOV.U32 R148, RZ, RZ, R131 ;  /* 0x000000ffff947224 */ /* 0x000fe200078e0083 */
[----:B------:R-:W-:Y:S01]  /*13910*/  MOV R139, R74 ;  /* 0x0000004a008b7202 */ /* 0x000fe20000000f00 */
[----:B------:R-:W-:Y:S01]  /*13920*/  MUFU.EX2 R213, R213 ;  /* 0x000000d500d57308 */ /* 0x000fe20000000800 */
[----:B------:R-:W-:Y:S01]  /*13930*/  FADD.FTZ R0, R185, R0 ;  /* 0x00000000b9007221 */ /* 0x000fe20000010000 */
[----:B------:R2:W5:Y:S03]  /*13940*/  LDL.LU R237, [R1+0x120] ;  /* 0x0001200001ed7983 */ /* 0x0005660000300800 */
[C---:B------:R-:W-:Y:S08]  /*13950*/  HMMA.16816.F32.BF16 R40, R4.reuse, R16, R108 ;  /* 0x000000100428723c */ /* 0x040ff0000004186c */
[----:B------:R-:W-:Y:S01]  /*13960*/  HMMA.16816.F32.BF16 R80, R4, R26, R52 ;  /* 0x0000001a0450723c */ /* 0x000fe20000041834 */
[----:B------:R-:W-:Y:S01]  /*13970*/  MOV R87, R2 ;  /* 0x0000000200577202 */ /* 0x000fe20000000f00 */
[----:B------:R-:W-:Y:S01]  /*13980*/  FADD.FTZ R3, R231, R124 ;  /* 0x0000007ce7037221 */ /* 0x000fe20000010000 */
[----:B------:R-:W-:Y:S01]  /*13990*/  MUFU.EX2 R252, R122 ;  /* 0x0000007a00fc7308 */ /* 0x000fe20000000800 */
[----:B------:R-:W-:Y:S01]  /*139a0*/  IMAD.MOV.U32 R131, RZ, RZ, R250 ;  /* 0x000000ffff837224 */ /* 0x000fe200078e00fa */
[----:B-1----:R-:W-:Y:S01]  /*139b0*/  MOV R142, R75 ;  /* 0x0000004b008e7202 */ /* 0x002fe20000000f00 */
[----:B------:R-:W-:Y:S01]  /*139c0*/  IMAD.MOV.U32 R138, RZ, RZ, R73 ;  /* 0x000000ffff8a7224 */ /* 0x000fe200078e0049 */
[----:B------:R-:W-:Y:S01]  /*139d0*/  MOV R185, R68 ;  /* 0x0000004400b97202 */ /* 0x000fe20000000f00 */
[----:B------:R-:W-:Y:S01]  /*139e0*/  FADD.FTZ R4, R232, R126 ;  /* 0x0000007ee8047221 */ /* 0x000fe20000010000 */
[----:B------:R-:W-:Y:S01]  /*139f0*/  F2FP.BF16.PACK_AB R5, R196, R140 ;  /* 0x0000008cc405723e */ /* 0x000fe200000010ff */
[----:B------:R-:W-:Y:S01]  /*13a00*/  FADD.FTZ R0, R215, R0 ;  /* 0x00000000d7007221 */ /* 0x000fe20000010000 */
[----:B------:R-:W-:Y:S01]  /*13a10*/  F2FP.BF16.PACK_AB R6, R118, R72 ;  /* 0x000000487606723e */ /* 0x000fe200000010ff */
[----:B------:R-:W-:Y:S01]  /*13a20*/  FADD.FTZ R116, R228, R4 ;  /* 0x00000004e4747221 */ /* 0x000fe20000010000 */
[----:B------:R-:W-:Y:S01]  /*13a30*/  F2FP.BF16.PACK_AB R4, R198, R197 ;  /* 0x000000c5c604723e */ /* 0x000fe200000010ff */
[----:B------:R2:W5:Y:S01]  /*13a40*/  LDL.LU R236, [R1+0x11c] ;  /* 0x00011c0001ec7983 */ /* 0x0005620000300800 */
[----:B------:R-:W-:Y:S01]  /*13a50*/  F2FP.BF16.PACK_AB R7, R119, R137 ;  /* 0x000000897707723e */ /* 0x000fe200000010ff */
[----:B------:R-:W-:-:S02]  /*13a60*/  FADD.FTZ R2, R230, R123 ;  /* 0x0000007be6027221 */ /* 0x000fc40000010000 */
[----:B------:R-:W-:Y:S01]  /*13a70*/  FADD.FTZ R3, R189, R3 ;  /* 0x00000003bd037221 */ /* 0x000fe20000010000 */
[----:B------:R-:W-:Y:S01]  /*13a80*/  MOV R120, R87 ;  /* 0x0000005700787202 */ /* 0x000fe20000000f00 */
[----:B------:R-:W-:Y:S01]  /*13a90*/  IMAD.MOV.U32 R126, RZ, RZ, R212 ;  /* 0x000000ffff7e7224 */ /* 0x000fe200078e00d4 */
[----:B------:R-:W-:Y:S01]  /*13aa0*/  MOV R124, R214 ;  /* 0x000000d6007c7202 */ /* 0x000fe20000000f00 */
[C---:B------:R-:W-:Y:S01]  /*13ab0*/  HMMA.16816.F32.BF16 R108, R4.reuse, R18, R100 ;  /* 0x00000012046c723c */ /* 0x040fe20000041864 */
[----:B------:R-:W-:Y:S01]  /*13ac0*/  MUFU.EX2 R250, R155 ;  /* 0x0000009b00fa7308 */ /* 0x000fe20000000800 */
[----:B------:R2:W5:Y:S06]  /*13ad0*/  LDL.LU R235, [R1+0x118] ;  /* 0x0001180001eb7983 */ /* 0x00056c0000300800 */
[C---:B------:R-:W-:Y:S08]  /*13ae0*/  HMMA.16816.F32.BF16 R104, R4.reuse, R12, R48 ;  /* 0x0000000c0468723c */ /* 0x040ff00000041830 */
[C---:B------:R-:W-:Y:S01]  /*13af0*/  HMMA.16816.F32.BF16 R96, R4.reuse, R14, R36 ;  /* 0x0000000e0460723c */ /* 0x040fe20000041824 */
[----:B------:R-:W1:Y:S07]  /*13b00*/  LDSM.16.MT88.4 R12, [R216+0xa000] ;  /* 0x00a00000d80c783b */ /* 0x000e6e0000004200 */
[C---:B------:R-:W-:Y:S01]  /*13b10*/  HMMA.16816.F32.BF16 R112, R4.reuse, R16, R112 ;  /* 0x000000100470723c */ /* 0x040fe20000041870 */
[----:B------:R-:W-:Y:S07]  /*13b20*/  LDSM.16.MT88.4 R16, [R218+0xa000] ;  /* 0x00a00000da10783b */ /* 0x000fee0000004200 */
[C---:B------:R-:W-:Y:S08]  /*13b30*/  HMMA.16816.F32.BF16 R32, R4.reuse, R8, R32 ;  /* 0x000000080420723c */ /* 0x040ff00000041820 */
[C---:B------:R-:W-:Y:S01]  /*13b40*/  HMMA.16816.F32.BF16 R100, R4.reuse, R10, R20 ;  /* 0x0000000a0464723c */ /* 0x040fe20000041814 */
[----:B------:R-:W4:Y:S04]  /*13b50*/  LDSM.16.MT88.4 R8, [R219+0xa000] ;  /* 0x00a00000db08783b */ /* 0x000f280000004200 */
[----:B------:R-:W1:Y:S01]  /*13b60*/  LDSM.16.MT88.4 R20, [R217+0xa000] ;  /* 0x00a00000d914783b */ /* 0x000e620000004200 */
[----:B------:R-:W-:Y:S01]  /*13b70*/  IMAD.MOV.U32 R123, RZ, RZ, R199 ;  /* 0x000000ffff7b7224 */ /* 0x000fe200078e00c7 */
[----:B------:R2:W1:Y:S01]  /*13b80*/  MUFU.EX2 R189, R121 ;  /* 0x0000007900bd7308 */ /* 0x0004620000000800 */
[----:B------:R-:W-:Y:S01]  /*13b90*/  FADD.FTZ R2, R188, R2 ;  /* 0x00000002bc027221 */ /* 0x000fe20000010000 */
[----:B------:R-:W-:Y:S01]  /*13ba0*/  HMMA.16816.F32.BF16 R84, R4, R24, R28 ;  /* 0x000000180454723c */ /* 0x000fe2000004181c */
[----:B------:R-:W-:Y:S01]  /*13bb0*/  FADD.FTZ R3, R227, R3 ;  /* 0x00000003e3037221 */ /* 0x000fe20000010000 */
[----:B------:R1:W5:Y:S04]  /*13bc0*/  LDL.LU R234, [R1+0x114] ;  /* 0x0001140001ea7983 */ /* 0x0003680000300800 */
[----:B------:R1:W1:Y:S08]  /*13bd0*/  MUFU.EX2 R199, R144 ;  /* 0x0000009000c77308 */ /* 0x0002700000000800 */
[----:B------:R-:W1:Y:S01]  /*13be0*/  MUFU.EX2 R188, R125 ;  /* 0x0000007d00bc7308 */ /* 0x000e620000000800 */
[----:B------:R-:W-:Y:S01]  /*13bf0*/  MOV R31, R128 ;  /* 0x00000080001f7202 */ /* 0x000fe20000000f00 */
[----:B------:R-:W-:Y:S01]  /*13c00*/  IMAD.MOV.U32 R38, RZ, RZ, R245 ;  /* 0x000000ffff267224 */ /* 0x000fe200078e00f5 */
[----:B------:R-:W-:-:S02]  /*13c10*/  MOV R128, R248 ;  /* 0x000000f800807202 */ /* 0x000fc40000000f00 */
[----:B------:R-:W-:Y:S02]  /*13c20*/  MOV R25, R247 ;  /* 0x000000f700197202 */ /* 0x000fe40000000f00 */
[----:B------:R-:W-:Y:S01]  /*13c30*/  MOV R39, R244 ;  /* 0x000000f400277202 */ /* 0x000fe20000000f00 */
[----:B------:R-:W-:Y:S01]  /*13c40*/  MUFU.EX2 R214, R207 ;  /* 0x000000cf00d67308 */ /* 0x000fe20000000800 */
[----:B--2---:R-:W-:-:S07]  /*13c50*/  MOV R121, R72 ;  /* 0x0000004800797202 */ /* 0x004fce0000000f00 */
[----:B------:R-:W2:Y:S01]  /*13c60*/  MUFU.EX2 R212, R211 ;  /* 0x000000d300d47308 */ /* 0x000ea20000000800 */
[----:B------:R-:W-:Y:S01]  /*13c70*/  HMMA.16816.F32.BF16 R72, R4, R26, R44 ;  /* 0x0000001a0448723c */ /* 0x000fe2000004182c */
[----:B------:R-:W-:Y:S01]  /*13c80*/  IMAD.MOV.U32 R30, RZ, RZ, R69 ;  /* 0x000000ffff1e7224 */ /* 0x000fe200078e0045 */
[----:B------:R-:W-:Y:S02]  /*13c90*/  MOV R29, R70 ;  /* 0x00000046001d7202 */ /* 0x000fe40000000f00 */
[----:B------:R-:W-:Y:S01]  /*13ca0*/  MOV R28, R129 ;  /* 0x00000081001c7202 */ /* 0x000fe20000000f00 */
[----:B------:R-:W-:Y:S01]  /*13cb0*/  FADD.FTZ R2, R226, R2 ;  /* 0x00000002e2027221 */ /* 0x000fe20000010000 */
[----:B------:R2:W5:Y:S01]  /*13cc0*/  LDL.LU R233, [R1+0x110] ;  /* 0x0001100001e97983 */ /* 0x0005620000300800 */
[----:B------:R-:W-:Y:S01]  /*13cd0*/  MUFU.EX2 R245, R204 ;  /* 0x000000cc00f57308 */ /* 0x000fe20000000800 */
[----:B---3--:R-:W-:Y:S02]  /*13ce0*/  F2FP.BF16.PACK_AB R4, R141, R146 ;  /* 0x000000928d04723e */ /* 0x008fe400000010ff */
[----:B-1----:R-:W-:Y:S01]  /*13cf0*/  F2FP.BF16.PACK_AB R5, R189, R145 ;  /* 0x00000091bd05723e */ /* 0x002fe200000010ff */
[----:B------:R-:W-:Y:S01]  /*13d00*/  IMAD.MOV.U32 R144, RZ, RZ, R71 ;  /* 0x000000ffff907224 */ /* 0x000fe200078e0047 */
[----:B------:R-:W-:Y:S01]  /*13d10*/  F2FP.BF16.PACK_AB R6, R199, R143 ;  /* 0x0000008fc706723e */ /* 0x000fe200000010ff */
[----:B------:R-:W-:-:S02]  /*13d20*/  FADD.FTZ R37, R225, R3 ;  /* 0x00000003e1257221 */ /* 0x000fc40000010000 */
[----:B------:R1:W3:Y:S01]  /*13d30*/  MUFU.EX2 R248, R156 ;  /* 0x0000009c00f87308 */ /* 0x0002e20000000800 */
[----:B------:R-:W-:Y:S01]  /*13d40*/  F2FP.BF16.PACK_AB R7, R188, R252 ;  /* 0x000000fcbc07723e */ /* 0x000fe200000010ff */
[----:B------:R1:W5:Y:S06]  /*13d50*/  LDL.LU R232, [R1+0x10c] ;  /* 0x00010c0001e87983 */ /* 0x00036c0000300800 */
[----:B------:R-:W-:Y:S08]  /*13d60*/  MUFU.EX2 R244, R206 ;  /* 0x000000ce00f47308 */ /* 0x000ff00000000800 */
[----:B------:R-:W1:Y:S01]  /*13d70*/  MUFU.EX2 R247, R154 ;  /* 0x0000009a00f77308 */ /* 0x000e620000000800 */
[----:B------:R-:W-:Y:S01]  /*13d80*/  HMMA.16816.F32.BF16 R68, R4, R12, R40 ;  /* 0x0000000c0444723c */ /* 0x000fe20000041828 */
[----:B------:R-:W-:-:S06]  /*13d90*/  MOV R125, R25 ;  /* 0x00000019007d7202 */ /* 0x000fcc0000000f00 */
[----:B------:R1:W-:Y:S01]  /*13da0*/  MUFU.EX2 R211, R153 ;  /* 0x0000009900d37308 */ /* 0x0003e20000000800 */
[----:B------:R-:W-:Y:S01]  /*13db0*/  HMMA.16816.F32.BF16 R64, R4, R14, R64 ;  /* 0x0000000e0440723c */ /* 0x000fe20000041840 */
[----:B------:R-:W-:Y:S01]  /*13dc0*/  LDSM.16.MT88.4 R24, [R219+0xa800] ;  /* 0x00a80000db18783b */ /* 0x000fe20000004200 */
[----:B------:R-:W-:Y:S01]  /*13dd0*/  MOV R129, R249 ;  /* 0x000000f900817202 */ /* 0x000fe20000000f00 */
[----:B------:R-:W-:-:S04]  /*13de0*/  FADD.FTZ R3, R246, R2 ;  /* 0x00000002f6037221 */ /* 0x000fc80000010000 */
[----:B------:R-:W-:Y:S01]  /*13df0*/  MUFU.EX2 R215, R202 ;  /* 0x000000ca00d77308 */ /* 0x000fe20000000800 */
[C---:B----4-:R-:W-:Y:S07]  /*13e00*/  HMMA.16816.F32.BF16 R60, R4.reuse, R8, R60 ;  /* 0x00000008043c723c */ /* 0x050fee000004183c */
[----:B------:R-:W-:Y:S01]  /*13e10*/  MUFU.EX2 R207, R134 ;  /* 0x0000008600cf7308 */ /* 0x000fe20000000800 */
[C---:B------:R-:W-:Y:S07]  /*13e20*/  HMMA.16816.F32.BF16 R56, R4.reuse, R10, R56 ;  /* 0x0000000a0438723c */ /* 0x040fee0000041838 */
[----:B------:R-:W-:Y:S01]  /*13e30*/  MUFU.EX2 R204, R170 ;  /* 0x000000aa00cc7308 */ /* 0x000fe20000000800 */
[C---:B------:R-:W-:Y:S01]  /*13e40*/  HMMA.16816.F32.BF16 R52, R4.reuse, R20, R76 ;  /* 0x000000140434723c */ /* 0x040fe2000004184c */
[----:B-1----:R-:W-:Y:S01]  /*13e50*/  IMAD.MOV.U32 R156, RZ, RZ, R128 ;  /* 0x000000ffff9c7224 */ /* 0x002fe200078e0080 */
[----:B------:R1:W5:Y:S06]  /*13e60*/  LDL.LU R231, [R1+0x108] ;  /* 0x0001080001e77983 */ /* 0x00036c0000300800 */
[C---:B------:R-:W-:Y:S08]  /*13e70*/  HMMA.16816.F32.BF16 R48, R4.reuse, R22, R92 ;  /* 0x000000160430723c */ /* 0x040ff0000004185c */
[C---:B------:R-:W-:Y:S08]  /*13e80*/  HMMA.16816.F32.BF16 R44, R4.reuse, R16, R88 ;  /* 0x00000010042c723c */ /* 0x040ff00000041858 */
[----:B------:R-:W-:Y:S01]  /*13e90*/  HMMA.16816.F32.BF16 R40, R4, R18, R80 ;  /* 0x000000120428723c */ /* 0x000fe20000041850 */
[----:B------:R-:W-:Y:S01]  /*13ea0*/  MUFU.EX2 R249, R209 ;  /* 0x000000d100f97308 */ /* 0x000fe20000000800 */
[----:B------:R-:W-:Y:S01]  /*13eb0*/  FADD.FTZ R2, R210, R0 ;  /* 0x00000000d2027221 */ /* 0x000fe20000010000 */
[----:B------:R1:W5:Y:S04]  /*13ec0*/  LDL.LU R230, [R1+0x104] ;  /* 0x0001040001e67983 */ /* 0x0003680000300800 */
[----:B------:R-:W-:Y:S01]  /*13ed0*/  FADD.FTZ R4, R194, R116 ;  /* 0x00000074c2047221 */ /* 0x000fe20000010000 */
[----:B--2---:R-:W-:-:S02]  /*13ee0*/  F2FP.BF16.PACK_AB R5, R212, R213 ;  /* 0x000000d5d405723e */ /* 0x004fc400000010ff */
[----:B---3--:R-:W-:Y:S01]  /*13ef0*/  F2FP.BF16.PACK_AB R6, R250, R248 ;  /* 0x000000f8fa06723e */ /* 0x008fe200000010ff */
[----:B------:R-:W-:Y:S01]  /*13f00*/  FADD.FTZ R36, R193, R4 ;  /* 0x00000004c1247221 */ /* 0x000fe20000010000 */
[----:B------:R-:W-:Y:S02]  /*13f10*/  F2FP.BF16.PACK_AB R4, R245, R214 ;  /* 0x000000d6f504723e */ /* 0x000fe400000010ff */
[----:B------:R-:W-:Y:S01]  /*13f20*/  F2FP.BF16.PACK_AB R7, R247, R244 ;  /* 0x000000f4f707723e */ /* 0x000fe200000010ff */
[----:B------:R-:W-:Y:S01]  /*13f30*/  IMAD.MOV.U32 R94, RZ, RZ, R29 ;  /* 0x000000ffff5e7224 */ /* 0x000fe200078e001d */
[----:B------:R-:W-:Y:S02]  /*13f40*/  MOV R95, R28 ;  /* 0x0000001c005f7202 */ /* 0x000fe40000000f00 */
[----:B------:R-:W-:Y:S01]  /*13f50*/  MOV R90, R30 ;  /* 0x0000001e005a7202 */ /* 0x000fe20000000f00 */
[----:B------:R-:W-:Y:S01]  /*13f60*/  IMAD.MOV.U32 R30, RZ, RZ, R117 ;  /* 0x000000ffff1e7224 */ /* 0x000fe200078e0075 */
[----:B------:R-:W-:Y:S01]  /*13f70*/  MOV R91, R31 ;  /* 0x0000001f005b7202 */ /* 0x000fe20000000f00 */
[----:B------:R-:W-:Y:S01]  /*13f80*/  IMAD.MOV.U32 R92, RZ, RZ, R121 ;  /* 0x000000ffff5c7224 */ /* 0x000fe200078e0079 */
[----:B------:R-:W-:-:S02]  /*13f90*/  MOV R28, R120 ;  /* 0x00000078001c7202 */ /* 0x000fc40000000f00 */
[----:B------:R-:W-:Y:S01]  /*13fa0*/  MOV R93, R119 ;  /* 0x00000077005d7202 */ /* 0x000fe20000000f00 */
[----:B------:R-:W2:Y:S01]  /*13fb0*/  MUFU.EX2 R246, R205 ;  /* 0x000000cd00f67308 */ /* 0x000ea20000000800 */
[----:B------:R-:W-:-:S07]  /*13fc0*/  MOV R29, R123 ;  /* 0x0000007b001d7202 */ /* 0x000fce0000000f00 */
[----:B------:R-:W-:Y:S01]  /*13fd0*/  MUFU.EX2 R210, R132 ;  /* 0x0000008400d27308 */ /* 0x000fe20000000800 */
[----:B------:R-:W-:Y:S01]  /*13fe0*/  MOV R31, R118 ;  /* 0x00000076001f7202 */ /* 0x000fe20000000f00 */
[----:B------:R-:W-:Y:S01]  /*13ff0*/  HMMA.16816.F32.BF16 R76, R4, R12, R112 ;  /* 0x0000000c044c723c */ /* 0x000fe20000041870 */
[----:B------:R-:W-:Y:S01]  /*14000*/  IMAD.MOV.U32 R194, RZ, RZ, R28 ;  /* 0x000000ffffc27224 */ /* 0x000fe200078e001c */
[----:B------:R-:W-:-:S04]  /*14010*/  MOV R193, R29 ;  /* 0x0000001d00c17202 */ /* 0x000fc80000000f00 */
[----:B------:R-:W3:Y:S08]  /*14020*/  MUFU.EX2 R209, R133 ;  /* 0x0000008500d17308 */ /* 0x000ef00000000800 */
[----:B------:R-:W4:Y:S01]  /*14030*/  MUFU.EX2 R206, R136 ;  /* 0x0000008800ce7308 */ /* 0x000f220000000800 */
[----:B------:R-:W-:Y:S01]  /*14040*/  HMMA.16816.F32.BF16 R12, R4, R14, R108 ;  /* 0x0000000e040c723c */ /* 0x000fe2000004186c */
[----:B------:R-:W-:-:S06]  /*14050*/  MOV R153, R30 ;  /* 0x0000001e00997202 */ /* 0x000fcc0000000f00 */
[----:B------:R-:W-:Y:S01]  /*14060*/  MUFU.EX2 R202, R171 ;  /* 0x000000ab00ca7308 */ /* 0x000fe20000000800 */
[C---:B------:R-:W-:Y:S07]  /*14070*/  HMMA.16816.F32.BF16 R108, R4.reuse, R8, R104 ;  /* 0x00000008046c723c */ /* 0x040fee0000041868 */
[----:B------:R-:W-:Y:S01]  /*14080*/  MUFU.EX2 R134, R172 ;  /* 0x000000ac00867308 */ /* 0x000fe20000000800 */
[C---:B------:R-:W-:Y:S01]  /*14090*/  HMMA.16816.F32.BF16 R120, R4.reuse, R10, R96 ;  /* 0x0000000a0478723c */ /* 0x040fe20000041860 */
[----:B------:R-:W1:Y:S06]  /*140a0*/  LDSM.16.MT88.4 R8, [R216+0xa800] ;  /* 0x00a80000d808783b */ /* 0x000e6c0000004200 */
[----:B------:R-:W-:Y:S01]  /*140b0*/  MUFU.EX2 R128, R161 ;  /* 0x000000a100807308 */ /* 0x000fe20000000800 */
[----:B------:R-:W-:Y:S01]  /*140c0*/  HMMA.16816.F32.BF16 R116, R4, R20, R32 ;  /* 0x000000140474723c */ /* 0x000fe20000041820 */
[----:B------:R-:W1:Y:S01]  /*140d0*/  LDSM.16.MT88.4 R32, [R217+0xa800] ;  /* 0x00a80000d920783b */ /* 0x000e620000004200 */
[----:B------:R-:W-:-:S02]  /*140e0*/  FADD.FTZ R3, R224, R3 ;  /* 0x00000003e0037221 */ /* 0x000fc40000010000 */
[----:B------:R-:W-:Y:S01]  /*140f0*/  FADD.FTZ R2, R223, R2 ;  /* 0x00000002df027221 */ /* 0x000fe20000010000 */
[----:B------:R1:W5:Y:S02]  /*14100*/  LDL.LU R229, [R1+0x100] ;  /* 0x0001000001e57983 */ /* 0x0003640000300800 */
[----:B------:R-:W-:Y:S02]  /*14110*/  IMAD.MOV.U32 R20, RZ, RZ, R31 ;  /* 0x000000ffff147224 */ /* 0x000fe400078e001f */
[----:B------:R-:W1:Y:S01]  /*14120*/  LDSM.16.MT88.4 R28, [R218+0xa800] ;  /* 0x00a80000da1c783b */ /* 0x000e620000004200 */
[----:B------:R2:W-:Y:S01]  /*14130*/  MUFU.EX2 R205, R169 ;  /* 0x000000a900cd7308 */ /* 0x0005e20000000800 */
[C---:B------:R-:W-:Y:S07]  /*14140*/  HMMA.16816.F32.BF16 R104, R4.reuse, R16, R84 ;  /* 0x000000100468723c */ /* 0x040fee0000041854 */
[----:B------:R1:W-:Y:S01]  /*14150*/  MUFU.EX2 R133, R165 ;  /* 0x000000a500857308 */ /* 0x0003e20000000800 */
[----:B------:R-:W-:Y:S01]  /*14160*/  MOV R16, R147 ;  /* 0x0000009300107202 */ /* 0x000fe20000000f00 */
[----:B------:R-:W-:Y:S01]  /*14170*/  HMMA.16816.F32.BF16 R112, R4, R22, R100 ;  /* 0x000000160470723c */ /* 0x000fe20000041864 */
[----:B------:R-:W-:-:S05]  /*14180*/  MOV R147, R130 ;  /* 0x0000008200937202 */ /* 0x000fca0000000f00 */
[----:B------:R1:W1:Y:S01]  /*14190*/  MUFU.EX2 R132, R166 ;  /* 0x000000a600847308 */ /* 0x0002620000000800 */
[----:B--2---:R-:W-:Y:S01]  /*141a0*/  MOV R169, R144 ;  /* 0x0000009000a97202 */ /* 0x004fe20000000f00 */
[----:B------:R-:W-:Y:S01]  /*141b0*/  HMMA.16816.F32.BF16 R96, R4, R18, R72 ;  /* 0x000000120460723c */ /* 0x000fe20000041848 */
[----:B------:R-:W-:Y:S01]  /*141c0*/  MOV R144, R131 ;  /* 0x0000008300907202 */ /* 0x000fe20000000f00 */
[----:B------:R-:W-:Y:S01]  /*141d0*/  IMAD.MOV.U32 R21, RZ, RZ, R90 ;  /* 0x000000ffff157224 */ /* 0x000fe200078e005a */
[----:B------:R-:W-:Y:S01]  /*141e0*/  MOV R155, R91 ;  /* 0x0000005b009b7202 */ /* 0x000fe20000000f00 */
[----:B------:R-:W-:Y:S01]  /*141f0*/  IMAD.MOV.U32 R136, RZ, RZ, R95 ;  /* 0x000000ffff887224 */ /* 0x000fe200078e005f */
[----:B------:R-:W-:Y:S01]  /*14200*/  MOV R154, R92 ;  /* 0x0000005c009a7202 */ /* 0x000fe20000000f00 */
[----:B------:R2:W-:Y:S01]  /*14210*/  MUFU.EX2 R131, R167 ;  /* 0x000000a700837308 */ /* 0x0005e20000000800 */
[----:B------:R-:W-:Y:S01]  /*14220*/  F2FP.BF16.PACK_AB R4, R246, R249 ;  /* 0x000000f9f604723e */ /* 0x000fe200000010ff */
[----:B------:R-:W-:Y:S01]  /*14230*/  FADD.FTZ R0, R127, R36 ;  /* 0x000000247f007221 */ /* 0x000fe20000010000 */
[----:B---3--:R-:W-:-:S02]  /*14240*/  F2FP.BF16.PACK_AB R5, R209, R210 ;  /* 0x000000d2d105723e */ /* 0x008fc400000010ff */
[----:B------:R-:W-:Y:S01]  /*14250*/  MOV R161, R124 ;  /* 0x0000007c00a17202 */ /* 0x000fe20000000f00 */
[----:B------:R-:W-:Y:S01]  /*14260*/  FADD.FTZ R3, R186, R3 ;  /* 0x00000003ba037221 */ /* 0x000fe20000010000 */
[----:B------:R3:W5:Y:S01]  /*14270*/  LDL.LU R228, [R1+0xfc] ;  /* 0x0000fc0001e47983 */ /* 0x0007620000300800 */
[----:B------:R-:W3:Y:S01]  /*14280*/  MUFU.EX2 R130, R168 ;  /* 0x000000a800827308 */ /* 0x000ee20000000800 */
[----:B------:R-:W-:Y:S02]  /*14290*/  F2FP.BF16.PACK_AB R6, R211, R215 ;  /* 0x000000d7d306723e */ /* 0x000fe400000010ff */
[----:B----4-:R-:W-:Y:S02]  /*142a0*/  F2FP.BF16.PACK_AB R7, R206, R207 ;  /* 0x000000cfce07723e */ /* 0x010fe400000010ff */
[----:B------:R-:W-:Y:S02]  /*142b0*/  MOV R23, R93 ;  /* 0x0000005d00177202 */ /* 0x000fe40000000f00 */
[----:B------:R-:W-:Y:S01]  /*142c0*/  MOV R22, R94 ;  /* 0x0000005e00167202 */ /* 0x000fe20000000f00 */
[----:B------:R-:W-:Y:S01]  /*142d0*/  IMAD.MOV.U32 R17, RZ, RZ, R129 ;  /* 0x000000ffff117224 */ /* 0x000fe200078e0081 */
[----:B-1----:R-:W-:Y:S01]  /*142e0*/  MOV R165, R169 ;  /* 0x000000a900a57202 */ /* 0x002fe20000000f00 */
[C---:B------:R-:W-:Y:S01]  /*142f0*/  HMMA.16816.F32.BF16 R100, R4.reuse, R8, R68 ;  /* 0x000000080464723c */ /* 0x040fe20000041844 */
[----:B------:R-:W-:Y:S01]  /*14300*/  IMAD.MOV.U32 R171, RZ, RZ, R136 ;  /* 0x000000ffffab7224 */ /* 0x000fe200078e0088 */
[----:B------:R-:W-:Y:S01]  /*14310*/  MOV R166, R21 ;  /* 0x0000001500a67202 */ /* 0x000fe20000000f00 */
[----:B------:R1:W-:Y:S01]  /*14320*/  MUFU.EX2 R127, R162 ;  /* 0x000000a2007f7308 */ /* 0x0003e20000000800 */
[----:B--2---:R-:W-:Y:S01]  /*14330*/  MOV R167, R125 ;  /* 0x0000007d00a77202 */ /* 0x004fe20000000f00 */
[----:B------:R-:W-:Y:S01]  /*14340*/  FADD.FTZ R0, R222, R0 ;  /* 0x00000000de007221 */ /* 0x000fe20000010000 */
[----:B------:R2:W5:Y:S02]  /*14350*/  LDL.LU R227, [R1+0xf8] ;  /* 0x0000f80001e37983 */ /* 0x0005640000300800 */
[C---:B------:R-:W-:Y:S08]  /*14360*/  HMMA.16816.F32.BF16 R80, R4.reuse, R32, R52 ;  /* 0x000000200450723c */ /* 0x040ff00000041834 */
[C---:B------:R-:W-:Y:S08]  /*14370*/  HMMA.16816.F32.BF16 R92, R4.reuse, R10, R64 ;  /* 0x0000000a045c723c */ /* 0x040ff00000041840 */
[C---:B------:R-:W-:Y:S08]  /*14380*/  HMMA.16816.F32.BF16 R88, R4.reuse, R24, R60 ;  /* 0x000000180458723c */ /* 0x040ff0000004183c */
[C---:B------:R-:W-:Y:S08]  /*14390*/  HMMA.16816.F32.BF16 R84, R4.reuse, R26, R56 ;  /* 0x0000001a0454723c */ /* 0x040ff00000041838 */
[C---:B------:R-:W-:Y:S08]  /*143a0*/  HMMA.16816.F32.BF16 R72, R4.reuse, R34, R48 ;  /* 0x000000220448723c */ /* 0x040ff00000041830 */
[----:B------:R-:W-:Y:S01]  /*143b0*/  HMMA.16816.F32.BF16 R68, R4, R28, R44 ;  /* 0x0000001c0444723c */ /* 0x000fe2000004182c */
[----:B------:R-:W-:Y:S01]  /*143c0*/  MOV R172, R17 ;  /* 0x0000001100ac7202 */ /* 0x000fe20000000f00 */
[----:B------:R-:W-:Y:S01]  /*143d0*/  IMAD.MOV.U32 R136, RZ, RZ, R20 ;  /* 0x000000ffff887224 */ /* 0x000fe200078e0014 */
[----:B------:R-:W-:-:S02]  /*143e0*/  MOV R170, R22 ;  /* 0x0000001600aa7202 */ /* 0x000fc40000000f00 */
[----:B------:R-:W-:Y:S01]  /*143f0*/  MOV R169, R23 ;  /* 0x0000001700a97202 */ /* 0x000fe20000000f00 */
[----:B-1----:R-:W-:Y:S01]  /*14400*/  IMAD.MOV.U32 R162, RZ, RZ, R126 ;  /* 0x000000ffffa27224 */ /* 0x002fe200078e007e */
[----:B------:R-:W1:Y:S01]  /*14410*/  LDSM.16.MT88.4 R20, [R216+0xb000] ;  /* 0x00b00000d814783b */ /* 0x000e620000004200 */
[----:B------:R-:W-:Y:S01]  /*14420*/  HMMA.16816.F32.BF16 R52, R4, R30, R40 ;  /* 0x0000001e0434723c */ /* 0x000fe20000041828 */
[----:B------:R4:W1:Y:S08]  /*14430*/  MUFU.EX2 R129, R160 ;  /* 0x000000a000817308 */ /* 0x0008700000000800 */
[----:B------:R-:W-:Y:S01]  /*14440*/  MUFU.EX2 R124, R150 ;  /* 0x00000096007c7308 */ /* 0x000fe20000000800 */
[----:B------:R-:W-:Y:S01]  /*14450*/  FADD.FTZ R4, R16, R37 ;  /* 0x0000002510047221 */ /* 0x000fe20000010000 */
[----:B------:R-:W-:Y:S01]  /*14460*/  F2FP.BF16.PACK_AB R5, R132, R133 ;  /* 0x000000858405723e */ /* 0x000fe200000010ff */
[----:B------:R-:W1:Y:S01]  /*14470*/  LDSM.16.MT88.4 R16, [R219+0xb000] ;  /* 0x00b00000db10783b */ /* 0x000e620000004200 */
[----:B------:R-:W-:Y:S01]  /*14480*/  F2FP.BF16.PACK_AB R6, R134, R202 ;  /* 0x000000ca8606723e */ /* 0x000fe200000010ff */
[----:B------:R-:W-:Y:S01]  /*14490*/  FADD.FTZ R40, R187, R4 ;  /* 0x00000004bb287221 */ /* 0x000fe20000010000 */
[----:B------:R-:W-:Y:S01]  /*144a0*/  F2FP.BF16.PACK_AB R4, R204, R205 ;  /* 0x000000cdcc04723e */ /* 0x000fe200000010ff */
[----:B------:R-:W-:Y:S01]  /*144b0*/  IMAD.MOV.U32 R168, RZ, RZ, R38 ;  /* 0x000000ffffa87224 */ /* 0x000fe200078e0026 */
[----:B---3--:R-:W-:Y:S01]  /*144c0*/  F2FP.BF16.PACK_AB R7, R130, R131 ;  /* 0x000000838207723e */ /* 0x008fe200000010ff */
[----:B------:R-:W3:Y:S01]  /*144d0*/  MUFU.EX2 R125, R149 ;  /* 0x00000095007d7308 */ /* 0x000ee20000000800 */
[----:B------:R-:W-:Y:S01]  /*144e0*/  FADD.FTZ R2, R195, R2 ;  /* 0x00000002c3027221 */ /* 0x000fe20000010000 */
[----:B------:R2:W5:Y:S04]  /*144f0*/  LDL.LU R226, [R1+0xf4] ;  /* 0x0000f40001e27983 */ /* 0x0005680000300800 */
[C---:B------:R-:W-:Y:S08]  /*14500*/  HMMA.16816.F32.BF16 R60, R4.reuse, R8, R76 ;  /* 0x00000008043c723c */ /* 0x040ff0000004184c */
[C---:B------:R-:W-:Y:S01]  /*14510*/  HMMA.16816.F32.BF16 R56, R4.reuse, R10, R12 ;  /* 0x0000000a0438723c */ /* 0x040fe2000004180c */
[----:B------:R-:W1:Y:S04]  /*14520*/  LDSM.16.MT88.4 R12, [R217+0xb000] ;  /* 0x00b00000d90c783b */ /* 0x000e680000004200 */
[----:B------:R-:W1:Y:S01]  /*14530*/  LDSM.16.MT88.4 R8, [R218+0xb000] ;  /* 0x00b00000da08783b */ /* 0x000e620000004200 */
[----:B------:R-:W1:Y:S02]  /*14540*/  MUFU.EX2 R126, R163 ;  /* 0x000000a3007e7308 */ /* 0x000e640000000800 */
[----:B------:R-:W-:Y:S01]  /*14550*/  HMMA.16816.F32.BF16 R48, R4, R24, R108 ;  /* 0x000000180430723c */ /* 0x000fe2000004186c */
[----:B----4-:R-:W-:-:S05]  /*14560*/  MOV R160, R39 ;  /* 0x0000002700a07202 */ /* 0x010fca0000000f00 */
[----:B------:R-:W-:Y:S02]  /*14570*/  MUFU.EX2 R43, R178 ;  /* 0x000000b2002b7308 */ /* 0x000fe40000000800 */
[C---:B------:R-:W-:Y:S06]  /*14580*/  HMMA.16816.F32.BF16 R64, R4.reuse, R28, R104 ;  /* 0x0000001c0440723c */ /* 0x040fec0000041868 */
[----:B------:R-:W-:Y:S02]  /*14590*/  MUFU.EX2 R42, R179 ;  /* 0x000000b3002a7308 */ /* 0x000fe40000000800 */
[C---:B------:R-:W-:Y:S06]  /*145a0*/  HMMA.16816.F32.BF16 R44, R4.reuse, R26, R120 ;  /* 0x0000001a042c723c */ /* 0x040fec0000041878 */
[----:B------:R-:W-:Y:S01]  /*145b0*/  MUFU.EX2 R41, R181 ;  /* 0x000000b500297308 */ /* 0x000fe20000000800 */
[----:B------:R-:W-:Y:S01]  /*145c0*/  FADD.FTZ R0, R162, R0 ;  /* 0x00000000a2007221 */ /* 0x000fe20000010000 */
[----:B------:R-:W-:Y:S01]  /*145d0*/  MOV R187, R165 ;  /* 0x000000a500bb7202 */ /* 0x000fe20000000f00 */
[----:B------:R-:W-:Y:S01]  /*145e0*/  FADD.FTZ R2, R168, R2 ;  /* 0x00000002a8027221 */ /* 0x000fe20000010000 */
[----:B------:R2:W5:Y:S04]  /*145f0*/  LDL.LU R225, [R1+0xf0] ;  /* 0x0000f00001e17983 */ /* 0x0005680000300800 */
[----:B------:R-:W-:Y:S08]  /*14600*/  MUFU.EX2 R109, R151 ;  /* 0x00000097006d7308 */ /* 0x000ff00000000800 */
[----:B------:R-:W4:Y:S01]  /*14610*/  MUFU.EX2 R108, R152 ;  /* 0x00000098006c7308 */ /* 0x000f220000000800 */
[C---:B------:R-:W-:Y:S07]  /*14620*/  HMMA.16816.F32.BF16 R36, R4.reuse, R32, R116 ;  /* 0x000000200424723c */ /* 0x040fee0000041874 */
[----:B------:R-:W-:Y:S01]  /*14630*/  MUFU.EX2 R79, R182 ;  /* 0x000000b6004f7308 */ /* 0x000fe20000000800 */
[C---:B------:R-:W-:Y:S07]  /*14640*/  HMMA.16816.F32.BF16 R32, R4.reuse, R34, R112 ;  /* 0x000000220420723c */ /* 0x040fee0000041870 */
[----:B------:R-:W-:Y:S01]  /*14650*/  MUFU.EX2 R78, R183 ;  /* 0x000000b7004e7308 */ /* 0x000fe20000000800 */
[----:B------:R-:W-:Y:S07]  /*14660*/  HMMA.16816.F32.BF16 R28, R4, R30, R96 ;  /* 0x0000001e041c723c */ /* 0x000fee0000041860 */
[----:B------:R-:W-:Y:S01]  /*14670*/  MUFU.EX2 R77, R184 ;  /* 0x000000b8004d7308 */ /* 0x000fe20000000800 */
[----:B-1----:R-:W-:-:S07]  /*14680*/  F2FP.BF16.PACK_AB R4, R128, R129 ;  /* 0x000000818004723e */ /* 0x002fce00000010ff */
[----:B------:R-:W1:Y:S01]  /*14690*/  MUFU.EX2 R76, R175 ;  /* 0x000000af004c7308 */ /* 0x000e620000000800 */
[----:B---3--:R-:W-:Y:S01]  /*146a0*/  F2FP.BF16.PACK_AB R5, R124, R125 ;  /* 0x0000007d7c05723e */ /* 0x008fe200000010ff */
[----:B------:R-:W-:Y:S01]  /*146b0*/  FADD.FTZ R24, R221, R0 ;  /* 0x00000000dd187221 */ /* 0x000fe20000010000 */
[----:B------:R-:W-:Y:S01]  /*146c0*/  F2FP.BF16.PACK_AB R6, R126, R127 ;  /* 0x0000007f7e06723e */ /* 0x000fe200000010ff */
[----:B------:R-:W-:Y:S01]  /*146d0*/  FADD.FTZ R3, R160, R3 ;  /* 0x00000003a0037221 */ /* 0x000fe20000010000 */
[----:B----4-:R-:W-:Y:S02]  /*146e0*/  F2FP.BF16.PACK_AB R7, R108, R109 ;  /* 0x0000006d6c07723e */ /* 0x010fe400000010ff */
[----:B------:R-:W-:Y:S01]  /*146f0*/  MOV R168, R172 ;  /* 0x000000ac00a87202 */ /* 0x000fe20000000f00 */
[----:B------:R-:W3:Y:S01]  /*14700*/  MUFU.EX2 R96, R180 ;  /* 0x000000b400607308 */ /* 0x000ee20000000800 */
[----:B------:R-:W-:Y:S01]  /*14710*/  FADD.FTZ R2, R220, R2 ;  /* 0x00000002dc027221 */ /* 0x000fe20000010000 */
[----:B------:R-:W-:-:S02]  /*14720*/  MOV R165, R144 ;  /* 0x0000009000a57202 */ /* 0x000fc40000000f00 */
[----:B------:R-:W-:Y:S01]  /*14730*/  MOV R120, R138 ;  /* 0x0000008a00787202 */ /* 0x000fe20000000f00 */
[C---:B------:R-:W-:Y:S01]  /*14740*/  HMMA.16816.F32.BF16 R100, R4.reuse, R20, R100 ;  /* 0x000000140464723c */ /* 0x040fe20000041864 */
[----:B------:R-:W-:Y:S01]  /*14750*/  MOV R121, R139 ;  /* 0x0000008b00797202 */ /* 0x000fe20000000f00 */
[----:B------:R-:W-:Y:S01]  /*14760*/  IMAD.MOV.U32 R123, RZ, RZ, R169 ;  /* 0x000000ffff7b7224 */ /* 0x000fe200078e00a9 */
[----:B------:R-:W-:Y:S02]  /*14770*/  MOV R122, R136 ;  /* 0x00000088007a7202 */ /* 0x000fe40000000f00 */
[----:B------:R-:W-:Y:S01]  /*14780*/  MOV R110, R171 ;  /* 0x000000ab006e7202 */ /* 0x000fe20000000f00 */
[----:B------:R-:W-:Y:S01]  /*14790*/  MUFU.EX2 R25, R176 ;  /* 0x000000b000197308 */ /* 0x000fe20000000800 */
[----:B------:R2:W5:Y:S01]  /*147a0*/  LDL.LU R224, [R1+0xec] ;  /* 0x0000ec0001e07983 */ /* 0x0005620000300800 */
[C---:B------:R-:W-:Y:S08]  /*147b0*/  HMMA.16816.F32.BF16 R92, R4.reuse, R22, R92 ;  /* 0x00000016045c723c */ /* 0x040ff0000004185c */
        /* <DEDUP_REMOVED lines=8> */
[----:B------:R-:W-:Y:S01]  /*14840*/  FADD.FTZ R2, R135, R2 ;  /* 0x0000000287027221 */ /* 0x000fe20000010000 */
[----:B------:R-:W-:Y:S01]  /*14850*/  MOV R115, R153 ;  /* 0x0000009900737202 */ /* 0x000fe20000000f00 */
[----:B------:R-:W-:Y:S01]  /*14860*/  IMAD.MOV.U32 R116, RZ, RZ, R193 ;  /* 0x000000ffff747224 */ /* 0x000fe200078e00c1 */
[----:B------:R-:W-:Y:S01]  /*14870*/  MOV R117, R194 ;  /* 0x000000c200757202 */ /* 0x000fe20000000f00 */
[----:B------:R-:W-:Y:S01]  /*14880*/  FADD.FTZ R4, R161, R40 ;  /* 0x00000028a1047221 */ /* 0x000fe20000010000 */
[----:B-1----:R-:W-:Y:S01]  /*14890*/  F2FP.BF16.PACK_AB R5, R43, R76 ;  /* 0x0000004c2b05723e */ /* 0x002fe200000010ff */
[----:B------:R-:W-:Y:S01]  /*148a0*/  IMAD.MOV.U32 R113, RZ, RZ, R165 ;  /* 0x000000ffff717224 */ /* 0x000fe200078e00a5 */
[----:B------:R-:W-:Y:S01]  /*148b0*/  F2FP.BF16.PACK_AB R6, R77, R78 ;  /* 0x0000004e4d06723e */ /* 0x000fe200000010ff */
[----:B------:R-:W-:Y:S01]  /*148c0*/  FADD.FTZ R0, R167, R4 ;  /* 0x00000004a7007221 */ /* 0x000fe20000010000 */
[----:B---3--:R-:W-:-:S02]  /*148d0*/  F2FP.BF16.PACK_AB R4, R79, R96 ;  /* 0x000000604f04723e */ /* 0x008fc400000010ff */
[----:B------:R-:W-:Y:S01]  /*148e0*/  MOV R118, R154 ;  /* 0x0000009a00767202 */ /* 0x000fe20000000f00 */
[----:B------:R-:W-:Y:S01]  /*148f0*/  IMAD.MOV.U32 R119, RZ, RZ, R137 ;  /* 0x000000ffff777224 */ /* 0x000fe200078e0089 */
[----:B------:R-:W-:Y:S01]  /*14900*/  F2FP.BF16.PACK_AB R7, R41, R42 ;  /* 0x0000002a2907723e */ /* 0x000fe200000010ff */
[----:B------:R-:W-:Y:S01]  /*14910*/  IMAD.MOV.U32 R167, RZ, RZ, R156 ;  /* 0x000000ffffa77224 */ /* 0x000fe200078e009c */
[----:B------:R-:W-:Y:S01]  /*14920*/  MOV R166, R147 ;  /* 0x0000009300a67202 */ /* 0x000fe20000000f00 */
[----:B------:R-:W-:Y:S01]  /*14930*/  FADD.FTZ R2, R115, R2 ;  /* 0x0000000273027221 */ /* 0x000fe20000010000 */
[----:B------:R-:W-:Y:S01]  /*14940*/  MOV R106, R117 ;  /* 0x00000075006a7202 */ /* 0x000fe20000000f00 */
[----:B------:R-:W-:Y:S01]  /*14950*/  IMAD.MOV.U32 R172, RZ, RZ, R145 ;  /* 0x000000ffffac7224 */ /* 0x000fe200078e0091 */
[----:B------:R-:W-:Y:S01]  /*14960*/  LDSM.16.MT88.4 R160, [R219+0xb800] ;  /* 0x00b80000dba0783b */ /* 0x000fe20000004200 */
[C---:B------:R-:W-:Y:S01]  /*14970*/  HMMA.16816.F32.BF16 R60, R4.reuse, R20, R60 ;  /* 0x00000014043c723c */ /* 0x040fe2000004183c */
[----:B------:R-:W-:Y:S01]  /*14980*/  FADD.FTZ R3, R167, R3 ;  /* 0x00000003a7037221 */ /* 0x000fe20000010000 */
[----:B------:R-:W-:Y:S01]  /*14990*/  MUFU.EX2 R27, R173 ;  /* 0x000000ad001b7308 */ /* 0x000fe20000000800 */
[----:B------:R2:W5:Y:S05]  /*149a0*/  LDL.LU R223, [R1+0xe8] ;  /* 0x0000e80001df7983 */ /* 0x00056a0000300800 */
[----:B------:R-:W-:Y:S01]  /*149b0*/  HMMA.16816.F32.BF16 R56, R4, R22, R56 ;  /* 0x000000160438723c */ /* 0x000fe20000041838 */
[----:B------:R-:W-:-:S07]  /*149c0*/  FADD.FTZ R3, R140, R3 ;  /* 0x000000038c037221 */ /* 0x000fce0000010000 */
[C---:B------:R-:W-:Y:S01]  /*149d0*/  HMMA.16816.F32.BF16 R48, R4.reuse, R16, R48 ;  /* 0x000000100430723c */ /* 0x040fe20000041830 */
[----:B------:R1:W-:Y:S07]  /*149e0*/  MUFU.EX2 R17, R142 ;  /* 0x0000008e00117308 */ /* 0x0003ee0000000800 */
[C---:B------:R-:W-:Y:S08]  /*149f0*/  HMMA.16816.F32.BF16 R44, R4.reuse, R18, R44 ;  /* 0x00000012042c723c */ /* 0x040ff0000004182c */
[C---:B------:R-:W-:Y:S08]  /*14a00*/  HMMA.16816.F32.BF16 R36, R4.reuse, R12, R36 ;  /* 0x0000000c0424723c */ /* 0x040ff00000041824 */
[C---:B------:R-:W-:Y:S08]  /*14a10*/  HMMA.16816.F32.BF16 R32, R4.reuse, R14, R32 ;  /* 0x0000000e0420723c */ /* 0x040ff00000041820 */
[C---:B------:R-:W-:Y:S08]  /*14a20*/  HMMA.16816.F32.BF16 R64, R4.reuse, R8, R64 ;  /* 0x000000080440723c */ /* 0x040ff00000041840 */
[----:B------:R-:W-:Y:S01]  /*14a30*/  HMMA.16816.F32.BF16 R28, R4, R10, R28 ;  /* 0x0000000a041c723c */ /* 0x000fe2000004181c */
[----:B-1----:R-:W-:Y:S01]  /*14a40*/  IMAD.MOV.U32 R142, RZ, RZ, R148 ;  /* 0x000000ffff8e7224 */ /* 0x002fe200078e0094 */
        /* <DEDUP_REMOVED lines=8> */
[----:B------:R1:W-:Y:S01]  /*14ad0*/  MUFU.EX2 R7, R113 ;  /* 0x0000007100077308 */ /* 0x0003e20000000800 */
[----:B------:R-:W-:Y:S01]  /*14ae0*/  FADD.FTZ R0, R114, R4 ;  /* 0x0000000472007221 */ /* 0x000fe20000010000 */
[----:B------:R-:W-:Y:S01]  /*14af0*/  LDSM.16.MT88.4 R12, [R218+0xb800] ;  /* 0x00b80000da0c783b */ /* 0x000fe20000004200 */
[----:B------:R-:W-:-:S02]  /*14b00*/  FADD.FTZ R4, R197, R5 ;  /* 0x00000005c5047221 */ /* 0x000fc40000010000 */
[----:B------:R-:W-:Y:S01]  /*14b10*/  FADD.FTZ R0, R116, R0 ;  /* 0x0000000074007221 */ /* 0x000fe20000010000 */
[----:B------:R2:W5:Y:S01]  /*14b20*/  LDL.LU R222, [R1+0xe4] ;  /* 0x0000e40001de7983 */ /* 0x0005620000300800 */
[----:B------:R-:W-:Y:S01]  /*14b30*/  FADD.FTZ R6, R198, R4 ;  /* 0x00000004c6067221 */ /* 0x000fe20000010000 */
[----:B------:R-:W-:Y:S01]  /*14b40*/  MOV R114, R121 ;  /* 0x0000007900727202 */ /* 0x000fe20000000f00 */
[----:B------:R-:W-:Y:S02]  /*14b50*/  FADD.FTZ R4, R196, R3 ;  /* 0x00000003c4047221 */ /* 0x000fe40000010000 */
[----:B------:R-:W-:Y:S01]  /*14b60*/  IMAD.MOV.U32 R118, RZ, RZ, R111 ;  /* 0x000000ffff767224 */ /* 0x000fe200078e006f */
[----:B------:R-:W-:Y:S01]  /*14b70*/  MOV R122, R189 ;  /* 0x000000bd007a7202 */ /* 0x000fe20000000f00 */
[----:B------:R-:W-:Y:S01]  /*14b80*/  FADD.FTZ R5, R142, R2 ;  /* 0x000000028e057221 */ /* 0x000fe20000010000 */
[----:B------:R3:W4:Y:S01]  /*14b90*/  MUFU.EX2 R23, R177 ;  /* 0x000000b100177308 */ /* 0x0007220000000800 */
[----:B------:R-:W2:Y:S01]  /*14ba0*/  LDSM.16.MT88.4 R144, [R216+0xb800] ;  /* 0x00b80000d890783b */ /* 0x000ea20000004200 */
[----:B-1----:R-:W-:Y:S01]  /*14bb0*/  MOV R113, R120 ;  /* 0x0000007800717202 */ /* 0x002fe20000000f00 */
        /* <DEDUP_REMOVED lines=12> */
[----:B------:R-:W-:Y:S01]  /*14c80*/  MOV R121, R141 ;  /* 0x0000008d00797202 */ /* 0x000fe20000000f00 */
[----:B------:R-:W-:Y:S01]  /*14c90*/  FADD.FTZ R0, R117, R5 ;  /* 0x0000000575007221 */ /* 0x000fe20000010000 */
[----:B------:R-:W-:Y:S01]  /*14ca0*/  MOV R123, R143 ;  /* 0x0000008f007b7202 */ /* 0x000fe20000000f00 */
[----:B------:R-:W-:Y:S01]  /*14cb0*/  FADD.FTZ R3, R118, R4 ;  /* 0x0000000476037221 */ /* 0x000fe20000010000 */
[----:B---3--:R-:W3:Y:S01]  /*14cc0*/  LDSM.16.MT88.4 R176, [R217+0xb800] ;  /* 0x00b80000d9b0783b */ /* 0x008ee20000004200 */
[----:B------:R-:W-:Y:S02]  /*14cd0*/  FADD.FTZ R5, R214, R6 ;  /* 0x00000006d6057221 */ /* 0x000fe40000010000 */
[----:B------:R-:W-:-:S02]  /*14ce0*/  FADD.FTZ R4, R213, R2 ;  /* 0x00000002d5047221 */ /* 0x000fc40000010000 */
[----:B------:R-:W-:Y:S02]  /*14cf0*/  IMAD.MOV.U32 R110, RZ, RZ, R199 ;  /* 0x000000ffff6e7224 */ /* 0x000fe400078e00c7 */
[----:B------:R-:W-:Y:S01]  /*14d00*/  IMAD.MOV.U32 R111, RZ, RZ, R188 ;  /* 0x000000ffff6f7224 */ /* 0x000fe200078e00bc */
[----:B------:R-:W-:Y:S01]  /*14d10*/  MUFU.EX2 R10, R190 ;  /* 0x000000be000a7308 */ /* 0x000fe20000000800 */
[----:B------:R-:W-:-:S07]  /*14d20*/  FADD.FTZ R2, R119, R0 ;  /* 0x0000000077027221 */ /* 0x000fce0000010000 */
[----:B------:R-:W-:Y:S01]  /*14d30*/  MUFU.EX2 R22, R157 ;  /* 0x0000009d00167308 */ /* 0x000fe20000000800 */
[----:B------:R-:W-:-:S07]  /*14d40*/  FADD.FTZ R0, R120, R3 ;  /* 0x0000000378007221 */ /* 0x000fce0000010000 */
[----:B------:R-:W-:Y:S01]  /*14d50*/  MUFU.EX2 R9, R191 ;  /* 0x000000bf00097308 */ /* 0x000fe20000000800 */
[----:B------:R-:W-:-:S07]  /*14d60*/  FADD.FTZ R5, R245, R5 ;  /* 0x00000005f5057221 */ /* 0x000fce0000010000 */
        /* <DEDUP_REMOVED lines=12> */
[----:B------:R-:W2:Y:S01]  /*14e30*/  MUFU.EX2 R19, R164 ;  /* 0x000000a400137308 */ /* 0x000ea20000000800 */
[----:B------:R-:W-:Y:S01]  /*14e40*/  FADD.FTZ R0, R252, R0 ;  /* 0x00000000fc007221 */ /* 0x000fe20000010000 */
[----:B----4-:R-:W-:Y:S01]  /*14e50*/  F2FP.BF16.PACK_AB R194, R23, R25 ;  /* 0x0000001917c2723e */ /* 0x010fe200000010ff */
[----:B------:R-:W-:Y:S01]  /*14e60*/  FADD.FTZ R4, R250, R4 ;  /* 0x00000004fa047221 */ /* 0x000fe20000010000 */
[----:B-1----:R-:W-:Y:S01]  /*14e70*/  F2FP.BF16.PACK_AB R196, R17, R18 ;  /* 0x0000001211c4723e */ /* 0x002fe200000010ff */
[----:B------:R-:W-:Y:S01]  /*14e80*/  FADD.FTZ R3, R247, R3 ;  /* 0x00000003f7037221 */ /* 0x000fe20000010000 */
[----:B------:R1:W5:Y:S01]  /*14e90*/  LDL.LU R220, [R1+0xdc] ;  /* 0x0000dc0001dc7983 */ /* 0x0003620000300800 */
        /* <DEDUP_REMOVED lines=56> */
[----:B------:R-:W-:Y:S01]  /*15220*/  FADD.FTZ R0, R19, R0 ;  /* 0x0000000013007221 */ /* 0x000fe20000010000 */
[----:B------:R1:W-:Y:S01]  /*15230*/  STL [R1+0xa8], R4 ;  /* 0x0000a80401007387 */ /* 0x0003e20000100800 */
[C---:B------:R-:W-:Y:S03]  /*15240*/  HMMA.16816.F32.BF16 R136, R192.reuse, R144, R100 ;  /* 0x00000090c088723c */ /* 0x040fe60000041864 */
[----:B------:R1:W-:Y:S04]  /*15250*/  STL [R1+0xac], R3 ;  /* 0x0000ac0301007387 */ /* 0x0003e80000100800 */
[----:B------:R1:W-:Y:S01]  /*15260*/  STL [R1+0xb0], R2 ;  /* 0x0000b00201007387 */ /* 0x0003e20000100800 */
[C---:B------:R-:W-:Y:S03]  /*15270*/  HMMA.16816.F32.BF16 R148, R192.reuse, R146, R92 ;  /* 0x00000092c094723c */ /* 0x040fe6000004185c */
[----:B------:R1:W-:Y:S05]  /*15280*/  STL [R1+0xb4], R0 ;  /* 0x0000b40001007387 */ /* 0x0003ea0000100800 */
[C---:B------:R-:W-:Y:S08]  /*15290*/  HMMA.16816.F32.BF16 R152, R192.reuse, R160, R88 ;  /* 0x000000a0c098723c */ /* 0x040ff00000041858 */
[C---:B------:R-:W-:Y:S08]  /*152a0*/  HMMA.16816.F32.BF16 R164, R192.reuse, R162, R84 ;  /* 0x000000a2c0a4723c */ /* 0x040ff00000041854 */
[C---:B---3--:R-:W-:Y:S08]  /*152b0*/  HMMA.16816.F32.BF16 R168, R192.reuse, R176, R80 ;  /* 0x000000b0c0a8723c */ /* 0x048ff00000041850 */
        /* <DEDUP_REMOVED lines=11> */
[----:B------:R-:W-:Y:S01]  /*15370*/  MOV R72, R203 ;  /* 0x000000cb00487202 */ /* 0x000fe20000000f00 */
[----:B------:R-:W-:Y:S01]  /*15380*/  IMAD.MOV.U32 R73, RZ, RZ, R208 ;  /* 0x000000ffff497224 */ /* 0x000fe200078e00d0 */
[----:B------:R-:W-:-:S02]  /*15390*/  MOV R70, R200 ;  /* 0x000000c800467202 */ /* 0x000fc40000000f00 */
[----:B------:R-:W-:-:S03]  /*153a0*/  MOV R71, R201 ;  /* 0x000000c900477202 */ /* 0x000fc60000000f00 */
.L_x_636:
[----:B-12---:R-:W-:-:S06]  /*153b0*/  UISETP.GT.AND UP0, UPT, UR9, UR8, UPT ;  /* 0x000000080900728c */ /* 0x006fcc000bf04270 */
[----:B------:R-:W-:-:S13]  /*153c0*/  PLOP3.LUT P0, PT, PT, PT, UP0, 0x80, 0x0 ;  /* 0x000000000000781c */ /* 0x000fda0003f0f008 */
[----:B------:R-:W-:Y:S05]  /*153d0*/  @!P0 BRA `(.L_x_640) ;  /* 0x00009c6000008947 */ /* 0x000fea0003800000 */
[----:B------:R-:W2:Y:S01]  /*153e0*/  LDL.64 R8, [R1+0xc0] ;  /* 0x0000c00001087983 */ /* 0x000ea20000100a00 */
[----:B------:R-:W-:Y:S01]  /*153f0*/  ULDC UR17, c[0x0][0x1a4] ;  /* 0x0000690000117ab9 */ /* 0x000fe20000000800 */
[----:B-----5:R-:W-:Y:S01]  /*15400*/  IMAD.MOV.U32 R132, RZ, RZ, R72 ;  /* 0x000000ffff847224 */ /* 0x020fe200078e0048 */
[----:B------:R-:W-:Y:S01]  /*15410*/  ULDC UR25, c[0x0][0x19c] ;  /* 0x0000670000197ab9 */ /* 0x000fe20000000800 */
[----:B------:R-:W3:Y:S01]  /*15420*/  LDL.LU.64 R6, [R1+0x98] ;  /* 0x0000980001067983 */ /* 0x000ee20000300a00 */
[----:B------:R-:W-:Y:S01]  /*15430*/  USHF.L.U32 UR11, UR12, 0x5, URZ ;  /* 0x000000050c0b7899 */ /* 0x000fe2000800063f */
[----:B------:R-:W-:Y:S01]  /*15440*/  MOV R3, R73 ;  /* 0x0000004900037202 */ /* 0x000fe20000000f00 */
[----:B------:R-:W-:Y:S01]  /*15450*/  UIMAD.WIDE.U32 UR52, UR12, 0x30, URZ ;  /* 0x000000300c3478a5 */ /* 0x000fe2000f8e003f */
[----:B------:R-:W3:Y:S01]  /*15460*/  LDL.LU.64 R4, [R1+0xa0] ;  /* 0x0000a00001047983 */ /* 0x000ee20000300a00 */
[----:B------:R-:W-:Y:S01]  /*15470*/  USHF.L.U32 UR14, UR12, 0x6, URZ ;  /* 0x000000060c0e7899 */ /* 0x000fe2000800063f */
[----:B------:R-:W-:Y:S01]  /*15480*/  IMAD.MOV.U32 R134, RZ, RZ, R70 ;  /* 0x000000ffff867224 */ /* 0x000fe200078e0046 */
[----:B------:R-:W-:Y:S01]  /*15490*/  UIMAD.WIDE.U32 UR48, UR12, 0x50, URZ ;  /* 0x000000500c3078a5 */ /* 0x000fe2000f8e003f */
[----:B------:R-:W-:Y:S01]  /*154a0*/  MOV R133, R71 ;  /* 0x0000004700857202 */ /* 0x000fe20000000f00 */
[----:B------:R-:W-:-:S02]  /*154b0*/  UIMAD.WIDE.U32 UR46, UR12, 0x60, URZ ;  /* 0x000000600c2e78a5 */ /* 0x000fc4000f8e003f */
[----:B------:R-:W-:Y:S02]  /*154c0*/  UIMAD.WIDE.U32 UR44, UR12, 0x70, URZ ;  /* 0x000000700c2c78a5 */ /* 0x000fe4000f8e003f */
[----:B------:R-:W-:Y:S02]  /*154d0*/  USHF.L.U64.HI UR10, UR12, 0x5, UR17 ;  /* 0x000000050c0a7899 */ /* 0x000fe40008010211 */
[----:B------:R-:W-:Y:S02]  /*154e0*/  USHF.L.U64.HI UR13, UR12, 0x6, UR17 ;  /* 0x000000060c0d7899 */ /* 0x000fe40008010211 */
[----:B------:R-:W-:Y:S02]  /*154f0*/  USHF.L.U64.HI UR18, UR4, 0x5, UR25 ;  /* 0x0000000504127899 */ /* 0x000fe40008010219 */
[----:B------:R-:W-:Y:S02]  /*15500*/  USHF.L.U64.HI UR21, UR4, 0x6, UR25 ;  /* 0x0000000604157899 */ /* 0x000fe40008010219 */
[----:B------:R-:W-:-:S02]  /*15510*/  UIMAD UR12, UR17, 0x30, URZ ;  /* 0x00000030110c78a4 */ /* 0x000fc4000f8e023f */
[----:B------:R-:W-:Y:S02]  /*15520*/  UIMAD UR15, UR17, 0x50, URZ ;  /* 0x00000050110f78a4 */ /* 0x000fe4000f8e023f */
[----:B------:R-:W-:Y:S02]  /*15530*/  UIMAD UR16, UR17, 0x60, URZ ;  /* 0x00000060111078a4 */ /* 0x000fe4000f8e023f */
[----:B------:R-:W-:Y:S02]  /*15540*/  UIMAD UR20, UR25, 0x30, URZ ;  /* 0x00000030191478a4 */ /* 0x000fe4000f8e023f */
[----:B------:R-:W-:Y:S02]  /*15550*/  UIMAD UR23, UR25, 0x50, URZ ;  /* 0x00000050191778a4 */ /* 0x000fe4000f8e023f */
[----:B------:R-:W-:Y:S02]  /*15560*/  UIMAD UR24, UR25, 0x60, URZ ;  /* 0x00000060191878a4 */ /* 0x000fe4000f8e023f */
[----:B------:R-:W-:-:S02]  /*15570*/  UIMAD.WIDE.U32 UR42, UR4, 0x30, URZ ;  /* 0x00000030042a78a5 */ /* 0x000fc4000f8e003f */
[----:B------:R-:W-:Y:S02]  /*15580*/  UIMAD.WIDE.U32 UR40, UR4, 0x50, URZ ;  /* 0x00000050042878a5 */ /* 0x000fe4000f8e003f */
[----:B------:R-:W-:Y:S02]  /*15590*/  UIMAD.WIDE.U32 UR38, UR4, 0x60, URZ ;  /* 0x00000060042678a5 */ /* 0x000fe4000f8e003f */
[----:B------:R-:W-:Y:S02]  /*155a0*/  UIMAD.WIDE.U32 UR36, UR4, 0x70, URZ ;  /* 0x00000070042478a5 */ /* 0x000fe4000f8e003f */
[----:B------:R-:W-:Y:S02]  /*155b0*/  UIMAD UR17, UR17, 0x70, URZ ;  /* 0x00000070111178a4 */ /* 0x000fe4000f8e023f */
[----:B------:R-:W-:Y:S02]  /*155c0*/  UIMAD UR25, UR25, 0x70, URZ ;  /* 0x00000070191978a4 */ /* 0x000fe4000f8e023f */
[----:B------:R-:W-:-:S02]  /*155d0*/  USHF.L.U32 UR19, UR4, 0x5, URZ ;  /* 0x0000000504137899 */ /* 0x000fc4000800063f */
[----:B------:R-:W-:Y:S02]  /*155e0*/  USHF.L.U32 UR22, UR4, 0x6, URZ ;  /* 0x0000000604167899 */ /* 0x000fe4000800063f */
[----:B------:R-:W-:Y:S02]  /*155f0*/  UIADD3 UR12, UR12, UR53, URZ ;  /* 0x000000350c0c7290 */ /* 0x000fe4000fffe03f */
[----:B------:R-:W-:Y:S02]  /*15600*/  UIADD3 UR15, UR15, UR49, URZ ;  /* 0x000000310f0f7290 */ /* 0x000fe4000fffe03f */
[----:B------:R-:W-:Y:S02]  /*15610*/  UIADD3 UR16, UR16, UR47, URZ ;  /* 0x0000002f10107290 */ /* 0x000fe4000fffe03f */
[----:B------:R-:W-:Y:S02]  /*15620*/  UIADD3 UR17, UR17, UR45, URZ ;  /* 0x0000002d11117290 */ /* 0x000fe4000fffe03f */
[----:B------:R-:W-:-:S02]  /*15630*/  UIADD3 UR20, UR20, UR43, URZ ;  /* 0x0000002b14147290 */ /* 0x000fc4000fffe03f */
[----:B------:R-:W-:Y:S02]  /*15640*/  UIADD3 UR23, UR23, UR41, URZ ;  /* 0x0000002917177290 */ /* 0x000fe4000fffe03f */
[----:B------:R-:W-:Y:S02]  /*15650*/  UIADD3 UR24, UR24, UR39, URZ ;  /* 0x0000002718187290 */ /* 0x000fe4000fffe03f */
[----:B------:R-:W-:Y:S01]  /*15660*/  UIADD3 UR25, UR25, UR37, URZ ;  /* 0x0000002519197290 */ /* 0x000fe2000fffe03f */
[----:B---3--:R-:W-:-:S05]  /*15670*/  IMAD.MOV.U32 R5, RZ, RZ, R7 ;  /* 0x000000ffff057224 */ /* 0x008fca00078e0007 */
[----:B------:R1:W-:Y:S01]  /*15680*/  STL.64 [R1+0xb8], R4 ;  /* 0x0000b80401007387 */ /* 0x0003e20000100a00 */
[----:B--2---:R-:W-:Y:S01]  /*15690*/  ISETP.GE.AND P4, PT, R8, c[0x0][0x220], PT ;  /* 0x0000880008007a0c */ /* 0x004fe20003f86270 */
[----:B------:R-:W-:Y:S05]  /*156a0*/  BRA `(.L_x_641) ;  /* 0x0000058000007947 */ /* 0x000fea0003800000 */
.L_x_643:
[----:B------:R-:W2:Y:S01]  /*156b0*/  LDL.64 R246, [R1+0xd0] ;  /* 0x0000d00001f67983 */ /* 0x000ea20000100a00 */
[----:B------:R-:W-:Y:S02]  /*156c0*/  ULDC.64 UR4, c[0x0][0x198] ;  /* 0x0000660000047ab9 */ /* 0x000fe40000000a00 */
[----:B------:R-:W-:Y:S01]  /*156d0*/  UIADD3 UR34, UR9, -0x2, URZ ;  /* 0xfffffffe09227890 */ /* 0x000fe2000fffe03f */
[----:B------:R-:W3:Y:S03]  /*156e0*/  LDL.64 R244, [R1+0xc8] ;  /* 0x0000c80001f47983 */ /* 0x000ee60000100a00 */
[----:B------:R-:W-:Y:S01]  /*156f0*/  USHF.R.S32.HI UR9, URZ, 0x1f, UR34 ;  /* 0x0000001f3f097899 */ /* 0x000fe20008011422 */
[----:B------:R1:W-:Y:S01]  /*15700*/  @P4 STS.128 [R243+0x4000], RZ ;  /* 0x004000fff3004388 */ /* 0x0003e20000000c00 */
        /* <DEDUP_REMOVED lines=8> */
[----:B---3--:R-:W-:Y:S02]  /*15790*/  LEA.HI.X R2, R200, R245, R2, 0x7, P0 ;  /* 0x000000f5c8027211 */ /* 0x008fe400000f3c02 */
[C---:B------:R-:W-:Y:S02]  /*157a0*/  @!P4 LEA R202, P0, R0.reuse, c[0x0][0x168], 0x1 ;  /* 0x00005a0000caca11 */ /* 0x040fe400078008ff */
[C---:B------:R-:W-:Y:S02]  /*157b0*/  @!P4 IADD3 R201, P6, R0.reuse, UR27, RZ ;  /* 0x0000001b00c9cc10 */ /* 0x040fe4000ffde0ff */
[----:B------:R-:W-:Y:S02]  /*157c0*/  @!P4 IADD3 R203, P3, R0, UR19, RZ ;  /* 0x0000001300cbcc10 */ /* 0x000fe4000ff7e0ff */
[----:B------:R-:W-:Y:S02]  /*157d0*/  @!P4 IADD3.X R207, R2, UR26, RZ, P6, !PT ;  /* 0x0000001a02cfcc10 */ /* 0x000fe4000b7fe4ff */
[----:B------:R-:W-:Y:S02]  /*157e0*/  @!P4 LEA R210, P2, R203, c[0x0][0x168], 0x1 ;  /* 0x00005a00cbd2ca11 */ /* 0x000fe400078408ff */
[C---:B------:R-:W-:Y:S02]  /*157f0*/  @!P4 LEA R200, P5, R201.reuse, c[0x0][0x168], 0x1 ;  /* 0x00005a00c9c8ca11 */ /* 0x040fe400078a08ff */
[----:B------:R-:W-:Y:S02]  /*15800*/  @!P4 IADD3 R204, P1, R0, UR42, RZ ;  /* 0x0000002a00cccc10 */ /* 0x000fe4000ff3e0ff */
[----:B------:R-:W-:Y:S02]  /*15810*/  P2R R205, PR, RZ, 0x1 ;  /* 0x00000001ffcd7803 */ /* 0x000fe40000000000 */
[----:B------:R-:W-:Y:S02]  /*15820*/  @!P4 LEA.HI.X R201, R201, c[0x0][0x16c], R207, 0x1, P5 ;  /* 0x00005b00c9c9ca11 */ /* 0x000fe400028f0ccf */
[----:B------:R-:W-:Y:S02]  /*15830*/  ISETP.NE.AND P6, PT, R205, RZ, PT ;  /* 0x000000ffcd00720c */ /* 0x000fe40003fc5270 */
[----:B------:R-:W-:Y:S02]  /*15840*/  @!P4 IADD3.X R205, R2, UR18, RZ, P3, !PT ;  /* 0x0000001202cdcc10 */ /* 0x000fe40009ffe4ff */
[----:B------:R-:W-:Y:S02]  /*15850*/  @!P4 LEA R208, P0, R204, c[0x0][0x168], 0x1 ;  /* 0x00005a00ccd0ca11 */ /* 0x000fe400078008ff */
[----:B------:R-:W-:Y:S02]  /*15860*/  @!P4 LEA.HI.X R211, R203, c[0x0][0x16c], R205, 0x1, P2 ;  /* 0x00005b00cbd3ca11 */ /* 0x000fe400010f0ccd */
[----:B------:R-:W-:Y:S02]  /*15870*/  @!P4 LEA.HI.X R203, R0, c[0x0][0x16c], R2, 0x1, P6 ;  /* 0x00005b0000cbca11 */ /* 0x000fe400030f0c02 */
[----:B------:R-:W-:Y:S02]  /*15880*/  @!P4 IADD3.X R206, R2, UR20, RZ, P1, !PT ;  /* 0x0000001402cecc10 */ /* 0x000fe40008ffe4ff */
[----:B------:R-:W-:Y:S01]  /*15890*/  @!P4 IADD3 R205, P3, R0, UR22, RZ ;  /* 0x0000001600cdcc10 */ /* 0x000fe2000ff7e0ff */
[----:B------:R-:W-:Y:S01]  /*158a0*/  @!PT LDS RZ, [RZ] ;  /* 0x00000000fffff984 */ /* 0x000fe20000000800 */
[----:B------:R-:W-:Y:S01]  /*158b0*/  @!PT LDS RZ, [RZ] ;  /* 0x00000000fffff984 */ /* 0x000fe20000000800 */
[----:B------:R-:W-:Y:S01]  /*158c0*/  @!PT LDS RZ, [RZ] ;  /* 0x00000000fffff984 */ /* 0x000fe20000000800 */
[----:B------:R2:W-:Y:S01]  /*158d0*/  @!P4 LDGSTS.E.BYPASS.LTC128B.128 [R243+0x4000], [R202.64] ;  /* 0x04000000caf3cfae */ /* 0x0005e2000b901d72 */
[----:B------:R-:W-:Y:S02]  /*158e0*/  @!P4 LEA.HI.X R209, R204, c[0x0][0x16c], R206, 0x1, P0 ;  /* 0x00005b00ccd1ca11 */ /* 0x000fe400000f0cce */
[C---:B------:R-:W-:Y:S01]  /*158f0*/  @!P4 LEA R206, P2, R205.reuse, c[0x0][0x168], 0x1 ;  /* 0x00005a00cdceca11 */ /* 0x040fe200078408ff */
[----:B------:R1:W-:Y:S01]  /*15900*/  @P4 STS.128 [R243+0x4800], RZ ;  /* 0x004800fff3004388 */ /* 0x0003e20000000c00 */
[----:B------:R-:W-:Y:S03]  /*15910*/  @!P4 IADD3 R212, P1, R0, UR40, RZ ;  /* 0x0000002800d4cc10 */ /* 0x000fe6000ff3e0ff */
[----:B------:R-:W-:Y:S01]  /*15920*/  @!PT LDS RZ, [RZ] ;  /* 0x00000000fffff984 */ /* 0x000fe20000000800 */
[----:B------:R-:W-:Y:S01]  /*15930*/  @!PT LDS RZ, [RZ] ;  /* 0x00000000fffff984 */ /* 0x000fe20000000800 */
[----:B------:R-:W-:Y:S01]  /*15940*/  @!PT LDS RZ, [RZ] ;  /* 0x00000000fffff984 */ /* 0x000fe20000000800 */
[----:B------:R3:W-:Y:S01]  /*15950*/  @!P4 LDGSTS.E.BYPASS.LTC128B.128 [R243+0x4800], [R200.64] ;  /* 0x04800000c8f3cfae */ /* 0x0007e2000b901d72 */
[----:B------:R-:W-:Y:S03]  /*15960*/  @!P4 LEA R204, P0, R212, c[0x0][0x168], 0x1 ;  /* 0x00005a00d4ccca11 */ /* 0x000fe600078008ff */
        /* <DEDUP_REMOVED lines=9> */
[----:B------:R1:W-:Y:S01]  /*15a00*/  @!P4 LDGSTS.E.BYPASS.LTC128B.128 [R243+0x5800], [R208.64] ;  /* 0x05800000d0f3cfae */ /* 0x0003e2000b901d72 */
[C---:B--2---:R-:W-:Y:S03]  /*15a10*/  @!P4 IADD3.X R202, R2.reuse, UR21, RZ, P3, !PT ;  /* 0x0000001502cacc10 */ /* 0x044fe60009ffe4ff */
[----:B------:R1:W-:Y:S01]  /*15a20*/  @P4 STS.128 [R243+0x6000], RZ ;  /* 0x006000fff3004388 */ /* 0x0003e20000000c00 */
[----:B------:R-:W-:Y:S02]  /*15a30*/  @!P4 IADD3.X R203, R2, UR23, RZ, P1, !PT ;  /* 0x0000001702cbcc10 */ /* 0x000fe40008ffe4ff */
[----:B------:R-:W-:Y:S02]  /*15a40*/  @!P4 LEA.HI.X R207, R205, c[0x0][0x16c], R202, 0x1, P2 ;  /* 0x00005b00cdcfca11 */ /* 0x000fe400010f0cca */
[----:B------:R-:W-:Y:S02]  /*15a50*/  @!P4 LEA.HI.X R205, R212, c[0x0][0x16c], R203, 0x1, P0 ;  /* 0x00005b00d4cdca11 */ /* 0x000fe400000f0ccb */
[C---:B------:R-:W-:Y:S01]  /*15a60*/  @!P4 IADD3 R203, P3, R0.reuse, UR38, RZ ;  /* 0x0000002600cbcc10 */ /* 0x040fe2000ff7e0ff */
[----:B------:R-:W-:Y:S01]  /*15a70*/  @!PT LDS RZ, [RZ] ;  /* 0x00000000fffff984 */ /* 0x000fe20000000800 */
[----:B------:R-:W-:Y:S01]  /*15a80*/  @!PT LDS RZ, [RZ] ;  /* 0x00000000fffff984 */ /* 0x000fe20000000800 */
[----:B------:R-:W-:Y:S01]  /*15a90*/  @!PT LDS RZ, [RZ] ;  /* 0x00000000fffff984 */ /* 0x000fe20000000800 */
[----:B------:R1:W-:Y:S01]  /*15aa0*/  @!P4 LDGSTS.E.BYPASS.LTC128B.128 [R243+0x6000], [R206.64] ;  /* 0x06000000cef3cfae */ /* 0x0003e2000b901d72 */
[----:B------:R-:W-:Y:S02]  /*15ab0*/  @!P4 IADD3 R0, P1, R0, UR36, RZ ;  /* 0x000000240000cc10 */ /* 0x000fe4000ff3e0ff */
[C---:B------:R-:W-:Y:S01]  /*15ac0*/  @!P4 LEA R202, P2, R203.reuse, c[0x0][0x168], 0x1 ;  /* 0x00005a00cbcaca11 */ /* 0x040fe200078408ff */
[----:B------:R1:W-:Y:S01]  /*15ad0*/  @P4 STS.128 [R243+0x6800], RZ ;  /* 0x006800fff3004388 */ /* 0x0003e20000000c00 */
[----:B---3--:R-:W-:Y:S02]  /*15ae0*/  @!P4 IADD3.X R201, R2, UR24, RZ, P3, !PT ;  /* 0x0000001802c9cc10 */ /* 0x008fe40009ffe4ff */
[----:B------:R-:W-:Y:S01]  /*15af0*/  @!P4 LEA R200, P0, R0, c[0x0][0x168], 0x1 ;  /* 0x00005a0000c8ca11 */ /* 0x000fe200078008ff */
[----:B------:R-:W-:Y:S01]  /*15b00*/  @!PT LDS RZ, [RZ] ;  /* 0x00000000fffff984 */ /* 0x000fe20000000800 */
[----:B------:R-:W-:Y:S01]  /*15b10*/  @!PT LDS RZ, [RZ] ;  /* 0x00000000fffff984 */ /* 0x000fe20000000800 */
[----:B------:R-:W-:Y:S01]  /*15b20*/  @!PT LDS RZ, [RZ] ;  /* 0x00000000fffff984 */ /* 0x000fe20000000800 */
[----:B------:R1:W-:Y:S01]  /*15b30*/  @!P4 LDGSTS.E.BYPASS.LTC128B.128 [R243+0x6800], [R204.64] ;  /* 0x06800000ccf3cfae */ /* 0x0003e2000b901d72 */
[----:B------:R-:W-:Y:S02]  /*15b40*/  @!P4 LEA.HI.X R203, R203, c[0x0][0x16c], R201, 0x1, P2 ;  /* 0x00005b00cbcbca11 */ /* 0x000fe400010f0cc9 */
[----:B------:R-:W-:Y:S01]  /*15b50*/  @!P4 IADD3.X R2, R2, UR25, RZ, P1, !PT ;  /* 0x000000190202cc10 */ /* 0x000fe20008ffe4ff */
[----:B------:R1:W-:Y:S03]  /*15b60*/  @P4 STS.128 [R243+0x7000], RZ ;  /* 0x007000fff3004388 */ /* 0x0003e60000000c00 */
        /* <DEDUP_REMOVED lines=10> */
[----:B------:R-:W0:Y:S01]  /*15c10*/  LDGDEPBAR ;  /* 0x00000000000079af */ /* 0x000e220000000000 */
[----:B------:R-:W-:-:S05]  /*15c20*/  BRA `(.L_x_642) ;  /* 0x0000100000007947 */ /* 0x000fca0003800000 */
.L_x_641:
        /* <DEDUP_REMOVED lines=9> */
[----:B------:R-:W-:Y:S01]  /*15cc0*/  @P4 STS.128 [R243+0x8000], RZ ;  /* 0x008000fff3004388 */ /* 0x000fe20000000c00 */
[----:B--2---:R-:W-:Y:S05]  /*15cd0*/  IMAD.WIDE.U32 R4, R4, UR29, R6 ;  /* 0x0000001d04047c25 */ /* 0x004fea000f8e0006 */
[C---:B------:R-:W-:Y:S02]  /*15ce0*/  @!P4 LEA R16, P3, R4.reuse, c[0x0][0x170], 0x1 ;  /* 0x00005c000410ca11 */ /* 0x040fe400078608ff */
[----:B------:R-:W-:Y:S02]  /*15cf0*/  IADD3 R0, R5, UR4, RZ ;  /* 0x0000000405007c10 */ /* 0x000fe4000fffe0ff */
[C---:B------:R-:W-:Y:S02]  /*15d00*/  @!P4 IADD3 R2, P0, R4.reuse, UR31, RZ ;  /* 0x0000001f0402cc10 */ /* 0x040fe4000ff1e0ff */
[----:B------:R-:W-:Y:S02]  /*15d10*/  @!P4 LEA.HI.X R17, R4, c[0x0][0x174], R0, 0x1, P3 ;  /* 0x00005d000411ca11 */ /* 0x000fe400018f0c00 */
[----:B------:R-:W-:Y:S02]  /*15d20*/  @!P4 LEA R18, P2, R2, c[0x0][0x170], 0x1 ;  /* 0x00005c000212ca11 */ /* 0x000fe400078408ff */
[----:B------:R-:W-:Y:S01]  /*15d30*/  @!P4 IADD3.X R7, R0, UR30, RZ, P0, !PT ;  /* 0x0000001e0007cc10 */ /* 0x000fe200087fe4ff */
[----:B------:R-:W-:Y:S01]  /*15d40*/  @!PT LDS RZ, [RZ] ;  /* 0x00000000fffff984 */ /* 0x000fe20000000800 */
[----:B------:R-:W-:Y:S01]  /*15d50*/  @!PT LDS RZ, [RZ] ;  /* 0x00000000fffff984 */ /* 0x000fe20000000800 */
[----:B------:R-:W-:Y:S01]  /*15d60*/  @!PT LDS RZ, [RZ] ;  /* 0x00000000fffff984 */ /* 0x000fe20000000800 */
[----:B------:R1:W-:Y:S01]  /*15d70*/  @!P4 LDGSTS.E.BYPASS.LTC128B.128 [R243+0x8000], [R16.64] ;  /* 0x0800000010f3cfae */ /* 0x0003e2000b901d72 */
[----:B------:R-:W-:Y:S02]  /*15d80*/  @!P4 IADD3 R5, P1, R4, UR11, RZ ;  /* 0x0000000b0405cc10 */ /* 0x000fe4000ff3e0ff */
[----:B------:R-:W-:Y:S02]  /*15d90*/  @!P4 LEA.HI.X R19, R2, c[0x0][0x174], R7, 0x1, P2 ;  /* 0x00005d000213ca11 */ /* 0x000fe400010f0c07 */
[----:B------:R-:W-:Y:S01]  /*15da0*/  @!P4 IADD3 R7, P2, R4, UR14, RZ ;  /* 0x0000000e0407cc10 */ /* 0x000fe2000ff5e0ff */
[----:B------:R-:W-:Y:S01]  /*15db0*/  @P4 STS.128 [R243+0x8800], RZ ;  /* 0x008800fff3004388 */ /* 0x000fe20000000c00 */
[----:B------:R-:W-:Y:S02]  /*15dc0*/  @!P4 IADD3.X R8, R0, UR10, RZ, P1, !PT ;  /* 0x0000000a0008cc10 */ /* 0x000fe40008ffe4ff */
[C---:B------:R-:W-:Y:S02]  /*15dd0*/  @!P4 IADD3 R6, P0, R4.reuse, UR52, RZ ;  /* 0x000000340406cc10 */ /* 0x040fe4000ff1e0ff */
[----:B------:R-:W-:Y:S01]  /*15de0*/  @!P4 IADD3 R9, P6, R4, UR48, RZ ;  /* 0x000000300409cc10 */ /* 0x000fe2000ffde0ff */
[----:B------:R-:W-:Y:S01]  /*15df0*/  @!PT LDS RZ, [RZ] ;  /* 0x00000000fffff984 */ /* 0x000fe20000000800 */
[----:B------:R-:W-:Y:S01]  /*15e00*/  @!PT LDS RZ, [RZ] ;  /* 0x00000000fffff984 */ /* 0x000fe20000000800 */
[----:B------:R-:W-:Y:S01]  /*15e10*/  @!PT LDS RZ, [RZ] ;  /* 0x00000000fffff984 */ /* 0x000fe20000000800 */
[----:B------:R1:W-:Y:S01]  /*15e20*/  @!P4 LDGSTS.E.BYPASS.LTC128B.128 [R243+0x8800], [R18.64] ;  /* 0x0880000012f3cfae */ /* 0x0003e2000b901d72 */
[----:B------:R-:W-:Y:S02]  /*15e30*/  @!P4 LEA R12, P1, R6, c[0x0][0x170], 0x1 ;  /* 0x00005c00060cca11 */ /* 0x000fe400078208ff */
[C---:B------:R-:W-:Y:S02]  /*15e40*/  @!P4 IADD3.X R10, R0.reuse, UR12, RZ, P0, !PT ;  /* 0x0000000c000acc10 */ /* 0x040fe400087fe4ff */
[----:B------:R-:W-:Y:S01]  /*15e50*/  @!P4 IADD3.X R21, R0, UR15, RZ, P6, !PT ;  /* 0x0000000f0015cc10 */ /* 0x000fe2000b7fe4ff */
[----:B------:R-:W-:Y:S01]  /*15e60*/  @P4 STS.128 [R243+0x9000], RZ ;  /* 0x009000fff3004388 */ /* 0x000fe20000000c00 */
[----:B------:R-:W-:Y:S02]  /*15e70*/  P2R R2, PR, RZ, 0x4 ;  /* 0x00000004ff027803 */ /* 0x000fe40000000000 */
[C---:B------:R-:W-:Y:S02]  /*15e80*/  @!P4 LEA R14, P2, R5.reuse, c[0x0][0x170], 0x1 ;  /* 0x00005c00050eca11 */ /* 0x040fe400078408ff */
[----:B------:R-:W-:Y:S02]  /*15e90*/  @!P4 LEA.HI.X R13, R6, c[0x0][0x174], R10, 0x1, P1 ;  /* 0x00005d00060dca11 */ /* 0x000fe400008f0c0a */
[----:B------:R-:W-:Y:S02]  /*15ea0*/  @!P4 LEA.HI.X R15, R5, c[0x0][0x174], R8, 0x1, P2 ;  /* 0x00005d00050fca11 */ /* 0x000fe400010f0c08 */
[----:B------:R-:W-:Y:S02]  /*15eb0*/  ISETP.NE.AND P3, PT, R2, RZ, PT ;  /* 0x000000ff0200720c */ /* 0x000fe40003f65270 */
[----:B------:R-:W-:Y:S01]  /*15ec0*/  @!P4 LEA R8, P2, R9, c[0x0][0x170], 0x1 ;  /* 0x00005c000908ca11 */ /* 0x000fe200078408ff */
[----:B------:R-:W-:Y:S01]  /*15ed0*/  @!PT LDS RZ, [RZ] ;  /* 0x00000000fffff984 */ /* 0x000fe20000000800 */
[----:B------:R-:W-:Y:S01]  /*15ee0*/  @!PT LDS RZ, [RZ] ;  /* 0x00000000fffff984 */ /* 0x000fe20000000800 */
[----:B------:R-:W-:Y:S01]  /*15ef0*/  @!PT LDS RZ, [RZ] ;  /* 0x00000000fffff984 */ /* 0x000fe20000000800 */
[----:B------:R2:W-:Y:S01]  /*15f00*/  @!P4 LDGSTS.E.BYPASS.LTC128B.128 [R243+0x9000], [R14.64] ;  /* 0x090000000ef3cfae */ /* 0x0005e2000b901d72 */
[----:B------:R-:W-:Y:S02]  /*15f10*/  @!P4 IADD3.X R5, R0, UR13, RZ, P3, !PT ;  /* 0x0000000d0005cc10 */ /* 0x000fe40009ffe4ff */
[----:B------:R-:W-:Y:S02]  /*15f20*/  @!P4 LEA R10, P3, R7, c[0x0][0x170], 0x1 ;  /* 0x00005c00070aca11 */ /* 0x000fe400078608ff */
[----:B------:R-:W-:Y:S01]  /*15f30*/  @!P4 LEA.HI.X R9, R9, c[0x0][0x174], R21, 0x1, P2 ;  /* 0x00005d000909ca11 */ /* 0x000fe200010f0c15 */
[----:B------:R-:W-:Y:S01]  /*15f40*/  @P4 STS.128 [R243+0x9800], RZ ;  /* 0x009800fff3004388 */ /* 0x000fe20000000c00 */
[----:B------:R-:W-:Y:S02]  /*15f50*/  @!P4 LEA.HI.X R11, R7, c[0x0][0x174], R5, 0x1, P3 ;  /* 0x00005d00070bca11 */ /* 0x000fe400018f0c05 */
        /* <DEDUP_REMOVED lines=10> */
[----:B------:R-:W-:Y:S02]  /*16000*/  @!P4 LEA.HI.X R7, R20, c[0x0][0x174], R22, 0x1, P1 ;  /* 0x00005d001407ca11 */ /* 0x000fe400008f0c16 */
[C---:B------:R-:W-:Y:S03]  /*16010*/  @!P4 LEA R4, P0, R2.reuse, c[0x0][0x170], 0x1 ;  /* 0x00005c000204ca11 */ /* 0x040fe600078008ff */
[----:B------:R-:W-:Y:S01]  /*16020*/  @!PT LDS RZ, [RZ] ;  /* 0x00000000fffff984 */ /* 0x000fe20000000800 */
[----:B------:R-:W-:Y:S01]  /*16030*/  @!PT LDS RZ, [RZ] ;  /* 0x00000000fffff984 */ /* 0x000fe20000000800 */
[----:B------:R-:W-:Y:S01]  /*16040*/  @!PT LDS RZ, [RZ] ;  /* 0x00000000fffff984 */ /* 0x000fe20000000800 */
[----:B------:R3:W-:Y:S01]  /*16050*/  @!P4 LDGSTS.E.BYPASS.LTC128B.128 [R243+0xa000], [R10.64] ;  /* 0x0a0000000af3cfae */ /* 0x0007e2000b901d72 */
[----:B------:R-:W-:Y:S02]  /*16060*/  @!P4 LEA.HI.X R5, R2, c[0x0][0x174], R0, 0x1, P0 ;  /* 0x00005d000205ca11 */ /* 0x000fe400000f0c00 */
[----:B------:R-:W-:Y:S03]  /*16070*/  PLOP3.LUT P0, PT, PT, PT, UP0, 0x80, 0x0 ;  /* 0x000000000000781c */ /* 0x000fe60003f0f008 */
        /* <DEDUP_REMOVED lines=16> */
[----:B-1----:R-:W4:Y:S06]  /*16180*/  LDSM.16.M88.4 R16, [R135+0x4000] ;  /* 0x004000008710783b */ /* 0x002f2c0000000200 */
[----:B------:R-:W3:Y:S06]  /*16190*/  LDSM.16.M88.4 R124, [R222+0x2000] ;  /* 0x00200000de7c783b */ /* 0x000eec0000000200 */
[----:B------:R-:W1:Y:S06]  /*161a0*/  LDSM.16.M88.4 R32, [R135+0x4800] ;  /* 0x004800008720783b */ /* 0x000e6c0000000200 */
[----:B------:R-:W0:Y:S06]  /*161b0*/  LDGDEPBAR ;  /* 0x00000000000079af */ /* 0x000e2c0000000000 */
[----:B------:R-:W5:Y:S06]  /*161c0*/  LDSM.16.M88.4 R48, [R135+0x5000] ;  /* 0x005000008730783b */ /* 0x000f6c0000000200 */
[----:B------:R-:W1:Y:S06]  /*161d0*/  LDSM.16.M88.4 R64, [R135+0x5800] ;  /* 0x005800008740783b */ /* 0x000e6c0000000200 */
[----:B------:R-:W5:Y:S01]  /*161e0*/  LDSM.16.M88.4 R80, [R135+0x6000] ;  /* 0x006000008750783b */ /* 0x000f620000000200 */
[-C--:B----4-:R-:W-:Y:S05]  /*161f0*/  HMMA.16816.F32.BF16 R4, R128, R16.reuse, RZ ;  /* 0x000000108004723c */ /* 0x090fea00000418ff */
[----:B------:R-:W4:Y:S03]  /*16200*/  LDSM.16.M88.4 R96, [R135+0x6800] ;  /* 0x006800008760783b */ /* 0x000f260000000200 */
[C---:B---3--:R-:W-:Y:S03]  /*16210*/  HMMA.16816.F32.BF16 R8, R124.reuse, R16, RZ ;  /* 0x000000107c08723c */ /* 0x048fe600000418ff */
[----:B------:R-:W3:Y:S06]  /*16220*/  LDSM.16.M88.4 R112, [R135+0x7000] ;  /* 0x007000008770783b */ /* 0x000eec0000000200 */
[----:B------:R-:W3:Y:S01]  /*16230*/  LDSM.16.M88.4 R200, [R135+0x7800] ;  /* 0x0078000087c8783b */ /* 0x000ee20000000200 */
[-C--:B--2---:R-:W-:Y:S05]  /*16240*/  HMMA.16816.F32.BF16 R12, R124, R18.reuse, RZ ;  /* 0x000000127c0c723c */ /* 0x084fea00000418ff */
[----:B------:R-:W-:Y:S03]  /*16250*/  LDSM.16.M88.4 R204, [R225] ;  /* 0x00000000e1cc783b */ /* 0x000fe60000000200 */
[C---:B------:R-:W-:Y:S03]  /*16260*/  HMMA.16816.F32.BF16 R16, R128.reuse, R18, RZ ;  /* 0x000000128010723c */ /* 0x040fe600000418ff */
[----:B------:R-:W2:Y:S05]  /*16270*/  LDSM.16.M88.4 R208, [R221+0x4000] ;  /* 0x00400000ddd0783b */ /* 0x000eaa0000000200 */
[-C--:B-1----:R-:W-:Y:S01]  /*16280*/  HMMA.16816.F32.BF16 R20, R128, R32.reuse, RZ ;  /* 0x000000208014723c */ /* 0x082fe200000418ff */
[----:B------:R-:W1:Y:S07]  /*16290*/  LDSM.16.M88.4 R212, [R225+0x2000] ;  /* 0x00200000e1d4783b */ /* 0x000e6e0000000200 */
[C---:B------:R-:W-:Y:S08]  /*162a0*/  HMMA.16816.F32.BF16 R24, R124.reuse, R32, RZ ;  /* 0x000000207c18723c */ /* 0x040ff000000418ff */
[-C--:B------:R-:W-:Y:S08]  /*162b0*/  HMMA.16816.F32.BF16 R28, R124, R34.reuse, RZ ;  /* 0x000000227c1c723c */ /* 0x080ff000000418ff */
        /* <DEDUP_REMOVED lines=24> */
[----:B------:R-:W-:Y:S01]  /*16440*/  HMMA.16816.F32.BF16 R128, R128, R202, RZ ;  /* 0x000000ca8080723c */ /* 0x000fe200000418ff */
[----:B------:R-:W3:Y:S07]  /*16450*/  LDSM.16.M88.4 R200, [R221+0x4800] ;  /* 0x00480000ddc8783b */ /* 0x000eee0000000200 */
[-C--:B--2---:R-:W-:Y:S08]  /*16460*/  HMMA.16816.F32.BF16 R4, R204, R208.reuse, R4 ;  /* 0x000000d0cc04723c */ /* 0x084ff00000041804 */
[C---:B-1----:R-:W-:Y:S08]  /*16470*/  HMMA.16816.F32.BF16 R8, R212.reuse, R208, R8 ;  /* 0x000000d0d408723c */ /* 0x042ff00000041808 */
        /* <DEDUP_REMOVED lines=32> */
[----:B------:R-:W-:Y:S07]  /*16680*/  LDSM.16.M88.4 R208, [R223] ;  /* 0x00000000dfd0783b */ /* 0x000fee0000000200 */
[-C--:B--2---:R-:W-:Y:S08]  /*16690*/  HMMA.16816.F32.BF16 R116, R204, R200.reuse, R116 ;  /* 0x000000c8cc74723c */ /* 0x084ff00000041874 */
[C---:B------:R-:W-:Y:S08]  /*166a0*/  HMMA.16816.F32.BF16 R120, R212.reuse, R200, R120 ;  /* 0x000000c8d478723c */ /* 0x040ff00000041878 */
[-C--:B------:R-:W-:Y:S01]  /*166b0*/  HMMA.16816.F32.BF16 R124, R212, R202.reuse, R124 ;  /* 0x000000cad47c723c */ /* 0x080fe2000004187c */
[----:B------:R-:W1:Y:S07]  /*166c0*/  LDSM.16.M88.4 R212, [R226] ;  /* 0x00000000e2d4783b */ /* 0x000e6e0000000200 */
[----:B------:R-:W-:Y:S01]  /*166d0*/  HMMA.16816.F32.BF16 R128, R204, R202, R128 ;  /* 0x000000cacc80723c */ /* 0x000fe20000041880 */
[----:B------:R-:W2:Y:S06]  /*166e0*/  LDSM.16.M88.4 R200, [R223+0x2000] ;  /* 0x00200000dfc8783b */ /* 0x000eac0000000200 */
[----:B------:R-:W3:Y:S01]  /*166f0*/  LDSM.16.M88.4 R204, [R233] ;  /* 0x00000000e9cc783b */ /* 0x000ee20000000200 */
[-C--:B-1----:R-:W-:Y:S08]  /*16700*/  HMMA.16816.F32.BF16 R4, R208, R212.reuse, R4 ;  /* 0x000000d4d004723c */ /* 0x082ff00000041804 */
[C---:B--2---:R-:W-:Y:S08]  /*16710*/  HMMA.16816.F32.BF16 R8, R200.reuse, R212, R8 ;  /* 0x000000d4c808723c */ /* 0x044ff00000041808 */
[-C--:B------:R-:W-:Y:S08]  /*16720*/  HMMA.16816.F32.BF16 R12, R200, R214.reuse, R12 ;  /* 0x000000d6c80c723c */ /* 0x080ff0000004180c */
[C---:B------:R-:W-:Y:S01]  /*16730*/  HMMA.16816.F32.BF16 R16, R208.reuse, R214, R16 ;  /* 0x000000d6d010723c */ /* 0x040fe20000041810 */
[----:B------:R-:W1:Y:S07]  /*16740*/  LDSM.16.M88.4 R212, [R232] ;  /* 0x00000000e8d4783b */ /* 0x000e6e0000000200 */
        /* <DEDUP_REMOVED lines=36> */
[----:B------:R-:W3:Y:S01]  /*16990*/  LDSM.16.M88.4 R208, [R220+0x800] ;  /* 0x00080000dcd0783b */ /* 0x000ee20000000200 */
[-C--:B-1----:R-:W-:Y:S08]  /*169a0*/  HMMA.16816.F32.BF16 R4, R200, R212.reuse, R4 ;  /* 0x000000d4c804723c */ /* 0x082ff00000041804 */
[C---:B--2---:R-:W-:Y:S08]  /*169b0*/  HMMA.16816.F32.BF16 R8, R204.reuse, R212, R8 ;  /* 0x000000d4cc08723c */ /* 0x044ff00000041808 */
        /* <DEDUP_REMOVED lines=27> */
[----:B------:R-:W2:Y:S01]  /*16b70*/  LDSM.16.M88.4 R208, [R220+0x3800] ;  /* 0x00380000dcd0783b */ /* 0x000ea20000000200 */
[----:B------:R-:W-:Y:S05]  /*16b80*/  DEPBAR.LE SB0, 0x0 ;  /* 0x000080000000791a */ /* 0x000fea0000000000 */
[----:B------:R-:W-:Y:S01]  /*16b90*/  BAR.SYNC.DEFER_BLOCKING 0x0 ;  /* 0x0000000000007b1d */ /* 0x000fe20000010000 */
[-C--:B-1----:R-:W-:Y:S08]  /*16ba0*/  HMMA.16816.F32.BF16 R100, R200, R212.reuse, R100 ;  /* 0x000000d4c864723c */ /* 0x082ff00000041864 */
[C---:B------:R-:W-:Y:S08]  /*16bb0*/  HMMA.16816.F32.BF16 R104, R204.reuse, R212, R104 ;  /* 0x000000d4cc68723c */ /* 0x040ff00000041868 */
[-C--:B------:R-:W-:Y:S08]  /*16bc0*/  HMMA.16816.F32.BF16 R108, R204, R214.reuse, R108 ;  /* 0x000000d6cc6c723c */ /* 0x080ff0000004186c */
[C---:B------:R-:W-:Y:S08]  /*16bd0*/  HMMA.16816.F32.BF16 R112, R200.reuse, R214, R112 ;  /* 0x000000d6c870723c */ /* 0x040ff00000041870 */
[-C--:B--2---:R-:W-:Y:S08]  /*16be0*/  HMMA.16816.F32.BF16 R116, R200, R208.reuse, R116 ;  /* 0x000000d0c874723c */ /* 0x084ff00000041874 */
[C---:B------:R-:W-:Y:S08]  /*16bf0*/  HMMA.16816.F32.BF16 R120, R204.reuse, R208, R120 ;  /* 0x000000d0cc78723c */ /* 0x040ff00000041878 */
[-C--:B------:R-:W-:Y:S08]  /*16c00*/  HMMA.16816.F32.BF16 R124, R204, R210.reuse, R124 ;  /* 0x000000d2cc7c723c */ /* 0x080ff0000004187c */
[----:B------:R-:W-:Y:S01]  /*16c10*/  HMMA.16816.F32.BF16 R128, R200, R210, R128 ;  /* 0x000000d2c880723c */ /* 0x000fe20000041880 */
[----:B------:R-:W-:-:S07]  /*16c20*/  @P0 BRA `(.L_x_643) ;  /* 0xffffea8000000947 */ /* 0x000fce000383ffff */
.L_x_642:
[----:B------:R-:W-:Y:S01]  /*16c30*/  LOP3.LUT R234, R234, 0xffffbfff, RZ, 0xc0, !PT ;  /* 0xffffbfffeaea7812 */ /* 0x000fe200078ec0ff */
[----:B------:R-:W2:Y:S01]  /*16c40*/  S2R R2, SR_TID.X ;  /* 0x0000000000027919 */ /* 0x000ea20000002100 */
[----:B------:R-:W-:Y:S01]  /*16c50*/  IMAD.U32 R0, RZ, RZ, UR7 ;  /* 0x00000007ff007e24 */ /* 0x000fe2000f8e00ff */
[----:B------:R-:W-:Y:S01]  /*16c60*/  UISETP.GT.AND UP0, UPT, UR7, UR8, UPT ;  /* 0x000000080700728c */ /* 0x000fe2000bf04270 */
[----:B------:R-:W-:Y:S01]  /*16c70*/  @P4 LOP3.LUT R234, R234, 0x4000, RZ, 0xfc, !PT ;  /* 0x00004000eaea4812 */ /* 0x000fe200078efcff */
[----:B------:R-:W-:Y:S03]  /*16c80*/  UMOV UR9, UR7 ;  /* 0x0000000700097c82 */ /* 0x000fe60008000000 */
[----:B------:R-:W-:Y:S01]  /*16c90*/  LOP3.LUT R234, R234, 0xffffff7f, RZ, 0xc0, !PT ;  /* 0xffffff7feaea7812 */ /* 0x000fe200078ec0ff */
[----:B------:R-:W-:Y:S04]  /*16ca0*/  STL [R1+0x13c], R196 ;  /* 0x00013cc401007387 */ /* 0x000fe80000100800 */
[----:B------:R-:W-:Y:S04]  /*16cb0*/  STL [R1+0x138], R197 ;  /* 0x000138c501007387 */ /* 0x000fe80000100800 */
[----:B------:R-:W-:Y:S04]  /*16cc0*/  STL [R1+0x134], R198 ;  /* 0x000134c601007387 */ /* 0x000fe80000100800 */
[----:B------:R-:W-:Y:S01]  /*16cd0*/  STL [R1+0x130], R199 ;  /* 0x000130c701007387 */ /* 0x000fe20000100800 */
[----:B--2---:R-:W-:Y:S03]  /*16ce0*/  IMAD.SHL.U32 R2, R2, 0x2, RZ ;  /* 0x0000000202027824 */ /* 0x004fe600078e00ff */
[----:B------:R-:W-:Y:S02]  /*16cf0*/  STL [R1+0x114], R243 ;  /* 0x000114f301007387 */ /* 0x000fe40000100800 */
[----:B------:R-:W-:Y:S02]  /*16d00*/  LOP3.LUT R2, R2, 0x6, RZ, 0xc0, !PT ;  /* 0x0000000602027812 */ /* 0x000fe400078ec0ff */
[----:B------:R-:W-:Y:S04]  /*16d10*/  STL [R1+0x110], R233 ;  /* 0x000110e901007387 */ /* 0x000fe80000100800 */
[----:B------:R-:W-:Y:S01]  /*16d20*/  STL [R1+0x10c], R232 ;  /* 0x00010ce801007387 */ /* 0x000fe20000100800 */
[----:B------:R-:W-:Y:S03]  /*16d30*/  IMAD R0, R0, 0x80, R2 ;  /* 0x0000008000007824 */ /* 0x000fe600078e0202 */
[----:B------:R-:W-:Y:S02]  /*16d40*/  STL [R1+0x108], R231 ;  /* 0x000108e701007387 */ /* 0x000fe40000100800 */
[C---:B------:R-:W-:Y:S02]  /*16d50*/  IADD3 R2, R0.reuse, 0x1, RZ ;  /* 0x0000000100027810 */ /* 0x040fe40007ffe0ff */
[C---:B------:R-:W-:Y:S01]  /*16d60*/  ISETP.GE.AND P2, PT, R0.reuse, R237, PT ;  /* 0x000000ed0000720c */ /* 0x040fe20003f46270 */
[----:B------:R-:W-:Y:S01]  /*16d70*/  STL [R1+0x104], R230 ;  /* 0x000104e601007387 */ /* 0x000fe20000100800 */
[-C--:B------:R-:W-:Y:S02]  /*16d80*/  ISETP.GE.AND P0, PT, R0, R236.reuse, PT ;  /* 0x000000ec0000720c */ /* 0x080fe40003f06270 */
[C---:B------:R-:W-:Y:S01]  /*16d90*/  ISETP.GE.AND P3, PT, R2.reuse, R236, PT ;  /* 0x000000ec0200720c */ /* 0x040fe20003f66270 */
[----:B------:R2:W-:Y:S01]  /*16da0*/  STL [R1+0x100], R229 ;  /* 0x000100e501007387 */ /* 0x0005e20000100800 */
[----:B------:R-:W-:Y:S02]  /*16db0*/  ISETP.GE.AND P4, PT, R2, R238, PT ;  /* 0x000000ee0200720c */ /* 0x000fe40003f86270 */
[C---:B------:R-:W-:Y:S01]  /*16dc0*/  ISETP.GE.OR P5, PT, R0.reuse, R242, !P2 ;  /* 0x000000f20000720c */ /* 0x040fe200057a6670 */
[----:B------:R3:W-:Y:S01]  /*16dd0*/  STL [R1+0xfc], R228 ;  /* 0x0000fce401007387 */ /* 0x0007e20000100800 */
[-C--:B------:R-:W-:Y:S02]  /*16de0*/  ISETP.GE.OR P2, PT, R0, R241.reuse, !P0 ;  /* 0x000000f10000720c */ /* 0x080fe40004746670 */
[C---:B------:R-:W-:Y:S01]  /*16df0*/  ISETP.GE.OR P0, PT, R2.reuse, R241, !P3 ;  /* 0x000000f10200720c */ /* 0x040fe20005f06670 */
[----:B------:R4:W-:Y:S01]  /*16e00*/  STL [R1+0xf8], R227 ;  /* 0x0000f8e301007387 */ /* 0x0009e20000100800 */
[C---:B------:R-:W-:Y:S02]  /*16e10*/  ISETP.GE.OR P3, PT, R2.reuse, R240, !P4 ;  /* 0x000000f00200720c */ /* 0x040fe40006766670 */
[C---:B------:R-:W-:Y:S01]  /*16e20*/  ISETP.GE.AND P1, PT, R2.reuse, R237, PT ;  /* 0x000000ed0200720c */ /* 0x040fe20003f26270 */
[----:B------:R-:W-:Y:S01]  /*16e30*/  STL [R1+0xf4], R226 ;  /* 0x0000f4e201007387 */ /* 0x000fe20000100800 */
[C---:B------:R-:W-:Y:S02]  /*16e40*/  ISETP.GE.AND P6, PT, R2.reuse, R235, PT ;  /* 0x000000eb0200720c */ /* 0x040fe40003fc6270 */
[C---:B------:R-:W-:Y:S01]  /*16e50*/  ISETP.GE.OR P1, PT, R2.reuse, R242, !P1 ;  /* 0x000000f20200720c */ /* 0x040fe20004f26670 */
[----:B------:R-:W-:Y:S01]  /*16e60*/  STL [R1+0xf0], R225 ;  /* 0x0000f0e101007387 */ /* 0x000fe20000100800 */
[----:B------:R-:W-:Y:S02]  /*16e70*/  ISETP.GE.OR P4, PT, R2, R239, !P6 ;  /* 0x000000ef0200720c */ /* 0x000fe40007786670 */
[----:B-1----:R-:W-:Y:S01]  /*16e80*/  FSEL R203, R4, -INF , !P5 ;  /* 0xff80000004cb7808 */ /* 0x002fe20006800000 */
[----:B------:R-:W-:Y:S01]  /*16e90*/  STL [R1+0xec], R224 ;  /* 0x0000ece001007387 */ /* 0x000fe20000100800 */
[C---:B------:R-:W-:Y:S02]  /*16ea0*/  IADD3 R2, R0.reuse, 0x8, RZ ;  /* 0x0000000800027810 */ /* 0x040fe40007ffe0ff */
[----:B------:R-:W-:Y:S01]  /*16eb0*/  IADD3 R4, R0, 0x9, RZ ;  /* 0x0000000900047810 */ /* 0x000fe20007ffe0ff */
[----:B------:R-:W-:Y:S01]  /*16ec0*/  STL [R1+0xe8], R223 ;  /* 0x0000e8df01007387 */ /* 0x000fe20000100800 */
[----:B------:R-:W-:Y:S02]  /*16ed0*/  FSEL R204, R6, -INF , !P2 ;  /* 0xff80000006cc7808 */ /* 0x000fe40005000000 */
[-C--:B------:R-:W-:Y:S01]  /*16ee0*/  ISETP.GE.AND P2, PT, R2, R237.reuse, PT ;  /* 0x000000ed0200720c */ /* 0x080fe20003f46270 */
[----:B------:R-:W-:Y:S01]  /*16ef0*/  STL [R1+0xe4], R222 ;  /* 0x0000e4de01007387 */ /* 0x000fe20000100800 */
[----:B------:R-:W-:Y:S02]  /*16f00*/  FSEL R205, R5, -INF , !P1 ;  /* 0xff80000005cd7808 */ /* 0x000fe40004800000 */
[----:B------:R-:W-:Y:S01]  /*16f10*/  ISETP.GE.AND P1, PT, R4, R237, PT ;  /* 0x000000ed0400720c */ /* 0x000fe20003f26270 */
[----:B------:R-:W-:Y:S01]  /*16f20*/  STL [R1+0xe0], R221 ;  /* 0x0000e0dd01007387 */ /* 0x000fe20000100800 */
[----:B------:R-:W-:Y:S02]  /*16f30*/  @P3 LOP3.LUT R234, R234, 0x80, RZ, 0xfc, !PT ;  /* 0x00000080eaea3812 */ /* 0x000fe400078efcff */
[-C--:B------:R-:W-:Y:S01]  /*16f40*/  ISETP.GE.AND P3, PT, R4, R236.reuse, PT ;  /* 0x000000ec0400720c */ /* 0x080fe20003f66270 */
[----:B------:R-:W-:Y:S01]  /*16f50*/  STL [R1+0xdc], R220 ;  /* 0x0000dcdc01007387 */ /* 0x000fe20000100800 */
[----:B------:R-:W-:Y:S02]  /*16f60*/  FSEL R206, R7, -INF , !P0 ;  /* 0xff80000007ce7808 */ /* 0x000fe40004000000 */
[C---:B------:R-:W-:Y:S01]  /*16f70*/  ISETP.GE.AND P0, PT, R2.reuse, R236, PT ;  /* 0x000000ec0200720c */ /* 0x040fe20003f06270 */
[----:B------:R1:W-:Y:S01]  /*16f80*/  STL [R1+0xd8], R135 ;  /* 0x0000d88701007387 */ /* 0x0003e20000100800 */
[-C--:B------:R-:W-:Y:S02]  /*16f90*/  ISETP.GE.OR P5, PT, R2, R242.reuse, !P2 ;  /* 0x000000f20200720c */ /* 0x080fe400057a6670 */
[----:B------:R-:W-:Y:S02]  /*16fa0*/  ISETP.GE.OR P2, PT, R4, R242, !P1 ;  /* 0x000000f20400720c */ /* 0x000fe40004f46670 */
[-C--:B------:R-:W-:Y:S02]  /*16fb0*/  ISETP.GE.OR P1, PT, R2, R241.reuse, !P0 ;  /* 0x000000f10200720c */ /* 0x080fe40004726670 */
[----:B------:R-:W-:Y:S02]  /*16fc0*/  ISETP.GE.OR P0, PT, R4, R241, !P3 ;  /* 0x000000f10400720c */ /* 0x000fe40005f06670 */
[C---:B------:R-:W-:Y:S02]  /*16fd0*/  IADD3 R201, R0.reuse, 0x10, RZ ;  /* 0x0000001000c97810 */ /* 0x040fe40007ffe0ff */
[----:B------:R-:W-:Y:S02]  /*16fe0*/  IADD3 R202, R0, 0x11, RZ ;  /* 0x0000001100ca7810 */ /* 0x000fe40007ffe0ff */
[----:B------:R-:W-:Y:S02]  /*16ff0*/  FSEL R207, R17, -INF , !P2 ;  /* 0xff80000011cf7808 */ /* 0x000fe40005000000 */
[-C--:B------:R-:W-:Y:S02]  /*17000*/  ISETP.GE.AND P2, PT, R201, R237.reuse, PT ;  /* 0x000000edc900720c */ /* 0x080fe40003f46270 */
[----:B------:R-:W-:Y:S02]  /*17010*/  FSEL R209, R18, -INF , !P1 ;  /* 0xff80000012d17808 */ /* 0x000fe40004800000 */
[C---:B------:R-:W-:Y:S02]  /*17020*/  ISETP.GE.AND P1, PT, R202.reuse, R237, PT ;  /* 0x000000edca00720c */ /* 0x040fe40003f26270 */
[-C--:B------:R-:W-:Y:S02]  /*17030*/  ISETP.GE.AND P3, PT, R202, R236.reuse, PT ;  /* 0x000000ecca00720c */ /* 0x080fe40003f66270 */
[----:B------:R-:W-:Y:S02]  /*17040*/  FSEL R210, R19, -INF , !P0 ;  /* 0xff80000013d27808 */ /* 0x000fe40004000000 */
[C---:B------:R-:W-:Y:S02]  /*17050*/  ISETP.GE.AND P0, PT, R201.reuse, R236, PT ;  /* 0x000000ecc900720c */ /* 0x040fe40003f06270 */
[----:B------:R-:W-:Y:S02]  /*17060*/  FSEL R208, R16, -INF , !P5 ;  /* 0xff80000010d07808 */ /* 0x000fe40006800000 */
[CC--:B------:R-:W-:Y:S02]  /*17070*/  ISETP.GE.OR P5, PT, R201.reuse, R242.reuse, !P2 ;  /* 0x000000f2c900720c */ /* 0x0c0fe400057a6670 */
[C---:B------:R-:W-:Y:S02]  /*17080*/  ISETP.GE.OR P2, PT, R202.reuse, R242, !P1 ;  /* 0x000000f2ca00720c */ /* 0x040fe40004f46670 */
[-C--:B------:R-:W-:Y:S02]  /*17090*/  ISETP.GE.OR P1, PT, R201, R241.reuse, !P0 ;  /* 0x000000f1c900720c */ /* 0x080fe40004726670 */
[----:B------:R-:W-:Y:S02]  /*170a0*/  ISETP.GE.OR P0, PT, R202, R241, !P3 ;  /* 0x000000f1ca00720c */ /* 0x000fe40005f06670 */
[C---:B------:R-:W-:Y:S02]  /*170b0*/  IADD3 R16, R0.reuse, 0x18, RZ ;  /* 0x0000001800107810 */ /* 0x040fe40007ffe0ff */
[----:B------:R-:W-:Y:S02]  /*170c0*/  IADD3 R17, R0, 0x19, RZ ;  /* 0x0000001900117810 */ /* 0x000fe40007ffe0ff */
[----:B--2---:R-:W-:Y:S02]  /*170d0*/  FSEL R229, R21, -INF , !P2 ;  /* 0xff80000015e57808 */ /* 0x004fe40005000000 */
[-C--:B------:R-:W-:Y:S02]  /*170e0*/  ISETP.GE.AND P2, PT, R16, R237.reuse, PT ;  /* 0x000000ed1000720c */ /* 0x080fe40003f46270 */
[----:B---3--:R-:W-:Y:S02]  /*170f0*/  FSEL R228, R22, -INF , !P1 ;  /* 0xff80000016e47808 */ /* 0x008fe40004800000 */
[C---:B------:R-:W-:Y:S02]  /*17100*/  ISETP.GE.AND P1, PT, R17.reuse, R237, PT ;  /* 0x000000ed1100720c */ /* 0x040fe40003f26270 */
[-C--:B------:R-:W-:Y:S02]  /*17110*/  ISETP.GE.AND P3, PT, R17, R236.reuse, PT ;  /* 0x000000ec1100720c */ /* 0x080fe40003f66270 */
[----:B------:R-:W-:Y:S02]  /*17120*/  FSEL R215, R23, -INF , !P0 ;  /* 0xff80000017d77808 */ /* 0x000fe40004000000 */
[----:B------:R-:W-:Y:S02]  /*17130*/  ISETP.GE.AND P0, PT, R16, R236, PT ;  /* 0x000000ec1000720c */ /* 0x000fe40003f06270 */
[----:B------:R-:W-:Y:S02]  /*17140*/  FSEL R230, R20, -INF , !P5 ;  /* 0xff80000014e67808 */ /* 0x000fe40006800000 */
[CC--:B------:R-:W-:Y:S02]  /*17150*/  ISETP.GE.OR P5, PT, R16.reuse, R242.reuse, !P2 ;  /* 0x000000f21000720c */ /* 0x0c0fe400057a6670 */
[C---:B------:R-:W-:Y:S02]  /*17160*/  ISETP.GE.OR P2, PT, R17.reuse, R242, !P1 ;  /* 0x000000f21100720c */ /* 0x040fe40004f46670 */
[-C--:B------:R-:W-:Y:S02]  /*17170*/  ISETP.GE.OR P1, PT, R16, R241.reuse, !P0 ;  /* 0x000000f11000720c */ /* 0x080fe40004726670 */
[----:B------:R-:W-:Y:S02]  /*17180*/  ISETP.GE.OR P0, PT, R17, R241, !P3 ;  /* 0x000000f11100720c */ /* 0x000fe40005f06670 */
[C---:B------:R-:W-:Y:S02]  /*17190*/  IADD3 R23, R0.reuse, 0x20, RZ ;  /* 0x0000002000177810 */ /* 0x040fe40007ffe0ff */
[----:B------:R-:W-:Y:S02]  /*171a0*/  IADD3 R200, R0, 0x21, RZ ;  /* 0x0000002100c87810 */ /* 0x000fe40007ffe0ff */
[----:B------:R-:W-:Y:S02]  /*171b0*/  FSEL R212, R33, -INF , !P2 ;  /* 0xff80000021d47808 */ /* 0x000fe40005000000 */
[-C--:B------:R-:W-:Y:S02]  /*171c0*/  ISETP.GE.AND P2, PT, R23, R237.reuse, PT ;  /* 0x000000ed1700720c */ /* 0x080fe40003f46270 */
[----:B------:R-:W-:Y:S02]  /*171d0*/  FSEL R196, R34, -INF , !P1 ;  /* 0xff80000022c47808 */ /* 0x000fe40004800000 */
[----:B------:R-:W-:Y:S02]  /*171e0*/  ISETP.GE.AND P1, PT, R200, R237, PT ;  /* 0x000000edc800720c */ /* 0x000fe40003f26270 */
[----:B------:R-:W-:Y:S02]  /*171f0*/  FSEL R198, R35, -INF , !P0 ;  /* 0xff80000023c67808 */ /* 0x000fe40004000000 */
[C---:B------:R-:W-:Y:S02]  /*17200*/  ISETP.GE.AND P0, PT, R23.reuse, R236, PT ;  /* 0x000000ec1700720c */ /* 0x040fe40003f06270 */
[----:B------:R-:W-:Y:S02]  /*17210*/  FSEL R213, R32, -INF , !P5 ;  /* 0xff80000020d57808 */ /* 0x000fe40006800000 */
[CC--:B------:R-:W-:Y:S02]  /*17220*/  ISETP.GE.OR P5, PT, R23.reuse, R242.reuse, !P2 ;  /* 0x000000f21700720c */ /* 0x0c0fe400057a6670 */
[C---:B------:R-:W-:Y:S02]  /*17230*/  ISETP.GE.OR P2, PT, R200.reuse, R242, !P1 ;  /* 0x000000f2c800720c */ /* 0x040fe40004f46670 */
[-C--:B------:R-:W-:Y:S02]  /*17240*/  ISETP.GE.OR P1, PT, R23, R241.reuse, !P0 ;  /* 0x000000f11700720c */ /* 0x080fe40004726670 */
[----:B------:R-:W-:Y:S02]  /*17250*/  ISETP.GE.AND P3, PT, R200, R236, PT ;  /* 0x000000ecc800720c */ /* 0x000fe40003f66270 */
[----:B------:R-:W-:Y:S01]  /*17260*/  FSEL R5, R38, -INF , !P1 ;  /* 0xff80000026057808 */ /* 0x000fe20004800000 */
[----:B------:R-:W-:Y:S01]  /*17270*/  IMAD.MOV.U32 R38, RZ, RZ, R229 ;  /* 0x000000ffff267224 */ /* 0x000fe200078e00e5 */
[----:B------:R-:W-:Y:S02]  /*17280*/  ISETP.GE.OR P0, PT, R200, R241, !P3 ;  /* 0x000000f1c800720c */ /* 0x000fe40005f06670 */
[----:B------:R-:W-:Y:S01]  /*17290*/  IADD3 R22, R0, 0x28, RZ ;  /* 0x0000002800167810 */ /* 0x000fe20007ffe0ff */
[----:B------:R2:W-:Y:S01]  /*172a0*/  STL [R1+0x80], R5 ;  /* 0x0000800501007387 */ /* 0x0005e20000100800 */
[----:B----4-:R-:W-:Y:S02]  /*172b0*/  FSEL R227, R39, -INF , !P0 ;  /* 0xff80000027e37808 */ /* 0x010fe40004000000 */
[-C--:B------:R-:W-:Y:S02]  /*172c0*/  ISETP.GE.AND P0, PT, R22, R237.reuse, PT ;  /* 0x000000ed1600720c */ /* 0x080fe40003f06270 */
[----:B------:R-:W-:Y:S02]  /*172d0*/  IADD3 R6, R0, 0x29, RZ ;  /* 0x0000002900067810 */ /* 0x000fe40007ffe0ff */
[----:B------:R-:W-:Y:S01]  /*172e0*/  FSEL R197, R37, -INF , !P2 ;  /* 0xff80000025c57808 */ /* 0x000fe20005000000 */
[----:B------:R-:W-:Y:S01]  /*172f0*/  IMAD.MOV.U32 R37, RZ, RZ, R230 ;  /* 0x000000ffff257224 */ /* 0x000fe200078e00e6 */
[-C--:B------:R-:W-:Y:S02]  /*17300*/  ISETP.GE.AND P3, PT, R6, R237.reuse, PT ;  /* 0x000000ed0600720c */ /* 0x080fe40003f66270 */
[----:B------:R-:W-:Y:S01]  /*17310*/  ISETP.GE.OR P2, PT, R22, R242, !P0 ;  /* 0x000000f21600720c */ /* 0x000fe20004746670 */
[----:B------:R-:W-:Y:S01]  /*17320*/  STL [R1+0x5c], R197 ;  /* 0x00005cc501007387 */ /* 0x000fe20000100800 */
[----:B------:R-:W-:Y:S02]  /*17330*/  IADD3 R7, R0, 0x30, RZ ;  /* 0x0000003000077810 */ /* 0x000fe40007ffe0ff */
[-C--:B------:R-:W-:Y:S02]  /*17340*/  ISETP.GE.AND P1, PT, R22, R236.reuse, PT ;  /* 0x000000ec1600720c */ /* 0x080fe40003f26270 */
[----:B------:R-:W-:Y:S02]  /*17350*/  ISETP.GE.AND P0, PT, R6, R236, PT ;  /* 0x000000ec0600720c */ /* 0x000fe40003f06270 */
[----:B------:R-:W-:Y:S02]  /*17360*/  IADD3 R21, R0, 0x31, RZ ;  /* 0x0000003100157810 */ /* 0x000fe40007ffe0ff */
[----:B-1----:R-:W-:Y:S02]  /*17370*/  FSEL R135, R36, -INF , !P5 ;  /* 0xff80000024877808 */ /* 0x002fe40006800000 */
[-C--:B------:R-:W-:Y:S02]  /*17380*/  ISETP.GE.OR P5, PT, R6, R242.reuse, !P3 ;  /* 0x000000f20600720c */ /* 0x080fe40005fa6670 */
[----:B------:R-:W-:Y:S02]  /*17390*/  ISETP.GE.AND P3, PT, R7, R237, PT ;  /* 0x000000ed0700720c */ /* 0x000fe40003f66270 */
[----:B------:R-:W-:Y:S02]  /*173a0*/  FSEL R211, R48, -INF , !P2 ;  /* 0xff80000030d37808 */ /* 0x000fe40005000000 */
[-C--:B------:R-:W-:Y:S02]  /*173b0*/  ISETP.GE.OR P2, PT, R22, R241.reuse, !P1 ;  /* 0x000000f11600720c */ /* 0x080fe40004f46670 */
[----:B------:R-:W-:Y:S02]  /*173c0*/  ISETP.GE.OR P1, PT, R6, R241, !P0 ;  /* 0x000000f10600720c */ /* 0x000fe40004726670 */
[----:B------:R-:W-:Y:S01]  /*173d0*/  FSEL R199, R49, -INF , !P5 ;  /* 0xff80000031c77808 */ /* 0x000fe20006800000 */
[----:B------:R-:W-:Y:S01]  /*173e0*/  IMAD.MOV.U32 R49, RZ, RZ, R215 ;  /* 0x000000ffff317224 */ /* 0x000fe200078e00d7 */
[----:B------:R-:W-:Y:S02]  /*173f0*/  ISETP.GE.AND P0, PT, R21, R237, PT ;  /* 0x000000ed1500720c */ /* 0x000fe40003f06270 */
[----:B------:R-:W-:Y:S01]  /*17400*/  FSEL R225, R51, -INF , !P1 ;  /* 0xff80000033e17808 */ /* 0x000fe20004800000 */
[----:B------:R-:W-:Y:S01]  /*17410*/  IMAD.MOV.U32 R51, RZ, RZ, R212 ;  /* 0x000000ffff337224 */ /* 0x000fe200078e00d4 */
[-C--:B------:R-:W-:Y:S01]  /*17420*/  ISETP.GE.OR P1, PT, R7, R242.reuse, !P3 ;  /* 0x000000f20700720c */ /* 0x080fe20005f26670 */
[----:B------:R-:W-:Y:S01]  /*17430*/  STL [R1+0x54], R199 ;  /* 0x000054c701007387 */ /* 0x000fe20000100800 */
[----:B------:R-:W-:Y:S02]  /*17440*/  ISETP.GE.OR P0, PT, R21, R242, !P0 ;  /* 0x000000f21500720c */ /* 0x000fe40004706670 */
[----:B------:R-:W-:Y:S01]  /*17450*/  FSEL R249, R52, -INF , !P1 ;  /* 0xff80000034f97808 */ /* 0x000fe20004800000 */
[----:B------:R-:W-:Y:S01]  /*17460*/  IMAD.MOV.U32 R52, RZ, RZ, R196 ;  /* 0x000000ffff347224 */ /* 0x000fe200078e00c4 */
[----:B--2---:R-:W-:Y:S02]  /*17470*/  FSEL R5, R53, -INF , !P0 ;  /* 0xff80000035057808 */ /* 0x004fe40004000000 */
[-C--:B------:R-:W-:Y:S01]  /*17480*/  ISETP.GE.AND P0, PT, R21, R236.reuse, PT ;  /* 0x000000ec1500720c */ /* 0x080fe20003f06270 */
[----:B------:R-:W-:Y:S01]  /*17490*/  STL [R1+0x50], R249 ;  /* 0x000050f901007387 */ /* 0x000fe20000100800 */
[----:B------:R-:W-:Y:S02]  /*174a0*/  ISETP.GE.AND P1, PT, R7, R236, PT ;  /* 0x000000ec0700720c */ /* 0x000fe40003f26270 */
[-C--:B------:R-:W-:Y:S01]  /*174b0*/  ISETP.GE.OR P0, PT, R21, R241.reuse, !P0 ;  /* 0x000000f11500720c */ /* 0x080fe20004706670 */
[----:B------:R1:W-:Y:S01]  /*174c0*/  STL [R1+0x4c], R5 ;  /* 0x00004c0501007387 */ /* 0x0003e20000100800 */
[----:B------:R-:W-:Y:S02]  /*174d0*/  ISETP.GE.OR P1, PT, R7, R241, !P1 ;  /* 0x000000f10700720c */ /* 0x000fe40004f26670 */
[----:B------:R-:W-:Y:S02]  /*174e0*/  IADD3 R20, R0, 0x39, RZ ;  /* 0x0000003900147810 */ /* 0x000fe40007ffe0ff */
[----:B------:R-:W-:Y:S02]  /*174f0*/  FSEL R222, R54, -INF , !P1 ;  /* 0xff80000036de7808 */ /* 0x000fe40004800000 */
[----:B------:R-:W-:Y:S02]  /*17500*/  FSEL R221, R55, -INF , !P0 ;  /* 0xff80000037dd7808 */ /* 0x000fe40004000000 */
[----:B------:R-:W-:Y:S01]  /*17510*/  ISETP.GE.AND P0, PT, R20, R237, PT ;  /* 0x000000ed1400720c */ /* 0x000fe20003f06270 */
[----:B------:R-:W-:Y:S01]  /*17520*/  STL [R1+0x78], R222 ;  /* 0x000078de01007387 */ /* 0x000fe20000100800 */
[----:B------:R-:W-:Y:S02]  /*17530*/  ISETP.GE.AND P3, PT, R2, R238, PT ;  /* 0x000000ee0200720c */ /* 0x000fe40003f66270 */
[----:B------:R-:W-:Y:S01]  /*17540*/  ISETP.GE.OR P0, PT, R20, R242, !P0 ;  /* 0x000000f21400720c */ /* 0x000fe20004706670 */
[----:B------:R-:W-:Y:S01]  /*17550*/  STL [R1+0x74], R221 ;  /* 0x000074dd01007387 */ /* 0x000fe20000100800 */
[----:B------:R-:W-:Y:S01]  /*17560*/  FSEL R231, R50, -INF , !P2 ;  /* 0xff80000032e77808 */ /* 0x000fe20005000000 */
[----:B------:R-:W-:Y:S01]  /*17570*/  IMAD.MOV.U32 R50, RZ, RZ, R213 ;  /* 0x000000ffff327224 */ /* 0x000fe200078e00d5 */
[C---:B------:R-:W-:Y:S02]  /*17580*/  ISETP.GE.AND P2, PT, R2.reuse, R235, PT ;  /* 0x000000eb0200720c */ /* 0x040fe40003f46270 */
[C---:B------:R-:W-:Y:S02]  /*17590*/  ISETP.GE.OR P3, PT, R2.reuse, R240, !P3 ;  /* 0x000000f00200720c */ /* 0x040fe40005f66670 */
[----:B------:R-:W-:Y:S02]  /*175a0*/  ISETP.GE.OR P2, PT, R2, R239, !P2 ;  /* 0x000000ef0200720c */ /* 0x000fe40005746670 */
[----:B------:R-:W-:Y:S02]  /*175b0*/  FSEL R2, R65, -INF , !P0 ;  /* 0xff80000041027808 */ /* 0x000fe40004000000 */
[----:B-1----:R-:W-:Y:S02]  /*175c0*/  IADD3 R5, R0, 0x38, RZ ;  /* 0x0000003800057810 */ /* 0x002fe40007ffe0ff */
[C---:B------:R-:W-:Y:S02]  /*175d0*/  ISETP.GE.AND P0, PT, R20.reuse, R236, PT ;  /* 0x000000ec1400720c */ /* 0x040fe40003f06270 */
[C---:B------:R-:W-:Y:S02]  /*175e0*/  ISETP.GE.AND P1, PT, R5.reuse, R237, PT ;  /* 0x000000ed0500720c */ /* 0x040fe40003f26270 */
[----:B------:R-:W-:Y:S02]  /*175f0*/  ISETP.GE.OR P0, PT, R20, R241, !P0 ;  /* 0x000000f11400720c */ /* 0x000fe40004706670 */
[----:B------:R-:W-:Y:S02]  /*17600*/  ISETP.GE.OR P1, PT, R5, R242, !P1 ;  /* 0x000000f20500720c */ /* 0x000fe40004f26670 */
[----:B------:R-:W-:Y:S01]  /*17610*/  FSEL R220, R67, -INF , !P0 ;  /* 0xff80000043dc7808 */ /* 0x000fe20004000000 */
[----:B------:R-:W-:Y:S01]  /*17620*/  IMAD.MOV.U32 R67, RZ, RZ, R199 ;  /* 0x000000ffff437224 */ /* 0x000fe200078e00c7 */
[----:B------:R-:W-:Y:S02]  /*17630*/  FSEL R18, R64, -INF , !P1 ;  /* 0xff80000040127808 */ /* 0x000fe40004800000 */
[C---:B------:R-:W-:Y:S02]  /*17640*/  ISETP.GE.AND P1, PT, R5.reuse, R236, PT ;  /* 0x000000ec0500720c */ /* 0x040fe40003f26270 */
[----:B------:R-:W-:Y:S01]  /*17650*/  ISETP.GE.AND P0, PT, R4, R235, PT ;  /* 0x000000eb0400720c */ /* 0x000fe20003f06270 */
[----:B------:R-:W-:Y:S01]  /*17660*/  STL [R1+0x48], R18 ;  /* 0x0000481201007387 */ /* 0x000fe20000100800 */
[----:B------:R-:W-:Y:S02]  /*17670*/  ISETP.GE.OR P1, PT, R5, R241, !P1 ;  /* 0x000000f10500720c */ /* 0x000fe40004f26670 */
[----:B------:R-:W-:Y:S01]  /*17680*/  LOP3.LUT R234, R234, 0xffffffdf, RZ, 0xc0, !PT ;  /* 0xffffffdfeaea7812 */ /* 0x000fe200078ec0ff */
[----:B------:R1:W-:Y:S01]  /*17690*/  STL [R1+0x44], R2 ;  /* 0x0000440201007387 */ /* 0x0003e20000100800 */
[----:B------:R-:W-:Y:S02]  /*176a0*/  FSEL R226, R66, -INF , !P1 ;  /* 0xff80000042e27808 */ /* 0x000fe40004800000 */
[----:B------:R-:W-:Y:S01]  /*176b0*/  ISETP.GE.AND P1, PT, R4, R238, PT ;  /* 0x000000ee0400720c */ /* 0x000fe20003f26270 */
[----:B------:R-:W-:Y:S01]  /*176c0*/  STL [R1+0x70], R220 ;  /* 0x000070dc01007387 */ /* 0x000fe20000100800 */
[----:B------:R-:W-:Y:S02]  /*176d0*/  @P3 LOP3.LUT R234, R234, 0x20, RZ, 0xfc, !PT ;  /* 0x00000020eaea3812 */ /* 0x000fe400078efcff */
[C---:B------:R-:W-:Y:S02]  /*176e0*/  ISETP.GE.OR P3, PT, R4.reuse, R239, !P0 ;  /* 0x000000ef0400720c */ /* 0x040fe40004766670 */
        /* <DEDUP_REMOVED lines=9> */
[C---:B-1----:R-:W-:Y:S01]  /*17780*/  IADD3 R2, R0.reuse, 0x41, RZ ;  /* 0x0000004100027810 */ /* 0x042fe20007ffe0ff */
[----:B------:R-:W-:Y:S01]  /*17790*/  STL [R1+0x3c], R224 ;  /* 0x00003ce001007387 */ /* 0x000fe20000100800 */
[C---:B------:R-:W-:Y:S02]  /*177a0*/  ISETP.GE.OR P1, PT, R201.reuse, R240, !P0 ;  /* 0x000000f0c900720c */ /* 0x040fe40004726670 */
[C---:B------:R-:W-:Y:S02]  /*177b0*/  ISETP.GE.AND P0, PT, R201.reuse, R235, PT ;  /* 0x000000ebc900720c */ /* 0x040fe40003f06270 */
[C---:B------:R-:W-:Y:S02]  /*177c0*/  IADD3 R19, R0.reuse, 0x48, RZ ;  /* 0x0000004800137810 */ /* 0x040fe40007ffe0ff */
[----:B------:R-:W-:Y:S02]  /*177d0*/  ISETP.GE.OR P0, PT, R201, R239, !P0 ;  /* 0x000000efc900720c */ /* 0x000fe40004706670 */
[----:B------:R-:W-:Y:S02]  /*177e0*/  IADD3 R18, R0, 0x49, RZ ;  /* 0x0000004900127810 */ /* 0x000fe40007ffe0ff */
[----:B------:R-:W-:Y:S02]  /*177f0*/  FSEL R36, R11, -INF , !P4 ;  /* 0xff8000000b247808 */ /* 0x000fe40006000000 */
[----:B------:R-:W-:Y:S02]  /*17800*/  FSEL R33, R13, -INF , !P5 ;  /* 0xff8000000d217808 */ /* 0x000fe40006800000 */
[----:B------:R-:W-:Y:S02]  /*17810*/  @P1 LOP3.LUT R234, R234, 0x4, RZ, 0xfc, !PT ;  /* 0x00000004eaea1812 */ /* 0x000fe400078efcff */
[----:B------:R-:W-:Y:S02]  /*17820*/  IADD3 R11, R0, 0x58, RZ ;  /* 0x00000058000b7810 */ /* 0x000fe40007ffe0ff */
[C---:B------:R-:W-:Y:S02]  /*17830*/  LOP3.LUT P2, RZ, R234.reuse, 0x80, RZ, 0xc0, !PT ;  /* 0x00000080eaff7812 */ /* 0x040fe4000784c0ff */
[----:B------:R-:W-:Y:S02]  /*17840*/  LOP3.LUT R234, R234, 0xfffffffd, RZ, 0xc0, !PT ;  /* 0xfffffffdeaea7812 */ /* 0x000fe400078ec0ff */
[----:B------:R-:W-:Y:S02]  /*17850*/  FSEL R35, R9, -INF , !P2 ;  /* 0xff80000009237808 */ /* 0x000fe40005000000 */
[----:B------:R-:W-:Y:S02]  /*17860*/  @P0 LOP3.LUT R234, R234, 0x2, RZ, 0xfc, !PT ;  /* 0x00000002eaea0812 */ /* 0x000fe400078efcff */
[----:B------:R-:W-:Y:S02]  /*17870*/  ISETP.GE.AND P0, PT, R2, R237, PT ;  /* 0x000000ed0200720c */ /* 0x000fe40003f06270 */
[----:B------:R-:W-:Y:S02]  /*17880*/  LOP3.LUT R234, R234, 0xfffffffe, RZ, 0xc0, !PT ;  /* 0xfffffffeeaea7812 */ /* 0x000fe400078ec0ff */
[----:B------:R-:W-:Y:S02]  /*17890*/  ISETP.GE.OR P0, PT, R2, R242, !P0 ;  /* 0x000000f20200720c */ /* 0x000fe40004706670 */
[----:B------:R-:W-:Y:S02]  /*178a0*/  FSEL R15, R15, -INF , !P3 ;  /* 0xff8000000f0f7808 */ /* 0x000fe40005800000 */
[----:B------:R-:W-:Y:S01]  /*178b0*/  FSEL R223, R69, -INF , !P0 ;  /* 0xff80000045df7808 */ /* 0x000fe20004000000 */
[----:B------:R-:W-:Y:S01]  /*178c0*/  IMAD.MOV.U32 R69, RZ, RZ, R211 ;  /* 0x000000ffff457224 */ /* 0x000fe200078e00d3 */
[----:B------:R-:W-:Y:S02]  /*178d0*/  ISETP.GE.AND P0, PT, R4, R236, PT ;  /* 0x000000ec0400720c */ /* 0x000fe40003f06270 */
[----:B------:R-:W-:Y:S01]  /*178e0*/  IADD3 R9, R0, 0x60, RZ ;  /* 0x0000006000097810 */ /* 0x000fe20007ffe0ff */
[----:B------:R-:W-:Y:S01]  /*178f0*/  STL [R1+0x38], R223 ;  /* 0x000038df01007387 */ /* 0x000fe20000100800 */
[----:B------:R-:W-:Y:S02]  /*17900*/  ISETP.GE.OR P0, PT, R4, R241, !P0 ;  /* 0x000000f10400720c */ /* 0x000fe40004706670 */
[----:B------:R-:W-:Y:S02]  /*17910*/  MOV R39, R228 ;  /* 0x000000e400277202 */ /* 0x000fe40000000f00 */
[----:B------:R-:W-:Y:S02]  /*17920*/  FSEL R66, R70, -INF , !P0 ;  /* 0xff80000046427808 */ /* 0x000fe40004000000 */
[C---:B------:R-:W-:Y:S02]  /*17930*/  ISETP.GE.AND P0, PT, R2.reuse, R236, PT ;  /* 0x000000ec0200720c */ /* 0x040fe40003f06270 */
[----:B------:R-:W-:Y:S02]  /*17940*/  MOV R53, R197 ;  /* 0x000000c500357202 */ /* 0x000fe40000000f00 */
[----:B------:R-:W-:Y:S02]  /*17950*/  ISETP.GE.OR P0, PT, R2, R241, !P0 ;  /* 0x000000f10200720c */ /* 0x000fe40004706670 */
[----:B------:R-:W-:Y:S02]  /*17960*/  FMNMX.FTZ R13, R203, R3, !PT ;  /* 0x00000003cb0d7209 */ /* 0x000fe40007810000 */
[----:B------:R-:W-:Y:S02]  /*17970*/  FSEL R214, R71, -INF , !P0 ;  /* 0xff80000047d67808 */ /* 0x000fe40004000000 */
[C---:B------:R-:W-:Y:S02]  /*17980*/  ISETP.GE.AND P0, PT, R202.reuse, R238, PT ;  /* 0x000000eeca00720c */ /* 0x040fe40003f06270 */
[----:B------:R-:W-:Y:S01]  /*17990*/  FMNMX.FTZ R13, R205, R13, !PT ;  /* 0x0000000dcd0d7209 */ /* 0x000fe20007810000 */
[----:B------:R-:W-:Y:S01]  /*179a0*/  STL [R1+0x6c], R214 ;  /* 0x00006cd601007387 */ /* 0x000fe20000100800 */
[C---:B------:R-:W-:Y:S02]  /*179b0*/  ISETP.GE.OR P1, PT, R202.reuse, R240, !P0 ;  /* 0x000000f0ca00720c */ /* 0x040fe40004726670 */
[----:B------:R-:W-:Y:S02]  /*179c0*/  ISETP.GE.AND P0, PT, R202, R235, PT ;  /* 0x000000ebca00720c */ /* 0x000fe40003f06270 */
[----:B------:R-:W-:Y:S02]  /*179d0*/  FMNMX.FTZ R13, R208, R13, !PT ;  /* 0x0000000dd00d7209 */ /* 0x000fe40007810000 */
[----:B------:R-:W-:Y:S02]  /*179e0*/  ISETP.GE.OR P6, PT, R202, R239, !P0 ;  /* 0x000000efca00720c */ /* 0x000fe400047c6670 */
[----:B------:R-:W-:Y:S02]  /*179f0*/  ISETP.GE.AND P0, PT, R19, R237, PT ;  /* 0x000000ed1300720c */ /* 0x000fe40003f06270 */
[----:B------:R-:W-:Y:S02]  /*17a00*/  FMNMX.FTZ R13, R207, R13, !PT ;  /* 0x0000000dcf0d7209 */ /* 0x000fe40007810000 */
[----:B------:R-:W-:Y:S02]  /*17a10*/  ISETP.GE.OR P0, PT, R19, R242, !P0 ;  /* 0x000000f21300720c */ /* 0x000fe40004706670 */
[----:B------:R-:W-:Y:S02]  /*17a20*/  @P1 LOP3.LUT R234, R234, 0x1, RZ, 0xfc, !PT ;  /* 0x00000001eaea1812 */ /* 0x000fe400078efcff */
[----:B------:R-:W-:Y:S02]  /*17a30*/  FSEL R80, R80, -INF , !P0 ;  /* 0xff80000050507808 */ /* 0x000fe40004000000 */
[----:B------:R-:W-:Y:S02]  /*17a40*/  ISETP.GE.AND P0, PT, R16, R238, PT ;  /* 0x000000ee1000720c */ /* 0x000fe40003f06270 */
[----:B------:R-:W-:Y:S01]  /*17a50*/  LOP3.LUT R234, R234, 0xffbfffff, RZ, 0xc0, !PT ;  /* 0xffbfffffeaea7812 */ /* 0x000fe200078ec0ff */
[----:B------:R-:W-:Y:S01]  /*17a60*/  STL [R1+0x34], R80 ;  /* 0x0000345001007387 */ /* 0x000fe20000100800 */
[----:B------:R-:W-:Y:S02]  /*17a70*/  FMNMX.FTZ R13, R37, R13, !PT ;  /* 0x0000000d250d7209 */ /* 0x000fe40007810000 */
[----:B------:R-:W-:Y:S02]  /*17a80*/  @P6 LOP3.LUT R234, R234, 0x400000, RZ, 0xfc, !PT ;  /* 0x00400000eaea6812 */ /* 0x000fe400078efcff */
[C---:B------:R-:W-:Y:S02]  /*17a90*/  ISETP.GE.OR P6, PT, R16.reuse, R240, !P0 ;  /* 0x000000f01000720c */ /* 0x040fe400047c6670 */
[----:B------:R-:W-:Y:S02]  /*17aa0*/  ISETP.GE.AND P0, PT, R16, R235, PT ;  /* 0x000000eb1000720c */ /* 0x000fe40003f06270 */
[----:B------:R-:W-:Y:S02]  /*17ab0*/  LOP3.LUT R234, R234, 0xffffdfff, RZ, 0xc0, !PT ;  /* 0xffffdfffeaea7812 */ /* 0x000fe400078ec0ff */
[----:B------:R-:W-:Y:S02]  /*17ac0*/  ISETP.GE.OR P1, PT, R16, R239, !P0 ;  /* 0x000000ef1000720c */ /* 0x000fe40004726670 */
[----:B------:R-:W-:Y:S02]  /*17ad0*/  ISETP.GE.AND P0, PT, R18, R237, PT ;  /* 0x000000ed1200720c */ /* 0x000fe40003f06270 */
[----:B------:R-:W-:Y:S02]  /*17ae0*/  FMNMX.FTZ R13, R38, R13, !PT ;  /* 0x0000000d260d7209 */ /* 0x000fe40007810000 */
[----:B------:R-:W-:Y:S02]  /*17af0*/  ISETP.GE.OR P0, PT, R18, R242, !P0 ;  /* 0x000000f21200720c */ /* 0x000fe40004706670 */
[----:B------:R-:W-:Y:S02]  /*17b00*/  @P6 LOP3.LUT R234, R234, 0x2000, RZ, 0xfc, !PT ;  /* 0x00002000eaea6812 */ /* 0x000fe400078efcff */
[----:B------:R-:W-:Y:S02]  /*17b10*/  FSEL R16, R81, -INF , !P0 ;  /* 0xff80000051107808 */ /* 0x000fe40004000000 */
[CC--:B------:R-:W-:Y:S02]  /*17b20*/  ISETP.GE.AND P0, PT, R19.reuse, R236.reuse, PT ;  /* 0x000000ec1300720c */ /* 0x0c0fe40003f06270 */
[----:B------:R-:W-:Y:S01]  /*17b30*/  LOP3.LUT R234, R234, 0xfffffff7, RZ, 0xc0, !PT ;  /* 0xfffffff7eaea7812 */ /* 0x000fe200078ec0ff */
[----:B------:R1:W-:Y:S01]  /*17b40*/  STL [R1+0x30], R16 ;  /* 0x0000301001007387 */ /* 0x0003e20000100800 */
[-C--:B------:R-:W-:Y:S02]  /*17b50*/  ISETP.GE.OR P0, PT, R19, R241.reuse, !P0 ;  /* 0x000000f11300720c */ /* 0x080fe40004706670 */
[----:B------:R-:W-:Y:S02]  /*17b60*/  @P1 LOP3.LUT R234, R234, 0x8, RZ, 0xfc, !PT ;  /* 0x00000008eaea1812 */ /* 0x000fe400078efcff */
[----:B------:R-:W-:Y:S02]  /*17b70*/  FSEL R71, R82, -INF , !P0 ;  /* 0xff80000052477808 */ /* 0x000fe40004000000 */
[----:B------:R-:W-:Y:S02]  /*17b80*/  ISETP.GE.AND P0, PT, R18, R236, PT ;  /* 0x000000ec1200720c */ /* 0x000fe40003f06270 */
[----:B------:R-:W-:Y:S01]  /*17b90*/  LOP3.LUT R234, R234, 0xffdfffff, RZ, 0xc0, !PT ;  /* 0xffdfffffeaea7812 */ /* 0x000fe200078ec0ff */
[----:B------:R-:W-:Y:S01]  /*17ba0*/  STL [R1+0x68], R71 ;  /* 0x0000684701007387 */ /* 0x000fe20000100800 */
[----:B------:R-:W-:Y:S02]  /*17bb0*/  ISETP.GE.OR P0, PT, R18, R241, !P0 ;  /* 0x000000f11200720c */ /* 0x000fe40004706670 */
[----:B------:R-:W-:Y:S04]  /*17bc0*/  FMNMX.FTZ R13, R50, R13, !PT ;  /* 0x0000000d320d7209 */ /* 0x000fe80007810000 */
[----:B------:R-:W-:Y:S04]  /*17bd0*/  FMNMX.FTZ R13, R51, R13, !PT ;  /* 0x0000000d330d7209 */ /* 0x000fe80007810000 */
[----:B------:R-:W-:Y:S02]  /*17be0*/  FMNMX.FTZ R13, R135, R13, !PT ;  /* 0x0000000d870d7209 */ /* 0x000fe40007810000 */
[----:B-1----:R-:W-:Y:S02]  /*17bf0*/  FSEL R16, R83, -INF , !P0 ;  /* 0xff80000053107808 */ /* 0x002fe40004000000 */
[C---:B------:R-:W-:Y:S02]  /*17c00*/  ISETP.GE.AND P0, PT, R0.reuse, R238, PT ;  /* 0x000000ee0000720c */ /* 0x040fe40003f06270 */
[----:B------:R-:W-:Y:S01]  /*17c10*/  FMNMX.FTZ R13, R53, R13, !PT ;  /* 0x0000000d350d7209 */ /* 0x000fe20007810000 */
[----:B------:R-:W-:Y:S01]  /*17c20*/  IMAD.MOV.U32 R53, RZ, RZ, R198 ;  /* 0x000000ffff357224 */ /* 0x000fe200078e00c6 */
[----:B------:R-:W-:Y:S01]  /*17c30*/  ISETP.GE.OR P0, PT, R0, R240, !P0 ;  /* 0x000000f00000720c */ /* 0x000fe20004706670 */
[----:B------:R1:W-:Y:S01]  /*17c40*/  STL [R1+0x64], R16 ;  /* 0x0000641001007387 */ /* 0x0003e20000100800 */
[----:B------:R-:W-:Y:S02]  /*17c50*/  FMNMX.FTZ R13, R69, R13, !PT ;  /* 0x0000000d450d7209 */ /* 0x000fe40007810000 */
[----:B------:R-:W-:Y:S02]  /*17c60*/  FSEL R32, R8, -INF , !P0 ;  /* 0xff80000008207808 */ /* 0x000fe40004000000 */
[C---:B------:R-:W-:Y:S02]  /*17c70*/  ISETP.GE.AND P0, PT, R0.reuse, R235, PT ;  /* 0x000000eb0000720c */ /* 0x040fe40003f06270 */
[----:B------:R-:W-:Y:S01]  /*17c80*/  FMNMX.FTZ R13, R67, R13, !PT ;  /* 0x0000000d430d7209 */ /* 0x000fe20007810000 */
[----:B------:R-:W-:Y:S01]  /*17c90*/  IMAD.MOV.U32 R67, RZ, RZ, R226 ;  /* 0x000000ffff437224 */ /* 0x000fe200078e00e2 */
[----:B------:R-:W-:Y:S04]  /*17ca0*/  ISETP.GE.OR P0, PT, R0, R239, !P0 ;  /* 0x000000ef0000720c */ /* 0x000fe80004706670 */
[----:B------:R-:W-:Y:S02]  /*17cb0*/  FSEL R34, R10, -INF , !P0 ;  /* 0xff8000000a227808 */ /* 0x000fe40004000000 */
[C---:B------:R-:W-:Y:S02]  /*17cc0*/  ISETP.GE.AND P0, PT, R17.reuse, R238, PT ;  /* 0x000000ee1100720c */ /* 0x040fe40003f06270 */
[C---:B------:R-:W-:Y:S02]  /*17cd0*/  IADD3 R10, R0.reuse, 0x59, RZ ;  /* 0x00000059000a7810 */ /* 0x040fe40007ffe0ff */
[C---:B------:R-:W-:Y:S02]  /*17ce0*/  ISETP.GE.OR P2, PT, R17.reuse, R240, !P0 ;  /* 0x000000f01100720c */ /* 0x040fe40004746670 */
[C---:B------:R-:W-:Y:S04]  /*17cf0*/  ISETP.GE.AND P0, PT, R17.reuse, R235, PT ;  /* 0x000000eb1100720c */ /* 0x040fe80003f06270 */
[----:B------:R-:W-:Y:S02]  /*17d00*/  ISETP.GE.OR P1, PT, R17, R239, !P0 ;  /* 0x000000ef1100720c */ /* 0x000fe40004726670 */
[C---:B------:R-:W-:Y:S02]  /*17d10*/  IADD3 R17, R0.reuse, 0x50, RZ ;  /* 0x0000005000117810 */ /* 0x040fe40007ffe0ff */
[----:B-1----:R-:W-:Y:S02]  /*17d20*/  IADD3 R16, R0, 0x51, RZ ;  /* 0x0000005100107810 */ /* 0x002fe40007ffe0ff */
[C---:B------:R-:W-:Y:S02]  /*17d30*/  ISETP.GE.AND P0, PT, R17.reuse, R237, PT ;  /* 0x000000ed1100720c */ /* 0x040fe40003f06270 */
[----:B------:R-:W-:Y:S02]  /*17d40*/  @P2 LOP3.LUT R234, R234, 0x200000, RZ, 0xfc, !PT ;  /* 0x00200000eaea2812 */ /* 0x000fe400078efcff */
[----:B------:R-:W-:Y:S02]  /*17d50*/  ISETP.GE.OR P0, PT, R17, R242, !P0 ;  /* 0x000000f21100720c */ /* 0x000fe40004706670 */
[----:B------:R-:W-:Y:S02]  /*17d60*/  LOP3.LUT P2, RZ, R234, 0x10, RZ, 0xc0, !PT ;  /* 0x00000010eaff7812 */ /* 0x000fe4000784c0ff */
[----:B------:R-:W-:Y:S02]  /*17d70*/  FSEL R8, R84, -INF , !P0 ;  /* 0xff80000054087808 */ /* 0x000fe40004000000 */
[C---:B------:R-:W-:Y:S02]  /*17d80*/  ISETP.GE.AND P0, PT, R23.reuse, R238, PT ;  /* 0x000000ee1700720c */ /* 0x040fe40003f06270 */
[----:B------:R-:W-:Y:S01]  /*17d90*/  LOP3.LUT R234, R234, 0xff7fffff, RZ, 0xc0, !PT ;  /* 0xff7fffffeaea7812 */ /* 0x000fe200078ec0ff */
[----:B------:R1:W-:Y:S01]  /*17da0*/  STL [R1+0xc], R8 ;  /* 0x00000c0801007387 */ /* 0x0003e20000100800 */
[C---:B------:R-:W-:Y:S02]  /*17db0*/  ISETP.GE.OR P0, PT, R23.reuse, R240, !P0 ;  /* 0x000000f01700720c */ /* 0x040fe40004706670 */
[----:B------:R-:W-:Y:S02]  /*17dc0*/  @P1 LOP3.LUT R234, R234, 0x800000, RZ, 0xfc, !PT ;  /* 0x00800000eaea1812 */ /* 0x000fe400078efcff */
[----:B------:R-:W-:Y:S02]  /*17dd0*/  FSEL R14, R14, -INF , !P2 ;  /* 0xff8000000e0e7808 */ /* 0x000fe40005000000 */
[C---:B------:R-:W-:Y:S02]  /*17de0*/  LOP3.LUT P1, RZ, R234.reuse, 0x4, RZ, 0xc0, !PT ;  /* 0x00000004eaff7812 */ /* 0x040fe4000782c0ff */
[C---:B------:R-:W-:Y:S02]  /*17df0*/  LOP3.LUT P6, RZ, R234.reuse, 0x1, RZ, 0xc0, !PT ;  /* 0x00000001eaff7812 */ /* 0x040fe400078cc0ff */
[----:B------:R-:W-:Y:S04]  /*17e00*/  LOP3.LUT R234, R234, 0xffffefff, RZ, 0xc0, !PT ;  /* 0xffffefffeaea7812 */ /* 0x000fe800078ec0ff */
[----:B------:R-:W-:Y:S02]  /*17e10*/  @P0 LOP3.LUT R234, R234, 0x1000, RZ, 0xfc, !PT ;  /* 0x00001000eaea0812 */ /* 0x000fe400078efcff */
[C---:B------:R-:W-:Y:S04]  /*17e20*/  ISETP.GE.AND P0, PT, R23.reuse, R235, PT ;  /* 0x000000eb1700720c */ /* 0x040fe80003f06270 */
[----:B------:R-:W-:Y:S02]  /*17e30*/  ISETP.GE.OR P4, PT, R23, R239, !P0 ;  /* 0x000000ef1700720c */ /* 0x000fe40004786670 */
[----:B------:R-:W-:Y:S02]  /*17e40*/  ISETP.GE.AND P0, PT, R16, R237, PT ;  /* 0x000000ed1000720c */ /* 0x000fe40003f06270 */
[----:B------:R-:W-:Y:S02]  /*17e50*/  FSEL R232, R42, -INF , !P4 ;  /* 0xff8000002ae87808 */ /* 0x000fe40006000000 */
[----:B------:R-:W-:Y:S04]  /*17e60*/  ISETP.GE.OR P0, PT, R16, R242, !P0 ;  /* 0x000000f21000720c */ /* 0x000fe80004706670 */
[----:B-1----:R-:W-:Y:S02]  /*17e70*/  FSEL R8, R85, -INF , !P0 ;  /* 0xff80000055087808 */ /* 0x002fe40004000000 */
[CC--:B------:R-:W-:Y:S03]  /*17e80*/  ISETP.GE.AND P0, PT, R17.reuse, R236.reuse, PT ;  /* 0x000000ec1100720c */ /* 0x0c0fe60003f06270 */
[----:B------:R1:W-:Y:S01]  /*17e90*/  STL [R1+0x8], R8 ;  /* 0x0000080801007387 */ /* 0x0003e20000100800 */
[-C--:B------:R-:W-:Y:S04]  /*17ea0*/  ISETP.GE.OR P0, PT, R17, R241.reuse, !P0 ;  /* 0x000000f11100720c */ /* 0x080fe80004706670 */
        /* <DEDUP_REMOVED lines=8> */
[C---:B------:R-:W-:Y:S02]  /*17f30*/  ISETP.GE.OR P5, PT, R200.reuse, R240, !P0 ;  /* 0x000000f0c800720c */ /* 0x040fe400047a6670 */
[C---:B------:R-:W-:Y:S02]  /*17f40*/  ISETP.GE.AND P0, PT, R200.reuse, R235, PT ;  /* 0x000000ebc800720c */ /* 0x040fe40003f06270 */
[----:B------:R-:W-:Y:S02]  /*17f50*/  FSEL R41, R41, -INF , !P5 ;  /* 0xff80000029297808 */ /* 0x000fe40006800000 */
[----:B------:R-:W-:Y:S02]  /*17f60*/  ISETP.GE.OR P3, PT, R200, R239, !P0 ;  /* 0x000000efc800720c */ /* 0x000fe40004766670 */
[----:B------:R-:W-:Y:S02]  /*17f70*/  ISETP.GE.AND P0, PT, R11, R237, PT ;  /* 0x000000ed0b00720c */ /* 0x000fe40003f06270 */
[----:B------:R-:W-:Y:S02]  /*17f80*/  FSEL R43, R43, -INF , !P3 ;  /* 0xff8000002b2b7808 */ /* 0x000fe40005800000 */
[----:B------:R-:W-:Y:S04]  /*17f90*/  ISETP.GE.OR P0, PT, R11, R242, !P0 ;  /* 0x000000f20b00720c */ /* 0x000fe80004706670 */
[----:B------:R-:W-:Y:S02]  /*17fa0*/  FSEL R48, R96, -INF , !P0 ;  /* 0xff80000060307808 */ /* 0x000fe40004000000 */
[C---:B------:R-:W-:Y:S02]  /*17fb0*/  ISETP.GE.AND P0, PT, R22.reuse, R238, PT ;  /* 0x000000ee1600720c */ /* 0x040fe40003f06270 */
[----:B------:R-:W-:Y:S02]  /*17fc0*/  FSEL R96, R25, -INF , !P6 ;  /* 0xff80000019607808 */ /* 0x000fe40007000000 */
[C---:B------:R-:W-:Y:S02]  /*17fd0*/  ISETP.GE.OR P2, PT, R22.reuse, R240, !P0 ;  /* 0x000000f01600720c */ /* 0x040fe40004746670 */
[C---:B------:R-:W-:Y:S04]  /*17fe0*/  ISETP.GE.AND P0, PT, R22.reuse, R235, PT ;  /* 0x000000eb1600720c */ /* 0x040fe80003f06270 */
[----:B------:R-:W-:Y:S07]  /*17ff0*/  ISETP.GE.OR P0, PT, R22, R239, !P0 ;  /* 0x000000ef1600720c */ /* 0x000fee0004706670 */
[----:B------:R-:W-:Y:S04]  /*18000*/  @P2 LOP3.LUT R234, R234, 0x800, RZ, 0xfc, !PT ;  /* 0x00000800eaea2812 */ /* 0x000fe800078efcff */
[C---:B------:R-:W-:Y:S02]  /*18010*/  LOP3.LUT P2, RZ, R234.reuse, 0x2000, RZ, 0xc0, !PT ;  /* 0x00002000eaff7812 */ /* 0x040fe4000784c0ff */
[----:B------:R-:W-:Y:S02]  /*18020*/  LOP3.LUT R234, R234, 0xfffffbff, RZ, 0xc0, !PT ;  /* 0xfffffbffeaea7812 */ /* 0x000fe400078ec0ff */
[----:B------:R-:W-:Y:S02]  /*18030*/  FSEL R86, R28, -INF , !P2 ;  /* 0xff8000001c567808 */ /* 0x000fe40005000000 */
[----:B------:R-:W-:Y:S02]  /*18040*/  @P0 LOP3.LUT R234, R234, 0x400, RZ, 0xfc, !PT ;  /* 0x00000400eaea0812 */ /* 0x000fe400078efcff */
[----:B------:R-:W-:Y:S02]  /*18050*/  ISETP.GE.AND P0, PT, R10, R237, PT ;  /* 0x000000ed0a00720c */ /* 0x000fe40003f06270 */
[----:B------:R-:W-:Y:S02]  /*18060*/  LOP3.LUT P6, RZ, R234, 0x400000, RZ, 0xc0, !PT ;  /* 0x00400000eaff7812 */ /* 0x000fe400078cc0ff */
[----:B------:R-:W-:Y:S02]  /*18070*/  ISETP.GE.OR P0, PT, R10, R242, !P0 ;  /* 0x000000f20a00720c */ /* 0x000fe40004706670 */
[----:B------:R-:W-:Y:S02]  /*18080*/  FSEL R202, R27, -INF , !P6 ;  /* 0xff8000001bca7808 */ /* 0x000fe40007000000 */
[----:B------:R-:W-:Y:S02]  /*18090*/  FSEL R252, R97, -INF , !P0 ;  /* 0xff80000061fc7808 */ /* 0x000fe40004000000 */
[CC--:B------:R-:W-:Y:S04]  /*180a0*/  ISETP.GE.AND P0, PT, R11.reuse, R236.reuse, PT ;  /* 0x000000ec0b00720c */ /* 0x0c0fe80003f06270 */
[-C--:B------:R-:W-:Y:S04]  /*180b0*/  ISETP.GE.OR P0, PT, R11, R241.reuse, !P0 ;  /* 0x000000f10b00720c */ /* 0x080fe80004706670 */
[----:B-1----:R-:W-:Y:S02]  /*180c0*/  FSEL R8, R98, -INF , !P0 ;  /* 0xff80000062087808 */ /* 0x002fe40004000000 */
[----:B------:R-:W-:Y:S02]  /*180d0*/  ISETP.GE.AND P0, PT, R10, R236, PT ;  /* 0x000000ec0a00720c */ /* 0x000fe40003f06270 */
[----:B------:R-:W-:Y:S01]  /*180e0*/  FSEL R98, R24, -INF , !P1 ;  /* 0xff80000018627808 */ /* 0x000fe20004800000 */
[----:B------:R1:W-:Y:S01]  /*180f0*/  STL [R1+0x2c], R8 ;  /* 0x00002c0801007387 */ /* 0x0003e20000100800 */
[----:B------:R-:W-:Y:S02]  /*18100*/  ISETP.GE.OR P0, PT, R10, R241, !P0 ;  /* 0x000000f10a00720c */ /* 0x000fe40004706670 */
[C---:B------:R-:W-:Y:S04]  /*18110*/  LOP3.LUT P1, RZ, R234.reuse, 0x800000, RZ, 0xc0, !PT ;  /* 0x00800000eaff7812 */ /* 0x040fe8000782c0ff */
[----:B------:R-:W-:Y:S02]  /*18120*/  FSEL R215, R31, -INF , !P1 ;  /* 0xff8000001fd77808 */ /* 0x000fe40004800000 */
[----:B-1----:R-:W-:Y:S02]  /*18130*/  FSEL R8, R99, -INF , !P0 ;  /* 0xff80000063087808 */ /* 0x002fe40004000000 */
[C---:B------:R-:W-:Y:S02]  /*18140*/  LOP3.LUT P0, RZ, R234.reuse, 0x2, RZ, 0xc0, !PT ;  /* 0x00000002eaff7812 */ /* 0x040fe4000780c0ff */
[----:B------:R-:W-:Y:S01]  /*18150*/  LOP3.LUT R234, R234, 0xffffffbf, RZ, 0xc0, !PT ;  /* 0xffffffbfeaea7812 */ /* 0x000fe200078ec0ff */
[----:B------:R1:W-:Y:S01]  /*18160*/  STL [R1+0x28], R8 ;  /* 0x0000280801007387 */ /* 0x0003e20000100800 */
[----:B------:R-:W-:Y:S02]  /*18170*/  FSEL R211, R26, -INF , !P0 ;  /* 0xff8000001ad37808 */ /* 0x000fe40004000000 */
[C---:B------:R-:W-:Y:S04]  /*18180*/  ISETP.GE.AND P0, PT, R6.reuse, R238, PT ;  /* 0x000000ee0600720c */ /* 0x040fe80003f06270 */
[C---:B------:R-:W-:Y:S02]  /*18190*/  ISETP.GE.OR P6, PT, R6.reuse, R240, !P0 ;  /* 0x000000f00600720c */ /* 0x040fe400047c6670 */
[----:B------:R-:W-:Y:S11]  /*181a0*/  ISETP.GE.AND P0, PT, R6, R235, PT ;  /* 0x000000eb0600720c */ /* 0x000ff60003f06270 */
[----:B------:R-:W-:Y:S02]  /*181b0*/  @P6 LOP3.LUT R234, R234, 0x40, RZ, 0xfc, !PT ;  /* 0x00000040eaea6812 */ /* 0x000fe400078efcff */
[----:B------:R-:W-:Y:S02]  /*181c0*/  ISETP.GE.OR P6, PT, R6, R239, !P0 ;  /* 0x000000ef0600720c */ /* 0x000fe400047c6670 */
[C---:B------:R-:W-:Y:S02]  /*181d0*/  ISETP.GE.AND P0, PT, R9.reuse, R237, PT ;  /* 0x000000ed0900720c */ /* 0x040fe40003f06270 */
[----:B------:R-:W-:Y:S02]  /*181e0*/  LOP3.LUT R234, R234, 0xffffffdf, RZ, 0xc0, !PT ;  /* 0xffffffdfeaea7812 */ /* 0x000fe400078ec0ff */
[----:B------:R-:W-:Y:S02]  /*181f0*/  ISETP.GE.OR P0, PT, R9, R242, !P0 ;  /* 0x000000f20900720c */ /* 0x000fe40004706670 */
[----:B-1----:R-:W-:Y:S02]  /*18200*/  IADD3 R8, R0, 0x61, RZ ;  /* 0x0000006100087810 */ /* 0x002fe40007ffe0ff */
[----:B------:R-:W-:Y:S02]  /*18210*/  FSEL R248, R100, -INF , !P0 ;  /* 0xff80000064f87808 */ /* 0x000fe40004000000 */
[C---:B------:R-:W-:Y:S02]  /*18220*/  ISETP.GE.AND P0, PT, R7.reuse, R238, PT ;  /* 0x000000ee0700720c */ /* 0x040fe40003f06270 */
[----:B------:R-:W-:Y:S02]  /*18230*/  @P6 LOP3.LUT R234, R234, 0x20, RZ, 0xfc, !PT ;  /* 0x00000020eaea6812 */ /* 0x000fe400078efcff */
[C---:B------:R-:W-:Y:S02]  /*18240*/  ISETP.GE.OR P6, PT, R7.reuse, R240, !P0 ;  /* 0x000000f00700720c */ /* 0x040fe400047c6670 */
[C---:B------:R-:W-:Y:S02]  /*18250*/  ISETP.GE.AND P0, PT, R7.reuse, R235, PT ;  /* 0x000000eb0700720c */ /* 0x040fe40003f06270 */
[----:B------:R-:W-:Y:S02]  /*18260*/  LOP3.LUT R234, R234, 0xfffffeff, RZ, 0xc0, !PT ;  /* 0xfffffeffeaea7812 */ /* 0x000fe400078ec0ff */
[----:B------:R-:W-:Y:S02]  /*18270*/  ISETP.GE.OR P0, PT, R7, R239, !P0 ;  /* 0x000000ef0700720c */ /* 0x000fe40004706670 */
[C---:B------:R-:W-:Y:S02]  /*18280*/  IADD3 R7, R0.reuse, 0x68, RZ ;  /* 0x0000006800077810 */ /* 0x040fe40007ffe0ff */
[----:B------:R-:W-:Y:S03]  /*18290*/  IADD3 R6, R0, 0x69, RZ ;  /* 0x0000006900067810 */ /* 0x000fe60007ffe0ff */
        /* <DEDUP_REMOVED lines=10> */
[CC--:B------:R-:W-:Y:S01]  /*18340*/  ISETP.GE.AND P0, PT, R9.reuse, R236.reuse, PT ;  /* 0x000000ec0900720c */ /* 0x0c0fe20003f06270 */
[----:B------:R-:W3:Y:S03]  /*18350*/  LDL.LU R101, [R1+0x44] ;  /* 0x0000440001657983 */ /* 0x000ee60000300800 */
[-C--:B------:R-:W-:Y:S04]  /*18360*/  ISETP.GE.OR P0, PT, R9, R241.reuse, !P0 ;  /* 0x000000f10900720c */ /* 0x080fe80004706670 */
[----:B------:R-:W-:Y:S02]  /*18370*/  FSEL R243, R102, -INF , !P0 ;  /* 0xff80000066f37808 */ /* 0x000fe40004000000 */
[C---:B------:R-:W-:Y:S01]  /*18380*/  ISETP.GE.AND P0, PT, R8.reuse, R236, PT ;  /* 0x000000ec0800720c */ /* 0x040fe20003f06270 */
[----:B------:R-:W3:Y:S03]  /*18390*/  LDL.LU R102, [R1+0x48] ;  /* 0x0000480001667983 */ /* 0x000ee60000300800 */
[----:B------:R-:W-:Y:S04]  /*183a0*/  ISETP.GE.OR P0, PT, R8, R241, !P0 ;  /* 0x000000f10800720c */ /* 0x000fe80004706670 */
[----:B------:R-:W-:Y:S02]  /*183b0*/  FSEL R233, R103, -INF , !P0 ;  /* 0xff80000067e97808 */ /* 0x000fe40004000000 */
[----:B------:R-:W4:Y:S01]  /*183c0*/  LDL.LU R103, [R1+0x4c] ;  /* 0x00004c0001677983 */ /* 0x000f220000300800 */
[C---:B------:R-:W-:Y:S02]  /*183d0*/  LOP3.LUT P0, RZ, R234.reuse, 0x8, RZ, 0xc0, !PT ;  /* 0x00000008eaff7812 */ /* 0x040fe4000780c0ff */
[----:B------:R-:W-:Y:S01]  /*183e0*/  LOP3.LUT R234, R234, 0xffffffef, RZ, 0xc0, !PT ;  /* 0xffffffefeaea7812 */ /* 0x000fe200078ec0ff */
[----:B------:R1:W-:Y:S01]  /*183f0*/  STL [R1+0x118], R237 ;  /* 0x000118ed01007387 */ /* 0x0003e20000100800 */
[----:B------:R-:W-:Y:S02]  /*18400*/  FSEL R244, R30, -INF , !P0 ;  /* 0xff8000001ef47808 */ /* 0x000fe40004000000 */
[C---:B------:R-:W-:Y:S04]  /*18410*/  ISETP.GE.AND P0, PT, R21.reuse, R238, PT ;  /* 0x000000ee1500720c */ /* 0x040fe80003f06270 */
[C---:B------:R-:W-:Y:S02]  /*18420*/  ISETP.GE.OR P2, PT, R21.reuse, R240, !P0 ;  /* 0x000000f01500720c */ /* 0x040fe40004746670 */
[C---:B------:R-:W-:Y:S04]  /*18430*/  ISETP.GE.AND P0, PT, R21.reuse, R235, PT ;  /* 0x000000eb1500720c */ /* 0x040fe80003f06270 */
[----:B------:R-:W-:Y:S02]  /*18440*/  ISETP.GE.OR P1, PT, R21, R239, !P0 ;  /* 0x000000ef1500720c */ /* 0x000fe40004726670 */
[C---:B------:R-:W-:Y:S04]  /*18450*/  ISETP.GE.AND P0, PT, R7.reuse, R237, PT ;  /* 0x000000ed0700720c */ /* 0x040fe80003f06270 */
[----:B------:R-:W-:Y:S02]  /*18460*/  ISETP.GE.OR P0, PT, R7, R242, !P0 ;  /* 0x000000f20700720c */ /* 0x000fe40004706670 */
[----:B------:R-:W-:Y:S02]  /*18470*/  @P2 LOP3.LUT R234, R234, 0x10, RZ, 0xfc, !PT ;  /* 0x00000010eaea2812 */ /* 0x000fe400078efcff */
[----:B------:R-:W-:Y:S02]  /*18480*/  FSEL R213, R112, -INF , !P0 ;  /* 0xff80000070d57808 */ /* 0x000fe40004000000 */
[C---:B------:R-:W-:Y:S02]  /*18490*/  ISETP.GE.AND P0, PT, R5.reuse, R238, PT ;  /* 0x000000ee0500720c */ /* 0x040fe40003f06270 */
[----:B------:R-:W-:Y:S02]  /*184a0*/  LOP3.LUT R234, R234, 0xfffffff7, RZ, 0xc0, !PT ;  /* 0xfffffff7eaea7812 */ /* 0x000fe400078ec0ff */
[C---:B------:R-:W-:Y:S02]  /*184b0*/  ISETP.GE.OR P2, PT, R5.reuse, R240, !P0 ;  /* 0x000000f00500720c */ /* 0x040fe40004746670 */
[C---:B------:R-:W-:Y:S02]  /*184c0*/  ISETP.GE.AND P0, PT, R5.reuse, R235, PT ;  /* 0x000000eb0500720c */ /* 0x040fe40003f06270 */
[----:B------:R-:W-:Y:S02]  /*184d0*/  @P1 LOP3.LUT R234, R234, 0x8, RZ, 0xfc, !PT ;  /* 0x00000008eaea1812 */ /* 0x000fe400078efcff */
[----:B------:R-:W-:Y:S02]  /*184e0*/  ISETP.GE.OR P1, PT, R5, R239, !P0 ;  /* 0x000000ef0500720c */ /* 0x000fe40004726670 */
[----:B------:R-:W-:Y:S02]  /*184f0*/  ISETP.GE.AND P0, PT, R6, R237, PT ;  /* 0x000000ed0600720c */ /* 0x000fe40003f06270 */
[----:B------:R-:W-:Y:S02]  /*18500*/  LOP3.LUT R234, R234, 0xfffffffb, RZ, 0xc0, !PT ;  /* 0xfffffffbeaea7812 */ /* 0x000fe400078ec0ff */
[----:B------:R-:W-:Y:S02]  /*18510*/  ISETP.GE.OR P0, PT, R6, R242, !P0 ;  /* 0x000000f20600720c */ /* 0x000fe40004706670 */
[----:B------:R-:W-:Y:S02]  /*18520*/  @P2 LOP3.LUT R234, R234, 0x4, RZ, 0xfc, !PT ;  /* 0x00000004eaea2812 */ /* 0x000fe400078efcff */
[----:B------:R-:W-:Y:S02]  /*18530*/  FSEL R113, R113, -INF , !P0 ;  /* 0xff80000071717808 */ /* 0x000fe40004000000 */
[CC--:B------:R-:W-:Y:S02]  /*18540*/  ISETP.GE.AND P0, PT, R7.reuse, R236.reuse, PT ;  /* 0x000000ec0700720c */ /* 0x0c0fe40003f06270 */
[----:B------:R-:W-:Y:S02]  /*18550*/  LOP3.LUT R234, R234, 0xfffffffd, RZ, 0xc0, !PT ;  /* 0xfffffffdeaea7812 */ /* 0x000fe400078ec0ff */
[-C--:B------:R-:W-:Y:S02]  /*18560*/  ISETP.GE.OR P0, PT, R7, R241.reuse, !P0 ;  /* 0x000000f10700720c */ /* 0x080fe40004706670 */
[----:B------:R-:W-:Y:S02]  /*18570*/  @P1 LOP3.LUT R234, R234, 0x2, RZ, 0xfc, !PT ;  /* 0x00000002eaea1812 */ /* 0x000fe400078efcff */
[----:B------:R-:W-:Y:S02]  /*18580*/  FSEL R251, R114, -INF , !P0 ;  /* 0xff80000072fb7808 */ /* 0x000fe40004000000 */
[----:B------:R-:W-:Y:S02]  /*18590*/  ISETP.GE.AND P0, PT, R6, R236, PT ;  /* 0x000000ec0600720c */ /* 0x000fe40003f06270 */
[----:B------:R-:W-:Y:S02]  /*185a0*/  LOP3.LUT P2, RZ, R234, 0x20, RZ, 0xc0, !PT ;  /* 0x00000020eaff7812 */ /* 0x000fe4000784c0ff */
[----:B------:R-:W-:Y:S02]  /*185b0*/  ISETP.GE.OR P0, PT, R6, R241, !P0 ;  /* 0x000000f10600720c */ /* 0x000fe40004706670 */
[----:B------:R-:W-:Y:S02]  /*185c0*/  LOP3.LUT R234, R234, 0xffefffff, RZ, 0xc0, !PT ;  /* 0xffefffffeaea7812 */ /* 0x000fe400078ec0ff */
[----:B------:R-:W-:Y:S02]  /*185d0*/  FSEL R250, R115, -INF , !P0 ;  /* 0xff80000073fa7808 */ /* 0x000fe40004000000 */
[----:B------:R-:W-:Y:S02]  /*185e0*/  ISETP.GE.AND P0, PT, R20, R238, PT ;  /* 0x000000ee1400720c */ /* 0x000fe40003f06270 */
[----:B------:R-:W-:Y:S02]  /*185f0*/  IADD3 R5, R0, 0x70, RZ ;  /* 0x0000007000057810 */ /* 0x000fe40007ffe0ff */
[----:B------:R-:W-:Y:S02]  /*18600*/  ISETP.GE.OR P5, PT, R20, R240, !P0 ;  /* 0x000000f01400720c */ /* 0x000fe400047a6670 */
[----:B------:R-:W-:Y:S02]  /*18610*/  @P2 LOP3.LUT R234, R234, 0x100000, RZ, 0xfc, !PT ;  /* 0x00100000eaea2812 */ /* 0x000fe400078efcff */
[----:B------:R-:W-:Y:S02]  /*18620*/  ISETP.GE.AND P0, PT, R20, R235, PT ;  /* 0x000000eb1400720c */ /* 0x000fe40003f06270 */
[C---:B------:R-:W-:Y:S02]  /*18630*/  LOP3.LUT P2, RZ, R234.reuse, 0x800, RZ, 0xc0, !PT ;  /* 0x00000800eaff7812 */ /* 0x040fe4000784c0ff */
[C---:B------:R-:W-:Y:S02]  /*18640*/  LOP3.LUT P3, RZ, R234.reuse, 0x400, RZ, 0xc0, !PT ;  /* 0x00000400eaff7812 */ /* 0x040fe4000786c0ff */
[----:B------:R-:W-:Y:S02]  /*18650*/  LOP3.LUT R234, R234, 0xffff7fff, RZ, 0xc0, !PT ;  /* 0xffff7fffeaea7812 */ /* 0x000fe400078ec0ff */
[----:B------:R-:W-:Y:S02]  /*18660*/  ISETP.GE.OR P1, PT, R20, R239, !P0 ;  /* 0x000000ef1400720c */ /* 0x000fe40004726670 */
[----:B------:R-:W-:Y:S02]  /*18670*/  @P5 LOP3.LUT R234, R234, 0x8000, RZ, 0xfc, !PT ;  /* 0x00008000eaea5812 */ /* 0x000fe400078efcff */
[C---:B------:R-:W-:Y:S02]  /*18680*/  ISETP.GE.AND P0, PT, R5.reuse, R237, PT ;  /* 0x000000ed0500720c */ /* 0x040fe40003f06270 */
[C---:B------:R-:W-:Y:S02]  /*18690*/  LOP3.LUT P5, RZ, R234.reuse, 0x4, RZ, 0xc0, !PT ;  /* 0x00000004eaff7812 */ /* 0x040fe400078ac0ff */
[----:B------:R-:W-:Y:S02]  /*186a0*/  LOP3.LUT R234, R234, 0xfffeffff, RZ, 0xc0, !PT ;  /* 0xfffeffffeaea7812 */ /* 0x000fe400078ec0ff */
[----:B------:R-:W-:Y:S02]  /*186b0*/  ISETP.GE.OR P0, PT, R5, R242, !P0 ;  /* 0x000000f20500720c */ /* 0x000fe40004706670 */
[----:B------:R-:W-:Y:S02]  /*186c0*/  FSEL R22, R44, -INF , !P2 ;  /* 0xff8000002c167808 */ /* 0x000fe40005000000 */
[----:B------:R-:W-:Y:S02]  /*186d0*/  FSEL R116, R116, -INF , !P0 ;  /* 0xff80000074747808 */ /* 0x000fe40004000000 */
[----:B------:R-:W-:Y:S02]  /*186e0*/  ISETP.GE.AND P0, PT, R4, R238, PT ;  /* 0x000000ee0400720c */ /* 0x000fe40003f06270 */
[----:B------:R-:W-:Y:S02]  /*186f0*/  FSEL R46, R46, -INF , !P3 ;  /* 0xff8000002e2e7808 */ /* 0x000fe40005800000 */
[----:B------:R-:W-:Y:S02]  /*18700*/  @P5 LOP3.LUT R234, R234, 0x10000, RZ, 0xfc, !PT ;  /* 0x00010000eaea5812 */ /* 0x000fe400078efcff */
[----:B------:R-:W-:Y:S02]  /*18710*/  ISETP.GE.OR P4, PT, R4, R240, !P0 ;  /* 0x000000f00400720c */ /* 0x000fe40004786670 */
[C---:B------:R-:W-:Y:S02]  /*18720*/  LOP3.LUT P5, RZ, R234.reuse, 0x8, RZ, 0xc0, !PT ;  /* 0x00000008eaff7812 */ /* 0x040fe400078ac0ff */
[----:B------:R-:W-:Y:S02]  /*18730*/  LOP3.LUT R234, R234, 0xfffdffff, RZ, 0xc0, !PT ;  /* 0xfffdffffeaea7812 */ /* 0x000fe400078ec0ff */
[C---:B------:R-:W-:Y:S02]  /*18740*/  ISETP.GE.AND P0, PT, R4.reuse, R235, PT ;  /* 0x000000eb0400720c */ /* 0x040fe40003f06270 */
[----:B------:R-:W-:Y:S02]  /*18750*/  FSEL R197, R63, -INF , !P1 ;  /* 0xff8000003fc57808 */ /* 0x000fe40004800000 */
[----:B------:R-:W-:Y:S02]  /*18760*/  ISETP.GE.OR P6, PT, R4, R239, !P0 ;  /* 0x000000ef0400720c */ /* 0x000fe400047c6670 */
[----:B------:R-:W-:Y:S02]  /*18770*/  IADD3 R4, R0, 0x71, RZ ;  /* 0x0000007100047810 */ /* 0x000fe40007ffe0ff */
[----:B------:R-:W-:Y:S02]  /*18780*/  ISETP.GE.AND P1, PT, R19, R238, PT ;  /* 0x000000ee1300720c */ /* 0x000fe40003f26270 */
[----:B------:R-:W-:Y:S02]  /*18790*/  @P5 LOP3.LUT R234, R234, 0x20000, RZ, 0xfc, !PT ;  /* 0x00020000eaea5812 */ /* 0x000fe400078efcff */
[----:B------:R-:W-:Y:S02]  /*187a0*/  ISETP.GE.AND P0, PT, R4, R237, PT ;  /* 0x000000ed0400720c */ /* 0x000fe40003f06270 */
[C---:B------:R-:W-:Y:S02]  /*187b0*/  LOP3.LUT P5, RZ, R234.reuse, 0x80, RZ, 0xc0, !PT ;  /* 0x00000080eaff7812 */ /* 0x040fe400078ac0ff */
[----:B------:R-:W-:Y:S02]  /*187c0*/  LOP3.LUT R234, R234, 0xfffbffff, RZ, 0xc0, !PT ;  /* 0xfffbffffeaea7812 */ /* 0x000fe400078ec0ff */
[----:B------:R-:W-:Y:S02]  /*187d0*/  ISETP.GE.OR P0, PT, R4, R242, !P0 ;  /* 0x000000f20400720c */ /* 0x000fe40004706670 */
[----:B------:R-:W-:Y:S02]  /*187e0*/  FSEL R68, R74, -INF , !P6 ;  /* 0xff8000004a447808 */ /* 0x000fe40007000000 */
[----:B------:R-:W-:Y:S02]  /*187f0*/  FSEL R112, R117, -INF , !P0 ;  /* 0xff80000075707808 */ /* 0x000fe40004000000 */
[CC--:B------:R-:W-:Y:S02]  /*18800*/  ISETP.GE.AND P0, PT, R5.reuse, R236.reuse, PT ;  /* 0x000000ec0500720c */ /* 0x0c0fe40003f06270 */
[----:B------:R-:W-:Y:S02]  /*18810*/  FSEL R54, R72, -INF , !P4 ;  /* 0xff80000048367808 */ /* 0x000fe40006000000 */
[----:B------:R-:W-:Y:S02]  /*18820*/  @P5 LOP3.LUT R234, R234, 0x40000, RZ, 0xfc, !PT ;  /* 0x00040000eaea5812 */ /* 0x000fe400078efcff */
[-C--:B------:R-:W-:Y:S02]  /*18830*/  ISETP.GE.OR P0, PT, R5, R241.reuse, !P0 ;  /* 0x000000f10500720c */ /* 0x080fe40004706670 */
[----:B------:R-:W-:Y:S02]  /*18840*/  LOP3.LUT P5, RZ, R234, 0x10, RZ, 0xc0, !PT ;  /* 0x00000010eaff7812 */ /* 0x000fe400078ac0ff */
[----:B------:R-:W-:Y:S02]  /*18850*/  FSEL R246, R118, -INF , !P0 ;  /* 0xff80000076f67808 */ /* 0x000fe40004000000 */
[----:B------:R-:W-:Y:S02]  /*18860*/  ISETP.GE.AND P0, PT, R4, R236, PT ;  /* 0x000000ec0400720c */ /* 0x000fe40003f06270 */
[----:B------:R-:W-:Y:S02]  /*18870*/  LOP3.LUT R234, R234, 0xfff7ffff, RZ, 0xc0, !PT ;  /* 0xfff7ffffeaea7812 */ /* 0x000fe400078ec0ff */
[----:B------:R-:W-:Y:S04]  /*18880*/  ISETP.GE.OR P0, PT, R4, R241, !P0 ;  /* 0x000000f10400720c */ /* 0x000fe80004706670 */
[----:B------:R-:W-:Y:S02]  /*18890*/  FSEL R245, R119, -INF , !P0 ;  /* 0xff80000077f57808 */ /* 0x000fe40004000000 */
[----:B------:R-:W-:Y:S04]  /*188a0*/  @P5 LOP3.LUT R234, R234, 0x80000, RZ, 0xfc, !PT ;  /* 0x00080000eaea5812 */ /* 0x000fe800078efcff */
[C---:B------:R-:W-:Y:S02]  /*188b0*/  LOP3.LUT P0, RZ, R234.reuse, 0x40, RZ, 0xc0, !PT ;  /* 0x00000040eaff7812 */ /* 0x040fe4000780c0ff */
[----:B------:R-:W-:Y:S02]  /*188c0*/  LOP3.LUT P2, RZ, R234, 0x100000, RZ, 0xc0, !PT ;  /* 0x00100000eaff7812 */ /* 0x000fe4000784c0ff */
[----:B------:R-:W-:Y:S02]  /*188d0*/  FSEL R45, R45, -INF , !P0 ;  /* 0xff8000002d2d7808 */ /* 0x000fe40004000000 */
[C---:B------:R-:W-:Y:S02]  /*188e0*/  ISETP.GE.AND P0, PT, R2.reuse, R238, PT ;  /* 0x000000ee0200720c */ /* 0x040fe40003f06270 */
[----:B------:R-:W-:Y:S02]  /*188f0*/  FSEL R47, R47, -INF , !P2 ;  /* 0xff8000002f2f7808 */ /* 0x000fe40005000000 */
[C---:B------:R-:W-:Y:S02]  /*18900*/  ISETP.GE.OR P3, PT, R2.reuse, R240, !P0 ;  /* 0x000000f00200720c */ /* 0x040fe40004766670 */
[----:B------:R-:W-:Y:S02]  /*18910*/  ISETP.GE.AND P0, PT, R2, R235, PT ;  /* 0x000000eb0200720c */ /* 0x000fe40003f06270 */
[----:B------:R-:W-:Y:S02]  /*18920*/  LOP3.LUT P5, RZ, R234, 0x100, RZ, 0xc0, !PT ;  /* 0x00000100eaff7812 */ /* 0x000fe400078ac0ff */
[----:B------:R-:W-:Y:S02]  /*18930*/  ISETP.GE.OR P2, PT, R2, R239, !P0 ;  /* 0x000000ef0200720c */ /* 0x000fe40004746670 */
[C---:B------:R-:W-:Y:S02]  /*18940*/  IADD3 R2, R0.reuse, 0x78, RZ ;  /* 0x0000007800027810 */ /* 0x040fe40007ffe0ff */
[----:B------:R-:W-:Y:S02]  /*18950*/  IADD3 R0, R0, 0x79, RZ ;  /* 0x0000007900007810 */ /* 0x000fe40007ffe0ff */
[-C--:B------:R-:W-:Y:S02]  /*18960*/  ISETP.GE.AND P0, PT, R2, R237.reuse, PT ;  /* 0x000000ed0200720c */ /* 0x080fe40003f06270 */
[----:B------:R-:W-:Y:S02]  /*18970*/  FSEL R55, R56, -INF , !P5 ;  /* 0xff80000038377808 */ /* 0x000fe40006800000 */
[-C--:B------:R-:W-:Y:S02]  /*18980*/  ISETP.GE.OR P0, PT, R2, R242.reuse, !P0 ;  /* 0x000000f20200720c */ /* 0x080fe40004706670 */
[----:B------:R-:W-:Y:S02]  /*18990*/  LOP3.LUT P5, RZ, R234, 0x80000, RZ, 0xc0, !PT ;  /* 0x00080000eaff7812 */ /* 0x000fe400078ac0ff */
[----:B------:R-:W-:Y:S02]  /*189a0*/  FSEL R97, R128, -INF , !P0 ;  /* 0xff80000080617808 */ /* 0x000fe40004000000 */
[C---:B------:R-:W-:Y:S02]  /*189b0*/  ISETP.GE.AND P0, PT, R0.reuse, R237, PT ;  /* 0x000000ed0000720c */ /* 0x040fe40003f06270 */
[----:B-1----:R-:W2:Y:S01]  /*189c0*/  LDL.LU R237, [R1+0x28] ;  /* 0x0000280001ed7983 */ /* 0x002ea20000300800 */
[----:B------:R-:W-:Y:S02]  /*189d0*/  FSEL R230, R57, -INF , !P5 ;  /* 0xff80000039e67808 */ /* 0x000fe40006800000 */
[----:B------:R-:W-:Y:S01]  /*189e0*/  ISETP.GE.OR P0, PT, R0, R242, !P0 ;  /* 0x000000f20000720c */ /* 0x000fe20004706670 */
[----:B------:R1:W-:Y:S01]  /*189f0*/  STL [R1+0x11c], R242 ;  /* 0x00011cf201007387 */ /* 0x0003e20000100800 */
[----:B------:R-:W-:Y:S02]  /*18a00*/  LOP3.LUT P5, RZ, R234, 0x40000, RZ, 0xc0, !PT ;  /* 0x00040000eaff7812 */ /* 0x000fe400078ac0ff */
[----:B------:R-:W-:Y:S02]  /*18a10*/  FSEL R87, R129, -INF , !P0 ;  /* 0xff80000081577808 */ /* 0x000fe40004000000 */
[----:B------:R-:W-:Y:S02]  /*18a20*/  FSEL R196, R58, -INF , !P5 ;  /* 0xff8000003ac47808 */ /* 0x000fe40006800000 */
[----:B------:R-:W-:Y:S02]  /*18a30*/  LOP3.LUT P5, RZ, R234, 0x20000, RZ, 0xc0, !PT ;  /* 0x00020000eaff7812 */ /* 0x000fe400078ac0ff */
[-C--:B------:R-:W-:Y:S02]  /*18a40*/  ISETP.GE.AND P0, PT, R2, R236.reuse, PT ;  /* 0x000000ec0200720c */ /* 0x080fe40003f06270 */
[----:B------:R-:W-:Y:S02]  /*18a50*/  FSEL R228, R59, -INF , !P5 ;  /* 0xff8000003be47808 */ /* 0x000fe40006800000 */
[----:B------:R-:W-:Y:S02]  /*18a60*/  LOP3.LUT P5, RZ, R234, 0x10000, RZ, 0xc0, !PT ;  /* 0x00010000eaff7812 */ /* 0x000fe400078ac0ff */
[-C--:B------:R-:W-:Y:S02]  /*18a70*/  ISETP.GE.OR P0, PT, R2, R241.reuse, !P0 ;  /* 0x000000f10200720c */ /* 0x080fe40004706670 */
[----:B------:R-:W-:Y:S02]  /*18a80*/  FSEL R60, R60, -INF , !P5 ;  /* 0xff8000003c3c7808 */ /* 0x000fe40006800000 */
[----:B------:R-:W-:Y:S02]  /*18a90*/  LOP3.LUT P5, RZ, R234, 0x8000, RZ, 0xc0, !PT ;  /* 0x00008000eaff7812 */ /* 0x000fe400078ac0ff */
[----:B------:R-:W-:Y:S02]  /*18aa0*/  FSEL R212, R130, -INF , !P0 ;  /* 0xff80000082d47808 */ /* 0x000fe40004000000 */
[C---:B------:R-:W-:Y:S01]  /*18ab0*/  ISETP.GE.AND P0, PT, R0.reuse, R236, PT ;  /* 0x000000ec0000720c */ /* 0x040fe20003f06270 */
[----:B-1----:R-:W2:Y:S01]  /*18ac0*/  LDL.LU R242, [R1+0x2c] ;  /* 0x00002c0001f27983 */ /* 0x002ea20000300800 */
[----:B------:R-:W-:Y:S02]  /*18ad0*/  FSEL R199, R75, -INF , !P2 ;  /* 0xff8000004bc77808 */ /* 0x000fe40005000000 */
[----:B------:R-:W-:Y:S01]  /*18ae0*/  ISETP.GE.OR P0, PT, R0, R241, !P0 ;  /* 0x000000f10000720c */ /* 0x000fe20004706670 */
[----:B------:R1:W-:Y:S01]  /*18af0*/  STL [R1+0x120], R236 ;  /* 0x000120ec01007387 */ /* 0x0003e20000100800 */
[-C--:B------:R-:W-:Y:S02]  /*18b00*/  ISETP.GE.AND P2, PT, R17, R238.reuse, PT ;  /* 0x000000ee1100720c */ /* 0x080fe40003f46270 */
[----:B------:R-:W-:Y:S01]  /*18b10*/  FSEL R114, R131, -INF , !P0 ;  /* 0xff80000083727808 */ /* 0x000fe20004000000 */
[----:B------:R1:W-:Y:S01]  /*18b20*/  STL [R1+0x124], R241 ;  /* 0x000124f101007387 */ /* 0x0003e20000100800 */
[C---:B------:R-:W-:Y:S02]  /*18b30*/  LOP3.LUT P0, RZ, R234.reuse, 0x2, RZ, 0xc0, !PT ;  /* 0x00000002eaff7812 */ /* 0x040fe4000780c0ff */
[----:B------:R-:W-:Y:S02]  /*18b40*/  LOP3.LUT R234, R234, 0xfffffffd, RZ, 0xc0, !PT ;  /* 0xfffffffdeaea7812 */ /* 0x000fe400078ec0ff */
[----:B------:R-:W-:Y:S02]  /*18b50*/  FSEL R229, R62, -INF , !P0 ;  /* 0xff8000003ee57808 */ /* 0x000fe40004000000 */
[----:B------:R-:W-:Y:S02]  /*18b60*/  ISETP.GE.AND P0, PT, R19, R235, PT ;  /* 0x000000eb1300720c */ /* 0x000fe40003f06270 */
[----:B------:R-:W-:Y:S02]  /*18b70*/  FSEL R70, R73, -INF , !P3 ;  /* 0xff80000049467808 */ /* 0x000fe40005800000 */
[----:B------:R-:W-:Y:S02]  /*18b80*/  ISETP.GE.OR P0, PT, R19, R239, !P0 ;  /* 0x000000ef1300720c */ /* 0x000fe40004706670 */
[C---:B------:R-:W-:Y:S04]  /*18b90*/  ISETP.GE.AND P3, PT, R18.reuse, R238, PT ;  /* 0x000000ee1200720c */ /* 0x040fe80003f66270 */
[CC--:B------:R-:W-:Y:S02]  /*18ba0*/  ISETP.GE.OR P3, PT, R18.reuse, R240.reuse, !P3 ;  /* 0x000000f01200720c */ /* 0x0c0fe40005f66670 */
[----:B-1----:R-:W-:Y:S02]  /*18bb0*/  FSEL R236, R61, -INF , !P5 ;  /* 0xff8000003dec7808 */ /* 0x002fe40006800000 */
[-C--:B------:R-:W-:Y:S01]  /*18bc0*/  ISETP.GE.OR P5, PT, R19, R240.reuse, !P1 ;  /* 0x000000f01300720c */ /* 0x080fe20004fa6670 */
[----:B------:R-:W2:Y:S01]  /*18bd0*/  LDL.LU R241, [R1+0x64] ;  /* 0x0000640001f17983 */ /* 0x000ea20000300800 */
[----:B------:R-:W-:Y:S02]  /*18be0*/  ISETP.GE.AND P1, PT, R18, R235, PT ;  /* 0x000000eb1200720c */ /* 0x000fe40003f26270 */
[----:B------:R-:W-:Y:S02]  /*18bf0*/  FSEL R12, R76, -INF , !P5 ;  /* 0xff8000004c0c7808 */ /* 0x000fe40006800000 */
[----:B------:R-:W-:Y:S02]  /*18c00*/  ISETP.GE.OR P6, PT, R18, R239, !P1 ;  /* 0x000000ef1200720c */ /* 0x000fe40004fc6670 */
[C---:B------:R-:W-:Y:S01]  /*18c10*/  ISETP.GE.OR P1, PT, R17.reuse, R240, !P2 ;  /* 0x000000f01100720c */ /* 0x040fe20005726670 */
[----:B------:R1:W-:Y:S01]  /*18c20*/  STL [R1+0x90], R12 ;  /* 0x0000900c01007387 */ /* 0x0003e20000100800 */
[----:B------:R-:W-:Y:S02]  /*18c30*/  @P0 LOP3.LUT R234, R234, 0x2, RZ, 0xfc, !PT ;  /* 0x00000002eaea0812 */ /* 0x000fe400078efcff */
[C---:B------:R-:W-:Y:S02]  /*18c40*/  ISETP.GE.AND P0, PT, R17.reuse, R235, PT ;  /* 0x000000eb1100720c */ /* 0x040fe40003f06270 */
[----:B------:R-:W-:Y:S02]  /*18c50*/  LOP3.LUT R234, R234, 0xfffffffe, RZ, 0xc0, !PT ;  /* 0xfffffffeeaea7812 */ /* 0x000fe400078ec0ff */
[----:B------:R-:W-:Y:S02]  /*18c60*/  ISETP.GE.OR P4, PT, R17, R239, !P0 ;  /* 0x000000ef1100720c */ /* 0x000fe40004786670 */
[----:B------:R-:W-:Y:S02]  /*18c70*/  ISETP.GE.AND P0, PT, R16, R235, PT ;  /* 0x000000eb1000720c */ /* 0x000fe40003f06270 */
[----:B------:R-:W-:Y:S02]  /*18c80*/  FSEL R20, R77, -INF , !P3 ;  /* 0xff8000004d147808 */ /* 0x000fe40005800000 */
[----:B------:R-:W-:Y:S02]  /*18c90*/  @P1 LOP3.LUT R234, R234, 0x1, RZ, 0xfc, !PT ;  /* 0x00000001eaea1812 */ /* 0x000fe400078efcff */
[C---:B------:R-:W-:Y:S02]  /*18ca0*/  ISETP.GE.AND P1, PT, R16.reuse, R238, PT ;  /* 0x000000ee1000720c */ /* 0x040fe40003f26270 */
[C---:B------:R-:W-:Y:S02]  /*18cb0*/  ISETP.GE.OR P3, PT, R16.reuse, R239, !P0 ;  /* 0x000000ef1000720c */ /* 0x040fe40004766670 */
[----:B------:R-:W-:Y:S02]  /*18cc0*/  ISETP.GE.OR P2, PT, R16, R240, !P1 ;  /* 0x000000f01000720c */ /* 0x000fe40004f46670 */
[----:B------:R-:W-:Y:S02]  /*18cd0*/  LOP3.LUT P1, RZ, R234, 0x2, RZ, 0xc0, !PT ;  /* 0x00000002eaff7812 */ /* 0x000fe4000782c0ff */
[C---:B------:R-:W-:Y:S02]  /*18ce0*/  ISETP.GE.AND P0, PT, R11.reuse, R235, PT ;  /* 0x000000eb0b00720c */ /* 0x040fe40003f06270 */
[----:B-1----:R-:W-:Y:S02]  /*18cf0*/  FMNMX.FTZ R12, R204, R132, !PT ;  /* 0x00000084cc0c7209 */ /* 0x002fe40007810000 */
[----:B------:R-:W-:Y:S02]  /*18d00*/  FSEL R198, R78, -INF , !P1 ;  /* 0xff8000004ec67808 */ /* 0x000fe40004800000 */
[----:B------:R-:W-:Y:S01]  /*18d10*/  FMNMX.FTZ R12, R206, R12, !PT ;  /* 0x0000000cce0c7209 */ /* 0x000fe20007810000 */
[----:B----4-:R-:W-:Y:S01]  /*18d20*/  STL [R1+0x12c], R103 ;  /* 0x00012c6701007387 */ /* 0x010fe20000100800 */
[----:B------:R-:W-:Y:S02]  /*18d30*/  ISETP.GE.AND P1, PT, R11, R238, PT ;  /* 0x000000ee0b00720c */ /* 0x000fe40003f26270 */
[----:B------:R-:W-:Y:S01]  /*18d40*/  FMNMX.FTZ R12, R209, R12, !PT ;  /* 0x0000000cd10c7209 */ /* 0x000fe20007810000 */
[----:B------:R-:W4:Y:S01]  /*18d50*/  LDL.LU R118, [R1+0xc] ;  /* 0x00000c0001767983 */ /* 0x000f220000300800 */
[----:B------:R-:W-:Y:S02]  /*18d60*/  ISETP.GE.OR P0, PT, R11, R239, !P0 ;  /* 0x000000ef0b00720c */ /* 0x000fe40004706670 */
[----:B------:R-:W-:Y:S01]  /*18d70*/  FMNMX.FTZ R12, R210, R12, !PT ;  /* 0x0000000cd20c7209 */ /* 0x000fe20007810000 */
[----:B------:R-:W2:Y:S01]  /*18d80*/  LDL.LU R117, [R1+0x8] ;  /* 0x0000080001757983 */ /* 0x000ea20000300800 */
[----:B------:R-:W-:Y:S02]  /*18d90*/  FSEL R16, R79, -INF , !P6 ;  /* 0xff8000004f107808 */ /* 0x000fe40007000000 */
[----:B------:R-:W-:Y:S01]  /*18da0*/  ISETP.GE.OR P6, PT, R11, R240, !P1 ;  /* 0x000000f00b00720c */ /* 0x000fe20004fc6670 */
[----:B---3--:R1:W-:Y:S01]  /*18db0*/  STL [R1+0x140], R102 ;  /* 0x0001406601007387 */ /* 0x0083e20000100800 */
[----:B------:R-:W-:Y:S02]  /*18dc0*/  FMNMX.FTZ R11, R39, R12, !PT ;  /* 0x0000000c270b7209 */ /* 0x000fe40007810000 */
[----:B------:R-:W-:Y:S02]  /*18dd0*/  FMNMX.FTZ R12, R249, R13, !PT ;  /* 0x0000000df90c7209 */ /* 0x000fe40007810000 */
[----:B------:R-:W-:Y:S02]  /*18de0*/  FSEL R13, R90, -INF , !P4 ;  /* 0xff8000005a0d7808 */ /* 0x000fe40006000000 */
[----:B------:R-:W-:Y:S02]  /*18df0*/  FMNMX.FTZ R12, R103, R12, !PT ;  /* 0x0000000c670c7209 */ /* 0x000fe40007810000 */
[----:B------:R-:W-:Y:S02]  /*18e00*/  FMNMX.FTZ R11, R49, R11, !PT ;  /* 0x0000000b310b7209 */ /* 0x000fe40007810000 */
[----:B------:R-:W-:Y:S02]  /*18e10*/  FMNMX.FTZ R12, R102, R12, !PT ;  /* 0x0000000c660c7209 */ /* 0x000fe40007810000 */
[C---:B------:R-:W-:Y:S02]  /*18e20*/  LOP3.LUT P5, RZ, R234.reuse, 0x1, RZ, 0xc0, !PT ;  /* 0x00000001eaff7812 */ /* 0x040fe400078ac0ff */
[----:B------:R-:W-:Y:S02]  /*18e30*/  LOP3.LUT R234, R234, 0xfffffffb, RZ, 0xc0, !PT ;  /* 0xfffffffbeaea7812 */ /* 0x000fe400078ec0ff */
[----:B------:R-:W-:Y:S02]  /*18e40*/  FMNMX.FTZ R11, R52, R11, !PT ;  /* 0x0000000b340b7209 */ /* 0x000fe40007810000 */
[----:B------:R-:W-:Y:S02]  /*18e50*/  ISETP.GE.AND P1, PT, R10, R238, PT ;  /* 0x000000ee0a00720c */ /* 0x000fe40003f26270 */
[----:B------:R-:W-:Y:S02]  /*18e60*/  @P0 LOP3.LUT R234, R234, 0x4, RZ, 0xfc, !PT ;  /* 0x00000004eaea0812 */ /* 0x000fe400078efcff */
[----:B------:R-:W-:Y:S01]  /*18e70*/  ISETP.GE.AND P0, PT, R10, R235, PT ;  /* 0x000000eb0a00720c */ /* 0x000fe20003f06270 */
[----:B-1----:R-:W3:Y:S01]  /*18e80*/  LDL.LU R102, [R1+0x30] ;  /* 0x0000300001667983 */ /* 0x002ee20000300800 */
[----:B------:R-:W-:Y:S01]  /*18e90*/  FSEL R19, R88, -INF , !P5 ;  /* 0xff80000058137808 */ /* 0x000fe20006800000 */
[----:B------:R-:W-:Y:S01]  /*18ea0*/  IMAD.MOV.U32 R88, RZ, RZ, R231 ;  /* 0x000000ffff587224 */ /* 0x000fe200078e00e7 */
[C---:B------:R-:W-:Y:S01]  /*18eb0*/  ISETP.GE.OR P5, PT, R10.reuse, R239, !P0 ;  /* 0x000000ef0a00720c */ /* 0x040fe200047a6670 */
[----:B------:R-:W2:Y:S01]  /*18ec0*/  LDL.LU R90, [R1+0x80] ;  /* 0x00008000015a7983 */ /* 0x000ea20000300800 */
[----:B------:R-:W-:Y:S01]  /*18ed0*/  FSEL R18, R89, -INF , !P2 ;  /* 0xff80000059127808 */ /* 0x000fe20005000000 */
[----:B------:R-:W-:Y:S01]  /*18ee0*/  IMAD.MOV.U32 R89, RZ, RZ, R227 ;  /* 0x000000ffff597224 */ /* 0x000fe200078e00e3 */
[----:B------:R-:W-:Y:S02]  /*18ef0*/  ISETP.GE.OR P2, PT, R10, R240, !P1 ;  /* 0x000000f00a00720c */ /* 0x000fe40004f46670 */
[----:B------:R-:W-:Y:S02]  /*18f00*/  FMNMX.FTZ R10, R53, R11, !PT ;  /* 0x0000000b350a7209 */ /* 0x000fe40007810000 */
[----:B------:R-:W-:Y:S02]  /*18f10*/  FMNMX.FTZ R11, R101, R12, !PT ;  /* 0x0000000c650b7209 */ /* 0x000fe40007810000 */
[C---:B------:R-:W-:Y:S02]  /*18f20*/  ISETP.GE.AND P1, PT, R9.reuse, R238, PT ;  /* 0x000000ee0900720c */ /* 0x040fe40003f26270 */
[----:B------:R-:W-:Y:S02]  /*18f30*/  FMNMX.FTZ R11, R224, R11, !PT ;  /* 0x0000000be00b7209 */ /* 0x000fe40007810000 */
[----:B------:R-:W-:Y:S02]  /*18f40*/  ISETP.GE.AND P0, PT, R9, R235, PT ;  /* 0x000000eb0900720c */ /* 0x000fe40003f06270 */
[----:B------:R-:W-:Y:S02]  /*18f50*/  FMNMX.FTZ R11, R223, R11, !PT ;  /* 0x0000000bdf0b7209 */ /* 0x000fe40007810000 */
[----:B------:R-:W-:Y:S02]  /*18f60*/  FSEL R231, R91, -INF , !P3 ;  /* 0xff8000005be77808 */ /* 0x000fe40005800000 */
[----:B------:R-:W-:Y:S02]  /*18f70*/  MOV R91, R225 ;  /* 0x000000e1005b7202 */ /* 0x000fe40000000f00 */
[C---:B------:R-:W-:Y:S02]  /*18f80*/  ISETP.GE.OR P4, PT, R9.reuse, R239, !P0 ;  /* 0x000000ef0900720c */ /* 0x040fe40004786670 */
[----:B------:R-:W-:Y:S02]  /*18f90*/  ISETP.GE.OR P1, PT, R9, R240, !P1 ;  /* 0x000000f00900720c */ /* 0x000fe40004f26670 */
[----:B------:R-:W-:Y:S02]  /*18fa0*/  LOP3.LUT R234, R234, 0xfffffffe, RZ, 0xc0, !PT ;  /* 0xfffffffeeaea7812 */ /* 0x000fe400078ec0ff */
[----:B------:R-:W-:Y:S02]  /*18fb0*/  ISETP.GE.AND P0, PT, R8, R235, PT ;  /* 0x000000eb0800720c */ /* 0x000fe40003f06270 */
[----:B------:R-:W-:Y:S01]  /*18fc0*/  FSEL R12, R93, -INF , !P2 ;  /* 0xff8000005d0c7808 */ /* 0x000fe20005000000 */
[----:B------:R-:W-:Y:S01]  /*18fd0*/  IMAD.MOV.U32 R93, RZ, RZ, R69 ;  /* 0x000000ffff5d7224 */ /* 0x000fe200078e0045 */
[----:B------:R-:W-:Y:S02]  /*18fe0*/  FSEL R131, R92, -INF , !P6 ;  /* 0xff8000005c837808 */ /* 0x000fe40007000000 */
[----:B------:R-:W-:Y:S02]  /*18ff0*/  ISETP.GE.OR P2, PT, R8, R239, !P0 ;  /* 0x000000ef0800720c */ /* 0x000fe40004746670 */
[C---:B------:R-:W-:Y:S02]  /*19000*/  ISETP.GE.AND P0, PT, R7.reuse, R235, PT ;  /* 0x000000eb0700720c */ /* 0x040fe40003f06270 */
[----:B------:R-:W-:Y:S02]  /*19010*/  @P1 LOP3.LUT R234, R234, 0x1, RZ, 0xfc, !PT ;  /* 0x00000001eaea1812 */ /* 0x000fe400078efcff */
[----:B------:R-:W-:Y:S02]  /*19020*/  ISETP.GE.AND P1, PT, R8, R238, PT ;  /* 0x000000ee0800720c */ /* 0x000fe40003f26270 */
[----:B------:R-:W-:Y:S02]  /*19030*/  LOP3.LUT P6, RZ, R234, 0x4, RZ, 0xc0, !PT ;  /* 0x00000004eaff7812 */ /* 0x000fe400078cc0ff */
[----:B------:R-:W-:Y:S02]  /*19040*/  ISETP.GE.OR P3, PT, R8, R240, !P1 ;  /* 0x000000f00800720c */ /* 0x000fe40004f66670 */
[C---:B------:R-:W-:Y:S02]  /*19050*/  ISETP.GE.AND P1, PT, R7.reuse, R238, PT ;  /* 0x000000ee0700720c */ /* 0x040fe40003f26270 */
[----:B------:R-:W-:Y:S01]  /*19060*/  FSEL R17, R94, -INF , !P6 ;  /* 0xff8000005e117808 */ /* 0x000fe20007000000 */
[----:B------:R-:W-:Y:S01]  /*19070*/  IMAD.MOV.U32 R94, RZ, RZ, R20 ;  /* 0x000000ffff5e7224 */ /* 0x000fe200078e0014 */
[C---:B------:R-:W-:Y:S02]  /*19080*/  ISETP.GE.OR P6, PT, R7.reuse, R240, !P1 ;  /* 0x000000f00700720c */ /* 0x040fe40004fc6670 */
        /* <DEDUP_REMOVED lines=18> */
[----:B------:R-:W-:Y:S02]  /*191b0*/  ISETP.GE.AND P1, PT, R6, R238, PT ;  /* 0x000000ee0600720c */ /* 0x000fe40003f26270 */
[----:B------:R-:W-:Y:S02]  /*191c0*/  FMNMX.FTZ R7, R43, R7, !PT ;  /* 0x000000072b077209 */ /* 0x000fe40007810000 */
[----:B------:R-:W-:Y:S02]  /*191d0*/  FMNMX.FTZ R8, R40, R8, !PT ;  /* 0x0000000828087209 */ /* 0x000fe40007810000 */
[----:B------:R-:W-:Y:S01]  /*191e0*/  FSEL R223, R106, -INF , !P4 ;  /* 0xff8000006adf7808 */ /* 0x000fe20006000000 */
[----:B------:R-:W-:Y:S01]  /*191f0*/  IMAD.MOV.U32 R106, RZ, RZ, R17 ;  /* 0x000000ffff6a7224 */ /* 0x000fe200078e0011 */
[----:B------:R-:W-:Y:S02]  /*19200*/  FMNMX.FTZ R8, R41, R8, !PT ;  /* 0x0000000829087209 */ /* 0x000fe40007810000 */
[----:B------:R-:W-:Y:S01]  /*19210*/  FSEL R201, R108, -INF , !P6 ;  /* 0xff8000006cc97808 */ /* 0x000fe20007000000 */
[----:B------:R-:W-:Y:S01]  /*19220*/  IMAD.MOV.U32 R108, RZ, RZ, R135 ;  /* 0x000000ffff6c7224 */ /* 0x000fe200078e0087 */
[----:B------:R-:W-:Y:S04]  /*19230*/  FMNMX.FTZ R8, R22, R8, !PT ;  /* 0x0000000816087209 */ /* 0x000fe80007810000 */
[----:B------:R-:W-:Y:S04]  /*19240*/  FMNMX.FTZ R8, R45, R8, !PT ;  /* 0x000000082d087209 */ /* 0x000fe80007810000 */
[----:B------:R-:W-:Y:S04]  /*19250*/  FMNMX.FTZ R8, R55, R8, !PT ;  /* 0x0000000837087209 */ /* 0x000fe80007810000 */
[----:B------:R-:W-:Y:S01]  /*19260*/  FMNMX.FTZ R8, R230, R8, !PT ;  /* 0x00000008e6087209 */ /* 0x000fe20007810000 */
[----:B--2---:R-:W-:Y:S01]  /*19270*/  STL [R1+0x128], R90 ;  /* 0x0001285a01007387 */ /* 0x004fe20000100800 */
[----:B------:R-:W-:Y:S03]  /*19280*/  FMNMX.FTZ R10, R90, R10, !PT ;  /* 0x0000000a5a0a7209 */ /* 0x000fe60007810000 */
[----:B------:R-:W2:Y:S01]  /*19290*/  LDL.LU R103, [R1+0x90] ;  /* 0x0000900001677983 */ /* 0x000ea20000300800 */
[----:B------:R-:W-:Y:S04]  /*192a0*/  FMNMX.FTZ R10, R89, R10, !PT ;  /* 0x0000000a590a7209 */ /* 0x000fe80007810000 */
[----:B------:R-:W-:Y:S02]  /*192b0*/  FMNMX.FTZ R9, R88, R10, !PT ;  /* 0x0000000a58097209 */ /* 0x000fe40007810000 */
[----:B------:R-:W-:Y:S02]  /*192c0*/  FMNMX.FTZ R10, R80, R11, !PT ;  /* 0x0000000b500a7209 */ /* 0x000fe40007810000 */
[----:B------:R-:W-:Y:S01]  /*192d0*/  FMNMX.FTZ R9, R91, R9, !PT ;  /* 0x000000095b097209 */ /* 0x000fe20007810000 */
[----:B------:R-:W-:Y:S01]  /*192e0*/  LDSM.16.MT88.4 R80, [R218+0x8000] ;  /* 0x00800000da50783b */ /* 0x000fe20000004200 */
[----:B---3--:R-:W-:Y:S02]  /*192f0*/  FMNMX.FTZ R10, R102, R10, !PT ;  /* 0x0000000a660a7209 */ /* 0x008fe40007810000 */
[----:B------:R-:W-:Y:S02]  /*19300*/  FMNMX.FTZ R9, R222, R9, !PT ;  /* 0x00000009de097209 */ /* 0x000fe40007810000 */
[----:B----4-:R-:W-:Y:S02]  /*19310*/  FMNMX.FTZ R10, R118, R10, !PT ;  /* 0x0000000a760a7209 */ /* 0x010fe40007810000 */
        /* <DEDUP_REMOVED lines=25> */
[----:B------:R-:W1:Y:S01]  /*194b0*/  SHFL.BFLY PT, R9, R73, 0x2, 0x1f ;  /* 0x0c401f0049097f89 */ /* 0x000e6200000e0000 */
[C---:B------:R-:W-:Y:S02]  /*194c0*/  LOP3.LUT P5, RZ, R234.reuse, 0x1, RZ, 0xc0, !PT ;  /* 0x00000001eaff7812 */ /* 0x040fe400078ac0ff */
[----:B------:R-:W-:Y:S02]  /*194d0*/  LOP3.LUT R234, R234, 0xfffffffb, RZ, 0xc0, !PT ;  /* 0xfffffffbeaea7812 */ /* 0x000fe400078ec0ff */
[----:B------:R-:W-:Y:S01]  /*194e0*/  FSEL R249, R104, -INF , !P5 ;  /* 0xff80000068f97808 */ /* 0x000fe20006800000 */
[----:B------:R-:W-:Y:S01]  /*194f0*/  IMAD.MOV.U32 R104, RZ, RZ, R19 ;  /* 0x000000ffff687224 */ /* 0x000fe200078e0013 */
[----:B------:R-:W-:Y:S02]  /*19500*/  @P0 LOP3.LUT R234, R234, 0x4, RZ, 0xfc, !PT ;  /* 0x00000004eaea0812 */ /* 0x000fe400078efcff */
[C---:B------:R-:W-:Y:S02]  /*19510*/  ISETP.GE.AND P0, PT, R6.reuse, R235, PT ;  /* 0x000000eb0600720c */ /* 0x040fe40003f06270 */
[C---:B------:R-:W-:Y:S02]  /*19520*/  ISETP.GE.OR P5, PT, R6.reuse, R240, !P1 ;  /* 0x000000f00600720c */ /* 0x040fe40004fa6670 */
[----:B------:R-:W-:Y:S02]  /*19530*/  ISETP.GE.OR P0, PT, R6, R239, !P0 ;  /* 0x000000ef0600720c */ /* 0x000fe40004706670 */
[----:B------:R-:W-:Y:S02]  /*19540*/  FMNMX.FTZ R6, R46, R7, !PT ;  /* 0x000000072e067209 */ /* 0x000fe40007810000 */
[----:B------:R-:W-:Y:S02]  /*19550*/  ISETP.GE.AND P1, PT, R5, R238, PT ;  /* 0x000000ee0500720c */ /* 0x000fe40003f26270 */
[----:B------:R-:W-:Y:S02]  /*19560*/  FMNMX.FTZ R6, R47, R6, !PT ;  /* 0x000000062f067209 */ /* 0x000fe40007810000 */
[----:B------:R-:W-:Y:S02]  /*19570*/  LOP3.LUT R234, R234, 0xfffffffe, RZ, 0xc0, !PT ;  /* 0xfffffffeeaea7812 */ /* 0x000fe400078ec0ff */
[----:B------:R-:W-:Y:S02]  /*19580*/  FMNMX.FTZ R6, R196, R6, !PT ;  /* 0x00000006c4067209 */ /* 0x000fe40007810000 */
[----:B-1----:R-:W-:Y:S02]  /*19590*/  FMNMX.FTZ R73, R73, R9, !PT ;  /* 0x0000000949497209 */ /* 0x002fe40007810000 */
[----:B------:R-:W-:Y:S02]  /*195a0*/  FMNMX.FTZ R6, R228, R6, !PT ;  /* 0x00000006e4067209 */ /* 0x000fe40007810000 */
[----:B------:R-:W-:Y:S01]  /*195b0*/  FMNMX.FTZ R72, R233, R72, !PT ;  /* 0x00000048e9487209 */ /* 0x000fe20007810000 */
[----:B------:R-:W1:Y:S01]  /*195c0*/  SHFL.BFLY PT, R9, R73, 0x1, 0x1f ;  /* 0x0c201f0049097f89 */ /* 0x000e6200000e0000 */
[----:B------:R-:W-:Y:S02]  /*195d0*/  FMNMX.FTZ R6, R229, R6, !PT ;  /* 0x00000006e5067209 */ /* 0x000fe40007810000 */
[----:B------:R-:W-:Y:S01]  /*195e0*/  FSEL R214, R105, -INF , !P3 ;  /* 0xff80000069d67808 */ /* 0x000fe20005800000 */
[----:B------:R-:W-:Y:S01]  /*195f0*/  IMAD.MOV.U32 R105, RZ, RZ, R60 ;  /* 0x000000ffff697224 */ /* 0x000fe200078e003c */
[C---:B------:R-:W-:Y:S02]  /*19600*/  ISETP.GE.OR P3, PT, R5.reuse, R240, !P1 ;  /* 0x000000f00500720c */ /* 0x040fe40004f66670 */
[----:B------:R-:W-:Y:S02]  /*19610*/  @P0 LOP3.LUT R234, R234, 0x1, RZ, 0xfc, !PT ;  /* 0x00000001eaea0812 */ /* 0x000fe400078efcff */
[----:B------:R-:W-:Y:S02]  /*19620*/  ISETP.GE.AND P0, PT, R5, R235, PT ;  /* 0x000000eb0500720c */ /* 0x000fe40003f06270 */
[----:B------:R-:W-:Y:S02]  /*19630*/  ISETP.GE.AND P1, PT, R4, R238, PT ;  /* 0x000000ee0400720c */ /* 0x000fe40003f26270 */
[----:B------:R-:W-:Y:S02]  /*19640*/  FMNMX.FTZ R72, R251, R72, !PT ;  /* 0x00000048fb487209 */ /* 0x000fe40007810000 */
[----:B------:R-:W-:Y:S02]  /*19650*/  ISETP.GE.OR P4, PT, R5, R239, !P0 ;  /* 0x000000ef0500720c */ /* 0x000fe40004786670 */
[----:B------:R-:W-:Y:S02]  /*19660*/  FMNMX.FTZ R5, R197, R6, !PT ;  /* 0x00000006c5057209 */ /* 0x000fe40007810000 */
[----:B------:R-:W-:Y:S01]  /*19670*/  FSEL R130, R120, -INF , !P3 ;  /* 0xff80000078827808 */ /* 0x000fe20005800000 */
[----:B------:R-:W-:Y:S01]  /*19680*/  IMAD.MOV.U32 R120, RZ, RZ, R68 ;  /* 0x000000ffff787224 */ /* 0x000fe200078e0044 */
[----:B------:R-:W-:Y:S02]  /*19690*/  LOP3.LUT P3, RZ, R234, 0x4, RZ, 0xc0, !PT ;  /* 0x00000004eaff7812 */ /* 0x000fe4000786c0ff */
[----:B------:R-:W-:Y:S01]  /*196a0*/  FSEL R10, R107, -INF , !P2 ;  /* 0xff8000006b0a7808 */ /* 0x000fe20005000000 */
[----:B------:R-:W-:Y:S01]  /*196b0*/  IMAD.MOV.U32 R107, RZ, RZ, R66 ;  /* 0x000000ffff6b7224 */ /* 0x000fe200078e0042 */
[----:B-1----:R-:W-:Y:S02]  /*196c0*/  FMNMX.FTZ R73, R73, R9, !PT ;  /* 0x0000000949497209 */ /* 0x002fe40007810000 */
[----:B------:R-:W-:Y:S02]  /*196d0*/  ISETP.GE.OR P2, PT, R4, R240, !P1 ;  /* 0x000000f00400720c */ /* 0x000fe40004f46670 */
[----:B------:R-:W-:Y:S01]  /*196e0*/  ISETP.GE.AND P1, PT, R2, R238, PT ;  /* 0x000000ee0200720c */ /* 0x000fe20003f26270 */
[----:B------:R-:W-:Y:S01]  /*196f0*/  FMUL.FTZ R84, R73, c[0x0][0x23c] ;  /* 0x00008f0049547a20 */ /* 0x000fe20000410000 */
[----:B------:R-:W-:Y:S02]  /*19700*/  FMNMX.FTZ R72, R250, R72, !PT ;  /* 0x00000048fa487209 */ /* 0x000fe40007810000 */
[----:B------:R-:W-:Y:S02]  /*19710*/  FMNMX.FTZ R8, R105, R8, !PT ;  /* 0x0000000869087209 */ /* 0x000fe40007810000 */
[----:B------:R-:W-:Y:S01]  /*19720*/  FSEL R224, R110, -INF , !P3 ;  /* 0xff8000006ee07808 */ /* 0x000fe20005800000 */
[----:B------:R-:W-:Y:S01]  /*19730*/  IMAD.MOV.U32 R110, RZ, RZ, R13 ;  /* 0x000000ffff6e7224 */ /* 0x000fe200078e000d */
[----:B------:R-:W-:Y:S02]  /*19740*/  FMNMX.FTZ R5, R68, R5, !PT ;  /* 0x0000000544057209 */ /* 0x000fe40007810000 */
[----:B------:R-:W-:Y:S02]  /*19750*/  FSETP.NEU.FTZ.AND P3, PT, R73, -INF , PT ;  /* 0xff8000004900780b */ /* 0x000fe40003f7d000 */
[----:B------:R-:W-:Y:S02]  /*19760*/  ISETP.GE.OR P1, PT, R2, R240, !P1 ;  /* 0x000000f00200720c */ /* 0x000fe40004f26670 */
[----:B------:R-:W-:Y:S02]  /*19770*/  FMNMX.FTZ R72, R246, R72, !PT ;  /* 0x00000048f6487209 */ /* 0x000fe40007810000 */
[----:B------:R-:W-:Y:S02]  /*19780*/  FMNMX.FTZ R8, R236, R8, !PT ;  /* 0x00000008ec087209 */ /* 0x000fe40007810000 */
[----:B------:R-:W-:Y:S02]  /*19790*/  FMNMX.FTZ R5, R199, R5, !PT ;  /* 0x00000005c7057209 */ /* 0x000fe40007810000 */
[-C--:B------:R-:W-:Y:S02]  /*197a0*/  ISETP.GE.AND P0, PT, R4, R235.reuse, PT ;  /* 0x000000eb0400720c */ /* 0x080fe40003f06270 */
[----:B------:R-:W-:Y:S02]  /*197b0*/  FSEL R84, R84, RZ, P3 ;  /* 0x000000ff54547208 */ /* 0x000fe40001800000 */
[----:B------:R-:W-:Y:S01]  /*197c0*/  FSEL R128, R124, -INF , !P1 ;  /* 0xff8000007c807808 */ /* 0x000fe20004800000 */
[----:B------:R-:W-:Y:S01]  /*197d0*/  IMAD.MOV.U32 R124, RZ, RZ, R47 ;  /* 0x000000ffff7c7224 */ /* 0x000fe200078e002f */
[----:B------:R-:W-:Y:S01]  /*197e0*/  ISETP.GE.AND P1, PT, R2, R235, PT ;  /* 0x000000eb0200720c */ /* 0x000fe20003f26270 */
[--C-:B------:R-:W-:Y:S01]  /*197f0*/  FFMA.FTZ R101, R101, c[0x0][0x23c], -R84.reuse ;  /* 0x00008f0065657a23 */ /* 0x100fe20000010854 */
[----:B------:R-:W-:Y:S01]  /*19800*/  FMNMX.FTZ R72, R245, R72, !PT ;  /* 0x00000048f5487209 */ /* 0x000fe20007810000 */
[--C-:B------:R-:W-:Y:S01]  /*19810*/  FFMA.FTZ R118, R118, c[0x0][0x23c], -R84.reuse ;  /* 0x00008f0076767a23 */ /* 0x100fe20000010854 */
[----:B------:R-:W-:Y:S01]  /*19820*/  FMNMX.FTZ R7, R54, R8, !PT ;  /* 0x0000000836077209 */ /* 0x000fe20007810000 */
[----:B------:R-:W-:Y:S01]  /*19830*/  FFMA.FTZ R117, R117, c[0x0][0x23c], -R84 ;  /* 0x00008f0075757a23 */ /* 0x000fe20000010854 */
[----:B------:R-:W-:Y:S01]  /*19840*/  FSEL R200, R109, -INF , !P5 ;  /* 0xff8000006dc87808 */ /* 0x000fe20006800000 */
[----:B------:R-:W-:Y:S01]  /*19850*/  IMAD.MOV.U32 R109, RZ, RZ, R54 ;  /* 0x000000ffff6d7224 */ /* 0x000fe200078e0036 */
[----:B------:R-:W-:Y:S01]  /*19860*/  ISETP.GE.OR P5, PT, R4, R239, !P0 ;  /* 0x000000ef0400720c */ /* 0x000fe200047a6670 */
[--C-:B------:R-:W-:Y:S01]  /*19870*/  FFMA.FTZ R248, R248, c[0x0][0x23c], -R84.reuse ;  /* 0x00008f00f8f87a23 */ /* 0x100fe20000010854 */
[----:B------:R-:W-:Y:S01]  /*19880*/  FMNMX.FTZ R4, R198, R5, !PT ;  /* 0x00000005c6047209 */ /* 0x000fe20007810000 */
[--C-:B------:R-:W-:Y:S01]  /*19890*/  FFMA.FTZ R247, R247, c[0x0][0x23c], -R84.reuse ;  /* 0x00008f00f7f77a23 */ /* 0x100fe20000010854 */
[----:B------:R-:W-:Y:S01]  /*198a0*/  ISETP.GE.OR P1, PT, R2, R239, !P1 ;  /* 0x000000ef0200720c */ /* 0x000fe20004f26670 */
[--C-:B------:R-:W-:Y:S01]  /*198b0*/  FFMA.FTZ R2, R203, c[0x0][0x23c], -R84.reuse ;  /* 0x00008f00cb027a23 */ /* 0x100fe20000010854 */
[----:B------:R-:W-:Y:S02]  /*198c0*/  FMNMX.FTZ R72, R212, R72, !PT ;  /* 0x00000048d4487209 */ /* 0x000fe40007810000 */
[----:B------:R-:W-:Y:S01]  /*198d0*/  FMNMX.FTZ R7, R95, R7, !PT ;  /* 0x000000075f077209 */ /* 0x000fe20007810000 */
[----:B------:R1:W-:Y:S01]  /*198e0*/  MUFU.EX2 R85, R2 ;  /* 0x0000000200557308 */ /* 0x0003e20000000800 */
[----:B------:R-:W-:Y:S02]  /*198f0*/  FMNMX.FTZ R4, R16, R4, !PT ;  /* 0x0000000410047209 */ /* 0x000fe40007810000 */
[----:B------:R-:W-:Y:S02]  /*19900*/  FMNMX.FTZ R72, R114, R72, !PT ;  /* 0x0000004872487209 */ /* 0x000fe40007810000 */
[----:B------:R-:W-:Y:S02]  /*19910*/  FMNMX.FTZ R4, R13, R4, !PT ;  /* 0x000000040d047209 */ /* 0x000fe40007810000 */
[----:B------:R-:W-:Y:S01]  /*19920*/  LOP3.LUT P6, RZ, R234, 0x1, RZ, 0xc0, !PT ;  /* 0x00000001eaff7812 */ /* 0x000fe200078cc0ff */
[----:B------:R-:W3:Y:S01]  /*19930*/  SHFL.BFLY PT, R8, R72, 0x2, 0x1f ;  /* 0x0c401f0048087f89 */ /* 0x000ee200000e0000 */
[----:B------:R-:W-:Y:S02]  /*19940*/  FMNMX.FTZ R4, R231, R4, !PT ;  /* 0x00000004e7047209 */ /* 0x000fe40007810000 */
[----:B------:R-:W-:Y:S02]  /*19950*/  FSEL R220, R111, -INF , !P6 ;  /* 0xff8000006fdc7808 */ /* 0x000fe40007000000 */
[----:B------:R-:W-:Y:S02]  /*19960*/  FMNMX.FTZ R4, R106, R4, !PT ;  /* 0x000000046a047209 */ /* 0x000fe40007810000 */
[C---:B------:R-:W-:Y:S02]  /*19970*/  ISETP.GE.AND P0, PT, R0.reuse, R238, PT ;  /* 0x000000ee0000720c */ /* 0x040fe40003f06270 */
[----:B------:R-:W-:Y:S02]  /*19980*/  FMNMX.FTZ R4, R11, R4, !PT ;  /* 0x000000040b047209 */ /* 0x000fe40007810000 */
[----:B------:R-:W-:Y:S02]  /*19990*/  MOV R111, R10 ;  /* 0x0000000a006f7202 */ /* 0x000fe40000000f00 */
[----:B------:R-:W-:Y:S02]  /*199a0*/  FMNMX.FTZ R4, R223, R4, !PT ;  /* 0x00000004df047209 */ /* 0x000fe40007810000 */
[----:B------:R-:W-:Y:S01]  /*199b0*/  ISETP.GE.OR P0, PT, R0, R240, !P0 ;  /* 0x000000f00000720c */ /* 0x000fe20004706670 */
[----:B-1----:R-:W-:Y:S01]  /*199c0*/  FFMA.FTZ R2, R205, c[0x0][0x23c], -R84 ;  /* 0x00008f00cd027a23 */ /* 0x002fe20000010854 */
[----:B------:R-:W-:Y:S02]  /*199d0*/  FMNMX.FTZ R4, R111, R4, !PT ;  /* 0x000000046f047209 */ /* 0x000fe40007810000 */
[----:B------:R-:W-:Y:S02]  /*199e0*/  FSEL R90, R123, -INF , !P5 ;  /* 0xff8000007b5a7808 */ /* 0x000fe40006800000 */
[----:B------:R-:W-:Y:S01]  /*199f0*/  FMNMX.FTZ R4, R224, R4, !PT ;  /* 0x00000004e0047209 */ /* 0x000fe20007810000 */
[----:B------:R-:W1:Y:S01]  /*19a00*/  MUFU.EX2 R123, R2 ;  /* 0x00000002007b7308 */ /* 0x000e620000000800 */
[----:B------:R-:W-:Y:S02]  /*19a10*/  FSEL R125, R125, -INF , !P0 ;  /* 0xff8000007d7d7808 */ /* 0x000fe40004000000 */
[----:B------:R-:W-:Y:S02]  /*19a20*/  ISETP.GE.AND P0, PT, R0, R235, PT ;  /* 0x000000eb0000720c */ /* 0x000fe40003f06270 */
[----:B---3--:R-:W-:Y:S02]  /*19a30*/  FMNMX.FTZ R72, R72, R8, !PT ;  /* 0x0000000848487209 */ /* 0x008fe40007810000 */
[----:B------:R-:W-:Y:S01]  /*19a40*/  FSEL R221, R122, -INF , !P4 ;  /* 0xff8000007add7808 */ /* 0x000fe20006000000 */
[----:B------:R-:W-:Y:S01]  /*19a50*/  IMAD.MOV.U32 R122, RZ, RZ, R64 ;  /* 0x000000ffff7a7224 */ /* 0x000fe200078e0040 */
[----:B------:R-:W-:Y:S02]  /*19a60*/  ISETP.GE.OR P0, PT, R0, R239, !P0 ;  /* 0x000000ef0000720c */ /* 0x000fe40004706670 */
[----:B------:R-:W-:Y:S02]  /*19a70*/  FMNMX.FTZ R0, R220, R4, !PT ;  /* 0x00000004dc007209 */ /* 0x000fe40007810000 */
[----:B------:R-:W-:Y:S01]  /*19a80*/  FSEL R222, R126, -INF , !P1 ;  /* 0xff8000007ede7808 */ /* 0x000fe20004800000 */
[----:B------:R-:W-:Y:S01]  /*19a90*/  IMAD.MOV.U32 R126, RZ, RZ, R48 ;  /* 0x000000ffff7e7224 */ /* 0x000fe200078e0030 */
[----:B------:R-:W-:Y:S02]  /*19aa0*/  FMNMX.FTZ R0, R221, R0, !PT ;  /* 0x00000000dd007209 */ /* 0x000fe40007810000 */
[----:B------:R-:W-:Y:S01]  /*19ab0*/  FSEL R129, R121, -INF , !P2 ;  /* 0xff80000079817808 */ /* 0x000fe20005000000 */
[----:B------:R-:W-:Y:S01]  /*19ac0*/  IMAD.MOV.U32 R121, RZ, RZ, R18 ;  /* 0x000000ffff797224 */ /* 0x000fe200078e0012 */
[----:B------:R-:W-:Y:S01]  /*19ad0*/  FMNMX.FTZ R0, R90, R0, !PT ;  /* 0x000000005a007209 */ /* 0x000fe20007810000 */
[----:B------:R-:W-:Y:S01]  /*19ae0*/  FFMA.FTZ R126, R126, c[0x0][0x23c], -R84 ;  /* 0x00008f007e7e7a23 */ /* 0x000fe20000010854 */
[----:B------:R-:W-:Y:S02]  /*19af0*/  FSEL R74, R127, -INF , !P0 ;  /* 0xff8000007f4a7808 */ /* 0x000fe40004000000 */
[----:B------:R-:W-:Y:S02]  /*19b00*/  FMNMX.FTZ R0, R222, R0, !PT ;  /* 0x00000000de007209 */ /* 0x000fe40007810000 */
[----:B-1----:R-:W-:Y:S02]  /*19b10*/  F2FP.BF16.PACK_AB R76, R123, R85 ;  /* 0x000000557b4c723e */ /* 0x002fe400000010ff */
[----:B------:R-:W-:Y:S02]  /*19b20*/  FMNMX.FTZ R0, R74, R0, !PT ;  /* 0x000000004a007209 */ /* 0x000fe40007810000 */
[----:B------:R-:W-:Y:S02]  /*19b30*/  MOV R127, R16 ;  /* 0x00000010007f7202 */ /* 0x000fe40000000f00 */
[----:B------:R-:W-:Y:S01]  /*19b40*/  LOP3.LUT P4, RZ, R234, 0x4000, RZ, 0xc0, !PT ;  /* 0x00004000eaff7812 */ /* 0x000fe2000788c0ff */
[----:B------:R-:W1:Y:S02]  /*19b50*/  SHFL.BFLY PT, R2, R0, 0x2, 0x1f ;  /* 0x0c401f0000027f89 */ /* 0x000e6400000e0000 */
[----:B-1----:R-:W-:Y:S02]  /*19b60*/  FMNMX.FTZ R0, R0, R2, !PT ;  /* 0x0000000200007209 */ /* 0x002fe40007810000 */
[----:B--2---:R-:W-:Y:S04]  /*19b70*/  FMNMX.FTZ R7, R103, R7, !PT ;  /* 0x0000000767077209 */ /* 0x004fe80007810000 */
[----:B------:R-:W-:Y:S04]  /*19b80*/  FMNMX.FTZ R7, R94, R7, !PT ;  /* 0x000000075e077209 */ /* 0x000fe80007810000 */
[----:B------:R-:W-:Y:S04]  /*19b90*/  FMNMX.FTZ R7, R104, R7, !PT ;  /* 0x0000000768077209 */ /* 0x000fe80007810000 */
[----:B------:R-:W-:Y:S04]  /*19ba0*/  FMNMX.FTZ R6, R18, R7, !PT ;  /* 0x0000000712067209 */ /* 0x000fe80007810000 */
[----:B------:R-:W-:Y:S04]  /*19bb0*/  FMNMX.FTZ R6, R131, R6, !PT ;  /* 0x0000000683067209 */ /* 0x000fe80007810000 */
[----:B------:R-:W-:Y:S04]  /*19bc0*/  FMNMX.FTZ R6, R12, R6, !PT ;  /* 0x000000060c067209 */ /* 0x000fe80007810000 */
[----:B------:R-:W-:Y:S04]  /*19bd0*/  FMNMX.FTZ R6, R249, R6, !PT ;  /* 0x00000006f9067209 */ /* 0x000fe80007810000 */
[----:B------:R-:W-:Y:S02]  /*19be0*/  FMNMX.FTZ R71, R214, R6, !PT ;  /* 0x00000006d6477209 */ /* 0x000fe40007810000 */
[----:B------:R-:W1:Y:S02]  /*19bf0*/  SHFL.BFLY PT, R6, R72, 0x1, 0x1f ;  /* 0x0c201f0048067f89 */ /* 0x000e6400000e0000 */
[----:B------:R-:W-:Y:S04]  /*19c00*/  FMNMX.FTZ R71, R201, R71, !PT ;  /* 0x00000047c9477209 */ /* 0x000fe80007810000 */
[----:B------:R-:W-:Y:S04]  /*19c10*/  FMNMX.FTZ R71, R200, R71, !PT ;  /* 0x00000047c8477209 */ /* 0x000fe80007810000 */
[----:B------:R-:W-:Y:S04]  /*19c20*/  FMNMX.FTZ R71, R130, R71, !PT ;  /* 0x0000004782477209 */ /* 0x000fe80007810000 */
[----:B------:R-:W-:Y:S04]  /*19c30*/  FMNMX.FTZ R71, R129, R71, !PT ;  /* 0x0000004781477209 */ /* 0x000fe80007810000 */
[----:B------:R-:W-:Y:S04]  /*19c40*/  FMNMX.FTZ R71, R128, R71, !PT ;  /* 0x0000004780477209 */ /* 0x000fe80007810000 */
[----:B------:R-:W-:Y:S02]  /*19c50*/  FMNMX.FTZ R71, R125, R71, !PT ;  /* 0x000000477d477209 */ /* 0x000fe40007810000 */
[----:B-1----:R-:W-:Y:S03]  /*19c60*/  FMNMX.FTZ R72, R72, R6, !PT ;  /* 0x0000000648487209 */ /* 0x002fe60007810000 */
[----:B------:R-:W1:Y:S01]  /*19c70*/  SHFL.BFLY PT, R5, R71, 0x2, 0x1f ;  /* 0x0c401f0047057f89 */ /* 0x000e6200000e0000 */
[C---:B------:R-:W-:Y:S01]  /*19c80*/  FSETP.NEU.FTZ.AND P2, PT, R72.reuse, -INF , PT ;  /* 0xff8000004800780b */ /* 0x040fe20003f5d000 */
[----:B------:R-:W-:Y:S05]  /*19c90*/  FMUL.FTZ R75, R72, c[0x0][0x23c] ;  /* 0x00008f00484b7a20 */ /* 0x000fea0000410000 */
[----:B------:R-:W-:Y:S05]  /*19ca0*/  FSEL R75, R75, RZ, P2 ;  /* 0x000000ff4b4b7208 */ /* 0x000fea0001000000 */
[--C-:B------:R-:W-:Y:S02]  /*19cb0*/  FFMA.FTZ R4, R204, c[0x0][0x23c], -R75.reuse ;  /* 0x00008f00cc047a23 */ /* 0x100fe4000001084b */
[--C-:B------:R-:W-:Y:S02]  /*19cc0*/  FFMA.FTZ R2, R209, c[0x0][0x23c], -R75.reuse ;  /* 0x00008f00d1027a23 */ /* 0x100fe4000001084b */
[----:B------:R-:W-:Y:S01]  /*19cd0*/  IMAD.MOV.U32 R209, RZ, RZ, R22 ;  /* 0x000000ffffd17224 */ /* 0x000fe200078e0016 */
[----:B------:R2:W-:Y:S01]  /*19ce0*/  MUFU.EX2 R119, R4 ;  /* 0x0000000400777308 */ /* 0x0005e20000000800 */
[--C-:B------:R-:W-:Y:S02]  /*19cf0*/  FFMA.FTZ R89, R89, c[0x0][0x23c], -R75.reuse ;  /* 0x00008f0059597a23 */ /* 0x100fe4000001084b */
[--C-:B------:R-:W-:Y:S02]  /*19d00*/  FFMA.FTZ R88, R88, c[0x0][0x23c], -R75.reuse ;  /* 0x00008f0058587a23 */ /* 0x100fe4000001084b */
[--C-:B------:R-:W-:Y:S02]  /*19d10*/  FFMA.FTZ R91, R91, c[0x0][0x23c], -R75.reuse ;  /* 0x00008f005b5b7a23 */ /* 0x100fe4000001084b */
[--C-:B------:R-:W-:Y:S01]  /*19d20*/  FFMA.FTZ R107, R107, c[0x0][0x23c], -R75.reuse ;  /* 0x00008f006b6b7a23 */ /* 0x100fe2000001084b */
[----:B-1----:R-:W-:Y:S01]  /*19d30*/  FMNMX.FTZ R71, R71, R5, !PT ;  /* 0x0000000547477209 */ /* 0x002fe20007810000 */
[--C-:B------:R-:W-:Y:S01]  /*19d40*/  FFMA.FTZ R122, R122, c[0x0][0x23c], -R75.reuse ;  /* 0x00008f007a7a7a23 */ /* 0x100fe2000001084b */
[----:B------:R1:W-:Y:S01]  /*19d50*/  MUFU.EX2 R203, R2 ;  /* 0x0000000200cb7308 */ /* 0x0003e20000000800 */
[--C-:B------:R-:W-:Y:S02]  /*19d60*/  FFMA.FTZ R251, R251, c[0x0][0x23c], -R75.reuse ;  /* 0x00008f00fbfb7a23 */ /* 0x100fe4000001084b */
[--C-:B------:R-:W-:Y:S01]  /*19d70*/  FFMA.FTZ R250, R250, c[0x0][0x23c], -R75.reuse ;  /* 0x00008f00fafa7a23 */ /* 0x100fe2000001084b */
[----:B------:R-:W3:Y:S01]  /*19d80*/  SHFL.BFLY PT, R5, R71, 0x1, 0x1f ;  /* 0x0c201f0047057f89 */ /* 0x000ee200000e0000 */
[--C-:B------:R-:W-:Y:S02]  /*19d90*/  FFMA.FTZ R246, R246, c[0x0][0x23c], -R75.reuse ;  /* 0x00008f00f6f67a23 */ /* 0x100fe4000001084b */
[--C-:B--2---:R-:W-:Y:S04]  /*19da0*/  FFMA.FTZ R4, R206, c[0x0][0x23c], -R75.reuse ;  /* 0x00008f00ce047a23 */ /* 0x104fe8000001084b */
[----:B------:R2:W4:Y:S01]  /*19db0*/  MUFU.EX2 R204, R4 ;  /* 0x0000000400cc7308 */ /* 0x0005220000000800 */
[----:B-1----:R-:W1:Y:S01]  /*19dc0*/  SHFL.BFLY PT, R2, R0, 0x1, 0x1f ;  /* 0x0c201f0000027f89 */ /* 0x002e6200000e0000 */
[----:B---3--:R-:W-:Y:S04]  /*19dd0*/  FMNMX.FTZ R71, R71, R5, !PT ;  /* 0x0000000547477209 */ /* 0x008fe80007810000 */
[C---:B------:R-:W-:Y:S01]  /*19de0*/  FSETP.NEU.FTZ.AND P1, PT, R71.reuse, -INF , PT ;  /* 0xff8000004700780b */ /* 0x040fe20003f3d000 */
[----:B------:R-:W-:Y:S05]  /*19df0*/  FMUL.FTZ R92, R71, c[0x0][0x23c] ;  /* 0x00008f00475c7a20 */ /* 0x000fea0000410000 */
[----:B------:R-:W-:Y:S01]  /*19e00*/  FSEL R92, R92, RZ, P1 ;  /* 0x000000ff5c5c7208 */ /* 0x000fe20000800000 */
[----:B--2---:R-:W-:Y:S01]  /*19e10*/  FFMA.FTZ R4, R208, c[0x0][0x23c], -R84 ;  /* 0x00008f00d0047a23 */ /* 0x004fe20000010854 */
[----:B----4-:R-:W-:Y:S03]  /*19e20*/  F2FP.BF16.PACK_AB R77, R204, R119 ;  /* 0x00000077cc4d723e */ /* 0x010fe600000010ff */
[--C-:B------:R-:W-:Y:S02]  /*19e30*/  FFMA.FTZ R214, R214, c[0x0][0x23c], -R92.reuse ;  /* 0x00008f00d6d67a23 */ /* 0x100fe4000001085c */
[--C-:B------:R-:W-:Y:S01]  /*19e40*/  FFMA.FTZ R201, R201, c[0x0][0x23c], -R92.reuse ;  /* 0x00008f00c9c97a23 */ /* 0x100fe2000001085c */
[----:B------:R2:W-:Y:S01]  /*19e50*/  MUFU.EX2 R205, R4 ;  /* 0x0000000400cd7308 */ /* 0x0005e20000000800 */
[--C-:B------:R-:W-:Y:S01]  /*19e60*/  FFMA.FTZ R200, R200, c[0x0][0x23c], -R92.reuse ;  /* 0x00008f00c8c87a23 */ /* 0x100fe2000001085c */
[----:B-1----:R-:W-:Y:S01]  /*19e70*/  FMNMX.FTZ R70, R0, R2, !PT ;  /* 0x0000000200467209 */ /* 0x002fe20007810000 */
[----:B------:R-:W-:Y:S02]  /*19e80*/  FFMA.FTZ R0, R23, c[0x0][0x23c], -R92 ;  /* 0x00008f0017007a23 */ /* 0x000fe4000001085c */
[----:B------:R-:W1:Y:S01]  /*19e90*/  LDSM.16.MT88.4 R20, [R216+0x8000] ;  /* 0x00800000d814783b */ /* 0x000e620000004200 */
[C---:B------:R-:W-:Y:S01]  /*19ea0*/  FSETP.NEU.FTZ.AND P0, PT, R70.reuse, -INF , PT ;  /* 0xff8000004600780b */ /* 0x040fe20003f1d000 */
[----:B------:R-:W-:Y:S03]  /*19eb0*/  FMUL.FTZ R100, R70, c[0x0][0x23c] ;  /* 0x00008f0046647a20 */ /* 0x000fe60000410000 */
[----:B------:R3:W-:Y:S02]  /*19ec0*/  MUFU.EX2 R7, R0 ;  /* 0x0000000000077308 */ /* 0x0007e40000000800 */
[----:B------:R-:W-:Y:S05]  /*19ed0*/  FSEL R100, R100, RZ, P0 ;  /* 0x000000ff64647208 */ /* 0x000fea0000000000 */
[----:B------:R-:W-:Y:S04]  /*19ee0*/  FFMA.FTZ R2, R14, c[0x0][0x23c], -R100 ;  /* 0x00008f000e027a23 */ /* 0x000fe80000010864 */
[----:B------:R4:W-:Y:S01]  /*19ef0*/  MUFU.EX2 R227, R2 ;  /* 0x0000000200e37308 */ /* 0x0009e20000000800 */
[----:B--2---:R-:W-:Y:S09]  /*19f00*/  FFMA.FTZ R4, R207, c[0x0][0x23c], -R84 ;  /* 0x00008f00cf047a23 */ /* 0x004ff20000010854 */
[----:B------:R2:W1:Y:S01]  /*19f10*/  MUFU.EX2 R206, R4 ;  /* 0x0000000400ce7308 */ /* 0x0004620000000800 */
[----:B---3--:R-:W-:Y:S09]  /*19f20*/  FFMA.FTZ R0, R33, c[0x0][0x23c], -R92 ;  /* 0x00008f0021007a23 */ /* 0x008ff2000001085c */
[----:B------:R3:W-:Y:S01]  /*19f30*/  MUFU.EX2 R207, R0 ;  /* 0x0000000000cf7308 */ /* 0x0007e20000000800 */
[----:B----4-:R-:W-:Y:S01]  /*19f40*/  FSEL R2, R72, RZ, P2 ;  /* 0x000000ff48027208 */ /* 0x010fe20001000000 */
[----:B--2---:R-:W-:Y:S01]  /*19f50*/  FFMA.FTZ R4, R210, c[0x0][0x23c], -R75 ;  /* 0x00008f00d2047a23 */ /* 0x004fe2000001084b */
[----:B-1----:R-:W-:Y:S07]  /*19f60*/  F2FP.BF16.PACK_AB R78, R206, R205 ;  /* 0x000000cdce4e723e */ /* 0x002fee00000010ff */
[----:B------:R1:W2:Y:S01]  /*19f70*/  MUFU.EX2 R208, R4 ;  /* 0x0000000400d07308 */ /* 0x0002a20000000800 */
[----:B---3--:R-:W-:Y:S09]  /*19f80*/  FFMA.FTZ R0, R34, c[0x0][0x23c], -R100 ;  /* 0x00008f0022007a23 */ /* 0x008ff20000010864 */
[----:B------:R3:W-:Y:S01]  /*19f90*/  MUFU.EX2 R210, R0 ;  /* 0x0000000000d27308 */ /* 0x0007e20000000800 */
[----:B-1----:R-:W-:Y:S01]  /*19fa0*/  FFMA.FTZ R4, R32, c[0x0][0x23c], -R92 ;  /* 0x00008f0020047a23 */ /* 0x002fe2000001085c */
[----:B--2---:R-:W-:Y:S08]  /*19fb0*/  F2FP.BF16.PACK_AB R79, R208, R203 ;  /* 0x000000cbd04f723e */ /* 0x004ff000000010ff */
[----:B------:R1:W-:Y:S01]  /*19fc0*/  MUFU.EX2 R115, R4 ;  /* 0x0000000400737308 */ /* 0x0003e20000000800 */
[----:B---3--:R-:W-:Y:S09]  /*19fd0*/  FFMA.FTZ R0, R36, c[0x0][0x23c], -R100 ;  /* 0x00008f0024007a23 */ /* 0x008ff20000010864 */
[----:B------:R2:W-:Y:S01]  /*19fe0*/  MUFU.EX2 R225, R0 ;  /* 0x0000000000e17308 */ /* 0x0005e20000000800 */
[----:B-1----:R-:W-:Y:S09]  /*19ff0*/  FFMA.FTZ R4, R35, c[0x0][0x23c], -R92 ;  /* 0x00008f0023047a23 */ /* 0x002ff2000001085c */
[----:B------:R-:W1:Y:S01]  /*1a000*/  MUFU.EX2 R226, R4 ;  /* 0x0000000400e27308 */ /* 0x000e620000000800 */
[----:B--2---:R-:W-:Y:S05]  /*1a010*/  FSEL R0, R73, RZ, P3 ;  /* 0x000000ff49007208 */ /* 0x004fea0001800000 */
[----:B------:R-:W-:Y:S04]  /*1a020*/  FADD.FTZ R0, -R0, R3 ;  /* 0x0000000300007221 */ /* 0x000fe80000010100 */
[----:B------:R-:W-:Y:S04]  /*1a030*/  FMUL.FTZ R0, R0, c[0x0][0x23c] ;  /* 0x00008f0000007a20 */ /* 0x000fe80000410000 */
[----:B------:R2:W3:Y:S01]  /*1a040*/  MUFU.EX2 R3, R0 ;  /* 0x0000000000037308 */ /* 0x0004e20000000800 */
[----:B-1----:R-:W-:Y:S01]  /*1a050*/  F2FP.BF16.PACK_AB R64, R226, R115 ;  /* 0x00000073e240723e */ /* 0x002fe200000010ff */
[----:B--2---:R-:W-:Y:S01]  /*1a060*/  FADD.FTZ R0, -R2, R132 ;  /* 0x0000008402007221 */ /* 0x004fe20000010100 */
[----:B------:R-:W-:Y:S01]  /*1a070*/  FSEL R2, R71, RZ, P1 ;  /* 0x000000ff47027208 */ /* 0x000fe20000800000 */
[----:B------:R-:W-:Y:S02]  /*1a080*/  IMAD.MOV.U32 R132, RZ, RZ, R7 ;  /* 0x000000ffff847224 */ /* 0x000fe400078e0007 */
[----:B------:R-:W-:Y:S02]  /*1a090*/  FMUL.FTZ R0, R0, c[0x0][0x23c] ;  /* 0x00008f0000007a20 */ /* 0x000fe40000410000 */
[----:B---3--:R-:W-:Y:S01]  /*1a0a0*/  FMUL.FTZ R4, R3, R140 ;  /* 0x0000008c03047220 */ /* 0x008fe20000410000 */
[----:B------:R-:W-:Y:S01]  /*1a0b0*/  F2FP.BF16.PACK_AB R66, R207, R132 ;  /* 0x00000084cf42723e */ /* 0x000fe200000010ff */
[C---:B------:R-:W-:Y:S01]  /*1a0c0*/  FMUL.FTZ R5, R3.reuse, R141 ;  /* 0x0000008d03057220 */ /* 0x040fe20000410000 */
[----:B------:R1:W2:Y:S01]  /*1a0d0*/  MUFU.EX2 R69, R0 ;  /* 0x0000000000457308 */ /* 0x0002a20000000800 */
[C---:B------:R-:W-:Y:S02]  /*1a0e0*/  FMUL.FTZ R17, R3.reuse, R145 ;  /* 0x0000009103117220 */ /* 0x040fe40000410000 */
[----:B------:R-:W-:Y:S02]  /*1a0f0*/  IMAD.MOV.U32 R145, RZ, RZ, R39 ;  /* 0x000000ffff917224 */ /* 0x000fe400078e0027 */
[----:B------:R-:W-:Y:S02]  /*1a100*/  IMAD.MOV.U32 R141, RZ, RZ, R67 ;  /* 0x000000ffff8d7224 */ /* 0x000fe400078e0043 */
[C---:B------:R-:W-:Y:S02]  /*1a110*/  FMUL.FTZ R16, R3.reuse, R144 ;  /* 0x0000009003107220 */ /* 0x040fe40000410000 */
[----:B------:R-:W-:Y:S02]  /*1a120*/  IMAD.MOV.U32 R144, RZ, RZ, R49 ;  /* 0x000000ffff907224 */ /* 0x000fe400078e0031 */
[C---:B------:R-:W-:Y:S02]  /*1a130*/  FMUL.FTZ R32, R3.reuse, R160 ;  /* 0x000000a003207220 */ /* 0x040fe40000410000 */
[C---:B------:R-:W-:Y:S02]  /*1a140*/  FMUL.FTZ R33, R3.reuse, R161 ;  /* 0x000000a103217220 */ /* 0x040fe40000410000 */
[----:B------:R-:W-:Y:S02]  /*1a150*/  IMAD.MOV.U32 R140, RZ, RZ, R45 ;  /* 0x000000ffff8c7224 */ /* 0x000fe400078e002d */
[C---:B------:R-:W-:Y:S02]  /*1a160*/  FMUL.FTZ R48, R3.reuse, R176 ;  /* 0x000000b003307220 */ /* 0x040fe40000410000 */
[----:B------:R-:W-:Y:S02]  /*1a170*/  FMUL.FTZ R49, R3, R177 ;  /* 0x000000b103317220 */ /* 0x000fe40000410000 */
[----:B------:R-:W-:Y:S02]  /*1a180*/  FFMA.FTZ R176, R87, c[0x0][0x23c], -R84 ;  /* 0x00008f0057b07a23 */ /* 0x000fe40000010854 */
[----:B-1----:R-:W-:Y:S01]  /*1a190*/  FADD.FTZ R0, -R2, R133 ;  /* 0x0000008502007221 */ /* 0x002fe20000010100 */
[----:B------:R-:W-:Y:S01]  /*1a1a0*/  FSEL R2, R70, RZ, P0 ;  /* 0x000000ff46027208 */ /* 0x000fe20000000000 */
[C---:B--2---:R-:W-:Y:S01]  /*1a1b0*/  FMUL.FTZ R6, R69.reuse, R142 ;  /* 0x0000008e45067220 */ /* 0x044fe20000410000 */
[----:B------:R-:W-:Y:S01]  /*1a1c0*/  MOV R133, R12 ;  /* 0x0000000c00857202 */ /* 0x000fe20000000f00 */
[----:B------:R-:W-:Y:S01]  /*1a1d0*/  FMUL.FTZ R0, R0, c[0x0][0x23c] ;  /* 0x00008f0000007a20 */ /* 0x000fe20000410000 */
[----:B------:R-:W-:Y:S01]  /*1a1e0*/  PLOP3.LUT P0, PT, PT, PT, UP0, 0x80, 0x0 ;  /* 0x000000000000781c */ /* 0x000fe20003f0f008 */
[C---:B------:R-:W-:Y:S02]  /*1a1f0*/  FMUL.FTZ R7, R69.reuse, R143 ;  /* 0x0000008f45077220 */ /* 0x040fe40000410000 */
[C---:B------:R-:W-:Y:S01]  /*1a200*/  FMUL.FTZ R18, R69.reuse, R146 ;  /* 0x0000009245127220 */ /* 0x040fe20000410000 */
[----:B------:R1:W2:Y:S01]  /*1a210*/  MUFU.EX2 R68, R0 ;  /* 0x0000000000447308 */ /* 0x0002a20000000800 */
[----:B------:R-:W-:Y:S01]  /*1a220*/  IMAD.MOV.U32 R143, RZ, RZ, R65 ;  /* 0x000000ffff8f7224 */ /* 0x000fe200078e0041 */
[----:B------:R-:W-:Y:S01]  /*1a230*/  MOV R146, R38 ;  /* 0x0000002600927202 */ /* 0x000fe20000000f00 */
[----:B------:R-:W-:Y:S01]  /*1a240*/  FMUL.FTZ R19, R69, R147 ;  /* 0x0000009345137220 */ /* 0x000fe20000410000 */
[----:B------:R-:W-:Y:S01]  /*1a250*/  F2FP.BF16.PACK_AB R65, R225, R210 ;  /* 0x000000d2e141723e */ /* 0x000fe200000010ff */
[----:B------:R-:W-:Y:S01]  /*1a260*/  IMAD.MOV.U32 R142, RZ, RZ, R41 ;  /* 0x000000ffff8e7224 */ /* 0x000fe200078e0029 */
[-C--:B------:R-:W-:Y:S01]  /*1a270*/  HMMA.16816.F32.BF16 R4, R76, R20.reuse, R4 ;  /* 0x000000144c04723c */ /* 0x080fe20000041804 */
[----:B------:R-:W-:Y:S02]  /*1a280*/  IMAD.MOV.U32 R147, RZ, RZ, R146 ;  /* 0x000000ffff937224 */ /* 0x000fe400078e0092 */
[----:B------:R-:W-:Y:S02]  /*1a290*/  IMAD.MOV.U32 R146, RZ, RZ, R145 ;  /* 0x000000ffff927224 */ /* 0x000fe400078e0091 */
[----:B------:R-:W-:Y:S02]  /*1a2a0*/  IMAD.MOV.U32 R145, RZ, RZ, R144 ;  /* 0x000000ffff917224 */ /* 0x000fe400078e0090 */
[C---:B------:R-:W-:Y:S02]  /*1a2b0*/  FMUL.FTZ R34, R69.reuse, R162 ;  /* 0x000000a245227220 */ /* 0x040fe40000410000 */
[----:B------:R-:W-:Y:S03]  /*1a2c0*/  FMUL.FTZ R35, R69, R163 ;  /* 0x000000a345237220 */ /* 0x000fe60000410000 */
[----:B------:R-:W-:Y:S02]  /*1a2d0*/  FFMA.FTZ R163, R116, c[0x0][0x23c], -R84 ;  /* 0x00008f0074a37a23 */ /* 0x000fe40000010854 */
[----:B-1----:R-:W-:Y:S02]  /*1a2e0*/  FADD.FTZ R0, -R2, R134 ;  /* 0x0000008602007221 */ /* 0x002fe40000010100 */
[----:B------:R-:W-:Y:S02]  /*1a2f0*/  FFMA.FTZ R2, R15, c[0x0][0x23c], -R100 ;  /* 0x00008f000f027a23 */ /* 0x000fe40000010864 */
[----:B------:R-:W-:Y:S02]  /*1a300*/  FMUL.FTZ R0, R0, c[0x0][0x23c] ;  /* 0x00008f0000007a20 */ /* 0x000fe40000410000 */
[C---:B--2---:R-:W-:Y:S01]  /*1a310*/  FMUL.FTZ R8, R68.reuse, R136 ;  /* 0x0000008844087220 */ /* 0x044fe20000410000 */
[----:B------:R-:W1:Y:S01]  /*1a320*/  MUFU.EX2 R135, R2 ;  /* 0x0000000200877308 */ /* 0x000e620000000800 */
[C---:B------:R-:W-:Y:S02]  /*1a330*/  FMUL.FTZ R9, R68.reuse, R137 ;  /* 0x0000008944097220 */ /* 0x040fe40000410000 */
[C---:B------:R-:W-:Y:S02]  /*1a340*/  FMUL.FTZ R12, R68.reuse, R148 ;  /* 0x00000094440c7220 */ /* 0x040fe40000410000 */
[C---:B------:R-:W-:Y:S02]  /*1a350*/  FMUL.FTZ R13, R68.reuse, R149 ;  /* 0x00000095440d7220 */ /* 0x040fe40000410000 */
[----:B------:R-:W-:Y:S02]  /*1a360*/  IMAD.MOV.U32 R136, RZ, RZ, R55 ;  /* 0x000000ffff887224 */ /* 0x000fe400078e0037 */
[----:B------:R-:W-:Y:S01]  /*1a370*/  IMAD.MOV.U32 R148, RZ, RZ, R46 ;  /* 0x000000ffff947224 */ /* 0x000fe200078e002e */
[----:B------:R-:W2:Y:S01]  /*1a380*/  MUFU.EX2 R0, R0 ;  /* 0x0000000000007308 */ /* 0x000ea20000000800 */
[----:B------:R-:W-:Y:S02]  /*1a390*/  IMAD.MOV.U32 R149, RZ, RZ, R52 ;  /* 0x000000ffff957224 */ /* 0x000fe400078e0034 */
[C---:B------:R-:W-:Y:S02]  /*1a3a0*/  FMUL.FTZ R24, R68.reuse, R152 ;  /* 0x0000009844187220 */ /* 0x040fe40000410000 */
[C---:B------:R-:W-:Y:S02]  /*1a3b0*/  FMUL.FTZ R25, R68.reuse, R153 ;  /* 0x0000009944197220 */ /* 0x040fe40000410000 */
[C---:B------:R-:W-:Y:S02]  /*1a3c0*/  FMUL.FTZ R28, R68.reuse, R164 ;  /* 0x000000a4441c7220 */ /* 0x040fe40000410000 */
[C---:B------:R-:W-:Y:S02]  /*1a3d0*/  FMUL.FTZ R29, R68.reuse, R165 ;  /* 0x000000a5441d7220 */ /* 0x040fe40000410000 */
[----:B------:R-:W-:Y:S02]  /*1a3e0*/  IMAD.MOV.U32 R134, RZ, RZ, R43 ;  /* 0x000000ffff867224 */ /* 0x000fe400078e002b */
[----:B------:R-:W-:Y:S01]  /*1a3f0*/  IMAD.MOV.U32 R137, RZ, RZ, R40 ;  /* 0x000000ffff897224 */ /* 0x000fe200078e0028 */
[----:B-1----:R-:W-:Y:S01]  /*1a400*/  F2FP.BF16.PACK_AB R67, R135, R227 ;  /* 0x000000e38743723e */ /* 0x002fe200000010ff */
[----:B------:R-:W-:Y:S02]  /*1a410*/  IMAD.MOV.U32 R2, RZ, RZ, R37 ;  /* 0x000000ffff027224 */ /* 0x000fe400078e0025 */
[----:B------:R-:W-:Y:S01]  /*1a420*/  FMUL.FTZ R40, R68, R168 ;  /* 0x000000a844287220 */ /* 0x000fe20000410000 */
[----:B------:R-:W1:Y:S01]  /*1a430*/  LDSM.16.MT88.4 R36, [R219+0x8000] ;  /* 0x00800000db24783b */ /* 0x000e620000004200 */
[----:B------:R-:W-:Y:S02]  /*1a440*/  FFMA.FTZ R2, R2, c[0x0][0x23c], -R84 ;  /* 0x00008f0002027a23 */ /* 0x000fe40000010854 */
[C---:B------:R-:W-:Y:S02]  /*1a450*/  FMUL.FTZ R41, R68.reuse, R169 ;  /* 0x000000a944297220 */ /* 0x040fe40000410000 */
[----:B------:R-:W-:Y:S02]  /*1a460*/  FMUL.FTZ R44, R68, R180 ;  /* 0x000000b4442c7220 */ /* 0x000fe40000410000 */
[C---:B--2---:R-:W-:Y:S02]  /*1a470*/  FMUL.FTZ R10, R0.reuse, R138 ;  /* 0x0000008a000a7220 */ /* 0x044fe40000410000 */
[----:B------:R-:W-:Y:S02]  /*1a480*/  IMAD.MOV.U32 R138, RZ, RZ, R11 ;  /* 0x000000ffff8a7224 */ /* 0x000fe400078e000b */
[C---:B------:R-:W-:Y:S01]  /*1a490*/  FMUL.FTZ R11, R0.reuse, R139 ;  /* 0x0000008b000b7220 */ /* 0x040fe20000410000 */
[----:B------:R-:W-:Y:S01]  /*1a4a0*/  MOV R139, R53 ;  /* 0x00000035008b7202 */ /* 0x000fe20000000f00 */
[C---:B------:R-:W-:Y:S01]  /*1a4b0*/  FMUL.FTZ R14, R0.reuse, R150 ;  /* 0x00000096000e7220 */ /* 0x040fe20000410000 */
[----:B------:R-:W2:Y:S01]  /*1a4c0*/  LDSM.16.MT88.4 R52, [R217+0x8000] ;  /* 0x00800000d934783b */ /* 0x000ea20000004200 */
[C---:B------:R-:W-:Y:S01]  /*1a4d0*/  FMUL.FTZ R15, R0.reuse, R151 ;  /* 0x00000097000f7220 */ /* 0x040fe20000410000 */
[----:B------:R-:W-:Y:S01]  /*1a4e0*/  MOV R151, R50 ;  /* 0x0000003200977202 */ /* 0x000fe20000000f00 */
[----:B------:R-:W-:Y:S01]  /*1a4f0*/  IMAD.MOV.U32 R150, RZ, RZ, R51 ;  /* 0x000000ffff967224 */ /* 0x000fe200078e0033 */
[C---:B------:R-:W-:Y:S01]  /*1a500*/  HMMA.16816.F32.BF16 R8, R64.reuse, R20, R8 ;  /* 0x000000144008723c */ /* 0x040fe20000041808 */
[C---:B------:R-:W-:Y:S02]  /*1a510*/  FMUL.FTZ R26, R0.reuse, R154 ;  /* 0x0000009a001a7220 */ /* 0x040fe40000410000 */
[----:B------:R-:W-:Y:S01]  /*1a520*/  IMAD.MOV.U32 R144, RZ, RZ, R151 ;  /* 0x000000ffff907224 */ /* 0x000fe200078e0097 */
[----:B------:R-:W-:Y:S01]  /*1a530*/  MOV R151, R150 ;  /* 0x0000009600977202 */ /* 0x000fe20000000f00 */
[----:B------:R-:W-:Y:S02]  /*1a540*/  IMAD.MOV.U32 R150, RZ, RZ, R149 ;  /* 0x000000ffff967224 */ /* 0x000fe400078e0095 */
[C---:B------:R-:W-:Y:S01]  /*1a550*/  FMUL.FTZ R20, R3.reuse, R156 ;  /* 0x0000009c03147220 */ /* 0x040fe20000410000 */
[-C--:B------:R-:W-:Y:S01]  /*1a560*/  HMMA.16816.F32.BF16 R12, R64, R22.reuse, R12 ;  /* 0x00000016400c723c */ /* 0x080fe2000004180c */
[----:B------:R-:W-:Y:S03]  /*1a570*/  FMUL.FTZ R21, R3, R157 ;  /* 0x0000009d03157220 */ /* 0x000fe60000410000 */
[----:B------:R-:W-:Y:S02]  /*1a580*/  IMAD.MOV.U32 R149, RZ, RZ, R148 ;  /* 0x000000ffff957224 */ /* 0x000fe400078e0094 */
[----:B------:R-:W-:Y:S02]  /*1a590*/  IMAD.MOV.U32 R148, RZ, RZ, R139 ;  /* 0x000000ffff947224 */ /* 0x000fe400078e008b */
[----:B------:R-:W-:Y:S01]  /*1a5a0*/  IMAD.MOV.U32 R139, RZ, RZ, R138 ;  /* 0x000000ffff8b7224 */ /* 0x000fe200078e008a */
[C---:B------:R-:W-:Y:S03]  /*1a5b0*/  HMMA.16816.F32.BF16 R16, R76.reuse, R22, R16 ;  /* 0x000000164c10723c */ /* 0x040fe60000041810 */
[----:B------:R-:W-:Y:S01]  /*1a5c0*/  IMAD.MOV.U32 R138, RZ, RZ, R136 ;  /* 0x000000ffff8a7224 */ /* 0x000fe200078e0088 */
[----:B------:R-:W-:Y:S01]  /*1a5d0*/  MOV R136, R143 ;  /* 0x0000008f00887202 */ /* 0x000fe20000000f00 */
[----:B------:R-:W-:Y:S02]  /*1a5e0*/  IMAD.MOV.U32 R143, RZ, RZ, R142 ;  /* 0x000000ffff8f7224 */ /* 0x000fe400078e008e */
[C---:B------:R-:W-:Y:S02]  /*1a5f0*/  FMUL.FTZ R22, R69.reuse, R158 ;  /* 0x0000009e45167220 */ /* 0x040fe40000410000 */
[----:B------:R-:W-:Y:S03]  /*1a600*/  FMUL.FTZ R23, R69, R159 ;  /* 0x0000009f45177220 */ /* 0x000fe60000410000 */
[----:B------:R-:W-:Y:S02]  /*1a610*/  IMAD.MOV.U32 R142, RZ, RZ, R141 ;  /* 0x000000ffff8e7224 */ /* 0x000fe400078e008d */
[----:B------:R-:W-:Y:S02]  /*1a620*/  IMAD.MOV.U32 R141, RZ, RZ, R133 ;  /* 0x000000ffff8d7224 */ /* 0x000fe400078e0085 */
[----:B------:R-:W-:Y:S01]  /*1a630*/  IMAD.MOV.U32 R133, RZ, RZ, R111 ;  /* 0x000000ffff857224 */ /* 0x000fe200078e006f */
[-C--:B-1----:R-:W-:Y:S01]  /*1a640*/  HMMA.16816.F32.BF16 R20, R76, R36.reuse, R20 ;  /* 0x000000244c14723c */ /* 0x082fe20000041814 */
[----:B------:R-:W-:Y:S01]  /*1a650*/  IMAD.MOV.U32 R111, RZ, RZ, R124 ;  /* 0x000000ffff6f7224 */ /* 0x000fe200078e007c */
[----:B------:R-:W-:Y:S01]  /*1a660*/  MOV R124, R120 ;  /* 0x00000078007c7202 */ /* 0x000fe20000000f00 */
[C---:B------:R-:W-:Y:S01]  /*1a670*/  FMUL.FTZ R27, R0.reuse, R155 ;  /* 0x0000009b001b7220 */ /* 0x040fe20000410000 */
[----:B------:R1:W-:Y:S01]  /*1a680*/  MUFU.EX2 R120, R2 ;  /* 0x0000000200787308 */ /* 0x0003e20000000800 */
[C---:B------:R-:W-:Y:S02]  /*1a690*/  FMUL.FTZ R30, R0.reuse, R166 ;  /* 0x000000a6001e7220 */ /* 0x040fe40000410000 */
[C---:B------:R-:W-:Y:S02]  /*1a6a0*/  FMUL.FTZ R31, R0.reuse, R167 ;  /* 0x000000a7001f7220 */ /* 0x040fe40000410000 */
[C---:B------:R-:W-:Y:S01]  /*1a6b0*/  FMUL.FTZ R42, R0.reuse, R170 ;  /* 0x000000aa002a7220 */ /* 0x040fe20000410000 */
[C---:B------:R-:W-:Y:S02]  /*1a6c0*/  HMMA.16816.F32.BF16 R24, R64.reuse, R36, R24 ;  /* 0x000000244018723c */ /* 0x040fe40000041818 */
[----:B------:R-:W-:Y:S02]  /*1a6d0*/  FMUL.FTZ R43, R0, R171 ;  /* 0x000000ab002b7220 */ /* 0x000fe40000410000 */
[----:B------:R-:W-:Y:S02]  /*1a6e0*/  FMUL.FTZ R45, R68, R181 ;  /* 0x000000b5442d7220 */ /* 0x000fe40000410000 */
[C---:B------:R-:W-:Y:S02]  /*1a6f0*/  FMUL.FTZ R46, R0.reuse, R182 ;  /* 0x000000b6002e7220 */ /* 0x040fe40000410000 */
[C---:B------:R-:W-:Y:S01]  /*1a700*/  FMUL.FTZ R36, R3.reuse, R172 ;  /* 0x000000ac03247220 */ /* 0x040fe20000410000 */
[-C--:B------:R-:W-:Y:S03]  /*1a710*/  HMMA.16816.F32.BF16 R28, R64, R38.reuse, R28 ;  /* 0x00000026401c723c */ /* 0x080fe6000004181c */
[----:B------:R-:W-:Y:S02]  /*1a720*/  FMUL.FTZ R37, R3, R173 ;  /* 0x000000ad03257220 */ /* 0x000fe40000410000 */
[----:B------:R-:W-:Y:S02]  /*1a730*/  FMUL.FTZ R47, R0, R183 ;  /* 0x000000b7002f7220 */ /* 0x000fe40000410000 */
[----:B------:R-:W-:Y:S01]  /*1a740*/  IMAD.MOV.U32 R156, RZ, RZ, R146 ;  /* 0x000000ffff9c7224 */ /* 0x000fe200078e0092 */
[C---:B------:R-:W-:Y:S01]  /*1a750*/  HMMA.16816.F32.BF16 R32, R76.reuse, R38, R32 ;  /* 0x000000264c20723c */ /* 0x040fe20000041820 */
[----:B-1----:R-:W-:Y:S03]  /*1a760*/  FFMA.FTZ R2, R147, c[0x0][0x23c], -R84 ;  /* 0x00008f0093027a23 */ /* 0x002fe60000010854 */
[----:B------:R-:W-:Y:S02]  /*1a770*/  IMAD.MOV.U32 R147, RZ, RZ, R145 ;  /* 0x000000ffff937224 */ /* 0x000fe400078e0091 */
[----:B------:R-:W-:Y:S01]  /*1a780*/  IMAD.MOV.U32 R145, RZ, RZ, R151 ;  /* 0x000000ffff917224 */ /* 0x000fe200078e0097 */
[----:B------:R-:W-:Y:S01]  /*1a790*/  MOV R151, R149 ;  /* 0x0000009500977202 */ /* 0x000fe20000000f00 */
[----:B------:R-:W-:Y:S04]  /*1a7a0*/  IMAD.MOV.U32 R149, RZ, RZ, R139 ;  /* 0x000000ffff957224 */ /* 0x000fe800078e008b */
[----:B------:R-:W-:Y:S01]  /*1a7b0*/  IMAD.MOV.U32 R139, RZ, RZ, R136 ;  /* 0x000000ffff8b7224 */ /* 0x000fe200078e0088 */
[----:B------:R-:W-:Y:S01]  /*1a7c0*/  MOV R136, R142 ;  /* 0x0000008e00887202 */ /* 0x000fe20000000f00 */
[----:B------:R-:W-:Y:S02]  /*1a7d0*/  IMAD.MOV.U32 R142, RZ, RZ, R133 ;  /* 0x000000ffff8e7224 */ /* 0x000fe400078e0085 */
[----:B------:R-:W-:Y:S02]  /*1a7e0*/  IMAD.MOV.U32 R133, RZ, RZ, R124 ;  /* 0x000000ffff857224 */ /* 0x000fe400078e007c */
[C---:B------:R-:W-:Y:S01]  /*1a7f0*/  FMUL.FTZ R38, R69.reuse, R174 ;  /* 0x000000ae45267220 */ /* 0x040fe20000410000 */
[----:B------:R1:W-:Y:S01]  /*1a800*/  MUFU.EX2 R124, R2 ;  /* 0x00000002007c7308 */ /* 0x0003e20000000800 */
[C---:B------:R-:W-:Y:S02]  /*1a810*/  FMUL.FTZ R39, R69.reuse, R175 ;  /* 0x000000af45277220 */ /* 0x040fe40000410000 */
[----:B------:R-:W-:Y:S02]  /*1a820*/  IMAD.MOV.U32 R146, RZ, RZ, R144 ;  /* 0x000000ffff927224 */ /* 0x000fe400078e0090 */
[----:B------:R-:W-:Y:S02]  /*1a830*/  IMAD.MOV.U32 R144, RZ, RZ, R150 ;  /* 0x000000ffff907224 */ /* 0x000fe400078e0096 */
[C---:B------:R-:W-:Y:S01]  /*1a840*/  FMUL.FTZ R50, R69.reuse, R178 ;  /* 0x000000b245327220 */ /* 0x040fe20000410000 */
[-C--:B--2---:R-:W-:Y:S01]  /*1a850*/  HMMA.16816.F32.BF16 R36, R76, R52.reuse, R36 ;  /* 0x000000344c24723c */ /* 0x084fe20000041824 */
[----:B------:R-:W-:Y:S02]  /*1a860*/  FMUL.FTZ R51, R69, R179 ;  /* 0x000000b345337220 */ /* 0x000fe40000410000 */
[----:B------:R-:W-:Y:S02]  /*1a870*/  IMAD.MOV.U32 R150, RZ, RZ, R148 ;  /* 0x000000ffff967224 */ /* 0x000fe400078e0094 */
[----:B------:R-:W-:Y:S02]  /*1a880*/  IMAD.MOV.U32 R157, RZ, RZ, R147 ;  /* 0x000000ffff9d7224 */ /* 0x000fe400078e0093 */
[C---:B------:R-:W-:Y:S01]  /*1a890*/  FMUL.FTZ R56, R68.reuse, R184 ;  /* 0x000000b844387220 */ /* 0x040fe20000410000 */
[C---:B------:R-:W-:Y:S01]  /*1a8a0*/  HMMA.16816.F32.BF16 R40, R64.reuse, R52, R40 ;  /* 0x000000344028723c */ /* 0x040fe20000041828 */
[----:B------:R-:W-:Y:S03]  /*1a8b0*/  FMUL.FTZ R57, R68, R185 ;  /* 0x000000b944397220 */ /* 0x000fe60000410000 */
[C---:B------:R-:W-:Y:S02]  /*1a8c0*/  FMUL.FTZ R58, R0.reuse, R186 ;  /* 0x000000ba003a7220 */ /* 0x040fe40000410000 */
[----:B------:R-:W-:Y:S02]  /*1a8d0*/  FMUL.FTZ R59, R0, R187 ;  /* 0x000000bb003b7220 */ /* 0x000fe40000410000 */
[----:B-1----:R-:W-:Y:S01]  /*1a8e0*/  FFMA.FTZ R2, R156, c[0x0][0x23c], -R75 ;  /* 0x00008f009c027a23 */ /* 0x002fe2000001084b */
[-C--:B------:R-:W-:Y:S03]  /*1a8f0*/  HMMA.16816.F32.BF16 R44, R64, R54.reuse, R44 ;  /* 0x00000036402c723c */ /* 0x080fe6000004182c */
[----:B------:R-:W-:Y:S02]  /*1a900*/  IMAD.MOV.U32 R156, RZ, RZ, R146 ;  /* 0x000000ffff9c7224 */ /* 0x000fe400078e0092 */
[----:B------:R-:W-:Y:S02]  /*1a910*/  IMAD.MOV.U32 R146, RZ, RZ, R144 ;  /* 0x000000ffff927224 */ /* 0x000fe400078e0090 */
[----:B------:R-:W-:Y:S01]  /*1a920*/  IMAD.MOV.U32 R144, RZ, RZ, R149 ;  /* 0x000000ffff907224 */ /* 0x000fe200078e0095 */
[C---:B------:R-:W-:Y:S01]  /*1a930*/  HMMA.16816.F32.BF16 R48, R76.reuse, R54, R48 ;  /* 0x000000364c30723c */ /* 0x040fe20000041830 */
[----:B------:R-:W-:Y:S03]  /*1a940*/  IMAD.MOV.U32 R149, RZ, RZ, R139 ;  /* 0x000000ffff957224 */ /* 0x000fe600078e008b */
[----:B------:R-:W-:Y:S02]  /*1a950*/  IMAD.MOV.U32 R139, RZ, RZ, R136 ;  /* 0x000000ffff8b7224 */ /* 0x000fe400078e0088 */
[----:B------:R-:W-:Y:S02]  /*1a960*/  IMAD.MOV.U32 R136, RZ, RZ, R142 ;  /* 0x000000ffff887224 */ /* 0x000fe400078e008e */
[----:B------:R-:W-:Y:S04]  /*1a970*/  IMAD.MOV.U32 R142, RZ, RZ, R133 ;  /* 0x000000ffff8e7224 */ /* 0x000fe800078e0085 */
[----:B------:R-:W-:Y:S02]  /*1a980*/  IMAD.MOV.U32 R133, RZ, RZ, R121 ;  /* 0x000000ffff857224 */ /* 0x000fe400078e0079 */
[C---:B------:R-:W-:Y:S01]  /*1a990*/  FMUL.FTZ R52, R3.reuse, R188 ;  /* 0x000000bc03347220 */ /* 0x040fe20000410000 */
[----:B------:R1:W-:Y:S01]  /*1a9a0*/  MUFU.EX2 R121, R2 ;  /* 0x0000000200797308 */ /* 0x0003e20000000800 */
[----:B------:R-:W-:Y:S02]  /*1a9b0*/  FMUL.FTZ R53, R3, R189 ;  /* 0x000000bd03357220 */ /* 0x000fe40000410000 */
[C---:B------:R-:W-:Y:S02]  /*1a9c0*/  FMUL.FTZ R54, R69.reuse, R190 ;  /* 0x000000be45367220 */ /* 0x040fe40000410000 */
[----:B------:R-:W-:Y:S02]  /*1a9d0*/  FMUL.FTZ R55, R69, R191 ;  /* 0x000000bf45377220 */ /* 0x000fe40000410000 */
[----:B------:R-:W-:Y:S01]  /*1a9e0*/  IMAD.MOV.U32 R147, RZ, RZ, R145 ;  /* 0x000000ffff937224 */ /* 0x000fe200078e0091 */
[----:B------:R-:W-:Y:S01]  /*1a9f0*/  MOV R145, R150 ;  /* 0x0000009600917202 */ /* 0x000fe20000000f00 */
[C---:B------:R-:W-:Y:S02]  /*1aa00*/  FMUL.FTZ R60, R68.reuse, R192 ;  /* 0x000000c0443c7220 */ /* 0x040fe40000410000 */
[----:B------:R-:W-:Y:S01]  /*1aa10*/  FMUL.FTZ R61, R68, R193 ;  /* 0x000000c1443d7220 */ /* 0x000fe20000410000 */
[-C--:B------:R-:W-:Y:S01]  /*1aa20*/  HMMA.16816.F32.BF16 R52, R76, R80.reuse, R52 ;  /* 0x000000504c34723c */ /* 0x080fe20000041834 */
[C---:B------:R-:W-:Y:S02]  /*1aa30*/  FMUL.FTZ R62, R0.reuse, R194 ;  /* 0x000000c2003e7220 */ /* 0x040fe40000410000 */
[----:B------:R-:W-:Y:S02]  /*1aa40*/  FMUL.FTZ R63, R0, R195 ;  /* 0x000000c3003f7220 */ /* 0x000fe40000410000 */
[----:B------:R-:W-:Y:S02]  /*1aa50*/  IMAD.MOV.U32 R148, RZ, RZ, R138 ;  /* 0x000000ffff947224 */ /* 0x000fe400078e008a */
[----:B------:R-:W-:Y:S01]  /*1aa60*/  IMAD.MOV.U32 R138, RZ, RZ, R143 ;  /* 0x000000ffff8a7224 */ /* 0x000fe200078e008f */
[C---:B------:R-:W-:Y:S01]  /*1aa70*/  HMMA.16816.F32.BF16 R56, R64.reuse, R80, R56 ;  /* 0x000000504038723c */ /* 0x040fe20000041838 */
[----:B------:R-:W-:Y:S03]  /*1aa80*/  IMAD.MOV.U32 R143, RZ, RZ, R141 ;  /* 0x000000ffff8f7224 */ /* 0x000fe600078e008d */
[----:B-1----:R-:W-:Y:S02]  /*1aa90*/  FFMA.FTZ R2, R157, c[0x0][0x23c], -R75 ;  /* 0x00008f009d027a23 */ /* 0x002fe4000001084b */
[----:B------:R-:W-:Y:S02]  /*1aaa0*/  IMAD.MOV.U32 R157, RZ, RZ, R147 ;  /* 0x000000ffff9d7224 */ /* 0x000fe400078e0093 */
[----:B------:R-:W-:Y:S01]  /*1aab0*/  IMAD.MOV.U32 R147, RZ, RZ, R145 ;  /* 0x000000ffff937224 */ /* 0x000fe200078e0091 */
[-C--:B------:R-:W-:Y:S03]  /*1aac0*/  HMMA.16816.F32.BF16 R60, R64, R82.reuse, R60 ;  /* 0x00000052403c723c */ /* 0x080fe6000004183c */
[----:B------:R-:W-:Y:S02]  /*1aad0*/  IMAD.MOV.U32 R145, RZ, RZ, R144 ;  /* 0x000000ffff917224 */ /* 0x000fe400078e0090 */
[----:B------:R-:W-:Y:S02]  /*1aae0*/  IMAD.MOV.U32 R144, RZ, RZ, R149 ;  /* 0x000000ffff907224 */ /* 0x000fe400078e0095 */
[----:B------:R-:W-:Y:S02]  /*1aaf0*/  IMAD.MOV.U32 R149, RZ, RZ, R139 ;  /* 0x000000ffff957224 */ /* 0x000fe400078e008b */
[----:B------:R-:W-:Y:S03]  /*1ab00*/  IMAD.MOV.U32 R139, RZ, RZ, R136 ;  /* 0x000000ffff8b7224 */ /* 0x000fe600078e0088 */
[----:B------:R-:W-:Y:S02]  /*1ab10*/  IMAD.MOV.U32 R136, RZ, RZ, R142 ;  /* 0x000000ffff887224 */ /* 0x000fe400078e008e */
[----:B------:R-:W-:Y:S02]  /*1ab20*/  IMAD.MOV.U32 R142, RZ, RZ, R133 ;  /* 0x000000ffff8e7224 */ /* 0x000fe400078e0085 */
[----:B------:R-:W-:Y:S01]  /*1ab30*/  IMAD.MOV.U32 R141, RZ, RZ, R111 ;  /* 0x000000ffff8d7224 */ /* 0x000fe200078e006f */
[----:B------:R1:W-:Y:S01]  /*1ab40*/  MUFU.EX2 R133, R2 ;  /* 0x0000000200857308 */ /* 0x0003e20000000800 */
[----:B------:R-:W-:Y:S01]  /*1ab50*/  IMAD.MOV.U32 R111, RZ, RZ, R108 ;  /* 0x000000ffff6f7224 */ /* 0x000fe200078e006c */
[----:B------:R-:W-:Y:S01]  /*1ab60*/  MOV R108, R94 ;  /* 0x0000005e006c7202 */ /* 0x000fe20000000f00 */
[----:B------:R-:W-:Y:S02]  /*1ab70*/  IMAD.MOV.U32 R150, RZ, RZ, R148 ;  /* 0x000000ffff967224 */ /* 0x000fe400078e0094 */
        /* <DEDUP_REMOVED lines=12> */
[----:B------:R-:W-:Y:S01]  /*1ac40*/  FFMA.FTZ R64, R158, c[0x0][0x23c], -R84 ;  /* 0x00008f009e407a23 */ /* 0x000fe20000010854 */
[----:B------:R-:W-:Y:S01]  /*1ac50*/  MOV R158, R156 ;  /* 0x0000009c009e7202 */ /* 0x000fe20000000f00 */
[----:B------:R-:W-:Y:S02]  /*1ac60*/  IMAD.MOV.U32 R159, RZ, RZ, R157 ;  /* 0x000000ffff9f7224 */ /* 0x000fe400078e009d */
[----:B------:R-:W-:Y:S02]  /*1ac70*/  IMAD.MOV.U32 R157, RZ, RZ, R147 ;  /* 0x000000ffff9d7224 */ /* 0x000fe400078e0093 */
[----:B------:R-:W-:Y:S02]  /*1ac80*/  IMAD.MOV.U32 R147, RZ, RZ, R144 ;  /* 0x000000ffff937224 */ /* 0x000fe400078e0090 */
[----:B------:R-:W-:Y:S01]  /*1ac90*/  IMAD.MOV.U32 R144, RZ, RZ, R150 ;  /* 0x000000ffff907224 */ /* 0x000fe200078e0096 */
[----:B------:R-:W-:Y:S01]  /*1aca0*/  MOV R150, R148 ;  /* 0x0000009400967202 */ /* 0x000fe20000000f00 */
[----:B------:R-:W-:Y:S02]  /*1acb0*/  IMAD.MOV.U32 R148, RZ, RZ, R138 ;  /* 0x000000ffff947224 */ /* 0x000fe400078e008a */
[----:B------:R-:W-:Y:S02]  /*1acc0*/  IMAD.MOV.U32 R138, RZ, RZ, R143 ;  /* 0x000000ffff8a7224 */ /* 0x000fe400078e008f */
[----:B------:R-:W-:Y:S02]  /*1acd0*/  IMAD.MOV.U32 R152, RZ, RZ, R158 ;  /* 0x000000ffff987224 */ /* 0x000fe400078e009e */
[----:B------:R-:W-:Y:S02]  /*1ace0*/  FFMA.FTZ R66, R159, c[0x0][0x23c], -R84 ;  /* 0x00008f009f427a23 */ /* 0x000fe40000010854 */
[----:B------:R-:W-:Y:S02]  /*1acf0*/  IMAD.MOV.U32 R159, RZ, RZ, R157 ;  /* 0x000000ffff9f7224 */ /* 0x000fe400078e009d */
[----:B------:R-:W-:Y:S02]  /*1ad00*/  IMAD.MOV.U32 R157, RZ, RZ, R147 ;  /* 0x000000ffff9d7224 */ /* 0x000fe400078e0093 */
[----:B------:R-:W-:Y:S02]  /*1ad10*/  IMAD.MOV.U32 R147, RZ, RZ, R150 ;  /* 0x000000ffff937224 */ /* 0x000fe400078e0096 */
[----:B------:R-:W-:Y:S02]  /*1ad20*/  IMAD.MOV.U32 R150, RZ, RZ, R148 ;  /* 0x000000ffff967224 */ /* 0x000fe400078e0094 */
[----:B------:R-:W-:Y:S01]  /*1ad30*/  IMAD.MOV.U32 R148, RZ, RZ, R138 ;  /* 0x000000ffff947224 */ /* 0x000fe200078e008a */
[----:B------:R-:W-:Y:S01]  /*1ad40*/  MOV R138, R137 ;  /* 0x00000089008a7202 */ /* 0x000fe20000000f00 */
[----:B-1----:R-:W-:Y:S01]  /*1ad50*/  FFMA.FTZ R2, R152, c[0x0][0x23c], -R75 ;  /* 0x00008f0098027a23 */ /* 0x002fe2000001084b */
[----:B------:R-:W-:Y:S01]  /*1ad60*/  MUFU.EX2 R137, R66 ;  /* 0x0000004200897308 */ /* 0x000fe20000000800 */
[----:B------:R-:W-:Y:S02]  /*1ad70*/  IMAD.MOV.U32 R153, RZ, RZ, R159 ;  /* 0x000000ffff997224 */ /* 0x000fe400078e009f */
[----:B------:R-:W-:Y:S02]  /*1ad80*/  IMAD.MOV.U32 R159, RZ, RZ, R157 ;  /* 0x000000ffff9f7224 */ /* 0x000fe400078e009d */
[----:B------:R-:W-:Y:S02]  /*1ad90*/  IMAD.MOV.U32 R157, RZ, RZ, R147 ;  /* 0x000000ffff9d7224 */ /* 0x000fe400078e0093 */
[----:B------:R-:W-:Y:S02]  /*1ada0*/  IMAD.MOV.U32 R147, RZ, RZ, R148 ;  /* 0x000000ffff937224 */ /* 0x000fe400078e0094 */
[----:B------:R-:W-:Y:S02]  /*1adb0*/  IMAD.MOV.U32 R148, RZ, RZ, R134 ;  /* 0x000000ffff947224 */ /* 0x000fe400078e0086 */
[----:B------:R-:W-:Y:S01]  /*1adc0*/  IMAD.MOV.U32 R94, RZ, RZ, R93 ;  /* 0x000000ffff5e7224 */ /* 0x000fe200078e005d */
[----:B------:R1:W-:Y:S01]  /*1add0*/  MUFU.EX2 R134, R2 ;  /* 0x0000000200867308 */ /* 0x0003e20000000800 */
[----:B------:R-:W-:Y:S01]  /*1ade0*/  IMAD.MOV.U32 R156, RZ, RZ, R146 ;  /* 0x000000ffff9c7224 */ /* 0x000fe200078e0092 */
[----:B------:R-:W2:Y:S01]  /*1adf0*/  LDL.LU R93, [R1+0x54] ;  /* 0x00005400015d7983 */ /* 0x000ea20000300800 */
[----:B------:R-:W-:Y:S02]  /*1ae00*/  IMAD.MOV.U32 R146, RZ, RZ, R149 ;  /* 0x000000ffff927224 */ /* 0x000fe400078e0095 */
[----:B------:R-:W-:Y:S01]  /*1ae10*/  IMAD.MOV.U32 R141, RZ, RZ, R196 ;  /* 0x000000ffff8d7224 */ /* 0x000fe200078e00c4 */
[----:B------:R-:W3:Y:S01]  /*1ae20*/  LDL.LU R102, [R1+0x140] ;  /* 0x0001400001667983 */ /* 0x000ee20000300800 */
[----:B------:R-:W-:Y:S01]  /*1ae30*/  IMAD.MOV.U32 R158, RZ, RZ, R156 ;  /* 0x000000ffff9e7224 */ /* 0x000fe200078e009c */
[----:B------:R-:W-:Y:S01]  /*1ae40*/  MOV R156, R146 ;  /* 0x00000092009c7202 */ /* 0x000fe20000000f00 */
[----:B------:R-:W-:Y:S01]  /*1ae50*/  IMAD.MOV.U32 R149, RZ, RZ, R139 ;  /* 0x000000ffff957224 */ /* 0x000fe200078e008b */
[----:B------:R-:W4:Y:S01]  /*1ae60*/  LDL.LU R196, [R1+0x13c] ;  /* 0x00013c0001c47983 */ /* 0x000f220000300800 */
[----:B------:R-:W-:Y:S02]  /*1ae70*/  IMAD.MOV.U32 R139, RZ, RZ, R136 ;  /* 0x000000ffff8b7224 */ /* 0x000fe400078e0088 */
[----:B------:R-:W-:Y:S01]  /*1ae80*/  IMAD.MOV.U32 R143, RZ, RZ, R141 ;  /* 0x000000ffff8f7224 */ /* 0x000fe200078e008d */
[----:B------:R-:W-:Y:S01]  /*1ae90*/  MOV R141, R140 ;  /* 0x0000008c008d7202 */ /* 0x000fe20000000f00 */
[----:B------:R-:W-:Y:S01]  /*1aea0*/  IMAD.MOV.U32 R140, RZ, RZ, R197 ;  /* 0x000000ffff8c7224 */ /* 0x000fe200078e00c5 */
[----:B------:R-:W-:Y:S01]  /*1aeb0*/  MUFU.EX2 R136, R64 ;  /* 0x0000004000887308 */ /* 0x000fe20000000800 */
[----:B------:R-:W-:Y:S01]  /*1aec0*/  IMAD.MOV.U32 R152, RZ, RZ, R156 ;  /* 0x000000ffff987224 */ /* 0x000fe200078e009c */
[----:B------:R-:W4:Y:S01]  /*1aed0*/  LDL.LU R197, [R1+0x138] ;  /* 0x0001380001c57983 */ /* 0x000f220000300800 */
[----:B------:R-:W-:Y:S02]  /*1aee0*/  IMAD.MOV.U32 R146, RZ, RZ, R149 ;  /* 0x000000ffff927224 */ /* 0x000fe400078e0095 */
[----:B------:R-:W-:Y:S02]  /*1aef0*/  IMAD.MOV.U32 R149, RZ, RZ, R139 ;  /* 0x000000ffff957224 */ /* 0x000fe400078e008b */
[----:B------:R-:W-:Y:S01]  /*1af00*/  IMAD.MOV.U32 R139, RZ, RZ, R198 ;  /* 0x000000ffff8b7224 */ /* 0x000fe200078e00c6 */
[----:B------:R-:W-:Y:S01]  /*1af10*/  MOV R156, R146 ;  /* 0x00000092009c7202 */ /* 0x000fe20000000f00 */
[----:B-1----:R-:W-:Y:S01]  /*1af20*/  FFMA.FTZ R2, R153, c[0x0][0x23c], -R75 ;  /* 0x00008f0099027a23 */ /* 0x002fe2000001084b */
[----:B------:R-:W4:Y:S01]  /*1af30*/  LDL.LU R198, [R1+0x134] ;  /* 0x0001340001c67983 */ /* 0x000f220000300800 */
[----:B------:R-:W-:Y:S02]  /*1af40*/  IMAD.MOV.U32 R153, RZ, RZ, R147 ;  /* 0x000000ffff997224 */ /* 0x000fe400078e0093 */
[----:B------:R-:W-:Y:S01]  /*1af50*/  IMAD.MOV.U32 R146, RZ, RZ, R150 ;  /* 0x000000ffff927224 */ /* 0x000fe200078e0096 */
[----:B------:R1:W1:Y:S01]  /*1af60*/  MUFU.EX2 R147, R2 ;  /* 0x0000000200937308 */ /* 0x0002620000000800 */
[----:B------:R-:W-:Y:S02]  /*1af70*/  IMAD.MOV.U32 R150, RZ, RZ, R199 ;  /* 0x000000ffff967224 */ /* 0x000fe400078e00c7 */
[--C-:B------:R-:W-:Y:S01]  /*1af80*/  FFMA.FTZ R94, R94, c[0x0][0x23c], -R84.reuse ;  /* 0x00008f005e5e7a23 */ /* 0x100fe20000010854 */
[----:B------:R-:W4:Y:S01]  /*1af90*/  LDL.LU R199, [R1+0x130] ;  /* 0x0001300001c77983 */ /* 0x000f220000300800 */
[----:B------:R-:W-:Y:S02]  /*1afa0*/  FFMA.FTZ R111, R111, c[0x0][0x23c], -R84 ;  /* 0x00008f006f6f7a23 */ /* 0x000fe40000010854 */
[----:B------:R-:W-:Y:S02]  /*1afb0*/  IMAD.MOV.U32 R184, RZ, RZ, R141 ;  /* 0x000000ffffb87224 */ /* 0x000fe400078e008d */
[----:B------:R-:W-:Y:S02]  /*1afc0*/  IMAD.MOV.U32 R191, RZ, RZ, R232 ;  /* 0x000000ffffbf7224 */ /* 0x000fe400078e00e8 */
[--C-:B-1----:R-:W-:Y:S04]  /*1afd0*/  FFMA.FTZ R2, R98, c[0x0][0x23c], -R92.reuse ;  /* 0x00008f0062027a23 */ /* 0x102fe8000001085c */
[----:B------:R1:W-:Y:S02]  /*1afe0*/  MUFU.EX2 R177, R2 ;  /* 0x0000000200b17308 */ /* 0x0003e40000000800 */
[----:B-1----:R-:W-:Y:S02]  /*1aff0*/  FFMA.FTZ R2, R96, c[0x0][0x23c], -R92 ;  /* 0x00008f0060027a23 */ /* 0x002fe4000001085c */
[----:B------:R-:W-:Y:S01]  /*1b000*/  FFMA.FTZ R96, R153, c[0x0][0x23c], -R84 ;  /* 0x00008f0099607a23 */ /* 0x000fe20000010854 */
[----:B------:R-:W-:Y:S01]  /*1b010*/  MOV R153, R152 ;  /* 0x0000009800997202 */ /* 0x000fe20000000f00 */
[----:B------:R-:W-:Y:S04]  /*1b020*/  IMAD.MOV.U32 R152, RZ, RZ, R159 ;  /* 0x000000ffff987224 */ /* 0x000fe800078e009f */
[----:B------:R1:W-:Y:S01]  /*1b030*/  MUFU.EX2 R179, R2 ;  /* 0x0000000200b37308 */ /* 0x0003e20000000800 */
[----:B------:R-:W-:Y:S02]  /*1b040*/  IMAD.MOV.U32 R159, RZ, RZ, R158 ;  /* 0x000000ffff9f7224 */ /* 0x000fe400078e009e */
[----:B------:R-:W-:Y:S02]  /*1b050*/  IMAD.MOV.U32 R158, RZ, RZ, R145 ;  /* 0x000000ffff9e7224 */ /* 0x000fe400078e0091 */
[----:B------:R-:W-:Y:S02]  /*1b060*/  IMAD.MOV.U32 R145, RZ, RZ, R110 ;  /* 0x000000ffff917224 */ /* 0x000fe400078e006e */
[----:B------:R-:W-:Y:S01]  /*1b070*/  IMAD.MOV.U32 R110, RZ, RZ, R109 ;  /* 0x000000ffff6e7224 */ /* 0x000fe200078e006d */
[----:B------:R-:W-:Y:S01]  /*1b080*/  MOV R109, R95 ;  /* 0x0000005f006d7202 */ /* 0x000fe20000000f00 */
[----:B------:R-:W-:Y:S01]  /*1b090*/  IMAD.MOV.U32 R154, RZ, RZ, R152 ;  /* 0x000000ffff9a7224 */ /* 0x000fe200078e0098 */
[----:B------:R-:W4:Y:S01]  /*1b0a0*/  LDL.LU R95, [R1+0x5c] ;  /* 0x00005c00015f7983 */ /* 0x000f220000300800 */
[----:B------:R-:W-:Y:S01]  /*1b0b0*/  IMAD.MOV.U32 R152, RZ, RZ, R158 ;  /* 0x000000ffff987224 */ /* 0x000fe200078e009e */
[----:B------:R-:W-:Y:S01]  /*1b0c0*/  MOV R158, R110 ;  /* 0x0000006e009e7202 */ /* 0x000fe20000000f00 */
[----:B------:R-:W-:Y:S02]  /*1b0d0*/  IMAD.MOV.U32 R155, RZ, RZ, R153 ;  /* 0x000000ffff9b7224 */ /* 0x000fe400078e0099 */
[----:B------:R-:W-:Y:S02]  /*1b0e0*/  IMAD.MOV.U32 R153, RZ, RZ, R159 ;  /* 0x000000ffff997224 */ /* 0x000fe400078e009f */
[----:B------:R-:W-:Y:S02]  /*1b0f0*/  IMAD.MOV.U32 R159, RZ, RZ, R145 ;  /* 0x000000ffff9f7224 */ /* 0x000fe400078e0091 */
[----:B------:R-:W-:Y:S02]  /*1b100*/  IMAD.MOV.U32 R110, RZ, RZ, R109 ;  /* 0x000000ffff6e7224 */ /* 0x000fe400078e006d */
[----:B------:R-:W-:Y:S02]  /*1b110*/  IMAD.MOV.U32 R109, RZ, RZ, R103 ;  /* 0x000000ffff6d7224 */ /* 0x000fe400078e0067 */
[----:B------:R-:W-:Y:S01]  /*1b120*/  IMAD.MOV.U32 R164, RZ, RZ, R155 ;  /* 0x000000ffffa47224 */ /* 0x000fe200078e009b */
[----:B------:R-:W4:Y:S01]  /*1b130*/  LDL.LU R103, [R1+0x12c] ;  /* 0x00012c0001677983 */ /* 0x000f220000300800 */
[----:B------:R-:W-:Y:S02]  /*1b140*/  IMAD.MOV.U32 R155, RZ, RZ, R154 ;  /* 0x000000ffff9b7224 */ /* 0x000fe400078e009a */
[----:B------:R-:W-:Y:S01]  /*1b150*/  IMAD.MOV.U32 R154, RZ, RZ, R153 ;  /* 0x000000ffff9a7224 */ /* 0x000fe200078e0099 */
[----:B------:R-:W-:Y:S01]  /*1b160*/  MOV R153, R152 ;  /* 0x0000009800997202 */ /* 0x000fe20000000f00 */
[----:B------:R-:W-:Y:S02]  /*1b170*/  IMAD.MOV.U32 R152, RZ, RZ, R159 ;  /* 0x000000ffff987224 */ /* 0x000fe400078e009f */
[----:B------:R-:W-:Y:S02]  /*1b180*/  IMAD.MOV.U32 R159, RZ, RZ, R158 ;  /* 0x000000ffff9f7224 */ /* 0x000fe400078e009e */
[----:B------:R-:W-:Y:S02]  /*1b190*/  IMAD.MOV.U32 R158, RZ, RZ, R110 ;  /* 0x000000ffff9e7224 */ /* 0x000fe400078e006e */
[----:B------:R-:W-:Y:S02]  /*1b1a0*/  IMAD.MOV.U32 R110, RZ, RZ, R109 ;  /* 0x000000ffff6e7224 */ /* 0x000fe400078e006d */
[----:B------:R-:W-:Y:S01]  /*1b1b0*/  IMAD.MOV.U32 R109, RZ, RZ, R108 ;  /* 0x000000ffff6d7224 */ /* 0x000fe200078e006c */
[----:B------:R-:W-:Y:S01]  /*1b1c0*/  MOV R108, R104 ;  /* 0x00000068006c7202 */ /* 0x000fe20000000f00 */
[----:B------:R-:W-:Y:S01]  /*1b1d0*/  IMAD.MOV.U32 R165, RZ, RZ, R164 ;  /* 0x000000ffffa57224 */ /* 0x000fe200078e00a4 */
[----:B------:R-:W4:Y:S01]  /*1b1e0*/  LDL.LU R104, [R1+0x50] ;  /* 0x0000500001687983 */ /* 0x000f220000300800 */
        /* <DEDUP_REMOVED lines=18> */
[----:B------:R-:W-:Y:S02]  /*1b310*/  IMAD.MOV.U32 R110, RZ, RZ, R108 ;  /* 0x000000ffff6e7224 */ /* 0x000fe400078e006c */
[----:B------:R-:W-:Y:S01]  /*1b320*/  IMAD.MOV.U32 R167, RZ, RZ, R166 ;  /* 0x000000ffffa77224 */ /* 0x000fe200078e00a6 */
[----:B------:R-:W4:Y:S01]  /*1b330*/  LDL.LU R108, [R1+0x38] ;  /* 0x00003800016c7983 */ /* 0x000f220000300800 */
[----:B------:R-:W-:Y:S02]  /*1b340*/  IMAD.MOV.U32 R166, RZ, RZ, R165 ;  /* 0x000000ffffa67224 */ /* 0x000fe400078e00a5 */
[----:B------:R-:W-:Y:S01]  /*1b350*/  IMAD.MOV.U32 R165, RZ, RZ, R164 ;  /* 0x000000ffffa57224 */ /* 0x000fe200078e00a4 */
[----:B------:R-:W-:Y:S01]  /*1b360*/  MOV R160, R167 ;  /* 0x000000a700a07202 */ /* 0x000fe20000000f00 */
        /* <DEDUP_REMOVED lines=29> */
[----:B------:R-:W-:Y:S01]  /*1b540*/  IMAD.MOV.U32 R153, RZ, RZ, R158 ;  /* 0x000000ffff997224 */ /* 0x000fe200078e009e */
[----:B------:R-:W-:Y:S01]  /*1b550*/  MOV R158, R131 ;  /* 0x00000083009e7202 */ /* 0x000fe20000000f00 */
[----:B------:R-:W-:Y:S02]  /*1b560*/  IMAD.MOV.U32 R152, RZ, RZ, R142 ;  /* 0x000000ffff987224 */ /* 0x000fe400078e008e */
[----:B------:R-:W-:Y:S02]  /*1b570*/  FFMA.FTZ R167, R97, c[0x0][0x23c], -R84 ;  /* 0x00008f0061a77a23 */ /* 0x000fe40000010854 */
[----:B------:R-:W-:Y:S02]  /*1b580*/  FFMA.FTZ R97, R175, c[0x0][0x23c], -R75 ;  /* 0x00008f00af617a23 */ /* 0x000fe4000001084b */
        /* <DEDUP_REMOVED lines=20> */
[----:B-1----:R-:W-:Y:S02]  /*1b6d0*/  FFMA.FTZ R2, R86, c[0x0][0x23c], -R92 ;  /* 0x00008f0056027a23 */ /* 0x002fe4000001085c */
[----:B------:R-:W-:Y:S02]  /*1b6e0*/  IMAD.MOV.U32 R173, RZ, RZ, R165 ;  /* 0x000000ffffad7224 */ /* 0x000fe400078e00a5 */
[----:B------:R1:W-:Y:S01]  /*1b6f0*/  MUFU.EX2 R192, R2 ;  /* 0x0000000200c07308 */ /* 0x0003e20000000800 */
[--C-:B------:R-:W-:Y:S02]  /*1b700*/  FFMA.FTZ R160, R113, c[0x0][0x23c], -R84.reuse ;  /* 0x00008f0071a07a23 */ /* 0x100fe40000010854 */
[--C-:B------:R-:W-:Y:S02]  /*1b710*/  FFMA.FTZ R165, R112, c[0x0][0x23c], -R84.reuse ;  /* 0x00008f0070a57a23 */ /* 0x100fe40000010854 */
[--C-:B------:R-:W-:Y:S02]  /*1b720*/  FFMA.FTZ R113, R241, c[0x0][0x23c], -R75.reuse ;  /* 0x00008f00f1717a23 */ /* 0x100fe4000001084b */
[--C-:B------:R-:W-:Y:S02]  /*1b730*/  FFMA.FTZ R131, R252, c[0x0][0x23c], -R84.reuse ;  /* 0x00008f00fc837a23 */ /* 0x100fe40000010854 */
[----:B------:R-:W-:Y:S02]  /*1b740*/  FFMA.FTZ R159, R213, c[0x0][0x23c], -R84 ;  /* 0x00008f00d59f7a23 */ /* 0x000fe40000010854 */
[----:B-1----:R-:W-:Y:S04]  /*1b750*/  FFMA.FTZ R2, R202, c[0x0][0x23c], -R100 ;  /* 0x00008f00ca027a23 */ /* 0x002fe80000010864 */
[----:B------:R1:W-:Y:S01]  /*1b760*/  MUFU.EX2 R142, R2 ;  /* 0x00000002008e7308 */ /* 0x0003e20000000800 */
[----:B--2---:R-:W-:Y:S02]  /*1b770*/  FFMA.FTZ R93, R93, c[0x0][0x23c], -R84 ;  /* 0x00008f005d5d7a23 */ /* 0x004fe40000010854 */
[----:B-1----:R-:W-:Y:S02]  /*1b780*/  FFMA.FTZ R2, R215, c[0x0][0x23c], -R100 ;  /* 0x00008f00d7027a23 */ /* 0x002fe40000010864 */
[----:B---3--:R-:W-:Y:S05]  /*1b790*/  FFMA.FTZ R102, R102, c[0x0][0x23c], -R84 ;  /* 0x00008f0066667a23 */ /* 0x008fea0000010854 */
[----:B------:R-:W-:Y:S01]  /*1b7a0*/  MUFU.EX2 R215, R97 ;  /* 0x0000006100d77308 */ /* 0x000fe20000000800 */
[C---:B----4-:R-:W-:Y:S02]  /*1b7b0*/  FMUL.FTZ R64, R3.reuse, R196 ;  /* 0x000000c403407220 */ /* 0x050fe40000410000 */
[----:B------:R-:W-:Y:S02]  /*1b7c0*/  FMUL.FTZ R65, R3, R197 ;  /* 0x000000c503417220 */ /* 0x000fe40000410000 */
[C---:B------:R-:W-:Y:S02]  /*1b7d0*/  FMUL.FTZ R66, R69.reuse, R198 ;  /* 0x000000c645427220 */ /* 0x040fe40000410000 */
[----:B------:R-:W-:Y:S07]  /*1b7e0*/  FMUL.FTZ R67, R69, R199 ;  /* 0x000000c745437220 */ /* 0x000fee0000410000 */
[----:B------:R-:W-:Y:S01]  /*1b7f0*/  HMMA.16816.F32.BF16 R64, R76, R82, R64 ;  /* 0x000000524c40723c */ /* 0x000fe20000041840 */
[----:B------:R-:W1:Y:S06]  /*1b800*/  LDSM.16.MT88.4 R80, [R216+0x8800] ;  /* 0x00880000d850783b */ /* 0x000e6c0000004200 */
[----:B------:R-:W-:Y:S01]  /*1b810*/  FFMA.FTZ R77, R99, c[0x0][0x23c], -R92 ;  /* 0x00008f00634d7a23 */ /* 0x000fe2000001085c */
[----:B------:R-:W-:Y:S01]  /*1b820*/  F2FP.BF16.PACK_AB R79, R147, R134 ;  /* 0x00000086934f723e */ /* 0x000fe200000010ff */
[--C-:B------:R-:W-:Y:S02]  /*1b830*/  FFMA.FTZ R76, R211, c[0x0][0x23c], -R100.reuse ;  /* 0x00008f00d34c7a23 */ /* 0x100fe40000010864 */
[----:B------:R-:W2:Y:S01]  /*1b840*/  MUFU.EX2 R145, R77 ;  /* 0x0000004d00917308 */ /* 0x000ea20000000800 */
[----:B------:R-:W-:Y:S09]  /*1b850*/  F2FP.BF16.PACK_AB R78, R137, R136 ;  /* 0x00000088894e723e */ /* 0x000ff200000010ff */
[----:B------:R3:W-:Y:S01]  /*1b860*/  MUFU.EX2 R195, R76 ;  /* 0x0000004c00c37308 */ /* 0x0007e20000000800 */
[----:B--2---:R-:W-:Y:S02]  /*1b870*/  F2FP.BF16.PACK_AB R86, R145, R192 ;  /* 0x000000c09156723e */ /* 0x004fe400000010ff */
[----:B------:R-:W-:Y:S01]  /*1b880*/  F2FP.BF16.PACK_AB R77, R133, R121 ;  /* 0x00000079854d723e */ /* 0x000fe200000010ff */
[----:B---3--:R-:W-:Y:S06]  /*1b890*/  FFMA.FTZ R76, R244, c[0x0][0x23c], -R100 ;  /* 0x00008f00f44c7a23 */ /* 0x008fec0000010864 */
[----:B------:R-:W-:Y:S01]  /*1b8a0*/  MUFU.EX2 R244, R102 ;  /* 0x0000006600f47308 */ /* 0x000fe20000000800 */
[--C-:B------:R-:W-:Y:S09]  /*1b8b0*/  FFMA.FTZ R95, R95, c[0x0][0x23c], -R84.reuse ;  /* 0x00008f005f5f7a23 */ /* 0x100ff20000010854 */
[----:B------:R2:W-:Y:S10]  /*1b8c0*/  MUFU.EX2 R194, R76 ;  /* 0x0000004c00c27308 */ /* 0x0005f40000000800 */
[----:B------:R-:W-:Y:S01]  /*1b8d0*/  MUFU.EX2 R141, R95 ;  /* 0x0000005f008d7308 */ /* 0x000fe20000000800 */
[--C-:B------:R-:W-:Y:S01]  /*1b8e0*/  FFMA.FTZ R103, R103, c[0x0][0x23c], -R84.reuse ;  /* 0x00008f0067677a23 */ /* 0x100fe20000010854 */
[----:B--2---:R-:W-:Y:S01]  /*1b8f0*/  F2FP.BF16.PACK_AB R76, R124, R120 ;  /* 0x000000787c4c723e */ /* 0x004fe200000010ff */
[--C-:B------:R-:W-:Y:S06]  /*1b900*/  FFMA.FTZ R104, R104, c[0x0][0x23c], -R84.reuse ;  /* 0x00008f0068687a23 */ /* 0x100fec0000010854 */
[-C--:B-1----:R-:W-:Y:S01]  /*1b910*/  HMMA.16816.F32.BF16 R4, R76, R80.reuse, R4 ;  /* 0x000000504c04723c */ /* 0x082fe20000041804 */
[--C-:B------:R-:W-:Y:S02]  /*1b920*/  FFMA.FTZ R109, R109, c[0x0][0x23c], -R84.reuse ;  /* 0x00008f006d6d7a23 */ /* 0x100fe40000010854 */
[--C-:B------:R-:W-:Y:S02]  /*1b930*/  FFMA.FTZ R108, R108, c[0x0][0x23c], -R84.reuse ;  /* 0x00008f006c6c7a23 */ /* 0x100fe40000010854 */
[----:B------:R-:W-:Y:S01]  /*1b940*/  FFMA.FTZ R110, R110, c[0x0][0x23c], -R84 ;  /* 0x00008f006e6e7a23 */ /* 0x000fe20000010854 */
[----:B------:R-:W-:Y:S01]  /*1b950*/  F2FP.BF16.PACK_AB R84, R179, R177 ;  /* 0x000000b1b354723e */ /* 0x000fe200000010ff */
[--C-:B------:R-:W-:Y:S02]  /*1b960*/  FFMA.FTZ R90, R90, c[0x0][0x23c], -R75.reuse ;  /* 0x00008f005a5a7a23 */ /* 0x100fe4000001084b */
[--C-:B------:R-:W-:Y:S02]  /*1b970*/  FFMA.FTZ R99, R168, c[0x0][0x23c], -R75.reuse ;  /* 0x00008f00a8637a23 */ /* 0x100fe4000001084b */
[----:B------:R-:W2:Y:S04]  /*1b980*/  LDL.LU R168, [R1+0x74] ;  /* 0x0000740001a87983 */ /* 0x000ea80000300800 */
[----:B------:R-:W3:Y:S01]  /*1b990*/  LDL.LU R105, [R1+0x70] ;  /* 0x0000700001697983 */ /* 0x000ee20000300800 */
[----:B--2---:R-:W-:Y:S02]  /*1b9a0*/  FFMA.FTZ R98, R168, c[0x0][0x23c], -R75 ;  /* 0x00008f00a8627a23 */ /* 0x004fe4000001084b */
        /* <DEDUP_REMOVED lines=18> */
[----:B------:R-:W2:Y:S01]  /*1bad0*/  LDL.LU R106, [R1+0x6c] ;  /* 0x00006c00016a7983 */ /* 0x000ea20000300800 */
[----:B------:R-:W-:Y:S01]  /*1bae0*/  IMAD.MOV.U32 R170, RZ, RZ, R168 ;  /* 0x000000ffffaa7224 */ /* 0x000fe200078e00a8 */
[----:B------:R-:W-:Y:S01]  /*1baf0*/  MOV R168, R175 ;  /* 0x000000af00a87202 */ /* 0x000fe20000000f00 */
[----:B------:R-:W-:Y:S01]  /*1bb00*/  IMAD.MOV.U32 R175, RZ, RZ, R161 ;  /* 0x000000ffffaf7224 */ /* 0x000fe200078e00a1 */
[----:B------:R-:W4:Y:S01]  /*1bb10*/  LDL.LU R169, [R1+0x68] ;  /* 0x0000680001a97983 */ /* 0x000f220000300800 */
[----:B------:R-:W-:Y:S02]  /*1bb20*/  IMAD.MOV.U32 R161, RZ, RZ, R164 ;  /* 0x000000ffffa17224 */ /* 0x000fe400078e00a4 */
[----:B------:R-:W-:Y:S01]  /*1bb30*/  IMAD.MOV.U32 R164, RZ, RZ, R154 ;  /* 0x000000ffffa47224 */ /* 0x000fe200078e009a */
[----:B------:R1:W5:Y:S01]  /*1bb40*/  LDL.LU R241, [R1+0x124] ;  /* 0x0001240001f17983 */ /* 0x0003620000300800 */
[----:B------:R-:W-:Y:S01]  /*1bb50*/  IMAD.MOV.U32 R154, RZ, RZ, R152 ;  /* 0x000000ffff9a7224 */ /* 0x000fe200078e0098 */
[----:B------:R-:W-:Y:S01]  /*1bb60*/  MOV R152, R157 ;  /* 0x0000009d00987202 */ /* 0x000fe20000000f00 */
[----:B------:R-:W-:Y:S01]  /*1bb70*/  IMAD.MOV.U32 R157, RZ, RZ, R146 ;  /* 0x000000ffff9d7224 */ /* 0x000fe200078e0092 */
[----:B------:R-:W-:Y:S01]  /*1bb80*/  MOV R146, R236 ;  /* 0x000000ec00927202 */ /* 0x000fe20000000f00 */
[----:B------:R-:W-:Y:S01]  /*1bb90*/  FFMA.FTZ R116, R170, c[0x0][0x23c], -R75 ;  /* 0x00008f00aa747a23 */ /* 0x000fe2000001084b */
[----:B------:R1:W5:Y:S01]  /*1bba0*/  LDL.LU R236, [R1+0x120] ;  /* 0x0001200001ec7983 */ /* 0x0003620000300800 */
[----:B------:R-:W-:Y:S02]  /*1bbb0*/  IMAD.MOV.U32 R170, RZ, RZ, R175 ;  /* 0x000000ffffaa7224 */ /* 0x000fe400078e00af */
[----:B---3--:R-:W-:Y:S02]  /*1bbc0*/  FFMA.FTZ R105, R105, c[0x0][0x23c], -R75 ;  /* 0x00008f0069697a23 */ /* 0x008fe4000001084b */
[----:B------:R-:W-:Y:S02]  /*1bbd0*/  IMAD.MOV.U32 R171, RZ, RZ, R170 ;  /* 0x000000ffffab7224 */ /* 0x000fe400078e00aa */
[----:B------:R-:W-:Y:S01]  /*1bbe0*/  MUFU.EX2 R213, R105 ;  /* 0x0000006900d57308 */ /* 0x000fe20000000800 */
[----:B------:R-:W-:Y:S02]  /*1bbf0*/  IMAD.MOV.U32 R185, RZ, RZ, R139 ;  /* 0x000000ffffb97224 */ /* 0x000fe400078e008b */
[----:B------:R-:W-:Y:S04]  /*1bc00*/  IMAD.MOV.U32 R180, RZ, RZ, R171 ;  /* 0x000000ffffb47224 */ /* 0x000fe800078e00ab */
[----:B------:R-:W-:Y:S03]  /*1bc10*/  IMAD.MOV.U32 R181, RZ, RZ, R180 ;  /* 0x000000ffffb57224 */ /* 0x000fe600078e00b4 */
[----:B------:R-:W-:Y:S01]  /*1bc20*/  MUFU.EX2 R139, R96 ;  /* 0x00000060008b7308 */ /* 0x000fe20000000800 */
[----:B------:R-:W-:Y:S04]  /*1bc30*/  IMAD.MOV.U32 R183, RZ, RZ, R181 ;  /* 0x000000ffffb77224 */ /* 0x000fe800078e00b5 */
[----:B------:R-:W-:Y:S02]  /*1bc40*/  IMAD.MOV.U32 R178, RZ, RZ, R183 ;  /* 0x000000ffffb27224 */ /* 0x000fe400078e00b7 */
[--C-:B--2---:R-:W-:Y:S02]  /*1bc50*/  FFMA.FTZ R106, R106, c[0x0][0x23c], -R75.reuse ;  /* 0x00008f006a6a7a23 */ /* 0x104fe4000001084b */
[----:B----4-:R-:W-:Y:S02]  /*1bc60*/  FFMA.FTZ R112, R169, c[0x0][0x23c], -R75 ;  /* 0x00008f00a9707a23 */ /* 0x010fe4000001084b */
[----:B------:R-:W-:Y:S02]  /*1bc70*/  IMAD.MOV.U32 R169, RZ, RZ, R162 ;  /* 0x000000ffffa97224 */ /* 0x000fe400078e00a2 */
[----:B------:R-:W-:Y:S01]  /*1bc80*/  IMAD.MOV.U32 R162, RZ, RZ, R166 ;  /* 0x000000ffffa27224 */ /* 0x000fe200078e00a6 */
[----:B------:R-:W-:Y:S01]  /*1bc90*/  MOV R166, R155 ;  /* 0x0000009b00a67202 */ /* 0x000fe20000000f00 */
[----:B------:R-:W-:Y:S02]  /*1bca0*/  IMAD.MOV.U32 R155, RZ, RZ, R153 ;  /* 0x000000ffff9b7224 */ /* 0x000fe400078e0099 */
[----:B------:R-:W-:Y:S02]  /*1bcb0*/  IMAD.MOV.U32 R153, RZ, RZ, R158 ;  /* 0x000000ffff997224 */ /* 0x000fe400078e009e */
[----:B------:R-:W-:Y:S02]  /*1bcc0*/  IMAD.MOV.U32 R158, RZ, RZ, R156 ;  /* 0x000000ffff9e7224 */ /* 0x000fe400078e009c */
[----:B------:R-:W-:Y:S02]  /*1bcd0*/  IMAD.MOV.U32 R156, RZ, RZ, R151 ;  /* 0x000000ffff9c7224 */ /* 0x000fe400078e0097 */
[----:B------:R-:W-:Y:S02]  /*1bce0*/  IMAD.MOV.U32 R151, RZ, RZ, R143 ;  /* 0x000000ffff977224 */ /* 0x000fe400078e008f */
[----:B------:R-:W2:Y:S01]  /*1bcf0*/  MUFU.EX2 R143, R2 ;  /* 0x00000002008f7308 */ /* 0x000ea20000000800 */
        /* <DEDUP_REMOVED lines=14> */
[----:B------:R-:W-:Y:S01]  /*1bde0*/  IMAD.MOV.U32 R132, RZ, RZ, R127 ;  /* 0x000000ffff847224 */ /* 0x000fe200078e007f */
[----:B--2---:R-:W-:Y:S01]  /*1bdf0*/  F2FP.BF16.PACK_AB R87, R143, R194 ;  /* 0x000000c28f57723e */ /* 0x004fe200000010ff */
[----:B------:R-:W-:Y:S02]  /*1be00*/  FFMA.FTZ R127, R242, c[0x0][0x23c], -R75 ;  /* 0x00008f00f27f7a23 */ /* 0x000fe4000001084b */
[----:B------:R1:W5:Y:S01]  /*1be10*/  LDL.LU R242, [R1+0x11c] ;  /* 0x00011c0001f27983 */ /* 0x0003620000300800 */
        /* <DEDUP_REMOVED lines=29> */
[----:B------:R-:W-:Y:S02]  /*1bff0*/  FFMA.FTZ R144, R243, c[0x0][0x23c], -R75 ;  /* 0x00008f00f3907a23 */ /* 0x000fe4000001084b */
[----:B------:R1:W5:Y:S01]  /*1c000*/  LDL.LU R243, [R1+0x114] ;  /* 0x0001140001f37983 */ /* 0x0003620000300800 */
[----:B------:R-:W-:Y:S02]  /*1c010*/  IMAD.MOV.U32 R180, RZ, RZ, R171 ;  /* 0x000000ffffb47224 */ /* 0x000fe400078e00ab */
[----:B------:R-:W-:Y:S02]  /*1c020*/  IMAD.MOV.U32 R171, RZ, RZ, R170 ;  /* 0x000000ffffab7224 */ /* 0x000fe400078e00aa */
[----:B------:R-:W-:Y:S01]  /*1c030*/  IMAD.MOV.U32 R170, RZ, RZ, R175 ;  /* 0x000000ffffaa7224 */ /* 0x000fe200078e00af */
[----:B------:R-:W-:Y:S01]  /*1c040*/  MOV R175, R162 ;  /* 0x000000a200af7202 */ /* 0x000fe20000000f00 */
[----:B------:R-:W-:Y:S01]  /*1c050*/  IMAD.MOV.U32 R162, RZ, RZ, R161 ;  /* 0x000000ffffa27224 */ /* 0x000fe200078e00a1 */
[----:B------:R-:W-:Y:S01]  /*1c060*/  MOV R182, R180 ;  /* 0x000000b400b67202 */ /* 0x000fe20000000f00 */
        /* <DEDUP_REMOVED lines=8> */
[----:B------:R1:W5:Y:S01]  /*1c0f0*/  LDL.LU R233, [R1+0x110] ;  /* 0x0001100001e97983 */ /* 0x0003620000300800 */
[----:B------:R-:W-:Y:S01]  /*1c100*/  IMAD.MOV.U32 R187, RZ, RZ, R153 ;  /* 0x000000ffffbb7224 */ /* 0x000fe200078e0099 */
[----:B------:R-:W-:Y:S01]  /*1c110*/  MOV R153, R138 ;  /* 0x0000008a00997202 */ /* 0x000fe20000000f00 */
[----:B------:R-:W-:Y:S01]  /*1c120*/  IMAD.MOV.U32 R181, RZ, RZ, R171 ;  /* 0x000000ffffb57224 */ /* 0x000fe200078e00ab */
[----:B------:R-:W-:Y:S01]  /*1c130*/  MUFU.EX2 R138, R90 ;  /* 0x0000005a008a7308 */ /* 0x000fe20000000800 */
[----:B------:R-:W2:Y:S01]  /*1c140*/  LDL.LU R2, [R1+0xa8] ;  /* 0x0000a80001027983 */ /* 0x000ea20000300800 */
[----:B------:R-:W-:Y:S01]  /*1c150*/  IMAD.MOV.U32 R171, RZ, RZ, R175 ;  /* 0x000000ffffab7224 */ /* 0x000fe200078e00af */
[----:B------:R-:W-:Y:S01]  /*1c160*/  MOV R175, R161 ;  /* 0x000000a100af7202 */ /* 0x000fe20000000f00 */
[----:B------:R-:W-:Y:S01]  /*1c170*/  IMAD.MOV.U32 R161, RZ, RZ, R164 ;  /* 0x000000ffffa17224 */ /* 0x000fe200078e00a4 */
[----:B------:R1:W5:Y:S01]  /*1c180*/  LDL.LU R232, [R1+0x10c] ;  /* 0x00010c0001e87983 */ /* 0x0003620000300800 */
[--C-:B------:R-:W-:Y:S02]  /*1c190*/  FFMA.FTZ R164, R245, c[0x0][0x23c], -R75.reuse ;  /* 0x00008f00f5a47a23 */ /* 0x100fe4000001084b */
[----:B------:R-:W-:Y:S02]  /*1c1a0*/  IMAD.MOV.U32 R180, RZ, RZ, R170 ;  /* 0x000000ffffb47224 */ /* 0x000fe400078e00aa */
[----:B------:R-:W-:Y:S01]  /*1c1b0*/  MUFU.EX2 R245, R101 ;  /* 0x0000006500f57308 */ /* 0x000fe20000000800 */
[----:B------:R-:W-:Y:S02]  /*1c1c0*/  IMAD.MOV.U32 R170, RZ, RZ, R162 ;  /* 0x000000ffffaa7224 */ /* 0x000fe400078e00a2 */
[----:B------:R-:W-:Y:S02]  /*1c1d0*/  IMAD.MOV.U32 R162, RZ, RZ, R166 ;  /* 0x000000ffffa27224 */ /* 0x000fe400078e00a6 */
[--C-:B------:R-:W-:Y:S02]  /*1c1e0*/  FFMA.FTZ R166, R212, c[0x0][0x23c], -R75.reuse ;  /* 0x00008f00d4a67a23 */ /* 0x100fe4000001084b */
[----:B------:R-:W-:Y:S02]  /*1c1f0*/  FFMA.FTZ R75, R114, c[0x0][0x23c], -R75 ;  /* 0x00008f00724b7a23 */ /* 0x000fe4000001084b */
[----:B------:R-:W-:Y:S02]  /*1c200*/  IMAD.MOV.U32 R186, RZ, RZ, R157 ;  /* 0x000000ffffba7224 */ /* 0x000fe400078e009d */
[----:B------:R-:W-:Y:S01]  /*1c210*/  MUFU.EX2 R157, R91 ;  /* 0x0000005b009d7308 */ /* 0x000fe20000000800 */
[----:B------:R-:W-:Y:S02]  /*1c220*/  IMAD.MOV.U32 R188, RZ, RZ, R161 ;  /* 0x000000ffffbc7224 */ /* 0x000fe400078e00a1 */
[----:B------:R-:W-:Y:S02]  /*1c230*/  IMAD.MOV.U32 R189, RZ, RZ, R155 ;  /* 0x000000ffffbd7224 */ /* 0x000fe400078e009b */
[----:B------:R-:W-:Y:S02]  /*1c240*/  IMAD.MOV.U32 R190, RZ, RZ, R154 ;  /* 0x000000ffffbe7224 */ /* 0x000fe400078e009a */
[----:B------:R-:W-:Y:S01]  /*1c250*/  IMAD.MOV.U32 R183, RZ, RZ, R182 ;  /* 0x000000ffffb77224 */ /* 0x000fe200078e00b6 */
[----:B------:R-:W-:Y:S01]  /*1c260*/  MOV R182, R181 ;  /* 0x000000b500b67202 */ /* 0x000fe20000000f00 */
[----:B------:R-:W-:Y:S01]  /*1c270*/  IMAD.MOV.U32 R181, RZ, RZ, R180 ;  /* 0x000000ffffb57224 */ /* 0x000fe200078e00b4 */
[----:B------:R3:W-:Y:S01]  /*1c280*/  MUFU.EX2 R155, R88 ;  /* 0x00000058009b7308 */ /* 0x0007e20000000800 */
[----:B------:R-:W-:Y:S02]  /*1c290*/  IMAD.MOV.U32 R180, RZ, RZ, R171 ;  /* 0x000000ffffb47224 */ /* 0x000fe400078e00ab */
[----:B------:R-:W-:Y:S02]  /*1c2a0*/  IMAD.MOV.U32 R171, RZ, RZ, R170 ;  /* 0x000000ffffab7224 */ /* 0x000fe400078e00aa */
[----:B------:R-:W-:Y:S01]  /*1c2b0*/  IMAD.MOV.U32 R170, RZ, RZ, R175 ;  /* 0x000000ffffaa7224 */ /* 0x000fe200078e00af */
[----:B------:R-:W-:Y:S01]  /*1c2c0*/  MOV R175, R162 ;  /* 0x000000a200af7202 */ /* 0x000fe20000000f00 */
[----:B------:R-:W-:Y:S01]  /*1c2d0*/  IMAD.MOV.U32 R154, RZ, RZ, R156 ;  /* 0x000000ffff9a7224 */ /* 0x000fe200078e009c */
[----:B------:R-:W-:Y:S01]  /*1c2e0*/  MOV R162, R158 ;  /* 0x0000009e00a27202 */ /* 0x000fe20000000f00 */
[----:B------:R-:W-:Y:S01]  /*1c2f0*/  IMAD.MOV.U32 R161, RZ, RZ, R151 ;  /* 0x000000ffffa17224 */ /* 0x000fe200078e0097 */
[----:B------:R-:W-:Y:S01]  /*1c300*/  MUFU.EX2 R156, R94 ;  /* 0x0000005e009c7308 */ /* 0x000fe20000000800 */
[----:B------:R-:W-:Y:S09]  /*1c310*/  IMAD.MOV.U32 R151, RZ, RZ, R140 ;  /* 0x000000ffff977224 */ /* 0x000ff200078e008c */
[----:B------:R-:W4:Y:S10]  /*1c320*/  MUFU.EX2 R140, R89 ;  /* 0x00000059008c7308 */ /* 0x000f340000000800 */
[----:B------:R-:W1:Y:S01]  /*1c330*/  MUFU.EX2 R158, R93 ;  /* 0x0000005d009e7308 */ /* 0x000e620000000800 */
[----:B--2---:R-:W-:Y:S01]  /*1c340*/  FFMA.FTZ R114, R3, R2, R85 ;  /* 0x0000000203727223 */ /* 0x004fe20000010055 */
[----:B------:R-:W-:Y:S01]  /*1c350*/  F2FP.BF16.PACK_AB R85, R142, R195 ;  /* 0x000000c38e55723e */ /* 0x000fe200000010ff */
[----:B------:R-:W-:Y:S02]  /*1c360*/  FFMA.FTZ R2, R187, c[0x0][0x23c], -R92 ;  /* 0x00008f00bb027a23 */ /* 0x000fe4000001085c */
[----:B------:R-:W-:Y:S01]  /*1c370*/  IMAD.MOV.U32 R187, RZ, RZ, R186 ;  /* 0x000000ffffbb7224 */ /* 0x000fe200078e00ba */
[----:B------:R-:W-:Y:S04]  /*1c380*/  MOV R186, R185 ;  /* 0x000000b900ba7202 */ /* 0x000fe80000000f00 */
[----:B------:R2:W-:Y:S01]  /*1c390*/  MUFU.EX2 R193, R2 ;  /* 0x0000000200c17308 */ /* 0x0005e20000000800 */
[----:B------:R-:W-:Y:S01]  /*1c3a0*/  IMAD.MOV.U32 R185, RZ, RZ, R184 ;  /* 0x000000ffffb97224 */ /* 0x000fe200078e00b8 */
[C---:B------:R-:W-:Y:S01]  /*1c3b0*/  HMMA.16816.F32.BF16 R8, R84.reuse, R80, R8 ;  /* 0x000000505408723c */ /* 0x040fe20000041808 */
[----:B------:R-:W-:Y:S02]  /*1c3c0*/  IMAD.MOV.U32 R184, RZ, RZ, R191 ;  /* 0x000000ffffb87224 */ /* 0x000fe400078e00bf */
[----:B------:R-:W-:Y:S02]  /*1c3d0*/  IMAD.MOV.U32 R196, RZ, RZ, R186 ;  /* 0x000000ffffc47224 */ /* 0x000fe400078e00ba */
[----:B------:R-:W-:Y:S01]  /*1c3e0*/  IMAD.MOV.U32 R191, RZ, RZ, R190 ;  /* 0x000000ffffbf7224 */ /* 0x000fe200078e00be */
[----:B------:R-:W-:Y:S01]  /*1c3f0*/  MOV R186, R184 ;  /* 0x000000b800ba7202 */ /* 0x000fe20000000f00 */
[----:B---3--:R-:W-:Y:S01]  /*1c400*/  FFMA.FTZ R88, R196, c[0x0][0x23c], -R92 ;  /* 0x00008f00c4587a23 */ /* 0x008fe2000001085c */
[-C--:B------:R-:W-:Y:S01]  /*1c410*/  HMMA.16816.F32.BF16 R12, R84, R82.reuse, R12 ;  /* 0x00000052540c723c */ /* 0x080fe2000004180c */
[----:B------:R-:W-:Y:S02]  /*1c420*/  IMAD.MOV.U32 R190, RZ, RZ, R189 ;  /* 0x000000ffffbe7224 */ /* 0x000fe400078e00bd */
[----:B------:R-:W-:Y:S01]  /*1c430*/  MUFU.EX2 R198, R88 ;  /* 0x0000005800c67308 */ /* 0x000fe20000000800 */
[----:B------:R-:W-:Y:S01]  /*1c440*/  MOV R189, R188 ;  /* 0x000000bc00bd7202 */ /* 0x000fe20000000f00 */
[----:B------:R-:W-:Y:S02]  /*1c450*/  IMAD.MOV.U32 R184, RZ, RZ, R190 ;  /* 0x000000ffffb87224 */ /* 0x000fe400078e00be */
[----:B------:R-:W-:Y:S01]  /*1c460*/  IMAD.MOV.U32 R188, RZ, RZ, R178 ;  /* 0x000000ffffbc7224 */ /* 0x000fe200078e00b2 */
[C---:B------:R-:W-:Y:S01]  /*1c470*/  HMMA.16816.F32.BF16 R16, R76.reuse, R82, R16 ;  /* 0x000000524c10723c */ /* 0x040fe20000041810 */
[----:B------:R-:W3:Y:S03]  /*1c480*/  LDSM.16.MT88.4 R80, [R219+0x8800] ;  /* 0x00880000db50783b */ /* 0x000ee60000004200 */
[----:B------:R-:W-:Y:S02]  /*1c490*/  IMAD.MOV.U32 R178, RZ, RZ, R169 ;  /* 0x000000ffffb27224 */ /* 0x000fe400078e00a9 */
[----:B------:R-:W-:Y:S02]  /*1c4a0*/  IMAD.MOV.U32 R169, RZ, RZ, R168 ;  /* 0x000000ffffa97224 */ /* 0x000fe400078e00a8 */
[----:B------:R-:W-:Y:S01]  /*1c4b0*/  IMAD.MOV.U32 R168, RZ, RZ, R174 ;  /* 0x000000ffffa87224 */ /* 0x000fe200078e00ae */
[----:B------:R-:W-:Y:S03]  /*1c4c0*/  MOV R174, R173 ;  /* 0x000000ad00ae7202 */ /* 0x000fe60000000f00 */
[----:B--2---:R-:W-:Y:S01]  /*1c4d0*/  FFMA.FTZ R2, R187, c[0x0][0x23c], -R92 ;  /* 0x00008f00bb027a23 */ /* 0x004fe2000001085c */
[----:B------:R-:W-:Y:S01]  /*1c4e0*/  MOV R190, R169 ;  /* 0x000000a900be7202 */ /* 0x000fe20000000f00 */
[----:B------:R-:W-:Y:S01]  /*1c4f0*/  IMAD.MOV.U32 R169, RZ, RZ, R174 ;  /* 0x000000ffffa97224 */ /* 0x000fe200078e00ae */
[----:B------:R-:W-:Y:S01]  /*1c500*/  MOV R174, R152 ;  /* 0x0000009800ae7202 */ /* 0x000fe20000000f00 */
        /* <DEDUP_REMOVED lines=11> */
[----:B------:R-:W-:Y:S01]  /*1c5c0*/  MOV R185, R184 ;  /* 0x000000b800b97202 */ /* 0x000fe20000000f00 */
[----:B------:R-:W-:Y:S02]  /*1c5d0*/  IMAD.MOV.U32 R184, RZ, RZ, R191 ;  /* 0x000000ffffb87224 */ /* 0x000fe400078e00bf */
[----:B------:R-:W-:Y:S02]  /*1c5e0*/  IMAD.MOV.U32 R191, RZ, RZ, R178 ;  /* 0x000000ffffbf7224 */ /* 0x000fe400078e00b2 */
[----:B------:R-:W-:Y:S01]  /*1c5f0*/  IMAD.MOV.U32 R178, RZ, RZ, R169 ;  /* 0x000000ffffb27224 */ /* 0x000fe200078e00a9 */
[-C--:B---3--:R-:W-:Y:S01]  /*1c600*/  HMMA.16816.F32.BF16 R20, R76, R80.reuse, R20 ;  /* 0x000000504c14723c */ /* 0x088fe20000041814 */
[----:B------:R-:W-:Y:S02]  /*1c610*/  IMAD.MOV.U32 R169, RZ, RZ, R168 ;  /* 0x000000ffffa97224 */ /* 0x000fe400078e00a8 */
[----:B------:R-:W-:Y:S02]  /*1c620*/  FFMA.FTZ R3, R196, c[0x0][0x23c], -R92 ;  /* 0x00008f00c4037a23 */ /* 0x000fe4000001085c */
[----:B------:R-:W-:Y:S01]  /*1c630*/  IMAD.MOV.U32 R196, RZ, RZ, R187 ;  /* 0x000000ffffc47224 */ /* 0x000fe200078e00bb */
[----:B------:R-:W-:Y:S01]  /*1c640*/  MOV R187, R186 ;  /* 0x000000ba00bb7202 */ /* 0x000fe20000000f00 */
[----:B------:R-:W-:Y:S01]  /*1c650*/  IMAD.MOV.U32 R186, RZ, RZ, R185 ;  /* 0x000000ffffba7224 */ /* 0x000fe200078e00b9 */
[C---:B------:R-:W-:Y:S01]  /*1c660*/  HMMA.16816.F32.BF16 R24, R84.reuse, R80, R24 ;  /* 0x000000505418723c */ /* 0x040fe20000041818 */
[----:B------:R-:W-:Y:S01]  /*1c670*/  IMAD.MOV.U32 R185, RZ, RZ, R184 ;  /* 0x000000ffffb97224 */ /* 0x000fe200078e00b8 */
[----:B------:R-:W3:Y:S02]  /*1c680*/  MUFU.EX2 R199, R3 ;  /* 0x0000000300c77308 */ /* 0x000ee40000000800 */
[----:B------:R-:W-:Y:S02]  /*1c690*/  IMAD.MOV.U32 R184, RZ, RZ, R191 ;  /* 0x000000ffffb87224 */ /* 0x000fe400078e00bf */
[----:B------:R-:W-:Y:S01]  /*1c6a0*/  IMAD.MOV.U32 R191, RZ, RZ, R178 ;  /* 0x000000ffffbf7224 */ /* 0x000fe200078e00b2 */
[----:B------:R-:W-:Y:S01]  /*1c6b0*/  MOV R178, R169 ;  /* 0x000000a900b27202 */ /* 0x000fe20000000f00 */
[-C--:B------:R-:W-:Y:S01]  /*1c6c0*/  HMMA.16816.F32.BF16 R28, R84, R82.reuse, R28 ;  /* 0x00000052541c723c */ /* 0x080fe2000004181c */
[----:B--2---:R-:W-:Y:S03]  /*1c6d0*/  FFMA.FTZ R2, R196, c[0x0][0x23c], -R100 ;  /* 0x00008f00c4027a23 */ /* 0x004fe60000010864 */
[----:B------:R-:W-:Y:S02]  /*1c6e0*/  IMAD.MOV.U32 R196, RZ, RZ, R186 ;  /* 0x000000ffffc47224 */ /* 0x000fe400078e00ba */
[----:B------:R-:W-:Y:S02]  /*1c6f0*/  IMAD.MOV.U32 R186, RZ, RZ, R178 ;  /* 0x000000ffffba7224 */ /* 0x000fe400078e00b2 */
[C---:B------:R-:W-:Y:S01]  /*1c700*/  HMMA.16816.F32.BF16 R32, R76.reuse, R82, R32 ;  /* 0x000000524c20723c */ /* 0x040fe20000041820 */
[----:B------:R2:W-:Y:S01]  /*1c710*/  MUFU.EX2 R178, R2 ;  /* 0x0000000200b27308 */ /* 0x0005e20000000800 */
[----:B------:R-:W1:Y:S02]  /*1c720*/  LDSM.16.MT88.4 R80, [R217+0x8800] ;  /* 0x00880000d950783b */ /* 0x000e640000004200 */
[----:B------:R-:W-:Y:S01]  /*1c730*/  IMAD.MOV.U32 R173, RZ, RZ, R162 ;  /* 0x000000ffffad7224 */ /* 0x000fe200078e00a2 */
[----:B------:R-:W-:Y:S01]  /*1c740*/  MOV R211, R196 ;  /* 0x000000c400d37202 */ /* 0x000fe20000000f00 */
[----:B------:R-:W-:Y:S02]  /*1c750*/  IMAD.MOV.U32 R162, RZ, RZ, R230 ;  /* 0x000000ffffa27224 */ /* 0x000fe400078e00e6 */
[----:B------:R-:W-:Y:S04]  /*1c760*/  IMAD.MOV.U32 R197, RZ, RZ, R187 ;  /* 0x000000ffffc57224 */ /* 0x000fe800078e00bb */
[----:B------:R-:W-:Y:S01]  /*1c770*/  MOV R168, R162 ;  /* 0x000000a200a87202 */ /* 0x000fe20000000f00 */
        /* <DEDUP_REMOVED lines=17> */
[----:B------:R-:W-:Y:S01]  /*1c890*/  IMAD.MOV.U32 R153, RZ, RZ, R151 ;  /* 0x000000ffff997224 */ /* 0x000fe200078e0097 */
[-C--:B-1----:R-:W-:Y:S01]  /*1c8a0*/  HMMA.16816.F32.BF16 R36, R76, R80.reuse, R36 ;  /* 0x000000504c24723c */ /* 0x082fe20000041824 */
[----:B--2---:R-:W-:Y:S02]  /*1c8b0*/  FFMA.FTZ R2, R197, c[0x0][0x23c], -R100 ;  /* 0x00008f00c5027a23 */ /* 0x004fe40000010864 */
[----:B------:R-:W-:Y:S02]  /*1c8c0*/  IMAD.MOV.U32 R197, RZ, RZ, R187 ;  /* 0x000000ffffc57224 */ /* 0x000fe400078e00bb */
[----:B------:R-:W-:Y:S01]  /*1c8d0*/  IMAD.MOV.U32 R187, RZ, RZ, R191 ;  /* 0x000000ffffbb7224 */ /* 0x000fe200078e00bf */
[----:B------:R-:W-:Y:S01]  /*1c8e0*/  MOV R191, R168 ;  /* 0x000000a800bf7202 */ /* 0x000fe20000000f00 */
[----:B------:R-:W-:Y:S01]  /*1c8f0*/  IMAD.MOV.U32 R168, RZ, RZ, R161 ;  /* 0x000000ffffa87224 */ /* 0x000fe200078e00a1 */
[C---:B------:R-:W-:Y:S01]  /*1c900*/  HMMA.16816.F32.BF16 R40, R84.reuse, R80, R40 ;  /* 0x000000505428723c */ /* 0x040fe20000041828 */
[----:B------:R-:W-:Y:S03]  /*1c910*/  IMAD.MOV.U32 R161, RZ, RZ, R153 ;  /* 0x000000ffffa17224 */ /* 0x000fe600078e0099 */
[----:B------:R-:W-:Y:S02]  /*1c920*/  IMAD.MOV.U32 R153, RZ, RZ, R148 ;  /* 0x000000ffff997224 */ /* 0x000fe400078e0094 */
[----:B------:R1:W-:Y:S01]  /*1c930*/  MUFU.EX2 R148, R2 ;  /* 0x0000000200947308 */ /* 0x0003e20000000800 */
[----:B------:R-:W-:Y:S01]  /*1c940*/  IMAD.MOV.U32 R202, RZ, RZ, R197 ;  /* 0x000000ffffca7224 */ /* 0x000fe200078e00c5 */
[-C--:B------:R-:W-:Y:S01]  /*1c950*/  HMMA.16816.F32.BF16 R44, R84, R82.reuse, R44 ;  /* 0x00000052542c723c */ /* 0x080fe2000004182c */
[----:B------:R-:W-:Y:S03]  /*1c960*/  IMAD.MOV.U32 R151, RZ, RZ, R227 ;  /* 0x000000ffff977224 */ /* 0x000fe600078e00e3 */
[----:B------:R-:W-:Y:S02]  /*1c970*/  IMAD.MOV.U32 R196, RZ, RZ, R186 ;  /* 0x000000ffffc47224 */ /* 0x000fe400078e00ba */
[----:B------:R-:W-:Y:S02]  /*1c980*/  IMAD.MOV.U32 R186, RZ, RZ, R169 ;  /* 0x000000ffffba7224 */ /* 0x000fe400078e00a9 */
[C---:B------:R-:W-:Y:S01]  /*1c990*/  HMMA.16816.F32.BF16 R48, R76.reuse, R82, R48 ;  /* 0x000000524c30723c */ /* 0x040fe20000041830 */
[----:B------:R-:W-:Y:S01]  /*1c9a0*/  IMAD.MOV.U32 R169, RZ, RZ, R162 ;  /* 0x000000ffffa97224 */ /* 0x000fe200078e00a2 */
[----:B------:R-:W2:Y:S02]  /*1c9b0*/  LDSM.16.MT88.4 R80, [R218+0x8800] ;  /* 0x00880000da50783b */ /* 0x000ea40000004200 */
[----:B------:R-:W-:Y:S01]  /*1c9c0*/  IMAD.MOV.U32 R162, RZ, RZ, R154 ;  /* 0x000000ffffa27224 */ /* 0x000fe200078e009a */
[----:B------:R-:W-:Y:S01]  /*1c9d0*/  MOV R154, R151 ;  /* 0x00000097009a7202 */ /* 0x000fe20000000f00 */
[----:B------:R-:W-:Y:S02]  /*1c9e0*/  IMAD.MOV.U32 R151, RZ, RZ, R226 ;  /* 0x000000ffff977224 */ /* 0x000fe400078e00e2 */
[----:B------:R-:W-:Y:S02]  /*1c9f0*/  IMAD.MOV.U32 R172, RZ, RZ, R231 ;  /* 0x000000ffffac7224 */ /* 0x000fe400078e00e7 */
[----:B------:R2:W5:Y:S02]  /*1ca00*/  LDL.LU R231, [R1+0x108] ;  /* 0x0001080001e77983 */ /* 0x0005640000300800 */
[----:B-1----:R-:W-:Y:S02]  /*1ca10*/  FFMA.FTZ R2, R211, c[0x0][0x23c], -R100 ;  /* 0x00008f00d3027a23 */ /* 0x002fe40000010864 */
[----:B------:R1:W5:Y:S01]  /*1ca20*/  LDL.LU R230, [R1+0x104] ;  /* 0x0001040001e67983 */ /* 0x0003620000300800 */
[----:B------:R-:W-:Y:S01]  /*1ca30*/  IMAD.MOV.U32 R211, RZ, RZ, R196 ;  /* 0x000000ffffd37224 */ /* 0x000fe200078e00c4 */
[----:B------:R-:W-:Y:S01]  /*1ca40*/  MOV R196, R187 ;  /* 0x000000bb00c47202 */ /* 0x000fe20000000f00 */
[----:B------:R1:W-:Y:S01]  /*1ca50*/  MUFU.EX2 R197, R2 ;  /* 0x0000000200c57308 */ /* 0x0003e20000000800 */
        /* <DEDUP_REMOVED lines=8> */
[----:B------:R-:W-:Y:S01]  /*1cae0*/  MOV R212, R186 ;  /* 0x000000ba00d47202 */ /* 0x000fe20000000f00 */
[----:B------:R-:W-:Y:S01]  /*1caf0*/  IMAD.MOV.U32 R161, RZ, RZ, R154 ;  /* 0x000000ffffa17224 */ /* 0x000fe200078e009a */
[----:B------:R3:W5:Y:S01]  /*1cb00*/  LDL.LU R227, [R1+0xf8] ;  /* 0x0000f80001e37983 */ /* 0x0007620000300800 */
[----:B------:R-:W-:Y:S02]  /*1cb10*/  IMAD.MOV.U32 R154, RZ, RZ, R153 ;  /* 0x000000ffff9a7224 */ /* 0x000fe400078e0099 */
[----:B------:R-:W-:Y:S01]  /*1cb20*/  IMAD.MOV.U32 R153, RZ, RZ, R151 ;  /* 0x000000ffff997224 */ /* 0x000fe200078e0097 */
[----:B------:R-:W-:Y:S01]  /*1cb30*/  MOV R151, R150 ;  /* 0x0000009600977202 */ /* 0x000fe20000000f00 */
[----:B------:R-:W-:Y:S01]  /*1cb40*/  IMAD.MOV.U32 R150, RZ, RZ, R225 ;  /* 0x000000ffff967224 */ /* 0x000fe200078e00e1 */
[----:B------:R3:W5:Y:S01]  /*1cb50*/  LDL.LU R226, [R1+0xf4] ;  /* 0x0000f40001e27983 */ /* 0x0007620000300800 */
[----:B------:R-:W-:Y:S02]  /*1cb60*/  IMAD.MOV.U32 R90, RZ, RZ, R211 ;  /* 0x000000ffff5a7224 */ /* 0x000fe400078e00d3 */
[----:B------:R-:W-:Y:S01]  /*1cb70*/  IMAD.MOV.U32 R186, RZ, RZ, R150 ;  /* 0x000000ffffba7224 */ /* 0x000fe200078e0096 */
[----:B------:R3:W5:Y:S01]  /*1cb80*/  LDL.LU R225, [R1+0xf0] ;  /* 0x0000f00001e17983 */ /* 0x0007620000300800 */
[----:B------:R-:W-:Y:S01]  /*1cb90*/  IMAD.MOV.U32 R95, RZ, RZ, R196 ;  /* 0x000000ffff5f7224 */ /* 0x000fe200078e00c4 */
[-C--:B--2---:R-:W-:Y:S01]  /*1cba0*/  HMMA.16816.F32.BF16 R52, R76, R80.reuse, R52 ;  /* 0x000000504c34723c */ /* 0x084fe20000041834 */
[----:B-1----:R-:W-:Y:S02]  /*1cbb0*/  FFMA.FTZ R2, R202, c[0x0][0x23c], -R100 ;  /* 0x00008f00ca027a23 */ /* 0x002fe40000010864 */
[----:B------:R-:W-:Y:S02]  /*1cbc0*/  IMAD.MOV.U32 R202, RZ, RZ, R169 ;  /* 0x000000ffffca7224 */ /* 0x000fe400078e00a9 */
[----:B------:R1:W2:Y:S01]  /*1cbd0*/  MUFU.EX2 R150, R2 ;  /* 0x0000000200967308 */ /* 0x0002a20000000800 */
[----:B------:R-:W-:Y:S01]  /*1cbe0*/  IMAD.MOV.U32 R196, RZ, RZ, R162 ;  /* 0x000000ffffc47224 */ /* 0x000fe200078e00a2 */
[----:B------:R-:W-:Y:S01]  /*1cbf0*/  MOV R162, R154 ;  /* 0x0000009a00a27202 */ /* 0x000fe20000000f00 */
[C---:B------:R-:W-:Y:S01]  /*1cc00*/  HMMA.16816.F32.BF16 R56, R84.reuse, R80, R56 ;  /* 0x000000505438723c */ /* 0x040fe20000041838 */
[----:B------:R-:W-:Y:S03]  /*1cc10*/  IMAD.MOV.U32 R89, RZ, RZ, R95 ;  /* 0x000000ffff597224 */ /* 0x000fe600078e005f */
[----:B------:R-:W-:Y:S01]  /*1cc20*/  IMAD.MOV.U32 R95, RZ, RZ, R212 ;  /* 0x000000ffff5f7224 */ /* 0x000fe200078e00d4 */
[----:B------:R-:W-:Y:S01]  /*1cc30*/  MOV R212, R202 ;  /* 0x000000ca00d47202 */ /* 0x000fe20000000f00 */
[----:B------:R-:W-:Y:S01]  /*1cc40*/  IMAD.MOV.U32 R202, RZ, RZ, R196 ;  /* 0x000000ffffca7224 */ /* 0x000fe200078e00c4 */
[----:B------:R-:W-:Y:S01]  /*1cc50*/  MUFU.EX2 R154, R103 ;  /* 0x00000067009a7308 */ /* 0x000fe20000000800 */
[-C--:B------:R-:W-:Y:S01]  /*1cc60*/  HMMA.16816.F32.BF16 R60, R84, R82.reuse, R60 ;  /* 0x00000052543c723c */ /* 0x080fe2000004183c */
[----:B------:R-:W-:Y:S01]  /*1cc70*/  IMAD.MOV.U32 R96, RZ, RZ, R187 ;  /* 0x000000ffff607224 */ /* 0x000fe200078e00bb */
[----:B------:R-:W2:Y:S02]  /*1cc80*/  LDSM.16.MT88.4 R84, [R216+0x9000] ;  /* 0x00900000d854783b */ /* 0x000ea40000004200 */
[----:B------:R-:W-:Y:S01]  /*1cc90*/  MOV R187, R224 ;  /* 0x000000e000bb7202 */ /* 0x000fe20000000f00 */
[----:B------:R-:W-:Y:S02]  /*1cca0*/  IMAD.MOV.U32 R252, RZ, RZ, R191 ;  /* 0x000000fffffc7224 */ /* 0x000fe400078e00bf */
[----:B------:R-:W-:Y:S01]  /*1ccb0*/  IMAD.MOV.U32 R211, RZ, RZ, R168 ;  /* 0x000000ffffd37224 */ /* 0x000fe200078e00a8 */
[----:B------:R-:W-:Y:S01]  /*1ccc0*/  HMMA.16816.F32.BF16 R64, R76, R82, R64 ;  /* 0x000000524c40723c */ /* 0x000fe20000041840 */
[----:B------:R-:W-:Y:S01]  /*1ccd0*/  IMAD.MOV.U32 R168, RZ, RZ, R149 ;  /* 0x000000ffffa87224 */ /* 0x000fe200078e0095 */
[----:B------:R2:W5:Y:S01]  /*1cce0*/  LDL.LU R224, [R1+0xec] ;  /* 0x0000ec0001e07983 */ /* 0x0005620000300800 */
[----:B------:R-:W-:Y:S01]  /*1ccf0*/  MUFU.EX2 R149, R99 ;  /* 0x0000006300957308 */ /* 0x000fe20000000800 */
[----:B------:R-:W-:Y:S02]  /*1cd00*/  IMAD.MOV.U32 R169, RZ, RZ, R151 ;  /* 0x000000ffffa97224 */ /* 0x000fe400078e0097 */
[----:B-1----:R-:W-:Y:S01]  /*1cd10*/  FFMA.FTZ R2, R90, c[0x0][0x23c], -R92 ;  /* 0x00008f005a027a23 */ /* 0x002fe2000001085c */
[----:B----4-:R-:W-:Y:S01]  /*1cd20*/  F2FP.BF16.PACK_AB R77, R140, R138 ;  /* 0x0000008a8c4d723e */ /* 0x010fe200000010ff */
[----:B------:R-:W-:Y:S01]  /*1cd30*/  IMAD.MOV.U32 R90, RZ, RZ, R96 ;  /* 0x000000ffff5a7224 */ /* 0x000fe200078e0060 */
[----:B------:R-:W-:Y:S03]  /*1cd40*/  F2FP.BF16.PACK_AB R78, R158, R156 ;  /* 0x0000009c9e4e723e */ /* 0x000fe600000010ff */
[----:B------:R-:W-:Y:S01]  /*1cd50*/  IMAD.MOV.U32 R96, RZ, RZ, R252 ;  /* 0x000000ffff607224 */ /* 0x000fe200078e00fc */
[----:B------:R1:W-:Y:S01]  /*1cd60*/  MUFU.EX2 R196, R2 ;  /* 0x0000000200c47308 */ /* 0x0003e20000000800 */
[----:B------:R-:W-:Y:S01]  /*1cd70*/  IMAD.MOV.U32 R252, RZ, RZ, R211 ;  /* 0x000000fffffc7224 */ /* 0x000fe200078e00d3 */
[----:B------:R-:W-:Y:S01]  /*1cd80*/  F2FP.BF16.PACK_AB R79, R157, R155 ;  /* 0x0000009b9d4f723e */ /* 0x000fe200000010ff */
[----:B------:R-:W-:Y:S01]  /*1cd90*/  IMAD.MOV.U32 R211, RZ, RZ, R187 ;  /* 0x000000ffffd37224 */ /* 0x000fe200078e00bb */
[----:B---3--:R-:W-:Y:S01]  /*1cda0*/  F2FP.BF16.PACK_AB R82, R199, R198 ;  /* 0x000000c6c752723e */ /* 0x008fe200000010ff */
[----:B------:R-:W-:Y:S01]  /*1cdb0*/  IMAD.MOV.U32 R187, RZ, RZ, R185 ;  /* 0x000000ffffbb7224 */ /* 0x000fe200078e00b9 */
[----:B------:R-:W-:Y:S01]  /*1cdc0*/  MOV R185, R184 ;  /* 0x000000b800b97202 */ /* 0x000fe20000000f00 */
[----:B------:R-:W-:Y:S01]  /*1cdd0*/  IMAD.MOV.U32 R184, RZ, RZ, R190 ;  /* 0x000000ffffb87224 */ /* 0x000fe200078e00be */
[----:B--2---:R-:W-:Y:S01]  /*1cde0*/  F2FP.BF16.PACK_AB R83, R150, R197 ;  /* 0x000000c59653723e */ /* 0x004fe200000010ff */
[----:B------:R-:W-:Y:S01]  /*1cdf0*/  IMAD.MOV.U32 R190, RZ, RZ, R189 ;  /* 0x000000ffffbe7224 */ /* 0x000fe200078e00bd */
[----:B------:R-:W-:Y:S01]  /*1ce00*/  MUFU.EX2 R151, R104 ;  /* 0x0000006800977308 */ /* 0x000fe20000000800 */
        /* <DEDUP_REMOVED lines=9> */
[----:B-1----:R-:W-:Y:S01]  /*1cea0*/  FFMA.FTZ R2, R89, c[0x0][0x23c], -R92 ;  /* 0x00008f0059027a23 */ /* 0x002fe2000001085c */
[----:B------:R1:W5:Y:S01]  /*1ceb0*/  LDL.LU R223, [R1+0xe8] ;  /* 0x0000e80001df7983 */ /* 0x0003620000300800 */
        /* <DEDUP_REMOVED lines=10> */
[----:B------:R-:W-:Y:S01]  /*1cf60*/  IMAD.MOV.U32 R94, RZ, RZ, R90 ;  /* 0x000000ffff5e7224 */ /* 0x000fe200078e005a */
[----:B------:R2:W-:Y:S01]  /*1cf70*/  MUFU.EX2 R184, R2 ;  /* 0x0000000200b87308 */ /* 0x0005e20000000800 */
        /* <DEDUP_REMOVED lines=19> */
[----:B------:R1:W5:Y:S01]  /*1d0b0*/  LDL.LU R222, [R1+0xe4] ;  /* 0x0000e40001de7983 */ /* 0x0003620000300800 */
[----:B------:R-:W-:Y:S02]  /*1d0c0*/  FFMA.FTZ R3, R94, c[0x0][0x23c], -R92 ;  /* 0x00008f005e037a23 */ /* 0x000fe4000001085c */
        /* <DEDUP_REMOVED lines=19> */
[----:B------:R1:W5:Y:S01]  /*1d200*/  LDL.LU R221, [R1+0xe0] ;  /* 0x0000e00001dd7983 */ /* 0x0003620000300800 */
[----:B--2---:R-:W-:Y:S02]  /*1d210*/  FFMA.FTZ R2, R89, c[0x0][0x23c], -R92 ;  /* 0x00008f0059027a23 */ /* 0x004fe4000001085c */
[----:B------:R-:W-:Y:S01]  /*1d220*/  IMAD.MOV.U32 R89, RZ, RZ, R96 ;  /* 0x000000ffff597224 */ /* 0x000fe200078e0060 */
[----:B------:R-:W2:Y:S01]  /*1d230*/  LDL.LU R76, [R1+0xac] ;  /* 0x0000ac00014c7983 */ /* 0x000ea20000300800 */
[----:B------:R3:W-:Y:S01]  /*1d240*/  MUFU.EX2 R96, R2 ;  /* 0x0000000200607308 */ /* 0x0007e20000000800 */
[----:B------:R-:W-:Y:S02]  /*1d250*/  IMAD.MOV.U32 R99, RZ, RZ, R182 ;  /* 0x000000ffff637224 */ /* 0x000fe400078e00b6 */
[----:B------:R-:W4:Y:S01]  /*1d260*/  LDL.LU R80, [R1+0xb0] ;  /* 0x0000b00001507983 */ /* 0x000f220000300800 */
[----:B------:R-:W-:Y:S01]  /*1d270*/  IMAD.MOV.U32 R93, RZ, RZ, R89 ;  /* 0x000000ffff5d7224 */ /* 0x000fe200078e0059 */
[----:B------:R-:W-:Y:S01]  /*1d280*/  MOV R89, R212 ;  /* 0x000000d400597202 */ /* 0x000fe20000000f00 */
[----:B------:R-:W-:Y:S02]  /*1d290*/  IMAD.MOV.U32 R182, RZ, RZ, R173 ;  /* 0x000000ffffb67224 */ /* 0x000fe400078e00ad */
[----:B------:R-:W-:Y:S02]  /*1d2a0*/  IMAD.MOV.U32 R191, RZ, RZ, R153 ;  /* 0x000000ffffbf7224 */ /* 0x000fe400078e0099 */
[----:B------:R-:W-:Y:S01]  /*1d2b0*/  MUFU.EX2 R153, R98 ;  /* 0x0000006200997308 */ /* 0x000fe20000000800 */
[----:B------:R-:W-:Y:S02]  /*1d2c0*/  FFMA.FTZ R99, R99, c[0x0][0x23c], -R92 ;  /* 0x00008f0063637a23 */ /* 0x000fe4000001085c */
[----:B------:R-:W-:Y:S02]  /*1d2d0*/  IMAD.MOV.U32 R102, RZ, RZ, R181 ;  /* 0x000000ffff667224 */ /* 0x000fe400078e00b5 */
[----:B------:R-:W-:Y:S05]  /*1d2e0*/  IMAD.MOV.U32 R181, RZ, RZ, R174 ;  /* 0x000000ffffb57224 */ /* 0x000fea00078e00ae */
[----:B------:R-:W-:Y:S01]  /*1d2f0*/  MUFU.EX2 R212, R3 ;  /* 0x0000000300d47308 */ /* 0x000fe20000000800 */
[--C-:B---3--:R-:W-:Y:S09]  /*1d300*/  FFMA.FTZ R2, R93, c[0x0][0x23c], -R100.reuse ;  /* 0x00008f005d027a23 */ /* 0x108ff20000010864 */
[----:B------:R3:W-:Y:S10]  /*1d310*/  MUFU.EX2 R105, R2 ;  /* 0x0000000200697308 */ /* 0x0007f40000000800 */
[----:B------:R-:W-:Y:S01]  /*1d320*/  MUFU.EX2 R174, R109 ;  /* 0x0000006d00ae7308 */ /* 0x000fe20000000800 */
[----:B---3--:R-:W-:Y:S02]  /*1d330*/  FFMA.FTZ R2, R94, c[0x0][0x23c], -R100 ;  /* 0x00008f005e027a23 */ /* 0x008fe40000010864 */
[----:B------:R-:W-:Y:S01]  /*1d340*/  IMAD.MOV.U32 R94, RZ, RZ, R89 ;  /* 0x000000ffff5e7224 */ /* 0x000fe200078e0059 */
[----:B------:R-:W-:Y:S01]  /*1d350*/  MOV R89, R90 ;  /* 0x0000005a00597202 */ /* 0x000fe20000000f00 */
        /* <DEDUP_REMOVED lines=9> */
[----:B------:R3:W1:Y:S01]  /*1d3f0*/  MUFU.EX2 R183, R2 ;  /* 0x0000000200b77308 */ /* 0x0006620000000800 */
[----:B------:R-:W-:Y:S01]  /*1d400*/  IMAD.MOV.U32 R101, RZ, RZ, R202 ;  /* 0x000000ffff657224 */ /* 0x000fe200078e00ca */
[----:B------:R-:W-:Y:S01]  /*1d410*/  MOV R202, R190 ;  /* 0x000000be00ca7202 */ /* 0x000fe20000000f00 */
[----:B------:R-:W-:Y:S02]  /*1d420*/  IMAD.MOV.U32 R190, RZ, RZ, R209 ;  /* 0x000000ffffbe7224 */ /* 0x000fe400078e00d1 */
[----:B------:R-:W-:Y:S01]  /*1d430*/  IMAD.MOV.U32 R97, RZ, RZ, R252 ;  /* 0x000000ffff617224 */ /* 0x000fe200078e00fc */
[----:B------:R-:W-:Y:S01]  /*1d440*/  MOV R252, R180 ;  /* 0x000000b400fc7202 */ /* 0x000fe20000000f00 */
[----:B------:R-:W-:Y:S02]  /*1d450*/  IMAD.MOV.U32 R81, RZ, RZ, R103 ;  /* 0x000000ffff517224 */ /* 0x000fe400078e0067 */
[----:B------:R-:W-:Y:S01]  /*1d460*/  FFMA.FTZ R103, R129, c[0x0][0x23c], -R92 ;  /* 0x00008f0081677a23 */ /* 0x000fe2000001085c */
[----:B------:R1:W-:Y:S01]  /*1d470*/  MUFU.EX2 R209, R111 ;  /* 0x0000006f00d17308 */ /* 0x0003e20000000800 */
[----:B------:R-:W-:Y:S02]  /*1d480*/  IMAD.MOV.U32 R129, RZ, RZ, R252 ;  /* 0x000000ffff817224 */ /* 0x000fe400078e00fc */
[----:B------:R-:W-:Y:S02]  /*1d490*/  IMAD.MOV.U32 R104, RZ, RZ, R89 ;  /* 0x000000ffff687224 */ /* 0x000fe400078e0059 */
[----:B------:R-:W2:Y:S01]  /*1d4a0*/  LDSM.16.MT88.4 R88, [R219+0x9000] ;  /* 0x00900000db58783b */ /* 0x000ea20000004200 */
[----:B------:R-:W-:Y:S02]  /*1d4b0*/  IMAD.MOV.U32 R98, RZ, RZ, R188 ;  /* 0x000000ffff627224 */ /* 0x000fe400078e00bc */
[----:B------:R-:W-:Y:S02]  /*1d4c0*/  IMAD.MOV.U32 R188, RZ, RZ, R172 ;  /* 0x000000ffffbc7224 */ /* 0x000fe400078e00ac */
[----:B------:R1:W-:Y:S01]  /*1d4d0*/  MUFU.EX2 R172, R107 ;  /* 0x0000006b00ac7308 */ /* 0x0003e20000000800 */
[----:B------:R-:W-:Y:S02]  /*1d4e0*/  IMAD.MOV.U32 R180, RZ, RZ, R175 ;  /* 0x000000ffffb47224 */ /* 0x000fe400078e00af */
[----:B------:R-:W-:Y:S02]  /*1d4f0*/  IMAD.MOV.U32 R93, RZ, RZ, R211 ;  /* 0x000000ffff5d7224 */ /* 0x000fe400078e00d3 */
[----:B---3--:R-:W-:Y:S02]  /*1d500*/  FFMA.FTZ R2, R95, c[0x0][0x23c], -R100 ;  /* 0x00008f005f027a23 */ /* 0x008fe40000010864 */
[--C-:B------:R-:W-:Y:S02]  /*1d510*/  FFMA.FTZ R3, R101, c[0x0][0x23c], -R92.reuse ;  /* 0x00008f0065037a23 */ /* 0x100fe4000001085c */
[--C-:B------:R-:W-:Y:S01]  /*1d520*/  FFMA.FTZ R101, R102, c[0x0][0x23c], -R92.reuse ;  /* 0x00008f0066657a23 */ /* 0x100fe2000001085c */
[----:B------:R3:W3:Y:S01]  /*1d530*/  MUFU.EX2 R95, R2 ;  /* 0x00000002005f7308 */ /* 0x0006e20000000800 */
[--C-:B------:R-:W-:Y:S02]  /*1d540*/  FFMA.FTZ R102, R249, c[0x0][0x23c], -R92.reuse ;  /* 0x00008f00f9667a23 */ /* 0x100fe4000001085c */
[--C-:B------:R-:W-:Y:S02]  /*1d550*/  FFMA.FTZ R93, R93, c[0x0][0x23c], -R92.reuse ;  /* 0x00008f005d5d7a23 */ /* 0x100fe4000001085c */
[----:B-1----:R-:W-:Y:S01]  /*1d560*/  IMAD.MOV.U32 R111, RZ, RZ, R81 ;  /* 0x000000ffff6f7224 */ /* 0x002fe200078e0051 */
[----:B------:R-:W-:Y:S01]  /*1d570*/  F2FP.BF16.PACK_AB R81, R148, R178 ;  /* 0x000000b29451723e */ /* 0x000fe200000010ff */
[--C-:B------:R-:W-:Y:S02]  /*1d580*/  FFMA.FTZ R98, R98, c[0x0][0x23c], -R92.reuse ;  /* 0x00008f0062627a23 */ /* 0x100fe4000001085c */
[----:B------:R-:W-:Y:S01]  /*1d590*/  IMAD.MOV.U32 R109, RZ, RZ, R161 ;  /* 0x000000ffff6d7224 */ /* 0x000fe200078e00a1 */
[----:B------:R1:W-:Y:S01]  /*1d5a0*/  MUFU.EX2 R175, R108 ;  /* 0x0000006c00af7308 */ /* 0x0003e20000000800 */
[----:B------:R-:W-:Y:S01]  /*1d5b0*/  FFMA.FTZ R161, R128, c[0x0][0x23c], -R92 ;  /* 0x00008f0080a17a23 */ /* 0x000fe2000001085c */
[----:B------:R-:W-:Y:S01]  /*1d5c0*/  MOV R128, R111 ;  /* 0x0000006f00807202 */ /* 0x000fe20000000f00 */
[----:B------:R-:W-:Y:S01]  /*1d5d0*/  IMAD.MOV.U32 R107, RZ, RZ, R186 ;  /* 0x000000ffff6b7224 */ /* 0x000fe200078e00ba */
[----:B------:R-:W-:Y:S02]  /*1d5e0*/  MOV R186, R191 ;  /* 0x000000bf00ba7202 */ /* 0x000fe40000000f00 */
[----:B------:R-:W-:Y:S04]  /*1d5f0*/  MOV R111, R188 ;  /* 0x000000bc006f7202 */ /* 0x000fe80000000f00 */
[----:B------:R1:W-:Y:S01]  /*1d600*/  MUFU.EX2 R211, R106 ;  /* 0x0000006a00d37308 */ /* 0x0003e20000000800 */
[----:B---3--:R-:W-:Y:S02]  /*1d610*/  FFMA.FTZ R2, R94, c[0x0][0x23c], -R100 ;  /* 0x00008f005e027a23 */ /* 0x008fe40000010864 */
[----:B------:R-:W-:Y:S02]  /*1d620*/  IMAD.MOV.U32 R94, RZ, RZ, R185 ;  /* 0x000000ffff5e7224 */ /* 0x000fe400078e00b9 */
[----:B------:R-:W-:Y:S01]  /*1d630*/  IMAD.MOV.U32 R185, RZ, RZ, R189 ;  /* 0x000000ffffb97224 */ /* 0x000fe200078e00bd */
[----:B------:R-:W-:Y:S04]  /*1d640*/  MOV R189, R210 ;  /* 0x000000d200bd7202 */ /* 0x000fe80000000f00 */
[----:B------:R3:W2:Y:S01]  /*1d650*/  MUFU.EX2 R173, R2 ;  /* 0x0000000200ad7308 */ /* 0x0006a20000000800 */
[----:B------:R-:W-:Y:S02]  /*1d660*/  FFMA.FTZ R94, R94, c[0x0][0x23c], -R92 ;  /* 0x00008f005e5e7a23 */ /* 0x000fe4000001085c */
[----:B-1----:R-:W-:Y:S02]  /*1d670*/  IMAD.MOV.U32 R108, RZ, RZ, R162 ;  /* 0x000000ffff6c7224 */ /* 0x002fe400078e00a2 */
[----:B------:R-:W-:Y:S02]  /*1d680*/  FFMA.FTZ R162, R125, c[0x0][0x23c], -R92 ;  /* 0x00008f007da27a23 */ /* 0x000fe4000001085c */
[----:B------:R-:W-:Y:S01]  /*1d690*/  IMAD.MOV.U32 R125, RZ, RZ, R182 ;  /* 0x000000ffff7d7224 */ /* 0x000fe200078e00b6 */
[----:B------:R-:W-:Y:S02]  /*1d6a0*/  MOV R249, R108 ;  /* 0x0000006c00f97202 */ /* 0x000fe40000000f00 */
[----:B------:R-:W-:Y:S01]  /*1d6b0*/  MUFU.EX2 R191, R113 ;  /* 0x0000007100bf7308 */ /* 0x000fe20000000800 */
[----:B------:R-:W-:Y:S02]  /*1d6c0*/  IMAD.MOV.U32 R108, RZ, RZ, R109 ;  /* 0x000000ffff6c7224 */ /* 0x000fe400078e006d */
[----:B------:R-:W-:Y:S02]  /*1d6d0*/  IMAD.MOV.U32 R109, RZ, RZ, R183 ;  /* 0x000000ffff6d7224 */ /* 0x000fe400078e00b7 */
[----:B------:R-:W-:Y:S02]  /*1d6e0*/  IMAD.MOV.U32 R106, RZ, RZ, R104 ;  /* 0x000000ffff6a7224 */ /* 0x000fe400078e0068 */
[----:B------:R-:W-:Y:S02]  /*1d6f0*/  FFMA.FTZ R104, R130, c[0x0][0x23c], -R92 ;  /* 0x00008f0082687a23 */ /* 0x000fe4000001085c */
[----:B------:R-:W-:Y:S01]  /*1d700*/  IMAD.MOV.U32 R130, RZ, RZ, R170 ;  /* 0x000000ffff827224 */ /* 0x000fe200078e00aa */
[----:B------:R-:W-:Y:S01]  /*1d710*/  MUFU.EX2 R183, R94 ;  /* 0x0000005e00b77308 */ /* 0x000fe20000000800 */
[--C-:B---3--:R-:W-:Y:S02]  /*1d720*/  FFMA.FTZ R2, R97, c[0x0][0x23c], -R92.reuse ;  /* 0x00008f0061027a23 */ /* 0x108fe4000001085c */
[----:B------:R-:W-:Y:S07]  /*1d730*/  FFMA.FTZ R97, R202, c[0x0][0x23c], -R92 ;  /* 0x00008f00ca617a23 */ /* 0x000fee000001085c */
[----:B------:R1:W-:Y:S10]  /*1d740*/  MUFU.EX2 R252, R2 ;  /* 0x0000000200fc7308 */ /* 0x0003f40000000800 */
[----:B------:R3:W-:Y:S10]  /*1d750*/  MUFU.EX2 R202, R112 ;  /* 0x0000007000ca7308 */ /* 0x0007f40000000800 */
[----:B------:R-:W-:Y:S01]  /*1d760*/  MUFU.EX2 R170, R93 ;  /* 0x0000005d00aa7308 */ /* 0x000fe20000000800 */
[----:B-1----:R-:W-:Y:S09]  /*1d770*/  FFMA.FTZ R2, R168, c[0x0][0x23c], -R100 ;  /* 0x00008f00a8027a23 */ /* 0x002ff20000010864 */
[----:B------:R1:W-:Y:S01]  /*1d780*/  MUFU.EX2 R168, R2 ;  /* 0x0000000200a87308 */ /* 0x0003e20000000800 */
[----:B---3--:R-:W-:Y:S02]  /*1d790*/  IMAD.MOV.U32 R112, RZ, RZ, R106 ;  /* 0x000000ffff707224 */ /* 0x008fe400078e006a */
[----:B------:R-:W-:Y:S02]  /*1d7a0*/  IMAD.MOV.U32 R106, RZ, RZ, R184 ;  /* 0x000000ffff6a7224 */ /* 0x000fe400078e00b8 */
[----:B------:R-:W-:Y:S02]  /*1d7b0*/  IMAD.MOV.U32 R184, RZ, RZ, R171 ;  /* 0x000000ffffb87224 */ /* 0x000fe400078e00ab */
[----:B------:R-:W-:Y:S03]  /*1d7c0*/  IMAD.MOV.U32 R113, RZ, RZ, R112 ;  /* 0x000000ffff717224 */ /* 0x000fe600078e0070 */
[----:B------:R3:W-:Y:S01]  /*1d7d0*/  MUFU.EX2 R210, R110 ;  /* 0x0000006e00d27308 */ /* 0x0007e20000000800 */
[----:B------:R-:W-:Y:S09]  /*1d7e0*/  IMAD.MOV.U32 R112, RZ, RZ, R185 ;  /* 0x000000ffff707224 */ /* 0x000ff200078e00b9 */
[----:B------:R-:W-:Y:S01]  /*1d7f0*/  MUFU.EX2 R185, R127 ;  /* 0x0000007f00b97308 */ /* 0x000fe20000000800 */
[----:B-1----:R-:W-:Y:S09]  /*1d800*/  FFMA.FTZ R2, R169, c[0x0][0x23c], -R100 ;  /* 0x00008f00a9027a23 */ /* 0x002ff20000010864 */
[----:B------:R1:W-:Y:S01]  /*1d810*/  MUFU.EX2 R169, R2 ;  /* 0x0000000200a97308 */ /* 0x0003e20000000800 */
[----:B---3--:R-:W-:Y:S01]  /*1d820*/  MOV R110, R96 ;  /* 0x00000060006e7202 */ /* 0x008fe20000000f00 */
[----:B------:R-:W-:Y:S02]  /*1d830*/  FADD.FTZ R96, R123, R114 ;  /* 0x000000727b607221 */ /* 0x000fe40000010000 */
[----:B------:R-:W-:Y:S02]  /*1d840*/  IMAD.MOV.U32 R114, RZ, RZ, R95 ;  /* 0x000000ffff727224 */ /* 0x000fe400078e005f */
[----:B------:R-:W-:Y:S04]  /*1d850*/  LDSM.16.MT88.4 R92, [R219+0x9800] ;  /* 0x00980000db5c783b */ /* 0x000fe80000004200 */
[----:B------:R3:W-:Y:S01]  /*1d860*/  MUFU.EX2 R127, R247 ;  /* 0x000000f7007f7308 */ /* 0x0007e20000000800 */
[----:B------:R-:W-:Y:S09]  /*1d870*/  IMAD.MOV.U32 R123, RZ, RZ, R187 ;  /* 0x000000ffff7b7224 */ /* 0x000ff200078e00bb */
[----:B------:R-:W2:Y:S01]  /*1d880*/  MUFU.EX2 R171, R3 ;  /* 0x0000000300ab7308 */ /* 0x000ea20000000800 */
[--C-:B-1----:R-:W-:Y:S09]  /*1d890*/  FFMA.FTZ R2, R249, c[0x0][0x23c], -R100.reuse ;  /* 0x00008f00f9027a23 */ /* 0x102ff20000010864 */
[----:B------:R1:W-:Y:S01]  /*1d8a0*/  MUFU.EX2 R249, R2 ;  /* 0x0000000200f97308 */ /* 0x0003e20000000800 */
[----:B---3--:R-:W3:Y:S09]  /*1d8b0*/  LDL.LU R247, [R1+0xb4] ;  /* 0x0000b40001f77983 */ /* 0x008ef20000300800 */
[----:B------:R1:W-:Y:S10]  /*1d8c0*/  MUFU.EX2 R182, R118 ;  /* 0x0000007600b67308 */ /* 0x0003f40000000800 */
[----:B------:R-:W-:Y:S01]  /*1d8d0*/  MUFU.EX2 R188, R126 ;  /* 0x0000007e00bc7308 */ /* 0x000fe20000000800 */
[----:B-1----:R-:W-:Y:S02]  /*1d8e0*/  FFMA.FTZ R2, R129, c[0x0][0x23c], -R100 ;  /* 0x00008f0081027a23 */ /* 0x002fe40000010864 */
[----:B------:R-:W-:Y:S02]  /*1d8f0*/  IMAD.MOV.U32 R129, RZ, RZ, R130 ;  /* 0x000000ffff817224 */ /* 0x000fe400078e0082 */
[----:B------:R-:W-:Y:S05]  /*1d900*/  IMAD.MOV.U32 R130, RZ, RZ, R181 ;  /* 0x000000ffff827224 */ /* 0x000fea00078e00b5 */
[----:B------:R1:W1:Y:S01]  /*1d910*/  MUFU.EX2 R181, R2 ;  /* 0x0000000200b57308 */ /* 0x0002620000000800 */
[----:B------:R-:W-:Y:S09]  /*1d920*/  IMAD.MOV.U32 R118, RZ, RZ, R180 ;  /* 0x000000ffff767224 */ /* 0x000ff200078e00b4 */
[----:B------:R-:W-:Y:S01]  /*1d930*/  MUFU.EX2 R180, R116 ;  /* 0x0000007400b47308 */ /* 0x000fe20000000800 */
[----:B--2---:R-:W-:Y:S01]  /*1d940*/  FFMA.FTZ R69, R69, R76, R119 ;  /* 0x0000004c45457223 */ /* 0x004fe20000010077 */
[----:B------:R-:W-:Y:S01]  /*1d950*/  F2FP.BF16.PACK_AB R76, R141, R139 ;  /* 0x0000008b8d4c723e */ /* 0x000fe200000010ff */
[----:B------:R-:W-:Y:S02]  /*1d960*/  IMAD.MOV.U32 R119, RZ, RZ, R190 ;  /* 0x000000ffff777224 */ /* 0x000fe400078e00be */
[----:B----4-:R-:W-:Y:S01]  /*1d970*/  FFMA.FTZ R68, R68, R80, R115 ;  /* 0x0000005044447223 */ /* 0x010fe20000010073 */
[----:B------:R-:W-:Y:S01]  /*1d980*/  F2FP.BF16.PACK_AB R80, R152, R193 ;  /* 0x000000c19850723e */ /* 0x000fe200000010ff */
[----:B------:R-:W-:Y:S03]  /*1d990*/  IMAD.MOV.U32 R115, RZ, RZ, R189 ;  /* 0x000000ffff737224 */ /* 0x000fe600078e00bd */
[----:B------:R-:W-:Y:S01]  /*1d9a0*/  MUFU.EX2 R190, R117 ;  /* 0x0000007500be7308 */ /* 0x000fe20000000800 */
[-C--:B------:R-:W-:Y:S01]  /*1d9b0*/  HMMA.16816.F32.BF16 R4, R76, R84.reuse, R4 ;  /* 0x000000544c04723c */ /* 0x080fe20000041804 */
[----:B-1----:R-:W-:Y:S02]  /*1d9c0*/  FADD.FTZ R2, R186, R68 ;  /* 0x00000044ba027221 */ /* 0x002fe40000010000 */
[----:B------:R-:W-:Y:S02]  /*1d9d0*/  FADD.FTZ R68, R205, R96 ;  /* 0x00000060cd447221 */ /* 0x000fe40000010000 */
[----:B------:R-:W-:Y:S02]  /*1d9e0*/  FADD.FTZ R3, R204, R69 ;  /* 0x00000045cc037221 */ /* 0x000fe40000010000 */
[----:B------:R-:W-:Y:S01]  /*1d9f0*/  FADD.FTZ R68, R206, R68 ;  /* 0x00000044ce447221 */ /* 0x000fe20000010000 */
[C---:B------:R-:W-:Y:S01]  /*1da00*/  HMMA.16816.F32.BF16 R8, R80.reuse, R84, R8 ;  /* 0x000000545008723c */ /* 0x040fe20000041808 */
[----:B------:R-:W-:Y:S03]  /*1da10*/  MUFU.EX2 R205, R97 ;  /* 0x0000006100cd7308 */ /* 0x000fe60000000800 */
[----:B------:R-:W-:Y:S01]  /*1da20*/  MOV R206, R114 ;  /* 0x0000007200ce7202 */ /* 0x000fe20000000f00 */
[----:B------:R-:W-:Y:S02]  /*1da30*/  IMAD.MOV.U32 R114, RZ, RZ, R115 ;  /* 0x000000ffff727224 */ /* 0x000fe400078e0073 */
[----:B------:R-:W-:Y:S01]  /*1da40*/  IMAD.MOV.U32 R115, RZ, RZ, R184 ;  /* 0x000000ffff737224 */ /* 0x000fe200078e00b8 */
[-C--:B------:R-:W-:Y:S01]  /*1da50*/  HMMA.16816.F32.BF16 R12, R80, R86.reuse, R12 ;  /* 0x00000056500c723c */ /* 0x080fe2000004180c */
[----:B------:R-:W-:Y:S02]  /*1da60*/  FADD.FTZ R69, R203, R3 ;  /* 0x00000003cb457221 */ /* 0x000fe40000010000 */
[----:B------:R-:W-:Y:S01]  /*1da70*/  MUFU.EX2 R184, R98 ;  /* 0x0000006200b87308 */ /* 0x000fe20000000800 */
[----:B------:R-:W-:Y:S02]  /*1da80*/  FADD.FTZ R3, R118, R2 ;  /* 0x0000000276037221 */ /* 0x000fe40000010000 */
[----:B------:R-:W-:Y:S02]  /*1da90*/  FFMA.FTZ R2, R123, c[0x0][0x23c], -R100 ;  /* 0x00008f007b027a23 */ /* 0x000fe40000010864 */
[C---:B------:R-:W-:Y:S01]  /*1daa0*/  HMMA.16816.F32.BF16 R16, R76.reuse, R86, R16 ;  /* 0x000000564c10723c */ /* 0x040fe20000041810 */
[----:B------:R-:W1:Y:S03]  /*1dab0*/  LDSM.16.MT88.4 R84, [R217+0x9000] ;  /* 0x00900000d954783b */ /* 0x000e660000004200 */
[----:B------:R-:W-:Y:S01]  /*1dac0*/  FADD.FTZ R3, R207, R3 ;  /* 0x00000003cf037221 */ /* 0x000fe20000010000 */
[----:B------:R-:W-:Y:S01]  /*1dad0*/  MUFU.EX2 R186, R132 ;  /* 0x0000008400ba7308 */ /* 0x000fe20000000800 */
[----:B------:R-:W-:Y:S02]  /*1dae0*/  FADD.FTZ R68, R120, R68 ;  /* 0x0000004478447221 */ /* 0x000fe40000010000 */
[-C--:B------:R-:W-:Y:S04]  /*1daf0*/  HMMA.16816.F32.BF16 R20, R76, R88.reuse, R20 ;  /* 0x000000584c14723c */ /* 0x080fe80000041814 */
[----:B------:R-:W-:Y:S03]  /*1db00*/  FADD.FTZ R68, R124, R68 ;  /* 0x000000447c447221 */ /* 0x000fe60000010000 */
[----:B------:R2:W-:Y:S01]  /*1db10*/  MUFU.EX2 R132, R99 ;  /* 0x0000006300847308 */ /* 0x0005e20000000800 */
[C---:B------:R-:W-:Y:S01]  /*1db20*/  HMMA.16816.F32.BF16 R24, R80.reuse, R88, R24 ;  /* 0x000000585018723c */ /* 0x040fe20000041818 */
[----:B------:R-:W-:Y:S04]  /*1db30*/  FADD.FTZ R68, R136, R68 ;  /* 0x0000004488447221 */ /* 0x000fe80000010000 */
[----:B------:R-:W-:Y:S03]  /*1db40*/  FADD.FTZ R68, R137, R68 ;  /* 0x0000004489447221 */ /* 0x000fe60000010000 */
[-C--:B------:R-:W-:Y:S01]  /*1db50*/  HMMA.16816.F32.BF16 R28, R80, R90.reuse, R28 ;  /* 0x0000005a501c723c */ /* 0x080fe2000004181c */
[----:B------:R-:W-:Y:S03]  /*1db60*/  MUFU.EX2 R189, R122 ;  /* 0x0000007a00bd7308 */ /* 0x000fe60000000800 */
[----:B------:R-:W-:Y:S04]  /*1db70*/  FADD.FTZ R68, R139, R68 ;  /* 0x000000448b447221 */ /* 0x000fe80000010000 */
[C---:B------:R-:W-:Y:S01]  /*1db80*/  HMMA.16816.F32.BF16 R32, R76.reuse, R90, R32 ;  /* 0x0000005a4c20723c */ /* 0x040fe20000041820 */
[----:B------:R-:W4:Y:S02]  /*1db90*/  LDSM.16.MT88.4 R88, [R218+0x9000] ;  /* 0x00900000da58783b */ /* 0x000f240000004200 */
[----:B------:R-:W-:Y:S01]  /*1dba0*/  MUFU.EX2 R122, R160 ;  /* 0x000000a0007a7308 */ /* 0x000fe20000000800 */
[----:B------:R-:W-:Y:S04]  /*1dbb0*/  FADD.FTZ R68, R141, R68 ;  /* 0x000000448d447221 */ /* 0x000fe80000010000 */
[-C--:B-1----:R-:W-:Y:S01]  /*1dbc0*/  HMMA.16816.F32.BF16 R36, R76, R84.reuse, R36 ;  /* 0x000000544c24723c */ /* 0x082fe20000041824 */
[----:B--2---:R-:W-:Y:S04]  /*1dbd0*/  LDSM.16.MT88.4 R96, [R217+0xa000] ;  /* 0x00a00000d960783b */ /* 0x004fe80000004200 */
[----:B------:R1:W-:Y:S03]  /*1dbe0*/  MUFU.EX2 R204, R2 ;  /* 0x0000000200cc7308 */ /* 0x0003e60000000800 */
[C---:B------:R-:W-:Y:S07]  /*1dbf0*/  HMMA.16816.F32.BF16 R40, R80.reuse, R84, R40 ;  /* 0x000000545028723c */ /* 0x040fee0000041828 */
[----:B------:R-:W-:Y:S01]  /*1dc00*/  MUFU.EX2 R187, R131 ;  /* 0x0000008300bb7308 */ /* 0x000fe20000000800 */
[-C--:B------:R-:W-:Y:S08]  /*1dc10*/  HMMA.16816.F32.BF16 R44, R80, R86.reuse, R44 ;  /* 0x00000056502c723c */ /* 0x080ff0000004182c */
[C---:B------:R-:W-:Y:S01]  /*1dc20*/  HMMA.16816.F32.BF16 R48, R76.reuse, R86, R48 ;  /* 0x000000564c30723c */ /* 0x040fe20000041830 */
[----:B------:R-:W2:Y:S01]  /*1dc30*/  LDSM.16.MT88.4 R84, [R216+0x9800] ;  /* 0x00980000d854783b */ /* 0x000ea20000004200 */
[----:B------:R-:W-:Y:S02]  /*1dc40*/  MUFU.EX2 R131, R101 ;  /* 0x0000006500837308 */ /* 0x000fe40000000800 */
[--C-:B-1----:R-:W-:Y:S04]  /*1dc50*/  FFMA.FTZ R2, R130, c[0x0][0x23c], -R100.reuse ;  /* 0x00008f0082027a23 */ /* 0x102fe80000010864 */
[-C--:B----4-:R-:W-:Y:S04]  /*1dc60*/  HMMA.16816.F32.BF16 R52, R76, R88.reuse, R52 ;  /* 0x000000584c34723c */ /* 0x090fe80000041834 */
[----:B------:R1:W-:Y:S04]  /*1dc70*/  MUFU.EX2 R130, R2 ;  /* 0x0000000200827308 */ /* 0x0003e80000000800 */
[C---:B------:R-:W-:Y:S06]  /*1dc80*/  HMMA.16816.F32.BF16 R56, R80.reuse, R88, R56 ;  /* 0x000000585038723c */ /* 0x040fec0000041838 */
[----:B------:R4:W-:Y:S02]  /*1dc90*/  MUFU.EX2 R126, R144 ;  /* 0x00000090007e7308 */ /* 0x0009e40000000800 */
[-C--:B------:R-:W-:Y:S07]  /*1dca0*/  HMMA.16816.F32.BF16 R60, R80, R90.reuse, R60 ;  /* 0x0000005a503c723c */ /* 0x080fee000004183c */
[----:B------:R-:W-:Y:S01]  /*1dcb0*/  F2FP.BF16.PACK_AB R80, R106, R196 ;  /* 0x000000c46a50723e */ /* 0x000fe200000010ff */
[----:B------:R-:W-:Y:S01]  /*1dcc0*/  HMMA.16816.F32.BF16 R64, R76, R90, R64 ;  /* 0x0000005a4c40723c */ /* 0x000fe20000041840 */
[----:B------:R-:W-:Y:S01]  /*1dcd0*/  F2FP.BF16.PACK_AB R82, R212, R110 ;  /* 0x0000006ed452723e */ /* 0x000fe200000010ff */
[----:B------:R-:W2:Y:S01]  /*1dce0*/  LDSM.16.MT88.4 R88, [R217+0x9800] ;  /* 0x00980000d958783b */ /* 0x000ea20000004200 */
[----:B------:R-:W-:Y:S01]  /*1dcf0*/  MUFU.EX2 R123, R159 ;  /* 0x0000009f007b7308 */ /* 0x000fe20000000800 */
[----:B------:R-:W-:Y:S01]  /*1dd00*/  F2FP.BF16.PACK_AB R81, R109, R105 ;  /* 0x000000696d51723e */ /* 0x000fe200000010ff */
[--C-:B-1----:R-:W-:Y:S01]  /*1dd10*/  FFMA.FTZ R2, R114, c[0x0][0x23c], -R100.reuse ;  /* 0x00008f0072027a23 */ /* 0x102fe20000010864 */
[----:B------:R-:W-:Y:S01]  /*1dd20*/  F2FP.BF16.PACK_AB R83, R173, R206 ;  /* 0x000000cead53723e */ /* 0x000fe200000010ff */
[----:B------:R-:W-:Y:S01]  /*1dd30*/  IMAD.MOV.U32 R114, RZ, RZ, R113 ;  /* 0x000000ffff727224 */ /* 0x000fe200078e0071 */
[----:B------:R-:W-:Y:S01]  /*1dd40*/  F2FP.BF16.PACK_AB R76, R154, R151 ;  /* 0x000000979a4c723e */ /* 0x000fe200000010ff */
[----:B------:R-:W-:Y:S03]  /*1dd50*/  IMAD.MOV.U32 R113, RZ, RZ, R129 ;  /* 0x000000ffff717224 */ /* 0x000fe600078e0081 */
[----:B------:R-:W-:Y:S01]  /*1dd60*/  F2FP.BF16.PACK_AB R77, R153, R149 ;  /* 0x00000095994d723e */ /* 0x000fe200000010ff */
[----:B------:R1:W-:Y:S01]  /*1dd70*/  MUFU.EX2 R203, R2 ;  /* 0x0000000200cb7308 */ /* 0x0003e20000000800 */
[----:B------:R-:W-:Y:S01]  /*1dd80*/  F2FP.BF16.PACK_AB R78, R245, R244 ;  /* 0x000000f4f54e723e */ /* 0x000fe200000010ff */
[----:B----4-:R-:W-:Y:S01]  /*1dd90*/  IMAD.MOV.U32 R144, RZ, RZ, R125 ;  /* 0x000000ffff907224 */ /* 0x010fe200078e007d */
[----:B------:R-:W-:Y:S07]  /*1dda0*/  F2FP.BF16.PACK_AB R79, R213, R215 ;  /* 0x000000d7d54f723e */ /* 0x000fee00000010ff */
[-C--:B--2---:R-:W-:Y:S01]  /*1ddb0*/  HMMA.16816.F32.BF16 R4, R76, R84.reuse, R4 ;  /* 0x000000544c04723c */ /* 0x084fe20000041804 */
[----:B------:R-:W-:Y:S07]  /*1ddc0*/  MUFU.EX2 R125, R146 ;  /* 0x00000092007d7308 */ /* 0x000fee0000000800 */
[C---:B------:R-:W-:Y:S03]  /*1ddd0*/  HMMA.16816.F32.BF16 R8, R80.reuse, R84, R8 ;  /* 0x000000545008723c */ /* 0x040fe60000041808 */
[----:B------:R-:W-:Y:S01]  /*1dde0*/  MUFU.EX2 R120, R250 ;  /* 0x000000fa00787308 */ /* 0x000fe20000000800 */
[----:B-1----:R-:W-:Y:S04]  /*1ddf0*/  FFMA.FTZ R2, R128, c[0x0][0x23c], -R100 ;  /* 0x00008f0080027a23 */ /* 0x002fe80000010864 */
[-C--:B------:R-:W-:Y:S05]  /*1de00*/  HMMA.16816.F32.BF16 R12, R80, R86.reuse, R12 ;  /* 0x00000056500c723c */ /* 0x080fea000004180c */
[----:B------:R1:W-:Y:S03]  /*1de10*/  MUFU.EX2 R129, R2 ;  /* 0x0000000200817308 */ /* 0x0003e60000000800 */
[C---:B------:R-:W-:Y:S01]  /*1de20*/  HMMA.16816.F32.BF16 R16, R76.reuse, R86, R16 ;  /* 0x000000564c10723c */ /* 0x040fe20000041810 */
[----:B------:R-:W2:Y:S06]  /*1de30*/  LDSM.16.MT88.4 R84, [R218+0x9800] ;  /* 0x00980000da54783b */ /* 0x000eac0000004200 */
[----:B------:R4:W-:Y:S01]  /*1de40*/  MUFU.EX2 R128, R248 ;  /* 0x000000f800807308 */ /* 0x0009e20000000800 */
[-C--:B------:R-:W-:Y:S08]  /*1de50*/  HMMA.16816.F32.BF16 R20, R76, R92.reuse, R20 ;  /* 0x0000005c4c14723c */ /* 0x080ff00000041814 */
[C---:B------:R-:W-:Y:S01]  /*1de60*/  HMMA.16816.F32.BF16 R24, R80.reuse, R92, R24 ;  /* 0x0000005c5018723c */ /* 0x040fe20000041818 */
[----:B------:R-:W-:Y:S03]  /*1de70*/  MUFU.EX2 R118, R214 ;  /* 0x000000d600767308 */ /* 0x000fe60000000800 */
[----:B-1----:R-:W-:Y:S02]  /*1de80*/  FADD.FTZ R2, R208, R69 ;  /* 0x00000045d0027221 */ /* 0x002fe40000010000 */
[----:B------:R-:W-:Y:S02]  /*1de90*/  IMAD.MOV.U32 R208, RZ, RZ, R112 ;  /* 0x000000ffffd07224 */ /* 0x000fe400078e0070 */
[-C--:B------:R-:W-:Y:S01]  /*1dea0*/  HMMA.16816.F32.BF16 R28, R80, R94.reuse, R28 ;  /* 0x0000005e501c723c */ /* 0x080fe2000004181c */
[----:B------:R-:W-:Y:S02]  /*1deb0*/  FADD.FTZ R101, R121, R2 ;  /* 0x0000000279657221 */ /* 0x000fe40000010000 */
[----:B------:R-:W-:Y:S01]  /*1dec0*/  MUFU.EX2 R112, R163 ;  /* 0x000000a300707308 */ /* 0x000fe20000000800 */
[----:B------:R-:W-:Y:S02]  /*1ded0*/  FADD.FTZ R2, R177, R3 ;  /* 0x00000003b1027221 */ /* 0x000fe40000010000 */
[----:B------:R-:W-:Y:S01]  /*1dee0*/  FADD.FTZ R3, R133, R101 ;  /* 0x0000006585037221 */ /* 0x000fe20000010000 */
[----:B----4-:R-:W-:Y:S01]  /*1def0*/  MOV R248, R115 ;  /* 0x0000007300f87202 */ /* 0x010fe20000000f00 */
[C---:B------:R-:W-:Y:S01]  /*1df00*/  HMMA.16816.F32.BF16 R32, R76.reuse, R94, R32 ;  /* 0x0000005e4c20723c */ /* 0x040fe20000041820 */
[----:B------:R-:W1:Y:S03]  /*1df10*/  LDSM.16.MT88.4 R92, [R216+0xa000] ;  /* 0x00a00000d85c783b */ /* 0x000e660000004200 */
[----:B------:R-:W-:Y:S01]  /*1df20*/  FADD.FTZ R3, R134, R3 ;  /* 0x0000000386037221 */ /* 0x000fe20000010000 */
[----:B------:R-:W-:Y:S01]  /*1df30*/  MUFU.EX2 R121, R251 ;  /* 0x000000fb00797308 */ /* 0x000fe20000000800 */
[----:B------:R-:W-:Y:S01]  /*1df40*/  IMAD.MOV.U32 R115, RZ, RZ, R119 ;  /* 0x000000ffff737224 */ /* 0x000fe200078e0077 */
[----:B------:R-:W-:Y:S01]  /*1df50*/  MOV R134, R70 ;  /* 0x0000004600867202 */ /* 0x000fe20000000f00 */
[-C--:B------:R-:W-:Y:S01]  /*1df60*/  HMMA.16816.F32.BF16 R36, R76, R88.reuse, R36 ;  /* 0x000000584c24723c */ /* 0x080fe20000041824 */
[----:B------:R-:W-:Y:S03]  /*1df70*/  FADD.FTZ R3, R147, R3 ;  /* 0x0000000393037221 */ /* 0x000fe60000010000 */
[----:B------:R-:W-:Y:S02]  /*1df80*/  FFMA.FTZ R101, R208, c[0x0][0x23c], -R100 ;  /* 0x00008f00d0657a23 */ /* 0x000fe40000010864 */
[----:B------:R-:W-:Y:S01]  /*1df90*/  IMAD.MOV.U32 R208, RZ, RZ, R106 ;  /* 0x000000ffffd07224 */ /* 0x000fe200078e006a */
[----:B------:R4:W-:Y:S01]  /*1dfa0*/  MUFU.EX2 R119, R102 ;  /* 0x0000006600777308 */ /* 0x0009e20000000800 */
[C---:B------:R-:W-:Y:S01]  /*1dfb0*/  HMMA.16816.F32.BF16 R40, R80.reuse, R88, R40 ;  /* 0x000000585028723c */ /* 0x040fe20000041828 */
[----:B------:R-:W-:Y:S03]  /*1dfc0*/  FADD.FTZ R3, R138, R3 ;  /* 0x000000038a037221 */ /* 0x000fe60000010000 */
[----:B------:R-:W-:Y:S02]  /*1dfd0*/  IMAD.MOV.U32 R207, RZ, RZ, R115 ;  /* 0x000000ffffcf7224 */ /* 0x000fe400078e0073 */
[----:B------:R-:W-:Y:S02]  /*1dfe0*/  IMAD.MOV.U32 R133, RZ, RZ, R71 ;  /* 0x000000ffff857224 */ /* 0x000fe400078e0047 */
[-C--:B------:R-:W-:Y:S01]  /*1dff0*/  HMMA.16816.F32.BF16 R44, R80, R90.reuse, R44 ;  /* 0x0000005a502c723c */ /* 0x080fe2000004182c */
[----:B------:R-:W-:Y:S07]  /*1e000*/  MUFU.EX2 R106, R166 ;  /* 0x000000a6006a7308 */ /* 0x000fee0000000800 */
[C---:B------:R-:W-:Y:S01]  /*1e010*/  HMMA.16816.F32.BF16 R48, R76.reuse, R90, R48 ;  /* 0x0000005a4c30723c */ /* 0x040fe20000041830 */
[----:B------:R-:W1:Y:S02]  /*1e020*/  LDSM.16.MT88.4 R88, [R219+0xa000] ;  /* 0x00a00000db58783b */ /* 0x000e640000004200 */
[----:B------:R-:W-:Y:S05]  /*1e030*/  MUFU.EX2 R117, R201 ;  /* 0x000000c900757308 */ /* 0x000fea0000000800 */
[-C--:B--2---:R-:W-:Y:S05]  /*1e040*/  HMMA.16816.F32.BF16 R52, R76, R84.reuse, R52 ;  /* 0x000000544c34723c */ /* 0x084fea0000041834 */
[----:B------:R-:W-:Y:S03]  /*1e050*/  MUFU.EX2 R116, R200 ;  /* 0x000000c800747308 */ /* 0x000fe60000000800 */
[C---:B------:R-:W-:Y:S01]  /*1e060*/  HMMA.16816.F32.BF16 R56, R80.reuse, R84, R56 ;  /* 0x000000545038723c */ /* 0x040fe20000041838 */
[----:B---3--:R-:W-:Y:S03]  /*1e070*/  FFMA.FTZ R69, R0, R247, R144 ;  /* 0x000000f700457223 */ /* 0x008fe60000010090 */
[----:B------:R-:W-:Y:S01]  /*1e080*/  MOV R144, R111 ;  /* 0x0000006f00907202 */ /* 0x000fe20000000f00 */
[----:B------:R-:W-:Y:S02]  /*1e090*/  FADD.FTZ R0, R179, R2 ;  /* 0x00000002b3007221 */ /* 0x000fe40000010000 */
[----:B------:R-:W-:Y:S01]  /*1e0a0*/  MUFU.EX2 R111, R165 ;  /* 0x000000a5006f7308 */ /* 0x000fe20000000800 */
[-C--:B------:R-:W-:Y:S01]  /*1e0b0*/  HMMA.16816.F32.BF16 R60, R80, R86.reuse, R60 ;  /* 0x00000056503c723c */ /* 0x080fe2000004183c */
[--C-:B------:R-:W-:Y:S03]  /*1e0c0*/  FFMA.FTZ R2, R248, c[0x0][0x23c], -R100.reuse ;  /* 0x00008f00f8027a23 */ /* 0x100fe60000010864 */
[----:B----4-:R-:W-:Y:S02]  /*1e0d0*/  FFMA.FTZ R102, R144, c[0x0][0x23c], -R100 ;  /* 0x00008f0090667a23 */ /* 0x010fe40000010864 */
[----:B------:R-:W-:Y:S01]  /*1e0e0*/  IMAD.MOV.U32 R248, RZ, RZ, R110 ;  /* 0x000000fffff87224 */ /* 0x000fe200078e006e */
[----:B------:R-:W-:Y:S01]  /*1e0f0*/  F2FP.BF16.PACK_AB R80, R171, R252 ;  /* 0x000000fcab50723e */ /* 0x000fe200000010ff */
[----:B------:R-:W-:Y:S01]  /*1e100*/  HMMA.16816.F32.BF16 R64, R76, R86, R64 ;  /* 0x000000564c40723c */ /* 0x000fe20000041840 */
[----:B------:R-:W-:Y:S01]  /*1e110*/  F2FP.BF16.PACK_AB R82, R183, R170 ;  /* 0x000000aab752723e */ /* 0x000fe200000010ff */
[----:B------:R-:W2:Y:S01]  /*1e120*/  LDSM.16.MT88.4 R84, [R218+0xa000] ;  /* 0x00a00000da54783b */ /* 0x000ea20000004200 */
[----:B------:R3:W-:Y:S01]  /*1e130*/  MUFU.EX2 R124, R2 ;  /* 0x00000002007c7308 */ /* 0x0007e20000000800 */
[----:B------:R-:W-:Y:S01]  /*1e140*/  F2FP.BF16.PACK_AB R81, R169, R168 ;  /* 0x000000a8a951723e */ /* 0x000fe200000010ff */
[----:B------:R-:W-:Y:S01]  /*1e150*/  IMAD.MOV.U32 R247, RZ, RZ, R109 ;  /* 0x000000fffff77224 */ /* 0x000fe200078e006d */
[----:B------:R-:W-:Y:S02]  /*1e160*/  F2FP.BF16.PACK_AB R83, R181, R249 ;  /* 0x000000f9b553723e */ /* 0x000fe400000010ff */
[----:B------:R-:W-:Y:S04]  /*1e170*/  F2FP.BF16.PACK_AB R76, R175, R174 ;  /* 0x000000aeaf4c723e */ /* 0x000fe800000010ff */
[----:B------:R-:W-:Y:S01]  /*1e180*/  F2FP.BF16.PACK_AB R77, R211, R172 ;  /* 0x000000acd34d723e */ /* 0x000fe200000010ff */
[----:B------:R-:W-:Y:S01]  /*1e190*/  MUFU.EX2 R110, R246 ;  /* 0x000000f6006e7308 */ /* 0x000fe20000000800 */
[----:B------:R-:W-:Y:S02]  /*1e1a0*/  F2FP.BF16.PACK_AB R78, R209, R210 ;  /* 0x000000d2d14e723e */ /* 0x000fe400000010ff */
[----:B------:R-:W-:Y:S07]  /*1e1b0*/  F2FP.BF16.PACK_AB R79, R191, R202 ;  /* 0x000000cabf4f723e */ /* 0x000fee00000010ff */
[-C--:B-1----:R-:W-:Y:S01]  /*1e1c0*/  HMMA.16816.F32.BF16 R4, R76, R92.reuse, R4 ;  /* 0x0000005c4c04723c */ /* 0x082fe20000041804 */
[----:B------:R-:W-:Y:S01]  /*1e1d0*/  MUFU.EX2 R109, R164 ;  /* 0x000000a4006d7308 */ /* 0x000fe20000000800 */
[----:B---3--:R-:W-:Y:S02]  /*1e1e0*/  FADD.FTZ R2, R192, R0 ;  /* 0x00000000c0027221 */ /* 0x008fe40000010000 */
[----:B------:R-:W-:Y:S04]  /*1e1f0*/  FFMA.FTZ R0, R113, c[0x0][0x23c], -R100 ;  /* 0x00008f0071007a23 */ /* 0x000fe80000010864 */
[C---:B------:R-:W-:Y:S01]  /*1e200*/  HMMA.16816.F32.BF16 R8, R80.reuse, R92, R8 ;  /* 0x0000005c5008723c */ /* 0x040fe20000041808 */
[----:B------:R-:W-:Y:S02]  /*1e210*/  FADD.FTZ R2, R145, R2 ;  /* 0x0000000291027221 */ /* 0x000fe40000010000 */
[----:B------:R-:W-:Y:S01]  /*1e220*/  LDSM.16.MT88.4 R144, [R216+0xb800] ;  /* 0x00b80000d890783b */ /* 0x000fe20000004200 */
[----:B------:R1:W-:Y:S01]  /*1e230*/  MUFU.EX2 R113, R0 ;  /* 0x0000000000717308 */ /* 0x0003e20000000800 */
[----:B------:R-:W-:Y:S03]  /*1e240*/  FADD.FTZ R2, R193, R2 ;  /* 0x00000002c1027221 */ /* 0x000fe60000010000 */
[-C--:B------:R-:W-:Y:S01]  /*1e250*/  HMMA.16816.F32.BF16 R12, R80, R94.reuse, R12 ;  /* 0x0000005e500c723c */ /* 0x080fe2000004180c */
[----:B------:R-:W-:Y:S05]  /*1e260*/  FADD.FTZ R2, R152, R2 ;  /* 0x0000000298027221 */ /* 0x000fea0000010000 */
[----:B------:R-:W-:Y:S02]  /*1e270*/  MUFU.EX2 R104, R104 ;  /* 0x0000006800687308 */ /* 0x000fe40000000800 */
[C---:B------:R-:W-:Y:S01]  /*1e280*/  HMMA.16816.F32.BF16 R16, R76.reuse, R94, R16 ;  /* 0x0000005e4c10723c */ /* 0x040fe20000041810 */
[----:B------:R-:W-:Y:S07]  /*1e290*/  LDSM.16.MT88.4 R92, [R219+0xa800] ;  /* 0x00a80000db5c783b */ /* 0x000fee0000004200 */
[-C--:B------:R-:W-:Y:S01]  /*1e2a0*/  HMMA.16816.F32.BF16 R20, R76, R88.reuse, R20 ;  /* 0x000000584c14723c */ /* 0x080fe20000041814 */
[----:B------:R-:W3:Y:S03]  /*1e2b0*/  MUFU.EX2 R103, R103 ;  /* 0x0000006700677308 */ /* 0x000ee60000000800 */
[--C-:B-1----:R-:W-:Y:S04]  /*1e2c0*/  FFMA.FTZ R0, R114, c[0x0][0x23c], -R100.reuse ;  /* 0x00008f0072007a23 */ /* 0x102fe80000010864 */
[C---:B------:R-:W-:Y:S03]  /*1e2d0*/  HMMA.16816.F32.BF16 R24, R80.reuse, R88, R24 ;  /* 0x000000585018723c */ /* 0x040fe60000041818 */
[----:B------:R1:W-:Y:S05]  /*1e2e0*/  MUFU.EX2 R114, R0 ;  /* 0x0000000000727308 */ /* 0x0003ea0000000800 */
[-C--:B------:R-:W-:Y:S05]  /*1e2f0*/  HMMA.16816.F32.BF16 R28, R80, R90.reuse, R28 ;  /* 0x0000005a501c723c */ /* 0x080fea000004181c */
[----:B------:R-:W-:Y:S03]  /*1e300*/  MUFU.EX2 R101, R101 ;  /* 0x0000006500657308 */ /* 0x000fe60000000800 */
[C---:B------:R-:W-:Y:S01]  /*1e310*/  HMMA.16816.F32.BF16 R32, R76.reuse, R90, R32 ;  /* 0x0000005a4c20723c */ /* 0x040fe20000041820 */
[----:B------:R-:W4:Y:S03]  /*1e320*/  LDSM.16.MT88.4 R88, [R216+0xa800] ;  /* 0x00a80000d858783b */ /* 0x000f260000004200 */
[----:B---3--:R-:W-:Y:S04]  /*1e330*/  F2FP.BF16.PACK_AB R192, R103, R104 ;  /* 0x0000006867c0723e */ /* 0x008fe800000010ff */
[-C--:B------:R-:W-:Y:S01]  /*1e340*/  HMMA.16816.F32.BF16 R36, R76, R96.reuse, R36 ;  /* 0x000000604c24723c */ /* 0x080fe20000041824 */
[--C-:B-1----:R-:W-:Y:S02]  /*1e350*/  FFMA.FTZ R0, R220, c[0x0][0x23c], -R100.reuse ;  /* 0x00008f00dc007a23 */ /* 0x102fe40000010864 */
[----:B------:R1:W5:Y:S05]  /*1e360*/  LDL.LU R220, [R1+0xdc] ;  /* 0x0000dc0001dc7983 */ /* 0x00036a0000300800 */
[C---:B------:R-:W-:Y:S01]  /*1e370*/  HMMA.16816.F32.BF16 R40, R80.reuse, R96, R40 ;  /* 0x000000605028723c */ /* 0x040fe20000041828 */
[----:B------:R3:W-:Y:S07]  /*1e380*/  MUFU.EX2 R115, R0 ;  /* 0x0000000000737308 */ /* 0x0007ee0000000800 */
[-C--:B------:R-:W-:Y:S08]  /*1e390*/  HMMA.16816.F32.BF16 R44, R80, R98.reuse, R44 ;  /* 0x00000062502c723c */ /* 0x080ff0000004182c */
[C---:B------:R-:W-:Y:S01]  /*1e3a0*/  HMMA.16816.F32.BF16 R48, R76.reuse, R98, R48 ;  /* 0x000000624c30723c */ /* 0x040fe20000041830 */
[----:B------:R-:W1:Y:S07]  /*1e3b0*/  LDSM.16.MT88.4 R96, [R217+0xa800] ;  /* 0x00a80000d960783b */ /* 0x000e6e0000004200 */
[-C--:B--2---:R-:W-:Y:S01]  /*1e3c0*/  HMMA.16816.F32.BF16 R52, R76, R84.reuse, R52 ;  /* 0x000000544c34723c */ /* 0x084fe20000041834 */
[----:B---3--:R-:W-:Y:S02]  /*1e3d0*/  FADD.FTZ R0, R107, R69 ;  /* 0x000000456b007221 */ /* 0x008fe40000010000 */
[----:B------:R2:W-:Y:S01]  /*1e3e0*/  MUFU.EX2 R107, R176 ;  /* 0x000000b0006b7308 */ /* 0x0005e20000000800 */
[----:B------:R-:W-:Y:S02]  /*1e3f0*/  FFMA.FTZ R69, R207, c[0x0][0x23c], -R100 ;  /* 0x00008f00cf457a23 */ /* 0x000fe40000010864 */
[----:B------:R-:W-:Y:S02]  /*1e400*/  FADD.FTZ R0, R108, R0 ;  /* 0x000000006c007221 */ /* 0x000fe40000010000 */
[C---:B------:R-:W-:Y:S01]  /*1e410*/  HMMA.16816.F32.BF16 R56, R80.reuse, R84, R56 ;  /* 0x000000545038723c */ /* 0x040fe20000041838 */
[----:B------:R-:W-:Y:S03]  /*1e420*/  IMAD.MOV.U32 R207, RZ, RZ, R105 ;  /* 0x000000ffffcf7224 */ /* 0x000fe600078e0069 */
[----:B------:R-:W-:Y:S01]  /*1e430*/  FADD.FTZ R0, R135, R0 ;  /* 0x0000000087007221 */ /* 0x000fe20000010000 */
[----:B------:R-:W-:Y:S01]  /*1e440*/  MUFU.EX2 R105, R75 ;  /* 0x0000004b00697308 */ /* 0x000fe20000000800 */
[----:B------:R3:W5:Y:S01]  /*1e450*/  LDL.LU R135, [R1+0xd8] ;  /* 0x0000d80001877983 */ /* 0x0007620000300800 */
[----:B------:R-:W-:Y:S01]  /*1e460*/  FFMA.FTZ R100, R74, c[0x0][0x23c], -R100 ;  /* 0x00008f004a647a23 */ /* 0x000fe20000010864 */
[-C--:B------:R-:W-:Y:S01]  /*1e470*/  HMMA.16816.F32.BF16 R60, R80, R86.reuse, R60 ;  /* 0x00000056503c723c */ /* 0x080fe2000004183c */
[----:B------:R-:W-:Y:S03]  /*1e480*/  FADD.FTZ R74, R140, R3 ;  /* 0x000000038c4a7221 */ /* 0x000fe60000010000 */
[----:B------:R-:W-:Y:S02]  /*1e490*/  FADD.FTZ R0, R195, R0 ;  /* 0x00000000c3007221 */ /* 0x000fe40000010000 */
[----:B------:R-:W-:Y:S01]  /*1e4a0*/  FADD.FTZ R3, R156, R68 ;  /* 0x000000449c037221 */ /* 0x000fe20000010000 */
[----:B------:R-:W-:Y:S01]  /*1e4b0*/  F2FP.BF16.PACK_AB R80, R184, R205 ;  /* 0x000000cdb850723e */ /* 0x000fe200000010ff */
[----:B------:R-:W-:Y:S01]  /*1e4c0*/  HMMA.16816.F32.BF16 R64, R76, R86, R64 ;  /* 0x000000564c40723c */ /* 0x000fe20000041840 */
[----:B------:R-:W-:Y:S01]  /*1e4d0*/  F2FP.BF16.PACK_AB R82, R131, R132 ;  /* 0x000000848352723e */ /* 0x000fe200000010ff */
[----:B------:R-:W1:Y:S01]  /*1e4e0*/  LDSM.16.MT88.4 R84, [R218+0xa800] ;  /* 0x00a80000da54783b */ /* 0x000e620000004200 */
[----:B------:R-:W-:Y:S01]  /*1e4f0*/  MUFU.EX2 R100, R100 ;  /* 0x0000006400647308 */ /* 0x000fe20000000800 */
[----:B------:R-:W-:Y:S01]  /*1e500*/  F2FP.BF16.PACK_AB R81, R130, R204 ;  /* 0x000000cc8251723e */ /* 0x000fe200000010ff */
[----:B------:R-:W-:Y:S01]  /*1e510*/  FADD.FTZ R0, R142, R0 ;  /* 0x000000008e007221 */ /* 0x000fe20000010000 */
[----:B------:R-:W-:Y:S01]  /*1e520*/  F2FP.BF16.PACK_AB R83, R129, R203 ;  /* 0x000000cb8153723e */ /* 0x000fe200000010ff */
[----:B------:R-:W-:Y:S01]  /*1e530*/  FADD.FTZ R74, R155, R74 ;  /* 0x0000004a9b4a7221 */ /* 0x000fe20000010000 */
[----:B------:R-:W-:Y:S01]  /*1e540*/  F2FP.BF16.PACK_AB R76, R190, R182 ;  /* 0x000000b6be4c723e */ /* 0x000fe200000010ff */
[----:B------:R-:W-:Y:S03]  /*1e550*/  FADD.FTZ R0, R194, R0 ;  /* 0x00000000c2007221 */ /* 0x000fe60000010000 */
[----:B------:R-:W-:Y:S01]  /*1e560*/  F2FP.BF16.PACK_AB R77, R189, R180 ;  /* 0x000000b4bd4d723e */ /* 0x000fe200000010ff */
[----:B------:R-:W-:Y:S01]  /*1e570*/  FADD.FTZ R0, R143, R0 ;  /* 0x000000008f007221 */ /* 0x000fe20000010000 */
[----:B------:R-:W-:Y:S01]  /*1e580*/  F2FP.BF16.PACK_AB R78, R187, R188 ;  /* 0x000000bcbb4e723e */ /* 0x000fe200000010ff */
[----:B------:R-:W-:Y:S01]  /*1e590*/  MUFU.EX2 R108, R167 ;  /* 0x000000a7006c7308 */ /* 0x000fe20000000800 */
[----:B------:R-:W-:Y:S01]  /*1e5a0*/  F2FP.BF16.PACK_AB R79, R186, R185 ;  /* 0x000000b9ba4f723e */ /* 0x000fe200000010ff */
[----:B------:R-:W-:Y:S02]  /*1e5b0*/  FADD.FTZ R0, R178, R0 ;  /* 0x00000000b2007221 */ /* 0x000fe40000010000 */
[----:B--2---:R-:W-:Y:S01]  /*1e5c0*/  LDSM.16.MT88.4 R176, [R217+0xb800] ;  /* 0x00b80000d9b0783b */ /* 0x004fe20000004200 */
[----:B------:R-:W-:Y:S02]  /*1e5d0*/  FADD.FTZ R3, R158, R3 ;  /* 0x000000039e037221 */ /* 0x000fe40000010000 */
[----:B------:R-:W-:Y:S01]  /*1e5e0*/  FADD.FTZ R0, R148, R0 ;  /* 0x0000000094007221 */ /* 0x000fe20000010000 */
[-C--:B----4-:R-:W-:Y:S01]  /*1e5f0*/  HMMA.16816.F32.BF16 R4, R76, R88.reuse, R4 ;  /* 0x000000584c04723c */ /* 0x090fe20000041804 */
[----:B------:R-:W-:Y:S01]  /*1e600*/  FADD.FTZ R3, R151, R3 ;  /* 0x0000000397037221 */ /* 0x000fe20000010000 */
[----:B------:R-:W2:Y:S01]  /*1e610*/  MUFU.EX2 R75, R102 ;  /* 0x00000066004b7308 */ /* 0x000ea20000000800 */
[----:B------:R-:W-:Y:S01]  /*1e620*/  FADD.FTZ R68, R197, R0 ;  /* 0x00000000c5447221 */ /* 0x000fe20000010000 */
[----:B------:R-:W-:Y:S01]  /*1e630*/  F2FP.BF16.PACK_AB R197, R109, R110 ;  /* 0x0000006e6dc5723e */ /* 0x000fe200000010ff */
[----:B------:R-:W-:Y:S02]  /*1e640*/  FADD.FTZ R3, R154, R3 ;  /* 0x000000039a037221 */ /* 0x000fe40000010000 */
[----:B------:R-:W-:Y:S01]  /*1e650*/  FADD.FTZ R68, R150, R68 ;  /* 0x0000004496447221 */ /* 0x000fe20000010000 */
[C---:B------:R-:W-:Y:S01]  /*1e660*/  HMMA.16816.F32.BF16 R8, R80.reuse, R88, R8 ;  /* 0x000000585008723c */ /* 0x040fe20000041808 */
[----:B------:R-:W-:Y:S04]  /*1e670*/  FADD.FTZ R3, R244, R3 ;  /* 0x00000003f4037221 */ /* 0x000fe80000010000 */
[----:B------:R-:W-:Y:S03]  /*1e680*/  FADD.FTZ R3, R245, R3 ;  /* 0x00000003f5037221 */ /* 0x000fe60000010000 */
[-C--:B------:R-:W-:Y:S01]  /*1e690*/  HMMA.16816.F32.BF16 R12, R80, R90.reuse, R12 ;  /* 0x0000005a500c723c */ /* 0x080fe2000004180c */
[----:B------:R-:W-:Y:S07]  /*1e6a0*/  FADD.FTZ R3, R174, R3 ;  /* 0x00000003ae037221 */ /* 0x000fee0000010000 */
[C---:B------:R-:W-:Y:S01]  /*1e6b0*/  HMMA.16816.F32.BF16 R16, R76.reuse, R90, R16 ;  /* 0x0000005a4c10723c */ /* 0x040fe20000041810 */
[----:B------:R-:W4:Y:S03]  /*1e6c0*/  LDSM.16.MT88.4 R88, [R216+0xb000] ;  /* 0x00b00000d858783b */ /* 0x000f260000004200 */
[----:B--2---:R-:W-:Y:S04]  /*1e6d0*/  F2FP.BF16.PACK_AB R195, R100, R75 ;  /* 0x0000004b64c3723e */ /* 0x004fe800000010ff */
        /* <DEDUP_REMOVED lines=15> */
[----:B------:R-:W-:Y:S01]  /*1e7d0*/  F2FP.BF16.PACK_AB R82, R116, R117 ;  /* 0x000000757452723e */ /* 0x000fe200000010ff */
[----:B------:R-:W1:Y:S02]  /*1e7e0*/  LDSM.16.MT88.4 R84, [R218+0xb000] ;  /* 0x00b00000da54783b */ /* 0x000e640000004200 */
[----:B------:R-:W-:Y:S02]  /*1e7f0*/  F2FP.BF16.PACK_AB R81, R113, R124 ;  /* 0x0000007c7151723e */ /* 0x000fe400000010ff */
[----:B------:R-:W-:Y:S02]  /*1e800*/  F2FP.BF16.PACK_AB R83, R115, R114 ;  /* 0x000000727353723e */ /* 0x000fe400000010ff */
[----:B------:R-:W-:Y:S04]  /*1e810*/  F2FP.BF16.PACK_AB R76, R127, R128 ;  /* 0x000000807f4c723e */ /* 0x000fe800000010ff */
[----:B------:R-:W-:Y:S02]  /*1e820*/  F2FP.BF16.PACK_AB R77, R125, R126 ;  /* 0x0000007e7d4d723e */ /* 0x000fe400000010ff */
[----:B------:R-:W-:Y:S02]  /*1e830*/  F2FP.BF16.PACK_AB R78, R122, R123 ;  /* 0x0000007b7a4e723e */ /* 0x000fe400000010ff */
[----:B------:R-:W-:Y:S07]  /*1e840*/  F2FP.BF16.PACK_AB R79, R120, R121 ;  /* 0x00000079784f723e */ /* 0x000fee00000010ff */
[-C--:B----4-:R-:W-:Y:S08]  /*1e850*/  HMMA.16816.F32.BF16 R4, R76, R88.reuse, R4 ;  /* 0x000000584c04723c */ /* 0x090ff00000041804 */
[C---:B------:R-:W-:Y:S01]  /*1e860*/  HMMA.16816.F32.BF16 R8, R80.reuse, R88, R8 ;  /* 0x000000585008723c */ /* 0x040fe20000041808 */
[----:B------:R-:W-:Y:S07]  /*1e870*/  MUFU.EX2 R89, R161 ;  /* 0x000000a100597308 */ /* 0x000fee0000000800 */
[-C--:B------:R-:W-:Y:S03]  /*1e880*/  HMMA.16816.F32.BF16 R12, R80, R90.reuse, R12 ;  /* 0x0000005a500c723c */ /* 0x080fe6000004180c */
[----:B------:R4:W1:Y:S05]  /*1e890*/  MUFU.EX2 R88, R162 ;  /* 0x000000a200587308 */ /* 0x00086a0000000800 */
[C---:B------:R-:W-:Y:S05]  /*1e8a0*/  HMMA.16816.F32.BF16 R16, R76.reuse, R90, R16 ;  /* 0x0000005a4c10723c */ /* 0x040fea0000041810 */
[----:B------:R3:W3:Y:S03]  /*1e8b0*/  MUFU.EX2 R90, R69 ;  /* 0x00000045005a7308 */ /* 0x0006e60000000800 */
[-C--:B--2---:R-:W-:Y:S08]  /*1e8c0*/  HMMA.16816.F32.BF16 R20, R76, R92.reuse, R20 ;  /* 0x0000005c4c14723c */ /* 0x084ff00000041814 */
[C---:B------:R-:W-:Y:S01]  /*1e8d0*/  HMMA.16816.F32.BF16 R24, R80.reuse, R92, R24 ;  /* 0x0000005c5018723c */ /* 0x040fe20000041818 */
[----:B----4-:R-:W2:Y:S03]  /*1e8e0*/  LDSM.16.MT88.4 R160, [R219+0xb800] ;  /* 0x00b80000dba0783b */ /* 0x010ea60000004200 */
[----:B-1----:R-:W-:Y:S04]  /*1e8f0*/  F2FP.BF16.PACK_AB R194, R88, R89 ;  /* 0x0000005958c2723e */ /* 0x002fe800000010ff */
[-C--:B------:R-:W-:Y:S01]  /*1e900*/  HMMA.16816.F32.BF16 R28, R80, R94.reuse, R28 ;  /* 0x0000005e501c723c */ /* 0x080fe2000004181c */
[----:B---3--:R-:W-:Y:S03]  /*1e910*/  FADD.FTZ R69, R198, R2 ;  /* 0x00000002c6457221 */ /* 0x008fe60000010000 */
[----:B------:R-:W-:Y:S01]  /*1e920*/  F2FP.BF16.PACK_AB R198, R107, R108 ;  /* 0x0000006c6bc6723e */ /* 0x000fe200000010ff */
[----:B------:R-:W-:Y:S03]  /*1e930*/  FADD.FTZ R2, R157, R74 ;  /* 0x0000004a9d027221 */ /* 0x000fe60000010000 */
[C---:B------:R-:W-:Y:S01]  /*1e940*/  HMMA.16816.F32.BF16 R32, R76.reuse, R94, R32 ;  /* 0x0000005e4c20723c */ /* 0x040fe20000041820 */
[----:B------:R-:W-:Y:S03]  /*1e950*/  FADD.FTZ R0, R199, R69 ;  /* 0x00000045c7007221 */ /* 0x000fe60000010000 */
[----:B------:R-:W-:Y:S01]  /*1e960*/  F2FP.BF16.PACK_AB R199, R105, R106 ;  /* 0x0000006a69c7723e */ /* 0x000fe200000010ff */
[----:B------:R-:W-:Y:S01]  /*1e970*/  FADD.FTZ R69, R196, R0 ;  /* 0x00000000c4457221 */ /* 0x000fe20000010000 */
[----:B------:R-:W-:Y:S01]  /*1e980*/  F2FP.BF16.PACK_AB R196, R111, R112 ;  /* 0x000000706fc4723e */ /* 0x000fe200000010ff */
[----:B------:R-:W-:Y:S01]  /*1e990*/  FADD.FTZ R2, R149, R2 ;  /* 0x0000000295027221 */ /* 0x000fe20000010000 */
[-C--:B------:R-:W-:Y:S01]  /*1e9a0*/  HMMA.16816.F32.BF16 R36, R76, R96.reuse, R36 ;  /* 0x000000604c24723c */ /* 0x080fe20000041824 */
[----:B------:R-:W-:Y:S03]  /*1e9b0*/  F2FP.BF16.PACK_AB R193, R101, R90 ;  /* 0x0000005a65c1723e */ /* 0x000fe600000010ff */
[----:B------:R-:W-:Y:S02]  /*1e9c0*/  FADD.FTZ R2, R153, R2 ;  /* 0x0000000299027221 */ /* 0x000fe40000010000 */
[----:B------:R-:W-:Y:S02]  /*1e9d0*/  FADD.FTZ R0, R207, R68 ;  /* 0x00000044cf007221 */ /* 0x000fe40000010000 */
[C---:B------:R-:W-:Y:S01]  /*1e9e0*/  HMMA.16816.F32.BF16 R40, R80.reuse, R96, R40 ;  /* 0x000000605028723c */ /* 0x040fe20000041828 */
[----:B------:R-:W-:Y:S03]  /*1e9f0*/  FADD.FTZ R2, R215, R2 ;  /* 0x00000002d7027221 */ /* 0x000fe60000010000 */
[----:B------:R-:W-:Y:S04]  /*1ea00*/  FADD.FTZ R0, R247, R0 ;  /* 0x00000000f7007221 */ /* 0x000fe80000010000 */
[-C--:B------:R-:W-:Y:S01]  /*1ea10*/  HMMA.16816.F32.BF16 R44, R80, R98.reuse, R44 ;  /* 0x00000062502c723c */ /* 0x080fe2000004182c */
[----:B------:R-:W-:Y:S04]  /*1ea20*/  FADD.FTZ R0, R206, R0 ;  /* 0x00000000ce007221 */ /* 0x000fe80000010000 */
[----:B------:R-:W-:Y:S03]  /*1ea30*/  FADD.FTZ R0, R173, R0 ;  /* 0x00000000ad007221 */ /* 0x000fe60000010000 */
[C---:B------:R-:W-:Y:S01]  /*1ea40*/  HMMA.16816.F32.BF16 R48, R76.reuse, R98, R48 ;  /* 0x000000624c30723c */ /* 0x040fe20000041830 */
[----:B------:R-:W-:Y:S04]  /*1ea50*/  FADD.FTZ R0, R168, R0 ;  /* 0x00000000a8007221 */ /* 0x000fe80000010000 */
[----:B------:R-:W-:Y:S03]  /*1ea60*/  FADD.FTZ R0, R169, R0 ;  /* 0x00000000a9007221 */ /* 0x000fe60000010000 */
[-C--:B------:R-:W-:Y:S08]  /*1ea70*/  HMMA.16816.F32.BF16 R52, R76, R84.reuse, R52 ;  /* 0x000000544c34723c */ /* 0x080ff00000041834 */
[C---:B------:R-:W-:Y:S08]  /*1ea80*/  HMMA.16816.F32.BF16 R56, R80.reuse, R84, R56 ;  /* 0x000000545038723c */ /* 0x040ff00000041838 */
[-C--:B------:R-:W-:Y:S08]  /*1ea90*/  HMMA.16816.F32.BF16 R60, R80, R86.reuse, R60 ;  /* 0x00000056503c723c */ /* 0x080ff0000004183c */
[----:B------:R-:W-:Y:S08]  /*1eaa0*/  HMMA.16816.F32.BF16 R64, R76, R86, R64 ;  /* 0x000000564c40723c */ /* 0x000ff00000041840 */
[-C--:B------:R-:W-:Y:S07]  /*1eab0*/  HMMA.16816.F32.BF16 R140, R196, R144.reuse, R4 ;  /* 0x00000090c48c723c */ /* 0x080fee0000041804 */
[----:B------:R-:W-:Y:S01]  /*1eac0*/  FADD.FTZ R4, R208, R69 ;  /* 0x00000045d0047221 */ /* 0x000fe20000010000 */
[C---:B------:R-:W-:Y:S07]  /*1ead0*/  HMMA.16816.F32.BF16 R136, R192.reuse, R144, R8 ;  /* 0x00000090c088723c */ /* 0x040fee0000041808 */
[----:B------:R-:W-:Y:S01]  /*1eae0*/  FADD.FTZ R8, R248, R4 ;  /* 0x00000004f8087221 */ /* 0x000fe20000010000 */
[-C--:B------:R-:W-:Y:S01]  /*1eaf0*/  HMMA.16816.F32.BF16 R148, R192, R146.reuse, R12 ;  /* 0x00000092c094723c */ /* 0x080fe2000004180c */
[----:B------:R-:W-:Y:S01]  /*1eb00*/  FADD.FTZ R9, R213, R2 ;  /* 0x00000002d5097221 */ /* 0x000fe20000010000 */
[----:B------:R-:W1:Y:S02]  /*1eb10*/  LDSM.16.MT88.4 R4, [R218+0xb800] ;  /* 0x00b80000da04783b */ /* 0x000e640000004200 */
[----:B------:R-:W-:Y:S02]  /*1eb20*/  FADD.FTZ R2, R212, R8 ;  /* 0x00000008d4027221 */ /* 0x000fe40000010000 */
[----:B------:R-:W-:Y:S02]  /*1eb30*/  FADD.FTZ R8, R172, R9 ;  /* 0x00000009ac087221 */ /* 0x000fe40000010000 */
[----:B------:R-:W-:Y:S01]  /*1eb40*/  FADD.FTZ R2, R252, R2 ;  /* 0x00000002fc027221 */ /* 0x000fe20000010000 */
[C---:B------:R-:W-:Y:S03]  /*1eb50*/  HMMA.16816.F32.BF16 R144, R196.reuse, R146, R16 ;  /* 0x00000092c490723c */ /* 0x040fe60000041810 */
[----:B------:R-:W-:Y:S02]  /*1eb60*/  FADD.FTZ R11, R175, R3 ;  /* 0x00000003af0b7221 */ /* 0x000fe40000010000 */
[----:B------:R-:W-:Y:S02]  /*1eb70*/  FADD.FTZ R3, R211, R8 ;  /* 0x00000008d3037221 */ /* 0x000fe40000010000 */
        /* <DEDUP_REMOVED lines=68> */
[----:B------:R1:W-:Y:S01]  /*1efc0*/  STL [R1+0xac], R3 ;  /* 0x0000ac0301007387 */ /* 0x0003e20000100800 */
[----:B------:R-:W-:Y:S02]  /*1efd0*/  FADD.FTZ R0, R75, R0 ;  /* 0x000000004b007221 */ /* 0x000fe40000010000 */
[----:B------:R-:W-:Y:S01]  /*1efe0*/  IMAD.MOV.U32 R132, RZ, RZ, R72 ;  /* 0x000000ffff847224 */ /* 0x000fe200078e0048 */
[----:B------:R2:W-:Y:S01]  /*1eff0*/  STL [R1+0xb0], R2 ;  /* 0x0000b00201007387 */ /* 0x0005e20000100800 */
[----:B------:R-:W-:Y:S05]  /*1f000*/  FADD.FTZ R0, R100, R0 ;  /* 0x0000000064007221 */ /* 0x000fea0000010000 */
[----:B------:R2:W-:Y:S01]  /*1f010*/  STL [R1+0xb4], R0 ;  /* 0x0000b40001007387 */ /* 0x0005e20000100800 */
[----:B-1----:R-:W-:Y:S01]  /*1f020*/  IMAD.MOV.U32 R3, RZ, RZ, R73 ;  /* 0x000000ffff037224 */ /* 0x002fe200078e0049 */
[----:B--2--5:R-:W-:-:S05]  /*1f030*/  @P0 BRA `(.L_x_641) ;  /* 0xffff6bf000000947 */ /* 0x024fca000383ffff */
.L_x_640:
        /* <DEDUP_REMOVED lines=18> */
[----:B------:R-:W-:Y:S01]  /*1f160*/  @!UP4 UIMAD.WIDE.U32 UR18, UR7, UR4, URZ ;  /* 0x000000040712c2a5 */ /* 0x000fe2000f8e003f */
[----:B------:R-:W-:Y:S01]  /*1f170*/  LEA.HI R41, R43, R42, RZ, 0x5 ;  /* 0x0000002a2b297211 */ /* 0x000fe200078f28ff */
[----:B------:R-:W-:Y:S02]  /*1f180*/  @!UP4 UIMAD UR12, UR12, UR4, URZ ;  /* 0x000000040c0cc2a4 */ /* 0x000fe4000f8e023f */
[----:B------:R-:W-:Y:S01]  /*1f190*/  @UP1 ULDC UR13, c[0x0][0x210] ;  /* 0x00008400000d1ab9 */ /* 0x000fe20000000800 */
[----:B------:R-:W-:Y:S01]  /*1f1a0*/  SHF.R.S32.HI R32, RZ, 0x5, R41 ;  /* 0x00000005ff207819 */ /* 0x000fe20000011429 */
[----:B------:R-:W-:-:S02]  /*1f1b0*/  ULDC.U8 UR4, c[0x0][0x328] ;  /* 0x0000ca0000047ab9 */ /* 0x000fc40000000000 */
[----:B------:R-:W-:Y:S02]  /*1f1c0*/  UISETP.NE.AND UP3, UPT, UR4, URZ, UPT ;  /* 0x0000003f0400728c */ /* 0x000fe4000bf65270 */
[----:B------:R-:W-:Y:S02]  /*1f1d0*/  @!UP4 UIMAD UR12, UR7, UR5, UR12 ;  /* 0x00000005070cc2a4 */ /* 0x000fe4000f8e020c */
[----:B------:R-:W-:Y:S01]  /*1f1e0*/  UISETP.NE.OR UP2, UPT, UR10, URZ, !UP3 ;  /* 0x0000003f0a00728c */ /* 0x000fe2000df45670 */
[----:B------:R-:W1:Y:S01]  /*1f1f0*/  S2UR UR10, SR_CTAID.X ;  /* 0x00000000000a79c3 */ /* 0x000e620000002500 */
[----:B------:R-:W-:Y:S02]  /*1f200*/  ULDC UR5, c[0x0][0x234] ;  /* 0x00008d0000057ab9 */ /* 0x000fe40000000800 */
[----:B------:R-:W-:Y:S02]  /*1f210*/  @UP1 UIMAD UR13, UR13, UR9, URZ ;  /* 0x000000090d0d12a4 */ /* 0x000fe4000f8e023f */
[----:B------:R-:W-:-:S02]  /*1f220*/  UISETP.NE.OR UP0, UPT, UR32, -0x1, UP2 ;  /* 0xffffffff2000788c */ /* 0x000fc40009705670 */
[----:B------:R-:W-:Y:S02]  /*1f230*/  @!UP1 USEL UR13, UR9, UR5, !UP3 ;  /* 0x00000005090d9287 */ /* 0x000fe4000d800000 */
[----:B------:R-:W-:Y:S02]  /*1f240*/  ULDC UR4, c[0x0][0x1c0] ;  /* 0x0000700000047ab9 */ /* 0x000fe40000000800 */
[----:B------:R-:W-:Y:S02]  /*1f250*/  @UP1 UMOV UR15, 0x1 ;  /* 0x00000001000f1882 */ /* 0x000fe40000000000 */
[----:B------:R-:W-:Y:S02]  /*1f260*/  @!UP1 UIMAD UR15, UR13, UR4, URZ ;  /* 0x000000040d0f92a4 */ /* 0x000fe4000f8e023f */
[----:B------:R-:W-:Y:S02]  /*1f270*/  @UP1 ULDC UR16, c[0x0][0x210] ;  /* 0x0000840000101ab9 */ /* 0x000fe40000000800 */
[----:B------:R-:W-:-:S02]  /*1f280*/  UIMAD UR5, UR7, UR15, URZ ;  /* 0x0000000f070572a4 */ /* 0x000fc4000f8e023f */
[----:B------:R-:W-:Y:S02]  /*1f290*/  @!UP1 UMOV UR16, 0x1 ;  /* 0x0000000100109882 */ /* 0x000fe40000000000 */
[----:B------:R-:W-:Y:S02]  /*1f2a0*/  @!UP0 UIMAD UR32, UR7, UR9, URZ ;  /* 0x00000009072082a4 */ /* 0x000fe4000f8e023f */
[----:B------:R-:W-:Y:S02]  /*1f2b0*/  USEL UR5, UR5, URZ, UP2 ;  /* 0x0000003f05057287 */ /* 0x000fe40009000000 */
[----:B-1----:R-:W-:Y:S02]  /*1f2c0*/  UIMAD UR4, UR10, UR16, URZ ;  /* 0x000000100a0472a4 */ /* 0x002fe4000f8e023f */
[----:B------:R-:W-:Y:S02]  /*1f2d0*/  UIMAD UR13, UR11, UR13, UR5 ;  /* 0x0000000d0b0d72a4 */ /* 0x000fe4000f8e0205 */
[----:B------:R-:W-:-:S02]  /*1f2e0*/  USHF.L.U32 UR4, UR4, 0x7, URZ ;  /* 0x0000000704047899 */ /* 0x000fc4000800063f */
[----:B------:R-:W-:Y:S02]  /*1f2f0*/  UMOV UR20, URZ ;  /* 0x0000003f00147c82 */ /* 0x000fe40008000000 */
[----:B------:R-:W-:Y:S02]  /*1f300*/  @!UP2 UMOV UR20, UR32 ;  /* 0x000000200014ac82 */ /* 0x000fe40008000000 */
[----:B------:R-:W-:Y:S02]  /*1f310*/  UMOV UR21, URZ ;  /* 0x0000003f00157c82 */ /* 0x000fe40008000000 */
[----:B------:R-:W-:Y:S02]  /*1f320*/  USHF.R.S32.HI UR5, URZ, 0x1f, UR4 ;  /* 0x0000001f3f057899 */ /* 0x000fe40008011404 */
[----:B------:R-:W-:Y:S02]  /*1f330*/  @!UP2 USHF.R.S32.HI UR21, URZ, 0x1f, UR32 ;  /* 0x0000001f3f15a899 */ /* 0x000fe40008011420 */
[----:B------:R-:W-:-:S02]  /*1f340*/  USHF.R.S32.HI UR7, URZ, 0x1f, UR13 ;  /* 0x0000001f3f077899 */ /* 0x000fc4000801140d */
        /* <DEDUP_REMOVED lines=146> */
[----:B------:R-:W-:Y:S01]  /*1fc70*/  STS [R2], R8 ;  /* 0x0000000802007388 */ /* 0x000fe20000000800 */
        /* <DEDUP_REMOVED lines=17> */
[----:B------:R-:W-:Y:S04]  /*1fd90*/  STS [R2], R16 ;  /* 0x0000001002007388 */ /* 0x000fe80000000800 */
[----:B------:R-:W-:Y:S04]  /*1fda0*/  STS [R2+0x400], R15 ;  /* 0x0004000f02007388 */ /* 0x000fe80000000800 */
[----:B------:R-:W-:Y:S04]  /*1fdb0*/  STS [R4+0x2000], R18 ;  /* 0x0020001204007388 */ /* 0x000fe80000000800 */
[----:B------:R1:W-:Y:S04]  /*1fdc0*/  STS [R4+0x2400], R17 ;  /* 0x0024001104007388 */ /* 0x0003e80000000800 */
[----:B------:R2:W-:Y:S04]  /*1fdd0*/  STS [R2+0x2000], R14 ;  /* 0x0020000e02007388 */ /* 0x0005e80000000800 */
[----:B------:R3:W-:Y:S04]  /*1fde0*/  STS [R2+0x2400], R23 ;  /* 0x0024001702007388 */ /* 0x0007e80000000800 */
[----:B------:R-:W-:Y:S04]  /*1fdf0*/  STS [R0], R31 ;  /* 0x0000001f00007388 */ /* 0x000fe80000000800 */
[----:B------:R-:W-:Y:S01]  /*1fe00*/  STS [R0+0x400], R30 ;  /* 0x0004001e00007388 */ /* 0x000fe20000000800 */
[----:B-1----:R-:W-:-:S04]  /*1fe10*/  IADD3 R4, R6, 0x400, R0 ;  /* 0x0000040006047810 */ /* 0x002fc80007ffe000 */
[C---:B------:R-:W-:Y:S02]  /*1fe20*/  IADD3 R4, R5.reuse, R4, RZ ;  /* 0x0000000405047210 */ /* 0x040fe40007ffe0ff */
[----:B--2---:R-:W-:Y:S02]  /*1fe30*/  MOV R14, 0x7f800000 ;  /* 0x7f800000000e7802 */ /* 0x004fe40000000f00 */
[----:B---3--:R-:W-:Y:S02]  /*1fe40*/  IADD3 R2, R5, R0, RZ ;  /* 0x0000000005027210 */ /* 0x008fe40007ffe0ff */
[----:B------:R-:W-:Y:S02]  /*1fe50*/  @P5 MUFU.LG2 R5, R38 ;  /* 0x0000002600055308 */ /* 0x000fe40000000c00 */
[C---:B------:R-:W-:Y:S01]  /*1fe60*/  IADD3 R3, R6.reuse, R2, RZ ;  /* 0x0000000206037210 */ /* 0x040fe20007ffe0ff */
[----:B------:R-:W-:Y:S04]  /*1fe70*/  STS [R2], R27 ;  /* 0x0000001b02007388 */ /* 0x000fe80000000800 */
[----:B------:R-:W-:Y:S04]  /*1fe80*/  STS [R2+0x400], R26 ;  /* 0x0004001a02007388 */ /* 0x000fe80000000800 */
[----:B------:R-:W-:Y:S04]  /*1fe90*/  STS [R0+0x2000], R29 ;  /* 0x0020001d00007388 */ /* 0x000fe80000000800 */
[----:B------:R1:W-:Y:S04]  /*1fea0*/  STS [R0+0x2400], R28 ;  /* 0x0024001c00007388 */ /* 0x0003e80000000800 */
[----:B------:R-:W-:Y:S04]  /*1feb0*/  STS [R2+0x2000], R25 ;  /* 0x0020001902007388 */ /* 0x000fe80000000800 */
[----:B------:R2:W-:Y:S01]  /*1fec0*/  STS [R2+0x2400], R34 ;  /* 0x0024002202007388 */ /* 0x0005e20000000800 */
[----:B-1----:R-:W-:-:S05]  /*1fed0*/  IADD3 R0, R6, R0, RZ ;  /* 0x0000000006007210 */ /* 0x002fca0007ffe0ff */
[----:B------:R-:W-:Y:S01]  /*1fee0*/  STS [R0], R33 ;  /* 0x0000002100007388 */ /* 0x000fe20000000800 */
[----:B--2---:R-:W1:Y:S03]  /*1fef0*/  @P3 MUFU.LG2 R2, R40 ;  /* 0x0000002800023308 */ /* 0x004e660000000c00 */
[----:B------:R-:W-:Y:S04]  /*1ff00*/  STS [R0+0x400], R24 ;  /* 0x0004001800007388 */ /* 0x000fe80000000800 */
[----:B------:R2:W-:Y:S04]  /*1ff10*/  STS [R3], R12 ;  /* 0x0000000c03007388 */ /* 0x0005e80000000800 */
[----:B------:R-:W-:Y:S04]  /*1ff20*/  STS [R4], R10 ;  /* 0x0000000a04007388 */ /* 0x000fe80000000800 */
[----:B------:R-:W-:Y:S01]  /*1ff30*/  STS [R0+0x2000], R22 ;  /* 0x0020001600007388 */ /* 0x000fe20000000800 */
[----:B-1----:R-:W-:-:S03]  /*1ff40*/  @P3 FMUL.FTZ R2, R2, 0.69314718246459960938 ;  /* 0x3f31721802023820 */ /* 0x002fc60000410000 */
[----:B------:R1:W-:Y:S04]  /*1ff50*/  STS [R0+0x2400], R13 ;  /* 0x0024000d00007388 */ /* 0x0003e80000000800 */
[----:B------:R3:W-:Y:S04]  /*1ff60*/  STS [R3+0x2000], R11 ;  /* 0x0020000b03007388 */ /* 0x0007e80000000800 */
[----:B------:R4:W-:Y:S04]  /*1ff70*/  STS [R4+0x2000], R9 ;  /* 0x0020000904007388 */ /* 0x0009e80000000800 */
[----:B------:R-:W-:Y:S01]  /*1ff80*/  BAR.SYNC.DEFER_BLOCKING 0x0 ;  /* 0x0000000000007b1d */ /* 0x000fe20000010000 */
[----:B--2---:R-:W-:-:S02]  /*1ff90*/  MOV R12, 0x7f800000 ;  /* 0x7f800000000c7802 */ /* 0x004fc40000000f00 */
[----:B-1----:R-:W-:Y:S02]  /*1ffa0*/  LOP3.LUT R0, R41, 0xffffffe0, RZ, 0xc0, !PT ;  /* 0xffffffe029007812 */ /* 0x002fe400078ec0ff */
[----:B------:R-:W-:Y:S02]  /*1ffb0*/  MOV R13, 0x7f800000 ;  /* 0x7f800000000d7802 */ /* 0x000fe40000000f00 */
[----:B------:R-:W-:Y:S01]  /*1ffc0*/  IADD3 R0, -R0, R42, RZ ;  /* 0x0000002a00007210 */ /* 0x000fe20007ffe1ff */
[----:B---3--:R-:W1:Y:S03]  /*1ffd0*/  @P4 MUFU.LG2 R3, R37 ;  /* 0x0000002500034308 */ /* 0x008e660000000c00 */
[----:B------:R-:W-:Y:S01]  /*1ffe0*/  LOP3.LUT P1, RZ, R0, 0x3, RZ, 0xc0, !PT ;  /* 0x0000000300ff7812 */ /* 0x000fe2000782c0ff */
[----:B----4-:R-:W-:Y:S01]  /*1fff0*/  @P5 FMUL.FTZ R4, R5, 0.69314718246459960938 ;  /* 0x3f31721805045820 */ /* 0x010fe20000410000 */
[----:B------:R-:W-:Y:S01]  /*20000*/  MOV R9, 0x7f800000 ;  /* 0x7f80000000097802 */ /* 0x000fe20000000f00 */
[----:B-----5:R2:W3:Y:S01]  /*20010*/  LDS.128 R16, [R243] ;  /* 0x00000000f3107984 */ /* 0x0204e20000000c00 */
[----:B------:R-:W-:Y:S01]  /*20020*/  @P3 FFMA.FTZ R9, R71, c[0x0][0x238], R2 ;  /* 0x00008e0047093a23 */ /* 0x000fe20000010002 */
        /* <DEDUP_REMOVED lines=12> */
[----:B------:R4:W1:Y:S01]  /*200f0*/  LDS.128 R56, [R243+0x3800] ;  /* 0x00380000f3387984 */ /* 0x0008620000000c00 */
[----:B------:R-:W-:Y:S05]  /*20100*/  @P1 BRA `(.L_x_645) ;  /* 0x000002c000001947 */ /* 0x000fea0003800000 */
[----:B------:R-:W5:Y:S01]  /*20110*/  S2R R3, SR_TID.X ;  /* 0x0000000000037919 */ /* 0x000f620000002100 */
[----:B------:R-:W-:-:S04]  /*20120*/  SHF.R.S32.HI R2, RZ, 0x1f, R32 ;  /* 0x0000001fff027819 */ /* 0x000fc80000011420 */
[----:B------:R-:W-:-:S04]  /*20130*/  LEA.HI R2, R2, R32, RZ, 0x2 ;  /* 0x0000002002027211 */ /* 0x000fc800078f10ff */
[----:B------:R-:W-:-:S05]  /*20140*/  LOP3.LUT R2, R2, 0xffffffc, RZ, 0xc0, !PT ;  /* 0x0ffffffc02027812 */ /* 0x000fca00078ec0ff */
[----:B------:R-:W-:Y:S01]  /*20150*/  IMAD.IADD R2, R32, 0x1, -R2 ;  /* 0x0000000120027824 */ /* 0x000fe200078e0a02 */
[----:B-----5:R-:W-:-:S04]  /*20160*/  SHF.R.S32.HI R0, RZ, 0x1f, R3 ;  /* 0x0000001fff007819 */ /* 0x020fc80000011403 */
[----:B------:R-:W-:-:S04]  /*20170*/  LEA.HI R0, R0, R3, RZ, 0x5 ;  /* 0x0000000300007211 */ /* 0x000fc800078f28ff */
[----:B------:R-:W-:-:S05]  /*20180*/  LOP3.LUT R0, R0, 0xffffffe0, RZ, 0xc0, !PT ;  /* 0xffffffe000007812 */ /* 0x000fca00078ec0ff */
[----:B------:R-:W-:-:S05]  /*20190*/  IMAD.IADD R0, R3, 0x1, -R0 ;  /* 0x0000000103007824 */ /* 0x000fca00078e0a00 */
[----:B------:R-:W-:-:S04]  /*201a0*/  SHF.R.S32.HI R3, RZ, 0x1f, R0 ;  /* 0x0000001fff037819 */ /* 0x000fc80000011400 */
[----:B------:R-:W-:-:S04]  /*201b0*/  LEA.HI R0, R3, R0, RZ, 0x2 ;  /* 0x0000000003007211 */ /* 0x000fc800078f10ff */
[----:B------:R-:W-:-:S05]  /*201c0*/  SHF.R.S32.HI R0, RZ, 0x2, R0 ;  /* 0x00000002ff007819 */ /* 0x000fca0000011400 */
        /* <DEDUP_REMOVED lines=32> */
.L_x_645:
[----:B------:R-:W-:Y:S05]  /*203d0*/  BSYNC B0 ;  /* 0x0000000000007941 */ /* 0x000fea0003800000 */
.L_x_644:
[----:B----4-:R-:W4:Y:S01]  /*203e0*/  LDL.LU.64 R4, [R1+0xc0] ;  /* 0x0000c00001047983 */ /* 0x010f220000300a00 */
[----:B------:R-:W-:Y:S01]  /*203f0*/  LEA.HI R12, R43, R42, RZ, 0x3 ;  /* 0x0000002a2b0c7211 */ /* 0x000fe200078f18ff */
[----:B------:R-:W-:Y:S01]  /*20400*/  UIMAD UR10, UR10, -0x80, UR35 ;  /* 0xffffff800a0a78a4 */ /* 0x000fe2000f8e0223 */
[----:B------:R-:W-:Y:S01]  /*20410*/  BSSY B0, `(.L_x_646) ;  /* 0x0000021000007945 */ /* 0x000fe20003800000 */
[----:B------:R-:W5:Y:S01]  /*20420*/  S2R R3, SR_TID.X ;  /* 0x0000000000037919 */ /* 0x000f620000002100 */
[----:B------:R-:W-:Y:S02]  /*20430*/  USHF.R.S32.HI UR6, URZ, 0x1f, UR11 ;  /* 0x0000001f3f067899 */ /* 0x000fe4000801140b */
[----:B------:R-:W-:Y:S01]  /*20440*/  ULDC.64 UR4, c[0x0][0x1f0] ;  /* 0x00007c0000047ab9 */ /* 0x000fe20000000a00 */
[----:B------:R-:W3:Y:S01]  /*20450*/  S2R R10, SR_CTAID.Z ;  /* 0x00000000000a7919 */ /* 0x000ee20000002700 */
[----:B------:R-:W-:-:S04]  /*20460*/  UIMAD UR4, UR6, UR4, URZ ;  /* 0x00000004060472a4 */ /* 0x000fc8000f8e023f */
[----:B------:R-:W-:Y:S01]  /*20470*/  UIMAD UR4, UR11, UR5, UR4 ;  /* 0x000000050b0472a4 */ /* 0x000fe2000f8e0204 */
[----:B-----5:R-:W-:-:S04]  /*20480*/  SHF.R.S32.HI R2, RZ, 0x1f, R3 ;  /* 0x0000001fff027819 */ /* 0x020fc80000011403 */
[----:B------:R-:W-:-:S04]  /*20490*/  LEA.HI R2, R2, R3, RZ, 0x3 ;  /* 0x0000000302027211 */ /* 0x000fc800078f18ff */
[----:B------:R-:W-:Y:S02]  /*204a0*/  LOP3.LUT R0, R2, 0xfffffff8, RZ, 0xc0, !PT ;  /* 0xfffffff802007812 */ /* 0x000fe400078ec0ff */
[----:B------:R-:W-:-:S03]  /*204b0*/  SHF.R.S32.HI R2, RZ, 0x3, R2 ;  /* 0x00000003ff027819 */ /* 0x000fc60000011402 */
[----:B------:R-:W-:Y:S01]  /*204c0*/  IMAD.IADD R0, R3, 0x1, -R0 ;  /* 0x0000000103007824 */ /* 0x000fe200078e0a00 */
[----:B------:R-:W-:-:S03]  /*204d0*/  SHF.R.S32.HI R3, RZ, 0x3, R12 ;  /* 0x00000003ff037819 */ /* 0x000fc6000001140c */
[----:B------:R-:W-:-:S05]  /*204e0*/  IMAD.SHL.U32 R0, R0, 0x8, RZ ;  /* 0x0000000800007824 */ /* 0x000fca00078e00ff */
[----:B------:R-:W-:Y:S02]  /*204f0*/  SHF.R.S32.HI R0, RZ, 0x1f, R0 ;  /* 0x0000001fff007819 */ /* 0x000fe40000011400 */
[C---:B----4-:R-:W-:Y:S02]  /*20500*/  ISETP.GE.AND P1, PT, R4.reuse, c[0x0][0x220], PT ;  /* 0x0000880004007a0c */ /* 0x050fe40003f26270 */
[----:B------:R-:W-:-:S04]  /*20510*/  IADD3 R4, P0, R4, UR14, RZ ;  /* 0x0000000e04047c10 */ /* 0x000fc8000ff1e0ff */
[----:B------:R-:W-:Y:S01]  /*20520*/  IADD3.X R5, R0, UR8, RZ, P0, !PT ;  /* 0x0000000800057c10 */ /* 0x000fe200087fe4ff */
[----:B------:R-:W-:Y:S01]  /*20530*/  IMAD.U32 R0, RZ, RZ, UR33 ;  /* 0x00000021ff007e24 */ /* 0x000fe2000f8e00ff */
[----:B------:R-:W-:Y:S02]  /*20540*/  ISETP.GE.OR P0, PT, R3, UR10, P1 ;  /* 0x0000000a03007c0c */ /* 0x000fe40008f06670 */
[----:B------:R-:W-:Y:S01]  /*20550*/  SHF.R.S32.HI R3, RZ, 0x1f, R2 ;  /* 0x0000001fff037819 */ /* 0x000fe20000011402 */
[----:B---3--:R-:W-:-:S04]  /*20560*/  IMAD.WIDE.U32 R10, R10, c[0x0][0x1f0], R4 ;  /* 0x00007c000a0a7a25 */ /* 0x008fc800078e0004 */
        /* <DEDUP_REMOVED lines=10> */
[----:B------:R3:W-:Y:S02]  /*20610*/  STG.E.128 [R4.64], R16 ;  /* 0x0000001004007986 */ /* 0x0007e4000c101d32 */
.L_x_647:
[----:B------:R-:W-:Y:S05]  /*20620*/  BSYNC B0 ;  /* 0x0000000000007941 */ /* 0x000fea0003800000 */
.L_x_646:
[----:B------:R-:W-:Y:S01]  /*20630*/  LEA.HI.SX32 R0, R12, 0x10, 0x1d ;  /* 0x000000100c007811 */ /* 0x000fe200078feaff */
        /* <DEDUP_REMOVED lines=13> */
[----:B--2---:R2:W-:Y:S02]  /*20710*/  STG.E.128 [R4.64], R20 ;  /* 0x0000001404007986 */ /* 0x0045e4000c101d32 */
.L_x_649:
[----:B------:R-:W-:Y:S05]  /*20720*/  BSYNC B0 ;  /* 0x0000000000007941 */ /* 0x000fea0003800000 */
.L_x_648:
[----:B------:R-:W-:Y:S01]  /*20730*/  LEA.HI.SX32 R0, R12, 0x20, 0x1d ;  /* 0x000000200c007811 */ /* 0x000fe200078feaff */
[----:B------:R-:W-:Y:S03]  /*20740*/  BSSY B0, `(.L_x_650) ;  /* 0x000000e000007945 */ /* 0x000fe60003800000 */
[----:B------:R-:W-:-:S13]  /*20750*/  ISETP.GE.OR P0, PT, R0, UR10, P1 ;  /* 0x0000000a00007c0c */ /* 0x000fda0008f06670 */
[----:B------:R-:W-:Y:S05]  /*20760*/  @P0 BRA `(.L_x_651) ;  /* 0x000000b000000947 */ /* 0x000fea0003800000 */
[----:B--23--:R-:W-:Y:S01]  /*20770*/  IADD3 R4, P0, R6, 0x20, RZ ;  /* 0x0000002006047810 */ /* 0x00cfe20007f1e0ff */
        /* <DEDUP_REMOVED lines=10> */
.L_x_651:
[----:B------:R-:W-:Y:S05]  /*20820*/  BSYNC B0 ;  /* 0x0000000000007941 */ /* 0x000fea0003800000 */
.L_x_650:
        /* <DEDUP_REMOVED lines=15> */
.L_x_653:
[----:B------:R-:W-:Y:S05]  /*20920*/  BSYNC B0 ;  /* 0x0000000000007941 */ /* 0x000fea0003800000 */
.L_x_652:
[----:B------:R-:W-:Y:S01]  /*20930*/  LEA.HI.SX32 R0, R12, 0x40, 0x1d ;  /* 0x000000400c007811 */ /* 0x000fe200078feaff */
[----:B------:R-:W-:Y:S03]  /*20940*/  BSSY B0, `(.L_x_654) ;  /* 0x000000e000007945 */ /* 0x000fe60003800000 */
[----:B------:R-:W-:-:S13]  /*20950*/  ISETP.GE.OR P0, PT, R0, UR10, P1 ;  /* 0x0000000a00007c0c */ /* 0x000fda0008f06670 */
[----:B------:R-:W-:Y:S05]  /*20960*/  @P0 BRA `(.L_x_655) ;  /* 0x000000b000000947 */ /* 0x000fea0003800000 */
[----:B-123--:R-:W-:Y:S01]  /*20970*/  IADD3 R4, P0, R6, 0x40, RZ ;  /* 0x0000004006047810 */ /* 0x00efe20007f1e0ff */
        /* <DEDUP_REMOVED lines=10> */
.L_x_655:
[----:B------:R-:W-:Y:S05]  /*20a20*/  BSYNC B0 ;  /* 0x0000000000007941 */ /* 0x000fea0003800000 */
.L_x_654:
        /* <DEDUP_REMOVED lines=15> */
.L_x_657:
[----:B------:R-:W-:Y:S05]  /*20b20*/  BSYNC B0 ;  /* 0x0000000000007941 */ /* 0x000fea0003800000 */
.L_x_656:
        /* <DEDUP_REMOVED lines=15> */
.L_x_659:
[----:B------:R-:W-:Y:S05]  /*20c20*/  BSYNC B0 ;  /* 0x0000000000007941 */ /* 0x000fea0003800000 */
.L_x_658:
[----:B------:R-:W-:-:S04]  /*20c30*/  LEA.HI.SX32 R0, R12, 0x70, 0x1d ;  /* 0x000000700c007811 */ /* 0x000fc800078feaff */
[----:B------:R-:W-:-:S13]  /*20c40*/  ISETP.GE.OR P0, PT, R0, UR10, P1 ;  /* 0x0000000a00007c0c */ /* 0x000fda0008f06670 */
[----:B------:R-:W-:Y:S05]  /*20c50*/  @P0 EXIT ;  /* 0x000000000000094d */ /* 0x000fea0003800000 */
[----:B------:R-:W-:Y:S01]  /*20c60*/  IADD3 R6, P0, R6, 0x70, RZ ;  /* 0x0000007006067810 */ /* 0x000fe20007f1e0ff */
[----:B------:R-:W-:Y:S01]  /*20c70*/  IMAD.MOV.U32 R2, RZ, RZ, R10 ;  /* 0x000000ffff027224 */ /* 0x000fe200078e000a */
[----:B------:R-:W-:-:S03]  /*20c80*/  MOV R3, R9 ;  /* 0x0000000900037202 */ /* 0x000fc60000000f00 */
[----:B------:R-:W-:Y:S02]  /*20c90*/  IMAD.X R0, RZ, RZ, R7, P0 ;  /* 0x000000ffff007224 */ /* 0x000fe400000e0607 */
[----:B-123--:R-:W-:-:S04]  /*20ca0*/  IMAD.WIDE.U32 R4, R6, c[0x0][0x1e8], R2 ;  /* 0x00007a0006047a25 */ /* 0x00efc800078e0002 */
[----:B------:R-:W-:Y:S01]  /*20cb0*/  IMAD R0, R0, c[0x0][0x1e8], RZ ;  /* 0x00007a0000007a24 */ /* 0x000fe200078e02ff */
[----:B------:R-:W-:-:S03]  /*20cc0*/  LEA R2, P0, R4, c[0x0][0x1d0], 0x1 ;  /* 0x0000740004027a11 */ /* 0x000fc600078008ff */
[----:B------:R-:W-:-:S05]  /*20cd0*/  IMAD R0, R6, c[0x0][0x1ec], R0 ;  /* 0x00007b0006007a24 */ /* 0x000fca00078e0200 */
[----:B------:R-:W-:-:S04]  /*20ce0*/  IADD3 R0, R0, R5, RZ ;  /* 0x0000000500007210 */ /* 0x000fc80007ffe0ff */
[----:B------:R-:W-:-:S05]  /*20cf0*/  LEA.HI.X R3, R4, c[0x0][0x1d4], R0, 0x1, P0 ;  /* 0x0000750004037a11 */ /* 0x000fca00000f0c00 */
[----:B------:R-:W-:Y:S01]  /*20d00*/  STG.E.128 [R2.64], R56 ;  /* 0x0000003802007986 */ /* 0x000fe2000c101d32 */
[----:B------:R-:W-:Y:S05]  /*20d10*/  EXIT ;  /* 0x000000000000794d */ /* 0x000fea0003800000 */
.L_x_660:
        /* <DEDUP_REMOVED lines=14> */
.L_x_2122:


//--------------------- .text._ZN5flash16flash_fwd_kernelI23Flash_fwd_kernel_traitsILi64ELi128ELi128ELi4ELb0ELb0EN7cutlass10bfloat16_tE19Flash_kernel_traitsILi64ELi128ELi128ELi4ES3_EELb0ELb0ELb1ELb0ELb0ELb0ELb1ELb0EEEvNS_16Flash_fwd_paramsE --------------------------
	.section	.text._ZN5flash16flash_fwd_kernelI23Flash_fwd_kernel_traitsILi64ELi128ELi128ELi4ELb0ELb0EN7cutlass10bfloat16_tE19Flash_kernel_traitsILi64ELi128ELi128ELi4ES3_EELb0ELb0ELb1ELb0ELb0ELb0ELb1ELb0EEEvNS_16Flash_fwd_paramsE,"ax",@progbits
	.sectioninfo	@"SHI_REGISTERS=255"
	.align	128
        .global         _ZN5flash16flash_fwd_kernelI23Flash_fwd_kernel_traitsILi64ELi128ELi128ELi4ELb0ELb0EN7cutlass10bfloat16_tE19Flash_kernel_traitsILi64ELi128ELi128ELi4ES3_EELb0ELb0ELb1ELb0ELb0ELb0ELb1ELb0EEEvNS_16Flash_fwd_paramsE
        .type           _ZN5flash16flash_fwd_kernelI23Flash_fwd_kernel_traitsILi64ELi128ELi128ELi4ELb0ELb0EN7cutlass10bfloat16_tE19Flash_kernel_traitsILi64ELi128ELi128ELi4ES3_EELb0ELb0ELb1ELb0ELb0ELb0ELb1ELb0EEEvNS_16Flash_fwd_paramsE,@function
        .size           _ZN5flash16flash_fwd_kernelI23Flash_fwd_kernel_traitsILi64ELi128ELi128ELi4ELb0ELb0EN7cutlass10bfloat16_tE19Flash_kernel_traitsILi64ELi128ELi128ELi4ES3_EELb0ELb0ELb1ELb0ELb0ELb0ELb1ELb0EEEvNS_16Flash_fwd_paramsE,(.L_x_2123 - _ZN5flash16flash_fwd_kernelI23Flash_fwd_kernel_traitsILi64ELi128ELi128ELi4ELb0ELb0EN7cutlass10bfloat16_tE19Flash_kernel_traitsILi64ELi128ELi128ELi4ES3_EELb0ELb0ELb1ELb0ELb0ELb0ELb1ELb0EEEvNS_16Flash_fwd_paramsE)
        .other          _ZN5flash16flash_fwd_kernelI23Flash_fwd_kernel_traitsILi64ELi128ELi128ELi4ELb0ELb0EN7cutlass10bfloat16_tE19Flash_kernel_traitsILi64ELi128ELi128ELi4ES3_EELb0ELb0ELb1ELb0ELb0ELb0ELb1ELb0EEEvNS_16Flash_fwd_paramsE,@"STO_CUDA_ENTRY STV_DEFAULT"
_ZN5flash16flash_fwd_kernelI23Flash_fwd_kernel_traitsILi64ELi128ELi128ELi4ELb0ELb0EN7cutlass10bfloat16_tE19Flash_kernel_traitsILi64ELi128ELi128ELi4ES3_EELb0ELb0ELb1ELb0ELb0ELb0ELb1ELb0EEEvNS_16Flash_fwd_paramsE:
.text._ZN5flash16flash_fwd_kernelI23Flash_fwd_kernel_traitsILi64ELi128ELi128ELi4ELb0ELb0EN7cutlass10bfloat16_tE19Flash_kernel_traitsILi64ELi128ELi128ELi4ES3_EELb0ELb0ELb1ELb0ELb0ELb0ELb1ELb0EEEvNS_16Flash_fwd_paramsE:
        /* <DEDUP_REMOVED lines=56> */
.L_x_661:
[----:B------:R-:W-:Y:S02]  /*0380*/  ULDC UR7, c[0x0][0x218] ;  /* 0x0000860000077ab9 */ /* 0x000fe40000000800 */
.L_x_662:
        /* <DEDUP_REMOVED lines=118> */
.L_x_665:
[----:B------:R-:W-:Y:S05]  /*0af0*/  BSYNC B0 ;  /* 0x0000000000007941 */ /* 0x000fea0003800000 */
.L_x_664:
        /* <DEDUP_REMOVED lines=16> */
.L_x_667:
[----:B------:R-:W-:Y:S05]  /*0c00*/  BSYNC B0 ;  /* 0x0000000000007941 */ /* 0x000fea0003800000 */
.L_x_666:
        /* <DEDUP_REMOVED lines=17> */
.L_x_669:
[----:B------:R-:W-:Y:S05]  /*0d20*/  BSYNC B0 ;  /* 0x0000000000007941 */ /* 0x000fea0003800000 */
.L_x_668:
        /* <DEDUP_REMOVED lines=16> */
.L_x_671:
[----:B------:R-:W-:Y:S05]  /*0e30*/  BSYNC B0 ;  /* 0x0000000000007941 */ /* 0x000fea0003800000 */
.L_x_670:
        /* <DEDUP_REMOVED lines=17> */
.L_x_673:
[----:B------:R-:W-:Y:S05]  /*0f50*/  BSYNC B0 ;  /* 0x0000000000007941 */ /* 0x000fea0003800000 */
.L_x_672:
        /* <DEDUP_REMOVED lines=17> */
.L_x_675:
[----:B------:R-:W-:Y:S05]  /*1070*/  BSYNC B0 ;  /* 0x0000000000007941 */ /* 0x000fea0003800000 */
.L_x_674:
        /* <DEDUP_REMOVED lines=16> */
.L_x_677:
[----:B------:R-:W-:Y:S05]  /*1180*/  BSYNC B0 ;  /* 0x0000000000007941 */ /* 0x000fea0003800000 */
.L_x_676:
        /* <DEDUP_REMOVED lines=15> */
.L_x_679:
[----:B------:R-:W-:Y:S05]  /*1280*/  BSYNC B0 ;  /* 0x0000000000007941 */ /* 0x000fea0003800000 */
.L_x_678:
        /* <DEDUP_REMOVED lines=69> */
.L_x_663:
        /* <DEDUP_REMOVED lines=33> */
.L_x_680:
        /* <DEDUP_REMOVED lines=46> */
.L_x_681:
        /* <DEDUP_REMOVED lines=49> */
.L_x_683:
[----:B------:R-:W-:Y:S05]  /*1ee0*/  BSYNC B0 ;  /* 0x0000000000007941 */ /* 0x000fea0003800000 */
.L_x_682:
        /* <DEDUP_REMOVED lines=21> */
.L_x_685:
[----:B------:R-:W-:Y:S05]  /*2040*/  BSYNC B0 ;  /* 0x0000000000007941 */ /* 0x000fea0003800000 */
.L_x_684:
        /* <DEDUP_REMOVED lines=21> */
.L_x_687:
[----:B------:R-:W-:Y:S05]  /*21a0*/  BSYNC B0 ;  /* 0x0000000000007941 */ /* 0x000fea0003800000 */
.L_x_686:
        /* <DEDUP_REMOVED lines=21> */
.L_x_689:
[----:B------:R-:W-:Y:S05]  /*2300*/  BSYNC B0 ;  /* 0x0000000000007941 */ /* 0x000fea0003800000 */
.L_x_688:
        /* <DEDUP_REMOVED lines=21> */
.L_x_691:
[----:B------:R-:W-:Y:S05]  /*2460*/  BSYNC B0 ;  /* 0x0000000000007941 */ /* 0x000fea0003800000 */
.L_x_690:
        /* <DEDUP_REMOVED lines=21> */
.L_x_693:
[----:B------:R-:W-:Y:S05]  /*25c0*/  BSYNC B0 ;  /* 0x0000000000007941 */ /* 0x000fea0003800000 */
.L_x_692:
        /* <DEDUP_REMOVED lines=21> */
.L_x_695:
[----:B------:R-:W-:Y:S05]  /*2720*/  BSYNC B0 ;  /* 0x0000000000007941 */ /* 0x000fea0003800000 */
.L_x_694:
        /* <DEDUP_REMOVED lines=25> */
.L_x_697:
[----:B------:R-:W-:Y:S05]  /*28c0*/  BSYNC B0 ;  /* 0x0000000000007941 */ /* 0x000fea0003800000 */
.L_x_696:
        /* <DEDUP_REMOVED lines=59> */
.L_x_699:
[----:B------:R-:W-:Y:S05]  /*2c80*/  BSYNC B0 ;  /* 0x0000000000007941 */ /* 0x000fea0003800000 */
.L_x_698:
        /* <DEDUP_REMOVED lines=17> */
.L_x_701:
[----:B------:R-:W-:Y:S05]  /*2da0*/  BSYNC B0 ;  /* 0x0000000000007941 */ /* 0x000fea0003800000 */
.L_x_700:
        /* <DEDUP_REMOVED lines=17> */
.L_x_703:
[----:B------:R-:W-:Y:S05]  /*2ec0*/  BSYNC B0 ;  /* 0x0000000000007941 */ /* 0x000fea0003800000 */
.L_x_702:
        /* <DEDUP_REMOVED lines=18> */
.L_x_705:
[----:B------:R-:W-:Y:S05]  /*2ff0*/  BSYNC B0 ;  /* 0x0000000000007941 */ /* 0x000fea0003800000 */
.L_x_704:
        /* <DEDUP_REMOVED lines=17> */
.L_x_707:
[----:B------:R-:W-:Y:S05]  /*3110*/  BSYNC B0 ;  /* 0x0000000000007941 */ /* 0x000fea0003800000 */
.L_x_706:
        /* <DEDUP_REMOVED lines=19> */
.L_x_709:
[----:B------:R-:W-:Y:S05]  /*3250*/  BSYNC B0 ;  /* 0x0000000000007941 */ /* 0x000fea0003800000 */
.L_x_708:
        /* <DEDUP_REMOVED lines=19> */
.L_x_711:
[----:B------:R-:W-:Y:S05]  /*3390*/  BSYNC B0 ;  /* 0x0000000000007941 */ /* 0x000fea0003800000 */
.L_x_710:
        /* <DEDUP_REMOVED lines=21> */
.L_x_713:
[----:B------:R-:W-:Y:S05]  /*34f0*/  BSYNC B0 ;  /* 0x0000000000007941 */ /* 0x000fea0003800000 */
.L_x_712:
        /* <DEDUP_REMOVED lines=30> */
.L_x_715:
[----:B------:R-:W-:Y:S05]  /*36e0*/  BSYNC B0 ;  /* 0x0000000000007941 */ /* 0x000fea0003800000 */
.L_x_714:
        /* <DEDUP_REMOVED lines=18> */
.L_x_717:
[----:B------:R-:W-:Y:S05]  /*3810*/  BSYNC B0 ;  /* 0x0000000000007941 */ /* 0x000fea0003800000 */
.L_x_716:
        /* <DEDUP_REMOVED lines=18> */
.L_x_719:
[----:B------:R-:W-:Y:S05]  /*3940*/  BSYNC B0 ;  /* 0x0000000000007941 */ /* 0x000fea0003800000 */
.L_x_718:
        /* <DEDUP_REMOVED lines=19> */
.L_x_721:
[----:B------:R-:W-:Y:S05]  /*3a80*/  BSYNC B0 ;  /* 0x0000000000007941 */ /* 0x000fea0003800000 */
.L_x_720:
        /* <DEDUP_REMOVED lines=18> */
.L_x_723:
[----:B------:R-:W-:Y:S05]  /*3bb0*/  BSYNC B0 ;  /* 0x0000000000007941 */ /* 0x000fea0003800000 */
.L_x_722:
        /* <DEDUP_REMOVED lines=20> */
.L_x_725:
[----:B------:R-:W-:Y:S05]  /*3d00*/  BSYNC B0 ;  /* 0x0000000000007941 */ /* 0x000fea0003800000 */
.L_x_724:
        /* <DEDUP_REMOVED lines=20> */
.L_x_727:
[----:B------:R-:W-:Y:S05]  /*3e50*/  BSYNC B0 ;  /* 0x0000000000007941 */ /* 0x000fea0003800000 */
.L_x_726:
        /* <DEDUP_REMOVED lines=19> */
.L_x_729:
[----:B------:R-:W-:Y:S05]  /*3f90*/  BSYNC B0 ;  /* 0x0000000000007941 */ /* 0x000fea0003800000 */
.L_x_728:
        /* <DEDUP_REMOVED lines=11> */
[----:B------:R-:W-:-:S02]  /*4050*/  UIADD3 UR13, UR11, -UR13, -UR35 ;  /* 0x8000000d0b0d7290 */ /* 0x000fc4000fffe823 */
[----:B------:R-:W-:Y:S01]  /*4060*/  IMAD.IADD R7, R7, 0x1, -R0 ;  /* 0x0000000107077824 */ /* 0x000fe200078e0a00 */
[----:B------:R-:W-:Y:S01]  /*4070*/  LOP3.LUT R0, R6, 0x1c0, RZ, 0xc0, !PT ;  /* 0x000001c006007812 */ /* 0x000fe200078ec0ff */
[----:B------:R-:W-:Y:S02]  /*4080*/  UISETP.GT.AND UP0, UPT, UR9, UR8, UPT ;  /* 0x000000080900728c */ /* 0x000fe4000bf04270 */
[----:B------:R-:W-:Y:S01]  /*4090*/  IMAD.SHL.U32 R6, R7, 0x8, RZ ;  /* 0x0000000807067824 */ /* 0x000fe200078e00ff */
[----:B------:R-:W-:Y:S02]  /*40a0*/  LOP3.LUT R8, R0, 0x8, R5, 0xf8, !PT ;  /* 0x0000000800087812 */ /* 0x000fe400078ef805 */
[----:B------:R-:W-:Y:S02]  /*40b0*/  SHF.R.U32.HI R0, RZ, 0x3, R0 ;  /* 0x00000003ff007819 */ /* 0x000fe40000011600 */
        /* <DEDUP_REMOVED lines=14> */
[----:B------:R-:W1:Y:S01]  /*41a0*/  LDSM.16.M88.4 R8, [R222+0x2000] ;  /* 0x00200000de08783b */ /* 0x000e620000000200 */
[----:B------:R-:W-:Y:S01]  /*41b0*/  IADD3 R226, R135, 0x4040, RZ ;  /* 0x0000404087e27810 */ /* 0x000fe20007ffe0ff */
[----:B------:R-:W-:Y:S01]  /*41c0*/  IMAD R223, R4, 0x2, R222 ;  /* 0x0000000204df7824 */ /* 0x000fe200078e02de */
[----:B------:R-:W-:Y:S01]  /*41d0*/  @P2 IADD3 R226, R3, -0x40, RZ ;  /* 0xffffffc003e22810 */ /* 0x000fe20007ffe0ff */
[----:B------:R-:W5:Y:S01]  /*41e0*/  LDSM.16.M88.4 R20, [R222] ;  /* 0x00000000de14783b */ /* 0x000f620000000200 */
[----:B------:R-:W-:Y:S01]  /*41f0*/  LEA R3, R132, UR10, 0x4 ;  /* 0x0000000a84037c11 */ /* 0x000fe2000f8e20ff */
[----:B------:R-:W-:Y:S01]  /*4200*/  IMAD R224, R2, 0x2, R223 ;  /* 0x0000000202e07824 */ /* 0x000fe200078e02df */
[----:B------:R-:W-:Y:S01]  /*4210*/  ULDC UR10, c[0x0][0x2e8] ;  /* 0x0000ba00000a7ab9 */ /* 0x000fe20000000800 */
[----:B------:R-:W-:Y:S01]  /*4220*/  LDSM.16.M88.4 R36, [R221+0x4000] ;  /* 0x00400000dd24783b */ /* 0x000fe20000000200 */
[----:B------:R-:W-:Y:S01]  /*4230*/  IMAD.IADD R220, R0, 0x1, R226 ;  /* 0x0000000100dc7824 */ /* 0x000fe200078e02e2 */
[----:B------:R-:W-:Y:S01]  /*4240*/  UIADD3 UR10, UR15, UR10, URZ ;  /* 0x0000000a0f0a7290 */ /* 0x000fe2000fffe03f */
[----:B------:R-:W-:Y:S01]  /*4250*/  IMAD.IADD R3, R133, 0x1, R3 ;  /* 0x0000000185037824 */ /* 0x000fe200078e0203 */
[----:B------:R-:W2:Y:S04]  /*4260*/  LDSM.16.M88.4 R16, [R225+0x2000] ;  /* 0x00200000e110783b */ /* 0x000ea80000000200 */
[----:B------:R-:W3:Y:S04]  /*4270*/  LDSM.16.M88.4 R32, [R225] ;  /* 0x00000000e120783b */ /* 0x000ee80000000200 */
[----:B------:R-:W-:Y:S04]  /*4280*/  LDSM.16.M88.4 R68, [R226] ;  /* 0x00000000e244783b */ /* 0x000fe80000000200 */
[----:B------:R-:W-:Y:S04]  /*4290*/  LDSM.16.M88.4 R24, [R223+0x2000] ;  /* 0x00200000df18783b */ /* 0x000fe80000000200 */
[----:B--2---:R-:W-:Y:S04]  /*42a0*/  LDSM.16.M88.4 R28, [R223] ;  /* 0x00000000df1c783b */ /* 0x004fe80000000200 */
[----:B------:R-:W2:Y:S04]  /*42b0*/  LDSM.16.M88.4 R64, [R135+0x4800] ;  /* 0x004800008740783b */ /* 0x000ea80000000200 */
[----:B------:R-:W4:Y:S01]  /*42c0*/  LDSM.16.M88.4 R60, [R135+0x5000] ;  /* 0x00500000873c783b */ /* 0x000f220000000200 */
[-C--:B-1----:R-:W-:Y:S03]  /*42d0*/  HMMA.16816.F32.BF16 R44, R8, R12.reuse, RZ ;  /* 0x0000000c082c723c */ /* 0x082fe600000418ff */
[----:B------:R-:W1:Y:S04]  /*42e0*/  LDSM.16.M88.4 R56, [R135+0x5800] ;  /* 0x005800008738783b */ /* 0x000e680000000200 */
[----:B------:R-:W1:Y:S01]  /*42f0*/  LDSM.16.M88.4 R52, [R135+0x6000] ;  /* 0x006000008734783b */ /* 0x000e620000000200 */
[----:B-----5:R-:W-:Y:S03]  /*4300*/  HMMA.16816.F32.BF16 R40, R20, R12, RZ ;  /* 0x0000000c1428723c */ /* 0x020fe600000418ff */
[----:B------:R-:W5:Y:S05]  /*4310*/  LDSM.16.M88.4 R48, [R135+0x6800] ;  /* 0x006800008730783b */ /* 0x000f6a0000000200 */
[----:B------:R-:W-:Y:S08]  /*4320*/  HMMA.16816.F32.BF16 R84, R8, R14, RZ ;  /* 0x0000000e0854723c */ /* 0x000ff000000418ff */
[-C--:B------:R-:W-:Y:S01]  /*4330*/  HMMA.16816.F32.BF16 R76, R16, R36.reuse, R44 ;  /* 0x00000024104c723c */ /* 0x080fe2000004182c */
[----:B------:R-:W1:Y:S07]  /*4340*/  LDSM.16.M88.4 R44, [R135+0x7000] ;  /* 0x00700000872c783b */ /* 0x000e6e0000000200 */
[----:B---3--:R-:W-:Y:S01]  /*4350*/  HMMA.16816.F32.BF16 R72, R32, R36, R40 ;  /* 0x000000242048723c */ /* 0x008fe20000041828 */
[----:B------:R-:W3:Y:S07]  /*4360*/  LDSM.16.M88.4 R40, [R135+0x7800] ;  /* 0x007800008728783b */ /* 0x000eee0000000200 */
[----:B--2---:R-:W-:Y:S08]  /*4370*/  HMMA.16816.F32.BF16 R96, R8, R64, RZ ;  /* 0x000000400860723c */ /* 0x004ff000000418ff */
[-C--:B------:R-:W-:Y:S08]  /*4380*/  HMMA.16816.F32.BF16 R92, R24, R68.reuse, R76 ;  /* 0x00000044185c723c */ /* 0x080ff0000004184c */
[----:B------:R-:W-:Y:S01]  /*4390*/  HMMA.16816.F32.BF16 R80, R28, R68, R72 ;  /* 0x000000441c50723c */ /* 0x000fe20000041848 */
[----:B------:R-:W-:Y:S07]  /*43a0*/  LDSM.16.M88.4 R72, [R220] ;  /* 0x00000000dc48783b */ /* 0x000fee0000000200 */
[----:B------:R-:W-:Y:S01]  /*43b0*/  HMMA.16816.F32.BF16 R76, R20, R14, RZ ;  /* 0x0000000e144c723c */ /* 0x000fe200000418ff */
[----:B------:R-:W2:Y:S07]  /*43c0*/  LDSM.16.M88.4 R12, [R224] ;  /* 0x00000000e00c783b */ /* 0x000eae0000000200 */
[C---:B------:R-:W-:Y:S08]  /*43d0*/  HMMA.16816.F32.BF16 R100, R8.reuse, R66, RZ ;  /* 0x000000420864723c */ /* 0x040ff000000418ff */
[C---:B----4-:R-:W-:Y:S08]  /*43e0*/  HMMA.16816.F32.BF16 R112, R8.reuse, R60, RZ ;  /* 0x0000003c0870723c */ /* 0x050ff000000418ff */
[C---:B------:R-:W-:Y:S08]  /*43f0*/  HMMA.16816.F32.BF16 R120, R8.reuse, R62, RZ ;  /* 0x0000003e0878723c */ /* 0x040ff000000418ff */
[C---:B-1----:R-:W-:Y:S08]  /*4400*/  HMMA.16816.F32.BF16 R128, R8.reuse, R56, RZ ;  /* 0x000000380880723c */ /* 0x042ff000000418ff */
[C---:B------:R-:W-:Y:S08]  /*4410*/  HMMA.16816.F32.BF16 R136, R8.reuse, R58, RZ ;  /* 0x0000003a0888723c */ /* 0x040ff000000418ff */
[C---:B------:R-:W-:Y:S08]  /*4420*/  HMMA.16816.F32.BF16 R140, R8.reuse, R52, RZ ;  /* 0x00000034088c723c */ /* 0x040ff000000418ff */
[C---:B------:R-:W-:Y:S08]  /*4430*/  HMMA.16816.F32.BF16 R144, R8.reuse, R54, RZ ;  /* 0x000000360890723c */ /* 0x040ff000000418ff */
[C---:B-----5:R-:W-:Y:S08]  /*4440*/  HMMA.16816.F32.BF16 R148, R8.reuse, R48, RZ ;  /* 0x000000300894723c */ /* 0x060ff000000418ff */
[C---:B------:R-:W-:Y:S08]  /*4450*/  HMMA.16816.F32.BF16 R156, R8.reuse, R50, RZ ;  /* 0x00000032089c723c */ /* 0x040ff000000418ff */
[C---:B------:R-:W-:Y:S08]  /*4460*/  HMMA.16816.F32.BF16 R160, R8.reuse, R44, RZ ;  /* 0x0000002c08a0723c */ /* 0x040ff000000418ff */
[C---:B---3--:R-:W-:Y:S08]  /*4470*/  HMMA.16816.F32.BF16 R164, R8.reuse, R40, RZ ;  /* 0x0000002808a4723c */ /* 0x048ff000000418ff */
[C---:B------:R-:W-:Y:S08]  /*4480*/  HMMA.16816.F32.BF16 R168, R8.reuse, R46, RZ ;  /* 0x0000002e08a8723c */ /* 0x040ff000000418ff */
[----:B------:R-:W-:Y:S01]  /*4490*/  HMMA.16816.F32.BF16 R176, R8, R42, RZ ;  /* 0x0000002a08b0723c */ /* 0x000fe200000418ff */
[----:B------:R-:W1:Y:S07]  /*44a0*/  LDSM.16.M88.4 R8, [R224+0x2000] ;  /* 0x00200000e008783b */ /* 0x000e6e0000000200 */
[C---:B------:R-:W-:Y:S08]  /*44b0*/  HMMA.16816.F32.BF16 R88, R20.reuse, R64, RZ ;  /* 0x000000401458723c */ /* 0x040ff000000418ff */
[C---:B------:R-:W-:Y:S01]  /*44c0*/  HMMA.16816.F32.BF16 R104, R20.reuse, R66, RZ ;  /* 0x000000421468723c */ /* 0x040fe200000418ff */
[----:B------:R-:W3:Y:S07]  /*44d0*/  LDSM.16.M88.4 R64, [R221+0x4800] ;  /* 0x00480000dd40783b */ /* 0x000eee0000000200 */
[C---:B------:R-:W-:Y:S08]  /*44e0*/  HMMA.16816.F32.BF16 R108, R20.reuse, R60, RZ ;  /* 0x0000003c146c723c */ /* 0x040ff000000418ff */
[----:B------:R-:W-:Y:S08]  /*44f0*/  HMMA.16816.F32.BF16 R116, R20, R62, RZ ;  /* 0x0000003e1474723c */ /* 0x000ff000000418ff */
[----:B------:R-:W-:Y:S08]  /*4500*/  HMMA.16816.F32.BF16 R60, R32, R38, R76 ;  /* 0x00000026203c723c */ /* 0x000ff0000004184c */
[----:B--2---:R-:W-:Y:S08]  /*4510*/  HMMA.16816.F32.BF16 R76, R12, R72, R80 ;  /* 0x000000480c4c723c */ /* 0x004ff00000041850 */
[C---:B------:R-:W-:Y:S08]  /*4520*/  HMMA.16816.F32.BF16 R200, R20.reuse, R40, RZ ;  /* 0x0000002814c8723c */ /* 0x040ff000000418ff */
[----:B------:R-:W-:Y:S08]  /*4530*/  HMMA.16816.F32.BF16 R192, R20, R42, RZ ;  /* 0x0000002a14c0723c */ /* 0x000ff000000418ff */
[----:B------:R-:W-:Y:S01]  /*4540*/  HMMA.16816.F32.BF16 R40, R16, R38, R84 ;  /* 0x000000261028723c */ /* 0x000fe20000041854 */
[----:B------:R-:W2:Y:S01]  /*4550*/  LDSM.16.M88.4 R36, [R226+0x800] ;  /* 0x00080000e224783b */ /* 0x000ea20000000200 */
[----:B------:R-:W-:-:S04]  /*4560*/  FMUL.FTZ R0, R76, c[0x0][0x2ec] ;  /* 0x0000bb004c007a20 */ /* 0x000fc80000410000 */
[----:B------:R4:W5:Y:S02]  /*4570*/  MUFU.TANH R235, R0 ;  /* 0x0000000000eb7308 */ /* 0x0009640000002400 */
[C---:B------:R-:W-:Y:S08]  /*4580*/  HMMA.16816.F32.BF16 R184, R20.reuse, R48, RZ ;  /* 0x0000003014b8723c */ /* 0x040ff000000418ff */
[----:B------:R-:W-:Y:S01]  /*4590*/  HMMA.16816.F32.BF16 R188, R20, R50, RZ ;  /* 0x0000003214bc723c */ /* 0x000fe200000418ff */
[----:B------:R-:W-:-:S02]  /*45a0*/  IMAD.MOV.U32 R238, RZ, RZ, R194 ;  /* 0x000000ffffee7224 */ /* 0x000fc400078e00c2 */
[----:B------:R-:W-:Y:S02]  /*45b0*/  IMAD.MOV.U32 R237, RZ, RZ, R195 ;  /* 0x000000ffffed7224 */ /* 0x000fe400078e00c3 */
[----:B------:R-:W-:Y:S02]  /*45c0*/  IMAD.MOV.U32 R7, RZ, RZ, R192 ;  /* 0x000000ffff077224 */ /* 0x000fe400078e00c0 */
[----:B----4-:R-:W-:Y:S01]  /*45d0*/  FMUL.FTZ R0, R77, c[0x0][0x2ec] ;  /* 0x0000bb004d007a20 */ /* 0x010fe20000410000 */
[----:B------:R-:W-:Y:S01]  /*45e0*/  HMMA.16816.F32.BF16 R48, R28, R70, R60 ;  /* 0x000000461c30723c */ /* 0x000fe2000004183c */
[----:B------:R-:W-:Y:S02]  /*45f0*/  IMAD.MOV.U32 R6, RZ, RZ, R193 ;  /* 0x000000ffff067224 */ /* 0x000fe400078e00c1 */
[----:B------:R4:W1:Y:S05]  /*4600*/  MUFU.TANH R236, R0 ;  /* 0x0000000000ec7308 */ /* 0x00086a0000002400 */
[C---:B------:R-:W-:Y:S08]  /*4610*/  HMMA.16816.F32.BF16 R124, R20.reuse, R56, RZ ;  /* 0x00000038147c723c */ /* 0x040ff000000418ff */
[----:B------:R-:W-:Y:S01]  /*4620*/  HMMA.16816.F32.BF16 R152, R20, R58, RZ ;  /* 0x0000003a1498723c */ /* 0x000fe200000418ff */
[----:B----4-:R-:W-:-:S04]  /*4630*/  FMUL.FTZ R0, R78, c[0x0][0x2ec] ;  /* 0x0000bb004e007a20 */ /* 0x010fc80000410000 */
[----:B------:R4:W-:Y:S03]  /*4640*/  MUFU.TANH R250, R0 ;  /* 0x0000000000fa7308 */ /* 0x0009e60000002400 */
[----:B-1----:R-:W-:Y:S08]  /*4650*/  HMMA.16816.F32.BF16 R56, R8, R72, R92 ;  /* 0x000000480838723c */ /* 0x002ff0000004185c */
[----:B------:R-:W-:Y:S01]  /*4660*/  HMMA.16816.F32.BF16 R196, R20, R44, RZ ;  /* 0x0000002c14c4723c */ /* 0x000fe200000418ff */
[----:B----4-:R-:W-:-:S07]  /*4670*/  FMUL.FTZ R0, R79, c[0x0][0x2ec] ;  /* 0x0000bb004f007a20 */ /* 0x010fce0000410000 */
[----:B------:R-:W-:Y:S01]  /*4680*/  HMMA.16816.F32.BF16 R228, R20, R46, RZ ;  /* 0x0000002e14e4723c */ /* 0x000fe200000418ff */
[----:B------:R1:W-:Y:S07]  /*4690*/  MUFU.TANH R252, R0 ;  /* 0x0000000000fc7308 */ /* 0x0003ee0000002400 */
[----:B------:R-:W-:Y:S01]  /*46a0*/  HMMA.16816.F32.BF16 R44, R24, R70, R40 ;  /* 0x00000046182c723c */ /* 0x000fe20000041828 */
[----:B------:R-:W4:Y:S07]  /*46b0*/  LDSM.16.M88.4 R40, [R220+0x800] ;  /* 0x00080000dc28783b */ /* 0x000f2e0000000200 */
[----:B---3--:R-:W-:Y:S01]  /*46c0*/  HMMA.16816.F32.BF16 R60, R32, R64, R88 ;  /* 0x00000040203c723c */ /* 0x008fe20000041858 */
[----:B-1----:R-:W-:-:S04]  /*46d0*/  FMUL.FTZ R0, R56, c[0x0][0x2ec] ;  /* 0x0000bb0038007a20 */ /* 0x002fc80000410000 */
[----:B------:R1:W3:Y:S03]  /*46e0*/  MUFU.TANH R249, R0 ;  /* 0x0000000000f97308 */ /* 0x0002e60000002400 */
[C---:B------:R-:W-:Y:S08]  /*46f0*/  HMMA.16816.F32.BF16 R172, R20.reuse, R52, RZ ;  /* 0x0000003414ac723c */ /* 0x040ff000000418ff */
[----:B------:R-:W-:Y:S01]  /*4700*/  HMMA.16816.F32.BF16 R180, R20, R54, RZ ;  /* 0x0000003614b4723c */ /* 0x000fe200000418ff */
[----:B------:R-:W3:Y:S01]  /*4710*/  LDSM.16.M88.4 R20, [R221+0x5000] ;  /* 0x00500000dd14783b */ /* 0x000ee20000000200 */
[----:B-1----:R-:W-:-:S06]  /*4720*/  FMUL.FTZ R0, R57, c[0x0][0x2ec] ;  /* 0x0000bb0039007a20 */ /* 0x002fcc0000410000 */
[----:B------:R-:W-:Y:S01]  /*4730*/  HMMA.16816.F32.BF16 R52, R12, R74, R48 ;  /* 0x0000004a0c34723c */ /* 0x000fe20000041830 */
[----:B------:R-:W1:Y:S01]  /*4740*/  LDSM.16.M88.4 R48, [R221+0x5800] ;  /* 0x00580000dd30783b */ /* 0x000e620000000200 */
[----:B------:R2:W-:Y:S06]  /*4750*/  MUFU.TANH R251, R0 ;  /* 0x0000000000fb7308 */ /* 0x0005ec0000002400 */
[----:B------:R-:W-:Y:S08]  /*4760*/  HMMA.16816.F32.BF16 R80, R16, R64, R96 ;  /* 0x000000401050723c */ /* 0x000ff00000041860 */
[----:B------:R-:W-:Y:S01]  /*4770*/  HMMA.16816.F32.BF16 R72, R8, R74, R44 ;  /* 0x0000004a0848723c */ /* 0x000fe2000004182c */
[----:B--2---:R-:W-:-:S04]  /*4780*/  FMUL.FTZ R0, R58, c[0x0][0x2ec] ;  /* 0x0000bb003a007a20 */ /* 0x004fc80000410000 */
[----:B------:R2:W1:Y:S03]  /*4790*/  MUFU.TANH R233, R0 ;  /* 0x0000000000e97308 */ /* 0x0004660000002400 */
[----:B------:R-:W-:Y:S08]  /*47a0*/  HMMA.16816.F32.BF16 R44, R28, R36, R60 ;  /* 0x000000241c2c723c */ /* 0x000ff0000004183c */
[----:B------:R-:W-:Y:S01]  /*47b0*/  HMMA.16816.F32.BF16 R88, R16, R66, R100 ;  /* 0x000000421058723c */ /* 0x000fe20000041864 */
[----:B--2---:R-:W-:-:S07]  /*47c0*/  FMUL.FTZ R0, R59, c[0x0][0x2ec] ;  /* 0x0000bb003b007a20 */ /* 0x004fce0000410000 */
[----:B------:R-:W-:Y:S01]  /*47d0*/  HMMA.16816.F32.BF16 R64, R32, R66, R104 ;  /* 0x000000422040723c */ /* 0x000fe20000041868 */
[----:B------:R2:W1:Y:S07]  /*47e0*/  MUFU.TANH R247, R0 ;  /* 0x0000000000f77308 */ /* 0x00046e0000002400 */
[----:B------:R-:W-:Y:S08]  /*47f0*/  HMMA.16816.F32.BF16 R56, R24, R36, R80 ;  /* 0x000000241838723c */ /* 0x000ff00000041850 */
[----:B----4-:R-:W-:Y:S01]  /*4800*/  HMMA.16816.F32.BF16 R44, R12, R40, R44 ;  /* 0x000000280c2c723c */ /* 0x010fe2000004182c */
[----:B--2---:R-:W-:-:S04]  /*4810*/  FMUL.FTZ R0, R52, c[0x0][0x2ec] ;  /* 0x0000bb0034007a20 */ /* 0x004fc80000410000 */
[----:B------:R2:W4:Y:S03]  /*4820*/  MUFU.TANH R245, R0 ;  /* 0x0000000000f57308 */ /* 0x0005260000002400 */
[-C--:B---3--:R-:W-:Y:S08]  /*4830*/  HMMA.16816.F32.BF16 R68, R32, R20.reuse, R108 ;  /* 0x000000142044723c */ /* 0x088ff0000004186c */
[----:B------:R-:W-:Y:S01]  /*4840*/  HMMA.16816.F32.BF16 R84, R16, R20, R112 ;  /* 0x000000141054723c */ /* 0x000fe20000041870 */
[----:B--2---:R-:W-:-:S07]  /*4850*/  FMUL.FTZ R0, R53, c[0x0][0x2ec] ;  /* 0x0000bb0035007a20 */ /* 0x004fce0000410000 */
[-C--:B------:R-:W-:Y:S01]  /*4860*/  HMMA.16816.F32.BF16 R76, R16, R22.reuse, R120 ;  /* 0x00000016104c723c */ /* 0x080fe20000041878 */
[----:B-----5:R-:W-:Y:S01]  /*4870*/  IMAD.MOV.U32 R115, RZ, RZ, R235 ;  /* 0x000000ffff737224 */ /* 0x020fe200078e00eb */
[----:B------:R2:W-:Y:S05]  /*4880*/  MUFU.TANH R248, R0 ;  /* 0x0000000000f87308 */ /* 0x0005ea0000002400 */
[----:B------:R-:W-:Y:S01]  /*4890*/  IMAD.MOV.U32 R123, RZ, RZ, R7 ;  /* 0x000000ffff7b7224 */ /* 0x000fe200078e0007 */
[----:B------:R-:W-:Y:S01]  /*48a0*/  HMMA.16816.F32.BF16 R80, R32, R22, R116 ;  /* 0x000000162050723c */ /* 0x000fe20000041874 */
[----:B------:R-:W3:Y:S01]  /*48b0*/  LDSM.16.M88.4 R20, [R226+0x1000] ;  /* 0x00100000e214783b */ /* 0x000ee20000000200 */
[----:B------:R-:W-:-:S05]  /*48c0*/  IADD3 R7, R3, 0x8, RZ ;  /* 0x0000000803077810 */ /* 0x000fca0007ffe0ff */
[----:B------:R-:W-:Y:S01]  /*48d0*/  IMAD.MOV.U32 R117, RZ, RZ, R238 ;  /* 0x000000ffff757224 */ /* 0x000fe200078e00ee */
[----:B------:R-:W-:Y:S01]  /*48e0*/  HMMA.16816.F32.BF16 R60, R8, R40, R56 ;  /* 0x00000028083c723c */ /* 0x000fe20000041838 */
[----:B------:R-:W-:Y:S02]  /*48f0*/  IMAD.MOV.U32 R119, RZ, RZ, R237 ;  /* 0x000000ffff777224 */ /* 0x000fe400078e00ed */
[----:B--2---:R-:W-:Y:S02]  /*4900*/  FMUL.FTZ R0, R54, c[0x0][0x2ec] ;  /* 0x0000bb0036007a20 */ /* 0x004fe40000410000 */
[----:B------:R-:W-:Y:S02]  /*4910*/  IMAD.MOV.U32 R118, RZ, RZ, R236 ;  /* 0x000000ffff767224 */ /* 0x000fe400078e00ec */
[----:B------:R2:W5:Y:S01]  /*4920*/  MUFU.TANH R215, R0 ;  /* 0x0000000000d77308 */ /* 0x0005620000002400 */
[----:B------:R-:W-:Y:S08]  /*4930*/  HMMA.16816.F32.BF16 R56, R28, R38, R64 ;  /* 0x000000261c38723c */ /* 0x000ff00000041840 */
[----:B-1----:R-:W-:Y:S01]  /*4940*/  HMMA.16816.F32.BF16 R92, R32, R48, R124 ;  /* 0x00000030205c723c */ /* 0x002fe2000004187c */
[----:B--2---:R-:W-:-:S07]  /*4950*/  FMUL.FTZ R0, R55, c[0x0][0x2ec] ;  /* 0x0000bb0037007a20 */ /* 0x004fce0000410000 */
[----:B------:R-:W-:Y:S01]  /*4960*/  HMMA.16816.F32.BF16 R96, R16, R48, R128 ;  /* 0x000000301060723c */ /* 0x000fe20000041880 */
[----:B------:R-:W-:Y:S01]  /*4970*/  IMAD.MOV.U32 R126, RZ, RZ, R6 ;  /* 0x000000ffff7e7224 */ /* 0x000fe200078e0006 */
[----:B------:R-:W-:Y:S01]  /*4980*/  IADD3 R6, R3, 0x40, RZ ;  /* 0x0000004003067810 */ /* 0x000fe20007ffe0ff */
[----:B------:R1:W-:Y:S05]  /*4990*/  MUFU.TANH R246, R0 ;  /* 0x0000000000f67308 */ /* 0x0003ea0000002400 */
[----:B------:R-:W-:Y:S01]  /*49a0*/  HMMA.16816.F32.BF16 R52, R24, R38, R88 ;  /* 0x000000261834723c */ /* 0x000fe20000041858 */
[----:B------:R-:W-:Y:S04]  /*49b0*/  LDSM.16.M88.4 R36, [R220+0x1000] ;  /* 0x00100000dc24783b */ /* 0x000fe80000000200 */
[----:B------:R-:W2:Y:S03]  /*49c0*/  LDSM.16.M88.4 R88, [R221+0x7800] ;  /* 0x00780000dd58783b */ /* 0x000ea60000000200 */
[----:B---3--:R-:W-:Y:S01]  /*49d0*/  HMMA.16816.F32.BF16 R64, R28, R20, R68 ;  /* 0x000000141c40723c */ /* 0x008fe20000041844 */
[----:B-1----:R-:W-:-:S04]  /*49e0*/  FMUL.FTZ R0, R72, c[0x0][0x2ec] ;  /* 0x0000bb0048007a20 */ /* 0x002fc80000410000 */
[----:B------:R1:W3:Y:S03]  /*49f0*/  MUFU.TANH R134, R0 ;  /* 0x0000000000867308 */ /* 0x0002e60000002400 */
[C---:B------:R-:W-:Y:S01]  /*4a00*/  HMMA.16816.F32.BF16 R68, R24.reuse, R20, R84 ;  /* 0x000000141844723c */ /* 0x040fe20000041854 */
[----:B------:R-:W3:Y:S07]  /*4a10*/  LDSM.16.M88.4 R84, [R221+0x7000] ;  /* 0x00700000dd54783b */ /* 0x000eee0000000200 */
[----:B------:R-:W-:Y:S01]  /*4a20*/  HMMA.16816.F32.BF16 R76, R24, R22, R76 ;  /* 0x00000016184c723c */ /* 0x000fe2000004184c */
[----:B-1----:R-:W-:-:S04]  /*4a30*/  FMUL.FTZ R0, R73, c[0x0][0x2ec] ;  /* 0x0000bb0049007a20 */ /* 0x002fc80000410000 */
[----:B------:R1:W-:Y:S03]  /*4a40*/  MUFU.TANH R244, R0 ;  /* 0x0000000000f47308 */ /* 0x0003e60000002400 */
[----:B--2---:R-:W-:Y:S01]  /*4a50*/  HMMA.16816.F32.BF16 R164, R16, R88, R164 ;  /* 0x0000005810a4723c */ /* 0x004fe200000418a4 */
[----:B-1----:R-:W-:-:S07]  /*4a60*/  FMUL.FTZ R0, R74, c[0x0][0x2ec] ;  /* 0x0000bb004a007a20 */ /* 0x002fce0000410000 */
[C---:B------:R-:W-:Y:S01]  /*4a70*/  HMMA.16816.F32.BF16 R216, R16.reuse, R90, R176 ;  /* 0x0000005a10d8723c */ /* 0x040fe200000418b0 */
[----:B------:R1:W2:Y:S07]  /*4a80*/  MUFU.TANH R113, R0 ;  /* 0x0000000000717308 */ /* 0x0002ae0000002400 */
[C---:B---3--:R-:W-:Y:S08]  /*4a90*/  HMMA.16816.F32.BF16 R160, R16.reuse, R84, R160 ;  /* 0x0000005410a0723c */ /* 0x048ff000000418a0 */
[----:B------:R-:W-:Y:S01]  /*4aa0*/  HMMA.16816.F32.BF16 R192, R16, R86, R168 ;  /* 0x0000005610c0723c */ /* 0x000fe200000418a8 */
[----:B-1----:R-:W-:-:S04]  /*4ab0*/  FMUL.FTZ R0, R75, c[0x0][0x2ec] ;  /* 0x0000bb004b007a20 */ /* 0x002fc80000410000 */
[----:B------:R1:W3:Y:S03]  /*4ac0*/  MUFU.TANH R122, R0 ;  /* 0x00000000007a7308 */ /* 0x0002e60000002400 */
[-C--:B------:R-:W-:Y:S08]  /*4ad0*/  HMMA.16816.F32.BF16 R72, R12, R42.reuse, R56 ;  /* 0x0000002a0c48723c */ /* 0x080ff00000041838 */
[----:B------:R-:W-:Y:S01]  /*4ae0*/  HMMA.16816.F32.BF16 R56, R8, R42, R52 ;  /* 0x0000002a0838723c */ /* 0x000fe20000041834 */
[----:B------:R-:W2:Y:S01]  /*4af0*/  LDSM.16.M88.4 R40, [R221+0x6800] ;  /* 0x00680000dd28783b */ /* 0x000ea20000000200 */
[----:B-1----:R-:W-:-:S06]  /*4b00*/  FMUL.FTZ R0, R44, c[0x0][0x2ec] ;  /* 0x0000bb002c007a20 */ /* 0x002fcc0000410000 */
[-C--:B------:R-:W-:Y:S01]  /*4b10*/  HMMA.16816.F32.BF16 R52, R12, R36.reuse, R64 ;  /* 0x000000240c34723c */ /* 0x080fe20000041840 */
[----:B------:R1:W1:Y:S07]  /*4b20*/  MUFU.TANH R120, R0 ;  /* 0x0000000000787308 */ /* 0x00026e0000002400 */
[----:B------:R-:W-:Y:S08]  /*4b30*/  HMMA.16816.F32.BF16 R64, R8, R36, R68 ;  /* 0x000000240840723c */ /* 0x000ff00000041844 */
[----:B------:R-:W-:Y:S01]  /*4b40*/  HMMA.16816.F32.BF16 R68, R16, R50, R136 ;  /* 0x000000321044723c */ /* 0x000fe20000041888 */
[----:B-1----:R-:W-:-:S04]  /*4b50*/  FMUL.FTZ R0, R45, c[0x0][0x2ec] ;  /* 0x0000bb002d007a20 */ /* 0x002fc80000410000 */
[----:B------:R1:W-:Y:S03]  /*4b60*/  MUFU.TANH R234, R0 ;  /* 0x0000000000ea7308 */ /* 0x0003e60000002400 */
[----:B--2---:R-:W-:Y:S01]  /*4b70*/  HMMA.16816.F32.BF16 R104, R16, R40, R148 ;  /* 0x000000281068723c */ /* 0x004fe20000041894 */
[----:B-1----:R-:W-:-:S07]  /*4b80*/  FMUL.FTZ R0, R46, c[0x0][0x2ec] ;  /* 0x0000bb002e007a20 */ /* 0x002fce0000410000 */
[----:B------:R-:W-:Y:S01]  /*4b90*/  HMMA.16816.F32.BF16 R108, R16, R42, R156 ;  /* 0x0000002a106c723c */ /* 0x000fe2000004189c */
[----:B------:R1:W2:Y:S02]  /*4ba0*/  MUFU.TANH R121, R0 ;  /* 0x0000000000797308 */ /* 0x0002a40000002400 */
[----:B-1----:R-:W-:Y:S02]  /*4bb0*/  FMUL.FTZ R0, R47, c[0x0][0x2ec] ;  /* 0x0000bb002f007a20 */ /* 0x002fe40000410000 */
[----:B------:R-:W1:Y:S04]  /*4bc0*/  LDSM.16.M88.4 R44, [R221+0x6000] ;  /* 0x00600000dd2c783b */ /* 0x000e680000000200 */
[----:B------:R2:W-:Y:S02]  /*4bd0*/  MUFU.TANH R214, R0 ;  /* 0x0000000000d67308 */ /* 0x0005e40000002400 */
[----:B--2---:R-:W-:-:S06]  /*4be0*/  FMUL.FTZ R0, R60, c[0x0][0x2ec] ;  /* 0x0000bb003c007a20 */ /* 0x004fcc0000410000 */
[----:B------:R2:W1:Y:S02]  /*4bf0*/  MUFU.TANH R116, R0 ;  /* 0x0000000000747308 */ /* 0x0004640000002400 */
[----:B--2---:R-:W-:Y:S01]  /*4c00*/  FMUL.FTZ R0, R61, c[0x0][0x2ec] ;  /* 0x0000bb003d007a20 */ /* 0x004fe20000410000 */
[----:B-1----:R-:W-:Y:S05]  /*4c10*/  HMMA.16816.F32.BF16 R100, R16, R46, R144 ;  /* 0x0000002e1064723c */ /* 0x002fea0000041890 */
[----:B------:R1:W-:Y:S02]  /*4c20*/  MUFU.TANH R213, R0 ;  /* 0x0000000000d57308 */ /* 0x0003e40000002400 */
[----:B-1----:R-:W-:-:S06]  /*4c30*/  FMUL.FTZ R0, R62, c[0x0][0x2ec] ;  /* 0x0000bb003e007a20 */ /* 0x002fcc0000410000 */
[----:B------:R1:W2:Y:S02]  /*4c40*/  MUFU.TANH R112, R0 ;  /* 0x0000000000707308 */ /* 0x0002a40000002400 */
[----:B-1----:R-:W-:Y:S02]  /*4c50*/  FMUL.FTZ R0, R63, c[0x0][0x2ec] ;  /* 0x0000bb003f007a20 */ /* 0x002fe40000410000 */
[----:B------:R-:W-:Y:S01]  /*4c60*/  HMMA.16816.F32.BF16 R60, R28, R22, R80 ;  /* 0x000000161c3c723c */ /* 0x000fe20000041850 */
[----:B------:R-:W1:Y:S03]  /*4c70*/  LDSM.16.M88.4 R20, [R226+0x1800] ;  /* 0x00180000e214783b */ /* 0x000e660000000200 */
[----:B------:R2:W1:Y:S04]  /*4c80*/  MUFU.TANH R127, R0 ;  /* 0x00000000007f7308 */ /* 0x0004680000002400 */
[----:B------:R-:W-:Y:S01]  /*4c90*/  HMMA.16816.F32.BF16 R80, R16, R44, R140 ;  /* 0x0000002c1050723c */ /* 0x000fe2000004188c */
[----:B------:R-:W1:Y:S01]  /*4ca0*/  LDSM.16.M88.4 R16, [R220+0x1800] ;  /* 0x00180000dc10783b */ /* 0x000e620000000200 */
[----:B--2---:R-:W-:-:S04]  /*4cb0*/  FMUL.FTZ R0, R72, c[0x0][0x2ec] ;  /* 0x0000bb0048007a20 */ /* 0x004fc80000410000 */
[----:B------:R2:W1:Y:S02]  /*4cc0*/  MUFU.TANH R128, R0 ;  /* 0x0000000000807308 */ /* 0x0004640000002400 */
[----:B--2---:R-:W-:-:S06]  /*4cd0*/  FMUL.FTZ R0, R73, c[0x0][0x2ec] ;  /* 0x0000bb0049007a20 */ /* 0x004fcc0000410000 */
[----:B------:R2:W-:Y:S02]  /*4ce0*/  MUFU.TANH R212, R0 ;  /* 0x0000000000d47308 */ /* 0x0005e40000002400 */
[----:B--2---:R-:W-:-:S06]  /*4cf0*/  FMUL.FTZ R0, R74, c[0x0][0x2ec] ;  /* 0x0000bb004a007a20 */ /* 0x004fcc0000410000 */
[----:B------:R2:W1:Y:S02]  /*4d00*/  MUFU.TANH R130, R0 ;  /* 0x0000000000827308 */ /* 0x0004640000002400 */
[----:B--2---:R-:W-:Y:S02]  /*4d10*/  FMUL.FTZ R0, R75, c[0x0][0x2ec] ;  /* 0x0000bb004b007a20 */ /* 0x004fe40000410000 */
[----:B------:R-:W-:Y:S04]  /*4d20*/  HMMA.16816.F32.BF16 R72, R32, R46, R180 ;  /* 0x0000002e2048723c */ /* 0x000fe800000418b4 */
[----:B------:R2:W-:Y:S02]  /*4d30*/  MUFU.TANH R211, R0 ;  /* 0x0000000000d37308 */ /* 0x0005e40000002400 */
[----:B--2---:R-:W-:-:S06]  /*4d40*/  FMUL.FTZ R0, R56, c[0x0][0x2ec] ;  /* 0x0000bb0038007a20 */ /* 0x004fcc0000410000 */
[----:B------:R2:W1:Y:S02]  /*4d50*/  MUFU.TANH R114, R0 ;  /* 0x0000000000727308 */ /* 0x0004640000002400 */
[----:B--2---:R-:W-:-:S06]  /*4d60*/  FMUL.FTZ R0, R57, c[0x0][0x2ec] ;  /* 0x0000bb0039007a20 */ /* 0x004fcc0000410000 */
[----:B------:R2:W-:Y:S02]  /*4d70*/  MUFU.TANH R210, R0 ;  /* 0x0000000000d27308 */ /* 0x0005e40000002400 */
[----:B--2---:R-:W-:-:S06]  /*4d80*/  FMUL.FTZ R0, R58, c[0x0][0x2ec] ;  /* 0x0000bb003a007a20 */ /* 0x004fcc0000410000 */
[----:B------:R2:W1:Y:S02]  /*4d90*/  MUFU.TANH R125, R0 ;  /* 0x00000000007d7308 */ /* 0x0004640000002400 */
[----:B--2---:R-:W-:Y:S02]  /*4da0*/  FMUL.FTZ R0, R59, c[0x0][0x2ec] ;  /* 0x0000bb003b007a20 */ /* 0x004fe40000410000 */
[----:B------:R-:W-:Y:S04]  /*4db0*/  HMMA.16816.F32.BF16 R56, R8, R38, R76 ;  /* 0x000000260838723c */ /* 0x000fe8000004184c */
[----:B------:R2:W1:Y:S04]  /*4dc0*/  MUFU.TANH R208, R0 ;  /* 0x0000000000d07308 */ /* 0x0004680000002400 */
[----:B------:R-:W-:Y:S07]  /*4dd0*/  HMMA.16816.F32.BF16 R76, R32, R40, R184 ;  /* 0x00000028204c723c */ /* 0x000fee00000418b8 */
[----:B------:R-:W-:-:S02]  /*4de0*/  IMAD.MOV.U32 R187, RZ, RZ, R119 ;  /* 0x000000ffffbb7224 */ /* 0x000fc400078e0077 */
[----:B------:R-:W-:Y:S02]  /*4df0*/  IMAD.MOV.U32 R184, RZ, RZ, R123 ;  /* 0x000000ffffb87224 */ /* 0x000fe400078e007b */
[----:B--2---:R-:W-:Y:S02]  /*4e00*/  FMUL.FTZ R0, R52, c[0x0][0x2ec] ;  /* 0x0000bb0034007a20 */ /* 0x004fe40000410000 */
[----:B------:R-:W-:Y:S02]  /*4e10*/  IMAD.MOV.U32 R186, RZ, RZ, R117 ;  /* 0x000000ffffba7224 */ /* 0x000fe400078e0075 */
[----:B------:R2:W1:Y:S01]  /*4e20*/  MUFU.TANH R206, R0 ;  /* 0x0000000000ce7308 */ /* 0x0004620000002400 */
[----:B------:R-:W-:Y:S02]  /*4e30*/  IMAD.MOV.U32 R185, RZ, RZ, R126 ;  /* 0x000000ffffb97224 */ /* 0x000fe400078e007e */
[----:B--2---:R-:W-:-:S05]  /*4e40*/  FMUL.FTZ R0, R53, c[0x0][0x2ec] ;  /* 0x0000bb0035007a20 */ /* 0x004fca0000410000 */
[----:B------:R2:W1:Y:S02]  /*4e50*/  MUFU.TANH R209, R0 ;  /* 0x0000000000d17308 */ /* 0x0004640000002400 */
[----:B--2---:R-:W-:-:S06]  /*4e60*/  FMUL.FTZ R0, R54, c[0x0][0x2ec] ;  /* 0x0000bb0036007a20 */ /* 0x004fcc0000410000 */
[----:B------:R2:W-:Y:S02]  /*4e70*/  MUFU.TANH R207, R0 ;  /* 0x0000000000cf7308 */ /* 0x0005e40000002400 */
[----:B--2---:R-:W-:Y:S02]  /*4e80*/  FMUL.FTZ R0, R55, c[0x0][0x2ec] ;  /* 0x0000bb0037007a20 */ /* 0x004fe40000410000 */
[----:B------:R-:W-:Y:S04]  /*4e90*/  HMMA.16816.F32.BF16 R52, R12, R38, R60 ;  /* 0x000000260c34723c */ /* 0x000fe8000004183c */
[----:B------:R2:W-:Y:S04]  /*4ea0*/  MUFU.TANH R170, R0 ;  /* 0x0000000000aa7308 */ /* 0x0005e80000002400 */
[----:B-1----:R-:W-:Y:S08]  /*4eb0*/  HMMA.16816.F32.BF16 R36, R28, R20, R92 ;  /* 0x000000141c24723c */ /* 0x002ff0000004185c */
[----:B------:R-:W-:Y:S01]  /*4ec0*/  HMMA.16816.F32.BF16 R60, R32, R50, R152 ;  /* 0x00000032203c723c */ /* 0x000fe20000041898 */
[----:B--2---:R-:W-:-:S04]  /*4ed0*/  FMUL.FTZ R0, R64, c[0x0][0x2ec] ;  /* 0x0000bb0040007a20 */ /* 0x004fc80000410000 */
[----:B------:R1:W-:Y:S03]  /*4ee0*/  MUFU.TANH R168, R0 ;  /* 0x0000000000a87308 */ /* 0x0003e60000002400 */
[----:B------:R-:W-:Y:S08]  /*4ef0*/  HMMA.16816.F32.BF16 R92, R32, R42, R188 ;  /* 0x0000002a205c723c */ /* 0x000ff000000418bc */
[----:B------:R-:W-:Y:S01]  /*4f00*/  HMMA.16816.F32.BF16 R48, R12, R16, R36 ;  /* 0x000000100c30723c */ /* 0x000fe20000041824 */
[----:B-1----:R-:W-:-:S07]  /*4f10*/  FMUL.FTZ R0, R65, c[0x0][0x2ec] ;  /* 0x0000bb0041007a20 */ /* 0x002fce0000410000 */
[----:B------:R-:W-:Y:S01]  /*4f20*/  HMMA.16816.F32.BF16 R36, R24, R20, R96 ;  /* 0x000000141824723c */ /* 0x000fe20000041860 */
[----:B------:R1:W-:Y:S07]  /*4f30*/  MUFU.TANH R205, R0 ;  /* 0x0000000000cd7308 */ /* 0x0003ee0000002400 */
[----:B------:R-:W-:Y:S01]  /*4f40*/  HMMA.16816.F32.BF16 R40, R28, R22, R60 ;  /* 0x000000161c28723c */ /* 0x000fe2000004183c */
[----:B-1----:R-:W-:-:S04]  /*4f50*/  FMUL.FTZ R0, R66, c[0x0][0x2ec] ;  /* 0x0000bb0042007a20 */ /* 0x002fc80000410000 */
[----:B------:R1:W2:Y:S02]  /*4f60*/  MUFU.TANH R154, R0 ;  /* 0x00000000009a7308 */ /* 0x0002a40000002400 */
[----:B-1----:R-:W-:Y:S02]  /*4f70*/  FMUL.FTZ R0, R67, c[0x0][0x2ec] ;  /* 0x0000bb0043007a20 */ /* 0x002fe40000410000 */
[----:B------:R-:W-:Y:S04]  /*4f80*/  HMMA.16816.F32.BF16 R64, R32, R44, R172 ;  /* 0x0000002c2040723c */ /* 0x000fe800000418ac */
[----:B------:R1:W1:Y:S04]  /*4f90*/  MUFU.TANH R157, R0 ;  /* 0x00000000009d7308 */ /* 0x0002680000002400 */
[----:B------:R-:W-:Y:S08]  /*4fa0*/  HMMA.16816.F32.BF16 R44, R24, R22, R68 ;  /* 0x00000016182c723c */ /* 0x000ff00000041844 */
[----:B------:R-:W-:Y:S01]  /*4fb0*/  HMMA.16816.F32.BF16 R20, R8, R16, R36 ;  /* 0x000000100814723c */ /* 0x000fe20000041824 */
[----:B-1----:R-:W-:-:S04]  /*4fc0*/  FMUL.FTZ R0, R52, c[0x0][0x2ec] ;  /* 0x0000bb0034007a20 */ /* 0x002fc80000410000 */
[----:B------:R1:W1:Y:S03]  /*4fd0*/  MUFU.TANH R156, R0 ;  /* 0x00000000009c7308 */ /* 0x0002660000002400 */
[----:B------:R-:W-:Y:S01]  /*4fe0*/  HMMA.16816.F32.BF16 R68, R32, R88, R200 ;  /* 0x000000582044723c */ /* 0x000fe200000418c8 */
[----:B-1----:R-:W-:Y:S11]  /*4ff0*/  FMUL.FTZ R0, R53, c[0x0][0x2ec] ;  /* 0x0000bb0035007a20 */ /* 0x002ff60000410000 */
[----:B------:R-:W-:Y:S04]  /*5000*/  @!UPT UIADD3 URZ, URZ, URZ, URZ ;  /* 0x0000003f3f3ff290 */ /* 0x000fe8000fffe03f */
[----:B------:R-:W-:Y:S01]  /*5010*/  FMUL.FTZ R5, R20, c[0x0][0x2ec] ;  /* 0x0000bb0014057a20 */ /* 0x000fe20000410000 */
[----:B------:R-:W-:Y:S01]  /*5020*/  IADD3 R20, R3, UR13, RZ ;  /* 0x0000000d03147c10 */ /* 0x000fe2000fffe0ff */
[----:B------:R1:W-:Y:S01]  /*5030*/  MUFU.TANH R204, R0 ;  /* 0x0000000000cc7308 */ /* 0x0003e20000002400 */
[----:B------:R-:W-:Y:S01]  /*5040*/  FMUL.FTZ R36, R21, c[0x0][0x2ec] ;  /* 0x0000bb0015247a20 */ /* 0x000fe20000410000 */
[----:B------:R-:W-:Y:S01]  /*5050*/  IADD3 R21, R3, UR10, RZ ;  /* 0x0000000a03157c10 */ /* 0x000fe2000fffe0ff */
[----:B------:R-:W-:Y:S01]  /*5060*/  FMUL.FTZ R22, R22, c[0x0][0x2ec] ;  /* 0x0000bb0016167a20 */ /* 0x000fe20000410000 */
[----:B------:R-:W-:Y:S01]  /*5070*/  IMNMX R238, RZ, R20, !PT ;  /* 0x00000014ffee7217 */ /* 0x000fe20007800200 */
[----:B------:R-:W-:Y:S01]  /*5080*/  FMUL.FTZ R23, R23, c[0x0][0x2ec] ;  /* 0x0000bb0017177a20 */ /* 0x000fe20000410000 */
[----:B------:R-:W-:Y:S02]  /*5090*/  IMNMX R242, R21, UR11, PT ;  /* 0x0000000b15f27c17 */ /* 0x000fe4000b800200 */
[----:B------:R2:W-:Y:S01]  /*50a0*/  MUFU.TANH R176, R5 ;  /* 0x0000000500b07308 */ /* 0x0005e20000002400 */
[----:B------:R-:W-:-:S02]  /*50b0*/  IADD3 R20, R7, UR13, RZ ;  /* 0x0000000d07147c10 */ /* 0x000fc4000fffe0ff */
[----:B------:R-:W-:Y:S02]  /*50c0*/  IADD3 R21, R6, UR13, RZ ;  /* 0x0000000d06157c10 */ /* 0x000fe4000fffe0ff */
[----:B------:R-:W-:Y:S02]  /*50d0*/  IMNMX R237, RZ, R20, !PT ;  /* 0x00000014ffed7217 */ /* 0x000fe40007800200 */
[----:B------:R-:W-:Y:S01]  /*50e0*/  IMNMX R236, RZ, R21, !PT ;  /* 0x00000015ffec7217 */ /* 0x000fe20007800200 */
[----:B-1----:R-:W-:Y:S01]  /*50f0*/  FMUL.FTZ R0, R54, c[0x0][0x2ec] ;  /* 0x0000bb0036007a20 */ /* 0x002fe20000410000 */
[----:B------:R1:W-:Y:S01]  /*5100*/  MUFU.TANH R158, R22 ;  /* 0x00000016009e7308 */ /* 0x0003e20000002400 */
[----:B------:R-:W-:Y:S02]  /*5110*/  IADD3 R6, R6, UR10, RZ ;  /* 0x0000000a06067c10 */ /* 0x000fe4000fffe0ff */
[----:B------:R-:W-:Y:S02]  /*5120*/  IADD3 R7, R7, UR10, RZ ;  /* 0x0000000a07077c10 */ /* 0x000fe4000fffe0ff */
[----:B------:R-:W-:-:S02]  /*5130*/  IMNMX R240, R6, UR11, PT ;  /* 0x0000000b06f07c17 */ /* 0x000fc4000b800200 */
[----:B--2---:R-:W-:Y:S01]  /*5140*/  IADD3 R5, R3, 0x48, RZ ;  /* 0x0000004803057810 */ /* 0x004fe20007ffe0ff */
[----:B------:R2:W2:Y:S01]  /*5150*/  MUFU.TANH R155, R0 ;  /* 0x00000000009b7308 */ /* 0x0004a20000002400 */
[----:B------:R-:W-:Y:S02]  /*5160*/  IMNMX R241, R7, UR11, PT ;  /* 0x0000000b07f17c17 */ /* 0x000fe4000b800200 */
[----:B-1----:R-:W-:-:S05]  /*5170*/  IADD3 R22, R5, UR13, RZ ;  /* 0x0000000d05167c10 */ /* 0x002fca000fffe0ff */
[----:B------:R1:W-:Y:S01]  /*5180*/  MUFU.TANH R177, R23 ;  /* 0x0000001700b17308 */ /* 0x0003e20000002400 */
[----:B------:R-:W-:Y:S02]  /*5190*/  IADD3 R5, R5, UR10, RZ ;  /* 0x0000000a05057c10 */ /* 0x000fe4000fffe0ff */
[----:B------:R-:W-:Y:S01]  /*51a0*/  IMNMX R235, RZ, R22, !PT ;  /* 0x00000016ffeb7217 */ /* 0x000fe20007800200 */
[----:B--2---:R-:W-:-:S04]  /*51b0*/  FMUL.FTZ R0, R55, c[0x0][0x2ec] ;  /* 0x0000bb0037007a20 */ /* 0x004fc80000410000 */
[----:B------:R-:W-:Y:S01]  /*51c0*/  MUFU.TANH R178, R36 ;  /* 0x0000002400b27308 */ /* 0x000fe20000002400 */
[-C--:B------:R-:W-:Y:S07]  /*51d0*/  HMMA.16816.F32.BF16 R52, R8, R18.reuse, R44 ;  /* 0x000000120834723c */ /* 0x080fee000004182c */
[----:B------:R2:W-:Y:S01]  /*51e0*/  MUFU.TANH R151, R0 ;  /* 0x0000000000977308 */ /* 0x0005e20000002400 */
[----:B------:R-:W-:Y:S01]  /*51f0*/  HMMA.16816.F32.BF16 R44, R12, R18, R40 ;  /* 0x000000120c2c723c */ /* 0x000fe20000041828 */
[----:B------:R-:W3:Y:S04]  /*5200*/  LDSM.16.M88.4 R16, [R226+0x2000] ;  /* 0x00200000e210783b */ /* 0x000ee80000000200 */
[----:B-1----:R-:W1:Y:S01]  /*5210*/  LDSM.16.M88.4 R20, [R220+0x2000] ;  /* 0x00200000dc14783b */ /* 0x002e620000000200 */
[----:B--2---:R-:W-:-:S04]  /*5220*/  FMUL.FTZ R0, R56, c[0x0][0x2ec] ;  /* 0x0000bb0038007a20 */ /* 0x004fc80000410000 */
[----:B------:R2:W1:Y:S11]  /*5230*/  MUFU.TANH R150, R0 ;  /* 0x0000000000967308 */ /* 0x0004760000002400 */
[----:B------:R-:W-:Y:S03]  /*5240*/  @!UPT UIADD3 URZ, URZ, URZ, URZ ;  /* 0x0000003f3f3ff290 */ /* 0x000fe6000fffe03f */
[----:B------:R-:W-:-:S04]  /*5250*/  FMUL.FTZ R7, R46, c[0x0][0x2ec] ;  /* 0x0000bb002e077a20 */ /* 0x000fc80000410000 */
[----:B------:R4:W-:Y:S01]  /*5260*/  MUFU.TANH R61, R7 ;  /* 0x00000007003d7308 */ /* 0x0009e20000002400 */
[----:B--2---:R-:W-:-:S07]  /*5270*/  FMUL.FTZ R0, R57, c[0x0][0x2ec] ;  /* 0x0000bb0039007a20 */ /* 0x004fce0000410000 */
[----:B------:R2:W-:Y:S01]  /*5280*/  MUFU.TANH R183, R0 ;  /* 0x0000000000b77308 */ /* 0x0005e20000002400 */
[----:B---3--:R-:W-:Y:S01]  /*5290*/  HMMA.16816.F32.BF16 R36, R28, R16, R64 ;  /* 0x000000101c24723c */ /* 0x008fe20000041840 */
[----:B----4-:R-:W-:-:S06]  /*52a0*/  FMUL.FTZ R7, R47, c[0x0][0x2ec] ;  /* 0x0000bb002f077a20 */ /* 0x010fcc0000410000 */
[----:B------:R-:W-:Y:S01]  /*52b0*/  MUFU.TANH R64, R7 ;  /* 0x0000000700407308 */ /* 0x000fe20000002400 */
[----:B------:R-:W-:Y:S01]  /*52c0*/  HMMA.16816.F32.BF16 R40, R24, R16, R80 ;  /* 0x000000101828723c */ /* 0x000fe20000041850 */
[----:B--2---:R-:W-:-:S06]  /*52d0*/  FMUL.FTZ R0, R58, c[0x0][0x2ec] ;  /* 0x0000bb003a007a20 */ /* 0x004fcc0000410000 */
[----:B------:R-:W-:Y:S01]  /*52e0*/  FMUL.FTZ R16, R52, c[0x0][0x2ec] ;  /* 0x0000bb0034107a20 */ /* 0x000fe20000410000 */
[----:B------:R2:W3:Y:S08]  /*52f0*/  MUFU.TANH R147, R0 ;  /* 0x0000000000937308 */ /* 0x0004f00000002400 */
[----:B-1----:R-:W-:Y:S01]  /*5300*/  HMMA.16816.F32.BF16 R36, R12, R20, R36 ;  /* 0x000000140c24723c */ /* 0x002fe20000041824 */
[----:B------:R1:W-:Y:S01]  /*5310*/  MUFU.TANH R62, R16 ;  /* 0x00000010003e7308 */ /* 0x0003e20000002400 */
[----:B--2---:R-:W-:-:S06]  /*5320*/  FMUL.FTZ R0, R59, c[0x0][0x2ec] ;  /* 0x0000bb003b007a20 */ /* 0x004fcc0000410000 */
[----:B------:R-:W-:Y:S01]  /*5330*/  HMMA.16816.F32.BF16 R56, R32, R84, R196 ;  /* 0x000000542038723c */ /* 0x000fe200000418c4 */
[----:B------:R2:W4:Y:S01]  /*5340*/  MUFU.TANH R153, R0 ;  /* 0x0000000000997308 */ /* 0x0005220000002400 */
[----:B-1----:R-:W-:-:S07]  /*5350*/  FMUL.FTZ R16, R54, c[0x0][0x2ec] ;  /* 0x0000bb0036107a20 */ /* 0x002fce0000410000 */
[----:B------:R1:W-:Y:S01]  /*5360*/  MUFU.TANH R60, R16 ;  /* 0x00000010003c7308 */ /* 0x0003e20000002400 */
[----:B--2---:R-:W-:-:S07]  /*5370*/  FMUL.FTZ R0, R48, c[0x0][0x2ec] ;  /* 0x0000bb0030007a20 */ /* 0x004fce0000410000 */
[----:B------:R2:W2:Y:S01]  /*5380*/  MUFU.TANH R181, R0 ;  /* 0x0000000000b57308 */ /* 0x0004a20000002400 */
[----:B-1----:R-:W-:-:S07]  /*5390*/  FMUL.FTZ R16, R36, c[0x0][0x2ec] ;  /* 0x0000bb0024107a20 */ /* 0x002fce0000410000 */
[----:B------:R1:W-:Y:S01]  /*53a0*/  MUFU.TANH R145, R16 ;  /* 0x0000001000917308 */ /* 0x0003e20000002400 */
[----:B--2---:R-:W-:-:S07]  /*53b0*/  FMUL.FTZ R0, R49, c[0x0][0x2ec] ;  /* 0x0000bb0031007a20 */ /* 0x004fce0000410000 */
[----:B------:R2:W2:Y:S01]  /*53c0*/  MUFU.TANH R182, R0 ;  /* 0x0000000000b67308 */ /* 0x0004a20000002400 */
[----:B-1----:R-:W-:-:S07]  /*53d0*/  FMUL.FTZ R16, R38, c[0x0][0x2ec] ;  /* 0x0000bb0026107a20 */ /* 0x002fce0000410000 */
[----:B------:R-:W-:Y:S01]  /*53e0*/  MUFU.TANH R146, R16 ;  /* 0x0000001000927308 */ /* 0x000fe20000002400 */
[----:B--2---:R-:W-:-:S07]  /*53f0*/  FMUL.FTZ R0, R50, c[0x0][0x2ec] ;  /* 0x0000bb0032007a20 */ /* 0x004fce0000410000 */
[----:B------:R1:W-:Y:S02]  /*5400*/  MUFU.TANH R179, R0 ;  /* 0x0000000000b37308 */ /* 0x0003e40000002400 */
[----:B-1----:R-:W-:Y:S02]  /*5410*/  FMUL.FTZ R0, R51, c[0x0][0x2ec] ;  /* 0x0000bb0033007a20 */ /* 0x002fe40000410000 */
[----:B------:R-:W-:Y:S04]  /*5420*/  HMMA.16816.F32.BF16 R48, R8, R20, R40 ;  /* 0x000000140830723c */ /* 0x000fe80000041828 */
[----:B------:R1:W2:Y:S02]  /*5430*/  MUFU.TANH R180, R0 ;  /* 0x0000000000b47308 */ /* 0x0002a40000002400 */
[----:B-1----:R-:W-:-:S04]  /*5440*/  IMAD.U32 R0, RZ, RZ, UR9 ;  /* 0x00000009ff007e24 */ /* 0x002fc8000f8e00ff */
[----:B------:R-:W-:Y:S01]  /*5450*/  IMAD R0, R0, 0x80, R239 ;  /* 0x0000008000007824 */ /* 0x000fe200078e02ef */
[----:B------:R-:W-:Y:S01]  /*5460*/  IMNMX R239, R5, UR11, PT ;  /* 0x0000000b05ef7c17 */ /* 0x000fe2000b800200 */
[----:B------:R-:W-:Y:S11]  /*5470*/  FMUL.FTZ R5, R44, c[0x0][0x2ec] ;  /* 0x0000bb002c057a20 */ /* 0x000ff60000410000 */
[----:B------:R-:W-:Y:S01]  /*5480*/  @!UPT UIADD3 URZ, URZ, URZ, URZ ;  /* 0x0000003f3f3ff290 */ /* 0x000fe2000fffe03f */
[----:B------:R-:W-:Y:S01]  /*5490*/  FMUL.FTZ R21, R49, c[0x0][0x2ec] ;  /* 0x0000bb0031157a20 */ /* 0x000fe20000410000 */
[----:B------:R-:W-:Y:S01]  /*54a0*/  IADD3 R3, R0, 0x1, RZ ;  /* 0x0000000100037810 */ /* 0x000fe20007ffe0ff */
[----:B------:R1:W1:Y:S03]  /*54b0*/  MUFU.TANH R63, R5 ;  /* 0x00000005003f7308 */ /* 0x0002660000002400 */
[C---:B------:R-:W-:Y:S02]  /*54c0*/  ISETP.GE.AND P0, PT, R3.reuse, R242, PT ;  /* 0x000000f20300720c */ /* 0x040fe40003f06270 */
[C---:B------:R-:W-:Y:S02]  /*54d0*/  ISETP.GE.AND P1, PT, R3.reuse, R240, PT ;  /* 0x000000f00300720c */ /* 0x040fe40003f26270 */
[C---:B------:R-:W-:Y:S01]  /*54e0*/  ISETP.LT.OR P3, PT, R3.reuse, R238, P0 ;  /* 0x000000ee0300720c */ /* 0x040fe20000761670 */
[----:B------:R-:W-:Y:S01]  /*54f0*/  MUFU.TANH R144, R21 ;  /* 0x0000001500907308 */ /* 0x000fe20000002400 */
[----:B------:R-:W-:-:S02]  /*5500*/  ISETP.LT.OR P1, PT, R3, R236, P1 ;  /* 0x000000ec0300720c */ /* 0x000fc40000f21670 */
[C---:B------:R-:W-:Y:S02]  /*5510*/  ISETP.GE.AND P0, PT, R3.reuse, R239, PT ;  /* 0x000000ef0300720c */ /* 0x040fe40003f06270 */
[----:B------:R-:W-:Y:S02]  /*5520*/  P2R R6, PR, RZ, 0x2 ;  /* 0x00000002ff067803 */ /* 0x000fe40000000000 */
[----:B------:R-:W-:Y:S01]  /*5530*/  ISETP.GE.AND P2, PT, R3, R241, PT ;  /* 0x000000f10300720c */ /* 0x000fe20003f46270 */
[----:B-1----:R-:W-:Y:S01]  /*5540*/  FMUL.FTZ R5, R45, c[0x0][0x2ec] ;  /* 0x0000bb002d057a20 */ /* 0x002fe20000410000 */
[C---:B------:R-:W-:Y:S01]  /*5550*/  ISETP.LT.OR P0, PT, R3.reuse, R235, P0 ;  /* 0x000000eb0300720c */ /* 0x040fe20000701670 */
[----:B------:R-:W-:Y:S01]  /*5560*/  HMMA.16816.F32.BF16 R44, R24, R18, R100 ;  /* 0x00000012182c723c */ /* 0x000fe20000041864 */
[----:B------:R-:W-:Y:S01]  /*5570*/  ISETP.GE.AND P1, PT, R0, R242, PT ;  /* 0x000000f20000720c */ /* 0x000fe20003f26270 */
[----:B------:R1:W1:Y:S01]  /*5580*/  MUFU.TANH R65, R5 ;  /* 0x0000000500417308 */ /* 0x0002620000002400 */
[----:B------:R-:W-:-:S02]  /*5590*/  ISETP.LT.OR P4, PT, R3, R237, P2 ;  /* 0x000000ed0300720c */ /* 0x000fc40001781670 */
[C---:B------:R-:W-:Y:S02]  /*55a0*/  ISETP.LT.OR P1, PT, R0.reuse, R238, P1 ;  /* 0x000000ee0000720c */ /* 0x040fe40000f21670 */
[C---:B------:R-:W-:Y:S02]  /*55b0*/  IADD3 R3, R0.reuse, 0x8, RZ ;  /* 0x0000000800037810 */ /* 0x040fe40007ffe0ff */
[----:B------:R-:W-:Y:S02]  /*55c0*/  FSEL R115, R115, -INF , !P1 ;  /* 0xff80000073737808 */ /* 0x000fe40004800000 */
[C---:B------:R-:W-:Y:S02]  /*55d0*/  ISETP.GE.AND P2, PT, R3.reuse, R242, PT ;  /* 0x000000f20300720c */ /* 0x040fe40003f46270 */
[----:B------:R-:W-:Y:S02]  /*55e0*/  ISETP.GE.AND P1, PT, R0, R240, PT ;  /* 0x000000f00000720c */ /* 0x000fe40003f26270 */
[----:B------:R-:W-:-:S02]  /*55f0*/  ISETP.LT.OR P2, PT, R3, R238, P2 ;  /* 0x000000ee0300720c */ /* 0x000fc40001741670 */
[C---:B------:R-:W-:Y:S02]  /*5600*/  ISETP.LT.OR P1, PT, R0.reuse, R236, P1 ;  /* 0x000000ec0000720c */ /* 0x040fe40000f21670 */
[----:B-1----:R-:W-:Y:S02]  /*5610*/  P2R R5, PR, RZ, 0x1 ;  /* 0x00000001ff057803 */ /* 0x002fe40000000000 */
[C---:B------:R-:W-:Y:S02]  /*5620*/  ISETP.GE.AND P0, PT, R0.reuse, R241, PT ;  /* 0x000000f10000720c */ /* 0x040fe40003f06270 */
[----:B------:R-:W-:Y:S02]  /*5630*/  P2R R7, PR, RZ, 0x4 ;  /* 0x00000004ff077803 */ /* 0x000fe40000000000 */
[----:B------:R-:W-:Y:S02]  /*5640*/  ISETP.LT.OR P0, PT, R0, R237, P0 ;  /* 0x000000ed0000720c */ /* 0x000fe40000701670 */
[----:B------:R-:W-:-:S02]  /*5650*/  FSEL R136, R249, -INF , !P1 ;  /* 0xff800000f9887808 */ /* 0x000fc40004800000 */
[----:B------:R-:W-:Y:S02]  /*5660*/  FSEL R129, R250, -INF , !P0 ;  /* 0xff800000fa817808 */ /* 0x000fe40004000000 */
[C---:B------:R-:W-:Y:S02]  /*5670*/  ISETP.GE.AND P0, PT, R0.reuse, R239, PT ;  /* 0x000000ef0000720c */ /* 0x040fe40003f06270 */
[C---:B------:R-:W-:Y:S02]  /*5680*/  ISETP.GE.AND P2, PT, R3.reuse, R241, PT ;  /* 0x000000f10300720c */ /* 0x040fe40003f46270 */
[----:B------:R-:W-:Y:S02]  /*5690*/  ISETP.LT.OR P0, PT, R0, R235, P0 ;  /* 0x000000eb0000720c */ /* 0x000fe40000701670 */
[----:B------:R-:W-:Y:S02]  /*56a0*/  ISETP.GE.AND P1, PT, R3, R240, PT ;  /* 0x000000f00300720c */ /* 0x000fe40003f26270 */
[----:B------:R-:W-:-:S02]  /*56b0*/  FSEL R141, R233, -INF , !P0 ;  /* 0xff800000e98d7808 */ /* 0x000fc40004000000 */
[C---:B------:R-:W-:Y:S02]  /*56c0*/  ISETP.LT.OR P5, PT, R3.reuse, R237, P2 ;  /* 0x000000ed0300720c */ /* 0x040fe400017a1670 */
[C---:B------:R-:W-:Y:S02]  /*56d0*/  ISETP.LT.OR P6, PT, R3.reuse, R236, P1 ;  /* 0x000000ec0300720c */ /* 0x040fe40000fc1670 */
[----:B------:R-:W-:Y:S02]  /*56e0*/  ISETP.GE.AND P0, PT, R3, R239, PT ;  /* 0x000000ef0300720c */ /* 0x000fe40003f06270 */
[----:B------:R-:W-:Y:S02]  /*56f0*/  ISETP.NE.AND P2, PT, R5, RZ, PT ;  /* 0x000000ff0500720c */ /* 0x000fe40003f45270 */
[----:B------:R-:W-:Y:S02]  /*5700*/  FSEL R118, R118, -INF , !P3 ;  /* 0xff80000076767808 */ /* 0x000fe40005800000 */
[----:B------:R-:W-:Y:S01]  /*5710*/  ISETP.NE.AND P1, PT, R7, RZ, PT ;  /* 0x000000ff0700720c */ /* 0x000fe20003f25270 */
[----:B------:R-:W-:Y:S01]  /*5720*/  FMUL.FTZ R7, R55, c[0x0][0x2ec] ;  /* 0x0000bb0037077a20 */ /* 0x000fe20000410000 */
[----:B------:R-:W-:-:S02]  /*5730*/  IADD3 R5, R0, 0x9, RZ ;  /* 0x0000000900057810 */ /* 0x000fc40007ffe0ff */
[----:B------:R-:W-:Y:S01]  /*5740*/  ISETP.NE.AND P3, PT, R6, RZ, PT ;  /* 0x000000ff0600720c */ /* 0x000fe20003f65270 */
[----:B------:R-:W-:Y:S01]  /*5750*/  MUFU.TANH R149, R7 ;  /* 0x0000000700957308 */ /* 0x000fe20000002400 */
[----:B------:R-:W-:Y:S02]  /*5760*/  P2R R6, PR, RZ, 0x40 ;  /* 0x00000040ff067803 */ /* 0x000fe40000000000 */
[----:B------:R-:W-:Y:S01]  /*5770*/  ISETP.LT.OR P6, PT, R3, R235, P0 ;  /* 0x000000eb0300720c */ /* 0x000fe200007c1670 */
[----:B------:R-:W-:Y:S01]  /*5780*/  FMUL.FTZ R3, R53, c[0x0][0x2ec] ;  /* 0x0000bb0035037a20 */ /* 0x000fe20000410000 */
[----:B------:R-:W-:Y:S02]  /*5790*/  FSEL R138, R247, -INF , !P2 ;  /* 0xff800000f78a7808 */ /* 0x000fe40005000000 */
[----:B------:R-:W-:Y:S01]  /*57a0*/  ISETP.GE.AND P2, PT, R5, R241, PT ;  /* 0x000000f10500720c */ /* 0x000fe20003f46270 */
[----:B------:R1:W1:Y:S01]  /*57b0*/  MUFU.TANH R152, R3 ;  /* 0x0000000300987308 */ /* 0x0002620000002400 */
[----:B------:R-:W-:-:S02]  /*57c0*/  FSEL R119, R245, -INF , !P1 ;  /* 0xff800000f5777808 */ /* 0x000fc40004800000 */
[----:B------:R-:W-:Y:S02]  /*57d0*/  ISETP.GE.AND P1, PT, R5, R240, PT ;  /* 0x000000f00500720c */ /* 0x000fe40003f26270 */
[----:B-----5:R-:W-:Y:S02]  /*57e0*/  FSEL R132, R215, -INF , !P5 ;  /* 0xff800000d7847808 */ /* 0x020fe40006800000 */
[C---:B------:R-:W-:Y:S02]  /*57f0*/  ISETP.GE.AND P0, PT, R5.reuse, R239, PT ;  /* 0x000000ef0500720c */ /* 0x040fe40003f06270 */
[----:B------:R-:W-:Y:S02]  /*5800*/  FSEL R123, R252, -INF , !P4 ;  /* 0xff800000fc7b7808 */ /* 0x000fe40006000000 */
[C---:B------:R-:W-:Y:S02]  /*5810*/  ISETP.LT.OR P5, PT, R5.reuse, R237, P2 ;  /* 0x000000ed0500720c */ /* 0x040fe400017a1670 */
[----:B------:R-:W-:-:S02]  /*5820*/  ISETP.GE.AND P4, PT, R5, R242, PT ;  /* 0x000000f20500720c */ /* 0x000fc40003f86270 */
[----:B------:R-:W-:Y:S02]  /*5830*/  ISETP.NE.AND P2, PT, R6, RZ, PT ;  /* 0x000000ff0600720c */ /* 0x000fe40003f45270 */
[----:B-1----:R-:W-:Y:S02]  /*5840*/  IADD3 R3, R0, 0x10, RZ ;  /* 0x0000001000037810 */ /* 0x002fe40007ffe0ff */
[C---:B------:R-:W-:Y:S02]  /*5850*/  ISETP.LT.OR P1, PT, R5.reuse, R236, P1 ;  /* 0x000000ec0500720c */ /* 0x040fe40000f21670 */
[----:B------:R-:W-:Y:S02]  /*5860*/  ISETP.LT.OR P0, PT, R5, R235, P0 ;  /* 0x000000eb0500720c */ /* 0x000fe40000701670 */
[----:B------:R-:W-:Y:S02]  /*5870*/  FSEL R131, R251, -INF , !P3 ;  /* 0xff800000fb837808 */ /* 0x000fe40005800000 */
[----:B------:R-:W-:-:S02]  /*5880*/  ISETP.GE.AND P3, PT, R3, R242, PT ;  /* 0x000000f20300720c */ /* 0x000fc40003f66270 */
[----:B------:R-:W-:Y:S02]  /*5890*/  ISETP.LT.OR P4, PT, R5, R238, P4 ;  /* 0x000000ee0500720c */ /* 0x000fe40002781670 */
[----:B------:R-:W-:Y:S02]  /*58a0*/  P2R R7, PR, RZ, 0x2 ;  /* 0x00000002ff077803 */ /* 0x000fe40000000000 */
[----:B------:R-:W-:Y:S02]  /*58b0*/  FSEL R134, R134, -INF , !P2 ;  /* 0xff80000086867808 */ /* 0x000fe40005000000 */
[C---:B------:R-:W-:Y:S02]  /*58c0*/  ISETP.GE.AND P2, PT, R3.reuse, R241, PT ;  /* 0x000000f10300720c */ /* 0x040fe40003f46270 */
[----:B------:R-:W-:Y:S02]  /*58d0*/  ISETP.GE.AND P1, PT, R3, R240, PT ;  /* 0x000000f00300720c */ /* 0x000fe40003f26270 */
[----:B------:R-:W-:-:S02]  /*58e0*/  P2R R5, PR, RZ, 0x1 ;  /* 0x00000001ff057803 */ /* 0x000fc40000000000 */
[C---:B------:R-:W-:Y:S02]  /*58f0*/  ISETP.LT.OR P0, PT, R3.reuse, R238, P3 ;  /* 0x000000ee0300720c */ /* 0x040fe40001f01670 */
[----:B------:R-:W-:Y:S02]  /*5900*/  FSEL R117, R248, -INF , !P4 ;  /* 0xff800000f8757808 */ /* 0x000fe40006000000 */
[C---:B------:R-:W-:Y:S02]  /*5910*/  ISETP.LT.OR P4, PT, R3.reuse, R237, P2 ;  /* 0x000000ed0300720c */ /* 0x040fe40001781670 */
[----:B------:R-:W-:Y:S02]  /*5920*/  ISETP.LT.OR P3, PT, R3, R236, P1 ;  /* 0x000000ec0300720c */ /* 0x000fe40000f61670 */
[----:B------:R-:W-:Y:S01]  /*5930*/  ISETP.NE.AND P2, PT, R7, RZ, PT ;  /* 0x000000ff0700720c */ /* 0x000fe20003f45270 */
[----:B------:R-:W-:Y:S01]  /*5940*/  FMUL.FTZ R7, R39, c[0x0][0x2ec] ;  /* 0x0000bb0027077a20 */ /* 0x000fe20000410000 */
[----:B------:R-:W-:Y:S01]  /*5950*/  ISETP.NE.AND P1, PT, R5, RZ, PT ;  /* 0x000000ff0500720c */ /* 0x000fe20003f25270 */
[----:B------:R-:W-:Y:S01]  /*5960*/  FMUL.FTZ R5, R37, c[0x0][0x2ec] ;  /* 0x0000bb0025057a20 */ /* 0x000fe20000410000 */
[----:B------:R-:W-:Y:S01]  /*5970*/  P2R R6, PR, RZ, 0x1 ;  /* 0x00000001ff067803 */ /* 0x000fe20000000000 */
[----:B------:R-:W-:Y:S01]  /*5980*/  HMMA.16816.F32.BF16 R36, R28, R18, R72 ;  /* 0x000000121c24723c */ /* 0x000fe20000041848 */
[----:B------:R-:W-:Y:S01]  /*5990*/  ISETP.GE.AND P0, PT, R3, R239, PT ;  /* 0x000000ef0300720c */ /* 0x000fe20003f06270 */
[----:B------:R-:W1:Y:S01]  /*59a0*/  LDSM.16.M88.4 R16, [R226+0x2800] ;  /* 0x00280000e210783b */ /* 0x000e620000000200 */
[----:B------:R-:W-:Y:S01]  /*59b0*/  FSEL R140, R113, -INF , !P6 ;  /* 0xff800000718c7808 */ /* 0x000fe20007000000 */
[----:B------:R5:W1:Y:S01]  /*59c0*/  MUFU.TANH R159, R5 ;  /* 0x00000005009f7308 */ /* 0x000a620000002400 */
[----:B------:R-:W-:-:S02]  /*59d0*/  ISETP.NE.AND P6, PT, R6, RZ, PT ;  /* 0x000000ff0600720c */ /* 0x000fc40003fc5270 */
[----:B------:R-:W-:Y:S02]  /*59e0*/  P2R R6, PR, RZ, 0x8 ;  /* 0x00000008ff067803 */ /* 0x000fe40000000000 */
[----:B------:R-:W-:Y:S02]  /*59f0*/  ISETP.LT.OR P3, PT, R3, R235, P0 ;  /* 0x000000eb0300720c */ /* 0x000fe40000761670 */
[----:B------:R-:W-:Y:S01]  /*5a00*/  IADD3 R3, R0, 0x11, RZ ;  /* 0x0000001100037810 */ /* 0x000fe20007ffe0ff */
[----:B------:R1:W1:Y:S01]  /*5a10*/  MUFU.TANH R148, R7 ;  /* 0x0000000700947308 */ /* 0x0002620000002400 */
[----:B------:R-:W-:Y:S02]  /*5a20*/  FSEL R137, R122, -INF , !P1 ;  /* 0xff8000007a897808 */ /* 0x000fe40004800000 */
[C---:B------:R-:W-:Y:S02]  /*5a30*/  ISETP.GE.AND P0, PT, R3.reuse, R242, PT ;  /* 0x000000f20300720c */ /* 0x040fe40003f06270 */
[----:B------:R-:W-:-:S02]  /*5a40*/  ISETP.GE.AND P1, PT, R3, R240, PT ;  /* 0x000000f00300720c */ /* 0x000fc40003f26270 */
[----:B------:R-:W-:Y:S02]  /*5a50*/  FSEL R124, R246, -INF , !P5 ;  /* 0xff800000f67c7808 */ /* 0x000fe40006800000 */
[C---:B------:R-:W-:Y:S02]  /*5a60*/  ISETP.LT.OR P5, PT, R3.reuse, R238, P0 ;  /* 0x000000ee0300720c */ /* 0x040fe400007a1670 */
[C---:B------:R-:W-:Y:S01]  /*5a70*/  ISETP.LT.OR P1, PT, R3.reuse, R236, P1 ;  /* 0x000000ec0300720c */ /* 0x040fe20000f21670 */
[----:B------:R-:W-:Y:S01]  /*5a80*/  HMMA.16816.F32.BF16 R40, R12, R22, R36 ;  /* 0x000000160c28723c */ /* 0x000fe20000041824 */
[----:B------:R-:W-:Y:S01]  /*5a90*/  ISETP.GE.AND P0, PT, R3, R239, PT ;  /* 0x000000ef0300720c */ /* 0x000fe20003f06270 */
[----:B------:R-:W2:Y:S01]  /*5aa0*/  LDSM.16.M88.4 R36, [R220+0x2800] ;  /* 0x00280000dc24783b */ /* 0x000ea20000000200 */
[----:B-----5:R-:W-:Y:S02]  /*5ab0*/  IADD3 R5, R0, 0x18, RZ ;  /* 0x0000001800057810 */ /* 0x020fe40007ffe0ff */
[----:B------:R-:W-:-:S02]  /*5ac0*/  FSEL R126, R244, -INF , !P2 ;  /* 0xff800000f47e7808 */ /* 0x000fc40005000000 */
[C---:B------:R-:W-:Y:S02]  /*5ad0*/  ISETP.GE.AND P2, PT, R3.reuse, R241, PT ;  /* 0x000000f10300720c */ /* 0x040fe40003f46270 */
[----:B------:R-:W-:Y:S02]  /*5ae0*/  P2R R20, PR, RZ, 0x2 ;  /* 0x00000002ff147803 */ /* 0x000fe40000000000 */
[----:B------:R-:W-:Y:S02]  /*5af0*/  ISETP.LT.OR P1, PT, R3, R235, P0 ;  /* 0x000000eb0300720c */ /* 0x000fe40000721670 */
[----:B------:R-:W-:Y:S02]  /*5b00*/  FSEL R113, R120, -INF , !P6 ;  /* 0xff80000078717808 */ /* 0x000fe40007000000 */
[----:B------:R-:W-:Y:S02]  /*5b10*/  ISETP.GE.AND P0, PT, R5, R242, PT ;  /* 0x000000f20500720c */ /* 0x000fe40003f06270 */
[----:B------:R-:W-:-:S02]  /*5b20*/  ISETP.LT.OR P6, PT, R3, R237, P2 ;  /* 0x000000ed0300720c */ /* 0x000fc400017c1670 */
[----:B------:R-:W-:Y:S01]  /*5b30*/  ISETP.NE.AND P2, PT, R6, RZ, PT ;  /* 0x000000ff0600720c */ /* 0x000fe20003f45270 */
[----:B------:R-:W-:Y:S01]  /*5b40*/  FMUL.FTZ R6, R48, c[0x0][0x2ec] ;  /* 0x0000bb0030067a20 */ /* 0x000fe20000410000 */
[----:B-1----:R-:W-:Y:S02]  /*5b50*/  P2R R7, PR, RZ, 0x2 ;  /* 0x00000002ff077803 */ /* 0x002fe40000000000 */
[C---:B------:R-:W-:Y:S01]  /*5b60*/  ISETP.LT.OR P0, PT, R5.reuse, R238, P0 ;  /* 0x000000ee0500720c */ /* 0x040fe20000701670 */
[----:B------:R1:W-:Y:S01]  /*5b70*/  MUFU.TANH R75, R6 ;  /* 0x00000006004b7308 */ /* 0x0003e20000002400 */
[----:B------:R-:W-:Y:S01]  /*5b80*/  ISETP.GE.AND P1, PT, R5, R240, PT ;  /* 0x000000f00500720c */ /* 0x000fe20003f26270 */
[----:B------:R-:W-:Y:S01]  /*5b90*/  FMUL.FTZ R42, R42, c[0x0][0x2ec] ;  /* 0x0000bb002a2a7a20 */ /* 0x000fe20000410000 */
[----:B------:R-:W-:Y:S01]  /*5ba0*/  FSEL R121, R121, -INF , !P4 ;  /* 0xff80000079797808 */ /* 0x000fe20006000000 */
[----:B------:R-:W-:Y:S01]  /*5bb0*/  FMUL.FTZ R43, R43, c[0x0][0x2ec] ;  /* 0x0000bb002b2b7a20 */ /* 0x000fe20000410000 */
[----:B------:R-:W-:-:S02]  /*5bc0*/  FSEL R122, R116, -INF , !P2 ;  /* 0xff800000747a7808 */ /* 0x000fc40005000000 */
[C---:B------:R-:W-:Y:S01]  /*5bd0*/  ISETP.LT.OR P4, PT, R5.reuse, R236, P1 ;  /* 0x000000ec0500720c */ /* 0x040fe20000f81670 */
[----:B------:R-:W-:Y:S01]  /*5be0*/  MUFU.TANH R139, R42 ;  /* 0x0000002a008b7308 */ /* 0x000fe20000002400 */
[----:B------:R-:W-:Y:S02]  /*5bf0*/  ISETP.GE.AND P2, PT, R5, R241, PT ;  /* 0x000000f10500720c */ /* 0x000fe40003f46270 */
[----:B------:R-:W-:Y:S02]  /*5c00*/  FSEL R102, R234, -INF , !P5 ;  /* 0xff800000ea667808 */ /* 0x000fe40006800000 */
[----:B------:R-:W-:Y:S02]  /*5c10*/  IADD3 R3, R0, 0x19, RZ ;  /* 0x0000001900037810 */ /* 0x000fe40007ffe0ff */
[----:B------:R-:W-:Y:S02]  /*5c20*/  FSEL R133, R112, -INF , !P3 ;  /* 0xff80000070857808 */ /* 0x000fe40005800000 */
[----:B-1----:R-:W-:-:S02]  /*5c30*/  P2R R6, PR, RZ, 0x1 ;  /* 0x00000001ff067803 */ /* 0x002fc40000000000 */
[C---:B------:R-:W-:Y:S02]  /*5c40*/  ISETP.GE.AND P0, PT, R5.reuse, R239, PT ;  /* 0x000000ef0500720c */ /* 0x040fe40003f06270 */
[----:B------:R-:W-:Y:S02]  /*5c50*/  ISETP.NE.AND P5, PT, R6, RZ, PT ;  /* 0x000000ff0600720c */ /* 0x000fe40003fa5270 */
[----:B------:R-:W-:Y:S02]  /*5c60*/  P2R R6, PR, RZ, 0x10 ;  /* 0x00000010ff067803 */ /* 0x000fe40000000000 */
[C---:B------:R-:W-:Y:S02]  /*5c70*/  ISETP.LT.OR P3, PT, R5.reuse, R237, P2 ;  /* 0x000000ed0500720c */ /* 0x040fe40001761670 */
[----:B------:R-:W-:Y:S01]  /*5c80*/  ISETP.LT.OR P4, PT, R5, R235, P0 ;  /* 0x000000eb0500720c */ /* 0x000fe20000781670 */
[----:B------:R-:W-:Y:S01]  /*5c90*/  FMUL.FTZ R5, R51, c[0x0][0x2ec] ;  /* 0x0000bb0033057a20 */ /* 0x000fe20000410000 */
[----:B------:R-:W-:Y:S01]  /*5ca0*/  ISETP.NE.AND P1, PT, R7, RZ, PT ;  /* 0x000000ff0700720c */ /* 0x000fe20003f25270 */
[----:B------:R-:W-:Y:S01]  /*5cb0*/  FMUL.FTZ R7, R50, c[0x0][0x2ec] ;  /* 0x0000bb0032077a20 */ /* 0x000fe20000410000 */
[----:B------:R-:W-:Y:S01]  /*5cc0*/  ISETP.GE.AND P0, PT, R3, R242, PT ;  /* 0x000000f20300720c */ /* 0x000fe20003f06270 */
[----:B------:R1:W-:Y:S01]  /*5cd0*/  MUFU.TANH R143, R5 ;  /* 0x00000005008f7308 */ /* 0x0003e20000002400 */
[----:B------:R-:W-:Y:S01]  /*5ce0*/  ISETP.NE.AND P2, PT, R20, RZ, PT ;  /* 0x000000ff1400720c */ /* 0x000fe20003f45270 */
[----:B------:R-:W-:Y:S01]  /*5cf0*/  FMUL.FTZ R20, R41, c[0x0][0x2ec] ;  /* 0x0000bb0029147a20 */ /* 0x000fe20000410000 */
[----:B------:R-:W-:Y:S01]  /*5d00*/  FSEL R116, R214, -INF , !P6 ;  /* 0xff800000d6747808 */ /* 0x000fe20007000000 */
[----:B------:R-:W-:Y:S01]  /*5d10*/  HMMA.16816.F32.BF16 R48, R8, R22, R44 ;  /* 0x000000160830723c */ /* 0x000fe2000004182c */
[----:B------:R-:W-:-:S02]  /*5d20*/  FSEL R127, R127, -INF , !P1 ;  /* 0xff8000007f7f7808 */ /* 0x000fc40004800000 */
[C---:B------:R-:W-:Y:S01]  /*5d30*/  ISETP.LT.OR P6, PT, R3.reuse, R238, P0 ;  /* 0x000000ee0300720c */ /* 0x040fe200007c1670 */
[----:B------:R5:W-:Y:S01]  /*5d40*/  MUFU.TANH R142, R20 ;  /* 0x00000014008e7308 */ /* 0x000be20000002400 */
[C---:B------:R-:W-:Y:S02]  /*5d50*/  ISETP.GE.AND P1, PT, R3.reuse, R240, PT ;  /* 0x000000f00300720c */ /* 0x040fe40003f26270 */
[----:B------:R-:W-:Y:S01]  /*5d60*/  ISETP.GE.AND P0, PT, R3, R239, PT ;  /* 0x000000ef0300720c */ /* 0x000fe20003f06270 */
[----:B------:R-:W-:Y:S01]  /*5d70*/  HMMA.16816.F32.BF16 R44, R24, R16, R104 ;  /* 0x00000010182c723c */ /* 0x000fe20000041868 */
[----:B------:R-:W-:Y:S02]  /*5d80*/  FSEL R120, R213, -INF , !P2 ;  /* 0xff800000d5787808 */ /* 0x000fe40005000000 */
[C---:B------:R-:W-:Y:S01]  /*5d90*/  ISETP.GE.AND P2, PT, R3.reuse, R241, PT ;  /* 0x000000f10300720c */ /* 0x040fe20003f46270 */
[----:B-1----:R-:W-:Y:S01]  /*5da0*/  FMUL.FTZ R5, R40, c[0x0][0x2ec] ;  /* 0x0000bb0028057a20 */ /* 0x002fe20000410000 */
[----:B------:R-:W-:Y:S01]  /*5db0*/  FSEL R101, R128, -INF , !P5 ;  /* 0xff80000080657808 */ /* 0x000fe20006800000 */
[----:B------:R1:W1:Y:S01]  /*5dc0*/  MUFU.TANH R74, R7 ;  /* 0x00000007004a7308 */ /* 0x0002620000002400 */
[----:B------:R-:W-:-:S02]  /*5dd0*/  ISETP.LT.OR P1, PT, R3, R236, P1 ;  /* 0x000000ec0300720c */ /* 0x000fc40000f21670 */
[C---:B------:R-:W-:Y:S02]  /*5de0*/  ISETP.LT.OR P0, PT, R3.reuse, R235, P0 ;  /* 0x000000eb0300720c */ /* 0x040fe40000701670 */
[----:B------:R-:W-:Y:S01]  /*5df0*/  ISETP.LT.OR P5, PT, R3, R237, P2 ;  /* 0x000000ed0300720c */ /* 0x000fe200017a1670 */
[----:B-----5:R-:W-:Y:S01]  /*5e00*/  HMMA.16816.F32.BF16 R20, R28, R16, R76 ;  /* 0x000000101c14723c */ /* 0x020fe2000004184c */
[----:B------:R-:W-:Y:S01]  /*5e10*/  ISETP.NE.AND P2, PT, R6, RZ, PT ;  /* 0x000000ff0600720c */ /* 0x000fe20003f45270 */
[----:B------:R5:W3:Y:S01]  /*5e20*/  MUFU.TANH R128, R5 ;  /* 0x0000000500807308 */ /* 0x000ae20000002400 */
[----:B------:R-:W-:Y:S02]  /*5e30*/  P2R R6, PR, RZ, 0x1 ;  /* 0x00000001ff067803 */ /* 0x000fe40000000000 */
[----:B------:R-:W-:Y:S02]  /*5e40*/  IADD3 R3, R0, 0x21, RZ ;  /* 0x0000002100037810 */ /* 0x000fe40007ffe0ff */
[----:B------:R-:W-:Y:S01]  /*5e50*/  FSEL R112, R130, -INF , !P3 ;  /* 0xff80000082707808 */ /* 0x000fe20005800000 */
[----:B------:R-:W-:Y:S01]  /*5e60*/  FMUL.FTZ R16, R51, c[0x0][0x2ec] ;  /* 0x0000bb0033107a20 */ /* 0x000fe20000410000 */
[----:B------:R-:W-:Y:S01]  /*5e70*/  FSEL R114, R114, -INF , !P2 ;  /* 0xff80000072727808 */ /* 0x000fe20005000000 */
[----:B------:R3:W-:Y:S01]  /*5e80*/  MUFU.TANH R107, R43 ;  /* 0x0000002b006b7308 */ /* 0x0007e20000002400 */
[----:B-1----:R-:W-:Y:S01]  /*5e90*/  P2R R7, PR, RZ, 0x2 ;  /* 0x00000002ff077803 */ /* 0x002fe20000000000 */
[----:B--2---:R-:W-:Y:S01]  /*5ea0*/  HMMA.16816.F32.BF16 R44, R8, R36, R44 ;  /* 0x00000024082c723c */ /* 0x004fe2000004182c */
[----:B------:R-:W-:Y:S01]  /*5eb0*/  FSEL R103, R211, -INF , !P5 ;  /* 0xff800000d3677808 */ /* 0x000fe20006800000 */
[----:B------:R-:W-:Y:S01]  /*5ec0*/  FMUL.FTZ R17, R50, c[0x0][0x2ec] ;  /* 0x0000bb0032117a20 */ /* 0x000fe20000410000 */
[----:B------:R-:W-:-:S02]  /*5ed0*/  FSEL R130, R125, -INF , !P4 ;  /* 0xff8000007d827808 */ /* 0x000fc40006000000 */
[----:B------:R-:W-:Y:S01]  /*5ee0*/  FSEL R98, R212, -INF , !P6 ;  /* 0xff800000d4627808 */ /* 0x000fe20007000000 */
[----:B------:R-:W-:Y:S01]  /*5ef0*/  MUFU.TANH R100, R16 ;  /* 0x0000001000647308 */ /* 0x000fe20000002400 */
[----:B-----5:R-:W-:Y:S02]  /*5f00*/  IADD3 R5, R0, 0x20, RZ ;  /* 0x0000002000057810 */ /* 0x020fe40007ffe0ff */
[----:B------:R-:W-:Y:S02]  /*5f10*/  IADD3 R233, R226, 0x800, RZ ;  /* 0x00000800e2e97810 */ /* 0x000fe40007ffe0ff */
[C---:B------:R-:W-:Y:S02]  /*5f20*/  ISETP.GE.AND P1, PT, R5.reuse, R240, PT ;  /* 0x000000f00500720c */ /* 0x040fe40003f26270 */
[C---:B------:R-:W-:Y:S01]  /*5f30*/  ISETP.GE.AND P0, PT, R5.reuse, R239, PT ;  /* 0x000000ef0500720c */ /* 0x040fe20003f06270 */
[----:B---3--:R-:W-:Y:S01]  /*5f40*/  HMMA.16816.F32.BF16 R40, R12, R36, R20 ;  /* 0x000000240c28723c */ /* 0x008fe20000041814 */
[C---:B------:R-:W-:Y:S01]  /*5f50*/  ISETP.GE.AND P3, PT, R5.reuse, R242, PT ;  /* 0x000000f20500720c */ /* 0x040fe20003f66270 */
[----:B------:R1:W2:Y:S01]  /*5f60*/  MUFU.TANH R96, R17 ;  /* 0x0000001100607308 */ /* 0x0002a20000002400 */
[----:B------:R-:W-:-:S02]  /*5f70*/  ISETP.GE.AND P2, PT, R5, R241, PT ;  /* 0x000000f10500720c */ /* 0x000fc40003f46270 */
[C---:B------:R-:W-:Y:S02]  /*5f80*/  ISETP.LT.OR P5, PT, R5.reuse, R236, P1 ;  /* 0x000000ec0500720c */ /* 0x040fe40000fa1670 */
[----:B------:R-:W-:Y:S01]  /*5f90*/  ISETP.LT.OR P1, PT, R5, R235, P0 ;  /* 0x000000eb0500720c */ /* 0x000fe20000721670 */
[----:B------:R-:W-:Y:S01]  /*5fa0*/  HMMA.16816.F32.BF16 R20, R28, R18, R92 ;  /* 0x000000121c14723c */ /* 0x000fe2000004185c */
[----:B------:R-:W-:Y:S02]  /*5fb0*/  ISETP.GE.AND P0, PT, R3, R242, PT ;  /* 0x000000f20300720c */ /* 0x000fe40003f06270 */
[----:B------:R-:W-:Y:S02]  /*5fc0*/  ISETP.LT.OR P4, PT, R5, R238, P3 ;  /* 0x000000ee0500720c */ /* 0x000fe40001f81670 */
[----:B------:R-:W-:Y:S02]  /*5fd0*/  ISETP.NE.AND P3, PT, R7, RZ, PT ;  /* 0x000000ff0700720c */ /* 0x000fe40003f65270 */
[----:B------:R-:W-:-:S02]  /*5fe0*/  ISETP.LT.OR P6, PT, R5, R237, P2 ;  /* 0x000000ed0500720c */ /* 0x000fc400017c1670 */
[----:B------:R-:W-:Y:S01]  /*5ff0*/  ISETP.NE.AND P2, PT, R6, RZ, PT ;  /* 0x000000ff0600720c */ /* 0x000fe20003f45270 */
[----:B------:R-:W-:Y:S01]  /*6000*/  FMUL.FTZ R6, R48, c[0x0][0x2ec] ;  /* 0x0000bb0030067a20 */ /* 0x000fe20000410000 */
[C---:B------:R-:W-:Y:S02]  /*6010*/  ISETP.LT.OR P0, PT, R3.reuse, R238, P0 ;  /* 0x000000ee0300720c */ /* 0x040fe40000701670 */
[----:B------:R-:W-:Y:S01]  /*6020*/  FSEL R104, R210, -INF , !P3 ;  /* 0xff800000d2687808 */ /* 0x000fe20005800000 */
[----:B------:R3:W5:Y:S01]  /*6030*/  MUFU.TANH R105, R6 ;  /* 0x0000000600697308 */ /* 0x0007620000002400 */
[----:B------:R-:W-:Y:S01]  /*6040*/  ISETP.GE.AND P3, PT, R3, R241, PT ;  /* 0x000000f10300720c */ /* 0x000fe20003f66270 */
[----:B-1----:R-:W-:Y:S01]  /*6050*/  FMUL.FTZ R17, R43, c[0x0][0x2ec] ;  /* 0x0000bb002b117a20 */ /* 0x002fe20000410000 */
[----:B------:R-:W-:Y:S02]  /*6060*/  FSEL R125, R208, -INF , !P2 ;  /* 0xff800000d07d7808 */ /* 0x000fe40005000000 */
[----:B------:R-:W-:-:S02]  /*6070*/  P2R R5, PR, RZ, 0x1 ;  /* 0x00000001ff057803 */ /* 0x000fc40000000000 */
[C---:B------:R-:W-:Y:S01]  /*6080*/  ISETP.GE.AND P2, PT, R3.reuse, R240, PT ;  /* 0x000000f00300720c */ /* 0x040fe20003f46270 */
[----:B------:R-:W-:Y:S01]  /*6090*/  MUFU.TANH R92, R17 ;  /* 0x00000011005c7308 */ /* 0x000fe20000002400 */
[C---:B------:R-:W-:Y:S02]  /*60a0*/  ISETP.GE.AND P0, PT, R3.reuse, R239, PT ;  /* 0x000000ef0300720c */ /* 0x040fe40003f06270 */
[----:B------:R-:W-:Y:S02]  /*60b0*/  FSEL R174, R206, -INF , !P4 ;  /* 0xff800000ceae7808 */ /* 0x000fe40006000000 */
[C---:B------:R-:W-:Y:S02]  /*60c0*/  ISETP.LT.OR P4, PT, R3.reuse, R237, P3 ;  /* 0x000000ed0300720c */ /* 0x040fe40001f81670 */
[C---:B------:R-:W-:Y:S02]  /*60d0*/  ISETP.LT.OR P3, PT, R3.reuse, R236, P2 ;  /* 0x000000ec0300720c */ /* 0x040fe40001761670 */
[----:B------:R-:W-:Y:S01]  /*60e0*/  ISETP.LT.OR P2, PT, R3, R235, P0 ;  /* 0x000000eb0300720c */ /* 0x000fe20000741670 */
[----:B------:R-:W-:Y:S01]  /*60f0*/  FMUL.FTZ R3, R49, c[0x0][0x2ec] ;  /* 0x0000bb0031037a20 */ /* 0x000fe20000410000 */
[----:B------:R-:W-:Y:S01]  /*6100*/  ISETP.NE.AND P0, PT, R5, RZ, PT ;  /* 0x000000ff0500720c */ /* 0x000fe20003f05270 */
[----:B------:R-:W-:Y:S01]  /*6110*/  HMMA.16816.F32.BF16 R48, R24, R18, R108 ;  /* 0x000000121830723c */ /* 0x000fe2000004186c */
[----:B------:R-:W-:Y:S01]  /*6120*/  IADD3 R5, R0, 0x28, RZ ;  /* 0x0000002800057810 */ /* 0x000fe20007ffe0ff */
[----:B------:R1:W1:Y:S01]  /*6130*/  MUFU.TANH R106, R3 ;  /* 0x00000003006a7308 */ /* 0x0002620000002400 */
[----:B------:R-:W-:-:S02]  /*6140*/  P2R R7, PR, RZ, 0x8 ;  /* 0x00000008ff077803 */ /* 0x000fc40000000000 */
[----:B------:R-:W-:Y:S02]  /*6150*/  ISETP.GE.AND P3, PT, R5, R242, PT ;  /* 0x000000f20500720c */ /* 0x000fe40003f66270 */
[----:B------:R-:W-:Y:S02]  /*6160*/  FSEL R169, R209, -INF , !P0 ;  /* 0xff800000d1a97808 */ /* 0x000fe40004000000 */
[----:B---3--:R-:W-:Y:S02]  /*6170*/  P2R R6, PR, RZ, 0x4 ;  /* 0x00000004ff067803 */ /* 0x008fe40000000000 */
[C---:B------:R-:W-:Y:S02]  /*6180*/  ISETP.GE.AND P0, PT, R5.reuse, R239, PT ;  /* 0x000000ef0500720c */ /* 0x040fe40003f06270 */
[----:B------:R-:W-:Y:S02]  /*6190*/  FSEL R175, R154, -INF , !P1 ;  /* 0xff8000009aaf7808 */ /* 0x000fe40004800000 */
[----:B------:R-:W-:-:S02]  /*61a0*/  ISETP.GE.AND P2, PT, R5, R241, PT ;  /* 0x000000f10500720c */ /* 0x000fc40003f46270 */
[C---:B------:R-:W-:Y:S02]  /*61b0*/  ISETP.GE.AND P1, PT, R5.reuse, R240, PT ;  /* 0x000000f00500720c */ /* 0x040fe40003f26270 */
[----:B-1----:R-:W-:Y:S02]  /*61c0*/  IADD3 R3, R0, 0x29, RZ ;  /* 0x0000002900037810 */ /* 0x002fe40007ffe0ff */
[----:B------:R-:W-:Y:S02]  /*61d0*/  FSEL R170, R170, -INF , !P4 ;  /* 0xff800000aaaa7808 */ /* 0x000fe40006000000 */
[----:B------:R-:W-:Y:S01]  /*61e0*/  ISETP.LT.OR P4, PT, R5, R238, P3 ;  /* 0x000000ee0500720c */ /* 0x000fe20001f81670 */
[----:B------:R-:W-:Y:S01]  /*61f0*/  HMMA.16816.F32.BF16 R52, R8, R38, R48 ;  /* 0x000000260834723c */ /* 0x000fe20000041830 */
[----:B------:R-:W-:Y:S02]  /*6200*/  FSEL R171, R207, -INF , !P6 ;  /* 0xff800000cfab7808 */ /* 0x000fe40007000000 */
[----:B------:R-:W-:-:S02]  /*6210*/  ISETP.LT.OR P3, PT, R5, R235, P0 ;  /* 0x000000eb0500720c */ /* 0x000fc40000761670 */
[----:B------:R-:W-:Y:S02]  /*6220*/  FSEL R173, R168, -INF , !P5 ;  /* 0xff800000a8ad7808 */ /* 0x000fe40006800000 */
[----:B------:R-:W-:Y:S02]  /*6230*/  ISETP.LT.OR P6, PT, R5, R237, P2 ;  /* 0x000000ed0500720c */ /* 0x000fe400017c1670 */
[----:B------:R-:W-:Y:S02]  /*6240*/  ISETP.GE.AND P0, PT, R3, R242, PT ;  /* 0x000000f20300720c */ /* 0x000fe40003f06270 */
[----:B------:R-:W-:Y:S01]  /*6250*/  ISETP.NE.AND P2, PT, R7, RZ, PT ;  /* 0x000000ff0700720c */ /* 0x000fe20003f45270 */
[----:B------:R-:W-:Y:S01]  /*6260*/  FMUL.FTZ R7, R42, c[0x0][0x2ec] ;  /* 0x0000bb002a077a20 */ /* 0x000fe20000410000 */
[----:B------:R-:W-:Y:S02]  /*6270*/  ISETP.LT.OR P5, PT, R5, R236, P1 ;  /* 0x000000ec0500720c */ /* 0x000fe40000fa1670 */
[----:B------:R-:W-:Y:S01]  /*6280*/  ISETP.NE.AND P1, PT, R6, RZ, PT ;  /* 0x000000ff0600720c */ /* 0x000fe20003f25270 */
[----:B------:R-:W-:Y:S01]  /*6290*/  FMUL.FTZ R6, R40, c[0x0][0x2ec] ;  /* 0x0000bb0028067a20 */ /* 0x000fe20000410000 */
[----:B------:R-:W-:Y:S01]  /*62a0*/  ISETP.LT.OR P0, PT, R3, R238, P0 ;  /* 0x000000ee0300720c */ /* 0x000fe20000701670 */
[----:B------:R-:W-:Y:S01]  /*62b0*/  MUFU.TANH R89, R7 ;  /* 0x0000000700597308 */ /* 0x000fe20000002400 */
[----:B------:R-:W-:-:S02]  /*62c0*/  FSEL R168, R205, -INF , !P2 ;  /* 0xff800000cda87808 */ /* 0x000fc40005000000 */
[----:B------:R-:W-:Y:S02]  /*62d0*/  ISETP.GE.AND P2, PT, R3, R241, PT ;  /* 0x000000f10300720c */ /* 0x000fe40003f46270 */
[----:B------:R-:W-:Y:S02]  /*62e0*/  FSEL R172, R157, -INF , !P1 ;  /* 0xff8000009dac7808 */ /* 0x000fe40004800000 */
[C---:B------:R-:W-:Y:S01]  /*62f0*/  ISETP.GE.AND P1, PT, R3.reuse, R240, PT ;  /* 0x000000f00300720c */ /* 0x040fe20003f26270 */
[----:B------:R1:W3:Y:S01]  /*6300*/  MUFU.TANH R97, R6 ;  /* 0x0000000600617308 */ /* 0x0002e20000002400 */
[----:B------:R-:W-:Y:S02]  /*6310*/  P2R R5, PR, RZ, 0x1 ;  /* 0x00000001ff057803 */ /* 0x000fe40000000000 */
[----:B------:R-:W-:Y:S02]  /*6320*/  FSEL R156, R156, -INF , !P4 ;  /* 0xff8000009c9c7808 */ /* 0x000fe40006000000 */
[----:B------:R-:W-:-:S02]  /*6330*/  ISETP.LT.OR P4, PT, R3, R237, P2 ;  /* 0x000000ed0300720c */ /* 0x000fc40001781670 */
[----:B------:R-:W-:Y:S02]  /*6340*/  ISETP.LT.OR P2, PT, R3, R236, P1 ;  /* 0x000000ec0300720c */ /* 0x000fe40000f41670 */
[----:B------:R-:W-:Y:S02]  /*6350*/  ISETP.NE.AND P1, PT, R5, RZ, PT ;  /* 0x000000ff0500720c */ /* 0x000fe40003f25270 */
[----:B------:R-:W-:Y:S02]  /*6360*/  IADD3 R5, R0, 0x30, RZ ;  /* 0x0000003000057810 */ /* 0x000fe40007ffe0ff */
[----:B------:R-:W-:Y:S02]  /*6370*/  ISETP.GE.AND P0, PT, R3, R239, PT ;  /* 0x000000ef0300720c */ /* 0x000fe40003f06270 */
[----:B------:R-:W-:Y:S01]  /*6380*/  P2R R16, PR, RZ, 0x4 ;  /* 0x00000004ff107803 */ /* 0x000fe20000000000 */
[----:B-1----:R-:W-:Y:S01]  /*6390*/  FMUL.FTZ R6, R41, c[0x0][0x2ec] ;  /* 0x0000bb0029067a20 */ /* 0x002fe20000410000 */
[----:B------:R-:W-:Y:S01]  /*63a0*/  ISETP.GE.AND P2, PT, R5, R241, PT ;  /* 0x000000f10500720c */ /* 0x000fe20003f46270 */
[----:B------:R-:W-:Y:S01]  /*63b0*/  HMMA.16816.F32.BF16 R40, R12, R38, R20 ;  /* 0x000000260c28723c */ /* 0x000fe20000041814 */
[----:B------:R-:W-:Y:S01]  /*63c0*/  ISETP.LT.OR P0, PT, R3, R235, P0 ;  /* 0x000000eb0300720c */ /* 0x000fe20000701670 */
[----:B------:R1:W1:Y:S01]  /*63d0*/  MUFU.TANH R99, R6 ;  /* 0x0000000600637308 */ /* 0x0002620000002400 */
[----:B------:R-:W-:Y:S01]  /*63e0*/  FSEL R154, R155, -INF , !P6 ;  /* 0xff8000009b9a7808 */ /* 0x000fe20007000000 */
[----:B------:R-:W-:Y:S01]  /*63f0*/  LDSM.16.M88.4 R36, [R220+0x3000] ;  /* 0x00300000dc24783b */ /* 0x000fe20000000200 */
[----:B------:R-:W-:-:S02]  /*6400*/  ISETP.LT.OR P6, PT, R5, R237, P2 ;  /* 0x000000ed0500720c */ /* 0x000fc400017c1670 */
[----:B------:R-:W-:Y:S01]  /*6410*/  ISETP.NE.AND P2, PT, R16, RZ, PT ;  /* 0x000000ff1000720c */ /* 0x000fe20003f45270 */
[----:B------:R-:W-:Y:S01]  /*6420*/  FMUL.FTZ R16, R44, c[0x0][0x2ec] ;  /* 0x0000bb002c107a20 */ /* 0x000fe20000410000 */
[----:B------:R-:W-:Y:S02]  /*6430*/  FSEL R155, R150, -INF , !P5 ;  /* 0xff800000969b7808 */ /* 0x000fe40006800000 */
[----:B------:R-:W-:Y:S01]  /*6440*/  FSEL R150, R204, -INF , !P1 ;  /* 0xff800000cc967808 */ /* 0x000fe20004800000 */
[----:B------:R2:W2:Y:S01]  /*6450*/  MUFU.TANH R85, R16 ;  /* 0x0000001000557308 */ /* 0x0004a20000002400 */
[----:B------:R-:W-:Y:S02]  /*6460*/  IADD3 R3, R0, 0x31, RZ ;  /* 0x0000003100037810 */ /* 0x000fe40007ffe0ff */
[----:B------:R-:W-:Y:S02]  /*6470*/  ISETP.GE.AND P1, PT, R5, R240, PT ;  /* 0x000000f00500720c */ /* 0x000fe40003f26270 */
[----:B------:R-:W-:-:S02]  /*6480*/  FSEL R157, R147, -INF , !P3 ;  /* 0xff800000939d7808 */ /* 0x000fc40005800000 */
[----:B-1----:R-:W-:Y:S02]  /*6490*/  P2R R6, PR, RZ, 0x1 ;  /* 0x00000001ff067803 */ /* 0x002fe40000000000 */
[----:B------:R-:W-:Y:S02]  /*64a0*/  ISETP.GE.AND P0, PT, R5, R242, PT ;  /* 0x000000f20500720c */ /* 0x000fe40003f06270 */
[----:B------:R-:W-:Y:S01]  /*64b0*/  FSEL R151, R151, -INF , !P4 ;  /* 0xff80000097977808 */ /* 0x000fe20006000000 */
[----:B------:R-:W-:Y:S01]  /*64c0*/  FMUL.FTZ R21, R40, c[0x0][0x2ec] ;  /* 0x0000bb0028157a20 */ /* 0x000fe20000410000 */
[----:B------:R-:W-:Y:S02]  /*64d0*/  ISETP.LT.OR P0, PT, R5, R238, P0 ;  /* 0x000000ee0500720c */ /* 0x000fe40000701670 */
[----:B------:R-:W-:Y:S01]  /*64e0*/  ISETP.GE.AND P5, PT, R3, R242, PT ;  /* 0x000000f20300720c */ /* 0x000fe20003fa6270 */
[----:B--2---:R-:W1:Y:S01]  /*64f0*/  LDSM.16.M88.4 R16, [R226+0x3000] ;  /* 0x00300000e210783b */ /* 0x004e620000000200 */
[----:B------:R-:W-:Y:S01]  /*6500*/  P2R R7, PR, RZ, 0x1 ;  /* 0x00000001ff077803 */ /* 0x000fe20000000000 */
[----:B------:R-:W-:Y:S01]  /*6510*/  MUFU.TANH R81, R21 ;  /* 0x0000001500517308 */ /* 0x000fe20000002400 */
[----:B------:R-:W-:-:S02]  /*6520*/  ISETP.GE.AND P0, PT, R5, R239, PT ;  /* 0x000000ef0500720c */ /* 0x000fc40003f06270 */
[C---:B------:R-:W-:Y:S02]  /*6530*/  ISETP.LT.OR P4, PT, R5.reuse, R236, P1 ;  /* 0x000000ec0500720c */ /* 0x040fe40000f81670 */
[----:B------:R-:W-:Y:S02]  /*6540*/  ISETP.LT.OR P3, PT, R5, R235, P0 ;  /* 0x000000eb0500720c */ /* 0x000fe40000761670 */
[----:B------:R-:W-:Y:S01]  /*6550*/  ISETP.NE.AND P1, PT, R6, RZ, PT ;  /* 0x000000ff0600720c */ /* 0x000fe20003f25270 */
[----:B------:R-:W-:Y:S01]  /*6560*/  FMUL.FTZ R6, R45, c[0x0][0x2ec] ;  /* 0x0000bb002d067a20 */ /* 0x000fe20000410000 */
[----:B------:R-:W-:Y:S01]  /*6570*/  ISETP.NE.AND P0, PT, R7, RZ, PT ;  /* 0x000000ff0700720c */ /* 0x000fe20003f05270 */
[----:B------:R-:W-:Y:S01]  /*6580*/  FMUL.FTZ R7, R47, c[0x0][0x2ec] ;  /* 0x0000bb002f077a20 */ /* 0x000fe20000410000 */
[----:B------:R-:W-:Y:S01]  /*6590*/  ISETP.LT.OR P5, PT, R3, R238, P5 ;  /* 0x000000ee0300720c */ /* 0x000fe20002fa1670 */
[----:B------:R2:W-:Y:S01]  /*65a0*/  MUFU.TANH R88, R6 ;  /* 0x0000000600587308 */ /* 0x0005e20000002400 */
[----:B------:R-:W-:-:S02]  /*65b0*/  FSEL R147, R183, -INF , !P2 ;  /* 0xff800000b7937808 */ /* 0x000fc40005000000 */
[----:B------:R-:W-:Y:S02]  /*65c0*/  ISETP.GE.AND P2, PT, R3, R241, PT ;  /* 0x000000f10300720c */ /* 0x000fe40003f46270 */
[----:B----4-:R-:W-:Y:S02]  /*65d0*/  FSEL R153, R153, -INF , !P1 ;  /* 0xff80000099997808 */ /* 0x010fe40004800000 */
[----:B------:R-:W-:Y:S01]  /*65e0*/  FSEL R209, R181, -INF , !P0 ;  /* 0xff800000b5d17808 */ /* 0x000fe20004000000 */
[----:B------:R4:W-:Y:S01]  /*65f0*/  MUFU.TANH R82, R7 ;  /* 0x0000000700527308 */ /* 0x0009e20000002400 */
[C---:B------:R-:W-:Y:S02]  /*6600*/  ISETP.GE.AND P1, PT, R3.reuse, R240, PT ;  /* 0x000000f00300720c */ /* 0x040fe40003f26270 */
[----:B------:R-:W-:Y:S02]  /*6610*/  ISETP.GE.AND P0, PT, R3, R239, PT ;  /* 0x000000ef0300720c */ /* 0x000fe40003f06270 */
[----:B------:R-:W-:-:S02]  /*6620*/  P2R R5, PR, RZ, 0x20 ;  /* 0x00000020ff057803 */ /* 0x000fc40000000000 */
[C---:B------:R-:W-:Y:S01]  /*6630*/  ISETP.LT.OR P5, PT, R3.reuse, R237, P2 ;  /* 0x000000ed0300720c */ /* 0x040fe200017a1670 */
[----:B--2---:R-:W-:Y:S01]  /*6640*/  FMUL.FTZ R6, R46, c[0x0][0x2ec] ;  /* 0x0000bb002e067a20 */ /* 0x004fe20000410000 */
[C---:B------:R-:W-:Y:S02]  /*6650*/  ISETP.LT.OR P2, PT, R3.reuse, R236, P1 ;  /* 0x000000ec0300720c */ /* 0x040fe40000f41670 */
[----:B------:R-:W-:Y:S01]  /*6660*/  ISETP.LT.OR P0, PT, R3, R235, P0 ;  /* 0x000000eb0300720c */ /* 0x000fe20000701670 */
[----:B------:R2:W2:Y:S01]  /*6670*/  MUFU.TANH R77, R6 ;  /* 0x00000006004d7308 */ /* 0x0004a20000002400 */
[----:B------:R-:W-:Y:S02]  /*6680*/  IADD3 R3, R0, 0x38, RZ ;  /* 0x0000003800037810 */ /* 0x000fe40007ffe0ff */
[----:B------:R-:W-:Y:S02]  /*6690*/  ISETP.NE.AND P1, PT, R5, RZ, PT ;  /* 0x000000ff0500720c */ /* 0x000fe40003f25270 */
[----:B------:R-:W-:Y:S01]  /*66a0*/  P2R R5, PR, RZ, 0x1 ;  /* 0x00000001ff057803 */ /* 0x000fe20000000000 */
[----:B-1----:R-:W-:Y:S01]  /*66b0*/  HMMA.16816.F32.BF16 R44, R28, R16, R56 ;  /* 0x000000101c2c723c */ /* 0x002fe20000041838 */
[----:B------:R-:W-:-:S02]  /*66c0*/  ISETP.GE.AND P0, PT, R3, R242, PT ;  /* 0x000000f20300720c */ /* 0x000fc40003f06270 */
[----:B------:R-:W-:Y:S02]  /*66d0*/  P2R R20, PR, RZ, 0x4 ;  /* 0x00000004ff147803 */ /* 0x000fe40000000000 */
[C---:B------:R-:W-:Y:S02]  /*66e0*/  ISETP.LT.OR P0, PT, R3.reuse, R238, P0 ;  /* 0x000000ee0300720c */ /* 0x040fe40000701670 */
[C---:B------:R-:W-:Y:S01]  /*66f0*/  ISETP.GE.AND P2, PT, R3.reuse, R241, PT ;  /* 0x000000f10300720c */ /* 0x040fe20003f46270 */
[----:B------:R-:W-:Y:S01]  /*6700*/  HMMA.16816.F32.BF16 R48, R24, R16, R160 ;  /* 0x000000101830723c */ /* 0x000fe200000418a0 */
[----:B----4-:R-:W-:Y:S02]  /*6710*/  P2R R7, PR, RZ, 0x1 ;  /* 0x00000001ff077803 */ /* 0x010fe40000000000 */
[----:B------:R-:W-:Y:S02]  /*6720*/  ISETP.GE.AND P0, PT, R3, R239, PT ;  /* 0x000000ef0300720c */ /* 0x000fe40003f06270 */
[----:B------:R-:W-:-:S02]  /*6730*/  FSEL R197, R182, -INF , !P1 ;  /* 0xff800000b6c57808 */ /* 0x000fc40004800000 */
[----:B------:R-:W-:Y:S01]  /*6740*/  FSEL R208, R158, -INF , !P3 ;  /* 0xff8000009ed07808 */ /* 0x000fe20005800000 */
[----:B------:R-:W-:Y:S01]  /*6750*/  IMAD.MOV.U32 R160, RZ, RZ, R184 ;  /* 0x000000ffffa07224 */ /* 0x000fe200078e00b8 */
[C---:B------:R-:W-:Y:S01]  /*6760*/  ISETP.GE.AND P1, PT, R3.reuse, R240, PT ;  /* 0x000000f00300720c */ /* 0x040fe20003f26270 */
[----:B------:R-:W-:Y:S01]  /*6770*/  FMUL.FTZ R16, R52, c[0x0][0x2ec] ;  /* 0x0000bb0034107a20 */ /* 0x000fe20000410000 */
[----:B------:R-:W-:Y:S01]  /*6780*/  FSEL R200, R180, -INF , !P5 ;  /* 0xff800000b4c87808 */ /* 0x000fe20006800000 */
[----:B------:R-:W-:Y:S01]  /*6790*/  IMAD.MOV.U32 R161, RZ, RZ, R185 ;  /* 0x000000ffffa17224 */ /* 0x000fe200078e00b9 */
[C---:B------:R-:W-:Y:S01]  /*67a0*/  ISETP.LT.OR P5, PT, R3.reuse, R237, P2 ;  /* 0x000000ed0300720c */ /* 0x040fe200017a1670 */
[----:B------:R1:W-:Y:S01]  /*67b0*/  MUFU.TANH R78, R16 ;  /* 0x00000010004e7308 */ /* 0x0003e20000002400 */
[----:B------:R-:W-:Y:S01]  /*67c0*/  ISETP.LT.OR P3, PT, R3, R235, P0 ;  /* 0x000000eb0300720c */ /* 0x000fe20000761670 */
[----:B------:R-:W-:Y:S01]  /*67d0*/  IMAD.MOV.U32 R162, RZ, RZ, R186 ;  /* 0x000000ffffa27224 */ /* 0x000fe200078e00ba */
[----:B------:R-:W-:Y:S01]  /*67e0*/  ISETP.NE.AND P2, PT, R20, RZ, PT ;  /* 0x000000ff1400720c */ /* 0x000fe20003f45270 */
[----:B------:R-:W-:Y:S01]  /*67f0*/  FMUL.FTZ R20, R41, c[0x0][0x2ec] ;  /* 0x0000bb0029147a20 */ /* 0x000fe20000410000 */
[----:B------:R-:W-:Y:S01]  /*6800*/  ISETP.NE.AND P0, PT, R7, RZ, PT ;  /* 0x000000ff0700720c */ /* 0x000fe20003f05270 */
[----:B------:R-:W-:Y:S01]  /*6810*/  IMAD.MOV.U32 R163, RZ, RZ, R187 ;  /* 0x000000ffffa37224 */ /* 0x000fe200078e00bb */
[----:B--2---:R-:W-:Y:S01]  /*6820*/  IADD3 R6, R0, 0x39, RZ ;  /* 0x0000003900067810 */ /* 0x004fe20007ffe0ff */
[----:B------:R2:W-:Y:S01]  /*6830*/  MUFU.TANH R84, R20 ;  /* 0x0000001400547308 */ /* 0x0005e20000002400 */
[----:B------:R-:W-:Y:S01]  /*6840*/  FSEL R205, R176, -INF , !P4 ;  /* 0xff800000b0cd7808 */ /* 0x000fe20006000000 */
[----:B------:R-:W-:Y:S01]  /*6850*/  HMMA.16816.F32.BF16 R56, R8, R36, R48 ;  /* 0x000000240838723c */ /* 0x000fe20000041830 */
[----:B------:R-:W-:Y:S01]  /*6860*/  ISETP.LT.OR P4, PT, R3, R236, P1 ;  /* 0x000000ec0300720c */ /* 0x000fe20000f81670 */
[----:B------:R-:W-:Y:S01]  /*6870*/  FMUL.FTZ R3, R42, c[0x0][0x2ec] ;  /* 0x0000bb002a037a20 */ /* 0x000fe20000410000 */
[----:B------:R-:W-:-:S02]  /*6880*/  ISETP.NE.AND P1, PT, R5, RZ, PT ;  /* 0x000000ff0500720c */ /* 0x000fc40003f25270 */
[----:B------:R-:W-:Y:S01]  /*6890*/  FSEL R189, R63, -INF , !P0 ;  /* 0xff8000003fbd7808 */ /* 0x000fe20004000000 */
[----:B------:R4:W3:Y:S01]  /*68a0*/  MUFU.TANH R79, R3 ;  /* 0x00000003004f7308 */ /* 0x0008e20000002400 */
[----:B------:R-:W-:Y:S01]  /*68b0*/  ISETP.GE.AND P0, PT, R6, R239, PT ;  /* 0x000000ef0600720c */ /* 0x000fe20003f06270 */
[----:B-1----:R-:W-:Y:S01]  /*68c0*/  FMUL.FTZ R16, R53, c[0x0][0x2ec] ;  /* 0x0000bb0035107a20 */ /* 0x002fe20000410000 */
[----:B------:R-:W-:Y:S02]  /*68d0*/  FSEL R203, R179, -INF , !P6 ;  /* 0xff800000b3cb7808 */ /* 0x000fe40007000000 */
[----:B------:R-:W-:Y:S02]  /*68e0*/  FSEL R196, R178, -INF , !P2 ;  /* 0xff800000b2c47808 */ /* 0x000fe40005000000 */
[----:B------:R-:W-:Y:S01]  /*68f0*/  FSEL R198, R177, -INF , !P1 ;  /* 0xff800000b1c67808 */ /* 0x000fe20004800000 */
[----:B--2---:R-:W1:Y:S01]  /*6900*/  LDSM.16.M88.4 R20, [R226+0x3800] ;  /* 0x00380000e214783b */ /* 0x004e620000000200 */
[C---:B------:R-:W-:Y:S01]  /*6910*/  ISETP.GE.AND P6, PT, R6.reuse, R242, PT ;  /* 0x000000f20600720c */ /* 0x040fe20003fc6270 */
[----:B------:R-:W-:Y:S01]  /*6920*/  MUFU.TANH R80, R16 ;  /* 0x0000001000507308 */ /* 0x000fe20000002400 */
[----:B------:R-:W-:-:S02]  /*6930*/  ISETP.GE.AND P2, PT, R6, R241, PT ;  /* 0x000000f10600720c */ /* 0x000fc40003f46270 */
[C---:B------:R-:W-:Y:S02]  /*6940*/  ISETP.GE.AND P1, PT, R6.reuse, R240, PT ;  /* 0x000000f00600720c */ /* 0x040fe40003f26270 */
[----:B------:R-:W-:Y:S01]  /*6950*/  ISETP.LT.OR P0, PT, R6, R235, P0 ;  /* 0x000000eb0600720c */ /* 0x000fe20000701670 */
[----:B----4-:R-:W-:Y:S01]  /*6960*/  FMUL.FTZ R3, R43, c[0x0][0x2ec] ;  /* 0x0000bb002b037a20 */ /* 0x010fe20000410000 */
[----:B------:R-:W-:Y:S02]  /*6970*/  IADD3 R5, R0, 0x40, RZ ;  /* 0x0000004000057810 */ /* 0x000fe40007ffe0ff */
[C---:B------:R-:W-:Y:S01]  /*6980*/  ISETP.LT.OR P6, PT, R6.reuse, R238, P6 ;  /* 0x000000ee0600720c */ /* 0x040fe200037c1670 */
[----:B------:R2:W4:Y:S01]  /*6990*/  MUFU.TANH R83, R3 ;  /* 0x0000000300537308 */ /* 0x0005220000002400 */
[C---:B------:R-:W-:Y:S02]  /*69a0*/  ISETP.LT.OR P2, PT, R6.reuse, R237, P2 ;  /* 0x000000ed0600720c */ /* 0x040fe40001741670 */
[----:B------:R-:W-:-:S02]  /*69b0*/  ISETP.LT.OR P1, PT, R6, R236, P1 ;  /* 0x000000ec0600720c */ /* 0x000fc40000f21670 */
[----:B------:R-:W-:Y:S02]  /*69c0*/  P2R R6, PR, RZ, 0x1 ;  /* 0x00000001ff067803 */ /* 0x000fe40000000000 */
[----:B------:R-:W-:Y:S02]  /*69d0*/  ISETP.GE.AND P0, PT, R5, R242, PT ;  /* 0x000000f20500720c */ /* 0x000fe40003f06270 */
[----:B------:R-:W-:Y:S02]  /*69e0*/  FSEL R188, R61, -INF , !P5 ;  /* 0xff8000003dbc7808 */ /* 0x000fe40006800000 */
[C---:B------:R-:W-:Y:S02]  /*69f0*/  ISETP.LT.OR P5, PT, R5.reuse, R238, P0 ;  /* 0x000000ee0500720c */ /* 0x040fe400007a1670 */
[----:B------:R-:W-:Y:S02]  /*6a00*/  ISETP.GE.AND P0, PT, R5, R239, PT ;  /* 0x000000ef0500720c */ /* 0x000fe40003f06270 */
[----:B------:R-:W-:-:S02]  /*6a10*/  P2R R40, PR, RZ, 0x4 ;  /* 0x00000004ff287803 */ /* 0x000fc40000000000 */
[----:B------:R-:W-:Y:S02]  /*6a20*/  FSEL R190, R60, -INF , !P3 ;  /* 0xff8000003cbe7808 */ /* 0x000fe40005800000 */
[----:B------:R-:W-:Y:S02]  /*6a30*/  ISETP.LT.OR P3, PT, R5, R235, P0 ;  /* 0x000000eb0500720c */ /* 0x000fe40000761670 */
[----:B------:R-:W-:Y:S02]  /*6a40*/  ISETP.NE.AND P0, PT, R40, RZ, PT ;  /* 0x000000ff2800720c */ /* 0x000fe40003f05270 */
[----:B--2---:R-:W-:Y:S01]  /*6a50*/  IADD3 R3, R0, 0x41, RZ ;  /* 0x0000004100037810 */ /* 0x004fe20007ffe0ff */
[----:B------:R-:W2:Y:S01]  /*6a60*/  LDSM.16.M88.4 R40, [R220+0x3800] ;  /* 0x00380000dc28783b */ /* 0x000ea20000000200 */
[----:B------:R-:W-:Y:S01]  /*6a70*/  FSEL R184, R62, -INF , !P4 ;  /* 0xff8000003eb87808 */ /* 0x000fe20006000000 */
[----:B------:R-:W-:-:S04]  /*6a80*/  DEPBAR.LE SB0, 0x0 ;  /* 0x000080000000791a */ /* 0x000fc80000000000 */
[----:B------:R-:W-:Y:S01]  /*6a90*/  P2R R7, PR, RZ, 0x2 ;  /* 0x00000002ff077803 */ /* 0x000fe20000000000 */
[----:B------:R-:W-:Y:S01]  /*6aa0*/  HMMA.16816.F32.BF16 R60, R12, R36, R44 ;  /* 0x000000240c3c723c */ /* 0x000fe2000004182c */
[C---:B------:R-:W-:Y:S01]  /*6ab0*/  ISETP.GE.AND P2, PT, R5.reuse, R241, PT ;  /* 0x000000f10500720c */ /* 0x040fe20003f46270 */
[----:B------:R-:W-:Y:S01]  /*6ac0*/  BAR.SYNC.DEFER_BLOCKING 0x0 ;  /* 0x0000000000007b1d */ /* 0x000fe20000010000 */
[----:B------:R-:W-:Y:S02]  /*6ad0*/  ISETP.GE.AND P1, PT, R5, R240, PT ;  /* 0x000000f00500720c */ /* 0x000fe40003f26270 */
[----:B------:R-:W-:Y:S02]  /*6ae0*/  FSEL R177, R64, -INF , !P0 ;  /* 0xff80000040b17808 */ /* 0x000fe40004000000 */
[----:B------:R-:W-:Y:S01]  /*6af0*/  FSEL R178, R65, -INF , !P6 ;  /* 0xff80000041b27808 */ /* 0x000fe20007000000 */
[----:B-1----:R-:W-:Y:S01]  /*6b00*/  HMMA.16816.F32.BF16 R44, R28, R20, R68 ;  /* 0x000000141c2c723c */ /* 0x002fe20000041844 */
[----:B------:R-:W-:-:S02]  /*6b10*/  ISETP.GE.AND P0, PT, R3, R242, PT ;  /* 0x000000f20300720c */ /* 0x000fc40003f06270 */
[----:B------:R-:W-:Y:S02]  /*6b20*/  ISETP.LT.OR P6, PT, R5, R237, P2 ;  /* 0x000000ed0500720c */ /* 0x000fe400017c1670 */
[----:B------:R-:W-:Y:S02]  /*6b30*/  ISETP.NE.AND P2, PT, R7, RZ, PT ;  /* 0x000000ff0700720c */ /* 0x000fe40003f45270 */
[----:B------:R-:W-:Y:S01]  /*6b40*/  ISETP.LT.OR P4, PT, R5, R236, P1 ;  /* 0x000000ec0500720c */ /* 0x000fe20000f81670 */
[----:B------:R-:W-:Y:S01]  /*6b50*/  FMUL.FTZ R5, R54, c[0x0][0x2ec] ;  /* 0x0000bb0036057a20 */ /* 0x000fe20000410000 */
[----:B------:R-:W-:Y:S01]  /*6b60*/  ISETP.NE.AND P1, PT, R6, RZ, PT ;  /* 0x000000ff0600720c */ /* 0x000fe20003f25270 */
[----:B------:R-:W-:Y:S01]  /*6b70*/  FMUL.FTZ R6, R55, c[0x0][0x2ec] ;  /* 0x0000bb0037067a20 */ /* 0x000fe20000410000 */
[C---:B------:R-:W-:Y:S01]  /*6b80*/  ISETP.LT.OR P0, PT, R3.reuse, R238, P0 ;  /* 0x000000ee0300720c */ /* 0x040fe20000701670 */
[----:B------:R1:W1:Y:S01]  /*6b90*/  MUFU.TANH R72, R5 ;  /* 0x0000000500487308 */ /* 0x0002620000002400 */
[----:B------:R-:W-:Y:S01]  /*6ba0*/  FSEL R176, R152, -INF , !P2 ;  /* 0xff80000098b07808 */ /* 0x000fe20005000000 */
[----:B------:R-:W-:Y:S01]  /*6bb0*/  HMMA.16816.F32.BF16 R52, R24, R20, R164 ;  /* 0x000000141834723c */ /* 0x000fe200000418a4 */
[----:B------:R-:W-:Y:S01]  /*6bc0*/  ISETP.GE.AND P2, PT, R3, R241, PT ;  /* 0x000000f10300720c */ /* 0x000fe20003f46270 */
[----:B------:R-:W-:Y:S01]  /*6bd0*/  FMUL.FTZ R7, R60, c[0x0][0x2ec] ;  /* 0x0000bb003c077a20 */ /* 0x000fe20000410000 */
[----:B------:R-:W-:Y:S01]  /*6be0*/  FSEL R181, R149, -INF , !P1 ;  /* 0xff80000095b57808 */ /* 0x000fe20004800000 */
[----:B------:R-:W-:Y:S01]  /*6bf0*/  FMUL.FTZ R17, R61, c[0x0][0x2ec] ;  /* 0x0000bb003d117a20 */ /* 0x000fe20000410000 */
[----:B------:R-:W-:Y:S01]  /*6c00*/  ISETP.GE.AND P1, PT, R3, R240, PT ;  /* 0x000000f00300720c */ /* 0x000fe20003f26270 */
[----:B------:R3:W3:Y:S01]  /*6c10*/  MUFU.TANH R76, R6 ;  /* 0x00000006004c7308 */ /* 0x0006e20000002400 */
[----:B------:R-:W-:Y:S01]  /*6c20*/  FSEL R110, R145, -INF , !P5 ;  /* 0xff800000916e7808 */ /* 0x000fe20006800000 */
[----:B------:R-:W-:Y:S01]  /*6c30*/  HMMA.16816.F32.BF16 R64, R32, R86, R228 ;  /* 0x000000562040723c */ /* 0x000fe200000418e4 */
[----:B------:R-:W-:Y:S01]  /*6c40*/  ISETP.LT.OR P5, PT, R3, R237, P2 ;  /* 0x000000ed0300720c */ /* 0x000fe200017a1670 */
[----:B------:R-:W-:Y:S01]  /*6c50*/  FMUL.FTZ R20, R59, c[0x0][0x2ec] ;  /* 0x0000bb003b147a20 */ /* 0x000fe20000410000 */
[----:B------:R-:W-:-:S02]  /*6c60*/  ISETP.LT.OR P2, PT, R3, R236, P1 ;  /* 0x000000ec0300720c */ /* 0x000fc40000f41670 */
[----:B------:R-:W-:Y:S01]  /*6c70*/  FSEL R248, R146, -INF , !P6 ;  /* 0xff80000092f87808 */ /* 0x000fe20007000000 */
[----:B------:R3:W3:Y:S01]  /*6c80*/  MUFU.TANH R73, R7 ;  /* 0x0000000700497308 */ /* 0x0006e20000002400 */
[----:B-1----:R-:W-:Y:S01]  /*6c90*/  P2R R5, PR, RZ, 0x1 ;  /* 0x00000001ff057803 */ /* 0x002fe20000000000 */
[-C--:B--2---:R-:W-:Y:S01]  /*6ca0*/  HMMA.16816.F32.BF16 R48, R12, R40.reuse, R44 ;  /* 0x000000280c30723c */ /* 0x084fe2000004182c */
[----:B------:R-:W-:Y:S02]  /*6cb0*/  ISETP.GE.AND P0, PT, R3, R239, PT ;  /* 0x000000ef0300720c */ /* 0x000fe40003f06270 */
[----:B------:R-:W-:Y:S02]  /*6cc0*/  ISETP.NE.AND P1, PT, R5, RZ, PT ;  /* 0x000000ff0500720c */ /* 0x000fe40003f25270 */
[----:B------:R-:W-:Y:S01]  /*6cd0*/  ISETP.LT.OR P0, PT, R3, R235, P0 ;  /* 0x000000eb0300720c */ /* 0x000fe20000701670 */
[----:B------:R-:W-:Y:S01]  /*6ce0*/  MUFU.TANH R69, R20 ;  /* 0x0000001400457308 */ /* 0x000fe20000002400 */
[----:B------:R-:W-:Y:S01]  /*6cf0*/  IADD3 R5, R0, 0x48, RZ ;  /* 0x0000004800057810 */ /* 0x000fe20007ffe0ff */
[----:B------:R-:W-:Y:S01]  /*6d00*/  HMMA.16816.F32.BF16 R44, R8, R40, R52 ;  /* 0x00000028082c723c */ /* 0x000fe20000041834 */
[----:B------:R-:W-:-:S02]  /*6d10*/  P2R R16, PR, RZ, 0x1 ;  /* 0x00000001ff107803 */ /* 0x000fc40000000000 */
[----:B------:R-:W-:Y:S02]  /*6d20*/  ISETP.GE.AND P0, PT, R5, R242, PT ;  /* 0x000000f20500720c */ /* 0x000fe40003f06270 */
[----:B------:R-:W-:Y:S02]  /*6d30*/  FSEL R245, R159, -INF , !P1 ;  /* 0xff8000009ff57808 */ /* 0x000fe40004800000 */
[C---:B------:R-:W-:Y:S01]  /*6d40*/  ISETP.LT.OR P0, PT, R5.reuse, R238, P0 ;  /* 0x000000ee0500720c */ /* 0x040fe20000701670 */
[----:B------:R-:W-:Y:S01]  /*6d50*/  HMMA.16816.F32.BF16 R32, R32, R90, R160 ;  /* 0x0000005a2020723c */ /* 0x000fe200000418a0 */
[----:B---3--:R-:W-:Y:S02]  /*6d60*/  P2R R6, PR, RZ, 0x4 ;  /* 0x00000004ff067803 */ /* 0x008fe40000000000 */
[----:B------:R-:W-:Y:S02]  /*6d70*/  P2R R7, PR, RZ, 0x1 ;  /* 0x00000001ff077803 */ /* 0x000fe40000000000 */
[----:B------:R-:W-:-:S02]  /*6d80*/  ISETP.GE.AND P1, PT, R5, R240, PT ;  /* 0x000000f00500720c */ /* 0x000fc40003f26270 */
[C---:B------:R-:W-:Y:S02]  /*6d90*/  ISETP.GE.AND P2, PT, R5.reuse, R241, PT ;  /* 0x000000f10500720c */ /* 0x040fe40003f46270 */
[C---:B------:R-:W-:Y:S02]  /*6da0*/  ISETP.GE.AND P0, PT, R5.reuse, R239, PT ;  /* 0x000000ef0500720c */ /* 0x040fe40003f06270 */
[----:B------:R-:W-:Y:S02]  /*6db0*/  FSEL R246, R148, -INF , !P5 ;  /* 0xff80000094f67808 */ /* 0x000fe40006800000 */
[C---:B------:R-:W-:Y:S02]  /*6dc0*/  ISETP.LT.OR P6, PT, R5.reuse, R236, P1 ;  /* 0x000000ec0500720c */ /* 0x040fe40000fc1670 */
[----:B------:R-:W-:Y:S02]  /*6dd0*/  FSEL R252, R74, -INF , !P3 ;  /* 0xff8000004afc7808 */ /* 0x000fe40005800000 */
[C---:B------:R-:W-:Y:S01]  /*6de0*/  ISETP.LT.OR P5, PT, R5.reuse, R237, P2 ;  /* 0x000000ed0500720c */ /* 0x040fe200017a1670 */
[----:B------:R1:W-:Y:S01]  /*6df0*/  MUFU.TANH R74, R17 ;  /* 0x00000011004a7308 */ /* 0x0003e20000002400 */
[----:B------:R-:W-:Y:S01]  /*6e00*/  ISETP.LT.OR P1, PT, R5, R235, P0 ;  /* 0x000000eb0500720c */ /* 0x000fe20000721670 */
[----:B------:R-:W-:Y:S01]  /*6e10*/  FMUL.FTZ R5, R63, c[0x0][0x2ec] ;  /* 0x0000bb003f057a20 */ /* 0x000fe20000410000 */
[----:B------:R-:W-:-:S02]  /*6e20*/  IADD3 R3, R0, 0x49, RZ ;  /* 0x0000004900037810 */ /* 0x000fc40007ffe0ff */
[----:B------:R-:W-:Y:S01]  /*6e30*/  ISETP.NE.AND P3, PT, R6, RZ, PT ;  /* 0x000000ff0600720c */ /* 0x000fe20003f65270 */
[----:B------:R-:W-:Y:S01]  /*6e40*/  FMUL.FTZ R6, R62, c[0x0][0x2ec] ;  /* 0x0000bb003e067a20 */ /* 0x000fe20000410000 */
[----:B------:R-:W-:Y:S01]  /*6e50*/  ISETP.NE.AND P0, PT, R7, RZ, PT ;  /* 0x000000ff0700720c */ /* 0x000fe20003f05270 */
[C---:B------:R-:W-:Y:S01]  /*6e60*/  HMMA.16816.F32.BF16 R60, R24.reuse, R18, R192 ;  /* 0x00000012183c723c */ /* 0x040fe200000418c0 */
[----:B------:R-:W-:Y:S01]  /*6e70*/  ISETP.NE.AND P2, PT, R16, RZ, PT ;  /* 0x000000ff1000720c */ /* 0x000fe20003f45270 */
[----:B------:R2:W3:Y:S01]  /*6e80*/  MUFU.TANH R70, R6 ;  /* 0x0000000600467308 */ /* 0x0004e20000002400 */
[----:B------:R-:W-:Y:S01]  /*6e90*/  FSEL R251, R75, -INF , !P4 ;  /* 0xff8000004bfb7808 */ /* 0x000fe20006000000 */
[----:B------:R-:W-:Y:S01]  /*6ea0*/  FMUL.FTZ R16, R58, c[0x0][0x2ec] ;  /* 0x0000bb003a107a20 */ /* 0x000fe20000410000 */
[----:B------:R-:W-:Y:S02]  /*6eb0*/  ISETP.GE.AND P4, PT, R3, R242, PT ;  /* 0x000000f20300720c */ /* 0x000fe40003f86270 */
[----:B------:R-:W-:Y:S01]  /*6ec0*/  FSEL R213, R144, -INF , !P3 ;  /* 0xff80000090d57808 */ /* 0x000fe20005800000 */
[----:B-1----:R-:W-:Y:S01]  /*6ed0*/  FMUL.FTZ R17, R57, c[0x0][0x2ec] ;  /* 0x0000bb0039117a20 */ /* 0x002fe20000410000 */
[----:B------:R-:W-:Y:S01]  /*6ee0*/  FSEL R210, R128, -INF , !P0 ;  /* 0xff80000080d27808 */ /* 0x000fe20004000000 */
[----:B------:R1:W-:Y:S01]  /*6ef0*/  MUFU.TANH R75, R5 ;  /* 0x00000005004b7308 */ /* 0x0003e20000002400 */
[C---:B------:R-:W-:Y:S01]  /*6f00*/  ISETP.GE.AND P3, PT, R3.reuse, R241, PT ;  /* 0x000000f10300720c */ /* 0x040fe20003f66270 */
[----:B------:R-:W-:Y:S01]  /*6f10*/  HMMA.16816.F32.BF16 R24, R24, R22, R216 ;  /* 0x000000161818723c */ /* 0x000fe200000418d8 */
[----:B------:R-:W-:-:S02]  /*6f20*/  ISETP.GE.AND P0, PT, R3, R239, PT ;  /* 0x000000ef0300720c */ /* 0x000fc40003f06270 */
[----:B------:R-:W-:Y:S02]  /*6f30*/  FSEL R244, R143, -INF , !P2 ;  /* 0xff8000008ff47808 */ /* 0x000fe40005000000 */
[C---:B------:R-:W-:Y:S01]  /*6f40*/  ISETP.GE.AND P2, PT, R3.reuse, R240, PT ;  /* 0x000000f00300720c */ /* 0x040fe20003f46270 */
[----:B------:R3:W-:Y:S01]  /*6f50*/  MUFU.TANH R21, R16 ;  /* 0x0000001000157308 */ /* 0x0007e20000002400 */
[----:B--2---:R-:W-:Y:S02]  /*6f60*/  P2R R6, PR, RZ, 0x20 ;  /* 0x00000020ff067803 */ /* 0x004fe40000000000 */
[C---:B------:R-:W-:Y:S02]  /*6f70*/  ISETP.LT.OR P5, PT, R3.reuse, R238, P4 ;  /* 0x000000ee0300720c */ /* 0x040fe400027a1670 */
[C---:B------:R-:W-:Y:S02]  /*6f80*/  ISETP.LT.OR P4, PT, R3.reuse, R237, P3 ;  /* 0x000000ed0300720c */ /* 0x040fe40001f81670 */
[C---:B------:R-:W-:Y:S01]  /*6f90*/  ISETP.LT.OR P0, PT, R3.reuse, R235, P0 ;  /* 0x000000eb0300720c */ /* 0x040fe20000701670 */
[----:B-1----:R-:W-:Y:S01]  /*6fa0*/  FMUL.FTZ R5, R56, c[0x0][0x2ec] ;  /* 0x0000bb0038057a20 */ /* 0x002fe20000410000 */
[----:B------:R-:W-:Y:S01]  /*6fb0*/  ISETP.NE.AND P3, PT, R6, RZ, PT ;  /* 0x000000ff0600720c */ /* 0x000fe20003f65270 */
[----:B------:R-:W-:Y:S01]  /*6fc0*/  HMMA.16816.F32.BF16 R56, R28, R18, R64 ;  /* 0x000000121c38723c */ /* 0x000fe20000041840 */
[----:B------:R-:W-:Y:S01]  /*6fd0*/  ISETP.LT.OR P2, PT, R3, R236, P2 ;  /* 0x000000ec0300720c */ /* 0x000fe20001741670 */
[----:B------:R1:W2:Y:S01]  /*6fe0*/  MUFU.TANH R68, R5 ;  /* 0x0000000500447308 */ /* 0x0002a20000002400 */
[----:B------:R-:W-:-:S02]  /*6ff0*/  P2R R6, PR, RZ, 0x1 ;  /* 0x00000001ff067803 */ /* 0x000fc40000000000 */
[----:B------:R-:W-:Y:S01]  /*7000*/  FSEL R204, R139, -INF , !P3 ;  /* 0xff8000008bcc7808 */ /* 0x000fe20005800000 */
[----:B---3--:R-:W-:Y:S01]  /*7010*/  FMUL.FTZ R16, R49, c[0x0][0x2ec] ;  /* 0x0000bb0031107a20 */ /* 0x008fe20000410000 */
[----:B------:R-:W-:Y:S01]  /*7020*/  P2R R7, PR, RZ, 0x4 ;  /* 0x00000004ff077803 */ /* 0x000fe20000000000 */
[----:B------:R-:W-:Y:S01]  /*7030*/  HMMA.16816.F32.BF16 R28, R28, R22, R32 ;  /* 0x000000161c1c723c */ /* 0x000fe20000041820 */
[----:B------:R-:W-:Y:S01]  /*7040*/  IADD3 R3, R0, 0x51, RZ ;  /* 0x0000005100037810 */ /* 0x000fe20007ffe0ff */
[----:B------:R3:W-:Y:S01]  /*7050*/  MUFU.TANH R52, R16 ;  /* 0x0000001000347308 */ /* 0x0007e20000002400 */
[----:B------:R-:W-:Y:S02]  /*7060*/  FSEL R211, R96, -INF , !P1 ;  /* 0xff80000060d37808 */ /* 0x000fe40004800000 */
[----:B------:R-:W-:Y:S02]  /*7070*/  FSEL R195, R107, -INF , !P4 ;  /* 0xff8000006bc37808 */ /* 0x000fe40006000000 */
[----:B-----5:R-:W-:-:S02]  /*7080*/  FSEL R206, R105, -INF , !P6 ;  /* 0xff80000069ce7808 */ /* 0x020fc40007000000 */
[----:B------:R-:W-:Y:S01]  /*7090*/  FSEL R201, R142, -INF , !P5 ;  /* 0xff8000008ec97808 */ /* 0x000fe20006800000 */
[----:B------:R5:W-:Y:S01]  /*70a0*/  MUFU.TANH R71, R17 ;  /* 0x0000001100477308 */ /* 0x000be20000002400 */
[----:B-1----:R-:W-:Y:S02]  /*70b0*/  IADD3 R5, R0, 0x50, RZ ;  /* 0x0000005000057810 */ /* 0x002fe40007ffe0ff */
[----:B------:R-:W-:Y:S02]  /*70c0*/  IADD3 R231, R226, 0x1800, RZ ;  /* 0x00001800e2e77810 */ /* 0x000fe40007ffe0ff */
[C---:B------:R-:W-:Y:S02]  /*70d0*/  ISETP.GE.AND P0, PT, R5.reuse, R239, PT ;  /* 0x000000ef0500720c */ /* 0x040fe40003f06270 */
[----:B------:R-:W-:Y:S01]  /*70e0*/  ISETP.GE.AND P3, PT, R5, R242, PT ;  /* 0x000000f20500720c */ /* 0x000fe20003f66270 */
[----:B---3--:R-:W-:Y:S01]  /*70f0*/  FMUL.FTZ R16, R51, c[0x0][0x2ec] ;  /* 0x0000bb0033107a20 */ /* 0x008fe20000410000 */
[----:B------:R-:W-:-:S02]  /*7100*/  ISETP.GE.AND P2, PT, R5, R241, PT ;  /* 0x000000f10500720c */ /* 0x000fc40003f46270 */
[C---:B------:R-:W-:Y:S01]  /*7110*/  ISETP.GE.AND P1, PT, R5.reuse, R240, PT ;  /* 0x000000f00500720c */ /* 0x040fe20003f26270 */
[----:B------:R-:W-:Y:S01]  /*7120*/  MUFU.TANH R53, R16 ;  /* 0x0000001000357308 */ /* 0x000fe20000002400 */
[C---:B------:R-:W-:Y:S02]  /*7130*/  ISETP.LT.OR P4, PT, R5.reuse, R235, P0 ;  /* 0x000000eb0500720c */ /* 0x040fe40000781670 */
[----:B------:R-:W-:Y:S01]  /*7140*/  ISETP.LT.OR P6, PT, R5, R238, P3 ;  /* 0x000000ee0500720c */ /* 0x000fe20001fc1670 */
[----:B-----5:R-:W-:Y:S01]  /*7150*/  FMUL.FTZ R17, R50, c[0x0][0x2ec] ;  /* 0x0000bb0032117a20 */ /* 0x020fe20000410000 */
[----:B------:R-:W-:Y:S02]  /*7160*/  ISETP.GE.AND P0, PT, R3, R242, PT ;  /* 0x000000f20300720c */ /* 0x000fe40003f06270 */
[----:B------:R-:W-:Y:S01]  /*7170*/  ISETP.LT.OR P3, PT, R5, R237, P2 ;  /* 0x000000ed0500720c */ /* 0x000fe20001761670 */
[----:B------:R1:W-:Y:S01]  /*7180*/  MUFU.TANH R41, R17 ;  /* 0x0000001100297308 */ /* 0x0003e20000002400 */
[----:B------:R-:W-:-:S02]  /*7190*/  ISETP.NE.AND P2, PT, R7, RZ, PT ;  /* 0x000000ff0700720c */ /* 0x000fc40003f45270 */
[----:B------:R-:W-:Y:S02]  /*71a0*/  ISETP.LT.OR P5, PT, R5, R236, P1 ;  /* 0x000000ec0500720c */ /* 0x000fe40000fa1670 */
[----:B------:R-:W-:Y:S01]  /*71b0*/  ISETP.NE.AND P1, PT, R6, RZ, PT ;  /* 0x000000ff0600720c */ /* 0x000fe20003f25270 */
[----:B------:R-:W-:Y:S01]  /*71c0*/  FMUL.FTZ R6, R48, c[0x0][0x2ec] ;  /* 0x0000bb0030067a20 */ /* 0x000fe20000410000 */
[C---:B------:R-:W-:Y:S01]  /*71d0*/  ISETP.LT.OR P0, PT, R3.reuse, R238, P0 ;  /* 0x000000ee0300720c */ /* 0x040fe20000701670 */
[----:B------:R-:W-:Y:S01]  /*71e0*/  HMMA.16816.F32.BF16 R48, R8, R38, R60 ;  /* 0x000000260830723c */ /* 0x000fe2000004183c */
[----:B------:R-:W-:Y:S01]  /*71f0*/  FSEL R128, R106, -INF , !P2 ;  /* 0xff8000006a807808 */ /* 0x000fe20005000000 */
[----:B------:R3:W-:Y:S01]  /*7200*/  MUFU.TANH R64, R6 ;  /* 0x0000000600407308 */ /* 0x0007e20000002400 */
[----:B------:R-:W-:Y:S02]  /*7210*/  ISETP.GE.AND P2, PT, R3, R241, PT ;  /* 0x000000f10300720c */ /* 0x000fe40003f46270 */
[----:B------:R-:W-:-:S02]  /*7220*/  FSEL R199, R100, -INF , !P1 ;  /* 0xff80000064c77808 */ /* 0x000fc40004800000 */
[----:B------:R-:W-:Y:S01]  /*7230*/  P2R R5, PR, RZ, 0x1 ;  /* 0x00000001ff057803 */ /* 0x000fe20000000000 */
[----:B-1----:R-:W-:Y:S01]  /*7240*/  FMUL.FTZ R17, R44, c[0x0][0x2ec] ;  /* 0x0000bb002c117a20 */ /* 0x002fe20000410000 */
[C---:B------:R-:W-:Y:S01]  /*7250*/  ISETP.GE.AND P1, PT, R3.reuse, R240, PT ;  /* 0x000000f00300720c */ /* 0x040fe20003f26270 */
[----:B------:R-:W-:Y:S01]  /*7260*/  HMMA.16816.F32.BF16 R36, R12, R38, R56 ;  /* 0x000000260c24723c */ /* 0x000fe20000041838 */
[----:B------:R-:W-:Y:S01]  /*7270*/  ISETP.GE.AND P0, PT, R3, R239, PT ;  /* 0x000000ef0300720c */ /* 0x000fe20003f06270 */
[----:B------:R1:W-:Y:S01]  /*7280*/  MUFU.TANH R20, R17 ;  /* 0x0000001100147308 */ /* 0x0003e20000002400 */
[----:B------:R-:W-:Y:S02]  /*7290*/  FSEL R194, R97, -INF , !P6 ;  /* 0xff80000061c27808 */ /* 0x000fe40007000000 */
[C---:B------:R-:W-:Y:S02]  /*72a0*/  ISETP.LT.OR P6, PT, R3.reuse, R237, P2 ;  /* 0x000000ed0300720c */ /* 0x040fe400017c1670 */
[C---:B------:R-:W-:Y:S01]  /*72b0*/  ISETP.LT.OR P2, PT, R3.reuse, R236, P1 ;  /* 0x000000ec0300720c */ /* 0x040fe20000f41670 */
[----:B------:R-:W-:Y:S01]  /*72c0*/  HMMA.16816.F32.BF16 R8, R8, R42, R24 ;  /* 0x0000002a0808723c */ /* 0x000fe20000041818 */
[----:B------:R-:W-:-:S02]  /*72d0*/  ISETP.LT.OR P1, PT, R3, R235, P0 ;  /* 0x000000eb0300720c */ /* 0x000fc40000721670 */
[----:B------:R-:W-:Y:S02]  /*72e0*/  ISETP.NE.AND P0, PT, R5, RZ, PT ;  /* 0x000000ff0500720c */ /* 0x000fe40003f05270 */
[----:B------:R-:W-:Y:S01]  /*72f0*/  IADD3 R3, R0, 0x58, RZ ;  /* 0x0000005800037810 */ /* 0x000fe20007ffe0ff */
[----:B------:R-:W-:Y:S01]  /*7300*/  FMUL.FTZ R48, R48, c[0x0][0x2ec] ;  /* 0x0000bb0030307a20 */ /* 0x000fe20000410000 */
[----:B------:R-:W-:Y:S01]  /*7310*/  FSEL R185, R99, -INF , !P0 ;  /* 0xff80000063b97808 */ /* 0x000fe20004000000 */
[----:B------:R-:W-:Y:S01]  /*7320*/  FMUL.FTZ R49, R49, c[0x0][0x2ec] ;  /* 0x0000bb0031317a20 */ /* 0x000fe20000410000 */
[----:B------:R-:W-:Y:S01]  /*7330*/  ISETP.GE.AND P0, PT, R3, R239, PT ;  /* 0x000000ef0300720c */ /* 0x000fe20003f06270 */
[----:B------:R-:W-:Y:S01]  /*7340*/  HMMA.16816.F32.BF16 R12, R12, R42, R28 ;  /* 0x0000002a0c0c723c */ /* 0x000fe2000004181c */
[----:B---3--:R-:W-:Y:S01]  /*7350*/  P2R R6, PR, RZ, 0x2 ;  /* 0x00000002ff067803 */ /* 0x008fe20000000000 */
[----:B------:R-:W-:Y:S01]  /*7360*/  MUFU.TANH R48, R48 ;  /* 0x0000003000307308 */ /* 0x000fe20000002400 */
[----:B------:R-:W-:-:S02]  /*7370*/  P2R R7, PR, RZ, 0x4 ;  /* 0x00000004ff077803 */ /* 0x000fc40000000000 */
[----:B------:R-:W-:Y:S01]  /*7380*/  ISETP.GE.AND P2, PT, R3, R241, PT ;  /* 0x000000f10300720c */ /* 0x000fe20003f46270 */
[----:B------:R-:W-:Y:S01]  /*7390*/  FMUL.FTZ R36, R36, c[0x0][0x2ec] ;  /* 0x0000bb0024247a20 */ /* 0x000fe20000410000 */
[----:B------:R-:W-:Y:S01]  /*73a0*/  FSEL R111, R85, -INF , !P5 ;  /* 0xff800000556f7808 */ /* 0x000fe20006800000 */
[----:B------:R-:W-:Y:S01]  /*73b0*/  FMUL.FTZ R38, R38, c[0x0][0x2ec] ;  /* 0x0000bb0026267a20 */ /* 0x000fe20000410000 */
[----:B------:R-:W-:Y:S01]  /*73c0*/  ISETP.LT.OR P0, PT, R3, R235, P0 ;  /* 0x000000eb0300720c */ /* 0x000fe20000701670 */
[----:B------:R-:W-:Y:S01]  /*73d0*/  FMUL.FTZ R37, R37, c[0x0][0x2ec] ;  /* 0x0000bb0025257a20 */ /* 0x000fe20000410000 */
[----:B------:R-:W-:Y:S01]  /*73e0*/  IADD3 R5, R0, 0x59, RZ ;  /* 0x0000005900057810 */ /* 0x000fe20007ffe0ff */
[----:B------:R-:W3:Y:S01]  /*73f0*/  MUFU.TANH R36, R36 ;  /* 0x0000002400247308 */ /* 0x000ee20000002400 */
[----:B------:R-:W-:Y:S01]  /*7400*/  ISETP.NE.AND P5, PT, R6, RZ, PT ;  /* 0x000000ff0600720c */ /* 0x000fe20003fa5270 */
[----:B------:R-:W-:Y:S01]  /*7410*/  FMUL.FTZ R39, R39, c[0x0][0x2ec] ;  /* 0x0000bb0027277a20 */ /* 0x000fe20000410000 */
[----:B------:R-:W-:Y:S01]  /*7420*/  FSEL R6, R77, -INF , !P4 ;  /* 0xff8000004d067808 */ /* 0x000fe20006000000 */
[----:B------:R-:W-:Y:S01]  /*7430*/  FMUL.FTZ R9, R9, c[0x0][0x2ec] ;  /* 0x0000bb0009097a20 */ /* 0x000fe20000410000 */
[----:B------:R-:W-:Y:S01]  /*7440*/  FSEL R109, R89, -INF , !P3 ;  /* 0xff800000596d7808 */ /* 0x000fe20005800000 */
[----:B------:R-:W-:Y:S01]  /*7450*/  FMUL.FTZ R10, R10, c[0x0][0x2ec] ;  /* 0x0000bb000a0a7a20 */ /* 0x000fe20000410000 */
[C---:B------:R-:W-:Y:S01]  /*7460*/  ISETP.LT.OR P4, PT, R3.reuse, R237, P2 ;  /* 0x000000ed0300720c */ /* 0x040fe20001781670 */
[----:B------:R5:W-:Y:S01]  /*7470*/  STL [R1+0x20], R6 ;  /* 0x0000200601007387 */ /* 0x000be20000100800 */
[C---:B------:R-:W-:Y:S01]  /*7480*/  ISETP.GE.AND P3, PT, R3.reuse, R242, PT ;  /* 0x000000f20300720c */ /* 0x040fe20003f66270 */
[----:B------:R-:W1:Y:S01]  /*7490*/  MUFU.TANH R38, R38 ;  /* 0x0000002600267308 */ /* 0x000e620000002400 */
[----:B------:R-:W-:Y:S01]  /*74a0*/  ISETP.GE.AND P1, PT, R3, R240, PT ;  /* 0x000000f00300720c */ /* 0x000fe20003f26270 */
[----:B------:R-:W-:Y:S01]  /*74b0*/  FMUL.FTZ R12, R12, c[0x0][0x2ec] ;  /* 0x0000bb000c0c7a20 */ /* 0x000fe20000410000 */
[----:B------:R-:W-:Y:S01]  /*74c0*/  ISETP.NE.AND P2, PT, R7, RZ, PT ;  /* 0x000000ff0700720c */ /* 0x000fe20003f45270 */
[----:B------:R-:W-:Y:S01]  /*74d0*/  FMUL.FTZ R14, R14, c[0x0][0x2ec] ;  /* 0x0000bb000e0e7a20 */ /* 0x000fe20000410000 */
[----:B------:R-:W-:Y:S01]  /*74e0*/  P2R R16, PR, RZ, 0x1 ;  /* 0x00000001ff107803 */ /* 0x000fe20000000000 */
[----:B------:R-:W-:Y:S01]  /*74f0*/  FMUL.FTZ R13, R13, c[0x0][0x2ec] ;  /* 0x0000bb000d0d7a20 */ /* 0x000fe20000410000 */
[----:B------:R-:W-:Y:S01]  /*7500*/  ISETP.GE.AND P0, PT, R5, R242, PT ;  /* 0x000000f20500720c */ /* 0x000fe20003f06270 */
[----:B------:R-:W-:Y:S01]  /*7510*/  MUFU.TANH R37, R37 ;  /* 0x0000002500257308 */ /* 0x000fe20000002400 */
[----:B------:R-:W-:Y:S01]  /*7520*/  ISETP.LT.OR P3, PT, R3, R238, P3 ;  /* 0x000000ee0300720c */ /* 0x000fe20001f61670 */
[----:B------:R-:W-:Y:S01]  /*7530*/  FMUL.FTZ R15, R15, c[0x0][0x2ec] ;  /* 0x0000bb000f0f7a20 */ /* 0x000fe20000410000 */
[----:B------:R-:W-:-:S02]  /*7540*/  ISETP.LT.OR P1, PT, R3, R236, P1 ;  /* 0x000000ec0300720c */ /* 0x000fc40000f21670 */
[----:B------:R-:W-:Y:S02]  /*7550*/  FSEL R65, R88, -INF , !P2 ;  /* 0xff80000058417808 */ /* 0x000fe40005000000 */
[C---:B------:R-:W-:Y:S01]  /*7560*/  ISETP.LT.OR P0, PT, R5.reuse, R238, P0 ;  /* 0x000000ee0500720c */ /* 0x040fe20000701670 */
[----:B------:R-:W-:Y:S01]  /*7570*/  MUFU.TANH R49, R49 ;  /* 0x0000003100317308 */ /* 0x000fe20000002400 */
[----:B------:R-:W-:Y:S02]  /*7580*/  ISETP.GE.AND P2, PT, R5, R241, PT ;  /* 0x000000f10500720c */ /* 0x000fe40003f46270 */
[----:B------:R-:W-:Y:S02]  /*7590*/  FSEL R179, R81, -INF , !P3 ;  /* 0xff80000051b37808 */ /* 0x000fe40005800000 */
[----:B------:R-:W-:Y:S02]  /*75a0*/  P2R R7, PR, RZ, 0x1 ;  /* 0x00000001ff077803 */ /* 0x000fe40000000000 */
[----:B-----5:R-:W-:Y:S01]  /*75b0*/  P2R R6, PR, RZ, 0x2 ;  /* 0x00000002ff067803 */ /* 0x020fe20000000000 */
[----:B------:R-:W-:Y:S01]  /*75c0*/  MUFU.TANH R39, R39 ;  /* 0x0000002700277308 */ /* 0x000fe20000002400 */
[----:B------:R-:W-:-:S02]  /*75d0*/  ISETP.LT.OR P3, PT, R5, R237, P2 ;  /* 0x000000ed0500720c */ /* 0x000fc40001761670 */
[C---:B------:R-:W-:Y:S02]  /*75e0*/  ISETP.GE.AND P1, PT, R5.reuse, R240, PT ;  /* 0x000000f00500720c */ /* 0x040fe40003f26270 */
[----:B------:R-:W-:Y:S02]  /*75f0*/  ISETP.GE.AND P0, PT, R5, R239, PT ;  /* 0x000000ef0500720c */ /* 0x000fe40003f06270 */
[----:B------:R-:W-:Y:S01]  /*7600*/  IADD3 R3, R0, 0x60, RZ ;  /* 0x0000006000037810 */ /* 0x000fe20007ffe0ff */
[----:B------:R-:W-:Y:S01]  /*7610*/  MUFU.TANH R12, R12 ;  /* 0x0000000c000c7308 */ /* 0x000fe20000002400 */
[----:B------:R-:W-:Y:S02]  /*7620*/  ISETP.NE.AND P2, PT, R6, RZ, PT ;  /* 0x000000ff0600720c */ /* 0x000fe40003f45270 */
[----:B------:R-:W-:Y:S02]  /*7630*/  FSEL R54, R92, -INF , !P6 ;  /* 0xff8000005c367808 */ /* 0x000fe40007000000 */
[----:B------:R-:W-:-:S02]  /*7640*/  P2R R6, PR, RZ, 0x8 ;  /* 0x00000008ff067803 */ /* 0x000fc40000000000 */
[----:B-1----:R-:W-:Y:S01]  /*7650*/  FSEL R17, R82, -INF , !P5 ;  /* 0xff80000052117808 */ /* 0x002fe20006800000 */
[----:B------:R-:W-:Y:S01]  /*7660*/  MUFU.TANH R9, R9 ;  /* 0x0000000900097308 */ /* 0x000fe20000002400 */
[C---:B------:R-:W-:Y:S02]  /*7670*/  ISETP.LT.OR P6, PT, R5.reuse, R236, P1 ;  /* 0x000000ec0500720c */ /* 0x040fe40000fc1670 */
[----:B------:R-:W-:Y:S01]  /*7680*/  ISETP.LT.OR P3, PT, R5, R235, P0 ;  /* 0x000000eb0500720c */ /* 0x000fe20000761670 */
[----:B------:R1:W-:Y:S01]  /*7690*/  STL [R1+0x1c], R17 ;  /* 0x00001c1101007387 */ /* 0x0003e20000100800 */
[----:B------:R-:W-:Y:S02]  /*76a0*/  FSEL R5, R79, -INF , !P4 ;  /* 0xff8000004f057808 */ /* 0x000fe40006000000 */
[----:B------:R-:W-:Y:S01]  /*76b0*/  ISETP.GE.AND P0, PT, R3, R242, PT ;  /* 0x000000f20300720c */ /* 0x000fe20003f06270 */
[----:B------:R-:W-:Y:S01]  /*76c0*/  MUFU.TANH R10, R10 ;  /* 0x0000000a000a7308 */ /* 0x000fe20000002400 */
[----:B------:R-:W-:Y:S01]  /*76d0*/  ISETP.NE.AND P4, PT, R7, RZ, PT ;  /* 0x000000ff0700720c */ /* 0x000fe20003f85270 */
[----:B------:R5:W-:Y:S01]  /*76e0*/  STL [R1+0x4], R5 ;  /* 0x0000040501007387 */ /* 0x000be20000100800 */
[C---:B------:R-:W-:Y:S01]  /*76f0*/  ISETP.LT.OR P5, PT, R3.reuse, R238, P0 ;  /* 0x000000ee0300720c */ /* 0x040fe200007a1670 */
[----:B------:R-:W-:Y:S01]  /*7700*/  FMUL.FTZ R7, R46, c[0x0][0x2ec] ;  /* 0x0000bb002e077a20 */ /* 0x000fe20000410000 */
[----:B------:R-:W-:-:S02]  /*7710*/  ISETP.GE.AND P0, PT, R3, R239, PT ;  /* 0x000000ef0300720c */ /* 0x000fc40003f06270 */
[----:B------:R-:W-:Y:S01]  /*7720*/  FSEL R250, R78, -INF , !P2 ;  /* 0xff8000004efa7808 */ /* 0x000fe20005000000 */
[----:B------:R2:W-:Y:S01]  /*7730*/  MUFU.TANH R18, R7 ;  /* 0x0000000700127308 */ /* 0x0005e20000002400 */
[C---:B------:R-:W-:Y:S02]  /*7740*/  ISETP.GE.AND P2, PT, R3.reuse, R241, PT ;  /* 0x000000f10300720c */ /* 0x040fe40003f46270 */
[----:B------:R-:W-:Y:S02]  /*7750*/  ISETP.NE.AND P1, PT, R16, RZ, PT ;  /* 0x000000ff1000720c */ /* 0x000fe40003f25270 */
[C---:B------:R-:W-:Y:S02]  /*7760*/  ISETP.LT.OR P0, PT, R3.reuse, R235, P0 ;  /* 0x000000eb0300720c */ /* 0x040fe40000701670 */
[----:B------:R-:W-:Y:S01]  /*7770*/  FSEL R161, R84, -INF , !P4 ;  /* 0xff80000054a17808 */ /* 0x000fe20006000000 */
[----:B------:R-:W-:Y:S01]  /*7780*/  MUFU.TANH R13, R13 ;  /* 0x0000000d000d7308 */ /* 0x000fe20000002400 */
[----:B------:R-:W-:-:S02]  /*7790*/  ISETP.LT.OR P4, PT, R3, R237, P2 ;  /* 0x000000ed0300720c */ /* 0x000fc40001781670 */
[----:B------:R-:W-:Y:S02]  /*77a0*/  ISETP.NE.AND P2, PT, R6, RZ, PT ;  /* 0x000000ff0600720c */ /* 0x000fe40003f45270 */
[----:B------:R-:W-:Y:S01]  /*77b0*/  P2R R6, PR, RZ, 0x1 ;  /* 0x00000001ff067803 */ /* 0x000fe20000000000 */
[----:B-1----:R-:W-:Y:S01]  /*77c0*/  FMUL.FTZ R17, R45, c[0x0][0x2ec] ;  /* 0x0000bb002d117a20 */ /* 0x002fe20000410000 */
[----:B----4-:R-:W-:Y:S01]  /*77d0*/  FSEL R234, R83, -INF , !P2 ;  /* 0xff80000053ea7808 */ /* 0x010fe20005000000 */
[----:B------:R-:W-:Y:S01]  /*77e0*/  MUFU.TANH R15, R15 ;  /* 0x0000000f000f7308 */ /* 0x000fe20000002400 */
[----:B--2---:R-:W-:Y:S01]  /*77f0*/  FSEL R7, R72, -INF , !P1 ;  /* 0xff80000048077808 */ /* 0x004fe20004800000 */
[----:B-----5:R-:W-:Y:S01]  /*7800*/  FMUL.FTZ R5, R47, c[0x0][0x2ec] ;  /* 0x0000bb002f057a20 */ /* 0x020fe20000410000 */
[----:B------:R-:W-:-:S03]  /*7810*/  ISETP.GE.AND P1, PT, R3, R240, PT ;  /* 0x000000f00300720c */ /* 0x000fc60003f26270 */
[----:B------:R1:W-:Y:S01]  /*7820*/  STL [R1+0x8], R7 ;  /* 0x0000080701007387 */ /* 0x0003e20000100800 */
[----:B------:R-:W-:Y:S01]  /*7830*/  FSEL R249, R76, -INF , !P3 ;  /* 0xff8000004cf97808 */ /* 0x000fe20005800000 */
[----:B------:R2:W-:Y:S01]  /*7840*/  MUFU.TANH R19, R5 ;  /* 0x0000000500137308 */ /* 0x0005e20000002400 */
[----:B------:R-:W-:Y:S02]  /*7850*/  ISETP.LT.OR P1, PT, R3, R236, P1 ;  /* 0x000000ec0300720c */ /* 0x000fe40000f21670 */
[----:B------:R-:W-:Y:S02]  /*7860*/  FSEL R143, R73, -INF , !P5 ;  /* 0xff800000498f7808 */ /* 0x000fe40006800000 */
[----:B------:R-:W-:Y:S02]  /*7870*/  P2R R16, PR, RZ, 0x2 ;  /* 0x00000002ff107803 */ /* 0x000fe40000000000 */
[----:B------:R-:W-:Y:S01]  /*7880*/  FSEL R214, R70, -INF , !P4 ;  /* 0xff80000046d67808 */ /* 0x000fe20006000000 */
[----:B------:R-:W-:Y:S01]  /*7890*/  MUFU.TANH R40, R17 ;  /* 0x0000001100287308 */ /* 0x000fe20000002400 */
[----:B------:R-:W-:-:S02]  /*78a0*/  IADD3 R3, R0, 0x68, RZ ;  /* 0x0000006800037810 */ /* 0x000fc40007ffe0ff */
[----:B------:R-:W-:Y:S02]  /*78b0*/  FSEL R247, R80, -INF , !P6 ;  /* 0xff80000050f77808 */ /* 0x000fe40007000000 */
[C---:B------:R-:W-:Y:S02]  /*78c0*/  ISETP.GE.AND P6, PT, R3.reuse, R242, PT ;  /* 0x000000f20300720c */ /* 0x040fe40003fc6270 */
[----:B------:R-:W-:Y:S02]  /*78d0*/  IADD3 R230, R226, 0x2000, RZ ;  /* 0x00002000e2e67810 */ /* 0x000fe40007ffe0ff */
[----:B--2---:R-:W-:Y:S02]  /*78e0*/  IADD3 R5, R0, 0x61, RZ ;  /* 0x0000006100057810 */ /* 0x004fe40007ffe0ff */
[----:B------:R-:W-:Y:S02]  /*78f0*/  ISETP.LT.OR P6, PT, R3, R238, P6 ;  /* 0x000000ee0300720c */ /* 0x000fe400037c1670 */
[----:B------:R-:W-:-:S02]  /*7900*/  ISETP.GE.AND P0, PT, R5, R242, PT ;  /* 0x000000f20500720c */ /* 0x000fc40003f06270 */
[C---:B------:R-:W-:Y:S02]  /*7910*/  ISETP.GE.AND P2, PT, R5.reuse, R241, PT ;  /* 0x000000f10500720c */ /* 0x040fe40003f46270 */
[C---:B------:R-:W-:Y:S02]  /*7920*/  ISETP.LT.OR P0, PT, R5.reuse, R238, P0 ;  /* 0x000000ee0500720c */ /* 0x040fe40000701670 */
[C---:B------:R-:W-:Y:S02]  /*7930*/  ISETP.GE.AND P1, PT, R5.reuse, R240, PT ;  /* 0x000000f00500720c */ /* 0x040fe40003f26270 */
[----:B-1----:R-:W-:Y:S02]  /*7940*/  P2R R7, PR, RZ, 0x1 ;  /* 0x00000001ff077803 */ /* 0x002fe40000000000 */
[C---:B------:R-:W-:Y:S02]  /*7950*/  ISETP.GE.AND P0, PT, R5.reuse, R239, PT ;  /* 0x000000ef0500720c */ /* 0x040fe40003f06270 */
[----:B------:R-:W-:-:S02]  /*7960*/  ISETP.LT.OR P3, PT, R5, R237, P2 ;  /* 0x000000ed0500720c */ /* 0x000fc40001761670 */
[C---:B------:R-:W-:Y:S02]  /*7970*/  ISETP.LT.OR P5, PT, R5.reuse, R236, P1 ;  /* 0x000000ec0500720c */ /* 0x040fe40000fa1670 */
[----:B------:R-:W-:Y:S02]  /*7980*/  ISETP.LT.OR P4, PT, R5, R235, P0 ;  /* 0x000000eb0500720c */ /* 0x000fe40000781670 */
[----:B------:R-:W-:Y:S02]  /*7990*/  ISETP.NE.AND P2, PT, R16, RZ, PT ;  /* 0x000000ff1000720c */ /* 0x000fe40003f45270 */
[----:B------:R-:W-:Y:S02]  /*79a0*/  ISETP.NE.AND P1, PT, R6, RZ, PT ;  /* 0x000000ff0600720c */ /* 0x000fe40003f25270 */
[----:B------:R-:W-:Y:S02]  /*79b0*/  ISETP.NE.AND P0, PT, R7, RZ, PT ;  /* 0x000000ff0700720c */ /* 0x000fe40003f05270 */
[----:B------:R-:W-:-:S02]  /*79c0*/  FSEL R212, R68, -INF , !P2 ;  /* 0xff80000044d47808 */ /* 0x000fc40005000000 */
[----:B------:R-:W-:Y:S02]  /*79d0*/  FSEL R215, R21, -INF , !P1 ;  /* 0xff80000015d77808 */ /* 0x000fe40004800000 */
[----:B------:R-:W-:Y:S02]  /*79e0*/  FSEL R139, R74, -INF , !P0 ;  /* 0xff8000004a8b7808 */ /* 0x000fe40004000000 */
[C---:B------:R-:W-:Y:S02]  /*79f0*/  ISETP.GE.AND P2, PT, R3.reuse, R241, PT ;  /* 0x000000f10300720c */ /* 0x040fe40003f46270 */
[C---:B------:R-:W-:Y:S02]  /*7a00*/  ISETP.GE.AND P1, PT, R3.reuse, R240, PT ;  /* 0x000000f00300720c */ /* 0x040fe40003f26270 */
[C---:B------:R-:W-:Y:S02]  /*7a10*/  ISETP.GE.AND P0, PT, R3.reuse, R239, PT ;  /* 0x000000ef0300720c */ /* 0x040fe40003f06270 */
[----:B------:R-:W-:-:S02]  /*7a20*/  ISETP.LT.OR P2, PT, R3, R237, P2 ;  /* 0x000000ed0300720c */ /* 0x000fc40001741670 */
[C---:B------:R-:W-:Y:S02]  /*7a30*/  ISETP.LT.OR P1, PT, R3.reuse, R236, P1 ;  /* 0x000000ec0300720c */ /* 0x040fe40000f21670 */
[----:B------:R-:W-:Y:S01]  /*7a40*/  ISETP.LT.OR P0, PT, R3, R235, P0 ;  /* 0x000000eb0300720c */ /* 0x000fe20000701670 */
[----:B------:R-:W-:Y:S01]  /*7a50*/  FMUL.FTZ R3, R50, c[0x0][0x2ec] ;  /* 0x0000bb0032037a20 */ /* 0x000fe20000410000 */
[----:B------:R-:W-:Y:S02]  /*7a60*/  IADD3 R5, R0, 0x69, RZ ;  /* 0x0000006900057810 */ /* 0x000fe40007ffe0ff */
[----:B------:R-:W-:Y:S01]  /*7a70*/  FSEL R193, R75, -INF , !P3 ;  /* 0xff8000004bc17808 */ /* 0x000fe20005800000 */
[----:B------:R1:W2:Y:S01]  /*7a80*/  MUFU.TANH R17, R3 ;  /* 0x0000000300117308 */ /* 0x0002a20000002400 */
[----:B------:R-:W-:Y:S02]  /*7a90*/  P2R R6, PR, RZ, 0x1 ;  /* 0x00000001ff067803 */ /* 0x000fe40000000000 */
[----:B------:R-:W-:-:S02]  /*7aa0*/  ISETP.GE.AND P3, PT, R5, R242, PT ;  /* 0x000000f20500720c */ /* 0x000fc40003f66270 */
[----:B------:R-:W-:Y:S02]  /*7ab0*/  ISETP.GE.AND P0, PT, R5, R239, PT ;  /* 0x000000ef0500720c */ /* 0x000fe40003f06270 */
[----:B------:R-:W-:Y:S02]  /*7ac0*/  P2R R16, PR, RZ, 0x4 ;  /* 0x00000004ff107803 */ /* 0x000fe40000000000 */
[----:B------:R-:W-:Y:S02]  /*7ad0*/  FSEL R207, R69, -INF , !P4 ;  /* 0xff80000045cf7808 */ /* 0x000fe40006000000 */
[C---:B------:R-:W-:Y:S02]  /*7ae0*/  ISETP.LT.OR P4, PT, R5.reuse, R238, P3 ;  /* 0x000000ee0500720c */ /* 0x040fe40001f81670 */
[----:B------:R-:W-:Y:S02]  /*7af0*/  ISETP.LT.OR P3, PT, R5, R235, P0 ;  /* 0x000000eb0500720c */ /* 0x000fe40000761670 */
[----:B------:R-:W-:-:S02]  /*7b00*/  ISETP.NE.AND P0, PT, R16, RZ, PT ;  /* 0x000000ff1000720c */ /* 0x000fc40003f05270 */
[----:B------:R-:W-:Y:S02]  /*7b10*/  P2R R7, PR, RZ, 0x2 ;  /* 0x00000002ff077803 */ /* 0x000fe40000000000 */
[----:B-1----:R-:W-:Y:S02]  /*7b20*/  IADD3 R3, R0, 0x70, RZ ;  /* 0x0000007000037810 */ /* 0x002fe40007ffe0ff */
[C---:B------:R-:W-:Y:S02]  /*7b30*/  ISETP.GE.AND P2, PT, R5.reuse, R241, PT ;  /* 0x000000f10500720c */ /* 0x040fe40003f46270 */
[----:B------:R-:W-:Y:S02]  /*7b40*/  ISETP.GE.AND P1, PT, R5, R240, PT ;  /* 0x000000f00500720c */ /* 0x000fe40003f26270 */
[----:B---3--:R-:W-:Y:S02]  /*7b50*/  FSEL R68, R36, -INF , !P6 ;  /* 0xff80000024447808 */ /* 0x008fe40007000000 */
[----:B------:R-:W-:-:S02]  /*7b60*/  FSEL R191, R38, -INF , !P0 ;  /* 0xff80000026bf7808 */ /* 0x000fc40004000000 */
        /* <DEDUP_REMOVED lines=8> */
[----:B------:R-:W-:-:S02]  /*7bf0*/  ISETP.LT.OR P0, PT, R3, R238, P0 ;  /* 0x000000ee0300720c */ /* 0x000fc40000701670 */
[----:B------:R-:W-:Y:S01]  /*7c00*/  FSEL R186, R48, -INF , !P2 ;  /* 0xff80000030ba7808 */ /* 0x000fe20005000000 */
[----:B------:R1:W3:Y:S01]  /*7c10*/  MUFU.TANH R16, R6 ;  /* 0x0000000600107308 */ /* 0x0002e20000002400 */
[----:B------:R-:W-:Y:S02]  /*7c20*/  ISETP.GE.AND P2, PT, R3, R241, PT ;  /* 0x000000f10300720c */ /* 0x000fe40003f46270 */
[----:B--2---:R-:W-:Y:S02]  /*7c30*/  FSEL R192, R17, -INF , !P1 ;  /* 0xff80000011c07808 */ /* 0x004fe40004800000 */
[----:B------:R-:W-:Y:S02]  /*7c40*/  ISETP.GE.AND P1, PT, R3, R240, PT ;  /* 0x000000f00300720c */ /* 0x000fe40003f26270 */
[----:B------:R-:W-:Y:S01]  /*7c50*/  P2R R5, PR, RZ, 0x1 ;  /* 0x00000001ff057803 */ /* 0x000fe20000000000 */
[----:B------:R2:W-:Y:S01]  /*7c60*/  MUFU.TANH R17, R7 ;  /* 0x0000000700117308 */ /* 0x0005e20000002400 */
[----:B------:R-:W-:-:S02]  /*7c70*/  FSEL R142, R37, -INF , !P4 ;  /* 0xff800000258e7808 */ /* 0x000fc40006000000 */
[C---:B------:R-:W-:Y:S02]  /*7c80*/  ISETP.GE.AND P0, PT, R3.reuse, R239, PT ;  /* 0x000000ef0300720c */ /* 0x040fe40003f06270 */
[C---:B------:R-:W-:Y:S02]  /*7c90*/  ISETP.LT.OR P4, PT, R3.reuse, R237, P2 ;  /* 0x000000ed0300720c */ /* 0x040fe40001781670 */
[----:B------:R-:W-:Y:S02]  /*7ca0*/  ISETP.LT.OR P2, PT, R3, R236, P1 ;  /* 0x000000ec0300720c */ /* 0x000fe40000f41670 */
[----:B------:R-:W-:Y:S02]  /*7cb0*/  ISETP.NE.AND P1, PT, R5, RZ, PT ;  /* 0x000000ff0500720c */ /* 0x000fe40003f25270 */
[----:B------:R-:W-:Y:S02]  /*7cc0*/  IADD3 R5, R0, 0x71, RZ ;  /* 0x0000007100057810 */ /* 0x000fe40007ffe0ff */
[----:B------:R-:W-:-:S02]  /*7cd0*/  ISETP.LT.OR P0, PT, R3, R235, P0 ;  /* 0x000000eb0300720c */ /* 0x000fc40000701670 */
[----:B------:R-:W-:Y:S02]  /*7ce0*/  P2R R8, PR, RZ, 0x4 ;  /* 0x00000004ff087803 */ /* 0x000fe40000000000 */
[C---:B------:R-:W-:Y:S02]  /*7cf0*/  ISETP.GE.AND P2, PT, R5.reuse, R241, PT ;  /* 0x000000f10500720c */ /* 0x040fe40003f46270 */
[----:B-1----:R-:W-:Y:S02]  /*7d00*/  P2R R6, PR, RZ, 0x1 ;  /* 0x00000001ff067803 */ /* 0x002fe40000000000 */
[----:B------:R-:W-:Y:S02]  /*7d10*/  ISETP.GE.AND P0, PT, R5, R242, PT ;  /* 0x000000f20500720c */ /* 0x000fe40003f06270 */
[----:B------:R-:W-:Y:S02]  /*7d20*/  FSEL R183, R49, -INF , !P5 ;  /* 0xff80000031b77808 */ /* 0x000fe40006800000 */
[----:B------:R-:W-:-:S02]  /*7d30*/  ISETP.LT.OR P5, PT, R5, R237, P2 ;  /* 0x000000ed0500720c */ /* 0x000fc400017a1670 */
[----:B------:R-:W-:Y:S02]  /*7d40*/  ISETP.NE.AND P2, PT, R8, RZ, PT ;  /* 0x000000ff0800720c */ /* 0x000fe40003f45270 */
[----:B------:R-:W-:Y:S02]  /*7d50*/  IADD3 R3, R0, 0x78, RZ ;  /* 0x0000007800037810 */ /* 0x000fe40007ffe0ff */
[----:B------:R-:W-:Y:S02]  /*7d60*/  ISETP.LT.OR P0, PT, R5, R238, P0 ;  /* 0x000000ee0500720c */ /* 0x000fe40000701670 */
[----:B------:R-:W-:Y:S02]  /*7d70*/  FSEL R148, R64, -INF , !P1 ;  /* 0xff80000040947808 */ /* 0x000fe40004800000 */
[----:B------:R-:W-:Y:S02]  /*7d80*/  FSEL R167, R20, -INF , !P2 ;  /* 0xff80000014a77808 */ /* 0x000fe40005000000 */
[----:B--2---:R-:W-:-:S02]  /*7d90*/  P2R R7, PR, RZ, 0x1 ;  /* 0x00000001ff077803 */ /* 0x004fc40000000000 */
[----:B------:R-:W-:Y:S02]  /*7da0*/  ISETP.GE.AND P1, PT, R5, R240, PT ;  /* 0x000000f00500720c */ /* 0x000fe40003f26270 */
[----:B------:R-:W-:Y:S02]  /*7db0*/  ISETP.GE.AND P2, PT, R3, R241, PT ;  /* 0x000000f10300720c */ /* 0x000fe40003f46270 */
[----:B------:R-:W-:Y:S02]  /*7dc0*/  ISETP.GE.AND P0, PT, R5, R239, PT ;  /* 0x000000ef0500720c */ /* 0x000fe40003f06270 */
[----:B------:R-:W-:Y:S02]  /*7dd0*/  FSEL R165, R41, -INF , !P4 ;  /* 0xff80000029a57808 */ /* 0x000fe40006000000 */
[----:B---3--:R-:W-:Y:S02]  /*7de0*/  FSEL R187, R16, -INF , !P3 ;  /* 0xff80000010bb7808 */ /* 0x008fe40005800000 */
[----:B------:R-:W-:-:S02]  /*7df0*/  ISETP.LT.OR P4, PT, R5, R236, P1 ;  /* 0x000000ec0500720c */ /* 0x000fc40000f81670 */
[----:B------:R-:W-:Y:S02]  /*7e00*/  ISETP.LT.OR P2, PT, R3, R237, P2 ;  /* 0x000000ed0300720c */ /* 0x000fe40001741670 */
[----:B------:R-:W-:Y:S02]  /*7e10*/  ISETP.NE.AND P1, PT, R6, RZ, PT ;  /* 0x000000ff0600720c */ /* 0x000fe40003f25270 */
[----:B------:R-:W-:Y:S02]  /*7e20*/  ISETP.LT.OR P3, PT, R5, R235, P0 ;  /* 0x000000eb0500720c */ /* 0x000fe40000761670 */
[----:B------:R-:W-:Y:S02]  /*7e30*/  ISETP.NE.AND P0, PT, R7, RZ, PT ;  /* 0x000000ff0700720c */ /* 0x000fe40003f05270 */
[----:B------:R-:W-:Y:S02]  /*7e40*/  P2R R6, PR, RZ, 0x4 ;  /* 0x00000004ff067803 */ /* 0x000fe40000000000 */
[----:B------:R-:W-:-:S02]  /*7e50*/  FSEL R182, R18, -INF , !P1 ;  /* 0xff80000012b67808 */ /* 0x000fc40004800000 */
[C---:B------:R-:W-:Y:S02]  /*7e60*/  ISETP.GE.AND P1, PT, R3.reuse, R240, PT ;  /* 0x000000f00300720c */ /* 0x040fe40003f26270 */
[----:B------:R-:W-:Y:S02]  /*7e70*/  FSEL R149, R52, -INF , !P0 ;  /* 0xff80000034957808 */ /* 0x000fe40004000000 */
[----:B------:R-:W-:Y:S02]  /*7e80*/  ISETP.GE.AND P0, PT, R3, R239, PT ;  /* 0x000000ef0300720c */ /* 0x000fe40003f06270 */
[----:B------:R-:W-:Y:S02]  /*7e90*/  FSEL R160, R53, -INF , !P5 ;  /* 0xff80000035a07808 */ /* 0x000fe40006800000 */
[----:B------:R-:W-:Y:S02]  /*7ea0*/  FSEL R180, R39, -INF , !P6 ;  /* 0xff80000027b47808 */ /* 0x000fe40007000000 */
[----:B------:R-:W-:-:S02]  /*7eb0*/  ISETP.NE.AND P5, PT, R6, RZ, PT ;  /* 0x000000ff0600720c */ /* 0x000fc40003fa5270 */
[C---:B------:R-:W-:Y:S01]  /*7ec0*/  ISETP.GE.AND P6, PT, R3.reuse, R242, PT ;  /* 0x000000f20300720c */ /* 0x040fe20003fc6270 */
[----:B------:R-:W1:Y:S01]  /*7ed0*/  MUFU.TANH R6, R14 ;  /* 0x0000000e00067308 */ /* 0x000e620000002400 */
[C---:B------:R-:W-:Y:S02]  /*7ee0*/  ISETP.LT.OR P1, PT, R3.reuse, R236, P1 ;  /* 0x000000ec0300720c */ /* 0x040fe40000f21670 */
[----:B------:R-:W-:Y:S02]  /*7ef0*/  IADD3 R0, R0, 0x79, RZ ;  /* 0x0000007900007810 */ /* 0x000fe40007ffe0ff */
[C---:B------:R-:W-:Y:S02]  /*7f00*/  ISETP.LT.OR P0, PT, R3.reuse, R235, P0 ;  /* 0x000000eb0300720c */ /* 0x040fe40000701670 */
[----:B------:R-:W-:Y:S02]  /*7f10*/  ISETP.LT.OR P6, PT, R3, R238, P6 ;  /* 0x000000ee0300720c */ /* 0x000fe400037c1670 */
[----:B------:R-:W-:-:S02]  /*7f20*/  P2R R5, PR, RZ, 0x2 ;  /* 0x00000002ff057803 */ /* 0x000fc40000000000 */
[C---:B------:R-:W-:Y:S02]  /*7f30*/  ISETP.GE.AND P2, PT, R0.reuse, R242, PT ;  /* 0x000000f20000720c */ /* 0x040fe40003f46270 */
[----:B------:R-:W-:Y:S02]  /*7f40*/  P2R R3, PR, RZ, 0x1 ;  /* 0x00000001ff037803 */ /* 0x000fe40000000000 */
[C---:B------:R-:W-:Y:S02]  /*7f50*/  ISETP.GE.AND P1, PT, R0.reuse, R241, PT ;  /* 0x000000f10000720c */ /* 0x040fe40003f26270 */
[----:B------:R-:W-:Y:S02]  /*7f60*/  FSEL R166, R19, -INF , !P3 ;  /* 0xff80000013a67808 */ /* 0x000fe40005800000 */
[----:B------:R-:W-:Y:S02]  /*7f70*/  ISETP.GE.AND P0, PT, R0, R240, PT ;  /* 0x000000f00000720c */ /* 0x000fe40003f06270 */
[----:B------:R-:W-:-:S02]  /*7f80*/  FSEL R164, R40, -INF , !P4 ;  /* 0xff80000028a47808 */ /* 0x000fc40006000000 */
[C---:B------:R-:W-:Y:S02]  /*7f90*/  ISETP.GE.AND P3, PT, R0.reuse, R239, PT ;  /* 0x000000ef0000720c */ /* 0x040fe40003f66270 */
[C---:B------:R-:W-:Y:S02]  /*7fa0*/  ISETP.LT.OR P4, PT, R0.reuse, R238, P2 ;  /* 0x000000ee0000720c */ /* 0x040fe40001781670 */
[C---:B------:R-:W-:Y:S02]  /*7fb0*/  ISETP.LT.OR P2, PT, R0.reuse, R237, P1 ;  /* 0x000000ed0000720c */ /* 0x040fe40000f41670 */
[C---:B------:R-:W-:Y:S02]  /*7fc0*/  ISETP.LT.OR P1, PT, R0.reuse, R236, P0 ;  /* 0x000000ec0000720c */ /* 0x040fe40000721670 */
[----:B------:R-:W-:Y:S01]  /*7fd0*/  ISETP.LT.OR P0, PT, R0, R235, P3 ;  /* 0x000000eb0000720c */ /* 0x000fe20001f01670 */
[----:B------:R-:W-:Y:S01]  /*7fe0*/  FMUL.FTZ R0, R11, c[0x0][0x2ec] ;  /* 0x0000bb000b007a20 */ /* 0x000fe20000410000 */
[----:B------:R-:W-:-:S02]  /*7ff0*/  FSEL R152, R12, -INF , !P6 ;  /* 0xff8000000c987808 */ /* 0x000fc40007000000 */
[----:B------:R-:W-:Y:S02]  /*8000*/  ISETP.NE.AND P6, PT, R3, RZ, PT ;  /* 0x000000ff0300720c */ /* 0x000fe40003fc5270 */
[----:B------:R2:W3:Y:S01]  /*8010*/  MUFU.TANH R3, R0 ;  /* 0x0000000000037308 */ /* 0x0004e20000002400 */
[----:B-1----:R-:W-:Y:S02]  /*8020*/  FSEL R144, R6, -INF , !P5 ;  /* 0xff80000006907808 */ /* 0x002fe40006800000 */
[----:B------:R-:W-:Y:S02]  /*8030*/  PLOP3.LUT P5, PT, PT, PT, UP0, 0x80, 0x0 ;  /* 0x000000000000781c */ /* 0x000fe40003faf008 */
[----:B------:R-:W-:Y:S02]  /*8040*/  ISETP.NE.AND P3, PT, R5, RZ, PT ;  /* 0x000000ff0500720c */ /* 0x000fe40003f65270 */
[C---:B------:R-:W-:Y:S02]  /*8050*/  IADD3 R229, R226.reuse, 0x2800, RZ ;  /* 0x00002800e2e57810 */ /* 0x040fe40007ffe0ff */
[----:B------:R-:W-:-:S02]  /*8060*/  IADD3 R228, R226, 0x3000, RZ ;  /* 0x00003000e2e47810 */ /* 0x000fc40007ffe0ff */
[----:B------:R-:W-:Y:S02]  /*8070*/  FSEL R146, R17, -INF , !P3 ;  /* 0xff80000011927808 */ /* 0x000fe40005800000 */
[----:B------:R-:W-:Y:S02]  /*8080*/  FSEL R163, R10, -INF , !P6 ;  /* 0xff8000000aa37808 */ /* 0x000fe40007000000 */
[----:B------:R-:W-:Y:S01]  /*8090*/  FSEL R159, R13, -INF , !P4 ;  /* 0xff8000000d9f7808 */ /* 0x000fe20006000000 */
[----:B--2---:R-:W-:Y:S01]  /*80a0*/  IMAD.IADD R0, R232, 0x1, R227 ;  /* 0x00000001e8007824 */ /* 0x004fe200078e02e3 */
[C---:B------:R-:W-:Y:S02]  /*80b0*/  IADD3 R232, R226.reuse, 0x1000, RZ ;  /* 0x00001000e2e87810 */ /* 0x040fe40007ffe0ff */
[----:B------:R-:W-:Y:S02]  /*80c0*/  IADD3 R227, R226, 0x3800, RZ ;  /* 0x00003800e2e37810 */ /* 0x000fe40007ffe0ff */
[----:B------:R-:W-:-:S02]  /*80d0*/  FSEL R158, R15, -INF , !P2 ;  /* 0xff8000000f9e7808 */ /* 0x000fc40005000000 */
[----:B------:R-:W-:Y:S02]  /*80e0*/  FSEL R145, R9, -INF , !P1 ;  /* 0xff80000009917808 */ /* 0x000fe40004800000 */
[----:B---3--:R-:W-:Y:S01]  /*80f0*/  FSEL R162, R3, -INF , !P0 ;  /* 0xff80000003a27808 */ /* 0x008fe20004000000 */
        /* <DEDUP_REMOVED lines=106> */
.L_x_732:
[----:B------:R-:W-:Y:S05]  /*87a0*/  BSYNC B0 ;  /* 0x0000000000007941 */ /* 0x000fea0003800000 */
.L_x_731:
[----:B------:R-:W0:Y:S02]  /*87b0*/  LDGDEPBAR ;  /* 0x00000000000079af */ /* 0x000e240000000000 */
.L_x_730:
[----:B------:R3:W-:Y:S01]  /*87c0*/  STL [R1+0x11c], R237 ;  /* 0x00011ced01007387 */ /* 0x0007e20000100800 */
[----:B------:R-:W-:Y:S01]  /*87d0*/  MOV R69, R109 ;  /* 0x0000006d00457202 */ /* 0x000fe20000000f00 */
[----:B------:R-:W-:Y:S02]  /*87e0*/  IMAD.MOV.U32 R74, RZ, RZ, R54 ;  /* 0x000000ffff4a7224 */ /* 0x000fe400078e0036 */
[----:B---3--:R-:W3:Y:S04]  /*87f0*/  LDL.LU R237, [R1+0x4] ;  /* 0x0000040001ed7983 */ /* 0x008ee80000300800 */
[----:B------:R4:W-:Y:S04]  /*8800*/  STL [R1+0x118], R236 ;  /* 0x000118ec01007387 */ /* 0x0009e80000100800 */
[----:B----4-:R-:W4:Y:S04]  /*8810*/  LDL.LU R236, [R1+0x20] ;  /* 0x0000200001ec7983 */ /* 0x010f280000300800 */
[----:B------:R1:W-:Y:S04]  /*8820*/  STL [R1+0x114], R235 ;  /* 0x000114eb01007387 */ /* 0x0003e80000100800 */
[----:B-12---:R-:W2:Y:S04]  /*8830*/  LDL.LU R235, [R1+0x1c] ;  /* 0x00001c0001eb7983 */ /* 0x006ea80000300800 */
[----:B------:R1:W-:Y:S04]  /*8840*/  STL [R1+0x110], R233 ;  /* 0x000110e901007387 */ /* 0x0003e80000100800 */
[----:B-1----:R-:W2:Y:S01]  /*8850*/  LDL.LU R233, [R1+0x8] ;  /* 0x0000080001e97983 */ /* 0x002ea20000300800 */
[----:B------:R-:W-:Y:S01]  /*8860*/  FMNMX.FTZ R3, R115, R118, !PT ;  /* 0x0000007673037209 */ /* 0x000fe20007810000 */
[----:B------:R-:W-:-:S02]  /*8870*/  IMAD.SHL.U32 R216, R0, 0x2, RZ ;  /* 0x0000000200d87824 */ /* 0x000fc400078e00ff */
[----:B------:R1:W-:Y:S01]  /*8880*/  STL [R1+0x10c], R232 ;  /* 0x00010ce801007387 */ /* 0x0003e20000100800 */
[----:B------:R-:W-:Y:S02]  /*8890*/  FMNMX.FTZ R3, R119, R3, !PT ;  /* 0x0000000377037209 */ /* 0x000fe40007810000 */
[-C--:B------:R-:W-:Y:S01]  /*88a0*/  LEA R219, R2, R216.reuse, 0x1 ;  /* 0x000000d802db7211 */ /* 0x080fe200078e08ff */
[----:B------:R-:W-:Y:S01]  /*88b0*/  STL [R1+0x108], R231 ;  /* 0x000108e701007387 */ /* 0x000fe20000100800 */
[----:B------:R-:W-:Y:S02]  /*88c0*/  FMNMX.FTZ R3, R117, R3, !PT ;  /* 0x0000000375037209 */ /* 0x000fe40007810000 */
[----:B------:R-:W-:Y:S01]  /*88d0*/  LEA R217, R4, R216, 0x1 ;  /* 0x000000d804d97211 */ /* 0x000fe200078e08ff */
[----:B------:R-:W-:Y:S01]  /*88e0*/  STL [R1+0x104], R230 ;  /* 0x000104e601007387 */ /* 0x000fe20000100800 */
[----:B------:R-:W-:-:S03]  /*88f0*/  FMNMX.FTZ R3, R113, R3, !PT ;  /* 0x0000000371037209 */ /* 0x000fc60007810000 */
[----:B------:R-:W-:Y:S01]  /*8900*/  STL [R1+0x100], R229 ;  /* 0x000100e501007387 */ /* 0x000fe20000100800 */
[----:B------:R-:W-:Y:S01]  /*8910*/  FMNMX.FTZ R3, R102, R3, !PT ;  /* 0x0000000366037209 */ /* 0x000fe20007810000 */
[----:B------:R-:W-:Y:S02]  /*8920*/  IMAD R218, R2, 0x2, R217 ;  /* 0x0000000202da7824 */ /* 0x000fe400078e02d9 */
[----:B------:R-:W-:Y:S01]  /*8930*/  STL [R1+0xfc], R228 ;  /* 0x0000fce401007387 */ /* 0x000fe20000100800 */
[----:B------:R-:W-:-:S03]  /*8940*/  FMNMX.FTZ R3, R101, R3, !PT ;  /* 0x0000000365037209 */ /* 0x000fc60007810000 */
[----:B------:R-:W-:Y:S01]  /*8950*/  STL [R1+0xf8], R227 ;  /* 0x0000f8e301007387 */ /* 0x000fe20000100800 */
[----:B------:R-:W-:-:S03]  /*8960*/  FMNMX.FTZ R3, R98, R3, !PT ;  /* 0x0000000362037209 */ /* 0x000fc60007810000 */
[----:B------:R-:W-:Y:S01]  /*8970*/  STL [R1+0xf4], R226 ;  /* 0x0000f4e201007387 */ /* 0x000fe20000100800 */
[----:B------:R-:W-:Y:S02]  /*8980*/  FMNMX.FTZ R3, R174, R3, !PT ;  /* 0x00000003ae037209 */ /* 0x000fe40007810000 */
[----:B-1----:R-:W-:Y:S01]  /*8990*/  MOV R232, R110 ;  /* 0x0000006e00e87202 */ /* 0x002fe20000000f00 */
        /* <DEDUP_REMOVED lines=83> */
[----:B-1----:R-:W-:-:S04]  /*8ed0*/  FMNMX.FTZ R73, R73, R7, !PT ;  /* 0x0000000749497209 */ /* 0x002fc80007810000 */
[----:B------:R-:W-:Y:S02]  /*8ee0*/  FSETP.NEU.FTZ.AND P0, PT, R73, -INF , PT ;  /* 0xff8000004900780b */ /* 0x000fe40003f1d000 */
[----:B---3--:R-:W-:-:S04]  /*8ef0*/  FMNMX.FTZ R6, R237, R6, !PT ;  /* 0x00000006ed067209 */ /* 0x008fc80007810000 */
        /* <DEDUP_REMOVED lines=13> */
[----:B------:R-:W-:Y:S01]  /*8fd0*/  FMUL.FTZ R6, R73, c[0x0][0x23c] ;  /* 0x00008f0049067a20 */ /* 0x000fe20000410000 */
[----:B------:R-:W-:-:S02]  /*8fe0*/  FMNMX.FTZ R72, R144, R72, !PT ;  /* 0x0000004890487209 */ /* 0x000fc40007810000 */
[----:B------:R-:W-:Y:S02]  /*8ff0*/  FMNMX.FTZ R5, R111, R5, !PT ;  /* 0x000000056f057209 */ /* 0x000fe40007810000 */
[----:B------:R-:W-:Y:S02]  /*9000*/  FMNMX.FTZ R72, R158, R72, !PT ;  /* 0x000000489e487209 */ /* 0x000fe40007810000 */
[----:B------:R-:W-:Y:S02]  /*9010*/  FMNMX.FTZ R3, R157, R3, !PT ;  /* 0x000000039d037209 */ /* 0x000fe40007810000 */
[----:B------:R-:W-:Y:S01]  /*9020*/  FMNMX.FTZ R5, R65, R5, !PT ;  /* 0x0000000541057209 */ /* 0x000fe20007810000 */
[----:B------:R-:W1:Y:S01]  /*9030*/  SHFL.BFLY PT, R8, R72, 0x2, 0x1f ;  /* 0x0c401f0048087f89 */ /* 0x000e6200000e0000 */
[----:B------:R-:W-:Y:S02]  /*9040*/  FSEL R6, R6, RZ, P0 ;  /* 0x000000ff06067208 */ /* 0x000fe40000000000 */
[----:B------:R-:W-:-:S02]  /*9050*/  FMNMX.FTZ R3, R153, R3, !PT ;  /* 0x0000000399037209 */ /* 0x000fc40007810000 */
[----:B------:R-:W-:Y:S01]  /*9060*/  FMNMX.FTZ R5, R250, R5, !PT ;  /* 0x00000005fa057209 */ /* 0x000fe20007810000 */
[--C-:B------:R-:W-:Y:S01]  /*9070*/  FFMA.FTZ R7, R115, c[0x0][0x23c], -R6.reuse ;  /* 0x00008f0073077a23 */ /* 0x100fe20000010806 */
[----:B------:R-:W-:Y:S01]  /*9080*/  FMNMX.FTZ R3, R208, R3, !PT ;  /* 0x00000003d0037209 */ /* 0x000fe20007810000 */
[----:B------:R-:W-:Y:S01]  /*9090*/  IMAD.MOV.U32 R115, RZ, RZ, R65 ;  /* 0x000000ffff737224 */ /* 0x000fe200078e0041 */
[----:B------:R-:W-:Y:S01]  /*90a0*/  FMNMX.FTZ R5, R247, R5, !PT ;  /* 0x00000005f7057209 */ /* 0x000fe20007810000 */
[----:B------:R3:W-:Y:S01]  /*90b0*/  MUFU.EX2 R11, R7 ;  /* 0x00000007000b7308 */ /* 0x0007e20000000800 */
[----:B------:R-:W-:Y:S01]  /*90c0*/  FMNMX.FTZ R3, R198, R3, !PT ;  /* 0x00000003c6037209 */ /* 0x000fe20007810000 */
[--C-:B------:R-:W-:Y:S01]  /*90d0*/  FFMA.FTZ R2, R174, c[0x0][0x23c], -R6.reuse ;  /* 0x00008f00ae027a23 */ /* 0x100fe20000010806 */
[----:B------:R-:W-:Y:S01]  /*90e0*/  FMNMX.FTZ R5, R212, R5, !PT ;  /* 0x00000005d4057209 */ /* 0x000fe20007810000 */
[--C-:B------:R-:W-:Y:S01]  /*90f0*/  FFMA.FTZ R142, R142, c[0x0][0x23c], -R6.reuse ;  /* 0x00008f008e8e7a23 */ /* 0x100fe20000010806 */
[----:B------:R-:W-:Y:S01]  /*9100*/  FMNMX.FTZ R3, R190, R3, !PT ;  /* 0x00000003be037209 */ /* 0x000fe20007810000 */
[----:B------:R-:W-:-:S02]  /*9110*/  FFMA.FTZ R148, R148, c[0x0][0x23c], -R6 ;  /* 0x00008f0094947a23 */ /* 0x000fc40000010806 */
[----:B------:R4:W-:Y:S01]  /*9120*/  MUFU.EX2 R174, R2 ;  /* 0x0000000200ae7308 */ /* 0x0009e20000000800 */
[--C-:B------:R-:W-:Y:S02]  /*9130*/  FFMA.FTZ R149, R149, c[0x0][0x23c], -R6.reuse ;  /* 0x00008f0095957a23 */ /* 0x100fe40000010806 */
[--C-:B------:R-:W-:Y:S02]  /*9140*/  FFMA.FTZ R152, R152, c[0x0][0x23c], -R6.reuse ;  /* 0x00008f0098987a23 */ /* 0x100fe40000010806 */
[--C-:B------:R-:W-:Y:S01]  /*9150*/  FFMA.FTZ R159, R159, c[0x0][0x23c], -R6.reuse ;  /* 0x00008f009f9f7a23 */ /* 0x100fe20000010806 */
[----:B-1----:R-:W-:Y:S01]  /*9160*/  FMNMX.FTZ R72, R72, R8, !PT ;  /* 0x0000000848487209 */ /* 0x002fe20007810000 */
[--C-:B------:R-:W-:Y:S02]  /*9170*/  FFMA.FTZ R8, R117, c[0x0][0x23c], -R6.reuse ;  /* 0x00008f0075087a23 */ /* 0x100fe40000010806 */
[--C-:B---3--:R-:W-:Y:S02]  /*9180*/  FFMA.FTZ R7, R118, c[0x0][0x23c], -R6.reuse ;  /* 0x00008f0076077a23 */ /* 0x108fe40000010806 */
[----:B------:R-:W1:Y:S01]  /*9190*/  SHFL.BFLY PT, R9, R72, 0x1, 0x1f ;  /* 0x0c201f0048097f89 */ /* 0x000e6200000e0000 */
[----:B------:R-:W-:Y:S01]  /*91a0*/  MUFU.EX2 R228, R8 ;  /* 0x0000000800e47308 */ /* 0x000fe20000000800 */
[----:B----4-:R-:W-:-:S07]  /*91b0*/  FFMA.FTZ R2, R169, c[0x0][0x23c], -R6 ;  /* 0x00008f00a9027a23 */ /* 0x010fce0000010806 */
[----:B------:R3:W-:Y:S01]  /*91c0*/  MUFU.EX2 R12, R7 ;  /* 0x00000007000c7308 */ /* 0x0007e20000000800 */
[----:B-1----:R-:W-:Y:S02]  /*91d0*/  FMNMX.FTZ R72, R72, R9, !PT ;  /* 0x0000000948487209 */ /* 0x002fe40007810000 */
[----:B---3--:R-:W-:Y:S02]  /*91e0*/  FMNMX.FTZ R7, R202, R5, !PT ;  /* 0x00000005ca077209 */ /* 0x008fe40007810000 */
[----:B------:R-:W-:Y:S01]  /*91f0*/  FMNMX.FTZ R5, R181, R3, !PT ;  /* 0x00000003b5057209 */ /* 0x000fe20007810000 */
[----:B------:R-:W-:Y:S01]  /*9200*/  FFMA.FTZ R3, R119, c[0x0][0x23c], -R6 ;  /* 0x00008f0077037a23 */ /* 0x000fe20000010806 */
[----:B------:R-:W-:Y:S02]  /*9210*/  FMNMX.FTZ R7, R186, R7, !PT ;  /* 0x00000007ba077209 */ /* 0x000fe40007810000 */
[----:B------:R-:W-:Y:S01]  /*9220*/  FMNMX.FTZ R5, R252, R5, !PT ;  /* 0x00000005fc057209 */ /* 0x000fe20007810000 */
[----:B------:R1:W3:Y:S01]  /*9230*/  MUFU.EX2 R231, R3 ;  /* 0x0000000300e77308 */ /* 0x0002e20000000800 */
[----:B------:R-:W-:-:S02]  /*9240*/  FMNMX.FTZ R7, R183, R7, !PT ;  /* 0x00000007b7077209 */ /* 0x000fc40007810000 */
[----:B------:R-:W-:Y:S02]  /*9250*/  FSETP.NEU.FTZ.AND P0, PT, R72, -INF , PT ;  /* 0xff8000004800780b */ /* 0x000fe40003f1d000 */
        /* <DEDUP_REMOVED lines=11> */
[----:B------:R1:W4:Y:S01]  /*9310*/  MUFU.EX2 R10, R3 ;  /* 0x00000003000a7308 */ /* 0x0003220000000800 */
[----:B--2---:R-:W-:Y:S02]  /*9320*/  FMNMX.FTZ R5, R235, R5, !PT ;  /* 0x00000005eb057209 */ /* 0x004fe40007810000 */
[----:B---3--:R-:W-:Y:S01]  /*9330*/  F2FP.BF16.PACK_AB R22, R228, R231 ;  /* 0x000000e7e416723e */ /* 0x008fe200000010ff */
[----:B------:R-:W2:Y:S01]  /*9340*/  SHFL.BFLY PT, R8, R71, 0x2, 0x1f ;  /* 0x0c401f0047087f89 */ /* 0x000ea200000e0000 */
[----:B------:R-:W-:Y:S02]  /*9350*/  FMNMX.FTZ R5, R233, R5, !PT ;  /* 0x00000005e9057209 */ /* 0x000fe40007810000 */
[----:B------:R-:W-:-:S02]  /*9360*/  MOV R113, R111 ;  /* 0x0000006f00717202 */ /* 0x000fc40000000f00 */
[----:B------:R-:W-:Y:S01]  /*9370*/  FMNMX.FTZ R5, R249, R5, !PT ;  /* 0x00000005f9057209 */ /* 0x000fe20007810000 */
[----:B-1----:R-:W-:-:S04]  /*9380*/  FFMA.FTZ R3, R102, c[0x0][0x23c], -R6 ;  /* 0x00008f0066037a23 */ /* 0x002fc80000010806 */
[----:B------:R1:W-:Y:S01]  /*9390*/  MUFU.EX2 R13, R3 ;  /* 0x00000003000d7308 */ /* 0x0003e20000000800 */
[----:B--2---:R-:W-:Y:S01]  /*93a0*/  FMNMX.FTZ R71, R71, R8, !PT ;  /* 0x0000000847477209 */ /* 0x004fe20007810000 */
[----:B-1----:R-:W-:-:S06]  /*93b0*/  FFMA.FTZ R3, R101, c[0x0][0x23c], -R6 ;  /* 0x00008f0065037a23 */ /* 0x002fcc0000010806 */
[----:B------:R1:W-:Y:S02]  /*93c0*/  MUFU.EX2 R226, R3 ;  /* 0x0000000300e27308 */ /* 0x0003e40000000800 */
[----:B-1----:R-:W-:Y:S01]  /*93d0*/  FMNMX.FTZ R3, R215, R5, !PT ;  /* 0x00000005d7037209 */ /* 0x002fe20007810000 */
[----:B------:R-:W-:-:S03]  /*93e0*/  FMUL.FTZ R5, R72, c[0x0][0x23c] ;  /* 0x00008f0048057a20 */ /* 0x000fc60000410000 */
[----:B------:R-:W-:Y:S02]  /*93f0*/  FMNMX.FTZ R3, R207, R3, !PT ;  /* 0x00000003cf037209 */ /* 0x000fe40007810000 */
[----:B------:R-:W-:Y:S02]  /*9400*/  FSEL R5, R5, RZ, P0 ;  /* 0x000000ff05057208 */ /* 0x000fe40000000000 */
[----:B------:R-:W-:-:S03]  /*9410*/  FMNMX.FTZ R3, R192, R3, !PT ;  /* 0x00000003c0037209 */ /* 0x000fc60007810000 */
[--C-:B------:R-:W-:Y:S01]  /*9420*/  FFMA.FTZ R7, R129, c[0x0][0x23c], -R5.reuse ;  /* 0x00008f0081077a23 */ /* 0x100fe20000010805 */
[----:B------:R-:W-:Y:S01]  /*9430*/  FMNMX.FTZ R3, R187, R3, !PT ;  /* 0x00000003bb037209 */ /* 0x000fe20007810000 */
[----:B----4-:R-:W-:Y:S02]  /*9440*/  IMAD.MOV.U32 R129, RZ, RZ, R10 ;  /* 0x000000ffff817224 */ /* 0x010fe400078e000a */
        /* <DEDUP_REMOVED lines=10> */
[----:B---3--:R-:W-:-:S03]  /*94f0*/  MOV R132, R9 ;  /* 0x0000000900847202 */ /* 0x008fc60000000f00 */
[----:B------:R2:W-:Y:S01]  /*9500*/  MUFU.EX2 R10, R3 ;  /* 0x00000003000a7308 */ /* 0x0005e20000000800 */
[----:B------:R-:W-:Y:S02]  /*9510*/  F2FP.BF16.PACK_AB R21, R132, R75 ;  /* 0x0000004b8415723e */ /* 0x000fe400000010ff */
[----:B-1----:R-:W-:Y:S01]  /*9520*/  FMNMX.FTZ R71, R71, R7, !PT ;  /* 0x0000000747477209 */ /* 0x002fe20007810000 */
[--C-:B------:R-:W-:Y:S02]  /*9530*/  FFMA.FTZ R7, R112, c[0x0][0x23c], -R5.reuse ;  /* 0x00008f0070077a23 */ /* 0x100fe40000010805 */
[----:B--2---:R-:W-:Y:S01]  /*9540*/  FFMA.FTZ R3, R124, c[0x0][0x23c], -R5 ;  /* 0x00008f007c037a23 */ /* 0x004fe20000010805 */
[----:B------:R-:W-:Y:S01]  /*9550*/  FSETP.NEU.FTZ.AND P0, PT, R71, -INF , PT ;  /* 0xff8000004700780b */ /* 0x000fe20003f1d000 */
[----:B------:R1:W-:Y:S01]  /*9560*/  MUFU.EX2 R225, R7 ;  /* 0x0000000700e17308 */ /* 0x0003e20000000800 */
[----:B----4-:R-:W-:-:S05]  /*9570*/  FMNMX.FTZ R70, R70, R8, !PT ;  /* 0x0000000846467209 */ /* 0x010fca0007810000 */
[----:B------:R-:W2:Y:S02]  /*9580*/  SHFL.BFLY PT, R8, R70, 0x1, 0x1f ;  /* 0x0c201f0046087f89 */ /* 0x000ea400000e0000 */
[----:B------:R3:W-:Y:S01]  /*9590*/  MUFU.EX2 R227, R3 ;  /* 0x0000000300e37308 */ /* 0x0007e20000000800 */
[----:B-1----:R-:W-:-:S07]  /*95a0*/  FFMA.FTZ R7, R103, c[0x0][0x23c], -R5 ;  /* 0x00008f0067077a23 */ /* 0x002fce0000010805 */
[----:B------:R-:W1:Y:S01]  /*95b0*/  MUFU.EX2 R221, R7 ;  /* 0x0000000700dd7308 */ /* 0x000e620000000800 */
[----:B---3--:R-:W-:-:S07]  /*95c0*/  FFMA.FTZ R3, R121, c[0x0][0x23c], -R5 ;  /* 0x00008f0079037a23 */ /* 0x008fce0000010805 */
[----:B------:R3:W-:Y:S01]  /*95d0*/  MUFU.EX2 R124, R3 ;  /* 0x00000003007c7308 */ /* 0x0007e20000000800 */
[----:B--2---:R-:W-:Y:S02]  /*95e0*/  FMNMX.FTZ R70, R70, R8, !PT ;  /* 0x0000000846467209 */ /* 0x004fe40007810000 */
[----:B-1----:R-:W-:Y:S01]  /*95f0*/  F2FP.BF16.PACK_AB R15, R221, R225 ;  /* 0x000000e1dd0f723e */ /* 0x002fe200000010ff */
[----:B---3--:R-:W-:-:S04]  /*9600*/  FFMA.FTZ R3, R116, c[0x0][0x23c], -R5 ;  /* 0x00008f0074037a23 */ /* 0x008fc80000010805 */
[----:B------:R1:W2:Y:S02]  /*9610*/  MUFU.EX2 R14, R3 ;  /* 0x00000003000e7308 */ /* 0x0002a40000000800 */
[----:B-1----:R-:W-:-:S05]  /*9620*/  FMUL.FTZ R3, R71, c[0x0][0x23c] ;  /* 0x00008f0047037a20 */ /* 0x002fca0000410000 */
[----:B------:R-:W-:Y:S02]  /*9630*/  FSEL R3, R3, RZ, P0 ;  /* 0x000000ff03037208 */ /* 0x000fe40000000000 */
[----:B------:R-:W-:-:S03]  /*9640*/  FSETP.NEU.FTZ.AND P0, PT, R70, -INF , PT ;  /* 0xff8000004600780b */ /* 0x000fc60003f1d000 */
[--C-:B------:R-:W-:Y:S01]  /*9650*/  FFMA.FTZ R7, R136, c[0x0][0x23c], -R3.reuse ;  /* 0x00008f0088077a23 */ /* 0x100fe20000010803 */
[----:B--2---:R-:W-:Y:S01]  /*9660*/  MOV R136, R14 ;  /* 0x0000000e00887202 */ /* 0x004fe20000000f00 */
[--C-:B------:R-:W-:Y:S01]  /*9670*/  FFMA.FTZ R8, R104, c[0x0][0x23c], -R3.reuse ;  /* 0x00008f0068087a23 */ /* 0x100fe20000010803 */
[----:B------:R-:W-:Y:S01]  /*9680*/  F2FP.BF16.PACK_AB R14, R222, R226 ;  /* 0x000000e2de0e723e */ /* 0x000fe200000010ff */
[----:B------:R1:W-:Y:S08]  /*9690*/  MUFU.EX2 R105, R7 ;  /* 0x0000000700697308 */ /* 0x0003f00000000800 */
[----:B------:R-:W-:Y:S01]  /*96a0*/  MUFU.EX2 R220, R8 ;  /* 0x0000000800dc7308 */ /* 0x000fe20000000800 */
[----:B-1----:R-:W-:-:S02]  /*96b0*/  FFMA.FTZ R7, R131, c[0x0][0x23c], -R3 ;  /* 0x00008f0083077a23 */ /* 0x002fc40000010803 */
[----:B------:R-:W-:-:S05]  /*96c0*/  IMAD.MOV.U32 R131, RZ, RZ, R11 ;  /* 0x000000ffff837224 */ /* 0x000fca00078e000b */
[----:B------:R1:W2:Y:S02]  /*96d0*/  MUFU.EX2 R112, R7 ;  /* 0x0000000700707308 */ /* 0x0002a40000000800 */
[----:B-1----:R-:W-:Y:S01]  /*96e0*/  FFMA.FTZ R7, R134, c[0x0][0x23c], -R3 ;  /* 0x00008f0086077a23 */ /* 0x002fe20000010803 */
[----:B--2---:R-:W-:Y:S01]  /*96f0*/  F2FP.BF16.PACK_AB R16, R112, R105 ;  /* 0x000000697010723e */ /* 0x004fe200000010ff */
[----:B------:R-:W-:Y:S01]  /*9700*/  IMAD.MOV.U32 R134, RZ, RZ, R13 ;  /* 0x000000ffff867224 */ /* 0x000fe200078e000d */
[----:B------:R-:W-:-:S03]  /*9710*/  F2FP.BF16.PACK_AB R13, R136, R124 ;  /* 0x0000007c880d723e */ /* 0x000fc600000010ff */
[----:B------:R1:W-:Y:S02]  /*9720*/  MUFU.EX2 R230, R7 ;  /* 0x0000000700e67308 */ /* 0x0003e40000000800 */
[----:B-1----:R-:W-:-:S06]  /*9730*/  FFMA.FTZ R7, R126, c[0x0][0x23c], -R3 ;  /* 0x00008f007e077a23 */ /* 0x002fcc0000010803 */
[----:B------:R1:W-:Y:S02]  /*9740*/  MUFU.EX2 R11, R7 ;  /* 0x00000007000b7308 */ /* 0x0003e40000000800 */
[----:B-1----:R-:W-:-:S06]  /*9750*/  FFMA.FTZ R7, R122, c[0x0][0x23c], -R3 ;  /* 0x00008f007a077a23 */ /* 0x002fcc0000010803 */
[----:B------:R1:W-:Y:S02]  /*9760*/  MUFU.EX2 R9, R7 ;  /* 0x0000000700097308 */ /* 0x0003e40000000800 */
[----:B-1----:R-:W-:-:S06]  /*9770*/  FFMA.FTZ R7, R120, c[0x0][0x23c], -R3 ;  /* 0x00008f0078077a23 */ /* 0x002fcc0000010803 */
[----:B------:R1:W-:Y:S02]  /*9780*/  MUFU.EX2 R107, R7 ;  /* 0x00000007006b7308 */ /* 0x0003e40000000800 */
[----:B-1----:R-:W-:Y:S01]  /*9790*/  FFMA.FTZ R7, R114, c[0x0][0x23c], -R3 ;  /* 0x00008f0072077a23 */ /* 0x002fe20000010803 */
[----:B------:R-:W-:Y:S02]  /*97a0*/  MOV R114, R12 ;  /* 0x0000000c00727202 */ /* 0x000fe40000000f00 */
[----:B------:R-:W-:-:S03]  /*97b0*/  F2FP.BF16.PACK_AB R12, R134, R129 ;  /* 0x00000081860c723e */ /* 0x000fc600000010ff */
[----:B------:R1:W2:Y:S01]  /*97c0*/  MUFU.EX2 R224, R7 ;  /* 0x0000000700e07308 */ /* 0x0002a20000000800 */
[----:B------:R-:W-:Y:S01]  /*97d0*/  F2FP.BF16.PACK_AB R20, R114, R131 ;  /* 0x000000837214723e */ /* 0x000fe200000010ff */
[----:B-1----:R-:W-:-:S05]  /*97e0*/  FMUL.FTZ R7, R70, c[0x0][0x23c] ;  /* 0x00008f0046077a20 */ /* 0x002fca0000410000 */
[----:B------:R-:W-:-:S05]  /*97f0*/  FSEL R0, R7, RZ, P0 ;  /* 0x000000ff07007208 */ /* 0x000fca0000000000 */
[--C-:B------:R-:W-:Y:S02]  /*9800*/  FFMA.FTZ R7, R141, c[0x0][0x23c], -R0.reuse ;  /* 0x00008f008d077a23 */ /* 0x100fe40000010800 */
[----:B------:R-:W-:Y:S02]  /*9810*/  FFMA.FTZ R4, R127, c[0x0][0x23c], -R0 ;  /* 0x00008f007f047a23 */ /* 0x000fe40000010800 */
[----:B------:R1:W-:Y:S01]  /*9820*/  MUFU.EX2 R104, R7 ;  /* 0x0000000700687308 */ /* 0x0003e20000000800 */
[----:B------:R-:W-:Y:S01]  /*9830*/  IMAD.MOV.U32 R127, RZ, RZ, R10 ;  /* 0x000000ffff7f7224 */ /* 0x000fe200078e000a */
[----:B--2---:R-:W-:-:S04]  /*9840*/  F2FP.BF16.PACK_AB R10, R220, R224 ;  /* 0x000000e0dc0a723e */ /* 0x004fc800000010ff */
[----:B------:R-:W-:Y:S02]  /*9850*/  F2FP.BF16.PACK_AB R23, R227, R127 ;  /* 0x0000007fe317723e */ /* 0x000fe400000010ff */
[----:B------:R2:W-:Y:S05]  /*9860*/  MUFU.EX2 R126, R4 ;  /* 0x00000004007e7308 */ /* 0x0005ea0000000800 */
[----:B------:R-:W-:Y:S01]  /*9870*/  HMMA.16816.F32.BF16 R56, R20, R24, RZ ;  /* 0x000000181438723c */ /* 0x000fe200000418ff */
[----:B-1----:R-:W-:Y:S01]  /*9880*/  FFMA.FTZ R7, R138, c[0x0][0x23c], -R0 ;  /* 0x00008f008a077a23 */ /* 0x002fe20000010800 */
[----:B------:R-:W-:-:S03]  /*9890*/  MOV R138, R113 ;  /* 0x00000071008a7202 */ /* 0x000fc60000000f00 */
[----:B------:R1:W3:Y:S03]  /*98a0*/  MUFU.EX2 R106, R7 ;  /* 0x00000007006a7308 */ /* 0x0002e60000000800 */
[----:B------:R-:W-:Y:S01]  /*98b0*/  HMMA.16816.F32.BF16 R76, R20, R32, RZ ;  /* 0x00000020144c723c */ /* 0x000fe200000418ff */
[----:B--2---:R-:W-:Y:S01]  /*98c0*/  FFMA.FTZ R4, R130, c[0x0][0x23c], -R0 ;  /* 0x00008f0082047a23 */ /* 0x004fe20000010800 */
[----:B------:R-:W-:-:S03]  /*98d0*/  MOV R130, R9 ;  /* 0x0000000900827202 */ /* 0x000fc60000000f00 */
[----:B------:R2:W-:Y:S01]  /*98e0*/  MUFU.EX2 R223, R4 ;  /* 0x0000000400df7308 */ /* 0x0005e20000000800 */
[----:B------:R-:W-:Y:S02]  /*98f0*/  F2FP.BF16.PACK_AB R8, R107, R130 ;  /* 0x000000826b08723e */ /* 0x000fe400000010ff */
[----:B------:R-:W-:Y:S01]  /*9900*/  HMMA.16816.F32.BF16 R60, R20, R44, RZ ;  /* 0x0000002c143c723c */ /* 0x000fe200000418ff */
[----:B-1----:R-:W-:Y:S01]  /*9910*/  FFMA.FTZ R7, R140, c[0x0][0x23c], -R0 ;  /* 0x00008f008c077a23 */ /* 0x002fe20000010800 */
[----:B---3--:R-:W-:-:S06]  /*9920*/  F2FP.BF16.PACK_AB R17, R106, R104 ;  /* 0x000000686a11723e */ /* 0x008fcc00000010ff */
[----:B------:R-:W-:Y:S01]  /*9930*/  HMMA.16816.F32.BF16 R84, R12, R48, R56 ;  /* 0x000000300c54723c */ /* 0x000fe20000041838 */
[----:B------:R1:W-:Y:S01]  /*9940*/  MUFU.EX2 R229, R7 ;  /* 0x0000000700e57308 */ /* 0x0003e20000000800 */
[----:B--2---:R-:W-:-:S06]  /*9950*/  FFMA.FTZ R4, R125, c[0x0][0x23c], -R0 ;  /* 0x00008f007d047a23 */ /* 0x004fcc0000010800 */
[C---:B------:R-:W-:Y:S01]  /*9960*/  HMMA.16816.F32.BF16 R100, R12.reuse, R52, R76 ;  /* 0x000000340c64723c */ /* 0x040fe2000004184c */
[----:B------:R-:W-:Y:S01]  /*9970*/  IMAD.MOV.U32 R125, RZ, RZ, R112 ;  /* 0x000000ffff7d7224 */ /* 0x000fe200078e0070 */
[----:B------:R2:W3:Y:S06]  /*9980*/  MUFU.EX2 R135, R4 ;  /* 0x0000000400877308 */ /* 0x0004ec0000000800 */
[----:B------:R-:W-:Y:S01]  /*9990*/  HMMA.16816.F32.BF16 R120, R12, R36, R60 ;  /* 0x000000240c78723c */ /* 0x000fe2000004183c */
[----:B-1----:R-:W-:Y:S02]  /*99a0*/  FFMA.FTZ R7, R137, c[0x0][0x23c], -R0 ;  /* 0x00008f0089077a23 */ /* 0x002fe40000010800 */
[----:B------:R-:W-:-:S02]  /*99b0*/  IMAD.MOV.U32 R137, RZ, RZ, R11 ;  /* 0x000000ffff897224 */ /* 0x000fc400078e000b */
[----:B------:R-:W1:Y:S03]  /*99c0*/  MUFU.EX2 R140, R7 ;  /* 0x00000007008c7308 */ /* 0x000e660000000800 */
[----:B------:R-:W-:Y:S01]  /*99d0*/  F2FP.BF16.PACK_AB R18, R137, R230 ;  /* 0x000000e68912723e */ /* 0x000fe200000010ff */
[----:B--2---:R-:W-:Y:S01]  /*99e0*/  IMAD.MOV.U32 R4, RZ, RZ, R106 ;  /* 0x000000ffff047224 */ /* 0x004fe200078e006a */
[----:B---3--:R-:W-:Y:S02]  /*99f0*/  F2FP.BF16.PACK_AB R11, R135, R223 ;  /* 0x000000df870b723e */ /* 0x008fe400000010ff */
[----:B-1----:R-:W-:Y:S01]  /*9a00*/  F2FP.BF16.PACK_AB R19, R140, R229 ;  /* 0x000000e58c13723e */ /* 0x002fe200000010ff */
[----:B------:R-:W-:-:S04]  /*9a10*/  FFMA.FTZ R7, R133, c[0x0][0x23c], -R0 ;  /* 0x00008f0085077a23 */ /* 0x000fc80000010800 */
[----:B------:R-:W1:Y:S02]  /*9a20*/  MUFU.EX2 R141, R7 ;  /* 0x00000007008d7308 */ /* 0x000e640000000800 */
[C---:B------:R-:W-:Y:S08]  /*9a30*/  HMMA.16816.F32.BF16 R64, R16.reuse, R32, RZ ;  /* 0x000000201040723c */ /* 0x040ff000000418ff */
[----:B------:R-:W-:Y:S01]  /*9a40*/  HMMA.16816.F32.BF16 R28, R16, R24, RZ ;  /* 0x00000018101c723c */ /* 0x000fe200000418ff */
[----:B-1----:R-:W-:-:S07]  /*9a50*/  F2FP.BF16.PACK_AB R9, R126, R141 ;  /* 0x0000008d7e09723e */ /* 0x002fce00000010ff */
[----:B------:R-:W-:Y:S08]  /*9a60*/  HMMA.16816.F32.BF16 R56, R16, R44, RZ ;  /* 0x0000002c1038723c */ /* 0x000ff000000418ff */
[----:B------:R-:W-:Y:S07]  /*9a70*/  HMMA.16816.F32.BF16 R96, R8, R52, R64 ;  /* 0x000000340860723c */ /* 0x000fee0000041840 */
[----:B------:R-:W-:Y:S01]  /*9a80*/  MOV R53, R132 ;  /* 0x0000008400357202 */ /* 0x000fe20000000f00 */
[----:B------:R-:W-:Y:S01]  /*9a90*/  HMMA.16816.F32.BF16 R64, R16, R46, RZ ;  /* 0x0000002e1040723c */ /* 0x000fe200000418ff */
[----:B------:R-:W-:-:S07]  /*9aa0*/  MOV R52, R107 ;  /* 0x0000006b00347202 */ /* 0x000fce0000000f00 */
[C---:B------:R-:W-:Y:S01]  /*9ab0*/  HMMA.16816.F32.BF16 R88, R8.reuse, R48, R28 ;  /* 0x000000300858723c */ /* 0x040fe2000004181c */
[----:B------:R-:W1:Y:S07]  /*9ac0*/  LDSM.16.MT88.4 R28, [R218+0x8800] ;  /* 0x00880000da1c783b */ /* 0x000e6e0000004200 */
[C---:B------:R-:W-:Y:S07]  /*9ad0*/  HMMA.16816.F32.BF16 R116, R8.reuse, R36, R56 ;  /* 0x000000240874723c */ /* 0x040fee0000041838 */
[----:B------:R-:W-:Y:S01]  /*9ae0*/  IMAD.MOV.U32 R36, RZ, RZ, R114 ;  /* 0x000000ffff247224 */ /* 0x000fe200078e0072 */
[----:B------:R-:W-:Y:S01]  /*9af0*/  HMMA.16816.F32.BF16 R92, R8, R38, R64 ;  /* 0x00000026085c723c */ /* 0x000fe20000041840 */
[----:B------:R2:W3:Y:S01]  /*9b00*/  MUFU.EX2 R67, R2 ;  /* 0x0000000200437308 */ /* 0x0004e20000000800 */
[----:B------:R-:W-:-:S02]  /*9b10*/  IMAD.MOV.U32 R37, RZ, RZ, R124 ;  /* 0x000000ffff257224 */ /* 0x000fc400078e007c */
[----:B------:R-:W-:-:S03]  /*9b20*/  IMAD.MOV.U32 R124, RZ, RZ, R115 ;  /* 0x000000ffff7c7224 */ /* 0x000fc600078e0073 */
[----:B------:R-:W-:Y:S01]  /*9b30*/  MOV R66, R104 ;  /* 0x0000006800427202 */ /* 0x000fe20000000f00 */
[C---:B------:R-:W-:Y:S08]  /*9b40*/  HMMA.16816.F32.BF16 R60, R16.reuse, R40, RZ ;  /* 0x00000028103c723c */ /* 0x040ff000000418ff */
[----:B------:R-:W-:Y:S01]  /*9b50*/  HMMA.16816.F32.BF16 R80, R16, R26, RZ ;  /* 0x0000001a1050723c */ /* 0x000fe200000418ff */
[----:B--2---:R-:W-:-:S02]  /*9b60*/  FFMA.FTZ R2, R156, c[0x0][0x23c], -R6 ;  /* 0x00008f009c027a23 */ /* 0x004fc40000010806 */
[----:B------:R-:W-:Y:S02]  /*9b70*/  IMAD.MOV.U32 R156, RZ, RZ, R53 ;  /* 0x000000ffff9c7224 */ /* 0x000fe400078e0035 */
[----:B------:R2:W-:Y:S03]  /*9b80*/  MUFU.EX2 R64, R2 ;  /* 0x0000000200407308 */ /* 0x0005e60000000800 */
[C---:B------:R-:W-:Y:S08]  /*9b90*/  HMMA.16816.F32.BF16 R76, R16.reuse, R34, RZ ;  /* 0x00000022104c723c */ /* 0x040ff000000418ff */
[----:B------:R-:W-:Y:S01]  /*9ba0*/  HMMA.16816.F32.BF16 R56, R16, R42, RZ ;  /* 0x0000002a1038723c */ /* 0x000fe200000418ff */
[----:B--2---:R-:W-:-:S07]  /*9bb0*/  FFMA.FTZ R2, R150, c[0x0][0x23c], -R6 ;  /* 0x00008f0096027a23 */ /* 0x004fce0000010806 */
[C---:B------:R-:W-:Y:S01]  /*9bc0*/  HMMA.16816.F32.BF16 R16, R20.reuse, R40, RZ ;  /* 0x000000281410723c */ /* 0x040fe200000418ff */
[----:B------:R2:W-:Y:S06]  /*9bd0*/  MUFU.EX2 R133, R2 ;  /* 0x0000000200857308 */ /* 0x0005ec0000000800 */
[----:B------:R-:W-:Y:S01]  /*9be0*/  MOV R41, R131 ;  /* 0x0000008300297202 */ /* 0x000fe20000000f00 */
[----:B------:R-:W-:Y:S01]  /*9bf0*/  HMMA.16816.F32.BF16 R24, R20, R26, RZ ;  /* 0x0000001a1418723c */ /* 0x000fe200000418ff */
[----:B------:R-:W-:-:S07]  /*9c00*/  MOV R40, R105 ;  /* 0x0000006900287202 */ /* 0x000fce0000000f00 */
[----:B------:R-:W-:Y:S01]  /*9c10*/  HMMA.16816.F32.BF16 R32, R20, R34, RZ ;  /* 0x000000221420723c */ /* 0x000fe200000418ff */
[----:B--2---:R-:W-:Y:S02]  /*9c20*/  FFMA.FTZ R2, R171, c[0x0][0x23c], -R5 ;  /* 0x00008f00ab027a23 */ /* 0x004fe40000010805 */
[----:B------:R-:W-:Y:S02]  /*9c30*/  IMAD.MOV.U32 R171, RZ, RZ, R37 ;  /* 0x000000ffffab7224 */ /* 0x000fe400078e0025 */
[----:B------:R2:W-:Y:S03]  /*9c40*/  MUFU.EX2 R169, R2 ;  /* 0x0000000200a97308 */ /* 0x0005e60000000800 */
[----:B-1----:R-:W-:Y:S01]  /*9c50*/  HMMA.16816.F32.BF16 R112, R12, R28, R16 ;  /* 0x0000001c0c70723c */ /* 0x002fe20000041810 */
[----:B------:R-:W1:Y:S07]  /*9c60*/  LDSM.16.MT88.4 R16, [R216+0x9000] ;  /* 0x00900000d810783b */ /* 0x000e6e0000004200 */
[----:B------:R-:W-:Y:S01]  /*9c70*/  HMMA.16816.F32.BF16 R44, R20, R46, RZ ;  /* 0x0000002e142c723c */ /* 0x000fe200000418ff */
[----:B--2---:R-:W-:-:S07]  /*9c80*/  FFMA.FTZ R2, R170, c[0x0][0x23c], -R5 ;  /* 0x00008f00aa027a23 */ /* 0x004fce0000010805 */
[----:B------:R-:W-:Y:S01]  /*9c90*/  HMMA.16816.F32.BF16 R20, R20, R42, RZ ;  /* 0x0000002a1414723c */ /* 0x000fe200000418ff */
[----:B------:R2:W4:Y:S07]  /*9ca0*/  MUFU.EX2 R170, R2 ;  /* 0x0000000200aa7308 */ /* 0x00052e0000000800 */
[-C--:B------:R-:W-:Y:S08]  /*9cb0*/  HMMA.16816.F32.BF16 R80, R8, R50.reuse, R80 ;  /* 0x000000320850723c */ /* 0x080ff00000041850 */
[----:B------:R-:W-:Y:S01]  /*9cc0*/  HMMA.16816.F32.BF16 R48, R12, R50, R24 ;  /* 0x000000320c30723c */ /* 0x000fe20000041818 */
[----:B--2---:R-:W-:-:S04]  /*9cd0*/  FFMA.FTZ R2, R154, c[0x0][0x23c], -R5 ;  /* 0x00008f009a027a23 */ /* 0x004fc80000010805 */
[----:B------:R2:W-:Y:S03]  /*9ce0*/  MUFU.EX2 R132, R2 ;  /* 0x0000000200847308 */ /* 0x0005e60000000800 */
[C---:B------:R-:W-:Y:S08]  /*9cf0*/  HMMA.16816.F32.BF16 R108, R8.reuse, R28, R60 ;  /* 0x0000001c086c723c */ /* 0x040ff0000004183c */
[----:B------:R-:W-:Y:S01]  /*9d00*/  HMMA.16816.F32.BF16 R76, R8, R54, R76 ;  /* 0x00000036084c723c */ /* 0x000fe2000004184c */
[----:B--2---:R-:W-:-:S07]  /*9d10*/  FFMA.FTZ R2, R151, c[0x0][0x23c], -R5 ;  /* 0x00008f0097027a23 */ /* 0x004fce0000010805 */
[----:B------:R-:W-:Y:S01]  /*9d20*/  HMMA.16816.F32.BF16 R104, R8, R30, R56 ;  /* 0x0000001e0868723c */ /* 0x000fe20000041838 */
[----:B------:R2:W1:Y:S07]  /*9d30*/  MUFU.EX2 R131, R2 ;  /* 0x0000000200837308 */ /* 0x00046e0000000800 */
[C---:B------:R-:W-:Y:S08]  /*9d40*/  HMMA.16816.F32.BF16 R24, R12.reuse, R54, R32 ;  /* 0x000000360c18723c */ /* 0x040ff00000041820 */
[----:B------:R-:W-:Y:S01]  /*9d50*/  HMMA.16816.F32.BF16 R60, R12, R38, R44 ;  /* 0x000000260c3c723c */ /* 0x000fe2000004182c */
[----:B--2---:R-:W-:-:S04]  /*9d60*/  FFMA.FTZ R2, R173, c[0x0][0x23c], -R3 ;  /* 0x00008f00ad027a23 */ /* 0x004fc80000010803 */
[----:B------:R2:W-:Y:S03]  /*9d70*/  MUFU.EX2 R154, R2 ;  /* 0x00000002009a7308 */ /* 0x0005e60000000800 */
[----:B------:R-:W-:Y:S01]  /*9d80*/  HMMA.16816.F32.BF16 R28, R12, R30, R20 ;  /* 0x0000001e0c1c723c */ /* 0x000fe20000041814 */
[----:B------:R-:W2:Y:S06]  /*9d90*/  LDSM.16.MT88.4 R20, [R217+0x9000] ;  /* 0x00900000d914783b */ /* 0x000eac0000004200 */
[----:B---3--:R-:W-:-:S02]  /*9da0*/  F2FP.BF16.PACK_AB R12, R67, R174 ;  /* 0x000000ae430c723e */ /* 0x008fc400000010ff */
[----:B----4-:R-:W-:Y:S02]  /*9db0*/  F2FP.BF16.PACK_AB R13, R170, R169 ;  /* 0x000000a9aa0d723e */ /* 0x010fe400000010ff */
[----:B-1----:R-:W-:Y:S01]  /*9dc0*/  F2FP.BF16.PACK_AB R15, R131, R132 ;  /* 0x00000084830f723e */ /* 0x002fe200000010ff */
[----:B--2---:R-:W-:-:S04]  /*9dd0*/  FFMA.FTZ R2, R168, c[0x0][0x23c], -R3 ;  /* 0x00008f00a8027a23 */ /* 0x004fc80000010803 */
[----:B------:R1:W2:Y:S02]  /*9de0*/  MUFU.EX2 R168, R2 ;  /* 0x0000000200a87308 */ /* 0x0002a40000000800 */
[----:B-1----:R-:W-:Y:S01]  /*9df0*/  FFMA.FTZ R2, R155, c[0x0][0x23c], -R3 ;  /* 0x00008f009b027a23 */ /* 0x002fe20000010803 */
[----:B------:R-:W-:Y:S01]  /*9e00*/  MOV R155, R40 ;  /* 0x00000028009b7202 */ /* 0x000fe20000000f00 */
[----:B------:R-:W-:Y:S01]  /*9e10*/  IMAD.MOV.U32 R40, RZ, RZ, R41 ;  /* 0x000000ffff287224 */ /* 0x000fe200078e0029 */
[----:B------:R-:W-:-:S03]  /*9e20*/  MOV R41, R36 ;  /* 0x0000002400297202 */ /* 0x000fc60000000f00 */
[----:B------:R1:W-:Y:S01]  /*9e30*/  MUFU.EX2 R7, R2 ;  /* 0x0000000200077308 */ /* 0x0003e20000000800 */
[----:B------:R-:W-:Y:S01]  /*9e40*/  IMAD.MOV.U32 R36, RZ, RZ, R130 ;  /* 0x000000ffff247224 */ /* 0x000fe200078e0082 */
[----:B--2---:R-:W-:Y:S01]  /*9e50*/  F2FP.BF16.PACK_AB R8, R168, R154 ;  /* 0x0000009aa808723e */ /* 0x004fe200000010ff */
[----:B-1----:R-:W-:Y:S02]  /*9e60*/  FFMA.FTZ R2, R147, c[0x0][0x23c], -R3 ;  /* 0x00008f0093027a23 */ /* 0x002fe40000010803 */
[----:B------:R-:W-:-:S03]  /*9e70*/  IMAD.MOV.U32 R147, RZ, RZ, R64 ;  /* 0x000000ffff937224 */ /* 0x000fc600078e0040 */
[----:B------:R1:W2:Y:S02]  /*9e80*/  MUFU.EX2 R130, R2 ;  /* 0x0000000200827308 */ /* 0x0002a40000000800 */
[----:B------:R-:W-:-:S07]  /*9e90*/  F2FP.BF16.PACK_AB R14, R133, R147 ;  /* 0x00000093850e723e */ /* 0x000fce00000010ff */
[----:B------:R-:W-:Y:S01]  /*9ea0*/  HMMA.16816.F32.BF16 R44, R12, R16, R84 ;  /* 0x000000100c2c723c */ /* 0x000fe20000041854 */
[----:B-1----:R-:W-:Y:S01]  /*9eb0*/  FFMA.FTZ R2, R175, c[0x0][0x23c], -R0 ;  /* 0x00008f00af027a23 */ /* 0x002fe20000010800 */
[----:B--2---:R-:W-:-:S06]  /*9ec0*/  F2FP.BF16.PACK_AB R10, R130, R7 ;  /* 0x00000007820a723e */ /* 0x004fcc00000010ff */
[----:B------:R-:W-:Y:S01]  /*9ed0*/  HMMA.16816.F32.BF16 R32, R12, R18, R48 ;  /* 0x000000120c20723c */ /* 0x000fe20000041830 */
[----:B------:R1:W-:Y:S02]  /*9ee0*/  MUFU.EX2 R150, R2 ;  /* 0x0000000200967308 */ /* 0x0003e40000000800 */
[----:B-1----:R-:W-:-:S06]  /*9ef0*/  FFMA.FTZ R2, R172, c[0x0][0x23c], -R0 ;  /* 0x00008f00ac027a23 */ /* 0x002fcc0000010800 */
[----:B------:R1:W2:Y:S02]  /*9f00*/  MUFU.EX2 R151, R2 ;  /* 0x0000000200977308 */ /* 0x0002a40000000800 */
[----:B-1----:R-:W-:Y:S01]  /*9f10*/  FFMA.FTZ R2, R157, c[0x0][0x23c], -R0 ;  /* 0x00008f009d027a23 */ /* 0x002fe20000010800 */
[----:B--2---:R-:W-:Y:S02]  /*9f20*/  F2FP.BF16.PACK_AB R9, R151, R150 ;  /* 0x000000969709723e */ /* 0x004fe400000010ff */
[----:B------:R-:W-:-:S03]  /*9f30*/  MOV R157, R66 ;  /* 0x00000042009d7202 */ /* 0x000fc60000000f00 */
        /* <DEDUP_REMOVED lines=8> */
[----:B------:R-:W-:Y:S01]  /*9fc0*/  IMAD.MOV.U32 R91, RZ, RZ, R67 ;  /* 0x000000ffff5b7224 */ /* 0x000fe200078e0043 */
[----:B------:R-:W-:Y:S01]  /*9fd0*/  HMMA.16816.F32.BF16 R52, R8, R18, R80 ;  /* 0x000000120834723c */ /* 0x000fe20000041850 */
[----:B------:R-:W2:Y:S01]  /*9fe0*/  LDSM.16.MT88.4 R16, [R219+0x9000] ;  /* 0x00900000db10783b */ /* 0x000ea20000004200 */
[----:B------:R-:W-:Y:S01]  /*9ff0*/  MOV R88, R4 ;  /* 0x0000000400587202 */ /* 0x000fe20000000f00 */
[----:B-1----:R-:W-:-:S04]  /*a000*/  FFMA.FTZ R2, R197, c[0x0][0x23c], -R6 ;  /* 0x00008f00c5027a23 */ /* 0x002fc80000010806 */
[----:B------:R-:W-:Y:S01]  /*a010*/  MOV R83, R40 ;  /* 0x0000002800537202 */ /* 0x000fe20000000f00 */
[----:B------:R-:W-:Y:S01]  /*a020*/  IMAD.MOV.U32 R82, RZ, RZ, R41 ;  /* 0x000000ffff527224 */ /* 0x000fe200078e0029 */
[----:B------:R1:W-:Y:S01]  /*a030*/  MUFU.EX2 R4, R2 ;  /* 0x0000000200047308 */ /* 0x0003e20000000800 */
[----:B------:R-:W-:Y:S01]  /*a040*/  MOV R81, R36 ;  /* 0x0000002400517202 */ /* 0x000fe20000000f00 */
[----:B------:R-:W-:Y:S01]  /*a050*/  HMMA.16816.F32.BF16 R64, R8, R20, R116 ;  /* 0x000000140840723c */ /* 0x000fe20000041874 */
[----:B------:R-:W-:-:S07]  /*a060*/  IMAD.MOV.U32 R209, RZ, RZ, R88 ;  /* 0x000000ffffd17224 */ /* 0x000fce00078e0058 */
[----:B------:R-:W-:Y:S01]  /*a070*/  HMMA.16816.F32.BF16 R92, R8, R22, R92 ;  /* 0x00000016085c723c */ /* 0x000fe2000004185c */
[----:B-1----:R-:W-:-:S04]  /*a080*/  FFMA.FTZ R2, R189, c[0x0][0x23c], -R6 ;  /* 0x00008f00bd027a23 */ /* 0x002fc80000010806 */
[----:B------:R1:W-:Y:S03]  /*a090*/  MUFU.EX2 R197, R2 ;  /* 0x0000000200c57308 */ /* 0x0003e60000000800 */
[----:B--2---:R-:W-:Y:S01]  /*a0a0*/  HMMA.16816.F32.BF16 R40, R12, R16, R100 ;  /* 0x000000100c28723c */ /* 0x004fe20000041864 */
[----:B-1----:R-:W-:-:S07]  /*a0b0*/  FFMA.FTZ R2, R178, c[0x0][0x23c], -R6 ;  /* 0x00008f00b2027a23 */ /* 0x002fce0000010806 */
[C---:B------:R-:W-:Y:S01]  /*a0c0*/  HMMA.16816.F32.BF16 R36, R8.reuse, R16, R96 ;  /* 0x000000100824723c */ /* 0x040fe20000041860 */
[----:B------:R1:W2:Y:S07]  /*a0d0*/  MUFU.EX2 R80, R2 ;  /* 0x0000000200507308 */ /* 0x0002ae0000000800 */
[-C--:B------:R-:W-:Y:S08]  /*a0e0*/  HMMA.16816.F32.BF16 R48, R8, R18.reuse, R76 ;  /* 0x000000120830723c */ /* 0x080ff0000004184c */
[----:B------:R-:W-:Y:S01]  /*a0f0*/  HMMA.16816.F32.BF16 R24, R12, R18, R24 ;  /* 0x000000120c18723c */ /* 0x000fe20000041818 */
[----:B------:R-:W3:Y:S01]  /*a100*/  LDSM.16.MT88.4 R16, [R218+0x9000] ;  /* 0x00900000da10783b */ /* 0x000ee20000004200 */
[----:B-1----:R-:W-:-:S04]  /*a110*/  FFMA.FTZ R2, R203, c[0x0][0x23c], -R5 ;  /* 0x00008f00cb027a23 */ /* 0x002fc80000010805 */
[----:B------:R1:W4:Y:S02]  /*a120*/  MUFU.EX2 R89, R2 ;  /* 0x0000000200597308 */ /* 0x0003240000000800 */
[C---:B------:R-:W-:Y:S07]  /*a130*/  HMMA.16816.F32.BF16 R76, R12.reuse, R20, R120 ;  /* 0x000000140c4c723c */ /* 0x040fee0000041878 */
[----:B------:R-:W-:Y:S01]  /*a140*/  IMAD.MOV.U32 R122, RZ, RZ, R82 ;  /* 0x000000ffff7a7224 */ /* 0x000fe200078e0052 */
[----:B------:R-:W-:Y:S01]  /*a150*/  HMMA.16816.F32.BF16 R96, R12, R22, R60 ;  /* 0x000000160c60723c */ /* 0x000fe2000004183c */
[----:B------:R-:W-:Y:S01]  /*a160*/  MOV R123, R83 ;  /* 0x00000053007b7202 */ /* 0x000fe20000000f00 */
[----:B------:R-:W-:Y:S01]  /*a170*/  LDSM.16.MT88.4 R20, [R217+0x9800] ;  /* 0x00980000d914783b */ /* 0x000fe20000004200 */
[----:B-1----:R-:W-:-:S04]  /*a180*/  FFMA.FTZ R2, R200, c[0x0][0x23c], -R5 ;  /* 0x00008f00c8027a23 */ /* 0x002fc80000010805 */
[----:B------:R1:W-:Y:S01]  /*a190*/  MUFU.EX2 R153, R2 ;  /* 0x0000000200997308 */ /* 0x0003e20000000800 */
[----:B---3--:R-:W-:Y:S01]  /*a1a0*/  HMMA.16816.F32.BF16 R108, R8, R16, R108 ;  /* 0x00000010086c723c */ /* 0x008fe2000004186c */
[----:B-1----:R-:W-:-:S06]  /*a1b0*/  FFMA.FTZ R2, R188, c[0x0][0x23c], -R5 ;  /* 0x00008f00bc027a23 */ /* 0x002fcc0000010805 */
[----:B------:R1:W-:Y:S01]  /*a1c0*/  MUFU.EX2 R203, R2 ;  /* 0x0000000200cb7308 */ /* 0x0003e20000000800 */
[----:B------:R-:W-:Y:S08]  /*a1d0*/  HMMA.16816.F32.BF16 R104, R8, R18, R104 ;  /* 0x000000120868723c */ /* 0x000ff00000041868 */
[----:B------:R-:W-:Y:S01]  /*a1e0*/  HMMA.16816.F32.BF16 R112, R12, R16, R112 ;  /* 0x000000100c70723c */ /* 0x000fe20000041870 */
[----:B-1----:R-:W-:-:S02]  /*a1f0*/  FFMA.FTZ R2, R177, c[0x0][0x23c], -R5 ;  /* 0x00008f00b1027a23 */ /* 0x002fc40000010805 */
[----:B--2---:R-:W-:-:S05]  /*a200*/  IMAD.MOV.U32 R177, RZ, RZ, R80 ;  /* 0x000000ffffb17224 */ /* 0x004fca00078e0050 */
[----:B------:R-:W-:Y:S01]  /*a210*/  HMMA.16816.F32.BF16 R84, R12, R18, R28 ;  /* 0x000000120c54723c */ /* 0x000fe2000004181c */
[----:B------:R1:W2:Y:S01]  /*a220*/  MUFU.EX2 R188, R2 ;  /* 0x0000000200bc7308 */ /* 0x0002a20000000800 */
[----:B------:R-:W3:Y:S05]  /*a230*/  LDSM.16.MT88.4 R16, [R216+0x9800] ;  /* 0x00980000d810783b */ /* 0x000eea0000004200 */
[----:B------:R-:W-:Y:S02]  /*a240*/  F2FP.BF16.PACK_AB R12, R4, R172 ;  /* 0x000000ac040c723e */ /* 0x000fe400000010ff */
[----:B------:R-:W-:Y:S01]  /*a250*/  F2FP.BF16.PACK_AB R14, R177, R197 ;  /* 0x000000c5b10e723e */ /* 0x000fe200000010ff */
[----:B-1----:R-:W-:Y:S01]  /*a260*/  FFMA.FTZ R2, R205, c[0x0][0x23c], -R3 ;  /* 0x00008f00cd027a23 */ /* 0x002fe20000010803 */
[----:B----4-:R-:W-:Y:S01]  /*a270*/  MOV R205, R89 ;  /* 0x0000005900cd7202 */ /* 0x010fe20000000f00 */
[----:B------:R-:W-:Y:S01]  /*a280*/  IMAD.MOV.U32 R89, RZ, RZ, R90 ;  /* 0x000000ffff597224 */ /* 0x000fe200078e005a */
[----:B------:R-:W-:Y:S01]  /*a290*/  MOV R90, R91 ;  /* 0x0000005b005a7202 */ /* 0x000fe20000000f00 */
[----:B------:R1:W-:Y:S01]  /*a2a0*/  MUFU.EX2 R200, R2 ;  /* 0x0000000200c87308 */ /* 0x0003e20000000800 */
[----:B------:R-:W-:Y:S01]  /*a2b0*/  IMAD.MOV.U32 R91, RZ, RZ, R232 ;  /* 0x000000ffff5b7224 */ /* 0x000fe200078e00e8 */
[----:B--2---:R-:W-:-:S02]  /*a2c0*/  F2FP.BF16.PACK_AB R15, R188, R203 ;  /* 0x000000cbbc0f723e */ /* 0x004fc400000010ff */
[----:B------:R-:W-:Y:S02]  /*a2d0*/  IMAD.MOV.U32 R189, RZ, RZ, R90 ;  /* 0x000000ffffbd7224 */ /* 0x000fe400078e005a */
[----:B-1----:R-:W-:Y:S01]  /*a2e0*/  FFMA.FTZ R2, R196, c[0x0][0x23c], -R3 ;  /* 0x00008f00c4027a23 */ /* 0x002fe20000010803 */
[----:B------:R-:W-:-:S03]  /*a2f0*/  MOV R196, R81 ;  /* 0x0000005100c47202 */ /* 0x000fc60000000f00 */
[----:B------:R1:W-:Y:S02]  /*a300*/  MUFU.EX2 R232, R2 ;  /* 0x0000000200e87308 */ /* 0x0003e40000000800 */
[----:B-1----:R-:W-:-:S06]  /*a310*/  FFMA.FTZ R2, R184, c[0x0][0x23c], -R3 ;  /* 0x00008f00b8027a23 */ /* 0x002fcc0000010803 */
[----:B------:R1:W-:Y:S02]  /*a320*/  MUFU.EX2 R8, R2 ;  /* 0x0000000200087308 */ /* 0x0003e40000000800 */
[----:B-1----:R-:W-:-:S06]  /*a330*/  FFMA.FTZ R2, R176, c[0x0][0x23c], -R3 ;  /* 0x00008f00b0027a23 */ /* 0x002fcc0000010803 */
[----:B------:R1:W-:Y:S02]  /*a340*/  MUFU.EX2 R178, R2 ;  /* 0x0000000200b27308 */ /* 0x0003e40000000800 */
[----:B-1----:R-:W-:Y:S01]  /*a350*/  FFMA.FTZ R2, R208, c[0x0][0x23c], -R0 ;  /* 0x00008f00d0027a23 */ /* 0x002fe20000010800 */
[----:B------:R-:W-:-:S05]  /*a360*/  MOV R208, R153 ;  /* 0x0000009900d07202 */ /* 0x000fca0000000f00 */
[----:B------:R1:W-:Y:S01]  /*a370*/  MUFU.EX2 R184, R2 ;  /* 0x0000000200b87308 */ /* 0x0003e20000000800 */
[----:B------:R-:W-:-:S07]  /*a380*/  F2FP.BF16.PACK_AB R13, R208, R205 ;  /* 0x000000cdd00d723e */ /* 0x000fce00000010ff */
[----:B---3--:R-:W-:Y:S01]  /*a390*/  HMMA.16816.F32.BF16 R116, R12, R16, R44 ;  /* 0x000000100c74723c */ /* 0x008fe2000004182c */
[----:B-1----:R-:W-:-:S07]  /*a3a0*/  FFMA.FTZ R2, R198, c[0x0][0x23c], -R0 ;  /* 0x00008f00c6027a23 */ /* 0x002fce0000010800 */
[----:B------:R-:W-:Y:S01]  /*a3b0*/  HMMA.16816.F32.BF16 R80, R12, R18, R32 ;  /* 0x000000120c50723c */ /* 0x000fe20000041820 */
[----:B------:R1:W2:Y:S02]  /*a3c0*/  MUFU.EX2 R153, R2 ;  /* 0x0000000200997308 */ /* 0x0002a40000000800 */
[----:B-1----:R-:W-:Y:S01]  /*a3d0*/  FFMA.FTZ R2, R190, c[0x0][0x23c], -R0 ;  /* 0x00008f00be027a23 */ /* 0x002fe20000010800 */
[----:B--2---:R-:W-:Y:S01]  /*a3e0*/  F2FP.BF16.PACK_AB R9, R153, R184 ;  /* 0x000000b89909723e */ /* 0x004fe200000010ff */
[----:B------:R-:W-:Y:S01]  /*a3f0*/  IMAD.MOV.U32 R190, RZ, RZ, R8 ;  /* 0x000000ffffbe7224 */ /* 0x000fe200078e0008 */
[----:B------:R-:W-:-:S03]  /*a400*/  F2FP.BF16.PACK_AB R8, R232, R200 ;  /* 0x000000c8e808723e */ /* 0x000fc600000010ff */
[----:B------:R1:W-:Y:S01]  /*a410*/  MUFU.EX2 R176, R2 ;  /* 0x0000000200b07308 */ /* 0x0003e20000000800 */
[----:B------:R-:W-:Y:S01]  /*a420*/  F2FP.BF16.PACK_AB R10, R178, R190 ;  /* 0x000000beb20a723e */ /* 0x000fe200000010ff */
[----:B-1----:R-:W-:Y:S01]  /*a430*/  FFMA.FTZ R2, R181, c[0x0][0x23c], -R0 ;  /* 0x00008f00b5027a23 */ /* 0x002fe20000010800 */
[----:B------:R-:W-:-:S05]  /*a440*/  MOV R181, R89 ;  /* 0x0000005900b57202 */ /* 0x000fca0000000f00 */
[----:B------:R-:W1:Y:S02]  /*a450*/  MUFU.EX2 R198, R2 ;  /* 0x0000000200c67308 */ /* 0x000e640000000800 */
[----:B-1----:R-:W-:Y:S02]  /*a460*/  F2FP.BF16.PACK_AB R11, R198, R176 ;  /* 0x000000b0c60b723e */ /* 0x002fe400000010ff */
[----:B------:R-:W-:-:S05]  /*a470*/  MOV R2, R91 ;  /* 0x0000005b00027202 */ /* 0x000fca0000000f00 */
[----:B------:R-:W-:Y:S01]  /*a480*/  HMMA.16816.F32.BF16 R100, R8, R16, R56 ;  /* 0x000000100864723c */ /* 0x000fe20000041838 */
[----:B------:R-:W-:-:S07]  /*a490*/  FFMA.FTZ R2, R2, c[0x0][0x23c], -R6 ;  /* 0x00008f0002027a23 */ /* 0x000fce0000010806 */
[C---:B------:R-:W-:Y:S01]  /*a4a0*/  HMMA.16816.F32.BF16 R88, R8.reuse, R18, R52 ;  /* 0x000000120858723c */ /* 0x040fe20000041834 */
[----:B------:R-:W1:Y:S07]  /*a4b0*/  LDSM.16.MT88.4 R16, [R219+0x9800] ;  /* 0x00980000db10783b */ /* 0x000e6e0000004200 */
[C---:B------:R-:W-:Y:S08]  /*a4c0*/  HMMA.16816.F32.BF16 R32, R8.reuse, R20, R64 ;  /* 0x000000140820723c */ /* 0x040ff00000041840 */
[----:B------:R-:W-:Y:S07]  /*a4d0*/  HMMA.16816.F32.BF16 R28, R8, R22, R92 ;  /* 0x00000016081c723c */ /* 0x000fee000004185c */
[----:B------:R-:W-:Y:S01]  /*a4e0*/  MOV R92, R200 ;  /* 0x000000c8005c7202 */ /* 0x000fe20000000f00 */
[----:B------:R-:W-:-:S02]  /*a4f0*/  IMAD.MOV.U32 R200, RZ, RZ, R155 ;  /* 0x000000ffffc87224 */ /* 0x000fc400078e009b */
[----:B------:R-:W-:Y:S01]  /*a500*/  IMAD.MOV.U32 R93, RZ, RZ, R205 ;  /* 0x000000ffff5d7224 */ /* 0x000fe200078e00cd */
[----:B------:R-:W-:Y:S02]  /*a510*/  MOV R205, R157 ;  /* 0x0000009d00cd7202 */ /* 0x000fe40000000f00 */
[----:B------:R-:W-:Y:S01]  /*a520*/  MOV R157, R75 ;  /* 0x0000004b009d7202 */ /* 0x000fe20000000f00 */
[----:B------:R-:W-:Y:S01]  /*a530*/  FFMA.FTZ R75, R185, c[0x0][0x23c], -R6 ;  /* 0x00008f00b94b7a23 */ /* 0x000fe20000010806 */
[-C--:B-1----:R-:W-:Y:S08]  /*a540*/  HMMA.16816.F32.BF16 R44, R12, R16.reuse, R40 ;  /* 0x000000100c2c723c */ /* 0x082ff00000041828 */
[C---:B------:R-:W-:Y:S08]  /*a550*/  HMMA.16816.F32.BF16 R40, R8.reuse, R16, R36 ;  /* 0x000000100828723c */ /* 0x040ff00000041824 */
[-C--:B------:R-:W-:Y:S07]  /*a560*/  HMMA.16816.F32.BF16 R36, R8, R18.reuse, R48 ;  /* 0x000000120824723c */ /* 0x080fee0000041830 */
[----:B------:R-:W-:Y:S01]  /*a570*/  MOV R49, R197 ;  /* 0x000000c500317202 */ /* 0x000fe20000000f00 */
[----:B------:R-:W-:Y:S01]  /*a580*/  HMMA.16816.F32.BF16 R24, R12, R18, R24 ;  /* 0x000000120c18723c */ /* 0x000fe20000041818 */
[----:B------:R-:W1:Y:S01]  /*a590*/  LDSM.16.MT88.4 R16, [R218+0x9800] ;  /* 0x00980000da10783b */ /* 0x000e620000004200 */
[----:B------:R2:W-:Y:S01]  /*a5a0*/  MUFU.EX2 R197, R2 ;  /* 0x0000000200c57308 */ /* 0x0005e20000000800 */
[----:B------:R-:W-:Y:S01]  /*a5b0*/  MOV R51, R123 ;  /* 0x0000007b00337202 */ /* 0x000fe20000000f00 */
[----:B------:R-:W-:-:S02]  /*a5c0*/  IMAD.MOV.U32 R48, RZ, RZ, R171 ;  /* 0x000000ffff307224 */ /* 0x000fc400078e00ab */
[----:B------:R-:W-:Y:S01]  /*a5d0*/  IMAD.MOV.U32 R50, RZ, RZ, R122 ;  /* 0x000000ffff327224 */ /* 0x000fe200078e007a */
[----:B------:R-:W-:Y:S01]  /*a5e0*/  MOV R95, R51 ;  /* 0x00000033005f7202 */ /* 0x000fe20000000f00 */
[C---:B------:R-:W-:Y:S01]  /*a5f0*/  HMMA.16816.F32.BF16 R120, R12.reuse, R20, R76 ;  /* 0x000000140c78723c */ /* 0x040fe2000004184c */
[----:B------:R-:W-:Y:S01]  /*a600*/  MOV R51, R196 ;  /* 0x000000c400337202 */ /* 0x000fe20000000f00 */
[----:B------:R-:W-:Y:S02]  /*a610*/  IMAD.MOV.U32 R94, RZ, RZ, R50 ;  /* 0x000000ffff5e7224 */ /* 0x000fe400078e0032 */
[----:B------:R-:W-:Y:S02]  /*a620*/  IMAD.MOV.U32 R50, RZ, RZ, R203 ;  /* 0x000000ffff327224 */ /* 0x000fe400078e00cb */
[----:B------:R-:W-:Y:S01]  /*a630*/  IMAD.MOV.U32 R203, RZ, RZ, R7 ;  /* 0x000000ffffcb7224 */ /* 0x000fe200078e0007 */
[----:B------:R-:W-:Y:S01]  /*a640*/  MOV R21, R153 ;  /* 0x0000009900157202 */ /* 0x000fe20000000f00 */
[----:B------:R-:W-:Y:S01]  /*a650*/  IMAD.MOV.U32 R20, RZ, RZ, R181 ;  /* 0x000000ffff147224 */ /* 0x000fe200078e00b5 */
[----:B------:R-:W-:Y:S01]  /*a660*/  HMMA.16816.F32.BF16 R76, R12, R22, R96 ;  /* 0x000000160c4c723c */ /* 0x000fe20000041860 */
[----:B--2---:R-:W-:Y:S01]  /*a670*/  FFMA.FTZ R2, R245, c[0x0][0x23c], -R6 ;  /* 0x00008f00f5027a23 */ /* 0x004fe20000010806 */
[----:B------:R-:W-:-:S05]  /*a680*/  MOV R245, R126 ;  /* 0x0000007e00f57202 */ /* 0x000fca0000000f00 */
[----:B------:R-:W-:Y:S01]  /*a690*/  IMAD.MOV.U32 R97, RZ, RZ, R200 ;  /* 0x000000ffff617224 */ /* 0x000fe200078e00c8 */
[----:B------:R-:W-:Y:S01]  /*a6a0*/  MOV R98, R205 ;  /* 0x000000cd00627202 */ /* 0x000fe20000000f00 */
[----:B------:R-:W-:Y:S01]  /*a6b0*/  IMAD.MOV.U32 R200, RZ, RZ, R140 ;  /* 0x000000ffffc87224 */ /* 0x000fe200078e008c */
[----:B------:R-:W-:Y:S01]  /*a6c0*/  MOV R205, R137 ;  /* 0x0000008900cd7202 */ /* 0x000fe20000000f00 */
[----:B------:R-:W-:Y:S01]  /*a6d0*/  FFMA.FTZ R140, R139, c[0x0][0x23c], -R6 ;  /* 0x00008f008b8c7a23 */ /* 0x000fe20000010806 */
[----:B------:R-:W-:Y:S01]  /*a6e0*/  MOV R23, R138 ;  /* 0x0000008a00177202 */ /* 0x000fe20000000f00 */
[----:B------:R-:W-:Y:S01]  /*a6f0*/  IMAD.MOV.U32 R22, RZ, RZ, R141 ;  /* 0x000000ffff167224 */ /* 0x000fe200078e008d */
[----:B------:R-:W-:Y:S01]  /*a700*/  MOV R96, R157 ;  /* 0x0000009d00607202 */ /* 0x000fe20000000f00 */
[----:B------:R-:W-:Y:S02]  /*a710*/  IMAD.MOV.U32 R157, RZ, RZ, R134 ;  /* 0x000000ffff9d7224 */ /* 0x000fe400078e0086 */
[----:B------:R-:W-:-:S02]  /*a720*/  FFMA.FTZ R141, R68, c[0x0][0x23c], -R6 ;  /* 0x00008f00448d7a23 */ /* 0x000fc40000010806 */
[----:B------:R-:W-:Y:S01]  /*a730*/  FFMA.FTZ R134, R143, c[0x0][0x23c], -R6 ;  /* 0x00008f008f867a23 */ /* 0x000fe20000010806 */
[C---:B-1----:R-:W-:Y:S07]  /*a740*/  HMMA.16816.F32.BF16 R60, R8.reuse, R16, R108 ;  /* 0x00000010083c723c */ /* 0x042fee000004186c */
[----:B------:R-:W-:Y:S01]  /*a750*/  IMAD.MOV.U32 R111, RZ, RZ, R184 ;  /* 0x000000ffff6f7224 */ /* 0x000fe200078e00b8 */
[----:B------:R-:W-:Y:S01]  /*a760*/  HMMA.16816.F32.BF16 R56, R8, R18, R104 ;  /* 0x000000120838723c */ /* 0x000fe20000041868 */
[----:B------:R1:W-:Y:S01]  /*a770*/  MUFU.EX2 R9, R2 ;  /* 0x0000000200097308 */ /* 0x0003e20000000800 */
[----:B------:R-:W-:Y:S01]  /*a780*/  IMAD.MOV.U32 R109, RZ, RZ, R156 ;  /* 0x000000ffff6d7224 */ /* 0x000fe200078e009c */
[----:B------:R-:W-:Y:S01]  /*a790*/  MOV R110, R125 ;  /* 0x0000007d006e7202 */ /* 0x000fe20000000f00 */
[----:B------:R-:W-:Y:S01]  /*a7a0*/  IMAD.MOV.U32 R99, RZ, RZ, R111 ;  /* 0x000000ffff637224 */ /* 0x000fe200078e006f */
[----:B------:R-:W-:Y:S01]  /*a7b0*/  MOV R156, R136 ;  /* 0x00000088009c7202 */ /* 0x000fe20000000f00 */
[----:B------:R-:W-:-:S02]  /*a7c0*/  IMAD.MOV.U32 R111, RZ, RZ, R127 ;  /* 0x000000ffff6f7224 */ /* 0x000fc400078e007f */
[C---:B------:R-:W-:Y:S08]  /*a7d0*/  HMMA.16816.F32.BF16 R64, R12.reuse, R16, R112 ;  /* 0x000000100c40723c */ /* 0x040ff00000041870 */
[----:B------:R-:W-:Y:S01]  /*a7e0*/  HMMA.16816.F32.BF16 R52, R12, R18, R84 ;  /* 0x000000120c34723c */ /* 0x000fe20000041854 */
[----:B-1----:R-:W-:Y:S01]  /*a7f0*/  FFMA.FTZ R2, R210, c[0x0][0x23c], -R6 ;  /* 0x00008f00d2027a23 */ /* 0x002fe20000010806 */
[----:B------:R-:W1:Y:S01]  /*a800*/  LDSM.16.MT88.4 R16, [R216+0xa000] ;  /* 0x00a00000d810783b */ /* 0x000e620000004200 */
[----:B------:R-:W-:-:S02]  /*a810*/  IMAD.MOV.U32 R210, RZ, RZ, R124 ;  /* 0x000000ffffd27224 */ /* 0x000fc400078e007c */
[----:B------:R2:W-:Y:S02]  /*a820*/  MUFU.EX2 R108, R2 ;  /* 0x00000002006c7308 */ /* 0x0005e40000000800 */
[----:B--2---:R-:W-:Y:S02]  /*a830*/  FFMA.FTZ R2, R201, c[0x0][0x23c], -R6 ;  /* 0x00008f00c9027a23 */ /* 0x004fe40000010806 */
[----:B------:R-:W-:-:S04]  /*a840*/  IMAD.MOV.U32 R201, RZ, RZ, R69 ;  /* 0x000000ffffc97224 */ /* 0x000fc800078e0045 */
[----:B------:R2:W3:Y:S01]  /*a850*/  MUFU.EX2 R171, R2 ;  /* 0x0000000200ab7308 */ /* 0x0004e20000000800 */
[----:B------:R-:W-:Y:S02]  /*a860*/  FFMA.FTZ R69, R161, c[0x0][0x23c], -R6 ;  /* 0x00008f00a1457a23 */ /* 0x000fe40000010806 */
[----:B------:R-:W-:Y:S01]  /*a870*/  IMAD.MOV.U32 R161, RZ, RZ, R201 ;  /* 0x000000ffffa17224 */ /* 0x000fe200078e00c9 */
[----:B------:R-:W-:Y:S02]  /*a880*/  MOV R201, R97 ;  /* 0x0000006100c97202 */ /* 0x000fe40000000f00 */
[----:B------:R-:W-:Y:S02]  /*a890*/  MOV R97, R95 ;  /* 0x0000005f00617202 */ /* 0x000fe40000000f00 */
[----:B------:R-:W-:-:S03]  /*a8a0*/  MOV R95, R51 ;  /* 0x00000033005f7202 */ /* 0x000fc60000000f00 */
[----:B------:R-:W-:Y:S02]  /*a8b0*/  IMAD.MOV.U32 R68, RZ, RZ, R97 ;  /* 0x000000ffff447224 */ /* 0x000fe400078e0061 */
[----:B--2---:R-:W-:Y:S01]  /*a8c0*/  FFMA.FTZ R2, R248, c[0x0][0x23c], -R5 ;  /* 0x00008f00f8027a23 */ /* 0x004fe20000010805 */
[----:B---3--:R-:W-:-:S03]  /*a8d0*/  F2FP.BF16.PACK_AB R14, R171, R108 ;  /* 0x0000006cab0e723e */ /* 0x008fc600000010ff */
[----:B------:R2:W-:Y:S02]  /*a8e0*/  MUFU.EX2 R196, R2 ;  /* 0x0000000200c47308 */ /* 0x0005e40000000800 */
[----:B--2---:R-:W-:-:S06]  /*a8f0*/  FFMA.FTZ R2, R246, c[0x0][0x23c], -R5 ;  /* 0x00008f00f6027a23 */ /* 0x004fcc0000010805 */
[----:B------:R2:W-:Y:S02]  /*a900*/  MUFU.EX2 R10, R2 ;  /* 0x00000002000a7308 */ /* 0x0005e40000000800 */
[----:B--2---:R-:W-:Y:S01]  /*a910*/  FFMA.FTZ R2, R204, c[0x0][0x23c], -R5 ;  /* 0x00008f00cc027a23 */ /* 0x004fe20000010805 */
[----:B------:R-:W-:Y:S01]  /*a920*/  MOV R204, R74 ;  /* 0x0000004a00cc7202 */ /* 0x000fe20000000f00 */
[----:B------:R-:W-:Y:S01]  /*a930*/  FFMA.FTZ R74, R179, c[0x0][0x23c], -R6 ;  /* 0x00008f00b34a7a23 */ /* 0x000fe20000010806 */
[----:B------:R-:W-:-:S03]  /*a940*/  MOV R179, R23 ;  /* 0x0000001700b37202 */ /* 0x000fc60000000f00 */
[----:B------:R2:W-:Y:S02]  /*a950*/  MUFU.EX2 R153, R2 ;  /* 0x0000000200997308 */ /* 0x0005e40000000800 */
[----:B--2---:R-:W-:Y:S01]  /*a960*/  FFMA.FTZ R2, R195, c[0x0][0x23c], -R5 ;  /* 0x00008f00c3027a23 */ /* 0x004fe20000010805 */
[----:B------:R-:W-:Y:S02]  /*a970*/  MOV R195, R99 ;  /* 0x0000006300c37202 */ /* 0x000fe40000000f00 */
[----:B------:R-:W-:-:S03]  /*a980*/  MOV R99, R21 ;  /* 0x0000001500637202 */ /* 0x000fc60000000f00 */
[----:B------:R2:W3:Y:S02]  /*a990*/  MUFU.EX2 R181, R2 ;  /* 0x0000000200b57308 */ /* 0x0004e40000000800 */
[----:B--2---:R-:W-:Y:S01]  /*a9a0*/  FFMA.FTZ R2, R251, c[0x0][0x23c], -R3 ;  /* 0x00008f00fb027a23 */ /* 0x004fe20000010803 */
[----:B---3--:R-:W-:-:S05]  /*a9b0*/  F2FP.BF16.PACK_AB R15, R181, R153 ;  /* 0x00000099b50f723e */ /* 0x008fca00000010ff */
[----:B------:R2:W3:Y:S02]  /*a9c0*/  MUFU.EX2 R8, R2 ;  /* 0x0000000200087308 */ /* 0x0004e40000000800 */
[----:B--2---:R-:W-:Y:S01]  /*a9d0*/  FFMA.FTZ R2, R213, c[0x0][0x23c], -R3 ;  /* 0x00008f00d5027a23 */ /* 0x004fe20000010803 */
[----:B---3--:R-:W-:Y:S01]  /*a9e0*/  MOV R185, R8 ;  /* 0x0000000800b97202 */ /* 0x008fe20000000f00 */
[----:B------:R-:W-:-:S04]  /*a9f0*/  IMAD.MOV.U32 R213, RZ, RZ, R22 ;  /* 0x000000ffffd57224 */ /* 0x000fc800078e0016 */
[----:B------:R2:W3:Y:S02]  /*aa00*/  MUFU.EX2 R7, R2 ;  /* 0x0000000200077308 */ /* 0x0004e40000000800 */
[----:B--2---:R-:W-:Y:S01]  /*aa10*/  FFMA.FTZ R2, R206, c[0x0][0x23c], -R3 ;  /* 0x00008f00ce027a23 */ /* 0x004fe20000010803 */
[----:B------:R-:W-:Y:S02]  /*aa20*/  MOV R206, R10 ;  /* 0x0000000a00ce7202 */ /* 0x000fe40000000f00 */
[----:B---3--:R-:W-:-:S03]  /*aa30*/  F2FP.BF16.PACK_AB R8, R7, R185 ;  /* 0x000000b90708723e */ /* 0x008fc600000010ff */
[----:B------:R2:W-:Y:S01]  /*aa40*/  MUFU.EX2 R155, R2 ;  /* 0x00000002009b7308 */ /* 0x0005e20000000800 */
[----:B------:R-:W-:Y:S01]  /*aa50*/  F2FP.BF16.PACK_AB R13, R206, R196 ;  /* 0x000000c4ce0d723e */ /* 0x000fe200000010ff */
[----:B--2---:R-:W-:Y:S02]  /*aa60*/  FFMA.FTZ R2, R128, c[0x0][0x23c], -R3 ;  /* 0x00008f0080027a23 */ /* 0x004fe40000010803 */
[----:B------:R-:W-:-:S04]  /*aa70*/  FFMA.FTZ R128, R194, c[0x0][0x23c], -R6 ;  /* 0x00008f00c2807a23 */ /* 0x000fc80000010806 */
[----:B------:R2:W3:Y:S01]  /*aa80*/  MUFU.EX2 R184, R2 ;  /* 0x0000000200b87308 */ /* 0x0004e20000000800 */
[----:B------:R-:W-:-:S05]  /*aa90*/  IMAD.MOV.U32 R194, RZ, RZ, R9 ;  /* 0x000000ffffc27224 */ /* 0x000fca00078e0009 */
[----:B------:R-:W-:-:S07]  /*aaa0*/  F2FP.BF16.PACK_AB R12, R194, R197 ;  /* 0x000000c5c20c723e */ /* 0x000fce00000010ff */
[----:B-1----:R-:W-:Y:S01]  /*aab0*/  HMMA.16816.F32.BF16 R136, R12, R16, R116 ;  /* 0x000000100c88723c */ /* 0x002fe20000041874 */
[----:B--2---:R-:W-:Y:S01]  /*aac0*/  FFMA.FTZ R2, R252, c[0x0][0x23c], -R0 ;  /* 0x00008f00fc027a23 */ /* 0x004fe20000010800 */
[----:B---3--:R-:W-:-:S03]  /*aad0*/  F2FP.BF16.PACK_AB R10, R184, R155 ;  /* 0x0000009bb80a723e */ /* 0x008fc600000010ff */
[----:B------:R1:W-:Y:S03]  /*aae0*/  MUFU.EX2 R248, R2 ;  /* 0x0000000200f87308 */ /* 0x0003e60000000800 */
[----:B------:R-:W-:Y:S01]  /*aaf0*/  HMMA.16816.F32.BF16 R124, R12, R18, R80 ;  /* 0x000000120c7c723c */ /* 0x000fe20000041850 */
[----:B-1----:R-:W-:Y:S01]  /*ab00*/  FFMA.FTZ R2, R244, c[0x0][0x23c], -R0 ;  /* 0x00008f00f4027a23 */ /* 0x002fe20000010800 */
[----:B------:R-:W-:Y:S02]  /*ab10*/  MOV R244, R93 ;  /* 0x0000005d00f47202 */ /* 0x000fe40000000f00 */
[----:B------:R-:W-:Y:S01]  /*ab20*/  MOV R93, R49 ;  /* 0x00000031005d7202 */ /* 0x000fe20000000f00 */
[----:B------:R1:W2:Y:S02]  /*ab30*/  MUFU.EX2 R251, R2 ;  /* 0x0000000200fb7308 */ /* 0x0002a40000000800 */
[----:B------:R-:W-:-:S02]  /*ab40*/  IMAD.MOV.U32 R6, RZ, RZ, R244 ;  /* 0x000000ffff067224 */ /* 0x000fc400078e00f4 */
[----:B------:R-:W-:Y:S02]  /*ab50*/  IMAD.MOV.U32 R244, RZ, RZ, R95 ;  /* 0x000000fffff47224 */ /* 0x000fe400078e005f */
[----:B-1----:R-:W-:Y:S01]  /*ab60*/  FFMA.FTZ R2, R211, c[0x0][0x23c], -R0 ;  /* 0x00008f00d3027a23 */ /* 0x002fe20000010800 */
[----:B--2---:R-:W-:Y:S01]  /*ab70*/  F2FP.BF16.PACK_AB R9, R251, R248 ;  /* 0x000000f8fb09723e */ /* 0x004fe200000010ff */
[----:B------:R-:W-:Y:S02]  /*ab80*/  IMAD.MOV.U32 R211, RZ, RZ, R92 ;  /* 0x000000ffffd37224 */ /* 0x000fe400078e005c */
[----:B------:R1:W-:Y:S01]  /*ab90*/  MUFU.EX2 R252, R2 ;  /* 0x0000000200fc7308 */ /* 0x0003e20000000800 */
[----:B------:R-:W-:Y:S02]  /*aba0*/  IMAD.MOV.U32 R92, RZ, RZ, R48 ;  /* 0x000000ffff5c7224 */ /* 0x000fe400078e0030 */
[----:B-1----:R-:W-:Y:S01]  /*abb0*/  FFMA.FTZ R2, R199, c[0x0][0x23c], -R0 ;  /* 0x00008f00c7027a23 */ /* 0x002fe20000010800 */
[----:B------:R-:W-:Y:S01]  /*abc0*/  MOV R199, R210 ;  /* 0x000000d200c77202 */ /* 0x000fe20000000f00 */
[----:B------:R-:W-:-:S03]  /*abd0*/  IMAD.MOV.U32 R210, RZ, RZ, R96 ;  /* 0x000000ffffd27224 */ /* 0x000fc600078e0060 */
[----:B------:R-:W1:Y:S01]  /*abe0*/  MUFU.EX2 R246, R2 ;  /* 0x0000000200f67308 */ /* 0x000e620000000800 */
[----:B------:R-:W-:Y:S02]  /*abf0*/  IMAD.MOV.U32 R96, RZ, RZ, R94 ;  /* 0x000000ffff607224 */ /* 0x000fe400078e005e */
[----:B------:R-:W-:Y:S01]  /*ac00*/  IMAD.MOV.U32 R94, RZ, RZ, R50 ;  /* 0x000000ffff5e7224 */ /* 0x000fe200078e0032 */
[----:B-1----:R-:W-:Y:S01]  /*ac10*/  F2FP.BF16.PACK_AB R11, R246, R252 ;  /* 0x000000fcf60b723e */ /* 0x002fe200000010ff */
[----:B------:R-:W-:Y:S02]  /*ac20*/  IMAD.MOV.U32 R2, RZ, RZ, R179 ;  /* 0x000000ffff027224 */ /* 0x000fe400078e00b3 */
[----:B------:R-:W-:Y:S02]  /*ac30*/  IMAD.MOV.U32 R179, RZ, RZ, R93 ;  /* 0x000000ffffb37224 */ /* 0x000fe400078e005d */
[----:B------:R-:W-:Y:S02]  /*ac40*/  FFMA.FTZ R2, R2, c[0x0][0x23c], -R3 ;  /* 0x00008f0002027a23 */ /* 0x000fe40000010803 */
[C---:B------:R-:W-:Y:S08]  /*ac50*/  HMMA.16816.F32.BF16 R104, R8.reuse, R16, R100 ;  /* 0x000000100868723c */ /* 0x040ff00000041864 */
[----:B------:R-:W-:Y:S01]  /*ac60*/  HMMA.16816.F32.BF16 R100, R8, R18, R88 ;  /* 0x000000120864723c */ /* 0x000fe20000041858 */
[----:B------:R-:W1:Y:S07]  /*ac70*/  LDSM.16.MT88.4 R16, [R219+0xa000] ;  /* 0x00a00000db10783b */ /* 0x000e6e0000004200 */
[C---:B-1----:R-:W-:Y:S07]  /*ac80*/  HMMA.16816.F32.BF16 R112, R12.reuse, R18, R24 ;  /* 0x000000120c70723c */ /* 0x042fee0000041818 */
[----:B------:R-:W-:Y:S01]  /*ac90*/  MOV R27, R204 ;  /* 0x000000cc001b7202 */ /* 0x000fe20000000f00 */
[----:B------:R-:W-:Y:S01]  /*aca0*/  IMAD.MOV.U32 R204, RZ, RZ, R98 ;  /* 0x000000ffffcc7224 */ /* 0x000fe200078e0062 */
[----:B------:R-:W-:Y:S01]  /*acb0*/  HMMA.16816.F32.BF16 R116, R12, R16, R44 ;  /* 0x000000100c74723c */ /* 0x000fe2000004182c */
[----:B------:R-:W-:Y:S01]  /*acc0*/  IMAD.MOV.U32 R98, RZ, RZ, R20 ;  /* 0x000000ffff627224 */ /* 0x000fe200078e0014 */
[----:B------:R-:W-:Y:S01]  /*acd0*/  MOV R26, R96 ;  /* 0x00000060001a7202 */ /* 0x000fe20000000f00 */
[----:B------:R-:W1:Y:S01]  /*ace0*/  LDSM.16.MT88.4 R20, [R217+0xa000] ;  /* 0x00a00000d914783b */ /* 0x000e620000004200 */
[----:B------:R-:W-:-:S02]  /*acf0*/  MOV R25, R211 ;  /* 0x000000d300197202 */ /* 0x000fc40000000f00 */
[----:B------:R-:W-:Y:S02]  /*ad00*/  MOV R143, R98 ;  /* 0x00000062008f7202 */ /* 0x000fe40000000f00 */
[----:B------:R-:W-:Y:S01]  /*ad10*/  HMMA.16816.F32.BF16 R84, R8, R16, R40 ;  /* 0x000000100854723c */ /* 0x000fe20000041828 */
[----:B------:R-:W-:Y:S02]  /*ad20*/  MOV R211, R94 ;  /* 0x0000005e00d37202 */ /* 0x000fe40000000f00 */
[----:B------:R-:W-:Y:S01]  /*ad30*/  MOV R24, R26 ;  /* 0x0000001a00187202 */ /* 0x000fe20000000f00 */
[----:B------:R-:W-:Y:S01]  /*ad40*/  IMAD.MOV.U32 R26, RZ, RZ, R68 ;  /* 0x000000ffff1a7224 */ /* 0x000fe200078e0044 */
[----:B------:R-:W-:-:S03]  /*ad50*/  MOV R68, R143 ;  /* 0x0000008f00447202 */ /* 0x000fc60000000f00 */
[C---:B------:R-:W-:Y:S01]  /*ad60*/  HMMA.16816.F32.BF16 R80, R8.reuse, R18, R36 ;  /* 0x000000120850723c */ /* 0x040fe20000041824 */
[----:B------:R-:W2:Y:S07]  /*ad70*/  LDSM.16.MT88.4 R16, [R218+0xa000] ;  /* 0x00a00000da10783b */ /* 0x000eae0000004200 */
[C---:B-1----:R-:W-:Y:S07]  /*ad80*/  HMMA.16816.F32.BF16 R48, R8.reuse, R20, R32 ;  /* 0x000000140830723c */ /* 0x042fee0000041820 */
[----:B------:R-:W-:Y:S01]  /*ad90*/  MOV R34, R199 ;  /* 0x000000c700227202 */ /* 0x000fe20000000f00 */
[----:B------:R-:W-:Y:S01]  /*ada0*/  HMMA.16816.F32.BF16 R44, R8, R22, R28 ;  /* 0x00000016082c723c */ /* 0x000fe2000004181c */
[----:B------:R-:W-:Y:S01]  /*adb0*/  MOV R199, R92 ;  /* 0x0000005c00c77202 */ /* 0x000fe20000000f00 */
[----:B------:R-:W-:-:S02]  /*adc0*/  IMAD.MOV.U32 R35, RZ, RZ, R161 ;  /* 0x000000ffff237224 */ /* 0x000fc400078e00a1 */
[----:B------:R-:W-:Y:S02]  /*add0*/  IMAD.MOV.U32 R161, RZ, RZ, R99 ;  /* 0x000000ffffa17224 */ /* 0x000fe400078e0063 */
[----:B------:R-:W-:Y:S01]  /*ade0*/  IMAD.MOV.U32 R143, RZ, RZ, R199 ;  /* 0x000000ffff8f7224 */ /* 0x000fe200078e00c7 */
[----:B------:R-:W-:Y:S01]  /*adf0*/  MOV R199, R179 ;  /* 0x000000b300c77202 */ /* 0x000fe20000000f00 */
[----:B------:R-:W-:Y:S01]  /*ae00*/  IMAD.MOV.U32 R179, RZ, RZ, R211 ;  /* 0x000000ffffb37224 */ /* 0x000fe200078e00d3 */
[----:B------:R-:W-:Y:S01]  /*ae10*/  MOV R211, R244 ;  /* 0x000000f400d37202 */ /* 0x000fe20000000f00 */
[C---:B--2---:R-:W-:Y:S01]  /*ae20*/  HMMA.16816.F32.BF16 R36, R8.reuse, R18, R56 ;  /* 0x000000120824723c */ /* 0x044fe20000041838 */
[----:B------:R-:W-:Y:S01]  /*ae30*/  MOV R244, R213 ;  /* 0x000000d500f47202 */ /* 0x000fe20000000f00 */
[----:B------:R-:W-:Y:S02]  /*ae40*/  IMAD.MOV.U32 R213, RZ, RZ, R245 ;  /* 0x000000ffffd57224 */ /* 0x000fe400078e00f5 */
[----:B------:R1:W-:Y:S04]  /*ae50*/  MUFU.EX2 R245, R2 ;  /* 0x0000000200f57308 */ /* 0x0003e80000000800 */
[----:B------:R-:W-:Y:S01]  /*ae60*/  HMMA.16816.F32.BF16 R40, R8, R16, R60 ;  /* 0x000000100828723c */ /* 0x000fe2000004183c */
[----:B------:R-:W-:Y:S01]  /*ae70*/  MOV R56, R211 ;  /* 0x000000d300387202 */ /* 0x000fe20000000f00 */
[----:B------:R-:W-:-:S02]  /*ae80*/  FFMA.FTZ R33, R212, c[0x0][0x23c], -R3 ;  /* 0x00008f00d4217a23 */ /* 0x000fc40000010803 */
[--C-:B------:R-:W-:Y:S02]  /*ae90*/  FFMA.FTZ R32, R202, c[0x0][0x23c], -R3.reuse ;  /* 0x00008f00ca207a23 */ /* 0x100fe40000010803 */
[----:B------:R-:W-:Y:S02]  /*aea0*/  FFMA.FTZ R31, R186, c[0x0][0x23c], -R3 ;  /* 0x00008f00ba1f7a23 */ /* 0x000fe40000010803 */
[----:B------:R-:W-:Y:S01]  /*aeb0*/  IMAD.MOV.U32 R61, RZ, RZ, R213 ;  /* 0x000000ffff3d7224 */ /* 0x000fe200078e00d5 */
[----:B------:R-:W-:Y:S01]  /*aec0*/  MOV R63, R156 ;  /* 0x0000009c003f7202 */ /* 0x000fe20000000f00 */
[----:B------:R-:W-:Y:S01]  /*aed0*/  IMAD.MOV.U32 R11, RZ, RZ, R56 ;  /* 0x000000ffff0b7224 */ /* 0x000fe200078e0038 */
[C---:B------:R-:W-:Y:S01]  /*aee0*/  HMMA.16816.F32.BF16 R96, R12.reuse, R20, R120 ;  /* 0x000000140c60723c */ /* 0x040fe20000041878 */
[--C-:B-1----:R-:W-:Y:S01]  /*aef0*/  FFMA.FTZ R2, R34, c[0x0][0x23c], -R3.reuse ;  /* 0x00008f0022027a23 */ /* 0x102fe20000010803 */
[----:B------:R-:W-:Y:S01]  /*af00*/  MOV R57, R244 ;  /* 0x000000f400397202 */ /* 0x000fe20000000f00 */
[----:B------:R-:W-:Y:S01]  /*af10*/  FFMA.FTZ R30, R183, c[0x0][0x23c], -R3 ;  /* 0x00008f00b71e7a23 */ /* 0x000fe20000010803 */
[----:B------:R-:W-:Y:S01]  /*af20*/  MOV R62, R157 ;  /* 0x0000009d003e7202 */ /* 0x000fe20000000f00 */
[----:B------:R1:W-:Y:S01]  /*af30*/  MUFU.EX2 R244, R2 ;  /* 0x0000000200f47308 */ /* 0x0003e20000000800 */
[----:B------:R-:W-:Y:S01]  /*af40*/  MOV R56, R61 ;  /* 0x0000003d00387202 */ /* 0x000fe20000000f00 */
[--C-:B------:R-:W-:Y:S01]  /*af50*/  FFMA.FTZ R29, R35, c[0x0][0x23c], -R5.reuse ;  /* 0x00008f00231d7a23 */ /* 0x100fe20000010805 */
[----:B------:R-:W-:Y:S01]  /*af60*/  MOV R61, R63 ;  /* 0x0000003f003d7202 */ /* 0x000fe20000000f00 */
[----:B------:R-:W-:Y:S01]  /*af70*/  IMAD.MOV.U32 R63, RZ, RZ, R24 ;  /* 0x000000ffff3f7224 */ /* 0x000fe200078e0018 */
[----:B------:R-:W-:Y:S01]  /*af80*/  MOV R34, R26 ;  /* 0x0000001a00227202 */ /* 0x000fe20000000f00 */
[----:B------:R-:W-:Y:S01]  /*af90*/  HMMA.16816.F32.BF16 R92, R12, R22, R76 ;  /* 0x000000160c5c723c */ /* 0x000fe2000004184c */
[----:B------:R-:W-:Y:S01]  /*afa0*/  MOV R24, R195 ;  /* 0x000000c300187202 */ /* 0x000fe20000000f00 */
[----:B------:R-:W-:Y:S01]  /*afb0*/  FFMA.FTZ R28, R27, c[0x0][0x23c], -R5 ;  /* 0x00008f001b1c7a23 */ /* 0x000fe20000010805 */
[----:B------:R-:W-:Y:S01]  /*afc0*/  MOV R10, R57 ;  /* 0x00000039000a7202 */ /* 0x000fe20000000f00 */
[----:B------:R-:W-:Y:S01]  /*afd0*/  IMAD.MOV.U32 R57, RZ, RZ, R62 ;  /* 0x000000ffff397224 */ /* 0x000fe200078e003e */
[----:B------:R-:W-:Y:S01]  /*afe0*/  MOV R195, R201 ;  /* 0x000000c900c37202 */ /* 0x000fe20000000f00 */
[----:B------:R-:W-:-:S02]  /*aff0*/  IMAD.MOV.U32 R201, RZ, RZ, R109 ;  /* 0x000000ffffc97224 */ /* 0x000fc400078e006d */
[C---:B------:R-:W-:Y:S01]  /*b000*/  HMMA.16816.F32.BF16 R88, R12.reuse, R16, R64 ;  /* 0x000000100c58723c */ /* 0x040fe20000041840 */
[--C-:B-1----:R-:W-:Y:S01]  /*b010*/  FFMA.FTZ R2, R250, c[0x0][0x23c], -R3.reuse ;  /* 0x00008f00fa027a23 */ /* 0x102fe20000010803 */
[----:B------:R-:W-:Y:S02]  /*b020*/  MOV R62, R34 ;  /* 0x00000022003e7202 */ /* 0x000fe40000000f00 */
[----:B------:R-:W-:Y:S01]  /*b030*/  MOV R20, R209 ;  /* 0x000000d100147202 */ /* 0x000fe20000000f00 */
[----:B------:R1:W-:Y:S01]  /*b040*/  MUFU.EX2 R213, R2 ;  /* 0x0000000200d57308 */ /* 0x0003e20000000800 */
        /* <DEDUP_REMOVED lines=9> */
[--C-:B------:R-:W-:Y:S01]  /*b0e0*/  FFMA.FTZ R123, R146, c[0x0][0x23c], -R3.reuse ;  /* 0x00008f00927b7a23 */ /* 0x100fe20000010803 */
[----:B------:R-:W-:Y:S01]  /*b0f0*/  MOV R200, R129 ;  /* 0x0000008100c87202 */ /* 0x000fe20000000f00 */
[----:B------:R-:W-:Y:S01]  /*b100*/  IMAD.MOV.U32 R9, RZ, RZ, R56 ;  /* 0x000000ffff097224 */ /* 0x000fe200078e0038 */
[----:B------:R-:W-:Y:S01]  /*b110*/  MOV R21, R61 ;  /* 0x0000003d00157202 */ /* 0x000fe20000000f00 */
[----:B------:R-:W-:Y:S01]  /*b120*/  HMMA.16816.F32.BF16 R52, R12, R18, R52 ;  /* 0x000000120c34723c */ /* 0x000fe20000041834 */
[----:B------:R-:W-:Y:S01]  /*b130*/  MOV R22, R63 ;  /* 0x0000003f00167202 */ /* 0x000fe20000000f00 */
[--C-:B-1----:R-:W-:Y:S01]  /*b140*/  FFMA.FTZ R2, R247, c[0x0][0x23c], -R3.reuse ;  /* 0x00008f00f7027a23 */ /* 0x102fe20000010803 */
        /* <DEDUP_REMOVED lines=26> */
[--C-:B------:R-:W-:Y:S01]  /*b2f0*/  FFMA.FTZ R3, R235, c[0x0][0x23c], -R0.reuse ;  /* 0x00008f00eb037a23 */ /* 0x100fe20000010800 */
[----:B------:R-:W-:Y:S01]  /*b300*/  LDSM.16.MT88.4 R16, [R219+0xa800] ;  /* 0x00a80000db10783b */ /* 0x000fe20000004200 */
[----:B------:R-:W-:-:S02]  /*b310*/  FFMA.FTZ R4, R249, c[0x0][0x23c], -R0 ;  /* 0x00008f00f9047a23 */ /* 0x000fc40000010800 */
[--C-:B------:R-:W-:Y:S01]  /*b320*/  FFMA.FTZ R25, R215, c[0x0][0x23c], -R0.reuse ;  /* 0x00008f00d7197a23 */ /* 0x100fe20000010800 */
[----:B------:R-:W-:Y:S01]  /*b330*/  LDSM.16.MT88.4 R12, [R217+0xa800] ;  /* 0x00a80000d90c783b */ /* 0x000fe20000004200 */
[--C-:B------:R-:W-:Y:S02]  /*b340*/  FFMA.FTZ R24, R207, c[0x0][0x23c], -R0.reuse ;  /* 0x00008f00cf187a23 */ /* 0x100fe40000010800 */
[--C-:B------:R-:W-:Y:S02]  /*b350*/  FFMA.FTZ R57, R187, c[0x0][0x23c], -R0.reuse ;  /* 0x00008f00bb397a23 */ /* 0x100fe40000010800 */
[--C-:B------:R-:W-:Y:S02]  /*b360*/  FFMA.FTZ R130, R182, c[0x0][0x23c], -R0.reuse ;  /* 0x00008f00b6827a23 */ /* 0x100fe40000010800 */
[--C-:B------:R-:W-:Y:S02]  /*b370*/  FFMA.FTZ R131, R166, c[0x0][0x23c], -R0.reuse ;  /* 0x00008f00a6837a23 */ /* 0x100fe40000010800 */
[----:B-1----:R-:W-:-:S02]  /*b380*/  FFMA.FTZ R2, R233, c[0x0][0x23c], -R0 ;  /* 0x00008f00e9027a23 */ /* 0x002fc40000010800 */
[--C-:B------:R-:W-:Y:S02]  /*b390*/  FFMA.FTZ R132, R163, c[0x0][0x23c], -R0.reuse ;  /* 0x00008f00a3847a23 */ /* 0x100fe40000010800 */
[----:B------:R-:W-:Y:S02]  /*b3a0*/  FFMA.FTZ R133, R162, c[0x0][0x23c], -R0 ;  /* 0x00008f00a2857a23 */ /* 0x000fe40000010800 */
[----:B------:R-:W-:Y:S02]  /*b3b0*/  FADD.FTZ R0, R23, R22 ;  /* 0x0000001617007221 */ /* 0x000fe40000010000 */
[----:B------:R-:W1:Y:S01]  /*b3c0*/  LDSM.16.MT88.4 R20, [R216+0xa800] ;  /* 0x00a80000d814783b */ /* 0x000e620000004200 */
        /* <DEDUP_REMOVED lines=8> */
[--C-:B------:R-:W-:Y:S01]  /*b450*/  FFMA.FTZ R27, R237, c[0x0][0x23c], -R5.reuse ;  /* 0x00008f00ed1b7a23 */ /* 0x100fe20000010805 */
[----:B------:R-:W2:Y:S01]  /*b460*/  LDSM.16.MT88.4 R8, [R218+0xa800] ;  /* 0x00a80000da08783b */ /* 0x000ea20000004200 */
[----:B------:R-:W-:Y:S01]  /*b470*/  MOV R35, R68 ;  /* 0x0000004400237202 */ /* 0x000fe20000000f00 */
[--C-:B------:R-:W-:Y:S01]  /*b480*/  FFMA.FTZ R68, R191, c[0x0][0x23c], -R5.reuse ;  /* 0x00008f00bf447a23 */ /* 0x100fe20000010805 */
[----:B------:R-:W-:Y:S01]  /*b490*/  MOV R191, R78 ;  /* 0x0000004e00bf7202 */ /* 0x000fe20000000f00 */
[----:B------:R-:W-:Y:S01]  /*b4a0*/  IMAD.MOV.U32 R78, RZ, RZ, R60 ;  /* 0x000000ffff4e7224 */ /* 0x000fe200078e003c */
[----:B------:R-:W-:Y:S01]  /*b4b0*/  MOV R60, R208 ;  /* 0x000000d0003c7202 */ /* 0x000fe20000000f00 */
[----:B------:R-:W3:Y:S08]  /*b4c0*/  MUFU.EX2 R209, R3 ;  /* 0x0000000300d17308 */ /* 0x000ef00000000800 */
[----:B------:R4:W-:Y:S01]  /*b4d0*/  MUFU.EX2 R207, R2 ;  /* 0x0000000200cf7308 */ /* 0x0009e20000000800 */
[--C-:B------:R-:W-:Y:S01]  /*b4e0*/  FFMA.FTZ R26, R234, c[0x0][0x23c], -R5.reuse ;  /* 0x00008f00ea1a7a23 */ /* 0x100fe20000010805 */
[----:B------:R-:W-:Y:S01]  /*b4f0*/  MOV R186, R6 ;  /* 0x0000000600ba7202 */ /* 0x000fe20000000f00 */
[--C-:B------:R-:W-:Y:S01]  /*b500*/  FFMA.FTZ R120, R180, c[0x0][0x23c], -R5.reuse ;  /* 0x00008f00b4787a23 */ /* 0x100fe20000010805 */
[----:B------:R-:W-:Y:S01]  /*b510*/  MOV R247, R194 ;  /* 0x000000c200f77202 */ /* 0x000fe20000000f00 */
[--C-:B------:R-:W-:Y:S01]  /*b520*/  FFMA.FTZ R59, R193, c[0x0][0x23c], -R5.reuse ;  /* 0x00008f00c13b7a23 */ /* 0x100fe20000010805 */
[----:B------:R-:W-:Y:S01]  /*b530*/  MOV R182, R201 ;  /* 0x000000c900b67202 */ /* 0x000fe20000000f00 */
[--C-:B------:R-:W-:Y:S01]  /*b540*/  FFMA.FTZ R143, R165, c[0x0][0x23c], -R5.reuse ;  /* 0x00008f00a58f7a23 */ /* 0x100fe20000010805 */
[----:B------:R1:W1:Y:S01]  /*b550*/  MUFU.EX2 R208, R4 ;  /* 0x0000000400d07308 */ /* 0x0002620000000800 */
[--C-:B------:R-:W-:Y:S01]  /*b560*/  FFMA.FTZ R156, R160, c[0x0][0x23c], -R5.reuse ;  /* 0x00008f00a09c7a23 */ /* 0x100fe20000010805 */
[----:B------:R-:W-:Y:S01]  /*b570*/  MOV R180, R7 ;  /* 0x0000000700b47202 */ /* 0x000fe20000000f00 */
[--C-:B------:R-:W-:Y:S01]  /*b580*/  FFMA.FTZ R157, R144, c[0x0][0x23c], -R5.reuse ;  /* 0x00008f00909d7a23 */ /* 0x100fe20000010805 */
[----:B------:R-:W-:Y:S01]  /*b590*/  MOV R193, R79 ;  /* 0x0000004f00c17202 */ /* 0x000fe20000000f00 */
[----:B------:R-:W-:Y:S01]  /*b5a0*/  FFMA.FTZ R158, R158, c[0x0][0x23c], -R5 ;  /* 0x00008f009e9e7a23 */ /* 0x000fe20000010805 */
[----:B------:R-:W-:Y:S01]  /*b5b0*/  MOV R165, R206 ;  /* 0x000000ce00a57202 */ /* 0x000fe20000000f00 */
[----:B------:R-:W-:Y:S01]  /*b5c0*/  IMAD.MOV.U32 R163, RZ, RZ, R195 ;  /* 0x000000ffffa37224 */ /* 0x000fe200078e00c3 */
[----:B------:R-:W-:Y:S01]  /*b5d0*/  MOV R166, R204 ;  /* 0x000000cc00a67202 */ /* 0x000fe20000000f00 */
[----:B----4-:R-:W-:Y:S01]  /*b5e0*/  FADD.FTZ R2, R250, R191 ;  /* 0x000000bffa027221 */ /* 0x010fe20000010000 */
[----:B------:R-:W-:Y:S01]  /*b5f0*/  MOV R194, R205 ;  /* 0x000000cd00c27202 */ /* 0x000fe20000000f00 */
[----:B------:R-:W-:Y:S01]  /*b600*/  IMAD.MOV.U32 R250, RZ, RZ, R203 ;  /* 0x000000fffffa7224 */ /* 0x000fe200078e00cb */
[----:B------:R-:W-:Y:S01]  /*b610*/  MOV R195, R200 ;  /* 0x000000c800c37202 */ /* 0x000fe20000000f00 */
[----:B------:R-:W-:Y:S01]  /*b620*/  MUFU.EX2 R201, R128 ;  /* 0x0000008000c97308 */ /* 0x000fe20000000800 */
[----:B---3--:R-:W-:Y:S01]  /*b630*/  F2FP.BF16.PACK_AB R5, R209, R210 ;  /* 0x000000d2d105723e */ /* 0x008fe200000010ff */
[----:B------:R-:W-:Y:S01]  /*b640*/  IMAD.MOV.U32 R212, RZ, RZ, R185 ;  /* 0x000000ffffd47224 */ /* 0x000fe200078e00b9 */
[----:B-1----:R-:W-:Y:S01]  /*b650*/  F2FP.BF16.PACK_AB R4, R244, R245 ;  /* 0x000000f5f404723e */ /* 0x002fe200000010ff */
[----:B------:R-:W-:Y:S01]  /*b660*/  IMAD.MOV.U32 R187, RZ, RZ, R109 ;  /* 0x000000ffffbb7224 */ /* 0x000fe200078e006d */
[----:B------:R-:W-:Y:S01]  /*b670*/  F2FP.BF16.PACK_AB R6, R211, R213 ;  /* 0x000000d5d306723e */ /* 0x000fe200000010ff */
[----:B------:R-:W-:Y:S01]  /*b680*/  FADD.FTZ R34, R34, R64 ;  /* 0x0000004022227221 */ /* 0x000fe20000010000 */
[----:B------:R-:W-:Y:S01]  /*b690*/  F2FP.BF16.PACK_AB R7, R208, R207 ;  /* 0x000000cfd007723e */ /* 0x000fe200000010ff */
[----:B------:R-:W-:Y:S01]  /*b6a0*/  MUFU.EX2 R203, R75 ;  /* 0x0000004b00cb7308 */ /* 0x000fe20000000800 */
[----:B------:R-:W-:Y:S01]  /*b6b0*/  MOV R79, R232 ;  /* 0x000000e8004f7202 */ /* 0x000fe20000000f00 */
[----:B------:R-:W-:Y:S01]  /*b6c0*/  FADD.FTZ R3, R214, R193 ;  /* 0x000000c1d6037221 */ /* 0x000fe20000010000 */
[----:B------:R-:W-:Y:S01]  /*b6d0*/  MOV R193, R110 ;  /* 0x0000006e00c17202 */ /* 0x000fe20000000f00 */
[----:B------:R-:W-:Y:S01]  /*b6e0*/  IMAD.MOV.U32 R146, RZ, RZ, R65 ;  /* 0x000000ffff927224 */ /* 0x000fe200078e0041 */
[----:B------:R-:W-:Y:S01]  /*b6f0*/  MOV R145, R66 ;  /* 0x0000004200917202 */ /* 0x000fe20000000f00 */
[----:B------:R-:W-:Y:S01]  /*b700*/  IMAD.MOV.U32 R249, RZ, RZ, R76 ;  /* 0x000000fffff97224 */ /* 0x000fe200078e004c */
[----:B------:R-:W-:Y:S01]  /*b710*/  MOV R164, R67 ;  /* 0x0000004300a47202 */ /* 0x000fe20000000f00 */
[----:B------:R-:W-:Y:S01]  /*b720*/  MUFU.EX2 R205, R74 ;  /* 0x0000004a00cd7308 */ /* 0x000fe20000000800 */
[----:B------:R-:W-:Y:S01]  /*b730*/  MOV R214, R108 ;  /* 0x0000006c00d67202 */ /* 0x000fe20000000f00 */
[----:B------:R-:W-:Y:S01]  /*b740*/  IMAD.MOV.U32 R185, RZ, RZ, R111 ;  /* 0x000000ffffb97224 */ /* 0x000fe200078e006f */
[----:B------:R-:W-:Y:S01]  /*b750*/  MOV R215, R77 ;  /* 0x0000004d00d77202 */ /* 0x000fe20000000f00 */
[----:B------:R-:W-:Y:S01]  /*b760*/  IMAD.MOV.U32 R167, RZ, RZ, R62 ;  /* 0x000000ffffa77224 */ /* 0x000fe200078e003e */
[----:B------:R-:W-:Y:S01]  /*b770*/  MOV R183, R63 ;  /* 0x0000003f00b77202 */ /* 0x000fe20000000f00 */
[----:B------:R-:W-:Y:S01]  /*b780*/  FADD.FTZ R0, R231, R0 ;  /* 0x00000000e7007221 */ /* 0x000fe20000010000 */
[----:B------:R1:W5:Y:S01]  /*b790*/  LDL.LU R237, [R1+0x11c] ;  /* 0x00011c0001ed7983 */ /* 0x0003620000300800 */
[----:B------:R-:W-:Y:S01]  /*b7a0*/  MUFU.EX2 R206, R69 ;  /* 0x0000004500ce7308 */ /* 0x000fe20000000800 */
[C---:B------:R-:W-:Y:S07]  /*b7b0*/  HMMA.16816.F32.BF16 R108, R4.reuse, R20, R104 ;  /* 0x00000014046c723c */ /* 0x040fee0000041868 */
[----:B------:R-:W-:Y:S01]  /*b7c0*/  MUFU.EX2 R128, R29 ;  /* 0x0000001d00807308 */ /* 0x000fe20000000800 */
[C---:B------:R-:W-:Y:S07]  /*b7d0*/  HMMA.16816.F32.BF16 R104, R4.reuse, R22, R100 ;  /* 0x000000160468723c */ /* 0x040fee0000041864 */
[----:B------:R-:W3:Y:S08]  /*b7e0*/  MUFU.EX2 R200, R28 ;  /* 0x0000001c00c87308 */ /* 0x000ef00000000800 */
[----:B------:R-:W-:Y:S08]  /*b7f0*/  MUFU.EX2 R202, R27 ;  /* 0x0000001b00ca7308 */ /* 0x000ff00000000800 */
[----:B------:R4:W1:Y:S01]  /*b800*/  MUFU.EX2 R204, R26 ;  /* 0x0000001a00cc7308 */ /* 0x0008620000000800 */
[----:B------:R-:W-:Y:S01]  /*b810*/  HMMA.16816.F32.BF16 R100, R4, R16, R84 ;  /* 0x000000100464723c */ /* 0x000fe20000041854 */
[----:B------:R-:W-:Y:S01]  /*b820*/  MOV R192, R78 ;  /* 0x0000004e00c07202 */ /* 0x000fe20000000f00 */
[----:B------:R-:W-:Y:S01]  /*b830*/  IMAD.MOV.U32 R191, RZ, RZ, R79 ;  /* 0x000000ffffbf7224 */ /* 0x000fe200078e004f */
[----:B------:R-:W-:-:S02]  /*b840*/  MOV R160, R60 ;  /* 0x0000003c00a07202 */ /* 0x000fc40000000f00 */
[----:B------:R-:W-:-:S03]  /*b850*/  MOV R144, R61 ;  /* 0x0000003d00907202 */ /* 0x000fc60000000f00 */
[C---:B--2---:R-:W-:Y:S01]  /*b860*/  HMMA.16816.F32.BF16 R64, R4.reuse, R8, R40 ;  /* 0x000000080440723c */ /* 0x044fe20000041828 */
[----:B------:R-:W-:Y:S01]  /*b870*/  FADD.FTZ R0, R228, R0 ;  /* 0x00000000e4007221 */ /* 0x000fe20000010000 */
[----:B------:R-:W-:Y:S01]  /*b880*/  MUFU.EX2 R75, R33 ;  /* 0x00000021004b7308 */ /* 0x000fe20000000800 */
[----:B------:R-:W-:Y:S01]  /*b890*/  FADD.FTZ R3, R230, R3 ;  /* 0x00000003e6037221 */ /* 0x000fe20000010000 */
[----:B------:R2:W5:Y:S04]  /*b8a0*/  LDL.LU R236, [R1+0x118] ;  /* 0x0001180001ec7983 */ /* 0x0005680000300800 */
[C---:B------:R-:W-:Y:S08]  /*b8b0*/  HMMA.16816.F32.BF16 R84, R4.reuse, R18, R80 ;  /* 0x000000120454723c */ /* 0x040ff00000041850 */
[C---:B------:R-:W-:Y:S08]  /*b8c0*/  HMMA.16816.F32.BF16 R76, R4.reuse, R14, R44 ;  /* 0x0000000e044c723c */ /* 0x040ff0000004182c */
[C---:B------:R-:W-:Y:S01]  /*b8d0*/  HMMA.16816.F32.BF16 R60, R4.reuse, R10, R36 ;  /* 0x0000000a043c723c */ /* 0x040fe20000041824 */
[----:B------:R-:W-:Y:S01]  /*b8e0*/  FADD.FTZ R0, R187, R0 ;  /* 0x00000000bb007221 */ /* 0x000fe20000010000 */
[----:B------:R-:W-:Y:S08]  /*b8f0*/  MUFU.EX2 R74, R25 ;  /* 0x00000019004a7308 */ /* 0x000ff00000000800 */
[----:B------:R-:W1:Y:S01]  /*b900*/  MUFU.EX2 R69, R24 ;  /* 0x0000001800457308 */ /* 0x000e620000000800 */
[----:B------:R-:W-:Y:S07]  /*b910*/  HMMA.16816.F32.BF16 R80, R4, R12, R48 ;  /* 0x0000000c0450723c */ /* 0x000fee0000041830 */
[----:B------:R-:W-:Y:S01]  /*b920*/  MUFU.EX2 R56, R56 ;  /* 0x0000003800387308 */ /* 0x000fe20000000800 */
[----:B------:R-:W-:Y:S01]  /*b930*/  FADD.FTZ R4, R163, R2 ;  /* 0x00000002a3047221 */ /* 0x000fe20000010000 */
[----:B---3--:R-:W-:-:S06]  /*b940*/  F2FP.BF16.PACK_AB R5, R200, R128 ;  /* 0x00000080c805723e */ /* 0x008fcc00000010ff */
[----:B------:R-:W-:Y:S01]  /*b950*/  MUFU.EX2 R57, R57 ;  /* 0x0000003900397308 */ /* 0x000fe20000000800 */
[----:B----4-:R-:W-:Y:S01]  /*b960*/  FADD.FTZ R26, R227, R4 ;  /* 0x00000004e31a7221 */ /* 0x010fe20000010000 */
[----:B------:R-:W-:Y:S01]  /*b970*/  F2FP.BF16.PACK_AB R4, R203, R201 ;  /* 0x000000c9cb04723e */ /* 0x000fe200000010ff */
[----:B------:R-:W-:Y:S01]  /*b980*/  FADD.FTZ R3, R166, R3 ;  /* 0x00000003a6037221 */ /* 0x000fe20000010000 */
[----:B------:R-:W-:Y:S01]  /*b990*/  F2FP.BF16.PACK_AB R6, R206, R205 ;  /* 0x000000cdce06723e */ /* 0x000fe200000010ff */
[----:B------:R2:W5:Y:S01]  /*b9a0*/  LDL.LU R235, [R1+0x114] ;  /* 0x0001140001eb7983 */ /* 0x0005620000300800 */
[----:B-1----:R-:W-:Y:S02]  /*b9b0*/  F2FP.BF16.PACK_AB R7, R204, R202 ;  /* 0x000000cacc07723e */ /* 0x002fe400000010ff */
[----:B------:R-:W-:Y:S01]  /*b9c0*/  MOV R187, R192 ;  /* 0x000000c000bb7202 */ /* 0x000fe20000000f00 */
[----:B------:R-:W-:Y:S01]  /*b9d0*/  IMAD.MOV.U32 R192, RZ, RZ, R215 ;  /* 0x000000ffffc07224 */ /* 0x000fe200078e00d7 */
[----:B------:R-:W-:Y:S01]  /*b9e0*/  MOV R215, R249 ;  /* 0x000000f900d77202 */ /* 0x000fe20000000f00 */
[----:B------:R-:W-:Y:S01]  /*b9f0*/  FADD.FTZ R2, R229, R34 ;  /* 0x00000022e5027221 */ /* 0x000fe20000010000 */
[----:B------:R-:W-:Y:S01]  /*ba00*/  MOV R249, R145 ;  /* 0x0000009100f97202 */ /* 0x000fe20000000f00 */
[----:B------:R-:W-:Y:S01]  /*ba10*/  IMAD.MOV.U32 R145, RZ, RZ, R146 ;  /* 0x000000ffff917224 */ /* 0x000fe200078e0092 */
[C---:B------:R-:W-:Y:S01]  /*ba20*/  HMMA.16816.F32.BF16 R40, R4.reuse, R16, R116 ;  /* 0x000000100428723c */ /* 0x040fe20000041874 */
[----:B------:R-:W-:Y:S01]  /*ba30*/  MOV R146, R35 ;  /* 0x0000002300927202 */ /* 0x000fe20000000f00 */
[----:B------:R1:W3:Y:S08]  /*ba40*/  MUFU.EX2 R116, R32 ;  /* 0x0000002000747308 */ /* 0x0002f00000000800 */
[----:B------:R-:W-:Y:S01]  /*ba50*/  MUFU.EX2 R134, R134 ;  /* 0x0000008600867308 */ /* 0x000fe20000000800 */
[C---:B------:R-:W-:Y:S07]  /*ba60*/  HMMA.16816.F32.BF16 R48, R4.reuse, R20, R136 ;  /* 0x000000140430723c */ /* 0x040fee0000041888 */
[----:B------:R-:W-:Y:S01]  /*ba70*/  MUFU.EX2 R27, R142 ;  /* 0x0000008e001b7308 */ /* 0x000fe20000000800 */
[C---:B-1----:R-:W-:Y:S07]  /*ba80*/  HMMA.16816.F32.BF16 R32, R4.reuse, R12, R96 ;  /* 0x0000000c0420723c */ /* 0x042fee0000041860 */
[----:B------:R-:W-:Y:S01]  /*ba90*/  MUFU.EX2 R58, R58 ;  /* 0x0000003a003a7308 */ /* 0x000fe20000000800 */
[C---:B------:R-:W-:Y:S01]  /*baa0*/  HMMA.16816.F32.BF16 R44, R4.reuse, R22, R124 ;  /* 0x00000016042c723c */ /* 0x040fe2000004187c */
[----:B------:R-:W1:Y:S06]  /*bab0*/  LDSM.16.MT88.4 R20, [R216+0xb000] ;  /* 0x00b00000d814783b */ /* 0x000e6c0000004200 */
[----:B------:R-:W-:Y:S01]  /*bac0*/  MUFU.EX2 R59, R59 ;  /* 0x0000003b003b7308 */ /* 0x000fe20000000800 */
[C---:B------:R-:W-:Y:S01]  /*bad0*/  HMMA.16816.F32.BF16 R112, R4.reuse, R18, R112 ;  /* 0x000000120470723c */ /* 0x040fe20000041870 */
[----:B------:R-:W4:Y:S06]  /*bae0*/  LDSM.16.MT88.4 R16, [R219+0xb000] ;  /* 0x00b00000db10783b */ /* 0x000f2c0000004200 */
[----:B------:R-:W-:Y:S01]  /*baf0*/  MUFU.EX2 R68, R68 ;  /* 0x0000004400447308 */ /* 0x000fe20000000800 */
[C---:B------:R-:W-:Y:S07]  /*bb00*/  HMMA.16816.F32.BF16 R88, R4.reuse, R8, R88 ;  /* 0x000000080458723c */ /* 0x040fee0000041858 */
[----:B------:R-:W-:Y:S01]  /*bb10*/  MUFU.EX2 R120, R120 ;  /* 0x0000007800787308 */ /* 0x000fe20000000800 */
[----:B------:R-:W-:Y:S01]  /*bb20*/  HMMA.16816.F32.BF16 R36, R4, R10, R52 ;  /* 0x0000000a0424723c */ /* 0x000fe20000041834 */
[----:B------:R-:W-:Y:S01]  /*bb30*/  LDSM.16.MT88.4 R8, [R218+0xb000] ;  /* 0x00b00000da08783b */ /* 0x000fe20000004200 */
[----:B------:R-:W-:-:S03]  /*bb40*/  MOV R166, R190 ;  /* 0x000000be00a67202 */ /* 0x000fc60000000f00 */
[----:B------:R2:W5:Y:S02]  /*bb50*/  LDL.LU R233, [R1+0x110] ;  /* 0x0001100001e97983 */ /* 0x0005640000300800 */
[----:B------:R-:W-:Y:S08]  /*bb60*/  MUFU.EX2 R117, R31 ;  /* 0x0000001f00757308 */ /* 0x000ff00000000800 */
[----:B------:R1:W1:Y:S01]  /*bb70*/  MUFU.EX2 R96, R30 ;  /* 0x0000001e00607308 */ /* 0x0002620000000800 */
[----:B------:R-:W-:-:S07]  /*bb80*/  FADD.FTZ R2, R182, R2 ;  /* 0x00000002b6027221 */ /* 0x000fce0000010000 */
[----:B------:R-:W2:Y:S01]  /*bb90*/  MUFU.EX2 R53, R140 ;  /* 0x0000008c00357308 */ /* 0x000ea20000000800 */
[----:B------:R-:W-:-:S07]  /*bba0*/  FADD.FTZ R3, R192, R3 ;  /* 0x00000003c0037221 */ /* 0x000fce0000010000 */
[----:B------:R2:W2:Y:S01]  /*bbb0*/  MUFU.EX2 R52, R141 ;  /* 0x0000008d00347308 */ /* 0x0004a20000000800 */
[----:B-1----:R-:W-:Y:S01]  /*bbc0*/  HMMA.16816.F32.BF16 R28, R4, R14, R92 ;  /* 0x0000000e041c723c */ /* 0x002fe2000004185c */
[----:B------:R-:W1:Y:S01]  /*bbd0*/  LDSM.16.MT88.4 R12, [R217+0xb000] ;  /* 0x00b00000d90c783b */ /* 0x000e620000004200 */
[----:B------:R-:W-:Y:S02]  /*bbe0*/  FADD.FTZ R2, R215, R2 ;  /* 0x00000002d7027221 */ /* 0x000fe40000010000 */
[----:B------:R-:W-:Y:S01]  /*bbf0*/  FADD.FTZ R0, R249, R0 ;  /* 0x00000000f9007221 */ /* 0x000fe20000010000 */
[----:B------:R-:W-:Y:S02]  /*bc00*/  MOV R127, R189 ;  /* 0x000000bd007f7202 */ /* 0x000fe40000000f00 */
[----:B------:R-:W-:Y:S01]  /*bc10*/  MOV R137, R188 ;  /* 0x000000bc00897202 */ /* 0x000fe20000000f00 */
[----:B------:R-:W-:Y:S01]  /*bc20*/  FADD.FTZ R4, R187, R26 ;  /* 0x0000001abb047221 */ /* 0x000fe20000010000 */
[----:B------:R-:W-:-:S02]  /*bc30*/  F2FP.BF16.PACK_AB R5, R69, R74 ;  /* 0x0000004a4505723e */ /* 0x000fc400000010ff */
[----:B------:R-:W-:Y:S01]  /*bc40*/  MOV R136, R147 ;  /* 0x0000009300887202 */ /* 0x000fe20000000f00 */
[----:B------:R-:W-:Y:S01]  /*bc50*/  FADD.FTZ R24, R145, R4 ;  /* 0x0000000491187221 */ /* 0x000fe20000010000 */
[----:B---3--:R-:W-:Y:S02]  /*bc60*/  F2FP.BF16.PACK_AB R4, R116, R75 ;  /* 0x0000004b7404723e */ /* 0x008fe400000010ff */
        /* <DEDUP_REMOVED lines=11> */
[----:B------:R-:W-:Y:S01]  /*bd20*/  FADD.FTZ R25, R226, R0 ;  /* 0x00000000e2197221 */ /* 0x000fe20000010000 */
[----:B------:R-:W-:Y:S01]  /*bd30*/  MUFU.EX2 R130, R130 ;  /* 0x0000008200827308 */ /* 0x000fe20000000800 */
[----:B------:R-:W-:Y:S01]  /*bd40*/  FADD.FTZ R24, R225, R24 ;  /* 0x00000018e1187221 */ /* 0x000fe20000010000 */
[----:B------:R-:W-:Y:S01]  /*bd50*/  HMMA.16816.F32.BF16 R108, R4, R20, R108 ;  /* 0x00000014046c723c */ /* 0x000fe2000004186c */
[----:B------:R-:W-:Y:S01]  /*bd60*/  FADD.FTZ R3, R224, R3 ;  /* 0x00000003e0037221 */ /* 0x000fe20000010000 */
[----:B------:R3:W5:Y:S01]  /*bd70*/  LDL.LU R232, [R1+0x10c] ;  /* 0x00010c0001e87983 */ /* 0x0007620000300800 */
[----:B------:R-:W-:-:S02]  /*bd80*/  FADD.FTZ R0, R223, R2 ;  /* 0x00000002df007221 */ /* 0x000fc40000010000 */
[----:B------:R-:W-:-:S03]  /*bd90*/  FADD.FTZ R2, R222, R25 ;  /* 0x00000019de027221 */ /* 0x000fc60000010000 */
[----:B------:R-:W-:Y:S01]  /*bda0*/  HMMA.16816.F32.BF16 R104, R4, R22, R104 ;  /* 0x000000160468723c */ /* 0x000fe20000041868 */
[----:B------:R-:W-:-:S07]  /*bdb0*/  FADD.FTZ R26, R221, R24 ;  /* 0x00000018dd1a7221 */ /* 0x000fce0000010000 */
[----:B----4-:R-:W-:Y:S01]  /*bdc0*/  HMMA.16816.F32.BF16 R100, R4, R16, R100 ;  /* 0x000000100464723c */ /* 0x010fe20000041864 */
[----:B------:R-:W-:-:S07]  /*bdd0*/  FADD.FTZ R25, R220, R3 ;  /* 0x00000003dc197221 */ /* 0x000fce0000010000 */
[----:B------:R-:W-:Y:S01]  /*bde0*/  HMMA.16816.F32.BF16 R84, R4, R18, R84 ;  /* 0x000000120454723c */ /* 0x000fe20000041854 */
[----:B------:R-:W-:-:S07]  /*bdf0*/  FADD.FTZ R0, R135, R0 ;  /* 0x0000000087007221 */ /* 0x000fce0000010000 */
[----:B-1----:R-:W-:Y:S01]  /*be00*/  HMMA.16816.F32.BF16 R80, R4, R12, R80 ;  /* 0x0000000c0450723c */ /* 0x002fe20000041850 */
[----:B------:R-:W-:-:S07]  /*be10*/  FADD.FTZ R24, R174, R2 ;  /* 0x00000002ae187221 */ /* 0x000fce0000010000 */
[----:B------:R-:W-:Y:S01]  /*be20*/  HMMA.16816.F32.BF16 R76, R4, R14, R76 ;  /* 0x0000000e044c723c */ /* 0x000fe2000004184c */
[----:B------:R-:W-:-:S07]  /*be30*/  FADD.FTZ R3, R169, R26 ;  /* 0x0000001aa9037221 */ /* 0x000fce0000010000 */
[C---:B------:R-:W-:Y:S08]  /*be40*/  HMMA.16816.F32.BF16 R64, R4.reuse, R8, R64 ;  /* 0x000000080440723c */ /* 0x040ff00000041840 */
[----:B------:R-:W-:Y:S01]  /*be50*/  HMMA.16816.F32.BF16 R60, R4, R10, R60 ;  /* 0x0000000a043c723c */ /* 0x000fe2000004183c */
[----:B------:R-:W-:Y:S01]  /*be60*/  MOV R215, R191 ;  /* 0x000000bf00d77202 */ /* 0x000fe20000000f00 */
[----:B------:R-:W-:Y:S01]  /*be70*/  IMAD.MOV.U32 R249, RZ, RZ, R160 ;  /* 0x000000fffff97224 */ /* 0x000fe200078e00a0 */
[----:B------:R-:W-:Y:S01]  /*be80*/  MOV R164, R144 ;  /* 0x0000009000a47202 */ /* 0x000fe20000000f00 */
[----:B--2---:R-:W-:Y:S01]  /*be90*/  IMAD.MOV.U32 R141, RZ, RZ, R186 ;  /* 0x000000ffff8d7224 */ /* 0x004fe200078e00ba */
[----:B------:R-:W-:Y:S01]  /*bea0*/  MOV R192, R161 ;  /* 0x000000a100c07202 */ /* 0x000fe20000000f00 */
[----:B------:R-:W-:Y:S01]  /*beb0*/  FADD.FTZ R2, R154, R25 ;  /* 0x000000199a027221 */ /* 0x000fe20000010000 */
[----:B------:R-:W-:-:S02]  /*bec0*/  F2FP.BF16.PACK_AB R4, R53, R134 ;  /* 0x000000863504723e */ /* 0x000fc400000010ff */
[----:B------:R-:W-:Y:S01]  /*bed0*/  MOV R140, R183 ;  /* 0x000000b7008c7202 */ /* 0x000fe20000000f00 */
[----:B------:R-:W-:Y:S01]  /*bee0*/  IMAD.MOV.U32 R187, RZ, RZ, R199 ;  /* 0x000000ffffbb7224 */ /* 0x000fe200078e00c7 */
[----:B------:R-:W-:Y:S02]  /*bef0*/  F2FP.BF16.PACK_AB R5, R59, R58 ;  /* 0x0000003a3b05723e */ /* 0x000fe400000010ff */
[----:B------:R-:W-:Y:S01]  /*bf00*/  MOV R182, R179 ;  /* 0x000000b300b67202 */ /* 0x000fe20000000f00 */
[----:B------:R-:W-:Y:S01]  /*bf10*/  IMAD.MOV.U32 R119, RZ, RZ, R137 ;  /* 0x000000ffff777224 */ /* 0x000fe200078e0089 */
[----:B------:R-:W-:Y:S01]  /*bf20*/  F2FP.BF16.PACK_AB R6, R27, R52 ;  /* 0x000000341b06723e */ /* 0x000fe200000010ff */
        /* <DEDUP_REMOVED lines=17> */
[----:B------:R-:W1:Y:S04]  /*c040*/  LDSM.16.MT88.4 R144, [R216+0xb800] ;  /* 0x00b80000d890783b */ /* 0x000e680000004200 */
[----:B------:R-:W2:Y:S03]  /*c050*/  LDSM.16.MT88.4 R160, [R219+0xb800] ;  /* 0x00b80000dba0783b */ /* 0x000ea60000004200 */
[C---:B------:R-:W-:Y:S01]  /*c060*/  HMMA.16816.F32.BF16 R44, R4.reuse, R22, R44 ;  /* 0x00000016042c723c */ /* 0x040fe2000004182c */
[----:B------:R-:W-:Y:S01]  /*c070*/  MUFU.EX2 R131, R131 ;  /* 0x0000008300837308 */ /* 0x000fe20000000800 */
[----:B------:R3:W5:Y:S06]  /*c080*/  LDL.LU R231, [R1+0x108] ;  /* 0x0001080001e77983 */ /* 0x00076c0000300800 */
[----:B------:R-:W-:Y:S01]  /*c090*/  HMMA.16816.F32.BF16 R16, R4, R18, R112 ;  /* 0x000000120410723c */ /* 0x000fe20000041870 */
[----:B------:R-:W-:-:S07]  /*c0a0*/  MOV R23, R185 ;  /* 0x000000b900177202 */ /* 0x000fce0000000f00 */
[----:B------:R-:W-:Y:S01]  /*c0b0*/  HMMA.16816.F32.BF16 R32, R4, R12, R32 ;  /* 0x0000000c0420723c */ /* 0x000fe20000041820 */
[----:B------:R-:W-:Y:S01]  /*c0c0*/  MOV R114, R250 ;  /* 0x000000fa00727202 */ /* 0x000fe20000000f00 */
[----:B------:R-:W-:-:S06]  /*c0d0*/  IMAD.MOV.U32 R115, RZ, RZ, R193 ;  /* 0x000000ffff737224 */ /* 0x000fcc00078e00c1 */
[----:B------:R-:W-:Y:S01]  /*c0e0*/  HMMA.16816.F32.BF16 R28, R4, R14, R28 ;  /* 0x0000000e041c723c */ /* 0x000fe2000004181c */
[----:B------:R-:W-:-:S07]  /*c0f0*/  FADD.FTZ R3, R114, R3 ;  /* 0x0000000372037221 */ /* 0x000fce0000010000 */
[----:B------:R-:W-:Y:S01]  /*c100*/  HMMA.16816.F32.BF16 R188, R4, R8, R88 ;  /* 0x0000000804bc723c */ /* 0x000fe20000041858 */
[----:B------:R-:W-:-:S07]  /*c110*/  FADD.FTZ R2, R115, R2 ;  /* 0x0000000273027221 */ /* 0x000fce0000010000 */
[----:B------:R-:W-:Y:S01]  /*c120*/  HMMA.16816.F32.BF16 R36, R4, R10, R36 ;  /* 0x0000000a0424723c */ /* 0x000fe20000041824 */
[----:B------:R-:W-:Y:S01]  /*c130*/  FADD.FTZ R0, R173, R0 ;  /* 0x00000000ad007221 */ /* 0x000fe20000010000 */
[----:B------:R-:W-:Y:S01]  /*c140*/  MOV R112, R140 ;  /* 0x0000008c00707202 */ /* 0x000fe20000000f00 */
[----:B------:R-:W-:Y:S01]  /*c150*/  IMAD.MOV.U32 R94, RZ, RZ, R192 ;  /* 0x000000ffff5e7224 */ /* 0x000fe200078e00c0 */
[----:B------:R-:W-:Y:S01]  /*c160*/  MOV R95, R187 ;  /* 0x000000bb005f7202 */ /* 0x000fe20000000f00 */
        /* <DEDUP_REMOVED lines=11> */
[----:B------:R-:W-:Y:S01]  /*c220*/  MUFU.EX2 R22, R148 ;  /* 0x0000009400167308 */ /* 0x000fe20000000800 */
[----:B------:R-:W-:Y:S01]  /*c230*/  FADD.FTZ R5, R142, R2 ;  /* 0x000000028e057221 */ /* 0x000fe20000010000 */
[----:B------:R-:W-:Y:S01]  /*c240*/  MOV R115, R92 ;  /* 0x0000005c00737202 */ /* 0x000fe20000000f00 */
[----:B------:R-:W-:Y:S01]  /*c250*/  FADD.FTZ R3, R175, R0 ;  /* 0x00000000af037221 */ /* 0x000fe20000010000 */
[----:B------:R-:W-:Y:S01]  /*c260*/  MOV R54, R94 ;  /* 0x0000005e00367202 */ /* 0x000fe20000000f00 */
[----:B------:R-:W-:Y:S01]  /*c270*/  FADD.FTZ R4, R172, R4 ;  /* 0x00000004ac047221 */ /* 0x000fe20000010000 */
[----:B------:R-:W-:Y:S01]  /*c280*/  MOV R127, R180 ;  /* 0x000000b4007f7202 */ /* 0x000fe20000000f00 */
[----:B------:R-:W-:Y:S01]  /*c290*/  FADD.FTZ R2, R91, R6 ;  /* 0x000000065b027221 */ /* 0x000fe20000010000 */
[----:B------:R-:W-:Y:S01]  /*c2a0*/  MUFU.EX2 R21, R149 ;  /* 0x0000009500157308 */ /* 0x000fe20000000800 */
[----:B------:R-:W-:Y:S01]  /*c2b0*/  IMAD.MOV.U32 R23, RZ, RZ, R93 ;  /* 0x000000ffff177224 */ /* 0x000fe200078e005d */
[----:B------:R-:W4:Y:S01]  /*c2c0*/  LDSM.16.MT88.4 R176, [R217+0xb800] ;  /* 0x00b80000d9b0783b */ /* 0x000f220000004200 */
[----:B------:R-:W-:Y:S01]  /*c2d0*/  FADD.FTZ R0, R112, R5 ;  /* 0x0000000570007221 */ /* 0x000fe20000010000 */
[----:B------:R-:W-:Y:S01]  /*c2e0*/  MOV R55, R95 ;  /* 0x0000005f00377202 */ /* 0x000fe20000000f00 */
[----:B------:R-:W-:Y:S01]  /*c2f0*/  FADD.FTZ R3, R113, R3 ;  /* 0x0000000371037221 */ /* 0x000fe20000010000 */
[----:B------:R-:W1:Y:S01]  /*c300*/  LDSM.16.MT88.4 R12, [R218+0xb800] ;  /* 0x00b80000da0c783b */ /* 0x000e620000004200 */
[----:B------:R-:W-:Y:S01]  /*c310*/  FADD.FTZ R5, R114, R4 ;  /* 0x0000000472057221 */ /* 0x000fe20000010000 */
[----:B------:R-:W-:Y:S01]  /*c320*/  MOV R94, R99 ;  /* 0x00000063005e7202 */ /* 0x000fe20000000f00 */
[----:B------:R-:W-:Y:S01]  /*c330*/  FADD.FTZ R4, R115, R2 ;  /* 0x0000000273047221 */ /* 0x000fe20000010000 */
[----:B------:R-:W-:Y:S01]  /*c340*/  MOV R93, R98 ;  /* 0x00000062005d7202 */ /* 0x000fe20000000f00 */
[----:B------:R-:W-:Y:S01]  /*c350*/  IMAD.MOV.U32 R92, RZ, RZ, R97 ;  /* 0x000000ffff5c7224 */ /* 0x000fe200078e0061 */
[----:B------:R-:W1:Y:S01]  /*c360*/  MUFU.EX2 R122, R122 ;  /* 0x0000007a007a7308 */ /* 0x000e620000000800 */
[----:B------:R-:W-:Y:S01]  /*c370*/  FADD.FTZ R2, R23, R0 ;  /* 0x0000000017027221 */ /* 0x000fe20000010000 */
[----:B------:R3:W5:Y:S01]  /*c380*/  LDL.LU R230, [R1+0x104] ;  /* 0x0001040001e67983 */ /* 0x0007620000300800 */
[----:B------:R-:W-:Y:S01]  /*c390*/  FADD.FTZ R0, R54, R3 ;  /* 0x0000000336007221 */ /* 0x000fe20000010000 */
[----:B------:R-:W-:Y:S01]  /*c3a0*/  MOV R97, R119 ;  /* 0x0000007700617202 */ /* 0x000fe20000000f00 */
[----:B------:R-:W-:-:S02]  /*c3b0*/  IMAD.MOV.U32 R95, RZ, RZ, R118 ;  /* 0x000000ffff5f7224 */ /* 0x000fc400078e0076 */
        /* <DEDUP_REMOVED lines=8> */
[----:B------:R-:W-:Y:S02]  /*c440*/  FADD.FTZ R2, R93, R2 ;  /* 0x000000025d027221 */ /* 0x000fe40000010000 */
[----:B------:R-:W-:Y:S01]  /*c450*/  IMAD.MOV.U32 R250, RZ, RZ, R181 ;  /* 0x000000fffffa7224 */ /* 0x000fe200078e00b5 */
        /* <DEDUP_REMOVED lines=43> */
[----:B------:R-:W-:Y:S01]  /*c710*/  FADD.FTZ R0, R209, R0 ;  /* 0x00000000d1007221 */ /* 0x000fe20000010000 */
[----:B-1----:R-:W-:Y:S01]  /*c720*/  F2FP.BF16.PACK_AB R192, R122, R121 ;  /* 0x000000797ac0723e */ /* 0x002fe200000010ff */
[----:B------:R-:W-:Y:S01]  /*c730*/  FADD.FTZ R2, R244, R2 ;  /* 0x00000002f4027221 */ /* 0x000fe20000010000 */
[----:B------:R-:W-:Y:S01]  /*c740*/  F2FP.BF16.PACK_AB R193, R131, R130 ;  /* 0x0000008283c1723e */ /* 0x000fe200000010ff */
[----:B------:R-:W-:Y:S01]  /*c750*/  FADD.FTZ R4, R205, R4 ;  /* 0x00000004cd047221 */ /* 0x000fe20000010000 */
[----:B------:R-:W1:Y:S01]  /*c760*/  MUFU.EX2 R11, R159 ;  /* 0x0000009f000b7308 */ /* 0x000e620000000800 */
[----:B------:R-:W-:Y:S01]  /*c770*/  FADD.FTZ R3, R202, R3 ;  /* 0x00000003ca037221 */ /* 0x000fe20000010000 */
[----:B------:R-:W-:Y:S01]  /*c780*/  F2FP.BF16.PACK_AB R196, R21, R22 ;  /* 0x0000001615c4723e */ /* 0x000fe200000010ff */
[----:B------:R-:W-:Y:S01]  /*c790*/  FADD.FTZ R0, R207, R0 ;  /* 0x00000000cf007221 */ /* 0x000fe20000010000 */
[----:B------:R-:W-:Y:S01]  /*c7a0*/  F2FP.BF16.PACK_AB R197, R9, R10 ;  /* 0x0000000a09c5723e */ /* 0x000fe200000010ff */
[----:B------:R-:W-:-:S02]  /*c7b0*/  FADD.FTZ R2, R213, R2 ;  /* 0x00000002d5027221 */ /* 0x000fc40000010000 */
[----:B------:R-:W-:Y:S01]  /*c7c0*/  FADD.FTZ R4, R206, R4 ;  /* 0x00000004ce047221 */ /* 0x000fe20000010000 */
[----:B------:R-:W2:Y:S01]  /*c7d0*/  MUFU.EX2 R7, R158 ;  /* 0x0000009e00077308 */ /* 0x000ea20000000800 */
[----:B------:R-:W-:Y:S02]  /*c7e0*/  FADD.FTZ R3, R204, R3 ;  /* 0x00000003cc037221 */ /* 0x000fe40000010000 */
[----:B------:R-:W-:Y:S02]  /*c7f0*/  FADD.FTZ R0, R208, R0 ;  /* 0x00000000d0007221 */ /* 0x000fe40000010000 */
[----:B------:R-:W-:Y:S02]  /*c800*/  FADD.FTZ R2, R211, R2 ;  /* 0x00000002d3027221 */ /* 0x000fe40000010000 */
[----:B------:R-:W-:Y:S01]  /*c810*/  FADD.FTZ R4, R134, R4 ;  /* 0x0000000486047221 */ /* 0x000fe20000010000 */
[----:B------:R-:W3:Y:S01]  /*c820*/  MUFU.EX2 R133, R133 ;  /* 0x0000008500857308 */ /* 0x000ee20000000800 */
[----:B------:R-:W-:Y:S01]  /*c830*/  FADD.FTZ R3, R58, R3 ;  /* 0x000000033a037221 */ /* 0x000fe20000010000 */
[----:B-1----:R-:W-:Y:S01]  /*c840*/  F2FP.BF16.PACK_AB R198, R11, R20 ;  /* 0x000000140bc6723e */ /* 0x002fe200000010ff */
[----:B------:R-:W-:-:S02]  /*c850*/  FADD.FTZ R0, R74, R0 ;  /* 0x000000004a007221 */ /* 0x000fc40000010000 */
[----:B------:R-:W-:Y:S02]  /*c860*/  FADD.FTZ R2, R75, R2 ;  /* 0x000000024b027221 */ /* 0x000fe40000010000 */
[----:B------:R-:W-:Y:S01]  /*c870*/  FADD.FTZ R4, R53, R4 ;  /* 0x0000000435047221 */ /* 0x000fe20000010000 */
[----:B------:R-:W1:Y:S01]  /*c880*/  MUFU.EX2 R129, R129 ;  /* 0x0000008100817308 */ /* 0x000e620000000800 */
[----:B------:R-:W-:Y:S01]  /*c890*/  FADD.FTZ R3, R59, R3 ;  /* 0x000000033b037221 */ /* 0x000fe20000010000 */
[----:B--2---:R-:W-:Y:S01]  /*c8a0*/  F2FP.BF16.PACK_AB R199, R7, R8 ;  /* 0x0000000807c7723e */ /* 0x004fe200000010ff */
[----:B------:R-:W-:Y:S02]  /*c8b0*/  FADD.FTZ R0, R69, R0 ;  /* 0x0000000045007221 */ /* 0x000fe40000010000 */
[----:B------:R-:W-:Y:S02]  /*c8c0*/  FADD.FTZ R2, R116, R2 ;  /* 0x0000000274027221 */ /* 0x000fe40000010000 */
[----:B------:R-:W-:Y:S01]  /*c8d0*/  FADD.FTZ R4, R52, R4 ;  /* 0x0000000434047221 */ /* 0x000fe20000010000 */
[----:B---3--:R-:W-:Y:S01]  /*c8e0*/  F2FP.BF16.PACK_AB R195, R133, R132 ;  /* 0x0000008485c3723e */ /* 0x008fe200000010ff */
[----:B------:R-:W-:Y:S01]  /*c8f0*/  FADD.FTZ R3, R68, R3 ;  /* 0x0000000344037221 */ /* 0x000fe20000010000 */
[----:B------:R-:W-:Y:S01]  /*c900*/  HMMA.16816.F32.BF16 R140, R196, R144, R48 ;  /* 0x00000090c48c723c */ /* 0x000fe20000041830 */
[----:B------:R-:W-:-:S02]  /*c910*/  FADD.FTZ R0, R56, R0 ;  /* 0x0000000038007221 */ /* 0x000fc40000010000 */
[----:B------:R-:W-:Y:S02]  /*c920*/  FADD.FTZ R2, R117, R2 ;  /* 0x0000000275027221 */ /* 0x000fe40000010000 */
[----:B------:R-:W-:Y:S01]  /*c930*/  FADD.FTZ R4, R27, R4 ;  /* 0x000000041b047221 */ /* 0x000fe20000010000 */
[----:B-1----:R-:W-:Y:S01]  /*c940*/  F2FP.BF16.PACK_AB R194, R129, R123 ;  /* 0x0000007b81c2723e */ /* 0x002fe200000010ff */
        /* <DEDUP_REMOVED lines=21> */
[----:B------:R-:W-:Y:S01]  /*caa0*/  HMMA.16816.F32.BF16 R164, R192, R162, R84 ;  /* 0x000000a2c0a4723c */ /* 0x000fe20000041854 */
[----:B------:R-:W-:Y:S01]  /*cab0*/  FADD.FTZ R0, R133, R0 ;  /* 0x0000000085007221 */ /* 0x000fe20000010000 */
[----:B------:R1:W-:Y:S01]  /*cac0*/  STL [R1+0x9c], R4 ;  /* 0x00009c0401007387 */ /* 0x0003e20000100800 */
[----:B------:R-:W-:-:S03]  /*cad0*/  FADD.FTZ R2, R129, R2 ;  /* 0x0000000281027221 */ /* 0x000fc60000010000 */
[----:B------:R1:W-:Y:S02]  /*cae0*/  STL [R1+0xa0], R3 ;  /* 0x0000a00301007387 */ /* 0x0003e40000100800 */
[C---:B----4-:R-:W-:Y:S02]  /*caf0*/  HMMA.16816.F32.BF16 R168, R192.reuse, R176, R80 ;  /* 0x000000b0c0a8723c */ /* 0x050fe40000041850 */
[----:B------:R1:W-:Y:S04]  /*cb00*/  STL [R1+0xa8], R0 ;  /* 0x0000a80001007387 */ /* 0x0003e80000100800 */
[----:B------:R1:W-:Y:S02]  /*cb10*/  STL [R1+0xa4], R2 ;  /* 0x0000a40201007387 */ /* 0x0003e40000100800 */
[----:B------:R-:W-:Y:S08]  /*cb20*/  HMMA.16816.F32.BF16 R180, R192, R178, R76 ;  /* 0x000000b2c0b4723c */ /* 0x000ff0000004184c */
        /* <DEDUP_REMOVED lines=9> */
[----:B-1----:R-:W2:Y:S04]  /*cbc0*/  LDL.64 R126, [R1+0xb8] ;  /* 0x0000b800017e7983 */ /* 0x002ea80000100a00 */
        /* <DEDUP_REMOVED lines=8> */
[----:B------:R-:W-:Y:S01]  /*cc50*/  STL [R1+0x124], R151 ;  /* 0x0001249701007387 */ /* 0x000fe20000100800 */
        /* <DEDUP_REMOVED lines=118> */
[----:B---3-5:R-:W-:Y:S04]  /*d3c0*/  LDSM.16.M88.4 R16, [R222] ;  /* 0x00000000de10783b */ /* 0x028fe80000000200 */
[----:B------:R-:W3:Y:S04]  /*d3d0*/  LDSM.16.M88.4 R40, [R135+0x4000] ;  /* 0x004000008728783b */ /* 0x000ee80000000200 */
[----:B------:R-:W-:Y:S04]  /*d3e0*/  LDSM.16.M88.4 R24, [R221+0x4000] ;  /* 0x00400000dd18783b */ /* 0x000fe80000000200 */
[----:B------:R-:W-:Y:S04]  /*d3f0*/  LDSM.16.M88.4 R4, [R225+0x2000] ;  /* 0x00200000e104783b */ /* 0x000fe80000000200 */
[----:B-1----:R-:W2:Y:S04]  /*d400*/  LDSM.16.M88.4 R12, [R222+0x2000] ;  /* 0x00200000de0c783b */ /* 0x002ea80000000200 */
[----:B------:R-:W1:Y:S04]  /*d410*/  LDSM.16.M88.4 R84, [R135+0x5800] ;  /* 0x005800008754783b */ /* 0x000e680000000200 */
[----:B----4-:R-:W4:Y:S04]  /*d420*/  LDSM.16.M88.4 R8, [R225] ;  /* 0x00000000e108783b */ /* 0x010f280000000200 */
[----:B------:R-:W4:Y:S04]  /*d430*/  LDSM.16.M88.4 R64, [R135+0x7000] ;  /* 0x007000008740783b */ /* 0x000f280000000200 */
[----:B------:R-:W4:Y:S04]  /*d440*/  LDSM.16.M88.4 R60, [R135+0x7800] ;  /* 0x00780000873c783b */ /* 0x000f280000000200 */
[----:B------:R-:W4:Y:S04]  /*d450*/  LDSM.16.M88.4 R88, [R135+0x5000] ;  /* 0x005000008758783b */ /* 0x000f280000000200 */
[----:B------:R-:W4:Y:S01]  /*d460*/  LDSM.16.M88.4 R80, [R135+0x6000] ;  /* 0x006000008750783b */ /* 0x000f220000000200 */
[-C--:B---3--:R-:W-:Y:S03]  /*d470*/  HMMA.16816.F32.BF16 R28, R16, R40.reuse, RZ ;  /* 0x00000028101c723c */ /* 0x088fe600000418ff */
[----:B------:R-:W3:Y:S04]  /*d480*/  LDSM.16.M88.4 R48, [R221+0x5800] ;  /* 0x00580000dd30783b */ /* 0x000ee80000000200 */
[----:B------:R-:W3:Y:S04]  /*d490*/  LDSM.16.M88.4 R76, [R135+0x6800] ;  /* 0x00680000874c783b */ /* 0x000ee80000000200 */
[----:B------:R-:W-:Y:S01]  /*d4a0*/  LDSM.16.M88.4 R32, [R135+0x4800] ;  /* 0x004800008720783b */ /* 0x000fe20000000200 */
[----:B--2---:R-:W-:Y:S03]  /*d4b0*/  HMMA.16816.F32.BF16 R20, R12, R40, RZ ;  /* 0x000000280c14723c */ /* 0x004fe600000418ff */
[----:B------:R-:W-:Y:S04]  /*d4c0*/  LDSM.16.M88.4 R52, [R221+0x5000] ;  /* 0x00500000dd34783b */ /* 0x000fe80000000200 */
[----:B------:R-:W-:Y:S01]  /*d4d0*/  LDSM.16.M88.4 R44, [R221+0x6000] ;  /* 0x00600000dd2c783b */ /* 0x000fe20000000200 */
[----:B-1----:R-:W-:Y:S03]  /*d4e0*/  HMMA.16816.F32.BF16 R128, R16, R84, RZ ;  /* 0x000000541080723c */ /* 0x002fe600000418ff */
[----:B------:R-:W-:Y:S04]  /*d4f0*/  LDSM.16.M88.4 R36, [R221+0x6800] ;  /* 0x00680000dd24783b */ /* 0x000fe80000000200 */
[----:B------:R-:W-:Y:S01]  /*d500*/  LDSM.16.M88.4 R56, [R221+0x4800] ;  /* 0x00480000dd38783b */ /* 0x000fe20000000200 */
[-C--:B----4-:R-:W-:Y:S03]  /*d510*/  HMMA.16816.F32.BF16 R248, R8, R24.reuse, R28 ;  /* 0x0000001808f8723c */ /* 0x090fe6000004181c */
[----:B------:R-:W1:Y:S04]  /*d520*/  LDSM.16.M88.4 R28, [R221+0x7000] ;  /* 0x00700000dd1c783b */ /* 0x000e680000000200 */
[----:B------:R-:W0:Y:S01]  /*d530*/  LDGDEPBAR ;  /* 0x00000000000079af */ /* 0x000e220000000000 */
[----:B------:R-:W-:Y:S03]  /*d540*/  HMMA.16816.F32.BF16 R244, R4, R24, R20 ;  /* 0x0000001804f4723c */ /* 0x000fe60000041814 */
[----:B------:R-:W2:Y:S05]  /*d550*/  LDSM.16.M88.4 R20, [R221+0x7800] ;  /* 0x00780000dd14783b */ /* 0x000eaa0000000200 */
[-C--:B------:R-:W-:Y:S08]  /*d560*/  HMMA.16816.F32.BF16 R104, R16, R64.reuse, RZ ;  /* 0x000000401068723c */ /* 0x080ff000000418ff */
[C---:B------:R-:W-:Y:S08]  /*d570*/  HMMA.16816.F32.BF16 R100, R12.reuse, R64, RZ ;  /* 0x000000400c64723c */ /* 0x040ff000000418ff */
[----:B------:R-:W-:Y:S08]  /*d580*/  HMMA.16816.F32.BF16 R92, R12, R60, RZ ;  /* 0x0000003c0c5c723c */ /* 0x000ff000000418ff */
[-C--:B------:R-:W-:Y:S08]  /*d590*/  HMMA.16816.F32.BF16 R204, R16, R88.reuse, RZ ;  /* 0x0000005810cc723c */ /* 0x080ff000000418ff */
[----:B------:R-:W-:Y:S08]  /*d5a0*/  HMMA.16816.F32.BF16 R200, R12, R88, RZ ;  /* 0x000000580cc8723c */ /* 0x000ff000000418ff */
[-C--:B------:R-:W-:Y:S08]  /*d5b0*/  HMMA.16816.F32.BF16 R120, R16, R80.reuse, RZ ;  /* 0x000000501078723c */ /* 0x080ff000000418ff */
[----:B------:R-:W-:Y:S08]  /*d5c0*/  HMMA.16816.F32.BF16 R116, R12, R80, RZ ;  /* 0x000000500c74723c */ /* 0x000ff000000418ff */
[----:B---3--:R-:W-:Y:S08]  /*d5d0*/  HMMA.16816.F32.BF16 R68, R8, R48, R128 ;  /* 0x000000300844723c */ /* 0x008ff00000041880 */
[-C--:B------:R-:W-:Y:S08]  /*d5e0*/  HMMA.16816.F32.BF16 R112, R16, R76.reuse, RZ ;  /* 0x0000004c1070723c */ /* 0x080ff000000418ff */
[----:B------:R-:W-:Y:S08]  /*d5f0*/  HMMA.16816.F32.BF16 R108, R12, R76, RZ ;  /* 0x0000004c0c6c723c */ /* 0x000ff000000418ff */
[----:B------:R-:W-:Y:S01]  /*d600*/  HMMA.16816.F32.BF16 R96, R16, R60, RZ ;  /* 0x0000003c1060723c */ /* 0x000fe200000418ff */
[----:B------:R-:W-:-:S02]  /*d610*/  IMAD.MOV.U32 R25, RZ, RZ, R70 ;  /* 0x000000ffff197224 */ /* 0x000fc400078e0046 */
[----:B------:R-:W-:-:S05]  /*d620*/  IMAD.MOV.U32 R24, RZ, RZ, R71 ;  /* 0x000000ffff187224 */ /* 0x000fca00078e0047 */
[-C--:B-1----:R-:W-:Y:S08]  /*d630*/  HMMA.16816.F32.BF16 R104, R8, R28.reuse, R104 ;  /* 0x0000001c0868723c */ /* 0x082ff00000041868 */
[C---:B------:R-:W-:Y:S08]  /*d640*/  HMMA.16816.F32.BF16 R100, R4.reuse, R28, R100 ;  /* 0x0000001c0464723c */ /* 0x040ff00000041864 */
[----:B--2---:R-:W-:Y:S08]  /*d650*/  HMMA.16816.F32.BF16 R92, R4, R20, R92 ;  /* 0x00000014045c723c */ /* 0x004ff0000004185c */
[----:B------:R-:W-:Y:S01]  /*d660*/  HMMA.16816.F32.BF16 R212, R16, R32, RZ ;  /* 0x0000002010d4723c */ /* 0x000fe200000418ff */
[----:B------:R-:W-:-:S02]  /*d670*/  IMAD.MOV.U32 R133, RZ, RZ, R104 ;  /* 0x000000ffff857224 */ /* 0x000fc400078e0068 */
[----:B------:R-:W-:-:S05]  /*d680*/  IMAD.MOV.U32 R132, RZ, RZ, R105 ;  /* 0x000000ffff847224 */ /* 0x000fca00078e0069 */
[----:B------:R-:W-:Y:S01]  /*d690*/  HMMA.16816.F32.BF16 R208, R12, R32, RZ ;  /* 0x000000200cd0723c */ /* 0x000fe200000418ff */
        /* <DEDUP_REMOVED lines=12> */
[----:B------:R-:W-:Y:S01]  /*d760*/  HMMA.16816.F32.BF16 R140, R8, R44, R120 ;  /* 0x0000002c088c723c */ /* 0x000fe20000041878 */
[----:B------:R-:W-:-:S07]  /*d770*/  IMAD.MOV.U32 R52, RZ, RZ, R107 ;  /* 0x000000ffff347224 */ /* 0x000fce00078e006b */
[----:B------:R-:W-:Y:S07]  /*d780*/  HMMA.16816.F32.BF16 R136, R4, R44, R116 ;  /* 0x0000002c0488723c */ /* 0x000fee0000041874 */
[----:B------:R-:W-:Y:S01]  /*d790*/  IMAD.MOV.U32 R44, RZ, RZ, R92 ;  /* 0x000000ffff2c7224 */ /* 0x000fe200078e005c */
[-C--:B------:R-:W-:Y:S08]  /*d7a0*/  HMMA.16816.F32.BF16 R72, R8, R36.reuse, R112 ;  /* 0x000000240848723c */ /* 0x080ff00000041870 */
[----:B------:R-:W-:Y:S07]  /*d7b0*/  HMMA.16816.F32.BF16 R68, R4, R36, R108 ;  /* 0x000000240444723c */ /* 0x000fee000004186c */
[----:B------:R-:W-:Y:S01]  /*d7c0*/  IMAD.MOV.U32 R37, RZ, RZ, R33 ;  /* 0x000000ffff257224 */ /* 0x000fe200078e0021 */
[----:B------:R-:W-:Y:S01]  /*d7d0*/  HMMA.16816.F32.BF16 R148, R8, R20, R96 ;  /* 0x000000140894723c */ /* 0x000fe20000041860 */
[----:B------:R-:W-:-:S07]  /*d7e0*/  IMAD.MOV.U32 R36, RZ, RZ, R32 ;  /* 0x000000ffff247224 */ /* 0x000fce00078e0020 */
        /* <DEDUP_REMOVED lines=10> */
[----:B------:R-:W-:Y:S08]  /*d890*/  HMMA.16816.F32.BF16 R32, R16, R34, RZ ;  /* 0x000000221020723c */ /* 0x000ff000000418ff */
[----:B------:R-:W-:Y:S08]  /*d8a0*/  HMMA.16816.F32.BF16 R12, R4, R22, R12 ;  /* 0x00000016040c723c */ /* 0x000ff0000004180c */
[C---:B------:R-:W-:Y:S08]  /*d8b0*/  HMMA.16816.F32.BF16 R88, R16.reuse, R90, RZ ;  /* 0x0000005a1058723c */ /* 0x040ff000000418ff */
[C---:B------:R-:W-:Y:S08]  /*d8c0*/  HMMA.16816.F32.BF16 R84, R16.reuse, R86, RZ ;  /* 0x000000561054723c */ /* 0x040ff000000418ff */
[C---:B------:R-:W-:Y:S08]  /*d8d0*/  HMMA.16816.F32.BF16 R80, R16.reuse, R82, RZ ;  /* 0x000000521050723c */ /* 0x040ff000000418ff */
[C---:B------:R-:W-:Y:S08]  /*d8e0*/  HMMA.16816.F32.BF16 R76, R16.reuse, R78, RZ ;  /* 0x0000004e104c723c */ /* 0x040ff000000418ff */
[C---:B------:R-:W-:Y:S08]  /*d8f0*/  HMMA.16816.F32.BF16 R64, R16.reuse, R66, RZ ;  /* 0x000000421040723c */ /* 0x040ff000000418ff */
[----:B------:R-:W-:Y:S08]  /*d900*/  HMMA.16816.F32.BF16 R16, R16, R62, RZ ;  /* 0x0000003e1010723c */ /* 0x000ff000000418ff */
[C---:B------:R-:W-:Y:S08]  /*d910*/  HMMA.16816.F32.BF16 R144, R4.reuse, R48, R124 ;  /* 0x000000300490723c */ /* 0x040ff0000004187c */
[C---:B------:R-:W-:Y:S08]  /*d920*/  HMMA.16816.F32.BF16 R120, R4.reuse, R50, R104 ;  /* 0x000000320478723c */ /* 0x040ff00000041868 */
[C---:B------:R-:W-:Y:S08]  /*d930*/  HMMA.16816.F32.BF16 R208, R4.reuse, R56, R208 ;  /* 0x0000003804d0723c */ /* 0x040ff000000418d0 */
[C---:B------:R-:W-:Y:S08]  /*d940*/  HMMA.16816.F32.BF16 R116, R4.reuse, R26, R116 ;  /* 0x0000001a0474723c */ /* 0x040ff00000041874 */
[C---:B------:R-:W-:Y:S08]  /*d950*/  HMMA.16816.F32.BF16 R112, R4.reuse, R58, R112 ;  /* 0x0000003a0470723c */ /* 0x040ff00000041870 */
[C---:B------:R-:W-:Y:S08]  /*d960*/  HMMA.16816.F32.BF16 R108, R4.reuse, R54, R108 ;  /* 0x00000036046c723c */ /* 0x040ff0000004186c */
[C---:B------:R-:W-:Y:S07]  /*d970*/  HMMA.16816.F32.BF16 R124, R4.reuse, R46, R100 ;  /* 0x0000002e047c723c */ /* 0x040fee0000041864 */
[----:B------:R-:W-:Y:S01]  /*d980*/  IMAD.MOV.U32 R103, RZ, RZ, R29 ;  /* 0x000000ffff677224 */ /* 0x000fe200078e001d */
[----:B------:R-:W-:Y:S01]  /*d990*/  HMMA.16816.F32.BF16 R128, R4, R38, R96 ;  /* 0x000000260480723c */ /* 0x000fe20000041860 */
[----:B------:R-:W-:-:S07]  /*d9a0*/  IMAD.MOV.U32 R102, RZ, RZ, R28 ;  /* 0x000000ffff667224 */ /* 0x000fce00078e001c */
[----:B------:R-:W-:Y:S07]  /*d9b0*/  HMMA.16816.F32.BF16 R104, R4, R30, R92 ;  /* 0x0000001e0468723c */ /* 0x000fee000004185c */
[----:B------:R-:W-:Y:S01]  /*d9c0*/  IMAD.MOV.U32 R7, RZ, RZ, R12 ;  /* 0x000000ffff077224 */ /* 0x000fe200078e000c */
[----:B------:R-:W-:Y:S01]  /*d9d0*/  HMMA.16816.F32.BF16 R212, R8, R56, R212 ;  /* 0x0000003808d4723c */ /* 0x000fe200000418d4 */
[----:B------:R-:W-:Y:S02]  /*d9e0*/  IMAD.MOV.U32 R6, RZ, RZ, R13 ;  /* 0x000000ffff067224 */ /* 0x000fe400078e000d */
[----:B------:R-:W-:-:S02]  /*d9f0*/  IMAD.MOV.U32 R5, RZ, RZ, R14 ;  /* 0x000000ffff057224 */ /* 0x000fc400078e000e */
[----:B------:R-:W-:Y:S02]  /*da00*/  IMAD.MOV.U32 R4, RZ, RZ, R15 ;  /* 0x000000ffff047224 */ /* 0x000fe400078e000f */
[----:B------:R-:W-:Y:S01]  /*da10*/  IMAD.MOV.U32 R60, RZ, RZ, R7 ;  /* 0x000000ffff3c7224 */ /* 0x000fe200078e0007 */
[C---:B------:R-:W-:Y:S01]  /*da20*/  HMMA.16816.F32.BF16 R40, R8.reuse, R26, R40 ;  /* 0x0000001a0828723c */ /* 0x040fe20000041828 */
[----:B------:R-:W-:Y:S01]  /*da30*/  IMAD.MOV.U32 R61, RZ, RZ, R6 ;  /* 0x000000ffff3d7224 */ /* 0x000fe200078e0006 */
[----:B------:R-:W-:Y:S01]  /*da40*/  LDSM.16.M88.4 R12, [R226] ;  /* 0x00000000e20c783b */ /* 0x000fe20000000200 */
[----:B------:R-:W-:Y:S02]  /*da50*/  IMAD.MOV.U32 R62, RZ, RZ, R5 ;  /* 0x000000ffff3e7224 */ /* 0x000fe400078e0005 */
[----:B------:R-:W-:Y:S02]  /*da60*/  IMAD.MOV.U32 R63, RZ, RZ, R4 ;  /* 0x000000ffff3f7224 */ /* 0x000fe400078e0004 */
[----:B------:R-:W1:Y:S01]  /*da70*/  LDSM.16.M88.4 R4, [R223+0x2000] ;  /* 0x00200000df04783b */ /* 0x000e620000000200 */
        /* <DEDUP_REMOVED lines=10> */
[C---:B------:R-:W-:Y:S08]  /*db20*/  HMMA.16816.F32.BF16 R84, R8.reuse, R50, R84 ;  /* 0x000000320854723c */ /* 0x040ff00000041854 */
[C---:B------:R-:W-:Y:S08]  /*db30*/  HMMA.16816.F32.BF16 R80, R8.reuse, R46, R80 ;  /* 0x0000002e0850723c */ /* 0x040ff00000041850 */
[C---:B------:R-:W-:Y:S08]  /*db40*/  HMMA.16816.F32.BF16 R76, R8.reuse, R38, R76 ;  /* 0x00000026084c723c */ /* 0x040ff0000004184c */
[C---:B------:R-:W-:Y:S08]  /*db50*/  HMMA.16816.F32.BF16 R64, R8.reuse, R30, R64 ;  /* 0x0000001e0840723c */ /* 0x040ff00000041840 */
[----:B------:R-:W-:Y:S01]  /*db60*/  HMMA.16816.F32.BF16 R16, R8, R22, R16 ;  /* 0x000000160810723c */ /* 0x000fe20000041810 */
[----:B------:R-:W2:Y:S07]  /*db70*/  LDSM.16.M88.4 R8, [R223] ;  /* 0x00000000df08783b */ /* 0x000eae0000000200 */
[C---:B-1----:R-:W-:Y:S07]  /*db80*/  HMMA.16816.F32.BF16 R36, R4.reuse, R12, R244 ;  /* 0x0000000c0424723c */ /* 0x042fee00000418f4 */
[----:B------:R-:W-:Y:S01]  /*db90*/  IMAD.MOV.U32 R246, RZ, RZ, R53 ;  /* 0x000000fffff67224 */ /* 0x000fe200078e0035 */
[----:B------:R-:W-:Y:S01]  /*dba0*/  HMMA.16816.F32.BF16 R24, R4, R14, R116 ;  /* 0x0000000e0418723c */ /* 0x000fe20000041874 */
[----:B------:R-:W-:-:S02]  /*dbb0*/  IMAD.MOV.U32 R247, RZ, RZ, R52 ;  /* 0x000000fffff77224 */ /* 0x000fc400078e0034 */
[----:B------:R-:W-:Y:S02]  /*dbc0*/  IMAD.MOV.U32 R244, RZ, RZ, R133 ;  /* 0x000000fffff47224 */ /* 0x000fe400078e0085 */
[----:B------:R-:W-:-:S03]  /*dbd0*/  IMAD.MOV.U32 R245, RZ, RZ, R132 ;  /* 0x000000fffff57224 */ /* 0x000fc600078e0084 */
[C---:B--2---:R-:W-:Y:S08]  /*dbe0*/  HMMA.16816.F32.BF16 R28, R8.reuse, R12, R248 ;  /* 0x0000000c081c723c */ /* 0x044ff000000418f8 */
[----:B------:R-:W-:Y:S01]  /*dbf0*/  HMMA.16816.F32.BF16 R20, R8, R14, R40 ;  /* 0x0000000e0814723c */ /* 0x000fe20000041828 */
[----:B------:R-:W1:Y:S07]  /*dc00*/  LDSM.16.M88.4 R12, [R233] ;  /* 0x00000000e90c783b */ /* 0x000e6e0000000200 */
        /* <DEDUP_REMOVED lines=10> */
[----:B------:R-:W-:Y:S01]  /*dcb0*/  IMAD.MOV.U32 R215, RZ, RZ, R134 ;  /* 0x000000ffffd77224 */ /* 0x000fe200078e0086 */
[----:B------:R-:W1:Y:S01]  /*dcc0*/  S2R R252, SR_TID.X ;  /* 0x0000000000fc7919 */ /* 0x000e620000002100 */
[----:B------:R-:W-:-:S02]  /*dcd0*/  IMAD.MOV.U32 R112, RZ, RZ, R44 ;  /* 0x000000ffff707224 */ /* 0x000fc400078e002c */
[----:B------:R-:W-:Y:S01]  /*dce0*/  HMMA.16816.F32.BF16 R44, R8, R14, R56 ;  /* 0x0000000e082c723c */ /* 0x000fe20000041838 */
[----:B------:R-:W2:Y:S01]  /*dcf0*/  LDSM.16.M88.4 R12, [R232] ;  /* 0x00000000e80c783b */ /* 0x000ea20000000200 */
[----:B------:R-:W-:Y:S02]  /*dd00*/  IMAD.MOV.U32 R113, RZ, RZ, R3 ;  /* 0x000000ffff717224 */ /* 0x000fe400078e0003 */
[----:B------:R-:W-:Y:S02]  /*dd10*/  IMAD.MOV.U32 R114, RZ, RZ, R2 ;  /* 0x000000ffff727224 */ /* 0x000fe400078e0002 */
[----:B------:R-:W-:Y:S02]  /*dd20*/  IMAD.MOV.U32 R115, RZ, RZ, R0 ;  /* 0x000000ffff737224 */ /* 0x000fe400078e0000 */
[----:B-1----:R-:W-:-:S05]  /*dd30*/  IMAD.SHL.U32 R252, R252, 0x2, RZ ;  /* 0x00000002fcfc7824 */ /* 0x002fca00078e00ff */
[----:B------:R-:W-:Y:S01]  /*dd40*/  LOP3.LUT R252, R252, 0x6, RZ, 0xc0, !PT ;  /* 0x00000006fcfc7812 */ /* 0x000fe200078ec0ff */
        /* <DEDUP_REMOVED lines=25> */
[C---:B-1----:R-:W-:Y:S08]  /*dee0*/  HMMA.16816.F32.BF16 R128, R4.reuse, R12, R112 ;  /* 0x0000000c0480723c */ /* 0x042ff00000041870 */
[----:B------:R-:W-:Y:S01]  /*def0*/  HMMA.16816.F32.BF16 R120, R4, R14, R60 ;  /* 0x0000000e0478723c */ /* 0x000fe2000004183c */
[----:B------:R-:W-:Y:S07]  /*df00*/  LDSM.16.M88.4 R4, [R224+0x2000] ;  /* 0x00200000e004783b */ /* 0x000fee0000000200 */
[C---:B------:R-:W-:Y:S08]  /*df10*/  HMMA.16816.F32.BF16 R112, R8.reuse, R12, R148 ;  /* 0x0000000c0870723c */ /* 0x040ff00000041894 */
[----:B------:R-:W-:Y:S01]  /*df20*/  HMMA.16816.F32.BF16 R88, R8, R14, R16 ;  /* 0x0000000e0858723c */ /* 0x000fe20000041810 */
[----:B------:R-:W1:Y:S04]  /*df30*/  LDSM.16.M88.4 R12, [R220] ;  /* 0x00000000dc0c783b */ /* 0x000e680000000200 */
[----:B------:R-:W2:Y:S03]  /*df40*/  LDSM.16.M88.4 R8, [R224] ;  /* 0x00000000e008783b */ /* 0x000ea60000000200 */
[-C--:B-1----:R-:W-:Y:S08]  /*df50*/  HMMA.16816.F32.BF16 R84, R4, R12.reuse, R36 ;  /* 0x0000000c0454723c */ /* 0x082ff00000041824 */
[----:B--2---:R-:W-:Y:S08]  /*df60*/  HMMA.16816.F32.BF16 R80, R8, R12, R28 ;  /* 0x0000000c0850723c */ /* 0x004ff0000004181c */
[-C--:B------:R-:W-:Y:S08]  /*df70*/  HMMA.16816.F32.BF16 R76, R4, R14.reuse, R24 ;  /* 0x0000000e044c723c */ /* 0x080ff00000041818 */
[C---:B------:R-:W-:Y:S01]  /*df80*/  HMMA.16816.F32.BF16 R64, R8.reuse, R14, R20 ;  /* 0x0000000e0840723c */ /* 0x040fe20000041814 */
[----:B------:R-:W1:Y:S07]  /*df90*/  LDSM.16.M88.4 R12, [R220+0x800] ;  /* 0x00080000dc0c783b */ /* 0x000e6e0000000200 */
[----:B------:R-:W-:Y:S01]  /*dfa0*/  FMUL.FTZ R0, R80, c[0x0][0x2ec] ;  /* 0x0000bb0050007a20 */ /* 0x000fe20000410000 */
        /* <DEDUP_REMOVED lines=13> */
[----:B------:R-:W-:Y:S01]  /*e080*/  HMMA.16816.F32.BF16 R36, R8, R14, R108 ;  /* 0x0000000e0824723c */ /* 0x000fe2000004186c */
[----:B------:R-:W1:Y:S01]  /*e090*/  LDSM.16.M88.4 R12, [R220+0x2000] ;  /* 0x00200000dc0c783b */ /* 0x000e620000000200 */
[----:B------:R-:W-:-:S06]  /*e0a0*/  FMUL.FTZ R2, R19, c[0x0][0x2ec] ;  /* 0x0000bb0013027a20 */ /* 0x000fcc0000410000 */
[----:B------:R-:W-:-:S04]  /*e0b0*/  FMUL.FTZ R3, R24, c[0x0][0x2ec] ;  /* 0x0000bb0018037a20 */ /* 0x000fc80000410000 */
[----:B------:R2:W-:Y:S02]  /*e0c0*/  MUFU.TANH R19, R3 ;  /* 0x0000000300137308 */ /* 0x0005e40000002400 */
[----:B--2---:R-:W-:Y:S01]  /*e0d0*/  FMUL.FTZ R3, R25, c[0x0][0x2ec] ;  /* 0x0000bb0019037a20 */ /* 0x004fe20000410000 */
        /* <DEDUP_REMOVED lines=14> */
[----:B------:R-:W-:Y:S08]  /*e1c0*/  MUFU.TANH R124, R2 ;  /* 0x00000002007c7308 */ /* 0x000ff00000002400 */
[----:B------:R-:W-:Y:S07]  /*e1d0*/  MUFU.TANH R125, R3 ;  /* 0x00000003007d7308 */ /* 0x000fee0000002400 */
        /* <DEDUP_REMOVED lines=8> */
[----:B------:R-:W1:Y:S01]  /*e260*/  LDSM.16.M88.4 R12, [R220+0x3800] ;  /* 0x00380000dc0c783b */ /* 0x000e620000000200 */
[----:B------:R-:W-:Y:S01]  /*e270*/  UISETP.GT.AND UP0, UPT, UR9, UR8, UPT ;  /* 0x000000080900728c */ /* 0x000fe2000bf04270 */
[----:B------:R-:W-:-:S04]  /*e280*/  DEPBAR.LE SB0, 0x0 ;  /* 0x000080000000791a */ /* 0x000fc80000000000 */
[C---:B-1----:R-:W-:Y:S08]  /*e290*/  HMMA.16816.F32.BF16 R68, R4.reuse, R12, R128 ;  /* 0x0000000c0444723c */ /* 0x042ff00000041880 */
        /* <DEDUP_REMOVED lines=18> */
[----:B------:R1:W2:Y:S02]  /*e3c0*/  MUFU.TANH R8, R0 ;  /* 0x0000000000087308 */ /* 0x0002a40000002400 */
[----:B-1----:R-:W-:-:S06]  /*e3d0*/  FMUL.FTZ R0, R81, c[0x0][0x2ec] ;  /* 0x0000bb0051007a20 */ /* 0x002fcc0000410000 */
[----:B------:R1:W-:Y:S11]  /*e3e0*/  MUFU.TANH R75, R0 ;  /* 0x00000000004b7308 */ /* 0x0003f60000002400 */
[----:B------:R-:W-:Y:S04]  /*e3f0*/  @!UPT UIADD3 URZ, URZ, URZ, URZ ;  /* 0x0000003f3f3ff290 */ /* 0x000fe8000fffe03f */
[----:B------:R-:W-:Y:S02]  /*e400*/  IMAD.MOV.U32 R138, RZ, RZ, R5 ;  /* 0x000000ffff8a7224 */ /* 0x000fe400078e0005 */
[----:B------:R-:W-:Y:S02]  /*e410*/  IMAD.MOV.U32 R136, RZ, RZ, R7 ;  /* 0x000000ffff887224 */ /* 0x000fe400078e0007 */
[----:B------:R-:W-:Y:S02]  /*e420*/  IMAD.MOV.U32 R137, RZ, RZ, R6 ;  /* 0x000000ffff897224 */ /* 0x000fe400078e0006 */
[----:B------:R-:W-:Y:S02]  /*e430*/  IMAD.MOV.U32 R139, RZ, RZ, R4 ;  /* 0x000000ffff8b7224 */ /* 0x000fe400078e0004 */
[----:B-1----:R-:W-:-:S04]  /*e440*/  FMUL.FTZ R0, R82, c[0x0][0x2ec] ;  /* 0x0000bb0052007a20 */ /* 0x002fc80000410000 */
[----:B------:R1:W3:Y:S02]  /*e450*/  MUFU.TANH R5, R0 ;  /* 0x0000000000057308 */ /* 0x0002e40000002400 */
[----:B-1----:R-:W-:-:S06]  /*e460*/  FMUL.FTZ R0, R83, c[0x0][0x2ec] ;  /* 0x0000bb0053007a20 */ /* 0x002fcc0000410000 */
[----:B------:R1:W-:Y:S02]  /*e470*/  MUFU.TANH R69, R0 ;  /* 0x0000000000457308 */ /* 0x0003e40000002400 */
[----:B-1----:R-:W-:-:S06]  /*e480*/  FMUL.FTZ R0, R84, c[0x0][0x2ec] ;  /* 0x0000bb0054007a20 */ /* 0x002fcc0000410000 */
[----:B------:R1:W4:Y:S02]  /*e490*/  MUFU.TANH R7, R0 ;  /* 0x0000000000077308 */ /* 0x0003240000002400 */
[----:B-1----:R-:W-:-:S06]  /*e4a0*/  FMUL.FTZ R0, R85, c[0x0][0x2ec] ;  /* 0x0000bb0055007a20 */ /* 0x002fcc0000410000 */
[----:B------:R1:W-:Y:S02]  /*e4b0*/  MUFU.TANH R74, R0 ;  /* 0x00000000004a7308 */ /* 0x0003e40000002400 */
[----:B-1----:R-:W-:-:S06]  /*e4c0*/  FMUL.FTZ R0, R86, c[0x0][0x2ec] ;  /* 0x0000bb0056007a20 */ /* 0x002fcc0000410000 */
[----:B------:R1:W1:Y:S02]  /*e4d0*/  MUFU.TANH R6, R0 ;  /* 0x0000000000067308 */ /* 0x0002640000002400 */
[----:B-1----:R-:W-:-:S06]  /*e4e0*/  FMUL.FTZ R0, R87, c[0x0][0x2ec] ;  /* 0x0000bb0057007a20 */ /* 0x002fcc0000410000 */
[----:B------:R1:W1:Y:S02]  /*e4f0*/  MUFU.TANH R68, R0 ;  /* 0x0000000000447308 */ /* 0x0002640000002400 */
[----:B-1----:R-:W-:-:S06]  /*e500*/  FMUL.FTZ R0, R64, c[0x0][0x2ec] ;  /* 0x0000bb0040007a20 */ /* 0x002fcc0000410000 */
[----:B------:R1:W1:Y:S02]  /*e510*/  MUFU.TANH R13, R0 ;  /* 0x00000000000d7308 */ /* 0x0002640000002400 */
[----:B-1----:R-:W-:-:S06]  /*e520*/  FMUL.FTZ R0, R65, c[0x0][0x2ec] ;  /* 0x0000bb0041007a20 */ /* 0x002fcc0000410000 */
[----:B------:R1:W-:Y:S02]  /*e530*/  MUFU.TANH R112, R0 ;  /* 0x0000000000707308 */ /* 0x0003e40000002400 */
        /* <DEDUP_REMOVED lines=82> */
[----:B-1----:R-:W-:-:S04]  /*ea60*/  IMAD.U32 R0, RZ, RZ, UR9 ;  /* 0x00000009ff007e24 */ /* 0x002fc8000f8e00ff */
[----:B------:R-:W-:-:S05]  /*ea70*/  IMAD R0, R0, 0x80, R252 ;  /* 0x0000008000007824 */ /* 0x000fca00078e02fc */
[----:B------:R-:W-:Y:S01]  /*ea80*/  IADD3 R2, R0, 0x1, RZ ;  /* 0x0000000100027810 */ /* 0x000fe20007ffe0ff */
[----:B------:R-:W-:Y:S03]  /*ea90*/  BAR.SYNC.DEFER_BLOCKING 0x0 ;  /* 0x0000000000007b1d */ /* 0x000fe60000010000 */
[C---:B------:R-:W-:Y:S02]  /*eaa0*/  ISETP.GE.AND P1, PT, R2.reuse, R240, PT ;  /* 0x000000f00200720c */ /* 0x040fe40003f26270 */
[C---:B------:R-:W-:Y:S02]  /*eab0*/  ISETP.GE.AND P0, PT, R2.reuse, R239, PT ;  /* 0x000000ef0200720c */ /* 0x040fe40003f06270 */
[C---:B------:R-:W-:Y:S02]  /*eac0*/  ISETP.LT.OR P1, PT, R2.reuse, R236, P1 ;  /* 0x000000ec0200720c */ /* 0x040fe40000f21670 */
[----:B------:R-:W-:-:S02]  /*ead0*/  ISETP.LT.OR P0, PT, R2, R235, P0 ;  /* 0x000000eb0200720c */ /* 0x000fc40000701670 */
[CC--:B------:R-:W-:Y:S02]  /*eae0*/  ISETP.GE.AND P3, PT, R2.reuse, R242.reuse, PT ;  /* 0x000000f20200720c */ /* 0x0c0fe40003f66270 */
[-C--:B------:R-:W-:Y:S02]  /*eaf0*/  ISETP.GE.AND P2, PT, R2, R241.reuse, PT ;  /* 0x000000f10200720c */ /* 0x080fe40003f46270 */
[----:B------:R-:W-:Y:S02]  /*eb00*/  P2R R4, PR, RZ, 0x2 ;  /* 0x00000002ff047803 */ /* 0x000fe40000000000 */
[----:B------:R-:W-:Y:S02]  /*eb10*/  P2R R3, PR, RZ, 0x1 ;  /* 0x00000001ff037803 */ /* 0x000fe40000000000 */
[C---:B------:R-:W-:Y:S02]  /*eb20*/  ISETP.GE.AND P1, PT, R0.reuse, R242, PT ;  /* 0x000000f20000720c */ /* 0x040fe40003f26270 */
[----:B------:R-:W-:-:S02]  /*eb30*/  ISETP.GE.AND P0, PT, R0, R241, PT ;  /* 0x000000f10000720c */ /* 0x000fc40003f06270 */
[CC--:B------:R-:W-:Y:S02]  /*eb40*/  ISETP.LT.OR P6, PT, R2.reuse, R238.reuse, P3 ;  /* 0x000000ee0200720c */ /* 0x0c0fe40001fc1670 */
[-C--:B------:R-:W-:Y:S01]  /*eb50*/  ISETP.LT.OR P5, PT, R2, R237.reuse, P2 ;  /* 0x000000ed0200720c */ /* 0x080fe200017a1670 */
[----:B------:R-:W-:Y:S01]  /*eb60*/  FMUL.FTZ R2, R26, c[0x0][0x2ec] ;  /* 0x0000bb001a027a20 */ /* 0x000fe20000410000 */
[C---:B------:R-:W-:Y:S02]  /*eb70*/  ISETP.LT.OR P1, PT, R0.reuse, R238, P1 ;  /* 0x000000ee0000720c */ /* 0x040fe40000f21670 */
[----:B------:R-:W-:Y:S01]  /*eb80*/  ISETP.LT.OR P0, PT, R0, R237, P0 ;  /* 0x000000ed0000720c */ /* 0x000fe20000701670 */
[----:B------:R1:W1:Y:S01]  /*eb90*/  MUFU.TANH R9, R2 ;  /* 0x0000000200097308 */ /* 0x0002620000002400 */
[----:B--2---:R-:W-:Y:S02]  /*eba0*/  FSEL R40, R8, -INF , !P1 ;  /* 0xff80000008287808 */ /* 0x004fe40004800000 */
[----:B---3--:R-:W-:Y:S01]  /*ebb0*/  FSEL R41, R5, -INF , !P0 ;  /* 0xff80000005297808 */ /* 0x008fe20004000000 */
[----:B------:R-:W-:Y:S01]  /*ebc0*/  FMUL.FTZ R5, R36, c[0x0][0x2ec] ;  /* 0x0000bb0024057a20 */ /* 0x000fe20000410000 */
[----:B------:R-:W-:-:S02]  /*ebd0*/  ISETP.GE.AND P1, PT, R0, R240, PT ;  /* 0x000000f00000720c */ /* 0x000fc40003f26270 */
[C---:B------:R-:W-:Y:S01]  /*ebe0*/  ISETP.GE.AND P0, PT, R0.reuse, R239, PT ;  /* 0x000000ef0000720c */ /* 0x040fe20003f06270 */
[----:B------:R2:W-:Y:S01]  /*ebf0*/  MUFU.TANH R17, R5 ;  /* 0x0000000500117308 */ /* 0x0005e20000002400 */
[C---:B------:R-:W-:Y:S02]  /*ec00*/  ISETP.LT.OR P1, PT, R0.reuse, R236, P1 ;  /* 0x000000ec0000720c */ /* 0x040fe40000f21670 */
[----:B------:R-:W-:Y:S02]  /*ec10*/  ISETP.LT.OR P0, PT, R0, R235, P0 ;  /* 0x000000eb0000720c */ /* 0x000fe40000701670 */
[----:B----4-:R-:W-:Y:S02]  /*ec20*/  FSEL R45, R7, -INF , !P1 ;  /* 0xff800000072d7808 */ /* 0x010fe40004800000 */
[----:B------:R-:W-:Y:S01]  /*ec30*/  FSEL R48, R6, -INF , !P0 ;  /* 0xff80000006307808 */ /* 0x000fe20004000000 */
[----:B-1----:R-:W-:Y:S01]  /*ec40*/  FMUL.FTZ R2, R27, c[0x0][0x2ec] ;  /* 0x0000bb001b027a20 */ /* 0x002fe20000410000 */
[----:B------:R-:W-:Y:S01]  /*ec50*/  FSEL R43, R75, -INF , !P6 ;  /* 0xff8000004b2b7808 */ /* 0x000fe20007000000 */
[----:B------:R-:W-:Y:S01]  /*ec60*/  FMUL.FTZ R6, R94, c[0x0][0x2ec] ;  /* 0x0000bb005e067a20 */ /* 0x000fe20000410000 */
[----:B------:R-:W-:Y:S01]  /*ec70*/  FSEL R47, R69, -INF , !P5 ;  /* 0xff800000452f7808 */ /* 0x000fe20006800000 */
[----:B------:R1:W3:Y:S01]  /*ec80*/  MUFU.TANH R27, R2 ;  /* 0x00000002001b7308 */ /* 0x0002e20000002400 */
[----:B--2---:R-:W-:-:S07]  /*ec90*/  FMUL.FTZ R5, R37, c[0x0][0x2ec] ;  /* 0x0000bb0025057a20 */ /* 0x004fce0000410000 */
[----:B------:R2:W-:Y:S01]  /*eca0*/  MUFU.TANH R75, R5 ;  /* 0x00000005004b7308 */ /* 0x0005e20000002400 */
[----:B-1----:R-:W-:-:S07]  /*ecb0*/  IADD3 R2, R0, 0x8, RZ ;  /* 0x0000000800027810 */ /* 0x002fce0007ffe0ff */
[----:B------:R-:W-:Y:S01]  /*ecc0*/  MUFU.TANH R7, R6 ;  /* 0x0000000600077308 */ /* 0x000fe20000002400 */
[C---:B------:R-:W-:Y:S02]  /*ecd0*/  ISETP.GE.AND P3, PT, R2.reuse, R242, PT ;  /* 0x000000f20200720c */ /* 0x040fe40003f66270 */
[C---:B------:R-:W-:Y:S02]  /*ece0*/  ISETP.GE.AND P2, PT, R2.reuse, R241, PT ;  /* 0x000000f10200720c */ /* 0x040fe40003f46270 */
[C---:B------:R-:W-:Y:S01]  /*ecf0*/  ISETP.GE.AND P1, PT, R2.reuse, R240, PT ;  /* 0x000000f00200720c */ /* 0x040fe20003f26270 */
[----:B--2---:R-:W-:Y:S01]  /*ed00*/  FMUL.FTZ R5, R57, c[0x0][0x2ec] ;  /* 0x0000bb0039057a20 */ /* 0x004fe20000410000 */
[C---:B------:R-:W-:Y:S02]  /*ed10*/  ISETP.GE.AND P0, PT, R2.reuse, R239, PT ;  /* 0x000000ef0200720c */ /* 0x040fe40003f06270 */
[----:B------:R-:W-:Y:S01]  /*ed20*/  ISETP.LT.OR P6, PT, R2, R238, P3 ;  /* 0x000000ee0200720c */ /* 0x000fe20001fc1670 */
[----:B------:R1:W-:Y:S01]  /*ed30*/  MUFU.TANH R53, R5 ;  /* 0x0000000500357308 */ /* 0x0003e20000002400 */
[----:B------:R-:W-:Y:S01]  /*ed40*/  ISETP.NE.AND P3, PT, R4, RZ, PT ;  /* 0x000000ff0400720c */ /* 0x000fe20003f65270 */
[----:B------:R-:W-:Y:S01]  /*ed50*/  FMUL.FTZ R4, R38, c[0x0][0x2ec] ;  /* 0x0000bb0026047a20 */ /* 0x000fe20000410000 */
[----:B------:R-:W-:-:S02]  /*ed60*/  ISETP.LT.OR P5, PT, R2, R237, P2 ;  /* 0x000000ed0200720c */ /* 0x000fc400017a1670 */
[C---:B------:R-:W-:Y:S02]  /*ed70*/  ISETP.LT.OR P1, PT, R2.reuse, R236, P1 ;  /* 0x000000ec0200720c */ /* 0x040fe40000f21670 */
[----:B------:R-:W-:Y:S01]  /*ed80*/  ISETP.LT.OR P4, PT, R2, R235, P0 ;  /* 0x000000eb0200720c */ /* 0x000fe20000781670 */
[----:B------:R2:W4:Y:S01]  /*ed90*/  MUFU.TANH R8, R4 ;  /* 0x0000000400087308 */ /* 0x0005220000002400 */
[----:B------:R-:W-:Y:S02]  /*eda0*/  IADD3 R2, R0, 0x9, RZ ;  /* 0x0000000900027810 */ /* 0x000fe40007ffe0ff */
[----:B------:R-:W-:Y:S02]  /*edb0*/  ISETP.NE.AND P2, PT, R3, RZ, PT ;  /* 0x000000ff0300720c */ /* 0x000fe40003f45270 */
[----:B------:R-:W-:Y:S02]  /*edc0*/  FSEL R49, R74, -INF , !P3 ;  /* 0xff8000004a317808 */ /* 0x000fe40005800000 */
[----:B------:R-:W-:Y:S01]  /*edd0*/  ISETP.GE.AND P3, PT, R2, R242, PT ;  /* 0x000000f20200720c */ /* 0x000fe20003f66270 */
[----:B-1----:R-:W-:Y:S01]  /*ede0*/  FMUL.FTZ R5, R58, c[0x0][0x2ec] ;  /* 0x0000bb003a057a20 */ /* 0x002fe20000410000 */
[----:B------:R-:W-:-:S02]  /*edf0*/  P2R R3, PR, RZ, 0x2 ;  /* 0x00000002ff037803 */ /* 0x000fc40000000000 */
[----:B------:R-:W-:Y:S02]  /*ee00*/  FSEL R52, R68, -INF , !P2 ;  /* 0xff80000044347808 */ /* 0x000fe40005000000 */
[C---:B------:R-:W-:Y:S02]  /*ee10*/  ISETP.GE.AND P2, PT, R2.reuse, R241, PT ;  /* 0x000000f10200720c */ /* 0x040fe40003f46270 */
[C---:B------:R-:W-:Y:S01]  /*ee20*/  ISETP.GE.AND P1, PT, R2.reuse, R240, PT ;  /* 0x000000f00200720c */ /* 0x040fe20003f26270 */
[----:B--2---:R-:W-:Y:S01]  /*ee30*/  FMUL.FTZ R4, R39, c[0x0][0x2ec] ;  /* 0x0000bb0027047a20 */ /* 0x004fe20000410000 */
[C---:B------:R-:W-:Y:S02]  /*ee40*/  ISETP.GE.AND P0, PT, R2.reuse, R239, PT ;  /* 0x000000ef0200720c */ /* 0x040fe40003f06270 */
[----:B------:R-:W-:Y:S01]  /*ee50*/  FSEL R38, R13, -INF , !P6 ;  /* 0xff8000000d267808 */ /* 0x000fe20007000000 */
[----:B------:R1:W-:Y:S01]  /*ee60*/  MUFU.TANH R54, R4 ;  /* 0x0000000400367308 */ /* 0x0003e20000002400 */
[----:B------:R-:W-:-:S02]  /*ee70*/  ISETP.LT.OR P6, PT, R2, R238, P3 ;  /* 0x000000ee0200720c */ /* 0x000fc40001fc1670 */
[----:B------:R-:W-:Y:S02]  /*ee80*/  FSEL R44, R10, -INF , !P5 ;  /* 0xff8000000a2c7808 */ /* 0x000fe40006800000 */
[----:B------:R-:W-:Y:S01]  /*ee90*/  ISETP.NE.AND P3, PT, R3, RZ, PT ;  /* 0x000000ff0300720c */ /* 0x000fe20003f65270 */
[----:B------:R-:W-:Y:S01]  /*eea0*/  FMUL.FTZ R3, R56, c[0x0][0x2ec] ;  /* 0x0000bb0038037a20 */ /* 0x000fe20000410000 */
[C---:B------:R-:W-:Y:S02]  /*eeb0*/  ISETP.LT.OR P5, PT, R2.reuse, R237, P2 ;  /* 0x000000ed0200720c */ /* 0x040fe400017a1670 */
[C---:B------:R-:W-:Y:S01]  /*eec0*/  ISETP.LT.OR P1, PT, R2.reuse, R236, P1 ;  /* 0x000000ec0200720c */ /* 0x040fe20000f21670 */
[----:B------:R2:W2:Y:S01]  /*eed0*/  MUFU.TANH R24, R3 ;  /* 0x0000000300187308 */ /* 0x0004a20000002400 */
[----:B------:R-:W-:Y:S02]  /*eee0*/  ISETP.LT.OR P0, PT, R2, R235, P0 ;  /* 0x000000eb0200720c */ /* 0x000fe40000701670 */
[----:B------:R-:W-:-:S02]  /*eef0*/  IADD3 R2, R0, 0x10, RZ ;  /* 0x0000001000027810 */ /* 0x000fc40007ffe0ff */
[----:B------:R-:W-:Y:S02]  /*ef00*/  FSEL R46, R14, -INF , !P3 ;  /* 0xff8000000e2e7808 */ /* 0x000fe40005800000 */
[----:B-1----:R-:W-:Y:S01]  /*ef10*/  P2R R4, PR, RZ, 0x2 ;  /* 0x00000002ff047803 */ /* 0x002fe20000000000 */
[----:B------:R-:W1:Y:S01]  /*ef20*/  MUFU.TANH R14, R5 ;  /* 0x00000005000e7308 */ /* 0x000e620000002400 */
[C---:B------:R-:W-:Y:S02]  /*ef30*/  ISETP.GE.AND P3, PT, R2.reuse, R242, PT ;  /* 0x000000f20200720c */ /* 0x040fe40003f66270 */
[C---:B------:R-:W-:Y:S02]  /*ef40*/  ISETP.GE.AND P2, PT, R2.reuse, R241, PT ;  /* 0x000000f10200720c */ /* 0x040fe40003f46270 */
[----:B------:R-:W-:Y:S02]  /*ef50*/  ISETP.GE.AND P1, PT, R2, R240, PT ;  /* 0x000000f00200720c */ /* 0x000fe40003f26270 */
[----:B------:R-:W-:-:S02]  /*ef60*/  FSEL R37, R112, -INF , !P6 ;  /* 0xff80000070257808 */ /* 0x000fc40007000000 */
[----:B--2---:R-:W-:Y:S02]  /*ef70*/  P2R R3, PR, RZ, 0x1 ;  /* 0x00000001ff037803 */ /* 0x004fe40000000000 */
[----:B------:R-:W-:Y:S02]  /*ef80*/  ISETP.GE.AND P0, PT, R2, R239, PT ;  /* 0x000000ef0200720c */ /* 0x000fe40003f06270 */
[----:B------:R-:W-:Y:S02]  /*ef90*/  FSEL R50, R12, -INF , !P4 ;  /* 0xff8000000c327808 */ /* 0x000fe40006000000 */
[----:B------:R-:W-:Y:S01]  /*efa0*/  FSEL R42, R86, -INF , !P5 ;  /* 0xff800000562a7808 */ /* 0x000fe20006800000 */
[----:B------:R-:W-:Y:S01]  /*efb0*/  IMAD.MOV.U32 R86, RZ, RZ, R128 ;  /* 0x000000ffff567224 */ /* 0x000fe200078e0080 */
[----:B------:R-:W-:Y:S02]  /*efc0*/  ISETP.LT.OR P6, PT, R2, R238, P3 ;  /* 0x000000ee0200720c */ /* 0x000fe40001fc1670 */
[----:B------:R-:W-:Y:S01]  /*efd0*/  ISETP.NE.AND P3, PT, R4, RZ, PT ;  /* 0x000000ff0400720c */ /* 0x000fe20003f65270 */
[----:B------:R-:W-:Y:S01]  /*efe0*/  FMUL.FTZ R4, R59, c[0x0][0x2ec] ;  /* 0x0000bb003b047a20 */ /* 0x000fe20000410000 */
[----:B------:R-:W-:-:S02]  /*eff0*/  ISETP.LT.OR P5, PT, R2, R237, P2 ;  /* 0x000000ed0200720c */ /* 0x000fc400017a1670 */
[C---:B------:R-:W-:Y:S01]  /*f000*/  ISETP.LT.OR P1, PT, R2.reuse, R236, P1 ;  /* 0x000000ec0200720c */ /* 0x040fe20000f21670 */
[----:B------:R2:W1:Y:S01]  /*f010*/  MUFU.TANH R35, R4 ;  /* 0x0000000400237308 */ /* 0x0004620000002400 */
[----:B------:R-:W-:Y:S02]  /*f020*/  ISETP.LT.OR P4, PT, R2, R235, P0 ;  /* 0x000000eb0200720c */ /* 0x000fe40000781670 */
[----:B------:R-:W-:Y:S02]  /*f030*/  IADD3 R2, R0, 0x11, RZ ;  /* 0x0000001100027810 */ /* 0x000fe40007ffe0ff */
[----:B------:R-:W-:Y:S02]  /*f040*/  ISETP.NE.AND P2, PT, R3, RZ, PT ;  /* 0x000000ff0300720c */ /* 0x000fe40003f45270 */
[----:B------:R-:W-:Y:S01]  /*f050*/  FSEL R39, R91, -INF , !P3 ;  /* 0xff8000005b277808 */ /* 0x000fe20005800000 */
[----:B------:R-:W-:Y:S01]  /*f060*/  IMAD.MOV.U32 R91, RZ, RZ, R129 ;  /* 0x000000ffff5b7224 */ /* 0x000fe200078e0081 */
[----:B------:R-:W-:-:S02]  /*f070*/  ISETP.GE.AND P3, PT, R2, R242, PT ;  /* 0x000000f20200720c */ /* 0x000fc40003f66270 */
[----:B------:R-:W-:Y:S02]  /*f080*/  P2R R3, PR, RZ, 0x2 ;  /* 0x00000002ff037803 */ /* 0x000fe40000000000 */
[----:B------:R-:W-:Y:S02]  /*f090*/  FSEL R51, R85, -INF , !P2 ;  /* 0xff80000055337808 */ /* 0x000fe40005000000 */
[----:B------:R-:W-:Y:S01]  /*f0a0*/  ISETP.GE.AND P2, PT, R2, R241, PT ;  /* 0x000000f10200720c */ /* 0x000fe20003f46270 */
[----:B--2---:R-:W-:Y:S01]  /*f0b0*/  FMUL.FTZ R4, R92, c[0x0][0x2ec] ;  /* 0x0000bb005c047a20 */ /* 0x004fe20000410000 */
[----:B------:R-:W-:Y:S01]  /*f0c0*/  FSEL R5, R82, -INF , !P6 ;  /* 0xff80000052057808 */ /* 0x000fe20007000000 */
[----:B------:R-:W-:Y:S01]  /*f0d0*/  IMAD.MOV.U32 R92, RZ, RZ, R133 ;  /* 0x000000ffff5c7224 */ /* 0x000fe200078e0085 */
[C---:B------:R-:W-:Y:S01]  /*f0e0*/  ISETP.GE.AND P1, PT, R2.reuse, R240, PT ;  /* 0x000000f00200720c */ /* 0x040fe20003f26270 */
[----:B------:R2:W1:Y:S01]  /*f0f0*/  MUFU.TANH R25, R4 ;  /* 0x0000000400197308 */ /* 0x0004620000002400 */
[C---:B------:R-:W-:Y:S01]  /*f100*/  ISETP.GE.AND P0, PT, R2.reuse, R239, PT ;  /* 0x000000ef0200720c */ /* 0x040fe20003f06270 */
[----:B------:R1:W-:Y:S01]  /*f110*/  STL [R1+0x64], R5 ;  /* 0x0000640501007387 */ /* 0x0003e20000100800 */
[----:B------:R-:W-:-:S02]  /*f120*/  ISETP.LT.OR P6, PT, R2, R238, P3 ;  /* 0x000000ee0200720c */ /* 0x000fc40001fc1670 */
[----:B------:R-:W-:Y:S01]  /*f130*/  ISETP.NE.AND P3, PT, R3, RZ, PT ;  /* 0x000000ff0300720c */ /* 0x000fe20003f65270 */
[----:B------:R-:W-:Y:S01]  /*f140*/  FMUL.FTZ R3, R93, c[0x0][0x2ec] ;  /* 0x0000bb005d037a20 */ /* 0x000fe20000410000 */
[----:B------:R-:W-:Y:S02]  /*f150*/  FSEL R68, R66, -INF , !P5 ;  /* 0xff80000042447808 */ /* 0x000fe40006800000 */
[C---:B------:R-:W-:Y:S01]  /*f160*/  ISETP.LT.OR P5, PT, R2.reuse, R237, P2 ;  /* 0x000000ed0200720c */ /* 0x040fe200017a1670 */
[----:B------:R1:W-:Y:S01]  /*f170*/  MUFU.TANH R36, R3 ;  /* 0x0000000300247308 */ /* 0x0003e20000002400 */
[C---:B------:R-:W-:Y:S02]  /*f180*/  ISETP.LT.OR P1, PT, R2.reuse, R236, P1 ;  /* 0x000000ec0200720c */ /* 0x040fe40000f21670 */
[----:B------:R-:W-:Y:S02]  /*f190*/  ISETP.LT.OR P0, PT, R2, R235, P0 ;  /* 0x000000eb0200720c */ /* 0x000fe40000701670 */
[----:B------:R-:W-:-:S02]  /*f1a0*/  IADD3 R2, R0, 0x18, RZ ;  /* 0x0000001800027810 */ /* 0x000fc40007ffe0ff */
[----:B------:R-:W-:Y:S02]  /*f1b0*/  FSEL R10, R81, -INF , !P3 ;  /* 0xff800000510a7808 */ /* 0x000fe40005800000 */
[----:B------:R-:W-:Y:S02]  /*f1c0*/  FSEL R6, R65, -INF , !P4 ;  /* 0xff80000041067808 */ /* 0x000fe40006000000 */
[----:B--2---:R-:W-:Y:S01]  /*f1d0*/  P2R R4, PR, RZ, 0x2 ;  /* 0x00000002ff047803 */ /* 0x004fe20000000000 */
[----:B------:R-:W-:Y:S01]  /*f1e0*/  STL [R1+0x84], R10 ;  /* 0x0000840a01007387 */ /* 0x000fe20000100800 */
[C---:B------:R-:W-:Y:S02]  /*f1f0*/  ISETP.GE.AND P3, PT, R2.reuse, R242, PT ;  /* 0x000000f20200720c */ /* 0x040fe40003f66270 */
[C---:B------:R-:W-:Y:S01]  /*f200*/  ISETP.GE.AND P2, PT, R2.reuse, R241, PT ;  /* 0x000000f10200720c */ /* 0x040fe20003f46270 */
[----:B------:R2:W-:Y:S01]  /*f210*/  STL [R1+0x90], R6 ;  /* 0x0000900601007387 */ /* 0x0005e20000100800 */
[----:B-1----:R-:W-:Y:S01]  /*f220*/  P2R R3, PR, RZ, 0x1 ;  /* 0x00000001ff037803 */ /* 0x002fe20000000000 */
[----:B------:R-:W-:Y:S01]  /*f230*/  FMUL.FTZ R5, R95, c[0x0][0x2ec] ;  /* 0x0000bb005f057a20 */ /* 0x000fe20000410000 */
[----:B------:R-:W-:-:S02]  /*f240*/  ISETP.GE.AND P1, PT, R2, R240, PT ;  /* 0x000000f00200720c */ /* 0x000fc40003f26270 */
[C---:B------:R-:W-:Y:S01]  /*f250*/  ISETP.GE.AND P0, PT, R2.reuse, R239, PT ;  /* 0x000000ef0200720c */ /* 0x040fe20003f06270 */
[----:B------:R-:W-:Y:S01]  /*f260*/  MUFU.TANH R34, R5 ;  /* 0x0000000500227308 */ /* 0x000fe20000002400 */
[----:B------:R-:W-:Y:S02]  /*f270*/  FSEL R58, R115, -INF , !P6 ;  /* 0xff800000733a7808 */ /* 0x000fe40007000000 */
[----:B------:R-:W-:Y:S02]  /*f280*/  ISETP.LT.OR P6, PT, R2, R238, P3 ;  /* 0x000000ee0200720c */ /* 0x000fe40001fc1670 */
[----:B------:R-:W-:Y:S01]  /*f290*/  ISETP.NE.AND P3, PT, R4, RZ, PT ;  /* 0x000000ff0400720c */ /* 0x000fe20003f65270 */
[----:B------:R-:W-:Y:S01]  /*f2a0*/  FMUL.FTZ R4, R96, c[0x0][0x2ec] ;  /* 0x0000bb0060047a20 */ /* 0x000fe20000410000 */
[C---:B------:R-:W-:Y:S02]  /*f2b0*/  ISETP.LT.OR P1, PT, R2.reuse, R236, P1 ;  /* 0x000000ec0200720c */ /* 0x040fe40000f21670 */
[----:B------:R-:W-:Y:S01]  /*f2c0*/  ISETP.LT.OR P4, PT, R2, R235, P0 ;  /* 0x000000eb0200720c */ /* 0x000fe20000781670 */
[----:B------:R1:W1:Y:S01]  /*f2d0*/  MUFU.TANH R23, R4 ;  /* 0x0000000400177308 */ /* 0x0002620000002400 */
[----:B------:R-:W-:-:S02]  /*f2e0*/  FSEL R74, R114, -INF , !P3 ;  /* 0xff800000724a7808 */ /* 0x000fc40005800000 */
[----:B------:R-:W-:Y:S02]  /*f2f0*/  FSEL R65, R79, -INF , !P6 ;  /* 0xff8000004f417808 */ /* 0x000fe40007000000 */
[----:B--2---:R-:W-:Y:S02]  /*f300*/  FSEL R6, R90, -INF , !P5 ;  /* 0xff8000005a067808 */ /* 0x004fe40006800000 */
[----:B------:R-:W-:Y:S02]  /*f310*/  ISETP.LT.OR P5, PT, R2, R237, P2 ;  /* 0x000000ed0200720c */ /* 0x000fe400017a1670 */
[----:B------:R-:W-:Y:S01]  /*f320*/  ISETP.NE.AND P2, PT, R3, RZ, PT ;  /* 0x000000ff0300720c */ /* 0x000fe20003f45270 */
[----:B------:R-:W-:Y:S01]  /*f330*/  STL [R1+0x60], R6 ;  /* 0x0000600601007387 */ /* 0x000fe20000100800 */
[----:B------:R-:W-:Y:S01]  /*f340*/  IADD3 R2, R0, 0x19, RZ ;  /* 0x0000001900027810 */ /* 0x000fe20007ffe0ff */
[----:B-1----:R-:W-:Y:S01]  /*f350*/  FMUL.FTZ R4, R97, c[0x0][0x2ec] ;  /* 0x0000bb0061047a20 */ /* 0x002fe20000410000 */
[----:B------:R-:W-:-:S02]  /*f360*/  P2R R3, PR, RZ, 0x2 ;  /* 0x00000002ff037803 */ /* 0x000fc40000000000 */
[----:B------:R-:W-:Y:S01]  /*f370*/  ISETP.GE.AND P3, PT, R2, R242, PT ;  /* 0x000000f20200720c */ /* 0x000fe20003f66270 */
[----:B------:R1:W-:Y:S01]  /*f380*/  MUFU.TANH R26, R4 ;  /* 0x00000004001a7308 */ /* 0x0003e20000002400 */
[----:B------:R-:W-:Y:S02]  /*f390*/  FSEL R5, R84, -INF , !P2 ;  /* 0xff80000054057808 */ /* 0x000fe40005000000 */
[C---:B------:R-:W-:Y:S02]  /*f3a0*/  ISETP.GE.AND P2, PT, R2.reuse, R241, PT ;  /* 0x000000f10200720c */ /* 0x040fe40003f46270 */
[C---:B------:R-:W-:Y:S01]  /*f3b0*/  ISETP.GE.AND P1, PT, R2.reuse, R240, PT ;  /* 0x000000f00200720c */ /* 0x040fe20003f26270 */
[----:B------:R2:W-:Y:S01]  /*f3c0*/  STL [R1+0x8c], R5 ;  /* 0x00008c0501007387 */ /* 0x0005e20000100800 */
[----:B------:R-:W-:Y:S02]  /*f3d0*/  ISETP.GE.AND P0, PT, R2, R239, PT ;  /* 0x000000ef0200720c */ /* 0x000fe40003f06270 */
[----:B------:R-:W-:-:S02]  /*f3e0*/  FSEL R127, R62, -INF , !P5 ;  /* 0xff8000003e7f7808 */ /* 0x000fc40006800000 */
[----:B------:R-:W-:Y:S02]  /*f3f0*/  ISETP.LT.OR P6, PT, R2, R238, P3 ;  /* 0x000000ee0200720c */ /* 0x000fe40001fc1670 */
[----:B------:R-:W-:Y:S01]  /*f400*/  ISETP.NE.AND P3, PT, R3, RZ, PT ;  /* 0x000000ff0300720c */ /* 0x000fe20003f65270 */
[----:B------:R-:W-:Y:S01]  /*f410*/  FMUL.FTZ R3, R98, c[0x0][0x2ec] ;  /* 0x0000bb0062037a20 */ /* 0x000fe20000410000 */
[C---:B------:R-:W-:Y:S02]  /*f420*/  ISETP.LT.OR P5, PT, R2.reuse, R237, P2 ;  /* 0x000000ed0200720c */ /* 0x040fe400017a1670 */
[C---:B------:R-:W-:Y:S01]  /*f430*/  ISETP.LT.OR P1, PT, R2.reuse, R236, P1 ;  /* 0x000000ec0200720c */ /* 0x040fe20000f21670 */
[----:B------:R3:W3:Y:S01]  /*f440*/  MUFU.TANH R13, R3 ;  /* 0x00000003000d7308 */ /* 0x0006e20000002400 */
[----:B------:R-:W-:Y:S02]  /*f450*/  ISETP.LT.OR P0, PT, R2, R235, P0 ;  /* 0x000000eb0200720c */ /* 0x000fe40000701670 */
[----:B------:R-:W-:-:S02]  /*f460*/  IADD3 R2, R0, 0x20, RZ ;  /* 0x0000002000027810 */ /* 0x000fc40007ffe0ff */
[----:B------:R-:W-:Y:S02]  /*f470*/  FSEL R69, R67, -INF , !P3 ;  /* 0xff80000043457808 */ /* 0x000fe40005800000 */
[C---:B------:R-:W-:Y:S02]  /*f480*/  ISETP.GE.AND P3, PT, R2.reuse, R242, PT ;  /* 0x000000f20200720c */ /* 0x040fe40003f66270 */
[----:B-1----:R-:W-:Y:S02]  /*f490*/  P2R R4, PR, RZ, 0x2 ;  /* 0x00000002ff047803 */ /* 0x002fe40000000000 */
[C---:B------:R-:W-:Y:S02]  /*f4a0*/  ISETP.GE.AND P2, PT, R2.reuse, R241, PT ;  /* 0x000000f10200720c */ /* 0x040fe40003f46270 */
[----:B------:R-:W-:Y:S01]  /*f4b0*/  ISETP.GE.AND P1, PT, R2, R240, PT ;  /* 0x000000f00200720c */ /* 0x000fe20003f26270 */
[----:B--2---:R-:W-:Y:S01]  /*f4c0*/  FMUL.FTZ R5, R99, c[0x0][0x2ec] ;  /* 0x0000bb0063057a20 */ /* 0x004fe20000410000 */
[----:B------:R-:W-:-:S02]  /*f4d0*/  FSEL R66, R113, -INF , !P6 ;  /* 0xff80000071427808 */ /* 0x000fc40007000000 */
[----:B---3--:R-:W-:Y:S01]  /*f4e0*/  P2R R3, PR, RZ, 0x1 ;  /* 0x00000001ff037803 */ /* 0x008fe20000000000 */
[----:B------:R1:W2:Y:S01]  /*f4f0*/  MUFU.TANH R22, R5 ;  /* 0x0000000500167308 */ /* 0x0002a20000002400 */
[C---:B------:R-:W-:Y:S02]  /*f500*/  ISETP.GE.AND P0, PT, R2.reuse, R239, PT ;  /* 0x000000ef0200720c */ /* 0x040fe40003f06270 */
[----:B------:R-:W-:Y:S02]  /*f510*/  ISETP.LT.OR P6, PT, R2, R238, P3 ;  /* 0x000000ee0200720c */ /* 0x000fe40001fc1670 */
[----:B------:R-:W-:Y:S02]  /*f520*/  FSEL R6, R60, -INF , !P4 ;  /* 0xff8000003c067808 */ /* 0x000fe40006000000 */
[----:B------:R-:W-:Y:S02]  /*f530*/  FSEL R57, R83, -INF , !P5 ;  /* 0xff80000053397808 */ /* 0x000fe40006800000 */
[----:B------:R-:W-:Y:S01]  /*f540*/  ISETP.NE.AND P3, PT, R4, RZ, PT ;  /* 0x000000ff0400720c */ /* 0x000fe20003f65270 */
[----:B------:R-:W-:Y:S01]  /*f550*/  FMUL.FTZ R4, R100, c[0x0][0x2ec] ;  /* 0x0000bb0064047a20 */ /* 0x000fe20000410000 */
[C---:B------:R-:W-:Y:S01]  /*f560*/  ISETP.LT.OR P5, PT, R2.reuse, R237, P2 ;  /* 0x000000ed0200720c */ /* 0x040fe200017a1670 */
[----:B------:R3:W-:Y:S01]  /*f570*/  STL [R1+0x88], R6 ;  /* 0x0000880601007387 */ /* 0x0007e20000100800 */
[C---:B------:R-:W-:Y:S01]  /*f580*/  ISETP.LT.OR P1, PT, R2.reuse, R236, P1 ;  /* 0x000000ec0200720c */ /* 0x040fe20000f21670 */
[----:B------:R2:W2:Y:S01]  /*f590*/  MUFU.TANH R21, R4 ;  /* 0x0000000400157308 */ /* 0x0004a20000002400 */
[----:B------:R-:W-:Y:S01]  /*f5a0*/  ISETP.LT.OR P4, PT, R2, R235, P0 ;  /* 0x000000eb0200720c */ /* 0x000fe20000781670 */
[----:B-1----:R-:W-:Y:S01]  /*f5b0*/  FMUL.FTZ R5, R103, c[0x0][0x2ec] ;  /* 0x0000bb0067057a20 */ /* 0x002fe20000410000 */
[----:B------:R-:W-:-:S02]  /*f5c0*/  ISETP.NE.AND P2, PT, R3, RZ, PT ;  /* 0x000000ff0300720c */ /* 0x000fc40003f45270 */
[----:B------:R-:W-:Y:S02]  /*f5d0*/  IADD3 R2, R0, 0x21, RZ ;  /* 0x0000002100027810 */ /* 0x000fe40007ffe0ff */
[----:B------:R-:W-:Y:S01]  /*f5e0*/  FSEL R60, R88, -INF , !P3 ;  /* 0xff800000583c7808 */ /* 0x000fe20005800000 */
[----:B------:R1:W-:Y:S01]  /*f5f0*/  MUFU.TANH R30, R5 ;  /* 0x00000005001e7308 */ /* 0x0003e20000002400 */
[----:B------:R-:W-:Y:S02]  /*f600*/  P2R R3, PR, RZ, 0x2 ;  /* 0x00000002ff037803 */ /* 0x000fe40000000000 */
[----:B------:R-:W-:Y:S02]  /*f610*/  ISETP.GE.AND P3, PT, R2, R242, PT ;  /* 0x000000f20200720c */ /* 0x000fe40003f66270 */
[----:B------:R-:W-:Y:S02]  /*f620*/  FSEL R62, R78, -INF , !P2 ;  /* 0xff8000004e3e7808 */ /* 0x000fe40005000000 */
[C---:B------:R-:W-:Y:S01]  /*f630*/  ISETP.GE.AND P2, PT, R2.reuse, R241, PT ;  /* 0x000000f10200720c */ /* 0x040fe20003f46270 */
[----:B--2---:R-:W-:Y:S01]  /*f640*/  FMUL.FTZ R4, R101, c[0x0][0x2ec] ;  /* 0x0000bb0065047a20 */ /* 0x004fe20000410000 */
[----:B------:R-:W-:-:S02]  /*f650*/  ISETP.GE.AND P1, PT, R2, R240, PT ;  /* 0x000000f00200720c */ /* 0x000fc40003f26270 */
[----:B------:R-:W-:Y:S01]  /*f660*/  ISETP.GE.AND P0, PT, R2, R239, PT ;  /* 0x000000ef0200720c */ /* 0x000fe20003f06270 */
[----:B------:R2:W-:Y:S01]  /*f670*/  MUFU.TANH R33, R4 ;  /* 0x0000000400217308 */ /* 0x0005e20000002400 */
[----:B------:R-:W-:Y:S02]  /*f680*/  FSEL R121, R64, -INF , !P6 ;  /* 0xff80000040797808 */ /* 0x000fe40007000000 */
[----:B------:R-:W-:Y:S01]  /*f690*/  FSEL R79, R55, -INF , !P5 ;  /* 0xff800000374f7808 */ /* 0x000fe20006800000 */
[----:B-1----:R-:W-:Y:S01]  /*f6a0*/  FMUL.FTZ R5, R104, c[0x0][0x2ec] ;  /* 0x0000bb0068057a20 */ /* 0x002fe20000410000 */
[C---:B------:R-:W-:Y:S02]  /*f6b0*/  ISETP.LT.OR P6, PT, R2.reuse, R238, P3 ;  /* 0x000000ee0200720c */ /* 0x040fe40001fc1670 */
[----:B------:R-:W-:Y:S02]  /*f6c0*/  ISETP.NE.AND P3, PT, R3, RZ, PT ;  /* 0x000000ff0300720c */ /* 0x000fe40003f65270 */
[----:B------:R-:W-:-:S02]  /*f6d0*/  ISETP.LT.OR P5, PT, R2, R237, P2 ;  /* 0x000000ed0200720c */ /* 0x000fc400017a1670 */
[C---:B------:R-:W-:Y:S02]  /*f6e0*/  ISETP.LT.OR P1, PT, R2.reuse, R236, P1 ;  /* 0x000000ec0200720c */ /* 0x040fe40000f21670 */
[----:B------:R-:W-:Y:S02]  /*f6f0*/  ISETP.LT.OR P0, PT, R2, R235, P0 ;  /* 0x000000eb0200720c */ /* 0x000fe40000701670 */
[----:B------:R-:W-:Y:S01]  /*f700*/  IADD3 R2, R0, 0x28, RZ ;  /* 0x0000002800027810 */ /* 0x000fe20007ffe0ff */
[----:B--2---:R-:W-:Y:S01]  /*f710*/  FMUL.FTZ R4, R102, c[0x0][0x2ec] ;  /* 0x0000bb0066047a20 */ /* 0x004fe20000410000 */
[----:B------:R-:W-:Y:S02]  /*f720*/  FSEL R101, R61, -INF , !P3 ;  /* 0xff8000003d657808 */ /* 0x000fe40005800000 */
[----:B------:R-:W-:Y:S01]  /*f730*/  P2R R3, PR, RZ, 0x1 ;  /* 0x00000001ff037803 */ /* 0x000fe20000000000 */
[----:B------:R1:W2:Y:S01]  /*f740*/  MUFU.TANH R12, R4 ;  /* 0x00000004000c7308 */ /* 0x0002a20000002400 */
[----:B------:R-:W-:-:S02]  /*f750*/  ISETP.GE.AND P3, PT, R2, R242, PT ;  /* 0x000000f20200720c */ /* 0x000fc40003f66270 */
[C---:B------:R-:W-:Y:S02]  /*f760*/  ISETP.GE.AND P2, PT, R2.reuse, R241, PT ;  /* 0x000000f10200720c */ /* 0x040fe40003f46270 */
[----:B------:R-:W-:Y:S02]  /*f770*/  ISETP.GE.AND P0, PT, R2, R239, PT ;  /* 0x000000ef0200720c */ /* 0x000fe40003f06270 */
[----:B------:R-:W-:Y:S02]  /*f780*/  FSEL R120, R89, -INF , !P6 ;  /* 0xff80000059787808 */ /* 0x000fe40007000000 */
[----:B---3--:R-:W-:Y:S02]  /*f790*/  FSEL R6, R15, -INF , !P4 ;  /* 0xff8000000f067808 */ /* 0x008fe40006000000 */
[----:B------:R-:W-:Y:S01]  /*f7a0*/  FSEL R59, R80, -INF , !P5 ;  /* 0xff800000503b7808 */ /* 0x000fe20006800000 */
[----:B------:R3:W2:Y:S01]  /*f7b0*/  MUFU.TANH R15, R5 ;  /* 0x00000005000f7308 */ /* 0x0006a20000002400 */
[C---:B------:R-:W-:Y:S01]  /*f7c0*/  ISETP.LT.OR P6, PT, R2.reuse, R238, P3 ;  /* 0x000000ee0200720c */ /* 0x040fe20001fc1670 */
[----:B------:R2:W-:Y:S01]  /*f7d0*/  STL [R1+0x94], R6 ;  /* 0x0000940601007387 */ /* 0x0005e20000100800 */
[----:B------:R-:W-:-:S02]  /*f7e0*/  ISETP.LT.OR P5, PT, R2, R237, P2 ;  /* 0x000000ed0200720c */ /* 0x000fc400017a1670 */
[----:B-1----:R-:W-:Y:S02]  /*f7f0*/  P2R R4, PR, RZ, 0x2 ;  /* 0x00000002ff047803 */ /* 0x002fe40000000000 */
[----:B------:R-:W-:Y:S02]  /*f800*/  ISETP.GE.AND P1, PT, R2, R240, PT ;  /* 0x000000f00200720c */ /* 0x000fe40003f26270 */
[----:B------:R-:W-:Y:S01]  /*f810*/  ISETP.NE.AND P3, PT, R4, RZ, PT ;  /* 0x000000ff0400720c */ /* 0x000fe20003f65270 */
[----:B------:R-:W-:Y:S01]  /*f820*/  FMUL.FTZ R4, R105, c[0x0][0x2ec] ;  /* 0x0000bb0069047a20 */ /* 0x000fe20000410000 */
[C---:B------:R-:W-:Y:S02]  /*f830*/  ISETP.LT.OR P1, PT, R2.reuse, R236, P1 ;  /* 0x000000ec0200720c */ /* 0x040fe40000f21670 */
[----:B------:R-:W-:Y:S01]  /*f840*/  ISETP.LT.OR P4, PT, R2, R235, P0 ;  /* 0x000000eb0200720c */ /* 0x000fe20000781670 */
[----:B------:R1:W-:Y:S01]  /*f850*/  MUFU.TANH R31, R4 ;  /* 0x00000004001f7308 */ /* 0x0003e20000002400 */
[----:B------:R-:W-:Y:S01]  /*f860*/  ISETP.NE.AND P2, PT, R3, RZ, PT ;  /* 0x000000ff0300720c */ /* 0x000fe20003f45270 */
[----:B---3--:R-:W-:Y:S01]  /*f870*/  FMUL.FTZ R5, R106, c[0x0][0x2ec] ;  /* 0x0000bb006a057a20 */ /* 0x008fe20000410000 */
[----:B------:R-:W-:-:S02]  /*f880*/  IADD3 R2, R0, 0x29, RZ ;  /* 0x0000002900027810 */ /* 0x000fc40007ffe0ff */
[----:B------:R-:W-:Y:S02]  /*f890*/  FSEL R208, R87, -INF , !P3 ;  /* 0xff80000057d07808 */ /* 0x000fe40005800000 */
[----:B------:R-:W-:Y:S01]  /*f8a0*/  P2R R3, PR, RZ, 0x2 ;  /* 0x00000002ff037803 */ /* 0x000fe20000000000 */
[----:B------:R3:W3:Y:S01]  /*f8b0*/  MUFU.TANH R10, R5 ;  /* 0x00000005000a7308 */ /* 0x0006e20000002400 */
[C---:B------:R-:W-:Y:S02]  /*f8c0*/  ISETP.GE.AND P3, PT, R2.reuse, R242, PT ;  /* 0x000000f20200720c */ /* 0x040fe40003f66270 */
[----:B------:R-:W-:Y:S02]  /*f8d0*/  FSEL R56, R77, -INF , !P2 ;  /* 0xff8000004d387808 */ /* 0x000fe40005000000 */
[----:B------:R-:W-:Y:S01]  /*f8e0*/  ISETP.GE.AND P2, PT, R2, R241, PT ;  /* 0x000000f10200720c */ /* 0x000fe20003f46270 */
[----:B--2---:R-:W-:Y:S01]  /*f8f0*/  FMUL.FTZ R6, R202, c[0x0][0x2ec] ;  /* 0x0000bb00ca067a20 */ /* 0x004fe20000410000 */
[C---:B------:R-:W-:Y:S01]  /*f900*/  ISETP.GE.AND P1, PT, R2.reuse, R240, PT ;  /* 0x000000f00200720c */ /* 0x040fe20003f26270 */
[----:B-1----:R-:W-:Y:S01]  /*f910*/  FMUL.FTZ R4, R107, c[0x0][0x2ec] ;  /* 0x0000bb006b047a20 */ /* 0x002fe20000410000 */
[----:B------:R-:W-:-:S02]  /*f920*/  ISETP.GE.AND P0, PT, R2, R239, PT ;  /* 0x000000ef0200720c */ /* 0x000fc40003f06270 */
[----:B------:R-:W-:Y:S02]  /*f930*/  FSEL R115, R63, -INF , !P6 ;  /* 0xff8000003f737808 */ /* 0x000fe40007000000 */
[----:B------:R-:W-:Y:S02]  /*f940*/  FSEL R102, R20, -INF , !P5 ;  /* 0xff80000014667808 */ /* 0x000fe40006800000 */
[----:B------:R-:W-:Y:S01]  /*f950*/  ISETP.LT.OR P6, PT, R2, R238, P3 ;  /* 0x000000ee0200720c */ /* 0x000fe20001fc1670 */
[----:B------:R1:W-:Y:S01]  /*f960*/  MUFU.TANH R20, R4 ;  /* 0x0000000400147308 */ /* 0x0003e20000002400 */
[----:B------:R-:W-:Y:S01]  /*f970*/  ISETP.NE.AND P3, PT, R3, RZ, PT ;  /* 0x000000ff0300720c */ /* 0x000fe20003f65270 */
[----:B---3--:R-:W-:Y:S01]  /*f980*/  FMUL.FTZ R5, R108, c[0x0][0x2ec] ;  /* 0x0000bb006c057a20 */ /* 0x008fe20000410000 */
[C---:B------:R-:W-:Y:S02]  /*f990*/  ISETP.LT.OR P5, PT, R2.reuse, R237, P2 ;  /* 0x000000ed0200720c */ /* 0x040fe400017a1670 */
[----:B------:R-:W-:-:S02]  /*f9a0*/  ISETP.LT.OR P1, PT, R2, R236, P1 ;  /* 0x000000ec0200720c */ /* 0x000fc40000f21670 */
[----:B------:R-:W-:Y:S01]  /*f9b0*/  ISETP.LT.OR P0, PT, R2, R235, P0 ;  /* 0x000000eb0200720c */ /* 0x000fe20000701670 */
[----:B------:R2:W3:Y:S01]  /*f9c0*/  MUFU.TANH R16, R5 ;  /* 0x0000000500107308 */ /* 0x0004e20000002400 */
[----:B------:R-:W-:Y:S02]  /*f9d0*/  IADD3 R2, R0, 0x30, RZ ;  /* 0x0000003000027810 */ /* 0x000fe40007ffe0ff */
[----:B------:R-:W-:Y:S02]  /*f9e0*/  FSEL R77, R32, -INF , !P3 ;  /* 0xff800000204d7808 */ /* 0x000fe40005800000 */
[----:B------:R-:W-:Y:S02]  /*f9f0*/  P2R R3, PR, RZ, 0x1 ;  /* 0x00000001ff037803 */ /* 0x000fe40000000000 */
[----:B------:R-:W-:Y:S02]  /*fa00*/  ISETP.GE.AND P3, PT, R2, R242, PT ;  /* 0x000000f20200720c */ /* 0x000fe40003f66270 */
[----:B-1----:R-:W-:-:S02]  /*fa10*/  P2R R4, PR, RZ, 0x2 ;  /* 0x00000002ff047803 */ /* 0x002fc40000000000 */
[C---:B------:R-:W-:Y:S02]  /*fa20*/  ISETP.GE.AND P2, PT, R2.reuse, R241, PT ;  /* 0x000000f10200720c */ /* 0x040fe40003f46270 */
[C---:B------:R-:W-:Y:S02]  /*fa30*/  ISETP.GE.AND P1, PT, R2.reuse, R240, PT ;  /* 0x000000f00200720c */ /* 0x040fe40003f26270 */
[----:B------:R-:W-:Y:S01]  /*fa40*/  ISETP.GE.AND P0, PT, R2, R239, PT ;  /* 0x000000ef0200720c */ /* 0x000fe20003f06270 */
[----:B--2---:R-:W-:Y:S01]  /*fa50*/  FMUL.FTZ R5, R109, c[0x0][0x2ec] ;  /* 0x0000bb006d057a20 */ /* 0x004fe20000410000 */
[----:B------:R-:W-:Y:S02]  /*fa60*/  FSEL R114, R123, -INF , !P6 ;  /* 0xff8000007b727808 */ /* 0x000fe40007000000 */
[----:B------:R-:W-:Y:S01]  /*fa70*/  FSEL R100, R11, -INF , !P4 ;  /* 0xff8000000b647808 */ /* 0x000fe20006000000 */
[----:B------:R1:W-:Y:S01]  /*fa80*/  MUFU.TANH R32, R5 ;  /* 0x0000000500207308 */ /* 0x0003e20000002400 */
[----:B------:R-:W-:-:S02]  /*fa90*/  FSEL R78, R76, -INF , !P5 ;  /* 0xff8000004c4e7808 */ /* 0x000fc40006800000 */
[----:B------:R-:W-:Y:S02]  /*faa0*/  ISETP.LT.OR P6, PT, R2, R238, P3 ;  /* 0x000000ee0200720c */ /* 0x000fe40001fc1670 */
[----:B------:R-:W-:Y:S01]  /*fab0*/  ISETP.NE.AND P3, PT, R4, RZ, PT ;  /* 0x000000ff0400720c */ /* 0x000fe20003f65270 */
[----:B------:R-:W-:Y:S01]  /*fac0*/  FMUL.FTZ R4, R110, c[0x0][0x2ec] ;  /* 0x0000bb006e047a20 */ /* 0x000fe20000410000 */
[C---:B------:R-:W-:Y:S02]  /*fad0*/  ISETP.LT.OR P5, PT, R2.reuse, R237, P2 ;  /* 0x000000ed0200720c */ /* 0x040fe400017a1670 */
[C---:B------:R-:W-:Y:S01]  /*fae0*/  ISETP.LT.OR P1, PT, R2.reuse, R236, P1 ;  /* 0x000000ec0200720c */ /* 0x040fe20000f21670 */
[----:B------:R2:W2:Y:S01]  /*faf0*/  MUFU.TANH R11, R4 ;  /* 0x00000004000b7308 */ /* 0x0004a20000002400 */
[----:B------:R-:W-:Y:S02]  /*fb00*/  ISETP.LT.OR P4, PT, R2, R235, P0 ;  /* 0x000000eb0200720c */ /* 0x000fe40000781670 */
[----:B------:R-:W-:-:S02]  /*fb10*/  IADD3 R2, R0, 0x31, RZ ;  /* 0x0000003100027810 */ /* 0x000fc40007ffe0ff */
[----:B------:R-:W-:Y:S02]  /*fb20*/  ISETP.NE.AND P2, PT, R3, RZ, PT ;  /* 0x000000ff0300720c */ /* 0x000fe40003f45270 */
[----:B-1----:R-:W-:Y:S02]  /*fb30*/  FSEL R5, R122, -INF , !P3 ;  /* 0xff8000007a057808 */ /* 0x002fe40005800000 */
[C---:B------:R-:W-:Y:S02]  /*fb40*/  ISETP.GE.AND P3, PT, R2.reuse, R242, PT ;  /* 0x000000f20200720c */ /* 0x040fe40003f66270 */
[----:B------:R-:W-:Y:S01]  /*fb50*/  P2R R3, PR, RZ, 0x2 ;  /* 0x00000002ff037803 */ /* 0x000fe20000000000 */
[----:B------:R1:W-:Y:S01]  /*fb60*/  STL [R1+0x28], R5 ;  /* 0x0000280501007387 */ /* 0x0003e20000100800 */
[----:B------:R-:W-:Y:S02]  /*fb70*/  FSEL R55, R29, -INF , !P2 ;  /* 0xff8000001d377808 */ /* 0x000fe40005000000 */
[C---:B------:R-:W-:Y:S01]  /*fb80*/  ISETP.GE.AND P2, PT, R2.reuse, R241, PT ;  /* 0x000000f10200720c */ /* 0x040fe20003f46270 */
[----:B--2---:R-:W-:Y:S01]  /*fb90*/  FMUL.FTZ R4, R111, c[0x0][0x2ec] ;  /* 0x0000bb006f047a20 */ /* 0x004fe20000410000 */
[----:B------:R-:W-:-:S02]  /*fba0*/  ISETP.GE.AND P1, PT, R2, R240, PT ;  /* 0x000000f00200720c */ /* 0x000fc40003f26270 */
[----:B------:R-:W-:Y:S02]  /*fbb0*/  ISETP.GE.AND P0, PT, R2, R239, PT ;  /* 0x000000ef0200720c */ /* 0x000fe40003f06270 */
[----:B------:R-:W-:Y:S02]  /*fbc0*/  FSEL R211, R28, -INF , !P6 ;  /* 0xff8000001cd37808 */ /* 0x000fe40007000000 */
[----:B------:R-:W-:Y:S01]  /*fbd0*/  ISETP.LT.OR P6, PT, R2, R238, P3 ;  /* 0x000000ee0200720c */ /* 0x000fe20001fc1670 */
[----:B------:R2:W-:Y:S01]  /*fbe0*/  MUFU.TANH R28, R4 ;  /* 0x00000004001c7308 */ /* 0x0005e20000002400 */
[----:B------:R-:W-:Y:S02]  /*fbf0*/  FSEL R76, R18, -INF , !P5 ;  /* 0xff800000124c7808 */ /* 0x000fe40006800000 */
[----:B------:R-:W-:Y:S01]  /*fc00*/  ISETP.NE.AND P3, PT, R3, RZ, PT ;  /* 0x000000ff0300720c */ /* 0x000fe20003f65270 */
[----:B------:R-:W-:Y:S01]  /*fc10*/  FMUL.FTZ R3, R116, c[0x0][0x2ec] ;  /* 0x0000bb0074037a20 */ /* 0x000fe20000410000 */
[----:B------:R-:W-:-:S02]  /*fc20*/  ISETP.LT.OR P5, PT, R2, R237, P2 ;  /* 0x000000ed0200720c */ /* 0x000fc400017a1670 */
[C---:B------:R-:W-:Y:S01]  /*fc30*/  ISETP.LT.OR P1, PT, R2.reuse, R236, P1 ;  /* 0x000000ec0200720c */ /* 0x040fe20000f21670 */
[----:B------:R3:W3:Y:S01]  /*fc40*/  MUFU.TANH R18, R3 ;  /* 0x0000000300127308 */ /* 0x0006e20000002400 */
[----:B------:R-:W-:Y:S02]  /*fc50*/  ISETP.LT.OR P0, PT, R2, R235, P0 ;  /* 0x000000eb0200720c */ /* 0x000fe40000701670 */
[----:B------:R-:W-:Y:S01]  /*fc60*/  IADD3 R2, R0, 0x38, RZ ;  /* 0x0000003800027810 */ /* 0x000fe20007ffe0ff */
[----:B-1----:R-:W-:Y:S01]  /*fc70*/  FMUL.FTZ R5, R117, c[0x0][0x2ec] ;  /* 0x0000bb0075057a20 */ /* 0x002fe20000410000 */
[----:B------:R-:W-:Y:S02]  /*fc80*/  FSEL R116, R19, -INF , !P3 ;  /* 0xff80000013747808 */ /* 0x000fe40005800000 */
[----:B--2---:R-:W-:Y:S01]  /*fc90*/  P2R R4, PR, RZ, 0x2 ;  /* 0x00000002ff047803 */ /* 0x004fe20000000000 */
[----:B------:R1:W-:Y:S01]  /*fca0*/  MUFU.TANH R29, R5 ;  /* 0x00000005001d7308 */ /* 0x0003e20000002400 */
[----:B------:R-:W-:-:S02]  /*fcb0*/  ISETP.GE.AND P3, PT, R2, R242, PT ;  /* 0x000000f20200720c */ /* 0x000fc40003f66270 */
[C---:B------:R-:W-:Y:S02]  /*fcc0*/  ISETP.GE.AND P2, PT, R2.reuse, R241, PT ;  /* 0x000000f10200720c */ /* 0x040fe40003f46270 */
[C---:B------:R-:W-:Y:S02]  /*fcd0*/  ISETP.GE.AND P1, PT, R2.reuse, R240, PT ;  /* 0x000000f00200720c */ /* 0x040fe40003f26270 */
[----:B---3--:R-:W-:Y:S02]  /*fce0*/  P2R R3, PR, RZ, 0x1 ;  /* 0x00000001ff037803 */ /* 0x008fe40000000000 */
[----:B------:R-:W-:Y:S02]  /*fcf0*/  ISETP.GE.AND P0, PT, R2, R239, PT ;  /* 0x000000ef0200720c */ /* 0x000fe40003f06270 */
[----:B------:R-:W-:Y:S02]  /*fd00*/  FSEL R207, R126, -INF , !P6 ;  /* 0xff8000007ecf7808 */ /* 0x000fe40007000000 */
[----:B------:R-:W-:-:S02]  /*fd10*/  FSEL R252, R124, -INF , !P5 ;  /* 0xff8000007cfc7808 */ /* 0x000fc40006800000 */
[----:B------:R-:W-:Y:S02]  /*fd20*/  ISETP.LT.OR P6, PT, R2, R238, P3 ;  /* 0x000000ee0200720c */ /* 0x000fe40001fc1670 */
[----:B-1----:R-:W-:Y:S02]  /*fd30*/  FSEL R5, R9, -INF , !P4 ;  /* 0xff80000009057808 */ /* 0x002fe40006000000 */
[----:B------:R-:W-:Y:S01]  /*fd40*/  ISETP.NE.AND P3, PT, R4, RZ, PT ;  /* 0x000000ff0400720c */ /* 0x000fe20003f65270 */
[----:B------:R-:W-:Y:S01]  /*fd50*/  FMUL.FTZ R4, R119, c[0x0][0x2ec] ;  /* 0x0000bb0077047a20 */ /* 0x000fe20000410000 */
[C---:B------:R-:W-:Y:S01]  /*fd60*/  ISETP.LT.OR P5, PT, R2.reuse, R237, P2 ;  /* 0x000000ed0200720c */ /* 0x040fe200017a1670 */
[----:B------:R1:W-:Y:S01]  /*fd70*/  STL [R1+0x98], R5 ;  /* 0x0000980501007387 */ /* 0x0003e20000100800 */
[C---:B------:R-:W-:Y:S01]  /*fd80*/  ISETP.LT.OR P1, PT, R2.reuse, R236, P1 ;  /* 0x000000ec0200720c */ /* 0x040fe20000f21670 */
[----:B------:R2:W-:Y:S01]  /*fd90*/  MUFU.TANH R19, R4 ;  /* 0x0000000400137308 */ /* 0x0005e20000002400 */
[----:B------:R-:W-:-:S02]  /*fda0*/  ISETP.LT.OR P4, PT, R2, R235, P0 ;  /* 0x000000eb0200720c */ /* 0x000fc40000781670 */
[----:B------:R-:W-:Y:S02]  /*fdb0*/  IADD3 R2, R0, 0x39, RZ ;  /* 0x0000003900027810 */ /* 0x000fe40007ffe0ff */
[----:B------:R-:W-:Y:S02]  /*fdc0*/  ISETP.NE.AND P2, PT, R3, RZ, PT ;  /* 0x000000ff0300720c */ /* 0x000fe40003f45270 */
[----:B------:R-:W-:Y:S02]  /*fdd0*/  FSEL R126, R125, -INF , !P3 ;  /* 0xff8000007d7e7808 */ /* 0x000fe40005800000 */
[----:B------:R-:W-:Y:S02]  /*fde0*/  ISETP.GE.AND P3, PT, R2, R242, PT ;  /* 0x000000f20200720c */ /* 0x000fe40003f66270 */
[----:B------:R-:W-:Y:S02]  /*fdf0*/  P2R R3, PR, RZ, 0x2 ;  /* 0x00000002ff037803 */ /* 0x000fe40000000000 */
[----:B------:R-:W-:-:S02]  /*fe00*/  FSEL R103, R27, -INF , !P2 ;  /* 0xff8000001b677808 */ /* 0x000fc40005000000 */
[----:B------:R-:W-:Y:S01]  /*fe10*/  ISETP.GE.AND P2, PT, R2, R241, PT ;  /* 0x000000f10200720c */ /* 0x000fe20003f46270 */
[----:B--2---:R-:W-:Y:S01]  /*fe20*/  FMUL.FTZ R4, R200, c[0x0][0x2ec] ;  /* 0x0000bb00c8047a20 */ /* 0x004fe20000410000 */
[C---:B------:R-:W-:Y:S02]  /*fe30*/  ISETP.GE.AND P1, PT, R2.reuse, R240, PT ;  /* 0x000000f00200720c */ /* 0x040fe40003f26270 */
[C---:B------:R-:W-:Y:S02]  /*fe40*/  ISETP.GE.AND P0, PT, R2.reuse, R239, PT ;  /* 0x000000ef0200720c */ /* 0x040fe40003f06270 */
[----:B------:R-:W-:Y:S02]  /*fe50*/  FSEL R131, R17, -INF , !P6 ;  /* 0xff80000011837808 */ /* 0x000fe40007000000 */
[----:B------:R-:W-:Y:S01]  /*fe60*/  ISETP.LT.OR P6, PT, R2, R238, P3 ;  /* 0x000000ee0200720c */ /* 0x000fe20001fc1670 */
[----:B------:R2:W-:Y:S01]  /*fe70*/  MUFU.TANH R17, R4 ;  /* 0x0000000400117308 */ /* 0x0005e20000002400 */
[----:B----4-:R-:W-:Y:S01]  /*fe80*/  FSEL R210, R8, -INF , !P5 ;  /* 0xff80000008d27808 */ /* 0x010fe20006800000 */
[----:B-1----:R-:W-:Y:S01]  /*fe90*/  FMUL.FTZ R5, R118, c[0x0][0x2ec] ;  /* 0x0000bb0076057a20 */ /* 0x002fe20000410000 */
[----:B------:R-:W-:Y:S01]  /*fea0*/  ISETP.NE.AND P3, PT, R3, RZ, PT ;  /* 0x000000ff0300720c */ /* 0x000fe20003f65270 */
[----:B------:R-:W-:Y:S01]  /*feb0*/  FMUL.FTZ R3, R201, c[0x0][0x2ec] ;  /* 0x0000bb00c9037a20 */ /* 0x000fe20000410000 */
[----:B------:R-:W-:-:S02]  /*fec0*/  ISETP.LT.OR P5, PT, R2, R237, P2 ;  /* 0x000000ed0200720c */ /* 0x000fc400017a1670 */
[C---:B------:R-:W-:Y:S01]  /*fed0*/  ISETP.LT.OR P1, PT, R2.reuse, R236, P1 ;  /* 0x000000ec0200720c */ /* 0x040fe20000f21670 */
[----:B------:R1:W-:Y:S01]  /*fee0*/  MUFU.TANH R27, R3 ;  /* 0x00000003001b7308 */ /* 0x0003e20000002400 */
[----:B------:R-:W-:Y:S02]  /*fef0*/  ISETP.LT.OR P0, PT, R2, R235, P0 ;  /* 0x000000eb0200720c */ /* 0x000fe40000701670 */
[----:B------:R-:W-:Y:S02]  /*ff00*/  IADD3 R2, R0, 0x40, RZ ;  /* 0x0000004000027810 */ /* 0x000fe40007ffe0ff */
[----:B------:R-:W-:Y:S02]  /*ff10*/  FSEL R117, R24, -INF , !P3 ;  /* 0xff80000018757808 */ /* 0x000fe40005800000 */
[----:B------:R-:W-:Y:S01]  /*ff20*/  ISETP.GE.AND P3, PT, R2, R242, PT ;  /* 0x000000f20200720c */ /* 0x000fe20003f66270 */
[----:B------:R3:W4:Y:S01]  /*ff30*/  MUFU.TANH R9, R5 ;  /* 0x0000000500097308 */ /* 0x0007220000002400 */
[----:B--2---:R-:W-:-:S02]  /*ff40*/  P2R R4, PR, RZ, 0x2 ;  /* 0x00000002ff047803 */ /* 0x004fc40000000000 */
[C---:B------:R-:W-:Y:S02]  /*ff50*/  ISETP.GE.AND P2, PT, R2.reuse, R241, PT ;  /* 0x000000f10200720c */ /* 0x040fe40003f46270 */
[C---:B------:R-:W-:Y:S02]  /*ff60*/  ISETP.GE.AND P1, PT, R2.reuse, R240, PT ;  /* 0x000000f00200720c */ /* 0x040fe40003f26270 */
[----:B------:R-:W-:Y:S01]  /*ff70*/  FSEL R124, R75, -INF , !P6 ;  /* 0xff8000004b7c7808 */ /* 0x000fe20007000000 */
[----:B------:R-:W2:Y:S01]  /*ff80*/  MUFU.TANH R8, R6 ;  /* 0x0000000600087308 */ /* 0x000ea20000002400 */
[----:B-1----:R-:W-:Y:S02]  /*ff90*/  P2R R3, PR, RZ, 0x1 ;  /* 0x00000001ff037803 */ /* 0x002fe40000000000 */
[----:B------:R-:W-:Y:S02]  /*ffa0*/  ISETP.GE.AND P0, PT, R2, R239, PT ;  /* 0x000000ef0200720c */ /* 0x000fe40003f06270 */
[----:B------:R-:W-:-:S02]  /*ffb0*/  FSEL R118, R14, -INF , !P4 ;  /* 0xff8000000e767808 */ /* 0x000fc40006000000 */
[----:B------:R-:W-:Y:S01]  /*ffc0*/  FSEL R206, R54, -INF , !P5 ;  /* 0xff80000036ce7808 */ /* 0x000fe20006800000 */
[----:B---3--:R-:W-:Y:S01]  /*ffd0*/  FMUL.FTZ R5, R203, c[0x0][0x2ec] ;  /* 0x0000bb00cb057a20 */ /* 0x008fe20000410000 */
[----:B------:R-:W-:Y:S02]  /*ffe0*/  ISETP.LT.OR P6, PT, R2, R238, P3 ;  /* 0x000000ee0200720c */ /* 0x000fe40001fc1670 */
[----:B------:R-:W-:Y:S01]  /*fff0*/  ISETP.NE.AND P3, PT, R4, RZ, PT ;  /* 0x000000ff0400720c */ /* 0x000fe20003f65270 */
[----:B------:R-:W-:Y:S01]  /*10000*/  FMUL.FTZ R4, R248, c[0x0][0x2ec] ;  /* 0x0000bb00f8047a20 */ /* 0x000fe20000410000 */
[C---:B------:R-:W-:Y:S01]  /*10010*/  ISETP.LT.OR P5, PT, R2.reuse, R237, P2 ;  /* 0x000000ed0200720c */ /* 0x040fe200017a1670 */
[----:B------:R1:W-:Y:S01]  /*10020*/  MUFU.TANH R24, R5 ;  /* 0x0000000500187308 */ /* 0x0003e20000002400 */
[C---:B------:R-:W-:Y:S02]  /*10030*/  ISETP.LT.OR P1, PT, R2.reuse, R236, P1 ;  /* 0x000000ec0200720c */ /* 0x040fe40000f21670 */
[----:B------:R-:W-:-:S02]  /*10040*/  ISETP.LT.OR P4, PT, R2, R235, P0 ;  /* 0x000000eb0200720c */ /* 0x000fc40000781670 */
[----:B------:R-:W-:Y:S02]  /*10050*/  ISETP.NE.AND P2, PT, R3, RZ, PT ;  /* 0x000000ff0300720c */ /* 0x000fe40003f45270 */
[----:B------:R-:W-:Y:S01]  /*10060*/  IADD3 R2, R0, 0x41, RZ ;  /* 0x0000004100027810 */ /* 0x000fe20007ffe0ff */
[----:B------:R3:W2:Y:S01]  /*10070*/  MUFU.TANH R14, R4 ;  /* 0x00000004000e7308 */ /* 0x0006a20000002400 */
[----:B------:R-:W-:Y:S02]  /*10080*/  FSEL R209, R53, -INF , !P3 ;  /* 0xff80000035d17808 */ /* 0x000fe40005800000 */
[----:B------:R-:W-:Y:S02]  /*10090*/  P2R R3, PR, RZ, 0x2 ;  /* 0x00000002ff037803 */ /* 0x000fe40000000000 */
[C---:B------:R-:W-:Y:S02]  /*100a0*/  ISETP.GE.AND P3, PT, R2.reuse, R242, PT ;  /* 0x000000f20200720c */ /* 0x040fe40003f66270 */
[----:B------:R-:W-:Y:S01]  /*100b0*/  FSEL R61, R35, -INF , !P2 ;  /* 0xff800000233d7808 */ /* 0x000fe20005000000 */
[----:B-1----:R-:W-:Y:S01]  /*100c0*/  FMUL.FTZ R5, R251, c[0x0][0x2ec] ;  /* 0x0000bb00fb057a20 */ /* 0x002fe20000410000 */
[----:B------:R-:W-:-:S02]  /*100d0*/  ISETP.GE.AND P2, PT, R2, R241, PT ;  /* 0x000000f10200720c */ /* 0x000fc40003f46270 */
[C---:B------:R-:W-:Y:S02]  /*100e0*/  ISETP.GE.AND P1, PT, R2.reuse, R240, PT ;  /* 0x000000f00200720c */ /* 0x040fe40003f26270 */
[C---:B------:R-:W-:Y:S02]  /*100f0*/  ISETP.GE.AND P0, PT, R2.reuse, R239, PT ;  /* 0x000000ef0200720c */ /* 0x040fe40003f06270 */
[----:B------:R-:W-:Y:S01]  /*10100*/  FSEL R123, R25, -INF , !P6 ;  /* 0xff800000197b7808 */ /* 0x000fe20007000000 */
[----:B---3--:R-:W-:Y:S01]  /*10110*/  FMUL.FTZ R4, R249, c[0x0][0x2ec] ;  /* 0x0000bb00f9047a20 */ /* 0x008fe20000410000 */
[----:B------:R-:W-:Y:S02]  /*10120*/  FSEL R130, R7, -INF , !P5 ;  /* 0xff80000007827808 */ /* 0x000fe40006800000 */
[----:B------:R-:W-:Y:S01]  /*10130*/  ISETP.LT.OR P6, PT, R2, R238, P3 ;  /* 0x000000ee0200720c */ /* 0x000fe20001fc1670 */
[----:B------:R1:W-:Y:S01]  /*10140*/  MUFU.TANH R25, R4 ;  /* 0x0000000400197308 */ /* 0x0003e20000002400 */
[----:B------:R-:W-:Y:S01]  /*10150*/  ISETP.NE.AND P3, PT, R3, RZ, PT ;  /* 0x000000ff0300720c */ /* 0x000fe20003f65270 */
[----:B------:R-:W-:Y:S01]  /*10160*/  FMUL.FTZ R3, R250, c[0x0][0x2ec] ;  /* 0x0000bb00fa037a20 */ /* 0x000fe20000410000 */
[----:B------:R-:W-:-:S02]  /*10170*/  ISETP.LT.OR P5, PT, R2, R237, P2 ;  /* 0x000000ed0200720c */ /* 0x000fc400017a1670 */
[C---:B------:R-:W-:Y:S02]  /*10180*/  ISETP.LT.OR P1, PT, R2.reuse, R236, P1 ;  /* 0x000000ec0200720c */ /* 0x040fe40000f21670 */
[----:B------:R-:W-:Y:S01]  /*10190*/  ISETP.LT.OR P0, PT, R2, R235, P0 ;  /* 0x000000eb0200720c */ /* 0x000fe20000701670 */
[----:B------:R3:W2:Y:S01]  /*101a0*/  MUFU.TANH R7, R3 ;  /* 0x0000000300077308 */ /* 0x0006a20000002400 */
[----:B------:R-:W-:Y:S02]  /*101b0*/  IADD3 R2, R0, 0x48, RZ ;  /* 0x0000004800027810 */ /* 0x000fe40007ffe0ff */
[----:B------:R-:W-:Y:S02]  /*101c0*/  FSEL R205, R23, -INF , !P3 ;  /* 0xff80000017cd7808 */ /* 0x000fe40005800000 */
[C---:B------:R-:W-:Y:S02]  /*101d0*/  ISETP.GE.AND P3, PT, R2.reuse, R242, PT ;  /* 0x000000f20200720c */ /* 0x040fe40003f66270 */
[----:B------:R-:W-:Y:S01]  /*101e0*/  ISETP.GE.AND P2, PT, R2, R241, PT ;  /* 0x000000f10200720c */ /* 0x000fe20003f46270 */
[----:B------:R2:W2:Y:S01]  /*101f0*/  MUFU.TANH R23, R5 ;  /* 0x0000000500177308 */ /* 0x0004a20000002400 */
[----:B-1----:R-:W-:-:S02]  /*10200*/  P2R R4, PR, RZ, 0x2 ;  /* 0x00000002ff047803 */ /* 0x002fc40000000000 */
[----:B------:R-:W-:Y:S02]  /*10210*/  ISETP.GE.AND P1, PT, R2, R240, PT ;  /* 0x000000f00200720c */ /* 0x000fe40003f26270 */
[----:B------:R-:W-:Y:S02]  /*10220*/  FSEL R113, R36, -INF , !P6 ;  /* 0xff80000024717808 */ /* 0x000fe40007000000 */
[C---:B------:R-:W-:Y:S02]  /*10230*/  ISETP.LT.OR P6, PT, R2.reuse, R238, P3 ;  /* 0x000000ee0200720c */ /* 0x040fe40001fc1670 */
[----:B---3--:R-:W-:Y:S02]  /*10240*/  P2R R3, PR, RZ, 0x1 ;  /* 0x00000001ff037803 */ /* 0x008fe40000000000 */
[----:B------:R-:W-:Y:S02]  /*10250*/  ISETP.GE.AND P0, PT, R2, R239, PT ;  /* 0x000000ef0200720c */ /* 0x000fe40003f06270 */
[----:B------:R-:W-:-:S02]  /*10260*/  FSEL R63, R13, -INF , !P4 ;  /* 0xff8000000d3f7808 */ /* 0x000fc40006000000 */
[----:B------:R-:W-:Y:S01]  /*10270*/  FSEL R129, R34, -INF , !P5 ;  /* 0xff80000022817808 */ /* 0x000fe20006800000 */
[----:B--2---:R-:W-:Y:S01]  /*10280*/  FMUL.FTZ R5, R247, c[0x0][0x2ec] ;  /* 0x0000bb00f7057a20 */ /* 0x004fe20000410000 */
[----:B------:R-:W-:Y:S01]  /*10290*/  ISETP.NE.AND P3, PT, R4, RZ, PT ;  /* 0x000000ff0400720c */ /* 0x000fe20003f65270 */
[----:B------:R-:W-:Y:S01]  /*102a0*/  FMUL.FTZ R4, R244, c[0x0][0x2ec] ;  /* 0x0000bb00f4047a20 */ /* 0x000fe20000410000 */
[C---:B------:R-:W-:Y:S02]  /*102b0*/  ISETP.LT.OR P5, PT, R2.reuse, R237, P2 ;  /* 0x000000ed0200720c */ /* 0x040fe400017a1670 */
[C---:B------:R-:W-:Y:S01]  /*102c0*/  ISETP.LT.OR P1, PT, R2.reuse, R236, P1 ;  /* 0x000000ec0200720c */ /* 0x040fe20000f21670 */
[----:B------:R1:W2:Y:S01]  /*102d0*/  MUFU.TANH R13, R4 ;  /* 0x00000004000d7308 */ /* 0x0002a20000002400 */
[----:B------:R-:W-:Y:S02]  /*102e0*/  ISETP.LT.OR P4, PT, R2, R235, P0 ;  /* 0x000000eb0200720c */ /* 0x000fe40000781670 */
[----:B------:R-:W-:-:S02]  /*102f0*/  ISETP.NE.AND P2, PT, R3, RZ, PT ;  /* 0x000000ff0300720c */ /* 0x000fc40003f45270 */
[----:B------:R-:W-:Y:S02]  /*10300*/  IADD3 R2, R0, 0x49, RZ ;  /* 0x0000004900027810 */ /* 0x000fe40007ffe0ff */
[----:B------:R-:W-:Y:S02]  /*10310*/  FSEL R204, R26, -INF , !P3 ;  /* 0xff8000001acc7808 */ /* 0x000fe40005800000 */
[----:B------:R-:W-:Y:S02]  /*10320*/  P2R R3, PR, RZ, 0x2 ;  /* 0x00000002ff037803 */ /* 0x000fe40000000000 */
[----:B------:R-:W-:Y:S02]  /*10330*/  ISETP.GE.AND P3, PT, R2, R242, PT ;  /* 0x000000f20200720c */ /* 0x000fe40003f66270 */
[----:B------:R-:W-:Y:S02]  /*10340*/  FSEL R119, R22, -INF , !P2 ;  /* 0xff80000016777808 */ /* 0x000fe40005000000 */
[C---:B------:R-:W-:Y:S01]  /*10350*/  ISETP.GE.AND P2, PT, R2.reuse, R241, PT ;  /* 0x000000f10200720c */ /* 0x040fe20003f46270 */
[----:B-1----:R-:W-:Y:S01]  /*10360*/  FMUL.FTZ R4, R245, c[0x0][0x2ec] ;  /* 0x0000bb00f5047a20 */ /* 0x002fe20000410000 */
[C---:B------:R-:W-:Y:S01]  /*10370*/  ISETP.GE.AND P1, PT, R2.reuse, R240, PT ;  /* 0x000000f00200720c */ /* 0x040fe20003f26270 */
[----:B------:R1:W-:Y:S01]  /*10380*/  MUFU.TANH R22, R5 ;  /* 0x0000000500167308 */ /* 0x0003e20000002400 */
[----:B------:R-:W-:-:S02]  /*10390*/  ISETP.GE.AND P0, PT, R2, R239, PT ;  /* 0x000000ef0200720c */ /* 0x000fc40003f06270 */
[----:B------:R-:W-:Y:S02]  /*103a0*/  FSEL R112, R21, -INF , !P6 ;  /* 0xff80000015707808 */ /* 0x000fe40007000000 */
[----:B------:R-:W-:Y:S02]  /*103b0*/  FSEL R128, R12, -INF , !P5 ;  /* 0xff8000000c807808 */ /* 0x000fe40006800000 */
[C---:B------:R-:W-:Y:S01]  /*103c0*/  ISETP.LT.OR P6, PT, R2.reuse, R238, P3 ;  /* 0x000000ee0200720c */ /* 0x040fe20001fc1670 */
[----:B------:R3:W-:Y:S01]  /*103d0*/  MUFU.TANH R26, R4 ;  /* 0x00000004001a7308 */ /* 0x0007e20000002400 */
[----:B------:R-:W-:Y:S02]  /*103e0*/  ISETP.NE.AND P3, PT, R3, RZ, PT ;  /* 0x000000ff0300720c */ /* 0x000fe40003f65270 */
[C---:B------:R-:W-:Y:S02]  /*103f0*/  ISETP.LT.OR P5, PT, R2.reuse, R237, P2 ;  /* 0x000000ed0200720c */ /* 0x040fe400017a1670 */
[----:B------:R-:W-:-:S02]  /*10400*/  ISETP.LT.OR P1, PT, R2, R236, P1 ;  /* 0x000000ec0200720c */ /* 0x000fc40000f21670 */
[----:B------:R-:W-:Y:S01]  /*10410*/  ISETP.LT.OR P0, PT, R2, R235, P0 ;  /* 0x000000eb0200720c */ /* 0x000fe20000701670 */
[----:B-1----:R-:W-:Y:S01]  /*10420*/  FMUL.FTZ R5, R212, c[0x0][0x2ec] ;  /* 0x0000bb00d4057a20 */ /* 0x002fe20000410000 */
[----:B------:R-:W-:Y:S02]  /*10430*/  IADD3 R2, R0, 0x50, RZ ;  /* 0x0000005000027810 */ /* 0x000fe40007ffe0ff */
[----:B------:R-:W-:Y:S02]  /*10440*/  FSEL R134, R15, -INF , !P3 ;  /* 0xff8000000f867808 */ /* 0x000fe40005800000 */
[----:B------:R-:W-:Y:S01]  /*10450*/  P2R R3, PR, RZ, 0x1 ;  /* 0x00000001ff037803 */ /* 0x000fe20000000000 */
[----:B------:R1:W-:Y:S01]  /*10460*/  MUFU.TANH R15, R5 ;  /* 0x00000005000f7308 */ /* 0x0003e20000002400 */
[----:B------:R-:W-:Y:S01]  /*10470*/  ISETP.GE.AND P3, PT, R2, R242, PT ;  /* 0x000000f20200720c */ /* 0x000fe20003f66270 */
[----:B---3--:R-:W-:Y:S01]  /*10480*/  FMUL.FTZ R4, R246, c[0x0][0x2ec] ;  /* 0x0000bb00f6047a20 */ /* 0x008fe20000410000 */
[----:B------:R-:W-:-:S02]  /*10490*/  ISETP.GE.AND P2, PT, R2, R241, PT ;  /* 0x000000f10200720c */ /* 0x000fc40003f46270 */
[----:B------:R-:W-:Y:S02]  /*104a0*/  ISETP.GE.AND P0, PT, R2, R239, PT ;  /* 0x000000ef0200720c */ /* 0x000fe40003f06270 */
[----:B------:R-:W-:Y:S01]  /*104b0*/  FSEL R110, R33, -INF , !P6 ;  /* 0xff800000216e7808 */ /* 0x000fe20007000000 */
[----:B------:R3:W2:Y:S01]  /*104c0*/  MUFU.TANH R6, R4 ;  /* 0x0000000400067308 */ /* 0x0006a20000002400 */
[----:B------:R-:W-:Y:S02]  /*104d0*/  FSEL R67, R10, -INF , !P4 ;  /* 0xff8000000a437808 */ /* 0x000fe40006000000 */
[----:B------:R-:W-:Y:S02]  /*104e0*/  FSEL R125, R30, -INF , !P5 ;  /* 0xff8000001e7d7808 */ /* 0x000fe40006800000 */
[C---:B------:R-:W-:Y:S02]  /*104f0*/  ISETP.LT.OR P6, PT, R2.reuse, R238, P3 ;  /* 0x000000ee0200720c */ /* 0x040fe40001fc1670 */
[----:B------:R-:W-:Y:S01]  /*10500*/  ISETP.LT.OR P5, PT, R2, R237, P2 ;  /* 0x000000ed0200720c */ /* 0x000fe200017a1670 */
[----:B-1----:R-:W-:Y:S01]  /*10510*/  FMUL.FTZ R5, R214, c[0x0][0x2ec] ;  /* 0x0000bb00d6057a20 */ /* 0x002fe20000410000 */
[----:B------:R-:W-:-:S02]  /*10520*/  ISETP.LT.OR P4, PT, R2, R235, P0 ;  /* 0x000000eb0200720c */ /* 0x000fc40000781670 */
[----:B------:R-:W-:Y:S01]  /*10530*/  ISETP.NE.AND P2, PT, R3, RZ, PT ;  /* 0x000000ff0300720c */ /* 0x000fe20003f45270 */
[----:B------:R1:W1:Y:S01]  /*10540*/  MUFU.TANH R10, R5 ;  /* 0x00000005000a7308 */ /* 0x0002620000002400 */
[----:B------:R-:W-:Y:S02]  /*10550*/  FSEL R107, R16, -INF , !P6 ;  /* 0xff800000106b7808 */ /* 0x000fe40007000000 */
[----:B------:R-:W-:Y:S02]  /*10560*/  FSEL R75, R20, -INF , !P2 ;  /* 0xff800000144b7808 */ /* 0x000fe40005000000 */
[----:B---3--:R-:W-:Y:S02]  /*10570*/  P2R R4, PR, RZ, 0x2 ;  /* 0x00000002ff047803 */ /* 0x008fe40000000000 */
[----:B------:R-:W-:Y:S02]  /*10580*/  ISETP.GE.AND P1, PT, R2, R240, PT ;  /* 0x000000f00200720c */ /* 0x000fe40003f26270 */
[----:B------:R-:W-:Y:S01]  /*10590*/  ISETP.NE.AND P3, PT, R4, RZ, PT ;  /* 0x000000ff0400720c */ /* 0x000fe20003f65270 */
[----:B------:R-:W-:Y:S01]  /*105a0*/  FMUL.FTZ R4, R213, c[0x0][0x2ec] ;  /* 0x0000bb00d5047a20 */ /* 0x000fe20000410000 */
[----:B------:R-:W-:-:S02]  /*105b0*/  ISETP.LT.OR P1, PT, R2, R236, P1 ;  /* 0x000000ec0200720c */ /* 0x000fc40000f21670 */
[----:B------:R-:W-:Y:S01]  /*105c0*/  IADD3 R2, R0, 0x51, RZ ;  /* 0x0000005100027810 */ /* 0x000fe20007ffe0ff */
[----:B------:R3:W2:Y:S01]  /*105d0*/  MUFU.TANH R21, R4 ;  /* 0x0000000400157308 */ /* 0x0006a20000002400 */
[----:B------:R-:W-:Y:S01]  /*105e0*/  FSEL R133, R31, -INF , !P3 ;  /* 0xff8000001f857808 */ /* 0x000fe20005800000 */
[----:B-1----:R-:W-:Y:S01]  /*105f0*/  FMUL.FTZ R5, R132, c[0x0][0x2ec] ;  /* 0x0000bb0084057a20 */ /* 0x002fe20000410000 */
[----:B------:R-:W-:Y:S02]  /*10600*/  P2R R3, PR, RZ, 0x2 ;  /* 0x00000002ff037803 */ /* 0x000fe40000000000 */
[C---:B------:R-:W-:Y:S02]  /*10610*/  ISETP.GE.AND P3, PT, R2.reuse, R242, PT ;  /* 0x000000f20200720c */ /* 0x040fe40003f66270 */
[C---:B------:R-:W-:Y:S01]  /*10620*/  ISETP.GE.AND P2, PT, R2.reuse, R241, PT ;  /* 0x000000f10200720c */ /* 0x040fe20003f46270 */
[----:B------:R1:W-:Y:S01]  /*10630*/  MUFU.TANH R12, R5 ;  /* 0x00000005000c7308 */ /* 0x0003e20000002400 */
[----:B------:R-:W-:-:S02]  /*10640*/  ISETP.GE.AND P1, PT, R2, R240, PT ;  /* 0x000000f00200720c */ /* 0x000fc40003f26270 */
[C---:B------:R-:W-:Y:S02]  /*10650*/  ISETP.GE.AND P0, PT, R2.reuse, R239, PT ;  /* 0x000000ef0200720c */ /* 0x040fe40003f06270 */
[----:B------:R-:W-:Y:S02]  /*10660*/  FSEL R111, R11, -INF , !P5 ;  /* 0xff8000000b6f7808 */ /* 0x000fe40006800000 */
[C---:B------:R-:W-:Y:S01]  /*10670*/  ISETP.LT.OR P6, PT, R2.reuse, R238, P3 ;  /* 0x000000ee0200720c */ /* 0x040fe20001fc1670 */
[----:B---3--:R-:W-:Y:S01]  /*10680*/  FMUL.FTZ R4, R215, c[0x0][0x2ec] ;  /* 0x0000bb00d7047a20 */ /* 0x008fe20000410000 */
[----:B------:R-:W-:Y:S02]  /*10690*/  ISETP.NE.AND P3, PT, R3, RZ, PT ;  /* 0x000000ff0300720c */ /* 0x000fe40003f65270 */
[C---:B------:R-:W-:Y:S01]  /*106a0*/  ISETP.LT.OR P5, PT, R2.reuse, R237, P2 ;  /* 0x000000ed0200720c */ /* 0x040fe200017a1670 */
[----:B------:R3:W2:Y:S01]  /*106b0*/  MUFU.TANH R16, R4 ;  /* 0x0000000400107308 */ /* 0x0006a20000002400 */
[----:B------:R-:W-:-:S02]  /*106c0*/  ISETP.LT.OR P1, PT, R2, R236, P1 ;  /* 0x000000ec0200720c */ /* 0x000fc40000f21670 */
[----:B------:R-:W-:Y:S01]  /*106d0*/  ISETP.LT.OR P0, PT, R2, R235, P0 ;  /* 0x000000eb0200720c */ /* 0x000fe20000701670 */
[----:B-1----:R-:W-:Y:S01]  /*106e0*/  FMUL.FTZ R5, R92, c[0x0][0x2ec] ;  /* 0x0000bb005c057a20 */ /* 0x002fe20000410000 */
[----:B------:R-:W-:Y:S02]  /*106f0*/  IADD3 R2, R0, 0x58, RZ ;  /* 0x0000005800027810 */ /* 0x000fe40007ffe0ff */
[----:B------:R-:W-:Y:S01]  /*10700*/  FSEL R132, R18, -INF , !P3 ;  /* 0xff80000012847808 */ /* 0x000fe20005800000 */
[----:B------:R1:W-:Y:S01]  /*10710*/  MUFU.TANH R20, R5 ;  /* 0x0000000500147308 */ /* 0x0003e20000002400 */
[----:B------:R-:W-:Y:S02]  /*10720*/  P2R R3, PR, RZ, 0x1 ;  /* 0x00000001ff037803 */ /* 0x000fe40000000000 */
[C---:B------:R-:W-:Y:S02]  /*10730*/  ISETP.GE.AND P3, PT, R2.reuse, R242, PT ;  /* 0x000000f20200720c */ /* 0x040fe40003f66270 */
[----:B------:R-:W-:-:S02]  /*10740*/  ISETP.GE.AND P2, PT, R2, R241, PT ;  /* 0x000000f10200720c */ /* 0x000fc40003f46270 */
[C---:B------:R-:W-:Y:S02]  /*10750*/  ISETP.GE.AND P0, PT, R2.reuse, R239, PT ;  /* 0x000000ef0200720c */ /* 0x040fe40003f06270 */
[----:B---3--:R-:W-:Y:S02]  /*10760*/  P2R R4, PR, RZ, 0x2 ;  /* 0x00000002ff047803 */ /* 0x008fe40000000000 */
[----:B------:R-:W-:Y:S02]  /*10770*/  ISETP.GE.AND P1, PT, R2, R240, PT ;  /* 0x000000f00200720c */ /* 0x000fe40003f26270 */
[----:B------:R-:W-:Y:S02]  /*10780*/  FSEL R104, R32, -INF , !P6 ;  /* 0xff80000020687808 */ /* 0x000fe40007000000 */
[----:B----4-:R-:W-:Y:S02]  /*10790*/  FSEL R64, R9, -INF , !P4 ;  /* 0xff80000009407808 */ /* 0x010fe40006000000 */
[----:B------:R-:W-:-:S02]  /*107a0*/  FSEL R108, R28, -INF , !P5 ;  /* 0xff8000001c6c7808 */ /* 0x000fc40006800000 */
[----:B------:R-:W-:Y:S02]  /*107b0*/  ISETP.LT.OR P6, PT, R2, R238, P3 ;  /* 0x000000ee0200720c */ /* 0x000fe40001fc1670 */
[----:B------:R-:W-:Y:S01]  /*107c0*/  ISETP.NE.AND P3, PT, R4, RZ, PT ;  /* 0x000000ff0400720c */ /* 0x000fe20003f65270 */
[----:B------:R-:W-:Y:S01]  /*107d0*/  FMUL.FTZ R4, R151, c[0x0][0x2ec] ;  /* 0x0000bb0097047a20 */ /* 0x000fe20000410000 */
[----:B------:R-:W-:Y:S01]  /*107e0*/  ISETP.LT.OR P5, PT, R2, R237, P2 ;  /* 0x000000ed0200720c */ /* 0x000fe200017a1670 */
[----:B-1----:R-:W-:Y:S01]  /*107f0*/  FMUL.FTZ R5, R148, c[0x0][0x2ec] ;  /* 0x0000bb0094057a20 */ /* 0x002fe20000410000 */
[C---:B------:R-:W-:Y:S01]  /*10800*/  ISETP.LT.OR P1, PT, R2.reuse, R236, P1 ;  /* 0x000000ec0200720c */ /* 0x040fe20000f21670 */
[----:B------:R1:W5:Y:S01]  /*10810*/  LDL.LU R151, [R1+0x124] ;  /* 0x0001240001977983 */ /* 0x0003620000300800 */
[----:B------:R-:W-:Y:S01]  /*10820*/  ISETP.LT.OR P4, PT, R2, R235, P0 ;  /* 0x000000eb0200720c */ /* 0x000fe20000781670 */
[----:B------:R3:W4:Y:S01]  /*10830*/  MUFU.TANH R9, R4 ;  /* 0x0000000400097308 */ /* 0x0007220000002400 */
[----:B------:R-:W-:-:S02]  /*10840*/  IADD3 R2, R0, 0x59, RZ ;  /* 0x0000005900027810 */ /* 0x000fc40007ffe0ff */
[----:B------:R-:W-:Y:S02]  /*10850*/  ISETP.NE.AND P2, PT, R3, RZ, PT ;  /* 0x000000ff0300720c */ /* 0x000fe40003f45270 */
[----:B------:R-:W-:Y:S02]  /*10860*/  FSEL R122, R29, -INF , !P3 ;  /* 0xff8000001d7a7808 */ /* 0x000fe40005800000 */
[C---:B------:R-:W-:Y:S02]  /*10870*/  ISETP.GE.AND P3, PT, R2.reuse, R242, PT ;  /* 0x000000f20200720c */ /* 0x040fe40003f66270 */
[----:B------:R-:W-:Y:S02]  /*10880*/  P2R R3, PR, RZ, 0x2 ;  /* 0x00000002ff037803 */ /* 0x000fe40000000000 */
[----:B------:R-:W-:Y:S02]  /*10890*/  FSEL R251, R19, -INF , !P2 ;  /* 0xff80000013fb7808 */ /* 0x000fe40005000000 */
[----:B------:R-:W-:-:S02]  /*108a0*/  ISETP.GE.AND P2, PT, R2, R241, PT ;  /* 0x000000f10200720c */ /* 0x000fc40003f46270 */
[----:B------:R-:W-:Y:S01]  /*108b0*/  ISETP.GE.AND P1, PT, R2, R240, PT ;  /* 0x000000f00200720c */ /* 0x000fe20003f26270 */
[----:B---3--:R-:W-:Y:S01]  /*108c0*/  FMUL.FTZ R4, R150, c[0x0][0x2ec] ;  /* 0x0000bb0096047a20 */ /* 0x008fe20000410000 */
[----:B------:R-:W-:Y:S02]  /*108d0*/  ISETP.GE.AND P0, PT, R2, R239, PT ;  /* 0x000000ef0200720c */ /* 0x000fe40003f06270 */
[----:B------:R-:W-:Y:S02]  /*108e0*/  FSEL R97, R17, -INF , !P6 ;  /* 0xff80000011617808 */ /* 0x000fe40007000000 */
[----:B------:R-:W-:Y:S01]  /*108f0*/  FSEL R105, R8, -INF , !P5 ;  /* 0xff80000008697808 */ /* 0x000fe20006800000 */
[----:B------:R-:W-:Y:S01]  /*10900*/  MUFU.TANH R18, R5 ;  /* 0x0000000500127308 */ /* 0x000fe20000002400 */
[C---:B------:R-:W-:Y:S01]  /*10910*/  ISETP.LT.OR P6, PT, R2.reuse, R238, P3 ;  /* 0x000000ee0200720c */ /* 0x040fe20001fc1670 */
[----:B------:R1:W5:Y:S01]  /*10920*/  LDL.LU R150, [R1+0x120] ;  /* 0x0001200001967983 */ /* 0x0003620000300800 */
[----:B------:R-:W-:Y:S01]  /*10930*/  ISETP.NE.AND P3, PT, R3, RZ, PT ;  /* 0x000000ff0300720c */ /* 0x000fe20003f65270 */
[----:B------:R-:W-:Y:S01]  /*10940*/  FMUL.FTZ R3, R149, c[0x0][0x2ec] ;  /* 0x0000bb0095037a20 */ /* 0x000fe20000410000 */
[C---:B------:R-:W-:Y:S01]  /*10950*/  ISETP.LT.OR P5, PT, R2.reuse, R237, P2 ;  /* 0x000000ed0200720c */ /* 0x040fe200017a1670 */
[----:B------:R1:W5:Y:S01]  /*10960*/  LDL.LU R149, [R1+0x11c] ;  /* 0x00011c0001957983 */ /* 0x0003620000300800 */
[C---:B------:R-:W-:Y:S01]  /*10970*/  ISETP.LT.OR P1, PT, R2.reuse, R236, P1 ;  /* 0x000000ec0200720c */ /* 0x040fe20000f21670 */
[----:B------:R3:W-:Y:S01]  /*10980*/  MUFU.TANH R19, R4 ;  /* 0x0000000400137308 */ /* 0x0007e20000002400 */
[----:B------:R-:W-:Y:S01]  /*10990*/  ISETP.LT.OR P0, PT, R2, R235, P0 ;  /* 0x000000eb0200720c */ /* 0x000fe20000701670 */
[----:B------:R1:W5:Y:S01]  /*109a0*/  LDL.LU R148, [R1+0x118] ;  /* 0x0001180001947983 */ /* 0x0003620000300800 */
[----:B------:R-:W-:-:S02]  /*109b0*/  IADD3 R2, R0, 0x60, RZ ;  /* 0x0000006000027810 */ /* 0x000fc40007ffe0ff */
[----:B------:R-:W-:Y:S02]  /*109c0*/  FSEL R109, R14, -INF , !P3 ;  /* 0xff8000000e6d7808 */ /* 0x000fe40005800000 */
[C---:B------:R-:W-:Y:S01]  /*109d0*/  ISETP.GE.AND P3, PT, R2.reuse, R242, PT ;  /* 0x000000f20200720c */ /* 0x040fe20003f66270 */
[----:B------:R2:W1:Y:S01]  /*109e0*/  MUFU.TANH R11, R3 ;  /* 0x00000003000b7308 */ /* 0x0004620000002400 */
[C---:B------:R-:W-:Y:S02]  /*109f0*/  ISETP.GE.AND P2, PT, R2.reuse, R241, PT ;  /* 0x000000f10200720c */ /* 0x040fe40003f46270 */
[----:B------:R-:W-:Y:S02]  /*10a00*/  FSEL R94, R27, -INF , !P6 ;  /* 0xff8000001b5e7808 */ /* 0x000fe40007000000 */
[----:B---3--:R-:W-:Y:S02]  /*10a10*/  P2R R4, PR, RZ, 0x2 ;  /* 0x00000002ff047803 */ /* 0x008fe40000000000 */
[----:B------:R-:W-:-:S02]  /*10a20*/  ISETP.GE.AND P1, PT, R2, R240, PT ;  /* 0x000000f00200720c */ /* 0x000fc40003f26270 */
[----:B------:R-:W-:Y:S02]  /*10a30*/  FSEL R250, R7, -INF , !P4 ;  /* 0xff80000007fa7808 */ /* 0x000fe40006000000 */
[----:B--2---:R-:W-:Y:S02]  /*10a40*/  P2R R3, PR, RZ, 0x1 ;  /* 0x00000001ff037803 */ /* 0x004fe40000000000 */
[----:B------:R-:W-:Y:S02]  /*10a50*/  ISETP.GE.AND P0, PT, R2, R239, PT ;  /* 0x000000ef0200720c */ /* 0x000fe40003f06270 */
[----:B------:R-:W-:Y:S02]  /*10a60*/  FSEL R98, R24, -INF , !P5 ;  /* 0xff80000018627808 */ /* 0x000fe40006800000 */
[----:B------:R-:W-:Y:S02]  /*10a70*/  ISETP.LT.OR P6, PT, R2, R238, P3 ;  /* 0x000000ee0200720c */ /* 0x000fe40001fc1670 */
[----:B------:R-:W-:-:S02]  /*10a80*/  ISETP.NE.AND P3, PT, R4, RZ, PT ;  /* 0x000000ff0400720c */ /* 0x000fc40003f65270 */
[C---:B------:R-:W-:Y:S02]  /*10a90*/  ISETP.LT.OR P5, PT, R2.reuse, R237, P2 ;  /* 0x000000ed0200720c */ /* 0x040fe400017a1670 */
[C---:B------:R-:W-:Y:S02]  /*10aa0*/  ISETP.LT.OR P1, PT, R2.reuse, R236, P1 ;  /* 0x000000ec0200720c */ /* 0x040fe40000f21670 */
[----:B------:R-:W-:Y:S02]  /*10ab0*/  ISETP.LT.OR P4, PT, R2, R235, P0 ;  /* 0x000000eb0200720c */ /* 0x000fe40000781670 */
[----:B------:R-:W-:Y:S02]  /*10ac0*/  IADD3 R2, R0, 0x61, RZ ;  /* 0x0000006100027810 */ /* 0x000fe40007ffe0ff */
[----:B------:R-:W-:Y:S02]  /*10ad0*/  ISETP.NE.AND P2, PT, R3, RZ, PT ;  /* 0x000000ff0300720c */ /* 0x000fe40003f45270 */
[----:B------:R-:W-:Y:S01]  /*10ae0*/  FSEL R106, R25, -INF , !P3 ;  /* 0xff800000196a7808 */ /* 0x000fe20005800000 */
[----:B------:R-:W-:Y:S01]  /*10af0*/  FMUL.FTZ R4, R146, c[0x0][0x2ec] ;  /* 0x0000bb0092047a20 */ /* 0x000fe20000410000 */
[----:B------:R-:W-:-:S02]  /*10b00*/  ISETP.GE.AND P3, PT, R2, R242, PT ;  /* 0x000000f20200720c */ /* 0x000fc40003f66270 */
[----:B------:R-:W-:Y:S02]  /*10b10*/  P2R R3, PR, RZ, 0x2 ;  /* 0x00000002ff037803 */ /* 0x000fe40000000000 */
[----:B------:R-:W-:Y:S02]  /*10b20*/  FSEL R249, R23, -INF , !P2 ;  /* 0xff80000017f97808 */ /* 0x000fe40005000000 */
[C---:B------:R-:W-:Y:S02]  /*10b30*/  ISETP.GE.AND P2, PT, R2.reuse, R241, PT ;  /* 0x000000f10200720c */ /* 0x040fe40003f46270 */
[C---:B------:R-:W-:Y:S02]  /*10b40*/  ISETP.GE.AND P1, PT, R2.reuse, R240, PT ;  /* 0x000000f00200720c */ /* 0x040fe40003f26270 */
        /* <DEDUP_REMOVED lines=8> */
[C---:B------:R-:W-:Y:S02]  /*10bd0*/  ISETP.LT.OR P1, PT, R2.reuse, R236, P1 ;  /* 0x000000ec0200720c */ /* 0x040fe40000f21670 */
[----:B------:R-:W-:Y:S02]  /*10be0*/  ISETP.LT.OR P0, PT, R2, R235, P0 ;  /* 0x000000eb0200720c */ /* 0x000fe40000701670 */
[----:B------:R-:W-:Y:S01]  /*10bf0*/  IADD3 R2, R0, 0x68, RZ ;  /* 0x0000006800027810 */ /* 0x000fe20007ffe0ff */
[----:B--2---:R-:W-:Y:S01]  /*10c00*/  FMUL.FTZ R4, R91, c[0x0][0x2ec] ;  /* 0x0000bb005b047a20 */ /* 0x004fe20000410000 */
[----:B------:R2:W-:Y:S01]  /*10c10*/  MUFU.TANH R17, R3 ;  /* 0x0000000300117308 */ /* 0x0005e20000002400 */
[----:B------:R-:W-:-:S02]  /*10c20*/  FSEL R99, R15, -INF , !P3 ;  /* 0xff8000000f637808 */ /* 0x000fc40005800000 */
[C---:B------:R-:W-:Y:S02]  /*10c30*/  ISETP.GE.AND P3, PT, R2.reuse, R242, PT ;  /* 0x000000f20200720c */ /* 0x040fe40003f66270 */
[----:B------:R-:W-:-:S03]  /*10c40*/  ISETP.GE.AND P2, PT, R2, R241, PT ;  /* 0x000000f10200720c */ /* 0x000fc60003f46270 */
[----:B------:R3:W-:Y:S01]  /*10c50*/  MUFU.TANH R13, R4 ;  /* 0x00000004000d7308 */ /* 0x0007e20000002400 */
[----:B------:R-:W-:Y:S01]  /*10c60*/  FSEL R87, R26, -INF , !P6 ;  /* 0xff8000001a577808 */ /* 0x000fe20007000000 */
[----:B------:R-:W-:Y:S01]  /*10c70*/  FMUL.FTZ R5, R147, c[0x0][0x2ec] ;  /* 0x0000bb0093057a20 */ /* 0x000fe20000410000 */
[----:B------:R-:W-:Y:S01]  /*10c80*/  FSEL R248, R10, -INF , !P4 ;  /* 0xff8000000af87808 */ /* 0x000fe20006000000 */
[----:B------:R-:W-:Y:S01]  /*10c90*/  FMUL.FTZ R6, R145, c[0x0][0x2ec] ;  /* 0x0000bb0091067a20 */ /* 0x000fe20000410000 */
[----:B--2---:R-:W-:Y:S01]  /*10ca0*/  P2R R3, PR, RZ, 0x1 ;  /* 0x00000001ff037803 */ /* 0x004fe20000000000 */
[----:B------:R2:W5:Y:S01]  /*10cb0*/  LDL.LU R147, [R1+0x114] ;  /* 0x0001140001937983 */ /* 0x0005620000300800 */
[----:B------:R-:W-:Y:S02]  /*10cc0*/  ISETP.GE.AND P0, PT, R2, R239, PT ;  /* 0x000000ef0200720c */ /* 0x000fe40003f06270 */
[----:B------:R-:W-:Y:S02]  /*10cd0*/  FSEL R91, R22, -INF , !P5 ;  /* 0xff800000165b7808 */ /* 0x000fe40006800000 */
[----:B---3--:R-:W-:-:S02]  /*10ce0*/  P2R R4, PR, RZ, 0x2 ;  /* 0x00000002ff047803 */ /* 0x008fc40000000000 */
[C---:B------:R-:W-:Y:S01]  /*10cf0*/  ISETP.LT.OR P6, PT, R2.reuse, R238, P3 ;  /* 0x000000ee0200720c */ /* 0x040fe20001fc1670 */
[----:B------:R-:W3:Y:S01]  /*10d00*/  MUFU.TANH R8, R5 ;  /* 0x0000000500087308 */ /* 0x000ee20000002400 */
[----:B------:R-:W-:Y:S01]  /*10d10*/  ISETP.GE.AND P1, PT, R2, R240, PT ;  /* 0x000000f00200720c */ /* 0x000fe20003f26270 */
[----:B------:R2:W5:Y:S01]  /*10d20*/  LDL.LU R146, [R1+0x110] ;  /* 0x0001100001927983 */ /* 0x0005620000300800 */
[----:B------:R-:W-:Y:S02]  /*10d30*/  ISETP.NE.AND P3, PT, R4, RZ, PT ;  /* 0x000000ff0400720c */ /* 0x000fe40003f65270 */
[C---:B------:R-:W-:Y:S01]  /*10d40*/  ISETP.LT.OR P5, PT, R2.reuse, R237, P2 ;  /* 0x000000ed0200720c */ /* 0x040fe200017a1670 */
[----:B------:R2:W5:Y:S01]  /*10d50*/  LDL.LU R145, [R1+0x10c] ;  /* 0x00010c0001917983 */ /* 0x0005620000300800 */
[C---:B------:R-:W-:Y:S02]  /*10d60*/  ISETP.LT.OR P1, PT, R2.reuse, R236, P1 ;  /* 0x000000ec0200720c */ /* 0x040fe40000f21670 */
[----:B------:R-:W-:-:S02]  /*10d70*/  ISETP.LT.OR P4, PT, R2, R235, P0 ;  /* 0x000000eb0200720c */ /* 0x000fc40000781670 */
[----:B------:R-:W-:Y:S02]  /*10d80*/  IADD3 R2, R0, 0x69, RZ ;  /* 0x0000006900027810 */ /* 0x000fe40007ffe0ff */
[----:B------:R-:W-:Y:S02]  /*10d90*/  ISETP.NE.AND P2, PT, R3, RZ, PT ;  /* 0x000000ff0300720c */ /* 0x000fe40003f45270 */
[----:B------:R-:W-:Y:S01]  /*10da0*/  FSEL R96, R21, -INF , !P3 ;  /* 0xff80000015607808 */ /* 0x000fe20005800000 */
[----:B------:R-:W-:Y:S01]  /*10db0*/  FMUL.FTZ R4, R143, c[0x0][0x2ec] ;  /* 0x0000bb008f047a20 */ /* 0x000fe20000410000 */
[----:B------:R-:W-:Y:S02]  /*10dc0*/  ISETP.GE.AND P3, PT, R2, R242, PT ;  /* 0x000000f20200720c */ /* 0x000fe40003f66270 */
[----:B------:R-:W-:Y:S02]  /*10dd0*/  P2R R3, PR, RZ, 0x2 ;  /* 0x00000002ff037803 */ /* 0x000fe40000000000 */
[----:B------:R-:W-:-:S02]  /*10de0*/  FSEL R247, R16, -INF , !P2 ;  /* 0xff80000010f77808 */ /* 0x000fc40005000000 */
[C---:B------:R-:W-:Y:S02]  /*10df0*/  ISETP.GE.AND P2, PT, R2.reuse, R241, PT ;  /* 0x000000f10200720c */ /* 0x040fe40003f46270 */
[C---:B------:R-:W-:Y:S02]  /*10e00*/  ISETP.GE.AND P1, PT, R2.reuse, R240, PT ;  /* 0x000000f00200720c */ /* 0x040fe40003f26270 */
[----:B------:R-:W-:Y:S02]  /*10e10*/  ISETP.GE.AND P0, PT, R2, R239, PT ;  /* 0x000000ef0200720c */ /* 0x000fe40003f06270 */
[----:B------:R-:W-:Y:S01]  /*10e20*/  FSEL R85, R12, -INF , !P6 ;  /* 0xff8000000c557808 */ /* 0x000fe20007000000 */
[----:B------:R1:W-:Y:S01]  /*10e30*/  MUFU.TANH R10, R4 ;  /* 0x00000004000a7308 */ /* 0x0003e20000002400 */
[----:B------:R-:W-:Y:S02]  /*10e40*/  ISETP.LT.OR P6, PT, R2, R238, P3 ;  /* 0x000000ee0200720c */ /* 0x000fe40001fc1670 */
[----:B----4-:R-:W-:-:S02]  /*10e50*/  FSEL R89, R9, -INF , !P5 ;  /* 0xff80000009597808 */ /* 0x010fc40006800000 */
[----:B------:R-:W-:Y:S01]  /*10e60*/  ISETP.NE.AND P3, PT, R3, RZ, PT ;  /* 0x000000ff0300720c */ /* 0x000fe20003f65270 */
[----:B------:R-:W-:Y:S01]  /*10e70*/  FMUL.FTZ R3, R141, c[0x0][0x2ec] ;  /* 0x0000bb008d037a20 */ /* 0x000fe20000410000 */
[C---:B------:R-:W-:Y:S02]  /*10e80*/  ISETP.LT.OR P5, PT, R2.reuse, R237, P2 ;  /* 0x000000ed0200720c */ /* 0x040fe400017a1670 */
[C---:B------:R-:W-:Y:S02]  /*10e90*/  ISETP.LT.OR P1, PT, R2.reuse, R236, P1 ;  /* 0x000000ec0200720c */ /* 0x040fe40000f21670 */
[----:B------:R-:W-:Y:S02]  /*10ea0*/  ISETP.LT.OR P0, PT, R2, R235, P0 ;  /* 0x000000eb0200720c */ /* 0x000fe40000701670 */
[----:B------:R-:W-:Y:S01]  /*10eb0*/  IADD3 R2, R0, 0x70, RZ ;  /* 0x0000007000027810 */ /* 0x000fe20007ffe0ff */
[----:B-1----:R-:W-:Y:S01]  /*10ec0*/  FMUL.FTZ R4, R142, c[0x0][0x2ec] ;  /* 0x0000bb008e047a20 */ /* 0x002fe20000410000 */
[----:B------:R-:W1:Y:S01]  /*10ed0*/  MUFU.TANH R7, R6 ;  /* 0x0000000600077308 */ /* 0x000e620000002400 */
[----:B------:R-:W-:-:S02]  /*10ee0*/  FSEL R93, R11, -INF , !P3 ;  /* 0xff8000000b5d7808 */ /* 0x000fc40005800000 */
[C---:B------:R-:W-:Y:S02]  /*10ef0*/  ISETP.GE.AND P3, PT, R2.reuse, R242, PT ;  /* 0x000000f20200720c */ /* 0x040fe40003f66270 */
[----:B------:R-:W-:-:S03]  /*10f00*/  ISETP.GE.AND P2, PT, R2, R241, PT ;  /* 0x000000f10200720c */ /* 0x000fc60003f46270 */
[----:B------:R4:W-:Y:S01]  /*10f10*/  MUFU.TANH R16, R4 ;  /* 0x0000000400107308 */ /* 0x0009e20000002400 */
[----:B------:R-:W-:Y:S01]  /*10f20*/  FMUL.FTZ R5, R144, c[0x0][0x2ec] ;  /* 0x0000bb0090057a20 */ /* 0x000fe20000410000 */
[----:B------:R-:W-:Y:S01]  /*10f30*/  FSEL R82, R20, -INF , !P6 ;  /* 0xff80000014527808 */ /* 0x000fe20007000000 */
[----:B------:R2:W5:Y:S05]  /*10f40*/  LDL.LU R144, [R1+0x108] ;  /* 0x0001080001907983 */ /* 0x00056a0000300800 */
[----:B------:R1:W-:Y:S01]  /*10f50*/  MUFU.TANH R6, R3 ;  /* 0x0000000300067308 */ /* 0x0003e20000002400 */
[----:B---3--:R-:W-:Y:S01]  /*10f60*/  FSEL R246, R8, -INF , !P4 ;  /* 0xff80000008f67808 */ /* 0x008fe20006000000 */
[----:B------:R2:W5:Y:S01]  /*10f70*/  LDL.LU R143, [R1+0x104] ;  /* 0x00010400018f7983 */ /* 0x0005620000300800 */
[----:B------:R-:W-:-:S02]  /*10f80*/  FSEL R86, R19, -INF , !P5 ;  /* 0xff80000013567808 */ /* 0x000fc40006800000 */
[----:B----4-:R-:W-:-:S03]  /*10f90*/  P2R R4, PR, RZ, 0x2 ;  /* 0x00000002ff047803 */ /* 0x010fc60000000000 */
[----:B------:R-:W3:Y:S01]  /*10fa0*/  MUFU.TANH R15, R5 ;  /* 0x00000005000f7308 */ /* 0x000ee20000002400 */
[C---:B------:R-:W-:Y:S01]  /*10fb0*/  ISETP.GE.AND P1, PT, R2.reuse, R240, PT ;  /* 0x000000f00200720c */ /* 0x040fe20003f26270 */
[----:B------:R2:W5:Y:S01]  /*10fc0*/  LDL.LU R142, [R1+0x100] ;  /* 0x00010000018e7983 */ /* 0x0005620000300800 */
[C---:B------:R-:W-:Y:S02]  /*10fd0*/  ISETP.LT.OR P6, PT, R2.reuse, R238, P3 ;  /* 0x000000ee0200720c */ /* 0x040fe40001fc1670 */
[----:B-1----:R-:W-:Y:S01]  /*10fe0*/  P2R R3, PR, RZ, 0x1 ;  /* 0x00000001ff037803 */ /* 0x002fe20000000000 */
[----:B------:R2:W5:Y:S01]  /*10ff0*/  LDL.LU R141, [R1+0xfc] ;  /* 0x0000fc00018d7983 */ /* 0x0005620000300800 */
[----:B------:R-:W-:Y:S02]  /*11000*/  ISETP.GE.AND P0, PT, R2, R239, PT ;  /* 0x000000ef0200720c */ /* 0x000fe40003f06270 */
[----:B------:R-:W-:Y:S02]  /*11010*/  ISETP.NE.AND P3, PT, R4, RZ, PT ;  /* 0x000000ff0400720c */ /* 0x000fe40003f65270 */
[----:B------:R-:W-:-:S02]  /*11020*/  ISETP.LT.OR P5, PT, R2, R237, P2 ;  /* 0x000000ed0200720c */ /* 0x000fc400017a1670 */
[C---:B------:R-:W-:Y:S02]  /*11030*/  ISETP.LT.OR P1, PT, R2.reuse, R236, P1 ;  /* 0x000000ec0200720c */ /* 0x040fe40000f21670 */
[----:B------:R-:W-:Y:S01]  /*11040*/  ISETP.LT.OR P4, PT, R2, R235, P0 ;  /* 0x000000eb0200720c */ /* 0x000fe20000781670 */
[----:B------:R-:W-:Y:S01]  /*11050*/  FMUL.FTZ R4, R139, c[0x0][0x2ec] ;  /* 0x0000bb008b047a20 */ /* 0x000fe20000410000 */
[----:B------:R-:W-:Y:S02]  /*11060*/  ISETP.NE.AND P2, PT, R3, RZ, PT ;  /* 0x000000ff0300720c */ /* 0x000fe40003f45270 */
[----:B------:R-:W-:Y:S02]  /*11070*/  IADD3 R2, R0, 0x71, RZ ;  /* 0x0000007100027810 */ /* 0x000fe40007ffe0ff */
[----:B------:R-:W-:Y:S01]  /*11080*/  FSEL R92, R18, -INF , !P3 ;  /* 0xff800000125c7808 */ /* 0x000fe20005800000 */
[----:B------:R1:W-:Y:S01]  /*11090*/  MUFU.TANH R11, R4 ;  /* 0x00000004000b7308 */ /* 0x0003e20000002400 */
[----:B------:R-:W-:-:S02]  /*110a0*/  P2R R3, PR, RZ, 0x2 ;  /* 0x00000002ff037803 */ /* 0x000fc40000000000 */
[----:B------:R-:W-:Y:S02]  /*110b0*/  ISETP.GE.AND P3, PT, R2, R242, PT ;  /* 0x000000f20200720c */ /* 0x000fe40003f66270 */
[----:B------:R-:W-:Y:S02]  /*110c0*/  FSEL R245, R14, -INF , !P2 ;  /* 0xff8000000ef57808 */ /* 0x000fe40005000000 */
[C---:B------:R-:W-:Y:S02]  /*110d0*/  ISETP.GE.AND P2, PT, R2.reuse, R241, PT ;  /* 0x000000f10200720c */ /* 0x040fe40003f46270 */
[C---:B------:R-:W-:Y:S02]  /*110e0*/  ISETP.GE.AND P1, PT, R2.reuse, R240, PT ;  /* 0x000000f00200720c */ /* 0x040fe40003f26270 */
[----:B------:R-:W-:Y:S02]  /*110f0*/  ISETP.GE.AND P0, PT, R2, R239, PT ;  /* 0x000000ef0200720c */ /* 0x000fe40003f06270 */
[----:B------:R-:W-:Y:S01]  /*11100*/  FSEL R27, R13, -INF , !P6 ;  /* 0xff8000000d1b7808 */ /* 0x000fe20007000000 */
[----:B-1----:R-:W-:Y:S01]  /*11110*/  FMUL.FTZ R4, R138, c[0x0][0x2ec] ;  /* 0x0000bb008a047a20 */ /* 0x002fe20000410000 */
[----:B------:R-:W-:-:S02]  /*11120*/  FSEL R83, R7, -INF , !P5 ;  /* 0xff80000007537808 */ /* 0x000fc40006800000 */
[----:B------:R-:W-:Y:S01]  /*11130*/  ISETP.LT.OR P6, PT, R2, R238, P3 ;  /* 0x000000ee0200720c */ /* 0x000fe20001fc1670 */
[----:B------:R-:W-:Y:S01]  /*11140*/  FMUL.FTZ R5, R140, c[0x0][0x2ec] ;  /* 0x0000bb008c057a20 */ /* 0x000fe20000410000 */
[----:B------:R-:W-:Y:S01]  /*11150*/  ISETP.NE.AND P3, PT, R3, RZ, PT ;  /* 0x000000ff0300720c */ /* 0x000fe20003f65270 */
[----:B------:R1:W-:Y:S01]  /*11160*/  MUFU.TANH R9, R4 ;  /* 0x0000000400097308 */ /* 0x0003e20000002400 */
[C---:B------:R-:W-:Y:S01]  /*11170*/  ISETP.LT.OR P5, PT, R2.reuse, R237, P2 ;  /* 0x000000ed0200720c */ /* 0x040fe200017a1670 */
[----:B------:R2:W5:Y:S01]  /*11180*/  LDL.LU R140, [R1+0xf8] ;  /* 0x0000f800018c7983 */ /* 0x0005620000300800 */
[C---:B------:R-:W-:Y:S02]  /*11190*/  ISETP.LT.OR P1, PT, R2.reuse, R236, P1 ;  /* 0x000000ec0200720c */ /* 0x040fe40000f21670 */
[----:B------:R-:W-:Y:S01]  /*111a0*/  ISETP.LT.OR P0, PT, R2, R235, P0 ;  /* 0x000000eb0200720c */ /* 0x000fe20000701670 */
[----:B------:R2:W5:Y:S01]  /*111b0*/  LDL.LU R139, [R1+0xf4] ;  /* 0x0000f400018b7983 */ /* 0x0005620000300800 */
[----:B------:R-:W-:Y:S01]  /*111c0*/  IADD3 R2, R0, 0x78, RZ ;  /* 0x0000007800027810 */ /* 0x000fe20007ffe0ff */
[----:B------:R4:W2:Y:S01]  /*111d0*/  MUFU.TANH R12, R5 ;  /* 0x00000005000c7308 */ /* 0x0008a20000002400 */
[----:B------:R-:W-:Y:S01]  /*111e0*/  FSEL R88, R10, -INF , !P3 ;  /* 0xff8000000a587808 */ /* 0x000fe20005800000 */
[----:B------:R2:W5:Y:S01]  /*111f0*/  LDL.LU R138, [R1+0xf0] ;  /* 0x0000f000018a7983 */ /* 0x0005620000300800 */
[C---:B------:R-:W-:Y:S01]  /*11200*/  ISETP.GE.AND P3, PT, R2.reuse, R242, PT ;  /* 0x000000f20200720c */ /* 0x040fe20003f66270 */
[----:B-1----:R-:W-:Y:S01]  /*11210*/  FMUL.FTZ R4, R137, c[0x0][0x2ec] ;  /* 0x0000bb0089047a20 */ /* 0x002fe20000410000 */
[----:B------:R-:W-:Y:S01]  /*11220*/  ISETP.GE.AND P2, PT, R2, R241, PT ;  /* 0x000000f10200720c */ /* 0x000fe20003f46270 */
[----:B------:R1:W5:Y:S02]  /*11230*/  LDL.LU R137, [R1+0xec] ;  /* 0x0000ec0001897983 */ /* 0x0003640000300800 */
[----:B------:R2:W-:Y:S01]  /*11240*/  MUFU.TANH R8, R4 ;  /* 0x0000000400087308 */ /* 0x0005e20000002400 */
[----:B------:R-:W-:Y:S01]  /*11250*/  P2R R3, PR, RZ, 0x1 ;  /* 0x00000001ff037803 */ /* 0x000fe20000000000 */
[----:B----4-:R-:W-:Y:S01]  /*11260*/  FMUL.FTZ R5, R136, c[0x0][0x2ec] ;  /* 0x0000bb0088057a20 */ /* 0x010fe20000410000 */
[----:B---3--:R-:W-:Y:S01]  /*11270*/  FSEL R26, R15, -INF , !P5 ;  /* 0xff8000000f1a7808 */ /* 0x008fe20006800000 */
[----:B------:R1:W5:Y:S01]  /*11280*/  LDL.LU R136, [R1+0xe8] ;  /* 0x0000e80001887983 */ /* 0x0003620000300800 */
[----:B------:R-:W-:-:S03]  /*11290*/  FSEL R215, R6, -INF , !P4 ;  /* 0xff80000006d77808 */ /* 0x000fc60006000000 */
[----:B------:R3:W-:Y:S01]  /*112a0*/  MUFU.TANH R7, R5 ;  /* 0x0000000500077308 */ /* 0x0007e20000002400 */
[C---:B------:R-:W-:Y:S01]  /*112b0*/  ISETP.LT.OR P5, PT, R2.reuse, R238, P3 ;  /* 0x000000ee0200720c */ /* 0x040fe20001fa1670 */
[----:B------:R-:W-:Y:S01]  /*112c0*/  FMUL.FTZ R6, R73, c[0x0][0x2ec] ;  /* 0x0000bb0049067a20 */ /* 0x000fe20000410000 */
[----:B------:R-:W-:Y:S01]  /*112d0*/  ISETP.LT.OR P3, PT, R2, R237, P2 ;  /* 0x000000ed0200720c */ /* 0x000fe20001761670 */
[----:B------:R1:W5:Y:S01]  /*112e0*/  LDL.LU R73, [R1+0xe4] ;  /* 0x0000e40001497983 */ /* 0x0003620000300800 */
[----:B--2---:R-:W-:Y:S02]  /*112f0*/  P2R R4, PR, RZ, 0x2 ;  /* 0x00000002ff047803 */ /* 0x004fe40000000000 */
[----:B------:R-:W-:Y:S02]  /*11300*/  FSEL R25, R17, -INF , !P6 ;  /* 0xff80000011197808 */ /* 0x000fe40007000000 */
[----:B------:R-:W-:Y:S01]  /*11310*/  ISETP.NE.AND P2, PT, R4, RZ, PT ;  /* 0x000000ff0400720c */ /* 0x000fe20003f45270 */
[----:B------:R-:W-:Y:S01]  /*11320*/  FMUL.FTZ R4, R71, c[0x0][0x2ec] ;  /* 0x0000bb0047047a20 */ /* 0x000fe20000410000 */
[----:B------:R-:W-:Y:S01]  /*11330*/  ISETP.NE.AND P6, PT, R3, RZ, PT ;  /* 0x000000ff0300720c */ /* 0x000fe20003fc5270 */
[----:B---3--:R-:W-:-:S02]  /*11340*/  FMUL.FTZ R5, R72, c[0x0][0x2ec] ;  /* 0x0000bb0048057a20 */ /* 0x008fc40000410000 */
[----:B------:R1:W5:Y:S01]  /*11350*/  LDL.LU R72, [R1+0xe0] ;  /* 0x0000e00001487983 */ /* 0x0003620000300800 */
[----:B------:R-:W-:-:S03]  /*11360*/  FMUL.FTZ R3, R70, c[0x0][0x2ec] ;  /* 0x0000bb0046037a20 */ /* 0x000fc60000410000 */
[----:B------:R1:W5:Y:S04]  /*11370*/  LDL.LU R71, [R1+0xdc] ;  /* 0x0000dc0001477983 */ /* 0x0003680000300800 */
[----:B------:R1:W5:Y:S01]  /*11380*/  LDL.LU R70, [R1+0xd8] ;  /* 0x0000d80001467983 */ /* 0x0003620000300800 */
[C---:B------:R-:W-:Y:S01]  /*11390*/  ISETP.GE.AND P1, PT, R2.reuse, R240, PT ;  /* 0x000000f00200720c */ /* 0x040fe20003f26270 */
[----:B------:R-:W2:Y:S01]  /*113a0*/  MUFU.TANH R6, R6 ;  /* 0x0000000600067308 */ /* 0x000ea20000002400 */
[----:B------:R-:W-:Y:S02]  /*113b0*/  ISETP.GE.AND P0, PT, R2, R239, PT ;  /* 0x000000ef0200720c */ /* 0x000fe40003f06270 */
[----:B------:R-:W-:Y:S02]  /*113c0*/  IADD3 R0, R0, 0x79, RZ ;  /* 0x0000007900007810 */ /* 0x000fe40007ffe0ff */
[----:B------:R-:W-:-:S02]  /*113d0*/  ISETP.LT.OR P1, PT, R2, R236, P1 ;  /* 0x000000ec0200720c */ /* 0x000fc40000f21670 */
[----:B------:R-:W-:Y:S02]  /*113e0*/  FSEL R84, R16, -INF , !P2 ;  /* 0xff80000010547808 */ /* 0x000fe40005000000 */
[----:B------:R-:W-:Y:S02]  /*113f0*/  ISETP.LT.OR P4, PT, R2, R235, P0 ;  /* 0x000000eb0200720c */ /* 0x000fe40000781670 */
[C---:B------:R-:W-:Y:S02]  /*11400*/  ISETP.GE.AND P2, PT, R0.reuse, R242, PT ;  /* 0x000000f20000720c */ /* 0x040fe40003f46270 */
[----:B------:R-:W-:Y:S02]  /*11410*/  ISETP.GE.AND P0, PT, R0, R240, PT ;  /* 0x000000f00000720c */ /* 0x000fe40003f06270 */
[----:B------:R-:W-:Y:S02]  /*11420*/  P2R R2, PR, RZ, 0x2 ;  /* 0x00000002ff027803 */ /* 0x000fe40000000000 */
[----:B------:R-:W-:-:S02]  /*11430*/  FSEL R214, R12, -INF , !P6 ;  /* 0xff8000000cd67808 */ /* 0x000fc40007000000 */
[C---:B------:R-:W-:Y:S02]  /*11440*/  ISETP.LT.OR P6, PT, R0.reuse, R238, P2 ;  /* 0x000000ee0000720c */ /* 0x040fe400017c1670 */
[----:B------:R-:W-:Y:S02]  /*11450*/  ISETP.LT.OR P2, PT, R0, R236, P0 ;  /* 0x000000ec0000720c */ /* 0x000fe40000741670 */
[----:B------:R-:W-:Y:S01]  /*11460*/  ISETP.NE.AND P0, PT, R2, RZ, PT ;  /* 0x000000ff0200720c */ /* 0x000fe20003f05270 */
[----:B------:R-:W3:Y:S03]  /*11470*/  MUFU.TANH R4, R4 ;  /* 0x0000000400047308 */ /* 0x000ee60000002400 */
[----:B--2---:R-:W-:Y:S02]  /*11480*/  FSEL R81, R6, -INF , !P0 ;  /* 0xff80000006517808 */ /* 0x004fe40004000000 */
[----:B------:R-:W-:-:S03]  /*11490*/  PLOP3.LUT P0, PT, PT, PT, UP0, 0x80, 0x0 ;  /* 0x000000000000781c */ /* 0x000fc60003f0f008 */
[----:B------:R-:W2:Y:S01]  /*114a0*/  MUFU.TANH R5, R5 ;  /* 0x0000000500057308 */ /* 0x000ea20000002400 */
[----:B------:R-:W-:-:S07]  /*114b0*/  ISETP.GE.AND P1, PT, R0, R241, PT ;  /* 0x000000f10000720c */ /* 0x000fce0003f26270 */
[----:B------:R-:W4:Y:S01]  /*114c0*/  MUFU.TANH R3, R3 ;  /* 0x0000000300037308 */ /* 0x000f220000002400 */
[----:B------:R-:W-:Y:S02]  /*114d0*/  FSEL R24, R8, -INF , !P3 ;  /* 0xff80000008187808 */ /* 0x000fe40005800000 */
[C---:B------:R-:W-:Y:S02]  /*114e0*/  ISETP.GE.AND P3, PT, R0.reuse, R239, PT ;  /* 0x000000ef0000720c */ /* 0x040fe40003f66270 */
[----:B------:R-:W-:Y:S02]  /*114f0*/  FSEL R22, R11, -INF , !P5 ;  /* 0xff8000000b167808 */ /* 0x000fe40006800000 */
[C---:B------:R-:W-:Y:S02]  /*11500*/  ISETP.LT.OR P5, PT, R0.reuse, R237, P1 ;  /* 0x000000ed0000720c */ /* 0x040fe40000fa1670 */
[----:B------:R-:W-:Y:S02]  /*11510*/  ISETP.LT.OR P1, PT, R0, R235, P3 ;  /* 0x000000eb0000720c */ /* 0x000fe40001f21670 */
[----:B---3--:R-:W-:-:S02]  /*11520*/  FSEL R213, R4, -INF , !P4 ;  /* 0xff80000004d57808 */ /* 0x008fc40006000000 */
[----:B------:R-:W-:Y:S02]  /*11530*/  LOP3.LUT P4, RZ, R234, 0x80000, RZ, 0xc0, !PT ;  /* 0x00080000eaff7812 */ /* 0x000fe4000788c0ff */
[----:B------:R-:W-:Y:S02]  /*11540*/  FSEL R21, R9, -INF , !P6 ;  /* 0xff80000009157808 */ /* 0x000fe40007000000 */
[----:B------:R-:W-:Y:S02]  /*11550*/  FSEL R23, R7, -INF , !P5 ;  /* 0xff80000007177808 */ /* 0x000fe40006800000 */
[----:B--2---:R-:W-:Y:S02]  /*11560*/  FSEL R80, R5, -INF , !P2 ;  /* 0xff80000005507808 */ /* 0x004fe40005000000 */
[----:B----4-:R-:W-:Y:S01]  /*11570*/  FSEL R212, R3, -INF , !P1 ;  /* 0xff80000003d47808 */ /* 0x010fe20004800000 */
[----:B------:R-:W-:Y:S05]  /*11580*/  @!P0 BRA `(.L_x_734) ;  /* 0x000006e000008947 */ /* 0x000fea0003800000 */
[----:B-1----:R-:W2:Y:S04]  /*11590*/  LDL.64 R202, [R1+0xc8] ;  /* 0x0000c80001ca7983 */ /* 0x002ea80000100a00 */
        /* <DEDUP_REMOVED lines=107> */
.L_x_736:
[----:B------:R-:W-:Y:S05]  /*11c50*/  BSYNC B0 ;  /* 0x0000000000007941 */ /* 0x000fea0003800000 */
.L_x_735:
[----:B------:R-:W0:Y:S02]  /*11c60*/  LDGDEPBAR ;  /* 0x00000000000079af */ /* 0x000e240000000000 */
.L_x_734:
[----:B-1----:R-:W2:Y:S04]  /*11c70*/  LDL.LU R6, [R1+0x98] ;  /* 0x0000980001067983 */ /* 0x002ea80000300800 */
[----:B------:R-:W3:Y:S04]  /*11c80*/  LDL.LU R0, [R1+0x90] ;  /* 0x0000900001007983 */ /* 0x000ee80000300800 */
[----:B------:R-:W4:Y:S04]  /*11c90*/  LDL.LU R5, [R1+0x94] ;  /* 0x0000940001057983 */ /* 0x000f280000300800 */
[----:B------:R-:W4:Y:S04]  /*11ca0*/  LDL.LU R4, [R1+0x88] ;  /* 0x0000880001047983 */ /* 0x000f280000300800 */
[----:B------:R-:W4:Y:S04]  /*11cb0*/  LDL.LU R2, [R1+0x60] ;  /* 0x0000600001027983 */ /* 0x000f280000300800 */
[----:B------:R-:W4:Y:S04]  /*11cc0*/  LDL.LU R3, [R1+0x84] ;  /* 0x0000840001037983 */ /* 0x000f280000300800 */
[----:B------:R1:W-:Y:S01]  /*11cd0*/  STL [R1+0x130], R241 ;  /* 0x000130f101007387 */ /* 0x0003e20000100800 */
[----:B------:R-:W-:Y:S01]  /*11ce0*/  MOV R35, R127 ;  /* 0x0000007f00237202 */ /* 0x000fe20000000f00 */
[----:B------:R-:W-:-:S02]  /*11cf0*/  IMAD.MOV.U32 R31, RZ, RZ, R101 ;  /* 0x000000ffff1f7224 */ /* 0x000fc400078e0065 */
[----:B------:R-:W-:Y:S01]  /*11d00*/  IMAD.MOV.U32 R33, RZ, RZ, R208 ;  /* 0x000000ffff217224 */ /* 0x000fe200078e00d0 */
[----:B------:R-:W-:Y:S04]  /*11d10*/  LDSM.16.MT88.4 R16, [R216+0x8000] ;  /* 0x00800000d810783b */ /* 0x000fe80000004200 */
[----:B-1----:R-:W4:Y:S04]  /*11d20*/  LDL.LU R241, [R1+0x64] ;  /* 0x0000640001f17983 */ /* 0x002f280000300800 */
        /* <DEDUP_REMOVED lines=10> */
[----:B------:R1:W-:Y:S04]  /*11dd0*/  STL [R1+0x104], R230 ;  /* 0x000104e601007387 */ /* 0x0003e80000100800 */
[----:B------:R1:W-:Y:S04]  /*11de0*/  STL [R1+0x100], R229 ;  /* 0x000100e501007387 */ /* 0x0003e80000100800 */
[----:B------:R-:W-:Y:S04]  /*11df0*/  STL [R1+0xfc], R228 ;  /* 0x0000fce401007387 */ /* 0x000fe80000100800 */
[----:B------:R1:W-:Y:S04]  /*11e00*/  STL [R1+0xf8], R227 ;  /* 0x0000f8e301007387 */ /* 0x0003e80000100800 */
[----:B------:R1:W-:Y:S02]  /*11e10*/  STL [R1+0xf4], R226 ;  /* 0x0000f4e201007387 */ /* 0x0003e40000100800 */
[----:B-1----:R-:W-:-:S02]  /*11e20*/  MOV R232, R102 ;  /* 0x0000006600e87202 */ /* 0x002fc40000000f00 */
[----:B------:R-:W-:Y:S01]  /*11e30*/  STL [R1+0xf0], R225 ;  /* 0x0000f0e101007387 */ /* 0x000fe20000100800 */
[----:B------:R-:W-:-:S03]  /*11e40*/  MOV R231, R103 ;  /* 0x0000006700e77202 */ /* 0x000fc60000000f00 */
[----:B------:R1:W-:Y:S01]  /*11e50*/  STL [R1+0xec], R224 ;  /* 0x0000ece001007387 */ /* 0x0003e20000100800 */
[----:B------:R-:W-:-:S03]  /*11e60*/  IMAD.MOV.U32 R230, RZ, RZ, R55 ;  /* 0x000000ffffe67224 */ /* 0x000fc600078e0037 */
[----:B------:R-:W-:Y:S01]  /*11e70*/  STL [R1+0xe8], R223 ;  /* 0x0000e8df01007387 */ /* 0x000fe20000100800 */
[----:B------:R-:W-:-:S03]  /*11e80*/  IMAD.MOV.U32 R229, RZ, RZ, R116 ;  /* 0x000000ffffe57224 */ /* 0x000fc600078e0074 */
[----:B------:R-:W-:Y:S04]  /*11e90*/  STL [R1+0xe4], R222 ;  /* 0x0000e4de01007387 */ /* 0x000fe80000100800 */
[----:B------:R-:W-:Y:S01]  /*11ea0*/  STL [R1+0xe0], R221 ;  /* 0x0000e0dd01007387 */ /* 0x000fe20000100800 */
[----:B------:R-:W-:-:S03]  /*11eb0*/  MOV R227, R117 ;  /* 0x0000007500e37202 */ /* 0x000fc60000000f00 */
[----:B------:R-:W-:Y:S01]  /*11ec0*/  STL [R1+0xdc], R220 ;  /* 0x0000dcdc01007387 */ /* 0x000fe20000100800 */
[----:B------:R-:W-:-:S03]  /*11ed0*/  IMAD.MOV.U32 R226, RZ, RZ, R126 ;  /* 0x000000ffffe27224 */ /* 0x000fc600078e007e */
[----:B------:R1:W-:Y:S04]  /*11ee0*/  STL [R1+0xd8], R135 ;  /* 0x0000d88701007387 */ /* 0x0003e80000100800 */
[----:B------:R-:W4:Y:S01]  /*11ef0*/  LDL.LU R11, [R1+0x9c] ;  /* 0x00009c00010b7983 */ /* 0x000f220000300800 */
[----:B-1----:R-:W-:-:S03]  /*11f00*/  IMAD.MOV.U32 R224, RZ, RZ, R119 ;  /* 0x000000ffffe07224 */ /* 0x002fc600078e0077 */
[----:B------:R-:W4:Y:S04]  /*11f10*/  LDL.LU R10, [R1+0xa0] ;  /* 0x0000a000010a7983 */ /* 0x000f280000300800 */
[----:B------:R-:W4:Y:S04]  /*11f20*/  LDL.LU R240, [R1+0x28] ;  /* 0x0000280001f07983 */ /* 0x000f280000300800 */
[----:B------:R-:W4:Y:S01]  /*11f30*/  LDL.LU R238, [R1+0x8c] ;  /* 0x00008c0001ee7983 */ /* 0x000f220000300800 */
[----:B------:R-:W-:Y:S02]  /*11f40*/  MOV R135, R118 ;  /* 0x0000007600877202 */ /* 0x000fe40000000f00 */
[----:B--2---:R-:W-:-:S02]  /*11f50*/  MOV R221, R6 ;  /* 0x0000000600dd7202 */ /* 0x004fc40000000f00 */
[----:B---3--:R-:W-:Y:S02]  /*11f60*/  MOV R32, R0 ;  /* 0x0000000000207202 */ /* 0x008fe40000000f00 */
[----:B-----5:R-:W-:Y:S01]  /*11f70*/  FMNMX.FTZ R0, R73, R40, !PT ;  /* 0x0000002849007209 */ /* 0x020fe20007810000 */
[----:B----4-:R-:W-:-:S03]  /*11f80*/  IMAD.MOV.U32 R225, RZ, RZ, R5 ;  /* 0x000000ffffe17224 */ /* 0x010fc600078e0005 */
[----:B------:R-:W-:Y:S02]  /*11f90*/  FMNMX.FTZ R0, R43, R0, !PT ;  /* 0x000000002b007209 */ /* 0x000fe40007810000 */
[----:B------:R-:W-:Y:S02]  /*11fa0*/  MOV R228, R4 ;  /* 0x0000000400e47202 */ /* 0x000fe40000000f00 */
[----:B------:R-:W-:Y:S02]  /*11fb0*/  FMNMX.FTZ R0, R38, R0, !PT ;  /* 0x0000000026007209 */ /* 0x000fe40007810000 */
[----:B------:R-:W-:Y:S02]  /*11fc0*/  MOV R30, R2 ;  /* 0x00000002001e7202 */ /* 0x000fe40000000f00 */
[----:B------:R-:W-:Y:S01]  /*11fd0*/  FMNMX.FTZ R0, R37, R0, !PT ;  /* 0x0000000025007209 */ /* 0x000fe20007810000 */
[----:B------:R-:W-:-:S03]  /*11fe0*/  IMAD.MOV.U32 R29, RZ, RZ, R3 ;  /* 0x000000ffff1d7224 */ /* 0x000fc600078e0003 */
        /* <DEDUP_REMOVED lines=29> */
[----:B------:R-:W-:-:S04]  /*121c0*/  FMNMX.FTZ R0, R44, R0, !PT ;  /* 0x000000002c007209 */ /* 0x000fc80007810000 */
[----:B------:R-:W-:Y:S02]  /*121d0*/  FMNMX.FTZ R2, R42, R0, !PT ;  /* 0x000000002a027209 */ /* 0x000fe40007810000 */
[----:B------:R-:W-:Y:S02]  /*121e0*/  FMNMX.FTZ R0, R21, R3, !PT ;  /* 0x0000000315007209 */ /* 0x000fe40007810000 */
[----:B------:R-:W-:-:S03]  /*121f0*/  FMNMX.FTZ R2, R68, R2, !PT ;  /* 0x0000000244027209 */ /* 0x000fc60007810000 */
        /* <DEDUP_REMOVED lines=104> */
[----:B------:R-:W3:Y:S01]  /*12880*/  SHFL.BFLY PT, R7, R2, 0x1, 0x1f ;  /* 0x0c201f0002077f89 */ /* 0x000ee200000e0000 */
        /* <DEDUP_REMOVED lines=8> */
[----:B----4-:R-:W-:-:S07]  /*12910*/  FFMA.FTZ R3, R43, c[0x0][0x23c], -R4 ;  /* 0x00008f002b037a23 */ /* 0x010fce0000010804 */
[----:B------:R2:W-:Y:S01]  /*12920*/  MUFU.EX2 R222, R3 ;  /* 0x0000000300de7308 */ /* 0x0005e20000000800 */
[----:B-1----:R-:W-:-:S05]  /*12930*/  FMNMX.FTZ R0, R5, R6, !PT ;  /* 0x0000000605007209 */ /* 0x002fca0007810000 */
[----:B------:R-:W1:Y:S01]  /*12940*/  SHFL.BFLY PT, R6, R0, 0x1, 0x1f ;  /* 0x0c201f0000067f89 */ /* 0x000e6200000e0000 */
[----:B--2---:R-:W-:Y:S01]  /*12950*/  FMUL.FTZ R3, R202, c[0x0][0x23c] ;  /* 0x00008f00ca037a20 */ /* 0x004fe20000410000 */
[----:B---3--:R-:W-:-:S04]  /*12960*/  FMNMX.FTZ R201, R2, R7, !PT ;  /* 0x0000000702c97209 */ /* 0x008fc80007810000 */
[----:B------:R-:W-:-:S05]  /*12970*/  FSEL R3, R3, RZ, P2 ;  /* 0x000000ff03037208 */ /* 0x000fca0001000000 */
[--C-:B------:R-:W-:Y:S02]  /*12980*/  FFMA.FTZ R5, R41, c[0x0][0x23c], -R3.reuse ;  /* 0x00008f0029057a23 */ /* 0x100fe40000010803 */
[----:B------:R-:W-:Y:S02]  /*12990*/  FFMA.FTZ R2, R47, c[0x0][0x23c], -R3 ;  /* 0x00008f002f027a23 */ /* 0x000fe40000010803 */
[----:B------:R2:W-:Y:S01]  /*129a0*/  MUFU.EX2 R13, R5 ;  /* 0x00000005000d7308 */ /* 0x0005e20000000800 */
[----:B------:R-:W-:-:S07]  /*129b0*/  FSETP.NEU.FTZ.AND P1, PT, R201, -INF , PT ;  /* 0xff800000c900780b */ /* 0x000fce0003f3d000 */
[----:B------:R3:W-:Y:S01]  /*129c0*/  MUFU.EX2 R223, R2 ;  /* 0x0000000200df7308 */ /* 0x0007e20000000800 */
[----:B--2---:R-:W-:-:S07]  /*129d0*/  FFMA.FTZ R5, R44, c[0x0][0x23c], -R3 ;  /* 0x00008f002c057a23 */ /* 0x004fce0000010803 */
[----:B------:R2:W-:Y:S01]  /*129e0*/  MUFU.EX2 R28, R5 ;  /* 0x00000005001c7308 */ /* 0x0005e20000000800 */
[----:B---3--:R-:W-:Y:S01]  /*129f0*/  FMUL.FTZ R2, R201, c[0x0][0x23c] ;  /* 0x00008f00c9027a20 */ /* 0x008fe20000410000 */
[----:B-1----:R-:W-:-:S04]  /*12a00*/  FMNMX.FTZ R200, R0, R6, !PT ;  /* 0x0000000600c87209 */ /* 0x002fc80007810000 */
[----:B------:R-:W-:Y:S01]  /*12a10*/  FSEL R2, R2, RZ, P1 ;  /* 0x000000ff02027208 */ /* 0x000fe20000800000 */
[----:B--2---:R-:W-:-:S04]  /*12a20*/  FFMA.FTZ R5, R42, c[0x0][0x23c], -R3 ;  /* 0x00008f002a057a23 */ /* 0x004fc80000010803 */
        /* <DEDUP_REMOVED lines=13> */
[----:B------:R-:W-:Y:S01]  /*12b00*/  FSEL R7, R202, RZ, P2 ;  /* 0x000000ffca077208 */ /* 0x000fe20001000000 */
[----:B------:R-:W-:Y:S02]  /*12b10*/  FADD.FTZ R6, R73, -R6 ;  /* 0x8000000649067221 */ /* 0x000fe40000010000 */
[----:B-1----:R-:W-:-:S04]  /*12b20*/  FFMA.FTZ R5, R48, c[0x0][0x23c], -R0 ;  /* 0x00008f0030057a23 */ /* 0x002fc80000010800 */
[----:B------:R1:W-:Y:S01]  /*12b30*/  MUFU.EX2 R126, R5 ;  /* 0x00000005007e7308 */ /* 0x0003e20000000800 */
[----:B------:R-:W-:Y:S02]  /*12b40*/  FADD.FTZ R7, R72, -R7 ;  /* 0x8000000748077221 */ /* 0x000fe40000010000 */
[----:B-1----:R-:W-:-:S05]  /*12b50*/  FFMA.FTZ R5, R52, c[0x0][0x23c], -R0 ;  /* 0x00008f0034057a23 */ /* 0x002fca0000010800 */
[----:B------:R1:W-:Y:S01]  /*12b60*/  MUFU.EX2 R9, R5 ;  /* 0x0000000500097308 */ /* 0x0003e20000000800 */
[----:B------:R-:W-:Y:S02]  /*12b70*/  FMUL.FTZ R7, R7, c[0x0][0x23c] ;  /* 0x00008f0007077a20 */ /* 0x000fe40000410000 */
[----:B-1----:R-:W-:-:S05]  /*12b80*/  FFMA.FTZ R5, R50, c[0x0][0x23c], -R0 ;  /* 0x00008f0032057a23 */ /* 0x002fca0000010800 */
[----:B------:R1:W-:Y:S08]  /*12b90*/  MUFU.EX2 R237, R5 ;  /* 0x0000000500ed7308 */ /* 0x0003f00000000800 */
[----:B------:R2:W3:Y:S01]  /*12ba0*/  MUFU.EX2 R20, R7 ;  /* 0x0000000700147308 */ /* 0x0004e20000000800 */
[----:B-1----:R-:W-:Y:S01]  /*12bb0*/  FMUL.FTZ R5, R6, c[0x0][0x23c] ;  /* 0x00008f0006057a20 */ /* 0x002fe20000410000 */
[----:B------:R-:W-:-:S05]  /*12bc0*/  FSEL R6, R201, RZ, P1 ;  /* 0x000000ffc9067208 */ /* 0x000fca0000800000 */
[----:B------:R-:W-:Y:S01]  /*12bd0*/  FADD.FTZ R8, R71, -R6 ;  /* 0x8000000647087221 */ /* 0x000fe20000010000 */
[----:B------:R-:W-:Y:S01]  /*12be0*/  FSEL R6, R200, RZ, P0 ;  /* 0x000000ffc8067208 */ /* 0x000fe20000000000 */
[----:B------:R-:W1:Y:S04]  /*12bf0*/  MUFU.EX2 R5, R5 ;  /* 0x0000000500057308 */ /* 0x000e680000000800 */
[----:B------:R-:W-:Y:S02]  /*12c00*/  FADD.FTZ R6, R70, -R6 ;  /* 0x8000000646067221 */ /* 0x000fe40000010000 */
[----:B--2---:R-:W-:Y:S02]  /*12c10*/  FMUL.FTZ R7, R8, c[0x0][0x23c] ;  /* 0x00008f0008077a20 */ /* 0x004fe40000410000 */
[----:B------:R-:W-:-:S02]  /*12c20*/  FMUL.FTZ R6, R6, c[0x0][0x23c] ;  /* 0x00008f0006067a20 */ /* 0x000fc40000410000 */
[----:B------:R-:W-:Y:S02]  /*12c30*/  FFMA.FTZ R8, R51, c[0x0][0x23c], -R0 ;  /* 0x00008f0033087a23 */ /* 0x000fe40000010800 */
[----:B------:R-:W2:Y:S01]  /*12c40*/  MUFU.EX2 R7, R7 ;  /* 0x0000000700077308 */ /* 0x000ea20000000800 */
[-C--:B---3--:R-:W-:Y:S01]  /*12c50*/  FFMA.FTZ R208, R10, R20.reuse, R13 ;  /* 0x000000140ad07223 */ /* 0x088fe2000001000d */
[----:B------:R-:W-:Y:S01]  /*12c60*/  F2FP.BF16.PACK_AB R13, R223, R13 ;  /* 0x0000000ddf0d723e */ /* 0x000fe200000010ff */
[----:B------:R-:W-:Y:S01]  /*12c70*/  FMUL.FTZ R142, R142, R20 ;  /* 0x000000148e8e7220 */ /* 0x000fe20000410000 */
[----:B------:R-:W-:Y:S01]  /*12c80*/  F2FP.BF16.PACK_AB R14, R236, R34 ;  /* 0x00000022ec0e723e */ /* 0x000fe200000010ff */
[----:B-1----:R-:W-:-:S03]  /*12c90*/  FFMA.FTZ R244, R11, R5, R12 ;  /* 0x000000050bf47223 */ /* 0x002fc6000001000c */
[----:B------:R-:W1:Y:S01]  /*12ca0*/  MUFU.EX2 R6, R6 ;  /* 0x0000000600067308 */ /* 0x000e620000000800 */
[-C--:B------:R-:W-:Y:S01]  /*12cb0*/  FMUL.FTZ R140, R140, R5.reuse ;  /* 0x000000058c8c7220 */ /* 0x080fe20000410000 */
[----:B------:R-:W-:Y:S01]  /*12cc0*/  F2FP.BF16.PACK_AB R12, R222, R12 ;  /* 0x0000000cde0c723e */ /* 0x000fe200000010ff */
[----:B------:R-:W-:Y:S01]  /*12cd0*/  FMUL.FTZ R141, R141, R5 ;  /* 0x000000058d8d7220 */ /* 0x000fe20000410000 */
[----:B------:R-:W-:Y:S01]  /*12ce0*/  F2FP.BF16.PACK_AB R15, R235, R28 ;  /* 0x0000001ceb0f723e */ /* 0x000fe200000010ff */
[----:B------:R-:W-:-:S03]  /*12cf0*/  FMUL.FTZ R143, R143, R20 ;  /* 0x000000148f8f7220 */ /* 0x000fc60000410000 */
[----:B------:R3:W4:Y:S04]  /*12d00*/  MUFU.EX2 R233, R8 ;  /* 0x0000000800e97308 */ /* 0x0007280000000800 */
[----:B------:R-:W-:Y:S01]  /*12d10*/  HMMA.16816.F32.BF16 R116, R12, R16, R140 ;  /* 0x000000100c74723c */ /* 0x000fe2000004188c */
[----:B------:R-:W-:Y:S01]  /*12d20*/  F2FP.BF16.PACK_AB R10, R234, R239 ;  /* 0x000000efea0a723e */ /* 0x000fe200000010ff */
[----:B--2---:R-:W-:-:S05]  /*12d30*/  FMUL.FTZ R148, R148, R7 ;  /* 0x0000000794947220 */ /* 0x004fca0000410000 */
[----:B------:R-:W-:Y:S02]  /*12d40*/  IMAD.MOV.U32 R141, RZ, RZ, R9 ;  /* 0x000000ffff8d7224 */ /* 0x000fe400078e0009 */
[----:B------:R-:W-:Y:S02]  /*12d50*/  FMUL.FTZ R149, R149, R7 ;  /* 0x0000000795957220 */ /* 0x000fe40000410000 */
[-C--:B-1----:R-:W-:Y:S01]  /*12d60*/  FMUL.FTZ R150, R150, R6.reuse ;  /* 0x0000000696967220 */ /* 0x082fe20000410000 */
[----:B---3--:R-:W-:Y:S01]  /*12d70*/  F2FP.BF16.PACK_AB R8, R220, R127 ;  /* 0x0000007fdc08723e */ /* 0x008fe200000010ff */
[----:B------:R-:W-:Y:S01]  /*12d80*/  FMUL.FTZ R151, R151, R6 ;  /* 0x0000000697977220 */ /* 0x000fe20000410000 */
[----:B------:R-:W-:Y:S02]  /*12d90*/  F2FP.BF16.PACK_AB R9, R141, R126 ;  /* 0x0000007e8d09723e */ /* 0x000fe400000010ff */
[----:B----4-:R-:W-:Y:S01]  /*12da0*/  F2FP.BF16.PACK_AB R11, R233, R237 ;  /* 0x000000ede90b723e */ /* 0x010fe200000010ff */
[----:B------:R-:W-:-:S02]  /*12db0*/  FMUL.FTZ R144, R144, R5 ;  /* 0x0000000590907220 */ /* 0x000fc40000410000 */
[----:B------:R-:W-:Y:S02]  /*12dc0*/  FMUL.FTZ R145, R145, R5 ;  /* 0x0000000591917220 */ /* 0x000fe40000410000 */
[-C--:B------:R-:W-:Y:S02]  /*12dd0*/  FMUL.FTZ R136, R136, R7.reuse ;  /* 0x0000000788887220 */ /* 0x080fe40000410000 */
[----:B------:R-:W-:Y:S02]  /*12de0*/  FMUL.FTZ R137, R137, R7 ;  /* 0x0000000789897220 */ /* 0x000fe40000410000 */
[-C--:B------:R-:W-:Y:S02]  /*12df0*/  FMUL.FTZ R138, R138, R6.reuse ;  /* 0x000000068a8a7220 */ /* 0x080fe40000410000 */
[----:B------:R-:W-:Y:S02]  /*12e00*/  FMUL.FTZ R139, R139, R6 ;  /* 0x000000068b8b7220 */ /* 0x000fe40000410000 */
[----:B------:R-:W-:-:S02]  /*12e10*/  FMUL.FTZ R146, R146, R20 ;  /* 0x0000001492927220 */ /* 0x000fc40000410000 */
[----:B------:R-:W-:Y:S01]  /*12e20*/  FMUL.FTZ R147, R147, R20 ;  /* 0x0000001493937220 */ /* 0x000fe20000410000 */
[C---:B------:R-:W-:Y:S07]  /*12e30*/  HMMA.16816.F32.BF16 R48, R8.reuse, R18, R148 ;  /* 0x000000120830723c */ /* 0x040fee0000041894 */
[----:B------:R-:W-:Y:S01]  /*12e40*/  MOV R148, R100 ;  /* 0x0000006400947202 */ /* 0x000fe20000000f00 */
[----:B------:R-:W-:Y:S08]  /*12e50*/  HMMA.16816.F32.BF16 R52, R8, R16, R136 ;  /* 0x000000100834723c */ /* 0x000ff00000041888 */
[----:B------:R-:W-:Y:S01]  /*12e60*/  HMMA.16816.F32.BF16 R100, R12, R18, R144 ;  /* 0x000000120c64723c */ /* 0x000fe20000041890 */
[----:B------:R-:W1:Y:S01]  /*12e70*/  LDSM.16.MT88.4 R16, [R219+0x8000] ;  /* 0x00800000db10783b */ /* 0x000e620000004200 */
[----:B------:R-:W-:-:S02]  /*12e80*/  FMUL.FTZ R164, R164, R7 ;  /* 0x00000007a4a47220 */ /* 0x000fc40000410000 */
[----:B------:R-:W-:Y:S02]  /*12e90*/  FMUL.FTZ R165, R165, R7 ;  /* 0x00000007a5a57220 */ /* 0x000fe40000410000 */
[-C--:B------:R-:W-:Y:S02]  /*12ea0*/  FMUL.FTZ R166, R166, R6.reuse ;  /* 0x00000006a6a67220 */ /* 0x080fe40000410000 */
[----:B------:R-:W-:Y:S02]  /*12eb0*/  FMUL.FTZ R167, R167, R6 ;  /* 0x00000006a7a77220 */ /* 0x000fe40000410000 */
[-C--:B------:R-:W-:Y:S02]  /*12ec0*/  FMUL.FTZ R160, R160, R5.reuse ;  /* 0x00000005a0a07220 */ /* 0x080fe40000410000 */
[----:B------:R-:W-:Y:S02]  /*12ed0*/  FMUL.FTZ R161, R161, R5 ;  /* 0x00000005a1a17220 */ /* 0x000fe40000410000 */
[----:B------:R-:W-:-:S02]  /*12ee0*/  FMUL.FTZ R162, R162, R20 ;  /* 0x00000014a2a27220 */ /* 0x000fc40000410000 */
[----:B------:R-:W-:Y:S02]  /*12ef0*/  FMUL.FTZ R163, R163, R20 ;  /* 0x00000014a3a37220 */ /* 0x000fe40000410000 */
[----:B------:R-:W-:Y:S02]  /*12f00*/  IMAD.MOV.U32 R145, RZ, RZ, R67 ;  /* 0x000000ffff917224 */ /* 0x000fe400078e0043 */
[----:B------:R-:W-:Y:S01]  /*12f10*/  IMAD.MOV.U32 R137, RZ, RZ, R64 ;  /* 0x000000ffff897224 */ /* 0x000fe200078e0040 */
[----:B-1----:R-:W-:Y:S07]  /*12f20*/  HMMA.16816.F32.BF16 R40, R8, R18, R164 ;  /* 0x000000120828723c */ /* 0x002fee00000418a4 */
[----:B------:R-:W-:-:S02]  /*12f30*/  MOV R165, R66 ;  /* 0x0000004200a57202 */ /* 0x000fc40000000f00 */
[----:B------:R-:W-:Y:S02]  /*12f40*/  MOV R164, R65 ;  /* 0x0000004100a47202 */ /* 0x000fe40000000f00 */
[----:B------:R-:W-:Y:S01]  /*12f50*/  HMMA.16816.F32.BF16 R64, R12, R18, R160 ;  /* 0x000000120c40723c */ /* 0x000fe200000418a0 */
[----:B------:R-:W2:Y:S04]  /*12f60*/  LDL.LU R161, [R1+0xa4] ;  /* 0x0000a40001a17983 */ /* 0x000ea80000300800 */
[----:B------:R-:W3:Y:S01]  /*12f70*/  LDL.LU R162, [R1+0xa8] ;  /* 0x0000a80001a27983 */ /* 0x000ee20000300800 */
        /* <DEDUP_REMOVED lines=9> */
[----:B------:R-:W-:-:S02]  /*13010*/  IMAD.MOV.U32 R149, RZ, RZ, R61 ;  /* 0x000000ffff957224 */ /* 0x000fc400078e003d */
[----:B------:R-:W-:Y:S02]  /*13020*/  IMAD.MOV.U32 R143, RZ, RZ, R60 ;  /* 0x000000ffff8f7224 */ /* 0x000fe400078e003c */
[----:B------:R-:W-:Y:S01]  /*13030*/  IMAD.MOV.U32 R146, RZ, RZ, R62 ;  /* 0x000000ffff927224 */ /* 0x000fe200078e003e */
[-C--:B------:R-:W-:Y:S08]  /*13040*/  HMMA.16816.F32.BF16 R44, R8, R16.reuse, R152 ;  /* 0x00000010082c723c */ /* 0x080ff00000041898 */
[----:B------:R-:W-:Y:S01]  /*13050*/  HMMA.16816.F32.BF16 R60, R12, R16, R156 ;  /* 0x000000100c3c723c */ /* 0x000fe2000004189c */
[----:B------:R-:W1:Y:S01]  /*13060*/  LDSM.16.MT88.4 R16, [R217+0x8000] ;  /* 0x00800000d910783b */ /* 0x000e620000004200 */
[----:B------:R-:W-:-:S02]  /*13070*/  FMUL.FTZ R172, R172, R5 ;  /* 0x00000005acac7220 */ /* 0x000fc40000410000 */
[-C--:B------:R-:W-:Y:S02]  /*13080*/  FMUL.FTZ R173, R173, R5.reuse ;  /* 0x00000005adad7220 */ /* 0x080fe40000410000 */
[-C--:B------:R-:W-:Y:S02]  /*13090*/  FMUL.FTZ R176, R176, R5.reuse ;  /* 0x00000005b0b07220 */ /* 0x080fe40000410000 */
[----:B------:R-:W-:Y:S02]  /*130a0*/  FMUL.FTZ R177, R177, R5 ;  /* 0x00000005b1b17220 */ /* 0x000fe40000410000 */
[-C--:B------:R-:W-:Y:S02]  /*130b0*/  FMUL.FTZ R174, R174, R20.reuse ;  /* 0x00000014aeae7220 */ /* 0x080fe40000410000 */
[----:B------:R-:W-:Y:S02]  /*130c0*/  FMUL.FTZ R175, R175, R20 ;  /* 0x00000014afaf7220 */ /* 0x000fe40000410000 */
[----:B------:R-:W-:-:S02]  /*130d0*/  FMUL.FTZ R168, R168, R7 ;  /* 0x00000007a8a87220 */ /* 0x000fc40000410000 */
[-C--:B------:R-:W-:Y:S02]  /*130e0*/  FMUL.FTZ R169, R169, R7.reuse ;  /* 0x00000007a9a97220 */ /* 0x080fe40000410000 */
[-C--:B------:R-:W-:Y:S02]  /*130f0*/  FMUL.FTZ R170, R170, R6.reuse ;  /* 0x00000006aaaa7220 */ /* 0x080fe40000410000 */
[-C--:B------:R-:W-:Y:S02]  /*13100*/  FMUL.FTZ R171, R171, R6.reuse ;  /* 0x00000006abab7220 */ /* 0x080fe40000410000 */
[-C--:B------:R-:W-:Y:S02]  /*13110*/  FMUL.FTZ R180, R180, R7.reuse ;  /* 0x00000007b4b47220 */ /* 0x080fe40000410000 */
[----:B------:R-:W-:Y:S02]  /*13120*/  FMUL.FTZ R181, R181, R7 ;  /* 0x00000007b5b57220 */ /* 0x000fe40000410000 */
[----:B------:R-:W-:-:S02]  /*13130*/  FMUL.FTZ R182, R182, R6 ;  /* 0x00000006b6b67220 */ /* 0x000fc40000410000 */
[----:B------:R-:W-:Y:S02]  /*13140*/  FMUL.FTZ R183, R183, R6 ;  /* 0x00000006b7b77220 */ /* 0x000fe40000410000 */
[-C--:B------:R-:W-:Y:S02]  /*13150*/  FMUL.FTZ R178, R178, R20.reuse ;  /* 0x00000014b2b27220 */ /* 0x080fe40000410000 */
[----:B------:R-:W-:Y:S01]  /*13160*/  FMUL.FTZ R179, R179, R20 ;  /* 0x00000014b3b37220 */ /* 0x000fe20000410000 */
        /* <DEDUP_REMOVED lines=8> */
[----:B-1----:R-:W-:Y:S01]  /*131f0*/  HMMA.16816.F32.BF16 R36, R8, R16, R168 ;  /* 0x000000100824723c */ /* 0x002fe200000418a8 */
[----:B------:R-:W-:Y:S02]  /*13200*/  MOV R144, R69 ;  /* 0x0000004500907202 */ /* 0x000fe40000000f00 */
[----:B------:R-:W-:-:S05]  /*13210*/  MOV R166, R68 ;  /* 0x0000004400a67202 */ /* 0x000fca0000000f00 */
[----:B------:R-:W-:Y:S08]  /*13220*/  HMMA.16816.F32.BF16 R68, R12, R16, R172 ;  /* 0x000000100c44723c */ /* 0x000ff000000418ac */
[-C--:B------:R-:W-:Y:S08]  /*13230*/  HMMA.16816.F32.BF16 R32, R8, R18.reuse, R180 ;  /* 0x000000120820723c */ /* 0x080ff000000418b4 */
[----:B------:R-:W-:Y:S01]  /*13240*/  HMMA.16816.F32.BF16 R76, R12, R18, R176 ;  /* 0x000000120c4c723c */ /* 0x000fe200000418b0 */
[----:B------:R-:W1:Y:S01]  /*13250*/  LDSM.16.MT88.4 R16, [R218+0x8000] ;  /* 0x00800000da10783b */ /* 0x000e620000004200 */
[----:B------:R-:W-:Y:S01]  /*13260*/  MOV R163, R58 ;  /* 0x0000003a00a37202 */ /* 0x000fe20000000f00 */
[----:B------:R-:W-:Y:S01]  /*13270*/  IMAD.MOV.U32 R167, RZ, RZ, R74 ;  /* 0x000000ffffa77224 */ /* 0x000fe200078e004a */
[----:B------:R-:W-:Y:S01]  /*13280*/  MOV R154, R30 ;  /* 0x0000001e009a7202 */ /* 0x000fe20000000f00 */
[----:B------:R-:W-:Y:S01]  /*13290*/  IMAD.MOV.U32 R153, RZ, RZ, R29 ;  /* 0x000000ffff997224 */ /* 0x000fe200078e001d */
[----:B------:R-:W-:Y:S01]  /*132a0*/  MOV R159, R75 ;  /* 0x0000004b009f7202 */ /* 0x000fe20000000f00 */
[----:B------:R-:W-:-:S02]  /*132b0*/  FMUL.FTZ R188, R188, R5 ;  /* 0x00000005bcbc7220 */ /* 0x000fc40000410000 */
[-C--:B------:R-:W-:Y:S02]  /*132c0*/  FMUL.FTZ R189, R189, R5.reuse ;  /* 0x00000005bdbd7220 */ /* 0x080fe40000410000 */
[-C--:B------:R-:W-:Y:S02]  /*132d0*/  FMUL.FTZ R196, R196, R5.reuse ;  /* 0x00000005c4c47220 */ /* 0x080fe40000410000 */
[----:B------:R-:W-:Y:S01]  /*132e0*/  FMUL.FTZ R197, R197, R5 ;  /* 0x00000005c5c57220 */ /* 0x000fe20000410000 */
[----:B------:R-:W-:Y:S01]  /*132f0*/  MOV R5, R56 ;  /* 0x0000003800057202 */ /* 0x000fe20000000f00 */
[-C--:B------:R-:W-:Y:S02]  /*13300*/  FMUL.FTZ R192, R192, R7.reuse ;  /* 0x00000007c0c07220 */ /* 0x080fe40000410000 */
[----:B------:R-:W-:Y:S02]  /*13310*/  FMUL.FTZ R193, R193, R7 ;  /* 0x00000007c1c17220 */ /* 0x000fe40000410000 */
[----:B------:R-:W-:-:S02]  /*13320*/  FMUL.FTZ R194, R194, R6 ;  /* 0x00000006c2c27220 */ /* 0x000fc40000410000 */
[----:B------:R-:W-:Y:S02]  /*13330*/  FMUL.FTZ R195, R195, R6 ;  /* 0x00000006c3c37220 */ /* 0x000fe40000410000 */
[----:B------:R-:W-:Y:S02]  /*13340*/  IMAD.MOV.U32 R142, RZ, RZ, R31 ;  /* 0x000000ffff8e7224 */ /* 0x000fe400078e001f */
[----:B------:R-:W-:Y:S02]  /*13350*/  IMAD.MOV.U32 R151, RZ, RZ, R28 ;  /* 0x000000ffff977224 */ /* 0x000fe400078e001c */
[----:B------:R-:W-:Y:S01]  /*13360*/  IMAD.MOV.U32 R136, RZ, RZ, R57 ;  /* 0x000000ffff887224 */ /* 0x000fe200078e0039 */
[----:B-1----:R-:W-:Y:S01]  /*13370*/  HMMA.16816.F32.BF16 R28, R8, R18, R192 ;  /* 0x00000012081c723c */ /* 0x002fe200000418c0 */
[----:B------:R-:W-:Y:S02]  /*13380*/  IMAD.MOV.U32 R138, RZ, RZ, R59 ;  /* 0x000000ffff8a7224 */ /* 0x000fe400078e003b */
[----:B------:R-:W-:-:S02]  /*13390*/  FMUL.FTZ R184, R184, R7 ;  /* 0x00000007b8b87220 */ /* 0x000fc40000410000 */
[----:B------:R-:W-:Y:S02]  /*133a0*/  FMUL.FTZ R185, R185, R7 ;  /* 0x00000007b9b97220 */ /* 0x000fe40000410000 */
[-C--:B------:R-:W-:Y:S02]  /*133b0*/  FMUL.FTZ R186, R186, R6.reuse ;  /* 0x00000006baba7220 */ /* 0x080fe40000410000 */
[----:B------:R-:W-:Y:S02]  /*133c0*/  FMUL.FTZ R187, R187, R6 ;  /* 0x00000006bbbb7220 */ /* 0x000fe40000410000 */
[-C--:B------:R-:W-:Y:S02]  /*133d0*/  FMUL.FTZ R190, R190, R20.reuse ;  /* 0x00000014bebe7220 */ /* 0x080fe40000410000 */
[----:B------:R-:W-:-:S03]  /*133e0*/  FMUL.FTZ R191, R191, R20 ;  /* 0x00000014bfbf7220 */ /* 0x000fc60000410000 */
[-C--:B------:R-:W-:Y:S01]  /*133f0*/  HMMA.16816.F32.BF16 R56, R8, R16.reuse, R184 ;  /* 0x000000100838723c */ /* 0x080fe200000418b8 */
[--C-:B------:R-:W-:Y:S02]  /*13400*/  FFMA.FTZ R121, R121, c[0x0][0x23c], -R4.reuse ;  /* 0x00008f0079797a23 */ /* 0x100fe40000010804 */
[--C-:B------:R-:W-:Y:S02]  /*13410*/  FFMA.FTZ R120, R120, c[0x0][0x23c], -R4.reuse ;  /* 0x00008f0078787a23 */ /* 0x100fe40000010804 */
[--C-:B------:R-:W-:Y:S02]  /*13420*/  FFMA.FTZ R115, R115, c[0x0][0x23c], -R4.reuse ;  /* 0x00008f0073737a23 */ /* 0x100fe40000010804 */
[--C-:B------:R-:W-:Y:S01]  /*13430*/  FFMA.FTZ R186, R87, c[0x0][0x23c], -R4.reuse ;  /* 0x00008f0057ba7a23 */ /* 0x100fe20000010804 */
[----:B------:R-:W-:Y:S01]  /*13440*/  HMMA.16816.F32.BF16 R72, R12, R16, R188 ;  /* 0x000000100c48723c */ /* 0x000fe200000418bc */
        /* <DEDUP_REMOVED lines=8> */
[-C--:B------:R-:W-:Y:S02]  /*134d0*/  FMUL.FTZ R198, R198, R20.reuse ;  /* 0x00000014c6c67220 */ /* 0x080fe40000410000 */
[----:B------:R-:W-:Y:S02]  /*134e0*/  FMUL.FTZ R199, R199, R20 ;  /* 0x00000014c7c77220 */ /* 0x000fe40000410000 */
[----:B------:R-:W-:Y:S02]  /*134f0*/  FFMA.FTZ R140, R140, c[0x0][0x23c], -R3 ;  /* 0x00008f008c8c7a23 */ /* 0x000fe40000010803 */
[----:B---3--:R-:W-:Y:S02]  /*13500*/  FFMA.FTZ R126, R162, R6, R126 ;  /* 0x00000006a27e7223 */ /* 0x008fe4000001007e */
        /* <DEDUP_REMOVED lines=16> */
[----:B--2---:R-:W-:-:S02]  /*13610*/  FFMA.FTZ R127, R161, R7, R127 ;  /* 0x00000007a17f7223 */ /* 0x004fc4000001007f */
[----:B------:R-:W-:Y:S01]  /*13620*/  IMAD.MOV.U32 R150, RZ, RZ, R141 ;  /* 0x000000ffff967224 */ /* 0x000fe200078e008d */
[----:B------:R-:W-:Y:S01]  /*13630*/  MOV R141, R5 ;  /* 0x00000005008d7202 */ /* 0x000fe20000000f00 */
[----:B------:R-:W-:Y:S01]  /*13640*/  IMAD.MOV.U32 R161, RZ, RZ, R162 ;  /* 0x000000ffffa17224 */ /* 0x000fe200078e00a2 */
[----:B------:R-:W-:Y:S01]  /*13650*/  MOV R162, R163 ;  /* 0x000000a300a27202 */ /* 0x000fe20000000f00 */
[----:B------:R-:W-:Y:S02]  /*13660*/  FFMA.FTZ R5, R241, c[0x0][0x23c], -R4 ;  /* 0x00008f00f1057a23 */ /* 0x000fe40000010804 */
[----:B------:R-:W-:Y:S01]  /*13670*/  IMAD.MOV.U32 R163, RZ, RZ, R164 ;  /* 0x000000ffffa37224 */ /* 0x000fe200078e00a4 */
[----:B------:R-:W-:Y:S01]  /*13680*/  MOV R164, R165 ;  /* 0x000000a500a47202 */ /* 0x000fe20000000f00 */
[----:B------:R-:W-:Y:S01]  /*13690*/  IMAD.MOV.U32 R165, RZ, RZ, R167 ;  /* 0x000000ffffa57224 */ /* 0x000fe200078e00a7 */
[----:B------:R-:W-:Y:S01]  /*136a0*/  MOV R167, R152 ;  /* 0x0000009800a77202 */ /* 0x000fe20000000f00 */
[----:B------:R-:W-:Y:S01]  /*136b0*/  IMAD.MOV.U32 R152, RZ, RZ, R153 ;  /* 0x000000ffff987224 */ /* 0x000fe200078e0099 */
        /* <DEDUP_REMOVED lines=8> */
[----:B------:R-:W-:-:S02]  /*13740*/  IMAD.MOV.U32 R149, RZ, RZ, R150 ;  /* 0x000000ffff957224 */ /* 0x000fc400078e0096 */
[--C-:B------:R-:W-:Y:S02]  /*13750*/  FFMA.FTZ R179, R95, c[0x0][0x23c], -R3.reuse ;  /* 0x00008f005fb37a23 */ /* 0x100fe40000010803 */
[----:B------:R-:W-:Y:S01]  /*13760*/  FFMA.FTZ R185, R86, c[0x0][0x23c], -R3 ;  /* 0x00008f0056b97a23 */ /* 0x000fe20000010803 */
[----:B------:R-:W-:Y:S01]  /*13770*/  HMMA.16816.F32.BF16 R196, R12, R18, R196 ;  /* 0x000000120cc4723c */ /* 0x000fe200000418c4 */
[--C-:B------:R-:W-:Y:S02]  /*13780*/  FFMA.FTZ R6, R22, c[0x0][0x23c], -R4.reuse ;  /* 0x00008f0016067a23 */ /* 0x100fe40000010804 */
[----:B------:R-:W-:Y:S01]  /*13790*/  IMAD.MOV.U32 R90, RZ, RZ, R225 ;  /* 0x000000ffff5a7224 */ /* 0x000fe200078e00e1 */
[----:B------:R-:W-:Y:S01]  /*137a0*/  MOV R94, R220 ;  /* 0x000000dc005e7202 */ /* 0x000fe20000000f00 */
[----:B-1----:R-:W-:Y:S01]  /*137b0*/  FFMA.FTZ R5, R161, c[0x0][0x23c], -R4 ;  /* 0x00008f00a1057a23 */ /* 0x002fe20000010804 */
[----:B------:R-:W-:Y:S01]  /*137c0*/  MOV R161, R162 ;  /* 0x000000a200a17202 */ /* 0x000fe20000000f00 */
[----:B------:R-:W-:Y:S01]  /*137d0*/  IMAD.MOV.U32 R162, RZ, RZ, R163 ;  /* 0x000000ffffa27224 */ /* 0x000fe200078e00a3 */
[----:B------:R-:W-:Y:S01]  /*137e0*/  MOV R163, R164 ;  /* 0x000000a400a37202 */ /* 0x000fe20000000f00 */
[----:B------:R-:W1:Y:S01]  /*137f0*/  LDSM.16.MT88.4 R12, [R216+0x8800] ;  /* 0x00880000d80c783b */ /* 0x000e620000004200 */
[----:B------:R-:W-:Y:S01]  /*13800*/  MOV R164, R167 ;  /* 0x000000a700a47202 */ /* 0x000fe20000000f00 */
[----:B------:R-:W-:Y:S01]  /*13810*/  IMAD.MOV.U32 R167, RZ, RZ, R152 ;  /* 0x000000ffffa77224 */ /* 0x000fe200078e0098 */
[----:B------:R-:W-:Y:S01]  /*13820*/  MOV R152, R157 ;  /* 0x0000009d00987202 */ /* 0x000fe20000000f00 */
[----:B------:R-:W-:Y:S01]  /*13830*/  LDSM.16.MT88.4 R16, [R217+0x8800] ;  /* 0x00880000d910783b */ /* 0x000fe20000004200 */
[----:B------:R-:W-:Y:S01]  /*13840*/  MOV R157, R158 ;  /* 0x0000009e009d7202 */ /* 0x000fe20000000f00 */
        /* <DEDUP_REMOVED lines=8> */
[----:B------:R-:W-:Y:S01]  /*138d0*/  FFMA.FTZ R213, R213, c[0x0][0x23c], -R0 ;  /* 0x00008f00d5d57a23 */ /* 0x000fe20000010800 */
[----:B------:R-:W-:Y:S01]  /*138e0*/  MOV R149, R150 ;  /* 0x0000009600957202 */ /* 0x000fe20000000f00 */
[----:B------:R-:W-:Y:S01]  /*138f0*/  IMAD.MOV.U32 R150, RZ, RZ, R136 ;  /* 0x000000ffff967224 */ /* 0x000fe200078e0088 */
[----:B------:R-:W-:Y:S01]  /*13900*/  MOV R136, R232 ;  /* 0x000000e800887202 */ /* 0x000fe20000000f00 */
[----:B------:R-:W-:Y:S01]  /*13910*/  FFMA.FTZ R212, R212, c[0x0][0x23c], -R0 ;  /* 0x00008f00d4d47a23 */ /* 0x000fe20000010800 */
[----:B------:R2:W3:Y:S01]  /*13920*/  MUFU.EX2 R232, R5 ;  /* 0x0000000500e87308 */ /* 0x0004e20000000800 */
[----:B------:R4:W5:Y:S01]  /*13930*/  LDL.LU R241, [R1+0x130] ;  /* 0x0001300001f17983 */ /* 0x0009620000300800 */
[----:B--2---:R-:W-:Y:S01]  /*13940*/  FFMA.FTZ R5, R161, c[0x0][0x23c], -R4 ;  /* 0x00008f00a1057a23 */ /* 0x004fe20000010804 */
        /* <DEDUP_REMOVED lines=10> */
[----:B------:R-:W-:Y:S02]  /*139f0*/  IMAD.MOV.U32 R138, RZ, RZ, R230 ;  /* 0x000000ffff8a7224 */ /* 0x000fe400078e00e6 */
[----:B------:R2:W-:Y:S02]  /*13a00*/  MUFU.EX2 R230, R5 ;  /* 0x0000000500e67308 */ /* 0x0005e40000000800 */
[----:B--2---:R-:W-:Y:S01]  /*13a10*/  FFMA.FTZ R5, R161, c[0x0][0x23c], -R4 ;  /* 0x00008f00a1057a23 */ /* 0x004fe20000010804 */
[----:B------:R-:W-:-:S02]  /*13a20*/  MOV R161, R162 ;  /* 0x000000a200a17202 */ /* 0x000fc40000000f00 */
[----:B------:R-:W-:Y:S01]  /*13a30*/  MOV R162, R163 ;  /* 0x000000a300a27202 */ /* 0x000fe20000000f00 */
[----:B------:R-:W-:Y:S01]  /*13a40*/  IMAD.MOV.U32 R163, RZ, RZ, R157 ;  /* 0x000000ffffa37224 */ /* 0x000fe200078e009d */
[----:B------:R-:W-:Y:S02]  /*13a50*/  MOV R157, R146 ;  /* 0x00000092009d7202 */ /* 0x000fe40000000f00 */
[----:B------:R-:W-:Y:S01]  /*13a60*/  MOV R146, R147 ;  /* 0x0000009300927202 */ /* 0x000fe20000000f00 */
[----:B------:R-:W-:Y:S01]  /*13a70*/  IMAD.MOV.U32 R147, RZ, RZ, R150 ;  /* 0x000000ffff937224 */ /* 0x000fe200078e0096 */
[----:B------:R-:W-:Y:S01]  /*13a80*/  MOV R150, R136 ;  /* 0x0000008800967202 */ /* 0x000fe20000000f00 */
[----:B------:R2:W-:Y:S01]  /*13a90*/  MUFU.EX2 R7, R5 ;  /* 0x0000000500077308 */ /* 0x0005e20000000800 */
        /* <DEDUP_REMOVED lines=16> */
[----:B--2---:R-:W-:Y:S02]  /*13ba0*/  FFMA.FTZ R5, R175, c[0x0][0x23c], -R3 ;  /* 0x00008f00af057a23 */ /* 0x004fe40000010803 */
[----:B------:R-:W-:-:S02]  /*13bb0*/  IMAD.MOV.U32 R175, RZ, RZ, R166 ;  /* 0x000000ffffaf7224 */ /* 0x000fc400078e00a6 */
[----:B------:R-:W-:Y:S01]  /*13bc0*/  IMAD.MOV.U32 R166, RZ, RZ, R231 ;  /* 0x000000ffffa67224 */ /* 0x000fe200078e00e7 */
[----:B------:R-:W-:-:S03]  /*13bd0*/  MOV R173, R164 ;  /* 0x000000a400ad7202 */ /* 0x000fc60000000f00 */
[----:B------:R-:W-:Y:S01]  /*13be0*/  IMAD.MOV.U32 R165, RZ, RZ, R166 ;  /* 0x000000ffffa57224 */ /* 0x000fe200078e00a6 */
[----:B------:R-:W-:Y:S02]  /*13bf0*/  MOV R166, R167 ;  /* 0x000000a700a67202 */ /* 0x000fe40000000f00 */
[----:B------:R-:W-:Y:S01]  /*13c00*/  MOV R167, R152 ;  /* 0x0000009800a77202 */ /* 0x000fe20000000f00 */
[----:B------:R-:W-:Y:S01]  /*13c10*/  IMAD.MOV.U32 R152, RZ, RZ, R153 ;  /* 0x000000ffff987224 */ /* 0x000fe200078e0099 */
[----:B------:R-:W-:Y:S01]  /*13c20*/  MOV R171, R162 ;  /* 0x000000a200ab7202 */ /* 0x000fe20000000f00 */
[----:B------:R2:W1:Y:S01]  /*13c30*/  MUFU.EX2 R231, R5 ;  /* 0x0000000500e77308 */ /* 0x0004620000000800 */
[----:B------:R-:W-:Y:S02]  /*13c40*/  MOV R153, R154 ;  /* 0x0000009a00997202 */ /* 0x000fe40000000f00 */
[----:B------:R-:W-:Y:S02]  /*13c50*/  MOV R182, R170 ;  /* 0x000000aa00b67202 */ /* 0x000fe40000000f00 */
[----:B------:R-:W-:Y:S01]  /*13c60*/  MOV R154, R155 ;  /* 0x0000009b009a7202 */ /* 0x000fe20000000f00 */
[----:B------:R-:W-:Y:S01]  /*13c70*/  IMAD.MOV.U32 R155, RZ, RZ, R156 ;  /* 0x000000ffff9b7224 */ /* 0x000fe200078e009c */
[----:B------:R-:W-:-:S02]  /*13c80*/  MOV R183, R173 ;  /* 0x000000ad00b77202 */ /* 0x000fc40000000f00 */
[----:B------:R-:W-:Y:S02]  /*13c90*/  MOV R156, R142 ;  /* 0x0000008e009c7202 */ /* 0x000fe40000000f00 */
[----:B------:R-:W-:Y:S02]  /*13ca0*/  MOV R170, R174 ;  /* 0x000000ae00aa7202 */ /* 0x000fe40000000f00 */
[----:B------:R-:W-:Y:S01]  /*13cb0*/  MOV R142, R229 ;  /* 0x000000e5008e7202 */ /* 0x000fe20000000f00 */
[----:B--2---:R-:W-:Y:S01]  /*13cc0*/  FFMA.FTZ R5, R169, c[0x0][0x23c], -R3 ;  /* 0x00008f00a9057a23 */ /* 0x004fe20000010803 */
[----:B------:R-:W-:Y:S01]  /*13cd0*/  MOV R169, R171 ;  /* 0x000000ab00a97202 */ /* 0x000fe20000000f00 */
[----:B------:R-:W-:Y:S02]  /*13ce0*/  IMAD.MOV.U32 R171, RZ, RZ, R175 ;  /* 0x000000ffffab7224 */ /* 0x000fe400078e00af */
[----:B------:R2:W-:Y:S01]  /*13cf0*/  MUFU.EX2 R229, R5 ;  /* 0x0000000500e57308 */ /* 0x0005e20000000800 */
[----:B------:R-:W-:-:S02]  /*13d00*/  FFMA.FTZ R147, R211, c[0x0][0x23c], -R4 ;  /* 0x00008f00d3937a23 */ /* 0x000fc40000010804 */
[--C-:B------:R-:W-:Y:S02]  /*13d10*/  FFMA.FTZ R146, R207, c[0x0][0x23c], -R4.reuse ;  /* 0x00008f00cf927a23 */ /* 0x100fe40000010804 */
[----:B------:R-:W-:Y:S02]  /*13d20*/  FFMA.FTZ R145, R131, c[0x0][0x23c], -R4 ;  /* 0x00008f0083917a23 */ /* 0x000fe40000010804 */
[----:B--2---:R-:W-:Y:S02]  /*13d30*/  FFMA.FTZ R5, R182, c[0x0][0x23c], -R3 ;  /* 0x00008f00b6057a23 */ /* 0x004fe40000010803 */
        /* <DEDUP_REMOVED lines=16> */
[----:B------:R-:W-:Y:S02]  /*13e40*/  FFMA.FTZ R175, R97, c[0x0][0x23c], -R4 ;  /* 0x00008f0061af7a23 */ /* 0x000fe40000010804 */
[----:B------:R-:W-:Y:S01]  /*13e50*/  IMAD.MOV.U32 R152, RZ, RZ, R153 ;  /* 0x000000ffff987224 */ /* 0x000fe200078e0099 */
[----:B------:R-:W-:Y:S01]  /*13e60*/  MOV R153, R154 ;  /* 0x0000009a00997202 */ /* 0x000fe20000000f00 */
[----:B------:R-:W-:Y:S01]  /*13e70*/  FFMA.FTZ R4, R182, c[0x0][0x23c], -R2 ;  /* 0x00008f00b6047a23 */ /* 0x000fe20000010802 */
[----:B------:R-:W-:Y:S01]  /*13e80*/  MOV R154, R155 ;  /* 0x0000009b009a7202 */ /* 0x000fe20000000f00 */
[----:B------:R-:W-:Y:S01]  /*13e90*/  IMAD.MOV.U32 R155, RZ, RZ, R156 ;  /* 0x000000ffff9b7224 */ /* 0x000fe200078e009c */
[----:B------:R-:W-:Y:S01]  /*13ea0*/  MOV R156, R157 ;  /* 0x0000009d009c7202 */ /* 0x000fe20000000f00 */
[----:B------:R-:W-:Y:S01]  /*13eb0*/  FFMA.FTZ R113, R168, c[0x0][0x23c], -R3 ;  /* 0x00008f00a8717a23 */ /* 0x000fe20000010803 */
[----:B------:R-:W-:Y:S01]  /*13ec0*/  MOV R157, R158 ;  /* 0x0000009e009d7202 */ /* 0x000fe20000000f00 */
[----:B------:R2:W-:Y:S01]  /*13ed0*/  MUFU.EX2 R189, R4 ;  /* 0x0000000400bd7308 */ /* 0x0005e20000000800 */
[----:B------:R-:W-:Y:S01]  /*13ee0*/  IMAD.MOV.U32 R158, RZ, RZ, R159 ;  /* 0x000000ffff9e7224 */ /* 0x000fe200078e009f */
[----:B------:R-:W-:Y:S01]  /*13ef0*/  MOV R168, R172 ;  /* 0x000000ac00a87202 */ /* 0x000fe20000000f00 */
[----:B------:R-:W-:Y:S01]  /*13f00*/  IMAD.MOV.U32 R181, RZ, RZ, R171 ;  /* 0x000000ffffb57224 */ /* 0x000fe200078e00ab */
[----:B------:R-:W-:-:S02]  /*13f10*/  MOV R159, R143 ;  /* 0x0000008f009f7202 */ /* 0x000fc40000000f00 */
[----:B------:R-:W-:Y:S02]  /*13f20*/  MOV R172, R153 ;  /* 0x0000009900ac7202 */ /* 0x000fe40000000f00 */
[----:B------:R-:W-:Y:S01]  /*13f30*/  MOV R153, R138 ;  /* 0x0000008a00997202 */ /* 0x000fe20000000f00 */
[--C-:B------:R-:W-:Y:S01]  /*13f40*/  FFMA.FTZ R138, R210, c[0x0][0x23c], -R3.reuse ;  /* 0x00008f00d28a7a23 */ /* 0x100fe20000010803 */
[----:B------:R-:W-:Y:S01]  /*13f50*/  MOV R150, R238 ;  /* 0x000000ee00967202 */ /* 0x000fe20000000f00 */
[----:B------:R-:W-:Y:S02]  /*13f60*/  FFMA.FTZ R112, R183, c[0x0][0x23c], -R3 ;  /* 0x00008f00b7707a23 */ /* 0x000fe40000010803 */
[----:B--2---:R-:W-:Y:S01]  /*13f70*/  FFMA.FTZ R4, R170, c[0x0][0x23c], -R2 ;  /* 0x00008f00aa047a23 */ /* 0x004fe20000010802 */
[----:B------:R-:W-:Y:S01]  /*13f80*/  MOV R170, R167 ;  /* 0x000000a700aa7202 */ /* 0x000fe20000000f00 */
[----:B------:R-:W-:Y:S02]  /*13f90*/  IMAD.MOV.U32 R183, RZ, RZ, R165 ;  /* 0x000000ffffb77224 */ /* 0x000fe400078e00a5 */
[----:B------:R2:W-:Y:S01]  /*13fa0*/  MUFU.EX2 R210, R4 ;  /* 0x0000000400d27308 */ /* 0x0005e20000000800 */
[----:B------:R-:W-:Y:S01]  /*13fb0*/  MOV R165, R154 ;  /* 0x0000009a00a57202 */ /* 0x000fe20000000f00 */
[----:B------:R-:W-:Y:S01]  /*13fc0*/  IMAD.MOV.U32 R167, RZ, RZ, R159 ;  /* 0x000000ffffa77224 */ /* 0x000fe200078e009f */
[----:B------:R-:W-:Y:S01]  /*13fd0*/  MOV R136, R239 ;  /* 0x000000ef00887202 */ /* 0x000fe20000000f00 */
[----:B------:R-:W-:Y:S01]  /*13fe0*/  FFMA.FTZ R124, R169, c[0x0][0x23c], -R3 ;  /* 0x00008f00a97c7a23 */ /* 0x000fe20000010803 */
[----:B------:R-:W-:Y:S01]  /*13ff0*/  MOV R154, R158 ;  /* 0x0000009e009a7202 */ /* 0x000fe20000000f00 */
[----:B------:R-:W-:Y:S01]  /*14000*/  IMAD.MOV.U32 R171, RZ, RZ, R152 ;  /* 0x000000ffffab7224 */ /* 0x000fe200078e0098 */
[----:B------:R-:W-:-:S02]  /*14010*/  MOV R182, R160 ;  /* 0x000000a000b67202 */ /* 0x000fc40000000f00 */
[----:B------:R-:W-:Y:S02]  /*14020*/  MOV R169, R166 ;  /* 0x000000a600a97202 */ /* 0x000fe40000000f00 */
[----:B------:R-:W-:Y:S01]  /*14030*/  MOV R152, R150 ;  /* 0x0000009600987202 */ /* 0x000fe20000000f00 */
[----:B--2---:R-:W-:Y:S01]  /*14040*/  FFMA.FTZ R4, R181, c[0x0][0x23c], -R2 ;  /* 0x00008f00b5047a23 */ /* 0x004fe20000010802 */
[----:B------:R-:W-:Y:S01]  /*14050*/  MOV R150, R151 ;  /* 0x0000009700967202 */ /* 0x000fe20000000f00 */
[----:B------:R-:W-:Y:S02]  /*14060*/  IMAD.MOV.U32 R9, RZ, RZ, R165 ;  /* 0x000000ffff097224 */ /* 0x000fe400078e00a5 */
[----:B------:R2:W-:Y:S01]  /*14070*/  MUFU.EX2 R207, R4 ;  /* 0x0000000400cf7308 */ /* 0x0005e20000000800 */
        /* <DEDUP_REMOVED lines=12> */
[----:B--2---:R-:W-:Y:S01]  /*14140*/  FFMA.FTZ R4, R167, c[0x0][0x23c], -R2 ;  /* 0x00008f00a7047a23 */ /* 0x004fe20000010802 */
        /* <DEDUP_REMOVED lines=19> */
[----:B------:R-:W-:Y:S01]  /*14280*/  FFMA.FTZ R3, R9, c[0x0][0x23c], -R0 ;  /* 0x00008f0009037a23 */ /* 0x000fe20000010800 */
[----:B------:R-:W-:Y:S01]  /*14290*/  MOV R10, R166 ;  /* 0x000000a6000a7202 */ /* 0x000fe20000000f00 */
[----:B------:R-:W-:Y:S02]  /*142a0*/  FFMA.FTZ R25, R195, c[0x0][0x23c], -R2 ;  /* 0x00008f00c3197a23 */ /* 0x000fe40000010802 */
[----:B------:R-:W-:Y:S01]  /*142b0*/  IMAD.MOV.U32 R141, RZ, RZ, R240 ;  /* 0x000000ffff8d7224 */ /* 0x000fe200078e00f0 */
[----:B------:R2:W-:Y:S01]  /*142c0*/  MUFU.EX2 R206, R3 ;  /* 0x0000000300ce7308 */ /* 0x0005e20000000800 */
[----:B------:R-:W-:Y:S01]  /*142d0*/  FFMA.FTZ R27, R10, c[0x0][0x23c], -R2 ;  /* 0x00008f000a1b7a23 */ /* 0x000fe20000010802 */
[----:B------:R-:W-:Y:S01]  /*142e0*/  MOV R143, R227 ;  /* 0x000000e3008f7202 */ /* 0x000fe20000000f00 */
[----:B------:R-:W-:-:S02]  /*142f0*/  IMAD.MOV.U32 R10, RZ, RZ, R177 ;  /* 0x000000ffff0a7224 */ /* 0x000fc400078e00b1 */
[--C-:B------:R-:W-:Y:S02]  /*14300*/  FFMA.FTZ R26, R11, c[0x0][0x23c], -R2.reuse ;  /* 0x00008f000b1a7a23 */ /* 0x100fe40000010802 */
[----:B------:R-:W-:Y:S01]  /*14310*/  FFMA.FTZ R129, R209, c[0x0][0x23c], -R2 ;  /* 0x00008f00d1817a23 */ /* 0x000fe20000010802 */
[----:B------:R-:W-:Y:S01]  /*14320*/  MOV R125, R6 ;  /* 0x00000006007d7202 */ /* 0x000fe20000000f00 */
[----:B------:R-:W-:Y:S01]  /*14330*/  IMAD.MOV.U32 R166, RZ, RZ, R153 ;  /* 0x000000ffffa67224 */ /* 0x000fe200078e0099 */
[----:B---3--:R-:W-:Y:S01]  /*14340*/  F2FP.BF16.PACK_AB R8, R232, R193 ;  /* 0x000000c1e808723e */ /* 0x008fe200000010ff */
[----:B------:R-:W3:Y:S01]  /*14350*/  LDSM.16.MT88.4 R20, [R219+0x8800] ;  /* 0x00880000db14783b */ /* 0x000ee20000004200 */
[----:B-1----:R-:W-:Y:S01]  /*14360*/  F2FP.BF16.PACK_AB R9, R231, R192 ;  /* 0x000000c0e709723e */ /* 0x002fe200000010ff */
[----:B------:R-:W-:Y:S01]  /*14370*/  IMAD.MOV.U32 R82, RZ, RZ, R180 ;  /* 0x000000ffff527224 */ /* 0x000fe200078e00b4 */
[----:B------:R-:W-:Y:S01]  /*14380*/  MOV R104, R178 ;  /* 0x000000b200687202 */ /* 0x000fe20000000f00 */
[----:B------:R-:W-:Y:S01]  /*14390*/  MUFU.EX2 R140, R140 ;  /* 0x0000008c008c7308 */ /* 0x000fe20000000800 */
[----:B--2---:R-:W-:Y:S01]  /*143a0*/  FFMA.FTZ R3, R165, c[0x0][0x23c], -R0 ;  /* 0x00008f00a5037a23 */ /* 0x004fe20000010800 */
[----:B------:R-:W-:Y:S01]  /*143b0*/  MOV R153, R155 ;  /* 0x0000009b00997202 */ /* 0x000fe20000000f00 */
[----:B------:R4:W5:Y:S05]  /*143c0*/  LDL.LU R240, [R1+0x12c] ;  /* 0x00012c0001f07983 */ /* 0x00096a0000300800 */
[----:B------:R1:W2:Y:S01]  /*143d0*/  MUFU.EX2 R195, R3 ;  /* 0x0000000300c37308 */ /* 0x0002a20000000800 */
[----:B------:R-:W-:Y:S01]  /*143e0*/  MOV R155, R148 ;  /* 0x00000094009b7202 */ /* 0x000fe20000000f00 */
[----:B------:R-:W-:Y:S01]  /*143f0*/  IMAD.MOV.U32 R148, RZ, RZ, R141 ;  /* 0x000000ffff947224 */ /* 0x000fe200078e008d */
[----:B------:R-:W-:-:S05]  /*14400*/  MOV R141, R142 ;  /* 0x0000008e008d7202 */ /* 0x000fca0000000f00 */
[----:B------:R2:W2:Y:S01]  /*14410*/  MUFU.EX2 R227, R5 ;  /* 0x0000000500e37308 */ /* 0x0004a20000000800 */
[----:B------:R-:W-:Y:S02]  /*14420*/  MOV R11, R181 ;  /* 0x000000b5000b7202 */ /* 0x000fe40000000f00 */
[----:B------:R-:W-:Y:S02]  /*14430*/  MOV R209, R7 ;  /* 0x0000000700d17202 */ /* 0x000fe40000000f00 */
[----:B------:R-:W-:Y:S01]  /*14440*/  MOV R177, R168 ;  /* 0x000000a800b17202 */ /* 0x000fe20000000f00 */
[----:B------:R-:W-:Y:S01]  /*14450*/  FFMA.FTZ R130, R143, c[0x0][0x23c], -R2 ;  /* 0x00008f008f827a23 */ /* 0x000fe20000010802 */
[----:B------:R-:W-:Y:S01]  /*14460*/  MOV R165, R153 ;  /* 0x0000009900a57202 */ /* 0x000fe20000000f00 */
[----:B-1----:R-:W-:Y:S01]  /*14470*/  FFMA.FTZ R3, R228, c[0x0][0x23c], -R0 ;  /* 0x00008f00e4037a23 */ /* 0x002fe20000010800 */
[----:B------:R-:W-:Y:S01]  /*14480*/  MOV R105, R156 ;  /* 0x0000009c00697202 */ /* 0x000fe20000000f00 */
[--C-:B------:R-:W-:Y:S01]  /*14490*/  FFMA.FTZ R178, R84, c[0x0][0x23c], -R2.reuse ;  /* 0x00008f0054b27a23 */ /* 0x100fe20000010802 */
[----:B------:R-:W-:Y:S01]  /*144a0*/  MUFU.EX2 R27, R27 ;  /* 0x0000001b001b7308 */ /* 0x000fe20000000800 */
[----:B------:R-:W-:Y:S01]  /*144b0*/  MOV R142, R226 ;  /* 0x000000e2008e7202 */ /* 0x000fe20000000f00 */
[----:B------:R-:W-:Y:S01]  /*144c0*/  FFMA.FTZ R180, R81, c[0x0][0x23c], -R2 ;  /* 0x00008f0051b47a23 */ /* 0x000fe20000010802 */
[----:B------:R4:W5:Y:S05]  /*144d0*/  LDL.LU R239, [R1+0x128] ;  /* 0x0001280001ef7983 */ /* 0x00096a0000300800 */
[----:B------:R1:W-:Y:S08]  /*144e0*/  MUFU.EX2 R228, R3 ;  /* 0x0000000300e47308 */ /* 0x0003f00000000800 */
[----:B------:R3:W3:Y:S01]  /*144f0*/  MUFU.EX2 R226, R4 ;  /* 0x0000000400e27308 */ /* 0x0006e20000000800 */
[----:B------:R-:W-:Y:S01]  /*14500*/  IMAD.MOV.U32 R110, RZ, RZ, R11 ;  /* 0x000000ffff6e7224 */ /* 0x000fe200078e000b */
[----:B--2---:R-:W-:Y:S01]  /*14510*/  F2FP.BF16.PACK_AB R5, R195, R206 ;  /* 0x000000cec305723e */ /* 0x004fe200000010ff */
[----:B------:R-:W-:Y:S01]  /*14520*/  IMAD.MOV.U32 R181, RZ, RZ, R166 ;  /* 0x000000ffffb57224 */ /* 0x000fe200078e00a6 */
[----:B------:R-:W-:Y:S01]  /*14530*/  MOV R168, R167 ;  /* 0x000000a700a87202 */ /* 0x000fe20000000f00 */
[--C-:B------:R-:W-:Y:S01]  /*14540*/  FFMA.FTZ R24, R148, c[0x0][0x23c], -R2.reuse ;  /* 0x00008f0094187a23 */ /* 0x100fe20000010802 */
[----:B------:R-:W-:Y:S01]  /*14550*/  MOV R107, R177 ;  /* 0x000000b1006b7202 */ /* 0x000fe20000000f00 */
[----:B------:R-:W-:Y:S01]  /*14560*/  FFMA.FTZ R128, R141, c[0x0][0x23c], -R2 ;  /* 0x00008f008d807a23 */ /* 0x000fe20000010802 */
[----:B------:R-:W-:Y:S01]  /*14570*/  MOV R190, R165 ;  /* 0x000000a500be7202 */ /* 0x000fe20000000f00 */
[----:B-1----:R-:W-:Y:S01]  /*14580*/  FFMA.FTZ R3, R10, c[0x0][0x23c], -R0 ;  /* 0x00008f000a037a23 */ /* 0x002fe20000010800 */
[----:B------:R-:W-:Y:S01]  /*14590*/  MUFU.EX2 R26, R26 ;  /* 0x0000001a001a7308 */ /* 0x000fe20000000800 */
[----:B------:R-:W-:Y:S01]  /*145a0*/  FFMA.FTZ R131, R142, c[0x0][0x23c], -R2 ;  /* 0x00008f008e837a23 */ /* 0x000fe20000010802 */
[----:B------:R4:W5:Y:S06]  /*145b0*/  LDL.LU R238, [R1+0x124] ;  /* 0x0001240001ee7983 */ /* 0x00096c0000300800 */
[----:B------:R-:W1:Y:S01]  /*145c0*/  MUFU.EX2 R225, R3 ;  /* 0x0000000300e17308 */ /* 0x000e620000000800 */
[----:B------:R-:W-:-:S02]  /*145d0*/  F2FP.BF16.PACK_AB R10, R209, R230 ;  /* 0x000000e6d10a723e */ /* 0x000fc400000010ff */
[----:B------:R-:W-:Y:S02]  /*145e0*/  F2FP.BF16.PACK_AB R11, R227, R229 ;  /* 0x000000e5e30b723e */ /* 0x000fe400000010ff */
[----:B---3--:R-:W-:Y:S02]  /*145f0*/  F2FP.BF16.PACK_AB R4, R210, R189 ;  /* 0x000000bdd204723e */ /* 0x008fe400000010ff */
[----:B------:R-:W-:Y:S02]  /*14600*/  F2FP.BF16.PACK_AB R6, R226, R207 ;  /* 0x000000cfe206723e */ /* 0x000fe400000010ff */
[----:B-1----:R-:W-:Y:S01]  /*14610*/  F2FP.BF16.PACK_AB R7, R225, R228 ;  /* 0x000000e4e107723e */ /* 0x002fe200000010ff */
[-C--:B------:R-:W-:Y:S08]  /*14620*/  HMMA.16816.F32.BF16 R116, R8, R12.reuse, R116 ;  /* 0x0000000c0874723c */ /* 0x080ff00000041874 */
[C---:B------:R-:W-:Y:S08]  /*14630*/  HMMA.16816.F32.BF16 R52, R4.reuse, R12, R52 ;  /* 0x0000000c0434723c */ /* 0x040ff00000041834 */
[-C--:B------:R-:W-:Y:S08]  /*14640*/  HMMA.16816.F32.BF16 R48, R4, R14.reuse, R48 ;  /* 0x0000000e0430723c */ /* 0x080ff00000041830 */
[----:B------:R-:W-:Y:S01]  /*14650*/  HMMA.16816.F32.BF16 R100, R8, R14, R100 ;  /* 0x0000000e0864723c */ /* 0x000fe20000041864 */
[----:B------:R-:W1:Y:S01]  /*14660*/  LDSM.16.MT88.4 R12, [R218+0x8800] ;  /* 0x00880000da0c783b */ /* 0x000e620000004200 */
[----:B------:R-:W-:Y:S01]  /*14670*/  IMAD.MOV.U32 R166, RZ, RZ, R154 ;  /* 0x000000ffffa67224 */ /* 0x000fe200078e009a */
[----:B------:R-:W-:Y:S01]  /*14680*/  MOV R167, R155 ;  /* 0x0000009b00a77202 */ /* 0x000fe20000000f00 */
[----:B------:R-:W-:Y:S01]  /*14690*/  IMAD.MOV.U32 R108, RZ, RZ, R168 ;  /* 0x000000ffff6c7224 */ /* 0x000fe200078e00a8 */
[----:B------:R-:W-:Y:S01]  /*146a0*/  MOV R111, R181 ;  /* 0x000000b5006f7202 */ /* 0x000fe20000000f00 */
[----:B------:R-:W-:Y:S01]  /*146b0*/  FFMA.FTZ R142, R205, c[0x0][0x23c], -R2 ;  /* 0x00008f00cd8e7a23 */ /* 0x000fe20000010802 */
[----:B------:R-:W-:Y:S01]  /*146c0*/  MOV R191, R166 ;  /* 0x000000a600bf7202 */ /* 0x000fe20000000f00 */
[----:B------:R-:W-:-:S02]  /*146d0*/  IMAD.MOV.U32 R97, RZ, RZ, R167 ;  /* 0x000000ffff617224 */ /* 0x000fc400078e00a7 */
        /* <DEDUP_REMOVED lines=12> */
[----:B------:R-:W-:Y:S01]  /*147a0*/  FFMA.FTZ R181, R80, c[0x0][0x23c], -R2 ;  /* 0x00008f0050b57a23 */ /* 0x000fe20000010802 */
[----:B------:R-:W-:Y:S01]  /*147b0*/  HMMA.16816.F32.BF16 R44, R4, R20, R44 ;  /* 0x00000014042c723c */ /* 0x000fe2000004182c */
[----:B------:R-:W-:Y:S01]  /*147c0*/  FFMA.FTZ R2, R90, c[0x0][0x23c], -R0 ;  /* 0x00008f005a027a23 */ /* 0x000fe20000010800 */
[----:B------:R-:W-:-:S03]  /*147d0*/  MOV R90, R223 ;  /* 0x000000df005a7202 */ /* 0x000fc60000000f00 */
[----:B------:R2:W-:Y:S03]  /*147e0*/  MUFU.EX2 R223, R2 ;  /* 0x0000000200df7308 */ /* 0x0005e60000000800 */
[----:B------:R-:W-:Y:S08]  /*147f0*/  HMMA.16816.F32.BF16 R40, R4, R22, R40 ;  /* 0x000000160428723c */ /* 0x000ff00000041828 */
[C---:B------:R-:W-:Y:S01]  /*14800*/  HMMA.16816.F32.BF16 R60, R8.reuse, R20, R60 ;  /* 0x00000014083c723c */ /* 0x040fe2000004183c */
[----:B------:R-:W-:Y:S07]  /*14810*/  MUFU.EX2 R205, R25 ;  /* 0x0000001900cd7308 */ /* 0x000fee0000000800 */
[----:B------:R-:W-:Y:S01]  /*14820*/  HMMA.16816.F32.BF16 R64, R8, R22, R64 ;  /* 0x000000160840723c */ /* 0x000fe20000041840 */
[----:B------:R-:W3:Y:S01]  /*14830*/  LDSM.16.MT88.4 R20, [R216+0x9000] ;  /* 0x00900000d814783b */ /* 0x000ee20000004200 */
[----:B--2---:R-:W-:-:S06]  /*14840*/  FFMA.FTZ R2, R105, c[0x0][0x23c], -R0 ;  /* 0x00008f0069027a23 */ /* 0x004fcc0000010800 */
[C---:B------:R-:W-:Y:S01]  /*14850*/  HMMA.16816.F32.BF16 R36, R4.reuse, R16, R36 ;  /* 0x000000100424723c */ /* 0x040fe20000041824 */
[----:B------:R2:W1:Y:S07]  /*14860*/  MUFU.EX2 R25, R2 ;  /* 0x0000000200197308 */ /* 0x00046e0000000800 */
[----:B------:R-:W-:Y:S08]  /*14870*/  HMMA.16816.F32.BF16 R32, R4, R18, R32 ;  /* 0x000000120420723c */ /* 0x000ff00000041820 */
[----:B------:R-:W-:Y:S01]  /*14880*/  HMMA.16816.F32.BF16 R68, R8, R16, R68 ;  /* 0x000000100844723c */ /* 0x000fe20000041844 */
[----:B--2---:R-:W-:-:S07]  /*14890*/  FFMA.FTZ R2, R108, c[0x0][0x23c], -R0 ;  /* 0x00008f006c027a23 */ /* 0x004fce0000010800 */
[----:B------:R-:W-:Y:S01]  /*148a0*/  HMMA.16816.F32.BF16 R76, R8, R18, R76 ;  /* 0x00000012084c723c */ /* 0x000fe2000004184c */
[----:B------:R-:W2:Y:S01]  /*148b0*/  LDSM.16.MT88.4 R16, [R219+0x9000] ;  /* 0x00900000db10783b */ /* 0x000ea20000004200 */
[----:B------:R3:W-:Y:S06]  /*148c0*/  MUFU.EX2 R3, R2 ;  /* 0x0000000200037308 */ /* 0x0007ec0000000800 */
[C---:B-1----:R-:W-:Y:S08]  /*148d0*/  HMMA.16816.F32.BF16 R56, R4.reuse, R12, R56 ;  /* 0x0000000c0438723c */ /* 0x042ff00000041838 */
[----:B------:R-:W-:Y:S08]  /*148e0*/  HMMA.16816.F32.BF16 R28, R4, R14, R28 ;  /* 0x0000000e041c723c */ /* 0x000ff0000004181c */
[----:B------:R-:W-:Y:S01]  /*148f0*/  HMMA.16816.F32.BF16 R72, R8, R12, R72 ;  /* 0x0000000c0848723c */ /* 0x000fe20000041848 */
[----:B---3--:R-:W-:-:S07]  /*14900*/  FFMA.FTZ R2, R111, c[0x0][0x23c], -R0 ;  /* 0x00008f006f027a23 */ /* 0x008fce0000010800 */
[----:B------:R-:W-:Y:S01]  /*14910*/  HMMA.16816.F32.BF16 R196, R8, R14, R196 ;  /* 0x0000000e08c4723c */ /* 0x000fe200000418c4 */
[----:B------:R-:W1:Y:S04]  /*14920*/  LDSM.16.MT88.4 R12, [R217+0x9000] ;  /* 0x00900000d90c783b */ /* 0x000e680000004200 */
[----:B------:R-:W3:Y:S01]  /*14930*/  LDSM.16.MT88.4 R8, [R218+0x9000] ;  /* 0x00900000da08783b */ /* 0x000ee20000004200 */
[----:B------:R2:W2:Y:S02]  /*14940*/  MUFU.EX2 R220, R24 ;  /* 0x0000001800dc7308 */ /* 0x0004a40000000800 */
[----:B--2---:R-:W-:-:S06]  /*14950*/  MOV R24, R135 ;  /* 0x0000008700187202 */ /* 0x004fcc0000000f00 */
[----:B------:R-:W2:Y:S01]  /*14960*/  MUFU.EX2 R135, R2 ;  /* 0x0000000200877308 */ /* 0x000ea20000000800 */
[----:B------:R-:W-:Y:S02]  /*14970*/  F2FP.BF16.PACK_AB R4, R26, R27 ;  /* 0x0000001b1a04723e */ /* 0x000fe400000010ff */
[----:B------:R-:W-:Y:S02]  /*14980*/  F2FP.BF16.PACK_AB R5, R25, R223 ;  /* 0x000000df1905723e */ /* 0x000fe400000010ff */
[----:B------:R-:W-:Y:S02]  /*14990*/  F2FP.BF16.PACK_AB R6, R220, R205 ;  /* 0x000000cddc06723e */ /* 0x000fe400000010ff */
[----:B------:R-:W-:Y:S01]  /*149a0*/  MOV R204, R125 ;  /* 0x0000007d00cc7202 */ /* 0x000fe20000000f00 */
[----:B------:R-:W-:Y:S01]  /*149b0*/  IMAD.MOV.U32 R125, RZ, RZ, R104 ;  /* 0x000000ffff7d7224 */ /* 0x000fe200078e0068 */
[----:B------:R-:W-:Y:S02]  /*149c0*/  MOV R122, R107 ;  /* 0x0000006b007a7202 */ /* 0x000fe40000000f00 */
[----:B--2---:R-:W-:-:S07]  /*149d0*/  F2FP.BF16.PACK_AB R7, R135, R3 ;  /* 0x000000038707723e */ /* 0x004fce00000010ff */
[----:B------:R-:W-:Y:S01]  /*149e0*/  HMMA.16816.F32.BF16 R104, R4, R22, R48 ;  /* 0x000000160468723c */ /* 0x000fe20000041830 */
[----:B------:R-:W-:-:S06]  /*149f0*/  MOV R133, R85 ;  /* 0x0000005500857202 */ /* 0x000fcc0000000f00 */
[----:B------:R-:W-:Y:S02]  /*14a00*/  MOV R51, R97 ;  /* 0x0000006100337202 */ /* 0x000fe40000000f00 */
[----:B------:R-:W-:Y:S01]  /*14a10*/  HMMA.16816.F32.BF16 R96, R4, R16, R44 ;  /* 0x000000100460723c */ /* 0x000fe2000004182c */
[----:B------:R-:W-:Y:S01]  /*14a20*/  MOV R132, R87 ;  /* 0x0000005700847202 */ /* 0x000fe20000000f00 */
[----:B------:R-:W-:-:S05]  /*14a30*/  IMAD.MOV.U32 R134, RZ, RZ, R82 ;  /* 0x000000ffff867224 */ /* 0x000fca00078e0052 */
[----:B------:R-:W-:Y:S01]  /*14a40*/  MOV R47, R222 ;  /* 0x000000de002f7202 */ /* 0x000fe20000000f00 */
[C---:B-1----:R-:W-:Y:S01]  /*14a50*/  HMMA.16816.F32.BF16 R84, R4.reuse, R12, R36 ;  /* 0x0000000c0454723c */ /* 0x042fe20000041824 */
[----:B------:R-:W-:Y:S01]  /*14a60*/  MOV R48, R90 ;  /* 0x0000005a00307202 */ /* 0x000fe20000000f00 */
[----:B------:R-:W-:Y:S01]  /*14a70*/  IMAD.MOV.U32 R50, RZ, RZ, R3 ;  /* 0x000000ffff327224 */ /* 0x000fe200078e0003 */
[----:B------:R-:W-:Y:S01]  /*14a80*/  MOV R44, R190 ;  /* 0x000000be002c7202 */ /* 0x000fe20000000f00 */
[----:B------:R-:W-:Y:S01]  /*14a90*/  IMAD.MOV.U32 R45, RZ, RZ, R191 ;  /* 0x000000ffff2d7224 */ /* 0x000fe200078e00bf */
[----:B------:R-:W-:Y:S01]  /*14aa0*/  MOV R46, R224 ;  /* 0x000000e0002e7202 */ /* 0x000fe20000000f00 */
[----:B------:R-:W-:Y:S02]  /*14ab0*/  FFMA.FTZ R3, R221, c[0x0][0x23c], -R0 ;  /* 0x00008f00dd037a23 */ /* 0x000fe40000010800 */
[----:B------:R-:W-:Y:S01]  /*14ac0*/  IMAD.MOV.U32 R37, RZ, RZ, R47 ;  /* 0x000000ffff257224 */ /* 0x000fe200078e002f */
[C---:B------:R-:W-:Y:S01]  /*14ad0*/  HMMA.16816.F32.BF16 R88, R4.reuse, R18, R40 ;  /* 0x000000120458723c */ /* 0x040fe20000041828 */
[----:B------:R-:W-:Y:S01]  /*14ae0*/  MOV R47, R204 ;  /* 0x000000cc002f7202 */ /* 0x000fe20000000f00 */
[----:B------:R1:W-:Y:S06]  /*14af0*/  MUFU.EX2 R191, R121 ;  /* 0x0000007900bf7308 */ /* 0x0003ec0000000800 */
[----:B---3--:R-:W-:Y:S02]  /*14b00*/  HMMA.16816.F32.BF16 R80, R4, R8, R56 ;  /* 0x000000080450723c */ /* 0x008fe40000041838 */
[----:B------:R2:W-:Y:S01]  /*14b10*/  MUFU.EX2 R222, R120 ;  /* 0x0000007800de7308 */ /* 0x0005e20000000800 */
[----:B------:R-:W-:-:S07]  /*14b20*/  MOV R38, R48 ;  /* 0x0000003000267202 */ /* 0x000fce0000000f00 */
[----:B------:R-:W-:Y:S08]  /*14b30*/  MUFU.EX2 R224, R115 ;  /* 0x0000007300e07308 */ /* 0x000ff00000000800 */
[----:B------:R-:W-:Y:S08]  /*14b40*/  MUFU.EX2 R59, R114 ;  /* 0x00000072003b7308 */ /* 0x000ff00000000800 */
[----:B------:R-:W-:Y:S08]  /*14b50*/  MUFU.EX2 R190, R112 ;  /* 0x0000007000be7308 */ /* 0x000ff00000000800 */
[----:B------:R-:W3:Y:S08]  /*14b60*/  MUFU.EX2 R221, R113 ;  /* 0x0000007100dd7308 */ /* 0x000ef00000000800 */
[----:B------:R2:W-:Y:S08]  /*14b70*/  MUFU.EX2 R204, R124 ;  /* 0x0000007c00cc7308 */ /* 0x0005f00000000800 */
[----:B------:R3:W3:Y:S01]  /*14b80*/  MUFU.EX2 R41, R123 ;  /* 0x0000007b00297308 */ /* 0x0006e20000000800 */
[----:B------:R-:W-:Y:S01]  /*14b90*/  IMAD.MOV.U32 R2, RZ, RZ, R110 ;  /* 0x000000ffff027224 */ /* 0x000fe200078e006e */
[----:B------:R-:W-:Y:S01]  /*14ba0*/  MOV R49, R94 ;  /* 0x0000005e00317202 */ /* 0x000fe20000000f00 */
[----:B------:R-:W-:Y:S01]  /*14bb0*/  HMMA.16816.F32.BF16 R108, R4, R20, R52 ;  /* 0x00000014046c723c */ /* 0x000fe20000041834 */
[----:B-1----:R-:W-:Y:S01]  /*14bc0*/  FFMA.FTZ R121, R46, c[0x0][0x23c], -R0 ;  /* 0x00008f002e797a23 */ /* 0x002fe20000010800 */
[----:B------:R-:W-:Y:S01]  /*14bd0*/  MOV R43, R51 ;  /* 0x00000033002b7202 */ /* 0x000fe20000000f00 */
[----:B------:R-:W-:Y:S01]  /*14be0*/  IMAD.MOV.U32 R51, RZ, RZ, R150 ;  /* 0x000000ffff337224 */ /* 0x000fe200078e0096 */
[----:B------:R-:W-:Y:S01]  /*14bf0*/  MOV R46, R134 ;  /* 0x00000086002e7202 */ /* 0x000fe20000000f00 */
[----:B------:R-:W-:-:S03]  /*14c00*/  FFMA.FTZ R40, R44, c[0x0][0x23c], -R0 ;  /* 0x00008f002c287a23 */ /* 0x000fc60000010800 */
[----:B------:R-:W-:Y:S01]  /*14c10*/  HMMA.16816.F32.BF16 R92, R4, R14, R32 ;  /* 0x0000000e045c723c */ /* 0x000fe20000041820 */
[----:B------:R-:W-:Y:S01]  /*14c20*/  IMAD.MOV.U32 R42, RZ, RZ, R50 ;  /* 0x000000ffff2a7224 */ /* 0x000fe200078e0032 */
[----:B------:R-:W-:Y:S01]  /*14c30*/  MOV R44, R132 ;  /* 0x00000084002c7202 */ /* 0x000fe20000000f00 */
[----:B--2---:R-:W-:-:S05]  /*14c40*/  FFMA.FTZ R120, R45, c[0x0][0x23c], -R0 ;  /* 0x00008f002d787a23 */ /* 0x004fca0000010800 */
[----:B------:R-:W-:Y:S01]  /*14c50*/  HMMA.16816.F32.BF16 R52, R4, R10, R28 ;  /* 0x0000000a0434723c */ /* 0x000fe2000004181c */
[----:B------:R-:W-:Y:S01]  /*14c60*/  IMAD.MOV.U32 R45, RZ, RZ, R133 ;  /* 0x000000ffff2d7224 */ /* 0x000fe200078e0085 */
[----:B------:R-:W-:-:S05]  /*14c70*/  MOV R39, R49 ;  /* 0x0000003100277202 */ /* 0x000fca0000000f00 */
[----:B------:R-:W-:Y:S02]  /*14c80*/  FADD.FTZ R5, R37, R244 ;  /* 0x000000f425057221 */ /* 0x000fe40000010000 */
[----:B------:R-:W-:Y:S01]  /*14c90*/  FADD.FTZ R4, R38, R208 ;  /* 0x000000d026047221 */ /* 0x000fe20000010000 */
[----:B------:R-:W-:Y:S01]  /*14ca0*/  MOV R50, R26 ;  /* 0x0000001a00327202 */ /* 0x000fe20000000f00 */
[----:B------:R-:W-:Y:S01]  /*14cb0*/  FADD.FTZ R124, R46, R5 ;  /* 0x000000052e7c7221 */ /* 0x000fe20000010000 */
[----:B---3--:R-:W-:Y:S01]  /*14cc0*/  F2FP.BF16.PACK_AB R5, R221, R190 ;  /* 0x000000bedd05723e */ /* 0x008fe200000010ff */
[----:B------:R-:W-:Y:S01]  /*14cd0*/  FADD.FTZ R123, R51, R4 ;  /* 0x00000004337b7221 */ /* 0x000fe20000010000 */
[----:B------:R-:W-:Y:S01]  /*14ce0*/  F2FP.BF16.PACK_AB R4, R222, R191 ;  /* 0x000000bfde04723e */ /* 0x000fe200000010ff */
[----:B------:R-:W-:Y:S01]  /*14cf0*/  IMAD.MOV.U32 R48, RZ, RZ, R27 ;  /* 0x000000ffff307224 */ /* 0x000fe200078e001b */
[----:B------:R-:W-:Y:S02]  /*14d00*/  F2FP.BF16.PACK_AB R6, R59, R224 ;  /* 0x000000e03b06723e */ /* 0x000fe400000010ff */
[----:B------:R-:W-:Y:S01]  /*14d10*/  F2FP.BF16.PACK_AB R7, R41, R204 ;  /* 0x000000cc2907723e */ /* 0x000fe200000010ff */
[----:B------:R-:W-:Y:S01]  /*14d20*/  FADD.FTZ R126, R43, R126 ;  /* 0x0000007e2b7e7221 */ /* 0x000fe20000010000 */
        /* <DEDUP_REMOVED lines=9> */
[----:B------:R-:W-:Y:S02]  /*14dc0*/  MOV R27, R149 ;  /* 0x00000095001b7202 */ /* 0x000fe40000000f00 */
[----:B------:R-:W-:-:S02]  /*14dd0*/  MOV R47, R50 ;  /* 0x00000032002f7202 */ /* 0x000fc40000000f00 */
[----:B------:R-:W-:Y:S01]  /*14de0*/  MOV R46, R49 ;  /* 0x00000031002e7202 */ /* 0x000fe20000000f00 */
[--C-:B------:R-:W-:Y:S01]  /*14df0*/  FFMA.FTZ R132, R136, c[0x0][0x23c], -R0.reuse ;  /* 0x00008f0088847a23 */ /* 0x100fe20000010800 */
[----:B------:R-:W-:Y:S01]  /*14e00*/  MOV R209, R151 ;  /* 0x0000009700d17202 */ /* 0x000fe20000000f00 */
[C---:B------:R-:W-:Y:S01]  /*14e10*/  HMMA.16816.F32.BF16 R112, R4.reuse, R20, R116 ;  /* 0x000000140470723c */ /* 0x040fe20000041874 */
[--C-:B------:R-:W-:Y:S01]  /*14e20*/  FFMA.FTZ R2, R2, c[0x0][0x23c], -R0.reuse ;  /* 0x00008f0002027a23 */ /* 0x100fe20000010800 */
[----:B------:R1:W-:Y:S01]  /*14e30*/  MUFU.EX2 R244, R24 ;  /* 0x0000001800f47308 */ /* 0x0003e20000000800 */
[--C-:B------:R-:W-:Y:S02]  /*14e40*/  FFMA.FTZ R122, R122, c[0x0][0x23c], -R0.reuse ;  /* 0x00008f007a7a7a23 */ /* 0x100fe40000010800 */
[--C-:B------:R-:W-:Y:S02]  /*14e50*/  FFMA.FTZ R125, R125, c[0x0][0x23c], -R0.reuse ;  /* 0x00008f007d7d7a23 */ /* 0x100fe40000010800 */
[--C-:B------:R-:W-:Y:S01]  /*14e60*/  FFMA.FTZ R133, R251, c[0x0][0x23c], -R0.reuse ;  /* 0x00008f00fb857a23 */ /* 0x100fe20000010800 */
[----:B------:R-:W-:Y:S01]  /*14e70*/  HMMA.16816.F32.BF16 R100, R4, R22, R100 ;  /* 0x000000160464723c */ /* 0x000fe20000041864 */
[----:B------:R-:W-:-:S02]  /*14e80*/  FFMA.FTZ R134, R250, c[0x0][0x23c], -R0 ;  /* 0x00008f00fa867a23 */ /* 0x000fc40000010800 */
[--C-:B------:R-:W-:Y:S01]  /*14e90*/  FFMA.FTZ R136, R249, c[0x0][0x23c], -R0.reuse ;  /* 0x00008f00f9887a23 */ /* 0x100fe20000010800 */
[----:B------:R-:W-:Y:S01]  /*14ea0*/  MOV R249, R26 ;  /* 0x0000001a00f97202 */ /* 0x000fe20000000f00 */
[--C-:B------:R-:W-:Y:S01]  /*14eb0*/  FFMA.FTZ R149, R248, c[0x0][0x23c], -R0.reuse ;  /* 0x00008f00f8957a23 */ /* 0x100fe20000010800 */
[----:B------:R-:W-:Y:S01]  /*14ec0*/  MOV R248, R25 ;  /* 0x0000001900f87202 */ /* 0x000fe20000000f00 */
[--C-:B------:R-:W-:Y:S01]  /*14ed0*/  FFMA.FTZ R150, R247, c[0x0][0x23c], -R0.reuse ;  /* 0x00008f00f7967a23 */ /* 0x100fe20000010800 */
[----:B------:R-:W-:Y:S01]  /*14ee0*/  HMMA.16816.F32.BF16 R32, R4, R12, R68 ;  /* 0x0000000c0420723c */ /* 0x000fe20000041844 */
[--C-:B------:R-:W-:Y:S02]  /*14ef0*/  FFMA.FTZ R151, R246, c[0x0][0x23c], -R0.reuse ;  /* 0x00008f00f6977a23 */ /* 0x100fe40000010800 */
[----:B------:R-:W-:Y:S01]  /*14f00*/  FFMA.FTZ R152, R245, c[0x0][0x23c], -R0 ;  /* 0x00008f00f5987a23 */ /* 0x000fe20000010800 */
[----:B------:R-:W-:Y:S01]  /*14f10*/  MOV R245, R46 ;  /* 0x0000002e00f57202 */ /* 0x000fe20000000f00 */
[----:B------:R-:W-:-:S02]  /*14f20*/  FADD.FTZ R0, R39, R127 ;  /* 0x0000007f27007221 */ /* 0x000fc40000010000 */
[----:B------:R-:W-:Y:S01]  /*14f30*/  IMAD.MOV.U32 R70, RZ, RZ, R44 ;  /* 0x000000ffff467224 */ /* 0x000fe200078e002c */
[----:B------:R-:W-:Y:S01]  /*14f40*/  HMMA.16816.F32.BF16 R20, R4, R14, R76 ;  /* 0x0000000e0414723c */ /* 0x000fe2000004184c */
[----:B------:R-:W-:Y:S01]  /*14f50*/  MOV R71, R45 ;  /* 0x0000002d00477202 */ /* 0x000fe20000000f00 */
[----:B------:R-:W-:Y:S01]  /*14f60*/  IMAD.MOV.U32 R246, RZ, RZ, R47 ;  /* 0x000000fffff67224 */ /* 0x000fe200078e002f */
[----:B------:R-:W2:Y:S01]  /*14f70*/  LDSM.16.MT88.4 R12, [R219+0x9800] ;  /* 0x00980000db0c783b */ /* 0x000ea20000004200 */
[----:B------:R-:W-:-:S03]  /*14f80*/  IMAD.MOV.U32 R251, RZ, RZ, R27 ;  /* 0x000000fffffb7224 */ /* 0x000fc600078e001b */
[----:B-1----:R-:W1:Y:S01]  /*14f90*/  LDSM.16.MT88.4 R24, [R218+0x9800] ;  /* 0x00980000da18783b */ /* 0x002e620000004200 */
[C---:B------:R-:W-:Y:S08]  /*14fa0*/  HMMA.16816.F32.BF16 R48, R4.reuse, R16, R60 ;  /* 0x000000100430723c */ /* 0x040ff0000004183c */
[C---:B------:R-:W-:Y:S01]  /*14fb0*/  HMMA.16816.F32.BF16 R36, R4.reuse, R18, R64 ;  /* 0x000000120424723c */ /* 0x040fe20000041840 */
[----:B------:R-:W3:Y:S07]  /*14fc0*/  LDSM.16.MT88.4 R16, [R216+0x9800] ;  /* 0x00980000d810783b */ /* 0x000eee0000004200 */
[C---:B------:R-:W-:Y:S08]  /*14fd0*/  HMMA.16816.F32.BF16 R28, R4.reuse, R8, R72 ;  /* 0x00000008041c723c */ /* 0x040ff00000041848 */
[----:B------:R-:W-:Y:S01]  /*14fe0*/  HMMA.16816.F32.BF16 R44, R4, R10, R196 ;  /* 0x0000000a042c723c */ /* 0x000fe200000418c4 */
[----:B------:R-:W1:Y:S01]  /*14ff0*/  LDSM.16.MT88.4 R8, [R217+0x9800] ;  /* 0x00980000d908783b */ /* 0x000e620000004200 */
[----:B------:R-:W1:Y:S01]  /*15000*/  MUFU.EX2 R56, R131 ;  /* 0x0000008300387308 */ /* 0x000e620000000800 */
[----:B------:R-:W-:-:S07]  /*15010*/  FADD.FTZ R0, R209, R0 ;  /* 0x00000000d1007221 */ /* 0x000fce0000010000 */
[----:B------:R-:W-:Y:S08]  /*15020*/  MUFU.EX2 R128, R128 ;  /* 0x0000008000807308 */ /* 0x000ff00000000800 */
[----:B------:R-:W-:Y:S08]  /*15030*/  MUFU.EX2 R209, R130 ;  /* 0x0000008200d17308 */ /* 0x000ff00000000800 */
[----:B------:R-:W1:Y:S08]  /*15040*/  MUFU.EX2 R119, R129 ;  /* 0x0000008100777308 */ /* 0x000e700000000800 */
[----:B------:R-:W-:Y:S08]  /*15050*/  MUFU.EX2 R68, R3 ;  /* 0x0000000300447308 */ /* 0x000ff00000000800 */
[----:B------:R-:W2:Y:S08]  /*15060*/  MUFU.EX2 R72, R2 ;  /* 0x0000000200487308 */ /* 0x000eb00000000800 */
[----:B------:R-:W3:Y:S01]  /*15070*/  MUFU.EX2 R75, R40 ;  /* 0x00000028004b7308 */ /* 0x000ee20000000800 */
[----:B-1----:R-:W-:Y:S01]  /*15080*/  IMAD.MOV.U32 R74, RZ, RZ, R56 ;  /* 0x000000ffff4a7224 */ /* 0x002fe200078e0038 */
[----:B------:R-:W-:-:S04]  /*15090*/  F2FP.BF16.PACK_AB R6, R119, R209 ;  /* 0x000000d17706723e */ /* 0x000fc800000010ff */
[----:B------:R-:W-:Y:S02]  /*150a0*/  F2FP.BF16.PACK_AB R4, R74, R128 ;  /* 0x000000804a04723e */ /* 0x000fe400000010ff */
[----:B------:R-:W-:Y:S01]  /*150b0*/  MUFU.EX2 R197, R147 ;  /* 0x0000009300c57308 */ /* 0x000fe20000000800 */
[----:B--2---:R-:W-:-:S07]  /*150c0*/  F2FP.BF16.PACK_AB R5, R72, R68 ;  /* 0x000000444805723e */ /* 0x004fce00000010ff */
[----:B------:R-:W-:Y:S01]  /*150d0*/  MUFU.EX2 R198, R146 ;  /* 0x0000009200c67308 */ /* 0x000fe20000000800 */
[----:B---3--:R-:W-:-:S07]  /*150e0*/  F2FP.BF16.PACK_AB R7, R75, R244 ;  /* 0x000000f44b07723e */ /* 0x008fce00000010ff */
[----:B------:R-:W-:Y:S01]  /*150f0*/  MUFU.EX2 R117, R145 ;  /* 0x0000009100757308 */ /* 0x000fe20000000800 */
[----:B------:R-:W-:-:S07]  /*15100*/  MOV R127, R58 ;  /* 0x0000003a007f7202 */ /* 0x000fce0000000f00 */
[----:B------:R-:W-:Y:S01]  /*15110*/  MUFU.EX2 R247, R144 ;  /* 0x0000009000f77308 */ /* 0x000fe20000000800 */
[----:B------:R-:W-:-:S07]  /*15120*/  MOV R130, R59 ;  /* 0x0000003b00827202 */ /* 0x000fce0000000f00 */
[----:B------:R-:W1:Y:S08]  /*15130*/  MUFU.EX2 R196, R139 ;  /* 0x0000008b00c47308 */ /* 0x000e700000000800 */
[----:B------:R-:W-:Y:S08]  /*15140*/  MUFU.EX2 R208, R138 ;  /* 0x0000008a00d07308 */ /* 0x000ff00000000800 */
[----:B------:R-:W2:Y:S01]  /*15150*/  MUFU.EX2 R250, R137 ;  /* 0x0000008900fa7308 */ /* 0x000ea20000000800 */
[----:B------:R-:W-:Y:S01]  /*15160*/  HMMA.16816.F32.BF16 R56, R4, R14, R88 ;  /* 0x0000000e0438723c */ /* 0x000fe20000041858 */
[----:B------:R-:W-:Y:S01]  /*15170*/  IMAD.MOV.U32 R131, RZ, RZ, R42 ;  /* 0x000000ffff837224 */ /* 0x000fe200078e002a */
[----:B------:R-:W-:-:S02]  /*15180*/  MOV R118, R43 ;  /* 0x0000002b00767202 */ /* 0x000fc40000000f00 */
[----:B------:R-:W-:-:S04]  /*15190*/  MOV R69, R41 ;  /* 0x0000002900457202 */ /* 0x000fc80000000f00 */
[C---:B------:R-:W-:Y:S08]  /*151a0*/  HMMA.16816.F32.BF16 R88, R4.reuse, R24, R80 ;  /* 0x000000180458723c */ /* 0x040ff00000041850 */
[C---:B------:R-:W-:Y:S08]  /*151b0*/  HMMA.16816.F32.BF16 R40, R4.reuse, R16, R108 ;  /* 0x000000100428723c */ /* 0x040ff0000004186c */
[C---:B------:R-:W-:Y:S08]  /*151c0*/  HMMA.16816.F32.BF16 R64, R4.reuse, R18, R104 ;  /* 0x000000120440723c */ /* 0x040ff00000041868 */
[C---:B------:R-:W-:Y:S08]  /*151d0*/  HMMA.16816.F32.BF16 R60, R4.reuse, R12, R96 ;  /* 0x0000000c043c723c */ /* 0x040ff00000041860 */
[C---:B------:R-:W-:Y:S08]  /*151e0*/  HMMA.16816.F32.BF16 R76, R4.reuse, R8, R84 ;  /* 0x00000008044c723c */ /* 0x040ff00000041854 */
[C---:B------:R-:W-:Y:S08]  /*151f0*/  HMMA.16816.F32.BF16 R92, R4.reuse, R10, R92 ;  /* 0x0000000a045c723c */ /* 0x040ff0000004185c */
[----:B------:R-:W-:Y:S07]  /*15200*/  HMMA.16816.F32.BF16 R80, R4, R26, R52 ;  /* 0x0000001a0450723c */ /* 0x000fee0000041834 */
[----:B------:R-:W-:Y:S01]  /*15210*/  FADD.FTZ R4, R237, R126 ;  /* 0x0000007eed047221 */ /* 0x000fe20000010000 */
[----:B-1----:R-:W-:-:S02]  /*15220*/  F2FP.BF16.PACK_AB R5, R196, R140 ;  /* 0x0000008cc405723e */ /* 0x002fc400000010ff */
[----:B------:R-:W-:Y:S01]  /*15230*/  F2FP.BF16.PACK_AB R6, R247, R117 ;  /* 0x00000075f706723e */ /* 0x000fe200000010ff */
[----:B------:R-:W-:Y:S01]  /*15240*/  FADD.FTZ R116, R233, R4 ;  /* 0x00000004e9747221 */ /* 0x000fe20000010000 */
[----:B------:R-:W-:Y:S02]  /*15250*/  F2FP.BF16.PACK_AB R4, R198, R197 ;  /* 0x000000c5c604723e */ /* 0x000fe400000010ff */
[----:B--2---:R-:W-:Y:S01]  /*15260*/  F2FP.BF16.PACK_AB R7, R250, R208 ;  /* 0x000000d0fa07723e */ /* 0x004fe200000010ff */
[----:B------:R-:W-:Y:S01]  /*15270*/  FADD.FTZ R2, R235, R123 ;  /* 0x0000007beb027221 */ /* 0x000fe20000010000 */
[----:B------:R1:W2:Y:S01]  /*15280*/  MUFU.EX2 R52, R120 ;  /* 0x0000007800347308 */ /* 0x0002a20000000800 */
[----:B------:R-:W-:Y:S01]  /*15290*/  FADD.FTZ R0, R234, R0 ;  /* 0x00000000ea007221 */ /* 0x000fe20000010000 */
[----:B------:R-:W-:-:S06]  /*152a0*/  MOV R129, R127 ;  /* 0x0000007f00817202 */ /* 0x000fcc0000000f00 */
[----:B------:R-:W-:Y:S01]  /*152b0*/  MUFU.EX2 R141, R141 ;  /* 0x0000008d008d7308 */ /* 0x000fe20000000800 */
[C---:B------:R-:W-:Y:S07]  /*152c0*/  HMMA.16816.F32.BF16 R108, R4.reuse, R18, R100 ;  /* 0x00000012046c723c */ /* 0x040fee0000041864 */
[----:B------:R-:W3:Y:S01]  /*152d0*/  MUFU.EX2 R137, R142 ;  /* 0x0000008e00897308 */ /* 0x000ee20000000800 */
[C---:B------:R-:W-:Y:S07]  /*152e0*/  HMMA.16816.F32.BF16 R104, R4.reuse, R12, R48 ;  /* 0x0000000c0468723c */ /* 0x040fee0000041830 */
[----:B------:R-:W-:Y:S01]  /*152f0*/  MUFU.EX2 R143, R143 ;  /* 0x0000008f008f7308 */ /* 0x000fe20000000800 */
[C---:B------:R-:W-:Y:S01]  /*15300*/  HMMA.16816.F32.BF16 R96, R4.reuse, R14, R36 ;  /* 0x0000000e0460723c */ /* 0x040fe20000041824 */
[----:B------:R-:W2:Y:S06]  /*15310*/  LDSM.16.MT88.4 R12, [R216+0xa000] ;  /* 0x00a00000d80c783b */ /* 0x000eac0000004200 */
[----:B------:R-:W-:Y:S01]  /*15320*/  MUFU.EX2 R199, R122 ;  /* 0x0000007a00c77308 */ /* 0x000fe20000000800 */
[C---:B------:R-:W-:Y:S01]  /*15330*/  HMMA.16816.F32.BF16 R112, R4.reuse, R16, R112 ;  /* 0x000000100470723c */ /* 0x040fe20000041870 */
[----:B------:R-:W-:Y:S01]  /*15340*/  LDSM.16.MT88.4 R16, [R218+0xa000] ;  /* 0x00a00000da10783b */ /* 0x000fe20000004200 */
[----:B------:R-:W-:Y:S01]  /*15350*/  FADD.FTZ R3, R236, R124 ;  /* 0x0000007cec037221 */ /* 0x000fe20000010000 */
[----:B------:R-:W-:Y:S01]  /*15360*/  MOV R145, R128 ;  /* 0x0000008000917202 */ /* 0x000fe20000000f00 */
[----:B------:R-:W-:Y:S01]  /*15370*/  IMAD.MOV.U32 R138, RZ, RZ, R246 ;  /* 0x000000ffff8a7224 */ /* 0x000fe200078e00f6 */
[----:B------:R-:W-:Y:S01]  /*15380*/  MOV R139, R248 ;  /* 0x000000f8008b7202 */ /* 0x000fe20000000f00 */
[----:B------:R-:W-:Y:S01]  /*15390*/  IMAD.MOV.U32 R144, RZ, RZ, R68 ;  /* 0x000000ffff907224 */ /* 0x000fe200078e0044 */
[----:B------:R-:W-:Y:S01]  /*153a0*/  MOV R146, R69 ;  /* 0x0000004500927202 */ /* 0x000fe20000000f00 */
[C---:B------:R-:W-:Y:S01]  /*153b0*/  HMMA.16816.F32.BF16 R32, R4.reuse, R8, R32 ;  /* 0x000000080420723c */ /* 0x040fe20000041820 */
[----:B------:R-:W-:Y:S01]  /*153c0*/  IMAD.MOV.U32 R147, RZ, RZ, R70 ;  /* 0x000000ffff937224 */ /* 0x000fe200078e0046 */
[----:B------:R-:W-:Y:S01]  /*153d0*/  MUFU.EX2 R153, R153 ;  /* 0x0000009900997308 */ /* 0x000fe20000000800 */
[----:B------:R4:W5:Y:S05]  /*153e0*/  LDL.LU R237, [R1+0x120] ;  /* 0x0001200001ed7983 */ /* 0x00096a0000300800 */
[C---:B------:R-:W-:Y:S01]  /*153f0*/  HMMA.16816.F32.BF16 R100, R4.reuse, R10, R20 ;  /* 0x0000000a0464723c */ /* 0x040fe20000041814 */
[----:B------:R-:W3:Y:S04]  /*15400*/  LDSM.16.MT88.4 R8, [R219+0xa000] ;  /* 0x00a00000db08783b */ /* 0x000ee80000004200 */
[----:B------:R-:W3:Y:S01]  /*15410*/  LDSM.16.MT88.4 R20, [R217+0xa000] ;  /* 0x00a00000d914783b */ /* 0x000ee20000004200 */
        /* <DEDUP_REMOVED lines=9> */
[----:B------:R2:W-:Y:S01]  /*154b0*/  MUFU.EX2 R192, R148 ;  /* 0x0000009400c07308 */ /* 0x0005e20000000800 */
[----:B-1----:R-:W-:Y:S01]  /*154c0*/  MOV R120, R74 ;  /* 0x0000004a00787202 */ /* 0x002fe20000000f00 */
[----:B------:R-:W-:Y:S06]  /*154d0*/  HMMA.16816.F32.BF16 R84, R4, R24, R28 ;  /* 0x000000180454723c */ /* 0x000fec000004181c */
[----:B------:R-:W-:Y:S01]  /*154e0*/  MUFU.EX2 R142, R161 ;  /* 0x000000a1008e7308 */ /* 0x000fe20000000800 */
[----:B------:R-:W-:Y:S01]  /*154f0*/  MOV R124, R71 ;  /* 0x00000047007c7202 */ /* 0x000fe20000000f00 */
[----:B------:R4:W5:Y:S06]  /*15500*/  LDL.LU R236, [R1+0x11c] ;  /* 0x00011c0001ec7983 */ /* 0x00096c0000300800 */
[----:B------:R-:W1:Y:S01]  /*15510*/  MUFU.EX2 R189, R121 ;  /* 0x0000007900bd7308 */ /* 0x000e620000000800 */
[----:B--2---:R-:W-:Y:S01]  /*15520*/  MOV R125, R52 ;  /* 0x00000034007d7202 */ /* 0x004fe20000000f00 */
[----:B------:R-:W-:Y:S01]  /*15530*/  IMAD.MOV.U32 R130, RZ, RZ, R251 ;  /* 0x000000ffff827224 */ /* 0x000fe200078e00fb */
[----:B------:R-:W-:Y:S01]  /*15540*/  MOV R193, R131 ;  /* 0x0000008300c17202 */ /* 0x000fe20000000f00 */
[----:B------:R-:W-:Y:S01]  /*15550*/  LDSM.16.MT88.4 R28, [R218+0xa800] ;  /* 0x00a80000da1c783b */ /* 0x000fe20000004200 */
[----:B------:R-:W-:-:S02]  /*15560*/  MOV R129, R249 ;  /* 0x000000f900817202 */ /* 0x000fc40000000f00 */
[----:B------:R-:W-:Y:S01]  /*15570*/  MOV R131, R211 ;  /* 0x000000d300837202 */ /* 0x000fe20000000f00 */
[----:B------:R2:W-:Y:S01]  /*15580*/  MUFU.EX2 R246, R164 ;  /* 0x000000a400f67308 */ /* 0x0005e20000000800 */
[----:B------:R-:W-:-:S07]  /*15590*/  MOV R148, R75 ;  /* 0x0000004b00947202 */ /* 0x000fce0000000f00 */
[----:B------:R-:W-:Y:S01]  /*155a0*/  MUFU.EX2 R248, R158 ;  /* 0x0000009e00f87308 */ /* 0x000fe20000000800 */
[----:B------:R-:W-:Y:S01]  /*155b0*/  HMMA.16816.F32.BF16 R72, R4, R26, R44 ;  /* 0x0000001a0448723c */ /* 0x000fe2000004182c */
[----:B------:R-:W-:Y:S01]  /*155c0*/  LDSM.16.MT88.4 R24, [R219+0xa800] ;  /* 0x00a80000db18783b */ /* 0x000fe20000004200 */
[----:B------:R-:W-:Y:S02]  /*155d0*/  FADD.FTZ R3, R232, R3 ;  /* 0x00000003e8037221 */ /* 0x000fe40000010000 */
[----:B------:R-:W-:Y:S01]  /*155e0*/  FADD.FTZ R2, R231, R2 ;  /* 0x00000002e7027221 */ /* 0x000fe20000010000 */
[----:B------:R4:W5:Y:S02]  /*155f0*/  LDL.LU R235, [R1+0x118] ;  /* 0x0001180001eb7983 */ /* 0x0009640000300800 */
[----:B------:R-:W-:Y:S01]  /*15600*/  MUFU.EX2 R249, R163 ;  /* 0x000000a300f97308 */ /* 0x000fe20000000800 */
[----:B---3--:R-:W-:Y:S02]  /*15610*/  F2FP.BF16.PACK_AB R4, R141, R137 ;  /* 0x000000898d04723e */ /* 0x008fe400000010ff */
[----:B-1----:R-:W-:-:S02]  /*15620*/  F2FP.BF16.PACK_AB R5, R189, R125 ;  /* 0x0000007dbd05723e */ /* 0x002fc400000010ff */
[----:B------:R-:W-:-:S03]  /*15630*/  F2FP.BF16.PACK_AB R6, R192, R143 ;  /* 0x0000008fc006723e */ /* 0x000fc600000010ff */
[----:B------:R1:W-:Y:S01]  /*15640*/  MUFU.EX2 R252, R162 ;  /* 0x000000a200fc7308 */ /* 0x0003e20000000800 */
[----:B------:R-:W-:-:S07]  /*15650*/  F2FP.BF16.PACK_AB R7, R127, R199 ;  /* 0x000000c77f07723e */ /* 0x000fce00000010ff */
[----:B------:R-:W-:Y:S08]  /*15660*/  MUFU.EX2 R211, R160 ;  /* 0x000000a000d37308 */ /* 0x000ff00000000800 */
[----:B------:R-:W3:Y:S08]  /*15670*/  MUFU.EX2 R245, R159 ;  /* 0x0000009f00f57308 */ /* 0x000ef00000000800 */
[----:B------:R-:W1:Y:S01]  /*15680*/  MUFU.EX2 R251, R157 ;  /* 0x0000009d00fb7308 */ /* 0x000e620000000800 */
[C---:B------:R-:W-:Y:S01]  /*15690*/  HMMA.16816.F32.BF16 R68, R4.reuse, R12, R40 ;  /* 0x0000000c0444723c */ /* 0x040fe20000041828 */
[----:B------:R-:W-:Y:S01]  /*156a0*/  FADD.FTZ R0, R210, R0 ;  /* 0x00000000d2007221 */ /* 0x000fe20000010000 */
[----:B--2---:R-:W-:Y:S01]  /*156b0*/  MOV R164, R137 ;  /* 0x0000008900a47202 */ /* 0x004fe20000000f00 */
[----:B------:R-:W-:Y:S01]  /*156c0*/  FADD.FTZ R37, R230, R3 ;  /* 0x00000003e6257221 */ /* 0x000fe20000010000 */
[----:B------:R4:W5:Y:S04]  /*156d0*/  LDL.LU R234, [R1+0x114] ;  /* 0x0001140001ea7983 */ /* 0x0009680000300800 */
        /* <DEDUP_REMOVED lines=8> */
[----:B------:R-:W-:Y:S01]  /*15760*/  MUFU.EX2 R210, R132 ;  /* 0x0000008400d27308 */ /* 0x000fe20000000800 */
[----:B-1----:R-:W-:Y:S01]  /*15770*/  MOV R162, R38 ;  /* 0x0000002600a27202 */ /* 0x002fe20000000f00 */
[----:B------:R-:W-:Y:S01]  /*15780*/  IMAD.MOV.U32 R161, RZ, RZ, R148 ;  /* 0x000000ffffa17224 */ /* 0x000fe200078e0094 */
[----:B------:R-:W-:Y:S01]  /*15790*/  MOV R163, R39 ;  /* 0x0000002700a37202 */ /* 0x000fe20000000f00 */
[----:B------:R4:W5:Y:S01]  /*157a0*/  LDL.LU R233, [R1+0x110] ;  /* 0x0001100001e97983 */ /* 0x0009620000300800 */
[----:B------:R-:W-:Y:S01]  /*157b0*/  FADD.FTZ R4, R206, R116 ;  /* 0x00000074ce047221 */ /* 0x000fe20000010000 */
[----:B---3--:R-:W-:-:S02]  /*157c0*/  F2FP.BF16.PACK_AB R5, R245, R211 ;  /* 0x000000d3f505723e */ /* 0x008fc400000010ff */
[----:B------:R-:W-:Y:S01]  /*157d0*/  F2FP.BF16.PACK_AB R6, R142, R252 ;  /* 0x000000fc8e06723e */ /* 0x000fe200000010ff */
[----:B------:R-:W-:Y:S01]  /*157e0*/  FADD.FTZ R36, R195, R4 ;  /* 0x00000004c3247221 */ /* 0x000fe20000010000 */
[----:B------:R-:W-:Y:S02]  /*157f0*/  F2FP.BF16.PACK_AB R4, R249, R246 ;  /* 0x000000f6f904723e */ /* 0x000fe400000010ff */
[----:B------:R-:W-:Y:S01]  /*15800*/  F2FP.BF16.PACK_AB R7, R251, R248 ;  /* 0x000000f8fb07723e */ /* 0x000fe200000010ff */
[----:B------:R-:W-:Y:S01]  /*15810*/  IMAD.MOV.U32 R95, RZ, RZ, R120 ;  /* 0x000000ffff5f7224 */ /* 0x000fe200078e0078 */
[----:B------:R-:W-:Y:S01]  /*15820*/  MOV R94, R123 ;  /* 0x0000007b005e7202 */ /* 0x000fe20000000f00 */
[----:B------:R-:W-:Y:S01]  /*15830*/  IMAD.MOV.U32 R82, RZ, RZ, R118 ;  /* 0x000000ffff527224 */ /* 0x000fe200078e0076 */
[----:B------:R-:W-:Y:S02]  /*15840*/  MOV R93, R117 ;  /* 0x00000075005d7202 */ /* 0x000fe40000000f00 */
[----:B------:R-:W-:Y:S01]  /*15850*/  MOV R83, R119 ;  /* 0x0000007700537202 */ /* 0x000fe20000000f00 */
[C---:B------:R-:W-:Y:S01]  /*15860*/  HMMA.16816.F32.BF16 R76, R4.reuse, R12, R112 ;  /* 0x0000000c044c723c */ /* 0x040fe20000041870 */
[----:B------:R-:W-:Y:S01]  /*15870*/  MOV R88, R250 ;  /* 0x000000fa00587202 */ /* 0x000fe20000000f00 */
[----:B------:R-:W-:Y:S01]  /*15880*/  IMAD.MOV.U32 R89, RZ, RZ, R247 ;  /* 0x000000ffff597224 */ /* 0x000fe200078e00f7 */
[----:B------:R-:W-:Y:S01]  /*15890*/  MOV R90, R244 ;  /* 0x000000f4005a7202 */ /* 0x000fe20000000f00 */
[----:B------:R-:W-:Y:S01]  /*158a0*/  IMAD.MOV.U32 R92, RZ, RZ, R208 ;  /* 0x000000ffff5c7224 */ /* 0x000fe200078e00d0 */
[----:B------:R-:W-:Y:S01]  /*158b0*/  MOV R91, R209 ;  /* 0x000000d1005b7202 */ /* 0x000fe20000000f00 */
[----:B------:R-:W-:Y:S01]  /*158c0*/  FADD.FTZ R2, R207, R0 ;  /* 0x00000000cf027221 */ /* 0x000fe20000010000 */
[----:B------:R-:W-:Y:S01]  /*158d0*/  MOV R137, R130 ;  /* 0x0000008200897202 */ /* 0x000fe20000000f00 */
[C---:B------:R-:W-:Y:S01]  /*158e0*/  HMMA.16816.F32.BF16 R12, R4.reuse, R14, R108 ;  /* 0x0000000e040c723c */ /* 0x040fe2000004186c */
[----:B------:R-:W-:Y:S01]  /*158f0*/  MOV R38, R205 ;  /* 0x000000cd00267202 */ /* 0x000fe20000000f00 */
[----:B------:R-:W-:Y:S01]  /*15900*/  MUFU.EX2 R132, R170 ;  /* 0x000000aa00847308 */ /* 0x000fe20000000800 */
[----:B------:R-:W-:Y:S01]  /*15910*/  MOV R39, R204 ;  /* 0x000000cc00277202 */ /* 0x000fe20000000f00 */
[----:B------:R-:W-:Y:S01]  /*15920*/  IMAD.MOV.U32 R148, RZ, RZ, R193 ;  /* 0x000000ffff947224 */ /* 0x000fe200078e00c1 */
[----:B------:R4:W5:Y:S03]  /*15930*/  LDL.LU R232, [R1+0x10c] ;  /* 0x00010c0001e87983 */ /* 0x0009660000300800 */
[C---:B------:R-:W-:Y:S08]  /*15940*/  HMMA.16816.F32.BF16 R108, R4.reuse, R8, R104 ;  /* 0x00000008046c723c */ /* 0x040ff00000041868 */
[C---:B------:R-:W-:Y:S01]  /*15950*/  HMMA.16816.F32.BF16 R120, R4.reuse, R10, R96 ;  /* 0x0000000a0478723c */ /* 0x040fe20000041860 */
[----:B------:R-:W1:Y:S07]  /*15960*/  LDSM.16.MT88.4 R8, [R216+0xa800] ;  /* 0x00a80000d808783b */ /* 0x000e6e0000004200 */
[C---:B------:R-:W-:Y:S01]  /*15970*/  HMMA.16816.F32.BF16 R116, R4.reuse, R20, R32 ;  /* 0x000000140474723c */ /* 0x040fe20000041820 */
[----:B------:R-:W2:Y:S01]  /*15980*/  LDSM.16.MT88.4 R32, [R217+0xa800] ;  /* 0x00a80000d920783b */ /* 0x000ea20000004200 */
[----:B------:R-:W3:Y:S08]  /*15990*/  MUFU.EX2 R250, R154 ;  /* 0x0000009a00fa7308 */ /* 0x000ef00000000800 */
[----:B------:R-:W-:Y:S08]  /*159a0*/  MUFU.EX2 R247, R155 ;  /* 0x0000009b00f77308 */ /* 0x000ff00000000800 */
[----:B------:R-:W-:Y:S08]  /*159b0*/  MUFU.EX2 R244, R156 ;  /* 0x0000009c00f47308 */ /* 0x000ff00000000800 */
[----:B------:R-:W1:Y:S08]  /*159c0*/  MUFU.EX2 R209, R133 ;  /* 0x0000008500d17308 */ /* 0x000e700000000800 */
[----:B------:R-:W-:Y:S08]  /*159d0*/  MUFU.EX2 R208, R134 ;  /* 0x0000008600d07308 */ /* 0x000ff00000000800 */
[----:B------:R-:W1:Y:S01]  /*159e0*/  MUFU.EX2 R207, R136 ;  /* 0x0000008800cf7308 */ /* 0x000e620000000800 */
[----:B------:R-:W-:Y:S01]  /*159f0*/  MOV R20, R124 ;  /* 0x0000007c00147202 */ /* 0x000fe20000000f00 */
[----:B------:R-:W-:Y:S01]  /*15a00*/  HMMA.16816.F32.BF16 R112, R4, R22, R100 ;  /* 0x000000160470723c */ /* 0x000fe20000041864 */
[----:B------:R-:W-:Y:S01]  /*15a10*/  MOV R124, R126 ;  /* 0x0000007e007c7202 */ /* 0x000fe20000000f00 */
[----:B------:R-:W-:Y:S01]  /*15a20*/  IMAD.MOV.U32 R126, RZ, RZ, R138 ;  /* 0x000000ffff7e7224 */ /* 0x000fe200078e008a */
[----:B------:R-:W-:-:S03]  /*15a30*/  MOV R138, R131 ;  /* 0x00000083008a7202 */ /* 0x000fc60000000f00 */
[----:B------:R1:W-:Y:S01]  /*15a40*/  MUFU.EX2 R206, R173 ;  /* 0x000000ad00ce7308 */ /* 0x0003e20000000800 */
[----:B------:R-:W-:Y:S01]  /*15a50*/  MOV R23, R139 ;  /* 0x0000008b00177202 */ /* 0x000fe20000000f00 */
[C---:B------:R-:W-:Y:S06]  /*15a60*/  HMMA.16816.F32.BF16 R104, R4.reuse, R16, R84 ;  /* 0x000000100468723c */ /* 0x040fec0000041854 */
[----:B------:R-:W-:Y:S08]  /*15a70*/  MUFU.EX2 R205, R174 ;  /* 0x000000ae00cd7308 */ /* 0x000ff00000000800 */
[----:B------:R-:W-:Y:S01]  /*15a80*/  MUFU.EX2 R204, R175 ;  /* 0x000000af00cc7308 */ /* 0x000fe20000000800 */
[----:B-1----:R-:W-:Y:S01]  /*15a90*/  MOV R173, R153 ;  /* 0x0000009900ad7202 */ /* 0x002fe20000000f00 */
[----:B------:R-:W-:Y:S06]  /*15aa0*/  HMMA.16816.F32.BF16 R96, R4, R18, R72 ;  /* 0x000000120460723c */ /* 0x000fec0000041848 */
[----:B------:R1:W-:Y:S01]  /*15ab0*/  MUFU.EX2 R130, R172 ;  /* 0x000000ac00827308 */ /* 0x0003e20000000800 */
[----:B---3--:R-:W-:Y:S01]  /*15ac0*/  F2FP.BF16.PACK_AB R4, R250, R173 ;  /* 0x000000adfa04723e */ /* 0x008fe200000010ff */
[----:B------:R-:W-:Y:S01]  /*15ad0*/  IMAD.MOV.U32 R158, RZ, RZ, R83 ;  /* 0x000000ffff9e7224 */ /* 0x000fe200078e0053 */
[----:B------:R-:W-:Y:S01]  /*15ae0*/  F2FP.BF16.PACK_AB R5, R209, R210 ;  /* 0x000000d2d105723e */ /* 0x000fe200000010ff */
[----:B------:R-:W-:Y:S01]  /*15af0*/  IMAD.MOV.U32 R195, RZ, RZ, R90 ;  /* 0x000000ffffc37224 */ /* 0x000fe200078e005a */
[----:B------:R-:W-:-:S02]  /*15b00*/  F2FP.BF16.PACK_AB R6, R244, R247 ;  /* 0x000000f7f406723e */ /* 0x000fc400000010ff */
[----:B------:R-:W-:Y:S01]  /*15b10*/  MOV R159, R82 ;  /* 0x00000052009f7202 */ /* 0x000fe20000000f00 */
[----:B------:R-:W-:Y:S01]  /*15b20*/  MUFU.EX2 R134, R176 ;  /* 0x000000b000867308 */ /* 0x000fe20000000800 */
[----:B------:R-:W-:Y:S02]  /*15b30*/  F2FP.BF16.PACK_AB R7, R207, R208 ;  /* 0x000000d0cf07723e */ /* 0x000fe400000010ff */
[----:B------:R-:W-:Y:S02]  /*15b40*/  MOV R157, R88 ;  /* 0x00000058009d7202 */ /* 0x000fe40000000f00 */
[----:B------:R-:W-:Y:S01]  /*15b50*/  MOV R160, R95 ;  /* 0x0000005f00a07202 */ /* 0x000fe20000000f00 */
[----:B------:R-:W-:Y:S01]  /*15b60*/  FADD.FTZ R2, R226, R2 ;  /* 0x00000002e2027221 */ /* 0x000fe20000010000 */
[----:B------:R4:W5:Y:S01]  /*15b70*/  LDL.LU R231, [R1+0x108] ;  /* 0x0001080001e77983 */ /* 0x0009620000300800 */
[----:B------:R-:W3:Y:S01]  /*15b80*/  MUFU.EX2 R133, R169 ;  /* 0x000000a900857308 */ /* 0x000ee20000000800 */
[----:B------:R-:W-:-:S07]  /*15b90*/  MOV R21, R94 ;  /* 0x0000005e00157202 */ /* 0x000fce0000000f00 */
[----:B------:R1:W1:Y:S01]  /*15ba0*/  MUFU.EX2 R131, R171 ;  /* 0x000000ab00837308 */ /* 0x0002620000000800 */
[----:B------:R-:W-:Y:S01]  /*15bb0*/  IMAD.MOV.U32 R22, RZ, RZ, R23 ;  /* 0x000000ffff167224 */ /* 0x000fe200078e0017 */
[----:B------:R-:W-:Y:S01]  /*15bc0*/  MOV R153, R89 ;  /* 0x0000005900997202 */ /* 0x000fe20000000f00 */
[----:B------:R-:W-:Y:S01]  /*15bd0*/  IMAD.MOV.U32 R156, RZ, RZ, R93 ;  /* 0x000000ffff9c7224 */ /* 0x000fe200078e005d */
[----:B------:R-:W-:Y:S01]  /*15be0*/  MOV R154, R91 ;  /* 0x0000005b009a7202 */ /* 0x000fe20000000f00 */
[----:B------:R-:W-:Y:S01]  /*15bf0*/  HMMA.16816.F32.BF16 R100, R4, R8, R68 ;  /* 0x000000080464723c */ /* 0x000fe20000041844 */
[----:B------:R-:W-:Y:S01]  /*15c00*/  MOV R155, R92 ;  /* 0x0000005c009b7202 */ /* 0x000fe20000000f00 */
[----:B------:R-:W-:Y:S01]  /*15c10*/  LDSM.16.MT88.4 R16, [R219+0xb000] ;  /* 0x00b00000db10783b */ /* 0x000fe20000004200 */
[----:B------:R-:W-:Y:S02]  /*15c20*/  MOV R23, R20 ;  /* 0x0000001400177202 */ /* 0x000fe40000000f00 */
[----:B------:R-:W-:-:S03]  /*15c30*/  MOV R20, R21 ;  /* 0x0000001500147202 */ /* 0x000fc60000000f00 */
[C---:B--2---:R-:W-:Y:S01]  /*15c40*/  HMMA.16816.F32.BF16 R80, R4.reuse, R32, R52 ;  /* 0x000000200450723c */ /* 0x044fe20000041834 */
[----:B------:R-:W-:Y:S01]  /*15c50*/  IMAD.MOV.U32 R21, RZ, RZ, R156 ;  /* 0x000000ffff157224 */ /* 0x000fe200078e009c */
[----:B------:R-:W-:Y:S01]  /*15c60*/  MOV R156, R155 ;  /* 0x0000009b009c7202 */ /* 0x000fe20000000f00 */
[----:B------:R-:W-:Y:S01]  /*15c70*/  IMAD.MOV.U32 R193, RZ, RZ, R129 ;  /* 0x000000ffffc17224 */ /* 0x000fe200078e0081 */
[----:B-1----:R-:W-:Y:S01]  /*15c80*/  MOV R172, R126 ;  /* 0x0000007e00ac7202 */ /* 0x002fe20000000f00 */
[----:B------:R-:W-:Y:S01]  /*15c90*/  IMAD.MOV.U32 R139, RZ, RZ, R128 ;  /* 0x000000ffff8b7224 */ /* 0x000fe200078e0080 */
        /* <DEDUP_REMOVED lines=8> */
[----:B------:R1:W-:Y:S01]  /*15d20*/  MUFU.EX2 R129, R165 ;  /* 0x000000a500817308 */ /* 0x0003e20000000800 */
[----:B------:R-:W-:Y:S01]  /*15d30*/  MOV R171, R124 ;  /* 0x0000007c00ab7202 */ /* 0x000fe20000000f00 */
[----:B------:R-:W-:Y:S01]  /*15d40*/  FADD.FTZ R0, R228, R36 ;  /* 0x00000024e4007221 */ /* 0x000fe20000010000 */
[----:B------:R4:W5:Y:S02]  /*15d50*/  LDL.LU R229, [R1+0x100] ;  /* 0x0001000001e57983 */ /* 0x0009640000300800 */
[----:B------:R-:W-:Y:S01]  /*15d60*/  FADD.FTZ R4, R22, R37 ;  /* 0x0000002516047221 */ /* 0x000fe20000010000 */
[----:B---3--:R-:W-:Y:S01]  /*15d70*/  F2FP.BF16.PACK_AB R5, R132, R133 ;  /* 0x000000858405723e */ /* 0x008fe200000010ff */
[----:B------:R-:W-:Y:S01]  /*15d80*/  IMAD.MOV.U32 R22, RZ, RZ, R23 ;  /* 0x000000ffff167224 */ /* 0x000fe200078e0017 */
[----:B------:R-:W-:Y:S01]  /*15d90*/  MOV R23, R20 ;  /* 0x0000001400177202 */ /* 0x000fe20000000f00 */
[----:B------:R-:W-:Y:S01]  /*15da0*/  FADD.FTZ R40, R191, R4 ;  /* 0x00000004bf287221 */ /* 0x000fe20000010000 */
[----:B------:R-:W-:-:S02]  /*15db0*/  F2FP.BF16.PACK_AB R4, R205, R206 ;  /* 0x000000cecd04723e */ /* 0x000fc400000010ff */
[----:B------:R-:W-:Y:S02]  /*15dc0*/  F2FP.BF16.PACK_AB R6, R134, R204 ;  /* 0x000000cc8606723e */ /* 0x000fe400000010ff */
[----:B------:R-:W-:Y:S01]  /*15dd0*/  F2FP.BF16.PACK_AB R7, R130, R131 ;  /* 0x000000838207723e */ /* 0x000fe200000010ff */
[----:B------:R-:W-:Y:S01]  /*15de0*/  IMAD.MOV.U32 R154, RZ, RZ, R195 ;  /* 0x000000ffff9a7224 */ /* 0x000fe200078e00c3 */
        /* <DEDUP_REMOVED lines=9> */
[----:B------:R-:W2:Y:S01]  /*15e80*/  LDSM.16.MT88.4 R20, [R216+0xb000] ;  /* 0x00b00000d814783b */ /* 0x000ea20000004200 */
[----:B------:R-:W-:Y:S01]  /*15e90*/  IMAD.MOV.U32 R157, RZ, RZ, R158 ;  /* 0x000000ffff9d7224 */ /* 0x000fe200078e009e */
[----:B------:R-:W-:Y:S01]  /*15ea0*/  MOV R158, R159 ;  /* 0x0000009f009e7202 */ /* 0x000fe20000000f00 */
[----:B------:R-:W3:Y:S08]  /*15eb0*/  MUFU.EX2 R128, R166 ;  /* 0x000000a600807308 */ /* 0x000ef00000000800 */
[----:B------:R-:W-:Y:S01]  /*15ec0*/  MUFU.EX2 R126, R168 ;  /* 0x000000a8007e7308 */ /* 0x000fe20000000800 */
[----:B------:R-:W-:Y:S01]  /*15ed0*/  HMMA.16816.F32.BF16 R56, R4, R10, R12 ;  /* 0x0000000a0438723c */ /* 0x000fe2000004180c */
[----:B------:R-:W2:Y:S01]  /*15ee0*/  LDSM.16.MT88.4 R12, [R217+0xb000] ;  /* 0x00b00000d90c783b */ /* 0x000ea20000004200 */
[----:B------:R-:W-:-:S03]  /*15ef0*/  MOV R156, R155 ;  /* 0x0000009b009c7202 */ /* 0x000fc60000000f00 */
[----:B------:R-:W2:Y:S01]  /*15f00*/  LDSM.16.MT88.4 R8, [R218+0xb000] ;  /* 0x00b00000da08783b */ /* 0x000ea20000004200 */
[----:B------:R-:W-:Y:S01]  /*15f10*/  MOV R155, R154 ;  /* 0x0000009a009b7202 */ /* 0x000fe20000000f00 */
[----:B------:R-:W-:Y:S01]  /*15f20*/  IMAD.MOV.U32 R154, RZ, RZ, R195 ;  /* 0x000000ffff9a7224 */ /* 0x000fe200078e00c3 */
[----:B------:R-:W-:Y:S01]  /*15f30*/  MOV R159, R127 ;  /* 0x0000007f009f7202 */ /* 0x000fe20000000f00 */
[----:B------:R-:W-:Y:S01]  /*15f40*/  MUFU.EX2 R124, R150 ;  /* 0x00000096007c7308 */ /* 0x000fe20000000800 */
[----:B------:R-:W-:Y:S01]  /*15f50*/  MOV R195, R153 ;  /* 0x0000009900c37202 */ /* 0x000fe20000000f00 */
[----:B------:R-:W-:Y:S01]  /*15f60*/  FADD.FTZ R0, R225, R0 ;  /* 0x00000000e1007221 */ /* 0x000fe20000010000 */
[----:B------:R-:W-:Y:S01]  /*15f70*/  MOV R153, R157 ;  /* 0x0000009d00997202 */ /* 0x000fe20000000f00 */
[----:B------:R-:W-:Y:S01]  /*15f80*/  IMAD.MOV.U32 R157, RZ, RZ, R158 ;  /* 0x000000ffff9d7224 */ /* 0x000fe200078e009e */
[----:B------:R-:W-:-:S03]  /*15f90*/  MOV R158, R159 ;  /* 0x0000009f009e7202 */ /* 0x000fc60000000f00 */
[----:B------:R-:W-:Y:S01]  /*15fa0*/  MUFU.EX2 R43, R182 ;  /* 0x000000b6002b7308 */ /* 0x000fe20000000800 */
[----:B------:R-:W-:Y:S01]  /*15fb0*/  MOV R159, R164 ;  /* 0x000000a4009f7202 */ /* 0x000fe20000000f00 */
[----:B------:R-:W-:Y:S01]  /*15fc0*/  IMAD.MOV.U32 R164, RZ, RZ, R125 ;  /* 0x000000ffffa47224 */ /* 0x000fe200078e007d */
[----:B------:R-:W-:Y:S01]  /*15fd0*/  MOV R125, R38 ;  /* 0x00000026007d7202 */ /* 0x000fe20000000f00 */
[----:B------:R-:W-:Y:S04]  /*15fe0*/  HMMA.16816.F32.BF16 R48, R4, R24, R108 ;  /* 0x000000180430723c */ /* 0x000fe8000004186c */
[----:B------:R-:W-:Y:S01]  /*15ff0*/  MUFU.EX2 R42, R183 ;  /* 0x000000b7002a7308 */ /* 0x000fe20000000800 */
[----:B------:R-:W-:Y:S01]  /*16000*/  MOV R176, R125 ;  /* 0x0000007d00b07202 */ /* 0x000fe20000000f00 */
[----:B-1----:R-:W-:Y:S01]  /*16010*/  IMAD.MOV.U32 R165, RZ, RZ, R223 ;  /* 0x000000ffffa57224 */ /* 0x002fe200078e00df */
[----:B------:R-:W-:Y:S01]  /*16020*/  MOV R38, R39 ;  /* 0x0000002700267202 */ /* 0x000fe20000000f00 */
[----:B------:R-:W-:Y:S01]  /*16030*/  FADD.FTZ R3, R227, R3 ;  /* 0x00000003e3037221 */ /* 0x000fe20000010000 */
[----:B------:R4:W5:Y:S03]  /*16040*/  LDL.LU R228, [R1+0xfc] ;  /* 0x0000fc0001e47983 */ /* 0x0009660000300800 */
[----:B------:R-:W-:Y:S01]  /*16050*/  MUFU.EX2 R127, R167 ;  /* 0x000000a7007f7308 */ /* 0x000fe20000000800 */
[----:B------:R-:W-:-:S07]  /*16060*/  IMAD.MOV.U32 R39, RZ, RZ, R224 ;  /* 0x000000ffff277224 */ /* 0x000fce00078e00e0 */
[----:B------:R-:W1:Y:S08]  /*16070*/  MUFU.EX2 R125, R149 ;  /* 0x00000095007d7308 */ /* 0x000e700000000800 */
[----:B------:R-:W-:Y:S08]  /*16080*/  MUFU.EX2 R109, R151 ;  /* 0x00000097006d7308 */ /* 0x000ff00000000800 */
[----:B------:R-:W1:Y:S01]  /*16090*/  MUFU.EX2 R108, R152 ;  /* 0x00000098006c7308 */ /* 0x000e620000000800 */
[----:B------:R-:W-:Y:S01]  /*160a0*/  MOV R169, R38 ;  /* 0x0000002600a97202 */ /* 0x000fe20000000f00 */
[----:B------:R-:W-:Y:S01]  /*160b0*/  IMAD.MOV.U32 R170, RZ, RZ, R39 ;  /* 0x000000ffffaa7224 */ /* 0x000fe200078e0027 */
[C---:B------:R-:W-:Y:S05]  /*160c0*/  HMMA.16816.F32.BF16 R64, R4.reuse, R28, R104 ;  /* 0x0000001c0440723c */ /* 0x040fea0000041868 */
[----:B------:R-:W-:Y:S03]  /*160d0*/  MUFU.EX2 R79, R186 ;  /* 0x000000ba004f7308 */ /* 0x000fe60000000800 */
[C---:B------:R-:W-:Y:S05]  /*160e0*/  HMMA.16816.F32.BF16 R44, R4.reuse, R26, R120 ;  /* 0x0000001a042c723c */ /* 0x040fea0000041878 */
[----:B------:R-:W-:Y:S08]  /*160f0*/  MUFU.EX2 R78, R187 ;  /* 0x000000bb004e7308 */ /* 0x000ff00000000800 */
[----:B------:R-:W-:Y:S01]  /*16100*/  MUFU.EX2 R77, R188 ;  /* 0x000000bc004d7308 */ /* 0x000fe20000000800 */
[C---:B------:R-:W-:Y:S07]  /*16110*/  HMMA.16816.F32.BF16 R36, R4.reuse, R32, R116 ;  /* 0x000000200424723c */ /* 0x040fee0000041874 */
[----:B------:R-:W1:Y:S01]  /*16120*/  MUFU.EX2 R76, R179 ;  /* 0x000000b3004c7308 */ /* 0x000e620000000800 */
[C---:B------:R-:W-:Y:S07]  /*16130*/  HMMA.16816.F32.BF16 R32, R4.reuse, R34, R112 ;  /* 0x000000220420723c */ /* 0x040fee0000041870 */
[----:B------:R-:W-:Y:S01]  /*16140*/  MUFU.EX2 R41, R185 ;  /* 0x000000b900297308 */ /* 0x000fe20000000800 */
[----:B------:R-:W-:Y:S01]  /*16150*/  HMMA.16816.F32.BF16 R28, R4, R30, R96 ;  /* 0x0000001e041c723c */ /* 0x000fe20000041860 */
[----:B------:R-:W-:Y:S01]  /*16160*/  FADD.FTZ R0, R165, R0 ;  /* 0x00000000a5007221 */ /* 0x000fe20000010000 */
[----:B------:R-:W-:Y:S01]  /*16170*/  MOV R191, R162 ;  /* 0x000000a200bf7202 */ /* 0x000fe20000000f00 */
[----:B------:R-:W-:Y:S01]  /*16180*/  FADD.FTZ R3, R190, R3 ;  /* 0x00000003be037221 */ /* 0x000fe20000010000 */
[----:B------:R4:W5:Y:S03]  /*16190*/  LDL.LU R227, [R1+0xf8] ;  /* 0x0000f80001e37983 */ /* 0x0009660000300800 */
[----:B------:R-:W4:Y:S01]  /*161a0*/  MUFU.EX2 R96, R184 ;  /* 0x000000b800607308 */ /* 0x000f220000000800 */
[----:B---3--:R-:W-:-:S02]  /*161b0*/  F2FP.BF16.PACK_AB R4, R128, R129 ;  /* 0x000000818004723e */ /* 0x008fc400000010ff */
[----:B-1----:R-:W-:Y:S02]  /*161c0*/  F2FP.BF16.PACK_AB R5, R124, R125 ;  /* 0x0000007d7c05723e */ /* 0x002fe400000010ff */
[----:B------:R-:W-:Y:S02]  /*161d0*/  F2FP.BF16.PACK_AB R6, R126, R127 ;  /* 0x0000007f7e06723e */ /* 0x000fe400000010ff */
[----:B------:R-:W-:Y:S01]  /*161e0*/  F2FP.BF16.PACK_AB R7, R108, R109 ;  /* 0x0000006d6c07723e */ /* 0x000fe200000010ff */
[----:B------:R-:W-:Y:S01]  /*161f0*/  FADD.FTZ R24, R171, R0 ;  /* 0x00000000ab187221 */ /* 0x000fe20000010000 */
[----:B------:R-:W-:Y:S01]  /*16200*/  MOV R165, R144 ;  /* 0x0000009000a57202 */ /* 0x000fe20000000f00 */
[----:B------:R-:W-:Y:S01]  /*16210*/  FADD.FTZ R3, R221, R3 ;  /* 0x00000003dd037221 */ /* 0x000fe20000010000 */
[----:B------:R-:W-:Y:S01]  /*16220*/  MOV R167, R163 ;  /* 0x000000a300a77202 */ /* 0x000fe20000000f00 */
[----:B------:R-:W-:Y:S02]  /*16230*/  FADD.FTZ R2, R172, R2 ;  /* 0x00000002ac027221 */ /* 0x000fe40000010000 */
[----:B------:R-:W-:Y:S01]  /*16240*/  IMAD.MOV.U32 R166, RZ, RZ, R148 ;  /* 0x000000ffffa67224 */ /* 0x000fe200078e0094 */
[C---:B--2---:R-:W-:Y:S01]  /*16250*/  HMMA.16816.F32.BF16 R100, R4.reuse, R20, R100 ;  /* 0x000000140464723c */ /* 0x044fe20000041864 */
[----:B------:R-:W-:Y:S01]  /*16260*/  MOV R117, R138 ;  /* 0x0000008a00757202 */ /* 0x000fe20000000f00 */
[----:B------:R-:W-:Y:S01]  /*16270*/  IMAD.MOV.U32 R116, RZ, RZ, R139 ;  /* 0x000000ffff747224 */ /* 0x000fe200078e008b */
[----:B------:R-:W-:Y:S01]  /*16280*/  MUFU.EX2 R27, R177 ;  /* 0x000000b1001b7308 */ /* 0x000fe20000000800 */
[----:B------:R-:W-:Y:S01]  /*16290*/  IMAD.MOV.U32 R118, RZ, RZ, R193 ;  /* 0x000000ffff767224 */ /* 0x000fe200078e00c1 */
[----:B------:R1:W5:Y:S03]  /*162a0*/  LDL.LU R226, [R1+0xf4] ;  /* 0x0000f40001e27983 */ /* 0x0003660000300800 */
        /* <DEDUP_REMOVED lines=9> */
[----:B------:R-:W-:Y:S01]  /*16340*/  IMAD.MOV.U32 R172, RZ, RZ, R146 ;  /* 0x000000ffffac7224 */ /* 0x000fe200078e0092 */
[----:B------:R-:W-:Y:S01]  /*16350*/  MOV R148, R145 ;  /* 0x0000009100947202 */ /* 0x000fe20000000f00 */
[----:B------:R-:W-:Y:S01]  /*16360*/  FADD.FTZ R2, R176, R2 ;  /* 0x00000002b0027221 */ /* 0x000fe20000010000 */
[----:B------:R-:W-:Y:S01]  /*16370*/  MOV R190, R166 ;  /* 0x000000a600be7202 */ /* 0x000fe20000000f00 */
[----:B------:R-:W-:Y:S01]  /*16380*/  FADD.FTZ R4, R222, R40 ;  /* 0x00000028de047221 */ /* 0x000fe20000010000 */
[----:B------:R-:W-:Y:S01]  /*16390*/  F2FP.BF16.PACK_AB R5, R43, R76 ;  /* 0x0000004c2b05723e */ /* 0x000fe200000010ff */
[----:B------:R2:W3:Y:S01]  /*163a0*/  MUFU.EX2 R26, R178 ;  /* 0x000000b2001a7308 */ /* 0x0004e20000000800 */
[----:B------:R-:W-:Y:S01]  /*163b0*/  F2FP.BF16.PACK_AB R6, R77, R78 ;  /* 0x0000004e4d06723e */ /* 0x000fe200000010ff */
[----:B------:R-:W-:Y:S01]  /*163c0*/  FADD.FTZ R0, R170, R4 ;  /* 0x00000004aa007221 */ /* 0x000fe20000010000 */
[----:B----4-:R-:W-:Y:S01]  /*163d0*/  F2FP.BF16.PACK_AB R4, R79, R96 ;  /* 0x000000604f04723e */ /* 0x010fe200000010ff */
[----:B------:R1:W5:Y:S01]  /*163e0*/  LDL.LU R225, [R1+0xf0] ;  /* 0x0000f00001e17983 */ /* 0x0003620000300800 */
[----:B------:R-:W-:-:S02]  /*163f0*/  F2FP.BF16.PACK_AB R7, R41, R42 ;  /* 0x0000002a2907723e */ /* 0x000fc400000010ff */
[----:B------:R-:W-:Y:S01]  /*16400*/  MOV R169, R174 ;  /* 0x000000ae00a97202 */ /* 0x000fe20000000f00 */
[----:B------:R-:W-:Y:S01]  /*16410*/  FADD.FTZ R3, R172, R3 ;  /* 0x00000003ac037221 */ /* 0x000fe20000010000 */
[----:B------:R-:W-:Y:S01]  /*16420*/  MOV R170, R160 ;  /* 0x000000a000aa7202 */ /* 0x000fe20000000f00 */
[----:B------:R-:W-:Y:S01]  /*16430*/  FADD.FTZ R2, R220, R2 ;  /* 0x00000002dc027221 */ /* 0x000fe20000010000 */
[----:B------:R-:W-:Y:S01]  /*16440*/  MOV R119, R148 ;  /* 0x0000009400777202 */ /* 0x000fe20000000f00 */
[C---:B------:R-:W-:Y:S01]  /*16450*/  HMMA.16816.F32.BF16 R60, R4.reuse, R20, R60 ;  /* 0x00000014043c723c */ /* 0x040fe2000004183c */
[----:B------:R-:W-:Y:S01]  /*16460*/  MOV R166, R170 ;  /* 0x000000aa00a67202 */ /* 0x000fe20000000f00 */
[----:B------:R-:W-:Y:S01]  /*16470*/  IMAD.MOV.U32 R170, RZ, RZ, R156 ;  /* 0x000000ffffaa7224 */ /* 0x000fe200078e009c */
[----:B------:R-:W-:Y:S01]  /*16480*/  MOV R172, R175 ;  /* 0x000000af00ac7202 */ /* 0x000fe20000000f00 */
[----:B------:R-:W4:Y:S04]  /*16490*/  LDSM.16.MT88.4 R144, [R216+0xb800] ;  /* 0x00b80000d890783b */ /* 0x000f280000004200 */
[C---:B------:R-:W-:Y:S01]  /*164a0*/  HMMA.16816.F32.BF16 R56, R4.reuse, R22, R56 ;  /* 0x000000160438723c */ /* 0x040fe20000041838 */
[----:B------:R-:W-:Y:S01]  /*164b0*/  MOV R175, R155 ;  /* 0x0000009b00af7202 */ /* 0x000fe20000000f00 */
[----:B--2---:R-:W-:Y:S01]  /*164c0*/  LDSM.16.MT88.4 R176, [R217+0xb800] ;  /* 0x00b80000d9b0783b */ /* 0x004fe20000004200 */
[----:B------:R-:W-:Y:S03]  /*164d0*/  MUFU.EX2 R25, R180 ;  /* 0x000000b400197308 */ /* 0x000fe60000000800 */
[----:B------:R1:W5:Y:S02]  /*164e0*/  LDL.LU R224, [R1+0xec] ;  /* 0x0000ec0001e07983 */ /* 0x0003640000300800 */
[C---:B------:R-:W-:Y:S08]  /*164f0*/  HMMA.16816.F32.BF16 R48, R4.reuse, R16, R48 ;  /* 0x000000100430723c */ /* 0x040ff00000041830 */
[C---:B------:R-:W-:Y:S08]  /*16500*/  HMMA.16816.F32.BF16 R44, R4.reuse, R18, R44 ;  /* 0x00000012042c723c */ /* 0x040ff0000004182c */
[C---:B------:R-:W-:Y:S08]  /*16510*/  HMMA.16816.F32.BF16 R36, R4.reuse, R12, R36 ;  /* 0x0000000c0424723c */ /* 0x040ff00000041824 */
[C---:B------:R-:W-:Y:S08]  /*16520*/  HMMA.16816.F32.BF16 R32, R4.reuse, R14, R32 ;  /* 0x0000000e0420723c */ /* 0x040ff00000041820 */
[C---:B------:R-:W-:Y:S08]  /*16530*/  HMMA.16816.F32.BF16 R64, R4.reuse, R8, R64 ;  /* 0x000000080440723c */ /* 0x040ff00000041840 */
[----:B------:R-:W-:Y:S01]  /*16540*/  HMMA.16816.F32.BF16 R28, R4, R10, R28 ;  /* 0x0000000a041c723c */ /* 0x000fe2000004181c */
[----:B------:R-:W-:-:S02]  /*16550*/  MOV R155, R154 ;  /* 0x0000009a009b7202 */ /* 0x000fc40000000f00 */
[----:B------:R-:W-:Y:S01]  /*16560*/  MOV R123, R172 ;  /* 0x000000ac007b7202 */ /* 0x000fe20000000f00 */
[----:B------:R2:W-:Y:S01]  /*16570*/  MUFU.EX2 R17, R190 ;  /* 0x000000be00117308 */ /* 0x0005e20000000800 */
[----:B------:R-:W-:Y:S01]  /*16580*/  MOV R111, R170 ;  /* 0x000000aa006f7202 */ /* 0x000fe20000000f00 */
[----:B------:R-:W-:Y:S01]  /*16590*/  FADD.FTZ R3, R140, R3 ;  /* 0x000000038c037221 */ /* 0x000fe20000010000 */
[----:B------:R-:W-:Y:S01]  /*165a0*/  MOV R156, R157 ;  /* 0x0000009d009c7202 */ /* 0x000fe20000000f00 */
[----:B------:R-:W-:Y:S01]  /*165b0*/  FADD.FTZ R4, R191, R24 ;  /* 0x00000018bf047221 */ /* 0x000fe20000010000 */
[----:B------:R-:W-:Y:S01]  /*165c0*/  LDSM.16.MT88.4 R12, [R218+0xb800] ;  /* 0x00b80000da0c783b */ /* 0x000fe20000004200 */
[----:B------:R-:W-:Y:S02]  /*165d0*/  IMAD.MOV.U32 R191, RZ, RZ, R165 ;  /* 0x000000ffffbf7224 */ /* 0x000fe400078e00a5 */
[----:B------:R-:W-:Y:S02]  /*165e0*/  IMAD.MOV.U32 R165, RZ, RZ, R169 ;  /* 0x000000ffffa57224 */ /* 0x000fe400078e00a9 */
[----:B------:R-:W-:-:S02]  /*165f0*/  IMAD.MOV.U32 R121, RZ, RZ, R166 ;  /* 0x000000ffff797224 */ /* 0x000fc400078e00a6 */
[----:B------:R-:W-:Y:S02]  /*16600*/  FADD.FTZ R2, R119, R2 ;  /* 0x0000000277027221 */ /* 0x000fe40000010000 */
[----:B------:R-:W-:Y:S01]  /*16610*/  IMAD.MOV.U32 R174, RZ, RZ, R161 ;  /* 0x000000ffffae7224 */ /* 0x000fe200078e00a1 */
[----:B------:R-:W-:Y:S01]  /*16620*/  MUFU.EX2 R22, R215 ;  /* 0x000000d700167308 */ /* 0x000fe20000000800 */
[----:B------:R-:W-:Y:S01]  /*16630*/  FADD.FTZ R5, R167, R0 ;  /* 0x00000000a7057221 */ /* 0x000fe20000010000 */
[----:B------:R-:W-:Y:S01]  /*16640*/  MOV R167, R171 ;  /* 0x000000ab00a77202 */ /* 0x000fe20000000f00 */
[----:B------:R-:W-:Y:S01]  /*16650*/  IMAD.MOV.U32 R154, RZ, RZ, R195 ;  /* 0x000000ffff9a7224 */ /* 0x000fe200078e00c3 */
[----:B------:R-:W-:Y:S01]  /*16660*/  MOV R171, R136 ;  /* 0x0000008800ab7202 */ /* 0x000fe20000000f00 */
[----:B------:R-:W-:Y:S01]  /*16670*/  FADD.FTZ R0, R135, R4 ;  /* 0x0000000487007221 */ /* 0x000fe20000010000 */
[----:B------:R-:W-:Y:S01]  /*16680*/  MOV R120, R191 ;  /* 0x000000bf00787202 */ /* 0x000fe20000000f00 */
[----:B------:R1:W5:Y:S01]  /*16690*/  LDL.LU R223, [R1+0xe8] ;  /* 0x0000e80001df7983 */ /* 0x0003620000300800 */
[----:B------:R-:W-:Y:S01]  /*166a0*/  MOV R122, R165 ;  /* 0x000000a5007a7202 */ /* 0x000fe20000000f00 */
[----:B------:R-:W-:Y:S01]  /*166b0*/  FADD.FTZ R4, R197, R5 ;  /* 0x00000005c5047221 */ /* 0x000fe20000010000 */
[----:B--2---:R-:W-:Y:S01]  /*166c0*/  MOV R190, R175 ;  /* 0x000000af00be7202 */ /* 0x004fe20000000f00 */
        /* <DEDUP_REMOVED lines=16> */
[----:B------:R2:W-:Y:S01]  /*167d0*/  MUFU.EX2 R11, R156 ;  /* 0x0000009c000b7308 */ /* 0x0005e20000000800 */
[----:B------:R-:W-:Y:S01]  /*167e0*/  FADD.FTZ R0, R99, R0 ;  /* 0x0000000063007221 */ /* 0x000fe20000010000 */
[----:B------:R-:W-:Y:S01]  /*167f0*/  MOV R113, R172 ;  /* 0x000000ac00717202 */ /* 0x000fe20000000f00 */
[----:B------:R-:W-:Y:S01]  /*16800*/  IMAD.MOV.U32 R112, RZ, RZ, R191 ;  /* 0x000000ffff707224 */ /* 0x000fe200078e00bf */
[----:B------:R-:W-:Y:S01]  /*16810*/  MOV R114, R175 ;  /* 0x000000af00727202 */ /* 0x000fe20000000f00 */
[----:B------:R-:W-:-:S03]  /*16820*/  FADD.FTZ R3, R104, R6 ;  /* 0x0000000668037221 */ /* 0x000fc60000010000 */
[----:B------:R1:W-:Y:S01]  /*16830*/  MUFU.EX2 R9, R116 ;  /* 0x0000007400097308 */ /* 0x0003e20000000800 */
[----:B------:R-:W-:Y:S01]  /*16840*/  FADD.FTZ R2, R105, R4 ;  /* 0x0000000469027221 */ /* 0x000fe20000010000 */
[----:B------:R-:W-:Y:S01]  /*16850*/  MOV R119, R189 ;  /* 0x000000bd00777202 */ /* 0x000fe20000000f00 */
[----:B------:R-:W-:Y:S01]  /*16860*/  FADD.FTZ R5, R106, R5 ;  /* 0x000000056a057221 */ /* 0x000fe20000010000 */
[----:B------:R-:W3:Y:S01]  /*16870*/  LDSM.16.MT88.4 R160, [R219+0xb800] ;  /* 0x00b80000dba0783b */ /* 0x000ee20000004200 */
[----:B------:R-:W-:Y:S02]  /*16880*/  IMAD.MOV.U32 R115, RZ, RZ, R174 ;  /* 0x000000ffff737224 */ /* 0x000fe400078e00ae */
[----:B--2---:R-:W-:Y:S01]  /*16890*/  IMAD.MOV.U32 R156, RZ, RZ, R157 ;  /* 0x000000ffff9c7224 */ /* 0x004fe200078e009d */
[----:B------:R-:W-:Y:S01]  /*168a0*/  MOV R157, R158 ;  /* 0x0000009e009d7202 */ /* 0x000fe20000000f00 */
[----:B------:R-:W-:Y:S01]  /*168b0*/  FADD.FTZ R4, R107, R0 ;  /* 0x000000006b047221 */ /* 0x000fe20000010000 */
[----:B------:R-:W-:Y:S01]  /*168c0*/  MOV R158, R159 ;  /* 0x0000009f009e7202 */ /* 0x000fe20000000f00 */
[----:B------:R-:W-:Y:S01]  /*168d0*/  FADD.FTZ R6, R112, R3 ;  /* 0x0000000370067221 */ /* 0x000fe20000010000 */
[----:B------:R2:W-:Y:S01]  /*168e0*/  MUFU.EX2 R8, R117 ;  /* 0x0000007500087308 */ /* 0x0005e20000000800 */
[----:B------:R-:W-:Y:S01]  /*168f0*/  FADD.FTZ R2, R113, R2 ;  /* 0x0000000271027221 */ /* 0x000fe20000010000 */
[----:B------:R-:W-:Y:S01]  /*16900*/  MOV R164, R192 ;  /* 0x000000c000a47202 */ /* 0x000fe20000000f00 */
[----:B-1----:R-:W-:-:S05]  /*16910*/  IMAD.MOV.U32 R116, RZ, RZ, R157 ;  /* 0x000000ffff747224 */ /* 0x002fca00078e009d */
[----:B------:R1:W-:Y:S01]  /*16920*/  MUFU.EX2 R7, R118 ;  /* 0x0000007600077308 */ /* 0x0003e20000000800 */
[----:B------:R-:W-:Y:S01]  /*16930*/  FADD.FTZ R0, R114, R5 ;  /* 0x0000000572007221 */ /* 0x000fe20000010000 */
[----:B------:R-:W-:Y:S01]  /*16940*/  MOV R169, R137 ;  /* 0x0000008900a97202 */ /* 0x000fe20000000f00 */
[----:B------:R-:W-:Y:S01]  /*16950*/  FADD.FTZ R3, R115, R4 ;  /* 0x0000000473037221 */ /* 0x000fe20000010000 */
[----:B------:R3:W5:Y:S01]  /*16960*/  LDL.LU R222, [R1+0xe4] ;  /* 0x0000e40001de7983 */ /* 0x0007620000300800 */
[----:B------:R-:W-:Y:S01]  /*16970*/  FADD.FTZ R5, R246, R6 ;  /* 0x00000006f6057221 */ /* 0x000fe20000010000 */
[----:B--2---:R-:W-:Y:S01]  /*16980*/  MOV R117, R158 ;  /* 0x0000009e00757202 */ /* 0x004fe20000000f00 */
[----:B------:R-:W-:Y:S01]  /*16990*/  FADD.FTZ R4, R211, R2 ;  /* 0x00000002d3047221 */ /* 0x000fe20000010000 */
[----:B------:R-:W-:Y:S01]  /*169a0*/  MOV R120, R143 ;  /* 0x0000008f00787202 */ /* 0x000fe20000000f00 */
[----:B------:R-:W-:Y:S02]  /*169b0*/  FADD.FTZ R2, R116, R0 ;  /* 0x0000000074027221 */ /* 0x000fe40000010000 */
[----:B------:R-:W-:Y:S01]  /*169c0*/  IMAD.MOV.U32 R159, RZ, RZ, R164 ;  /* 0x000000ffff9f7224 */ /* 0x000fe200078e00a4 */
[----:B-1----:R-:W-:Y:S01]  /*169d0*/  MOV R118, R141 ;  /* 0x0000008d00767202 */ /* 0x002fe20000000f00 */
[----:B------:R-:W-:-:S02]  /*169e0*/  FADD.FTZ R0, R117, R3 ;  /* 0x0000000375007221 */ /* 0x000fc40000010000 */
[----:B------:R-:W-:Y:S02]  /*169f0*/  IMAD.MOV.U32 R121, RZ, RZ, R199 ;  /* 0x000000ffff797224 */ /* 0x000fe400078e00c7 */
[----:B------:R-:W-:Y:S01]  /*16a00*/  IMAD.MOV.U32 R122, RZ, RZ, R142 ;  /* 0x000000ffff7a7224 */ /* 0x000fe200078e008e */
[----:B------:R-:W-:Y:S01]  /*16a10*/  MOV R110, R156 ;  /* 0x0000009c006e7202 */ /* 0x000fe20000000f00 */
[----:B------:R-:W-:Y:S01]  /*16a20*/  FADD.FTZ R5, R249, R5 ;  /* 0x00000005f9057221 */ /* 0x000fe20000010000 */
[----:B------:R-:W-:Y:S01]  /*16a30*/  MOV R111, R173 ;  /* 0x000000ad006f7202 */ /* 0x000fe20000000f00 */
[----:B------:R-:W-:Y:S01]  /*16a40*/  FADD.FTZ R3, R245, R4 ;  /* 0x00000004f5037221 */ /* 0x000fe20000010000 */
[----:B------:R-:W-:Y:S01]  /*16a50*/  MUFU.EX2 R18, R194 ;  /* 0x000000c200127308 */ /* 0x000fe20000000800 */
[----:B------:R-:W-:-:S07]  /*16a60*/  FADD.FTZ R2, R118, R2 ;  /* 0x0000000276027221 */ /* 0x000fce0000010000 */
[----:B------:R-:W1:Y:S01]  /*16a70*/  MUFU.EX2 R21, R214 ;  /* 0x000000d600157308 */ /* 0x000e620000000800 */
[----:B------:R-:W-:Y:S01]  /*16a80*/  FADD.FTZ R0, R119, R0 ;  /* 0x0000000077007221 */ /* 0x000fe20000010000 */
[----:B------:R-:W-:Y:S01]  /*16a90*/  MOV R123, R159 ;  /* 0x0000009f007b7202 */ /* 0x000fe20000000f00 */
[----:B------:R-:W-:-:S05]  /*16aa0*/  FADD.FTZ R4, R252, R5 ;  /* 0x00000005fc047221 */ /* 0x000fca0000010000 */
[----:B------:R-:W-:Y:S01]  /*16ab0*/  MUFU.EX2 R16, R167 ;  /* 0x000000a700107308 */ /* 0x000fe20000000800 */
[----:B------:R-:W-:-:S07]  /*16ac0*/  FADD.FTZ R3, R248, R3 ;  /* 0x00000003f8037221 */ /* 0x000fce0000010000 */
[----:B------:R-:W-:Y:S01]  /*16ad0*/  MUFU.EX2 R20, R213 ;  /* 0x000000d500147308 */ /* 0x000fe20000000800 */
[----:B------:R-:W-:-:S07]  /*16ae0*/  FADD.FTZ R2, R120, R2 ;  /* 0x0000000278027221 */ /* 0x000fce0000010000 */
[----:B------:R-:W2:Y:S01]  /*16af0*/  MUFU.EX2 R23, R181 ;  /* 0x000000b500177308 */ /* 0x000ea20000000800 */
[----:B------:R-:W-:-:S07]  /*16b00*/  FADD.FTZ R0, R121, R0 ;  /* 0x0000000079007221 */ /* 0x000fce0000010000 */
[----:B------:R-:W4:Y:S01]  /*16b10*/  MUFU.EX2 R19, R212 ;  /* 0x000000d400137308 */ /* 0x000f220000000800 */
[----:B------:R-:W-:Y:S01]  /*16b20*/  FADD.FTZ R4, R122, R4 ;  /* 0x000000047a047221 */ /* 0x000fe20000010000 */
[----:B---3--:R-:W-:Y:S01]  /*16b30*/  F2FP.BF16.PACK_AB R192, R26, R27 ;  /* 0x0000001b1ac0723e */ /* 0x008fe200000010ff */
[----:B------:R-:W-:Y:S01]  /*16b40*/  FADD.FTZ R3, R251, R3 ;  /* 0x00000003fb037221 */ /* 0x000fe20000010000 */
[----:B------:R3:W5:Y:S01]  /*16b50*/  LDL.LU R221, [R1+0xe0] ;  /* 0x0000e00001dd7983 */ /* 0x0007620000300800 */
[----:B------:R-:W-:Y:S02]  /*16b60*/  FADD.FTZ R2, R123, R2 ;  /* 0x000000027b027221 */ /* 0x000fe40000010000 */
[----:B------:R-:W-:Y:S01]  /*16b70*/  FADD.FTZ R0, R110, R0 ;  /* 0x000000006e007221 */ /* 0x000fe20000010000 */
[----:B------:R-:W3:Y:S01]  /*16b80*/  MUFU.EX2 R10, R169 ;  /* 0x000000a9000a7308 */ /* 0x000ee20000000800 */
[----:B------:R-:W-:Y:S01]  /*16b90*/  FADD.FTZ R4, R206, R4 ;  /* 0x00000004ce047221 */ /* 0x000fe20000010000 */
[----:B-1----:R-:W-:Y:S01]  /*16ba0*/  F2FP.BF16.PACK_AB R193, R21, R22 ;  /* 0x0000001615c1723e */ /* 0x002fe200000010ff */
[----:B------:R-:W-:Y:S01]  /*16bb0*/  FADD.FTZ R3, R133, R3 ;  /* 0x0000000385037221 */ /* 0x000fe20000010000 */
[----:B--2---:R-:W-:Y:S01]  /*16bc0*/  F2FP.BF16.PACK_AB R194, R23, R25 ;  /* 0x0000001917c2723e */ /* 0x004fe200000010ff */
[----:B------:R-:W-:Y:S01]  /*16bd0*/  FADD.FTZ R2, R111, R2 ;  /* 0x000000026f027221 */ /* 0x000fe20000010000 */
[----:B------:R-:W-:Y:S01]  /*16be0*/  F2FP.BF16.PACK_AB R196, R17, R18 ;  /* 0x0000001211c4723e */ /* 0x000fe200000010ff */
[----:B------:R-:W-:Y:S01]  /*16bf0*/  FADD.FTZ R0, R210, R0 ;  /* 0x00000000d2007221 */ /* 0x000fe20000010000 */
[----:B----4-:R-:W-:Y:S01]  /*16c00*/  F2FP.BF16.PACK_AB R195, R19, R20 ;  /* 0x0000001413c3723e */ /* 0x010fe200000010ff */
[----:B------:R-:W-:Y:S01]  /*16c10*/  FADD.FTZ R4, R205, R4 ;  /* 0x00000004cd047221 */ /* 0x000fe20000010000 */
[----:B------:R-:W-:Y:S01]  /*16c20*/  F2FP.BF16.PACK_AB R198, R11, R16 ;  /* 0x000000100bc6723e */ /* 0x000fe200000010ff */
[----:B------:R-:W-:Y:S01]  /*16c30*/  FADD.FTZ R3, R132, R3 ;  /* 0x0000000384037221 */ /* 0x000fe20000010000 */
[----:B------:R-:W-:Y:S01]  /*16c40*/  F2FP.BF16.PACK_AB R199, R7, R8 ;  /* 0x0000000807c7723e */ /* 0x000fe200000010ff */
[----:B------:R-:W-:Y:S01]  /*16c50*/  FADD.FTZ R2, R250, R2 ;  /* 0x00000002fa027221 */ /* 0x000fe20000010000 */
[----:B------:R1:W5:Y:S01]  /*16c60*/  LDL.LU R220, [R1+0xdc] ;  /* 0x0000dc0001dc7983 */ /* 0x0003620000300800 */
[----:B------:R-:W-:-:S02]  /*16c70*/  FADD.FTZ R0, R209, R0 ;  /* 0x00000000d1007221 */ /* 0x000fc40000010000 */
[----:B------:R-:W-:Y:S01]  /*16c80*/  FADD.FTZ R4, R204, R4 ;  /* 0x00000004cc047221 */ /* 0x000fe20000010000 */
[----:B---3--:R-:W-:Y:S01]  /*16c90*/  F2FP.BF16.PACK_AB R197, R9, R10 ;  /* 0x0000000a09c5723e */ /* 0x008fe200000010ff */
[----:B------:R-:W-:Y:S01]  /*16ca0*/  FADD.FTZ R3, R131, R3 ;  /* 0x0000000383037221 */ /* 0x000fe20000010000 */
[----:B------:R1:W5:Y:S01]  /*16cb0*/  LDL.LU R135, [R1+0xd8] ;  /* 0x0000d80001877983 */ /* 0x0003620000300800 */
        /* <DEDUP_REMOVED lines=62> */
.L_x_733:
[----:B-1----:R-:W-:-:S06]  /*170a0*/  UISETP.GT.AND UP0, UPT, UR9, UR8, UPT ;  /* 0x000000080900728c */ /* 0x002fcc000bf04270 */
[----:B------:R-:W-:-:S13]  /*170b0*/  PLOP3.LUT P0, PT, PT, PT, UP0, 0x80, 0x0 ;  /* 0x000000000000781c */ /* 0x000fda0003f0f008 */
[----:B------:R-:W-:Y:S05]  /*170c0*/  @!P0 BRA `(.L_x_737) ;  /* 0x00009dc000008947 */ /* 0x000fea0003800000 */
[----:B------:R-:W2:Y:S01]  /*170d0*/  LDL.64 R8, [R1+0xb8] ;  /* 0x0000b80001087983 */ /* 0x000ea20000100a00 */
[----:B------:R-:W-:Y:S01]  /*170e0*/  ULDC UR17, c[0x0][0x1a4] ;  /* 0x0000690000117ab9 */ /* 0x000fe20000000800 */
[----:B------:R-:W-:Y:S01]  /*170f0*/  IMAD.MOV.U32 R132, RZ, RZ, R72 ;  /* 0x000000ffff847224 */ /* 0x000fe200078e0048 */
        /* <DEDUP_REMOVED lines=42> */
.L_x_740:
        /* <DEDUP_REMOVED lines=88> */
.L_x_738:
[----:B------:R-:W2:Y:S01]  /*17920*/  LDL.64 R6, [R1+0xb0] ;  /* 0x0000b00001067983 */ /* 0x000ea20000100a00 */
[----:B------:R-:W-:Y:S04]  /*17930*/  DEPBAR.LE SB0, 0x0 ;  /* 0x000080000000791a */ /* 0x000fe80000000000 */
[----:B------:R-:W-:Y:S01]  /*17940*/  UIADD3 UR7, UR9, -0x1, URZ ;  /* 0xffffffff09077890 */ /* 0x000fe2000fffe03f */
[----:B------:R-:W-:Y:S03]  /*17950*/  BAR.SYNC.DEFER_BLOCKING 0x0 ;  /* 0x0000000000007b1d */ /* 0x000fe60000010000 */
[----:B------:R-:W-:Y:S02]  /*17960*/  USHF.R.S32.HI UR5, URZ, 0x1f, UR7 ;  /* 0x0000001f3f057899 */ /* 0x000fe40008011407 */
[----:B-1----:R-:W-:Y:S01]  /*17970*/  MOV R4, UR7 ;  /* 0x0000000700047c02 */ /* 0x002fe20008000f00 */
[----:B------:R-:W-:Y:S02]  /*17980*/  UIMAD UR4, UR28, UR7, URZ ;  /* 0x000000071c0472a4 */ /* 0x000fe4000f8e023f */
        /* <DEDUP_REMOVED lines=16> */
[----:B------:R-:W-:Y:S02]  /*17a90*/  @!P5 IADD3 R7, P2, R4, UR14, RZ ;  /* 0x0000000e0407dc10 */ /* 0x000fe4000ff5e0ff */
[----:B------:R-:W-:Y:S01]  /*17aa0*/  @!P5 IADD3.X R8, R0, UR10, RZ, P1, !PT ;  /* 0x0000000a0008dc10 */ /* 0x000fe20008ffe4ff */
[----:B------:R-:W-:Y:S01]  /*17ab0*/  @P5 STS.128 [R243+0x8800], RZ ;  /* 0x008800fff3005388 */ /* 0x000fe20000000c00 */
[C---:B------:R-:W-:Y:S02]  /*17ac0*/  @!P5 IADD3 R6, P0, R4.reuse, UR52, RZ ;  /* 0x000000340406dc10 */ /* 0x040fe4000ff1e0ff */
[----:B------:R-:W-:Y:S02]  /*17ad0*/  @!P5 IADD3 R9, P6, R4, UR48, RZ ;  /* 0x000000300409dc10 */ /* 0x000fe4000ffde0ff */
[----:B------:R-:W-:Y:S02]  /*17ae0*/  @!P5 LEA R12, P1, R6, c[0x0][0x170], 0x1 ;  /* 0x00005c00060cda11 */ /* 0x000fe400078208ff */
[C---:B------:R-:W-:Y:S01]  /*17af0*/  @!P5 IADD3.X R10, R0.reuse, UR12, RZ, P0, !PT ;  /* 0x0000000c000adc10 */ /* 0x040fe200087fe4ff */
[----:B------:R-:W-:Y:S01]  /*17b00*/  @!PT LDS RZ, [RZ] ;  /* 0x00000000fffff984 */ /* 0x000fe20000000800 */
[----:B------:R-:W-:Y:S01]  /*17b10*/  @!PT LDS RZ, [RZ] ;  /* 0x00000000fffff984 */ /* 0x000fe20000000800 */
[----:B------:R-:W-:Y:S01]  /*17b20*/  @!PT LDS RZ, [RZ] ;  /* 0x00000000fffff984 */ /* 0x000fe20000000800 */
[----:B------:R1:W-:Y:S01]  /*17b30*/  @!P5 LDGSTS.E.BYPASS.LTC128B.128 [R243+0x8800], [R18.64] ;  /* 0x0880000012f3dfae */ /* 0x0003e2000b901d72 */
[----:B------:R-:W-:Y:S02]  /*17b40*/  @!P5 IADD3.X R21, R0, UR15, RZ, P6, !PT ;  /* 0x0000000f0015dc10 */ /* 0x000fe4000b7fe4ff */
[----:B------:R-:W-:Y:S02]  /*17b50*/  P2R R2, PR, RZ, 0x4 ;  /* 0x00000004ff027803 */ /* 0x000fe40000000000 */
[C---:B------:R-:W-:Y:S02]  /*17b60*/  @!P5 LEA R14, P2, R5.reuse, c[0x0][0x170], 0x1 ;  /* 0x00005c00050eda11 */ /* 0x040fe400078408ff */
[----:B------:R-:W-:Y:S01]  /*17b70*/  @!P5 LEA.HI.X R13, R6, c[0x0][0x174], R10, 0x1, P1 ;  /* 0x00005d00060dda11 */ /* 0x000fe200008f0c0a */
[----:B------:R-:W-:Y:S01]  /*17b80*/  @P5 STS.128 [R243+0x9000], RZ ;  /* 0x009000fff3005388 */ /* 0x000fe20000000c00 */
[----:B------:R-:W-:Y:S02]  /*17b90*/  @!P5 LEA.HI.X R15, R5, c[0x0][0x174], R8, 0x1, P2 ;  /* 0x00005d00050fda11 */ /* 0x000fe400010f0c08 */
[----:B------:R-:W-:Y:S02]  /*17ba0*/  ISETP.NE.AND P3, PT, R2, RZ, PT ;  /* 0x000000ff0200720c */ /* 0x000fe40003f65270 */
[----:B------:R-:W-:Y:S02]  /*17bb0*/  @!P5 LEA R8, P2, R9, c[0x0][0x170], 0x1 ;  /* 0x00005c000908da11 */ /* 0x000fe400078408ff */
[----:B------:R-:W-:Y:S01]  /*17bc0*/  @!P5 IADD3.X R5, R0, UR13, RZ, P3, !PT ;  /* 0x0000000d0005dc10 */ /* 0x000fe20009ffe4ff */
[----:B------:R-:W-:Y:S01]  /*17bd0*/  @!PT LDS RZ, [RZ] ;  /* 0x00000000fffff984 */ /* 0x000fe20000000800 */
[----:B------:R-:W-:Y:S01]  /*17be0*/  @!PT LDS RZ, [RZ] ;  /* 0x00000000fffff984 */ /* 0x000fe20000000800 */
[----:B------:R-:W-:Y:S01]  /*17bf0*/  @!PT LDS RZ, [RZ] ;  /* 0x00000000fffff984 */ /* 0x000fe20000000800 */
[----:B------:R2:W-:Y:S01]  /*17c00*/  @!P5 LDGSTS.E.BYPASS.LTC128B.128 [R243+0x9000], [R14.64] ;  /* 0x090000000ef3dfae */ /* 0x0005e2000b901d72 */
[----:B------:R-:W-:Y:S02]  /*17c10*/  @!P5 LEA R10, P3, R7, c[0x0][0x170], 0x1 ;  /* 0x00005c00070ada11 */ /* 0x000fe400078608ff */
[----:B------:R-:W-:Y:S02]  /*17c20*/  @!P5 LEA.HI.X R9, R9, c[0x0][0x174], R21, 0x1, P2 ;  /* 0x00005d000909da11 */ /* 0x000fe400010f0c15 */
[----:B------:R-:W-:Y:S02]  /*17c30*/  @!P5 LEA.HI.X R11, R7, c[0x0][0x174], R5, 0x1, P3 ;  /* 0x00005d00070bda11 */ /* 0x000fe400018f0c05 */
[C---:B------:R-:W-:Y:S01]  /*17c40*/  @!P5 IADD3 R20, P4, R4.reuse, UR46, RZ ;  /* 0x0000002e0414dc10 */ /* 0x040fe2000ff9e0ff */
[----:B------:R-:W-:Y:S01]  /*17c50*/  @P5 STS.128 [R243+0x9800], RZ ;  /* 0x009800fff3005388 */ /* 0x000fe20000000c00 */
[----:B------:R-:W-:Y:S02]  /*17c60*/  @!P5 IADD3 R2, P0, R4, UR44, RZ ;  /* 0x0000002c0402dc10 */ /* 0x000fe4000ff1e0ff */
[----:B------:R-:W-:Y:S02]  /*17c70*/  @!P5 LEA R6, P1, R20, c[0x0][0x170], 0x1 ;  /* 0x00005c001406da11 */ /* 0x000fe400078208ff */
[C---:B------:R-:W-:Y:S02]  /*17c80*/  @!P5 IADD3.X R22, R0.reuse, UR16, RZ, P4, !PT ;  /* 0x000000100016dc10 */ /* 0x040fe4000a7fe4ff */
[----:B------:R-:W-:Y:S01]  /*17c90*/  @!P5 IADD3.X R0, R0, UR17, RZ, P0, !PT ;  /* 0x000000110000dc10 */ /* 0x000fe200087fe4ff */
[----:B------:R-:W-:Y:S01]  /*17ca0*/  @!PT LDS RZ, [RZ] ;  /* 0x00000000fffff984 */ /* 0x000fe20000000800 */
[----:B------:R-:W-:Y:S01]  /*17cb0*/  @!PT LDS RZ, [RZ] ;  /* 0x00000000fffff984 */ /* 0x000fe20000000800 */
[----:B------:R-:W-:Y:S01]  /*17cc0*/  @!PT LDS RZ, [RZ] ;  /* 0x00000000fffff984 */ /* 0x000fe20000000800 */
[----:B------:R2:W-:Y:S01]  /*17cd0*/  @!P5 LDGSTS.E.BYPASS.LTC128B.128 [R243+0x9800], [R12.64] ;  /* 0x098000000cf3dfae */ /* 0x0005e2000b901d72 */
[----:B------:R-:W-:Y:S02]  /*17ce0*/  @!P5 LEA.HI.X R7, R20, c[0x0][0x174], R22, 0x1, P1 ;  /* 0x00005d001407da11 */ /* 0x000fe400008f0c16 */
[C---:B------:R-:W-:Y:S04]  /*17cf0*/  @!P5 LEA R4, P0, R2.reuse, c[0x0][0x170], 0x1 ;  /* 0x00005c000204da11 */ /* 0x040fe800078008ff */
[----:B------:R-:W-:Y:S01]  /*17d00*/  @!P5 LEA.HI.X R5, R2, c[0x0][0x174], R0, 0x1, P0 ;  /* 0x00005d000205da11 */ /* 0x000fe200000f0c00 */
[----:B------:R-:W-:Y:S01]  /*17d10*/  @P5 STS.128 [R243+0xa000], RZ ;  /* 0x00a000fff3005388 */ /* 0x000fe20000000c00 */
[----:B------:R-:W-:Y:S07]  /*17d20*/  PLOP3.LUT P0, PT, PT, PT, UP0, 0x80, 0x0 ;  /* 0x000000000000781c */ /* 0x000fee0003f0f008 */
        /* <DEDUP_REMOVED lines=19> */
[----:B-----5:R-:W-:Y:S08]  /*17e60*/  LDSM.16.M88.4 R128, [R222] ;  /* 0x00000000de80783b */ /* 0x020ff00000000200 */
[----:B-1----:R-:W4:Y:S08]  /*17e70*/  LDSM.16.M88.4 R16, [R135+0x4000] ;  /* 0x004000008710783b */ /* 0x002f300000000200 */
[----:B------:R-:W3:Y:S08]  /*17e80*/  LDSM.16.M88.4 R124, [R222+0x2000] ;  /* 0x00200000de7c783b */ /* 0x000ef00000000200 */
[----:B------:R-:W1:Y:S08]  /*17e90*/  LDSM.16.M88.4 R32, [R135+0x4800] ;  /* 0x004800008720783b */ /* 0x000e700000000200 */
[----:B------:R-:W1:Y:S08]  /*17ea0*/  LDSM.16.M88.4 R48, [R135+0x5000] ;  /* 0x005000008730783b */ /* 0x000e700000000200 */
[----:B------:R-:W1:Y:S01]  /*17eb0*/  LDSM.16.M88.4 R64, [R135+0x5800] ;  /* 0x005800008740783b */ /* 0x000e620000000200 */
[-C--:B----4-:R-:W-:Y:S07]  /*17ec0*/  HMMA.16816.F32.BF16 R4, R128, R16.reuse, RZ ;  /* 0x000000108004723c */ /* 0x090fee00000418ff */
[----:B------:R-:W4:Y:S01]  /*17ed0*/  LDSM.16.M88.4 R80, [R135+0x6000] ;  /* 0x006000008750783b */ /* 0x000f220000000200 */
[C---:B---3--:R-:W-:Y:S07]  /*17ee0*/  HMMA.16816.F32.BF16 R8, R124.reuse, R16, RZ ;  /* 0x000000107c08723c */ /* 0x048fee00000418ff */
[----:B------:R-:W3:Y:S01]  /*17ef0*/  LDSM.16.M88.4 R96, [R135+0x6800] ;  /* 0x006800008760783b */ /* 0x000ee20000000200 */
[-C--:B--2---:R-:W-:Y:S07]  /*17f00*/  HMMA.16816.F32.BF16 R12, R124, R18.reuse, RZ ;  /* 0x000000127c0c723c */ /* 0x084fee00000418ff */
[----:B------:R-:W2:Y:S01]  /*17f10*/  LDSM.16.M88.4 R112, [R135+0x7000] ;  /* 0x007000008770783b */ /* 0x000ea20000000200 */
[C---:B------:R-:W-:Y:S07]  /*17f20*/  HMMA.16816.F32.BF16 R16, R128.reuse, R18, RZ ;  /* 0x000000128010723c */ /* 0x040fee00000418ff */
[----:B------:R-:W2:Y:S01]  /*17f30*/  LDSM.16.M88.4 R200, [R135+0x7800] ;  /* 0x0078000087c8783b */ /* 0x000ea20000000200 */
[-C--:B-1----:R-:W-:Y:S07]  /*17f40*/  HMMA.16816.F32.BF16 R20, R128, R32.reuse, RZ ;  /* 0x000000208014723c */ /* 0x082fee00000418ff */
[----:B------:R-:W-:Y:S01]  /*17f50*/  LDSM.16.M88.4 R204, [R225] ;  /* 0x00000000e1cc783b */ /* 0x000fe20000000200 */
[C---:B------:R-:W-:Y:S07]  /*17f60*/  HMMA.16816.F32.BF16 R24, R124.reuse, R32, RZ ;  /* 0x000000207c18723c */ /* 0x040fee00000418ff */
[----:B------:R-:W1:Y:S01]  /*17f70*/  LDSM.16.M88.4 R208, [R221+0x4000] ;  /* 0x00400000ddd0783b */ /* 0x000e620000000200 */
[-C--:B------:R-:W-:Y:S07]  /*17f80*/  HMMA.16816.F32.BF16 R28, R124, R34.reuse, RZ ;  /* 0x000000227c1c723c */ /* 0x080fee00000418ff */
[----:B------:R-:W1:Y:S01]  /*17f90*/  LDSM.16.M88.4 R212, [R225+0x2000] ;  /* 0x00200000e1d4783b */ /* 0x000e620000000200 */
[C---:B------:R-:W-:Y:S07]  /*17fa0*/  HMMA.16816.F32.BF16 R32, R128.reuse, R34, RZ ;  /* 0x000000228020723c */ /* 0x040fee00000418ff */
[----:B------:R-:W0:Y:S01]  /*17fb0*/  LDGDEPBAR ;  /* 0x00000000000079af */ /* 0x000e220000000000 */
        /* <DEDUP_REMOVED lines=65> */
[----:B------:R-:W2:Y:S08]  /*183d0*/  LDSM.16.M88.4 R200, [R223+0x2000] ;  /* 0x00200000dfc8783b */ /* 0x000eb00000000200 */
        /* <DEDUP_REMOVED lines=41> */
[----:B------:R-:W2:Y:S07]  /*18670*/  LDSM.16.M88.4 R204, [R224+0x2000] ;  /* 0x00200000e0cc783b */ /* 0x000eae0000000200 */
        /* <DEDUP_REMOVED lines=19> */
[----:B-1----:R1:W-:Y:S01]  /*187b0*/  STL [R1], R2 ;  /* 0x0000000201007387 */ /* 0x0023e20000100800 */
[----:B------:R-:W-:Y:S02]  /*187c0*/  FMUL.FTZ R17, R17, c[0x0][0x2ec] ;  /* 0x0000bb0011117a20 */ /* 0x000fe40000410000 */
[----:B------:R-:W-:Y:S02]  /*187d0*/  FMUL.FTZ R18, R18, c[0x0][0x2ec] ;  /* 0x0000bb0012127a20 */ /* 0x000fe40000410000 */
[----:B------:R-:W-:Y:S01]  /*187e0*/  FMUL.FTZ R19, R19, c[0x0][0x2ec] ;  /* 0x0000bb0013137a20 */ /* 0x000fe20000410000 */
[----:B------:R-:W-:Y:S01]  /*187f0*/  MUFU.TANH R252, R10 ;  /* 0x0000000a00fc7308 */ /* 0x000fe20000002400 */
[----:B------:R-:W-:Y:S01]  /*18800*/  FMUL.FTZ R16, R16, c[0x0][0x2ec] ;  /* 0x0000bb0010107a20 */ /* 0x000fe20000410000 */
[----:B--2---:R2:W-:Y:S08]  /*18810*/  STL [R1+0x10], R0 ;  /* 0x0000100001007387 */ /* 0x0045f00000100800 */
[----:B------:R-:W-:Y:S10]  /*18820*/  MUFU.TANH R247, R16 ;  /* 0x0000001000f77308 */ /* 0x000ff40000002400 */
[----:B-1----:R1:W3:Y:S10]  /*18830*/  MUFU.TANH R2, R7 ;  /* 0x0000000700027308 */ /* 0x0022f40000002400 */
[----:B--2---:R-:W2:Y:S10]  /*18840*/  MUFU.TANH R0, R8 ;  /* 0x0000000800007308 */ /* 0x004eb40000002400 */
[----:B------:R-:W-:Y:S01]  /*18850*/  MUFU.TANH R211, R17 ;  /* 0x0000001100d37308 */ /* 0x000fe20000002400 */
[----:B-1----:R-:W1:Y:S09]  /*18860*/  LDSM.16.M88.4 R4, [R220+0x800] ;  /* 0x00080000dc04783b */ /* 0x002e720000000200 */
[----:B------:R-:W-:Y:S01]  /*18870*/  MUFU.TANH R249, R18 ;  /* 0x0000001200f97308 */ /* 0x000fe20000002400 */
[----:B---3--:R3:W-:Y:S04]  /*18880*/  STL [R1+0x14], R2 ;  /* 0x0000140201007387 */ /* 0x0087e80000100800 */
[----:B--2---:R2:W-:Y:S05]  /*18890*/  STL [R1+0x4], R0 ;  /* 0x0000040001007387 */ /* 0x0045ea0000100800 */
[----:B------:R-:W-:Y:S10]  /*188a0*/  MUFU.TANH R248, R19 ;  /* 0x0000001300f87308 */ /* 0x000ff40000002400 */
[----:B---3--:R-:W-:Y:S01]  /*188b0*/  MUFU.TANH R2, R12 ;  /* 0x0000000c00027308 */ /* 0x008fe20000002400 */
[-C--:B-1----:R-:W-:Y:S09]  /*188c0*/  HMMA.16816.F32.BF16 R20, R212, R4.reuse, R20 ;  /* 0x00000004d414723c */ /* 0x082ff20000041814 */
[----:B--2---:R-:W1:Y:S01]  /*188d0*/  MUFU.TANH R0, R9 ;  /* 0x0000000900007308 */ /* 0x004e620000002400 */
[C---:B------:R-:W-:Y:S08]  /*188e0*/  HMMA.16816.F32.BF16 R24, R204.reuse, R4, R24 ;  /* 0x00000004cc18723c */ /* 0x040ff00000041818 */
[-C--:B------:R-:W-:Y:S08]  /*188f0*/  HMMA.16816.F32.BF16 R28, R204, R6.reuse, R28 ;  /* 0x00000006cc1c723c */ /* 0x080ff0000004181c */
[C---:B------:R-:W-:Y:S01]  /*18900*/  HMMA.16816.F32.BF16 R32, R212.reuse, R6, R32 ;  /* 0x00000006d420723c */ /* 0x040fe20000041820 */
[----:B------:R-:W-:Y:S03]  /*18910*/  LDSM.16.M88.4 R4, [R220+0x1800] ;  /* 0x00180000dc04783b */ /* 0x000fe60000000200 */
[----:B------:R-:W-:Y:S02]  /*18920*/  FMUL.FTZ R21, R21, c[0x0][0x2ec] ;  /* 0x0000bb0015157a20 */ /* 0x000fe40000410000 */
[----:B------:R-:W-:Y:S02]  /*18930*/  FMUL.FTZ R23, R23, c[0x0][0x2ec] ;  /* 0x0000bb0017177a20 */ /* 0x000fe40000410000 */
[----:B------:R-:W-:Y:S01]  /*18940*/  MUFU.TANH R209, R21 ;  /* 0x0000001500d17308 */ /* 0x000fe20000002400 */
[----:B-1----:R1:W-:Y:S03]  /*18950*/  STL [R1+0x1c], R0 ;  /* 0x00001c0001007387 */ /* 0x0023e60000100800 */
[----:B------:R-:W-:Y:S02]  /*18960*/  FMUL.FTZ R25, R25, c[0x0][0x2ec] ;  /* 0x0000bb0019197a20 */ /* 0x000fe40000410000 */
[----:B------:R-:W-:Y:S02]  /*18970*/  FMUL.FTZ R26, R26, c[0x0][0x2ec] ;  /* 0x0000bb001a1a7a20 */ /* 0x000fe40000410000 */
[----:B------:R-:W-:Y:S02]  /*18980*/  FMUL.FTZ R27, R27, c[0x0][0x2ec] ;  /* 0x0000bb001b1b7a20 */ /* 0x000fe40000410000 */
[----:B------:R-:W-:Y:S01]  /*18990*/  MUFU.TANH R246, R23 ;  /* 0x0000001700f67308 */ /* 0x000fe20000002400 */
[----:B------:R-:W-:Y:S02]  /*189a0*/  FMUL.FTZ R29, R29, c[0x0][0x2ec] ;  /* 0x0000bb001d1d7a20 */ /* 0x000fe40000410000 */
[----:B------:R-:W-:Y:S02]  /*189b0*/  FMUL.FTZ R30, R30, c[0x0][0x2ec] ;  /* 0x0000bb001e1e7a20 */ /* 0x000fe40000410000 */
        /* <DEDUP_REMOVED lines=8> */
[----:B------:R-:W-:Y:S01]  /*18a40*/  FMUL.FTZ R33, R33, c[0x0][0x2ec] ;  /* 0x0000bb0021217a20 */ /* 0x000fe20000410000 */
[----:B-1----:R1:W2:Y:S01]  /*18a50*/  MUFU.TANH R0, R11 ;  /* 0x0000000b00007308 */ /* 0x0022a20000002400 */
[----:B------:R-:W-:Y:S09]  /*18a60*/  FMUL.FTZ R34, R34, c[0x0][0x2ec] ;  /* 0x0000bb0022227a20 */ /* 0x000ff20000410000 */
[----:B------:R-:W-:Y:S10]  /*18a70*/  MUFU.TANH R210, R20 ;  /* 0x0000001400d27308 */ /* 0x000ff40000002400 */
[----:B------:R-:W-:Y:S01]  /*18a80*/  MUFU.TANH R244, R22 ;  /* 0x0000001600f47308 */ /* 0x000fe20000002400 */
[----:B-1----:R-:W1:Y:S09]  /*18a90*/  LDSM.16.M88.4 R8, [R220+0x1000] ;  /* 0x00100000dc08783b */ /* 0x002e720000000200 */
[----:B------:R-:W-:Y:S01]  /*18aa0*/  MUFU.TANH R251, R28 ;  /* 0x0000001c00fb7308 */ /* 0x000fe20000002400 */
[----:B--2---:R2:W-:Y:S04]  /*18ab0*/  STL [R1+0x7c], R0 ;  /* 0x00007c0001007387 */ /* 0x0045e80000100800 */
[----:B------:R3:W-:Y:S05]  /*18ac0*/  STL [R1+0x18], R2 ;  /* 0x0000180201007387 */ /* 0x0007ea0000100800 */
[----:B------:R-:W-:Y:S10]  /*18ad0*/  MUFU.TANH R22, R32 ;  /* 0x0000002000167308 */ /* 0x000ff40000002400 */
[----:B------:R-:W-:Y:S10]  /*18ae0*/  MUFU.TANH R20, R33 ;  /* 0x0000002100147308 */ /* 0x000ff40000002400 */
[----:B--2---:R-:W2:Y:S01]  /*18af0*/  MUFU.TANH R0, R13 ;  /* 0x0000000d00007308 */ /* 0x004ea20000002400 */
[-C--:B-1----:R-:W-:Y:S09]  /*18b00*/  HMMA.16816.F32.BF16 R36, R212, R8.reuse, R36 ;  /* 0x00000008d424723c */ /* 0x082ff20000041824 */
[----:B---3--:R-:W1:Y:S01]  /*18b10*/  MUFU.TANH R2, R14 ;  /* 0x0000000e00027308 */ /* 0x008e620000002400 */
[C---:B------:R-:W-:Y:S09]  /*18b20*/  HMMA.16816.F32.BF16 R40, R204.reuse, R8, R40 ;  /* 0x00000008cc28723c */ /* 0x040ff20000041828 */
[----:B------:R-:W-:Y:S01]  /*18b30*/  MUFU.TANH R202, R34 ;  /* 0x0000002200ca7308 */ /* 0x000fe20000002400 */
[-C--:B------:R-:W-:Y:S01]  /*18b40*/  HMMA.16816.F32.BF16 R44, R204, R10.reuse, R44 ;  /* 0x0000000acc2c723c */ /* 0x080fe2000004182c */
[----:B--2---:R2:W-:Y:S03]  /*18b50*/  STL [R1+0x5c], R0 ;  /* 0x00005c0001007387 */ /* 0x0045e60000100800 */
[----:B------:R-:W-:Y:S04]  /*18b60*/  FMUL.FTZ R36, R36, c[0x0][0x2ec] ;  /* 0x0000bb0024247a20 */ /* 0x000fe80000410000 */
[C---:B------:R-:W-:Y:S01]  /*18b70*/  HMMA.16816.F32.BF16 R48, R212.reuse, R10, R48 ;  /* 0x0000000ad430723c */ /* 0x040fe20000041830 */
[----:B------:R-:W-:Y:S01]  /*18b80*/  MUFU.TANH R35, R35 ;  /* 0x0000002300237308 */ /* 0x000fe20000002400 */
[----:B------:R-:W3:Y:S02]  /*18b90*/  LDSM.16.M88.4 R8, [R220+0x2000] ;  /* 0x00200000dc08783b */ /* 0x000ee40000000200 */
[----:B------:R-:W-:Y:S02]  /*18ba0*/  FMUL.FTZ R37, R37, c[0x0][0x2ec] ;  /* 0x0000bb0025257a20 */ /* 0x000fe40000410000 */
[----:B------:R-:W-:Y:S02]  /*18bb0*/  FMUL.FTZ R38, R38, c[0x0][0x2ec] ;  /* 0x0000bb0026267a20 */ /* 0x000fe40000410000 */
[-C--:B------:R-:W-:Y:S02]  /*18bc0*/  HMMA.16816.F32.BF16 R52, R212, R4.reuse, R52 ;  /* 0x00000004d434723c */ /* 0x080fe40000041834 */
[----:B-1----:R1:W-:Y:S01]  /*18bd0*/  STL [R1+0x64], R2 ;  /* 0x0000640201007387 */ /* 0x0023e20000100800 */
[----:B------:R-:W-:Y:S01]  /*18be0*/  MUFU.TANH R36, R36 ;  /* 0x0000002400247308 */ /* 0x000fe20000002400 */
[----:B------:R-:W-:Y:S02]  /*18bf0*/  FMUL.FTZ R41, R41, c[0x0][0x2ec] ;  /* 0x0000bb0029297a20 */ /* 0x000fe40000410000 */
[----:B------:R-:W-:Y:S02]  /*18c00*/  FMUL.FTZ R42, R42, c[0x0][0x2ec] ;  /* 0x0000bb002a2a7a20 */ /* 0x000fe40000410000 */
[C---:B------:R-:W-:Y:S04]  /*18c10*/  HMMA.16816.F32.BF16 R56, R204.reuse, R4, R56 ;  /* 0x00000004cc38723c */ /* 0x040fe80000041838 */
[----:B------:R-:W-:Y:S01]  /*18c20*/  FMUL.FTZ R43, R43, c[0x0][0x2ec] ;  /* 0x0000bb002b2b7a20 */ /* 0x000fe20000410000 */
[----:B--2---:R-:W2:Y:S01]  /*18c30*/  MUFU.TANH R0, R15 ;  /* 0x0000000f00007308 */ /* 0x004ea20000002400 */
[----:B------:R-:W-:Y:S02]  /*18c40*/  FMUL.FTZ R45, R45, c[0x0][0x2ec] ;  /* 0x0000bb002d2d7a20 */ /* 0x000fe40000410000 */
[-C--:B------:R-:W-:Y:S04]  /*18c50*/  HMMA.16816.F32.BF16 R60, R204, R6.reuse, R60 ;  /* 0x00000006cc3c723c */ /* 0x080fe8000004183c */
[----:B------:R-:W-:Y:S02]  /*18c60*/  FMUL.FTZ R46, R46, c[0x0][0x2ec] ;  /* 0x0000bb002e2e7a20 */ /* 0x000fe40000410000 */
[----:B------:R-:W-:Y:S01]  /*18c70*/  FMUL.FTZ R47, R47, c[0x0][0x2ec] ;  /* 0x0000bb002f2f7a20 */ /* 0x000fe20000410000 */
[----:B------:R-:W-:Y:S01]  /*18c80*/  MUFU.TANH R37, R37 ;  /* 0x0000002500257308 */ /* 0x000fe20000002400 */
[C---:B------:R-:W-:Y:S01]  /*18c90*/  HMMA.16816.F32.BF16 R64, R212.reuse, R6, R64 ;  /* 0x00000006d440723c */ /* 0x040fe20000041840 */
[----:B------:R-:W4:Y:S03]  /*18ca0*/  LDSM.16.M88.4 R4, [R220+0x2800] ;  /* 0x00280000dc04783b */ /* 0x000f260000000200 */
[----:B------:R-:W-:Y:S02]  /*18cb0*/  FMUL.FTZ R40, R40, c[0x0][0x2ec] ;  /* 0x0000bb0028287a20 */ /* 0x000fe40000410000 */
[----:B------:R-:W-:Y:S02]  /*18cc0*/  FMUL.FTZ R44, R44, c[0x0][0x2ec] ;  /* 0x0000bb002c2c7a20 */ /* 0x000fe40000410000 */
[----:B------:R-:W-:Y:S01]  /*18cd0*/  FMUL.FTZ R58, R58, c[0x0][0x2ec] ;  /* 0x0000bb003a3a7a20 */ /* 0x000fe20000410000 */
[----:B-1----:R-:W-:Y:S01]  /*18ce0*/  MUFU.TANH R2, R26 ;  /* 0x0000001a00027308 */ /* 0x002fe20000002400 */
[-C--:B---3--:R-:W-:Y:S01]  /*18cf0*/  HMMA.16816.F32.BF16 R68, R212, R8.reuse, R68 ;  /* 0x00000008d444723c */ /* 0x088fe20000041844 */
[----:B--2---:R1:W-:Y:S02]  /*18d00*/  STL [R1+0x78], R0 ;  /* 0x0000780001007387 */ /* 0x0043e40000100800 */
[----:B------:R-:W-:Y:S03]  /*18d10*/  FMUL.FTZ R59, R59, c[0x0][0x2ec] ;  /* 0x0000bb003b3b7a20 */ /* 0x000fe60000410000 */
[----:B------:R-:W-:Y:S02]  /*18d20*/  FMUL.FTZ R62, R62, c[0x0][0x2ec] ;  /* 0x0000bb003e3e7a20 */ /* 0x000fe40000410000 */
[C---:B------:R-:W-:Y:S01]  /*18d30*/  HMMA.16816.F32.BF16 R72, R204.reuse, R8, R72 ;  /* 0x00000008cc48723c */ /* 0x040fe20000041848 */
[----:B------:R-:W-:Y:S03]  /*18d40*/  MUFU.TANH R19, R38 ;  /* 0x0000002600137308 */ /* 0x000fe60000002400 */
[----:B------:R-:W-:Y:S02]  /*18d50*/  FMUL.FTZ R63, R63, c[0x0][0x2ec] ;  /* 0x0000bb003f3f7a20 */ /* 0x000fe40000410000 */
[----:B------:R-:W-:Y:S02]  /*18d60*/  FMUL.FTZ R48, R48, c[0x0][0x2ec] ;  /* 0x0000bb0030307a20 */ /* 0x000fe40000410000 */
[-C--:B------:R-:W-:Y:S03]  /*18d70*/  HMMA.16816.F32.BF16 R76, R204, R10.reuse, R76 ;  /* 0x0000000acc4c723c */ /* 0x080fe6000004184c */
[----:B------:R-:W-:Y:S01]  /*18d80*/  MUFU.TANH R245, R40 ;  /* 0x0000002800f57308 */ /* 0x000fe20000002400 */
[----:B------:R-:W-:Y:S02]  /*18d90*/  FMUL.FTZ R49, R49, c[0x0][0x2ec] ;  /* 0x0000bb0031317a20 */ /* 0x000fe40000410000 */
[----:B------:R-:W-:Y:S02]  /*18da0*/  FMUL.FTZ R50, R50, c[0x0][0x2ec] ;  /* 0x0000bb0032327a20 */ /* 0x000fe40000410000 */
[C---:B------:R-:W-:Y:S01]  /*18db0*/  HMMA.16816.F32.BF16 R80, R212.reuse, R10, R80 ;  /* 0x0000000ad450723c */ /* 0x040fe20000041850 */
[----:B------:R-:W2:Y:S03]  /*18dc0*/  LDSM.16.M88.4 R8, [R220+0x3000] ;  /* 0x00300000dc08783b */ /* 0x000ea60000000200 */
[----:B------:R-:W-:Y:S01]  /*18dd0*/  FMUL.FTZ R51, R51, c[0x0][0x2ec] ;  /* 0x0000bb0033337a20 */ /* 0x000fe20000410000 */
[----:B-1----:R-:W1:Y:S01]  /*18de0*/  MUFU.TANH R0, R25 ;  /* 0x0000001900007308 */ /* 0x002e620000002400 */
[----:B------:R-:W-:Y:S02]  /*18df0*/  FMUL.FTZ R52, R52, c[0x0][0x2ec] ;  /* 0x0000bb0034347a20 */ /* 0x000fe40000410000 */
[-C--:B----4-:R-:W-:Y:S04]  /*18e00*/  HMMA.16816.F32.BF16 R84, R212, R4.reuse, R84 ;  /* 0x00000004d454723c */ /* 0x090fe80000041854 */
[----:B------:R-:W-:Y:S02]  /*18e10*/  FMUL.FTZ R53, R53, c[0x0][0x2ec] ;  /* 0x0000bb0035357a20 */ /* 0x000fe40000410000 */
[----:B------:R-:W-:Y:S01]  /*18e20*/  FMUL.FTZ R54, R54, c[0x0][0x2ec] ;  /* 0x0000bb0036367a20 */ /* 0x000fe20000410000 */
[----:B------:R-:W-:Y:S01]  /*18e30*/  MUFU.TANH R208, R44 ;  /* 0x0000002c00d07308 */ /* 0x000fe20000002400 */
[C---:B------:R-:W-:Y:S04]  /*18e40*/  HMMA.16816.F32.BF16 R88, R204.reuse, R4, R88 ;  /* 0x00000004cc58723c */ /* 0x040fe80000041858 */
[----:B------:R-:W-:Y:S02]  /*18e50*/  FMUL.FTZ R55, R55, c[0x0][0x2ec] ;  /* 0x0000bb0037377a20 */ /* 0x000fe40000410000 */
[----:B------:R-:W-:Y:S02]  /*18e60*/  FMUL.FTZ R56, R56, c[0x0][0x2ec] ;  /* 0x0000bb0038387a20 */ /* 0x000fe40000410000 */
[-C--:B------:R-:W-:Y:S01]  /*18e70*/  HMMA.16816.F32.BF16 R92, R204, R6.reuse, R92 ;  /* 0x00000006cc5c723c */ /* 0x080fe2000004185c */
[----:B------:R-:W-:Y:S03]  /*18e80*/  MUFU.TANH R17, R48 ;  /* 0x0000003000117308 */ /* 0x000fe60000002400 */
[----:B------:R-:W-:Y:S01]  /*18e90*/  FMUL.FTZ R57, R57, c[0x0][0x2ec] ;  /* 0x0000bb0039397a20 */ /* 0x000fe20000410000 */
[----:B-1----:R1:W-:Y:S01]  /*18ea0*/  STL [R1+0x8], R0 ;  /* 0x0000080001007387 */ /* 0x0023e20000100800 */
[----:B------:R-:W-:Y:S02]  /*18eb0*/  FMUL.FTZ R60, R60, c[0x0][0x2ec] ;  /* 0x0000bb003c3c7a20 */ /* 0x000fe40000410000 */
[C---:B------:R-:W-:Y:S01]  /*18ec0*/  HMMA.16816.F32.BF16 R96, R212.reuse, R6, R96 ;  /* 0x00000006d460723c */ /* 0x040fe20000041860 */
[----:B------:R-:W3:Y:S01]  /*18ed0*/  LDSM.16.M88.4 R4, [R220+0x3800] ;  /* 0x00380000dc04783b */ /* 0x000ee20000000200 */
[----:B------:R-:W-:Y:S04]  /*18ee0*/  DEPBAR.LE SB0, 0x0 ;  /* 0x000080000000791a */ /* 0x000fe80000000000 */
[----:B------:R-:W-:Y:S01]  /*18ef0*/  MUFU.TANH R49, R49 ;  /* 0x0000003100317308 */ /* 0x000fe20000002400 */
[----:B------:R-:W-:Y:S02]  /*18f00*/  FMUL.FTZ R61, R61, c[0x0][0x2ec] ;  /* 0x0000bb003d3d7a20 */ /* 0x000fe40000410000 */
[----:B------:R4:W-:Y:S01]  /*18f10*/  STL [R1+0x60], R2 ;  /* 0x0000600201007387 */ /* 0x0009e20000100800 */
[-C--:B--2---:R-:W-:Y:S05]  /*18f20*/  HMMA.16816.F32.BF16 R100, R212, R8.reuse, R100 ;  /* 0x00000008d464723c */ /* 0x084fea0000041864 */
[----:B------:R-:W-:Y:S01]  /*18f30*/  FMUL.FTZ R64, R64, c[0x0][0x2ec] ;  /* 0x0000bb0040407a20 */ /* 0x000fe20000410000 */
[----:B------:R-:W-:Y:S01]  /*18f40*/  MUFU.TANH R50, R50 ;  /* 0x0000003200327308 */ /* 0x000fe20000002400 */
[----:B------:R-:W-:Y:S01]  /*18f50*/  BAR.SYNC.DEFER_BLOCKING 0x0 ;  /* 0x0000000000007b1d */ /* 0x000fe20000010000 */
[----:B------:R-:W-:Y:S01]  /*18f60*/  FMUL.FTZ R95, R95, c[0x0][0x2ec] ;  /* 0x0000bb005f5f7a20 */ /* 0x000fe20000410000 */
[C---:B------:R-:W-:Y:S04]  /*18f70*/  HMMA.16816.F32.BF16 R104, R204.reuse, R8, R104 ;  /* 0x00000008cc68723c */ /* 0x040fe80000041868 */
[----:B------:R-:W-:Y:S02]  /*18f80*/  FMUL.FTZ R65, R65, c[0x0][0x2ec] ;  /* 0x0000bb0041417a20 */ /* 0x000fe40000410000 */
[----:B------:R-:W-:Y:S01]  /*18f90*/  FMUL.FTZ R66, R66, c[0x0][0x2ec] ;  /* 0x0000bb0042427a20 */ /* 0x000fe20000410000 */
[----:B-1----:R-:W1:Y:S01]  /*18fa0*/  MUFU.TANH R0, R27 ;  /* 0x0000001b00007308 */ /* 0x002e620000002400 */
[-C--:B------:R-:W-:Y:S04]  /*18fb0*/  HMMA.16816.F32.BF16 R108, R204, R10.reuse, R108 ;  /* 0x0000000acc6c723c */ /* 0x080fe8000004186c */
[----:B------:R-:W-:Y:S02]  /*18fc0*/  FMUL.FTZ R67, R67, c[0x0][0x2ec] ;  /* 0x0000bb0043437a20 */ /* 0x000fe40000410000 */
[----:B------:R-:W-:Y:S02]  /*18fd0*/  FMUL.FTZ R68, R68, c[0x0][0x2ec] ;  /* 0x0000bb0044447a20 */ /* 0x000fe40000410000 */
[C---:B------:R-:W-:Y:S01]  /*18fe0*/  HMMA.16816.F32.BF16 R112, R212.reuse, R10, R112 ;  /* 0x0000000ad470723c */ /* 0x040fe20000041870 */
[----:B----4-:R-:W-:Y:S03]  /*18ff0*/  MUFU.TANH R2, R30 ;  /* 0x0000001e00027308 */ /* 0x010fe60000002400 */
[----:B------:R-:W-:Y:S02]  /*19000*/  FMUL.FTZ R69, R69, c[0x0][0x2ec] ;  /* 0x0000bb0045457a20 */ /* 0x000fe40000410000 */
[----:B------:R-:W-:Y:S02]  /*19010*/  FMUL.FTZ R70, R70, c[0x0][0x2ec] ;  /* 0x0000bb0046467a20 */ /* 0x000fe40000410000 */
[-C--:B---3--:R-:W-:Y:S03]  /*19020*/  HMMA.16816.F32.BF16 R116, R212, R4.reuse, R116 ;  /* 0x00000004d474723c */ /* 0x088fe60000041874 */
[----:B------:R-:W-:Y:S01]  /*19030*/  MUFU.TANH R51, R51 ;  /* 0x0000003300337308 */ /* 0x000fe20000002400 */
[----:B------:R-:W-:Y:S02]  /*19040*/  FMUL.FTZ R71, R71, c[0x0][0x2ec] ;  /* 0x0000bb0047477a20 */ /* 0x000fe40000410000 */
[----:B------:R-:W-:Y:S01]  /*19050*/  FMUL.FTZ R72, R72, c[0x0][0x2ec] ;  /* 0x0000bb0048487a20 */ /* 0x000fe20000410000 */
[----:B-1----:R1:W-:Y:S01]  /*19060*/  STL [R1+0x6c], R0 ;  /* 0x00006c0001007387 */ /* 0x0023e20000100800 */
        /* <DEDUP_REMOVED lines=8> */
[----:B------:R-:W-:Y:S04]  /*190f0*/  HMMA.16816.F32.BF16 R128, R212, R6, R128 ;  /* 0x00000006d480723c */ /* 0x000fe80000041880 */
[----:B------:R-:W-:Y:S02]  /*19100*/  FMUL.FTZ R77, R77, c[0x0][0x2ec] ;  /* 0x0000bb004d4d7a20 */ /* 0x000fe40000410000 */
[----:B------:R-:W-:Y:S02]  /*19110*/  FMUL.FTZ R78, R78, c[0x0][0x2ec] ;  /* 0x0000bb004e4e7a20 */ /* 0x000fe40000410000 */
[----:B------:R-:W-:Y:S01]  /*19120*/  FMUL.FTZ R79, R79, c[0x0][0x2ec] ;  /* 0x0000bb004f4f7a20 */ /* 0x000fe20000410000 */
[----:B-1----:R-:W1:Y:S03]  /*19130*/  MUFU.TANH R0, R29 ;  /* 0x0000001d00007308 */ /* 0x002e660000002400 */
        /* <DEDUP_REMOVED lines=16> */
[----:B------:R2:W-:Y:S01]  /*19240*/  STL [R1+0x58], R2 ;  /* 0x0000580201007387 */ /* 0x0005e20000100800 */
        /* <DEDUP_REMOVED lines=19> */
[----:B--2---:R-:W-:Y:S01]  /*19380*/  MUFU.TANH R2, R42 ;  /* 0x0000002a00027308 */ /* 0x004fe20000002400 */
        /* <DEDUP_REMOVED lines=27> */
[----:B------:R-:W-:Y:S05]  /*19540*/  FMUL.FTZ R127, R127, c[0x0][0x2ec] ;  /* 0x0000bb007f7f7a20 */ /* 0x000fea0000410000 */
[----:B------:R-:W-:Y:S10]  /*19550*/  MUFU.TANH R64, R64 ;  /* 0x0000004000407308 */ /* 0x000ff40000002400 */
[----:B------:R-:W-:Y:S01]  /*19560*/  MUFU.TANH R65, R65 ;  /* 0x0000004100417308 */ /* 0x000fe20000002400 */
[----:B-1----:R1:W-:Y:S04]  /*19570*/  STL [R1+0x4c], R0 ;  /* 0x00004c0001007387 */ /* 0x0023e80000100800 */
[----:B------:R2:W-:Y:S05]  /*19580*/  STL [R1+0x54], R2 ;  /* 0x0000540201007387 */ /* 0x0005ea0000100800 */
[----:B------:R-:W-:Y:S10]  /*19590*/  MUFU.TANH R66, R66 ;  /* 0x0000004200427308 */ /* 0x000ff40000002400 */
[----:B------:R-:W-:Y:S10]  /*195a0*/  MUFU.TANH R67, R67 ;  /* 0x0000004300437308 */ /* 0x000ff40000002400 */
[----:B-1----:R-:W1:Y:S10]  /*195b0*/  MUFU.TANH R0, R43 ;  /* 0x0000002b00007308 */ /* 0x002e740000002400 */
[----:B--2---:R-:W-:Y:S10]  /*195c0*/  MUFU.TANH R2, R46 ;  /* 0x0000002e00027308 */ /* 0x004ff40000002400 */
[----:B------:R-:W-:Y:S01]  /*195d0*/  MUFU.TANH R68, R68 ;  /* 0x0000004400447308 */ /* 0x000fe20000002400 */
[----:B-1----:R1:W-:Y:S09]  /*195e0*/  STL [R1+0x70], R0 ;  /* 0x0000700001007387 */ /* 0x0023f20000100800 */
[----:B------:R-:W-:Y:S10]  /*195f0*/  MUFU.TANH R69, R69 ;  /* 0x0000004500457308 */ /* 0x000ff40000002400 */
[----:B------:R-:W-:Y:S10]  /*19600*/  MUFU.TANH R70, R70 ;  /* 0x0000004600467308 */ /* 0x000ff40000002400 */
[----:B-1----:R-:W1:Y:S10]  /*19610*/  MUFU.TANH R0, R45 ;  /* 0x0000002d00007308 */ /* 0x002e740000002400 */
[----:B------:R-:W-:Y:S10]  /*19620*/  MUFU.TANH R71, R71 ;  /* 0x0000004700477308 */ /* 0x000ff40000002400 */
[----:B------:R-:W-:Y:S01]  /*19630*/  MUFU.TANH R72, R72 ;  /* 0x0000004800487308 */ /* 0x000fe20000002400 */
[----:B-1----:R1:W-:Y:S04]  /*19640*/  STL [R1+0x44], R0 ;  /* 0x0000440001007387 */ /* 0x0023e80000100800 */
[----:B------:R2:W-:Y:S05]  /*19650*/  STL [R1+0x50], R2 ;  /* 0x0000500201007387 */ /* 0x0005ea0000100800 */
[----:B------:R-:W-:Y:S10]  /*19660*/  MUFU.TANH R73, R73 ;  /* 0x0000004900497308 */ /* 0x000ff40000002400 */
[----:B------:R-:W-:Y:S10]  /*19670*/  MUFU.TANH R57, R74 ;  /* 0x0000004a00397308 */ /* 0x000ff40000002400 */
[----:B-1----:R-:W1:Y:S10]  /*19680*/  MUFU.TANH R0, R47 ;  /* 0x0000002f00007308 */ /* 0x002e740000002400 */
[----:B--2---:R-:W2:Y:S10]  /*19690*/  MUFU.TANH R2, R58 ;  /* 0x0000003a00027308 */ /* 0x004eb40000002400 */
[----:B------:R-:W-:Y:S01]  /*196a0*/  MUFU.TANH R75, R75 ;  /* 0x0000004b004b7308 */ /* 0x000fe20000002400 */
[----:B-1----:R1:W-:Y:S09]  /*196b0*/  STL [R1+0x68], R0 ;  /* 0x0000680001007387 */ /* 0x0023f20000100800 */
[----:B------:R-:W-:Y:S01]  /*196c0*/  MUFU.TANH R76, R76 ;  /* 0x0000004c004c7308 */ /* 0x000fe20000002400 */
[----:B--2---:R2:W-:Y:S09]  /*196d0*/  STL [R1+0x38], R2 ;  /* 0x0000380201007387 */ /* 0x0045f20000100800 */
[----:B------:R-:W-:Y:S10]  /*196e0*/  MUFU.TANH R77, R77 ;  /* 0x0000004d004d7308 */ /* 0x000ff40000002400 */
[----:B-1----:R-:W1:Y:S10]  /*196f0*/  MUFU.TANH R0, R59 ;  /* 0x0000003b00007308 */ /* 0x002e740000002400 */
[----:B--2---:R-:W2:Y:S10]  /*19700*/  MUFU.TANH R2, R62 ;  /* 0x0000003e00027308 */ /* 0x004eb40000002400 */
[----:B------:R-:W-:Y:S01]  /*19710*/  MUFU.TANH R78, R78 ;  /* 0x0000004e004e7308 */ /* 0x000fe20000002400 */
[----:B-1----:R1:W-:Y:S09]  /*19720*/  STL [R1+0x3c], R0 ;  /* 0x00003c0001007387 */ /* 0x0023f20000100800 */
[----:B------:R-:W-:Y:S01]  /*19730*/  MUFU.TANH R79, R79 ;  /* 0x0000004f004f7308 */ /* 0x000fe20000002400 */
[----:B--2---:R-:W-:Y:S09]  /*19740*/  STL [R1+0x2c], R2 ;  /* 0x00002c0201007387 */ /* 0x004ff20000100800 */
[----:B------:R-:W-:Y:S10]  /*19750*/  MUFU.TANH R80, R80 ;  /* 0x0000005000507308 */ /* 0x000ff40000002400 */
[----:B-1----:R-:W1:Y:S10]  /*19760*/  MUFU.TANH R0, R63 ;  /* 0x0000003f00007308 */ /* 0x002e740000002400 */
        /* <DEDUP_REMOVED lines=52> */
[----:B------:R-:W1:Y:S02]  /*19ab0*/  MUFU.TANH R23, R23 ;  /* 0x0000001700177308 */ /* 0x000e640000002400 */
[----:B-1234-:R-:W-:-:S05]  /*19ac0*/  @P0 BRA `(.L_x_740) ;  /* 0xffffd8d000000947 */ /* 0x01efca000383ffff */
.L_x_739:
[----:B------:R-:W-:Y:S01]  /*19ad0*/  LOP3.LUT R234, R234, 0xfff7ffff, RZ, 0xc0, !PT ;  /* 0xfff7ffffeaea7812 */ /* 0x000fe200078ec0ff */
[----:B-1----:R-:W2:Y:S01]  /*19ae0*/  LDL.LU R8, [R1+0x10] ;  /* 0x0000100001087983 */ /* 0x002ea20000300800 */
[----:B------:R-:W-:Y:S01]  /*19af0*/  IMAD.U32 R0, RZ, RZ, UR7 ;  /* 0x00000007ff007e24 */ /* 0x000fe2000f8e00ff */
[----:B------:R-:W-:Y:S01]  /*19b00*/  UISETP.GT.AND UP0, UPT, UR7, UR8, UPT ;  /* 0x000000080700728c */ /* 0x000fe2000bf04270 */
[----:B------:R-:W-:Y:S01]  /*19b10*/  @P5 LOP3.LUT R234, R234, 0x80000, RZ, 0xfc, !PT ;  /* 0x00080000eaea5812 */ /* 0x000fe200078efcff */
[----:B------:R-:W3:Y:S01]  /*19b20*/  LDL.LU R2, [R1+0x4] ;  /* 0x0000040001027983 */ /* 0x000ee20000300800 */
[----:B------:R-:W-:Y:S01]  /*19b30*/  IMAD.MOV.U32 R4, RZ, RZ, R21 ;  /* 0x000000ffff047224 */ /* 0x000fe200078e0015 */
[----:B------:R-:W-:Y:S01]  /*19b40*/  UMOV UR9, UR7 ;  /* 0x0000000700097c82 */ /* 0x000fe20008000000 */
[----:B------:R-:W-:Y:S01]  /*19b50*/  LOP3.LUT R234, R234, 0xffffff7f, RZ, 0xc0, !PT ;  /* 0xffffff7feaea7812 */ /* 0x000fe200078ec0ff */
[----:B------:R-:W4:Y:S01]  /*19b60*/  LDL.LU R5, [R1+0x18] ;  /* 0x0000180001057983 */ /* 0x000f220000300800 */
[----:B------:R-:W-:Y:S03]  /*19b70*/  IMAD.MOV.U32 R34, RZ, RZ, R4 ;  /* 0x000000ffff227224 */ /* 0x000fe600078e0004 */
[----:B------:R-:W4:Y:S01]  /*19b80*/  LDL.LU R6, [R1+0x5c] ;  /* 0x00005c0001067983 */ /* 0x000f220000300800 */
[----:B------:R-:W-:Y:S03]  /*19b90*/  IMAD.MOV.U32 R87, RZ, RZ, R34 ;  /* 0x000000ffff577224 */ /* 0x000fe600078e0022 */
        /* <DEDUP_REMOVED lines=17> */
[----:B------:R-:W4:Y:S04]  /*19cb0*/  LDL.LU R30, [R1+0x14] ;  /* 0x00001400011e7983 */ /* 0x000f280000300800 */
[----:B------:R-:W4:Y:S04]  /*19cc0*/  LDL.LU R86, [R1+0x1c] ;  /* 0x00001c0001567983 */ /* 0x000f280000300800 */
[----:B------:R-:W1:Y:S02]  /*19cd0*/  S2R R9, SR_TID.X ;  /* 0x0000000000097919 */ /* 0x000e640000002100 */
[----:B-1----:R-:W-:Y:S05]  /*19ce0*/  IMAD.SHL.U32 R9, R9, 0x2, RZ ;  /* 0x0000000209097824 */ /* 0x002fea00078e00ff */
[----:B------:R-:W-:Y:S05]  /*19cf0*/  LOP3.LUT R9, R9, 0x6, RZ, 0xc0, !PT ;  /* 0x0000000609097812 */ /* 0x000fea00078ec0ff */
[----:B------:R-:W-:Y:S05]  /*19d00*/  IMAD R0, R0, 0x80, R9 ;  /* 0x0000008000007824 */ /* 0x000fea00078e0209 */
[C---:B------:R-:W-:Y:S02]  /*19d10*/  ISETP.GE.AND P1, PT, R0.reuse, R238, PT ;  /* 0x000000ee0000720c */ /* 0x040fe40003f26270 */
[C---:B------:R-:W-:Y:S02]  /*19d20*/  ISETP.GE.AND P0, PT, R0.reuse, R237, PT ;  /* 0x000000ed0000720c */ /* 0x040fe40003f06270 */
[C---:B------:R-:W-:Y:S02]  /*19d30*/  ISETP.GE.OR P1, PT, R0.reuse, R242, !P1 ;  /* 0x000000f20000720c */ /* 0x040fe40004f26670 */
[C---:B------:R-:W-:Y:S02]  /*19d40*/  ISETP.GE.OR P0, PT, R0.reuse, R241, !P0 ;  /* 0x000000f10000720c */ /* 0x040fe40004706670 */
[----:B------:R-:W-:Y:S02]  /*19d50*/  IADD3 R10, R0, 0x8, RZ ;  /* 0x00000008000a7810 */ /* 0x000fe40007ffe0ff */
[----:B------:R-:W-:Y:S02]  /*19d60*/  FSEL R28, R250, -INF , !P0 ;  /* 0xff800000fa1c7808 */ /* 0x000fe40004000000 */
[C---:B------:R-:W-:Y:S02]  /*19d70*/  IADD3 R12, R0.reuse, 0x29, RZ ;  /* 0x00000029000c7810 */ /* 0x040fe40007ffe0ff */
[C---:B------:R-:W-:Y:S02]  /*19d80*/  ISETP.GE.AND P0, PT, R0.reuse, R235, PT ;  /* 0x000000eb0000720c */ /* 0x040fe40003f06270 */
[C---:B------:R-:W-:Y:S02]  /*19d90*/  IADD3 R9, R0.reuse, 0x9, RZ ;  /* 0x0000000900097810 */ /* 0x040fe40007ffe0ff */
[C---:B------:R-:W-:Y:S02]  /*19da0*/  ISETP.GE.OR P0, PT, R0.reuse, R239, !P0 ;  /* 0x000000ef0000720c */ /* 0x040fe40004706670 */
[----:B------:R-:W-:Y:S02]  /*19db0*/  IADD3 R4, R0, 0x20, RZ ;  /* 0x0000002000047810 */ /* 0x000fe40007ffe0ff */
[----:B------:R-:W-:Y:S02]  /*19dc0*/  FSEL R39, R252, -INF , !P0 ;  /* 0xff800000fc277808 */ /* 0x000fe40004000000 */
[C---:B------:R-:W-:Y:S02]  /*19dd0*/  IADD3 R11, R0.reuse, 0x28, RZ ;  /* 0x00000028000b7810 */ /* 0x040fe40007ffe0ff */
[C---:B------:R-:W-:Y:S01]  /*19de0*/  IADD3 R14, R0.reuse, 0x30, RZ ;  /* 0x00000030000e7810 */ /* 0x040fe20007ffe0ff */
[----:B--2---:R-:W-:Y:S01]  /*19df0*/  IMAD.MOV.U32 R16, RZ, RZ, R8 ;  /* 0x000000ffff107224 */ /* 0x004fe200078e0008 */
[C---:B------:R-:W-:Y:S01]  /*19e00*/  IADD3 R8, R0.reuse, 0x10, RZ ;  /* 0x0000001000087810 */ /* 0x040fe20007ffe0ff */
[----:B---3--:R-:W-:Y:S01]  /*19e10*/  IMAD.MOV.U32 R21, RZ, RZ, R2 ;  /* 0x000000ffff157224 */ /* 0x008fe200078e0002 */
[----:B------:R-:W-:Y:S02]  /*19e20*/  IADD3 R2, R0, 0x1, RZ ;  /* 0x0000000100027810 */ /* 0x000fe40007ffe0ff */
[----:B------:R-:W-:Y:S01]  /*19e30*/  ISETP.GE.AND P0, PT, R8, R238, PT ;  /* 0x000000ee0800720c */ /* 0x000fe20003f06270 */
[----:B----4-:R-:W-:Y:S01]  /*19e40*/  IMAD.MOV.U32 R15, RZ, RZ, R5 ;  /* 0x000000ffff0f7224 */ /* 0x010fe200078e0005 */
[----:B------:R-:W-:Y:S02]  /*19e50*/  ISETP.GE.AND P2, PT, R2, R235, PT ;  /* 0x000000eb0200720c */ /* 0x000fe40003f46270 */
[----:B------:R-:W-:Y:S01]  /*19e60*/  ISETP.GE.OR P0, PT, R8, R242, !P0 ;  /* 0x000000f20800720c */ /* 0x000fe20004706670 */
[----:B------:R-:W-:Y:S01]  /*19e70*/  IMAD.MOV.U32 R13, RZ, RZ, R6 ;  /* 0x000000ffff0d7224 */ /* 0x000fe200078e0006 */
[C---:B------:R-:W-:Y:S01]  /*19e80*/  ISETP.GE.OR P2, PT, R2.reuse, R239, !P2 ;  /* 0x000000ef0200720c */ /* 0x040fe20005746670 */
[----:B------:R-:W-:Y:S01]  /*19e90*/  IMAD.MOV.U32 R89, RZ, RZ, R15 ;  /* 0x000000ffff597224 */ /* 0x000fe200078e000f */
[-C--:B------:R-:W-:Y:S02]  /*19ea0*/  ISETP.GE.AND P3, PT, R2, R236.reuse, PT ;  /* 0x000000ec0200720c */ /* 0x080fe40003f66270 */
[----:B------:R-:W-:Y:S02]  /*19eb0*/  FSEL R27, R7, -INF , !P1 ;  /* 0xff800000071b7808 */ /* 0x000fe40004800000 */
[C---:B------:R-:W-:Y:S02]  /*19ec0*/  ISETP.GE.AND P1, PT, R0.reuse, R236, PT ;  /* 0x000000ec0000720c */ /* 0x040fe40003f26270 */
[C---:B------:R-:W-:Y:S02]  /*19ed0*/  IADD3 R7, R0.reuse, 0x11, RZ ;  /* 0x0000001100077810 */ /* 0x040fe40007ffe0ff */
[C---:B------:R-:W-:Y:S02]  /*19ee0*/  ISETP.GE.OR P1, PT, R0.reuse, R240, !P1 ;  /* 0x000000f00000720c */ /* 0x040fe40004f26670 */
[----:B------:R-:W-:Y:S02]  /*19ef0*/  IADD3 R6, R0, 0x18, RZ ;  /* 0x0000001800067810 */ /* 0x000fe40007ffe0ff */
[----:B------:R-:W-:Y:S02]  /*19f00*/  @P2 LOP3.LUT R234, R234, 0x80, RZ, 0xfc, !PT ;  /* 0x00000080eaea2812 */ /* 0x000fe400078efcff */
[CC--:B------:R-:W-:Y:S02]  /*19f10*/  ISETP.GE.AND P2, PT, R10.reuse, R238.reuse, PT ;  /* 0x000000ee0a00720c */ /* 0x0c0fe40003f46270 */
[----:B------:R-:W-:Y:S02]  /*19f20*/  FSEL R33, R21, -INF , !P1 ;  /* 0xff80000015217808 */ /* 0x000fe40004800000 */
[C---:B------:R-:W-:Y:S02]  /*19f30*/  ISETP.GE.AND P1, PT, R9.reuse, R238, PT ;  /* 0x000000ee0900720c */ /* 0x040fe40003f26270 */
[-C--:B------:R-:W-:Y:S02]  /*19f40*/  ISETP.GE.OR P2, PT, R10, R242.reuse, !P2 ;  /* 0x000000f20a00720c */ /* 0x080fe40005746670 */
[----:B------:R-:W-:Y:S02]  /*19f50*/  ISETP.GE.OR P1, PT, R9, R242, !P1 ;  /* 0x000000f20900720c */ /* 0x000fe40004f26670 */
[----:B------:R-:W-:Y:S02]  /*19f60*/  FSEL R31, R247, -INF , !P2 ;  /* 0xff800000f71f7808 */ /* 0x000fe40005000000 */
[-C--:B------:R-:W-:Y:S02]  /*19f70*/  ISETP.GE.AND P2, PT, R7, R238.reuse, PT ;  /* 0x000000ee0700720c */ /* 0x080fe40003f46270 */
[----:B------:R-:W-:Y:S02]  /*19f80*/  IADD3 R5, R0, 0x19, RZ ;  /* 0x0000001900057810 */ /* 0x000fe40007ffe0ff */
[CC--:B------:R-:W-:Y:S02]  /*19f90*/  ISETP.GE.AND P6, PT, R2.reuse, R238.reuse, PT ;  /* 0x000000ee0200720c */ /* 0x0c0fe40003fc6270 */
[----:B------:R-:W-:Y:S02]  /*19fa0*/  ISETP.GE.AND P4, PT, R2, R237, PT ;  /* 0x000000ed0200720c */ /* 0x000fe40003f86270 */
[----:B------:R-:W-:Y:S02]  /*19fb0*/  FSEL R32, R211, -INF , !P1 ;  /* 0xff800000d3207808 */ /* 0x000fe40004800000 */
[-C--:B------:R-:W-:Y:S02]  /*19fc0*/  ISETP.GE.AND P1, PT, R6, R238.reuse, PT ;  /* 0x000000ee0600720c */ /* 0x080fe40003f26270 */
[----:B------:R-:W-:Y:S02]  /*19fd0*/  FSEL R88, R210, -INF , !P0 ;  /* 0xff800000d2587808 */ /* 0x000fe40004000000 */
[----:B------:R-:W-:Y:S02]  /*19fe0*/  ISETP.GE.AND P0, PT, R5, R238, PT ;  /* 0x000000ee0500720c */ /* 0x000fe40003f06270 */
[C---:B------:R-:W-:Y:S02]  /*19ff0*/  ISETP.GE.OR P5, PT, R2.reuse, R240, !P3 ;  /* 0x000000f00200720c */ /* 0x040fe40005fa6670 */
[-C--:B------:R-:W-:Y:S02]  /*1a000*/  ISETP.GE.OR P3, PT, R7, R242.reuse, !P2 ;  /* 0x000000f20700720c */ /* 0x080fe40005766670 */
[CC--:B------:R-:W-:Y:S02]  /*1a010*/  ISETP.GE.OR P6, PT, R2.reuse, R242.reuse, !P6 ;  /* 0x000000f20200720c */ /* 0x0c0fe400077c6670 */
[----:B------:R-:W-:Y:S02]  /*1a020*/  ISETP.GE.OR P4, PT, R2, R241, !P4 ;  /* 0x000000f10200720c */ /* 0x000fe40006786670 */
[-C--:B------:R-:W-:Y:S02]  /*1a030*/  ISETP.GE.OR P2, PT, R6, R242.reuse, !P1 ;  /* 0x000000f20600720c */ /* 0x080fe40004f46670 */
[----:B------:R-:W-:Y:S02]  /*1a040*/  ISETP.GE.OR P1, PT, R5, R242, !P0 ;  /* 0x000000f20500720c */ /* 0x000fe40004726670 */
[----:B------:R-:W-:Y:S02]  /*1a050*/  FSEL R90, R209, -INF , !P3 ;  /* 0xff800000d15a7808 */ /* 0x000fe40005800000 */
[-C--:B------:R-:W-:Y:S02]  /*1a060*/  ISETP.GE.AND P3, PT, R4, R238.reuse, PT ;  /* 0x000000ee0400720c */ /* 0x080fe40003f66270 */
[----:B------:R-:W-:Y:S02]  /*1a070*/  ISETP.GE.AND P0, PT, R10, R237, PT ;  /* 0x000000ed0a00720c */ /* 0x000fe40003f06270 */
[----:B------:R-:W-:Y:S02]  /*1a080*/  IADD3 R2, R0, 0x21, RZ ;  /* 0x0000002100027810 */ /* 0x000fe40007ffe0ff */
[----:B------:R-:W-:Y:S02]  /*1a090*/  FSEL R106, R22, -INF , !P2 ;  /* 0xff800000166a7808 */ /* 0x000fe40005000000 */
[----:B------:R-:W-:Y:S02]  /*1a0a0*/  FSEL R107, R20, -INF , !P1 ;  /* 0xff800000146b7808 */ /* 0x000fe40004800000 */
[----:B------:R-:W-:Y:S02]  /*1a0b0*/  ISETP.GE.AND P1, PT, R2, R238, PT ;  /* 0x000000ee0200720c */ /* 0x000fe40003f26270 */
[-C--:B------:R-:W-:Y:S02]  /*1a0c0*/  ISETP.GE.OR P2, PT, R4, R242.reuse, !P3 ;  /* 0x000000f20400720c */ /* 0x080fe40005f46670 */
[----:B------:R-:W-:Y:S02]  /*1a0d0*/  ISETP.GE.OR P0, PT, R10, R241, !P0 ;  /* 0x000000f10a00720c */ /* 0x000fe40004706670 */
[-C--:B------:R-:W-:Y:S02]  /*1a0e0*/  ISETP.GE.AND P3, PT, R9, R237.reuse, PT ;  /* 0x000000ed0900720c */ /* 0x080fe40003f66270 */
[----:B------:R-:W-:Y:S02]  /*1a0f0*/  FSEL R111, R36, -INF , !P2 ;  /* 0xff800000246f7808 */ /* 0x000fe40005000000 */
[----:B------:R-:W-:Y:S02]  /*1a100*/  ISETP.GE.OR P2, PT, R2, R242, !P1 ;  /* 0x000000f20200720c */ /* 0x000fe40004f46670 */
[----:B------:R-:W-:Y:S02]  /*1a110*/  FSEL R30, R30, -INF , !P4 ;  /* 0xff8000001e1e7808 */ /* 0x000fe40006000000 */
[-C--:B------:R-:W-:Y:S02]  /*1a120*/  ISETP.GE.AND P4, PT, R11, R238.reuse, PT ;  /* 0x000000ee0b00720c */ /* 0x080fe40003f86270 */
[----:B------:R-:W-:Y:S02]  /*1a130*/  FSEL R34, R249, -INF , !P0 ;  /* 0xff800000f9227808 */ /* 0x000fe40004000000 */
[----:B------:R-:W-:Y:S02]  /*1a140*/  ISETP.GE.AND P0, PT, R8, R237, PT ;  /* 0x000000ed0800720c */ /* 0x000fe40003f06270 */
[----:B------:R-:W-:Y:S02]  /*1a150*/  ISETP.GE.OR P1, PT, R9, R241, !P3 ;  /* 0x000000f10900720c */ /* 0x000fe40005f26670 */
[----:B------:R-:W-:Y:S02]  /*1a160*/  FSEL R211, R37, -INF , !P2 ;  /* 0xff80000025d37808 */ /* 0x000fe40005000000 */
[----:B------:R-:W-:Y:S02]  /*1a170*/  ISETP.GE.AND P2, PT, R12, R238, PT ;  /* 0x000000ee0c00720c */ /* 0x000fe40003f46270 */
[----:B------:R-:W-:Y:S02]  /*1a180*/  ISETP.GE.OR P3, PT, R11, R242, !P4 ;  /* 0x000000f20b00720c */ /* 0x000fe40006766670 */
[----:B------:R-:W-:Y:S02]  /*1a190*/  ISETP.GE.AND P4, PT, R7, R237, PT ;  /* 0x000000ed0700720c */ /* 0x000fe40003f86270 */
[----:B------:R-:W-:Y:S02]  /*1a1a0*/  ISETP.GE.OR P0, PT, R8, R241, !P0 ;  /* 0x000000f10800720c */ /* 0x000fe40004706670 */
[----:B------:R-:W-:Y:S02]  /*1a1b0*/  FSEL R38, R248, -INF , !P1 ;  /* 0xff800000f8267808 */ /* 0x000fe40004800000 */
[----:B------:R-:W-:Y:S02]  /*1a1c0*/  FSEL R29, R16, -INF , !P6 ;  /* 0xff800000101d7808 */ /* 0x000fe40007000000 */
[----:B------:R-:W-:Y:S02]  /*1a1d0*/  FSEL R214, R17, -INF , !P3 ;  /* 0xff80000011d67808 */ /* 0x000fe40005800000 */
[----:B------:R-:W-:Y:S02]  /*1a1e0*/  ISETP.GE.AND P3, PT, R14, R238, PT ;  /* 0x000000ee0e00720c */ /* 0x000fe40003f66270 */
[----:B------:R-:W-:Y:S02]  /*1a1f0*/  ISETP.GE.OR P2, PT, R12, R242, !P2 ;  /* 0x000000f20c00720c */ /* 0x000fe40005746670 */
[----:B------:R-:W-:Y:S02]  /*1a200*/  FSEL R94, R244, -INF , !P0 ;  /* 0xff800000f45e7808 */ /* 0x000fe40004000000 */
[----:B------:R-:W-:Y:S02]  /*1a210*/  ISETP.GE.AND P1, PT, R6, R237, PT ;  /* 0x000000ed0600720c */ /* 0x000fe40003f26270 */
[----:B------:R-:W-:Y:S02]  /*1a220*/  ISETP.GE.OR P0, PT, R7, R241, !P4 ;  /* 0x000000f10700720c */ /* 0x000fe40006706670 */
[C---:B------:R-:W-:Y:S02]  /*1a230*/  IADD3 R16, R0.reuse, 0x31, RZ ;  /* 0x0000003100107810 */ /* 0x040fe40007ffe0ff */
[----:B------:R-:W-:Y:S02]  /*1a240*/  IADD3 R21, R0, 0x38, RZ ;  /* 0x0000003800157810 */ /* 0x000fe40007ffe0ff */
[----:B------:R-:W-:Y:S02]  /*1a250*/  FSEL R244, R49, -INF , !P2 ;  /* 0xff80000031f47808 */ /* 0x000fe40005000000 */
[----:B------:R-:W-:Y:S02]  /*1a260*/  ISETP.GE.AND P2, PT, R16, R238, PT ;  /* 0x000000ee1000720c */ /* 0x000fe40003f46270 */
[-C--:B------:R-:W-:Y:S02]  /*1a270*/  ISETP.GE.OR P3, PT, R14, R242.reuse, !P3 ;  /* 0x000000f20e00720c */ /* 0x080fe40005f66670 */
[----:B------:R-:W-:Y:S02]  /*1a280*/  FSEL R95, R246, -INF , !P0 ;  /* 0xff800000f65f7808 */ /* 0x000fe40004000000 */
[C---:B------:R-:W-:Y:S02]  /*1a290*/  ISETP.GE.AND P0, PT, R5.reuse, R237, PT ;  /* 0x000000ed0500720c */ /* 0x040fe40003f06270 */
[-C--:B------:R-:W-:Y:S02]  /*1a2a0*/  ISETP.GE.OR P1, PT, R6, R241.reuse, !P1 ;  /* 0x000000f10600720c */ /* 0x080fe40004f26670 */
[----:B------:R-:W-:Y:S02]  /*1a2b0*/  FSEL R247, R52, -INF , !P3 ;  /* 0xff80000034f77808 */ /* 0x000fe40005800000 */
[----:B------:R-:W-:Y:S02]  /*1a2c0*/  ISETP.GE.OR P3, PT, R16, R242, !P2 ;  /* 0x000000f21000720c */ /* 0x000fe40005766670 */
[----:B------:R-:W-:Y:S02]  /*1a2d0*/  ISETP.GE.OR P2, PT, R5, R241, !P0 ;  /* 0x000000f10500720c */ /* 0x000fe40004746670 */
[----:B------:R-:W-:Y:S02]  /*1a2e0*/  FSEL R109, R202, -INF , !P1 ;  /* 0xff800000ca6d7808 */ /* 0x000fe40004800000 */
[----:B------:R-:W-:Y:S02]  /*1a2f0*/  ISETP.GE.AND P1, PT, R21, R238, PT ;  /* 0x000000ee1500720c */ /* 0x000fe40003f26270 */
[----:B------:R-:W-:Y:S02]  /*1a300*/  ISETP.GE.AND P0, PT, R10, R235, PT ;  /* 0x000000eb0a00720c */ /* 0x000fe40003f06270 */
[----:B------:R-:W-:Y:S02]  /*1a310*/  FSEL R250, R53, -INF , !P3 ;  /* 0xff80000035fa7808 */ /* 0x000fe40005800000 */
[----:B------:R-:W-:Y:S02]  /*1a320*/  IADD3 R20, R0, 0x39, RZ ;  /* 0x0000003900147810 */ /* 0x000fe40007ffe0ff */
[----:B------:R-:W-:Y:S02]  /*1a330*/  ISETP.GE.OR P3, PT, R10, R239, !P0 ;  /* 0x000000ef0a00720c */ /* 0x000fe40004766670 */
[----:B------:R-:W-:Y:S02]  /*1a340*/  ISETP.GE.OR P0, PT, R21, R242, !P1 ;  /* 0x000000f21500720c */ /* 0x000fe40004f06670 */
[----:B------:R-:W-:Y:S02]  /*1a350*/  FSEL R110, R35, -INF , !P2 ;  /* 0xff800000236e7808 */ /* 0x000fe40005000000 */
[-C--:B------:R-:W-:Y:S02]  /*1a360*/  ISETP.GE.AND P2, PT, R4, R237.reuse, PT ;  /* 0x000000ed0400720c */ /* 0x080fe40003f46270 */
[----:B------:R-:W-:Y:S02]  /*1a370*/  FSEL R249, R64, -INF , !P0 ;  /* 0xff80000040f97808 */ /* 0x000fe40004000000 */
[----:B------:R-:W-:Y:S02]  /*1a380*/  ISETP.GE.AND P1, PT, R20, R238, PT ;  /* 0x000000ee1400720c */ /* 0x000fe40003f26270 */
[----:B------:R-:W-:Y:S02]  /*1a390*/  ISETP.GE.AND P0, PT, R2, R237, PT ;  /* 0x000000ed0200720c */ /* 0x000fe40003f06270 */
[-C--:B------:R-:W-:Y:S02]  /*1a3a0*/  ISETP.GE.OR P2, PT, R4, R241.reuse, !P2 ;  /* 0x000000f10400720c */ /* 0x080fe40005746670 */
[----:B------:R-:W-:Y:S02]  /*1a3b0*/  ISETP.GE.OR P1, PT, R20, R242, !P1 ;  /* 0x000000f21400720c */ /* 0x000fe40004f26670 */
[----:B------:R-:W-:Y:S02]  /*1a3c0*/  ISETP.GE.OR P0, PT, R2, R241, !P0 ;  /* 0x000000f10200720c */ /* 0x000fe40004706670 */
[----:B------:R-:W-:Y:S02]  /*1a3d0*/  FSEL R220, R19, -INF , !P2 ;  /* 0xff80000013dc7808 */ /* 0x000fe40005000000 */
[----:B------:R-:W-:Y:S02]  /*1a3e0*/  FSEL R52, R18, -INF , !P0 ;  /* 0xff80000012347808 */ /* 0x000fe40004000000 */
[----:B------:R-:W-:Y:S02]  /*1a3f0*/  FSEL R221, R65, -INF , !P1 ;  /* 0xff80000041dd7808 */ /* 0x000fe40004800000 */
[----:B------:R-:W-:Y:S02]  /*1a400*/  IADD3 R19, R0, 0x40, RZ ;  /* 0x0000004000137810 */ /* 0x000fe40007ffe0ff */
[C---:B------:R-:W-:Y:S02]  /*1a410*/  ISETP.GE.AND P1, PT, R9.reuse, R236, PT ;  /* 0x000000ec0900720c */ /* 0x040fe40003f26270 */
[C---:B------:R-:W-:Y:S02]  /*1a420*/  ISETP.GE.AND P0, PT, R9.reuse, R235, PT ;  /* 0x000000eb0900720c */ /* 0x040fe40003f06270 */
[----:B------:R-:W-:Y:S02]  /*1a430*/  LOP3.LUT R234, R234, 0xffffffbf, RZ, 0xc0, !PT ;  /* 0xffffffbfeaea7812 */ /* 0x000fe400078ec0ff */
[----:B------:R-:W-:Y:S02]  /*1a440*/  IADD3 R18, R0, 0x41, RZ ;  /* 0x0000004100127810 */ /* 0x000fe40007ffe0ff */
[----:B------:R-:W-:Y:S02]  /*1a450*/  @P3 LOP3.LUT R234, R234, 0x40, RZ, 0xfc, !PT ;  /* 0x00000040eaea3812 */ /* 0x000fe400078efcff */
[C---:B------:R-:W-:Y:S02]  /*1a460*/  ISETP.GE.OR P3, PT, R9.reuse, R240, !P1 ;  /* 0x000000f00900720c */ /* 0x040fe40004f66670 */
[----:B------:R-:W-:Y:S02]  /*1a470*/  ISETP.GE.OR P1, PT, R9, R239, !P0 ;  /* 0x000000ef0900720c */ /* 0x000fe40004726670 */
[C---:B------:R-:W-:Y:S02]  /*1a480*/  ISETP.GE.AND P0, PT, R19.reuse, R238, PT ;  /* 0x000000ee1300720c */ /* 0x040fe40003f06270 */
[----:B------:R-:W-:Y:S02]  /*1a490*/  LOP3.LUT R234, R234, 0xffff7fff, RZ, 0xc0, !PT ;  /* 0xffff7fffeaea7812 */ /* 0x000fe400078ec0ff */
[----:B------:R-:W-:Y:S02]  /*1a4a0*/  ISETP.GE.OR P0, PT, R19, R242, !P0 ;  /* 0x000000f21300720c */ /* 0x000fe40004706670 */
[----:B------:R-:W-:Y:S02]  /*1a4b0*/  IADD3 R22, R0, 0x48, RZ ;  /* 0x0000004800167810 */ /* 0x000fe40007ffe0ff */
[----:B------:R-:W-:Y:S02]  /*1a4c0*/  FSEL R49, R68, -INF , !P0 ;  /* 0xff80000044317808 */ /* 0x000fe40004000000 */
[C---:B------:R-:W-:Y:S02]  /*1a4d0*/  ISETP.GE.AND P0, PT, R11.reuse, R237, PT ;  /* 0x000000ed0b00720c */ /* 0x040fe40003f06270 */
[----:B------:R-:W-:Y:S02]  /*1a4e0*/  @P1 LOP3.LUT R234, R234, 0x8000, RZ, 0xfc, !PT ;  /* 0x00008000eaea1812 */ /* 0x000fe400078efcff */
[----:B------:R-:W-:Y:S02]  /*1a4f0*/  ISETP.GE.OR P0, PT, R11, R241, !P0 ;  /* 0x000000f10b00720c */ /* 0x000fe40004706670 */
[----:B------:R-:W-:Y:S02]  /*1a500*/  LOP3.LUT R234, R234, 0xfffdffff, RZ, 0xc0, !PT ;  /* 0xfffdffffeaea7812 */ /* 0x000fe400078ec0ff */
[----:B------:R-:W-:Y:S02]  /*1a510*/  FSEL R207, R50, -INF , !P0 ;  /* 0xff80000032cf7808 */ /* 0x000fe40004000000 */
[-C--:B------:R-:W-:Y:S02]  /*1a520*/  ISETP.GE.AND P0, PT, R8, R236.reuse, PT ;  /* 0x000000ec0800720c */ /* 0x080fe40003f06270 */
[----:B------:R-:W-:Y:S01]  /*1a530*/  ISETP.GE.AND P4, PT, R10, R236, PT ;  /* 0x000000ec0a00720c */ /* 0x000fe20003f86270 */
[----:B------:R-:W-:Y:S01]  /*1a540*/  STL [R1+0x30], R207 ;  /* 0x000030cf01007387 */ /* 0x000fe20000100800 */
[CC--:B------:R-:W-:Y:S02]  /*1a550*/  ISETP.GE.OR P2, PT, R8.reuse, R240.reuse, !P0 ;  /* 0x000000f00800720c */ /* 0x0c0fe40004746670 */
[----:B------:R-:W-:Y:S02]  /*1a560*/  ISETP.GE.AND P0, PT, R8, R235, PT ;  /* 0x000000eb0800720c */ /* 0x000fe40003f06270 */
[----:B------:R-:W-:Y:S02]  /*1a570*/  ISETP.GE.OR P6, PT, R10, R240, !P4 ;  /* 0x000000f00a00720c */ /* 0x000fe400067c6670 */
[----:B------:R-:W-:Y:S02]  /*1a580*/  ISETP.GE.OR P1, PT, R8, R239, !P0 ;  /* 0x000000ef0800720c */ /* 0x000fe40004726670 */
[----:B------:R-:W-:Y:S02]  /*1a590*/  ISETP.GE.AND P0, PT, R18, R238, PT ;  /* 0x000000ee1200720c */ /* 0x000fe40003f06270 */
[----:B------:R-:W-:Y:S02]  /*1a5a0*/  IADD3 R17, R0, 0x49, RZ ;  /* 0x0000004900117810 */ /* 0x000fe40007ffe0ff */
[----:B------:R-:W-:Y:S02]  /*1a5b0*/  ISETP.GE.OR P0, PT, R18, R242, !P0 ;  /* 0x000000f21200720c */ /* 0x000fe40004706670 */
[----:B------:R-:W-:Y:S02]  /*1a5c0*/  IADD3 R15, R0, 0x50, RZ ;  /* 0x00000050000f7810 */ /* 0x000fe40007ffe0ff */
[----:B------:R-:W-:Y:S02]  /*1a5d0*/  FSEL R252, R69, -INF , !P0 ;  /* 0xff80000045fc7808 */ /* 0x000fe40004000000 */
[----:B------:R-:W-:Y:S02]  /*1a5e0*/  ISETP.GE.AND P0, PT, R12, R237, PT ;  /* 0x000000ed0c00720c */ /* 0x000fe40003f06270 */
[----:B------:R-:W-:Y:S02]  /*1a5f0*/  @P1 LOP3.LUT R234, R234, 0x20000, RZ, 0xfc, !PT ;  /* 0x00020000eaea1812 */ /* 0x000fe400078efcff */
[----:B------:R-:W-:Y:S02]  /*1a600*/  ISETP.GE.OR P0, PT, R12, R241, !P0 ;  /* 0x000000f10c00720c */ /* 0x000fe40004706670 */
[----:B------:R-:W-:Y:S02]  /*1a610*/  LOP3.LUT R234, R234, 0xfffbffff, RZ, 0xc0, !PT ;  /* 0xfffbffffeaea7812 */ /* 0x000fe400078ec0ff */
[----:B------:R-:W-:Y:S02]  /*1a620*/  FSEL R135, R51, -INF , !P0 ;  /* 0xff80000033877808 */ /* 0x000fe40004000000 */
[C---:B------:R-:W-:Y:S02]  /*1a630*/  ISETP.GE.AND P0, PT, R7.reuse, R236, PT ;  /* 0x000000ec0700720c */ /* 0x040fe40003f06270 */
[----:B------:R-:W-:Y:S01]  /*1a640*/  FSEL R35, R86, -INF , !P5 ;  /* 0xff80000056237808 */ /* 0x000fe20006800000 */
[----:B------:R-:W-:Y:S01]  /*1a650*/  IMAD.MOV.U32 R86, RZ, RZ, R13 ;  /* 0x000000ffff567224 */ /* 0x000fe200078e000d */
[C---:B------:R-:W-:Y:S02]  /*1a660*/  ISETP.GE.OR P1, PT, R7.reuse, R240, !P0 ;  /* 0x000000f00700720c */ /* 0x040fe40004726670 */
[C---:B------:R-:W-:Y:S02]  /*1a670*/  ISETP.GE.AND P0, PT, R7.reuse, R235, PT ;  /* 0x000000eb0700720c */ /* 0x040fe40003f06270 */
[----:B------:R-:W-:Y:S02]  /*1a680*/  IADD3 R13, R0, 0x51, RZ ;  /* 0x00000051000d7810 */ /* 0x000fe40007ffe0ff */
[----:B------:R-:W-:Y:S02]  /*1a690*/  ISETP.GE.OR P4, PT, R7, R239, !P0 ;  /* 0x000000ef0700720c */ /* 0x000fe40004786670 */
[C---:B------:R-:W-:Y:S02]  /*1a6a0*/  ISETP.GE.AND P0, PT, R22.reuse, R238, PT ;  /* 0x000000ee1600720c */ /* 0x040fe40003f06270 */
[----:B------:R-:W-:Y:S02]  /*1a6b0*/  FSEL R36, R89, -INF , !P6 ;  /* 0xff80000059247808 */ /* 0x000fe40007000000 */
        /* <DEDUP_REMOVED lines=8> */
[----:B------:R-:W-:Y:S02]  /*1a740*/  ISETP.GE.AND P0, PT, R6, R236, PT ;  /* 0x000000ec0600720c */ /* 0x000fe40003f06270 */
[----:B------:R-:W-:Y:S01]  /*1a750*/  FSEL R37, R86, -INF , !P3 ;  /* 0xff80000056257808 */ /* 0x000fe20005800000 */
[----:B------:R-:W-:Y:S01]  /*1a760*/  STL [R1+0x24], R128 ;  /* 0x0000248001007387 */ /* 0x000fe20000100800 */
[C---:B------:R-:W-:Y:S02]  /*1a770*/  ISETP.GE.OR P4, PT, R6.reuse, R240, !P0 ;  /* 0x000000f00600720c */ /* 0x040fe40004786670 */
[----:B------:R-:W-:Y:S02]  /*1a780*/  ISETP.GE.AND P0, PT, R6, R235, PT ;  /* 0x000000eb0600720c */ /* 0x000fe40003f06270 */
[----:B------:R-:W-:Y:S02]  /*1a790*/  IADD3 R9, R0, 0x59, RZ ;  /* 0x0000005900097810 */ /* 0x000fe40007ffe0ff */
[----:B------:R-:W-:Y:S02]  /*1a7a0*/  ISETP.GE.OR P0, PT, R6, R239, !P0 ;  /* 0x000000ef0600720c */ /* 0x000fe40004706670 */
[----:B------:R-:W-:Y:S02]  /*1a7b0*/  FSEL R87, R87, -INF , !P2 ;  /* 0xff80000057577808 */ /* 0x000fe40005000000 */
[C---:B------:R-:W-:Y:S02]  /*1a7c0*/  IADD3 R8, R0.reuse, 0x60, RZ ;  /* 0x0000006000087810 */ /* 0x040fe40007ffe0ff */
[C---:B------:R-:W-:Y:S02]  /*1a7d0*/  IADD3 R7, R0.reuse, 0x61, RZ ;  /* 0x0000006100077810 */ /* 0x040fe40007ffe0ff */
[----:B------:R-:W-:Y:S02]  /*1a7e0*/  IADD3 R6, R0, 0x68, RZ ;  /* 0x0000006800067810 */ /* 0x000fe40007ffe0ff */
[----:B------:R-:W-:Y:S03]  /*1a7f0*/  FSEL R91, R251, -INF , !P4 ;  /* 0xff800000fb5b7808 */ /* 0x000fe60006000000 */
        /* <DEDUP_REMOVED lines=8> */
[C---:B------:R-:W-:Y:S03]  /*1a880*/  ISETP.GE.AND P0, PT, R5.reuse, R236, PT ;  /* 0x000000ec0500720c */ /* 0x040fe60003f06270 */
[----:B------:R-:W-:Y:S01]  /*1a890*/  STL [R1+0x20], R127 ;  /* 0x0000207f01007387 */ /* 0x000fe20000100800 */
[C---:B------:R-:W-:Y:S11]  /*1a8a0*/  ISETP.GE.OR P0, PT, R5.reuse, R240, !P0 ;  /* 0x000000f00500720c */ /* 0x040ff60004706670 */
[----:B------:R-:W-:Y:S02]  /*1a8b0*/  @!UPT UIADD3 URZ, URZ, URZ, URZ ;  /* 0x0000003f3f3ff290 */ /* 0x000fe4000fffe03f */
[----:B------:R-:W-:Y:S02]  /*1a8c0*/  @P0 LOP3.LUT R234, R234, 0x2, RZ, 0xfc, !PT ;  /* 0x00000002eaea0812 */ /* 0x000fe400078efcff */
[C---:B------:R-:W-:Y:S02]  /*1a8d0*/  ISETP.GE.AND P0, PT, R5.reuse, R235, PT ;  /* 0x000000eb0500720c */ /* 0x040fe40003f06270 */
[----:B------:R-:W-:Y:S02]  /*1a8e0*/  LOP3.LUT R234, R234, 0xffffbfff, RZ, 0xc0, !PT ;  /* 0xffffbfffeaea7812 */ /* 0x000fe400078ec0ff */
        /* <DEDUP_REMOVED lines=12> */
[C---:B------:R-:W-:Y:S02]  /*1a9b0*/  ISETP.GE.OR P5, PT, R4.reuse, R240, !P0 ;  /* 0x000000f00400720c */ /* 0x040fe400047a6670 */
[----:B------:R-:W-:Y:S01]  /*1a9c0*/  ISETP.GE.AND P0, PT, R4, R235, PT ;  /* 0x000000eb0400720c */ /* 0x000fe20003f06270 */
[----:B------:R-:W2:Y:S10]  /*1a9d0*/  LDL.LU R86, [R1+0x8] ;  /* 0x0000080001567983 */ /* 0x000eb40000300800 */
[----:B------:R-:W-:Y:S02]  /*1a9e0*/  @P5 LOP3.LUT R234, R234, 0x4, RZ, 0xfc, !PT ;  /* 0x00000004eaea5812 */ /* 0x000fe400078efcff */
[----:B------:R-:W-:Y:S02]  /*1a9f0*/  ISETP.GE.OR P5, PT, R4, R239, !P0 ;  /* 0x000000ef0400720c */ /* 0x000fe400047a6670 */
[C---:B------:R-:W-:Y:S02]  /*1aa00*/  ISETP.GE.AND P0, PT, R13.reuse, R238, PT ;  /* 0x000000ee0d00720c */ /* 0x040fe40003f06270 */
[----:B------:R-:W-:Y:S02]  /*1aa10*/  LOP3.LUT R234, R234, 0xffffdfff, RZ, 0xc0, !PT ;  /* 0xffffdfffeaea7812 */ /* 0x000fe400078ec0ff */
        /* <DEDUP_REMOVED lines=8> */
[C---:B------:R-:W-:Y:S04]  /*1aaa0*/  ISETP.GE.AND P0, PT, R2.reuse, R236, PT ;  /* 0x000000ec0200720c */ /* 0x040fe80003f06270 */
[C---:B------:R-:W-:Y:S02]  /*1aab0*/  ISETP.GE.OR P6, PT, R2.reuse, R240, !P0 ;  /* 0x000000f00200720c */ /* 0x040fe400047c6670 */
[C---:B------:R-:W-:Y:S04]  /*1aac0*/  ISETP.GE.AND P0, PT, R2.reuse, R235, PT ;  /* 0x000000eb0200720c */ /* 0x040fe80003f06270 */
[----:B------:R-:W-:Y:S02]  /*1aad0*/  ISETP.GE.OR P5, PT, R2, R239, !P0 ;  /* 0x000000ef0200720c */ /* 0x000fe400047a6670 */
[----:B------:R-:W-:Y:S02]  /*1aae0*/  ISETP.GE.AND P0, PT, R10, R238, PT ;  /* 0x000000ee0a00720c */ /* 0x000fe40003f06270 */
[----:B------:R-:W-:Y:S02]  /*1aaf0*/  IADD3 R2, R0, 0x71, RZ ;  /* 0x0000007100027810 */ /* 0x000fe40007ffe0ff */
[----:B------:R-:W-:Y:S02]  /*1ab00*/  ISETP.GE.OR P0, PT, R10, R242, !P0 ;  /* 0x000000f20a00720c */ /* 0x000fe40004706670 */
[----:B------:R-:W-:Y:S02]  /*1ab10*/  @P6 LOP3.LUT R234, R234, 0x8, RZ, 0xfc, !PT ;  /* 0x00000008eaea6812 */ /* 0x000fe400078efcff */
[----:B------:R-:W-:Y:S02]  /*1ab20*/  FSEL R126, R96, -INF , !P0 ;  /* 0xff800000607e7808 */ /* 0x000fe40004000000 */
[C---:B------:R-:W-:Y:S02]  /*1ab30*/  ISETP.GE.AND P0, PT, R19.reuse, R237, PT ;  /* 0x000000ed1300720c */ /* 0x040fe40003f06270 */
[----:B------:R-:W-:Y:S02]  /*1ab40*/  LOP3.LUT R234, R234, 0xffffefff, RZ, 0xc0, !PT ;  /* 0xffffefffeaea7812 */ /* 0x000fe400078ec0ff */
[----:B------:R-:W-:Y:S02]  /*1ab50*/  ISETP.GE.OR P0, PT, R19, R241, !P0 ;  /* 0x000000f11300720c */ /* 0x000fe40004706670 */
[----:B------:R-:W-:Y:S02]  /*1ab60*/  @P5 LOP3.LUT R234, R234, 0x1000, RZ, 0xfc, !PT ;  /* 0x00001000eaea5812 */ /* 0x000fe400078efcff */
[----:B------:R-:W-:Y:S02]  /*1ab70*/  FSEL R67, R70, -INF , !P0 ;  /* 0xff80000046437808 */ /* 0x000fe40004000000 */
[C---:B------:R-:W-:Y:S02]  /*1ab80*/  ISETP.GE.AND P0, PT, R11.reuse, R236, PT ;  /* 0x000000ec0b00720c */ /* 0x040fe40003f06270 */
[----:B------:R-:W-:Y:S01]  /*1ab90*/  LOP3.LUT R234, R234, 0xfffff7ff, RZ, 0xc0, !PT ;  /* 0xfffff7ffeaea7812 */ /* 0x000fe200078ec0ff */
[----:B------:R-:W-:Y:S01]  /*1aba0*/  STL [R1+0x14], R67 ;  /* 0x0000144301007387 */ /* 0x000fe20000100800 */
[C---:B------:R-:W-:Y:S02]  /*1abb0*/  ISETP.GE.OR P5, PT, R11.reuse, R240, !P0 ;  /* 0x000000f00b00720c */ /* 0x040fe400047a6670 */
[C---:B------:R-:W-:Y:S02]  /*1abc0*/  ISETP.GE.AND P0, PT, R11.reuse, R235, PT ;  /* 0x000000eb0b00720c */ /* 0x040fe40003f06270 */
[----:B------:R-:W-:Y:S02]  /*1abd0*/  FSEL R80, R208, -INF , !P5 ;  /* 0xff800000d0507808 */ /* 0x000fe40006800000 */
[----:B------:R-:W-:Y:S02]  /*1abe0*/  ISETP.GE.OR P3, PT, R11, R239, !P0 ;  /* 0x000000ef0b00720c */ /* 0x000fe40004766670 */
[C---:B------:R-:W-:Y:S02]  /*1abf0*/  ISETP.GE.AND P0, PT, R9.reuse, R238, PT ;  /* 0x000000ee0900720c */ /* 0x040fe40003f06270 */
[C---:B------:R-:W-:Y:S02]  /*1ac00*/  IADD3 R11, R0.reuse, 0x78, RZ ;  /* 0x00000078000b7810 */ /* 0x040fe40007ffe0ff */
        /* <DEDUP_REMOVED lines=10> */
[C---:B------:R-:W-:Y:S02]  /*1acb0*/  ISETP.GE.OR P2, PT, R12.reuse, R240, !P0 ;  /* 0x000000f00c00720c */ /* 0x040fe40004746670 */
[C---:B------:R-:W-:Y:S01]  /*1acc0*/  ISETP.GE.AND P0, PT, R12.reuse, R235, PT ;  /* 0x000000eb0c00720c */ /* 0x040fe20003f06270 */
[----:B------:R-:W3:Y:S03]  /*1acd0*/  LDL.LU R122, [R1+0x7c] ;  /* 0x00007c00017a7983 */ /* 0x000ee60000300800 */
[----:B------:R-:W-:Y:S01]  /*1ace0*/  ISETP.GE.OR P0, PT, R12, R239, !P0 ;  /* 0x000000ef0c00720c */ /* 0x000fe20004706670 */
[----:B------:R-:W4:Y:S04]  /*1acf0*/  LDL.LU R89, [R1+0x48] ;  /* 0x0000480001597983 */ /* 0x000f280000300800 */
[----:B------:R-:W4:Y:S02]  /*1ad00*/  LDL.LU R93, [R1+0x64] ;  /* 0x00006400015d7983 */ /* 0x000f240000300800 */
[----:B------:R-:W-:Y:S04]  /*1ad10*/  @P2 LOP3.LUT R234, R234, 0x20, RZ, 0xfc, !PT ;  /* 0x00000020eaea2812 */ /* 0x000fe800078efcff */
[C---:B------:R-:W-:Y:S02]  /*1ad20*/  LOP3.LUT P2, RZ, R234.reuse, 0x80, RZ, 0xc0, !PT ;  /* 0x00000080eaff7812 */ /* 0x040fe4000784c0ff */
[----:B------:R-:W-:Y:S04]  /*1ad30*/  LOP3.LUT R234, R234, 0xfffffbff, RZ, 0xc0, !PT ;  /* 0xfffffbffeaea7812 */ /* 0x000fe800078ec0ff */
[----:B------:R-:W-:Y:S02]  /*1ad40*/  @P0 LOP3.LUT R234, R234, 0x400, RZ, 0xfc, !PT ;  /* 0x00000400eaea0812 */ /* 0x000fe400078efcff */
[C---:B------:R-:W-:Y:S04]  /*1ad50*/  ISETP.GE.AND P0, PT, R8.reuse, R238, PT ;  /* 0x000000ee0800720c */ /* 0x040fe80003f06270 */
[----:B------:R-:W-:Y:S04]  /*1ad60*/  ISETP.GE.OR P0, PT, R8, R242, !P0 ;  /* 0x000000f20800720c */ /* 0x000fe80004706670 */
[----:B------:R-:W-:Y:S02]  /*1ad70*/  FSEL R209, R100, -INF , !P0 ;  /* 0xff80000064d17808 */ /* 0x000fe40004000000 */
[C---:B------:R-:W-:Y:S04]  /*1ad80*/  ISETP.GE.AND P0, PT, R22.reuse, R237, PT ;  /* 0x000000ed1600720c */ /* 0x040fe80003f06270 */
[----:B------:R-:W-:Y:S04]  /*1ad90*/  ISETP.GE.OR P0, PT, R22, R241, !P0 ;  /* 0x000000f11600720c */ /* 0x000fe80004706670 */
[----:B------:R-:W-:Y:S01]  /*1ada0*/  FSEL R65, R82, -INF , !P0 ;  /* 0xff80000052417808 */ /* 0x000fe20004000000 */
[----:B------:R-:W-:Y:S01]  /*1adb0*/  IMAD.MOV.U32 R82, RZ, RZ, R220 ;  /* 0x000000ffff527224 */ /* 0x000fe200078e00dc */
[C---:B------:R-:W-:Y:S03]  /*1adc0*/  ISETP.GE.AND P0, PT, R14.reuse, R236, PT ;  /* 0x000000ec0e00720c */ /* 0x040fe60003f06270 */
[----:B------:R-:W-:Y:S01]  /*1add0*/  STL [R1+0xc], R65 ;  /* 0x00000c4101007387 */ /* 0x000fe20000100800 */
[C---:B------:R-:W-:Y:S02]  /*1ade0*/  ISETP.GE.OR P3, PT, R14.reuse, R240, !P0 ;  /* 0x000000f00e00720c */ /* 0x040fe40004766670 */
[C---:B------:R-:W-:Y:S04]  /*1adf0*/  ISETP.GE.AND P0, PT, R14.reuse, R235, PT ;  /* 0x000000eb0e00720c */ /* 0x040fe80003f06270 */
[----:B------:R-:W-:Y:S02]  /*1ae00*/  ISETP.GE.OR P0, PT, R14, R239, !P0 ;  /* 0x000000ef0e00720c */ /* 0x000fe40004706670 */
[----:B------:R-:W-:Y:S04]  /*1ae10*/  FMNMX.FTZ R14, R27, R3, !PT ;  /* 0x000000031b0e7209 */ /* 0x000fe80007810000 */
[----:B------:R-:W-:Y:S04]  /*1ae20*/  FMNMX.FTZ R14, R29, R14, !PT ;  /* 0x0000000e1d0e7209 */ /* 0x000fe80007810000 */
[----:B------:R-:W-:Y:S04]  /*1ae30*/  FMNMX.FTZ R14, R31, R14, !PT ;  /* 0x0000000e1f0e7209 */ /* 0x000fe80007810000 */
[----:B------:R-:W-:Y:S04]  /*1ae40*/  FMNMX.FTZ R14, R32, R14, !PT ;  /* 0x0000000e200e7209 */ /* 0x000fe80007810000 */
[----:B------:R-:W-:Y:S04]  /*1ae50*/  FMNMX.FTZ R14, R88, R14, !PT ;  /* 0x0000000e580e7209 */ /* 0x000fe80007810000 */
[----:B------:R-:W-:Y:S04]  /*1ae60*/  FMNMX.FTZ R14, R90, R14, !PT ;  /* 0x0000000e5a0e7209 */ /* 0x000fe80007810000 */
[----:B------:R-:W-:Y:S02]  /*1ae70*/  FMNMX.FTZ R14, R106, R14, !PT ;  /* 0x0000000e6a0e7209 */ /* 0x000fe40007810000 */
[----:B--2---:R-:W-:Y:S02]  /*1ae80*/  FSEL R86, R86, -INF , !P1 ;  /* 0xff80000056567808 */ /* 0x004fe40004800000 */
[C---:B------:R-:W-:Y:S02]  /*1ae90*/  LOP3.LUT P1, RZ, R234.reuse, 0x2, RZ, 0xc0, !PT ;  /* 0x00000002eaff7812 */ /* 0x040fe4000782c0ff */
[----:B------:R-:W-:Y:S04]  /*1aea0*/  LOP3.LUT R234, R234, 0xfffffffe, RZ, 0xc0, !PT ;  /* 0xfffffffeeaea7812 */ /* 0x000fe800078ec0ff */
[----:B------:R-:W-:Y:S04]  /*1aeb0*/  @P3 LOP3.LUT R234, R234, 0x1, RZ, 0xfc, !PT ;  /* 0x00000001eaea3812 */ /* 0x000fe800078efcff */
[C---:B------:R-:W-:Y:S02]  /*1aec0*/  LOP3.LUT P3, RZ, R234.reuse, 0x4, RZ, 0xc0, !PT ;  /* 0x00000004eaff7812 */ /* 0x040fe4000786c0ff */
[----:B------:R-:W-:Y:S02]  /*1aed0*/  LOP3.LUT R234, R234, 0xfffffdff, RZ, 0xc0, !PT ;  /* 0xfffffdffeaea7812 */ /* 0x000fe400078ec0ff */
[----:B------:R-:W-:Y:S02]  /*1aee0*/  FSEL R51, R245, -INF , !P3 ;  /* 0xff800000f5337808 */ /* 0x000fe40005800000 */
[----:B------:R-:W-:Y:S02]  /*1aef0*/  @P0 LOP3.LUT R234, R234, 0x200, RZ, 0xfc, !PT ;  /* 0x00000200eaea0812 */ /* 0x000fe400078efcff */
[C---:B------:R-:W-:Y:S02]  /*1af00*/  ISETP.GE.AND P0, PT, R7.reuse, R238, PT ;  /* 0x000000ee0700720c */ /* 0x040fe40003f06270 */
[----:B------:R-:W-:Y:S02]  /*1af10*/  LOP3.LUT R234, R234, 0xffefffff, RZ, 0xc0, !PT ;  /* 0xffefffffeaea7812 */ /* 0x000fe400078ec0ff */
[----:B------:R-:W-:Y:S04]  /*1af20*/  ISETP.GE.OR P0, PT, R7, R242, !P0 ;  /* 0x000000f20700720c */ /* 0x000fe80004706670 */
[----:B------:R-:W-:Y:S01]  /*1af30*/  FSEL R130, R101, -INF , !P0 ;  /* 0xff80000065827808 */ /* 0x000fe20004000000 */
[----:B------:R-:W-:Y:S01]  /*1af40*/  IMAD.MOV.U32 R101, RZ, RZ, R221 ;  /* 0x000000ffff657224 */ /* 0x000fe200078e00dd */
[C---:B------:R-:W-:Y:S04]  /*1af50*/  ISETP.GE.AND P0, PT, R17.reuse, R237, PT ;  /* 0x000000ed1100720c */ /* 0x040fe80003f06270 */
[----:B------:R-:W-:Y:S04]  /*1af60*/  ISETP.GE.OR P0, PT, R17, R241, !P0 ;  /* 0x000000f11100720c */ /* 0x000fe80004706670 */
[----:B------:R-:W-:Y:S02]  /*1af70*/  FSEL R64, R83, -INF , !P0 ;  /* 0xff80000053407808 */ /* 0x000fe40004000000 */
[C---:B------:R-:W-:Y:S03]  /*1af80*/  ISETP.GE.AND P0, PT, R16.reuse, R236, PT ;  /* 0x000000ec1000720c */ /* 0x040fe60003f06270 */
[----:B------:R-:W-:Y:S01]  /*1af90*/  STL [R1+0x8], R64 ;  /* 0x0000084001007387 */ /* 0x000fe20000100800 */
[C---:B------:R-:W-:Y:S02]  /*1afa0*/  ISETP.GE.OR P6, PT, R16.reuse, R240, !P0 ;  /* 0x000000f01000720c */ /* 0x040fe400047c6670 */
[C---:B------:R-:W-:Y:S01]  /*1afb0*/  ISETP.GE.AND P0, PT, R16.reuse, R235, PT ;  /* 0x000000eb1000720c */ /* 0x040fe20003f06270 */
[----:B------:R-:W2:Y:S03]  /*1afc0*/  LDL.LU R204, [R1+0x78] ;  /* 0x0000780001cc7983 */ /* 0x000ea60000300800 */
[----:B------:R-:W-:Y:S02]  /*1afd0*/  ISETP.GE.OR P4, PT, R16, R239, !P0 ;  /* 0x000000ef1000720c */ /* 0x000fe40004786670 */
[C---:B------:R-:W-:Y:S04]  /*1afe0*/  ISETP.GE.AND P0, PT, R6.reuse, R238, PT ;  /* 0x000000ee0600720c */ /* 0x040fe80003f06270 */
        /* <DEDUP_REMOVED lines=9> */
[----:B------:R-:W-:Y:S02]  /*1b080*/  LOP3.LUT P6, RZ, R234, 0x8000, RZ, 0xc0, !PT ;  /* 0x00008000eaff7812 */ /* 0x000fe400078cc0ff */
[C---:B------:R-:W-:Y:S02]  /*1b090*/  ISETP.GE.OR P4, PT, R21.reuse, R240, !P0 ;  /* 0x000000f01500720c */ /* 0x040fe40004786670 */
[C---:B------:R-:W-:Y:S04]  /*1b0a0*/  ISETP.GE.AND P0, PT, R21.reuse, R235, PT ;  /* 0x000000eb1500720c */ /* 0x040fe80003f06270 */
[----:B------:R-:W-:Y:S02]  /*1b0b0*/  ISETP.GE.OR P0, PT, R21, R239, !P0 ;  /* 0x000000ef1500720c */ /* 0x000fe40004706670 */
[----:B---3--:R-:W-:Y:S02]  /*1b0c0*/  FSEL R16, R122, -INF , !P2 ;  /* 0xff8000007a107808 */ /* 0x008fe40005000000 */
[C---:B------:R-:W-:Y:S02]  /*1b0d0*/  LOP3.LUT P2, RZ, R234.reuse, 0x8, RZ, 0xc0, !PT ;  /* 0x00000008eaff7812 */ /* 0x040fe4000784c0ff */
[----:B----4-:R-:W-:Y:S02]  /*1b0e0*/  FSEL R96, R89, -INF , !P1 ;  /* 0xff80000059607808 */ /* 0x010fe40004800000 */
[----:B------:R-:W3:Y:S01]  /*1b0f0*/  LDL.LU R89, [R1+0x4c] ;  /* 0x00004c0001597983 */ /* 0x000ee20000300800 */
[----:B------:R-:W-:Y:S04]  /*1b100*/  LOP3.LUT R234, R234, 0xffdfffff, RZ, 0xc0, !PT ;  /* 0xffdfffffeaea7812 */ /* 0x000fe800078ec0ff */
[----:B------:R-:W-:Y:S04]  /*1b110*/  @P4 LOP3.LUT R234, R234, 0x200000, RZ, 0xfc, !PT ;  /* 0x00200000eaea4812 */ /* 0x000fe800078efcff */
[C---:B------:R-:W-:Y:S02]  /*1b120*/  LOP3.LUT P4, RZ, R234.reuse, 0x40, RZ, 0xc0, !PT ;  /* 0x00000040eaff7812 */ /* 0x040fe4000788c0ff */
[C---:B------:R-:W-:Y:S02]  /*1b130*/  LOP3.LUT P1, RZ, R234.reuse, 0x20000, RZ, 0xc0, !PT ;  /* 0x00020000eaff7812 */ /* 0x040fe4000782c0ff */
[----:B------:R-:W-:Y:S02]  /*1b140*/  FSEL R21, R93, -INF , !P4 ;  /* 0xff8000005d157808 */ /* 0x000fe40006000000 */
[----:B------:R-:W4:Y:S01]  /*1b150*/  LDL.LU R93, [R1+0x60] ;  /* 0x00006000015d7983 */ /* 0x000f220000300800 */
[----:B------:R-:W-:Y:S04]  /*1b160*/  LOP3.LUT R234, R234, 0xffffff7f, RZ, 0xc0, !PT ;  /* 0xffffff7feaea7812 */ /* 0x000fe800078ec0ff */
[----:B------:R-:W-:Y:S02]  /*1b170*/  @P0 LOP3.LUT R234, R234, 0x80, RZ, 0xfc, !PT ;  /* 0x00000080eaea0812 */ /* 0x000fe400078efcff */
[C---:B------:R-:W-:Y:S02]  /*1b180*/  ISETP.GE.AND P0, PT, R5.reuse, R238, PT ;  /* 0x000000ee0500720c */ /* 0x040fe40003f06270 */
[C---:B------:R-:W-:Y:S02]  /*1b190*/  LOP3.LUT P4, RZ, R234.reuse, 0x40000, RZ, 0xc0, !PT ;  /* 0x00040000eaff7812 */ /* 0x040fe4000788c0ff */
        /* <DEDUP_REMOVED lines=15> */
[C---:B------:R-:W-:Y:S04]  /*1b290*/  ISETP.GE.AND P0, PT, R10.reuse, R237, PT ;  /* 0x000000ed0a00720c */ /* 0x040fe80003f06270 */
[----:B------:R-:W-:Y:S04]  /*1b2a0*/  ISETP.GE.OR P0, PT, R10, R241, !P0 ;  /* 0x000000f10a00720c */ /* 0x000fe80004706670 */
[----:B------:R-:W-:Y:S02]  /*1b2b0*/  FSEL R212, R98, -INF , !P0 ;  /* 0xff80000062d47808 */ /* 0x000fe40004000000 */
[----:B------:R-:W-:Y:S02]  /*1b2c0*/  ISETP.GE.AND P0, PT, R19, R236, PT ;  /* 0x000000ec1300720c */ /* 0x000fe40003f06270 */
[----:B--2---:R-:W-:Y:S02]  /*1b2d0*/  FSEL R40, R204, -INF , !P6 ;  /* 0xff800000cc287808 */ /* 0x004fe40007000000 */
[C---:B------:R-:W-:Y:S02]  /*1b2e0*/  LOP3.LUT P6, RZ, R234.reuse, 0x10000, RZ, 0xc0, !PT ;  /* 0x00010000eaff7812 */ /* 0x040fe400078cc0ff */
[----:B------:R-:W-:Y:S02]  /*1b2f0*/  LOP3.LUT R234, R234, 0xfffffffb, RZ, 0xc0, !PT ;  /* 0xfffffffbeaea7812 */ /* 0x000fe400078ec0ff */
[----:B---3--:R-:W-:Y:S02]  /*1b300*/  FSEL R53, R89, -INF , !P2 ;  /* 0xff80000059357808 */ /* 0x008fe40005000000 */
[----:B------:R-:W2:Y:S01]  /*1b310*/  LDL.LU R89, [R1+0x6c] ;  /* 0x00006c0001597983 */ /* 0x000ea20000300800 */
[C---:B------:R-:W-:Y:S02]  /*1b320*/  ISETP.GE.OR P2, PT, R19.reuse, R240, !P0 ;  /* 0x000000f01300720c */ /* 0x040fe40004746670 */
[C---:B------:R-:W-:Y:S01]  /*1b330*/  ISETP.GE.AND P0, PT, R19.reuse, R235, PT ;  /* 0x000000eb1300720c */ /* 0x040fe20003f06270 */
[----:B------:R-:W3:Y:S03]  /*1b340*/  LDL.LU R243, [R1+0x44] ;  /* 0x0000440001f37983 */ /* 0x000ee60000300800 */
[----:B------:R-:W-:Y:S01]  /*1b350*/  ISETP.GE.OR P0, PT, R19, R239, !P0 ;  /* 0x000000ef1300720c */ /* 0x000fe20004706670 */
[----:B------:R-:W3:Y:S01]  /*1b360*/  LDL.LU R206, [R1+0x58] ;  /* 0x0000580001ce7983 */ /* 0x000ee20000300800 */
[----:B------:R-:W-:Y:S02]  /*1b370*/  FSEL R19, R61, -INF , !P3 ;  /* 0xff8000003d137808 */ /* 0x000fe40005800000 */
[----:B------:R-:W-:Y:S01]  /*1b380*/  FSEL R61, R72, -INF , !P2 ;  /* 0xff800000483d7808 */ /* 0x000fe20005000000 */
[----:B------:R-:W3:Y:S01]  /*1b390*/  LDL.LU R205, [R1+0x74] ;  /* 0x0000740001cd7983 */ /* 0x000ee20000300800 */
[----:B----4-:R-:W-:Y:S03]  /*1b3a0*/  FSEL R93, R93, -INF , !P1 ;  /* 0xff8000005d5d7808 */ /* 0x010fe60004800000 */
[----:B------:R-:W4:Y:S04]  /*1b3b0*/  LDL.LU R204, [R1+0x54] ;  /* 0x0000540001cc7983 */ /* 0x000f280000300800 */
[----:B------:R-:W4:Y:S01]  /*1b3c0*/  LDL.LU R232, [R1+0x70] ;  /* 0x0000700001e87983 */ /* 0x000f220000300800 */
[----:B------:R-:W-:Y:S02]  /*1b3d0*/  @P0 LOP3.LUT R234, R234, 0x4, RZ, 0xfc, !PT ;  /* 0x00000004eaea0812 */ /* 0x000fe400078efcff */
[----:B------:R-:W-:Y:S01]  /*1b3e0*/  ISETP.GE.AND P0, PT, R2, R238, PT ;  /* 0x000000ee0200720c */ /* 0x000fe20003f06270 */
[----:B------:R-:W-:Y:S01]  /*1b3f0*/  STL [R1+0x118], R238 ;  /* 0x000118ee01007387 */ /* 0x000fe20000100800 */
[----:B------:R-:W-:Y:S02]  /*1b400*/  LOP3.LUT P2, RZ, R234, 0x400, RZ, 0xc0, !PT ;  /* 0x00000400eaff7812 */ /* 0x000fe4000784c0ff */
[----:B------:R-:W-:Y:S01]  /*1b410*/  ISETP.GE.OR P0, PT, R2, R242, !P0 ;  /* 0x000000f20200720c */ /* 0x000fe20004706670 */
[----:B------:R-:W-:Y:S01]  /*1b420*/  STL [R1+0x11c], R242 ;  /* 0x00011cf201007387 */ /* 0x000fe20000100800 */
[----:B------:R-:W-:Y:S02]  /*1b430*/  LOP3.LUT P3, RZ, R234, 0x80, RZ, 0xc0, !PT ;  /* 0x00000080eaff7812 */ /* 0x000fe4000786c0ff */
[----:B------:R-:W-:Y:S01]  /*1b440*/  FSEL R113, R117, -INF , !P0 ;  /* 0xff80000075717808 */ /* 0x000fe20004000000 */
[----:B------:R-:W4:Y:S01]  /*1b450*/  LDL.LU R233, [R1+0x50] ;  /* 0x0000500001e97983 */ /* 0x000f220000300800 */
        /* <DEDUP_REMOVED lines=9> */
[----:B------:R-:W-:Y:S02]  /*1b4f0*/  ISETP.GE.AND P1, PT, R22, R235, PT ;  /* 0x000000eb1600720c */ /* 0x000fe40003f26270 */
[----:B------:R-:W-:Y:S04]  /*1b500*/  ISETP.GE.OR P0, PT, R11, R242, !P0 ;  /* 0x000000f20b00720c */ /* 0x000fe80004706670 */
[----:B------:R-:W-:Y:S02]  /*1b510*/  FSEL R112, R26, -INF , !P0 ;  /* 0xff8000001a707808 */ /* 0x000fe40004000000 */
[C---:B------:R-:W-:Y:S02]  /*1b520*/  LOP3.LUT P0, RZ, R234.reuse, 0x20, RZ, 0xc0, !PT ;  /* 0x00000020eaff7812 */ /* 0x040fe4000780c0ff */
[----:B--2---:R-:W-:Y:S02]  /*1b530*/  FSEL R89, R89, -INF , !P4 ;  /* 0xff80000059597808 */ /* 0x004fe40006000000 */
[----:B------:R-:W-:Y:S02]  /*1b540*/  LOP3.LUT P4, RZ, R234, 0x200000, RZ, 0xc0, !PT ;  /* 0x00200000eaff7812 */ /* 0x000fe4000788c0ff */
[----:B---3--:R-:W-:Y:S02]  /*1b550*/  FSEL R81, R243, -INF , !P0 ;  /* 0xff800000f3517808 */ /* 0x008fe40004000000 */
[----:B------:R-:W-:Y:S01]  /*1b560*/  ISETP.GE.AND P0, PT, R8, R237, PT ;  /* 0x000000ed0800720c */ /* 0x000fe20003f06270 */
[----:B------:R-:W2:Y:S01]  /*1b570*/  LDL.LU R243, [R1+0x68] ;  /* 0x0000680001f37983 */ /* 0x000ea20000300800 */
[----:B------:R-:W-:Y:S02]  /*1b580*/  FSEL R98, R206, -INF , !P6 ;  /* 0xff800000ce627808 */ /* 0x000fe40007000000 */
[----:B------:R-:W-:Y:S02]  /*1b590*/  ISETP.GE.OR P0, PT, R8, R241, !P0 ;  /* 0x000000f10800720c */ /* 0x000fe40004706670 */
[----:B------:R-:W-:Y:S02]  /*1b5a0*/  LOP3.LUT P6, RZ, R234, 0x100000, RZ, 0xc0, !PT ;  /* 0x00100000eaff7812 */ /* 0x000fe400078cc0ff */
[----:B------:R-:W-:Y:S01]  /*1b5b0*/  FSEL R208, R102, -INF , !P0 ;  /* 0xff80000066d07808 */ /* 0x000fe20004000000 */
[----:B------:R-:W-:Y:S01]  /*1b5c0*/  IMAD.MOV.U32 R102, RZ, RZ, R135 ;  /* 0x000000ffff667224 */ /* 0x000fe200078e0087 */
[C---:B------:R-:W-:Y:S02]  /*1b5d0*/  ISETP.GE.AND P0, PT, R0.reuse, R238, PT ;  /* 0x000000ee0000720c */ /* 0x040fe40003f06270 */
[----:B------:R-:W-:Y:S02]  /*1b5e0*/  FSEL R26, R201, -INF , !P6 ;  /* 0xff800000c91a7808 */ /* 0x000fe40007000000 */
[----:B------:R-:W-:Y:S02]  /*1b5f0*/  ISETP.GE.OR P0, PT, R0, R242, !P0 ;  /* 0x000000f20000720c */ /* 0x000fe40004706670 */
[C---:B------:R-:W-:Y:S01]  /*1b600*/  LOP3.LUT P6, RZ, R234.reuse, 0x2000, RZ, 0xc0, !PT ;  /* 0x00002000eaff7812 */ /* 0x040fe200078cc0ff */
[----:B------:R-:W-:Y:S01]  /*1b610*/  STL [R1+0x88], R26 ;  /* 0x0000881a01007387 */ /* 0x000fe20000100800 */
[----:B------:R-:W-:Y:S02]  /*1b620*/  FSEL R99, R25, -INF , !P0 ;  /* 0xff80000019637808 */ /* 0x000fe40004000000 */
[----:B------:R-:W-:Y:S01]  /*1b630*/  LOP3.LUT P0, RZ, R234, 0x1, RZ, 0xc0, !PT ;  /* 0x00000001eaff7812 */ /* 0x000fe2000780c0ff */
[----:B------:R-:W3:Y:S01]  /*1b640*/  LDL.LU R231, [R1+0x38] ;  /* 0x0000380001e77983 */ /* 0x000ee20000300800 */
[----:B----4-:R-:W-:Y:S02]  /*1b650*/  FSEL R20, R204, -INF , !P6 ;  /* 0xff800000cc147808 */ /* 0x010fe40007000000 */
[----:B------:R-:W-:Y:S02]  /*1b660*/  FSEL R41, R203, -INF , !P0 ;  /* 0xff800000cb297808 */ /* 0x000fe40004000000 */
[C---:B------:R-:W-:Y:S01]  /*1b670*/  ISETP.GE.AND P0, PT, R7.reuse, R237, PT ;  /* 0x000000ed0700720c */ /* 0x040fe20003f06270 */
[----:B------:R-:W-:Y:S01]  /*1b680*/  STL [R1+0x58], R20 ;  /* 0x0000581401007387 */ /* 0x000fe20000100800 */
[----:B------:R-:W-:Y:S02]  /*1b690*/  FSEL R54, R200, -INF , !P4 ;  /* 0xff800000c8367808 */ /* 0x000fe40006000000 */
[----:B------:R-:W-:Y:S02]  /*1b6a0*/  ISETP.GE.OR P0, PT, R7, R241, !P0 ;  /* 0x000000f10700720c */ /* 0x000fe40004706670 */
[C---:B------:R-:W-:Y:S02]  /*1b6b0*/  LOP3.LUT P4, RZ, R234.reuse, 0x200, RZ, 0xc0, !PT ;  /* 0x00000200eaff7812 */ /* 0x040fe4000788c0ff */
[----:B------:R-:W-:Y:S01]  /*1b6c0*/  FSEL R206, R103, -INF , !P0 ;  /* 0xff80000067ce7808 */ /* 0x000fe20004000000 */
[----:B------:R-:W-:Y:S01]  /*1b6d0*/  IMAD.MOV.U32 R103, RZ, RZ, R41 ;  /* 0x000000ffff677224 */ /* 0x000fe200078e0029 */
[C---:B------:R-:W-:Y:S02]  /*1b6e0*/  LOP3.LUT P0, RZ, R234.reuse, 0x4000, RZ, 0xc0, !PT ;  /* 0x00004000eaff7812 */ /* 0x040fe4000780c0ff */
[----:B------:R-:W-:Y:S02]  /*1b6f0*/  LOP3.LUT P6, RZ, R234, 0x100, RZ, 0xc0, !PT ;  /* 0x00000100eaff7812 */ /* 0x000fe400078cc0ff */
        /* <DEDUP_REMOVED lines=9> */
[C---:B------:R-:W-:Y:S01]  /*1b790*/  ISETP.GE.AND P0, PT, R4.reuse, R237, PT ;  /* 0x000000ed0400720c */ /* 0x040fe20003f06270 */
[----:B------:R-:W4:Y:S03]  /*1b7a0*/  LDL.LU R232, [R1+0x3c] ;  /* 0x00003c0001e87983 */ /* 0x000f260000300800 */
[----:B------:R-:W-:Y:S01]  /*1b7b0*/  ISETP.GE.OR P0, PT, R4, R241, !P0 ;  /* 0x000000f10400720c */ /* 0x000fe20004706670 */
[----:B------:R-:W-:Y:S03]  /*1b7c0*/  STL [R1+0x84], R19 ;  /* 0x0000841301007387 */ /* 0x000fe60000100800 */
[----:B------:R-:W-:Y:S02]  /*1b7d0*/  FSEL R203, R118, -INF , !P0 ;  /* 0xff80000076cb7808 */ /* 0x000fe40004000000 */
[----:B------:R-:W-:Y:S04]  /*1b7e0*/  LOP3.LUT P0, RZ, R234, 0x800, RZ, 0xc0, !PT ;  /* 0x00000800eaff7812 */ /* 0x000fe8000780c0ff */
[----:B------:R-:W-:Y:S02]  /*1b7f0*/  FSEL R12, R233, -INF , !P0 ;  /* 0xff800000e90c7808 */ /* 0x000fe40004000000 */
[----:B------:R-:W4:Y:S01]  /*1b800*/  LDL.LU R233, [R1+0x2c] ;  /* 0x00002c0001e97983 */ /* 0x000f220000300800 */
[C---:B------:R-:W-:Y:S03]  /*1b810*/  ISETP.GE.AND P0, PT, R2.reuse, R237, PT ;  /* 0x000000ed0200720c */ /* 0x040fe60003f06270 */
[----:B------:R1:W-:Y:S01]  /*1b820*/  STL [R1+0x50], R12 ;  /* 0x0000500c01007387 */ /* 0x0003e20000100800 */
        /* <DEDUP_REMOVED lines=8> */
[----:B------:R-:W-:Y:S02]  /*1b8b0*/  ISETP.GE.AND P0, PT, R0, R237, PT ;  /* 0x000000ed0000720c */ /* 0x000fe40003f06270 */
[----:B-1----:R-:W-:Y:S02]  /*1b8c0*/  FMNMX.FTZ R12, R28, R132, !PT ;  /* 0x000000841c0c7209 */ /* 0x002fe40007810000 */
[----:B------:R-:W-:Y:S02]  /*1b8d0*/  ISETP.GE.OR P0, PT, R0, R241, !P0 ;  /* 0x000000f10000720c */ /* 0x000fe40004706670 */
[----:B------:R-:W-:Y:S02]  /*1b8e0*/  FMNMX.FTZ R12, R30, R12, !PT ;  /* 0x0000000c1e0c7209 */ /* 0x000fe40007810000 */
[----:B------:R-:W-:Y:S02]  /*1b8f0*/  FSEL R114, R23, -INF , !P0 ;  /* 0xff80000017727808 */ /* 0x000fe40004000000 */
[C---:B------:R-:W-:Y:S02]  /*1b900*/  ISETP.GE.AND P0, PT, R17.reuse, R236, PT ;  /* 0x000000ec1100720c */ /* 0x040fe40003f06270 */
[----:B------:R-:W-:Y:S02]  /*1b910*/  FMNMX.FTZ R12, R34, R12, !PT ;  /* 0x0000000c220c7209 */ /* 0x000fe40007810000 */
        /* <DEDUP_REMOVED lines=19> */
[----:B------:R-:W-:Y:S01]  /*1ba50*/  FSEL R45, R105, -INF , !P0 ;  /* 0xff800000692d7808 */ /* 0x000fe20004000000 */
[----:B------:R-:W-:Y:S01]  /*1ba60*/  IMAD.MOV.U32 R105, RZ, RZ, R69 ;  /* 0x000000ffff697224 */ /* 0x000fe200078e0045 */
[C---:B------:R-:W-:Y:S04]  /*1ba70*/  ISETP.GE.AND P0, PT, R6.reuse, R236, PT ;  /* 0x000000ec0600720c */ /* 0x040fe80003f06270 */
[----:B------:R-:W-:Y:S04]  /*1ba80*/  ISETP.GE.OR P0, PT, R6, R240, !P0 ;  /* 0x000000f00600720c */ /* 0x000fe80004706670 */
[----:B------:R-:W-:Y:S02]  /*1ba90*/  FSEL R228, R108, -INF , !P0 ;  /* 0xff8000006ce47808 */ /* 0x000fe40004000000 */
[----:B------:R-:W-:Y:S02]  /*1baa0*/  ISETP.GE.AND P0, PT, R6, R235, PT ;  /* 0x000000eb0600720c */ /* 0x000fe40003f06270 */
[----:B--2---:R-:W-:Y:S02]  /*1bab0*/  FSEL R83, R243, -INF , !P2 ;  /* 0xff800000f3537808 */ /* 0x004fe40005000000 */
[----:B------:R-:W2:Y:S01]  /*1bac0*/  LDL.LU R243, [R1+0x34] ;  /* 0x0000340001f37983 */ /* 0x000ea20000300800 */
[C---:B------:R-:W-:Y:S02]  /*1bad0*/  LOP3.LUT P2, RZ, R234.reuse, 0x40, RZ, 0xc0, !PT ;  /* 0x00000040eaff7812 */ /* 0x040fe4000784c0ff */
[----:B---3--:R-:W-:Y:S02]  /*1bae0*/  FSEL R18, R231, -INF , !P4 ;  /* 0xff800000e7127808 */ /* 0x008fe40006000000 */
[C---:B------:R-:W-:Y:S02]  /*1baf0*/  LOP3.LUT P4, RZ, R234.reuse, 0x4, RZ, 0xc0, !PT ;  /* 0x00000004eaff7812 */ /* 0x040fe4000788c0ff */
[----:B------:R-:W-:Y:S01]  /*1bb00*/  LOP3.LUT R234, R234, 0xfffffff7, RZ, 0xc0, !PT ;  /* 0xfffffff7eaea7812 */ /* 0x000fe200078ec0ff */
[----:B------:R-:W-:Y:S01]  /*1bb10*/  STL [R1+0x80], R18 ;  /* 0x0000801201007387 */ /* 0x000fe20000100800 */
[----:B------:R-:W-:Y:S02]  /*1bb20*/  FSEL R55, R57, -INF , !P4 ;  /* 0xff80000039377808 */ /* 0x000fe40006000000 */
[----:B------:R-:W-:Y:S01]  /*1bb30*/  FSEL R231, R75, -INF , !P5 ;  /* 0xff8000004be77808 */ /* 0x000fe20006800000 */
[----:B------:R-:W-:Y:S04]  /*1bb40*/  STL [R1+0x120], R237 ;  /* 0x000120ed01007387 */ /* 0x000fe80000100800 */
[----:B------:R4:W-:Y:S04]  /*1bb50*/  STL [R1+0x124], R241 ;  /* 0x000124f101007387 */ /* 0x0009e80000100800 */
[----:B------:R-:W-:Y:S04]  /*1bb60*/  STL [R1+0x12c], R105 ;  /* 0x00012c6901007387 */ /* 0x000fe80000100800 */
[----:B------:R1:W-:Y:S01]  /*1bb70*/  STL [R1+0x130], R251 ;  /* 0x000130fb01007387 */ /* 0x0003e20000100800 */
[----:B----4-:R-:W-:Y:S02]  /*1bb80*/  FSEL R241, R232, -INF , !P6 ;  /* 0xff800000e8f17808 */ /* 0x010fe40007000000 */
[----:B------:R-:W-:Y:S02]  /*1bb90*/  ISETP.GE.OR P6, PT, R22, R239, !P1 ;  /* 0x000000ef1600720c */ /* 0x000fe40004fc6670 */
[----:B------:R-:W-:Y:S02]  /*1bba0*/  ISETP.GE.AND P1, PT, R17, R235, PT ;  /* 0x000000eb1100720c */ /* 0x000fe40003f26270 */
[----:B------:R-:W-:Y:S02]  /*1bbb0*/  FSEL R230, R78, -INF , !P6 ;  /* 0xff8000004ee67808 */ /* 0x000fe40007000000 */
[----:B------:R-:W-:Y:S02]  /*1bbc0*/  FSEL R237, R233, -INF , !P3 ;  /* 0xff800000e9ed7808 */ /* 0x000fe40005800000 */
[----:B------:R-:W-:Y:S02]  /*1bbd0*/  ISETP.GE.OR P3, PT, R17, R239, !P1 ;  /* 0x000000ef1100720c */ /* 0x000fe40004f66670 */
[----:B------:R-:W-:Y:S02]  /*1bbe0*/  ISETP.GE.AND P1, PT, R13, R235, PT ;  /* 0x000000eb0d00720c */ /* 0x000fe40003f26270 */
[----:B------:R-:W-:Y:S02]  /*1bbf0*/  FSEL R229, R79, -INF , !P3 ;  /* 0xff8000004fe57808 */ /* 0x000fe40005800000 */
[----:B------:R-:W-:Y:S02]  /*1bc00*/  ISETP.GE.OR P4, PT, R13, R239, !P1 ;  /* 0x000000ef0d00720c */ /* 0x000fe40004f86670 */
[C---:B------:R-:W-:Y:S02]  /*1bc10*/  ISETP.GE.AND P1, PT, R10.reuse, R235, PT ;  /* 0x000000eb0a00720c */ /* 0x040fe40003f26270 */
        /* <DEDUP_REMOVED lines=8> */
[----:B------:R-:W-:Y:S02]  /*1bca0*/  @P1 LOP3.LUT R234, R234, 0x8, RZ, 0xfc, !PT ;  /* 0x00000008eaea1812 */ /* 0x000fe400078efcff */
[C---:B------:R-:W-:Y:S02]  /*1bcb0*/  ISETP.GE.AND P1, PT, R9.reuse, R235, PT ;  /* 0x000000eb0900720c */ /* 0x040fe40003f26270 */
[----:B------:R-:W-:Y:S02]  /*1bcc0*/  LOP3.LUT R234, R234, 0xfffffffb, RZ, 0xc0, !PT ;  /* 0xfffffffbeaea7812 */ /* 0x000fe400078ec0ff */
        /* <DEDUP_REMOVED lines=9> */
[----:B------:R-:W-:Y:S02]  /*1bd60*/  FMNMX.FTZ R10, R249, R10, !PT ;  /* 0x0000000af90a7209 */ /* 0x000fe40007810000 */
[----:B------:R-:W-:Y:S02]  /*1bd70*/  ISETP.GE.OR P1, PT, R8, R239, !P1 ;  /* 0x000000ef0800720c */ /* 0x000fe40004f26670 */
[----:B------:R-:W-:Y:S02]  /*1bd80*/  FMNMX.FTZ R8, R52, R9, !PT ;  /* 0x0000000934087209 */ /* 0x000fe40007810000 */
[----:B------:R-:W-:Y:S02]  /*1bd90*/  FMNMX.FTZ R10, R101, R10, !PT ;  /* 0x0000000a650a7209 */ /* 0x000fe40007810000 */
[----:B------:R-:W-:Y:S02]  /*1bda0*/  FMNMX.FTZ R8, R207, R8, !PT ;  /* 0x00000008cf087209 */ /* 0x000fe40007810000 */
[----:B------:R-:W-:Y:S02]  /*1bdb0*/  LOP3.LUT R234, R234, 0xfffffffd, RZ, 0xc0, !PT ;  /* 0xfffffffdeaea7812 */ /* 0x000fe400078ec0ff */
[----:B------:R-:W-:Y:S02]  /*1bdc0*/  FMNMX.FTZ R8, R102, R8, !PT ;  /* 0x0000000866087209 */ /* 0x000fe40007810000 */
[----:B------:R-:W-:Y:S02]  /*1bdd0*/  FMNMX.FTZ R9, R49, R10, !PT ;  /* 0x0000000a31097209 */ /* 0x000fe40007810000 */
[----:B------:R-:W-:Y:S02]  /*1bde0*/  FMNMX.FTZ R8, R128, R8, !PT ;  /* 0x0000000880087209 */ /* 0x000fe40007810000 */
[----:B------:R-:W-:Y:S02]  /*1bdf0*/  @P1 LOP3.LUT R234, R234, 0x2, RZ, 0xfc, !PT ;  /* 0x00000002eaea1812 */ /* 0x000fe400078efcff */
        /* <DEDUP_REMOVED lines=15> */
[----:B-1----:R-:W3:Y:S01]  /*1bef0*/  LDL.LU R251, [R1+0x50] ;  /* 0x0000500001fb7983 */ /* 0x002ee20000300800 */
[----:B------:R-:W-:Y:S02]  /*1bf00*/  ISETP.GE.OR P3, PT, R6, R239, !P0 ;  /* 0x000000ef0600720c */ /* 0x000fe40004766670 */
[----:B------:R-:W-:Y:S01]  /*1bf10*/  FMNMX.FTZ R6, R36, R7, !PT ;  /* 0x0000000724067209 */ /* 0x000fe20007810000 */
[----:B------:R-:W4:Y:S01]  /*1bf20*/  LDL.LU R127, [R1+0x40] ;  /* 0x00004000017f7983 */ /* 0x000f220000300800 */
        /* <DEDUP_REMOVED lines=30> */
[----:B------:R-:W-:Y:S02]  /*1c110*/  FMNMX.FTZ R7, R103, R7, !PT ;  /* 0x0000000767077209 */ /* 0x000fe40007810000 */
[----:B------:R-:W-:Y:S02]  /*1c120*/  FMNMX.FTZ R6, R97, R6, !PT ;  /* 0x0000000661067209 */ /* 0x000fe40007810000 */
[C---:B------:R-:W-:Y:S02]  /*1c130*/  ISETP.GE.OR P0, PT, R5.reuse, R240, !P0 ;  /* 0x000000f00500720c */ /* 0x040fe40004706670 */
[----:B------:R-:W-:Y:S02]  /*1c140*/  FMNMX.FTZ R8, R210, R8, !PT ;  /* 0x00000008d2087209 */ /* 0x000fe40007810000 */
[----:B------:R-:W-:Y:S02]  /*1c150*/  FMNMX.FTZ R73, R112, R73, !PT ;  /* 0x0000004970497209 */ /* 0x000fe40007810000 */
[----:B------:R-:W-:Y:S02]  /*1c160*/  FMNMX.FTZ R6, R20, R6, !PT ;  /* 0x0000000614067209 */ /* 0x000fe40007810000 */
[----:B------:R-:W-:Y:S02]  /*1c170*/  FMNMX.FTZ R7, R26, R7, !PT ;  /* 0x000000071a077209 */ /* 0x000fe40007810000 */
[----:B------:R-:W-:Y:S02]  /*1c180*/  FSEL R41, R44, -INF , !P0 ;  /* 0xff8000002c297808 */ /* 0x000fe40004000000 */
[----:B------:R-:W-:Y:S02]  /*1c190*/  ISETP.GE.AND P0, PT, R5, R235, PT ;  /* 0x000000eb0500720c */ /* 0x000fe40003f06270 */
[----:B------:R-:W-:Y:S02]  /*1c1a0*/  FMNMX.FTZ R8, R208, R8, !PT ;  /* 0x00000008d0087209 */ /* 0x000fe40007810000 */
[----:B------:R-:W-:Y:S02]  /*1c1b0*/  FMNMX.FTZ R73, R99, R73, !PT ;  /* 0x0000004963497209 */ /* 0x000fe40007810000 */
[----:B------:R-:W-:Y:S02]  /*1c1c0*/  FMNMX.FTZ R7, R54, R7, !PT ;  /* 0x0000000736077209 */ /* 0x000fe40007810000 */
[----:B------:R-:W-:Y:S02]  /*1c1d0*/  ISETP.GE.OR P6, PT, R5, R239, !P0 ;  /* 0x000000ef0500720c */ /* 0x000fe400047c6670 */
[----:B------:R-:W-:Y:S02]  /*1c1e0*/  FMNMX.FTZ R5, R50, R6, !PT ;  /* 0x0000000632057209 */ /* 0x000fe40007810000 */
[----:B------:R-:W-:Y:S02]  /*1c1f0*/  FMNMX.FTZ R72, R206, R8, !PT ;  /* 0x00000008ce487209 */ /* 0x000fe40007810000 */
[----:B------:R-:W-:Y:S01]  /*1c200*/  FMNMX.FTZ R6, R19, R7, !PT ;  /* 0x0000000713067209 */ /* 0x000fe20007810000 */
[----:B------:R-:W1:Y:S01]  /*1c210*/  SHFL.BFLY PT, R8, R73, 0x2, 0x1f ;  /* 0x0c401f0049087f89 */ /* 0x000e6200000e0000 */
[C---:B------:R-:W-:Y:S02]  /*1c220*/  ISETP.GE.AND P0, PT, R4.reuse, R236, PT ;  /* 0x000000ec0400720c */ /* 0x040fe40003f06270 */
[----:B------:R-:W-:Y:S02]  /*1c230*/  FMNMX.FTZ R6, R61, R6, !PT ;  /* 0x000000063d067209 */ /* 0x000fe40007810000 */
[----:B------:R-:W-:Y:S02]  /*1c240*/  ISETP.GE.OR P0, PT, R4, R240, !P0 ;  /* 0x000000f00400720c */ /* 0x000fe40004706670 */
[----:B------:R-:W-:Y:S02]  /*1c250*/  LOP3.LUT P1, RZ, R234, 0x8, RZ, 0xc0, !PT ;  /* 0x00000008eaff7812 */ /* 0x000fe4000782c0ff */
[----:B------:R-:W-:Y:S02]  /*1c260*/  FSEL R207, R120, -INF , !P0 ;  /* 0xff80000078cf7808 */ /* 0x000fe40004000000 */
[C---:B------:R-:W-:Y:S02]  /*1c270*/  ISETP.GE.AND P0, PT, R2.reuse, R236, PT ;  /* 0x000000ec0200720c */ /* 0x040fe40003f06270 */
[----:B------:R-:W-:Y:S02]  /*1c280*/  FSEL R108, R63, -INF , !P1 ;  /* 0xff8000003f6c7808 */ /* 0x000fe40004800000 */
[----:B------:R-:W-:Y:S02]  /*1c290*/  ISETP.GE.OR P0, PT, R2, R240, !P0 ;  /* 0x000000f00200720c */ /* 0x000fe40004706670 */
[-C--:B------:R-:W-:Y:S02]  /*1c2a0*/  ISETP.GE.AND P1, PT, R4, R235.reuse, PT ;  /* 0x000000eb0400720c */ /* 0x080fe40003f26270 */
[----:B------:R-:W-:Y:S02]  /*1c2b0*/  FSEL R200, R121, -INF , !P0 ;  /* 0xff80000079c87808 */ /* 0x000fe40004000000 */
[-C--:B------:R-:W-:Y:S02]  /*1c2c0*/  ISETP.GE.AND P0, PT, R2, R235.reuse, PT ;  /* 0x000000eb0200720c */ /* 0x080fe40003f06270 */
[----:B--2---:R-:W-:Y:S02]  /*1c2d0*/  FSEL R242, R243, -INF , !P2 ;  /* 0xff800000f3f27808 */ /* 0x004fe40005000000 */
[----:B------:R-:W-:Y:S02]  /*1c2e0*/  ISETP.GE.AND P2, PT, R15, R235, PT ;  /* 0x000000eb0f00720c */ /* 0x000fe40003f46270 */
[----:B-1----:R-:W-:Y:S02]  /*1c2f0*/  FMNMX.FTZ R73, R73, R8, !PT ;  /* 0x0000000849497209 */ /* 0x002fe40007810000 */
[-C--:B------:R-:W-:Y:S02]  /*1c300*/  ISETP.GE.OR P2, PT, R15, R239.reuse, !P2 ;  /* 0x000000ef0f00720c */ /* 0x080fe40005746670 */
[----:B------:R-:W-:Y:S02]  /*1c310*/  FSEL R10, R56, -INF , !P4 ;  /* 0xff800000380a7808 */ /* 0x000fe40006000000 */
[----:B------:R-:W-:Y:S02]  /*1c320*/  ISETP.GE.OR P4, PT, R4, R239, !P1 ;  /* 0x000000ef0400720c */ /* 0x000fe40004f86670 */
[----:B------:R-:W-:Y:S01]  /*1c330*/  FSEL R25, R47, -INF , !P2 ;  /* 0xff8000002f197808 */ /* 0x000fe20005000000 */
[----:B------:R-:W-:Y:S01]  /*1c340*/  IMAD.MOV.U32 R120, RZ, RZ, R10 ;  /* 0x000000ffff787224 */ /* 0x000fe200078e000a */
[C---:B------:R-:W-:Y:S02]  /*1c350*/  LOP3.LUT P2, RZ, R234.reuse, 0x4, RZ, 0xc0, !PT ;  /* 0x00000004eaff7812 */ /* 0x040fe4000784c0ff */
[----:B------:R-:W-:Y:S02]  /*1c360*/  LOP3.LUT P1, RZ, R234, 0x2, RZ, 0xc0, !PT ;  /* 0x00000002eaff7812 */ /* 0x000fe4000782c0ff */
[----:B------:R-:W-:Y:S02]  /*1c370*/  FMNMX.FTZ R72, R205, R72, !PT ;  /* 0x00000048cd487209 */ /* 0x000fe40007810000 */
[----:B------:R-:W-:Y:S02]  /*1c380*/  FSEL R56, R58, -INF , !P1 ;  /* 0xff8000003a387808 */ /* 0x000fe40004800000 */
[----:B------:R-:W-:Y:S02]  /*1c390*/  FSEL R47, R62, -INF , !P5 ;  /* 0xff8000003e2f7808 */ /* 0x000fe40006800000 */
[----:B------:R-:W-:Y:S02]  /*1c3a0*/  FSEL R59, R59, -INF , !P3 ;  /* 0xff8000003b3b7808 */ /* 0x000fe40005800000 */
[----:B------:R-:W-:Y:S02]  /*1c3b0*/  FMNMX.FTZ R72, R204, R72, !PT ;  /* 0x00000048cc487209 */ /* 0x000fe40007810000 */
[----:B------:R-:W-:Y:S02]  /*1c3c0*/  FSEL R57, R60, -INF , !P6 ;  /* 0xff8000003c397808 */ /* 0x000fe40007000000 */
[----:B------:R-:W-:Y:S02]  /*1c3d0*/  FMNMX.FTZ R72, R203, R72, !PT ;  /* 0x00000048cb487209 */ /* 0x000fe40007810000 */
[----:B------:R-:W-:Y:S02]  /*1c3e0*/  ISETP.GE.AND P1, PT, R11, R235, PT ;  /* 0x000000eb0b00720c */ /* 0x000fe40003f26270 */
[----:B------:R-:W-:Y:S02]  /*1c3f0*/  FMNMX.FTZ R72, R202, R72, !PT ;  /* 0x00000048ca487209 */ /* 0x000fe40007810000 */
[----:B------:R-:W-:Y:S02]  /*1c400*/  FSEL R48, R48, -INF , !P4 ;  /* 0xff80000030307808 */ /* 0x000fe40006000000 */
[----:B------:R-:W-:Y:S02]  /*1c410*/  FMNMX.FTZ R72, R201, R72, !PT ;  /* 0x00000048c9487209 */ /* 0x000fe40007810000 */
[----:B------:R-:W-:Y:S02]  /*1c420*/  ISETP.GE.OR P1, PT, R11, R239, !P1 ;  /* 0x000000ef0b00720c */ /* 0x000fe40004f26670 */
[----:B------:R-:W-:Y:S02]  /*1c430*/  FMNMX.FTZ R72, R114, R72, !PT ;  /* 0x0000004872487209 */ /* 0x000fe40007810000 */
[----:B------:R-:W-:Y:S02]  /*1c440*/  LOP3.LUT P5, RZ, R234, 0x80000, RZ, 0xc0, !PT ;  /* 0x00080000eaff7812 */ /* 0x000fe400078ac0ff */
[----:B---3--:R-:W-:Y:S04]  /*1c450*/  FMNMX.FTZ R5, R251, R5, !PT ;  /* 0x00000005fb057209 */ /* 0x008fe80007810000 */
[----:B------:R-:W-:Y:S02]  /*1c460*/  FMNMX.FTZ R7, R83, R5, !PT ;  /* 0x0000000553077209 */ /* 0x000fe40007810000 */
[----:B------:R-:W-:Y:S02]  /*1c470*/  FMNMX.FTZ R5, R226, R6, !PT ;  /* 0x00000006e2057209 */ /* 0x000fe40007810000 */
[----:B------:R-:W-:Y:S01]  /*1c480*/  FMNMX.FTZ R7, R18, R7, !PT ;  /* 0x0000000712077209 */ /* 0x000fe20007810000 */
[----:B------:R-:W-:Y:S01]  /*1c490*/  SHFL.BFLY PT, R6, R72, 0x2, 0x1f ;  /* 0x0c401f0048067f89 */ /* 0x000fe200000e0000 */
[----:B------:R-:W-:Y:S02]  /*1c4a0*/  FMNMX.FTZ R71, R225, R5, !PT ;  /* 0x00000005e1477209 */ /* 0x000fe40007810000 */
[----:B------:R-:W-:Y:S02]  /*1c4b0*/  FMNMX.FTZ R5, R241, R7, !PT ;  /* 0x00000007f1057209 */ /* 0x000fe40007810000 */
[----:B----4-:R-:W-:Y:S02]  /*1c4c0*/  FSEL R117, R127, -INF , !P2 ;  /* 0xff8000007f757808 */ /* 0x010fe40005000000 */
[----:B------:R-:W-:Y:S01]  /*1c4d0*/  FMNMX.FTZ R5, R237, R5, !PT ;  /* 0x00000005ed057209 */ /* 0x000fe20007810000 */
[----:B------:R-:W1:Y:S01]  /*1c4e0*/  SHFL.BFLY PT, R7, R73, 0x1, 0x1f ;  /* 0x0c201f0049077f89 */ /* 0x000e6200000e0000 */
[----:B------:R-:W-:Y:S02]  /*1c4f0*/  ISETP.GE.OR P2, PT, R2, R239, !P0 ;  /* 0x000000ef0200720c */ /* 0x000fe40004746670 */
[----:B------:R-:W-:Y:S02]  /*1c500*/  FMNMX.FTZ R5, R242, R5, !PT ;  /* 0x00000005f2057209 */ /* 0x000fe40007810000 */
[----:B------:R-:W-:Y:S02]  /*1c510*/  ISETP.GE.AND P0, PT, R11, R236, PT ;  /* 0x000000ec0b00720c */ /* 0x000fe40003f06270 */
[----:B------:R-:W-:Y:S02]  /*1c520*/  FMNMX.FTZ R5, R55, R5, !PT ;  /* 0x0000000537057209 */ /* 0x000fe40007810000 */
[----:B------:R-:W-:Y:S02]  /*1c530*/  ISETP.GE.OR P0, PT, R11, R240, !P0 ;  /* 0x000000f00b00720c */ /* 0x000fe40004706670 */
[----:B------:R-:W-:Y:S02]  /*1c540*/  FMNMX.FTZ R5, R231, R5, !PT ;  /* 0x00000005e7057209 */ /* 0x000fe40007810000 */
[----:B------:R-:W-:Y:S02]  /*1c550*/  FSEL R128, R124, -INF , !P0 ;  /* 0xff8000007c807808 */ /* 0x000fe40004000000 */
[----:B------:R-:W-:Y:S02]  /*1c560*/  FMNMX.FTZ R4, R230, R5, !PT ;  /* 0x00000005e6047209 */ /* 0x000fe40007810000 */
[C---:B------:R-:W-:Y:S02]  /*1c570*/  ISETP.GE.AND P0, PT, R0.reuse, R236, PT ;  /* 0x000000ec0000720c */ /* 0x040fe40003f06270 */
[----:B------:R-:W-:Y:S02]  /*1c580*/  FMNMX.FTZ R2, R229, R4, !PT ;  /* 0x00000004e5027209 */ /* 0x000fe40007810000 */
[----:B------:R-:W-:Y:S02]  /*1c590*/  ISETP.GE.OR P0, PT, R0, R240, !P0 ;  /* 0x000000f00000720c */ /* 0x000fe40004706670 */
[----:B------:R-:W-:Y:S02]  /*1c5a0*/  FMNMX.FTZ R2, R25, R2, !PT ;  /* 0x0000000219027209 */ /* 0x000fe40007810000 */
[----:B-1----:R-:W-:Y:S02]  /*1c5b0*/  FMNMX.FTZ R73, R73, R7, !PT ;  /* 0x0000000749497209 */ /* 0x002fe40007810000 */
[----:B------:R-:W-:Y:S02]  /*1c5c0*/  FMNMX.FTZ R2, R120, R2, !PT ;  /* 0x0000000278027209 */ /* 0x000fe40007810000 */
[----:B------:R-:W-:Y:S01]  /*1c5d0*/  FMNMX.FTZ R71, R224, R71, !PT ;  /* 0x00000047e0477209 */ /* 0x000fe20007810000 */
[C---:B------:R-:W-:Y:S01]  /*1c5e0*/  FMUL.FTZ R84, R73.reuse, c[0x0][0x23c] ;  /* 0x00008f0049547a20 */ /* 0x040fe20000410000 */
[----:B------:R-:W-:Y:S02]  /*1c5f0*/  FMNMX.FTZ R2, R108, R2, !PT ;  /* 0x000000026c027209 */ /* 0x000fe40007810000 */
[----:B------:R-:W-:Y:S02]  /*1c600*/  FSETP.NEU.FTZ.AND P3, PT, R73, -INF , PT ;  /* 0xff8000004900780b */ /* 0x000fe40003f7d000 */
[----:B------:R-:W-:Y:S02]  /*1c610*/  FMNMX.FTZ R2, R117, R2, !PT ;  /* 0x0000000275027209 */ /* 0x000fe40007810000 */
[----:B------:R-:W-:Y:S02]  /*1c620*/  FSEL R84, R84, RZ, P3 ;  /* 0x000000ff54547208 */ /* 0x000fe40001800000 */
[----:B------:R-:W-:Y:S02]  /*1c630*/  FMNMX.FTZ R2, R56, R2, !PT ;  /* 0x0000000238027209 */ /* 0x000fe40007810000 */
[----:B------:R-:W-:Y:S01]  /*1c640*/  FSEL R127, R125, -INF , !P0 ;  /* 0xff8000007d7f7808 */ /* 0x000fe20004000000 */
[--C-:B------:R-:W-:Y:S01]  /*1c650*/  FFMA.FTZ R101, R101, c[0x0][0x23c], -R84.reuse ;  /* 0x00008f0065657a23 */ /* 0x100fe20000010854 */
[----:B------:R-:W-:Y:S01]  /*1c660*/  FMNMX.FTZ R2, R47, R2, !PT ;  /* 0x000000022f027209 */ /* 0x000fe20007810000 */
[--C-:B------:R-:W-:Y:S01]  /*1c670*/  FFMA.FTZ R126, R126, c[0x0][0x23c], -R84.reuse ;  /* 0x00008f007e7e7a23 */ /* 0x100fe20000010854 */
[C---:B------:R-:W-:Y:S01]  /*1c680*/  ISETP.GE.AND P0, PT, R0.reuse, R235, PT ;  /* 0x000000eb0000720c */ /* 0x040fe20003f06270 */
[--C-:B------:R-:W-:Y:S01]  /*1c690*/  FFMA.FTZ R131, R131, c[0x0][0x23c], -R84.reuse ;  /* 0x00008f0083837a23 */ /* 0x100fe20000010854 */
[----:B------:R-:W-:Y:S01]  /*1c6a0*/  FMNMX.FTZ R2, R59, R2, !PT ;  /* 0x000000023b027209 */ /* 0x000fe20007810000 */
[--C-:B------:R-:W-:Y:S01]  /*1c6b0*/  FFMA.FTZ R209, R209, c[0x0][0x23c], -R84.reuse ;  /* 0x00008f00d1d17a23 */ /* 0x100fe20000010854 */
[----:B------:R-:W-:Y:S02]  /*1c6c0*/  ISETP.GE.OR P0, PT, R0, R239, !P0 ;  /* 0x000000ef0000720c */ /* 0x000fe40004706670 */
[----:B------:R-:W-:Y:S01]  /*1c6d0*/  FMNMX.FTZ R0, R57, R2, !PT ;  /* 0x0000000239007209 */ /* 0x000fe20007810000 */
[--C-:B------:R-:W-:Y:S01]  /*1c6e0*/  FFMA.FTZ R2, R27, c[0x0][0x23c], -R84.reuse ;  /* 0x00008f001b027a23 */ /* 0x100fe20000010854 */
[----:B------:R-:W-:Y:S02]  /*1c6f0*/  FMNMX.FTZ R71, R223, R71, !PT ;  /* 0x00000047df477209 */ /* 0x000fe40007810000 */
[----:B------:R-:W-:Y:S01]  /*1c700*/  FMNMX.FTZ R72, R72, R6, !PT ;  /* 0x0000000648487209 */ /* 0x000fe20007810000 */
[----:B------:R1:W-:Y:S01]  /*1c710*/  MUFU.EX2 R85, R2 ;  /* 0x0000000200557308 */ /* 0x0003e20000000800 */
[----:B------:R-:W-:Y:S02]  /*1c720*/  FMNMX.FTZ R71, R43, R71, !PT ;  /* 0x000000472b477209 */ /* 0x000fe40007810000 */
[----:B------:R-:W-:Y:S01]  /*1c730*/  FSEL R227, R123, -INF , !P2 ;  /* 0xff8000007be37808 */ /* 0x000fe20005000000 */
[----:B------:R-:W2:Y:S01]  /*1c740*/  SHFL.BFLY PT, R4, R72, 0x1, 0x1f ;  /* 0x0c201f0048047f89 */ /* 0x000ea200000e0000 */
[----:B------:R-:W-:Y:S02]  /*1c750*/  FMNMX.FTZ R71, R221, R71, !PT ;  /* 0x00000047dd477209 */ /* 0x000fe40007810000 */
[----:B------:R-:W-:Y:S02]  /*1c760*/  FSEL R226, R46, -INF , !P1 ;  /* 0xff8000002ee27808 */ /* 0x000fe40004800000 */
        /* <DEDUP_REMOVED lines=8> */
[--C-:B-1----:R-:W-:Y:S01]  /*1c7f0*/  FFMA.FTZ R2, R29, c[0x0][0x23c], -R84.reuse ;  /* 0x00008f001d027a23 */ /* 0x102fe20000010854 */
[----:B------:R-:W-:Y:S02]  /*1c800*/  FMNMX.FTZ R71, R41, R71, !PT ;  /* 0x0000004729477209 */ /* 0x000fe40007810000 */
[----:B------:R-:W-:Y:S01]  /*1c810*/  FMNMX.FTZ R0, R74, R0, !PT ;  /* 0x000000004a007209 */ /* 0x000fe20007810000 */
[----:B------:R-:W1:Y:S01]  /*1c820*/  MUFU.EX2 R124, R2 ;  /* 0x00000002007c7308 */ /* 0x000e620000000800 */
[----:B------:R-:W-:Y:S02]  /*1c830*/  FMNMX.FTZ R71, R207, R71, !PT ;  /* 0x00000047cf477209 */ /* 0x000fe40007810000 */
[----:B--2---:R-:W-:Y:S02]  /*1c840*/  FMNMX.FTZ R72, R72, R4, !PT ;  /* 0x0000000448487209 */ /* 0x004fe40007810000 */
[----:B------:R-:W-:Y:S02]  /*1c850*/  FMNMX.FTZ R71, R200, R71, !PT ;  /* 0x00000047c8477209 */ /* 0x000fe40007810000 */
[C---:B------:R-:W-:Y:S01]  /*1c860*/  FSETP.NEU.FTZ.AND P2, PT, R72.reuse, -INF , PT ;  /* 0xff8000004800780b */ /* 0x040fe20003f5d000 */
[----:B------:R-:W-:Y:S01]  /*1c870*/  FMUL.FTZ R75, R72, c[0x0][0x23c] ;  /* 0x00008f00484b7a20 */ /* 0x000fe20000410000 */
[----:B------:R-:W-:Y:S04]  /*1c880*/  FMNMX.FTZ R71, R128, R71, !PT ;  /* 0x0000004780477209 */ /* 0x000fe80007810000 */
[----:B------:R-:W-:Y:S02]  /*1c890*/  FMNMX.FTZ R71, R127, R71, !PT ;  /* 0x000000477f477209 */ /* 0x000fe40007810000 */
[----:B------:R-:W-:Y:S03]  /*1c8a0*/  FSEL R75, R75, RZ, P2 ;  /* 0x000000ff4b4b7208 */ /* 0x000fe60001000000 */
[----:B------:R-:W2:Y:S02]  /*1c8b0*/  SHFL.BFLY PT, R5, R71, 0x2, 0x1f ;  /* 0x0c401f0047057f89 */ /* 0x000ea400000e0000 */
[--C-:B------:R-:W-:Y:S02]  /*1c8c0*/  FFMA.FTZ R4, R28, c[0x0][0x23c], -R75.reuse ;  /* 0x00008f001c047a23 */ /* 0x100fe4000001084b */
[--C-:B------:R-:W-:Y:S02]  /*1c8d0*/  FFMA.FTZ R208, R208, c[0x0][0x23c], -R75.reuse ;  /* 0x00008f00d0d07a23 */ /* 0x100fe4000001084b */
[----:B------:R3:W-:Y:S01]  /*1c8e0*/  MUFU.EX2 R119, R4 ;  /* 0x0000000400777308 */ /* 0x0007e20000000800 */
[----:B-1----:R-:W-:Y:S01]  /*1c8f0*/  F2FP.BF16.PACK_AB R76, R124, R85 ;  /* 0x000000557c4c723e */ /* 0x002fe200000010ff */
[----:B------:R-:W1:Y:S01]  /*1c900*/  SHFL.BFLY PT, R2, R0, 0x2, 0x1f ;  /* 0x0c401f0000027f89 */ /* 0x000e6200000e0000 */
[----:B--2---:R-:W-:Y:S07]  /*1c910*/  FMNMX.FTZ R71, R71, R5, !PT ;  /* 0x0000000547477209 */ /* 0x004fee0007810000 */
[----:B------:R-:W2:Y:S01]  /*1c920*/  SHFL.BFLY PT, R5, R71, 0x1, 0x1f ;  /* 0x0c201f0047057f89 */ /* 0x000ea200000e0000 */
[--C-:B---3--:R-:W-:Y:S01]  /*1c930*/  FFMA.FTZ R4, R30, c[0x0][0x23c], -R75.reuse ;  /* 0x00008f001e047a23 */ /* 0x108fe2000001084b */
[----:B-1----:R-:W-:Y:S01]  /*1c940*/  FMNMX.FTZ R0, R0, R2, !PT ;  /* 0x0000000200007209 */ /* 0x002fe20007810000 */
[--C-:B------:R-:W-:Y:S02]  /*1c950*/  FFMA.FTZ R2, R34, c[0x0][0x23c], -R75.reuse ;  /* 0x00008f0022027a23 */ /* 0x100fe4000001084b */
[----:B------:R-:W1:Y:S10]  /*1c960*/  MUFU.EX2 R243, R4 ;  /* 0x0000000400f37308 */ /* 0x000e740000000800 */
[----:B------:R3:W-:Y:S01]  /*1c970*/  MUFU.EX2 R232, R2 ;  /* 0x0000000200e87308 */ /* 0x0007e20000000800 */
[----:B--2---:R-:W-:Y:S04]  /*1c980*/  FMNMX.FTZ R71, R71, R5, !PT ;  /* 0x0000000547477209 */ /* 0x004fe80007810000 */
[C---:B------:R-:W-:Y:S01]  /*1c990*/  FSETP.NEU.FTZ.AND P1, PT, R71.reuse, -INF , PT ;  /* 0xff8000004700780b */ /* 0x040fe20003f3d000 */
[----:B------:R-:W-:Y:S01]  /*1c9a0*/  FMUL.FTZ R92, R71, c[0x0][0x23c] ;  /* 0x00008f00475c7a20 */ /* 0x000fe20000410000 */
[----:B-1----:R-:W-:Y:S01]  /*1c9b0*/  F2FP.BF16.PACK_AB R77, R243, R119 ;  /* 0x00000077f34d723e */ /* 0x002fe200000010ff */
[----:B------:R-:W-:Y:S03]  /*1c9c0*/  FFMA.FTZ R4, R31, c[0x0][0x23c], -R84 ;  /* 0x00008f001f047a23 */ /* 0x000fe60000010854 */
[----:B------:R-:W-:Y:S01]  /*1c9d0*/  FSEL R92, R92, RZ, P1 ;  /* 0x000000ff5c5c7208 */ /* 0x000fe20000800000 */
[----:B------:R1:W-:Y:S04]  /*1c9e0*/  MUFU.EX2 R222, R4 ;  /* 0x0000000400de7308 */ /* 0x0003e80000000800 */
[--C-:B------:R-:W-:Y:S01]  /*1c9f0*/  FFMA.FTZ R207, R207, c[0x0][0x23c], -R92.reuse ;  /* 0x00008f00cfcf7a23 */ /* 0x100fe2000001085c */
[----:B---3--:R-:W2:Y:S01]  /*1ca00*/  SHFL.BFLY PT, R2, R0, 0x1, 0x1f ;  /* 0x0c201f0000027f89 */ /* 0x008ea200000e0000 */
[----:B------:R-:W-:Y:S02]  /*1ca10*/  FFMA.FTZ R200, R200, c[0x0][0x23c], -R92 ;  /* 0x00008f00c8c87a23 */ /* 0x000fe4000001085c */
[----:B-1----:R-:W-:Y:S04]  /*1ca20*/  FFMA.FTZ R4, R32, c[0x0][0x23c], -R84 ;  /* 0x00008f0020047a23 */ /* 0x002fe80000010854 */
[----:B------:R1:W3:Y:S01]  /*1ca30*/  MUFU.EX2 R118, R4 ;  /* 0x0000000400767308 */ /* 0x0002e20000000800 */
[----:B--2---:R-:W-:Y:S01]  /*1ca40*/  FMNMX.FTZ R70, R0, R2, !PT ;  /* 0x0000000200467209 */ /* 0x004fe20007810000 */
[----:B------:R-:W-:Y:S03]  /*1ca50*/  FFMA.FTZ R0, R36, c[0x0][0x23c], -R92 ;  /* 0x00008f0024007a23 */ /* 0x000fe6000001085c */
[C---:B------:R-:W-:Y:S01]  /*1ca60*/  FSETP.NEU.FTZ.AND P0, PT, R70.reuse, -INF , PT ;  /* 0xff8000004600780b */ /* 0x040fe20003f1d000 */
[----:B------:R-:W-:Y:S04]  /*1ca70*/  FMUL.FTZ R100, R70, c[0x0][0x23c] ;  /* 0x00008f0046647a20 */ /* 0x000fe80000410000 */
[----:B------:R2:W-:Y:S01]  /*1ca80*/  MUFU.EX2 R238, R0 ;  /* 0x0000000000ee7308 */ /* 0x0005e20000000800 */
[----:B------:R-:W-:Y:S05]  /*1ca90*/  FSEL R100, R100, RZ, P0 ;  /* 0x000000ff64647208 */ /* 0x000fea0000000000 */
[----:B------:R-:W-:Y:S02]  /*1caa0*/  FFMA.FTZ R2, R21, c[0x0][0x23c], -R100 ;  /* 0x00008f0015027a23 */ /* 0x000fe40000010864 */
[----:B------:R-:W4:Y:S02]  /*1cab0*/  LDSM.16.MT88.4 R20, [R216+0x8000] ;  /* 0x00800000d814783b */ /* 0x000f240000004200 */
[----:B------:R2:W-:Y:S01]  /*1cac0*/  MUFU.EX2 R233, R2 ;  /* 0x0000000200e97308 */ /* 0x0005e20000000800 */
[----:B-1----:R-:W-:Y:S01]  /*1cad0*/  FFMA.FTZ R4, R38, c[0x0][0x23c], -R75 ;  /* 0x00008f0026047a23 */ /* 0x002fe2000001084b */
[----:B---3--:R-:W-:Y:S08]  /*1cae0*/  F2FP.BF16.PACK_AB R78, R118, R222 ;  /* 0x000000de764e723e */ /* 0x008ff000000010ff */
[----:B------:R1:W3:Y:S01]  /*1caf0*/  MUFU.EX2 R104, R4 ;  /* 0x0000000400687308 */ /* 0x0002e20000000800 */
[--C-:B--2---:R-:W-:Y:S09]  /*1cb00*/  FFMA.FTZ R0, R37, c[0x0][0x23c], -R92.reuse ;  /* 0x00008f0025007a23 */ /* 0x104ff2000001085c */
[----:B------:R2:W2:Y:S01]  /*1cb10*/  MUFU.EX2 R105, R0 ;  /* 0x0000000000697308 */ /* 0x0004a20000000800 */
[----:B------:R-:W-:Y:S01]  /*1cb20*/  FSEL R2, R72, RZ, P2 ;  /* 0x000000ff48027208 */ /* 0x000fe20001000000 */
[----:B-1----:R-:W-:Y:S01]  /*1cb30*/  FFMA.FTZ R4, R33, c[0x0][0x23c], -R92 ;  /* 0x00008f0021047a23 */ /* 0x002fe2000001085c */
[----:B---3--:R-:W-:Y:S07]  /*1cb40*/  F2FP.BF16.PACK_AB R79, R104, R232 ;  /* 0x000000e8684f723e */ /* 0x008fee00000010ff */
[----:B------:R1:W-:Y:S01]  /*1cb50*/  MUFU.EX2 R115, R4 ;  /* 0x0000000400737308 */ /* 0x0003e20000000800 */
[----:B--2---:R-:W-:Y:S01]  /*1cb60*/  FFMA.FTZ R0, R39, c[0x0][0x23c], -R100 ;  /* 0x00008f0027007a23 */ /* 0x004fe20000010864 */
[----:B------:R-:W-:Y:S01]  /*1cb70*/  F2FP.BF16.PACK_AB R66, R105, R238 ;  /* 0x000000ee6942723e */ /* 0x000fe200000010ff */
[----:B------:R-:W2:Y:S07]  /*1cb80*/  LDSM.16.MT88.4 R36, [R219+0x8000] ;  /* 0x00800000db24783b */ /* 0x000eae0000004200 */
[----:B------:R3:W-:Y:S01]  /*1cb90*/  MUFU.EX2 R24, R0 ;  /* 0x0000000000187308 */ /* 0x0007e20000000800 */
[----:B-1----:R-:W-:Y:S09]  /*1cba0*/  FFMA.FTZ R4, R35, c[0x0][0x23c], -R92 ;  /* 0x00008f0023047a23 */ /* 0x002ff2000001085c */
[----:B------:R-:W1:Y:S01]  /*1cbb0*/  MUFU.EX2 R63, R4 ;  /* 0x00000004003f7308 */ /* 0x000e620000000800 */
[----:B---3--:R-:W-:Y:S09]  /*1cbc0*/  FFMA.FTZ R0, R16, c[0x0][0x23c], -R100 ;  /* 0x00008f0010007a23 */ /* 0x008ff20000010864 */
[----:B------:R3:W2:Y:S01]  /*1cbd0*/  MUFU.EX2 R42, R0 ;  /* 0x00000000002a7308 */ /* 0x0006a20000000800 */
[----:B-1----:R-:W-:Y:S02]  /*1cbe0*/  F2FP.BF16.PACK_AB R64, R63, R115 ;  /* 0x000000733f40723e */ /* 0x002fe400000010ff */
[----:B---3--:R-:W-:Y:S02]  /*1cbf0*/  FSEL R0, R73, RZ, P3 ;  /* 0x000000ff49007208 */ /* 0x008fe40001800000 */
[----:B--2---:R-:W-:Y:S03]  /*1cc00*/  F2FP.BF16.PACK_AB R65, R42, R24 ;  /* 0x000000182a41723e */ /* 0x004fe600000010ff */
[----:B------:R-:W-:Y:S04]  /*1cc10*/  FADD.FTZ R0, -R0, R3 ;  /* 0x0000000300007221 */ /* 0x000fe80000010100 */
[----:B------:R-:W-:Y:S04]  /*1cc20*/  FMUL.FTZ R0, R0, c[0x0][0x23c] ;  /* 0x00008f0000007a20 */ /* 0x000fe80000410000 */
[----:B------:R1:W2:Y:S02]  /*1cc30*/  MUFU.EX2 R3, R0 ;  /* 0x0000000000037308 */ /* 0x0002a40000000800 */
[----:B-1----:R-:W-:Y:S01]  /*1cc40*/  FADD.FTZ R0, -R2, R132 ;  /* 0x0000008402007221 */ /* 0x002fe20000010100 */
[----:B------:R-:W-:Y:S01]  /*1cc50*/  FSEL R2, R71, RZ, P1 ;  /* 0x000000ff47027208 */ /* 0x000fe20000800000 */
[C---:B--2---:R-:W-:Y:S02]  /*1cc60*/  FMUL.FTZ R4, R3.reuse, R140 ;  /* 0x0000008c03047220 */ /* 0x044fe40000410000 */
[----:B------:R-:W-:Y:S02]  /*1cc70*/  FMUL.FTZ R0, R0, c[0x0][0x23c] ;  /* 0x00008f0000007a20 */ /* 0x000fe40000410000 */
[C---:B------:R-:W-:Y:S02]  /*1cc80*/  FMUL.FTZ R5, R3.reuse, R141 ;  /* 0x0000008d03057220 */ /* 0x040fe40000410000 */
[C---:B------:R-:W-:Y:S01]  /*1cc90*/  FMUL.FTZ R16, R3.reuse, R144 ;  /* 0x0000009003107220 */ /* 0x040fe20000410000 */
[----:B------:R1:W2:Y:S01]  /*1cca0*/  MUFU.EX2 R69, R0 ;  /* 0x0000000000457308 */ /* 0x0002a20000000800 */
[C---:B------:R-:W-:Y:S01]  /*1ccb0*/  FMUL.FTZ R17, R3.reuse, R145 ;  /* 0x0000009103117220 */ /* 0x040fe20000410000 */
[----:B------:R-:W-:Y:S01]  /*1ccc0*/  MOV R145, R54 ;  /* 0x0000003600917202 */ /* 0x000fe20000000f00 */
[----:B------:R-:W-:Y:S02]  /*1ccd0*/  IMAD.MOV.U32 R144, RZ, RZ, R55 ;  /* 0x000000ffff907224 */ /* 0x000fe400078e0037 */
[C---:B------:R-:W-:Y:S02]  /*1cce0*/  FMUL.FTZ R32, R3.reuse, R160 ;  /* 0x000000a003207220 */ /* 0x040fe40000410000 */
[----:B------:R-:W-:Y:S02]  /*1ccf0*/  FMUL.FTZ R33, R3, R161 ;  /* 0x000000a103217220 */ /* 0x000fe40000410000 */
[----:B------:R-:W-:Y:S02]  /*1cd00*/  IMAD.MOV.U32 R161, RZ, RZ, R83 ;  /* 0x000000ffffa17224 */ /* 0x000fe400078e0053 */
[----:B------:R-:W-:Y:S02]  /*1cd10*/  IMAD.MOV.U32 R141, RZ, RZ, R56 ;  /* 0x000000ffff8d7224 */ /* 0x000fe400078e0038 */
[----:B------:R-:W-:Y:S02]  /*1cd20*/  IMAD.MOV.U32 R160, RZ, RZ, R102 ;  /* 0x000000ffffa07224 */ /* 0x000fe400078e0066 */
[----:B------:R-:W-:Y:S02]  /*1cd30*/  IMAD.MOV.U32 R132, RZ, RZ, R103 ;  /* 0x000000ffff847224 */ /* 0x000fe400078e0067 */
[--C-:B------:R-:W-:Y:S02]  /*1cd40*/  FFMA.FTZ R103, R250, c[0x0][0x23c], -R84.reuse ;  /* 0x00008f00fa677a23 */ /* 0x100fe40000010854 */
[----:B------:R-:W-:Y:S02]  /*1cd50*/  FFMA.FTZ R102, R249, c[0x0][0x23c], -R84 ;  /* 0x00008f00f9667a23 */ /* 0x000fe40000010854 */
[----:B-1----:R-:W-:Y:S01]  /*1cd60*/  FADD.FTZ R0, -R2, R133 ;  /* 0x0000008502007221 */ /* 0x002fe20000010100 */
[----:B------:R-:W-:Y:S01]  /*1cd70*/  FSEL R2, R70, RZ, P0 ;  /* 0x000000ff46027208 */ /* 0x000fe20000000000 */
[C---:B--2---:R-:W-:Y:S01]  /*1cd80*/  FMUL.FTZ R6, R69.reuse, R142 ;  /* 0x0000008e45067220 */ /* 0x044fe20000410000 */
[----:B------:R-:W-:Y:S01]  /*1cd90*/  PLOP3.LUT P0, PT, PT, PT, UP0, 0x80, 0x0 ;  /* 0x000000000000781c */ /* 0x000fe20003f0f008 */
[----:B------:R-:W-:Y:S02]  /*1cda0*/  FMUL.FTZ R0, R0, c[0x0][0x23c] ;  /* 0x00008f0000007a20 */ /* 0x000fe40000410000 */
[C---:B------:R-:W-:Y:S02]  /*1cdb0*/  FMUL.FTZ R7, R69.reuse, R143 ;  /* 0x0000008f45077220 */ /* 0x040fe40000410000 */
[C---:B------:R-:W-:Y:S01]  /*1cdc0*/  FMUL.FTZ R18, R69.reuse, R146 ;  /* 0x0000009245127220 */ /* 0x040fe20000410000 */
[----:B------:R1:W2:Y:S01]  /*1cdd0*/  MUFU.EX2 R68, R0 ;  /* 0x0000000000447308 */ /* 0x0002a20000000800 */
[C---:B------:R-:W-:Y:S02]  /*1cde0*/  FMUL.FTZ R19, R69.reuse, R147 ;  /* 0x0000009345137220 */ /* 0x040fe40000410000 */
[C---:B------:R-:W-:Y:S01]  /*1cdf0*/  FMUL.FTZ R35, R69.reuse, R163 ;  /* 0x000000a345237220 */ /* 0x040fe20000410000 */
[-C--:B----4-:R-:W-:Y:S01]  /*1ce00*/  HMMA.16816.F32.BF16 R4, R76, R20.reuse, R4 ;  /* 0x000000144c04723c */ /* 0x090fe20000041804 */
[----:B------:R-:W-:Y:S02]  /*1ce10*/  IMAD.MOV.U32 R163, RZ, RZ, R52 ;  /* 0x000000ffffa37224 */ /* 0x000fe400078e0034 */
[----:B------:R-:W-:Y:S02]  /*1ce20*/  FMUL.FTZ R34, R69, R162 ;  /* 0x000000a245227220 */ /* 0x000fe40000410000 */
[----:B------:R-:W-:Y:S02]  /*1ce30*/  IMAD.MOV.U32 R162, RZ, RZ, R82 ;  /* 0x000000ffffa27224 */ /* 0x000fe400078e0052 */
[----:B------:R-:W-:Y:S02]  /*1ce40*/  IMAD.MOV.U32 R142, RZ, RZ, R81 ;  /* 0x000000ffff8e7224 */ /* 0x000fe400078e0051 */
[----:B------:R-:W-:Y:S03]  /*1ce50*/  IMAD.MOV.U32 R133, RZ, RZ, R48 ;  /* 0x000000ffff857224 */ /* 0x000fe600078e0030 */
[----:B------:R-:W-:Y:S02]  /*1ce60*/  FMUL.FTZ R48, R3, R176 ;  /* 0x000000b003307220 */ /* 0x000fe40000410000 */
[----:B------:R-:W-:Y:S02]  /*1ce70*/  IMAD.MOV.U32 R146, RZ, RZ, R61 ;  /* 0x000000ffff927224 */ /* 0x000fe400078e003d */
        /* <DEDUP_REMOVED lines=9> */
[C---:B------:R-:W-:Y:S02]  /*1cf10*/  FMUL.FTZ R28, R68.reuse, R164 ;  /* 0x000000a4441c7220 */ /* 0x040fe40000410000 */
[C---:B------:R-:W-:Y:S01]  /*1cf20*/  FMUL.FTZ R29, R68.reuse, R165 ;  /* 0x000000a5441d7220 */ /* 0x040fe20000410000 */
[----:B------:R-:W2:Y:S01]  /*1cf30*/  MUFU.EX2 R0, R0 ;  /* 0x0000000000007308 */ /* 0x000ea20000000800 */
[----:B------:R-:W-:Y:S02]  /*1cf40*/  IMAD.MOV.U32 R134, RZ, RZ, R41 ;  /* 0x000000ffff867224 */ /* 0x000fe400078e0029 */
[C---:B------:R-:W-:Y:S02]  /*1cf50*/  FMUL.FTZ R40, R68.reuse, R168 ;  /* 0x000000a844287220 */ /* 0x040fe40000410000 */
[C---:B------:R-:W-:Y:S02]  /*1cf60*/  FMUL.FTZ R41, R68.reuse, R169 ;  /* 0x000000a944297220 */ /* 0x040fe40000410000 */
[----:B------:R-:W-:Y:S02]  /*1cf70*/  IMAD.MOV.U32 R148, RZ, RZ, R45 ;  /* 0x000000ffff947224 */ /* 0x000fe400078e002d */
[----:B------:R-:W-:Y:S02]  /*1cf80*/  FMUL.FTZ R45, R68, R181 ;  /* 0x000000b5442d7220 */ /* 0x000fe40000410000 */
[----:B------:R-:W-:Y:S02]  /*1cf90*/  IMAD.MOV.U32 R149, RZ, RZ, R50 ;  /* 0x000000ffff957224 */ /* 0x000fe400078e0032 */
[----:B------:R-:W-:Y:S01]  /*1cfa0*/  FMUL.FTZ R50, R69, R178 ;  /* 0x000000b245327220 */ /* 0x000fe20000410000 */
[----:B-1----:R-:W-:Y:S01]  /*1cfb0*/  F2FP.BF16.PACK_AB R67, R44, R233 ;  /* 0x000000e92c43723e */ /* 0x002fe200000010ff */
[----:B------:R-:W-:Y:S02]  /*1cfc0*/  FFMA.FTZ R2, R88, c[0x0][0x23c], -R84 ;  /* 0x00008f0058027a23 */ /* 0x000fe40000010854 */
[----:B------:R-:W-:Y:S02]  /*1cfd0*/  IMAD.MOV.U32 R165, RZ, RZ, R59 ;  /* 0x000000ffffa57224 */ /* 0x000fe400078e003b */
[C---:B------:R-:W-:Y:S02]  /*1cfe0*/  FMUL.FTZ R56, R68.reuse, R184 ;  /* 0x000000b844387220 */ /* 0x040fe40000410000 */
[----:B------:R-:W-:Y:S02]  /*1cff0*/  IMAD.MOV.U32 R164, RZ, RZ, R63 ;  /* 0x000000ffffa47224 */ /* 0x000fe400078e003f */
[----:B------:R-:W-:Y:S02]  /*1d000*/  FMUL.FTZ R60, R68, R192 ;  /* 0x000000c0443c7220 */ /* 0x000fe40000410000 */
[C---:B--2---:R-:W-:Y:S02]  /*1d010*/  FMUL.FTZ R30, R0.reuse, R166 ;  /* 0x000000a6001e7220 */ /* 0x044fe40000410000 */
[----:B------:R-:W-:Y:S02]  /*1d020*/  IMAD.MOV.U32 R166, RZ, RZ, R120 ;  /* 0x000000ffffa67224 */ /* 0x000fe400078e0078 */
[C---:B------:R-:W-:Y:S01]  /*1d030*/  FMUL.FTZ R10, R0.reuse, R138 ;  /* 0x0000008a000a7220 */ /* 0x040fe20000410000 */
[----:B------:R1:W-:Y:S01]  /*1d040*/  MUFU.EX2 R120, R2 ;  /* 0x0000000200787308 */ /* 0x0003e20000000800 */
[C---:B------:R-:W-:Y:S02]  /*1d050*/  FMUL.FTZ R11, R0.reuse, R139 ;  /* 0x0000008b000b7220 */ /* 0x040fe40000410000 */
[C---:B------:R-:W-:Y:S02]  /*1d060*/  FMUL.FTZ R14, R0.reuse, R150 ;  /* 0x00000096000e7220 */ /* 0x040fe40000410000 */
[C---:B------:R-:W-:Y:S02]  /*1d070*/  FMUL.FTZ R15, R0.reuse, R151 ;  /* 0x00000097000f7220 */ /* 0x040fe40000410000 */
[C---:B------:R-:W-:Y:S01]  /*1d080*/  FMUL.FTZ R26, R0.reuse, R154 ;  /* 0x0000009a001a7220 */ /* 0x040fe20000410000 */
[C---:B------:R-:W-:Y:S01]  /*1d090*/  HMMA.16816.F32.BF16 R8, R64.reuse, R20, R8 ;  /* 0x000000144008723c */ /* 0x040fe20000041808 */
[C---:B------:R-:W-:Y:S02]  /*1d0a0*/  FMUL.FTZ R27, R0.reuse, R155 ;  /* 0x0000009b001b7220 */ /* 0x040fe40000410000 */
[----:B------:R-:W-:Y:S02]  /*1d0b0*/  FMUL.FTZ R31, R0, R167 ;  /* 0x000000a7001f7220 */ /* 0x000fe40000410000 */
[----:B------:R-:W-:Y:S02]  /*1d0c0*/  IMAD.MOV.U32 R151, RZ, RZ, R80 ;  /* 0x000000ffff977224 */ /* 0x000fe400078e0050 */
[C---:B------:R-:W-:Y:S01]  /*1d0d0*/  FMUL.FTZ R20, R3.reuse, R156 ;  /* 0x0000009c03147220 */ /* 0x040fe20000410000 */
[----:B------:R-:W-:Y:S01]  /*1d0e0*/  LDSM.16.MT88.4 R80, [R218+0x8000] ;  /* 0x00800000da50783b */ /* 0x000fe20000004200 */
[----:B------:R-:W-:Y:S01]  /*1d0f0*/  FMUL.FTZ R21, R3, R157 ;  /* 0x0000009d03157220 */ /* 0x000fe20000410000 */
[-C--:B------:R-:W-:Y:S02]  /*1d100*/  HMMA.16816.F32.BF16 R12, R64, R22.reuse, R12 ;  /* 0x00000016400c723c */ /* 0x080fe4000004180c */
[----:B------:R-:W-:Y:S02]  /*1d110*/  IMAD.MOV.U32 R157, RZ, RZ, R25 ;  /* 0x000000ffff9d7224 */ /* 0x000fe400078e0019 */
[----:B------:R-:W-:Y:S02]  /*1d120*/  FMUL.FTZ R25, R68, R153 ;  /* 0x0000009944197220 */ /* 0x000fe40000410000 */
[----:B-1----:R-:W-:Y:S02]  /*1d130*/  FFMA.FTZ R2, R90, c[0x0][0x23c], -R84 ;  /* 0x00008f005a027a23 */ /* 0x002fe40000010854 */
[----:B------:R-:W-:Y:S01]  /*1d140*/  IMAD.MOV.U32 R153, RZ, RZ, R42 ;  /* 0x000000ffff997224 */ /* 0x000fe200078e002a */
[C---:B------:R-:W-:Y:S01]  /*1d150*/  HMMA.16816.F32.BF16 R16, R76.reuse, R22, R16 ;  /* 0x000000164c10723c */ /* 0x040fe20000041810 */
[----:B------:R1:W-:Y:S02]  /*1d160*/  MUFU.EX2 R125, R2 ;  /* 0x00000002007d7308 */ /* 0x0003e40000000800 */
[----:B------:R-:W-:Y:S02]  /*1d170*/  IMAD.MOV.U32 R154, RZ, RZ, R43 ;  /* 0x000000ffff9a7224 */ /* 0x000fe400078e002b */
[----:B------:R-:W-:Y:S02]  /*1d180*/  FMUL.FTZ R42, R0, R170 ;  /* 0x000000aa002a7220 */ /* 0x000fe40000410000 */
[C---:B------:R-:W-:Y:S02]  /*1d190*/  FMUL.FTZ R22, R69.reuse, R158 ;  /* 0x0000009e45167220 */ /* 0x040fe40000410000 */
[----:B------:R-:W-:Y:S03]  /*1d1a0*/  FMUL.FTZ R23, R69, R159 ;  /* 0x0000009f45177220 */ /* 0x000fe60000410000 */
[----:B------:R-:W-:Y:S02]  /*1d1b0*/  IMAD.MOV.U32 R159, RZ, RZ, R24 ;  /* 0x000000ffff9f7224 */ /* 0x000fe400078e0018 */
[----:B------:R-:W-:Y:S02]  /*1d1c0*/  FMUL.FTZ R24, R68, R152 ;  /* 0x0000009844187220 */ /* 0x000fe40000410000 */
[----:B------:R-:W-:Y:S01]  /*1d1d0*/  IMAD.MOV.U32 R152, RZ, RZ, R53 ;  /* 0x000000ffff987224 */ /* 0x000fe200078e0035 */
[-C--:B------:R-:W-:Y:S01]  /*1d1e0*/  HMMA.16816.F32.BF16 R20, R76, R36.reuse, R20 ;  /* 0x000000244c14723c */ /* 0x080fe20000041814 */
[----:B------:R-:W-:Y:S01]  /*1d1f0*/  FMUL.FTZ R43, R0, R171 ;  /* 0x000000ab002b7220 */ /* 0x000fe20000410000 */
[----:B------:R-:W2:Y:S01]  /*1d200*/  LDSM.16.MT88.4 R52, [R217+0x8000] ;  /* 0x00800000d934783b */ /* 0x000ea20000004200 */
[----:B------:R-:W-:Y:S02]  /*1d210*/  IMAD.MOV.U32 R150, RZ, RZ, R47 ;  /* 0x000000ffff967224 */ /* 0x000fe400078e002f */
[----:B------:R-:W-:Y:S02]  /*1d220*/  IMAD.MOV.U32 R156, RZ, RZ, R44 ;  /* 0x000000ffff9c7224 */ /* 0x000fe400078e002c */
[----:B------:R-:W-:Y:S01]  /*1d230*/  FMUL.FTZ R44, R68, R180 ;  /* 0x000000b4442c7220 */ /* 0x000fe20000410000 */
[C---:B------:R-:W-:Y:S01]  /*1d240*/  HMMA.16816.F32.BF16 R24, R64.reuse, R36, R24 ;  /* 0x000000244018723c */ /* 0x040fe20000041818 */
[----:B-1----:R-:W-:Y:S03]  /*1d250*/  FFMA.FTZ R2, R94, c[0x0][0x23c], -R75 ;  /* 0x00008f005e027a23 */ /* 0x002fe6000001084b */
[C---:B------:R-:W-:Y:S01]  /*1d260*/  FMUL.FTZ R46, R0.reuse, R182 ;  /* 0x000000b6002e7220 */ /* 0x040fe20000410000 */
[----:B------:R1:W-:Y:S01]  /*1d270*/  MUFU.EX2 R121, R2 ;  /* 0x0000000200797308 */ /* 0x0003e20000000800 */
[----:B------:R-:W-:Y:S02]  /*1d280*/  FMUL.FTZ R47, R0, R183 ;  /* 0x000000b7002f7220 */ /* 0x000fe40000410000 */
[C---:B------:R-:W-:Y:S01]  /*1d290*/  FMUL.FTZ R36, R3.reuse, R172 ;  /* 0x000000ac03247220 */ /* 0x040fe20000410000 */
[-C--:B------:R-:W-:Y:S03]  /*1d2a0*/  HMMA.16816.F32.BF16 R28, R64, R38.reuse, R28 ;  /* 0x00000026401c723c */ /* 0x080fe6000004181c */
[C---:B------:R-:W-:Y:S02]  /*1d2b0*/  FMUL.FTZ R37, R3.reuse, R173 ;  /* 0x000000ad03257220 */ /* 0x040fe40000410000 */
[----:B------:R-:W-:Y:S02]  /*1d2c0*/  IMAD.MOV.U32 R155, RZ, RZ, R51 ;  /* 0x000000ffff9b7224 */ /* 0x000fe400078e0033 */
[----:B------:R-:W-:Y:S01]  /*1d2d0*/  IMAD.MOV.U32 R172, RZ, RZ, R49 ;  /* 0x000000ffffac7224 */ /* 0x000fe200078e0031 */
[C---:B------:R-:W-:Y:S01]  /*1d2e0*/  HMMA.16816.F32.BF16 R32, R76.reuse, R38, R32 ;  /* 0x000000264c20723c */ /* 0x040fe20000041820 */
[----:B------:R-:W-:Y:S03]  /*1d2f0*/  FMUL.FTZ R49, R3, R177 ;  /* 0x000000b103317220 */ /* 0x000fe60000410000 */
[C---:B------:R-:W-:Y:S02]  /*1d300*/  FMUL.FTZ R51, R69.reuse, R179 ;  /* 0x000000b345337220 */ /* 0x040fe40000410000 */
[----:B------:R-:W-:Y:S02]  /*1d310*/  IMAD.MOV.U32 R158, RZ, RZ, R57 ;  /* 0x000000ffff9e7224 */ /* 0x000fe400078e0039 */
[----:B------:R-:W-:Y:S04]  /*1d320*/  FMUL.FTZ R38, R69, R174 ;  /* 0x000000ae45267220 */ /* 0x000fe80000410000 */
[----:B-1----:R-:W-:Y:S02]  /*1d330*/  FFMA.FTZ R2, R95, c[0x0][0x23c], -R75 ;  /* 0x00008f005f027a23 */ /* 0x002fe4000001084b */
[----:B------:R-:W-:Y:S02]  /*1d340*/  FMUL.FTZ R39, R69, R175 ;  /* 0x000000af45277220 */ /* 0x000fe40000410000 */
[----:B------:R-:W-:Y:S01]  /*1d350*/  FMUL.FTZ R57, R68, R185 ;  /* 0x000000b944397220 */ /* 0x000fe20000410000 */
[----:B------:R1:W-:Y:S01]  /*1d360*/  MUFU.EX2 R138, R2 ;  /* 0x00000002008a7308 */ /* 0x0003e20000000800 */
[C---:B------:R-:W-:Y:S02]  /*1d370*/  FMUL.FTZ R58, R0.reuse, R186 ;  /* 0x000000ba003a7220 */ /* 0x040fe40000410000 */
[----:B------:R-:W-:Y:S01]  /*1d380*/  FMUL.FTZ R59, R0, R187 ;  /* 0x000000bb003b7220 */ /* 0x000fe20000410000 */
[-C--:B--2---:R-:W-:Y:S01]  /*1d390*/  HMMA.16816.F32.BF16 R36, R76, R52.reuse, R36 ;  /* 0x000000344c24723c */ /* 0x084fe20000041824 */
[----:B------:R-:W-:Y:S02]  /*1d3a0*/  FMUL.FTZ R61, R68, R193 ;  /* 0x000000c1443d7220 */ /* 0x000fe40000410000 */
[C---:B------:R-:W-:Y:S02]  /*1d3b0*/  FMUL.FTZ R62, R0.reuse, R194 ;  /* 0x000000c2003e7220 */ /* 0x040fe40000410000 */
[----:B------:R-:W-:Y:S02]  /*1d3c0*/  FMUL.FTZ R63, R0, R195 ;  /* 0x000000c3003f7220 */ /* 0x000fe40000410000 */
[----:B------:R-:W-:Y:S01]  /*1d3d0*/  IMAD.MOV.U32 R167, RZ, RZ, R104 ;  /* 0x000000ffffa77224 */ /* 0x000fe200078e0068 */
[C---:B------:R-:W-:Y:S01]  /*1d3e0*/  HMMA.16816.F32.BF16 R40, R64.reuse, R52, R40 ;  /* 0x000000344028723c */ /* 0x040fe20000041828 */
[----:B------:R-:W-:Y:S03]  /*1d3f0*/  IMAD.MOV.U32 R171, RZ, RZ, R162 ;  /* 0x000000ffffab7224 */ /* 0x000fe600078e00a2 */
[----:B------:R-:W-:Y:S02]  /*1d400*/  IMAD.MOV.U32 R168, RZ, RZ, R160 ;  /* 0x000000ffffa87224 */ /* 0x000fe400078e00a0 */
[----:B------:R-:W-:Y:S02]  /*1d410*/  IMAD.MOV.U32 R174, RZ, RZ, R167 ;  /* 0x000000ffffae7224 */ /* 0x000fe400078e00a7 */
[----:B------:R-:W-:Y:S01]  /*1d420*/  FMUL.FTZ R52, R3, R188 ;  /* 0x000000bc03347220 */ /* 0x000fe20000410000 */
[-C--:B------:R-:W-:Y:S03]  /*1d430*/  HMMA.16816.F32.BF16 R44, R64, R54.reuse, R44 ;  /* 0x00000036402c723c */ /* 0x080fe6000004182c */
[----:B-1----:R-:W-:Y:S02]  /*1d440*/  FFMA.FTZ R2, R109, c[0x0][0x23c], -R75 ;  /* 0x00008f006d027a23 */ /* 0x002fe4000001084b */
[----:B------:R-:W-:Y:S02]  /*1d450*/  FMUL.FTZ R53, R3, R189 ;  /* 0x000000bd03357220 */ /* 0x000fe40000410000 */
[----:B------:R-:W-:Y:S01]  /*1d460*/  FFMA.FTZ R109, R172, c[0x0][0x23c], -R84 ;  /* 0x00008f00ac6d7a23 */ /* 0x000fe20000010854 */
[----:B------:R1:W-:Y:S01]  /*1d470*/  MUFU.EX2 R139, R2 ;  /* 0x00000002008b7308 */ /* 0x0003e20000000800 */
[----:B------:R-:W-:Y:S01]  /*1d480*/  IMAD.MOV.U32 R173, RZ, RZ, R165 ;  /* 0x000000ffffad7224 */ /* 0x000fe200078e00a5 */
[C---:B------:R-:W-:Y:S02]  /*1d490*/  HMMA.16816.F32.BF16 R48, R76.reuse, R54, R48 ;  /* 0x000000364c30723c */ /* 0x040fe40000041830 */
[----:B------:R-:W-:Y:S02]  /*1d4a0*/  IMAD.MOV.U32 R172, RZ, RZ, R159 ;  /* 0x000000ffffac7224 */ /* 0x000fe400078e009f */
[----:B------:R-:W-:Y:S02]  /*1d4b0*/  IMAD.MOV.U32 R162, RZ, RZ, R157 ;  /* 0x000000ffffa27224 */ /* 0x000fe400078e009d */
[----:B------:R-:W-:Y:S02]  /*1d4c0*/  IMAD.MOV.U32 R160, RZ, RZ, R118 ;  /* 0x000000ffffa07224 */ /* 0x000fe400078e0076 */
[C---:B------:R-:W-:Y:S04]  /*1d4d0*/  FMUL.FTZ R54, R69.reuse, R190 ;  /* 0x000000be45367220 */ /* 0x040fe80000410000 */
[----:B------:R-:W-:Y:S02]  /*1d4e0*/  FMUL.FTZ R55, R69, R191 ;  /* 0x000000bf45377220 */ /* 0x000fe40000410000 */
[----:B------:R-:W-:Y:S02]  /*1d4f0*/  IMAD.MOV.U32 R167, RZ, RZ, R117 ;  /* 0x000000ffffa77224 */ /* 0x000fe400078e0075 */
[----:B------:R-:W-:Y:S02]  /*1d500*/  IMAD.MOV.U32 R165, RZ, RZ, R108 ;  /* 0x000000ffffa57224 */ /* 0x000fe400078e006c */
[----:B------:R-:W-:Y:S01]  /*1d510*/  IMAD.MOV.U32 R170, RZ, RZ, R163 ;  /* 0x000000ffffaa7224 */ /* 0x000fe200078e00a3 */
[-C--:B------:R-:W-:Y:S01]  /*1d520*/  HMMA.16816.F32.BF16 R52, R76, R80.reuse, R52 ;  /* 0x000000504c34723c */ /* 0x080fe20000041834 */
[--C-:B------:R-:W-:Y:S02]  /*1d530*/  FFMA.FTZ R108, R252, c[0x0][0x23c], -R84.reuse ;  /* 0x00008f00fc6c7a23 */ /* 0x100fe40000010854 */
[----:B-1----:R-:W-:Y:S02]  /*1d540*/  FFMA.FTZ R2, R110, c[0x0][0x23c], -R75 ;  /* 0x00008f006e027a23 */ /* 0x002fe4000001084b */
[--C-:B------:R-:W-:Y:S02]  /*1d550*/  FFMA.FTZ R179, R99, c[0x0][0x23c], -R84.reuse ;  /* 0x00008f0063b37a23 */ /* 0x100fe40000010854 */
[--C-:B------:R-:W-:Y:S01]  /*1d560*/  FFMA.FTZ R178, R112, c[0x0][0x23c], -R84.reuse ;  /* 0x00008f0070b27a23 */ /* 0x100fe20000010854 */
[----:B------:R1:W2:Y:S01]  /*1d570*/  MUFU.EX2 R147, R2 ;  /* 0x0000000200937308 */ /* 0x0002a20000000800 */
[--C-:B------:R-:W-:Y:S01]  /*1d580*/  FFMA.FTZ R95, R211, c[0x0][0x23c], -R84.reuse ;  /* 0x00008f00d35f7a23 */ /* 0x100fe20000010854 */
[C---:B------:R-:W-:Y:S02]  /*1d590*/  HMMA.16816.F32.BF16 R56, R64.reuse, R80, R56 ;  /* 0x000000504038723c */ /* 0x040fe40000041838 */
[--C-:B------:R-:W-:Y:S02]  /*1d5a0*/  FFMA.FTZ R94, R214, c[0x0][0x23c], -R84.reuse ;  /* 0x00008f00d65e7a23 */ /* 0x100fe40000010854 */
[----:B------:R-:W-:Y:S02]  /*1d5b0*/  FFMA.FTZ R104, R247, c[0x0][0x23c], -R84 ;  /* 0x00008f00f7687a23 */ /* 0x000fe40000010854 */
[----:B------:R-:W-:Y:S02]  /*1d5c0*/  IMAD.MOV.U32 R163, RZ, RZ, R161 ;  /* 0x000000ffffa37224 */ /* 0x000fe400078e00a1 */
[----:B------:R-:W-:Y:S01]  /*1d5d0*/  IMAD.MOV.U32 R175, RZ, RZ, R166 ;  /* 0x000000ffffaf7224 */ /* 0x000fe200078e00a6 */
[-C--:B------:R-:W-:Y:S01]  /*1d5e0*/  HMMA.16816.F32.BF16 R60, R64, R82.reuse, R60 ;  /* 0x00000052403c723c */ /* 0x080fe2000004183c */
[----:B------:R-:W-:Y:S02]  /*1d5f0*/  MUFU.EX2 R214, R102 ;  /* 0x0000006600d67308 */ /* 0x000fe40000000800 */
[--C-:B------:R-:W-:Y:S02]  /*1d600*/  FFMA.FTZ R110, R248, c[0x0][0x23c], -R84.reuse ;  /* 0x00008f00f86e7a23 */ /* 0x100fe40000010854 */
[--C-:B------:R-:W-:Y:S02]  /*1d610*/  FFMA.FTZ R118, R215, c[0x0][0x23c], -R84.reuse ;  /* 0x00008f00d7767a23 */ /* 0x100fe40000010854 */
[--C-:B------:R-:W-:Y:S02]  /*1d620*/  FFMA.FTZ R64, R106, c[0x0][0x23c], -R84.reuse ;  /* 0x00008f006a407a23 */ /* 0x100fe40000010854 */
[----:B------:R-:W-:Y:S02]  /*1d630*/  FFMA.FTZ R66, R107, c[0x0][0x23c], -R84 ;  /* 0x00008f006b427a23 */ /* 0x000fe40000010854 */
[----:B------:R3:W-:Y:S01]  /*1d640*/  MUFU.EX2 R140, R64 ;  /* 0x00000040008c7308 */ /* 0x0007e20000000800 */
[----:B------:R-:W-:Y:S02]  /*1d650*/  FMUL.FTZ R65, R3, R197 ;  /* 0x000000c503417220 */ /* 0x000fe40000410000 */
[----:B-1----:R-:W-:Y:S02]  /*1d660*/  FFMA.FTZ R2, R87, c[0x0][0x23c], -R92 ;  /* 0x00008f0057027a23 */ /* 0x002fe4000001085c */
[----:B------:R-:W-:Y:S02]  /*1d670*/  FMUL.FTZ R67, R69, R199 ;  /* 0x000000c745437220 */ /* 0x000fe40000410000 */
[--C-:B------:R-:W-:Y:S02]  /*1d680*/  FFMA.FTZ R117, R213, c[0x0][0x23c], -R84.reuse ;  /* 0x00008f00d5757a23 */ /* 0x100fe40000010854 */
[--C-:B------:R-:W-:Y:S01]  /*1d690*/  FFMA.FTZ R157, R130, c[0x0][0x23c], -R84.reuse ;  /* 0x00008f00829d7a23 */ /* 0x100fe20000010854 */
[----:B------:R1:W-:Y:S01]  /*1d6a0*/  MUFU.EX2 R123, R2 ;  /* 0x00000002007b7308 */ /* 0x0003e20000000800 */
[--C-:B------:R-:W-:Y:S02]  /*1d6b0*/  FFMA.FTZ R159, R129, c[0x0][0x23c], -R84.reuse ;  /* 0x00008f00819f7a23 */ /* 0x100fe40000010854 */
[--C-:B------:R-:W-:Y:S02]  /*1d6c0*/  FFMA.FTZ R161, R122, c[0x0][0x23c], -R84.reuse ;  /* 0x00008f007aa17a23 */ /* 0x100fe40000010854 */
[----:B------:R-:W-:Y:S02]  /*1d6d0*/  FFMA.FTZ R166, R116, c[0x0][0x23c], -R84 ;  /* 0x00008f0074a67a23 */ /* 0x000fe40000010854 */
[----:B------:R-:W-:Y:S02]  /*1d6e0*/  IMAD.MOV.U32 R187, RZ, RZ, R155 ;  /* 0x000000ffffbb7224 */ /* 0x000fe400078e009b */
[----:B------:R-:W-:Y:S01]  /*1d6f0*/  FFMA.FTZ R90, R171, c[0x0][0x23c], -R75 ;  /* 0x00008f00ab5a7a23 */ /* 0x000fe2000001084b */
[----:B------:R4:W2:Y:S01]  /*1d700*/  MUFU.EX2 R143, R66 ;  /* 0x00000042008f7308 */ /* 0x0008a20000000800 */
[----:B------:R-:W-:Y:S02]  /*1d710*/  IMAD.MOV.U32 R188, RZ, RZ, R163 ;  /* 0x000000ffffbc7224 */ /* 0x000fe400078e00a3 */
[----:B------:R-:W-:Y:S02]  /*1d720*/  IMAD.MOV.U32 R186, RZ, RZ, R152 ;  /* 0x000000ffffba7224 */ /* 0x000fe400078e0098 */
[----:B---3--:R-:W-:Y:S02]  /*1d730*/  FMUL.FTZ R64, R3, R196 ;  /* 0x000000c403407220 */ /* 0x008fe40000410000 */
[----:B------:R-:W-:Y:S01]  /*1d740*/  IMAD.MOV.U32 R185, RZ, RZ, R151 ;  /* 0x000000ffffb97224 */ /* 0x000fe200078e0097 */
[----:B------:R-:W-:Y:S01]  /*1d750*/  MOV R151, R150 ;  /* 0x0000009600977202 */ /* 0x000fe20000000f00 */
[----:B------:R-:W-:Y:S01]  /*1d760*/  IMAD.MOV.U32 R184, RZ, RZ, R142 ;  /* 0x000000ffffb87224 */ /* 0x000fe200078e008e */
[----:B------:R-:W-:Y:S01]  /*1d770*/  MUFU.EX2 R215, R101 ;  /* 0x0000006500d77308 */ /* 0x000fe20000000800 */
[----:B------:R-:W-:Y:S02]  /*1d780*/  IMAD.MOV.U32 R152, RZ, RZ, R156 ;  /* 0x000000ffff987224 */ /* 0x000fe400078e009c */
[----:B------:R-:W-:Y:S02]  /*1d790*/  IMAD.MOV.U32 R163, RZ, RZ, R144 ;  /* 0x000000ffffa37224 */ /* 0x000fe400078e0090 */
[--C-:B-1----:R-:W-:Y:S02]  /*1d7a0*/  FFMA.FTZ R2, R86, c[0x0][0x23c], -R92.reuse ;  /* 0x00008f0056027a23 */ /* 0x102fe4000001085c */
[--C-:B------:R-:W-:Y:S02]  /*1d7b0*/  FFMA.FTZ R122, R245, c[0x0][0x23c], -R75.reuse ;  /* 0x00008f00f57a7a23 */ /* 0x100fe4000001084b */
[--C-:B------:R-:W-:Y:S01]  /*1d7c0*/  FFMA.FTZ R129, R212, c[0x0][0x23c], -R75.reuse ;  /* 0x00008f00d4817a23 */ /* 0x100fe2000001084b */
[----:B------:R1:W-:Y:S01]  /*1d7d0*/  MUFU.EX2 R136, R2 ;  /* 0x0000000200887308 */ /* 0x0003e20000000800 */
[--C-:B------:R-:W-:Y:S02]  /*1d7e0*/  FFMA.FTZ R130, R210, c[0x0][0x23c], -R75.reuse ;  /* 0x00008f00d2827a23 */ /* 0x100fe4000001084b */
[----:B------:R-:W-:Y:S02]  /*1d7f0*/  FFMA.FTZ R177, R201, c[0x0][0x23c], -R75 ;  /* 0x00008f00c9b17a23 */ /* 0x000fe4000001084b */
[----:B----4-:R-:W-:Y:S02]  /*1d800*/  FMUL.FTZ R66, R69, R198 ;  /* 0x000000c645427220 */ /* 0x010fe40000410000 */
[----:B------:R-:W-:Y:S03]  /*1d810*/  IMAD.MOV.U32 R150, RZ, RZ, R141 ;  /* 0x000000ffff967224 */ /* 0x000fe600078e008d */
[----:B------:R-:W-:Y:S02]  /*1d820*/  MUFU.EX2 R141, R90 ;  /* 0x0000005a008d7308 */ /* 0x000fe40000000800 */
[----:B------:R-:W-:Y:S01]  /*1d830*/  HMMA.16816.F32.BF16 R64, R76, R82, R64 ;  /* 0x000000524c40723c */ /* 0x000fe20000041840 */
[----:B------:R-:W3:Y:S06]  /*1d840*/  LDSM.16.MT88.4 R80, [R216+0x8800] ;  /* 0x00880000d850783b */ /* 0x000eec0000004200 */
[----:B------:R-:W-:Y:S01]  /*1d850*/  FFMA.FTZ R77, R96, c[0x0][0x23c], -R92 ;  /* 0x00008f00604d7a23 */ /* 0x000fe2000001085c */
[----:B--2---:R-:W-:Y:S01]  /*1d860*/  F2FP.BF16.PACK_AB R79, R147, R139 ;  /* 0x0000008b934f723e */ /* 0x004fe200000010ff */
[----:B------:R-:W-:Y:S02]  /*1d870*/  FFMA.FTZ R76, R93, c[0x0][0x23c], -R100 ;  /* 0x00008f005d4c7a23 */ /* 0x000fe40000010864 */
[----:B------:R-:W2:Y:S01]  /*1d880*/  MUFU.EX2 R169, R77 ;  /* 0x0000004d00a97308 */ /* 0x000ea20000000800 */
[----:B-1----:R-:W-:Y:S01]  /*1d890*/  FFMA.FTZ R2, R91, c[0x0][0x23c], -R92 ;  /* 0x00008f005b027a23 */ /* 0x002fe2000001085c */
[----:B------:R-:W-:Y:S01]  /*1d8a0*/  F2FP.BF16.PACK_AB R78, R143, R140 ;  /* 0x0000008c8f4e723e */ /* 0x000fe200000010ff */
[--C-:B------:R-:W-:Y:S02]  /*1d8b0*/  FFMA.FTZ R96, R111, c[0x0][0x23c], -R84.reuse ;  /* 0x00008f006f607a23 */ /* 0x100fe40000010854 */
[--C-:B------:R-:W-:Y:S02]  /*1d8c0*/  FFMA.FTZ R93, R244, c[0x0][0x23c], -R84.reuse ;  /* 0x00008f00f45d7a23 */ /* 0x100fe40000010854 */
[----:B------:R-:W-:Y:S03]  /*1d8d0*/  FFMA.FTZ R111, R246, c[0x0][0x23c], -R84 ;  /* 0x00008f00f66f7a23 */ /* 0x000fe60000010854 */
[----:B------:R-:W1:Y:S10]  /*1d8e0*/  MUFU.EX2 R137, R2 ;  /* 0x0000000200897308 */ /* 0x000e740000000800 */
[----:B------:R4:W-:Y:S01]  /*1d8f0*/  MUFU.EX2 R197, R76 ;  /* 0x0000004c00c57308 */ /* 0x0009e20000000800 */
[----:B--2---:R-:W-:Y:S01]  /*1d900*/  IMAD.MOV.U32 R252, RZ, RZ, R169 ;  /* 0x000000fffffc7224 */ /* 0x004fe200078e00a9 */
[----:B------:R-:W-:Y:S01]  /*1d910*/  F2FP.BF16.PACK_AB R77, R138, R121 ;  /* 0x000000798a4d723e */ /* 0x000fe200000010ff */
[----:B------:R-:W-:Y:S02]  /*1d920*/  IMAD.MOV.U32 R169, RZ, RZ, R168 ;  /* 0x000000ffffa97224 */ /* 0x000fe400078e00a8 */
[----:B------:R-:W-:Y:S02]  /*1d930*/  IMAD.MOV.U32 R168, RZ, RZ, R173 ;  /* 0x000000ffffa87224 */ /* 0x000fe400078e00ad */
[----:B------:R-:W-:Y:S03]  /*1d940*/  IMAD.MOV.U32 R173, RZ, RZ, R172 ;  /* 0x000000ffffad7224 */ /* 0x000fe600078e00ac */
        /* <DEDUP_REMOVED lines=8> */
[----:B------:R-:W-:Y:S01]  /*1d9d0*/  IMAD.MOV.U32 R164, RZ, RZ, R149 ;  /* 0x000000ffffa47224 */ /* 0x000fe200078e0095 */
[----:B------:R-:W-:Y:S01]  /*1d9e0*/  MOV R149, R251 ;  /* 0x000000fb00957202 */ /* 0x000fe20000000f00 */
[--C-:B------:R-:W-:Y:S01]  /*1d9f0*/  FFMA.FTZ R2, R89, c[0x0][0x23c], -R100.reuse ;  /* 0x00008f0059027a23 */ /* 0x100fe20000010864 */
[----:B------:R-:W2:Y:S01]  /*1da00*/  LDL.LU R251, [R1+0x130] ;  /* 0x0001300001fb7983 */ /* 0x000ea20000300800 */
[----:B------:R-:W-:Y:S02]  /*1da10*/  FFMA.FTZ R89, R170, c[0x0][0x23c], -R75 ;  /* 0x00008f00aa597a23 */ /* 0x000fe4000001084b */
[----:B----4-:R-:W-:Y:S01]  /*1da20*/  FFMA.FTZ R76, R98, c[0x0][0x23c], -R100 ;  /* 0x00008f00624c7a23 */ /* 0x010fe20000010864 */
[----:B------:R-:W4:Y:S01]  /*1da30*/  LDL.LU R170, [R1+0x30] ;  /* 0x0000300001aa7983 */ /* 0x000f220000300800 */
[----:B------:R-:W-:Y:S01]  /*1da40*/  IMAD.MOV.U32 R171, RZ, RZ, R160 ;  /* 0x000000ffffab7224 */ /* 0x000fe200078e00a0 */
[----:B------:R-:W-:Y:S01]  /*1da50*/  MUFU.EX2 R144, R89 ;  /* 0x0000005900907308 */ /* 0x000fe20000000800 */
[----:B------:R-:W-:Y:S02]  /*1da60*/  IMAD.MOV.U32 R190, RZ, RZ, R164 ;  /* 0x000000ffffbe7224 */ /* 0x000fe400078e00a4 */
[----:B------:R-:W-:Y:S02]  /*1da70*/  IMAD.MOV.U32 R164, RZ, RZ, R153 ;  /* 0x000000ffffa47224 */ /* 0x000fe400078e0099 */
[----:B------:R-:W-:Y:S05]  /*1da80*/  FFMA.FTZ R160, R204, c[0x0][0x23c], -R75 ;  /* 0x00008f00cca07a23 */ /* 0x000fea000001084b */
[----:B------:R1:W-:Y:S10]  /*1da90*/  MUFU.EX2 R194, R2 ;  /* 0x0000000200c27308 */ /* 0x0003f40000000800 */
[----:B------:R3:W-:Y:S01]  /*1daa0*/  MUFU.EX2 R195, R76 ;  /* 0x0000004c00c37308 */ /* 0x0007e20000000800 */
[----:B-1----:R-:W-:Y:S09]  /*1dab0*/  FFMA.FTZ R2, R97, c[0x0][0x23c], -R100 ;  /* 0x00008f0061027a23 */ /* 0x002ff20000010864 */
[----:B------:R1:W1:Y:S01]  /*1dac0*/  MUFU.EX2 R196, R2 ;  /* 0x0000000200c47308 */ /* 0x0002620000000800 */
[----:B---3--:R-:W-:Y:S07]  /*1dad0*/  F2FP.BF16.PACK_AB R76, R125, R120 ;  /* 0x000000787d4c723e */ /* 0x008fee00000010ff */
[-C--:B------:R-:W-:Y:S01]  /*1dae0*/  HMMA.16816.F32.BF16 R4, R76, R80.reuse, R4 ;  /* 0x000000504c04723c */ /* 0x080fe20000041804 */
[----:B-1----:R-:W-:Y:S01]  /*1daf0*/  FFMA.FTZ R2, R187, c[0x0][0x23c], -R92 ;  /* 0x00008f00bb027a23 */ /* 0x002fe2000001085c */
[----:B------:R-:W-:Y:S01]  /*1db00*/  F2FP.BF16.PACK_AB R87, R196, R195 ;  /* 0x000000c3c457723e */ /* 0x000fe200000010ff */
[----:B------:R-:W-:Y:S02]  /*1db10*/  IMAD.MOV.U32 R187, RZ, RZ, R186 ;  /* 0x000000ffffbb7224 */ /* 0x000fe400078e00ba */
[----:B------:R-:W-:Y:S01]  /*1db20*/  IMAD.MOV.U32 R186, RZ, RZ, R185 ;  /* 0x000000ffffba7224 */ /* 0x000fe200078e00b9 */
[----:B------:R1:W-:Y:S01]  /*1db30*/  MUFU.EX2 R193, R2 ;  /* 0x0000000200c17308 */ /* 0x0003e20000000800 */
[----:B------:R-:W-:Y:S02]  /*1db40*/  IMAD.MOV.U32 R185, RZ, RZ, R184 ;  /* 0x000000ffffb97224 */ /* 0x000fe400078e00b8 */
[----:B-1----:R-:W-:Y:S03]  /*1db50*/  FFMA.FTZ R2, R187, c[0x0][0x23c], -R92 ;  /* 0x00008f00bb027a23 */ /* 0x002fe6000001085c */
[----:B------:R-:W-:Y:S02]  /*1db60*/  IMAD.MOV.U32 R187, RZ, RZ, R186 ;  /* 0x000000ffffbb7224 */ /* 0x000fe400078e00ba */
[----:B------:R-:W-:Y:S02]  /*1db70*/  IMAD.MOV.U32 R186, RZ, RZ, R185 ;  /* 0x000000ffffba7224 */ /* 0x000fe400078e00b9 */
[----:B------:R-:W-:Y:S01]  /*1db80*/  MUFU.EX2 R249, R2 ;  /* 0x0000000200f97308 */ /* 0x000fe20000000800 */
[--C-:B--2---:R-:W-:Y:S02]  /*1db90*/  FFMA.FTZ R116, R251, c[0x0][0x23c], -R75.reuse ;  /* 0x00008f00fb747a23 */ /* 0x104fe4000001084b */
[----:B----4-:R-:W-:Y:S02]  /*1dba0*/  FFMA.FTZ R88, R170, c[0x0][0x23c], -R75 ;  /* 0x00008f00aa587a23 */ /* 0x010fe4000001084b */
[----:B------:R-:W-:Y:S02]  /*1dbb0*/  IMAD.MOV.U32 R170, RZ, RZ, R169 ;  /* 0x000000ffffaa7224 */ /* 0x000fe400078e00a9 */
[----:B------:R-:W-:Y:S03]  /*1dbc0*/  IMAD.MOV.U32 R169, RZ, RZ, R173 ;  /* 0x000000ffffa97224 */ /* 0x000fe600078e00ad */
[----:B------:R1:W-:Y:S01]  /*1dbd0*/  MUFU.EX2 R153, R88 ;  /* 0x0000005800997308 */ /* 0x0003e20000000800 */
[----:B------:R-:W-:Y:S02]  /*1dbe0*/  IMAD.MOV.U32 R173, RZ, RZ, R172 ;  /* 0x000000ffffad7224 */ /* 0x000fe400078e00ac */
[----:B------:R-:W-:Y:S02]  /*1dbf0*/  IMAD.MOV.U32 R172, RZ, RZ, R162 ;  /* 0x000000ffffac7224 */ /* 0x000fe400078e00a2 */
[----:B------:R-:W-:Y:S02]  /*1dc00*/  IMAD.MOV.U32 R162, RZ, RZ, R149 ;  /* 0x000000ffffa27224 */ /* 0x000fe400078e0095 */
[----:B------:R-:W-:Y:S02]  /*1dc10*/  IMAD.MOV.U32 R149, RZ, RZ, R105 ;  /* 0x000000ffff957224 */ /* 0x000fe400078e0069 */
[----:B------:R-:W-:Y:S01]  /*1dc20*/  FFMA.FTZ R91, R170, c[0x0][0x23c], -R75 ;  /* 0x00008f00aa5b7a23 */ /* 0x000fe2000001084b */
[----:B------:R-:W2:Y:S01]  /*1dc30*/  LDL.LU R105, [R1+0x12c] ;  /* 0x00012c0001697983 */ /* 0x000ea20000300800 */
[----:B------:R-:W-:Y:S02]  /*1dc40*/  IMAD.MOV.U32 R182, RZ, RZ, R169 ;  /* 0x000000ffffb67224 */ /* 0x000fe400078e00a9 */
[----:B------:R-:W-:Y:S01]  /*1dc50*/  IMAD.MOV.U32 R181, RZ, RZ, R173 ;  /* 0x000000ffffb57224 */ /* 0x000fe200078e00ad */
[----:B------:R-:W3:Y:S01]  /*1dc60*/  LDL.LU R170, [R1+0x24] ;  /* 0x0000240001aa7983 */ /* 0x000ee20000300800 */
        /* <DEDUP_REMOVED lines=10> */
[----:B-1----:R-:W-:Y:S01]  /*1dd10*/  FFMA.FTZ R88, R187, c[0x0][0x23c], -R92 ;  /* 0x00008f00bb587a23 */ /* 0x002fe2000001085c */
[----:B------:R1:W-:Y:S01]  /*1dd20*/  MUFU.EX2 R145, R95 ;  /* 0x0000005f00917308 */ /* 0x0003e20000000800 */
[----:B------:R-:W-:Y:S02]  /*1dd30*/  IMAD.MOV.U32 R187, RZ, RZ, R186 ;  /* 0x000000ffffbb7224 */ /* 0x000fe400078e00ba */
[----:B------:R-:W-:Y:S02]  /*1dd40*/  IMAD.MOV.U32 R172, RZ, RZ, R158 ;  /* 0x000000ffffac7224 */ /* 0x000fe400078e009e */
[--C-:B------:R-:W-:Y:S02]  /*1dd50*/  FFMA.FTZ R146, R206, c[0x0][0x23c], -R75.reuse ;  /* 0x00008f00ce927a23 */ /* 0x100fe4000001084b */
[--C-:B------:R-:W-:Y:S02]  /*1dd60*/  FFMA.FTZ R158, R205, c[0x0][0x23c], -R75.reuse ;  /* 0x00008f00cd9e7a23 */ /* 0x100fe4000001084b */
[----:B------:R-:W-:Y:S01]  /*1dd70*/  FFMA.FTZ R165, R203, c[0x0][0x23c], -R75 ;  /* 0x00008f00cba57a23 */ /* 0x000fe2000001084b */
[----:B------:R4:W-:Y:S01]  /*1dd80*/  MUFU.EX2 R248, R88 ;  /* 0x0000005800f87308 */ /* 0x0009e20000000800 */
[----:B-1----:R-:W-:Y:S02]  /*1dd90*/  IMAD.MOV.U32 R95, RZ, RZ, R134 ;  /* 0x000000ffff5f7224 */ /* 0x002fe400078e0086 */
[----:B------:R-:W-:Y:S02]  /*1dda0*/  IMAD.MOV.U32 R134, RZ, RZ, R227 ;  /* 0x000000ffff867224 */ /* 0x000fe400078e00e3 */
[----:B------:R-:W-:Y:S04]  /*1ddb0*/  IMAD.MOV.U32 R102, RZ, RZ, R95 ;  /* 0x000000ffff667224 */ /* 0x000fe800078e005f */
[----:B------:R-:W-:Y:S01]  /*1ddc0*/  IMAD.MOV.U32 R101, RZ, RZ, R102 ;  /* 0x000000ffff657224 */ /* 0x000fe200078e0066 */
[----:B----4-:R-:W-:Y:S01]  /*1ddd0*/  LDSM.16.MT88.4 R88, [R219+0x9000] ;  /* 0x00900000db58783b */ /* 0x010fe20000004200 */
[--C-:B--2---:R-:W-:Y:S02]  /*1dde0*/  FFMA.FTZ R105, R105, c[0x0][0x23c], -R75.reuse ;  /* 0x00008f0069697a23 */ /* 0x104fe4000001084b */
[----:B---3--:R-:W-:Y:S02]  /*1ddf0*/  FFMA.FTZ R99, R170, c[0x0][0x23c], -R75 ;  /* 0x00008f00aa637a23 */ /* 0x008fe4000001084b */
[----:B------:R1:W-:Y:S03]  /*1de00*/  MUFU.EX2 R212, R105 ;  /* 0x0000006900d47308 */ /* 0x0003e60000000800 */
[----:B------:R-:W2:Y:S01]  /*1de10*/  LDL.LU R170, [R1+0x20] ;  /* 0x0000200001aa7983 */ /* 0x000ea20000300800 */
[----:B-1----:R-:W-:Y:S02]  /*1de20*/  IMAD.MOV.U32 R105, RZ, RZ, R101 ;  /* 0x000000ffff697224 */ /* 0x002fe400078e0065 */
[--C-:B------:R-:W-:Y:S02]  /*1de30*/  FFMA.FTZ R101, R220, c[0x0][0x23c], -R92.reuse ;  /* 0x00008f00dc657a23 */ /* 0x100fe4000001085c */
[--C-:B------:R-:W-:Y:S02]  /*1de40*/  FFMA.FTZ R105, R105, c[0x0][0x23c], -R92.reuse ;  /* 0x00008f0069697a23 */ /* 0x100fe4000001085c */
[--C-:B--2---:R-:W-:Y:S02]  /*1de50*/  FFMA.FTZ R98, R170, c[0x0][0x23c], -R75.reuse ;  /* 0x00008f00aa627a23 */ /* 0x104fe4000001084b */
[----:B------:R-:W2:Y:S02]  /*1de60*/  LDL.LU R170, [R1+0x1c] ;  /* 0x00001c0001aa7983 */ /* 0x000ea40000300800 */
[--C-:B--2---:R-:W-:Y:S02]  /*1de70*/  FFMA.FTZ R97, R170, c[0x0][0x23c], -R75.reuse ;  /* 0x00008f00aa617a23 */ /* 0x104fe4000001084b */
[----:B------:R-:W2:Y:S02]  /*1de80*/  LDL.LU R170, [R1+0x14] ;  /* 0x0000140001aa7983 */ /* 0x000ea40000300800 */
[----:B------:R1:W-:Y:S02]  /*1de90*/  MUFU.EX2 R213, R97 ;  /* 0x0000006100d57308 */ /* 0x0003e40000000800 */
[----:B-1----:R-:W-:Y:S02]  /*1dea0*/  FFMA.FTZ R97, R223, c[0x0][0x23c], -R92 ;  /* 0x00008f00df617a23 */ /* 0x002fe4000001085c */
[--C-:B--2---:R-:W-:Y:S02]  /*1deb0*/  FFMA.FTZ R107, R170, c[0x0][0x23c], -R75.reuse ;  /* 0x00008f00aa6b7a23 */ /* 0x104fe4000001084b */
[----:B------:R-:W2:Y:S02]  /*1dec0*/  LDL.LU R170, [R1+0x10] ;  /* 0x0000100001aa7983 */ /* 0x000ea40000300800 */
[--C-:B--2---:R-:W-:Y:S02]  /*1ded0*/  FFMA.FTZ R106, R170, c[0x0][0x23c], -R75.reuse ;  /* 0x00008f00aa6a7a23 */ /* 0x104fe4000001084b */
[----:B------:R-:W2:Y:S02]  /*1dee0*/  LDL.LU R170, [R1+0xc] ;  /* 0x00000c0001aa7983 */ /* 0x000ea40000300800 */
[--C-:B--2---:R-:W-:Y:S02]  /*1def0*/  FFMA.FTZ R112, R170, c[0x0][0x23c], -R75.reuse ;  /* 0x00008f00aa707a23 */ /* 0x104fe4000001084b */
[----:B------:R-:W2:Y:S04]  /*1df00*/  LDL.LU R170, [R1+0x8] ;  /* 0x0000080001aa7983 */ /* 0x000ea80000300800 */
[----:B------:R-:W3:Y:S04]  /*1df10*/  LDL.LU R84, [R1+0x9c] ;  /* 0x00009c0001547983 */ /* 0x000ee80000300800 */
[----:B------:R-:W4:Y:S01]  /*1df20*/  LDL.LU R191, [R1+0x58] ;  /* 0x0000580001bf7983 */ /* 0x000f220000300800 */
[----:B--2---:R-:W-:Y:S02]  /*1df30*/  FFMA.FTZ R113, R170, c[0x0][0x23c], -R75 ;  /* 0x00008f00aa717a23 */ /* 0x004fe4000001084b */
[----:B------:R-:W-:Y:S02]  /*1df40*/  IMAD.MOV.U32 R170, RZ, RZ, R167 ;  /* 0x000000ffffaa7224 */ /* 0x000fe400078e00a7 */
[----:B------:R-:W-:Y:S02]  /*1df50*/  FFMA.FTZ R167, R202, c[0x0][0x23c], -R75 ;  /* 0x00008f00caa77a23 */ /* 0x000fe4000001084b */
[----:B------:R-:W-:Y:S02]  /*1df60*/  IMAD.MOV.U32 R171, RZ, RZ, R170 ;  /* 0x000000ffffab7224 */ /* 0x000fe400078e00aa */
[----:B------:R-:W-:Y:S02]  /*1df70*/  IMAD.MOV.U32 R170, RZ, RZ, R169 ;  /* 0x000000ffffaa7224 */ /* 0x000fe400078e00a9 */
[----:B------:R-:W-:Y:S02]  /*1df80*/  IMAD.MOV.U32 R169, RZ, RZ, R173 ;  /* 0x000000ffffa97224 */ /* 0x000fe400078e00ad */
[----:B------:R-:W-:Y:S02]  /*1df90*/  IMAD.MOV.U32 R173, RZ, RZ, R154 ;  /* 0x000000ffffad7224 */ /* 0x000fe400078e009a */
[----:B----4-:R-:W-:Y:S01]  /*1dfa0*/  IMAD.MOV.U32 R184, RZ, RZ, R191 ;  /* 0x000000ffffb87224 */ /* 0x010fe200078e00bf */
        /* <DEDUP_REMOVED lines=18> */
[----:B------:R-:W4:Y:S01]  /*1e0d0*/  LDL.LU R173, [R1+0x88] ;  /* 0x0000880001ad7983 */ /* 0x000f220000300800 */
[----:B------:R-:W-:Y:S02]  /*1e0e0*/  IMAD.MOV.U32 R186, RZ, RZ, R185 ;  /* 0x000000ffffba7224 */ /* 0x000fe400078e00b9 */
[----:B------:R-:W-:Y:S02]  /*1e0f0*/  IMAD.MOV.U32 R185, RZ, RZ, R184 ;  /* 0x000000ffffb97224 */ /* 0x000fe400078e00b8 */
[----:B------:R-:W-:Y:S02]  /*1e100*/  IMAD.MOV.U32 R184, RZ, RZ, R191 ;  /* 0x000000ffffb87224 */ /* 0x000fe400078e00bf */
[----:B------:R-:W-:Y:S02]  /*1e110*/  IMAD.MOV.U32 R191, RZ, RZ, R190 ;  /* 0x000000ffffbf7224 */ /* 0x000fe400078e00be */
[----:B------:R-:W-:Y:S02]  /*1e120*/  IMAD.MOV.U32 R190, RZ, RZ, R168 ;  /* 0x000000ffffbe7224 */ /* 0x000fe400078e00a8 */
[----:B------:R-:W-:Y:S02]  /*1e130*/  IMAD.MOV.U32 R168, RZ, RZ, R175 ;  /* 0x000000ffffa87224 */ /* 0x000fe400078e00af */
[----:B------:R-:W-:Y:S02]  /*1e140*/  IMAD.MOV.U32 R175, RZ, RZ, R174 ;  /* 0x000000ffffaf7224 */ /* 0x000fe400078e00ae */
[----:B------:R-:W-:Y:S02]  /*1e150*/  FFMA.FTZ R75, R114, c[0x0][0x23c], -R75 ;  /* 0x00008f00724b7a23 */ /* 0x000fe4000001084b */
[----:B---3--:R-:W-:Y:S01]  /*1e160*/  FFMA.FTZ R114, R3, R84, R85 ;  /* 0x0000005403727223 */ /* 0x008fe20000010055 */
[----:B------:R-:W-:Y:S01]  /*1e170*/  F2FP.BF16.PACK_AB R84, R136, R123 ;  /* 0x0000007b8854723e */ /* 0x000fe200000010ff */
[----:B------:R-:W-:Y:S01]  /*1e180*/  FFMA.FTZ R3, R187, c[0x0][0x23c], -R92 ;  /* 0x00008f00bb037a23 */ /* 0x000fe2000001085c */
[----:B------:R-:W-:Y:S01]  /*1e190*/  F2FP.BF16.PACK_AB R85, R194, R197 ;  /* 0x000000c5c255723e */ /* 0x000fe200000010ff */
[----:B------:R-:W-:Y:S02]  /*1e1a0*/  IMAD.MOV.U32 R187, RZ, RZ, R186 ;  /* 0x000000ffffbb7224 */ /* 0x000fe400078e00ba */
[----:B------:R-:W-:Y:S01]  /*1e1b0*/  IMAD.MOV.U32 R186, RZ, RZ, R185 ;  /* 0x000000ffffba7224 */ /* 0x000fe200078e00b9 */
[----:B------:R-:W-:Y:S01]  /*1e1c0*/  MUFU.EX2 R250, R3 ;  /* 0x0000000300fa7308 */ /* 0x000fe20000000800 */
[----:B------:R-:W-:Y:S02]  /*1e1d0*/  IMAD.MOV.U32 R185, RZ, RZ, R184 ;  /* 0x000000ffffb97224 */ /* 0x000fe400078e00b8 */
[C---:B------:R-:W-:Y:S01]  /*1e1e0*/  HMMA.16816.F32.BF16 R8, R84.reuse, R80, R8 ;  /* 0x000000505408723c */ /* 0x040fe20000041808 */
[----:B------:R-:W-:Y:S02]  /*1e1f0*/  IMAD.MOV.U32 R184, RZ, RZ, R191 ;  /* 0x000000ffffb87224 */ /* 0x000fe400078e00bf */
[----:B------:R-:W-:Y:S02]  /*1e200*/  IMAD.MOV.U32 R191, RZ, RZ, R168 ;  /* 0x000000ffffbf7224 */ /* 0x000fe400078e00a8 */
[----:B------:R-:W-:Y:S02]  /*1e210*/  IMAD.MOV.U32 R168, RZ, RZ, R175 ;  /* 0x000000ffffa87224 */ /* 0x000fe400078e00af */
[----:B------:R-:W-:Y:S01]  /*1e220*/  FFMA.FTZ R2, R187, c[0x0][0x23c], -R100 ;  /* 0x00008f00bb027a23 */ /* 0x000fe20000010864 */
[-C--:B------:R-:W-:Y:S01]  /*1e230*/  HMMA.16816.F32.BF16 R12, R84, R82.reuse, R12 ;  /* 0x00000052540c723c */ /* 0x080fe2000004180c */
[----:B------:R-:W-:Y:S02]  /*1e240*/  IMAD.MOV.U32 R187, RZ, RZ, R186 ;  /* 0x000000ffffbb7224 */ /* 0x000fe400078e00ba */
[----:B------:R1:W-:Y:S01]  /*1e250*/  MUFU.EX2 R192, R2 ;  /* 0x0000000200c07308 */ /* 0x0003e20000000800 */
[----:B------:R-:W-:Y:S02]  /*1e260*/  IMAD.MOV.U32 R186, RZ, RZ, R185 ;  /* 0x000000ffffba7224 */ /* 0x000fe400078e00b9 */
[----:B------:R-:W-:Y:S02]  /*1e270*/  IMAD.MOV.U32 R185, RZ, RZ, R184 ;  /* 0x000000ffffb97224 */ /* 0x000fe400078e00b8 */
[C---:B------:R-:W-:Y:S01]  /*1e280*/  HMMA.16816.F32.BF16 R16, R76.reuse, R82, R16 ;  /* 0x000000524c10723c */ /* 0x040fe20000041810 */
[----:B------:R-:W-:Y:S01]  /*1e290*/  IMAD.MOV.U32 R184, RZ, RZ, R191 ;  /* 0x000000ffffb87224 */ /* 0x000fe200078e00bf */
[----:B------:R-:W3:Y:S02]  /*1e2a0*/  LDSM.16.MT88.4 R80, [R219+0x8800] ;  /* 0x00880000db50783b */ /* 0x000ee40000004200 */
[----:B-1----:R-:W-:Y:S02]  /*1e2b0*/  FFMA.FTZ R2, R187, c[0x0][0x23c], -R100 ;  /* 0x00008f00bb027a23 */ /* 0x002fe40000010864 */
[----:B------:R-:W-:Y:S02]  /*1e2c0*/  IMAD.MOV.U32 R187, RZ, RZ, R186 ;  /* 0x000000ffffbb7224 */ /* 0x000fe400078e00ba */
[----:B------:R1:W1:Y:S01]  /*1e2d0*/  MUFU.EX2 R199, R2 ;  /* 0x0000000200c77308 */ /* 0x0002620000000800 */
[----:B------:R-:W-:Y:S03]  /*1e2e0*/  IMAD.MOV.U32 R186, RZ, RZ, R185 ;  /* 0x000000ffffba7224 */ /* 0x000fe600078e00b9 */
[----:B------:R-:W-:Y:S02]  /*1e2f0*/  IMAD.MOV.U32 R185, RZ, RZ, R184 ;  /* 0x000000ffffb97224 */ /* 0x000fe400078e00b8 */
[----:B------:R-:W-:Y:S01]  /*1e300*/  IMAD.MOV.U32 R198, RZ, RZ, R186 ;  /* 0x000000ffffc67224 */ /* 0x000fe200078e00ba */
[-C--:B---3--:R-:W-:Y:S01]  /*1e310*/  HMMA.16816.F32.BF16 R20, R76, R80.reuse, R20 ;  /* 0x000000504c14723c */ /* 0x088fe20000041814 */
[----:B-1----:R-:W-:Y:S02]  /*1e320*/  FFMA.FTZ R2, R187, c[0x0][0x23c], -R100 ;  /* 0x00008f00bb027a23 */ /* 0x002fe40000010864 */
[----:B------:R-:W-:Y:S05]  /*1e330*/  IMAD.MOV.U32 R187, RZ, RZ, R185 ;  /* 0x000000ffffbb7224 */ /* 0x000fea00078e00b9 */
[C---:B------:R-:W-:Y:S01]  /*1e340*/  HMMA.16816.F32.BF16 R24, R84.reuse, R80, R24 ;  /* 0x000000505418723c */ /* 0x040fe20000041818 */
[----:B------:R-:W-:Y:S07]  /*1e350*/  IMAD.MOV.U32 R251, RZ, RZ, R187 ;  /* 0x000000fffffb7224 */ /* 0x000fee00078e00bb */
        /* <DEDUP_REMOVED lines=9> */
[C---:B------:R-:W-:Y:S07]  /*1e3f0*/  HMMA.16816.F32.BF16 R56, R84.reuse, R80, R56 ;  /* 0x000000505438723c */ /* 0x040fee0000041838 */
[----:B------:R-:W-:Y:S01]  /*1e400*/  F2FP.BF16.PACK_AB R81, R199, R192 ;  /* 0x000000c0c751723e */ /* 0x000fe200000010ff */
[-C--:B------:R-:W-:Y:S01]  /*1e410*/  HMMA.16816.F32.BF16 R60, R84, R82.reuse, R60 ;  /* 0x00000052543c723c */ /* 0x080fe2000004183c */
[----:B------:R-:W1:Y:S07]  /*1e420*/  LDSM.16.MT88.4 R84, [R216+0x9000] ;  /* 0x00900000d854783b */ /* 0x000e6e0000004200 */
[----:B------:R-:W-:Y:S07]  /*1e430*/  HMMA.16816.F32.BF16 R64, R76, R82, R64 ;  /* 0x000000524c40723c */ /* 0x000fee0000041840 */
[----:B------:R-:W-:Y:S02]  /*1e440*/  F2FP.BF16.PACK_AB R77, R144, R141 ;  /* 0x0000008d904d723e */ /* 0x000fe400000010ff */
[----:B------:R-:W-:Y:S03]  /*1e450*/  F2FP.BF16.PACK_AB R78, R156, R154 ;  /* 0x0000009a9c4e723e */ /* 0x000fe600000010ff */
[----:B------:R-:W-:Y:S02]  /*1e460*/  F2FP.BF16.PACK_AB R79, R155, R153 ;  /* 0x000000999b4f723e */ /* 0x000fe400000010ff */
[----:B------:R-:W-:Y:S02]  /*1e470*/  F2FP.BF16.PACK_AB R82, R250, R248 ;  /* 0x000000f8fa52723e */ /* 0x000fe400000010ff */
[----:B----4-:R-:W-:Y:S01]  /*1e480*/  MOV R174, R173 ;  /* 0x000000ad00ae7202 */ /* 0x010fe20000000f00 */
        /* <DEDUP_REMOVED lines=13> */
[----:B------:R-:W-:Y:S03]  /*1e560*/  MOV R191, R174 ;  /* 0x000000ae00bf7202 */ /* 0x000fe60000000f00 */
[----:B------:R-:W-:Y:S02]  /*1e570*/  IMAD.MOV.U32 R186, RZ, RZ, R184 ;  /* 0x000000ffffba7224 */ /* 0x000fe400078e00b8 */
[----:B------:R-:W-:Y:S02]  /*1e580*/  IMAD.MOV.U32 R185, RZ, RZ, R191 ;  /* 0x000000ffffb97224 */ /* 0x000fe400078e00bf */
[----:B------:R-:W-:Y:S02]  /*1e590*/  IMAD.MOV.U32 R246, RZ, RZ, R186 ;  /* 0x000000fffff67224 */ /* 0x000fe400078e00ba */
[----:B------:R-:W-:Y:S02]  /*1e5a0*/  IMAD.MOV.U32 R244, RZ, RZ, R185 ;  /* 0x000000fffff47224 */ /* 0x000fe400078e00b9 */
[----:B------:R-:W-:Y:S02]  /*1e5b0*/  IMAD.MOV.U32 R245, RZ, RZ, R246 ;  /* 0x000000fffff57224 */ /* 0x000fe400078e00f6 */
[----:B---3--:R-:W-:Y:S02]  /*1e5c0*/  IMAD.MOV.U32 R162, RZ, RZ, R152 ;  /* 0x000000ffffa27224 */ /* 0x008fe400078e0098 */
[----:B------:R-:W-:Y:S02]  /*1e5d0*/  IMAD.MOV.U32 R152, RZ, RZ, R151 ;  /* 0x000000ffff987224 */ /* 0x000fe400078e0097 */
[----:B------:R-:W3:Y:S01]  /*1e5e0*/  LDL.LU R151, [R1+0x80] ;  /* 0x0000800001977983 */ /* 0x000ee20000300800 */
[----:B------:R-:W-:Y:S02]  /*1e5f0*/  IMAD.MOV.U32 R163, RZ, RZ, R162 ;  /* 0x000000ffffa37224 */ /* 0x000fe400078e00a2 */
[----:B------:R-:W-:Y:S02]  /*1e600*/  IMAD.MOV.U32 R162, RZ, RZ, R152 ;  /* 0x000000ffffa27224 */ /* 0x000fe400078e0098 */
[----:B------:R-:W-:Y:S02]  /*1e610*/  IMAD.MOV.U32 R174, RZ, RZ, R163 ;  /* 0x000000ffffae7224 */ /* 0x000fe400078e00a3 */
[----:B------:R-:W-:Y:S02]  /*1e620*/  IMAD.MOV.U32 R163, RZ, RZ, R162 ;  /* 0x000000ffffa37224 */ /* 0x000fe400078e00a2 */
[----:B------:R-:W-:Y:S04]  /*1e630*/  IMAD.MOV.U32 R184, RZ, RZ, R174 ;  /* 0x000000ffffb87224 */ /* 0x000fe800078e00ae */
[----:B------:R-:W-:Y:S02]  /*1e640*/  IMAD.MOV.U32 R211, RZ, RZ, R184 ;  /* 0x000000ffffd37224 */ /* 0x000fe400078e00b8 */
[----:B------:R-:W-:Y:S02]  /*1e650*/  IMAD.MOV.U32 R184, RZ, RZ, R149 ;  /* 0x000000ffffb87224 */ /* 0x000fe400078e0095 */
[----:B------:R-:W-:Y:S01]  /*1e660*/  MUFU.EX2 R149, R99 ;  /* 0x0000006300957308 */ /* 0x000fe20000000800 */
[----:B------:R-:W-:Y:S02]  /*1e670*/  IMAD.MOV.U32 R246, RZ, RZ, R211 ;  /* 0x000000fffff67224 */ /* 0x000fe400078e00d3 */
[----:B---3--:R-:W-:Y:S02]  /*1e680*/  IMAD.MOV.U32 R152, RZ, RZ, R151 ;  /* 0x000000ffff987224 */ /* 0x008fe400078e0097 */
        /* <DEDUP_REMOVED lines=8> */
[----:B------:R-:W-:Y:S01]  /*1e710*/  IMAD.MOV.U32 R174, RZ, RZ, R151 ;  /* 0x000000ffffae7224 */ /* 0x000fe200078e0097 */
[----:B------:R3:W5:Y:S01]  /*1e720*/  LDL.LU R237, [R1+0x120] ;  /* 0x0001200001ed7983 */ /* 0x0007620000300800 */
[----:B------:R-:W-:Y:S02]  /*1e730*/  IMAD.MOV.U32 R151, RZ, RZ, R148 ;  /* 0x000000ffff977224 */ /* 0x000fe400078e0094 */
[----:B------:R4:W-:Y:S01]  /*1e740*/  MUFU.EX2 R148, R2 ;  /* 0x0000000200947308 */ /* 0x0009e20000000800 */
[----:B------:R-:W-:Y:S02]  /*1e750*/  IMAD.MOV.U32 R191, RZ, RZ, R162 ;  /* 0x000000ffffbf7224 */ /* 0x000fe400078e00a2 */
[----:B------:R-:W-:Y:S02]  /*1e760*/  IMAD.MOV.U32 R162, RZ, RZ, R152 ;  /* 0x000000ffffa27224 */ /* 0x000fe400078e0098 */
[----:B------:R-:W-:Y:S02]  /*1e770*/  IMAD.MOV.U32 R152, RZ, RZ, R150 ;  /* 0x000000ffff987224 */ /* 0x000fe400078e0096 */
[----:B------:R-:W-:Y:S02]  /*1e780*/  IMAD.MOV.U32 R150, RZ, RZ, R242 ;  /* 0x000000ffff967224 */ /* 0x000fe400078e00f2 */
        /* <DEDUP_REMOVED lines=11> */
[----:B----4-:R-:W-:Y:S02]  /*1e840*/  FFMA.FTZ R2, R198, c[0x0][0x23c], -R100 ;  /* 0x00008f00c6027a23 */ /* 0x010fe40000010864 */
[----:B------:R-:W-:Y:S02]  /*1e850*/  IMAD.MOV.U32 R198, RZ, RZ, R191 ;  /* 0x000000ffffc67224 */ /* 0x000fe400078e00bf */
[----:B------:R-:W-:Y:S02]  /*1e860*/  IMAD.MOV.U32 R191, RZ, RZ, R238 ;  /* 0x000000ffffbf7224 */ /* 0x000fe400078e00ee */
[----:B------:R3:W5:Y:S01]  /*1e870*/  LDL.LU R238, [R1+0x118] ;  /* 0x0001180001ee7983 */ /* 0x0007620000300800 */
[----:B------:R-:W4:Y:S01]  /*1e880*/  MUFU.EX2 R247, R2 ;  /* 0x0000000200f77308 */ /* 0x000f220000000800 */
        /* <DEDUP_REMOVED lines=12> */
[----:B------:R-:W-:Y:S01]  /*1e950*/  IMAD.MOV.U32 R169, RZ, RZ, R243 ;  /* 0x000000ffffa97224 */ /* 0x000fe200078e00f3 */
[----:B----4-:R-:W-:Y:S01]  /*1e960*/  F2FP.BF16.PACK_AB R83, R247, R148 ;  /* 0x00000094f753723e */ /* 0x010fe200000010ff */
[----:B------:R-:W-:Y:S01]  /*1e970*/  FFMA.FTZ R2, R251, c[0x0][0x23c], -R92 ;  /* 0x00008f00fb027a23 */ /* 0x000fe2000001085c */
[----:B------:R3:W5:Y:S01]  /*1e980*/  LDL.LU R243, [R1+0x114] ;  /* 0x0001140001f37983 */ /* 0x0007620000300800 */
[----:B------:R-:W-:Y:S01]  /*1e990*/  IMAD.MOV.U32 R251, RZ, RZ, R244 ;  /* 0x000000fffffb7224 */ /* 0x000fe200078e00f4 */
[----:B------:R-:W-:Y:S02]  /*1e9a0*/  MOV R244, R198 ;  /* 0x000000c600f47202 */ /* 0x000fe40000000f00 */
        /* <DEDUP_REMOVED lines=13> */
[----:B----4-:R-:W-:Y:S02]  /*1ea80*/  FFMA.FTZ R2, R245, c[0x0][0x23c], -R92 ;  /* 0x00008f00f5027a23 */ /* 0x010fe4000001085c */
        /* <DEDUP_REMOVED lines=23> */
[--C-:B----4-:R-:W-:Y:S02]  /*1ec00*/  FFMA.FTZ R2, R210, c[0x0][0x23c], -R92.reuse ;  /* 0x00008f00d2027a23 */ /* 0x110fe4000001085c */
[----:B------:R-:W-:Y:S02]  /*1ec10*/  IMAD.MOV.U32 R210, RZ, RZ, R251 ;  /* 0x000000ffffd27224 */ /* 0x000fe400078e00fb */
[----:B------:R4:W-:Y:S01]  /*1ec20*/  MUFU.EX2 R175, R2 ;  /* 0x0000000200af7308 */ /* 0x0009e20000000800 */
[----:B------:R-:W-:Y:S02]  /*1ec30*/  FFMA.FTZ R3, R206, c[0x0][0x23c], -R92 ;  /* 0x00008f00ce037a23 */ /* 0x000fe4000001085c */
        /* <DEDUP_REMOVED lines=8> */
[----:B------:R-:W-:Y:S02]  /*1ecc0*/  IMAD.MOV.U32 R251, RZ, RZ, R244 ;  /* 0x000000fffffb7224 */ /* 0x000fe400078e00f4 */
[----:B------:R-:W-:Y:S02]  /*1ecd0*/  IMAD.MOV.U32 R244, RZ, RZ, R187 ;  /* 0x000000fffff47224 */ /* 0x000fe400078e00bb */
[----:B------:R-:W-:Y:S02]  /*1ece0*/  IMAD.MOV.U32 R187, RZ, RZ, R184 ;  /* 0x000000ffffbb7224 */ /* 0x000fe400078e00b8 */
[----:B------:R-:W-:Y:S02]  /*1ecf0*/  IMAD.MOV.U32 R184, RZ, RZ, R190 ;  /* 0x000000ffffb87224 */ /* 0x000fe400078e00be */
[----:B----4-:R-:W-:Y:S02]  /*1ed00*/  FFMA.FTZ R2, R205, c[0x0][0x23c], -R100 ;  /* 0x00008f00cd027a23 */ /* 0x010fe40000010864 */
[----:B------:R-:W-:Y:S02]  /*1ed10*/  IMAD.MOV.U32 R190, RZ, RZ, R180 ;  /* 0x000000ffffbe7224 */ /* 0x000fe400078e00b4 */
[----:B------:R4:W-:Y:S01]  /*1ed20*/  MUFU.EX2 R246, R2 ;  /* 0x0000000200f67308 */ /* 0x0009e20000000800 */
        /* <DEDUP_REMOVED lines=51> */
[----:B----4-:R-:W-:Y:S02]  /*1f060*/  FFMA.FTZ R2, R203, c[0x0][0x23c], -R100 ;  /* 0x00008f00cb027a23 */ /* 0x010fe40000010864 */
        /* <DEDUP_REMOVED lines=8> */
[----:B------:R3:W5:Y:S01]  /*1f0f0*/  LDL.LU R229, [R1+0x100] ;  /* 0x0001000001e57983 */ /* 0x0007620000300800 */
[----:B--2---:R-:W-:Y:S02]  /*1f100*/  FFMA.FTZ R3, R226, c[0x0][0x23c], -R92 ;  /* 0x00008f00e2037a23 */ /* 0x004fe4000001085c */
[----:B------:R-:W-:Y:S01]  /*1f110*/  IMAD.MOV.U32 R103, RZ, RZ, R205 ;  /* 0x000000ffff677224 */ /* 0x000fe200078e00cd */
[----:B------:R3:W5:Y:S01]  /*1f120*/  LDL.LU R228, [R1+0xfc] ;  /* 0x0000fc0001e47983 */ /* 0x0007620000300800 */
[----:B------:R-:W-:Y:S01]  /*1f130*/  IMAD.MOV.U32 R93, RZ, RZ, R210 ;  /* 0x000000ffff5d7224 */ /* 0x000fe200078e00d2 */
[----:B------:R-:W-:Y:S01]  /*1f140*/  MUFU.EX2 R205, R109 ;  /* 0x0000006d00cd7308 */ /* 0x000fe20000000800 */
[----:B------:R-:W-:Y:S01]  /*1f150*/  IMAD.MOV.U32 R104, RZ, RZ, R206 ;  /* 0x000000ffff687224 */ /* 0x000fe200078e00ce */
[----:B------:R3:W5:Y:S01]  /*1f160*/  LDL.LU R227, [R1+0xf8] ;  /* 0x0000f80001e37983 */ /* 0x0007620000300800 */
[----:B------:R-:W-:Y:S02]  /*1f170*/  IMAD.MOV.U32 R96, RZ, RZ, R204 ;  /* 0x000000ffff607224 */ /* 0x000fe400078e00cc */
[----:B------:R-:W-:Y:S01]  /*1f180*/  IMAD.MOV.U32 R201, RZ, RZ, R203 ;  /* 0x000000ffffc97224 */ /* 0x000fe200078e00cb */
[----:B------:R3:W5:Y:S01]  /*1f190*/  LDL.LU R226, [R1+0xf4] ;  /* 0x0000f40001e27983 */ /* 0x0007620000300800 */
[----:B------:R-:W-:Y:S01]  /*1f1a0*/  IMAD.MOV.U32 R95, RZ, RZ, R96 ;  /* 0x000000ffff5f7224 */ /* 0x000fe200078e0060 */
[----:B------:R-:W-:Y:S01]  /*1f1b0*/  MOV R96, R185 ;  /* 0x000000b900607202 */ /* 0x000fe20000000f00 */
[----:B----4-:R-:W-:Y:S01]  /*1f1c0*/  FFMA.FTZ R2, R202, c[0x0][0x23c], -R100 ;  /* 0x00008f00ca027a23 */ /* 0x010fe20000010864 */
[----:B------:R2:W-:Y:S01]  /*1f1d0*/  MUFU.EX2 R206, R108 ;  /* 0x0000006c00ce7308 */ /* 0x0005e20000000800 */
[----:B------:R-:W-:Y:S09]  /*1f1e0*/  IMAD.MOV.U32 R185, RZ, RZ, R222 ;  /* 0x000000ffffb97224 */ /* 0x000ff200078e00de */
[----:B------:R4:W1:Y:S10]  /*1f1f0*/  MUFU.EX2 R251, R2 ;  /* 0x0000000200fb7308 */ /* 0x0008740000000800 */
[----:B------:R-:W-:Y:S01]  /*1f200*/  MUFU.EX2 R210, R106 ;  /* 0x0000006a00d27308 */ /* 0x000fe20000000800 */
[----:B--2---:R-:W-:Y:S02]  /*1f210*/  IMAD.MOV.U32 R108, RZ, RZ, R245 ;  /* 0x000000ffff6c7224 */ /* 0x004fe400078e00f5 */
[----:B------:R-:W-:Y:S02]  /*1f220*/  IMAD.MOV.U32 R245, RZ, RZ, R180 ;  /* 0x000000fffff57224 */ /* 0x000fe400078e00b4 */
[----:B------:R-:W-:Y:S05]  /*1f230*/  IMAD.MOV.U32 R180, RZ, RZ, R170 ;  /* 0x000000ffffb47224 */ /* 0x000fea00078e00aa */
[----:B------:R2:W-:Y:S01]  /*1f240*/  MUFU.EX2 R204, R107 ;  /* 0x0000006b00cc7308 */ /* 0x0005e20000000800 */
[----:B------:R-:W-:Y:S02]  /*1f250*/  IMAD.MOV.U32 R170, RZ, RZ, R162 ;  /* 0x000000ffffaa7224 */ /* 0x000fe400078e00a2 */
[--C-:B------:R-:W-:Y:S02]  /*1f260*/  FFMA.FTZ R162, R128, c[0x0][0x23c], -R92.reuse ;  /* 0x00008f0080a27a23 */ /* 0x100fe4000001085c */
[----:B----4-:R-:W-:Y:S02]  /*1f270*/  FFMA.FTZ R2, R103, c[0x0][0x23c], -R92 ;  /* 0x00008f0067027a23 */ /* 0x010fe4000001085c */
[----:B------:R-:W-:Y:S02]  /*1f280*/  IMAD.MOV.U32 R103, RZ, RZ, R104 ;  /* 0x000000ffff677224 */ /* 0x000fe400078e0068 */
[----:B------:R-:W-:Y:S01]  /*1f290*/  IMAD.MOV.U32 R104, RZ, RZ, R93 ;  /* 0x000000ffff687224 */ /* 0x000fe200078e005d */
[----:B------:R4:W-:Y:S01]  /*1f2a0*/  MUFU.EX2 R202, R111 ;  /* 0x0000006f00ca7308 */ /* 0x0009e20000000800 */
[----:B------:R-:W-:Y:S02]  /*1f2b0*/  FFMA.FTZ R93, R225, c[0x0][0x23c], -R92 ;  /* 0x00008f00e15d7a23 */ /* 0x000fe4000001085c */
[----:B------:R3:W5:Y:S01]  /*1f2c0*/  LDL.LU R225, [R1+0xf0] ;  /* 0x0000f00001e17983 */ /* 0x0007620000300800 */
[----:B------:R-:W-:Y:S02]  /*1f2d0*/  IMAD.MOV.U32 R99, RZ, RZ, R103 ;  /* 0x000000ffff637224 */ /* 0x000fe400078e0067 */
[----:B------:R-:W-:Y:S02]  /*1f2e0*/  IMAD.MOV.U32 R103, RZ, RZ, R104 ;  /* 0x000000ffff677224 */ /* 0x000fe400078e0068 */
[----:B------:R-:W-:Y:S02]  /*1f2f0*/  IMAD.MOV.U32 R104, RZ, RZ, R94 ;  /* 0x000000ffff687224 */ /* 0x000fe400078e005e */
[----:B------:R-:W-:Y:S01]  /*1f300*/  FFMA.FTZ R94, R224, c[0x0][0x23c], -R92 ;  /* 0x00008f00e05e7a23 */ /* 0x000fe2000001085c */
[----:B------:R1:W-:Y:S01]  /*1f310*/  MUFU.EX2 R203, R110 ;  /* 0x0000006e00cb7308 */ /* 0x0003e20000000800 */
[----:B------:R3:W5:Y:S01]  /*1f320*/  LDL.LU R224, [R1+0xec] ;  /* 0x0000ec0001e07983 */ /* 0x0007620000300800 */
[----:B------:R-:W-:Y:S02]  /*1f330*/  IMAD.MOV.U32 R98, RZ, RZ, R99 ;  /* 0x000000ffff627224 */ /* 0x000fe400078e0063 */
[----:B------:R-:W-:Y:S01]  /*1f340*/  IMAD.MOV.U32 R99, RZ, RZ, R201 ;  /* 0x000000ffff637224 */ /* 0x000fe200078e00c9 */
[----:B------:R3:W5:Y:S01]  /*1f350*/  LDL.LU R223, [R1+0xe8] ;  /* 0x0000e80001df7983 */ /* 0x0007620000300800 */
[----:B--2---:R-:W-:Y:S02]  /*1f360*/  IMAD.MOV.U32 R107, RZ, RZ, R96 ;  /* 0x000000ffff6b7224 */ /* 0x004fe400078e0060 */
[----:B------:R-:W-:Y:S01]  /*1f370*/  IMAD.MOV.U32 R102, RZ, RZ, R99 ;  /* 0x000000ffff667224 */ /* 0x000fe200078e0063 */
[----:B------:R3:W5:Y:S01]  /*1f380*/  LDL.LU R222, [R1+0xe4] ;  /* 0x0000e40001de7983 */ /* 0x0007620000300800 */
[----:B------:R-:W-:Y:S01]  /*1f390*/  FFMA.FTZ R99, R221, c[0x0][0x23c], -R92 ;  /* 0x00008f00dd637a23 */ /* 0x000fe2000001085c */
[----:B------:R2:W-:Y:S01]  /*1f3a0*/  MUFU.EX2 R201, R112 ;  /* 0x0000007000c97308 */ /* 0x0005e20000000800 */
[----:B------:R-:W-:Y:S01]  /*1f3b0*/  IMAD.MOV.U32 R109, RZ, RZ, R102 ;  /* 0x000000ffff6d7224 */ /* 0x000fe200078e0066 */
[----:B------:R3:W5:Y:S01]  /*1f3c0*/  LDL.LU R221, [R1+0xe0] ;  /* 0x0000e00001dd7983 */ /* 0x0007620000300800 */
[----:B------:R-:W-:Y:S02]  /*1f3d0*/  FFMA.FTZ R102, R135, c[0x0][0x23c], -R92 ;  /* 0x00008f0087667a23 */ /* 0x000fe4000001085c */
[----:B------:R-:W-:Y:S01]  /*1f3e0*/  IMAD.MOV.U32 R106, RZ, RZ, R109 ;  /* 0x000000ffff6a7224 */ /* 0x000fe200078e006d */
[----:B------:R3:W5:Y:S01]  /*1f3f0*/  LDL.LU R220, [R1+0xdc] ;  /* 0x0000dc0001dc7983 */ /* 0x0007620000300800 */
[----:B------:R-:W-:Y:S02]  /*1f400*/  IMAD.MOV.U32 R96, RZ, RZ, R190 ;  /* 0x000000ffff607224 */ /* 0x000fe400078e00be */
[----:B------:R-:W-:Y:S01]  /*1f410*/  IMAD.MOV.U32 R190, RZ, RZ, R171 ;  /* 0x000000ffffbe7224 */ /* 0x000fe200078e00ab */
[----:B------:R3:W5:Y:S01]  /*1f420*/  LDL.LU R135, [R1+0xd8] ;  /* 0x0000d80001877983 */ /* 0x0007620000300800 */
[----:B----4-:R-:W-:Y:S02]  /*1f430*/  IMAD.MOV.U32 R111, RZ, RZ, R107 ;  /* 0x000000ffff6f7224 */ /* 0x010fe400078e006b */
[----:B------:R-:W-:Y:S01]  /*1f440*/  IMAD.MOV.U32 R107, RZ, RZ, R245 ;  /* 0x000000ffff6b7224 */ /* 0x000fe200078e00f5 */
[----:B------:R-:W4:Y:S01]  /*1f450*/  LDL.LU R76, [R1+0xa0] ;  /* 0x0000a000014c7983 */ /* 0x000f220000300800 */
[----:B------:R-:W-:Y:S02]  /*1f460*/  IMAD.MOV.U32 R245, RZ, RZ, R190 ;  /* 0x000000fffff57224 */ /* 0x000fe400078e00be */
[----:B------:R-:W-:Y:S01]  /*1f470*/  IMAD.MOV.U32 R128, RZ, RZ, R170 ;  /* 0x000000ffff807224 */ /* 0x000fe200078e00aa */
[----:B------:R-:W3:Y:S01]  /*1f480*/  LDL.LU R80, [R1+0xa4] ;  /* 0x0000a40001507983 */ /* 0x000ee20000300800 */
[----:B------:R-:W-:Y:S01]  /*1f490*/  IMAD.MOV.U32 R109, RZ, RZ, R191 ;  /* 0x000000ffff6d7224 */ /* 0x000fe200078e00bf */
[----:B------:R-:W-:Y:S01]  /*1f4a0*/  MUFU.EX2 R170, R93 ;  /* 0x0000005d00aa7308 */ /* 0x000fe20000000800 */
[----:B------:R-:W-:Y:S02]  /*1f4b0*/  IMAD.MOV.U32 R171, RZ, RZ, R163 ;  /* 0x000000ffffab7224 */ /* 0x000fe400078e00a3 */
[----:B-1----:R-:W-:Y:S02]  /*1f4c0*/  IMAD.MOV.U32 R110, RZ, RZ, R109 ;  /* 0x000000ffff6e7224 */ /* 0x002fe400078e006d */
[----:B--2---:R-:W-:Y:S02]  /*1f4d0*/  IMAD.MOV.U32 R112, RZ, RZ, R106 ;  /* 0x000000ffff707224 */ /* 0x004fe400078e006a */
[----:B------:R-:W-:Y:S02]  /*1f4e0*/  IMAD.MOV.U32 R106, RZ, RZ, R180 ;  /* 0x000000ffff6a7224 */ /* 0x000fe400078e00b4 */
[----:B------:R-:W-:Y:S01]  /*1f4f0*/  IMAD.MOV.U32 R180, RZ, RZ, R172 ;  /* 0x000000ffffb47224 */ /* 0x000fe200078e00ac */
[----:B------:R1:W-:Y:S01]  /*1f500*/  MUFU.EX2 R191, R113 ;  /* 0x0000007100bf7308 */ /* 0x0003e20000000800 */
[----:B------:R-:W-:Y:S02]  /*1f510*/  IMAD.MOV.U32 R109, RZ, RZ, R171 ;  /* 0x000000ffff6d7224 */ /* 0x000fe400078e00ab */
[--C-:B------:R-:W-:Y:S01]  /*1f520*/  FFMA.FTZ R163, R127, c[0x0][0x23c], -R92.reuse ;  /* 0x00008f007fa37a23 */ /* 0x100fe2000001085c */
[----:B------:R-:W-:Y:S01]  /*1f530*/  MOV R127, R186 ;  /* 0x000000ba007f7202 */ /* 0x000fe20000000f00 */
[--C-:B------:R-:W-:Y:S02]  /*1f540*/  FFMA.FTZ R98, R98, c[0x0][0x23c], -R92.reuse ;  /* 0x00008f0062627a23 */ /* 0x100fe4000001085c */
[--C-:B------:R-:W-:Y:S02]  /*1f550*/  FFMA.FTZ R103, R103, c[0x0][0x23c], -R92.reuse ;  /* 0x00008f0067677a23 */ /* 0x100fe4000001085c */
[----:B------:R-:W-:Y:S01]  /*1f560*/  FFMA.FTZ R104, R104, c[0x0][0x23c], -R92 ;  /* 0x00008f0068687a23 */ /* 0x000fe2000001085c */
[----:B------:R2:W-:Y:S10]  /*1f570*/  MUFU.EX2 R172, R2 ;  /* 0x0000000200ac7308 */ /* 0x0005f40000000800 */
[----:B------:R2:W2:Y:S01]  /*1f580*/  MUFU.EX2 R171, R3 ;  /* 0x0000000300ab7308 */ /* 0x0004a20000000800 */
[----:B-1----:R-:W-:Y:S02]  /*1f590*/  IMAD.MOV.U32 R113, RZ, RZ, R108 ;  /* 0x000000ffff717224 */ /* 0x002fe400078e006c */
[----:B------:R-:W-:Y:S02]  /*1f5a0*/  IMAD.MOV.U32 R108, RZ, RZ, R96 ;  /* 0x000000ffff6c7224 */ /* 0x000fe400078e0060 */
[----:B------:R-:W-:Y:S02]  /*1f5b0*/  FADD.FTZ R96, R124, R114 ;  /* 0x000000727c607221 */ /* 0x000fe40000010000 */
[----:B------:R-:W-:Y:S03]  /*1f5c0*/  IMAD.MOV.U32 R114, RZ, RZ, R189 ;  /* 0x000000ffff727224 */ /* 0x000fe600078e00bd */
[----:B------:R-:W-:Y:S01]  /*1f5d0*/  MUFU.EX2 R186, R131 ;  /* 0x0000008300ba7308 */ /* 0x000fe20000000800 */
[----:B------:R-:W-:Y:S02]  /*1f5e0*/  IMAD.MOV.U32 R124, RZ, RZ, R112 ;  /* 0x000000ffff7c7224 */ /* 0x000fe400078e0070 */
[----:B--2---:R-:W-:Y:S02]  /*1f5f0*/  FFMA.FTZ R2, R181, c[0x0][0x23c], -R100 ;  /* 0x00008f00b5027a23 */ /* 0x004fe40000010864 */
[----:B------:R-:W-:Y:S02]  /*1f600*/  IMAD.MOV.U32 R181, RZ, RZ, R168 ;  /* 0x000000ffffb57224 */ /* 0x000fe400078e00a8 */
[----:B------:R-:W-:Y:S03]  /*1f610*/  IMAD.MOV.U32 R112, RZ, RZ, R187 ;  /* 0x000000ffff707224 */ /* 0x000fe600078e00bb */
[----:B------:R1:W-:Y:S01]  /*1f620*/  MUFU.EX2 R168, R2 ;  /* 0x0000000200a87308 */ /* 0x0003e20000000800 */
[----:B------:R-:W-:Y:S02]  /*1f630*/  IMAD.MOV.U32 R3, RZ, RZ, R113 ;  /* 0x000000ffff037224 */ /* 0x000fe400078e0071 */
[----:B------:R-:W-:Y:S07]  /*1f640*/  IMAD.MOV.U32 R113, RZ, RZ, R95 ;  /* 0x000000ffff717224 */ /* 0x000fee00078e005f */
[----:B------:R-:W-:Y:S10]  /*1f650*/  MUFU.EX2 R189, R117 ;  /* 0x0000007500bd7308 */ /* 0x000ff40000000800 */
[----:B------:R2:W2:Y:S01]  /*1f660*/  MUFU.EX2 R190, R94 ;  /* 0x0000005e00be7308 */ /* 0x0004a20000000800 */
[--C-:B-1----:R-:W-:Y:S09]  /*1f670*/  FFMA.FTZ R2, R245, c[0x0][0x23c], -R100.reuse ;  /* 0x00008f00f5027a23 */ /* 0x102ff20000010864 */
[----:B------:R1:W1:Y:S10]  /*1f680*/  MUFU.EX2 R245, R2 ;  /* 0x0000000200f57308 */ /* 0x0002740000000800 */
[----:B------:R-:W-:Y:S01]  /*1f690*/  MUFU.EX2 R187, R126 ;  /* 0x0000007e00bb7308 */ /* 0x000fe20000000800 */
[----:B--2---:R-:W-:Y:S09]  /*1f6a0*/  LDSM.16.MT88.4 R92, [R219+0x9800] ;  /* 0x00980000db5c783b */ /* 0x004ff20000004200 */
[----:B------:R-:W-:Y:S01]  /*1f6b0*/  MUFU.EX2 R126, R208 ;  /* 0x000000d0007e7308 */ /* 0x000fe20000000800 */
[--C-:B-1----:R-:W-:Y:S09]  /*1f6c0*/  FFMA.FTZ R2, R169, c[0x0][0x23c], -R100.reuse ;  /* 0x00008f00a9027a23 */ /* 0x102ff20000010864 */
[----:B------:R1:W-:Y:S02]  /*1f6d0*/  MUFU.EX2 R169, R2 ;  /* 0x0000000200a97308 */ /* 0x0003e40000000800 */
[----:B-1----:R-:W-:Y:S02]  /*1f6e0*/  FFMA.FTZ R2, R128, c[0x0][0x23c], -R100 ;  /* 0x00008f0080027a23 */ /* 0x002fe40000010864 */
[----:B------:R-:W-:Y:S06]  /*1f6f0*/  IMAD.MOV.U32 R128, RZ, RZ, R188 ;  /* 0x000000ffff807224 */ /* 0x000fec00078e00bc */
[----:B------:R-:W-:Y:S10]  /*1f700*/  MUFU.EX2 R188, R122 ;  /* 0x0000007a00bc7308 */ /* 0x000ff40000000800 */
[----:B------:R-:W-:Y:S01]  /*1f710*/  MUFU.EX2 R122, R161 ;  /* 0x000000a1007a7308 */ /* 0x000fe20000000800 */
[----:B----4-:R-:W-:Y:S01]  /*1f720*/  FFMA.FTZ R69, R69, R76, R119 ;  /* 0x0000004c45457223 */ /* 0x010fe20000010077 */
[----:B------:R-:W-:Y:S01]  /*1f730*/  F2FP.BF16.PACK_AB R76, R145, R142 ;  /* 0x0000008e914c723e */ /* 0x000fe200000010ff */
[----:B------:R-:W-:Y:S02]  /*1f740*/  IMAD.MOV.U32 R119, RZ, RZ, R244 ;  /* 0x000000ffff777224 */ /* 0x000fe400078e00f4 */
[----:B------:R-:W-:Y:S05]  /*1f750*/  IMAD.MOV.U32 R244, RZ, RZ, R182 ;  /* 0x000000fffff47224 */ /* 0x000fea00078e00b6 */
[----:B------:R1:W2:Y:S01]  /*1f760*/  MUFU.EX2 R182, R2 ;  /* 0x0000000200b67308 */ /* 0x0002a20000000800 */
[----:B---3--:R-:W-:Y:S01]  /*1f770*/  FFMA.FTZ R68, R68, R80, R115 ;  /* 0x0000005044447223 */ /* 0x008fe20000010073 */
[-C--:B------:R-:W-:Y:S01]  /*1f780*/  HMMA.16816.F32.BF16 R4, R76, R84.reuse, R4 ;  /* 0x000000544c04723c */ /* 0x080fe20000041804 */
[----:B------:R-:W-:Y:S01]  /*1f790*/  F2FP.BF16.PACK_AB R80, R249, R193 ;  /* 0x000000c1f950723e */ /* 0x000fe200000010ff */
[----:B------:R-:W-:Y:S02]  /*1f7a0*/  IMAD.MOV.U32 R115, RZ, RZ, R184 ;  /* 0x000000ffff737224 */ /* 0x000fe400078e00b8 */
[----:B------:R-:W-:Y:S02]  /*1f7b0*/  FADD.FTZ R3, R3, R69 ;  /* 0x0000004503037221 */ /* 0x000fe40000010000 */
[----:B------:R-:W-:Y:S02]  /*1f7c0*/  IMAD.MOV.U32 R117, RZ, RZ, R115 ;  /* 0x000000ffff757224 */ /* 0x000fe400078e0073 */
[C---:B------:R-:W-:Y:S01]  /*1f7d0*/  HMMA.16816.F32.BF16 R8, R80.reuse, R84, R8 ;  /* 0x000000545008723c */ /* 0x040fe20000041808 */
[----:B------:R-:W-:Y:S03]  /*1f7e0*/  MUFU.EX2 R184, R129 ;  /* 0x0000008100b87308 */ /* 0x000fe60000000800 */
[----:B------:R-:W-:Y:S02]  /*1f7f0*/  IMAD.MOV.U32 R115, RZ, RZ, R106 ;  /* 0x000000ffff737224 */ /* 0x000fe400078e006a */
[----:B------:R-:W-:Y:S02]  /*1f800*/  IMAD.MOV.U32 R106, RZ, RZ, R132 ;  /* 0x000000ffff6a7224 */ /* 0x000fe400078e0084 */
[-C--:B------:R-:W-:Y:S03]  /*1f810*/  HMMA.16816.F32.BF16 R12, R80, R86.reuse, R12 ;  /* 0x00000056500c723c */ /* 0x080fe6000004180c */
[----:B------:R-:W-:Y:S01]  /*1f820*/  MUFU.EX2 R132, R101 ;  /* 0x0000006500847308 */ /* 0x000fe20000000800 */
[----:B-1----:R-:W-:Y:S04]  /*1f830*/  IMAD.MOV.U32 R2, RZ, RZ, R183 ;  /* 0x000000ffff027224 */ /* 0x002fe800078e00b7 */
[C---:B------:R-:W-:Y:S01]  /*1f840*/  HMMA.16816.F32.BF16 R16, R76.reuse, R86, R16 ;  /* 0x000000564c10723c */ /* 0x040fe20000041810 */
[----:B------:R-:W1:Y:S03]  /*1f850*/  LDSM.16.MT88.4 R84, [R217+0x9000] ;  /* 0x00900000d954783b */ /* 0x000e660000004200 */
[----:B------:R-:W-:Y:S01]  /*1f860*/  FADD.FTZ R2, R2, R68 ;  /* 0x0000004402027221 */ /* 0x000fe20000010000 */
[----:B------:R3:W-:Y:S01]  /*1f870*/  MUFU.EX2 R183, R118 ;  /* 0x0000007600b77308 */ /* 0x0007e20000000800 */
[----:B------:R-:W-:Y:S02]  /*1f880*/  FADD.FTZ R68, R185, R96 ;  /* 0x00000060b9447221 */ /* 0x000fe40000010000 */
[-C--:B------:R-:W-:Y:S04]  /*1f890*/  HMMA.16816.F32.BF16 R20, R76, R88.reuse, R20 ;  /* 0x000000584c14723c */ /* 0x080fe80000041814 */
[----:B------:R-:W-:Y:S02]  /*1f8a0*/  FADD.FTZ R68, R114, R68 ;  /* 0x0000004472447221 */ /* 0x000fe40000010000 */
[----:B------:R-:W-:Y:S01]  /*1f8b0*/  IMAD.MOV.U32 R114, RZ, RZ, R111 ;  /* 0x000000ffff727224 */ /* 0x000fe200078e006f */
[----:B------:R-:W-:Y:S01]  /*1f8c0*/  MUFU.EX2 R185, R130 ;  /* 0x0000008200b97308 */ /* 0x000fe20000000800 */
[C---:B------:R-:W-:Y:S01]  /*1f8d0*/  HMMA.16816.F32.BF16 R24, R80.reuse, R88, R24 ;  /* 0x000000585018723c */ /* 0x040fe20000041818 */
[----:B------:R-:W-:Y:S03]  /*1f8e0*/  IMAD.MOV.U32 R111, RZ, RZ, R133 ;  /* 0x000000ffff6f7224 */ /* 0x000fe600078e0085 */
[----:B------:R-:W-:Y:S04]  /*1f8f0*/  FADD.FTZ R68, R120, R68 ;  /* 0x0000004478447221 */ /* 0x000fe80000010000 */
[-C--:B------:R-:W-:Y:S01]  /*1f900*/  HMMA.16816.F32.BF16 R28, R80, R90.reuse, R28 ;  /* 0x0000005a501c723c */ /* 0x080fe2000004181c */
[----:B------:R-:W-:Y:S03]  /*1f910*/  MUFU.EX2 R133, R99 ;  /* 0x0000006300857308 */ /* 0x000fe60000000800 */
[----:B------:R-:W-:Y:S02]  /*1f920*/  FADD.FTZ R68, R125, R68 ;  /* 0x000000447d447221 */ /* 0x000fe40000010000 */
[----:B---3--:R-:W-:Y:S02]  /*1f930*/  IMAD.MOV.U32 R118, RZ, RZ, R181 ;  /* 0x000000ffff767224 */ /* 0x008fe400078e00b5 */
[C---:B------:R-:W-:Y:S01]  /*1f940*/  HMMA.16816.F32.BF16 R32, R76.reuse, R90, R32 ;  /* 0x0000005a4c20723c */ /* 0x040fe20000041820 */
[----:B------:R-:W3:Y:S02]  /*1f950*/  LDSM.16.MT88.4 R88, [R218+0x9000] ;  /* 0x00900000da58783b */ /* 0x000ee40000004200 */
[----:B------:R-:W-:Y:S01]  /*1f960*/  MUFU.EX2 R120, R160 ;  /* 0x000000a000787308 */ /* 0x000fe20000000800 */
[----:B------:R-:W-:Y:S02]  /*1f970*/  FADD.FTZ R69, R118, R3 ;  /* 0x0000000376457221 */ /* 0x000fe40000010000 */
[----:B------:R-:W-:Y:S02]  /*1f980*/  FADD.FTZ R3, R124, R2 ;  /* 0x000000027c037221 */ /* 0x000fe40000010000 */
[----:B------:R-:W-:Y:S01]  /*1f990*/  FFMA.FTZ R2, R117, c[0x0][0x23c], -R100 ;  /* 0x00008f0075027a23 */ /* 0x000fe20000010864 */
[-C--:B-1----:R-:W-:Y:S03]  /*1f9a0*/  HMMA.16816.F32.BF16 R36, R76, R84.reuse, R36 ;  /* 0x000000544c24723c */ /* 0x082fe60000041824 */
[----:B------:R-:W-:Y:S01]  /*1f9b0*/  IMAD.MOV.U32 R118, RZ, RZ, R119 ;  /* 0x000000ffff767224 */ /* 0x000fe200078e0077 */
[----:B------:R1:W-:Y:S01]  /*1f9c0*/  MUFU.EX2 R131, R2 ;  /* 0x0000000200837308 */ /* 0x0003e20000000800 */
[----:B------:R-:W-:Y:S02]  /*1f9d0*/  FADD.FTZ R68, R140, R68 ;  /* 0x000000448c447221 */ /* 0x000fe40000010000 */
[----:B------:R-:W-:Y:S01]  /*1f9e0*/  IMAD.MOV.U32 R124, RZ, RZ, R113 ;  /* 0x000000ffff7c7224 */ /* 0x000fe200078e0071 */
[C---:B------:R-:W-:Y:S01]  /*1f9f0*/  HMMA.16816.F32.BF16 R40, R80.reuse, R84, R40 ;  /* 0x000000545028723c */ /* 0x040fe20000041828 */
[----:B------:R-:W-:Y:S03]  /*1fa00*/  FADD.FTZ R68, R143, R68 ;  /* 0x000000448f447221 */ /* 0x000fe60000010000 */
[----:B------:R-:W-:Y:S02]  /*1fa10*/  IMAD.MOV.U32 R113, RZ, RZ, R110 ;  /* 0x000000ffff717224 */ /* 0x000fe400078e006e */
[----:B------:R-:W-:Y:S01]  /*1fa20*/  IMAD.MOV.U32 R110, RZ, RZ, R134 ;  /* 0x000000ffff6e7224 */ /* 0x000fe200078e0086 */
[----:B------:R-:W-:Y:S01]  /*1fa30*/  MUFU.EX2 R181, R116 ;  /* 0x0000007400b57308 */ /* 0x000fe20000000800 */
[-C--:B------:R-:W-:Y:S01]  /*1fa40*/  HMMA.16816.F32.BF16 R44, R80, R86.reuse, R44 ;  /* 0x00000056502c723c */ /* 0x080fe2000004182c */
[----:B------:R-:W-:Y:S03]  /*1fa50*/  FADD.FTZ R68, R142, R68 ;  /* 0x000000448e447221 */ /* 0x000fe60000010000 */
[----:B------:R-:W-:Y:S02]  /*1fa60*/  IMAD.MOV.U32 R119, RZ, RZ, R109 ;  /* 0x000000ffff777224 */ /* 0x000fe400078e006d */
[----:B------:R-:W-:Y:S02]  /*1fa70*/  FADD.FTZ R68, R145, R68 ;  /* 0x0000004491447221 */ /* 0x000fe40000010000 */
[C---:B------:R-:W-:Y:S01]  /*1fa80*/  HMMA.16816.F32.BF16 R48, R76.reuse, R86, R48 ;  /* 0x000000564c30723c */ /* 0x040fe20000041830 */
[----:B------:R-:W4:Y:S01]  /*1fa90*/  LDSM.16.MT88.4 R84, [R216+0x9800] ;  /* 0x00980000d854783b */ /* 0x000f220000004200 */
[----:B------:R-:W-:Y:S02]  /*1faa0*/  MUFU.EX2 R134, R98 ;  /* 0x0000006200867308 */ /* 0x000fe40000000800 */
[----:B-1----:R-:W-:Y:S02]  /*1fab0*/  FFMA.FTZ R2, R118, c[0x0][0x23c], -R100 ;  /* 0x00008f0076027a23 */ /* 0x002fe40000010864 */
[----:B------:R-:W-:Y:S02]  /*1fac0*/  IMAD.MOV.U32 R118, RZ, RZ, R124 ;  /* 0x000000ffff767224 */ /* 0x000fe400078e007c */
[-C--:B---3--:R-:W-:Y:S01]  /*1fad0*/  HMMA.16816.F32.BF16 R52, R76, R88.reuse, R52 ;  /* 0x000000584c34723c */ /* 0x088fe20000041834 */
[----:B------:R-:W-:Y:S03]  /*1fae0*/  IMAD.MOV.U32 R109, RZ, RZ, R180 ;  /* 0x000000ffff6d7224 */ /* 0x000fe600078e00b4 */
[----:B------:R1:W-:Y:S01]  /*1faf0*/  MUFU.EX2 R130, R2 ;  /* 0x0000000200827308 */ /* 0x0003e20000000800 */
[----:B------:R-:W-:Y:S02]  /*1fb00*/  IMAD.MOV.U32 R124, RZ, RZ, R114 ;  /* 0x000000ffff7c7224 */ /* 0x000fe400078e0072 */
[----:B------:R-:W-:Y:S01]  /*1fb10*/  IMAD.MOV.U32 R114, RZ, RZ, R115 ;  /* 0x000000ffff727224 */ /* 0x000fe200078e0073 */
[C---:B------:R-:W-:Y:S01]  /*1fb20*/  HMMA.16816.F32.BF16 R56, R80.reuse, R88, R56 ;  /* 0x000000585038723c */ /* 0x040fe20000041838 */
[----:B------:R-:W-:Y:S03]  /*1fb30*/  FADD.FTZ R3, R124, R3 ;  /* 0x000000037c037221 */ /* 0x000fe60000010000 */
[----:B------:R-:W-:Y:S02]  /*1fb40*/  IMAD.MOV.U32 R115, RZ, RZ, R119 ;  /* 0x000000ffff737224 */ /* 0x000fe400078e0077 */
[----:B------:R3:W2:Y:S01]  /*1fb50*/  MUFU.EX2 R180, R97 ;  /* 0x0000006100b47308 */ /* 0x0006a20000000800 */
[----:B------:R-:W-:Y:S01]  /*1fb60*/  IMAD.MOV.U32 R119, RZ, RZ, R127 ;  /* 0x000000ffff777224 */ /* 0x000fe200078e007f */
[-C--:B------:R-:W-:Y:S01]  /*1fb70*/  HMMA.16816.F32.BF16 R60, R80, R90.reuse, R60 ;  /* 0x0000005a503c723c */ /* 0x080fe2000004183c */
[----:B------:R-:W-:Y:S06]  /*1fb80*/  IMAD.MOV.U32 R208, RZ, RZ, R113 ;  /* 0x000000ffffd07224 */ /* 0x000fec00078e0071 */
[----:B------:R-:W-:Y:S01]  /*1fb90*/  F2FP.BF16.PACK_AB R80, R164, R198 ;  /* 0x000000c6a450723e */ /* 0x000fe200000010ff */
[----:B------:R-:W-:Y:S01]  /*1fba0*/  HMMA.16816.F32.BF16 R64, R76, R90, R64 ;  /* 0x0000005a4c40723c */ /* 0x000fe20000041840 */
[----:B------:R-:W-:Y:S01]  /*1fbb0*/  F2FP.BF16.PACK_AB R82, R211, R175 ;  /* 0x000000afd352723e */ /* 0x000fe200000010ff */
[----:B------:R-:W2:Y:S01]  /*1fbc0*/  LDSM.16.MT88.4 R88, [R217+0x9800] ;  /* 0x00980000d958783b */ /* 0x000ea20000004200 */
[----:B------:R-:W-:Y:S01]  /*1fbd0*/  MUFU.EX2 R124, R146 ;  /* 0x00000092007c7308 */ /* 0x000fe20000000800 */
[--C-:B-1----:R-:W-:Y:S01]  /*1fbe0*/  FFMA.FTZ R2, R244, c[0x0][0x23c], -R100.reuse ;  /* 0x00008f00f4027a23 */ /* 0x102fe20000010864 */
[----:B------:R-:W-:Y:S02]  /*1fbf0*/  F2FP.BF16.PACK_AB R81, R173, R246 ;  /* 0x000000f6ad51723e */ /* 0x000fe400000010ff */
[----:B------:R-:W-:Y:S02]  /*1fc00*/  F2FP.BF16.PACK_AB R76, R152, R150 ;  /* 0x00000096984c723e */ /* 0x000fe400000010ff */
[----:B------:R-:W-:Y:S03]  /*1fc10*/  F2FP.BF16.PACK_AB R77, R151, R149 ;  /* 0x00000095974d723e */ /* 0x000fe600000010ff */
[----:B------:R-:W-:Y:S01]  /*1fc20*/  F2FP.BF16.PACK_AB R78, R215, R214 ;  /* 0x000000d6d74e723e */ /* 0x000fe200000010ff */
[----:B------:R1:W-:Y:S01]  /*1fc30*/  MUFU.EX2 R244, R2 ;  /* 0x0000000200f47308 */ /* 0x0003e20000000800 */
[----:B------:R-:W-:Y:S01]  /*1fc40*/  F2FP.BF16.PACK_AB R79, R212, R213 ;  /* 0x000000d5d44f723e */ /* 0x000fe200000010ff */
[----:B---3--:R-:W-:Y:S01]  /*1fc50*/  LDSM.16.MT88.4 R96, [R217+0xa000] ;  /* 0x00a00000d960783b */ /* 0x008fe20000004200 */
[----:B------:R-:W-:Y:S05]  /*1fc60*/  F2FP.BF16.PACK_AB R83, R251, R174 ;  /* 0x000000aefb53723e */ /* 0x000fea00000010ff */
[-C--:B----4-:R-:W-:Y:S02]  /*1fc70*/  HMMA.16816.F32.BF16 R4, R76, R84.reuse, R4 ;  /* 0x000000544c04723c */ /* 0x090fe40000041804 */
[----:B------:R3:W-:Y:S06]  /*1fc80*/  MUFU.EX2 R127, R157 ;  /* 0x0000009d007f7308 */ /* 0x0007ec0000000800 */
[C---:B------:R-:W-:Y:S04]  /*1fc90*/  HMMA.16816.F32.BF16 R8, R80.reuse, R84, R8 ;  /* 0x000000545008723c */ /* 0x040fe80000041808 */
[----:B------:R-:W-:Y:S04]  /*1fca0*/  MUFU.EX2 R116, R105 ;  /* 0x0000006900747308 */ /* 0x000fe80000000800 */
[-C--:B------:R-:W-:Y:S01]  /*1fcb0*/  HMMA.16816.F32.BF16 R12, R80, R86.reuse, R12 ;  /* 0x00000056500c723c */ /* 0x080fe2000004180c */
[----:B-1----:R-:W-:Y:S05]  /*1fcc0*/  FFMA.FTZ R2, R128, c[0x0][0x23c], -R100 ;  /* 0x00008f0080027a23 */ /* 0x002fea0000010864 */
[----:B------:R1:W4:Y:S02]  /*1fcd0*/  MUFU.EX2 R129, R2 ;  /* 0x0000000200817308 */ /* 0x0003240000000800 */
[C---:B------:R-:W-:Y:S01]  /*1fce0*/  HMMA.16816.F32.BF16 R16, R76.reuse, R86, R16 ;  /* 0x000000564c10723c */ /* 0x040fe20000041810 */
[----:B------:R-:W4:Y:S03]  /*1fcf0*/  LDSM.16.MT88.4 R84, [R218+0x9800] ;  /* 0x00980000da54783b */ /* 0x000f260000004200 */
[----:B---3--:R-:W-:Y:S04]  /*1fd00*/  IMAD.MOV.U32 R157, RZ, RZ, R111 ;  /* 0x000000ffff9d7224 */ /* 0x008fe800078e006f */
[-C--:B------:R-:W-:Y:S01]  /*1fd10*/  HMMA.16816.F32.BF16 R20, R76, R92.reuse, R20 ;  /* 0x0000005c4c14723c */ /* 0x080fe20000041814 */
[----:B------:R-:W-:Y:S07]  /*1fd20*/  MUFU.EX2 R111, R176 ;  /* 0x000000b0006f7308 */ /* 0x000fee0000000800 */
[C---:B------:R-:W-:Y:S03]  /*1fd30*/  HMMA.16816.F32.BF16 R24, R80.reuse, R92, R24 ;  /* 0x0000005c5018723c */ /* 0x040fe60000041818 */
[----:B------:R-:W-:Y:S01]  /*1fd40*/  MUFU.EX2 R105, R75 ;  /* 0x0000004b00697308 */ /* 0x000fe20000000800 */
[----:B-1----:R-:W-:Y:S04]  /*1fd50*/  FADD.FTZ R2, R118, R69 ;  /* 0x0000004576027221 */ /* 0x002fe80000010000 */
[-C--:B------:R-:W-:Y:S01]  /*1fd60*/  HMMA.16816.F32.BF16 R28, R80, R94.reuse, R28 ;  /* 0x0000005e501c723c */ /* 0x080fe2000004181c */
[----:B------:R-:W3:Y:S03]  /*1fd70*/  LDL.LU R69, [R1+0xa8] ;  /* 0x0000a80001457983 */ /* 0x000ee60000300800 */
[----:B------:R-:W-:Y:S01]  /*1fd80*/  FADD.FTZ R101, R121, R2 ;  /* 0x0000000279657221 */ /* 0x000fe20000010000 */
[----:B------:R1:W-:Y:S01]  /*1fd90*/  MUFU.EX2 R128, R209 ;  /* 0x000000d100807308 */ /* 0x0003e20000000800 */
[----:B------:R-:W-:Y:S02]  /*1fda0*/  FADD.FTZ R2, R123, R3 ;  /* 0x000000037b027221 */ /* 0x000fe40000010000 */
[C---:B------:R-:W-:Y:S01]  /*1fdb0*/  HMMA.16816.F32.BF16 R32, R76.reuse, R94, R32 ;  /* 0x0000005e4c20723c */ /* 0x040fe20000041820 */
[----:B------:R-:W4:Y:S03]  /*1fdc0*/  LDSM.16.MT88.4 R92, [R216+0xa000] ;  /* 0x00a00000d85c783b */ /* 0x000f260000004200 */
[----:B------:R-:W-:Y:S03]  /*1fdd0*/  FADD.FTZ R3, R138, R101 ;  /* 0x000000658a037221 */ /* 0x000fe60000010000 */
[----:B------:R-:W-:Y:S01]  /*1fde0*/  MUFU.EX2 R123, R159 ;  /* 0x0000009f007b7308 */ /* 0x000fe20000000800 */
[-C--:B--2---:R-:W-:Y:S01]  /*1fdf0*/  HMMA.16816.F32.BF16 R36, R76, R88.reuse, R36 ;  /* 0x000000584c24723c */ /* 0x084fe20000041824 */
[----:B------:R-:W-:Y:S04]  /*1fe00*/  FADD.FTZ R3, R139, R3 ;  /* 0x000000038b037221 */ /* 0x000fe80000010000 */
[----:B------:R-:W-:Y:S03]  /*1fe10*/  FADD.FTZ R3, R147, R3 ;  /* 0x0000000393037221 */ /* 0x000fe60000010000 */
[C---:B------:R-:W-:Y:S01]  /*1fe20*/  HMMA.16816.F32.BF16 R40, R80.reuse, R88, R40 ;  /* 0x000000585028723c */ /* 0x040fe20000041828 */
[----:B------:R-:W-:Y:S01]  /*1fe30*/  FADD.FTZ R3, R141, R3 ;  /* 0x000000038d037221 */ /* 0x000fe20000010000 */
[----:B------:R-:W-:Y:S02]  /*1fe40*/  MUFU.EX2 R121, R158 ;  /* 0x0000009e00797308 */ /* 0x000fe40000000800 */
[----:B-1----:R-:W-:Y:S04]  /*1fe50*/  IMAD.MOV.U32 R209, RZ, RZ, R119 ;  /* 0x000000ffffd17224 */ /* 0x002fe800078e0077 */
[-C--:B------:R-:W-:Y:S04]  /*1fe60*/  HMMA.16816.F32.BF16 R44, R80, R90.reuse, R44 ;  /* 0x0000005a502c723c */ /* 0x080fe8000004182c */
[----:B------:R1:W-:Y:S04]  /*1fe70*/  MUFU.EX2 R119, R102 ;  /* 0x0000006600777308 */ /* 0x0003e80000000800 */
[C---:B------:R-:W-:Y:S01]  /*1fe80*/  HMMA.16816.F32.BF16 R48, R76.reuse, R90, R48 ;  /* 0x0000005a4c30723c */ /* 0x040fe20000041830 */
[----:B------:R-:W2:Y:S05]  /*1fe90*/  LDSM.16.MT88.4 R88, [R219+0xa000] ;  /* 0x00a00000db58783b */ /* 0x000eaa0000004200 */
[----:B------:R-:W2:Y:S02]  /*1fea0*/  MUFU.EX2 R118, R103 ;  /* 0x0000006700767308 */ /* 0x000ea40000000800 */
[-C--:B----4-:R-:W-:Y:S08]  /*1feb0*/  HMMA.16816.F32.BF16 R52, R76, R84.reuse, R52 ;  /* 0x000000544c34723c */ /* 0x090ff00000041834 */
[C---:B------:R-:W-:Y:S01]  /*1fec0*/  HMMA.16816.F32.BF16 R56, R80.reuse, R84, R56 ;  /* 0x000000545038723c */ /* 0x040fe20000041838 */
[----:B------:R-:W4:Y:S03]  /*1fed0*/  MUFU.EX2 R117, R104 ;  /* 0x0000006800757308 */ /* 0x000f260000000800 */
[----:B-1----:R-:W-:Y:S04]  /*1fee0*/  FFMA.FTZ R102, R106, c[0x0][0x23c], -R100 ;  /* 0x00008f006a667a23 */ /* 0x002fe80000010864 */
[-C--:B------:R-:W-:Y:S03]  /*1fef0*/  HMMA.16816.F32.BF16 R60, R80, R86.reuse, R60 ;  /* 0x00000056503c723c */ /* 0x080fe6000004183c */
[----:B------:R-:W-:Y:S04]  /*1ff00*/  MUFU.EX2 R106, R177 ;  /* 0x000000b1006a7308 */ /* 0x000fe80000000800 */
[----:B------:R-:W-:Y:S01]  /*1ff10*/  F2FP.BF16.PACK_AB R80, R171, R172 ;  /* 0x000000acab50723e */ /* 0x000fe200000010ff */
[----:B------:R-:W-:Y:S01]  /*1ff20*/  HMMA.16816.F32.BF16 R64, R76, R86, R64 ;  /* 0x000000564c40723c */ /* 0x000fe20000041840 */
[----:B------:R-:W-:Y:S01]  /*1ff30*/  F2FP.BF16.PACK_AB R82, R190, R170 ;  /* 0x000000aabe52723e */ /* 0x000fe200000010ff */
[----:B------:R-:W1:Y:S02]  /*1ff40*/  LDSM.16.MT88.4 R84, [R218+0xa000] ;  /* 0x00a00000da54783b */ /* 0x000e640000004200 */
[----:B------:R-:W-:Y:S01]  /*1ff50*/  F2FP.BF16.PACK_AB R81, R245, R168 ;  /* 0x000000a8f551723e */ /* 0x000fe200000010ff */
[----:B------:R-:W-:Y:S01]  /*1ff60*/  MUFU.EX2 R75, R102 ;  /* 0x00000066004b7308 */ /* 0x000fe20000000800 */
[----:B------:R-:W-:Y:S02]  /*1ff70*/  F2FP.BF16.PACK_AB R83, R182, R169 ;  /* 0x000000a9b653723e */ /* 0x000fe400000010ff */
[----:B------:R-:W-:Y:S04]  /*1ff80*/  F2FP.BF16.PACK_AB R76, R206, R205 ;  /* 0x000000cdce4c723e */ /* 0x000fe800000010ff */
[----:B------:R-:W-:Y:S02]  /*1ff90*/  F2FP.BF16.PACK_AB R77, R210, R204 ;  /* 0x000000ccd24d723e */ /* 0x000fe400000010ff */
[----:B------:R-:W-:Y:S01]  /*1ffa0*/  F2FP.BF16.PACK_AB R78, R202, R203 ;  /* 0x000000cbca4e723e */ /* 0x000fe200000010ff */
[----:B------:R-:W-:Y:S01]  /*1ffb0*/  MUFU.EX2 R104, R207 ;  /* 0x000000cf00687308 */ /* 0x000fe20000000800 */
[----:B------:R-:W-:Y:S07]  /*1ffc0*/  F2FP.BF16.PACK_AB R79, R191, R201 ;  /* 0x000000c9bf4f723e */ /* 0x000fee00000010ff */
[-C--:B------:R-:W-:Y:S02]  /*1ffd0*/  HMMA.16816.F32.BF16 R4, R76, R92.reuse, R4 ;  /* 0x0000005c4c04723c */ /* 0x080fe40000041804 */
[----:B------:R-:W-:Y:S06]  /*1ffe0*/  MUFU.EX2 R103, R200 ;  /* 0x000000c800677308 */ /* 0x000fec0000000800 */
        /* <DEDUP_REMOVED lines=36> */
[----:B------:R-:W2:Y:S03]  /*20230*/  LDSM.16.MT88.4 R92, [R219+0xb000] ;  /* 0x00b00000db5c783b */ /* 0x000ea60000004200 */
[----:B---3--:R-:W-:Y:S04]  /*20240*/  FFMA.FTZ R69, R0, R69, R209 ;  /* 0x0000004500457223 */ /* 0x008fe800000100d1 */
[-C--:B------:R-:W-:Y:S01]  /*20250*/  HMMA.16816.F32.BF16 R36, R76, R96.reuse, R36 ;  /* 0x000000604c24723c */ /* 0x080fe20000041824 */
[----:B------:R-:W-:Y:S03]  /*20260*/  FADD.FTZ R0, R136, R2 ;  /* 0x0000000288007221 */ /* 0x000fe60000010000 */
[----:B------:R-:W-:Y:S02]  /*20270*/  FFMA.FTZ R2, R115, c[0x0][0x23c], -R100 ;  /* 0x00008f0073027a23 */ /* 0x000fe40000010864 */
[----:B------:R-:W-:Y:S02]  /*20280*/  IMAD.MOV.U32 R209, RZ, RZ, R110 ;  /* 0x000000ffffd17224 */ /* 0x000fe400078e006e */
[C---:B------:R-:W-:Y:S01]  /*20290*/  HMMA.16816.F32.BF16 R40, R80.reuse, R96, R40 ;  /* 0x000000605028723c */ /* 0x040fe20000041828 */
[----:B------:R3:W-:Y:S03]  /*202a0*/  MUFU.EX2 R115, R2 ;  /* 0x0000000200737308 */ /* 0x0007e60000000800 */
[----:B------:R-:W-:Y:S04]  /*202b0*/  FFMA.FTZ R101, R209, c[0x0][0x23c], -R100 ;  /* 0x00008f00d1657a23 */ /* 0x000fe80000010864 */
[-C--:B------:R-:W-:Y:S03]  /*202c0*/  HMMA.16816.F32.BF16 R44, R80, R98.reuse, R44 ;  /* 0x00000062502c723c */ /* 0x080fe6000004182c */
[----:B------:R-:W-:Y:S05]  /*202d0*/  MUFU.EX2 R110, R165 ;  /* 0x000000a5006e7308 */ /* 0x000fea0000000800 */
[C---:B------:R-:W-:Y:S01]  /*202e0*/  HMMA.16816.F32.BF16 R48, R76.reuse, R98, R48 ;  /* 0x000000624c30723c */ /* 0x040fe20000041830 */
[----:B------:R-:W2:Y:S04]  /*202f0*/  LDSM.16.MT88.4 R96, [R217+0xb000] ;  /* 0x00b00000d960783b */ /* 0x000ea80000004200 */
[----:B------:R-:W-:Y:S03]  /*20300*/  MUFU.EX2 R101, R101 ;  /* 0x0000006500657308 */ /* 0x000fe60000000800 */
[-C--:B-1----:R-:W-:Y:S01]  /*20310*/  HMMA.16816.F32.BF16 R52, R76, R84.reuse, R52 ;  /* 0x000000544c34723c */ /* 0x082fe20000041834 */
[----:B---3--:R-:W-:Y:S03]  /*20320*/  FADD.FTZ R2, R137, R0 ;  /* 0x0000000089027221 */ /* 0x008fe60000010000 */
[----:B------:R-:W-:Y:S02]  /*20330*/  FFMA.FTZ R0, R114, c[0x0][0x23c], -R100 ;  /* 0x00008f0072007a23 */ /* 0x000fe40000010864 */
[----:B------:R-:W-:Y:S02]  /*20340*/  FADD.FTZ R2, R252, R2 ;  /* 0x00000002fc027221 */ /* 0x000fe40000010000 */
[C---:B------:R-:W-:Y:S01]  /*20350*/  HMMA.16816.F32.BF16 R56, R80.reuse, R84, R56 ;  /* 0x000000545038723c */ /* 0x040fe20000041838 */
[----:B------:R1:W3:Y:S03]  /*20360*/  MUFU.EX2 R125, R0 ;  /* 0x00000000007d7308 */ /* 0x0002e60000000800 */
[----:B------:R-:W-:Y:S04]  /*20370*/  FADD.FTZ R2, R193, R2 ;  /* 0x00000002c1027221 */ /* 0x000fe80000010000 */
[-C--:B------:R-:W-:Y:S01]  /*20380*/  HMMA.16816.F32.BF16 R60, R80, R86.reuse, R60 ;  /* 0x00000056503c723c */ /* 0x080fe2000004183c */
[----:B------:R-:W-:Y:S06]  /*20390*/  FADD.FTZ R2, R249, R2 ;  /* 0x00000002f9027221 */ /* 0x000fec0000010000 */
[----:B------:R-:W-:Y:S01]  /*203a0*/  F2FP.BF16.PACK_AB R80, R118, R119 ;  /* 0x000000777650723e */ /* 0x000fe200000010ff */
[----:B------:R-:W-:Y:S01]  /*203b0*/  HMMA.16816.F32.BF16 R64, R76, R86, R64 ;  /* 0x000000564c40723c */ /* 0x000fe20000041840 */
[----:B----4-:R-:W-:Y:S01]  /*203c0*/  F2FP.BF16.PACK_AB R82, R116, R117 ;  /* 0x000000757452723e */ /* 0x010fe200000010ff */
[----:B------:R-:W4:Y:S05]  /*203d0*/  LDSM.16.MT88.4 R84, [R218+0xb000] ;  /* 0x00b00000da54783b */ /* 0x000f2a0000004200 */
[----:B------:R-:W-:Y:S01]  /*203e0*/  F2FP.BF16.PACK_AB R76, R127, R128 ;  /* 0x000000807f4c723e */ /* 0x000fe200000010ff */
[--C-:B-1----:R-:W-:Y:S02]  /*203f0*/  FFMA.FTZ R0, R112, c[0x0][0x23c], -R100.reuse ;  /* 0x00008f0070007a23 */ /* 0x102fe40000010864 */
[----:B------:R-:W-:Y:S02]  /*20400*/  MUFU.EX2 R112, R166 ;  /* 0x000000a600707308 */ /* 0x000fe40000000800 */
[----:B------:R-:W-:Y:S02]  /*20410*/  F2FP.BF16.PACK_AB R77, R124, R126 ;  /* 0x0000007e7c4d723e */ /* 0x000fe400000010ff */
[----:B------:R-:W-:Y:S02]  /*20420*/  F2FP.BF16.PACK_AB R78, R122, R123 ;  /* 0x0000007b7a4e723e */ /* 0x000fe400000010ff */
[----:B------:R-:W-:Y:S02]  /*20430*/  F2FP.BF16.PACK_AB R79, R120, R121 ;  /* 0x00000079784f723e */ /* 0x000fe400000010ff */
[----:B---3--:R-:W-:Y:S02]  /*20440*/  F2FP.BF16.PACK_AB R81, R125, R115 ;  /* 0x000000737d51723e */ /* 0x008fe400000010ff */
[----:B------:R1:W-:Y:S03]  /*20450*/  MUFU.EX2 R113, R0 ;  /* 0x0000000000717308 */ /* 0x0003e60000000800 */
[-C--:B--2---:R-:W-:Y:S01]  /*20460*/  HMMA.16816.F32.BF16 R4, R76, R88.reuse, R4 ;  /* 0x000000584c04723c */ /* 0x084fe20000041804 */
[--C-:B-1----:R-:W-:Y:S06]  /*20470*/  FFMA.FTZ R0, R109, c[0x0][0x23c], -R100.reuse ;  /* 0x00008f006d007a23 */ /* 0x102fec0000010864 */
[----:B------:R-:W-:Y:S10]  /*20480*/  MUFU.EX2 R109, R167 ;  /* 0x000000a7006d7308 */ /* 0x000ff40000000800 */
[----:B------:R-:W1:Y:S02]  /*20490*/  MUFU.EX2 R114, R0 ;  /* 0x0000000000727308 */ /* 0x000e640000000800 */
[----:B-1----:R-:W-:Y:S01]  /*204a0*/  F2FP.BF16.PACK_AB R83, R114, R113 ;  /* 0x000000717253723e */ /* 0x002fe200000010ff */
[----:B------:R-:W-:Y:S02]  /*204b0*/  FADD.FTZ R0, R208, R69 ;  /* 0x00000045d0007221 */ /* 0x000fe40000010000 */
[----:B------:R-:W-:Y:S02]  /*204c0*/  FFMA.FTZ R69, R157, c[0x0][0x23c], -R100 ;  /* 0x00008f009d457a23 */ /* 0x000fe40000010864 */
[----:B------:R-:W-:Y:S02]  /*204d0*/  FADD.FTZ R0, R108, R0 ;  /* 0x000000006c007221 */ /* 0x000fe40000010000 */
[C---:B------:R-:W-:Y:S01]  /*204e0*/  HMMA.16816.F32.BF16 R8, R80.reuse, R88, R8 ;  /* 0x000000585008723c */ /* 0x040fe20000041808 */
[----:B------:R-:W-:Y:S01]  /*204f0*/  MUFU.EX2 R89, R163 ;  /* 0x000000a300597308 */ /* 0x000fe20000000800 */
[----:B------:R-:W-:Y:S02]  /*20500*/  FFMA.FTZ R100, R74, c[0x0][0x23c], -R100 ;  /* 0x00008f004a647a23 */ /* 0x000fe40000010864 */
[----:B------:R-:W-:Y:S02]  /*20510*/  FADD.FTZ R74, R144, R3 ;  /* 0x00000003904a7221 */ /* 0x000fe40000010000 */
[----:B------:R-:W1:Y:S01]  /*20520*/  LDSM.16.MT88.4 R144, [R216+0xb800] ;  /* 0x00b80000d890783b */ /* 0x000e620000004200 */
[----:B------:R-:W-:Y:S01]  /*20530*/  FADD.FTZ R0, R107, R0 ;  /* 0x000000006b007221 */ /* 0x000fe20000010000 */
[-C--:B------:R-:W-:Y:S01]  /*20540*/  HMMA.16816.F32.BF16 R12, R80, R90.reuse, R12 ;  /* 0x0000005a500c723c */ /* 0x080fe2000004180c */
[----:B------:R-:W-:Y:S02]  /*20550*/  FADD.FTZ R3, R154, R68 ;  /* 0x000000449a037221 */ /* 0x000fe40000010000 */
[----:B------:R-:W-:Y:S01]  /*20560*/  MUFU.EX2 R108, R178 ;  /* 0x000000b2006c7308 */ /* 0x000fe20000000800 */
[----:B------:R-:W-:Y:S01]  /*20570*/  FADD.FTZ R0, R197, R0 ;  /* 0x00000000c5007221 */ /* 0x000fe20000010000 */
[----:B------:R-:W-:Y:S01]  /*20580*/  F2FP.BF16.PACK_AB R197, R109, R110 ;  /* 0x0000006e6dc5723e */ /* 0x000fe200000010ff */
[----:B------:R-:W-:Y:S02]  /*20590*/  FADD.FTZ R74, R153, R74 ;  /* 0x0000004a994a7221 */ /* 0x000fe40000010000 */
[C---:B------:R-:W-:Y:S01]  /*205a0*/  HMMA.16816.F32.BF16 R16, R76.reuse, R90, R16 ;  /* 0x0000005a4c10723c */ /* 0x040fe20000041810 */
[----:B------:R-:W-:Y:S03]  /*205b0*/  FADD.FTZ R0, R194, R0 ;  /* 0x00000000c2007221 */ /* 0x000fe60000010000 */
[----:B------:R-:W-:Y:S01]  /*205c0*/  FADD.FTZ R3, R156, R3 ;  /* 0x000000039c037221 */ /* 0x000fe20000010000 */
[----:B------:R2:W3:Y:S01]  /*205d0*/  MUFU.EX2 R90, R162 ;  /* 0x000000a2005a7308 */ /* 0x0004e20000000800 */
[----:B------:R-:W-:Y:S02]  /*205e0*/  FADD.FTZ R0, R195, R0 ;  /* 0x00000000c3007221 */ /* 0x000fe40000010000 */
[-C--:B------:R-:W-:Y:S01]  /*205f0*/  HMMA.16816.F32.BF16 R20, R76, R92.reuse, R20 ;  /* 0x0000005c4c14723c */ /* 0x080fe20000041814 */
[----:B------:R-:W-:Y:S03]  /*20600*/  FADD.FTZ R3, R150, R3 ;  /* 0x0000000396037221 */ /* 0x000fe60000010000 */
[----:B------:R-:W-:Y:S01]  /*20610*/  FADD.FTZ R0, R196, R0 ;  /* 0x00000000c4007221 */ /* 0x000fe20000010000 */
[----:B------:R-:W-:Y:S01]  /*20620*/  F2FP.BF16.PACK_AB R196, R111, R112 ;  /* 0x000000706fc4723e */ /* 0x000fe200000010ff */
[----:B------:R-:W-:Y:S01]  /*20630*/  FADD.FTZ R3, R152, R3 ;  /* 0x0000000398037221 */ /* 0x000fe20000010000 */
[----:B------:R1:W-:Y:S01]  /*20640*/  MUFU.EX2 R107, R179 ;  /* 0x000000b3006b7308 */ /* 0x0003e20000000800 */
[C---:B------:R-:W-:Y:S01]  /*20650*/  HMMA.16816.F32.BF16 R24, R80.reuse, R92, R24 ;  /* 0x0000005c5018723c */ /* 0x040fe20000041818 */
[----:B------:R-:W-:Y:S03]  /*20660*/  FADD.FTZ R0, R192, R0 ;  /* 0x00000000c0007221 */ /* 0x000fe60000010000 */
[----:B------:R-:W-:Y:S01]  /*20670*/  F2FP.BF16.PACK_AB R192, R103, R104 ;  /* 0x0000006867c0723e */ /* 0x000fe200000010ff */
[----:B------:R-:W-:Y:S01]  /*20680*/  FADD.FTZ R0, R199, R0 ;  /* 0x00000000c7007221 */ /* 0x000fe20000010000 */
[----:B------:R-:W-:Y:S01]  /*20690*/  F2FP.BF16.PACK_AB R199, R105, R106 ;  /* 0x0000006a69c7723e */ /* 0x000fe200000010ff */
[----:B------:R-:W-:Y:S01]  /*206a0*/  FADD.FTZ R3, R214, R3 ;  /* 0x00000003d6037221 */ /* 0x000fe20000010000 */
[-C--:B------:R-:W-:Y:S01]  /*206b0*/  HMMA.16816.F32.BF16 R28, R80, R94.reuse, R28 ;  /* 0x0000005e501c723c */ /* 0x080fe2000004181c */
[----:B------:R-:W4:Y:S03]  /*206c0*/  MUFU.EX2 R100, R100 ;  /* 0x0000006400647308 */ /* 0x000f260000000800 */
[----:B------:R-:W-:Y:S01]  /*206d0*/  FADD.FTZ R68, R148, R0 ;  /* 0x0000000094447221 */ /* 0x000fe20000010000 */
[----:B--2---:R-:W2:Y:S01]  /*206e0*/  LDSM.16.MT88.4 R160, [R219+0xb800] ;  /* 0x00b80000dba0783b */ /* 0x004ea20000004200 */
[----:B---3--:R-:W-:Y:S01]  /*206f0*/  F2FP.BF16.PACK_AB R194, R89, R90 ;  /* 0x0000005a59c2723e */ /* 0x008fe200000010ff */
[----:B------:R-:W-:Y:S01]  /*20700*/  FADD.FTZ R3, R215, R3 ;  /* 0x00000003d7037221 */ /* 0x000fe20000010000 */
[C---:B------:R-:W-:Y:S01]  /*20710*/  HMMA.16816.F32.BF16 R32, R76.reuse, R94, R32 ;  /* 0x0000005e4c20723c */ /* 0x040fe20000041820 */
[----:B------:R-:W-:Y:S02]  /*20720*/  FADD.FTZ R68, R247, R68 ;  /* 0x00000044f7447221 */ /* 0x000fe40000010000 */
[----:B------:R3:W3:Y:S01]  /*20730*/  MUFU.EX2 R88, R69 ;  /* 0x0000004500587308 */ /* 0x0006e20000000800 */
[----:B------:R-:W-:Y:S01]  /*20740*/  FADD.FTZ R3, R205, R3 ;  /* 0x00000003cd037221 */ /* 0x000fe20000010000 */
[----:B-1----:R-:W1:Y:S03]  /*20750*/  LDSM.16.MT88.4 R176, [R217+0xb800] ;  /* 0x00b80000d9b0783b */ /* 0x002e660000004200 */
[-C--:B------:R-:W-:Y:S08]  /*20760*/  HMMA.16816.F32.BF16 R36, R76, R96.reuse, R36 ;  /* 0x000000604c24723c */ /* 0x080ff00000041824 */
[C---:B------:R-:W-:Y:S01]  /*20770*/  HMMA.16816.F32.BF16 R40, R80.reuse, R96, R40 ;  /* 0x000000605028723c */ /* 0x040fe20000041828 */
[----:B----4-:R-:W-:Y:S07]  /*20780*/  F2FP.BF16.PACK_AB R195, R100, R75 ;  /* 0x0000004b64c3723e */ /* 0x010fee00000010ff */
[-C--:B------:R-:W-:Y:S01]  /*20790*/  HMMA.16816.F32.BF16 R44, R80, R98.reuse, R44 ;  /* 0x00000062502c723c */ /* 0x080fe2000004182c */
[----:B---3--:R-:W-:Y:S03]  /*207a0*/  FADD.FTZ R69, R248, R2 ;  /* 0x00000002f8457221 */ /* 0x008fe60000010000 */
[----:B------:R-:W-:Y:S01]  /*207b0*/  F2FP.BF16.PACK_AB R193, R101, R88 ;  /* 0x0000005865c1723e */ /* 0x000fe200000010ff */
[----:B------:R-:W-:Y:S03]  /*207c0*/  FADD.FTZ R2, R155, R74 ;  /* 0x0000004a9b027221 */ /* 0x000fe60000010000 */
[C---:B------:R-:W-:Y:S01]  /*207d0*/  HMMA.16816.F32.BF16 R48, R76.reuse, R98, R48 ;  /* 0x000000624c30723c */ /* 0x040fe20000041830 */
[----:B------:R-:W-:Y:S03]  /*207e0*/  FADD.FTZ R0, R250, R69 ;  /* 0x00000045fa007221 */ /* 0x000fe60000010000 */
[----:B------:R-:W-:Y:S02]  /*207f0*/  FADD.FTZ R2, R149, R2 ;  /* 0x0000000295027221 */ /* 0x000fe40000010000 */
[----:B------:R-:W-:Y:S01]  /*20800*/  FADD.FTZ R69, R198, R0 ;  /* 0x00000000c6457221 */ /* 0x000fe20000010000 */
[----:B------:R-:W-:Y:S01]  /*20810*/  F2FP.BF16.PACK_AB R198, R107, R108 ;  /* 0x0000006c6bc6723e */ /* 0x000fe200000010ff */
        /* <DEDUP_REMOVED lines=10> */
[----:B------:R-:W-:Y:S01]  /*208c0*/  HMMA.16816.F32.BF16 R64, R76, R86, R64 ;  /* 0x000000564c40723c */ /* 0x000fe20000041840 */
[----:B------:R-:W-:Y:S07]  /*208d0*/  FADD.FTZ R0, R245, R0 ;  /* 0x00000000f5007221 */ /* 0x000fee0000010000 */
[-C--:B------:R-:W-:Y:S07]  /*208e0*/  HMMA.16816.F32.BF16 R140, R196, R144.reuse, R4 ;  /* 0x00000090c48c723c */ /* 0x080fee0000041804 */
[----:B------:R-:W-:Y:S01]  /*208f0*/  FADD.FTZ R4, R164, R69 ;  /* 0x00000045a4047221 */ /* 0x000fe20000010000 */
[C---:B------:R-:W-:Y:S07]  /*20900*/  HMMA.16816.F32.BF16 R136, R192.reuse, R144, R8 ;  /* 0x00000090c088723c */ /* 0x040fee0000041808 */
[----:B------:R-:W-:Y:S01]  /*20910*/  FADD.FTZ R8, R175, R4 ;  /* 0x00000004af087221 */ /* 0x000fe20000010000 */
[-C--:B------:R-:W-:Y:S01]  /*20920*/  HMMA.16816.F32.BF16 R148, R192, R146.reuse, R12 ;  /* 0x00000092c094723c */ /* 0x080fe2000004180c */
[----:B------:R-:W-:Y:S01]  /*20930*/  FADD.FTZ R9, R212, R2 ;  /* 0x00000002d4097221 */ /* 0x000fe20000010000 */
[----:B------:R-:W3:Y:S02]  /*20940*/  LDSM.16.MT88.4 R4, [R218+0xb800] ;  /* 0x00b80000da04783b */ /* 0x000ee40000004200 */
        /* <DEDUP_REMOVED lines=43> */
[-C--:B---3--:R-:W-:Y:S01]  /*20c00*/  HMMA.16816.F32.BF16 R188, R196, R4.reuse, R52 ;  /* 0x00000004c4bc723c */ /* 0x088fe20000041834 */
        /* <DEDUP_REMOVED lines=29> */
[----:B------:R-:W-:Y:S02]  /*20de0*/  FADD.FTZ R0, R75, R0 ;  /* 0x000000004b007221 */ /* 0x000fe40000010000 */
[----:B------:R-:W-:Y:S01]  /*20df0*/  FADD.FTZ R2, R89, R2 ;  /* 0x0000000259027221 */ /* 0x000fe20000010000 */
[----:B------:R1:W-:Y:S01]  /*20e00*/  STL [R1+0xa0], R3 ;  /* 0x0000a00301007387 */ /* 0x0003e20000100800 */
[----:B------:R-:W-:Y:S02]  /*20e10*/  FADD.FTZ R0, R100, R0 ;  /* 0x0000000064007221 */ /* 0x000fe40000010000 */
[----:B------:R-:W-:Y:S01]  /*20e20*/  IMAD.MOV.U32 R134, RZ, RZ, R70 ;  /* 0x000000ffff867224 */ /* 0x000fe200078e0046 */
[----:B------:R2:W-:Y:S01]  /*20e30*/  STL [R1+0xa4], R2 ;  /* 0x0000a40201007387 */ /* 0x0005e20000100800 */
[----:B------:R-:W-:Y:S02]  /*20e40*/  IMAD.MOV.U32 R132, RZ, RZ, R72 ;  /* 0x000000ffff847224 */ /* 0x000fe400078e0048 */
[----:B------:R-:W-:Y:S01]  /*20e50*/  IMAD.MOV.U32 R133, RZ, RZ, R71 ;  /* 0x000000ffff857224 */ /* 0x000fe200078e0047 */
[----:B------:R2:W-:Y:S01]  /*20e60*/  STL [R1+0xa8], R0 ;  /* 0x0000a80001007387 */ /* 0x0005e20000100800 */
[----:B-1----:R-:W-:Y:S01]  /*20e70*/  IMAD.MOV.U32 R3, RZ, RZ, R73 ;  /* 0x000000ffff037224 */ /* 0x002fe200078e0049 */
[----:B--2--5:R-:W-:-:S05]  /*20e80*/  @P0 BRA `(.L_x_738) ;  /* 0xffff6a9000000947 */ /* 0x024fca000383ffff */
.L_x_737:
        /* <DEDUP_REMOVED lines=253> */
[----:B------:R2:W3:Y:S01]  /*21e60*/  LDS.128 R16, [R243] ;  /* 0x00000000f3107984 */ /* 0x0004e20000000c00 */
        /* <DEDUP_REMOVED lines=15> */
[----:B------:R-:W4:Y:S01]  /*21f60*/  S2R R3, SR_TID.X ;  /* 0x0000000000037919 */ /* 0x000f220000002100 */
[----:B------:R-:W-:-:S04]  /*21f70*/  SHF.R.S32.HI R2, RZ, 0x1f, R32 ;  /* 0x0000001fff027819 */ /* 0x000fc80000011420 */
[----:B------:R-:W-:-:S04]  /*21f80*/  LEA.HI R2, R2, R32, RZ, 0x2 ;  /* 0x0000002002027211 */ /* 0x000fc800078f10ff */
[----:B------:R-:W-:-:S05]  /*21f90*/  LOP3.LUT R2, R2, 0xffffffc, RZ, 0xc0, !PT ;  /* 0x0ffffffc02027812 */ /* 0x000fca00078ec0ff */
[----:B------:R-:W-:Y:S01]  /*21fa0*/  IMAD.IADD R2, R32, 0x1, -R2 ;  /* 0x0000000120027824 */ /* 0x000fe200078e0a02 */
[----:B----4-:R-:W-:-:S04]  /*21fb0*/  SHF.R.S32.HI R0, RZ, 0x1f, R3 ;  /* 0x0000001fff007819 */ /* 0x010fc80000011403 */
        /* <DEDUP_REMOVED lines=38> */
.L_x_742:
[----:B------:R-:W-:Y:S05]  /*22220*/  BSYNC B0 ;  /* 0x0000000000007941 */ /* 0x000fea0003800000 */
.L_x_741:
[----:B----4-:R-:W4:Y:S01]  /*22230*/  LDL.LU.64 R4, [R1+0xb8] ;  /* 0x0000b80001047983 */ /* 0x010f220000300a00 */
[----:B------:R-:W-:Y:S01]  /*22240*/  LEA.HI R12, R43, R42, RZ, 0x3 ;  /* 0x0000002a2b0c7211 */ /* 0x000fe200078f18ff */
[----:B------:R-:W-:Y:S01]  /*22250*/  UIMAD UR10, UR10, -0x80, UR35 ;  /* 0xffffff800a0a78a4 */ /* 0x000fe2000f8e0223 */
[----:B------:R-:W-:Y:S01]  /*22260*/  BSSY B0, `(.L_x_743) ;  /* 0x0000021000007945 */ /* 0x000fe20003800000 */
[----:B------:R-:W3:Y:S01]  /*22270*/  S2R R3, SR_TID.X ;  /* 0x0000000000037919 */ /* 0x000ee20000002100 */
[----:B------:R-:W-:Y:S02]  /*22280*/  USHF.R.S32.HI UR6, URZ, 0x1f, UR11 ;  /* 0x0000001f3f067899 */ /* 0x000fe4000801140b */
[----:B------:R-:W-:Y:S01]  /*22290*/  ULDC.64 UR4, c[0x0][0x1f0] ;  /* 0x00007c0000047ab9 */ /* 0x000fe20000000a00 */
[----:B------:R-:W2:Y:S01]  /*222a0*/  S2R R10, SR_CTAID.Z ;  /* 0x00000000000a7919 */ /* 0x000ea20000002700 */
[----:B------:R-:W-:-:S04]  /*222b0*/  UIMAD UR4, UR6, UR4, URZ ;  /* 0x00000004060472a4 */ /* 0x000fc8000f8e023f */
[----:B------:R-:W-:Y:S01]  /*222c0*/  UIMAD UR4, UR11, UR5, UR4 ;  /* 0x000000050b0472a4 */ /* 0x000fe2000f8e0204 */
[----:B---3--:R-:W-:-:S04]  /*222d0*/  SHF.R.S32.HI R2, RZ, 0x1f, R3 ;  /* 0x0000001fff027819 */ /* 0x008fc80000011403 */
        /* <DEDUP_REMOVED lines=13> */
[----:B--2---:R-:W-:-:S04]  /*223b0*/  IMAD.WIDE.U32 R10, R10, c[0x0][0x1f0], R4 ;  /* 0x00007c000a0a7a25 */ /* 0x004fc800078e0004 */
        /* <DEDUP_REMOVED lines=11> */
.L_x_744:
[----:B------:R-:W-:Y:S05]  /*22470*/  BSYNC B0 ;  /* 0x0000000000007941 */ /* 0x000fea0003800000 */
.L_x_743:
[----:B------:R-:W-:Y:S01]  /*22480*/  LEA.HI.SX32 R0, R12, 0x10, 0x1d ;  /* 0x000000100c007811 */ /* 0x000fe200078feaff */
[----:B------:R-:W-:Y:S03]  /*22490*/  BSSY B0, `(.L_x_745) ;  /* 0x000000e000007945 */ /* 0x000fe60003800000 */
[----:B------:R-:W-:-:S13]  /*224a0*/  ISETP.GE.OR P0, PT, R0, UR10, P1 ;  /* 0x0000000a00007c0c */ /* 0x000fda0008f06670 */
[----:B------:R-:W-:Y:S05]  /*224b0*/  @P0 BRA `(.L_x_746) ;  /* 0x000000b000000947 */ /* 0x000fea0003800000 */
[----:B--2---:R-:W-:Y:S01]  /*224c0*/  IADD3 R4, P0, R6, 0x10, RZ ;  /* 0x0000001006047810 */ /* 0x004fe20007f1e0ff */
        /* <DEDUP_REMOVED lines=10> */
.L_x_746:
[----:B------:R-:W-:Y:S05]  /*22570*/  BSYNC B0 ;  /* 0x0000000000007941 */ /* 0x000fea0003800000 */
.L_x_745:
        /* <DEDUP_REMOVED lines=15> */
.L_x_748:
[----:B------:R-:W-:Y:S05]  /*22670*/  BSYNC B0 ;  /* 0x0000000000007941 */ /* 0x000fea0003800000 */
.L_x_747:
        /* <DEDUP_REMOVED lines=15> */
.L_x_750:
[----:B------:R-:W-:Y:S05]  /*22770*/  BSYNC B0 ;  /* 0x0000000000007941 */ /* 0x000fea0003800000 */
.L_x_749:
[----:B------:R-:W-:Y:S01]  /*22780*/  LEA.HI.SX32 R0, R12, 0x40, 0x1d ;  /* 0x000000400c007811 */ /* 0x000fe200078feaff */
[----:B------:R-:W-:Y:S03]  /*22790*/  BSSY B0, `(.L_x_751) ;  /* 0x000000e000007945 */ /* 0x000fe60003800000 */
[----:B------:R-:W-:-:S13]  /*227a0*/  ISETP.GE.OR P0, PT, R0, UR10, P1 ;  /* 0x0000000a00007c0c */ /* 0x000fda0008f06670 */
[----:B------:R-:W-:Y:S05]  /*227b0*/  @P0 BRA `(.L_x_752) ;  /* 0x000000b000000947 */ /* 0x000fea0003800000 */
[----:B-12---:R-:W-:Y:S01]  /*227c0*/  IADD3 R4, P0, R6, 0x40, RZ ;  /* 0x0000004006047810 */ /* 0x006fe20007f1e0ff */
        /* <DEDUP_REMOVED lines=10> */
.L_x_752:
[----:B------:R-:W-:Y:S05]  /*22870*/  BSYNC B0 ;  /* 0x0000000000007941 */ /* 0x000fea0003800000 */
.L_x_751:
        /* <DEDUP_REMOVED lines=15> */
.L_x_754:
[----:B------:R-:W-:Y:S05]  /*22970*/  BSYNC B0 ;  /* 0x0000000000007941 */ /* 0x000fea0003800000 */
.L_x_753:
        /* <DEDUP_REMOVED lines=15> */
.L_x_756:
[----:B------:R-:W-:Y:S05]  /*22a70*/  BSYNC B0 ;  /* 0x0000000000007941 */ /* 0x000fea0003800000 */
.L_x_755:
[----:B------:R-:W-:-:S04]  /*22a80*/  LEA.HI.SX32 R0, R12, 0x70, 0x1d ;  /* 0x000000700c007811 */ /* 0x000fc800078feaff */
[----:B------:R-:W-:-:S13]  /*22a90*/  ISETP.GE.OR P0, PT, R0, UR10, P1 ;  /* 0x0000000a00007c0c */ /* 0x000fda0008f06670 */
[----:B------:R-:W-:Y:S05]  /*22aa0*/  @P0 EXIT ;  /* 0x000000000000094d */ /* 0x000fea0003800000 */
[----:B------:R-:W-:Y:S01]  /*22ab0*/  IADD3 R6, P0, R6, 0x70, RZ ;  /* 0x0000007006067810 */ /* 0x000fe20007f1e0ff */
        /* <DEDUP_REMOVED lines=11> */
.L_x_757:
        /* <DEDUP_REMOVED lines=9> */
.L_x_2123:


//--------------------- .text._ZN5flash16flash_fwd_kernelI23Flash_fwd_kernel_traitsILi64ELi128ELi128ELi4ELb0ELb0EN7cutlass10bfloat16_tE19Flash_kernel_traitsILi64ELi128ELi128ELi4ES3_EELb0ELb0ELb1ELb1ELb0ELb0ELb0ELb0EEEvNS_16Flash_fwd_paramsE --------------------------
	.section	.text._ZN5flash16flash_fwd_kernelI23Flash_fwd_kernel_traitsILi64ELi128ELi128ELi4ELb0ELb0EN7cutlass10bfloat16_tE19Flash_kernel_traitsILi64ELi128ELi128ELi4ES3_EELb0ELb0ELb1ELb1ELb0ELb0ELb0ELb0EEEvNS_16Flash_fwd_paramsE,"ax",@progbits
	.sectioninfo	@"SHI_REGISTERS=255"
	.align	128
        .global         _ZN5flash16flash_fwd_kernelI23Flash_fwd_kernel_traitsILi64ELi128ELi128ELi4ELb0ELb0EN7cutlass10bfloat16_tE19Flash_kernel_traitsILi64ELi128ELi128ELi4ES3_EELb0ELb0ELb1ELb1ELb0ELb0ELb0ELb0EEEvNS_16Flash_fwd_paramsE
        .type           _ZN5flash16flash_fwd_kernelI23Flash_fwd_kernel_traitsILi64ELi128ELi128ELi4ELb0ELb0EN7cutlass10bfloat16_tE19Flash_kernel_traitsILi64ELi128ELi128ELi4ES3_EELb0ELb0ELb1ELb1ELb0ELb0ELb0ELb0EEEvNS_16Flash_fwd_paramsE,@function
        .size           _ZN5flash16flash_fwd_kernelI23Flash_fwd_kernel_traitsILi64ELi128ELi128ELi4ELb0ELb0EN7cutlass10bfloat16_tE19Flash_kernel_traitsILi64ELi128ELi128ELi4ES3_EELb0ELb0ELb1ELb1ELb0ELb0ELb0ELb0EEEvNS_16Flash_fwd_paramsE,(.L_x_2124 - _ZN5flash16flash_fwd_kernelI23Flash_fwd_kernel_traitsILi64ELi128ELi128ELi4ELb0ELb0EN7cutlass10bfloat16_tE19Flash_kernel_traitsILi64ELi128ELi128ELi4ES3_EELb0ELb0ELb1ELb1ELb0ELb0ELb0ELb0EEEvNS_16Flash_fwd_paramsE)
        .other          _ZN5flash16flash_fwd_kernelI23Flash_fwd_kernel_traitsILi64ELi128ELi128ELi4ELb0ELb0EN7cutlass10bfloat16_tE19Flash_kernel_traitsILi64ELi128ELi128ELi4ES3_EELb0ELb0ELb1ELb1ELb0ELb0ELb0ELb0EEEvNS_16Flash_fwd_paramsE,@"STO_CUDA_ENTRY STV_DEFAULT"
_ZN5flash16flash_fwd_kernelI23Flash_fwd_kernel_traitsILi64ELi128ELi128ELi4ELb0ELb0EN7cutlass10bfloat16_tE19Flash_kernel_traitsILi64ELi128ELi128ELi4ES3_EELb0ELb0ELb1ELb1ELb0ELb0ELb0ELb0EEEvNS_16Flash_fwd_paramsE:
.text._ZN5flash16flash_fwd_kernelI23Flash_fwd_kernel_traitsILi64ELi128ELi128ELi4ELb0ELb0EN7cutlass10bfloat16_tE19Flash_kernel_traitsILi64ELi128ELi128ELi4ES3_EELb0ELb0ELb1ELb1ELb0ELb0ELb0ELb0EEEvNS_16Flash_fwd_paramsE:
        /* <DEDUP_REMOVED lines=56> */
.L_x_758:
[----:B-1----:R-:W-:Y:S02]  /*0380*/  ULDC UR7, c[0x0][0x218] ;  /* 0x0000860000077ab9 */ /* 0x002fe40000000800 */
.L_x_759:
        /* <DEDUP_REMOVED lines=49> */
[----:B------:R-:W-:Y:S01]  /*06a0*/  ULDC.U8 UR13, c[0x0][0x329] ;  /* 0x0000ca40000d7ab9 */ /* 0x000fe20000000000 */
[----:B------:R-:W-:Y:S01]  /*06b0*/  LEA.HI R4, R4, R26, RZ, 0x3 ;  /* 0x0000001a04047211 */ /* 0x000fe200078f18ff */
[----:B------:R-:W-:Y:S01]  /*06c0*/  USHF.R.S32.HI UR9, URZ, 0x1f, UR18 ;  /* 0x0000001f3f097899 */ /* 0x000fe20008011412 */
[----:B------:R-:W-:Y:S01]  /*06d0*/  BSSY B0, `(.L_x_761) ;  /* 0x0000041000007945 */ /* 0x000fe20003800000 */
[----:B------:R-:W-:Y:S01]  /*06e0*/  UISETP.NE.AND UP1, UPT, UR13, URZ, UPT ;  /* 0x0000003f0d00728c */ /* 0x000fe2000bf25270 */
[----:B------:R-:W-:Y:S01]  /*06f0*/  LOP3.LUT R0, R4, 0xfffffff8, RZ, 0xc0, !PT ;  /* 0xfffffff804007812 */ /* 0x000fe200078ec0ff */
[----:B------:R-:W-:Y:S01]  /*0700*/  ULDC.64 UR6, c[0x0][0x1e0] ;  /* 0x0000780000067ab9 */ /* 0x000fe20000000a00 */
[----:B------:R-:W-:Y:S01]  /*0710*/  SHF.R.S32.HI R4, RZ, 0x3, R4 ;  /* 0x00000003ff047819 */ /* 0x000fe20000011404 */
[----:B------:R-:W-:-:S02]  /*0720*/  @UP0 UIMAD.WIDE.U32 UR16, UR32, UR4, URZ ;  /* 0x00000004201002a5 */ /* 0x000fc4000f8e003f */
[----:B------:R-:W-:Y:S01]  /*0730*/  @!UP0 USHF.R.S32.HI UR10, URZ, 0x1f, UR12 ;  /* 0x0000001f3f0a8899 */ /* 0x000fe2000801140c */
[----:B------:R-:W-:Y:S01]  /*0740*/  IMAD.IADD R14, R26, 0x1, -R0 ;  /* 0x000000011a0e7824 */ /* 0x000fe200078e0a00 */
[----:B------:R-:W-:Y:S01]  /*0750*/  @UP0 UIMAD UR8, UR32, UR5, UR17 ;  /* 0x00000005200802a4 */ /* 0x000fe2000f8e0211 */
[----:B------:R-:W-:Y:S01]  /*0760*/  SHF.R.S32.HI R5, RZ, 0x1f, R4 ;  /* 0x0000001fff057819 */ /* 0x000fe20000011404 */
[----:B------:R-:W-:Y:S01]  /*0770*/  ULDC.U8 UR15, c[0x0][0x328] ;  /* 0x0000ca00000f7ab9 */ /* 0x000fe20000000000 */
[----:B------:R-:W-:Y:S01]  /*0780*/  IMAD.SHL.U32 R0, R14, 0x8, RZ ;  /* 0x000000080e007824 */ /* 0x000fe200078e00ff */
[----:B------:R-:W-:Y:S02]  /*0790*/  ULDC.64 UR4, c[0x0][0x1f0] ;  /* 0x00007c0000047ab9 */ /* 0x000fe40000000a00 */
[----:B------:R-:W-:Y:S02]  /*07a0*/  UIMAD UR4, UR9, UR4, URZ ;  /* 0x00000004090472a4 */ /* 0x000fe4000f8e023f */
[----:B------:R-:W-:Y:S01]  /*07b0*/  @!UP0 UIMAD UR9, UR10, UR6, URZ ;  /* 0x000000060a0982a4 */ /* 0x000fe2000f8e023f */
[----:B------:R-:W-:Y:S01]  /*07c0*/  ISETP.GE.AND P1, PT, R0, c[0x0][0x220], PT ;  /* 0x0000880000007a0c */ /* 0x000fe20003f26270 */
[----:B------:R-:W-:-:S02]  /*07d0*/  @!UP0 UIMAD.WIDE.U32 UR10, UR12, UR6, URZ ;  /* 0x000000060c0a82a5 */ /* 0x000fc4000f8e003f */
[----:B------:R-:W-:Y:S02]  /*07e0*/  UISETP.NE.AND UP2, UPT, UR15, URZ, UPT ;  /* 0x0000003f0f00728c */ /* 0x000fe4000bf45270 */
[----:B------:R-:W-:Y:S02]  /*07f0*/  @!UP0 UIMAD UR9, UR12, UR7, UR9 ;  /* 0x000000070c0982a4 */ /* 0x000fe4000f8e0209 */
[----:B------:R-:W-:Y:S02]  /*0800*/  UISETP.NE.OR UP3, UPT, UR13, URZ, !UP2 ;  /* 0x0000003f0d00728c */ /* 0x000fe4000d765670 */
[----:B------:R-:W-:Y:S02]  /*0810*/  ULDC UR7, c[0x0][0x214] ;  /* 0x0000850000077ab9 */ /* 0x000fe40000000800 */
[----:B------:R-:W-:Y:S02]  /*0820*/  @UP1 ULDC UR17, c[0x0][0x210] ;  /* 0x0000840000111ab9 */ /* 0x000fe40000000800 */
[----:B------:R-:W-:-:S02]  /*0830*/  ULDC UR6, c[0x0][0x234] ;  /* 0x00008d0000067ab9 */ /* 0x000fc40000000800 */
[----:B------:R-:W-:Y:S02]  /*0840*/  @!UP0 UMOV UR16, UR10 ;  /* 0x0000000a00108c82 */ /* 0x000fe40008000000 */
[----:B------:R-:W-:Y:S01]  /*0850*/  @UP1 UIMAD UR10, UR17, UR7, URZ ;  /* 0x00000007110a12a4 */ /* 0x000fe2000f8e023f */
[----:B------:R-:W-:Y:S01]  /*0860*/  IADD3 R2, P0, R0, UR16, RZ ;  /* 0x0000001000027c10 */ /* 0x000fe2000ff1e0ff */
[----:B------:R-:W-:Y:S02]  /*0870*/  @!UP1 USEL UR10, UR7, UR6, !UP2 ;  /* 0x00000006070a9287 */ /* 0x000fe4000d000000 */
[----:B------:R-:W-:Y:S02]  /*0880*/  UIMAD UR5, UR18, UR5, UR4 ;  /* 0x00000005120572a4 */ /* 0x000fe4000f8e0204 */
[----:B------:R-:W-:Y:S02]  /*0890*/  @UP1 UMOV UR13, 0x1 ;  /* 0x00000001000d1882 */ /* 0x000fe40000000000 */
[----:B------:R-:W-:-:S02]  /*08a0*/  ULDC UR4, c[0x0][0x1c0] ;  /* 0x0000700000047ab9 */ /* 0x000fc40000000800 */
[----:B------:R-:W-:Y:S02]  /*08b0*/  @!UP1 UIMAD UR13, UR10, UR4, URZ ;  /* 0x000000040a0d92a4 */ /* 0x000fe4000f8e023f */
[----:B------:R-:W-:Y:S02]  /*08c0*/  @!UP0 UIADD3 UR8, UR11, UR9, URZ ;  /* 0x000000090b088290 */ /* 0x000fe4000fffe03f */
[----:B------:R-:W-:Y:S02]  /*08d0*/  UIADD3 UR36, -UR14, UR36, URZ ;  /* 0x000000240e247290 */ /* 0x000fe4000fffe13f */
[----:B------:R-:W-:Y:S02]  /*08e0*/  @!UP3 UIMAD UR17, UR12, UR7, URZ ;  /* 0x000000070c11b2a4 */ /* 0x000fe4000f8e023f */
[----:B------:R-:W-:Y:S01]  /*08f0*/  UIMAD UR13, UR12, UR13, URZ ;  /* 0x0000000d0c0d72a4 */ /* 0x000fe2000f8e023f */
[----:B------:R-:W-:Y:S01]  /*0900*/  LEA.HI.X.SX32 R3, R0, UR8, 0x1, P0 ;  /* 0x0000000800037c11 */ /* 0x000fe200080f0eff */
[----:B------:R-:W-:Y:S01]  /*0910*/  @!UP3 USEL UR17, UR17, UR32, !UP0 ;  /* 0x000000201111b287 */ /* 0x000fe2000c000000 */
[C---:B------:R-:W-:Y:S01]  /*0920*/  ISETP.GE.OR P0, PT, R4.reuse, UR36, P1 ;  /* 0x0000002404007c0c */ /* 0x040fe20008f06670 */
[----:B------:R-:W-:Y:S01]  /*0930*/  USEL UR13, UR13, URZ, UP3 ;  /* 0x0000003f0d0d7287 */ /* 0x000fe20009800000 */
[----:B------:R-:W-:Y:S01]  /*0940*/  ISETP.GE.AND P4, PT, R4, UR36, PT ;  /* 0x0000002404007c0c */ /* 0x000fe2000bf86270 */
[----:B------:R-:W-:Y:S01]  /*0950*/  @UP1 ULDC UR15, c[0x0][0x210] ;  /* 0x00008400000f1ab9 */ /* 0x000fe20000000800 */
[----:B-1----:R-:W-:Y:S01]  /*0960*/  IMAD.WIDE.U32 R8, R8, c[0x0][0x1f0], R2 ;  /* 0x00007c0008087a25 */ /* 0x002fe200078e0002 */
[----:B------:R-:W-:-:S02]  /*0970*/  @!UP1 UMOV UR15, 0x1 ;  /* 0x00000001000f9882 */ /* 0x000fc40000000000 */
[----:B------:R-:W-:Y:S01]  /*0980*/  UIMAD UR13, UR18, UR10, UR13 ;  /* 0x0000000a120d72a4 */ /* 0x000fe2000f8e020d */
[----:B------:R-:W-:Y:S01]  /*0990*/  IMAD.U32 R2, RZ, RZ, UR33 ;  /* 0x00000021ff027e24 */ /* 0x000fe2000f8e00ff */
[----:B------:R-:W-:Y:S01]  /*09a0*/  UIMAD UR14, UR14, UR15, URZ ;  /* 0x0000000f0e0e72a4 */ /* 0x000fe2000f8e023f */
[----:B------:R-:W-:Y:S01]  /*09b0*/  IADD3 R7, R9, UR5, RZ ;  /* 0x0000000509077c10 */ /* 0x000fe2000fffe0ff */
[----:B------:R-:W-:Y:S01]  /*09c0*/  UMOV UR20, URZ ;  /* 0x0000003f00147c82 */ /* 0x000fe20008000000 */
[----:B------:R-:W-:Y:S01]  /*09d0*/  IMAD.WIDE R2, R2, 0x80, R4 ;  /* 0x0000008002027825 */ /* 0x000fe200078e0204 */
[----:B------:R-:W-:Y:S02]  /*09e0*/  @!UP3 UMOV UR20, UR17 ;  /* 0x000000110014bc82 */ /* 0x000fe40008000000 */
[----:B------:R-:W-:Y:S02]  /*09f0*/  UMOV UR21, URZ ;  /* 0x0000003f00157c82 */ /* 0x000fe40008000000 */
[----:B------:R-:W-:-:S02]  /*0a00*/  USHF.R.S32.HI UR6, URZ, 0x1f, UR13 ;  /* 0x0000001f3f067899 */ /* 0x000fc4000801140d */
        /* <DEDUP_REMOVED lines=13> */
.L_x_762:
[----:B------:R-:W-:Y:S05]  /*0ae0*/  BSYNC B0 ;  /* 0x0000000000007941 */ /* 0x000fea0003800000 */
.L_x_761:
        /* <DEDUP_REMOVED lines=16> */
.L_x_764:
[----:B------:R-:W-:Y:S05]  /*0bf0*/  BSYNC B0 ;  /* 0x0000000000007941 */ /* 0x000fea0003800000 */
.L_x_763:
        /* <DEDUP_REMOVED lines=17> */
.L_x_766:
[----:B------:R-:W-:Y:S05]  /*0d10*/  BSYNC B0 ;  /* 0x0000000000007941 */ /* 0x000fea0003800000 */
.L_x_765:
        /* <DEDUP_REMOVED lines=16> */
.L_x_768:
[----:B------:R-:W-:Y:S05]  /*0e20*/  BSYNC B0 ;  /* 0x0000000000007941 */ /* 0x000fea0003800000 */
.L_x_767:
        /* <DEDUP_REMOVED lines=17> */
.L_x_770:
[----:B------:R-:W-:Y:S05]  /*0f40*/  BSYNC B0 ;  /* 0x0000000000007941 */ /* 0x000fea0003800000 */
.L_x_769:
        /* <DEDUP_REMOVED lines=17> */
.L_x_772:
[----:B------:R-:W-:Y:S05]  /*1060*/  BSYNC B0 ;  /* 0x0000000000007941 */ /* 0x000fea0003800000 */
.L_x_771:
        /* <DEDUP_REMOVED lines=16> */
.L_x_774:
[----:B------:R-:W-:Y:S05]  /*1170*/  BSYNC B0 ;  /* 0x0000000000007941 */ /* 0x000fea0003800000 */
.L_x_773:
        /* <DEDUP_REMOVED lines=15> */
.L_x_776:
[----:B------:R-:W-:Y:S05]  /*1270*/  BSYNC B0 ;  /* 0x0000000000007941 */ /* 0x000fea0003800000 */
.L_x_775:
        /* <DEDUP_REMOVED lines=69> */
.L_x_760:
        /* <DEDUP_REMOVED lines=24> */
[----:B------:R-:W-:-:S02]  /*1850*/  UIMAD.WIDE.U32 UR20, UR6, UR4, URZ ;  /* 0x00000004061472a5 */ /* 0x000fc4000f8e003f */
[----:B------:R-:W-:Y:S02]  /*1860*/  UIMAD UR11, UR6, UR5, UR11 ;  /* 0x00000005060b72a4 */ /* 0x000fe4000f8e020b */
[----:B------:R-:W-:Y:S02]  /*1870*/  USHF.R.S32.HI UR10, URZ, 0x1f, UR12 ;  /* 0x0000001f3f0a7899 */ /* 0x000fe4000801140c */
[----:B------:R-:W-:Y:S02]  /*1880*/  ULDC.64 UR4, c[0x0][0x180] ;  /* 0x0000600000047ab9 */ /* 0x000fe40000000a00 */
[----:B------:R-:W-:Y:S02]  /*1890*/  UIADD3 UR21, UR21, UR11, URZ ;  /* 0x0000000b15157290 */ /* 0x000fe4000fffe03f */
[----:B------:R-:W-:Y:S02]  /*18a0*/  UIMAD UR10, UR10, UR4, URZ ;  /* 0x000000040a0a72a4 */ /* 0x000fe4000f8e023f */
[----:B------:R-:W-:-:S02]  /*18b0*/  UIMAD.WIDE.U32 UR20, UR12, UR4, UR20 ;  /* 0x000000040c1472a5 */ /* 0x000fc4000f8e0014 */
[----:B------:R-:W-:-:S04]  /*18c0*/  UIMAD UR10, UR12, UR5, UR10 ;  /* 0x000000050c0a72a4 */ /* 0x000fc8000f8e020a */
[----:B------:R-:W-:Y:S02]  /*18d0*/  UIADD3 UR10, UR21, UR10, URZ ;  /* 0x0000000a150a7290 */ /* 0x000fe4000fffe03f */
.L_x_777:
        /* <DEDUP_REMOVED lines=45> */
.L_x_778:
[----:B------:R-:W-:Y:S01]  /*1bb0*/  SHF.R.S32.HI R19, RZ, 0x1f, R26 ;  /* 0x0000001fff137819 */ /* 0x000fe2000001141a */
[----:B------:R-:W1:Y:S01]  /*1bc0*/  S2R R10, SR_CTAID.Z ;  /* 0x00000000000a7919 */ /* 0x000e620000002700 */
[----:B------:R-:W-:Y:S01]  /*1bd0*/  UIADD3 UR6, -UR14, UR36, URZ ;  /* 0x000000240e067290 */ /* 0x000fe2000fffe13f */
[----:B------:R-:W-:Y:S01]  /*1be0*/  IMAD.U32 R6, RZ, RZ, UR33 ;  /* 0x00000021ff067e24 */ /* 0x000fe2000f8e00ff */
[CC--:B------:R-:W-:Y:S01]  /*1bf0*/  LEA.HI R0, R19.reuse, R26.reuse, RZ, 0x3 ;  /* 0x0000001a13007211 */ /* 0x0c0fe200078f18ff */
[----:B------:R-:W-:Y:S01]  /*1c00*/  ULDC.64 UR4, c[0x0][0x1a8] ;  /* 0x00006a0000047ab9 */ /* 0x000fe20000000a00 */
[CC--:B------:R-:W-:Y:S01]  /*1c10*/  LEA.HI R4, R19.reuse, R26.reuse, RZ, 0x6 ;  /* 0x0000001a13047211 */ /* 0x0c0fe200078f30ff */
        /* <DEDUP_REMOVED lines=42> */
.L_x_780:
[----:B------:R-:W-:Y:S05]  /*1ec0*/  BSYNC B0 ;  /* 0x0000000000007941 */ /* 0x000fea0003800000 */
.L_x_779:
        /* <DEDUP_REMOVED lines=21> */
.L_x_782:
[----:B------:R-:W-:Y:S05]  /*2020*/  BSYNC B0 ;  /* 0x0000000000007941 */ /* 0x000fea0003800000 */
.L_x_781:
        /* <DEDUP_REMOVED lines=21> */
.L_x_784:
[----:B------:R-:W-:Y:S05]  /*2180*/  BSYNC B0 ;  /* 0x0000000000007941 */ /* 0x000fea0003800000 */
.L_x_783:
        /* <DEDUP_REMOVED lines=21> */
.L_x_786:
[----:B------:R-:W-:Y:S05]  /*22e0*/  BSYNC B0 ;  /* 0x0000000000007941 */ /* 0x000fea0003800000 */
.L_x_785:
        /* <DEDUP_REMOVED lines=21> */
.L_x_788:
[----:B------:R-:W-:Y:S05]  /*2440*/  BSYNC B0 ;  /* 0x0000000000007941 */ /* 0x000fea0003800000 */
.L_x_787:
        /* <DEDUP_REMOVED lines=21> */
.L_x_790:
[----:B------:R-:W-:Y:S05]  /*25a0*/  BSYNC B0 ;  /* 0x0000000000007941 */ /* 0x000fea0003800000 */
.L_x_789:
        /* <DEDUP_REMOVED lines=21> */
.L_x_792:
[----:B------:R-:W-:Y:S05]  /*2700*/  BSYNC B0 ;  /* 0x0000000000007941 */ /* 0x000fea0003800000 */
.L_x_791:
        /* <DEDUP_REMOVED lines=25> */
.L_x_794:
[----:B------:R-:W-:Y:S05]  /*28a0*/  BSYNC B0 ;  /* 0x0000000000007941 */ /* 0x000fea0003800000 */
.L_x_793:
        /* <DEDUP_REMOVED lines=12> */
[----:B------:R-:W-:Y:S01]  /*2970*/  IMAD R0, R14, c[0x0][0x1a4], R0 ;  /* 0x000069000e007a24 */ /* 0x000fe200078e0200 */
        /* <DEDUP_REMOVED lines=46> */
.L_x_796:
[----:B------:R-:W-:Y:S05]  /*2c60*/  BSYNC B0 ;  /* 0x0000000000007941 */ /* 0x000fea0003800000 */
.L_x_795:
        /* <DEDUP_REMOVED lines=17> */
.L_x_798:
[----:B------:R-:W-:Y:S05]  /*2d80*/  BSYNC B0 ;  /* 0x0000000000007941 */ /* 0x000fea0003800000 */
.L_x_797:
        /* <DEDUP_REMOVED lines=17> */
.L_x_800:
[----:B------:R-:W-:Y:S05]  /*2ea0*/  BSYNC B0 ;  /* 0x0000000000007941 */ /* 0x000fea0003800000 */
.L_x_799:
        /* <DEDUP_REMOVED lines=18> */
.L_x_802:
[----:B------:R-:W-:Y:S05]  /*2fd0*/  BSYNC B0 ;  /* 0x0000000000007941 */ /* 0x000fea0003800000 */
.L_x_801:
        /* <DEDUP_REMOVED lines=17> */
.L_x_804:
[----:B------:R-:W-:Y:S05]  /*30f0*/  BSYNC B0 ;  /* 0x0000000000007941 */ /* 0x000fea0003800000 */
.L_x_803:
        /* <DEDUP_REMOVED lines=19> */
.L_x_806:
[----:B------:R-:W-:Y:S05]  /*3230*/  BSYNC B0 ;  /* 0x0000000000007941 */ /* 0x000fea0003800000 */
.L_x_805:
        /* <DEDUP_REMOVED lines=19> */
.L_x_808:
[----:B------:R-:W-:Y:S05]  /*3370*/  BSYNC B0 ;  /* 0x0000000000007941 */ /* 0x000fea0003800000 */
.L_x_807:
        /* <DEDUP_REMOVED lines=18> */
.L_x_810:
[----:B------:R-:W-:Y:S05]  /*34a0*/  BSYNC B0 ;  /* 0x0000000000007941 */ /* 0x000fea0003800000 */
.L_x_809:
[----:B------:R-:W-:Y:S01]  /*34b0*/  ULDC.64 UR10, c[0x0][0x318] ;  /* 0x0000c600000a7ab9 */ /* 0x000fe20000000a00 */
[----:B------:R-:W0:Y:S01]  /*34c0*/  LDGDEPBAR ;  /* 0x00000000000079af */ /* 0x000e220000000000 */
[----:B------:R-:W-:Y:S01]  /*34d0*/  UISETP.NE.U32.AND UP1, UPT, URZ, UR10, UPT ;  /* 0x0000000a3f00728c */ /* 0x000fe2000bf25070 */
[----:B---3--:R-:W-:Y:S02]  /*34e0*/  IMAD.MOV.U32 R10, RZ, RZ, R32 ;  /* 0x000000ffff0a7224 */ /* 0x008fe400078e0020 */
[----:B------:R-:W-:Y:S01]  /*34f0*/  IMAD.MOV.U32 R11, RZ, RZ, R33 ;  /* 0x000000ffff0b7224 */ /* 0x000fe200078e0021 */
[----:B------:R-:W-:-:S03]  /*3500*/  UISETP.NE.AND.EX UP1, UPT, URZ, UR11, UPT, UP1 ;  /* 0x0000000b3f00728c */ /* 0x000fc6000bf25310 */
[----:B------:R-:W-:-:S03]  /*3510*/  ULDC.64 UR10, c[0x0][0x320] ;  /* 0x0000c800000a7ab9 */ /* 0x000fc60000000a00 */
        /* <DEDUP_REMOVED lines=8> */
[----:B------:R-:W-:Y:S02]  /*35a0*/  ULDC UR10, c[0x0][0x318] ;  /* 0x0000c600000a7ab9 */ /* 0x000fe40000000800 */
[----:B------:R-:W-:Y:S02]  /*35b0*/  @UP1 ULEA UR12, UP0, UR22, UR10, 0x2 ;  /* 0x0000000a160c1291 */ /* 0x000fe4000f80103f */
[----:B------:R-:W-:Y:S02]  /*35c0*/  @UP1 UIADD3 UR11, UR23, UR11, URZ ;  /* 0x0000000b170b1290 */ /* 0x000fe4000fffe03f */
[----:B------:R-:W-:Y:S02]  /*35d0*/  ULDC UR10, c[0x0][0x31c] ;  /* 0x0000c700000a7ab9 */ /* 0x000fe40000000800 */
[----:B------:R-:W-:Y:S01]  /*35e0*/  @UP1 ULEA.HI.X UR13, UR22, UR10, UR11, 0x2, UP0 ;  /* 0x0000000a160d1291 */ /* 0x000fe200080f140b */
[----:B-1----:R-:W-:-:S05]  /*35f0*/  IMAD.U32 R6, RZ, RZ, UR12 ;  /* 0x0000000cff067e24 */ /* 0x002fca000f8e00ff */
[----:B------:R-:W-:Y:S01]  /*3600*/  MOV R7, UR13 ;  /* 0x0000000d00077c02 */ /* 0x000fe20008000f00 */
[----:B------:R-:W1:Y:S01]  /*3610*/  @P0 MUFU.RCP R3, c[0x0][0x238] ;  /* 0x00008e0000030b08 */ /* 0x000e620000001000 */
[----:B------:R-:W-:Y:S01]  /*3620*/  ISETP.GE.AND P1, PT, R14, UR5, PT ;  /* 0x000000050e007c0c */ /* 0x000fe2000bf26270 */
[----:B------:R-:W-:Y:S02]  /*3630*/  ULDC.64 UR12, c[0x0][0x1a0] ;  /* 0x00006800000c7ab9 */ /* 0x000fe40000000a00 */
[----:B------:R3:W1:Y:S01]  /*3640*/  @P0 LDG.E R0, [R6.64] ;  /* 0x0000003406000981 */ /* 0x000662000c1e1900 */
[----:B------:R-:W-:Y:S01]  /*3650*/  MOV R10, R30 ;  /* 0x0000001e000a7202 */ /* 0x000fe20000000f00 */
[----:B------:R-:W-:Y:S01]  /*3660*/  USHF.L.U64.HI UR28, UR12, UR28, UR13 ;  /* 0x0000001c0c1c7299 */ /* 0x000fe2000801020d */
[----:B------:R-:W-:Y:S01]  /*3670*/  IMAD.SHL.U32 R26, R26, 0x2, RZ ;  /* 0x000000021a1a7824 */ /* 0x000fe200078e00ff */
[----:B------:R-:W-:Y:S01]  /*3680*/  BAR.SYNC.DEFER_BLOCKING 0x0 ;  /* 0x0000000000007b1d */ /* 0x000fe20000010000 */
[----:B------:R-:W-:-:S02]  /*3690*/  USHF.L.U32 UR29, UR12, 0x7, URZ ;  /* 0x000000070c1d7899 */ /* 0x000fc4000800063f */
[----:B------:R-:W-:Y:S01]  /*36a0*/  UIMAD UR11, UR28, UR9, URZ ;  /* 0x000000091c0b72a4 */ /* 0x000fe2000f8e023f */
[----:B------:R-:W-:Y:S02]  /*36b0*/  LOP3.LUT R244, R26, 0x6, RZ, 0xc0, !PT ;  /* 0x000000061af47812 */ /* 0x000fe400078ec0ff */
[----:B------:R2:W-:Y:S01]  /*36c0*/  STL.64 [R1+0x80], R10 ;  /* 0x0000800a01007387 */ /* 0x0005e20000100a00 */
[----:B------:R-:W-:Y:S01]  /*36d0*/  UIMAD UR19, UR19, UR29, UR11 ;  /* 0x0000001d131372a4 */ /* 0x000fe2000f8e020b */
[----:B------:R-:W-:Y:S01]  /*36e0*/  BSSY B0, `(.L_x_811) ;  /* 0x0000016000007945 */ /* 0x000fe20003800000 */
[----:B------:R-:W-:Y:S01]  /*36f0*/  UMOV UR35, URZ ;  /* 0x0000003f00237c82 */ /* 0x000fe20008000000 */
[----:B---3--:R-:W-:Y:S01]  /*3700*/  IMAD.U32 R6, RZ, RZ, UR9 ;  /* 0x00000009ff067e24 */ /* 0x008fe2000f8e00ff */
[----:B------:R2:W-:Y:S03]  /*3710*/  @P1 STS.128 [R246+0x8000], RZ ;  /* 0x008000fff6001388 */ /* 0x0005e60000000c00 */
[----:B------:R-:W-:-:S05]  /*3720*/  IMAD.WIDE.U32 R6, R6, UR29, R10 ;  /* 0x0000001d06067c25 */ /* 0x000fca000f8e000a */
[----:B------:R-:W-:Y:S01]  /*3730*/  IADD3 R9, R7, UR19, RZ ;  /* 0x0000001307097c10 */ /* 0x000fe2000fffe0ff */
[----:B-1----:R-:W-:-:S04]  /*3740*/  @P0 FMUL.FTZ R0, R0, R3 ;  /* 0x0000000300000220 */ /* 0x002fc80000410000 */
[----:B------:R1:W3:Y:S02]  /*3750*/  @P0 R2UR UR10, R0 ;  /* 0x00000000000a03c2 */ /* 0x0002e400000e0000 */
[----:B-1----:R-:W-:Y:S01]  /*3760*/  SHF.R.S32.HI R0, RZ, 0x1f, R5 ;  /* 0x0000001fff007819 */ /* 0x002fe20000011405 */
[----:B---3--:R-:W-:-:S03]  /*3770*/  @UP1 UMOV UR35, UR10 ;  /* 0x0000000a00231c82 */ /* 0x008fc60008000000 */
[----:B------:R-:W-:-:S04]  /*3780*/  LEA.HI R0, R0, R5, RZ, 0x2 ;  /* 0x0000000500007211 */ /* 0x000fc800078f10ff */
[----:B------:R-:W-:Y:S01]  /*3790*/  SHF.R.S32.HI R214, RZ, 0x2, R0 ;  /* 0x00000002ffd67819 */ /* 0x000fe20000011400 */
        /* <DEDUP_REMOVED lines=10> */
.L_x_812:
[----:B--2---:R-:W-:Y:S05]  /*3840*/  BSYNC B0 ;  /* 0x0000000000007941 */ /* 0x004fea0003800000 */
.L_x_811:
        /* <DEDUP_REMOVED lines=12> */
[----:B------:R-:W-:-:S04]  /*3910*/  LEA R10, P0, R0, c[0x0][0x170], 0x1 ;  /* 0x00005c00000a7a11 */ /* 0x000fc800078008ff */
[----:B------:R-:W-:-:S05]  /*3920*/  LEA.HI.X R11, R0, c[0x0][0x174], R3, 0x1, P0 ;  /* 0x00005d00000b7a11 */ /* 0x000fca00000f0c03 */
[----:B------:R-:W-:Y:S01]  /*3930*/  @!PT LDS RZ, [RZ] ;  /* 0x00000000fffff984 */ /* 0x000fe20000000800 */
[----:B------:R-:W-:Y:S01]  /*3940*/  @!PT LDS RZ, [RZ] ;  /* 0x00000000fffff984 */ /* 0x000fe20000000800 */
[----:B------:R-:W-:Y:S01]  /*3950*/  @!PT LDS RZ, [RZ] ;  /* 0x00000000fffff984 */ /* 0x000fe20000000800 */
[----:B------:R1:W-:Y:S04]  /*3960*/  LDGSTS.E.BYPASS.LTC128B.128 [R246+0x8800], [R10.64] ;  /* 0x088000000af67fae */ /* 0x0003e8000b901d74 */
.L_x_814:
[----:B------:R-:W-:Y:S05]  /*3970*/  BSYNC B0 ;  /* 0x0000000000007941 */ /* 0x000fea0003800000 */
.L_x_813:
        /* <DEDUP_REMOVED lines=18> */
.L_x_816:
[----:B------:R-:W-:Y:S05]  /*3aa0*/  BSYNC B0 ;  /* 0x0000000000007941 */ /* 0x000fea0003800000 */
.L_x_815:
        /* <DEDUP_REMOVED lines=19> */
.L_x_818:
[----:B------:R-:W-:Y:S05]  /*3be0*/  BSYNC B0 ;  /* 0x0000000000007941 */ /* 0x000fea0003800000 */
.L_x_817:
        /* <DEDUP_REMOVED lines=18> */
.L_x_820:
[----:B------:R-:W-:Y:S05]  /*3d10*/  BSYNC B0 ;  /* 0x0000000000007941 */ /* 0x000fea0003800000 */
.L_x_819:
        /* <DEDUP_REMOVED lines=20> */
.L_x_822:
[----:B------:R-:W-:Y:S05]  /*3e60*/  BSYNC B0 ;  /* 0x0000000000007941 */ /* 0x000fea0003800000 */
.L_x_821:
        /* <DEDUP_REMOVED lines=20> */
.L_x_824:
[----:B------:R-:W-:Y:S05]  /*3fb0*/  BSYNC B0 ;  /* 0x0000000000007941 */ /* 0x000fea0003800000 */
.L_x_823:
        /* <DEDUP_REMOVED lines=19> */
.L_x_826:
[----:B------:R-:W-:Y:S05]  /*40f0*/  BSYNC B0 ;  /* 0x0000000000007941 */ /* 0x000fea0003800000 */
.L_x_825:
[----:B-1----:R-:W-:Y:S01]  /*4100*/  SHF.R.S32.HI R7, RZ, 0x4, R19 ;  /* 0x00000004ff077819 */ /* 0x002fe20000011413 */
[C---:B------:R-:W-:Y:S01]  /*4110*/  IMAD.SHL.U32 R6, R48.reuse, 0x40, RZ ;  /* 0x0000004030067824 */ /* 0x040fe200078e00ff */
[----:B------:R-:W-:Y:S01]  /*4120*/  R2P PR, R48, 0x6 ;  /* 0x0000000630007804 */ /* 0x000fe20000000000 */
[----:B------:R-:W-:Y:S01]  /*4130*/  IMAD.SHL.U32 R3, R23, 0x40, RZ ;  /* 0x0000004017037824 */ /* 0x000fe200078e00ff */
[----:B------:R-:W-:Y:S01]  /*4140*/  LEA.HI R0, R19, R7, RZ, 0x1 ;  /* 0x0000000713007211 */ /* 0x000fe200078f08ff */
[----:B------:R-:W-:Y:S01]  /*4150*/  IMAD.SHL.U32 R5, R14, 0x8, RZ ;  /* 0x000000080e057824 */ /* 0x000fe200078e00ff */
[----:B------:R-:W-:Y:S01]  /*4160*/  UIADD3 UR5, UR15, -UR36, URZ ;  /* 0x800000240f057290 */ /* 0x000fe2000fffe03f */
[----:B------:R-:W0:Y:S01]  /*4170*/  LDGDEPBAR ;  /* 0x00000000000079af */ /* 0x000e220000000000 */
[----:B------:R-:W-:Y:S01]  /*4180*/  LOP3.LUT R0, R0, 0xfffffffe, RZ, 0xc0, !PT ;  /* 0xfffffffe00007812 */ /* 0x000fe200078ec0ff */
[----:B------:R-:W-:Y:S01]  /*4190*/  UIADD3 UR11, UR15, 0x1, -UR36 ;  /* 0x000000010f0b7890 */ /* 0x000fe2000fffe824 */
[----:B------:R-:W-:Y:S01]  /*41a0*/  LOP3.LUT R3, R3, 0x1c0, RZ, 0xc0, !PT ;  /* 0x000001c003037812 */ /* 0x000fe200078ec0ff */
[----:B------:R-:W-:-:S02]  /*41b0*/  ULDC UR10, c[0x0][0x2e8] ;  /* 0x0000ba00000a7ab9 */ /* 0x000fc40000000800 */
[----:B------:R-:W-:Y:S01]  /*41c0*/  IMAD.IADD R7, R7, 0x1, -R0 ;  /* 0x0000000107077824 */ /* 0x000fe200078e0a00 */
[----:B------:R-:W-:Y:S01]  /*41d0*/  LOP3.LUT R0, R6, 0x1c0, RZ, 0xc0, !PT ;  /* 0x000001c006007812 */ /* 0x000fe200078ec0ff */
[----:B------:R-:W-:Y:S02]  /*41e0*/  UIADD3 UR10, UR11, UR10, URZ ;  /* 0x0000000a0b0a7290 */ /* 0x000fe4000fffe03f */
[----:B------:R-:W-:Y:S01]  /*41f0*/  IMAD.SHL.U32 R6, R7, 0x8, RZ ;  /* 0x0000000807067824 */ /* 0x000fe200078e00ff */
[----:B------:R-:W-:Y:S01]  /*4200*/  LOP3.LUT R8, R0, 0x8, R5, 0xf8, !PT ;  /* 0x0000000800087812 */ /* 0x000fe200078ef805 */
[----:B------:R-:W-:Y:S01]  /*4210*/  UISETP.GT.AND UP0, UPT, UR9, UR8, UPT ;  /* 0x000000080900728c */ /* 0x000fe2000bf04270 */
        /* <DEDUP_REMOVED lines=20> */
[----:B------:R-:W-:-:S03]  /*4360*/  IMAD.U32 R3, RZ, RZ, UR9 ;  /* 0x00000009ff037e24 */ /* 0x000fc6000f8e00ff */
[----:B------:R-:W2:Y:S04]  /*4370*/  LDSM.16.M88.4 R28, [R212+0x7000] ;  /* 0x00700000d41c783b */ /* 0x000ea80000000200 */
[----:B------:R-:W3:Y:S04]  /*4380*/  LDSM.16.M88.4 R16, [R212+0x4000] ;  /* 0x00400000d410783b */ /* 0x000ee80000000200 */
[----:B------:R-:W4:Y:S04]  /*4390*/  LDSM.16.M88.4 R44, [R212+0x5000] ;  /* 0x00500000d42c783b */ /* 0x000f280000000200 */
[----:B------:R-:W2:Y:S04]  /*43a0*/  LDSM.16.M88.4 R40, [R212+0x5800] ;  /* 0x00580000d428783b */ /* 0x000ea80000000200 */
        /* <DEDUP_REMOVED lines=12> */
[----:B------:R-:W-:Y:S01]  /*4470*/  LDSM.16.M88.4 R100, [R218+0x5800] ;  /* 0x00580000da64783b */ /* 0x000fe20000000200 */
[C---:B------:R-:W-:Y:S03]  /*4480*/  HMMA.16816.F32.BF16 R180, R12.reuse, R22, RZ ;  /* 0x000000160cb4723c */ /* 0x040fe600000418ff */
[----:B------:R-:W-:Y:S05]  /*4490*/  LDSM.16.M88.4 R116, [R218+0x6000] ;  /* 0x00600000da74783b */ /* 0x000fea0000000200 */
[C---:B--2---:R-:W-:Y:S08]  /*44a0*/  HMMA.16816.F32.BF16 R20, R12.reuse, R28, RZ ;  /* 0x0000001c0c14723c */ /* 0x044ff000000418ff */
[-C--:B---3--:R-:W-:Y:S08]  /*44b0*/  HMMA.16816.F32.BF16 R188, R12, R16.reuse, RZ ;  /* 0x000000100cbc723c */ /* 0x088ff000000418ff */
[C---:B------:R-:W-:Y:S08]  /*44c0*/  HMMA.16816.F32.BF16 R104, R8.reuse, R16, RZ ;  /* 0x000000100868723c */ /* 0x040ff000000418ff */
[----:B------:R-:W-:Y:S01]  /*44d0*/  HMMA.16816.F32.BF16 R96, R8, R18, RZ ;  /* 0x000000120860723c */ /* 0x000fe200000418ff */
[----:B------:R-:W-:-:S02]  /*44e0*/  IMAD.MOV.U32 R217, RZ, RZ, R20 ;  /* 0x000000ffffd97224 */ /* 0x000fc400078e0014 */
[----:B------:R-:W-:Y:S02]  /*44f0*/  IMAD.MOV.U32 R7, RZ, RZ, R21 ;  /* 0x000000ffff077224 */ /* 0x000fe400078e0015 */
[----:B------:R-:W-:Y:S02]  /*4500*/  IMAD.MOV.U32 R6, RZ, RZ, R22 ;  /* 0x000000ffff067224 */ /* 0x000fe400078e0016 */
[----:B------:R-:W-:Y:S01]  /*4510*/  IMAD.MOV.U32 R5, RZ, RZ, R23 ;  /* 0x000000ffff057224 */ /* 0x000fe200078e0017 */
[----:B------:R-:W-:Y:S01]  /*4520*/  HMMA.16816.F32.BF16 R184, R12, R18, RZ ;  /* 0x000000120cb8723c */ /* 0x000fe200000418ff */
[----:B------:R-:W1:Y:S07]  /*4530*/  LDSM.16.M88.4 R16, [R222+0x2000] ;  /* 0x00200000de10783b */ /* 0x000e6e0000000200 */
[C---:B----4-:R-:W-:Y:S08]  /*4540*/  HMMA.16816.F32.BF16 R84, R8.reuse, R44, RZ ;  /* 0x0000002c0854723c */ /* 0x050ff000000418ff */
[C---:B------:R-:W-:Y:S08]  /*4550*/  HMMA.16816.F32.BF16 R80, R8.reuse, R46, RZ ;  /* 0x0000002e0850723c */ /* 0x040ff000000418ff */
[C---:B------:R-:W-:Y:S08]  /*4560*/  HMMA.16816.F32.BF16 R112, R8.reuse, R28, RZ ;  /* 0x0000001c0870723c */ /* 0x040ff000000418ff */
[----:B------:R-:W-:Y:S08]  /*4570*/  HMMA.16816.F32.BF16 R140, R8, R30, RZ ;  /* 0x0000001e088c723c */ /* 0x000ff000000418ff */
[C---:B------:R-:W-:Y:S08]  /*4580*/  HMMA.16816.F32.BF16 R192, R12.reuse, R44, RZ ;  /* 0x0000002c0cc0723c */ /* 0x040ff000000418ff */
[C---:B------:R-:W-:Y:S08]  /*4590*/  HMMA.16816.F32.BF16 R20, R12.reuse, R30, RZ ;  /* 0x0000001e0c14723c */ /* 0x040ff000000418ff */
[C---:B------:R-:W-:Y:S08]  /*45a0*/  HMMA.16816.F32.BF16 R44, R12.reuse, R46, RZ ;  /* 0x0000002e0c2c723c */ /* 0x040ff000000418ff */
[C---:B------:R-:W-:Y:S08]  /*45b0*/  HMMA.16816.F32.BF16 R196, R12.reuse, R40, RZ ;  /* 0x000000280cc4723c */ /* 0x040ff000000418ff */
[----:B------:R-:W-:Y:S01]  /*45c0*/  HMMA.16816.F32.BF16 R204, R12, R42, RZ ;  /* 0x0000002a0ccc723c */ /* 0x000fe200000418ff */
[----:B------:R-:W-:-:S02]  /*45d0*/  IMAD.MOV.U32 R252, RZ, RZ, R20 ;  /* 0x000000fffffc7224 */ /* 0x000fc400078e0014 */
[----:B------:R-:W-:Y:S02]  /*45e0*/  IMAD.MOV.U32 R247, RZ, RZ, R21 ;  /* 0x000000fffff77224 */ /* 0x000fe400078e0015 */
[----:B------:R-:W-:Y:S02]  /*45f0*/  IMAD.MOV.U32 R245, RZ, RZ, R22 ;  /* 0x000000fffff57224 */ /* 0x000fe400078e0016 */
[----:B------:R-:W-:Y:S01]  /*4600*/  IMAD.MOV.U32 R221, RZ, RZ, R23 ;  /* 0x000000ffffdd7224 */ /* 0x000fe200078e0017 */
        /* <DEDUP_REMOVED lines=8> */
[----:B------:R-:W-:-:S02]  /*4690*/  IMAD.MOV.U32 R23, RZ, RZ, R28 ;  /* 0x000000ffff177224 */ /* 0x000fc400078e001c */
[----:B------:R-:W-:Y:S02]  /*46a0*/  IMAD.MOV.U32 R22, RZ, RZ, R29 ;  /* 0x000000ffff167224 */ /* 0x000fe400078e001d */
[----:B------:R-:W-:Y:S02]  /*46b0*/  IMAD.MOV.U32 R21, RZ, RZ, R30 ;  /* 0x000000ffff157224 */ /* 0x000fe400078e001e */
[----:B------:R-:W-:Y:S01]  /*46c0*/  IMAD.MOV.U32 R20, RZ, RZ, R31 ;  /* 0x000000ffff147224 */ /* 0x000fe200078e001f */
[----:B------:R-:W-:Y:S01]  /*46d0*/  HMMA.16816.F32.BF16 R108, R8, R34, RZ ;  /* 0x00000022086c723c */ /* 0x000fe200000418ff */
[----:B------:R-:W-:Y:S01]  /*46e0*/  IMAD.MOV.U32 R27, RZ, RZ, R12 ;  /* 0x000000ffff1b7224 */ /* 0x000fe200078e000c */
[----:B------:R-:W-:Y:S01]  /*46f0*/  LDSM.16.M88.4 R28, [R223+0x1000] ;  /* 0x00100000df1c783b */ /* 0x000fe20000000200 */
[----:B------:R-:W-:Y:S02]  /*4700*/  IMAD.MOV.U32 R26, RZ, RZ, R13 ;  /* 0x000000ffff1a7224 */ /* 0x000fe400078e000d */
[----:B------:R-:W-:-:S02]  /*4710*/  IMAD.MOV.U32 R25, RZ, RZ, R14 ;  /* 0x000000ffff197224 */ /* 0x000fc400078e000e */
[----:B------:R-:W-:Y:S01]  /*4720*/  IMAD.MOV.U32 R24, RZ, RZ, R15 ;  /* 0x000000ffff187224 */ /* 0x000fe200078e000f */
[C---:B------:R-:W-:Y:S01]  /*4730*/  HMMA.16816.F32.BF16 R76, R8.reuse, R40, RZ ;  /* 0x00000028084c723c */ /* 0x040fe200000418ff */
[----:B------:R-:W2:Y:S07]  /*4740*/  LDSM.16.M88.4 R12, [R222] ;  /* 0x00000000de0c783b */ /* 0x000eae0000000200 */
[C---:B------:R-:W-:Y:S01]  /*4750*/  HMMA.16816.F32.BF16 R72, R8.reuse, R42, RZ ;  /* 0x0000002a0848723c */ /* 0x040fe200000418ff */
[----:B------:R-:W-:Y:S07]  /*4760*/  LDSM.16.M88.4 R40, [R223+0x2800] ;  /* 0x00280000df28783b */ /* 0x000fee0000000200 */
[C---:B------:R-:W-:Y:S08]  /*4770*/  HMMA.16816.F32.BF16 R68, R8.reuse, R36, RZ ;  /* 0x000000240844723c */ /* 0x040ff000000418ff */
[C---:B------:R-:W-:Y:S01]  /*4780*/  HMMA.16816.F32.BF16 R64, R8.reuse, R38, RZ ;  /* 0x000000260840723c */ /* 0x040fe200000418ff */
[----:B------:R-:W-:Y:S07]  /*4790*/  LDSM.16.M88.4 R36, [R223] ;  /* 0x00000000df24783b */ /* 0x000fee0000000200 */
[----:B------:R-:W-:Y:S01]  /*47a0*/  HMMA.16816.F32.BF16 R60, R8, R32, RZ ;  /* 0x00000020083c723c */ /* 0x000fe200000418ff */
[----:B------:R-:W-:Y:S06]  /*47b0*/  LDSM.16.M88.4 R32, [R223+0x800] ;  /* 0x00080000df20783b */ /* 0x000fec0000000200 */
[----:B------:R-:W-:Y:S01]  /*47c0*/  IMAD.MOV.U32 R11, RZ, RZ, R136 ;  /* 0x000000ffff0b7224 */ /* 0x000fe200078e0088 */
[----:B-1----:R-:W-:Y:S01]  /*47d0*/  HMMA.16816.F32.BF16 R224, R16, R54, R88 ;  /* 0x0000003610e0723c */ /* 0x002fe20000041858 */
        /* <DEDUP_REMOVED lines=8> */
[----:B------:R-:W1:Y:S01]  /*4860*/  LDSM.16.M88.4 R8, [R220+0x2000] ;  /* 0x00200000dc08783b */ /* 0x000e620000000200 */
[C---:B------:R-:W-:Y:S03]  /*4870*/  HMMA.16816.F32.BF16 R148, R16.reuse, R120, R60 ;  /* 0x000000781094723c */ /* 0x040fe6000004183c */
[----:B------:R-:W3:Y:S05]  /*4880*/  LDSM.16.M88.4 R60, [R223+0x3000] ;  /* 0x00300000df3c783b */ /* 0x000eea0000000200 */
[C---:B------:R-:W-:Y:S08]  /*4890*/  HMMA.16816.F32.BF16 R236, R16.reuse, R52, R92 ;  /* 0x0000003410ec723c */ /* 0x040ff0000004185c */
[----:B------:R-:W-:Y:S08]  /*48a0*/  HMMA.16816.F32.BF16 R240, R16, R58, R96 ;  /* 0x0000003a10f0723c */ /* 0x000ff00000041860 */
[-C--:B--2---:R-:W-:Y:S07]  /*48b0*/  HMMA.16816.F32.BF16 R92, R12, R56.reuse, R188 ;  /* 0x000000380c5c723c */ /* 0x084fee00000418bc */
        /* <DEDUP_REMOVED lines=12> */
[----:B------:R-:W-:Y:S01]  /*4980*/  IMAD.MOV.U32 R113, RZ, RZ, R26 ;  /* 0x000000ffff717224 */ /* 0x000fe200078e001a */
[----:B------:R-:W-:Y:S01]  /*4990*/  LDSM.16.M88.4 R20, [R223+0x2000] ;  /* 0x00200000df14783b */ /* 0x000fe20000000200 */
[----:B------:R-:W-:Y:S02]  /*49a0*/  IMAD.MOV.U32 R114, RZ, RZ, R25 ;  /* 0x000000ffff727224 */ /* 0x000fe400078e0019 */
[----:B------:R-:W-:Y:S02]  /*49b0*/  IMAD.MOV.U32 R115, RZ, RZ, R24 ;  /* 0x000000ffff737224 */ /* 0x000fe400078e0018 */
[----:B------:R-:W-:Y:S01]  /*49c0*/  IMAD.MOV.U32 R156, RZ, RZ, R252 ;  /* 0x000000ffff9c7224 */ /* 0x000fe200078e00fc */
[----:B------:R-:W-:Y:S01]  /*49d0*/  HMMA.16816.F32.BF16 R200, R16, R48, R84 ;  /* 0x0000003010c8723c */ /* 0x000fe20000041854 */
[----:B------:R-:W-:Y:S01]  /*49e0*/  IMAD.MOV.U32 R157, RZ, RZ, R247 ;  /* 0x000000ffff9d7224 */ /* 0x000fe200078e00f7 */
[----:B------:R-:W-:Y:S01]  /*49f0*/  LDSM.16.M88.4 R24, [R223+0x1800] ;  /* 0x00180000df18783b */ /* 0x000fe20000000200 */
[----:B------:R-:W-:-:S02]  /*4a00*/  IMAD.MOV.U32 R158, RZ, RZ, R245 ;  /* 0x000000ffff9e7224 */ /* 0x000fc400078e00f5 */
[----:B------:R-:W-:Y:S02]  /*4a10*/  IMAD.MOV.U32 R159, RZ, RZ, R221 ;  /* 0x000000ffff9f7224 */ /* 0x000fe400078e00dd */
[----:B------:R-:W-:Y:S01]  /*4a20*/  IMAD.IADD R217, R0, 0x1, R223 ;  /* 0x0000000100d97824 */ /* 0x000fe200078e02df */
[----:B------:R-:W-:Y:S01]  /*4a30*/  HMMA.16816.F32.BF16 R176, R16, R50, R80 ;  /* 0x0000003210b0723c */ /* 0x000fe20000041850 */
[----:B------:R-:W-:Y:S01]  /*4a40*/  LEA R0, R213, UR14, 0x4 ;  /* 0x0000000ed5007c11 */ /* 0x000fe2000f8e20ff */
[----:B------:R-:W-:-:S04]  /*4a50*/  IMAD R221, R2, 0x2, R220 ;  /* 0x0000000202dd7824 */ /* 0x000fc800078e02dc */
[----:B------:R-:W-:Y:S02]  /*4a60*/  IMAD.IADD R0, R214, 0x1, R0 ;  /* 0x00000001d6007824 */ /* 0x000fe400078e0200 */
[C---:B------:R-:W-:Y:S08]  /*4a70*/  HMMA.16816.F32.BF16 R168, R16.reuse, R100, R76 ;  /* 0x0000006410a8723c */ /* 0x040ff0000004184c */
[----:B------:R-:W-:Y:S08]  /*4a80*/  HMMA.16816.F32.BF16 R164, R16, R102, R72 ;  /* 0x0000006610a4723c */ /* 0x000ff00000041848 */
        /* <DEDUP_REMOVED lines=8> */
[C---:B------:R-:W-:Y:S01]  /*4b10*/  HMMA.16816.F32.BF16 R152, R16.reuse, R118, R64 ;  /* 0x000000761098723c */ /* 0x040fe20000041840 */
[----:B------:R-:W-:Y:S07]  /*4b20*/  LDSM.16.M88.4 R64, [R220] ;  /* 0x00000000dc40783b */ /* 0x000fee0000000200 */
[C---:B------:R-:W-:Y:S08]  /*4b30*/  HMMA.16816.F32.BF16 R132, R16.reuse, R124, R132 ;  /* 0x0000007c1084723c */ /* 0x040ff00000041884 */
[----:B------:R-:W-:Y:S01]  /*4b40*/  HMMA.16816.F32.BF16 R108, R16, R130, R140 ;  /* 0x00000082106c723c */ /* 0x000fe2000004188c */
[----:B------:R-:W2:Y:S07]  /*4b50*/  LDSM.16.M88.4 R140, [R223+0x3800] ;  /* 0x00380000df8c783b */ /* 0x000eae0000000200 */
        /* <DEDUP_REMOVED lines=8> */
[C---:B-1----:R-:W-:Y:S08]  /*4be0*/  HMMA.16816.F32.BF16 R12, R8.reuse, R42, R144 ;  /* 0x0000002a080c723c */ /* 0x042ff00000041890 */
[C---:B------:R-:W-:Y:S08]  /*4bf0*/  HMMA.16816.F32.BF16 R156, R8.reuse, R40, R148 ;  /* 0x00000028089c723c */ /* 0x040ff00000041894 */
        /* <DEDUP_REMOVED lines=10> */
[C---:B---3--:R-:W-:Y:S08]  /*4ca0*/  HMMA.16816.F32.BF16 R12, R8.reuse, R60, R136 ;  /* 0x0000003c080c723c */ /* 0x048ff00000041888 */
[C---:B------:R-:W-:Y:S07]  /*4cb0*/  HMMA.16816.F32.BF16 R120, R8.reuse, R32, R236 ;  /* 0x000000200878723c */ /* 0x040fee00000418ec */
[----:B------:R-:W-:Y:S01]  /*4cc0*/  IADD3 R236, R0, UR5, RZ ;  /* 0x0000000500ec7c10 */ /* 0x000fe2000fffe0ff */
[C---:B------:R-:W-:Y:S08]  /*4cd0*/  HMMA.16816.F32.BF16 R224, R8.reuse, R34, R224 ;  /* 0x0000002208e0723c */ /* 0x040ff000000418e0 */
[----:B------:R-:W-:Y:S01]  /*4ce0*/  IMAD.MOV.U32 R183, RZ, RZ, R14 ;  /* 0x000000ffffb77224 */ /* 0x000fe200078e000e */
[----:B------:R-:W-:Y:S01]  /*4cf0*/  HMMA.16816.F32.BF16 R200, R8, R28, R200 ;  /* 0x0000001c08c8723c */ /* 0x000fe200000418c8 */
[----:B------:R-:W-:-:S02]  /*4d00*/  IMAD.MOV.U32 R182, RZ, RZ, R15 ;  /* 0x000000ffffb67224 */ /* 0x000fc400078e000f */
[----:B------:R-:W-:Y:S02]  /*4d10*/  IMAD.MOV.U32 R150, RZ, RZ, R12 ;  /* 0x000000ffff967224 */ /* 0x000fe400078e000c */
[----:B------:R-:W-:-:S03]  /*4d20*/  IMAD.MOV.U32 R149, RZ, RZ, R13 ;  /* 0x000000ffff957224 */ /* 0x000fc600078e000d */
[C---:B--2---:R-:W-:Y:S08]  /*4d30*/  HMMA.16816.F32.BF16 R12, R8.reuse, R140, R132 ;  /* 0x0000008c080c723c */ /* 0x044ff00000041884 */
[C---:B------:R-:W-:Y:S08]  /*4d40*/  HMMA.16816.F32.BF16 R176, R8.reuse, R30, R176 ;  /* 0x0000001e08b0723c */ /* 0x040ff000000418b0 */
        /* <DEDUP_REMOVED lines=8> */
[----:B------:R-:W-:-:S07]  /*4dd0*/  IMAD.MOV.U32 R213, RZ, RZ, R184 ;  /* 0x000000ffffd57224 */ /* 0x000fce00078e00b8 */
[C---:B------:R-:W-:Y:S08]  /*4de0*/  HMMA.16816.F32.BF16 R152, R8.reuse, R22, R152 ;  /* 0x000000160898723c */ /* 0x040ff00000041898 */
[C---:B------:R-:W-:Y:S08]  /*4df0*/  HMMA.16816.F32.BF16 R12, R8.reuse, R62, R108 ;  /* 0x0000003e080c723c */ /* 0x040ff0000004186c */
[----:B------:R-:W-:Y:S08]  /*4e00*/  HMMA.16816.F32.BF16 R8, R8, R142, R96 ;  /* 0x0000008e0808723c */ /* 0x000ff00000041860 */
[C---:B------:R-:W-:Y:S08]  /*4e10*/  HMMA.16816.F32.BF16 R144, R64.reuse, R40, R68 ;  /* 0x000000284090723c */ /* 0x040ff00000041844 */
[----:B------:R-:W-:Y:S01]  /*4e20*/  IMAD.MOV.U32 R190, RZ, RZ, R12 ;  /* 0x000000ffffbe7224 */ /* 0x000fe200078e000c */
[----:B------:R-:W-:Y:S01]  /*4e30*/  HMMA.16816.F32.BF16 R92, R64, R36, R92 ;  /* 0x00000024405c723c */ /* 0x000fe2000004185c */
[----:B------:R-:W-:-:S02]  /*4e40*/  IMAD.MOV.U32 R189, RZ, RZ, R13 ;  /* 0x000000ffffbd7224 */ /* 0x000fc400078e000d */
[----:B------:R-:W-:Y:S02]  /*4e50*/  IMAD.MOV.U32 R188, RZ, RZ, R14 ;  /* 0x000000ffffbc7224 */ /* 0x000fe400078e000e */
[----:B------:R-:W-:Y:S02]  /*4e60*/  IMAD.MOV.U32 R175, RZ, RZ, R15 ;  /* 0x000000ffffaf7224 */ /* 0x000fe400078e000f */
[----:B------:R-:W-:Y:S01]  /*4e70*/  IMAD.MOV.U32 R252, RZ, RZ, R8 ;  /* 0x000000fffffc7224 */ /* 0x000fe200078e0008 */
[C---:B------:R-:W-:Y:S01]  /*4e80*/  HMMA.16816.F32.BF16 R84, R64.reuse, R38, R84 ;  /* 0x000000264054723c */ /* 0x040fe20000041854 */
[----:B------:R-:W-:Y:S01]  /*4e90*/  IMAD.MOV.U32 R230, RZ, RZ, R9 ;  /* 0x000000ffffe67224 */ /* 0x000fe200078e0009 */
[----:B------:R-:W-:Y:S01]  /*4ea0*/  LDSM.16.M88.4 R12, [R217] ;  /* 0x00000000d90c783b */ /* 0x000fe20000000200 */
[----:B------:R-:W-:Y:S02]  /*4eb0*/  IMAD.MOV.U32 R229, RZ, RZ, R10 ;  /* 0x000000ffffe57224 */ /* 0x000fe400078e000a */
[----:B------:R-:W-:Y:S01]  /*4ec0*/  IMAD.MOV.U32 R228, RZ, RZ, R11 ;  /* 0x000000ffffe47224 */ /* 0x000fe200078e000b */
[----:B------:R-:W-:Y:S02]  /*4ed0*/  LDSM.16.M88.4 R36, [R221] ;  /* 0x00000000dd24783b */ /* 0x000fe40000000200 */
[C---:B------:R-:W-:Y:S08]  /*4ee0*/  HMMA.16816.F32.BF16 R8, R64.reuse, R42, R88 ;  /* 0x0000002a4008723c */ /* 0x040ff00000041858 */
[C---:B------:R-:W-:Y:S01]  /*4ef0*/  HMMA.16816.F32.BF16 R132, R64.reuse, R20, R44 ;  /* 0x000000144084723c */ /* 0x040fe2000004182c */
[----:B------:R-:W1:Y:S07]  /*4f00*/  LDSM.16.M88.4 R44, [R221+0x2000] ;  /* 0x00200000dd2c783b */ /* 0x000e6e0000000200 */
[C---:B------:R-:W-:Y:S07]  /*4f10*/  HMMA.16816.F32.BF16 R76, R64.reuse, R34, R76 ;  /* 0x00000022404c723c */ /* 0x040fee000004184c */
[----:B------:R-:W-:Y:S01]  /*4f20*/  IMAD R35, R3, 0x80, R244 ;  /* 0x0000008003237824 */ /* 0x000fe200078e02f4 */
[----:B------:R-:W-:Y:S01]  /*4f30*/  HMMA.16816.F32.BF16 R136, R64, R22, R16 ;  /* 0x000000164088723c */ /* 0x000fe20000041810 */
[----:B------:R-:W-:-:S02]  /*4f40*/  IMAD.MOV.U32 R195, RZ, RZ, R11 ;  /* 0x000000ffffc37224 */ /* 0x000fc400078e000b */
[----:B------:R-:W-:Y:S01]  /*4f50*/  IMAD.MOV.U32 R194, RZ, RZ, R9 ;  /* 0x000000ffffc27224 */ /* 0x000fe200078e0009 */
[----:B------:R-:W-:Y:S01]  /*4f60*/  IADD3 R3, R35, 0x1, RZ ;  /* 0x0000000123037810 */ /* 0x000fe20007ffe0ff */
[----:B------:R-:W-:Y:S02]  /*4f70*/  IMAD.MOV.U32 R193, RZ, RZ, R10 ;  /* 0x000000ffffc17224 */ /* 0x000fe400078e000a */
[----:B------:R-:W-:Y:S01]  /*4f80*/  IMAD.MOV.U32 R192, RZ, RZ, R8 ;  /* 0x000000ffffc07224 */ /* 0x000fe200078e0008 */
[----:B------:R-:W-:Y:S01]  /*4f90*/  HMMA.16816.F32.BF16 R72, R64, R28, R72 ;  /* 0x0000001c4048723c */ /* 0x000fe20000041848 */
[C---:B------:R-:W-:Y:S02]  /*4fa0*/  IMAD.IADD R5, R236.reuse, 0x1, -R35 ;  /* 0x00000001ec057824 */ /* 0x040fe400078e0a23 */
[----:B------:R-:W-:-:S03]  /*4fb0*/  IMAD.IADD R7, R236, 0x1, -R3 ;  /* 0x00000001ec077824 */ /* 0x000fc600078e0a03 */
[----:B------:R-:W-:Y:S02]  /*4fc0*/  IABS R5, R5 ;  /* 0x0000000500057213 */ /* 0x000fe40000000000 */
[----:B------:R-:W-:Y:S03]  /*4fd0*/  HMMA.16816.F32.BF16 R8, R64, R60, R100 ;  /* 0x0000003c4008723c */ /* 0x000fe60000041864 */
[----:B------:R-:W-:Y:S01]  /*4fe0*/  IMAD.MOV.U32 R6, RZ, RZ, R5 ;  /* 0x000000ffff067224 */ /* 0x000fe200078e0005 */
[----:B------:R-:W-:-:S03]  /*4ff0*/  IABS R5, R7 ;  /* 0x0000000700057213 */ /* 0x000fc60000000000 */
[----:B------:R2:W-:Y:S01]  /*5000*/  I2F R18, R6 ;  /* 0x0000000600127306 */ /* 0x0005e20000201400 */
[C---:B------:R-:W-:Y:S07]  /*5010*/  HMMA.16816.F32.BF16 R108, R64.reuse, R24, R52 ;  /* 0x00000018406c723c */ /* 0x040fee0000041834 */
[----:B------:R3:W-:Y:S01]  /*5020*/  I2F R28, R5 ;  /* 0x00000005001c7306 */ /* 0x0007e20000201400 */
[----:B------:R-:W-:Y:S01]  /*5030*/  HMMA.16816.F32.BF16 R124, R64, R26, R48 ;  /* 0x0000001a407c723c */ /* 0x000fe20000041830 */
[----:B--2---:R-:W-:-:S07]  /*5040*/  IADD3 R6, R0, 0x48, RZ ;  /* 0x0000004800067810 */ /* 0x004fce0007ffe0ff */
[----:B------:R-:W-:Y:S01]  /*5050*/  IMAD.MOV.U32 R191, RZ, RZ, R10 ;  /* 0x000000ffffbf7224 */ /* 0x000fe200078e000a */
[----:B-1----:R-:W-:Y:S01]  /*5060*/  HMMA.16816.F32.BF16 R24, R44, R12, R112 ;  /* 0x0000000c2c18723c */ /* 0x002fe20000041870 */
[----:B------:R-:W-:Y:S01]  /*5070*/  IMAD.MOV.U32 R71, RZ, RZ, R11 ;  /* 0x000000ffff477224 */ /* 0x000fe200078e000b */
[----:B------:R-:W-:Y:S01]  /*5080*/  IADD3 R241, R6, UR5, RZ ;  /* 0x0000000506f17c10 */ /* 0x000fe2000fffe0ff */
[----:B------:R-:W-:Y:S02]  /*5090*/  IMAD.MOV.U32 R70, RZ, RZ, R8 ;  /* 0x000000ffff467224 */ /* 0x000fe400078e0008 */
[----:B------:R-:W-:-:S03]  /*50a0*/  IMAD.MOV.U32 R69, RZ, RZ, R9 ;  /* 0x000000ffff457224 */ /* 0x000fc600078e0009 */
[----:B------:R-:W-:Y:S08]  /*50b0*/  HMMA.16816.F32.BF16 R8, R64, R140, R104 ;  /* 0x0000008c4008723c */ /* 0x000ff00000041868 */
[C---:B------:R-:W-:Y:S08]  /*50c0*/  HMMA.16816.F32.BF16 R20, R36.reuse, R12, R92 ;  /* 0x0000000c2414723c */ /* 0x040ff0000004185c */
[-C--:B------:R-:W-:Y:S08]  /*50d0*/  HMMA.16816.F32.BF16 R48, R36, R14.reuse, R84 ;  /* 0x0000000e2430723c */ /* 0x080ff00000041854 */
[----:B------:R-:W-:Y:S01]  /*50e0*/  IMAD.MOV.U32 R141, RZ, RZ, R10 ;  /* 0x000000ffff8d7224 */ /* 0x000fe200078e000a */
[C---:B------:R-:W-:Y:S01]  /*50f0*/  IADD3 R10, R0.reuse, 0x8, RZ ;  /* 0x00000008000a7810 */ /* 0x040fe20007ffe0ff */
[----:B------:R-:W-:Y:S01]  /*5100*/  IMAD.MOV.U32 R151, RZ, RZ, R8 ;  /* 0x000000ffff977224 */ /* 0x000fe200078e0008 */
[----:B------:R-:W-:Y:S01]  /*5110*/  IADD3 R8, R0, 0x40, RZ ;  /* 0x0000004000087810 */ /* 0x000fe20007ffe0ff */
[----:B------:R-:W-:Y:S01]  /*5120*/  IMAD.MOV.U32 R148, RZ, RZ, R9 ;  /* 0x000000ffff947224 */ /* 0x000fe200078e0009 */
[----:B------:R-:W-:Y:S01]  /*5130*/  IADD3 R235, R10, UR5, RZ ;  /* 0x000000050aeb7c10 */ /* 0x000fe2000fffe0ff */
[----:B------:R-:W-:Y:S01]  /*5140*/  IMAD.MOV.U32 R140, RZ, RZ, R11 ;  /* 0x000000ffff8c7224 */ /* 0x000fe200078e000b */
[----:B------:R-:W-:Y:S01]  /*5150*/  IADD3 R234, R8, UR5, RZ ;  /* 0x0000000508ea7c10 */ /* 0x000fe2000fffe0ff */
[----:B------:R-:W-:Y:S01]  /*5160*/  HMMA.16816.F32.BF16 R52, R44, R14, R116 ;  /* 0x0000000e2c34723c */ /* 0x000fe20000041874 */
[----:B------:R-:W-:Y:S01]  /*5170*/  IADD3 R0, R0, UR10, RZ ;  /* 0x0000000a00007c10 */ /* 0x000fe2000fffe0ff */
[C---:B------:R-:W-:Y:S01]  /*5180*/  IMAD.IADD R7, R235.reuse, 0x1, -R35 ;  /* 0x00000001eb077824 */ /* 0x040fe200078e0a23 */
[----:B------:R-:W-:Y:S01]  /*5190*/  IADD3 R11, R10, UR10, RZ ;  /* 0x0000000a0a0b7c10 */ /* 0x000fe2000fffe0ff */
[----:B------:R-:W-:Y:S01]  /*51a0*/  IMAD.IADD R9, R235, 0x1, -R3 ;  /* 0x00000001eb097824 */ /* 0x000fe200078e0a03 */
[----:B------:R-:W-:Y:S01]  /*51b0*/  IMNMX R245, R0, UR15, PT ;  /* 0x0000000f00f57c17 */ /* 0x000fe2000b800200 */
[----:B---3--:R-:W-:Y:S01]  /*51c0*/  IMAD.IADD R5, R234, 0x1, -R35 ;  /* 0x00000001ea057824 */ /* 0x008fe200078e0a23 */
[----:B------:R-:W-:Y:S01]  /*51d0*/  IABS R7, R7 ;  /* 0x0000000700077213 */ /* 0x000fe20000000000 */
[----:B------:R-:W-:Y:S01]  /*51e0*/  HMMA.16816.F32.BF16 R80, R64, R32, R80 ;  /* 0x000000204050723c */ /* 0x000fe20000041850 */
[----:B------:R-:W-:-:S02]  /*51f0*/  IABS R0, R9 ;  /* 0x0000000900007213 */ /* 0x000fc40000000000 */
[----:B------:R1:W2:Y:S01]  /*5200*/  I2F R17, R7 ;  /* 0x0000000700117306 */ /* 0x0002a20000201400 */
[----:B------:R-:W-:Y:S01]  /*5210*/  IADD3 R10, R8, UR10, RZ ;  /* 0x0000000a080a7c10 */ /* 0x000fe2000fffe0ff */
[----:B------:R-:W-:Y:S01]  /*5220*/  IMAD.IADD R8, R234, 0x1, -R3 ;  /* 0x00000001ea087824 */ /* 0x000fe200078e0a03 */
[----:B------:R-:W-:Y:S02]  /*5230*/  IABS R5, R5 ;  /* 0x0000000500057213 */ /* 0x000fe40000000000 */
[----:B------:R-:W-:Y:S01]  /*5240*/  IADD3 R9, R6, UR10, RZ ;  /* 0x0000000a06097c10 */ /* 0x000fe2000fffe0ff */
[----:B------:R-:W-:Y:S01]  /*5250*/  HMMA.16816.F32.BF16 R96, R64, R30, R56 ;  /* 0x0000001e4060723c */ /* 0x000fe20000041838 */
[----:B------:R-:W-:Y:S01]  /*5260*/  IABS R6, R8 ;  /* 0x0000000800067213 */ /* 0x000fe20000000000 */
[----:B------:R-:W3:Y:S01]  /*5270*/  I2F R16, R5 ;  /* 0x0000000500107306 */ /* 0x000ee20000201400 */
[----:B------:R-:W-:Y:S02]  /*5280*/  IMNMX R244, R11, UR15, PT ;  /* 0x0000000f0bf47c17 */ /* 0x000fe4000b800200 */
[----:B------:R-:W-:-:S02]  /*5290*/  IMNMX R242, R9, UR15, PT ;  /* 0x0000000f09f27c17 */ /* 0x000fc4000b800200 */
[----:B------:R-:W-:Y:S01]  /*52a0*/  IMNMX R243, R10, UR15, PT ;  /* 0x0000000f0af37c17 */ /* 0x000fe2000b800200 */
[----:B------:R-:W-:Y:S01]  /*52b0*/  HMMA.16816.F32.BF16 R128, R64, R62, R128 ;  /* 0x0000003e4080723c */ /* 0x000fe20000041880 */
[----:B------:R-:W-:Y:S01]  /*52c0*/  ISETP.GE.AND P0, PT, R3, R242, PT ;  /* 0x000000f20300720c */ /* 0x000fe20003f06270 */
[----:B-1----:R-:W-:Y:S01]  /*52d0*/  IMAD.IADD R7, R241, 0x1, -R35 ;  /* 0x00000001f1077824 */ /* 0x002fe200078e0a23 */
[----:B------:R-:W-:Y:S01]  /*52e0*/  ISETP.GE.AND P1, PT, R3, R243, PT ;  /* 0x000000f30300720c */ /* 0x000fe20003f26270 */
[----:B--2---:R-:W-:Y:S01]  /*52f0*/  FFMA.FTZ R14, R17, -UR35, R22 ;  /* 0x80000023110e7c23 */ /* 0x004fe20008010016 */
[C---:B------:R-:W-:Y:S01]  /*5300*/  ISETP.GE.AND P3, PT, R3.reuse, R245, PT ;  /* 0x000000f50300720c */ /* 0x040fe20003f66270 */
[----:B------:R-:W-:Y:S01]  /*5310*/  FFMA.FTZ R17, R28, -UR35, R21 ;  /* 0x800000231c117c23 */ /* 0x000fe20008010015 */
[----:B------:R-:W-:Y:S02]  /*5320*/  IABS R7, R7 ;  /* 0x0000000700077213 */ /* 0x000fe40000000000 */
[----:B------:R-:W-:Y:S01]  /*5330*/  ISETP.GE.AND P2, PT, R3, R244, PT ;  /* 0x000000f40300720c */ /* 0x000fe20003f46270 */
[----:B---3--:R-:W-:Y:S01]  /*5340*/  FFMA.FTZ R15, R16, -UR35, R24 ;  /* 0x80000023100f7c23 */ /* 0x008fe20008010018 */
[----:B------:R1:W2:Y:S01]  /*5350*/  I2F R13, R7 ;  /* 0x00000007000d7306 */ /* 0x0002a20000201400 */
[----:B------:R-:W-:-:S05]  /*5360*/  IADD3 R5, R35, 0x8, RZ ;  /* 0x0000000823057810 */ /* 0x000fca0007ffe0ff */
[----:B------:R-:W-:-:S05]  /*5370*/  IMAD.IADD R8, R236, 0x1, -R5 ;  /* 0x00000001ec087824 */ /* 0x000fca00078e0a05 */
[----:B------:R-:W-:Y:S02]  /*5380*/  IABS R9, R8 ;  /* 0x0000000800097213 */ /* 0x000fe40000000000 */
[----:B------:R-:W-:Y:S01]  /*5390*/  IADD3 R8, R241, -c[0x0][0x2e4], RZ ;  /* 0x8000b900f1087a10 */ /* 0x000fe20007ffe0ff */
[----:B-1----:R-:W-:Y:S01]  /*53a0*/  IMAD.MOV.U32 R7, RZ, RZ, R0 ;  /* 0x000000ffff077224 */ /* 0x002fe200078e0000 */
[----:B------:R-:W-:Y:S01]  /*53b0*/  IADD3 R0, R236, -c[0x0][0x2e4], RZ ;  /* 0x8000b900ec007a10 */ /* 0x000fe20007ffe0ff */
[----:B--2---:R-:W-:Y:S01]  /*53c0*/  FFMA.FTZ R16, R13, -UR35, R26 ;  /* 0x800000230d107c23 */ /* 0x004fe2000801001a */
[----:B------:R-:W-:Y:S01]  /*53d0*/  IMNMX R237, RZ, R8, !PT ;  /* 0x00000008ffed7217 */ /* 0x000fe20007800200 */
[----:B------:R1:W2:Y:S01]  /*53e0*/  I2F R12, R7 ;  /* 0x00000007000c7306 */ /* 0x0002a20000201400 */
[----:B------:R-:W-:Y:S01]  /*53f0*/  IMNMX R240, RZ, R0, !PT ;  /* 0x00000000fff07217 */ /* 0x000fe20007800200 */
[----:B------:R-:W-:Y:S01]  /*5400*/  IMAD.MOV.U32 R0, RZ, RZ, R6 ;  /* 0x000000ffff007224 */ /* 0x000fe200078e0006 */
[C---:B------:R-:W-:Y:S01]  /*5410*/  ISETP.LT.OR P0, PT, R3.reuse, R237, P0 ;  /* 0x000000ed0300720c */ /* 0x040fe20000701670 */
[----:B------:R-:W-:Y:S01]  /*5420*/  FFMA.FTZ R8, R18, -UR35, R20 ;  /* 0x8000002312087c23 */ /* 0x000fe20008010014 */
[----:B------:R-:W-:Y:S01]  /*5430*/  ISETP.LT.OR P3, PT, R3, R240, P3 ;  /* 0x000000f00300720c */ /* 0x000fe20001f61670 */
[----:B------:R-:W-:Y:S01]  /*5440*/  IMAD.IADD R13, R234, 0x1, -R5 ;  /* 0x00000001ea0d7824 */ /* 0x000fe200078e0a05 */
[----:B------:R-:W-:Y:S01]  /*5450*/  P2R R18, PR, RZ, 0x1 ;  /* 0x00000001ff127803 */ /* 0x000fe20000000000 */
[----:B------:R-:W3:Y:S01]  /*5460*/  I2F R11, R0 ;  /* 0x00000000000b7306 */ /* 0x000ee20000201400 */
[----:B------:R-:W-:-:S02]  /*5470*/  ISETP.GE.AND P0, PT, R35, R244, PT ;  /* 0x000000f42300720c */ /* 0x000fc40003f06270 */
[----:B------:R-:W-:Y:S01]  /*5480*/  FSEL R103, R17, -INF , !P3 ;  /* 0xff80000011677808 */ /* 0x000fe20005800000 */
[----:B-1----:R-:W-:Y:S02]  /*5490*/  IMAD.IADD R7, R241, 0x1, -R3 ;  /* 0x00000001f1077824 */ /* 0x002fe400078e0a03 */
[----:B--2---:R-:W-:-:S03]  /*54a0*/  FFMA.FTZ R20, R12, -UR35, R23 ;  /* 0x800000230c147c23 */ /* 0x004fc60008010017 */
[----:B------:R-:W-:Y:S02]  /*54b0*/  IABS R6, R7 ;  /* 0x0000000700067213 */ /* 0x000fe40000000000 */
[----:B------:R-:W-:Y:S01]  /*54c0*/  IADD3 R7, R234, -c[0x0][0x2e4], RZ ;  /* 0x8000b900ea077a10 */ /* 0x000fe20007ffe0ff */
[----:B---3--:R-:W-:Y:S02]  /*54d0*/  FFMA.FTZ R21, R11, -UR35, R25 ;  /* 0x800000230b157c23 */ /* 0x008fe40008010019 */
[----:B------:R-:W-:Y:S01]  /*54e0*/  IMAD.MOV.U32 R0, RZ, RZ, R6 ;  /* 0x000000ffff007224 */ /* 0x000fe200078e0006 */
[----:B------:R-:W-:Y:S02]  /*54f0*/  IADD3 R6, R235, -c[0x0][0x2e4], RZ ;  /* 0x8000b900eb067a10 */ /* 0x000fe40007ffe0ff */
[----:B------:R-:W-:Y:S01]  /*5500*/  IMNMX R238, RZ, R7, !PT ;  /* 0x00000007ffee7217 */ /* 0x000fe20007800200 */
[----:B------:R1:W2:Y:S01]  /*5510*/  I2F R10, R0 ;  /* 0x00000000000a7306 */ /* 0x0002a20000201400 */
[----:B------:R-:W-:-:S02]  /*5520*/  IMNMX R239, RZ, R6, !PT ;  /* 0x00000006ffef7217 */ /* 0x000fc40007800200 */
[C---:B------:R-:W-:Y:S02]  /*5530*/  ISETP.LT.OR P1, PT, R3.reuse, R238, P1 ;  /* 0x000000ee0300720c */ /* 0x040fe40000f21670 */
[----:B------:R-:W-:Y:S02]  /*5540*/  ISETP.LT.OR P6, PT, R3, R239, P2 ;  /* 0x000000ef0300720c */ /* 0x000fe400017c1670 */
[----:B------:R-:W-:Y:S02]  /*5550*/  P2R R19, PR, RZ, 0x2 ;  /* 0x00000002ff137803 */ /* 0x000fe40000000000 */
[C---:B------:R-:W-:Y:S02]  /*5560*/  IADD3 R3, R35.reuse, 0x9, RZ ;  /* 0x0000000923037810 */ /* 0x040fe40007ffe0ff */
[C---:B------:R-:W-:Y:S02]  /*5570*/  ISETP.GE.AND P1, PT, R35.reuse, R245, PT ;  /* 0x000000f52300720c */ /* 0x040fe40003f26270 */
[----:B------:R-:W-:-:S02]  /*5580*/  ISETP.LT.OR P0, PT, R35, R239, P0 ;  /* 0x000000ef2300720c */ /* 0x000fc40000701670 */
[----:B------:R-:W-:Y:S01]  /*5590*/  ISETP.LT.OR P1, PT, R35, R240, P1 ;  /* 0x000000f02300720c */ /* 0x000fe20000f21670 */
[----:B-1----:R-:W-:Y:S01]  /*55a0*/  IMAD.MOV.U32 R0, RZ, RZ, R9 ;  /* 0x000000ffff007224 */ /* 0x002fe200078e0009 */
[----:B------:R-:W-:Y:S01]  /*55b0*/  FSEL R115, R14, -INF , !P0 ;  /* 0xff8000000e737808 */ /* 0x000fe20004000000 */
[----:B--2---:R-:W-:Y:S01]  /*55c0*/  FFMA.FTZ R22, R10, -UR35, R27 ;  /* 0x800000230a167c23 */ /* 0x004fe2000801001b */
[----:B------:R-:W-:Y:S01]  /*55d0*/  FSEL R105, R8, -INF , !P1 ;  /* 0xff80000008697808 */ /* 0x000fe20004800000 */
[----:B------:R-:W1:Y:S01]  /*55e0*/  I2F R6, R0 ;  /* 0x0000000000067306 */ /* 0x000e620000201400 */
[----:B------:R-:W-:Y:S01]  /*55f0*/  ISETP.GE.AND P2, PT, R5, R245, PT ;  /* 0x000000f50500720c */ /* 0x000fe20003f46270 */
[----:B------:R-:W2:Y:S01]  /*5600*/  LDSM.16.M88.4 R8, [R217+0x800] ;  /* 0x00080000d908783b */ /* 0x000ea20000000200 */
[C---:B------:R-:W-:Y:S02]  /*5610*/  ISETP.GE.AND P1, PT, R35.reuse, R243, PT ;  /* 0x000000f32300720c */ /* 0x040fe40003f26270 */
[----:B------:R-:W-:-:S02]  /*5620*/  ISETP.GE.AND P0, PT, R35, R242, PT ;  /* 0x000000f22300720c */ /* 0x000fc40003f06270 */
[----:B------:R-:W-:Y:S02]  /*5630*/  ISETP.LT.OR P2, PT, R5, R240, P2 ;  /* 0x000000f00500720c */ /* 0x000fe40001741670 */
[C---:B------:R-:W-:Y:S02]  /*5640*/  ISETP.LT.OR P1, PT, R35.reuse, R238, P1 ;  /* 0x000000ee2300720c */ /* 0x040fe40000f21670 */
[----:B------:R-:W-:Y:S02]  /*5650*/  ISETP.LT.OR P0, PT, R35, R237, P0 ;  /* 0x000000ed2300720c */ /* 0x000fe40000701670 */
[----:B------:R-:W-:Y:S02]  /*5660*/  P2R R14, PR, RZ, 0x4 ;  /* 0x00000004ff0e7803 */ /* 0x000fe40000000000 */
[----:B------:R-:W-:Y:S01]  /*5670*/  FSEL R118, R15, -INF , !P1 ;  /* 0xff8000000f767808 */ /* 0x000fe20004800000 */
[----:B-1----:R-:W-:Y:S01]  /*5680*/  FFMA.FTZ R23, R6, -UR35, R48 ;  /* 0x8000002306177c23 */ /* 0x002fe20008010030 */
[----:B------:R-:W-:Y:S01]  /*5690*/  IADD3 R0, R35, 0x10, RZ ;  /* 0x0000001023007810 */ /* 0x000fe20007ffe0ff */
[----:B------:R-:W-:Y:S01]  /*56a0*/  IMAD.IADD R6, R236, 0x1, -R3 ;  /* 0x00000001ec067824 */ /* 0x000fe200078e0a03 */
[----:B------:R-:W-:-:S02]  /*56b0*/  FSEL R119, R16, -INF , !P0 ;  /* 0xff80000010777808 */ /* 0x000fc40004000000 */
[C---:B------:R-:W-:Y:S01]  /*56c0*/  ISETP.GE.AND P2, PT, R5.reuse, R244, PT ;  /* 0x000000f40500720c */ /* 0x040fe20003f46270 */
[----:B------:R-:W-:Y:S01]  /*56d0*/  IMAD.IADD R7, R236, 0x1, -R0 ;  /* 0x00000001ec077824 */ /* 0x000fe200078e0a00 */
[----:B------:R-:W-:Y:S02]  /*56e0*/  IABS R6, R6 ;  /* 0x0000000600067213 */ /* 0x000fe40000000000 */
[----:B------:R-:W-:Y:S02]  /*56f0*/  ISETP.GE.AND P1, PT, R5, R243, PT ;  /* 0x000000f30500720c */ /* 0x000fe40003f26270 */
[----:B------:R-:W-:Y:S01]  /*5700*/  IABS R12, R7 ;  /* 0x00000007000c7213 */ /* 0x000fe20000000000 */
[----:B------:R-:W-:Y:S01]  /*5710*/  IMAD.IADD R7, R235, 0x1, -R5 ;  /* 0x00000001eb077824 */ /* 0x000fe200078e0a05 */
[----:B------:R1:W-:Y:S01]  /*5720*/  I2F R24, R6 ;  /* 0x0000000600187306 */ /* 0x0003e20000201400 */
[C---:B------:R-:W-:Y:S02]  /*5730*/  ISETP.GE.AND P0, PT, R5.reuse, R242, PT ;  /* 0x000000f20500720c */ /* 0x040fe40003f06270 */
[----:B------:R-:W-:-:S02]  /*5740*/  ISETP.LT.OR P5, PT, R5, R239, P2 ;  /* 0x000000ef0500720c */ /* 0x000fc400017a1670 */
[C---:B------:R-:W-:Y:S02]  /*5750*/  ISETP.LT.OR P4, PT, R5.reuse, R238, P1 ;  /* 0x000000ee0500720c */ /* 0x040fe40000f81670 */
[----:B------:R-:W-:Y:S02]  /*5760*/  ISETP.LT.OR P3, PT, R5, R237, P0 ;  /* 0x000000ed0500720c */ /* 0x000fe40000761670 */
[C---:B------:R-:W-:Y:S02]  /*5770*/  ISETP.GE.AND P0, PT, R3.reuse, R245, PT ;  /* 0x000000f50300720c */ /* 0x040fe40003f06270 */
[----:B------:R-:W-:Y:S02]  /*5780*/  FSEL R112, R20, -INF , !P6 ;  /* 0xff80000014707808 */ /* 0x000fe40007000000 */
[----:B------:R-:W-:Y:S01]  /*5790*/  ISETP.LT.OR P6, PT, R3, R240, P0 ;  /* 0x000000f00300720c */ /* 0x000fe200007c1670 */
[----:B--2---:R-:W-:Y:S01]  /*57a0*/  HMMA.16816.F32.BF16 R28, R36, R8, R80 ;  /* 0x00000008241c723c */ /* 0x004fe20000041850 */
[----:B------:R-:W-:-:S02]  /*57b0*/  ISETP.NE.AND P2, PT, R19, RZ, PT ;  /* 0x000000ff1300720c */ /* 0x000fc40003f45270 */
[----:B-1----:R-:W-:Y:S01]  /*57c0*/  IABS R6, R7 ;  /* 0x0000000700067213 */ /* 0x002fe20000000000 */
[----:B------:R-:W-:Y:S01]  /*57d0*/  IMAD.MOV.U32 R7, RZ, RZ, R12 ;  /* 0x000000ffff077224 */ /* 0x000fe200078e000c */
[----:B------:R-:W-:Y:S02]  /*57e0*/  IABS R12, R13 ;  /* 0x0000000d000c7213 */ /* 0x000fe40000000000 */
[----:B------:R1:W-:Y:S01]  /*57f0*/  I2F R13, R6 ;  /* 0x00000006000d7306 */ /* 0x0003e20000201400 */
[----:B------:R-:W-:Y:S01]  /*5800*/  ISETP.NE.AND P1, PT, R18, RZ, PT ;  /* 0x000000ff1200720c */ /* 0x000fe20003f25270 */
[C---:B------:R-:W-:Y:S01]  /*5810*/  HMMA.16816.F32.BF16 R40, R44.reuse, R8, R120 ;  /* 0x000000082c28723c */ /* 0x040fe20000041878 */
[----:B------:R-:W-:Y:S02]  /*5820*/  ISETP.NE.AND P0, PT, R14, RZ, PT ;  /* 0x000000ff0e00720c */ /* 0x000fe40003f05270 */
[----:B------:R-:W-:Y:S02]  /*5830*/  FSEL R114, R21, -INF , !P2 ;  /* 0xff80000015727808 */ /* 0x000fe40005000000 */
[----:B------:R-:W-:Y:S01]  /*5840*/  FSEL R117, R22, -INF , !P1 ;  /* 0xff80000016757808 */ /* 0x000fe20004800000 */
[----:B------:R2:W-:Y:S01]  /*5850*/  I2F R25, R7 ;  /* 0x0000000700197306 */ /* 0x0005e20000201400 */
[----:B------:R-:W-:Y:S01]  /*5860*/  FSEL R106, R23, -INF , !P0 ;  /* 0xff800000176a7808 */ /* 0x000fe20004000000 */
[----:B------:R-:W-:Y:S01]  /*5870*/  IMAD.IADD R8, R241, 0x1, -R0 ;  /* 0x00000001f1087824 */ /* 0x000fe200078e0a00 */
[C---:B------:R-:W-:Y:S01]  /*5880*/  ISETP.GE.AND P2, PT, R3.reuse, R244, PT ;  /* 0x000000f40300720c */ /* 0x040fe20003f46270 */
[-C--:B------:R-:W-:Y:S01]  /*5890*/  HMMA.16816.F32.BF16 R60, R44, R10.reuse, R224 ;  /* 0x0000000a2c3c723c */ /* 0x080fe200000418e0 */
[C---:B------:R-:W-:Y:S01]  /*58a0*/  ISETP.GE.AND P1, PT, R3.reuse, R243, PT ;  /* 0x000000f30300720c */ /* 0x040fe20003f26270 */
[----:B------:R-:W-:Y:S01]  /*58b0*/  IMAD.MOV.U32 R123, RZ, RZ, R186 ;  /* 0x000000ffff7b7224 */ /* 0x000fe200078e00ba */
[----:B------:R-:W-:Y:S01]  /*58c0*/  ISETP.GE.AND P0, PT, R3, R242, PT ;  /* 0x000000f20300720c */ /* 0x000fe20003f06270 */
[----:B-1----:R-:W-:Y:S01]  /*58d0*/  IMAD.IADD R6, R241, 0x1, -R5 ;  /* 0x00000001f1067824 */ /* 0x002fe200078e0a05 */
[C---:B------:R-:W-:Y:S01]  /*58e0*/  ISETP.LT.OR P2, PT, R3.reuse, R239, P2 ;  /* 0x000000ef0300720c */ /* 0x040fe20001741670 */
[----:B------:R-:W-:Y:S01]  /*58f0*/  IMAD.MOV.U32 R5, RZ, RZ, R12 ;  /* 0x000000ffff057224 */ /* 0x000fe200078e000c */
[C---:B------:R-:W-:Y:S01]  /*5900*/  ISETP.LT.OR P1, PT, R3.reuse, R238, P1 ;  /* 0x000000ee0300720c */ /* 0x040fe20000f21670 */
[----:B------:R-:W-:Y:S01]  /*5910*/  HMMA.16816.F32.BF16 R56, R36, R10, R76 ;  /* 0x0000000a2438723c */ /* 0x000fe2000004184c */
[----:B------:R-:W-:Y:S01]  /*5920*/  IABS R15, R6 ;  /* 0x00000006000f7213 */ /* 0x000fe20000000000 */
[----:B------:R1:W3:Y:S01]  /*5930*/  I2F R12, R5 ;  /* 0x00000005000c7306 */ /* 0x0002e20000201400 */
[--C-:B------:R-:W-:Y:S01]  /*5940*/  IMAD.IADD R6, R234, 0x1, -R3.reuse ;  /* 0x00000001ea067824 */ /* 0x100fe200078e0a03 */
[----:B------:R-:W-:Y:S01]  /*5950*/  ISETP.LT.OR P0, PT, R3, R237, P0 ;  /* 0x000000ed0300720c */ /* 0x000fe20000701670 */
[----:B--2---:R-:W-:Y:S01]  /*5960*/  IMAD.IADD R7, R235, 0x1, -R3 ;  /* 0x00000001eb077824 */ /* 0x004fe200078e0a03 */
[----:B------:R-:W-:Y:S01]  /*5970*/  P2R R18, PR, RZ, 0x4 ;  /* 0x00000004ff127803 */ /* 0x000fe20000000000 */
[----:B------:R-:W-:Y:S01]  /*5980*/  IMAD.MOV.U32 R226, RZ, RZ, R182 ;  /* 0x000000ffffe27224 */ /* 0x000fe200078e00b6 */
[----:B------:R-:W-:Y:S01]  /*5990*/  IABS R6, R6 ;  /* 0x0000000600067213 */ /* 0x000fe20000000000 */
[----:B------:R-:W-:Y:S01]  /*59a0*/  IMAD.MOV.U32 R225, RZ, RZ, R183 ;  /* 0x000000ffffe17224 */ /* 0x000fe200078e00b7 */
[----:B------:R-:W-:Y:S01]  /*59b0*/  P2R R17, PR, RZ, 0x2 ;  /* 0x00000002ff117803 */ /* 0x000fe20000000000 */
[----:B------:R-:W-:Y:S01]  /*59c0*/  IMAD.MOV.U32 R120, RZ, RZ, R189 ;  /* 0x000000ffff787224 */ /* 0x000fe200078e00bd */
[C---:B------:R-:W-:Y:S01]  /*59d0*/  ISETP.GE.AND P2, PT, R0.reuse, R244, PT ;  /* 0x000000f40000720c */ /* 0x040fe20003f46270 */
[----:B------:R-:W-:Y:S01]  /*59e0*/  IMAD.MOV.U32 R227, RZ, RZ, R190 ;  /* 0x000000ffffe37224 */ /* 0x000fe200078e00be */
[----:B------:R-:W-:Y:S01]  /*59f0*/  ISETP.GE.AND P1, PT, R0, R243, PT ;  /* 0x000000f30000720c */ /* 0x000fe20003f26270 */
[----:B------:R-:W-:-:S02]  /*5a00*/  IMAD.MOV.U32 R121, RZ, RZ, R188 ;  /* 0x000000ffff797224 */ /* 0x000fc400078e00bc */
[----:B------:R-:W-:Y:S01]  /*5a10*/  IMAD.MOV.U32 R224, RZ, RZ, R149 ;  /* 0x000000ffffe07224 */ /* 0x000fe200078e0095 */
[----:B-1----:R-:W-:Y:S01]  /*5a20*/  IABS R5, R7 ;  /* 0x0000000700057213 */ /* 0x002fe20000000000 */
[----:B------:R-:W-:Y:S01]  /*5a30*/  IMAD.MOV.U32 R7, RZ, RZ, R15 ;  /* 0x000000ffff077224 */ /* 0x000fe200078e000f */
[----:B------:R-:W-:Y:S01]  /*5a40*/  P2R R15, PR, RZ, 0x1 ;  /* 0x00000001ff0f7803 */ /* 0x000fe20000000000 */
[----:B---3--:R-:W-:Y:S01]  /*5a50*/  FFMA.FTZ R9, R12, -UR35, R52 ;  /* 0x800000230c097c23 */ /* 0x008fe20008010034 */
[----:B------:R1:W-:Y:S01]  /*5a60*/  I2F R19, R5 ;  /* 0x0000000500137306 */ /* 0x0003e20000201400 */
[C---:B------:R-:W-:Y:S01]  /*5a70*/  ISETP.GE.AND P0, PT, R0.reuse, R245, PT ;  /* 0x000000f50000720c */ /* 0x040fe20003f06270 */
[----:B------:R-:W-:Y:S02]  /*5a80*/  IMAD.MOV.U32 R122, RZ, RZ, R187 ;  /* 0x000000ffff7a7224 */ /* 0x000fe400078e00bb */
[----:B------:R-:W-:Y:S02]  /*5a90*/  FSEL R113, R9, -INF , !P4 ;  /* 0xff80000009717808 */ /* 0x000fe40006000000 */
[----:B------:R-:W-:-:S02]  /*5aa0*/  ISETP.LT.OR P0, PT, R0, R240, P0 ;  /* 0x000000f00000720c */ /* 0x000fc40000701670 */
[----:B------:R-:W2:Y:S01]  /*5ab0*/  I2F R7, R7 ;  /* 0x0000000700077306 */ /* 0x000ea20000201400 */
[C---:B------:R-:W-:Y:S02]  /*5ac0*/  ISETP.LT.OR P4, PT, R0.reuse, R238, P1 ;  /* 0x000000ee0000720c */ /* 0x040fe40000f81670 */
[----:B------:R-:W-:Y:S02]  /*5ad0*/  P2R R21, PR, RZ, 0x1 ;  /* 0x00000001ff157803 */ /* 0x000fe40000000000 */
[----:B------:R-:W-:Y:S02]  /*5ae0*/  ISETP.GE.AND P0, PT, R0, R242, PT ;  /* 0x000000f20000720c */ /* 0x000fe40003f06270 */
[----:B------:R-:W-:Y:S01]  /*5af0*/  ISETP.NE.AND P1, PT, R15, RZ, PT ;  /* 0x000000ff0f00720c */ /* 0x000fe20003f25270 */
[----:B-1----:R-:W-:Y:S02]  /*5b00*/  IMAD.IADD R5, R241, 0x1, -R3 ;  /* 0x00000001f1057824 */ /* 0x002fe400078e0a03 */
[----:B------:R-:W-:-:S02]  /*5b10*/  IMAD.MOV.U32 R3, RZ, RZ, R6 ;  /* 0x000000ffff037224 */ /* 0x000fc400078e0006 */
[----:B------:R-:W-:Y:S01]  /*5b20*/  FFMA.FTZ R6, R13, -UR35, R50 ;  /* 0x800000230d067c23 */ /* 0x000fe20008010032 */
[----:B------:R-:W-:Y:S01]  /*5b30*/  IABS R5, R5 ;  /* 0x0000000500057213 */ /* 0x000fe20000000000 */
[----:B------:R1:W3:Y:S01]  /*5b40*/  I2F R16, R3 ;  /* 0x0000000300107306 */ /* 0x0002e20000201400 */
[----:B------:R-:W-:Y:S02]  /*5b50*/  FFMA.FTZ R13, R24, -UR35, R49 ;  /* 0x80000023180d7c23 */ /* 0x000fe40008010031 */
[----:B--2---:R-:W-:Y:S01]  /*5b60*/  FFMA.FTZ R12, R7, -UR35, R54 ;  /* 0x80000023070c7c23 */ /* 0x004fe20008010036 */
[----:B------:R-:W-:Y:S01]  /*5b70*/  FSEL R107, R6, -INF , !P5 ;  /* 0xff800000066b7808 */ /* 0x000fe20006800000 */
[----:B------:R-:W-:Y:S01]  /*5b80*/  IMAD.MOV.U32 R7, RZ, RZ, R5 ;  /* 0x000000ffff077224 */ /* 0x000fe200078e0005 */
[----:B------:R-:W-:Y:S01]  /*5b90*/  IADD3 R5, R35, 0x11, RZ ;  /* 0x0000001123057810 */ /* 0x000fe20007ffe0ff */
[----:B------:R-:W-:Y:S01]  /*5ba0*/  FFMA.FTZ R10, R19, -UR35, R51 ;  /* 0x80000023130a7c23 */ /* 0x000fe20008010033 */
[----:B------:R-:W-:Y:S01]  /*5bb0*/  FSEL R116, R12, -INF , !P3 ;  /* 0xff8000000c747808 */ /* 0x000fe20005800000 */
[----:B------:R2:W4:Y:S01]  /*5bc0*/  I2F R20, R7 ;  /* 0x0000000700147306 */ /* 0x0005220000201400 */
[----:B------:R-:W-:-:S02]  /*5bd0*/  ISETP.LT.OR P5, PT, R0, R239, P2 ;  /* 0x000000ef0000720c */ /* 0x000fc400017a1670 */
[----:B------:R-:W-:Y:S02]  /*5be0*/  ISETP.LT.OR P3, PT, R0, R237, P0 ;  /* 0x000000ed0000720c */ /* 0x000fe40000761670 */
[----:B------:R-:W-:Y:S01]  /*5bf0*/  FSEL R100, R13, -INF , !P6 ;  /* 0xff8000000d647808 */ /* 0x000fe20007000000 */
[----:B------:R-:W-:Y:S01]  /*5c00*/  FFMA.FTZ R13, R25, -UR35, R28 ;  /* 0x80000023190d7c23 */ /* 0x000fe2000801001c */
[----:B------:R-:W-:Y:S01]  /*5c10*/  ISETP.NE.AND P6, PT, R18, RZ, PT ;  /* 0x000000ff1200720c */ /* 0x000fe20003fc5270 */
[----:B-1----:R-:W-:Y:S01]  /*5c20*/  IMAD.IADD R3, R235, 0x1, -R0 ;  /* 0x00000001eb037824 */ /* 0x002fe200078e0a00 */
[----:B------:R-:W-:Y:S01]  /*5c30*/  ISETP.GE.AND P0, PT, R5, R245, PT ;  /* 0x000000f50500720c */ /* 0x000fe20003f06270 */
[----:B---3--:R-:W-:Y:S01]  /*5c40*/  FFMA.FTZ R11, R16, -UR35, R53 ;  /* 0x80000023100b7c23 */ /* 0x008fe20008010035 */
[----:B------:R-:W-:Y:S01]  /*5c50*/  FSEL R95, R10, -INF , !P6 ;  /* 0xff8000000a5f7808 */ /* 0x000fe20007000000 */
[----:B------:R-:W1:Y:S01]  /*5c60*/  LDSM.16.M88.4 R24, [R217+0x1000] ;  /* 0x00100000d918783b */ /* 0x000e620000000200 */
[----:B------:R-:W-:-:S02]  /*5c70*/  IABS R3, R3 ;  /* 0x0000000300037213 */ /* 0x000fc40000000000 */
[----:B------:R-:W-:Y:S01]  /*5c80*/  ISETP.LT.OR P6, PT, R5, R240, P0 ;  /* 0x000000f00500720c */ /* 0x000fe200007c1670 */
[----:B--2---:R-:W-:Y:S01]  /*5c90*/  IMAD.IADD R7, R234, 0x1, -R0 ;  /* 0x00000001ea077824 */ /* 0x004fe200078e0a00 */
[----:B------:R-:W-:Y:S01]  /*5ca0*/  ISETP.NE.AND P2, PT, R17, RZ, PT ;  /* 0x000000ff1100720c */ /* 0x000fe20003f45270 */
[----:B------:R-:W-:Y:S01]  /*5cb0*/  IMAD.MOV.U32 R6, RZ, RZ, R3 ;  /* 0x000000ffff067224 */ /* 0x000fe200078e0003 */
[----:B------:R-:W-:Y:S01]  /*5cc0*/  ISETP.NE.AND P0, PT, R21, RZ, PT ;  /* 0x000000ff1500720c */ /* 0x000fe20003f05270 */
[----:B------:R-:W-:Y:S01]  /*5cd0*/  IMAD.IADD R0, R236, 0x1, -R5 ;  /* 0x00000001ec007824 */ /* 0x000fe200078e0a05 */
[----:B------:R-:W-:Y:S01]  /*5ce0*/  IABS R3, R7 ;  /* 0x0000000700037213 */ /* 0x000fe20000000000 */
[----:B------:R2:W3:Y:S01]  /*5cf0*/  I2F R14, R6 ;  /* 0x00000006000e7306 */ /* 0x0004e20000201400 */
[----:B----4-:R-:W-:Y:S01]  /*5d00*/  FFMA.FTZ R12, R20, -UR35, R55 ;  /* 0x80000023140c7c23 */ /* 0x010fe20008010037 */
[----:B------:R-:W-:Y:S02]  /*5d10*/  FSEL R102, R11, -INF , !P2 ;  /* 0xff8000000b667808 */ /* 0x000fe40005000000 */
[----:B------:R-:W-:-:S02]  /*5d20*/  IABS R0, R0 ;  /* 0x0000000000007213 */ /* 0x000fc40000000000 */
[----:B------:R-:W-:Y:S02]  /*5d30*/  FSEL R104, R12, -INF , !P1 ;  /* 0xff8000000c687808 */ /* 0x000fe40004800000 */
[----:B------:R-:W4:Y:S01]  /*5d40*/  I2F R15, R0 ;  /* 0x00000000000f7306 */ /* 0x000f220000201400 */
[----:B------:R-:W-:Y:S02]  /*5d50*/  FSEL R90, R13, -INF , !P0 ;  /* 0xff8000000d5a7808 */ /* 0x000fe40004000000 */
[C---:B------:R-:W-:Y:S02]  /*5d60*/  ISETP.GE.AND P2, PT, R5.reuse, R244, PT ;  /* 0x000000f40500720c */ /* 0x040fe40003f46270 */
[C---:B------:R-:W-:Y:S02]  /*5d70*/  ISETP.GE.AND P1, PT, R5.reuse, R243, PT ;  /* 0x000000f30500720c */ /* 0x040fe40003f26270 */
[----:B------:R-:W-:Y:S01]  /*5d80*/  ISETP.GE.AND P0, PT, R5, R242, PT ;  /* 0x000000f20500720c */ /* 0x000fe20003f06270 */
[----:B--2---:R-:W-:Y:S01]  /*5d90*/  IMAD.MOV.U32 R6, RZ, RZ, R3 ;  /* 0x000000ffff067224 */ /* 0x004fe200078e0003 */
[----:B------:R-:W-:Y:S01]  /*5da0*/  IABS R3, R8 ;  /* 0x0000000800037213 */ /* 0x000fe20000000000 */
[----:B------:R-:W-:Y:S01]  /*5db0*/  IMAD.IADD R8, R235, 0x1, -R5 ;  /* 0x00000001eb087824 */ /* 0x000fe200078e0a05 */
[C---:B------:R-:W-:Y:S01]  /*5dc0*/  ISETP.LT.OR P2, PT, R5.reuse, R239, P2 ;  /* 0x000000ef0500720c */ /* 0x040fe20001741670 */
[----:B------:R-:W2:Y:S01]  /*5dd0*/  I2F R7, R6 ;  /* 0x0000000600077306 */ /* 0x000ea20000201400 */
[C---:B------:R-:W-:Y:S01]  /*5de0*/  ISETP.LT.OR P1, PT, R5.reuse, R238, P1 ;  /* 0x000000ee0500720c */ /* 0x040fe20000f21670 */
[----:B---3--:R-:W-:Y:S01]  /*5df0*/  FFMA.FTZ R16, R14, -UR35, R30 ;  /* 0x800000230e107c23 */ /* 0x008fe2000801001e */
[----:B------:R-:W-:Y:S01]  /*5e00*/  ISETP.LT.OR P0, PT, R5, R237, P0 ;  /* 0x000000ed0500720c */ /* 0x000fe20000701670 */
[----:B----4-:R-:W-:Y:S01]  /*5e10*/  FFMA.FTZ R11, R15, -UR35, R29 ;  /* 0x800000230f0b7c23 */ /* 0x010fe2000801001d */
[----:B------:R-:W-:-:S02]  /*5e20*/  IADD3 R0, R35, 0x19, RZ ;  /* 0x0000001923007810 */ /* 0x000fc40007ffe0ff */
[----:B------:R-:W-:Y:S01]  /*5e30*/  P2R R12, PR, RZ, 0x1 ;  /* 0x00000001ff0c7803 */ /* 0x000fe20000000000 */
[----:B------:R3:W4:Y:S01]  /*5e40*/  I2F R9, R3 ;  /* 0x0000000300097306 */ /* 0x0007220000201400 */
[----:B------:R-:W-:Y:S01]  /*5e50*/  FSEL R92, R16, -INF , !P5 ;  /* 0xff800000105c7808 */ /* 0x000fe20006800000 */
[----:B-1----:R-:W-:Y:S01]  /*5e60*/  HMMA.16816.F32.BF16 R52, R44, R24, R200 ;  /* 0x000000182c34723c */ /* 0x002fe200000418c8 */
[----:B------:R-:W-:Y:S02]  /*5e70*/  P2R R14, PR, RZ, 0x4 ;  /* 0x00000004ff0e7803 */ /* 0x000fe40000000000 */
[----:B------:R-:W-:Y:S02]  /*5e80*/  P2R R13, PR, RZ, 0x2 ;  /* 0x00000002ff0d7803 */ /* 0x000fe40000000000 */
[----:B------:R-:W-:Y:S01]  /*5e90*/  FSEL R88, R11, -INF , !P6 ;  /* 0xff8000000b587808 */ /* 0x000fe20007000000 */
[----:B--2---:R-:W-:Y:S01]  /*5ea0*/  FFMA.FTZ R19, R7, -UR35, R40 ;  /* 0x8000002307137c23 */ /* 0x004fe20008010028 */
[----:B------:R-:W-:Y:S01]  /*5eb0*/  ISETP.NE.AND P6, PT, R14, RZ, PT ;  /* 0x000000ff0e00720c */ /* 0x000fe20003fc5270 */
[----:B------:R-:W-:Y:S03]  /*5ec0*/  HMMA.16816.F32.BF16 R48, R36, R26, R96 ;  /* 0x0000001a2430723c */ /* 0x000fe60000041860 */
[----:B------:R-:W-:-:S02]  /*5ed0*/  FSEL R94, R19, -INF , !P4 ;  /* 0xff800000135e7808 */ /* 0x000fc40006000000 */
[----:B---3--:R-:W-:Y:S01]  /*5ee0*/  IADD3 R3, R35, 0x18, RZ ;  /* 0x0000001823037810 */ /* 0x008fe20007ffe0ff */
[----:B----4-:R-:W-:Y:S02]  /*5ef0*/  FFMA.FTZ R18, R9, -UR35, R42 ;  /* 0x8000002309127c23 */ /* 0x010fe4000801002a */
[C---:B------:R-:W-:Y:S01]  /*5f00*/  IMAD.IADD R9, R236.reuse, 0x1, -R0 ;  /* 0x00000001ec097824 */ /* 0x040fe200078e0a00 */
[C---:B------:R-:W-:Y:S01]  /*5f10*/  ISETP.GE.AND P0, PT, R3.reuse, R245, PT ;  /* 0x000000f50300720c */ /* 0x040fe20003f06270 */
[----:B------:R-:W-:Y:S01]  /*5f20*/  IMAD.IADD R6, R236, 0x1, -R3 ;  /* 0x00000001ec067824 */ /* 0x000fe200078e0a03 */
[C---:B------:R-:W-:Y:S01]  /*5f30*/  ISETP.GE.AND P2, PT, R3.reuse, R244, PT ;  /* 0x000000f40300720c */ /* 0x040fe20003f46270 */
[----:B------:R-:W-:Y:S01]  /*5f40*/  IMAD.MOV.U32 R97, RZ, RZ, R191 ;  /* 0x000000ffff617224 */ /* 0x000fe200078e00bf */
[----:B------:R-:W-:Y:S01]  /*5f50*/  IABS R9, R9 ;  /* 0x0000000900097213 */ /* 0x000fe20000000000 */
[----:B------:R-:W-:Y:S01]  /*5f60*/  IMAD.MOV.U32 R98, RZ, RZ, R71 ;  /* 0x000000ffff627224 */ /* 0x000fe200078e0047 */
[----:B------:R-:W-:Y:S01]  /*5f70*/  IABS R6, R6 ;  /* 0x0000000600067213 */ /* 0x000fe20000000000 */
[----:B------:R-:W-:Y:S01]  /*5f80*/  IMAD.MOV.U32 R96, RZ, RZ, R69 ;  /* 0x000000ffff607224 */ /* 0x000fe200078e0045 */
[C---:B------:R-:W-:Y:S01]  /*5f90*/  ISETP.LT.OR P0, PT, R3.reuse, R240, P0 ;  /* 0x000000f00300720c */ /* 0x040fe20000701670 */
[----:B------:R-:W-:Y:S01]  /*5fa0*/  IMAD.MOV.U32 R99, RZ, RZ, R150 ;  /* 0x000000ffff637224 */ /* 0x000fe200078e0096 */
[----:B------:R-:W-:Y:S01]  /*5fb0*/  ISETP.GE.AND P1, PT, R3, R243, PT ;  /* 0x000000f30300720c */ /* 0x000fe20003f26270 */
[----:B------:R-:W-:Y:S01]  /*5fc0*/  IMAD.MOV.U32 R7, RZ, RZ, R6 ;  /* 0x000000ffff077224 */ /* 0x000fe200078e0006 */
[----:B------:R-:W-:-:S02]  /*5fd0*/  IABS R6, R8 ;  /* 0x0000000800067213 */ /* 0x000fc40000000000 */
[----:B------:R-:W-:Y:S01]  /*5fe0*/  P2R R15, PR, RZ, 0x1 ;  /* 0x00000001ff0f7803 */ /* 0x000fe20000000000 */
[----:B------:R1:W2:Y:S01]  /*5ff0*/  I2F R20, R7 ;  /* 0x0000000700147306 */ /* 0x0002a20000201400 */
[C---:B------:R-:W-:Y:S02]  /*6000*/  ISETP.GE.AND P0, PT, R3.reuse, R242, PT ;  /* 0x000000f20300720c */ /* 0x040fe40003f06270 */
[----:B------:R-:W-:Y:S02]  /*6010*/  FSEL R101, R18, -INF , !P3 ;  /* 0xff80000012657808 */ /* 0x000fe40005800000 */
[C---:B------:R-:W-:Y:S02]  /*6020*/  ISETP.LT.OR P5, PT, R3.reuse, R239, P2 ;  /* 0x000000ef0300720c */ /* 0x040fe400017a1670 */
[C---:B------:R-:W-:Y:S01]  /*6030*/  ISETP.LT.OR P4, PT, R3.reuse, R238, P1 ;  /* 0x000000ee0300720c */ /* 0x040fe20000f81670 */
[----:B------:R3:W4:Y:S01]  /*6040*/  I2F R8, R6 ;  /* 0x0000000600087306 */ /* 0x0007220000201400 */
[----:B------:R-:W-:-:S02]  /*6050*/  ISETP.LT.OR P3, PT, R3, R237, P0 ;  /* 0x000000ed0300720c */ /* 0x000fc40000761670 */
[----:B------:R-:W-:Y:S02]  /*6060*/  ISETP.GE.AND P0, PT, R0, R245, PT ;  /* 0x000000f50000720c */ /* 0x000fe40003f06270 */
[----:B------:R-:W-:Y:S02]  /*6070*/  ISETP.NE.AND P1, PT, R12, RZ, PT ;  /* 0x000000ff0c00720c */ /* 0x000fe40003f25270 */
[----:B------:R-:W-:Y:S01]  /*6080*/  ISETP.NE.AND P2, PT, R13, RZ, PT ;  /* 0x000000ff0d00720c */ /* 0x000fe20003f45270 */
[--C-:B-1----:R-:W-:Y:S02]  /*6090*/  IMAD.IADD R7, R234, 0x1, -R5.reuse ;  /* 0x00000001ea077824 */ /* 0x102fe400078e0a05 */
[----:B------:R-:W-:Y:S02]  /*60a0*/  IMAD.IADD R5, R241, 0x1, -R5 ;  /* 0x00000001f1057824 */ /* 0x000fe400078e0a05 */
[----:B--2---:R-:W-:Y:S01]  /*60b0*/  FFMA.FTZ R12, R20, -UR35, R56 ;  /* 0x80000023140c7c23 */ /* 0x004fe20008010038 */
[----:B---3--:R-:W-:Y:S01]  /*60c0*/  IABS R6, R7 ;  /* 0x0000000700067213 */ /* 0x008fe20000000000 */
[----:B------:R-:W-:Y:S01]  /*60d0*/  IMAD.MOV.U32 R7, RZ, RZ, R9 ;  /* 0x000000ffff077224 */ /* 0x000fe200078e0009 */
[----:B------:R-:W-:Y:S01]  /*60e0*/  IABS R9, R5 ;  /* 0x0000000500097213 */ /* 0x000fe20000000000 */
[----:B----4-:R-:W-:Y:S01]  /*60f0*/  FFMA.FTZ R17, R8, -UR35, R31 ;  /* 0x8000002308117c23 */ /* 0x010fe2000801001f */
[----:B------:R1:W2:Y:S01]  /*6100*/  I2F R10, R6 ;  /* 0x00000006000a7306 */ /* 0x0002a20000201400 */
[----:B------:R-:W-:Y:S02]  /*6110*/  HMMA.16816.F32.BF16 R28, R44, R26, R176 ;  /* 0x0000001a2c1c723c */ /* 0x000fe400000418b0 */
[----:B------:R-:W-:Y:S01]  /*6120*/  IMAD.MOV.U32 R8, RZ, RZ, R9 ;  /* 0x000000ffff087224 */ /* 0x000fe200078e0009 */
[----:B------:R-:W-:Y:S01]  /*6130*/  FSEL R89, R17, -INF , !P6 ;  /* 0xff80000011597808 */ /* 0x000fe20007000000 */
[----:B------:R-:W-:Y:S01]  /*6140*/  IMAD.IADD R9, R234, 0x1, -R3 ;  /* 0x00000001ea097824 */ /* 0x000fe200078e0a03 */
[----:B------:R-:W-:-:S02]  /*6150*/  ISETP.LT.OR P6, PT, R0, R240, P0 ;  /* 0x000000f00000720c */ /* 0x000fc400007c1670 */
[----:B------:R3:W-:Y:S01]  /*6160*/  I2F R23, R7 ;  /* 0x0000000700177306 */ /* 0x0007e20000201400 */
[----:B------:R-:W-:Y:S01]  /*6170*/  ISETP.NE.AND P0, PT, R15, RZ, PT ;  /* 0x000000ff0f00720c */ /* 0x000fe20003f05270 */
[----:B------:R-:W-:Y:S02]  /*6180*/  IMAD.MOV.U32 R176, RZ, RZ, R196 ;  /* 0x000000ffffb07224 */ /* 0x000fe400078e00c4 */
[----:B------:R-:W-:Y:S01]  /*6190*/  IMAD.MOV.U32 R178, RZ, RZ, R70 ;  /* 0x000000ffffb27224 */ /* 0x000fe200078e0046 */
[----:B------:R-:W-:Y:S01]  /*61a0*/  FSEL R85, R12, -INF , !P0 ;  /* 0xff8000000c557808 */ /* 0x000fe20004000000 */
[----:B------:R-:W-:Y:S01]  /*61b0*/  IMAD.MOV.U32 R179, RZ, RZ, R197 ;  /* 0x000000ffffb37224 */ /* 0x000fe200078e00c5 */
[----:B------:R-:W-:Y:S01]  /*61c0*/  ISETP.GE.AND P0, PT, R0, R242, PT ;  /* 0x000000f20000720c */ /* 0x000fe20003f06270 */
[----:B-1----:R-:W-:Y:S01]  /*61d0*/  IMAD.IADD R6, R235, 0x1, -R3 ;  /* 0x00000001eb067824 */ /* 0x002fe200078e0a03 */
[----:B------:R1:W4:Y:S01]  /*61e0*/  I2F R16, R8 ;  /* 0x0000000800107306 */ /* 0x0003220000201400 */
[----:B--2---:R-:W-:Y:S01]  /*61f0*/  FFMA.FTZ R10, R10, -UR35, R41 ;  /* 0x800000230a0a7c23 */ /* 0x004fe20008010029 */
[----:B------:R-:W-:Y:S01]  /*6200*/  ISETP.LT.OR P0, PT, R0, R237, P0 ;  /* 0x000000ed0000720c */ /* 0x000fe20000701670 */
[----:B------:R-:W-:-:S03]  /*6210*/  IMAD.MOV.U32 R177, RZ, RZ, R198 ;  /* 0x000000ffffb17224 */ /* 0x000fc600078e00c6 */
[----:B------:R-:W-:Y:S02]  /*6220*/  FSEL R91, R10, -INF , !P2 ;  /* 0xff8000000a5b7808 */ /* 0x000fe40005000000 */
[----:B---3--:R-:W-:Y:S02]  /*6230*/  IADD3 R7, R35, 0x20, RZ ;  /* 0x0000002023077810 */ /* 0x008fe40007ffe0ff */
[----:B------:R-:W-:Y:S02]  /*6240*/  ISETP.GE.AND P2, PT, R0, R244, PT ;  /* 0x000000f40000720c */ /* 0x000fe40003f46270 */
[----:B------:R-:W-:Y:S01]  /*6250*/  P2R R20, PR, RZ, 0x1 ;  /* 0x00000001ff147803 */ /* 0x000fe20000000000 */
[----:B------:R-:W-:Y:S01]  /*6260*/  IMAD.IADD R5, R236, 0x1, -R7 ;  /* 0x00000001ec057824 */ /* 0x000fe200078e0a07 */
[----:B------:R-:W-:Y:S02]  /*6270*/  ISETP.LT.OR P2, PT, R0, R239, P2 ;  /* 0x000000ef0000720c */ /* 0x000fe40001741670 */
[----:B-1----:R-:W-:Y:S01]  /*6280*/  IABS R8, R6 ;  /* 0x0000000600087213 */ /* 0x002fe20000000000 */
[----:B----4-:R-:W-:Y:S01]  /*6290*/  FFMA.FTZ R11, R16, -UR35, R43 ;  /* 0x80000023100b7c23 */ /* 0x010fe2000801002b */
[----:B------:R-:W-:Y:S01]  /*62a0*/  IABS R5, R5 ;  /* 0x0000000500057213 */ /* 0x000fe20000000000 */
[----:B------:R-:W-:Y:S01]  /*62b0*/  HMMA.16816.F32.BF16 R40, R36, R24, R72 ;  /* 0x000000182428723c */ /* 0x000fe20000041848 */
[----:B------:R-:W-:Y:S01]  /*62c0*/  IABS R6, R9 ;  /* 0x0000000900067213 */ /* 0x000fe20000000000 */
[----:B------:R-:W-:Y:S01]  /*62d0*/  IMAD.IADD R9, R241, 0x1, -R0 ;  /* 0x00000001f1097824 */ /* 0x000fe200078e0a00 */
[----:B------:R1:W2:Y:S01]  /*62e0*/  I2F R19, R5 ;  /* 0x0000000500137306 */ /* 0x0002a20000201400 */
[----:B------:R-:W-:-:S02]  /*62f0*/  FSEL R93, R11, -INF , !P1 ;  /* 0xff8000000b5d7808 */ /* 0x000fc40004800000 */
[C---:B------:R-:W-:Y:S02]  /*6300*/  ISETP.GE.AND P1, PT, R0.reuse, R243, PT ;  /* 0x000000f30000720c */ /* 0x040fe40003f26270 */
[C---:B------:R-:W-:Y:S02]  /*6310*/  ISETP.GE.AND P0, PT, R7.reuse, R245, PT ;  /* 0x000000f50700720c */ /* 0x040fe40003f06270 */
[----:B------:R-:W-:Y:S02]  /*6320*/  ISETP.LT.OR P1, PT, R0, R238, P1 ;  /* 0x000000ee0000720c */ /* 0x000fe40000f21670 */
[----:B------:R-:W-:Y:S02]  /*6330*/  ISETP.LT.OR P0, PT, R7, R240, P0 ;  /* 0x000000f00700720c */ /* 0x000fe40000701670 */
[----:B------:R-:W-:Y:S02]  /*6340*/  P2R R22, PR, RZ, 0x4 ;  /* 0x00000004ff167803 */ /* 0x000fe40000000000 */
[----:B------:R-:W-:-:S02]  /*6350*/  P2R R21, PR, RZ, 0x2 ;  /* 0x00000002ff157803 */ /* 0x000fc40000000000 */
[C---:B------:R-:W-:Y:S01]  /*6360*/  ISETP.GE.AND P2, PT, R7.reuse, R244, PT ;  /* 0x000000f40700720c */ /* 0x040fe20003f46270 */
[----:B-1----:R-:W-:Y:S01]  /*6370*/  IMAD.MOV.U32 R5, RZ, RZ, R8 ;  /* 0x000000ffff057224 */ /* 0x002fe200078e0008 */
[----:B------:R-:W-:Y:S01]  /*6380*/  ISETP.GE.AND P1, PT, R7, R243, PT ;  /* 0x000000f30700720c */ /* 0x000fe20003f26270 */
[----:B------:R-:W-:Y:S02]  /*6390*/  IMAD.IADD R8, R234, 0x1, -R0 ;  /* 0x00000001ea087824 */ /* 0x000fe400078e0a00 */
[----:B------:R1:W3:Y:S01]  /*63a0*/  I2F R18, R5 ;  /* 0x0000000500127306 */ /* 0x0002e20000201400 */
[----:B--2---:R-:W-:Y:S02]  /*63b0*/  FFMA.FTZ R19, R19, -UR35, R40 ;  /* 0x8000002313137c23 */ /* 0x004fe40008010028 */
[----:B-1----:R-:W-:Y:S02]  /*63c0*/  IMAD.IADD R5, R241, 0x1, -R3 ;  /* 0x00000001f1057824 */ /* 0x002fe400078e0a03 */
[----:B------:R-:W-:Y:S01]  /*63d0*/  IMAD.MOV.U32 R3, RZ, RZ, R6 ;  /* 0x000000ffff037224 */ /* 0x000fe200078e0006 */
[----:B------:R-:W-:Y:S01]  /*63e0*/  IADD3 R6, R35, 0x21, RZ ;  /* 0x0000002123067810 */ /* 0x000fe20007ffe0ff */
[----:B---3--:R-:W-:Y:S01]  /*63f0*/  FFMA.FTZ R12, R18, -UR35, R58 ;  /* 0x80000023120c7c23 */ /* 0x008fe2000801003a */
[----:B------:R-:W-:Y:S01]  /*6400*/  IABS R5, R5 ;  /* 0x0000000500057213 */ /* 0x000fe20000000000 */
[----:B------:R1:W2:Y:S03]  /*6410*/  I2F R14, R3 ;  /* 0x00000003000e7306 */ /* 0x0002a60000201400 */
[----:B------:R-:W-:-:S02]  /*6420*/  FSEL R83, R12, -INF , !P5 ;  /* 0xff8000000c537808 */ /* 0x000fc40006800000 */
[----:B------:R-:W-:Y:S02]  /*6430*/  ISETP.LT.OR P5, PT, R7, R239, P2 ;  /* 0x000000ef0700720c */ /* 0x000fe400017a1670 */
[----:B------:R-:W-:Y:S01]  /*6440*/  ISETP.NE.AND P2, PT, R21, RZ, PT ;  /* 0x000000ff1500720c */ /* 0x000fe20003f45270 */
[----:B------:R-:W3:Y:S01]  /*6450*/  I2F R17, R5 ;  /* 0x0000000500117306 */ /* 0x000ee20000201400 */
[----:B-1----:R-:W-:Y:S02]  /*6460*/  IMAD.IADD R3, R235, 0x1, -R0 ;  /* 0x00000001eb037824 */ /* 0x002fe400078e0a00 */
[----:B------:R-:W-:Y:S02]  /*6470*/  IMAD.IADD R0, R236, 0x1, -R6 ;  /* 0x00000001ec007824 */ /* 0x000fe400078e0a06 */
[----:B--2---:R-:W-:Y:S01]  /*6480*/  FFMA.FTZ R16, R14, -UR35, R60 ;  /* 0x800000230e107c23 */ /* 0x004fe2000801003c */
[----:B------:R-:W-:Y:S01]  /*6490*/  IABS R3, R3 ;  /* 0x0000000300037213 */ /* 0x000fe20000000000 */
[----:B------:R-:W-:Y:S01]  /*64a0*/  FFMA.FTZ R14, R23, -UR35, R57 ;  /* 0x80000023170e7c23 */ /* 0x000fe20008010039 */
[----:B------:R-:W-:Y:S01]  /*64b0*/  IABS R0, R0 ;  /* 0x0000000000007213 */ /* 0x000fe20000000000 */
[----:B---3--:R-:W-:Y:S01]  /*64c0*/  FFMA.FTZ R15, R17, -UR35, R62 ;  /* 0x80000023110f7c23 */ /* 0x008fe2000801003e */
[----:B------:R-:W-:Y:S01]  /*64d0*/  FSEL R84, R16, -INF , !P4 ;  /* 0xff80000010547808 */ /* 0x000fe20006000000 */
[----:B------:R-:W-:Y:S01]  /*64e0*/  IMAD.MOV.U32 R5, RZ, RZ, R3 ;  /* 0x000000ffff057224 */ /* 0x000fe200078e0003 */
[----:B------:R-:W-:Y:S01]  /*64f0*/  IABS R3, R8 ;  /* 0x0000000800037213 */ /* 0x000fe20000000000 */
[----:B------:R-:W-:Y:S01]  /*6500*/  IMAD.MOV.U32 R8, RZ, RZ, R0 ;  /* 0x000000ffff087224 */ /* 0x000fe200078e0000 */
[----:B------:R-:W-:Y:S01]  /*6510*/  IADD3 R0, R35, 0x29, RZ ;  /* 0x0000002923007810 */ /* 0x000fe20007ffe0ff */
[----:B------:R1:W2:Y:S01]  /*6520*/  I2F R13, R5 ;  /* 0x00000005000d7306 */ /* 0x0002a20000201400 */
[----:B------:R-:W-:-:S02]  /*6530*/  FSEL R86, R15, -INF , !P3 ;  /* 0xff8000000f567808 */ /* 0x000fc40005800000 */
[----:B------:R-:W-:Y:S02]  /*6540*/  FSEL R80, R14, -INF , !P6 ;  /* 0xff8000000e507808 */ /* 0x000fe40007000000 */
[----:B------:R-:W-:Y:S02]  /*6550*/  ISETP.LT.OR P4, PT, R7, R238, P1 ;  /* 0x000000ee0700720c */ /* 0x000fe40000f81670 */
[----:B------:R-:W-:Y:S01]  /*6560*/  ISETP.NE.AND P6, PT, R22, RZ, PT ;  /* 0x000000ff1600720c */ /* 0x000fe20003fc5270 */
[----:B------:R-:W3:Y:S01]  /*6570*/  I2F R11, R3 ;  /* 0x00000003000b7306 */ /* 0x000ee20000201400 */
[----:B------:R-:W-:Y:S02]  /*6580*/  ISETP.NE.AND P1, PT, R20, RZ, PT ;  /* 0x000000ff1400720c */ /* 0x000fe40003f25270 */
[----:B-1----:R-:W-:-:S05]  /*6590*/  IABS R5, R9 ;  /* 0x0000000900057213 */ /* 0x002fca0000000000 */
[----:B------:R1:W-:Y:S01]  /*65a0*/  I2F R24, R8 ;  /* 0x0000000800187306 */ /* 0x0003e20000201400 */
[----:B--2---:R-:W-:-:S05]  /*65b0*/  FFMA.FTZ R13, R13, -UR35, R59 ;  /* 0x800000230d0d7c23 */ /* 0x004fca000801003b */
[----:B------:R-:W-:Y:S01]  /*65c0*/  FSEL R81, R13, -INF , !P6 ;  /* 0xff8000000d517808 */ /* 0x000fe20007000000 */
[----:B---3--:R-:W-:Y:S01]  /*65d0*/  FFMA.FTZ R18, R11, -UR35, R61 ;  /* 0x800000230b127c23 */ /* 0x008fe2000801003d */
[----:B------:R-:W-:Y:S01]  /*65e0*/  IADD3 R3, R35, 0x28, RZ ;  /* 0x0000002823037810 */ /* 0x000fe20007ffe0ff */
[----:B------:R2:W3:Y:S01]  /*65f0*/  I2F R10, R5 ;  /* 0x00000005000a7306 */ /* 0x0004e20000201400 */
[----:B------:R-:W-:Y:S02]  /*6600*/  IMAD.IADD R11, R234, 0x1, -R7 ;  /* 0x00000001ea0b7824 */ /* 0x000fe400078e0a07 */
[----:B------:R-:W-:Y:S02]  /*6610*/  FSEL R82, R18, -INF , !P2 ;  /* 0xff80000012527808 */ /* 0x000fe40005000000 */
[----:B------:R-:W-:Y:S01]  /*6620*/  ISETP.GE.AND P2, PT, R6, R244, PT ;  /* 0x000000f40600720c */ /* 0x000fe20003f46270 */
[----:B-1----:R-:W-:-:S03]  /*6630*/  IMAD.IADD R8, R236, 0x1, -R0 ;  /* 0x00000001ec087824 */ /* 0x002fc600078e0a00 */
[----:B------:R-:W-:Y:S02]  /*6640*/  ISETP.LT.OR P2, PT, R6, R239, P2 ;  /* 0x000000ef0600720c */ /* 0x000fe40001741670 */
[----:B------:R-:W-:Y:S02]  /*6650*/  IABS R8, R8 ;  /* 0x0000000800087213 */ /* 0x000fe40000000000 */
[----:B------:R-:W-:Y:S01]  /*6660*/  P2R R21, PR, RZ, 0x4 ;  /* 0x00000004ff157803 */ /* 0x000fe20000000000 */
[----:B--2---:R-:W-:Y:S01]  /*6670*/  IMAD.IADD R5, R236, 0x1, -R3 ;  /* 0x00000001ec057824 */ /* 0x004fe200078e0a03 */
[----:B------:R-:W-:Y:S01]  /*6680*/  ISETP.GE.AND P2, PT, R3, R244, PT ;  /* 0x000000f40300720c */ /* 0x000fe20003f46270 */
[----:B---3--:R-:W-:-:S03]  /*6690*/  FFMA.FTZ R17, R10, -UR35, R63 ;  /* 0x800000230a117c23 */ /* 0x008fc6000801003f */
[----:B------:R-:W-:Y:S02]  /*66a0*/  IABS R5, R5 ;  /* 0x0000000500057213 */ /* 0x000fe40000000000 */
[----:B------:R-:W-:Y:S01]  /*66b0*/  FSEL R87, R17, -INF , !P1 ;  /* 0xff80000011577808 */ /* 0x000fe20004800000 */
[----:B------:R-:W-:Y:S01]  /*66c0*/  FFMA.FTZ R17, R24, -UR35, R41 ;  /* 0x8000002318117c23 */ /* 0x000fe20008010029 */
[C---:B------:R-:W-:Y:S01]  /*66d0*/  ISETP.GE.AND P1, PT, R6.reuse, R243, PT ;  /* 0x000000f30600720c */ /* 0x040fe20003f26270 */
[----:B------:R-:W-:Y:S01]  /*66e0*/  IMAD.MOV.U32 R9, RZ, RZ, R5 ;  /* 0x000000ffff097224 */ /* 0x000fe200078e0005 */
[----:B------:R-:W-:Y:S02]  /*66f0*/  IADD3 R5, R35, 0x30, RZ ;  /* 0x0000003023057810 */ /* 0x000fe40007ffe0ff */
[----:B------:R-:W-:Y:S01]  /*6700*/  ISETP.LT.OR P1, PT, R6, R238, P1 ;  /* 0x000000ee0600720c */ /* 0x000fe20000f21670 */
[----:B------:R1:W-:Y:S02]  /*6710*/  I2F R33, R9 ;  /* 0x0000000900217306 */ /* 0x0003e40000201400 */
[----:B------:R-:W-:Y:S01]  /*6720*/  IMAD.IADD R10, R236, 0x1, -R5 ;  /* 0x00000001ec0a7824 */ /* 0x000fe200078e0a05 */
[----:B------:R-:W-:-:S02]  /*6730*/  P2R R20, PR, RZ, 0x2 ;  /* 0x00000002ff147803 */ /* 0x000fc40000000000 */
[----:B------:R-:W-:Y:S01]  /*6740*/  ISETP.GE.AND P1, PT, R3, R243, PT ;  /* 0x000000f30300720c */ /* 0x000fe20003f26270 */
[----:B-1----:R-:W-:Y:S01]  /*6750*/  IMAD.MOV.U32 R9, RZ, RZ, R8 ;  /* 0x000000ffff097224 */ /* 0x002fe200078e0008 */
[----:B------:R-:W-:Y:S01]  /*6760*/  IABS R8, R10 ;  /* 0x0000000a00087213 */ /* 0x000fe20000000000 */
[----:B------:R-:W-:Y:S02]  /*6770*/  IMAD.IADD R10, R235, 0x1, -R7 ;  /* 0x00000001eb0a7824 */ /* 0x000fe400078e0a07 */
[----:B------:R1:W-:Y:S02]  /*6780*/  I2F R34, R9 ;  /* 0x0000000900227306 */ /* 0x0003e40000201400 */
[----:B-1----:R-:W-:Y:S01]  /*6790*/  IMAD.MOV.U32 R9, RZ, RZ, R8 ;  /* 0x000000ffff097224 */ /* 0x002fe200078e0008 */
[----:B------:R-:W-:Y:S02]  /*67a0*/  IABS R8, R10 ;  /* 0x0000000a00087213 */ /* 0x000fe40000000000 */
[----:B------:R-:W-:-:S03]  /*67b0*/  P2R R10, PR, RZ, 0x1 ;  /* 0x00000001ff0a7803 */ /* 0x000fc60000000000 */
[----:B------:R1:W-:Y:S01]  /*67c0*/  I2F R68, R9 ;  /* 0x0000000900447306 */ /* 0x0003e20000201400 */
[----:B------:R-:W-:-:S04]  /*67d0*/  ISETP.GE.AND P0, PT, R7, R242, PT ;  /* 0x000000f20700720c */ /* 0x000fc80003f06270 */
[----:B------:R-:W-:Y:S02]  /*67e0*/  ISETP.LT.OR P3, PT, R7, R237, P0 ;  /* 0x000000ed0700720c */ /* 0x000fe40000761670 */
[----:B------:R-:W-:-:S04]  /*67f0*/  ISETP.GE.AND P0, PT, R6, R245, PT ;  /* 0x000000f50600720c */ /* 0x000fc80003f06270 */
[----:B------:R-:W-:Y:S02]  /*6800*/  ISETP.LT.OR P6, PT, R6, R240, P0 ;  /* 0x000000f00600720c */ /* 0x000fe400007c1670 */
[----:B------:R-:W-:Y:S02]  /*6810*/  ISETP.NE.AND P0, PT, R10, RZ, PT ;  /* 0x000000ff0a00720c */ /* 0x000fe40003f05270 */
[----:B------:R-:W-:Y:S02]  /*6820*/  FSEL R247, R17, -INF , !P6 ;  /* 0xff80000011f77808 */ /* 0x000fe40007000000 */
[----:B-1----:R-:W-:Y:S02]  /*6830*/  IABS R9, R11 ;  /* 0x0000000b00097213 */ /* 0x002fe40000000000 */
[----:B------:R1:W-:Y:S01]  /*6840*/  I2F R11, R8 ;  /* 0x00000008000b7306 */ /* 0x0003e20000201400 */
[----:B------:R-:W-:Y:S02]  /*6850*/  FSEL R251, R19, -INF , !P0 ;  /* 0xff80000013fb7808 */ /* 0x000fe40004000000 */
[----:B------:R-:W-:-:S02]  /*6860*/  ISETP.GE.AND P0, PT, R6, R242, PT ;  /* 0x000000f20600720c */ /* 0x000fc40003f06270 */
[----:B------:R-:W-:Y:S02]  /*6870*/  ISETP.NE.AND P6, PT, R21, RZ, PT ;  /* 0x000000ff1500720c */ /* 0x000fe40003fc5270 */
[----:B------:R-:W-:-:S04]  /*6880*/  ISETP.LT.OR P0, PT, R6, R237, P0 ;  /* 0x000000ed0600720c */ /* 0x000fc80000701670 */
[----:B------:R-:W-:Y:S02]  /*6890*/  P2R R19, PR, RZ, 0x1 ;  /* 0x00000001ff137803 */ /* 0x000fe40000000000 */
[----:B------:R-:W-:Y:S01]  /*68a0*/  ISETP.GE.AND P0, PT, R3, R245, PT ;  /* 0x000000f50300720c */ /* 0x000fe20003f06270 */
[----:B-1----:R-:W-:-:S03]  /*68b0*/  IMAD.IADD R8, R241, 0x1, -R7 ;  /* 0x00000001f1087824 */ /* 0x002fc600078e0a07 */
[----:B------:R-:W-:Y:S01]  /*68c0*/  ISETP.LT.OR P0, PT, R3, R240, P0 ;  /* 0x000000f00300720c */ /* 0x000fe20000701670 */
[----:B------:R-:W-:Y:S01]  /*68d0*/  IMAD.MOV.U32 R7, RZ, RZ, R9 ;  /* 0x000000ffff077224 */ /* 0x000fe200078e0009 */
[----:B------:R-:W-:-:S03]  /*68e0*/  IABS R12, R8 ;  /* 0x00000008000c7213 */ /* 0x000fc60000000000 */
[----:B------:R1:W2:Y:S01]  /*68f0*/  I2F R9, R7 ;  /* 0x0000000700097306 */ /* 0x0002a20000201400 */
[----:B------:R-:W-:Y:S01]  /*6900*/  IMAD.IADD R8, R234, 0x1, -R6 ;  /* 0x00000001ea087824 */ /* 0x000fe200078e0a06 */
[----:B------:R-:W-:Y:S01]  /*6910*/  P2R R22, PR, RZ, 0x1 ;  /* 0x00000001ff167803 */ /* 0x000fe20000000000 */
[----:B------:R-:W-:Y:S01]  /*6920*/  IMAD.MOV.U32 R10, RZ, RZ, R12 ;  /* 0x000000ffff0a7224 */ /* 0x000fe200078e000c */
[----:B------:R-:W-:Y:S01]  /*6930*/  ISETP.GE.AND P0, PT, R3, R242, PT ;  /* 0x000000f20300720c */ /* 0x000fe20003f06270 */
[----:B------:R-:W3:Y:S01]  /*6940*/  LDSM.16.M88.4 R12, [R217+0x1800] ;  /* 0x00180000d90c783b */ /* 0x000ee20000000200 */
[----:B------:R-:W-:-:S03]  /*6950*/  IABS R8, R8 ;  /* 0x0000000800087213 */ /* 0x000fc60000000000 */
[----:B------:R-:W4:Y:S01]  /*6960*/  I2F R10, R10 ;  /* 0x0000000a000a7306 */ /* 0x000f220000201400 */
[----:B-1----:R-:W-:Y:S02]  /*6970*/  IMAD.IADD R7, R235, 0x1, -R6 ;  /* 0x00000001eb077824 */ /* 0x002fe400078e0a06 */
[----:B--2---:R-:W-:Y:S02]  /*6980*/  FFMA.FTZ R16, R9, -UR35, R52 ;  /* 0x8000002309107c23 */ /* 0x004fe40008010034 */
[----:B------:R-:W-:Y:S01]  /*6990*/  IMAD.IADD R9, R241, 0x1, -R3 ;  /* 0x00000001f1097824 */ /* 0x000fe200078e0a03 */
[----:B------:R-:W-:Y:S02]  /*69a0*/  IABS R7, R7 ;  /* 0x0000000700077213 */ /* 0x000fe40000000000 */
[----:B------:R-:W-:Y:S01]  /*69b0*/  FSEL R248, R16, -INF , !P4 ;  /* 0xff80000010f87808 */ /* 0x000fe20006000000 */
[----:B------:R-:W-:Y:S01]  /*69c0*/  FFMA.FTZ R16, R33, -UR35, R48 ;  /* 0x8000002321107c23 */ /* 0x000fe20008010030 */
[----:B------:R1:W-:Y:S01]  /*69d0*/  I2F R23, R7 ;  /* 0x0000000700177306 */ /* 0x0003e20000201400 */
[----:B------:R-:W-:Y:S01]  /*69e0*/  ISETP.LT.OR P4, PT, R3, R238, P1 ;  /* 0x000000ee0300720c */ /* 0x000fe20000f81670 */
[----:B------:R-:W-:Y:S01]  /*69f0*/  IMAD.MOV.U32 R33, RZ, RZ, R195 ;  /* 0x000000ffff217224 */ /* 0x000fe200078e00c3 */
[----:B------:R-:W-:Y:S01]  /*6a00*/  ISETP.NE.AND P1, PT, R19, RZ, PT ;  /* 0x000000ff1300720c */ /* 0x000fe20003f25270 */
[----:B-1----:R-:W-:-:S02]  /*6a10*/  IMAD.IADD R7, R241, 0x1, -R6 ;  /* 0x00000001f1077824 */ /* 0x002fc400078e0a06 */
[----:B------:R-:W-:Y:S02]  /*6a20*/  IMAD.MOV.U32 R6, RZ, RZ, R8 ;  /* 0x000000ffff067224 */ /* 0x000fe400078e0008 */
[----:B------:R-:W-:Y:S01]  /*6a30*/  FFMA.FTZ R8, R11, -UR35, R42 ;  /* 0x800000230b087c23 */ /* 0x000fe2000801002a */
[----:B------:R-:W-:Y:S01]  /*6a40*/  IABS R7, R7 ;  /* 0x0000000700077213 */ /* 0x000fe20000000000 */
[----:B------:R1:W2:Y:S01]  /*6a50*/  I2F R18, R6 ;  /* 0x0000000600127306 */ /* 0x0002a20000201400 */
[----:B----4-:R-:W-:Y:S01]  /*6a60*/  FFMA.FTZ R11, R10, -UR35, R54 ;  /* 0x800000230a0b7c23 */ /* 0x010fe20008010036 */
[-C--:B---3--:R-:W-:Y:S01]  /*6a70*/  HMMA.16816.F32.BF16 R60, R44, R14.reuse, R164 ;  /* 0x0000000e2c3c723c */ /* 0x088fe200000418a4 */
[----:B------:R-:W-:Y:S01]  /*6a80*/  FSEL R250, R8, -INF , !P5 ;  /* 0xff80000008fa7808 */ /* 0x000fe20006800000 */
[----:B------:R-:W-:Y:S01]  /*6a90*/  IMAD.IADD R8, R234, 0x1, -R3 ;  /* 0x00000001ea087824 */ /* 0x000fe200078e0a03 */
[----:B------:R-:W-:Y:S01]  /*6aa0*/  ISETP.LT.OR P5, PT, R3, R239, P2 ;  /* 0x000000ef0300720c */ /* 0x000fe200017a1670 */
[----:B------:R-:W-:Y:S01]  /*6ab0*/  IMAD.IADD R10, R235, 0x1, -R0 ;  /* 0x00000001eb0a7824 */ /* 0x000fe200078e0a00 */
[----:B------:R-:W-:Y:S01]  /*6ac0*/  FSEL R249, R11, -INF , !P3 ;  /* 0xff8000000bf97808 */ /* 0x000fe20005800000 */
[----:B------:R-:W3:Y:S01]  /*6ad0*/  I2F R25, R7 ;  /* 0x0000000700197306 */ /* 0x000ee20000201400 */
[----:B------:R-:W-:Y:S01]  /*6ae0*/  ISETP.LT.OR P3, PT, R3, R237, P0 ;  /* 0x000000ed0300720c */ /* 0x000fe20000761670 */
[----:B------:R-:W-:Y:S01]  /*6af0*/  HMMA.16816.F32.BF16 R56, R36, R14, R124 ;  /* 0x0000000e2438723c */ /* 0x000fe2000004187c */
[----:B------:R-:W-:-:S02]  /*6b00*/  ISETP.NE.AND P2, PT, R20, RZ, PT ;  /* 0x000000ff1400720c */ /* 0x000fc40003f45270 */
[----:B------:R-:W-:Y:S01]  /*6b10*/  ISETP.GE.AND P0, PT, R0, R245, PT ;  /* 0x000000f50000720c */ /* 0x000fe20003f06270 */
[----:B-1----:R-:W-:Y:S01]  /*6b20*/  IMAD.IADD R6, R235, 0x1, -R3 ;  /* 0x00000001eb067824 */ /* 0x002fe200078e0a03 */
[----:B------:R-:W-:Y:S01]  /*6b30*/  IABS R3, R10 ;  /* 0x0000000a00037213 */ /* 0x000fe20000000000 */
[----:B--2---:R-:W-:Y:S02]  /*6b40*/  FFMA.FTZ R11, R18, -UR35, R53 ;  /* 0x80000023120b7c23 */ /* 0x004fe40008010035 */
[----:B------:R-:W-:Y:S01]  /*6b50*/  IMAD.MOV.U32 R126, RZ, RZ, R173 ;  /* 0x000000ffff7e7224 */ /* 0x000fe200078e00ad */
[----:B------:R-:W-:Y:S01]  /*6b60*/  IABS R6, R6 ;  /* 0x0000000600067213 */ /* 0x000fe20000000000 */
[----:B------:R-:W-:Y:S01]  /*6b70*/  IMAD.MOV.U32 R124, RZ, RZ, R181 ;  /* 0x000000ffff7c7224 */ /* 0x000fe200078e00b5 */
[----:B------:R-:W-:Y:S01]  /*6b80*/  FSEL R207, R11, -INF , !P2 ;  /* 0xff8000000bcf7808 */ /* 0x000fe20005000000 */
[----:B---3--:R-:W-:Y:S01]  /*6b90*/  FFMA.FTZ R10, R25, -UR35, R55 ;  /* 0x80000023190a7c23 */ /* 0x008fe20008010037 */
[----:B------:R-:W-:Y:S01]  /*6ba0*/  ISETP.GE.AND P2, PT, R0, R244, PT ;  /* 0x000000f40000720c */ /* 0x000fe20003f46270 */
[----:B------:R-:W-:Y:S01]  /*6bb0*/  IMAD.MOV.U32 R7, RZ, RZ, R6 ;  /* 0x000000ffff077224 */ /* 0x000fe200078e0006 */
[----:B------:R-:W-:Y:S01]  /*6bc0*/  IABS R6, R8 ;  /* 0x0000000800067213 */ /* 0x000fe20000000000 */
[----:B------:R-:W-:Y:S01]  /*6bd0*/  FFMA.FTZ R8, R23, -UR35, R43 ;  /* 0x8000002317087c23 */ /* 0x000fe2000801002b */
[----:B------:R-:W-:Y:S01]  /*6be0*/  FSEL R209, R10, -INF , !P1 ;  /* 0xff8000000ad17808 */ /* 0x000fe20004800000 */
[----:B------:R1:W-:Y:S01]  /*6bf0*/  I2F R32, R7 ;  /* 0x0000000700207306 */ /* 0x0003e20000201400 */
[----:B------:R-:W-:Y:S01]  /*6c00*/  ISETP.GE.AND P1, PT, R0, R243, PT ;  /* 0x000000f30000720c */ /* 0x000fe20003f26270 */
[-C--:B------:R-:W-:Y:S01]  /*6c10*/  HMMA.16816.F32.BF16 R52, R44, R12.reuse, R168 ;  /* 0x0000000c2c34723c */ /* 0x080fe200000418a8 */
[----:B------:R-:W-:Y:S01]  /*6c20*/  FSEL R208, R8, -INF , !P6 ;  /* 0xff80000008d07808 */ /* 0x000fe20007000000 */
[----:B------:R-:W-:Y:S01]  /*6c30*/  IMAD.IADD R8, R235, 0x1, -R5 ;  /* 0x00000001eb087824 */ /* 0x000fe200078e0a05 */
[----:B------:R-:W-:Y:S01]  /*6c40*/  ISETP.LT.OR P6, PT, R0, R240, P0 ;  /* 0x000000f00000720c */ /* 0x000fe200007c1670 */
[----:B------:R-:W-:Y:S01]  /*6c50*/  IMAD.MOV.U32 R125, RZ, RZ, R174 ;  /* 0x000000ffff7d7224 */ /* 0x000fe200078e00ae */
[----:B------:R-:W-:Y:S01]  /*6c60*/  ISETP.NE.AND P0, PT, R22, RZ, PT ;  /* 0x000000ff1600720c */ /* 0x000fe20003f05270 */
[----:B------:R-:W-:Y:S01]  /*6c70*/  IMAD.MOV.U32 R127, RZ, RZ, R172 ;  /* 0x000000ffff7f7224 */ /* 0x000fe200078e00ac */
[----:B------:R-:W-:Y:S01]  /*6c80*/  ISETP.LT.OR P2, PT, R0, R239, P2 ;  /* 0x000000ef0000720c */ /* 0x000fe20001741670 */
[----:B------:R-:W-:Y:S01]  /*6c90*/  HMMA.16816.F32.BF16 R40, R36, R12, R108 ;  /* 0x0000000c2428723c */ /* 0x000fe2000004186c */
[----:B------:R-:W-:-:S02]  /*6ca0*/  FSEL R202, R16, -INF , !P0 ;  /* 0xff80000010ca7808 */ /* 0x000fc40004000000 */
[C---:B------:R-:W-:Y:S02]  /*6cb0*/  ISETP.GE.AND P0, PT, R0.reuse, R242, PT ;  /* 0x000000f20000720c */ /* 0x040fe40003f06270 */
[----:B------:R-:W-:Y:S01]  /*6cc0*/  ISETP.LT.OR P1, PT, R0, R238, P1 ;  /* 0x000000ee0000720c */ /* 0x000fe20000f21670 */
[----:B-1----:R-:W-:Y:S01]  /*6cd0*/  IMAD.MOV.U32 R7, RZ, RZ, R6 ;  /* 0x000000ffff077224 */ /* 0x002fe200078e0006 */
[----:B------:R-:W-:Y:S01]  /*6ce0*/  IABS R6, R9 ;  /* 0x0000000900067213 */ /* 0x000fe20000000000 */
[----:B------:R-:W-:Y:S01]  /*6cf0*/  IMAD.IADD R9, R234, 0x1, -R5 ;  /* 0x00000001ea097824 */ /* 0x000fe200078e0a05 */
[----:B------:R-:W-:Y:S01]  /*6d00*/  ISETP.LT.OR P0, PT, R0, R237, P0 ;  /* 0x000000ed0000720c */ /* 0x000fe20000701670 */
[----:B------:R1:W2:Y:S01]  /*6d10*/  I2F R24, R7 ;  /* 0x0000000700187306 */ /* 0x0002a20000201400 */
[----:B------:R-:W-:Y:S01]  /*6d20*/  P2R R17, PR, RZ, 0x4 ;  /* 0x00000004ff117803 */ /* 0x000fe20000000000 */
[----:B------:R-:W-:Y:S01]  /*6d30*/  IMAD.MOV.U32 R110, RZ, RZ, R194 ;  /* 0x000000ffff6e7224 */ /* 0x000fe200078e00c2 */
[----:B------:R-:W-:Y:S01]  /*6d40*/  P2R R13, PR, RZ, 0x1 ;  /* 0x00000001ff0d7803 */ /* 0x000fe20000000000 */
[----:B------:R-:W-:Y:S01]  /*6d50*/  IMAD.MOV.U32 R109, RZ, RZ, R192 ;  /* 0x000000ffff6d7224 */ /* 0x000fe200078e00c0 */
[C---:B------:R-:W-:Y:S01]  /*6d60*/  ISETP.GE.AND P0, PT, R5.reuse, R245, PT ;  /* 0x000000f50500720c */ /* 0x040fe20003f06270 */
[----:B------:R-:W-:Y:S01]  /*6d70*/  IMAD.MOV.U32 R111, RZ, RZ, R193 ;  /* 0x000000ffff6f7224 */ /* 0x000fe200078e00c1 */
[----:B------:R-:W-:Y:S01]  /*6d80*/  P2R R16, PR, RZ, 0x2 ;  /* 0x00000002ff107803 */ /* 0x000fe20000000000 */
[----:B------:R3:W4:Y:S01]  /*6d90*/  I2F R20, R6 ;  /* 0x0000000600147306 */ /* 0x0007220000201400 */
[C---:B------:R-:W-:Y:S01]  /*6da0*/  ISETP.LT.OR P0, PT, R5.reuse, R240, P0 ;  /* 0x000000f00500720c */ /* 0x040fe20000701670 */
[----:B------:R-:W-:Y:S01]  /*6db0*/  HMMA.16816.F32.BF16 R64, R64, R142, R124 ;  /* 0x0000008e4040723c */ /* 0x000fe2000004187c */
[C---:B------:R-:W-:Y:S01]  /*6dc0*/  ISETP.GE.AND P2, PT, R5.reuse, R244, PT ;  /* 0x000000f40500720c */ /* 0x040fe20003f46270 */
[----:B------:R-:W-:Y:S01]  /*6dd0*/  IMAD.MOV.U32 R108, RZ, RZ, R176 ;  /* 0x000000ffff6c7224 */ /* 0x000fe200078e00b0 */
[----:B------:R-:W-:Y:S01]  /*6de0*/  ISETP.GE.AND P1, PT, R5, R243, PT ;  /* 0x000000f30500720c */ /* 0x000fe20003f26270 */
[----:B-1----:R-:W-:-:S02]  /*6df0*/  IMAD.IADD R7, R234, 0x1, -R0 ;  /* 0x00000001ea077824 */ /* 0x002fc400078e0a00 */
[----:B--2---:R-:W-:Y:S02]  /*6e00*/  FFMA.FTZ R11, R24, -UR35, R28 ;  /* 0x80000023180b7c23 */ /* 0x004fe4000801001c */
[----:B------:R-:W-:Y:S02]  /*6e10*/  IMAD.MOV.U32 R124, RZ, RZ, R109 ;  /* 0x000000ffff7c7224 */ /* 0x000fe400078e006d */
[----:B------:R-:W-:Y:S01]  /*6e20*/  IMAD.MOV.U32 R125, RZ, RZ, R110 ;  /* 0x000000ffff7d7224 */ /* 0x000fe200078e006e */
[----:B------:R-:W-:Y:S01]  /*6e30*/  FSEL R194, R11, -INF , !P4 ;  /* 0xff8000000bc27808 */ /* 0x000fe20006000000 */
[----:B---3--:R-:W-:Y:S01]  /*6e40*/  IMAD.MOV.U32 R6, RZ, RZ, R3 ;  /* 0x000000ffff067224 */ /* 0x008fe200078e0003 */
[----:B------:R-:W-:Y:S01]  /*6e50*/  IABS R3, R7 ;  /* 0x0000000700037213 */ /* 0x000fe20000000000 */
[----:B------:R-:W-:Y:S01]  /*6e60*/  IMAD.IADD R7, R241, 0x1, -R0 ;  /* 0x00000001f1077824 */ /* 0x000fe200078e0a00 */
[----:B------:R-:W-:Y:S01]  /*6e70*/  IABS R0, R9 ;  /* 0x0000000900007213 */ /* 0x000fe20000000000 */
[----:B------:R1:W2:Y:S01]  /*6e80*/  I2F R23, R6 ;  /* 0x0000000600177306 */ /* 0x0002a20000201400 */
[----:B----4-:R-:W-:Y:S01]  /*6e90*/  FFMA.FTZ R9, R20, -UR35, R30 ;  /* 0x8000002314097c23 */ /* 0x010fe2000801001e */
[----:B------:R-:W-:Y:S01]  /*6ea0*/  P2R R20, PR, RZ, 0x1 ;  /* 0x00000001ff147803 */ /* 0x000fe20000000000 */
[----:B------:R-:W-:Y:S01]  /*6eb0*/  IMAD.MOV.U32 R126, RZ, RZ, R111 ;  /* 0x000000ffff7e7224 */ /* 0x000fe200078e006f */
[----:B------:R-:W-:Y:S01]  /*6ec0*/  ISETP.GE.AND P0, PT, R5, R242, PT ;  /* 0x000000f20500720c */ /* 0x000fe20003f06270 */
[----:B------:R-:W-:Y:S01]  /*6ed0*/  IMAD.MOV.U32 R127, RZ, RZ, R33 ;  /* 0x000000ffff7f7224 */ /* 0x000fe200078e0021 */
[----:B------:R-:W-:Y:S01]  /*6ee0*/  FSEL R195, R9, -INF , !P3 ;  /* 0xff80000009c37808 */ /* 0x000fe20005800000 */
[----:B------:R-:W-:Y:S01]  /*6ef0*/  IMAD.MOV.U32 R109, RZ, RZ, R177 ;  /* 0x000000ffff6d7224 */ /* 0x000fe200078e00b1 */
[C---:B------:R-:W-:Y:S01]  /*6f00*/  ISETP.LT.OR P4, PT, R5.reuse, R238, P1 ;  /* 0x000000ee0500720c */ /* 0x040fe20000f81670 */
[----:B------:R-:W-:Y:S01]  /*6f10*/  IMAD.MOV.U32 R110, RZ, RZ, R179 ;  /* 0x000000ffff6e7224 */ /* 0x000fe200078e00b3 */
[----:B------:R-:W-:Y:S01]  /*6f20*/  ISETP.LT.OR P3, PT, R5, R237, P0 ;  /* 0x000000ed0500720c */ /* 0x000fe20000761670 */
[----:B------:R-:W-:Y:S01]  /*6f30*/  IMAD.MOV.U32 R111, RZ, RZ, R180 ;  /* 0x000000ffff6f7224 */ /* 0x000fe200078e00b4 */
[----:B------:R-:W-:Y:S01]  /*6f40*/  ISETP.NE.AND P1, PT, R13, RZ, PT ;  /* 0x000000ff0d00720c */ /* 0x000fe20003f25270 */
[----:B-1----:R-:W-:Y:S01]  /*6f50*/  IMAD.MOV.U32 R6, RZ, RZ, R3 ;  /* 0x000000ffff067224 */ /* 0x002fe200078e0003 */
[----:B------:R-:W-:Y:S01]  /*6f60*/  IABS R3, R7 ;  /* 0x0000000700037213 */ /* 0x000fe20000000000 */
[----:B------:R-:W-:-:S02]  /*6f70*/  IMAD.IADD R7, R241, 0x1, -R5 ;  /* 0x00000001f1077824 */ /* 0x000fc400078e0a05 */
[----:B------:R1:W3:Y:S01]  /*6f80*/  I2F R21, R6 ;  /* 0x0000000600157306 */ /* 0x0002e20000201400 */
[----:B--2---:R-:W-:Y:S02]  /*6f90*/  FFMA.FTZ R9, R23, -UR35, R51 ;  /* 0x8000002317097c23 */ /* 0x004fe40008010033 */
[----:B-1----:R-:W-:Y:S01]  /*6fa0*/  IMAD.MOV.U32 R6, RZ, RZ, R3 ;  /* 0x000000ffff067224 */ /* 0x002fe200078e0003 */
[----:B------:R-:W-:Y:S01]  /*6fb0*/  IABS R3, R8 ;  /* 0x0000000800037213 */ /* 0x000fe20000000000 */
[----:B------:R-:W-:-:S03]  /*6fc0*/  FFMA.FTZ R8, R32, -UR35, R50 ;  /* 0x8000002320087c23 */ /* 0x000fc60008010032 */
[----:B------:R1:W2:Y:S01]  /*6fd0*/  I2F R19, R6 ;  /* 0x0000000600137306 */ /* 0x0002a20000201400 */
[----:B---3--:R-:W-:Y:S01]  /*6fe0*/  FFMA.FTZ R11, R21, -UR35, R29 ;  /* 0x80000023150b7c23 */ /* 0x008fe2000801001d */
[----:B------:R-:W-:Y:S01]  /*6ff0*/  FSEL R196, R8, -INF , !P5 ;  /* 0xff80000008c47808 */ /* 0x000fe20006800000 */
[----:B------:R-:W-:Y:S01]  /*7000*/  FFMA.FTZ R8, R34, -UR35, R49 ;  /* 0x8000002322087c23 */ /* 0x000fe20008010031 */
[----:B------:R-:W-:Y:S02]  /*7010*/  ISETP.LT.OR P5, PT, R5, R239, P2 ;  /* 0x000000ef0500720c */ /* 0x000fe400017a1670 */
[----:B------:R-:W-:Y:S02]  /*7020*/  ISETP.NE.AND P2, PT, R16, RZ, PT ;  /* 0x000000ff1000720c */ /* 0x000fe40003f45270 */
[----:B------:R-:W3:Y:S01]  /*7030*/  I2F R18, R3 ;  /* 0x0000000300127306 */ /* 0x000ee20000201400 */
[----:B------:R-:W-:Y:S02]  /*7040*/  FSEL R191, R8, -INF , !P6 ;  /* 0xff80000008bf7808 */ /* 0x000fe40007000000 */
[----:B------:R-:W-:Y:S01]  /*7050*/  ISETP.NE.AND P6, PT, R17, RZ, PT ;  /* 0x000000ff1100720c */ /* 0x000fe20003fc5270 */
[----:B------:R-:W-:Y:S01]  /*7060*/  FFMA.FTZ R17, R68, -UR35, R40 ;  /* 0x8000002344117c23 */ /* 0x000fe20008010028 */
[----:B------:R-:W-:-:S02]  /*7070*/  FSEL R173, R11, -INF , !P2 ;  /* 0xff8000000bad7808 */ /* 0x000fc40005000000 */
[----:B------:R-:W-:Y:S01]  /*7080*/  FSEL R182, R9, -INF , !P6 ;  /* 0xff80000009b67808 */ /* 0x000fe20007000000 */
[----:B-1----:R-:W-:Y:S01]  /*7090*/  IMAD.MOV.U32 R6, RZ, RZ, R0 ;  /* 0x000000ffff067224 */ /* 0x002fe200078e0000 */
[----:B------:R-:W-:Y:S01]  /*70a0*/  IABS R0, R7 ;  /* 0x0000000700007213 */ /* 0x000fe20000000000 */
[----:B--2---:R-:W-:Y:S02]  /*70b0*/  FFMA.FTZ R16, R19, -UR35, R31 ;  /* 0x8000002313107c23 */ /* 0x004fe4000801001f */
[----:B------:R1:W2:Y:S03]  /*70c0*/  I2F R12, R6 ;  /* 0x00000006000c7306 */ /* 0x0002a60000201400 */
[----:B------:R-:W-:Y:S01]  /*70d0*/  FSEL R183, R16, -INF , !P1 ;  /* 0xff80000010b77808 */ /* 0x000fe20004800000 */
[----:B---3--:R-:W-:Y:S01]  /*70e0*/  FFMA.FTZ R18, R18, -UR35, R42 ;  /* 0x8000002312127c23 */ /* 0x008fe2000801002a */
[----:B------:R-:W-:-:S04]  /*70f0*/  IADD3 R3, R35, 0x31, RZ ;  /* 0x0000003123037810 */ /* 0x000fc80007ffe0ff */
[C---:B------:R-:W-:Y:S01]  /*7100*/  ISETP.GE.AND P0, PT, R3.reuse, R245, PT ;  /* 0x000000f50300720c */ /* 0x040fe20003f06270 */
[----:B------:R-:W-:Y:S01]  /*7110*/  IMAD.IADD R7, R236, 0x1, -R3 ;  /* 0x00000001ec077824 */ /* 0x000fe200078e0a03 */
[C---:B------:R-:W-:Y:S02]  /*7120*/  ISETP.GE.AND P2, PT, R3.reuse, R244, PT ;  /* 0x000000f40300720c */ /* 0x040fe40003f46270 */
[----:B------:R-:W-:Y:S02]  /*7130*/  ISETP.LT.OR P6, PT, R3, R240, P0 ;  /* 0x000000f00300720c */ /* 0x000fe400007c1670 */
[----:B------:R-:W-:Y:S01]  /*7140*/  ISETP.NE.AND P0, PT, R20, RZ, PT ;  /* 0x000000ff1400720c */ /* 0x000fe20003f05270 */
[----:B-1----:R-:W-:Y:S01]  /*7150*/  IMAD.MOV.U32 R6, RZ, RZ, R0 ;  /* 0x000000ffff067224 */ /* 0x002fe200078e0000 */
[----:B------:R-:W-:Y:S01]  /*7160*/  IABS R0, R7 ;  /* 0x0000000700007213 */ /* 0x000fe20000000000 */
[----:B--2---:R-:W-:Y:S01]  /*7170*/  FFMA.FTZ R21, R12, -UR35, R52 ;  /* 0x800000230c157c23 */ /* 0x004fe20008010034 */
[----:B------:R-:W-:Y:S01]  /*7180*/  FSEL R231, R17, -INF , !P0 ;  /* 0xff80000011e77808 */ /* 0x000fe20004000000 */
[----:B------:R-:W1:Y:S01]  /*7190*/  LDSM.16.M88.4 R12, [R217+0x2000] ;  /* 0x00200000d90c783b */ /* 0x000e620000000200 */
[----:B------:R-:W2:Y:S01]  /*71a0*/  I2F R7, R0 ;  /* 0x0000000000077306 */ /* 0x000ea20000201400 */
[----:B------:R-:W-:-:S02]  /*71b0*/  ISETP.GE.AND P0, PT, R3, R242, PT ;  /* 0x000000f20300720c */ /* 0x000fc40003f06270 */
[C---:B------:R-:W-:Y:S02]  /*71c0*/  ISETP.GE.AND P1, PT, R3.reuse, R243, PT ;  /* 0x000000f30300720c */ /* 0x040fe40003f26270 */
[C---:B------:R-:W-:Y:S02]  /*71d0*/  ISETP.LT.OR P0, PT, R3.reuse, R237, P0 ;  /* 0x000000ed0300720c */ /* 0x040fe40000701670 */
[C---:B------:R-:W-:Y:S01]  /*71e0*/  ISETP.LT.OR P2, PT, R3.reuse, R239, P2 ;  /* 0x000000ef0300720c */ /* 0x040fe20001741670 */
[----:B------:R-:W3:Y:S01]  /*71f0*/  I2F R10, R6 ;  /* 0x00000006000a7306 */ /* 0x000ee20000201400 */
[----:B------:R-:W-:Y:S02]  /*7200*/  ISETP.LT.OR P1, PT, R3, R238, P1 ;  /* 0x000000ee0300720c */ /* 0x000fe40000f21670 */
[----:B------:R-:W-:Y:S02]  /*7210*/  FSEL R211, R18, -INF , !P5 ;  /* 0xff80000012d37808 */ /* 0x000fe40006800000 */
[----:B------:R-:W-:-:S02]  /*7220*/  P2R R11, PR, RZ, 0x4 ;  /* 0x00000004ff0b7803 */ /* 0x000fc40000000000 */
[----:B------:R-:W-:Y:S01]  /*7230*/  FSEL R210, R21, -INF , !P4 ;  /* 0xff80000015d27808 */ /* 0x000fe20006000000 */
[----:B--2---:R-:W-:Y:S01]  /*7240*/  FFMA.FTZ R22, R7, -UR35, R41 ;  /* 0x8000002307167c23 */ /* 0x004fe20008010029 */
[----:B------:R-:W-:-:S04]  /*7250*/  IADD3 R0, R35, 0x38, RZ ;  /* 0x0000003823007810 */ /* 0x000fc80007ffe0ff */
[----:B------:R-:W-:Y:S01]  /*7260*/  ISETP.GE.AND P2, PT, R0, R244, PT ;  /* 0x000000f40000720c */ /* 0x000fe20003f46270 */
[----:B------:R-:W-:Y:S01]  /*7270*/  IMAD.IADD R5, R236, 0x1, -R0 ;  /* 0x00000001ec057824 */ /* 0x000fe200078e0a00 */
[----:B------:R-:W-:Y:S01]  /*7280*/  FSEL R206, R22, -INF , !P6 ;  /* 0xff80000016ce7808 */ /* 0x000fe20007000000 */
[----:B---3--:R-:W-:Y:S01]  /*7290*/  FFMA.FTZ R19, R10, -UR35, R54 ;  /* 0x800000230a137c23 */ /* 0x008fe20008010036 */
[----:B------:R-:W-:Y:S02]  /*72a0*/  IADD3 R6, R35, 0x39, RZ ;  /* 0x0000003923067810 */ /* 0x000fe40007ffe0ff */
[----:B------:R-:W-:Y:S02]  /*72b0*/  IABS R5, R5 ;  /* 0x0000000500057213 */ /* 0x000fe40000000000 */
[----:B------:R-:W-:Y:S01]  /*72c0*/  P2R R10, PR, RZ, 0x2 ;  /* 0x00000002ff0a7803 */ /* 0x000fe20000000000 */
[----:B------:R-:W-:Y:S01]  /*72d0*/  IMAD.IADD R7, R236, 0x1, -R6 ;  /* 0x00000001ec077824 */ /* 0x000fe200078e0a06 */
[C---:B------:R-:W-:Y:S01]  /*72e0*/  ISETP.GE.AND P1, PT, R0.reuse, R243, PT ;  /* 0x000000f30000720c */ /* 0x040fe20003f26270 */
[----:B------:R-:W-:Y:S01]  /*72f0*/  IMAD.MOV.U32 R8, RZ, RZ, R5 ;  /* 0x000000ffff087224 */ /* 0x000fe200078e0005 */
[----:B------:R-:W-:Y:S01]  /*7300*/  FSEL R233, R19, -INF , !P3 ;  /* 0xff80000013e97808 */ /* 0x000fe20005800000 */
[----:B------:R-:W-:Y:S01]  /*7310*/  IMAD.IADD R5, R235, 0x1, -R3 ;  /* 0x00000001eb057824 */ /* 0x000fe200078e0a03 */
[----:B------:R-:W-:Y:S01]  /*7320*/  IABS R7, R7 ;  /* 0x0000000700077213 */ /* 0x000fe20000000000 */
[----:B------:R2:W3:Y:S01]  /*7330*/  I2F R23, R8 ;  /* 0x0000000800177306 */ /* 0x0004e20000201400 */
[----:B------:R-:W-:-:S02]  /*7340*/  ISETP.LT.OR P5, PT, R0, R239, P2 ;  /* 0x000000ef0000720c */ /* 0x000fc400017a1670 */
[----:B------:R-:W-:Y:S01]  /*7350*/  IABS R5, R5 ;  /* 0x0000000500057213 */ /* 0x000fe20000000000 */
[----:B-1----:R-:W-:Y:S01]  /*7360*/  HMMA.16816.F32.BF16 R48, R36, R12, R132 ;  /* 0x0000000c2430723c */ /* 0x002fe20000041884 */
[----:B------:R-:W-:Y:S02]  /*7370*/  ISETP.LT.OR P4, PT, R0, R238, P1 ;  /* 0x000000ee0000720c */ /* 0x000fe40000f81670 */
[----:B------:R-:W-:Y:S01]  /*7380*/  ISETP.NE.AND P6, PT, R11, RZ, PT ;  /* 0x000000ff0b00720c */ /* 0x000fe20003fc5270 */
[----:B------:R1:W-:Y:S01]  /*7390*/  I2F R16, R5 ;  /* 0x0000000500107306 */ /* 0x0003e20000201400 */
[----:B------:R-:W-:-:S03]  /*73a0*/  ISETP.NE.AND P2, PT, R10, RZ, PT ;  /* 0x000000ff0a00720c */ /* 0x000fc60003f45270 */
[----:B------:R-:W-:Y:S01]  /*73b0*/  HMMA.16816.F32.BF16 R68, R44, R12, R160 ;  /* 0x0000000c2c44723c */ /* 0x000fe200000418a0 */
[----:B--2---:R-:W-:-:S03]  /*73c0*/  IMAD.IADD R8, R234, 0x1, -R3 ;  /* 0x00000001ea087824 */ /* 0x004fc600078e0a03 */
[----:B------:R2:W4:Y:S01]  /*73d0*/  I2F R24, R7 ;  /* 0x0000000700187306 */ /* 0x0005220000201400 */
[----:B---3--:R-:W-:-:S03]  /*73e0*/  FFMA.FTZ R11, R23, -UR35, R56 ;  /* 0x80000023170b7c23 */ /* 0x008fc60008010038 */
[----:B------:R-:W-:Y:S01]  /*73f0*/  HMMA.16816.F32.BF16 R76, R44, R14, R152 ;  /* 0x0000000e2c4c723c */ /* 0x000fe20000041898 */
[----:B------:R-:W-:Y:S01]  /*7400*/  IABS R8, R8 ;  /* 0x0000000800087213 */ /* 0x000fe20000000000 */
[----:B-1----:R-:W-:-:S04]  /*7410*/  IMAD.IADD R5, R241, 0x1, -R3 ;  /* 0x00000001f1057824 */ /* 0x002fc800078e0a03 */
[----:B------:R-:W-:Y:S01]  /*7420*/  IMAD.MOV.U32 R3, RZ, RZ, R8 ;  /* 0x000000ffff037224 */ /* 0x000fe200078e0008 */
[----:B------:R-:W-:Y:S01]  /*7430*/  P2R R8, PR, RZ, 0x1 ;  /* 0x00000001ff087803 */ /* 0x000fe20000000000 */
[----:B------:R-:W-:Y:S01]  /*7440*/  HMMA.16816.F32.BF16 R72, R36, R14, R136 ;  /* 0x0000000e2448723c */ /* 0x000fe20000041888 */
[----:B------:R-:W-:Y:S01]  /*7450*/  ISETP.GE.AND P0, PT, R0, R245, PT ;  /* 0x000000f50000720c */ /* 0x000fe20003f06270 */
[----:B------:R-:W1:Y:S01]  /*7460*/  I2F R9, R3 ;  /* 0x0000000300097306 */ /* 0x000e620000201400 */
[----:B------:R-:W-:Y:S01]  /*7470*/  IABS R17, R5 ;  /* 0x0000000500117213 */ /* 0x000fe20000000000 */
[--C-:B------:R-:W-:Y:S01]  /*7480*/  IMAD.IADD R5, R234, 0x1, -R0.reuse ;  /* 0x00000001ea057824 */ /* 0x100fe200078e0a00 */
[----:B------:R-:W-:Y:S01]  /*7490*/  ISETP.LT.OR P0, PT, R0, R240, P0 ;  /* 0x000000f00000720c */ /* 0x000fe20000701670 */
[----:B--2---:R-:W-:Y:S01]  /*74a0*/  IMAD.IADD R7, R235, 0x1, -R0 ;  /* 0x00000001eb077824 */ /* 0x004fe200078e0a00 */
[----:B------:R-:W-:Y:S01]  /*74b0*/  ISETP.NE.AND P1, PT, R8, RZ, PT ;  /* 0x000000ff0800720c */ /* 0x000fe20003f25270 */
[----:B------:R-:W-:Y:S01]  /*74c0*/  IMAD.IADD R8, R241, 0x1, -R6 ;  /* 0x00000001f1087824 */ /* 0x000fe200078e0a06 */
[----:B------:R-:W-:Y:S01]  /*74d0*/  P2R R18, PR, RZ, 0x1 ;  /* 0x00000001ff127803 */ /* 0x000fe20000000000 */
[----:B----4-:R-:W-:Y:S01]  /*74e0*/  FFMA.FTZ R15, R24, -UR35, R57 ;  /* 0x80000023180f7c23 */ /* 0x010fe20008010039 */
[----:B------:R-:W-:Y:S01]  /*74f0*/  IABS R5, R5 ;  /* 0x0000000500057213 */ /* 0x000fe20000000000 */
[----:B------:R-:W2:Y:S01]  /*7500*/  LDSM.16.M88.4 R24, [R217+0x2800] ;  /* 0x00280000d918783b */ /* 0x000ea20000000200 */
[----:B------:R-:W-:-:S04]  /*7510*/  ISETP.GE.AND P0, PT, R0, R242, PT ;  /* 0x000000f20000720c */ /* 0x000fc80003f06270 */
[----:B------:R-:W-:Y:S01]  /*7520*/  ISETP.LT.OR P3, PT, R0, R237, P0 ;  /* 0x000000ed0000720c */ /* 0x000fe20000761670 */
[----:B-1----:R-:W-:Y:S01]  /*7530*/  FFMA.FTZ R9, R9, -UR35, R53 ;  /* 0x8000002309097c23 */ /* 0x002fe20008010035 */
[----:B------:R-:W-:Y:S01]  /*7540*/  IABS R3, R7 ;  /* 0x0000000700037213 */ /* 0x000fe20000000000 */
[----:B------:R-:W-:Y:S01]  /*7550*/  IMAD.MOV.U32 R7, RZ, RZ, R17 ;  /* 0x000000ffff077224 */ /* 0x000fe200078e0011 */
[C---:B------:R-:W-:Y:S02]  /*7560*/  ISETP.GE.AND P0, PT, R6.reuse, R245, PT ;  /* 0x000000f50600720c */ /* 0x040fe40003f06270 */
[----:B------:R1:W-:Y:S01]  /*7570*/  I2F R19, R3 ;  /* 0x0000000300137306 */ /* 0x0003e20000201400 */
[----:B------:R-:W-:Y:S02]  /*7580*/  FSEL R199, R9, -INF , !P2 ;  /* 0xff80000009c77808 */ /* 0x000fe40005000000 */
[----:B------:R-:W-:-:S04]  /*7590*/  ISETP.GE.AND P2, PT, R6, R244, PT ;  /* 0x000000f40600720c */ /* 0x000fc80003f46270 */
[----:B------:R-:W-:Y:S01]  /*75a0*/  ISETP.LT.OR P2, PT, R6, R239, P2 ;  /* 0x000000ef0600720c */ /* 0x000fe20001741670 */
[----:B------:R3:W4:Y:S01]  /*75b0*/  I2F R17, R7 ;  /* 0x0000000700117306 */ /* 0x0007220000201400 */
[----:B-1----:R-:W-:Y:S02]  /*75c0*/  IMAD.IADD R3, R241, 0x1, -R0 ;  /* 0x00000001f1037824 */ /* 0x002fe400078e0a00 */
[----:B------:R-:W-:Y:S01]  /*75d0*/  IMAD.MOV.U32 R0, RZ, RZ, R5 ;  /* 0x000000ffff007224 */ /* 0x000fe200078e0005 */
[----:B------:R-:W-:Y:S02]  /*75e0*/  IADD3 R5, R35, 0x40, RZ ;  /* 0x0000004023057810 */ /* 0x000fe40007ffe0ff */
[----:B------:R-:W-:Y:S02]  /*75f0*/  IABS R3, R3 ;  /* 0x0000000300037213 */ /* 0x000fe40000000000 */
[----:B------:R1:W5:Y:S01]  /*7600*/  I2F R13, R0 ;  /* 0x00000000000d7306 */ /* 0x0003620000201400 */
[----:B---3--:R-:W-:-:S02]  /*7610*/  FFMA.FTZ R7, R16, -UR35, R43 ;  /* 0x8000002310077c23 */ /* 0x008fc4000801002b */
[----:B----4-:R-:W-:-:S03]  /*7620*/  FFMA.FTZ R10, R17, -UR35, R55 ;  /* 0x80000023110a7c23 */ /* 0x010fc60008010037 */
[----:B------:R-:W-:Y:S01]  /*7630*/  FSEL R200, R7, -INF , !P6 ;  /* 0xff80000007c87808 */ /* 0x000fe20007000000 */
[----:B------:R-:W-:Y:S01]  /*7640*/  IMAD.IADD R7, R234, 0x1, -R6 ;  /* 0x00000001ea077824 */ /* 0x000fe200078e0a06 */
[----:B------:R-:W3:Y:S01]  /*7650*/  I2F R20, R3 ;  /* 0x0000000300147306 */ /* 0x000ee20000201400 */
[----:B------:R-:W-:Y:S01]  /*7660*/  ISETP.LT.OR P6, PT, R6, R240, P0 ;  /* 0x000000f00600720c */ /* 0x000fe200007c1670 */
[-C--:B--2---:R-:W-:Y:S01]  /*7670*/  HMMA.16816.F32.BF16 R40, R36, R24.reuse, R144 ;  /* 0x000000182428723c */ /* 0x084fe20000041890 */
[----:B------:R-:W-:Y:S02]  /*7680*/  ISETP.NE.AND P0, PT, R18, RZ, PT ;  /* 0x000000ff1200720c */ /* 0x000fe40003f05270 */
[----:B------:R-:W-:Y:S01]  /*7690*/  FSEL R201, R10, -INF , !P1 ;  /* 0xff8000000ac97808 */ /* 0x000fe20004800000 */
[----:B------:R-:W-:Y:S01]  /*76a0*/  FFMA.FTZ R10, R19, -UR35, R58 ;  /* 0x80000023130a7c23 */ /* 0x000fe2000801003a */
[----:B------:R-:W-:Y:S01]  /*76b0*/  FSEL R192, R11, -INF , !P0 ;  /* 0xff8000000bc07808 */ /* 0x000fe20004000000 */
[----:B-1----:R-:W-:Y:S01]  /*76c0*/  IMAD.IADD R0, R235, 0x1, -R6 ;  /* 0x00000001eb007824 */ /* 0x002fe200078e0a06 */
[C---:B------:R-:W-:Y:S01]  /*76d0*/  ISETP.GE.AND P1, PT, R6.reuse, R243, PT ;  /* 0x000000f30600720c */ /* 0x040fe20003f26270 */
[----:B-----5:R-:W-:Y:S01]  /*76e0*/  FFMA.FTZ R11, R13, -UR35, R60 ;  /* 0x800000230d0b7c23 */ /* 0x020fe2000801003c */
[----:B------:R-:W-:Y:S01]  /*76f0*/  ISETP.GE.AND P0, PT, R6, R242, PT ;  /* 0x000000f20600720c */ /* 0x000fe20003f06270 */
[----:B------:R-:W-:Y:S01]  /*7700*/  HMMA.16816.F32.BF16 R52, R44, R24, R156 ;  /* 0x000000182c34723c */ /* 0x000fe2000004189c */
[----:B------:R-:W-:-:S02]  /*7710*/  IABS R0, R0 ;  /* 0x0000000000007213 */ /* 0x000fc40000000000 */
[----:B------:R-:W-:Y:S01]  /*7720*/  ISETP.LT.OR P1, PT, R6, R238, P1 ;  /* 0x000000ee0600720c */ /* 0x000fe20000f21670 */
[----:B---3--:R-:W-:Y:S01]  /*7730*/  FFMA.FTZ R14, R20, -UR35, R62 ;  /* 0x80000023140e7c23 */ /* 0x008fe2000801003e */
[----:B------:R-:W-:Y:S01]  /*7740*/  ISETP.LT.OR P0, PT, R6, R237, P0 ;  /* 0x000000ed0600720c */ /* 0x000fe20000701670 */
[----:B------:R-:W-:Y:S01]  /*7750*/  IMAD.MOV.U32 R3, RZ, RZ, R0 ;  /* 0x000000ffff037224 */ /* 0x000fe200078e0000 */
[----:B------:R-:W-:Y:S01]  /*7760*/  IABS R0, R7 ;  /* 0x0000000700007213 */ /* 0x000fe20000000000 */
[----:B------:R-:W-:Y:S01]  /*7770*/  IMAD.IADD R6, R236, 0x1, -R5 ;  /* 0x00000001ec067824 */ /* 0x000fe200078e0a05 */
[----:B------:R-:W-:Y:S01]  /*7780*/  P2R R16, PR, RZ, 0x1 ;  /* 0x00000001ff107803 */ /* 0x000fe20000000000 */
[----:B------:R1:W2:Y:S01]  /*7790*/  I2F R12, R3 ;  /* 0x00000003000c7306 */ /* 0x0002a20000201400 */
[----:B------:R-:W-:Y:S02]  /*77a0*/  ISETP.GE.AND P0, PT, R5, R245, PT ;  /* 0x000000f50500720c */ /* 0x000fe40003f06270 */
[----:B------:R-:W-:-:S02]  /*77b0*/  P2R R18, PR, RZ, 0x4 ;  /* 0x00000004ff127803 */ /* 0x000fc40000000000 */
[C---:B------:R-:W-:Y:S02]  /*77c0*/  ISETP.LT.OR P0, PT, R5.reuse, R240, P0 ;  /* 0x000000f00500720c */ /* 0x040fe40000701670 */
[----:B------:R-:W-:Y:S02]  /*77d0*/  P2R R17, PR, RZ, 0x2 ;  /* 0x00000002ff117803 */ /* 0x000fe40000000000 */
[----:B------:R-:W-:Y:S02]  /*77e0*/  P2R R13, PR, RZ, 0x1 ;  /* 0x00000001ff0d7803 */ /* 0x000fe40000000000 */
[C---:B------:R-:W-:Y:S02]  /*77f0*/  ISETP.GE.AND P2, PT, R5.reuse, R244, PT ;  /* 0x000000f40500720c */ /* 0x040fe40003f46270 */
[C---:B------:R-:W-:Y:S02]  /*7800*/  ISETP.GE.AND P1, PT, R5.reuse, R243, PT ;  /* 0x000000f30500720c */ /* 0x040fe40003f26270 */
[----:B------:R-:W-:Y:S01]  /*7810*/  ISETP.GE.AND P0, PT, R5, R242, PT ;  /* 0x000000f20500720c */ /* 0x000fe20003f06270 */
[----:B-1----:R-:W-:Y:S01]  /*7820*/  IMAD.MOV.U32 R3, RZ, RZ, R0 ;  /* 0x000000ffff037224 */ /* 0x002fe200078e0000 */
[----:B------:R-:W-:Y:S01]  /*7830*/  IABS R0, R8 ;  /* 0x0000000800007213 */ /* 0x000fe20000000000 */
[----:B--2---:R-:W-:Y:S01]  /*7840*/  FFMA.FTZ R19, R12, -UR35, R59 ;  /* 0x800000230c137c23 */ /* 0x004fe2000801003b */
[----:B------:R-:W-:Y:S01]  /*7850*/  FSEL R184, R10, -INF , !P5 ;  /* 0xff8000000ab87808 */ /* 0x000fe20006800000 */
[----:B------:R-:W1:Y:S01]  /*7860*/  I2F R7, R3 ;  /* 0x0000000300077306 */ /* 0x000e620000201400 */
[----:B------:R-:W-:Y:S01]  /*7870*/  IMAD.IADD R8, R235, 0x1, -R5 ;  /* 0x00000001eb087824 */ /* 0x000fe200078e0a05 */
[----:B------:R-:W-:-:S02]  /*7880*/  FSEL R185, R11, -INF , !P4 ;  /* 0xff8000000bb97808 */ /* 0x000fc40006000000 */
[----:B------:R-:W-:Y:S02]  /*7890*/  FSEL R186, R14, -INF , !P3 ;  /* 0xff8000000eba7808 */ /* 0x000fe40005800000 */
[C---:B------:R-:W-:Y:S02]  /*78a0*/  ISETP.LT.OR P5, PT, R5.reuse, R239, P2 ;  /* 0x000000ef0500720c */ /* 0x040fe400017a1670 */
[----:B------:R-:W2:Y:S01]  /*78b0*/  I2F R9, R0 ;  /* 0x0000000000097306 */ /* 0x000ea20000201400 */
[C---:B------:R-:W-:Y:S02]  /*78c0*/  ISETP.LT.OR P4, PT, R5.reuse, R238, P1 ;  /* 0x000000ee0500720c */ /* 0x040fe40000f81670 */
[----:B------:R-:W-:Y:S02]  /*78d0*/  ISETP.LT.OR P3, PT, R5, R237, P0 ;  /* 0x000000ed0500720c */ /* 0x000fe40000761670 */
[----:B------:R-:W-:Y:S02]  /*78e0*/  ISETP.NE.AND P2, PT, R17, RZ, PT ;  /* 0x000000ff1100720c */ /* 0x000fe40003f45270 */
[----:B------:R-:W-:Y:S01]  /*78f0*/  FSEL R169, R15, -INF , !P6 ;  /* 0xff8000000fa97808 */ /* 0x000fe20007000000 */
[----:B-1----:R-:W-:Y:S01]  /*7900*/  FFMA.FTZ R21, R7, -UR35, R61 ;  /* 0x8000002307157c23 */ /* 0x002fe2000801003d */
[----:B------:R-:W-:-:S02]  /*7910*/  IADD3 R3, R35, 0x41, RZ ;  /* 0x0000004123037810 */ /* 0x000fc40007ffe0ff */
[----:B------:R-:W-:Y:S02]  /*7920*/  ISETP.NE.AND P6, PT, R18, RZ, PT ;  /* 0x000000ff1200720c */ /* 0x000fe40003fc5270 */
[----:B------:R-:W-:Y:S02]  /*7930*/  ISETP.GE.AND P0, PT, R3, R245, PT ;  /* 0x000000f50300720c */ /* 0x000fe40003f06270 */
[----:B------:R-:W-:Y:S01]  /*7940*/  FSEL R166, R19, -INF , !P6 ;  /* 0xff80000013a67808 */ /* 0x000fe20007000000 */
[----:B--2---:R-:W-:Y:S01]  /*7950*/  FFMA.FTZ R20, R9, -UR35, R63 ;  /* 0x8000002309147c23 */ /* 0x004fe2000801003f */
[----:B------:R-:W-:Y:S01]  /*7960*/  IABS R0, R6 ;  /* 0x0000000600007213 */ /* 0x000fe20000000000 */
[----:B------:R-:W-:Y:S01]  /*7970*/  IMAD.IADD R6, R236, 0x1, -R3 ;  /* 0x00000001ec067824 */ /* 0x000fe200078e0a03 */
[----:B------:R-:W-:Y:S02]  /*7980*/  ISETP.LT.OR P6, PT, R3, R240, P0 ;  /* 0x000000f00300720c */ /* 0x000fe400007c1670 */
[----:B------:R-:W1:Y:S01]  /*7990*/  I2F R12, R0 ;  /* 0x00000000000c7306 */ /* 0x000e620000201400 */
[----:B------:R-:W-:-:S02]  /*79a0*/  ISETP.NE.AND P1, PT, R16, RZ, PT ;  /* 0x000000ff1000720c */ /* 0x000fc40003f25270 */
[----:B------:R-:W-:Y:S02]  /*79b0*/  IABS R6, R6 ;  /* 0x0000000600067213 */ /* 0x000fe40000000000 */
[----:B------:R-:W-:Y:S02]  /*79c0*/  ISETP.NE.AND P0, PT, R13, RZ, PT ;  /* 0x000000ff0d00720c */ /* 0x000fe40003f05270 */
[----:B------:R-:W-:Y:S01]  /*79d0*/  FSEL R150, R21, -INF , !P2 ;  /* 0xff80000015967808 */ /* 0x000fe20005000000 */
[----:B------:R-:W-:Y:S01]  /*79e0*/  IMAD.MOV.U32 R7, RZ, RZ, R6 ;  /* 0x000000ffff077224 */ /* 0x000fe200078e0006 */
[----:B------:R-:W-:Y:S02]  /*79f0*/  IABS R6, R8 ;  /* 0x0000000800067213 */ /* 0x000fe40000000000 */
[----:B------:R-:W-:Y:S01]  /*7a00*/  FSEL R167, R20, -INF , !P1 ;  /* 0xff80000014a77808 */ /* 0x000fe20004800000 */
[----:B------:R2:W-:Y:S01]  /*7a10*/  I2F R22, R7 ;  /* 0x0000000700167306 */ /* 0x0005e20000201400 */
[----:B------:R-:W-:-:S02]  /*7a20*/  ISETP.GE.AND P2, PT, R3, R244, PT ;  /* 0x000000f40300720c */ /* 0x000fc40003f46270 */
[----:B------:R-:W-:Y:S01]  /*7a30*/  ISETP.GE.AND P1, PT, R3, R243, PT ;  /* 0x000000f30300720c */ /* 0x000fe20003f26270 */
[----:B-1----:R-:W-:Y:S01]  /*7a40*/  FFMA.FTZ R11, R12, -UR35, R48 ;  /* 0x800000230c0b7c23 */ /* 0x002fe20008010030 */
[----:B------:R-:W-:Y:S02]  /*7a50*/  IADD3 R0, R35, 0x48, RZ ;  /* 0x0000004823007810 */ /* 0x000fe40007ffe0ff */
[----:B------:R-:W-:Y:S01]  /*7a60*/  ISETP.LT.OR P2, PT, R3, R239, P2 ;  /* 0x000000ef0300720c */ /* 0x000fe20001741670 */
[----:B------:R-:W1:Y:S01]  /*7a70*/  I2F R8, R6 ;  /* 0x0000000600087306 */ /* 0x000e620000201400 */
[----:B------:R-:W-:Y:S01]  /*7a80*/  FSEL R205, R11, -INF , !P0 ;  /* 0xff8000000bcd7808 */ /* 0x000fe20004000000 */
[----:B------:R-:W-:Y:S01]  /*7a90*/  IMAD.IADD R9, R236, 0x1, -R0 ;  /* 0x00000001ec097824 */ /* 0x000fe200078e0a00 */
[C---:B------:R-:W-:Y:S02]  /*7aa0*/  ISETP.GE.AND P0, PT, R3.reuse, R242, PT ;  /* 0x000000f20300720c */ /* 0x040fe40003f06270 */
[----:B------:R-:W-:-:S02]  /*7ab0*/  ISETP.LT.OR P1, PT, R3, R238, P1 ;  /* 0x000000ee0300720c */ /* 0x000fc40000f21670 */
[----:B------:R-:W-:Y:S01]  /*7ac0*/  IABS R9, R9 ;  /* 0x0000000900097213 */ /* 0x000fe20000000000 */
[--C-:B--2---:R-:W-:Y:S01]  /*7ad0*/  IMAD.IADD R7, R234, 0x1, -R5.reuse ;  /* 0x00000001ea077824 */ /* 0x104fe200078e0a05 */
[----:B------:R-:W-:Y:S01]  /*7ae0*/  ISETP.LT.OR P0, PT, R3, R237, P0 ;  /* 0x000000ed0300720c */ /* 0x000fe20000701670 */
[----:B------:R-:W-:Y:S01]  /*7af0*/  IMAD.IADD R5, R241, 0x1, -R5 ;  /* 0x00000001f1057824 */ /* 0x000fe200078e0a05 */
[----:B------:R-:W-:Y:S02]  /*7b00*/  P2R R15, PR, RZ, 0x4 ;  /* 0x00000004ff0f7803 */ /* 0x000fe40000000000 */
[----:B------:R-:W-:Y:S02]  /*7b10*/  P2R R13, PR, RZ, 0x1 ;  /* 0x00000001ff0d7803 */ /* 0x000fe40000000000 */
[----:B------:R-:W-:Y:S01]  /*7b20*/  ISETP.GE.AND P0, PT, R0, R245, PT ;  /* 0x000000f50000720c */ /* 0x000fe20003f06270 */
[----:B-1----:R-:W-:Y:S01]  /*7b30*/  FFMA.FTZ R17, R8, -UR35, R50 ;  /* 0x8000002308117c23 */ /* 0x002fe20008010032 */
[----:B------:R-:W-:Y:S01]  /*7b40*/  IABS R6, R7 ;  /* 0x0000000700067213 */ /* 0x000fe20000000000 */
[----:B------:R-:W-:Y:S01]  /*7b50*/  IMAD.MOV.U32 R7, RZ, RZ, R9 ;  /* 0x000000ffff077224 */ /* 0x000fe200078e0009 */
[----:B------:R-:W-:-:S02]  /*7b60*/  IABS R9, R5 ;  /* 0x0000000500097213 */ /* 0x000fc40000000000 */
[----:B------:R1:W2:Y:S01]  /*7b70*/  I2F R10, R6 ;  /* 0x00000006000a7306 */ /* 0x0002a20000201400 */
[----:B------:R-:W-:Y:S02]  /*7b80*/  ISETP.LT.OR P0, PT, R0, R240, P0 ;  /* 0x000000f00000720c */ /* 0x000fe40000701670 */
[----:B------:R-:W-:Y:S01]  /*7b90*/  IMAD.MOV.U32 R8, RZ, RZ, R9 ;  /* 0x000000ffff087224 */ /* 0x000fe200078e0009 */
[----:B------:R-:W-:Y:S01]  /*7ba0*/  P2R R14, PR, RZ, 0x2 ;  /* 0x00000002ff0e7803 */ /* 0x000fe20000000000 */
[----:B------:R-:W-:Y:S01]  /*7bb0*/  IMAD.IADD R9, R234, 0x1, -R3 ;  /* 0x00000001ea097824 */ /* 0x000fe200078e0a03 */
[----:B------:R-:W-:Y:S02]  /*7bc0*/  P2R R20, PR, RZ, 0x1 ;  /* 0x00000001ff147803 */ /* 0x000fe40000000000 */
[----:B------:R3:W4:Y:S01]  /*7bd0*/  I2F R28, R7 ;  /* 0x00000007001c7306 */ /* 0x0007220000201400 */
[C---:B------:R-:W-:Y:S02]  /*7be0*/  ISETP.GE.AND P2, PT, R0.reuse, R244, PT ;  /* 0x000000f40000720c */ /* 0x040fe40003f46270 */
[----:B------:R-:W-:-:S02]  /*7bf0*/  ISETP.GE.AND P1, PT, R0, R243, PT ;  /* 0x000000f30000720c */ /* 0x000fc40003f26270 */
[----:B------:R-:W-:Y:S02]  /*7c00*/  ISETP.GE.AND P0, PT, R0, R242, PT ;  /* 0x000000f20000720c */ /* 0x000fe40003f06270 */
[----:B------:R-:W-:Y:S01]  /*7c10*/  FSEL R203, R17, -INF , !P5 ;  /* 0xff80000011cb7808 */ /* 0x000fe20006800000 */
[----:B-1----:R-:W-:Y:S01]  /*7c20*/  IMAD.IADD R6, R235, 0x1, -R3 ;  /* 0x00000001eb067824 */ /* 0x002fe200078e0a03 */
[----:B------:R1:W5:Y:S01]  /*7c30*/  I2F R12, R8 ;  /* 0x00000008000c7306 */ /* 0x0003620000201400 */
[----:B--2---:R-:W-:Y:S01]  /*7c40*/  FFMA.FTZ R10, R10, -UR35, R68 ;  /* 0x800000230a0a7c23 */ /* 0x004fe20008010044 */
[----:B------:R-:W-:Y:S02]  /*7c50*/  ISETP.LT.OR P5, PT, R0, R239, P2 ;  /* 0x000000ef0000720c */ /* 0x000fe400017a1670 */
[----:B------:R-:W-:Y:S02]  /*7c60*/  ISETP.NE.AND P2, PT, R14, RZ, PT ;  /* 0x000000ff0e00720c */ /* 0x000fe40003f45270 */
[----:B------:R-:W-:-:S02]  /*7c70*/  FSEL R204, R10, -INF , !P4 ;  /* 0xff8000000acc7808 */ /* 0x000fc40006000000 */
[----:B---3--:R-:W-:Y:S02]  /*7c80*/  IADD3 R7, R35, 0x49, RZ ;  /* 0x0000004923077810 */ /* 0x008fe40007ffe0ff */
[----:B------:R-:W-:Y:S02]  /*7c90*/  ISETP.LT.OR P4, PT, R0, R238, P1 ;  /* 0x000000ee0000720c */ /* 0x000fe40000f81670 */
[----:B------:R-:W-:Y:S01]  /*7ca0*/  ISETP.NE.AND P1, PT, R13, RZ, PT ;  /* 0x000000ff0d00720c */ /* 0x000fe20003f25270 */
[----:B------:R-:W-:Y:S02]  /*7cb0*/  IMAD.IADD R5, R236, 0x1, -R7 ;  /* 0x00000001ec057824 */ /* 0x000fe400078e0a07 */
[----:B----4-:R-:W-:Y:S01]  /*7cc0*/  FFMA.FTZ R13, R28, -UR35, R72 ;  /* 0x800000231c0d7c23 */ /* 0x010fe20008010048 */
[----:B-1----:R-:W-:Y:S01]  /*7cd0*/  IABS R8, R6 ;  /* 0x0000000600087213 */ /* 0x002fe20000000000 */
[----:B-----5:R-:W-:Y:S01]  /*7ce0*/  FFMA.FTZ R11, R12, -UR35, R70 ;  /* 0x800000230c0b7c23 */ /* 0x020fe20008010046 */
[----:B------:R-:W-:Y:S01]  /*7cf0*/  IABS R5, R5 ;  /* 0x0000000500057213 */ /* 0x000fe20000000000 */
[----:B------:R-:W-:Y:S01]  /*7d00*/  FFMA.FTZ R12, R22, -UR35, R49 ;  /* 0x80000023160c7c23 */ /* 0x000fe20008010031 */
[----:B------:R-:W-:Y:S01]  /*7d10*/  IABS R6, R9 ;  /* 0x0000000900067213 */ /* 0x000fe20000000000 */
[----:B------:R-:W-:Y:S01]  /*7d20*/  IMAD.IADD R9, R241, 0x1, -R0 ;  /* 0x00000001f1097824 */ /* 0x000fe200078e0a00 */
[----:B------:R1:W-:Y:S01]  /*7d30*/  I2F R23, R5 ;  /* 0x0000000500177306 */ /* 0x0003e20000201400 */
[----:B------:R-:W-:Y:S01]  /*7d40*/  FSEL R232, R11, -INF , !P3 ;  /* 0xff8000000be87808 */ /* 0x000fe20005800000 */
[----:B------:R-:W-:Y:S01]  /*7d50*/  HMMA.16816.F32.BF16 R28, R36, R26, R124 ;  /* 0x0000001a241c723c */ /* 0x000fe2000004187c */
[----:B------:R-:W-:-:S02]  /*7d60*/  ISETP.LT.OR P3, PT, R0, R237, P0 ;  /* 0x000000ed0000720c */ /* 0x000fc40000761670 */
[----:B------:R-:W-:Y:S02]  /*7d70*/  FSEL R197, R12, -INF , !P6 ;  /* 0xff8000000cc57808 */ /* 0x000fe40007000000 */
[----:B------:R-:W-:Y:S02]  /*7d80*/  ISETP.NE.AND P6, PT, R15, RZ, PT ;  /* 0x000000ff0f00720c */ /* 0x000fe40003fc5270 */
[----:B------:R-:W-:Y:S01]  /*7d90*/  ISETP.GE.AND P0, PT, R7, R245, PT ;  /* 0x000000f50700720c */ /* 0x000fe20003f06270 */
[----:B------:R-:W-:Y:S01]  /*7da0*/  HMMA.16816.F32.BF16 R24, R44, R26, R108 ;  /* 0x0000001a2c18723c */ /* 0x000fe2000004186c */
[----:B-1----:R-:W-:Y:S02]  /*7db0*/  IMAD.MOV.U32 R5, RZ, RZ, R8 ;  /* 0x000000ffff057224 */ /* 0x002fe400078e0008 */
[----:B------:R-:W-:Y:S02]  /*7dc0*/  IMAD.IADD R8, R234, 0x1, -R0 ;  /* 0x00000001ea087824 */ /* 0x000fe400078e0a00 */
[----:B------:R1:W2:Y:S02]  /*7dd0*/  I2F R18, R5 ;  /* 0x0000000500127306 */ /* 0x0002a40000201400 */
        /* <DEDUP_REMOVED lines=8> */
[----:B-1----:R-:W-:Y:S02]  /*7e60*/  IMAD.IADD R5, R241, 0x1, -R3 ;  /* 0x00000001f1057824 */ /* 0x002fe400078e0a03 */
[----:B------:R-:W-:Y:S01]  /*7e70*/  IMAD.MOV.U32 R3, RZ, RZ, R6 ;  /* 0x000000ffff037224 */ /* 0x000fe200078e0006 */
[----:B------:R-:W-:Y:S01]  /*7e80*/  IADD3 R6, R35, 0x50, RZ ;  /* 0x0000005023067810 */ /* 0x000fe20007ffe0ff */
[----:B--2---:R-:W-:Y:S01]  /*7e90*/  FFMA.FTZ R12, R18, -UR35, R51 ;  /* 0x80000023120c7c23 */ /* 0x004fe20008010033 */
[----:B------:R-:W-:Y:S01]  /*7ea0*/  IABS R5, R5 ;  /* 0x0000000500057213 */ /* 0x000fe20000000000 */
[----:B------:R1:W2:Y:S01]  /*7eb0*/  I2F R16, R3 ;  /* 0x0000000300107306 */ /* 0x0002a20000201400 */
[----:B------:R-:W-:Y:S02]  /*7ec0*/  IMAD.MOV.U32 R224, RZ, RZ, R227 ;  /* 0x000000ffffe07224 */ /* 0x000fe400078e00e3 */
[----:B------:R-:W-:Y:S01]  /*7ed0*/  FSEL R189, R12, -INF , !P6 ;  /* 0xff8000000cbd7808 */ /* 0x000fe20007000000 */
[----:B------:R-:W-:Y:S01]  /*7ee0*/  IMAD.MOV.U32 R227, RZ, RZ, R175 ;  /* 0x000000ffffe37224 */ /* 0x000fe200078e00af */
[----:B------:R-:W-:Y:S01]  /*7ef0*/  ISETP.LT.OR P6, PT, R7, R240, P0 ;  /* 0x000000f00700720c */ /* 0x000fe200007c1670 */
[----:B------:R-:W-:Y:S01]  /*7f00*/  IMAD.MOV.U32 R225, RZ, RZ, R120 ;  /* 0x000000ffffe17224 */ /* 0x000fe200078e0078 */
[----:B------:R-:W-:Y:S01]  /*7f10*/  ISETP.NE.AND P0, PT, R20, RZ, PT ;  /* 0x000000ff1400720c */ /* 0x000fe20003f05270 */
[----:B------:R-:W3:Y:S01]  /*7f20*/  I2F R19, R5 ;  /* 0x0000000500137306 */ /* 0x000ee20000201400 */
[----:B------:R-:W-:-:S02]  /*7f30*/  IMAD.MOV.U32 R226, RZ, RZ, R121 ;  /* 0x000000ffffe27224 */ /* 0x000fc400078e0079 */
[----:B------:R-:W-:Y:S01]  /*7f40*/  FSEL R181, R13, -INF , !P0 ;  /* 0xff8000000db57808 */ /* 0x000fe20004000000 */
[----:B------:R-:W-:Y:S01]  /*7f50*/  IMAD.MOV.U32 R120, RZ, RZ, R122 ;  /* 0x000000ffff787224 */ /* 0x000fe200078e007a */
[----:B------:R-:W-:Y:S01]  /*7f60*/  ISETP.GE.AND P0, PT, R7, R242, PT ;  /* 0x000000f20700720c */ /* 0x000fe20003f06270 */
[----:B------:R-:W-:Y:S02]  /*7f70*/  IMAD.MOV.U32 R121, RZ, RZ, R123 ;  /* 0x000000ffff797224 */ /* 0x000fe400078e007b */
[----:B-1----:R-:W-:Y:S01]  /*7f80*/  IMAD.IADD R3, R235, 0x1, -R0 ;  /* 0x00000001eb037824 */ /* 0x002fe200078e0a00 */
[----:B------:R-:W-:Y:S01]  /*7f90*/  ISETP.LT.OR P0, PT, R7, R237, P0 ;  /* 0x000000ed0700720c */ /* 0x000fe20000701670 */
[----:B------:R-:W-:Y:S02]  /*7fa0*/  IMAD.IADD R0, R236, 0x1, -R6 ;  /* 0x00000001ec007824 */ /* 0x000fe400078e0a06 */
[----:B--2---:R-:W-:Y:S01]  /*7fb0*/  FFMA.FTZ R15, R16, -UR35, R69 ;  /* 0x80000023100f7c23 */ /* 0x004fe20008010045 */
[----:B------:R-:W-:Y:S01]  /*7fc0*/  IABS R3, R3 ;  /* 0x0000000300037213 */ /* 0x000fe20000000000 */
[----:B------:R-:W-:Y:S01]  /*7fd0*/  IMAD.MOV.U32 R122, RZ, RZ, R214 ;  /* 0x000000ffff7a7224 */ /* 0x000fe200078e00d6 */
        /* <DEDUP_REMOVED lines=8> */
[----:B------:R-:W-:Y:S01]  /*8060*/  FSEL R198, R14, -INF , !P1 ;  /* 0xff8000000ec67808 */ /* 0x000fe20004800000 */
[----:B------:R-:W-:Y:S01]  /*8070*/  FFMA.FTZ R19, R23, -UR35, R73 ;  /* 0x8000002317137c23 */ /* 0x000fe20008010049 */
[C---:B------:R-:W-:Y:S01]  /*8080*/  ISETP.GE.AND P2, PT, R7.reuse, R244, PT ;  /* 0x000000f40700720c */ /* 0x040fe20003f46270 */
[----:B------:R-:W-:Y:S01]  /*8090*/  IMAD.MOV.U32 R123, RZ, RZ, R213 ;  /* 0x000000ffff7b7224 */ /* 0x000fe200078e00d5 */
[----:B------:R-:W-:-:S02]  /*80a0*/  ISETP.GE.AND P1, PT, R7, R243, PT ;  /* 0x000000f30700720c */ /* 0x000fc40003f26270 */
[C---:B------:R-:W-:Y:S01]  /*80b0*/  ISETP.LT.OR P2, PT, R7.reuse, R239, P2 ;  /* 0x000000ef0700720c */ /* 0x040fe20001741670 */
[----:B------:R3:W4:Y:S01]  /*80c0*/  I2F R11, R3 ;  /* 0x00000003000b7306 */ /* 0x0007220000201400 */
[----:B------:R-:W-:Y:S02]  /*80d0*/  ISETP.LT.OR P1, PT, R7, R238, P1 ;  /* 0x000000ee0700720c */ /* 0x000fe40000f21670 */
[----:B------:R-:W-:Y:S02]  /*80e0*/  P2R R12, PR, RZ, 0x4 ;  /* 0x00000004ff0c7803 */ /* 0x000fe40000000000 */
[----:B------:R-:W-:Y:S02]  /*80f0*/  ISETP.GE.AND P2, PT, R6, R244, PT ;  /* 0x000000f40600720c */ /* 0x000fe40003f46270 */
[----:B------:R-:W-:Y:S01]  /*8100*/  FSEL R168, R19, -INF , !P6 ;  /* 0xff80000013a87808 */ /* 0x000fe20007000000 */
[----:B------:R5:W5:Y:S01]  /*8110*/  I2F R21, R8 ;  /* 0x0000000800157306 */ /* 0x000b620000201400 */
[----:B-1----:R-:W-:Y:S01]  /*8120*/  IABS R5, R9 ;  /* 0x0000000900057213 */ /* 0x002fe20000000000 */
[----:B--2---:R-:W-:Y:S01]  /*8130*/  FFMA.FTZ R17, R17, -UR35, R74 ;  /* 0x8000002311117c23 */ /* 0x004fe2000801004a */
[----:B------:R-:W-:-:S04]  /*8140*/  ISETP.NE.AND P6, PT, R12, RZ, PT ;  /* 0x000000ff0c00720c */ /* 0x000fc80003fc5270 */
[----:B------:R-:W-:Y:S01]  /*8150*/  FSEL R174, R17, -INF , !P5 ;  /* 0xff80000011ae7808 */ /* 0x000fe20006800000 */
[----:B------:R1:W2:Y:S01]  /*8160*/  I2F R10, R5 ;  /* 0x00000005000a7306 */ /* 0x0002a20000201400 */
[----:B---3--:R-:W-:Y:S01]  /*8170*/  IADD3 R3, R35, 0x51, RZ ;  /* 0x0000005123037810 */ /* 0x008fe20007ffe0ff */
[----:B----4-:R-:W-:Y:S01]  /*8180*/  FFMA.FTZ R18, R11, -UR35, R76 ;  /* 0x800000230b127c23 */ /* 0x010fe2000801004c */
[----:B------:R-:W-:Y:S01]  /*8190*/  ISETP.LT.OR P5, PT, R6, R239, P2 ;  /* 0x000000ef0600720c */ /* 0x000fe200017a1670 */
[----:B------:R-:W-:-:S03]  /*81a0*/  IMAD.IADD R11, R234, 0x1, -R7 ;  /* 0x00000001ea0b7824 */ /* 0x000fc600078e0a07 */
[----:B------:R-:W-:Y:S01]  /*81b0*/  FSEL R188, R18, -INF , !P4 ;  /* 0xff80000012bc7808 */ /* 0x000fe20006000000 */
[----:B-----5:R-:W-:Y:S02]  /*81c0*/  IMAD.IADD R8, R236, 0x1, -R0 ;  /* 0x00000001ec087824 */ /* 0x020fe400078e0a00 */
[----:B------:R-:W-:-:S03]  /*81d0*/  FFMA.FTZ R12, R21, -UR35, R40 ;  /* 0x80000023150c7c23 */ /* 0x000fc60008010028 */
[----:B------:R-:W-:Y:S01]  /*81e0*/  IABS R8, R8 ;  /* 0x0000000800087213 */ /* 0x000fe20000000000 */
[----:B-1----:R-:W-:Y:S02]  /*81f0*/  IMAD.IADD R5, R236, 0x1, -R3 ;  /* 0x00000001ec057824 */ /* 0x002fe400078e0a03 */
[----:B--2---:R-:W-:-:S03]  /*8200*/  FFMA.FTZ R16, R10, -UR35, R78 ;  /* 0x800000230a107c23 */ /* 0x004fc6000801004e */
[----:B------:R-:W-:Y:S02]  /*8210*/  IABS R5, R5 ;  /* 0x0000000500057213 */ /* 0x000fe40000000000 */
[----:B------:R-:W-:-:S03]  /*8220*/  FSEL R193, R16, -INF , !P3 ;  /* 0xff80000010c17808 */ /* 0x000fc60005800000 */
[----:B------:R-:W-:Y:S01]  /*8230*/  IMAD.MOV.U32 R9, RZ, RZ, R5 ;  /* 0x000000ffff097224 */ /* 0x000fe200078e0005 */
[----:B------:R-:W-:-:S03]  /*8240*/  IADD3 R5, R35, 0x59, RZ ;  /* 0x0000005923057810 */ /* 0x000fc60007ffe0ff */
[----:B------:R1:W-:Y:S02]  /*8250*/  I2F R22, R9 ;  /* 0x0000000900167306 */ /* 0x0003e40000201400 */
[----:B------:R-:W-:Y:S02]  /*8260*/  IMAD.IADD R10, R236, 0x1, -R5 ;  /* 0x00000001ec0a7824 */ /* 0x000fe400078e0a05 */
[----:B-1----:R-:W-:-:S03]  /*8270*/  IMAD.MOV.U32 R9, RZ, RZ, R8 ;  /* 0x000000ffff097224 */ /* 0x002fc600078e0008 */
[----:B------:R-:W-:Y:S01]  /*8280*/  IABS R8, R10 ;  /* 0x0000000a00087213 */ /* 0x000fe20000000000 */
[----:B------:R-:W-:Y:S01]  /*8290*/  IMAD.IADD R10, R235, 0x1, -R7 ;  /* 0x00000001eb0a7824 */ /* 0x000fe200078e0a07 */
[----:B------:R1:W-:Y:S03]  /*82a0*/  I2F R48, R9 ;  /* 0x0000000900307306 */ /* 0x0003e60000201400 */
[----:B-1----:R-:W-:Y:S01]  /*82b0*/  IMAD.MOV.U32 R9, RZ, RZ, R8 ;  /* 0x000000ffff097224 */ /* 0x002fe200078e0008 */
[----:B------:R-:W-:Y:S02]  /*82c0*/  IABS R8, R10 ;  /* 0x0000000a00087213 */ /* 0x000fe40000000000 */
[----:B------:R-:W-:Y:S02]  /*82d0*/  P2R R10, PR, RZ, 0x2 ;  /* 0x00000002ff0a7803 */ /* 0x000fe40000000000 */
[----:B------:R1:W-:Y:S01]  /*82e0*/  I2F R49, R9 ;  /* 0x0000000900317306 */ /* 0x0003e20000201400 */
[----:B------:R-:W-:-:S02]  /*82f0*/  ISETP.GE.AND P1, PT, R6, R243, PT ;  /* 0x000000f30600720c */ /* 0x000fc40003f26270 */
[----:B------:R-:W-:Y:S02]  /*8300*/  ISETP.NE.AND P2, PT, R10, RZ, PT ;  /* 0x000000ff0a00720c */ /* 0x000fe40003f45270 */
[----:B------:R-:W-:-:S03]  /*8310*/  ISETP.LT.OR P4, PT, R6, R238, P1 ;  /* 0x000000ee0600720c */ /* 0x000fc60000f81670 */
[----:B------:R2:W-:Y:S01]  /*8320*/  I2F R13, R8 ;  /* 0x00000008000d7306 */ /* 0x0005e20000201400 */
[----:B-1----:R-:W-:Y:S01]  /*8330*/  IABS R9, R11 ;  /* 0x0000000b00097213 */ /* 0x002fe20000000000 */
[----:B--2---:R-:W-:-:S04]  /*8340*/  IMAD.IADD R8, R241, 0x1, -R7 ;  /* 0x00000001f1087824 */ /* 0x004fc800078e0a07 */
[----:B------:R-:W-:Y:S01]  /*8350*/  IMAD.MOV.U32 R7, RZ, RZ, R9 ;  /* 0x000000ffff077224 */ /* 0x000fe200078e0009 */
[----:B------:R-:W-:Y:S02]  /*8360*/  P2R R9, PR, RZ, 0x1 ;  /* 0x00000001ff097803 */ /* 0x000fe40000000000 */
[----:B------:R-:W-:Y:S01]  /*8370*/  ISETP.GE.AND P0, PT, R6, R245, PT ;  /* 0x000000f50600720c */ /* 0x000fe20003f06270 */
[----:B------:R1:W2:Y:S01]  /*8380*/  I2F R11, R7 ;  /* 0x00000007000b7306 */ /* 0x0002a20000201400 */
[----:B------:R-:W-:Y:S01]  /*8390*/  IABS R14, R8 ;  /* 0x00000008000e7213 */ /* 0x000fe20000000000 */
[----:B------:R-:W-:Y:S01]  /*83a0*/  IMAD.IADD R8, R234, 0x1, -R6 ;  /* 0x00000001ea087824 */ /* 0x000fe200078e0a06 */
[----:B------:R-:W-:Y:S02]  /*83b0*/  ISETP.LT.OR P0, PT, R6, R240, P0 ;  /* 0x000000f00600720c */ /* 0x000fe40000701670 */
[----:B------:R-:W-:Y:S01]  /*83c0*/  ISETP.NE.AND P1, PT, R9, RZ, PT ;  /* 0x000000ff0900720c */ /* 0x000fe20003f25270 */
[----:B------:R-:W-:Y:S01]  /*83d0*/  IMAD.IADD R9, R241, 0x1, -R3 ;  /* 0x00000001f1097824 */ /* 0x000fe200078e0a03 */
[----:B------:R-:W-:Y:S01]  /*83e0*/  P2R R15, PR, RZ, 0x1 ;  /* 0x00000001ff0f7803 */ /* 0x000fe20000000000 */
[----:B------:R-:W3:Y:S01]  /*83f0*/  I2F R14, R14 ;  /* 0x0000000e000e7306 */ /* 0x000ee20000201400 */
[----:B------:R-:W-:-:S02]  /*8400*/  IABS R8, R8 ;  /* 0x0000000800087213 */ /* 0x000fc40000000000 */
[----:B------:R-:W-:-:S04]  /*8410*/  ISETP.GE.AND P0, PT, R6, R242, PT ;  /* 0x000000f20600720c */ /* 0x000fc80003f06270 */
[----:B------:R-:W-:Y:S01]  /*8420*/  ISETP.LT.OR P3, PT, R6, R237, P0 ;  /* 0x000000ed0600720c */ /* 0x000fe20000761670 */
[----:B-1----:R-:W-:Y:S01]  /*8430*/  IMAD.IADD R7, R235, 0x1, -R6 ;  /* 0x00000001eb077824 */ /* 0x002fe200078e0a06 */
[----:B------:R-:W-:Y:S01]  /*8440*/  ISETP.GE.AND P0, PT, R3, R245, PT ;  /* 0x000000f50300720c */ /* 0x000fe20003f06270 */
[----:B--2---:R-:W-:-:S03]  /*8450*/  FFMA.FTZ R11, R11, -UR35, R77 ;  /* 0x800000230b0b7c23 */ /* 0x004fc6000801004d */
[----:B------:R-:W-:Y:S02]  /*8460*/  IABS R7, R7 ;  /* 0x0000000700077213 */ /* 0x000fe40000000000 */
[----:B------:R-:W-:Y:S01]  /*8470*/  FSEL R172, R11, -INF , !P2 ;  /* 0xff8000000bac7808 */ /* 0x000fe20005000000 */
[----:B---3--:R-:W-:Y:S01]  /*8480*/  FFMA.FTZ R10, R14, -UR35, R79 ;  /* 0x800000230e0a7c23 */ /* 0x008fe2000801004f */
[----:B------:R1:W-:Y:S01]  /*8490*/  I2F R16, R7 ;  /* 0x0000000700107306 */ /* 0x0003e20000201400 */
[----:B------:R-:W-:-:S03]  /*84a0*/  ISETP.GE.AND P2, PT, R3, R244, PT ;  /* 0x000000f40300720c */ /* 0x000fc60003f46270 */
[----:B------:R-:W-:Y:S02]  /*84b0*/  FSEL R187, R10, -INF , !P1 ;  /* 0xff8000000abb7808 */ /* 0x000fe40004800000 */
[C---:B------:R-:W-:Y:S02]  /*84c0*/  ISETP.GE.AND P1, PT, R3.reuse, R243, PT ;  /* 0x000000f30300720c */ /* 0x040fe40003f26270 */
[C---:B------:R-:W-:Y:S02]  /*84d0*/  ISETP.LT.OR P2, PT, R3.reuse, R239, P2 ;  /* 0x000000ef0300720c */ /* 0x040fe40001741670 */
[----:B------:R-:W-:Y:S02]  /*84e0*/  ISETP.LT.OR P1, PT, R3, R238, P1 ;  /* 0x000000ee0300720c */ /* 0x000fe40000f21670 */
[----:B------:R-:W-:Y:S02]  /*84f0*/  P2R R20, PR, RZ, 0x4 ;  /* 0x00000004ff147803 */ /* 0x000fe40000000000 */
[----:B------:R-:W-:Y:S01]  /*8500*/  ISETP.GE.AND P2, PT, R0, R244, PT ;  /* 0x000000f40000720c */ /* 0x000fe20003f46270 */
[----:B-1----:R-:W-:-:S02]  /*8510*/  IMAD.IADD R7, R241, 0x1, -R6 ;  /* 0x00000001f1077824 */ /* 0x002fc400078e0a06 */
[----:B------:R-:W-:Y:S02]  /*8520*/  IMAD.MOV.U32 R6, RZ, RZ, R8 ;  /* 0x000000ffff067224 */ /* 0x000fe400078e0008 */
[----:B------:R-:W-:Y:S01]  /*8530*/  FFMA.FTZ R8, R13, -UR35, R75 ;  /* 0x800000230d087c23 */ /* 0x000fe2000801004b */
[----:B------:R-:W-:Y:S01]  /*8540*/  IABS R7, R7 ;  /* 0x0000000700077213 */ /* 0x000fe20000000000 */
[----:B------:R1:W2:Y:S03]  /*8550*/  I2F R13, R6 ;  /* 0x00000006000d7306 */ /* 0x0002a60000201400 */
[----:B------:R-:W-:Y:S01]  /*8560*/  FSEL R149, R8, -INF , !P6 ;  /* 0xff80000008957808 */ /* 0x000fe20007000000 */
[----:B------:R-:W-:Y:S01]  /*8570*/  IMAD.IADD R8, R234, 0x1, -R3 ;  /* 0x00000001ea087824 */ /* 0x000fe200078e0a03 */
[----:B------:R-:W-:Y:S02]  /*8580*/  ISETP.LT.OR P6, PT, R3, R240, P0 ;  /* 0x000000f00300720c */ /* 0x000fe400007c1670 */
[----:B------:R-:W-:Y:S01]  /*8590*/  ISETP.NE.AND P0, PT, R15, RZ, PT ;  /* 0x000000ff0f00720c */ /* 0x000fe20003f05270 */
[----:B------:R-:W3:Y:S01]  /*85a0*/  I2F R17, R7 ;  /* 0x0000000700117306 */ /* 0x000ee20000201400 */
[----:B------:R-:W-:-:S02]  /*85b0*/  P2R R15, PR, RZ, 0x2 ;  /* 0x00000002ff0f7803 */ /* 0x000fc40000000000 */
[----:B------:R-:W-:Y:S01]  /*85c0*/  FSEL R138, R12, -INF , !P0 ;  /* 0xff8000000c8a7808 */ /* 0x000fe20004000000 */
[----:B------:R-:W-:Y:S01]  /*85d0*/  FFMA.FTZ R12, R22, -UR35, R41 ;  /* 0x80000023160c7c23 */ /* 0x000fe20008010029 */
[----:B------:R-:W-:Y:S02]  /*85e0*/  ISETP.GE.AND P0, PT, R3, R242, PT ;  /* 0x000000f20300720c */ /* 0x000fe40003f06270 */
[----:B------:R-:W-:Y:S01]  /*85f0*/  ISETP.GE.AND P1, PT, R0, R243, PT ;  /* 0x000000f30000720c */ /* 0x000fe20003f26270 */
[----:B-1----:R-:W-:Y:S01]  /*8600*/  IMAD.IADD R6, R235, 0x1, -R3 ;  /* 0x00000001eb067824 */ /* 0x002fe200078e0a03 */
[----:B------:R-:W-:Y:S01]  /*8610*/  ISETP.LT.OR P0, PT, R3, R237, P0 ;  /* 0x000000ed0300720c */ /* 0x000fe20000701670 */
[----:B------:R-:W-:Y:S01]  /*8620*/  IMAD.IADD R3, R235, 0x1, -R0 ;  /* 0x00000001eb037824 */ /* 0x000fe200078e0a00 */
[----:B------:R-:W-:Y:S01]  /*8630*/  FSEL R137, R12, -INF , !P6 ;  /* 0xff8000000c897808 */ /* 0x000fe20007000000 */
[----:B--2---:R-:W-:Y:S01]  /*8640*/  FFMA.FTZ R11, R13, -UR35, R52 ;  /* 0x800000230d0b7c23 */ /* 0x004fe20008010034 */
[----:B------:R-:W-:-:S02]  /*8650*/  IABS R6, R6 ;  /* 0x0000000600067213 */ /* 0x000fc40000000000 */
[----:B------:R-:W-:Y:S01]  /*8660*/  IABS R3, R3 ;  /* 0x0000000300037213 */ /* 0x000fe20000000000 */
[----:B---3--:R-:W-:Y:S01]  /*8670*/  FFMA.FTZ R10, R17, -UR35, R54 ;  /* 0x80000023110a7c23 */ /* 0x008fe20008010036 */
[----:B------:R-:W-:Y:S01]  /*8680*/  P2R R14, PR, RZ, 0x1 ;  /* 0x00000001ff0e7803 */ /* 0x000fe20000000000 */
[----:B------:R-:W-:Y:S01]  /*8690*/  IMAD.MOV.U32 R7, RZ, RZ, R6 ;  /* 0x000000ffff077224 */ /* 0x000fe200078e0006 */
[----:B------:R-:W-:Y:S01]  /*86a0*/  IABS R6, R8 ;  /* 0x0000000800067213 */ /* 0x000fe20000000000 */
[----:B------:R-:W-:Y:S01]  /*86b0*/  FFMA.FTZ R8, R16, -UR35, R42 ;  /* 0x8000002310087c23 */ /* 0x000fe2000801002a */
[C---:B------:R-:W-:Y:S01]  /*86c0*/  ISETP.GE.AND P0, PT, R0.reuse, R245, PT ;  /* 0x000000f50000720c */ /* 0x040fe20003f06270 */
[----:B------:R-:W1:Y:S01]  /*86d0*/  LDSM.16.M88.4 R16, [R217+0x3000] ;  /* 0x00300000d910783b */ /* 0x000e620000000200 */
[----:B------:R2:W-:Y:S01]  /*86e0*/  I2F R34, R7 ;  /* 0x0000000700227306 */ /* 0x0005e20000201400 */
[----:B------:R-:W-:Y:S02]  /*86f0*/  FSEL R179, R11, -INF , !P4 ;  /* 0xff8000000bb37808 */ /* 0x000fe40006000000 */
[----:B------:R-:W-:-:S02]  /*8700*/  ISETP.LT.OR P0, PT, R0, R240, P0 ;  /* 0x000000f00000720c */ /* 0x000fc40000701670 */
[----:B------:R-:W-:Y:S01]  /*8710*/  FSEL R170, R8, -INF , !P5 ;  /* 0xff80000008aa7808 */ /* 0x000fe20006800000 */
[----:B------:R-:W-:Y:S01]  /*8720*/  IMAD.IADD R8, R235, 0x1, -R5 ;  /* 0x00000001eb087824 */ /* 0x000fe200078e0a05 */
[----:B------:R-:W-:Y:S01]  /*8730*/  P2R R13, PR, RZ, 0x1 ;  /* 0x00000001ff0d7803 */ /* 0x000fe20000000000 */
[----:B------:R3:W4:Y:S01]  /*8740*/  I2F R23, R6 ;  /* 0x0000000600177306 */ /* 0x0007220000201400 */
[----:B------:R-:W-:Y:S02]  /*8750*/  ISETP.GE.AND P0, PT, R0, R242, PT ;  /* 0x000000f20000720c */ /* 0x000fe40003f06270 */
[----:B------:R-:W-:Y:S02]  /*8760*/  FSEL R180, R10, -INF , !P3 ;  /* 0xff8000000ab47808 */ /* 0x000fe40005800000 */
[C---:B------:R-:W-:Y:S02]  /*8770*/  ISETP.LT.OR P5, PT, R0.reuse, R239, P2 ;  /* 0x000000ef0000720c */ /* 0x040fe400017a1670 */
[----:B------:R-:W-:-:S02]  /*8780*/  ISETP.LT.OR P4, PT, R0, R238, P1 ;  /* 0x000000ee0000720c */ /* 0x000fc40000f81670 */
[----:B--2---:R-:W-:Y:S01]  /*8790*/  IABS R7, R9 ;  /* 0x0000000900077213 */ /* 0x004fe20000000000 */
[----:B------:R-:W-:Y:S01]  /*87a0*/  IMAD.IADD R9, R234, 0x1, -R5 ;  /* 0x00000001ea097824 */ /* 0x000fe200078e0a05 */
[----:B------:R-:W-:Y:S02]  /*87b0*/  ISETP.LT.OR P3, PT, R0, R237, P0 ;  /* 0x000000ed0000720c */ /* 0x000fe40000761670 */
[----:B------:R-:W-:Y:S02]  /*87c0*/  ISETP.NE.AND P6, PT, R20, RZ, PT ;  /* 0x000000ff1400720c */ /* 0x000fe40003fc5270 */
[----:B------:R-:W-:Y:S01]  /*87d0*/  ISETP.GE.AND P0, PT, R5, R245, PT ;  /* 0x000000f50500720c */ /* 0x000fe20003f06270 */
[----:B---3--:R-:W-:Y:S01]  /*87e0*/  IMAD.MOV.U32 R6, RZ, RZ, R7 ;  /* 0x000000ffff067224 */ /* 0x008fe200078e0007 */
[----:B------:R-:W-:Y:S01]  /*87f0*/  ISETP.NE.AND P2, PT, R15, RZ, PT ;  /* 0x000000ff0f00720c */ /* 0x000fe20003f45270 */
[----:B------:R-:W-:Y:S01]  /*8800*/  IMAD.IADD R7, R234, 0x1, -R0 ;  /* 0x00000001ea077824 */ /* 0x000fe200078e0a00 */
[----:B------:R-:W-:Y:S01]  /*8810*/  ISETP.NE.AND P1, PT, R14, RZ, PT ;  /* 0x000000ff0e00720c */ /* 0x000fe20003f25270 */
[----:B------:R2:W3:Y:S01]  /*8820*/  I2F R21, R6 ;  /* 0x0000000600157306 */ /* 0x0004e20000201400 */
[----:B----4-:R-:W-:-:S02]  /*8830*/  FFMA.FTZ R11, R23, -UR35, R53 ;  /* 0x80000023170b7c23 */ /* 0x010fc40008010035 */
[----:B------:R-:W-:-:S03]  /*8840*/  FFMA.FTZ R14, R49, -UR35, R29 ;  /* 0x80000023310e7c23 */ /* 0x000fc6000801001d */
[----:B------:R-:W-:Y:S02]  /*8850*/  FSEL R177, R11, -INF , !P2 ;  /* 0xff8000000bb17808 */ /* 0x000fe40005000000 */
[----:B------:R-:W-:-:S04]  /*8860*/  ISETP.GE.AND P2, PT, R5, R244, PT ;  /* 0x000000f40500720c */ /* 0x000fc80003f46270 */
[----:B------:R-:W-:Y:S01]  /*8870*/  ISETP.LT.OR P2, PT, R5, R239, P2 ;  /* 0x000000ef0500720c */ /* 0x000fe20001741670 */
[----:B--2---:R-:W-:Y:S01]  /*8880*/  IMAD.MOV.U32 R6, RZ, RZ, R3 ;  /* 0x000000ffff067224 */ /* 0x004fe200078e0003 */
[----:B------:R-:W-:Y:S01]  /*8890*/  IABS R3, R7 ;  /* 0x0000000700037213 */ /* 0x000fe20000000000 */
[----:B------:R-:W-:Y:S01]  /*88a0*/  IMAD.IADD R7, R241, 0x1, -R0 ;  /* 0x00000001f1077824 */ /* 0x000fe200078e0a00 */
[----:B------:R-:W-:Y:S01]  /*88b0*/  IABS R0, R9 ;  /* 0x0000000900007213 */ /* 0x000fe20000000000 */
[----:B------:R2:W4:Y:S01]  /*88c0*/  I2F R33, R6 ;  /* 0x0000000600217306 */ /* 0x0005220000201400 */
[----:B---3--:R-:W-:Y:S01]  /*88d0*/  FFMA.FTZ R9, R21, -UR35, R55 ;  /* 0x8000002315097c23 */ /* 0x008fe20008010037 */
[----:B------:R-:W-:Y:S01]  /*88e0*/  P2R R21, PR, RZ, 0x4 ;  /* 0x00000004ff157803 */ /* 0x000fe20000000000 */
[----:B-1----:R-:W-:Y:S03]  /*88f0*/  HMMA.16816.F32.BF16 R52, R44, R16, R96 ;  /* 0x000000102c34723c */ /* 0x002fe60000041860 */
[----:B------:R-:W-:-:S02]  /*8900*/  FSEL R178, R9, -INF , !P1 ;  /* 0xff80000009b27808 */ /* 0x000fc40004800000 */
[----:B------:R-:W-:-:S04]  /*8910*/  ISETP.GE.AND P1, PT, R5, R243, PT ;  /* 0x000000f30500720c */ /* 0x000fc80003f26270 */
[----:B------:R-:W-:Y:S01]  /*8920*/  ISETP.LT.OR P1, PT, R5, R238, P1 ;  /* 0x000000ee0500720c */ /* 0x000fe20000f21670 */
[----:B--2---:R-:W-:Y:S01]  /*8930*/  IMAD.MOV.U32 R6, RZ, RZ, R3 ;  /* 0x000000ffff067224 */ /* 0x004fe200078e0003 */
[----:B------:R-:W-:Y:S01]  /*8940*/  IABS R3, R7 ;  /* 0x0000000700037213 */ /* 0x000fe20000000000 */
[----:B------:R-:W-:Y:S02]  /*8950*/  IMAD.IADD R7, R241, 0x1, -R5 ;  /* 0x00000001f1077824 */ /* 0x000fe400078e0a05 */
[----:B------:R1:W2:Y:S01]  /*8960*/  I2F R32, R6 ;  /* 0x0000000600207306 */ /* 0x0002a20000201400 */
[----:B----4-:R-:W-:-:S05]  /*8970*/  FFMA.FTZ R9, R33, -UR35, R30 ;  /* 0x8000002321097c23 */ /* 0x010fca000801001e */
[----:B------:R-:W-:Y:S01]  /*8980*/  FSEL R153, R9, -INF , !P5 ;  /* 0xff80000009997808 */ /* 0x000fe20006800000 */
[----:B-1----:R-:W-:Y:S01]  /*8990*/  IMAD.MOV.U32 R6, RZ, RZ, R3 ;  /* 0x000000ffff067224 */ /* 0x002fe200078e0003 */
[----:B------:R-:W-:Y:S01]  /*89a0*/  IABS R3, R8 ;  /* 0x0000000800037213 */ /* 0x000fe20000000000 */
[----:B------:R-:W-:Y:S02]  /*89b0*/  FFMA.FTZ R8, R34, -UR35, R43 ;  /* 0x8000002322087c23 */ /* 0x000fe4000801002b */
[----:B------:R1:W3:Y:S01]  /*89c0*/  I2F R22, R6 ;  /* 0x0000000600167306 */ /* 0x0002e20000201400 */
[----:B------:R-:W-:Y:S01]  /*89d0*/  HMMA.16816.F32.BF16 R40, R36, R16, R108 ;  /* 0x000000102428723c */ /* 0x000fe2000004186c */
[----:B--2---:R-:W-:Y:S01]  /*89e0*/  FFMA.FTZ R11, R32, -UR35, R24 ;  /* 0x80000023200b7c23 */ /* 0x004fe20008010018 */
[----:B------:R-:W-:Y:S01]  /*89f0*/  FSEL R154, R8, -INF , !P6 ;  /* 0xff800000089a7808 */ /* 0x000fe20007000000 */
[----:B------:R-:W-:Y:S01]  /*8a00*/  FFMA.FTZ R8, R48, -UR35, R28 ;  /* 0x8000002330087c23 */ /* 0x000fe2000801001c */
[----:B------:R-:W-:-:S02]  /*8a10*/  ISETP.LT.OR P6, PT, R5, R240, P0 ;  /* 0x000000f00500720c */ /* 0x000fc400007c1670 */
[----:B------:R-:W-:Y:S01]  /*8a20*/  ISETP.NE.AND P0, PT, R13, RZ, PT ;  /* 0x000000ff0d00720c */ /* 0x000fe20003f05270 */
[----:B------:R-:W2:Y:S01]  /*8a30*/  I2F R20, R3 ;  /* 0x0000000300147306 */ /* 0x000ea20000201400 */
[----:B------:R-:W-:Y:S01]  /*8a40*/  P2R R16, PR, RZ, 0x2 ;  /* 0x00000002ff107803 */ /* 0x000fe20000000000 */
[-C--:B------:R-:W-:Y:S01]  /*8a50*/  HMMA.16816.F32.BF16 R48, R44, R18.reuse, R224 ;  /* 0x000000122c30723c */ /* 0x080fe200000418e0 */
[----:B------:R-:W-:Y:S02]  /*8a60*/  FSEL R136, R8, -INF , !P0 ;  /* 0xff80000008887808 */ /* 0x000fe40004000000 */
[----:B------:R-:W-:Y:S02]  /*8a70*/  ISETP.GE.AND P0, PT, R5, R242, PT ;  /* 0x000000f20500720c */ /* 0x000fe40003f06270 */
[----:B------:R-:W-:Y:S01]  /*8a80*/  FSEL R175, R11, -INF , !P4 ;  /* 0xff8000000baf7808 */ /* 0x000fe20006000000 */
[----:B-1----:R-:W-:Y:S01]  /*8a90*/  IMAD.MOV.U32 R6, RZ, RZ, R0 ;  /* 0x000000ffff067224 */ /* 0x002fe200078e0000 */
[----:B------:R-:W-:Y:S01]  /*8aa0*/  IABS R0, R7 ;  /* 0x0000000700007213 */ /* 0x000fe20000000000 */
[----:B---3--:R-:W-:Y:S01]  /*8ab0*/  FFMA.FTZ R13, R22, -UR35, R26 ;  /* 0x80000023160d7c23 */ /* 0x008fe2000801001a */
[----:B------:R-:W-:Y:S01]  /*8ac0*/  ISETP.LT.OR P0, PT, R5, R237, P0 ;  /* 0x000000ed0500720c */ /* 0x000fe20000701670 */
[----:B------:R1:W3:Y:S01]  /*8ad0*/  I2F R12, R6 ;  /* 0x00000006000c7306 */ /* 0x0002e20000201400 */
[C---:B------:R-:W-:Y:S01]  /*8ae0*/  IADD3 R5, R35.reuse, 0x68, RZ ;  /* 0x0000006823057810 */ /* 0x040fe20007ffe0ff */
[----:B------:R-:W-:Y:S01]  /*8af0*/  IMAD.MOV.U32 R224, RZ, RZ, R151 ;  /* 0x000000ffffe07224 */ /* 0x000fe200078e0097 */
[----:B------:R-:W-:Y:S01]  /*8b00*/  P2R R15, PR, RZ, 0x1 ;  /* 0x00000001ff0f7803 */ /* 0x000fe20000000000 */
[----:B--2---:R-:W-:Y:S01]  /*8b10*/  FFMA.FTZ R17, R20, -UR35, R31 ;  /* 0x8000002314117c23 */ /* 0x004fe2000801001f */
[----:B------:R-:W-:Y:S01]  /*8b20*/  IADD3 R3, R35, 0x60, RZ ;  /* 0x0000006023037810 */ /* 0x000fe20007ffe0ff */
[----:B------:R-:W-:Y:S01]  /*8b30*/  HMMA.16816.F32.BF16 R28, R36, R18, R128 ;  /* 0x00000012241c723c */ /* 0x000fe20000041880 */
[----:B------:R-:W-:Y:S01]  /*8b40*/  FSEL R176, R13, -INF , !P3 ;  /* 0xff8000000db07808 */ /* 0x000fe20005800000 */
[----:B------:R-:W-:Y:S01]  /*8b50*/  IMAD.MOV.U32 R225, RZ, RZ, R148 ;  /* 0x000000ffffe17224 */ /* 0x000fe200078e0094 */
[C---:B------:R-:W-:Y:S01]  /*8b60*/  ISETP.GE.AND P0, PT, R3.reuse, R245, PT ;  /* 0x000000f50300720c */ /* 0x040fe20003f06270 */
[----:B------:R-:W-:Y:S01]  /*8b70*/  IMAD.IADD R7, R236, 0x1, -R3 ;  /* 0x00000001ec077824 */ /* 0x000fe200078e0a03 */
[C---:B------:R-:W-:Y:S01]  /*8b80*/  ISETP.GE.AND P2, PT, R3.reuse, R244, PT ;  /* 0x000000f40300720c */ /* 0x040fe20003f46270 */
[----:B------:R-:W-:Y:S01]  /*8b90*/  IMAD.MOV.U32 R226, RZ, RZ, R141 ;  /* 0x000000ffffe27224 */ /* 0x000fe200078e008d */
[C---:B------:R-:W-:Y:S01]  /*8ba0*/  ISETP.LT.OR P0, PT, R3.reuse, R240, P0 ;  /* 0x000000f00300720c */ /* 0x040fe20000701670 */
[----:B------:R-:W-:Y:S01]  /*8bb0*/  IMAD.MOV.U32 R227, RZ, RZ, R140 ;  /* 0x000000ffffe37224 */ /* 0x000fe200078e008c */
[C---:B------:R-:W-:Y:S01]  /*8bc0*/  ISETP.GE.AND P1, PT, R3.reuse, R243, PT ;  /* 0x000000f30300720c */ /* 0x040fe20003f26270 */
[----:B-1----:R-:W-:Y:S01]  /*8bd0*/  IMAD.MOV.U32 R6, RZ, RZ, R0 ;  /* 0x000000ffff067224 */ /* 0x002fe200078e0000 */
[----:B------:R-:W-:Y:S01]  /*8be0*/  IABS R0, R7 ;  /* 0x0000000700007213 */ /* 0x000fe20000000000 */
[----:B---3--:R-:W-:Y:S01]  /*8bf0*/  FFMA.FTZ R22, R12, -UR35, R25 ;  /* 0x800000230c167c23 */ /* 0x008fe20008010019 */
[----:B------:R-:W-:Y:S01]  /*8c00*/  P2R R9, PR, RZ, 0x1 ;  /* 0x00000001ff097803 */ /* 0x000fe20000000000 */
[----:B------:R-:W1:Y:S01]  /*8c10*/  I2F R10, R6 ;  /* 0x00000006000a7306 */ /* 0x000e620000201400 */
[----:B------:R-:W-:-:S02]  /*8c20*/  ISETP.GE.AND P0, PT, R3, R242, PT ;  /* 0x000000f20300720c */ /* 0x000fc40003f06270 */
[C---:B------:R-:W-:Y:S02]  /*8c30*/  ISETP.LT.OR P5, PT, R3.reuse, R239, P2 ;  /* 0x000000ef0300720c */ /* 0x040fe400017a1670 */
[C---:B------:R-:W-:Y:S02]  /*8c40*/  ISETP.LT.OR P4, PT, R3.reuse, R238, P1 ;  /* 0x000000ee0300720c */ /* 0x040fe40000f81670 */
[----:B------:R-:W-:Y:S01]  /*8c50*/  ISETP.LT.OR P3, PT, R3, R237, P0 ;  /* 0x000000ed0300720c */ /* 0x000fe20000761670 */
[----:B------:R2:W3:Y:S01]  /*8c60*/  I2F R7, R0 ;  /* 0x0000000000077306 */ /* 0x0004e20000201400 */
[----:B------:R-:W-:Y:S02]  /*8c70*/  FSEL R75, R14, -INF , !P6 ;  /* 0xff8000000e4b7808 */ /* 0x000fe40007000000 */
[----:B------:R-:W-:Y:S02]  /*8c80*/  ISETP.NE.AND P6, PT, R21, RZ, PT ;  /* 0x000000ff1500720c */ /* 0x000fe40003fc5270 */
[----:B------:R-:W-:-:S02]  /*8c90*/  ISETP.NE.AND P2, PT, R16, RZ, PT ;  /* 0x000000ff1000720c */ /* 0x000fc40003f45270 */
[----:B------:R-:W-:Y:S01]  /*8ca0*/  FSEL R152, R17, -INF , !P6 ;  /* 0xff80000011987808 */ /* 0x000fe20007000000 */
[----:B-1----:R-:W-:Y:S01]  /*8cb0*/  FFMA.FTZ R12, R10, -UR35, R27 ;  /* 0x800000230a0c7c23 */ /* 0x002fe2000801001b */
[----:B------:R-:W-:Y:S01]  /*8cc0*/  ISETP.NE.AND P1, PT, R15, RZ, PT ;  /* 0x000000ff0f00720c */ /* 0x000fe20003f25270 */
[----:B------:R-:W1:Y:S01]  /*8cd0*/  LDSM.16.M88.4 R24, [R217+0x3800] ;  /* 0x00380000d918783b */ /* 0x000e620000000200 */
[----:B------:R-:W-:Y:S01]  /*8ce0*/  FSEL R163, R22, -INF , !P2 ;  /* 0xff80000016a37808 */ /* 0x000fe20005000000 */
[----:B------:R-:W-:-:S04]  /*8cf0*/  DEPBAR.LE SB0, 0x0 ;  /* 0x000080000000791a */ /* 0x000fc80000000000 */
[----:B--2---:R-:W-:Y:S01]  /*8d00*/  IADD3 R0, R35, 0x61, RZ ;  /* 0x0000006123007810 */ /* 0x004fe20007ffe0ff */
[----:B---3--:R-:W-:Y:S01]  /*8d10*/  FFMA.FTZ R20, R7, -UR35, R40 ;  /* 0x8000002307147c23 */ /* 0x008fe20008010028 */
[----:B------:R-:W-:Y:S01]  /*8d20*/  FSEL R171, R12, -INF , !P1 ;  /* 0xff8000000cab7808 */ /* 0x000fe20004800000 */
[C---:B------:R-:W-:Y:S01]  /*8d30*/  IMAD.IADD R7, R236.reuse, 0x1, -R5 ;  /* 0x00000001ec077824 */ /* 0x040fe200078e0a05 */
[----:B------:R-:W-:Y:S01]  /*8d40*/  BAR.SYNC.DEFER_BLOCKING 0x0 ;  /* 0x0000000000007b1d */ /* 0x000fe20000010000 */
[----:B------:R-:W-:Y:S01]  /*8d50*/  IMAD.IADD R6, R236, 0x1, -R0 ;  /* 0x00000001ec067824 */ /* 0x000fe200078e0a00 */
[----:B------:R-:W-:Y:S02]  /*8d60*/  ISETP.GE.AND P0, PT, R0, R245, PT ;  /* 0x000000f50000720c */ /* 0x000fe40003f06270 */
[----:B------:R-:W-:Y:S02]  /*8d70*/  IABS R7, R7 ;  /* 0x0000000700077213 */ /* 0x000fe40000000000 */
[----:B------:R-:W-:-:S02]  /*8d80*/  IABS R6, R6 ;  /* 0x0000000600067213 */ /* 0x000fc40000000000 */
[----:B------:R2:W-:Y:S01]  /*8d90*/  I2F R32, R7 ;  /* 0x0000000700207306 */ /* 0x0005e20000201400 */
[C---:B------:R-:W-:Y:S02]  /*8da0*/  ISETP.LT.OR P6, PT, R0.reuse, R240, P0 ;  /* 0x000000f00000720c */ /* 0x040fe400007c1670 */
[----:B------:R-:W-:Y:S01]  /*8db0*/  IMAD.MOV.U32 R8, RZ, RZ, R6 ;  /* 0x000000ffff087224 */ /* 0x000fe200078e0006 */
[----:B------:R-:W-:Y:S01]  /*8dc0*/  ISETP.NE.AND P0, PT, R9, RZ, PT ;  /* 0x000000ff0900720c */ /* 0x000fe20003f05270 */
[----:B------:R-:W-:Y:S01]  /*8dd0*/  IMAD.IADD R6, R235, 0x1, -R3 ;  /* 0x00000001eb067824 */ /* 0x000fe200078e0a03 */
[----:B------:R-:W-:Y:S02]  /*8de0*/  ISETP.GE.AND P2, PT, R0, R244, PT ;  /* 0x000000f40000720c */ /* 0x000fe40003f46270 */
[----:B------:R3:W4:Y:S01]  /*8df0*/  I2F R23, R8 ;  /* 0x0000000800177306 */ /* 0x0007220000201400 */
[----:B------:R-:W-:Y:S02]  /*8e00*/  FSEL R147, R20, -INF , !P0 ;  /* 0xff80000014937808 */ /* 0x000fe40004000000 */
[----:B------:R-:W-:-:S02]  /*8e10*/  IABS R6, R6 ;  /* 0x0000000600067213 */ /* 0x000fc40000000000 */
[C---:B------:R-:W-:Y:S02]  /*8e20*/  ISETP.GE.AND P1, PT, R0.reuse, R243, PT ;  /* 0x000000f30000720c */ /* 0x040fe40003f26270 */
[C---:B------:R-:W-:Y:S01]  /*8e30*/  ISETP.GE.AND P0, PT, R0.reuse, R242, PT ;  /* 0x000000f20000720c */ /* 0x040fe20003f06270 */
[----:B------:R5:W5:Y:S01]  /*8e40*/  I2F R10, R6 ;  /* 0x00000006000a7306 */ /* 0x000b620000201400 */
[----:B--2---:R-:W-:Y:S01]  /*8e50*/  IMAD.IADD R7, R235, 0x1, -R0 ;  /* 0x00000001eb077824 */ /* 0x004fe200078e0a00 */
[C---:B------:R-:W-:Y:S02]  /*8e60*/  ISETP.LT.OR P2, PT, R0.reuse, R239, P2 ;  /* 0x000000ef0000720c */ /* 0x040fe40001741670 */
[C---:B------:R-:W-:Y:S02]  /*8e70*/  ISETP.LT.OR P1, PT, R0.reuse, R238, P1 ;  /* 0x000000ee0000720c */ /* 0x040fe40000f21670 */
[----:B------:R-:W-:Y:S01]  /*8e80*/  ISETP.LT.OR P0, PT, R0, R237, P0 ;  /* 0x000000ed0000720c */ /* 0x000fe20000701670 */
[----:B-1----:R-:W-:Y:S01]  /*8e90*/  HMMA.16816.F32.BF16 R56, R36, R24, R224 ;  /* 0x000000182438723c */ /* 0x002fe200000418e0 */
[----:B---3--:R-:W-:Y:S01]  /*8ea0*/  IMAD.IADD R8, R234, 0x1, -R3 ;  /* 0x00000001ea087824 */ /* 0x008fe200078e0a03 */
[----:B------:R-:W-:Y:S01]  /*8eb0*/  P2R R20, PR, RZ, 0x4 ;  /* 0x00000004ff147803 */ /* 0x000fe20000000000 */
[----:B----4-:R-:W-:Y:S01]  /*8ec0*/  FFMA.FTZ R13, R23, -UR35, R41 ;  /* 0x80000023170d7c23 */ /* 0x010fe20008010029 */
[----:B------:R-:W-:-:S02]  /*8ed0*/  P2R R16, PR, RZ, 0x1 ;  /* 0x00000001ff107803 */ /* 0x000fc40000000000 */
[----:B------:R-:W-:Y:S02]  /*8ee0*/  IABS R8, R8 ;  /* 0x0000000800087213 */ /* 0x000fe40000000000 */
[----:B------:R-:W-:Y:S01]  /*8ef0*/  ISETP.GE.AND P0, PT, R5, R245, PT ;  /* 0x000000f50500720c */ /* 0x000fe20003f06270 */
[----:B-----5:R-:W-:Y:S01]  /*8f00*/  IMAD.IADD R6, R241, 0x1, -R3 ;  /* 0x00000001f1067824 */ /* 0x020fe200078e0a03 */
[----:B------:R-:W-:Y:S01]  /*8f10*/  P2R R17, PR, RZ, 0x2 ;  /* 0x00000002ff117803 */ /* 0x000fe20000000000 */
[----:B------:R-:W-:Y:S01]  /*8f20*/  IMAD.MOV.U32 R3, RZ, RZ, R8 ;  /* 0x000000ffff037224 */ /* 0x000fe200078e0008 */
[----:B------:R-:W-:Y:S01]  /*8f30*/  ISETP.LT.OR P0, PT, R5, R240, P0 ;  /* 0x000000f00500720c */ /* 0x000fe20000701670 */
[----:B------:R-:W-:Y:S01]  /*8f40*/  FFMA.FTZ R10, R10, -UR35, R42 ;  /* 0x800000230a0a7c23 */ /* 0x000fe2000801002a */
[----:B------:R-:W-:Y:S01]  /*8f50*/  IABS R11, R6 ;  /* 0x00000006000b7213 */ /* 0x000fe20000000000 */
[----:B------:R1:W2:Y:S01]  /*8f60*/  I2F R8, R3 ;  /* 0x0000000300087306 */ /* 0x0002a20000201400 */
[----:B------:R-:W-:Y:S01]  /*8f70*/  IMAD.IADD R6, R234, 0x1, -R0 ;  /* 0x00000001ea067824 */ /* 0x000fe200078e0a00 */
[----:B------:R-:W-:Y:S01]  /*8f80*/  P2R R18, PR, RZ, 0x1 ;  /* 0x00000001ff127803 */ /* 0x000fe20000000000 */
[----:B------:R-:W-:Y:S01]  /*8f90*/  HMMA.16816.F32.BF16 R60, R44, R24, R120 ;  /* 0x000000182c3c723c */ /* 0x000fe20000041878 */
[----:B------:R-:W-:-:S02]  /*8fa0*/  FSEL R151, R10, -INF , !P5 ;  /* 0xff8000000a977808 */ /* 0x000fc40006800000 */
[----:B------:R-:W-:Y:S02]  /*8fb0*/  IABS R6, R6 ;  /* 0x0000000600067213 */ /* 0x000fe40000000000 */
[C---:B------:R-:W-:Y:S02]  /*8fc0*/  ISETP.GE.AND P2, PT, R5.reuse, R244, PT ;  /* 0x000000f40500720c */ /* 0x040fe40003f46270 */
[C---:B------:R-:W-:Y:S01]  /*8fd0*/  ISETP.GE.AND P1, PT, R5.reuse, R243, PT ;  /* 0x000000f30500720c */ /* 0x040fe20003f26270 */
[----:B------:R-:W-:Y:S01]  /*8fe0*/  IMAD.MOV.U32 R120, RZ, RZ, R252 ;  /* 0x000000ffff787224 */ /* 0x000fe200078e00fc */
[C---:B------:R-:W-:Y:S01]  /*8ff0*/  ISETP.GE.AND P0, PT, R5.reuse, R242, PT ;  /* 0x000000f20500720c */ /* 0x040fe20003f06270 */
[----:B------:R-:W-:Y:S01]  /*9000*/  IMAD.MOV.U32 R121, RZ, RZ, R230 ;  /* 0x000000ffff797224 */ /* 0x000fe200078e00e6 */
[----:B------:R-:W-:Y:S01]  /*9010*/  ISETP.LT.OR P5, PT, R5, R239, P2 ;  /* 0x000000ef0500720c */ /* 0x000fe200017a1670 */
[----:B------:R-:W-:Y:S01]  /*9020*/  IMAD.MOV.U32 R122, RZ, RZ, R229 ;  /* 0x000000ffff7a7224 */ /* 0x000fe200078e00e5 */
[----:B-1----:R-:W-:Y:S01]  /*9030*/  IABS R3, R7 ;  /* 0x0000000700037213 */ /* 0x002fe20000000000 */
[----:B------:R-:W-:Y:S01]  /*9040*/  IMAD.MOV.U32 R7, RZ, RZ, R11 ;  /* 0x000000ffff077224 */ /* 0x000fe200078e000b */
[----:B------:R-:W-:Y:S01]  /*9050*/  FSEL R148, R13, -INF , !P6 ;  /* 0xff8000000d947808 */ /* 0x000fe20007000000 */
[----:B--2---:R-:W-:Y:S01]  /*9060*/  FFMA.FTZ R11, R8, -UR35, R52 ;  /* 0x80000023080b7c23 */ /* 0x004fe20008010034 */
[----:B------:R1:W-:Y:S01]  /*9070*/  I2F R21, R3 ;  /* 0x0000000300157306 */ /* 0x0003e20000201400 */
[----:B------:R-:W-:Y:S01]  /*9080*/  IMAD.IADD R8, R234, 0x1, -R5 ;  /* 0x00000001ea087824 */ /* 0x000fe200078e0a05 */
[----:B------:R-:W-:Y:S01]  /*9090*/  ISETP.NE.AND P2, PT, R17, RZ, PT ;  /* 0x000000ff1100720c */ /* 0x000fe20003f45270 */
[----:B------:R-:W-:Y:S01]  /*90a0*/  IMAD.MOV.U32 R123, RZ, RZ, R228 ;  /* 0x000000ffff7b7224 */ /* 0x000fe200078e00e4 */
[----:B------:R-:W-:-:S02]  /*90b0*/  FSEL R161, R11, -INF , !P4 ;  /* 0xff8000000ba17808 */ /* 0x000fc40006000000 */
[----:B------:R-:W-:Y:S02]  /*90c0*/  ISETP.LT.OR P4, PT, R5, R238, P1 ;  /* 0x000000ee0500720c */ /* 0x000fe40000f81670 */
[----:B------:R-:W2:Y:S01]  /*90d0*/  I2F R7, R7 ;  /* 0x0000000700077306 */ /* 0x000ea20000201400 */
[----:B------:R-:W-:Y:S02]  /*90e0*/  ISETP.NE.AND P6, PT, R20, RZ, PT ;  /* 0x000000ff1400720c */ /* 0x000fe40003fc5270 */
[----:B------:R-:W-:Y:S02]  /*90f0*/  ISETP.NE.AND P1, PT, R16, RZ, PT ;  /* 0x000000ff1000720c */ /* 0x000fe40003f25270 */
[C---:B------:R-:W-:Y:S02]  /*9100*/  IADD3 R230, R223.reuse, 0x800, RZ ;  /* 0x00000800dfe67810 */ /* 0x040fe40007ffe0ff */
[----:B------:R-:W-:Y:S01]  /*9110*/  IADD3 R229, R223, 0x1000, RZ ;  /* 0x00001000dfe57810 */ /* 0x000fe20007ffe0ff */
[----:B-1----:R-:W-:Y:S01]  /*9120*/  IMAD.IADD R3, R241, 0x1, -R0 ;  /* 0x00000001f1037824 */ /* 0x002fe200078e0a00 */
[C---:B------:R-:W-:Y:S01]  /*9130*/  IADD3 R228, R223.reuse, 0x1800, RZ ;  /* 0x00001800dfe47810 */ /* 0x040fe20007ffe0ff */
[----:B------:R-:W-:Y:S01]  /*9140*/  IMAD.MOV.U32 R0, RZ, RZ, R6 ;  /* 0x000000ffff007224 */ /* 0x000fe200078e0006 */
[----:B------:R-:W-:-:S02]  /*9150*/  IADD3 R227, R223, 0x2000, RZ ;  /* 0x00002000dfe37810 */ /* 0x000fc40007ffe0ff */
[----:B------:R-:W-:Y:S01]  /*9160*/  IABS R6, R3 ;  /* 0x0000000300067213 */ /* 0x000fe20000000000 */
[----:B------:R-:W-:Y:S01]  /*9170*/  IMAD.IADD R3, R235, 0x1, -R5 ;  /* 0x00000001eb037824 */ /* 0x000fe200078e0a05 */
[----:B------:R1:W3:Y:S01]  /*9180*/  I2F R15, R0 ;  /* 0x00000000000f7306 */ /* 0x0002e20000201400 */
[----:B--2---:R-:W-:Y:S01]  /*9190*/  FFMA.FTZ R12, R7, -UR35, R54 ;  /* 0x80000023070c7c23 */ /* 0x004fe20008010036 */
[----:B------:R-:W-:Y:S02]  /*91a0*/  IADD3 R226, R223, 0x2800, RZ ;  /* 0x00002800dfe27810 */ /* 0x000fe40007ffe0ff */
[----:B------:R-:W-:Y:S02]  /*91b0*/  IABS R3, R3 ;  /* 0x0000000300037213 */ /* 0x000fe40000000000 */
[----:B------:R-:W-:Y:S01]  /*91c0*/  FSEL R162, R12, -INF , !P3 ;  /* 0xff8000000ca27808 */ /* 0x000fe20005800000 */
[----:B------:R-:W-:Y:S01]  /*91d0*/  FFMA.FTZ R12, R21, -UR35, R43 ;  /* 0x80000023150c7c23 */ /* 0x000fe2000801002b */
[----:B------:R-:W2:Y:S01]  /*91e0*/  I2F R19, R6 ;  /* 0x0000000600137306 */ /* 0x000ea20000201400 */
[----:B------:R-:W-:Y:S01]  /*91f0*/  IMAD.MOV.U32 R7, RZ, RZ, R3 ;  /* 0x000000ffff077224 */ /* 0x000fe200078e0003 */
[----:B------:R-:W-:Y:S01]  /*9200*/  IABS R3, R8 ;  /* 0x0000000800037213 */ /* 0x000fe20000000000 */
[----:B------:R-:W-:Y:S01]  /*9210*/  IMAD.IADD R8, R241, 0x1, -R5 ;  /* 0x00000001f1087824 */ /* 0x000fe200078e0a05 */
[----:B------:R-:W-:-:S02]  /*9220*/  ISETP.LT.OR P3, PT, R5, R237, P0 ;  /* 0x000000ed0500720c */ /* 0x000fc40000761670 */
[----:B------:R-:W-:Y:S02]  /*9230*/  FSEL R144, R12, -INF , !P6 ;  /* 0xff8000000c907808 */ /* 0x000fe40007000000 */
[----:B-1----:R-:W-:Y:S01]  /*9240*/  IADD3 R0, R35, 0x69, RZ ;  /* 0x0000006923007810 */ /* 0x002fe20007ffe0ff */
[----:B------:R1:W4:Y:S01]  /*9250*/  I2F R14, R7 ;  /* 0x00000007000e7306 */ /* 0x0003220000201400 */
[----:B---3--:R-:W-:Y:S01]  /*9260*/  FFMA.FTZ R16, R15, -UR35, R53 ;  /* 0x800000230f107c23 */ /* 0x008fe20008010035 */
[----:B------:R-:W-:Y:S01]  /*9270*/  IADD3 R225, R223, 0x3000, RZ ;  /* 0x00003000dfe17810 */ /* 0x000fe20007ffe0ff */
[----:B------:R-:W-:Y:S01]  /*9280*/  FFMA.FTZ R15, R32, -UR35, R28 ;  /* 0x80000023200f7c23 */ /* 0x000fe2000801001c */
[----:B------:R-:W-:Y:S01]  /*9290*/  ISETP.GE.AND P0, PT, R0, R245, PT ;  /* 0x000000f50000720c */ /* 0x000fe20003f06270 */
[----:B------:R-:W-:Y:S01]  /*92a0*/  IMAD.IADD R9, R236, 0x1, -R0 ;  /* 0x00000001ec097824 */ /* 0x000fe200078e0a00 */
[----:B------:R-:W-:Y:S01]  /*92b0*/  FSEL R155, R16, -INF , !P2 ;  /* 0xff800000109b7808 */ /* 0x000fe20005000000 */
[----:B--2---:R-:W-:Y:S01]  /*92c0*/  FFMA.FTZ R13, R19, -UR35, R55 ;  /* 0x80000023130d7c23 */ /* 0x004fe20008010037 */
[----:B------:R-:W-:-:S02]  /*92d0*/  IADD3 R6, R35, 0x70, RZ ;  /* 0x0000007023067810 */ /* 0x000fc40007ffe0ff */
[----:B------:R-:W-:Y:S02]  /*92e0*/  IABS R9, R9 ;  /* 0x0000000900097213 */ /* 0x000fe40000000000 */
[----:B------:R-:W-:Y:S02]  /*92f0*/  ISETP.LT.OR P6, PT, R0, R240, P0 ;  /* 0x000000f00000720c */ /* 0x000fe400007c1670 */
[----:B------:R-:W-:Y:S01]  /*9300*/  ISETP.NE.AND P0, PT, R18, RZ, PT ;  /* 0x000000ff1200720c */ /* 0x000fe20003f05270 */
[----:B------:R-:W-:Y:S01]  /*9310*/  IMAD.MOV.U32 R5, RZ, RZ, R9 ;  /* 0x000000ffff057224 */ /* 0x000fe200078e0009 */
[----:B------:R-:W-:Y:S01]  /*9320*/  FSEL R159, R13, -INF , !P1 ;  /* 0xff8000000d9f7808 */ /* 0x000fe20004800000 */
[----:B-1----:R-:W-:Y:S01]  /*9330*/  IMAD.MOV.U32 R7, RZ, RZ, R3 ;  /* 0x000000ffff077224 */ /* 0x002fe200078e0003 */
[----:B------:R-:W-:Y:S01]  /*9340*/  IABS R3, R8 ;  /* 0x0000000800037213 */ /* 0x000fe20000000000 */
[----:B------:R1:W2:Y:S01]  /*9350*/  I2F R17, R5 ;  /* 0x0000000500117306 */ /* 0x0002a20000201400 */
[----:B------:R-:W-:Y:S01]  /*9360*/  IMAD.IADD R9, R234, 0x1, -R0 ;  /* 0x00000001ea097824 */ /* 0x000fe200078e0a00 */
[----:B------:R-:W-:Y:S01]  /*9370*/  FSEL R141, R15, -INF , !P0 ;  /* 0xff8000000f8d7808 */ /* 0x000fe20004000000 */
[----:B----4-:R-:W-:Y:S01]  /*9380*/  FFMA.FTZ R19, R14, -UR35, R30 ;  /* 0x800000230e137c23 */ /* 0x010fe2000801001e */
[----:B------:R-:W-:-:S02]  /*9390*/  ISETP.GE.AND P2, PT, R0, R244, PT ;  /* 0x000000f40000720c */ /* 0x000fc40003f46270 */
[C---:B------:R-:W-:Y:S02]  /*93a0*/  ISETP.GE.AND P1, PT, R0.reuse, R243, PT ;  /* 0x000000f30000720c */ /* 0x040fe40003f26270 */
[----:B------:R3:W4:Y:S01]  /*93b0*/  I2F R8, R3 ;  /* 0x0000000300087306 */ /* 0x0007220000201400 */
[C---:B------:R-:W-:Y:S02]  /*93c0*/  ISETP.GE.AND P0, PT, R0.reuse, R242, PT ;  /* 0x000000f20000720c */ /* 0x040fe40003f06270 */
[C---:B------:R-:W-:Y:S02]  /*93d0*/  ISETP.LT.OR P2, PT, R0.reuse, R239, P2 ;  /* 0x000000ef0000720c */ /* 0x040fe40001741670 */
[C---:B------:R-:W-:Y:S02]  /*93e0*/  ISETP.LT.OR P1, PT, R0.reuse, R238, P1 ;  /* 0x000000ee0000720c */ /* 0x040fe40000f21670 */
[----:B------:R-:W-:Y:S01]  /*93f0*/  ISETP.LT.OR P0, PT, R0, R237, P0 ;  /* 0x000000ed0000720c */ /* 0x000fe20000701670 */
[----:B------:R5:W5:Y:S01]  /*9400*/  I2F R10, R7 ;  /* 0x00000007000a7306 */ /* 0x000b620000201400 */
[----:B-1----:R-:W-:Y:S01]  /*9410*/  IADD3 R5, R35, 0x71, RZ ;  /* 0x0000007123057810 */ /* 0x002fe20007ffe0ff */
[----:B--2---:R-:W-:Y:S01]  /*9420*/  FFMA.FTZ R12, R17, -UR35, R29 ;  /* 0x80000023110c7c23 */ /* 0x004fe2000801001d */
[----:B------:R-:W-:-:S02]  /*9430*/  P2R R13, PR, RZ, 0x1 ;  /* 0x00000001ff0d7803 */ /* 0x000fc40000000000 */
[----:B------:R-:W-:Y:S02]  /*9440*/  ISETP.GE.AND P0, PT, R6, R245, PT ;  /* 0x000000f50600720c */ /* 0x000fe40003f06270 */
[----:B------:R-:W-:Y:S01]  /*9450*/  P2R R15, PR, RZ, 0x4 ;  /* 0x00000004ff0f7803 */ /* 0x000fe20000000000 */
[----:B---3--:R-:W-:Y:S01]  /*9460*/  IMAD.IADD R3, R236, 0x1, -R6 ;  /* 0x00000001ec037824 */ /* 0x008fe200078e0a06 */
[----:B------:R-:W-:Y:S01]  /*9470*/  ISETP.LT.OR P0, PT, R6, R240, P0 ;  /* 0x000000f00600720c */ /* 0x000fe20000701670 */
[----:B----4-:R-:W-:Y:S01]  /*9480*/  FFMA.FTZ R20, R8, -UR35, R50 ;  /* 0x8000002308147c23 */ /* 0x010fe20008010032 */
[----:B------:R-:W-:Y:S02]  /*9490*/  P2R R14, PR, RZ, 0x2 ;  /* 0x00000002ff0e7803 */ /* 0x000fe40000000000 */
[----:B------:R-:W-:Y:S02]  /*94a0*/  IABS R3, R3 ;  /* 0x0000000300037213 */ /* 0x000fe40000000000 */
[----:B------:R-:W-:Y:S01]  /*94b0*/  P2R R16, PR, RZ, 0x1 ;  /* 0x00000001ff107803 */ /* 0x000fe20000000000 */
[----:B-----5:R-:W-:Y:S01]  /*94c0*/  IMAD.IADD R7, R235, 0x1, -R0 ;  /* 0x00000001eb077824 */ /* 0x020fe200078e0a00 */
[----:B------:R1:W2:Y:S01]  /*94d0*/  I2F R22, R3 ;  /* 0x0000000300167306 */ /* 0x0002a20000201400 */
[----:B------:R-:W-:Y:S01]  /*94e0*/  FFMA.FTZ R21, R10, -UR35, R48 ;  /* 0x800000230a157c23 */ /* 0x000fe20008010030 */
[----:B------:R-:W-:Y:S01]  /*94f0*/  ISETP.GE.AND P2, PT, R6, R244, PT ;  /* 0x000000f40600720c */ /* 0x000fe20003f46270 */
[----:B------:R-:W-:Y:S01]  /*9500*/  IMAD.IADD R10, R236, 0x1, -R5 ;  /* 0x00000001ec0a7824 */ /* 0x000fe200078e0a05 */
[----:B------:R-:W-:-:S02]  /*9510*/  IABS R7, R7 ;  /* 0x0000000700077213 */ /* 0x000fc40000000000 */
[C---:B------:R-:W-:Y:S02]  /*9520*/  ISETP.GE.AND P1, PT, R6.reuse, R243, PT ;  /* 0x000000f30600720c */ /* 0x040fe40003f26270 */
[----:B------:R-:W-:Y:S01]  /*9530*/  ISETP.GE.AND P0, PT, R6, R242, PT ;  /* 0x000000f20600720c */ /* 0x000fe20003f06270 */
[----:B------:R-:W-:Y:S01]  /*9540*/  IMAD.MOV.U32 R8, RZ, RZ, R7 ;  /* 0x000000ffff087224 */ /* 0x000fe200078e0007 */
[----:B------:R-:W-:Y:S02]  /*9550*/  IABS R7, R9 ;  /* 0x0000000900077213 */ /* 0x000fe40000000000 */
[----:B------:R-:W-:Y:S01]  /*9560*/  FSEL R135, R12, -INF , !P6 ;  /* 0xff8000000c877808 */ /* 0x000fe20007000000 */
[----:B------:R3:W4:Y:S01]  /*9570*/  I2F R11, R8 ;  /* 0x00000008000b7306 */ /* 0x0007220000201400 */
[----:B------:R-:W-:Y:S02]  /*9580*/  ISETP.NE.AND P6, PT, R15, RZ, PT ;  /* 0x000000ff0f00720c */ /* 0x000fe40003fc5270 */
[----:B-1----:R-:W-:Y:S01]  /*9590*/  IADD3 R3, R35, 0x78, RZ ;  /* 0x0000007823037810 */ /* 0x002fe20007ffe0ff */
[----:B--2---:R-:W-:Y:S01]  /*95a0*/  FFMA.FTZ R12, R22, -UR35, R56 ;  /* 0x80000023160c7c23 */ /* 0x004fe20008010038 */
[----:B------:R-:W-:-:S02]  /*95b0*/  FSEL R140, R19, -INF , !P5 ;  /* 0xff800000138c7808 */ /* 0x000fc40006800000 */
[----:B------:R-:W-:Y:S01]  /*95c0*/  FSEL R143, R21, -INF , !P4 ;  /* 0xff800000158f7808 */ /* 0x000fe20006000000 */
[----:B------:R-:W-:Y:S01]  /*95d0*/  IMAD.IADD R9, R236, 0x1, -R3 ;  /* 0x00000001ec097824 */ /* 0x000fe200078e0a03 */
[----:B------:R-:W-:Y:S02]  /*95e0*/  FSEL R145, R20, -INF , !P3 ;  /* 0xff80000014917808 */ /* 0x000fe40005800000 */
[C---:B------:R-:W-:Y:S02]  /*95f0*/  ISETP.LT.OR P5, PT, R6.reuse, R239, P2 ;  /* 0x000000ef0600720c */ /* 0x040fe400017a1670 */
[----:B------:R-:W-:Y:S02]  /*9600*/  IABS R9, R9 ;  /* 0x0000000900097213 */ /* 0x000fe40000000000 */
[C---:B------:R-:W-:Y:S01]  /*9610*/  ISETP.LT.OR P4, PT, R6.reuse, R238, P1 ;  /* 0x000000ee0600720c */ /* 0x040fe20000f81670 */
[----:B---3--:R-:W-:Y:S01]  /*9620*/  IMAD.MOV.U32 R8, RZ, RZ, R7 ;  /* 0x000000ffff087224 */ /* 0x008fe200078e0007 */
[----:B------:R-:W-:Y:S01]  /*9630*/  IABS R7, R10 ;  /* 0x0000000a00077213 */ /* 0x000fe20000000000 */
[----:B----4-:R-:W-:Y:S01]  /*9640*/  FFMA.FTZ R17, R11, -UR35, R31 ;  /* 0x800000230b117c23 */ /* 0x010fe2000801001f */
[----:B------:R-:W-:Y:S01]  /*9650*/  ISETP.LT.OR P3, PT, R6, R237, P0 ;  /* 0x000000ed0600720c */ /* 0x000fe20000761670 */
[----:B------:R1:W2:Y:S01]  /*9660*/  I2F R10, R8 ;  /* 0x00000008000a7306 */ /* 0x0002a20000201400 */
[----:B------:R-:W-:Y:S01]  /*9670*/  ISETP.GE.AND P0, PT, R5, R245, PT ;  /* 0x000000f50500720c */ /* 0x000fe20003f06270 */
[----:B------:R-:W-:Y:S01]  /*9680*/  HMMA.16816.F32.BF16 R28, R36, R26, R64 ;  /* 0x0000001a241c723c */ /* 0x000fe20000041840 */
[----:B------:R-:W-:-:S02]  /*9690*/  FSEL R139, R17, -INF , !P6 ;  /* 0xff800000118b7808 */ /* 0x000fc40007000000 */
[----:B------:R-:W-:Y:S02]  /*96a0*/  ISETP.LT.OR P6, PT, R5, R240, P0 ;  /* 0x000000f00500720c */ /* 0x000fe400007c1670 */
[----:B------:R-:W-:Y:S01]  /*96b0*/  ISETP.NE.AND P2, PT, R14, RZ, PT ;  /* 0x000000ff0e00720c */ /* 0x000fe20003f45270 */
[----:B------:R3:W4:Y:S01]  /*96c0*/  I2F R23, R7 ;  /* 0x0000000700177306 */ /* 0x0007220000201400 */
[----:B------:R-:W-:Y:S02]  /*96d0*/  ISETP.NE.AND P1, PT, R13, RZ, PT ;  /* 0x000000ff0d00720c */ /* 0x000fe40003f25270 */
[----:B------:R-:W-:Y:S02]  /*96e0*/  ISETP.NE.AND P0, PT, R16, RZ, PT ;  /* 0x000000ff1000720c */ /* 0x000fe40003f05270 */
[----:B------:R-:W-:Y:S02]  /*96f0*/  IADD3 R224, R223, 0x3800, RZ ;  /* 0x00003800dfe07810 */ /* 0x000fe40007ffe0ff */
[----:B------:R-:W-:Y:S01]  /*9700*/  FSEL R132, R12, -INF , !P0 ;  /* 0xff8000000c847808 */ /* 0x000fe20004000000 */
[----:B-1----:R-:W-:Y:S01]  /*9710*/  IMAD.IADD R8, R241, 0x1, -R0 ;  /* 0x00000001f1087824 */ /* 0x002fe200078e0a00 */
[----:B------:R-:W-:Y:S01]  /*9720*/  IADD3 R0, R35, 0x79, RZ ;  /* 0x0000007923007810 */ /* 0x000fe20007ffe0ff */
[----:B--2---:R-:W-:Y:S01]  /*9730*/  FFMA.FTZ R18, R10, -UR35, R49 ;  /* 0x800000230a127c23 */ /* 0x004fe20008010031 */
[----:B------:R-:W-:Y:S01]  /*9740*/  ISETP.GE.AND P0, PT, R5, R242, PT ;  /* 0x000000f20500720c */ /* 0x000fe20003f06270 */
[----:B------:R-:W-:Y:S01]  /*9750*/  IMAD.IADD R10, R234, 0x1, -R6 ;  /* 0x00000001ea0a7824 */ /* 0x000fe200078e0a06 */
[----:B------:R-:W-:-:S02]  /*9760*/  IABS R8, R8 ;  /* 0x0000000800087213 */ /* 0x000fc40000000000 */
[----:B------:R-:W-:Y:S01]  /*9770*/  FSEL R142, R18, -INF , !P2 ;  /* 0xff800000128e7808 */ /* 0x000fe20005000000 */
[----:B---3--:R-:W-:Y:S01]  /*9780*/  IMAD.MOV.U32 R7, RZ, RZ, R9 ;  /* 0x000000ffff077224 */ /* 0x008fe200078e0009 */
[----:B------:R-:W1:Y:S01]  /*9790*/  I2F R11, R8 ;  /* 0x00000008000b7306 */ /* 0x000e620000201400 */
[----:B------:R-:W-:Y:S01]  /*97a0*/  IMAD.IADD R9, R235, 0x1, -R6 ;  /* 0x00000001eb097824 */ /* 0x000fe200078e0a06 */
[----:B------:R-:W-:Y:S01]  /*97b0*/  ISETP.GE.AND P2, PT, R5, R244, PT ;  /* 0x000000f40500720c */ /* 0x000fe20003f46270 */
[----:B----4-:R-:W-:Y:S01]  /*97c0*/  FFMA.FTZ R12, R23, -UR35, R57 ;  /* 0x80000023170c7c23 */ /* 0x010fe20008010039 */
[C---:B------:R-:W-:Y:S02]  /*97d0*/  ISETP.LT.OR P0, PT, R5.reuse, R237, P0 ;  /* 0x000000ed0500720c */ /* 0x040fe40000701670 */
[----:B------:R-:W-:Y:S02]  /*97e0*/  ISETP.LT.OR P2, PT, R5, R239, P2 ;  /* 0x000000ef0500720c */ /* 0x000fe40001741670 */
[----:B------:R2:W-:Y:S01]  /*97f0*/  I2F R24, R7 ;  /* 0x0000000700187306 */ /* 0x0005e20000201400 */
[----:B------:R-:W-:-:S02]  /*9800*/  P2R R14, PR, RZ, 0x1 ;  /* 0x00000001ff0e7803 */ /* 0x000fc40000000000 */
[C---:B------:R-:W-:Y:S02]  /*9810*/  ISETP.GE.AND P0, PT, R3.reuse, R245, PT ;  /* 0x000000f50300720c */ /* 0x040fe40003f06270 */
[----:B------:R-:W-:Y:S02]  /*9820*/  P2R R13, PR, RZ, 0x4 ;  /* 0x00000004ff0d7803 */ /* 0x000fe40000000000 */
[C---:B------:R-:W-:Y:S02]  /*9830*/  ISETP.LT.OR P0, PT, R3.reuse, R240, P0 ;  /* 0x000000f00300720c */ /* 0x040fe40000701670 */
[----:B------:R-:W-:Y:S02]  /*9840*/  ISETP.GE.AND P2, PT, R3, R244, PT ;  /* 0x000000f40300720c */ /* 0x000fe40003f46270 */
[----:B------:R-:W-:Y:S01]  /*9850*/  FSEL R74, R12, -INF , !P6 ;  /* 0xff8000000c4a7808 */ /* 0x000fe20007000000 */
[----:B--2---:R-:W-:-:S05]  /*9860*/  IMAD.IADD R7, R236, 0x1, -R0 ;  /* 0x00000001ec077824 */ /* 0x004fca00078e0a00 */
[----:B------:R-:W-:-:S05]  /*9870*/  IABS R7, R7 ;  /* 0x0000000700077213 */ /* 0x000fca0000000000 */
[----:B------:R-:W-:Y:S01]  /*9880*/  IMAD.MOV.U32 R8, RZ, RZ, R7 ;  /* 0x000000ffff087224 */ /* 0x000fe200078e0007 */
[----:B------:R-:W-:Y:S01]  /*9890*/  IABS R7, R9 ;  /* 0x0000000900077213 */ /* 0x000fe20000000000 */
[----:B------:R-:W-:Y:S02]  /*98a0*/  IMAD.IADD R9, R241, 0x1, -R5 ;  /* 0x00000001f1097824 */ /* 0x000fe400078e0a05 */
[----:B------:R2:W-:Y:S08]  /*98b0*/  I2F R25, R8 ;  /* 0x0000000800197306 */ /* 0x0005f00000201400 */
[----:B------:R3:W-:Y:S01]  /*98c0*/  I2F R15, R7 ;  /* 0x00000007000f7306 */ /* 0x0007e20000201400 */
[----:B--2---:R-:W-:Y:S01]  /*98d0*/  IABS R8, R10 ;  /* 0x0000000a00087213 */ /* 0x004fe20000000000 */
[----:B-1----:R-:W-:-:S05]  /*98e0*/  FFMA.FTZ R10, R11, -UR35, R51 ;  /* 0x800000230b0a7c23 */ /* 0x002fca0008010033 */
[----:B------:R-:W-:Y:S01]  /*98f0*/  FSEL R146, R10, -INF , !P1 ;  /* 0xff8000000a927808 */ /* 0x000fe20004800000 */
[----:B------:R-:W-:Y:S01]  /*9900*/  IMAD.IADD R10, R235, 0x1, -R0 ;  /* 0x00000001eb0a7824 */ /* 0x000fe200078e0a00 */
[----:B------:R-:W-:Y:S01]  /*9910*/  ISETP.GE.AND P1, PT, R5, R243, PT ;  /* 0x000000f30500720c */ /* 0x000fe20003f26270 */
[----:B---3--:R-:W-:Y:S02]  /*9920*/  IMAD.IADD R7, R241, 0x1, -R6 ;  /* 0x00000001f1077824 */ /* 0x008fe400078e0a06 */
[----:B------:R-:W-:Y:S01]  /*9930*/  IMAD.MOV.U32 R6, RZ, RZ, R8 ;  /* 0x000000ffff067224 */ /* 0x000fe200078e0008 */
[----:B------:R-:W-:Y:S01]  /*9940*/  ISETP.LT.OR P1, PT, R5, R238, P1 ;  /* 0x000000ee0500720c */ /* 0x000fe20000f21670 */
[----:B------:R-:W-:Y:S01]  /*9950*/  IMAD.IADD R8, R234, 0x1, -R5 ;  /* 0x00000001ea087824 */ /* 0x000fe200078e0a05 */
[----:B------:R-:W-:Y:S01]  /*9960*/  IABS R7, R7 ;  /* 0x0000000700077213 */ /* 0x000fe20000000000 */
[----:B------:R1:W2:Y:S01]  /*9970*/  I2F R11, R6 ;  /* 0x00000006000b7306 */ /* 0x0002a20000201400 */
[----:B------:R-:W-:-:S02]  /*9980*/  P2R R16, PR, RZ, 0x2 ;  /* 0x00000002ff107803 */ /* 0x000fc40000000000 */
[----:B------:R-:W-:-:S04]  /*9990*/  ISETP.GE.AND P1, PT, R3, R243, PT ;  /* 0x000000f30300720c */ /* 0x000fc80003f26270 */
[----:B------:R-:W-:Y:S01]  /*99a0*/  ISETP.LT.OR P6, PT, R3, R238, P1 ;  /* 0x000000ee0300720c */ /* 0x000fe20000fc1670 */
[----:B------:R3:W4:Y:S01]  /*99b0*/  I2F R17, R7 ;  /* 0x0000000700117306 */ /* 0x0007220000201400 */
[----:B------:R-:W-:Y:S01]  /*99c0*/  ISETP.NE.AND P1, PT, R16, RZ, PT ;  /* 0x000000ff1000720c */ /* 0x000fe20003f25270 */
[C---:B-1----:R-:W-:Y:S02]  /*99d0*/  IMAD.IADD R6, R235.reuse, 0x1, -R5 ;  /* 0x00000001eb067824 */ /* 0x042fe400078e0a05 */
[----:B------:R-:W-:-:S03]  /*99e0*/  IMAD.IADD R5, R235, 0x1, -R3 ;  /* 0x00000001eb057824 */ /* 0x000fc600078e0a03 */
[----:B------:R-:W-:Y:S02]  /*99f0*/  IABS R6, R6 ;  /* 0x0000000600067213 */ /* 0x000fe40000000000 */
[----:B------:R-:W-:-:S03]  /*9a00*/  IABS R5, R5 ;  /* 0x0000000500057213 */ /* 0x000fc60000000000 */
[----:B---3--:R-:W-:Y:S01]  /*9a10*/  IMAD.MOV.U32 R7, RZ, RZ, R6 ;  /* 0x000000ffff077224 */ /* 0x008fe200078e0006 */
[----:B------:R-:W-:Y:S01]  /*9a20*/  IABS R6, R8 ;  /* 0x0000000800067213 */ /* 0x000fe20000000000 */
[----:B------:R-:W-:Y:S02]  /*9a30*/  IMAD.IADD R8, R241, 0x1, -R3 ;  /* 0x00000001f1087824 */ /* 0x000fe400078e0a03 */
[----:B------:R1:W-:Y:S08]  /*9a40*/  I2F R22, R7 ;  /* 0x0000000700167306 */ /* 0x0003f00000201400 */
[----:B------:R3:W5:Y:S01]  /*9a50*/  I2F R20, R6 ;  /* 0x0000000600147306 */ /* 0x0007620000201400 */
[----:B-1----:R-:W-:Y:S01]  /*9a60*/  IABS R7, R9 ;  /* 0x0000000900077213 */ /* 0x002fe20000000000 */
[----:B--2---:R-:W-:-:S02]  /*9a70*/  FFMA.FTZ R9, R11, -UR35, R60 ;  /* 0x800000230b097c23 */ /* 0x004fc4000801003c */
[----:B----4-:R-:W-:-:S04]  /*9a80*/  FFMA.FTZ R11, R17, -UR35, R62 ;  /* 0x80000023110b7c23 */ /* 0x010fc8000801003e */
[----:B------:R1:W2:Y:S01]  /*9a90*/  I2F R23, R7 ;  /* 0x0000000700177306 */ /* 0x0002a20000201400 */
[----:B------:R-:W-:Y:S01]  /*9aa0*/  HMMA.16816.F32.BF16 R16, R44, R26, R120 ;  /* 0x0000001a2c10723c */ /* 0x000fe20000041878 */
[----:B------:R-:W-:Y:S01]  /*9ab0*/  FSEL R133, R9, -INF , !P4 ;  /* 0xff80000009857808 */ /* 0x000fe20006000000 */
[----:B---3--:R-:W-:Y:S01]  /*9ac0*/  FFMA.FTZ R6, R15, -UR35, R58 ;  /* 0x800000230f067c23 */ /* 0x008fe2000801003a */
[----:B------:R-:W-:Y:S01]  /*9ad0*/  ISETP.NE.AND P4, PT, R13, RZ, PT ;  /* 0x000000ff0d00720c */ /* 0x000fe20003f85270 */
[----:B-----5:R-:W-:Y:S01]  /*9ae0*/  FFMA.FTZ R9, R20, -UR35, R61 ;  /* 0x8000002314097c23 */ /* 0x020fe2000801003d */
[----:B------:R-:W-:Y:S02]  /*9af0*/  FSEL R134, R11, -INF , !P3 ;  /* 0xff8000000b867808 */ /* 0x000fe40005800000 */
[----:B------:R-:W-:Y:S01]  /*9b00*/  FSEL R131, R6, -INF , !P5 ;  /* 0xff80000006837808 */ /* 0x000fe20006800000 */
[----:B------:R-:W-:Y:S01]  /*9b10*/  IMAD.MOV.U32 R6, RZ, RZ, R5 ;  /* 0x000000ffff067224 */ /* 0x000fe200078e0005 */
[----:B------:R-:W-:-:S02]  /*9b20*/  ISETP.LT.OR P5, PT, R3, R239, P2 ;  /* 0x000000ef0300720c */ /* 0x000fc400017a1670 */
[----:B------:R-:W-:Y:S01]  /*9b30*/  ISETP.NE.AND P2, PT, R14, RZ, PT ;  /* 0x000000ff0e00720c */ /* 0x000fe20003f45270 */
[----:B------:R3:W-:Y:S01]  /*9b40*/  I2F R21, R6 ;  /* 0x0000000600157306 */ /* 0x0007e20000201400 */
[----:B------:R-:W-:Y:S01]  /*9b50*/  P2R R13, PR, RZ, 0x20 ;  /* 0x00000020ff0d7803 */ /* 0x000fe20000000000 */
[----:B-1----:R-:W-:Y:S01]  /*9b60*/  IMAD.IADD R7, R234, 0x1, -R3 ;  /* 0x00000001ea077824 */ /* 0x002fe200078e0a03 */
[----:B------:R-:W-:Y:S01]  /*9b70*/  FSEL R156, R9, -INF , !P1 ;  /* 0xff800000099c7808 */ /* 0x000fe20004800000 */
[----:B------:R-:W-:Y:S01]  /*9b80*/  FFMA.FTZ R9, R25, -UR35, R29 ;  /* 0x8000002319097c23 */ /* 0x000fe2000801001d */
[----:B------:R-:W-:Y:S02]  /*9b90*/  ISETP.GE.AND P1, PT, R0, R244, PT ;  /* 0x000000f40000720c */ /* 0x000fe40003f26270 */
[----:B------:R-:W-:Y:S02]  /*9ba0*/  IABS R5, R7 ;  /* 0x0000000700057213 */ /* 0x000fe40000000000 */
[----:B------:R-:W-:-:S02]  /*9bb0*/  P2R R7, PR, RZ, 0x1 ;  /* 0x00000001ff077803 */ /* 0x000fc40000000000 */
[----:B------:R-:W-:Y:S02]  /*9bc0*/  ISETP.GE.AND P0, PT, R3, R242, PT ;  /* 0x000000f20300720c */ /* 0x000fe40003f06270 */
[----:B------:R-:W-:Y:S01]  /*9bd0*/  ISETP.NE.AND P3, PT, R7, RZ, PT ;  /* 0x000000ff0700720c */ /* 0x000fe20003f65270 */
[----:B------:R-:W-:Y:S01]  /*9be0*/  FFMA.FTZ R7, R22, -UR35, R59 ;  /* 0x8000002316077c23 */ /* 0x000fe2000801003b */
[----:B------:R-:W-:Y:S01]  /*9bf0*/  ISETP.LT.OR P5, PT, R3, R237, P0 ;  /* 0x000000ed0300720c */ /* 0x000fe200007a1670 */
[----:B---3--:R-:W-:Y:S01]  /*9c00*/  IMAD.MOV.U32 R6, RZ, RZ, R5 ;  /* 0x000000ffff067224 */ /* 0x008fe200078e0005 */
[----:B------:R-:W-:Y:S01]  /*9c10*/  IABS R5, R8 ;  /* 0x0000000800057213 */ /* 0x000fe20000000000 */
[----:B--2---:R-:W-:Y:S01]  /*9c20*/  FFMA.FTZ R8, R23, -UR35, R63 ;  /* 0x8000002317087c23 */ /* 0x004fe2000801003f */
[----:B------:R-:W-:Y:S01]  /*9c30*/  IABS R3, R10 ;  /* 0x0000000a00037213 */ /* 0x000fe20000000000 */
[----:B------:R1:W2:Y:S01]  /*9c40*/  I2F R15, R6 ;  /* 0x00000006000f7306 */ /* 0x0002a20000201400 */
[----:B------:R-:W-:Y:S01]  /*9c50*/  ISETP.GE.AND P0, PT, R0, R245, PT ;  /* 0x000000f50000720c */ /* 0x000fe20003f06270 */
[----:B------:R-:W-:Y:S01]  /*9c60*/  FFMA.FTZ R10, R24, -UR35, R28 ;  /* 0x80000023180a7c23 */ /* 0x000fe2000801001c */
[----:B------:R-:W-:-:S02]  /*9c70*/  FSEL R130, R7, -INF , !P4 ;  /* 0xff80000007827808 */ /* 0x000fc40006000000 */
[----:B------:R-:W-:Y:S02]  /*9c80*/  ISETP.LT.OR P4, PT, R0, R240, P0 ;  /* 0x000000f00000720c */ /* 0x000fe40000781670 */
[----:B------:R-:W-:Y:S01]  /*9c90*/  FSEL R160, R8, -INF , !P2 ;  /* 0xff80000008a07808 */ /* 0x000fe20005000000 */
[----:B------:R3:W4:Y:S01]  /*9ca0*/  I2F R12, R5 ;  /* 0x00000005000c7306 */ /* 0x0007220000201400 */
[C---:B------:R-:W-:Y:S02]  /*9cb0*/  ISETP.GE.AND P0, PT, R0.reuse, R243, PT ;  /* 0x000000f30000720c */ /* 0x040fe40003f06270 */
[----:B------:R-:W-:Y:S02]  /*9cc0*/  ISETP.GE.AND P2, PT, R0, R242, PT ;  /* 0x000000f20000720c */ /* 0x000fe40003f46270 */
[----:B------:R-:W-:Y:S02]  /*9cd0*/  FSEL R69, R10, -INF , !P3 ;  /* 0xff8000000a457808 */ /* 0x000fe40005800000 */
[----:B------:R-:W-:Y:S01]  /*9ce0*/  ISETP.LT.OR P3, PT, R0, R239, P1 ;  /* 0x000000ef0000720c */ /* 0x000fe20000f61670 */
[----:B-1----:R-:W-:Y:S01]  /*9cf0*/  IMAD.IADD R6, R234, 0x1, -R0 ;  /* 0x00000001ea067824 */ /* 0x002fe200078e0a00 */
[C---:B------:R-:W-:Y:S01]  /*9d00*/  ISETP.LT.OR P1, PT, R0.reuse, R238, P0 ;  /* 0x000000ee0000720c */ /* 0x040fe20000721670 */
[----:B--2---:R-:W-:Y:S01]  /*9d10*/  FFMA.FTZ R10, R15, -UR35, R16 ;  /* 0x800000230f0a7c23 */ /* 0x004fe20008010010 */
[----:B------:R-:W-:-:S02]  /*9d20*/  ISETP.LT.OR P0, PT, R0, R237, P2 ;  /* 0x000000ed0000720c */ /* 0x000fc40001701670 */
[----:B------:R-:W-:Y:S02]  /*9d30*/  ISETP.NE.AND P2, PT, R13, RZ, PT ;  /* 0x000000ff0d00720c */ /* 0x000fe40003f45270 */
[----:B------:R-:W-:Y:S01]  /*9d40*/  FSEL R157, R10, -INF , !P6 ;  /* 0xff8000000a9d7808 */ /* 0x000fe20007000000 */
[----:B---3--:R-:W-:Y:S01]  /*9d50*/  IMAD.MOV.U32 R5, RZ, RZ, R3 ;  /* 0x000000ffff057224 */ /* 0x008fe200078e0003 */
[----:B------:R-:W-:Y:S01]  /*9d60*/  IABS R3, R6 ;  /* 0x0000000600037213 */ /* 0x000fe20000000000 */
[----:B------:R-:W-:Y:S01]  /*9d70*/  IMAD.IADD R6, R241, 0x1, -R0 ;  /* 0x00000001f1067824 */ /* 0x000fe200078e0a00 */
[----:B------:R-:W-:Y:S01]  /*9d80*/  FSEL R68, R9, -INF , !P4 ;  /* 0xff80000009447808 */ /* 0x000fe20006000000 */
[----:B------:R1:W2:Y:S01]  /*9d90*/  I2F R11, R5 ;  /* 0x00000005000b7306 */ /* 0x0002a20000201400 */
[----:B----4-:R-:W-:Y:S02]  /*9da0*/  FFMA.FTZ R8, R12, -UR35, R18 ;  /* 0x800000230c087c23 */ /* 0x010fe40008010012 */
[----:B------:R-:W-:-:S03]  /*9db0*/  IMAD.IADD R0, R216, 0x1, R215 ;  /* 0x00000001d8007824 */ /* 0x000fc600078e02d7 */
[----:B------:R-:W-:Y:S01]  /*9dc0*/  FSEL R164, R8, -INF , !P5 ;  /* 0xff80000008a47808 */ /* 0x000fe20006800000 */
[----:B-1----:R-:W-:Y:S01]  /*9dd0*/  IMAD.MOV.U32 R5, RZ, RZ, R3 ;  /* 0x000000ffff057224 */ /* 0x002fe200078e0003 */
[----:B------:R-:W-:Y:S01]  /*9de0*/  IABS R3, R6 ;  /* 0x0000000600037213 */ /* 0x000fe20000000000 */
[----:B--2---:R-:W-:Y:S02]  /*9df0*/  FFMA.FTZ R7, R11, -UR35, R31 ;  /* 0x800000230b077c23 */ /* 0x004fe4000801001f */
[----:B------:R-:W1:Y:S03]  /*9e00*/  I2F R6, R5 ;  /* 0x0000000500067306 */ /* 0x000e660000201400 */
[----:B------:R-:W-:-:S05]  /*9e10*/  FSEL R128, R7, -INF , !P3 ;  /* 0xff80000007807808 */ /* 0x000fca0005800000 */
[----:B------:R2:W3:Y:S01]  /*9e20*/  I2F R5, R3 ;  /* 0x0000000300057306 */ /* 0x0004e20000201400 */
[----:B-1----:R-:W-:-:S05]  /*9e30*/  FFMA.FTZ R6, R6, -UR35, R17 ;  /* 0x8000002306067c23 */ /* 0x002fca0008010011 */
[----:B------:R-:W-:Y:S01]  /*9e40*/  FSEL R158, R6, -INF , !P1 ;  /* 0xff800000069e7808 */ /* 0x000fe20004800000 */
[----:B--2---:R-:W-:Y:S02]  /*9e50*/  FFMA.FTZ R3, R21, -UR35, R30 ;  /* 0x8000002315037c23 */ /* 0x004fe4000801001e */
[----:B---3--:R-:W-:-:S03]  /*9e60*/  FFMA.FTZ R5, R5, -UR35, R19 ;  /* 0x8000002305057c23 */ /* 0x008fc60008010013 */
[----:B------:R-:W-:Y:S02]  /*9e70*/  FSEL R129, R3, -INF , !P2 ;  /* 0xff80000003817808 */ /* 0x000fe40005000000 */
[----:B------:R-:W-:Y:S02]  /*9e80*/  PLOP3.LUT P2, PT, PT, PT, UP0, 0x80, 0x0 ;  /* 0x000000000000781c */ /* 0x000fe40003f4f008 */
[----:B------:R-:W-:Y:S02]  /*9e90*/  FSEL R165, R5, -INF , !P0 ;  /* 0xff80000005a57808 */ /* 0x000fe40004000000 */
[----:B------:R-:W-:-:S04]  /*9ea0*/  P2R R3, PR, RZ, 0x4 ;  /* 0x00000004ff037803 */ /* 0x000fc80000000000 */
[----:B------:R-:W-:Y:S11]  /*9eb0*/  ISETP.NE.AND P6, PT, R3, RZ, PT ;  /* 0x000000ff0300720c */ /* 0x000ff60003fc5270 */
[----:B------:R-:W-:Y:S02]  /*9ec0*/  @!UPT UIADD3 URZ, URZ, URZ, URZ ;  /* 0x0000003f3f3ff290 */ /* 0x000fe4000fffe03f */
        /* <DEDUP_REMOVED lines=8> */
[----:B------:R-:W-:-:S02]  /*9f50*/  IMAD.U32 R5, RZ, RZ, UR4 ;  /* 0x00000004ff057e24 */ /* 0x000fc4000f8e00ff */
[----:B------:R-:W-:Y:S01]  /*9f60*/  IMAD.U32 R8, RZ, RZ, UR10 ;  /* 0x0000000aff087e24 */ /* 0x000fe2000f8e00ff */
[----:B------:R-:W-:Y:S01]  /*9f70*/  UIMAD UR10, UR16, UR10, URZ ;  /* 0x0000000a100a72a4 */ /* 0x000fe2000f8e023f */
[----:B------:R-:W-:Y:S02]  /*9f80*/  IMAD.U32 R13, RZ, RZ, UR4 ;  /* 0x00000004ff0d7e24 */ /* 0x000fe4000f8e00ff */
[----:B------:R-:W-:Y:S01]  /*9f90*/  IMAD.U32 R17, RZ, RZ, UR4 ;  /* 0x00000004ff117e24 */ /* 0x000fe2000f8e00ff */
[----:B------:R-:W-:Y:S01]  /*9fa0*/  UIMAD UR5, UR5, UR17, UR10 ;  /* 0x00000011050572a4 */ /* 0x000fe2000f8e020a */
        /* <DEDUP_REMOVED lines=92> */
.L_x_829:
[----:B------:R-:W-:Y:S05]  /*a570*/  BSYNC B0 ;  /* 0x0000000000007941 */ /* 0x000fea0003800000 */
.L_x_828:
[----:B------:R-:W0:Y:S02]  /*a580*/  LDGDEPBAR ;  /* 0x00000000000079af */ /* 0x000e240000000000 */
.L_x_827:
[----:B------:R-:W-:Y:S01]  /*a590*/  FMNMX.FTZ R3, R105, R103, !PT ;  /* 0x0000006769037209 */ /* 0x000fe20007810000 */
[----:B------:R-:W-:Y:S01]  /*a5a0*/  STL [R1+0xec], R236 ;  /* 0x0000ecec01007387 */ /* 0x000fe20000100800 */
[----:B------:R-:W-:Y:S02]  /*a5b0*/  SHF.L.U32 R213, R0, 0x1, RZ ;  /* 0x0000000100d57819 */ /* 0x000fe400000006ff */
[----:B------:R-:W-:Y:S01]  /*a5c0*/  FMNMX.FTZ R3, R106, R3, !PT ;  /* 0x000000036a037209 */ /* 0x000fe20007810000 */
[----:B------:R-:W-:Y:S02]  /*a5d0*/  STL [R1+0xe8], R235 ;  /* 0x0000e8eb01007387 */ /* 0x000fe40000100800 */
[--C-:B------:R-:W-:Y:S01]  /*a5e0*/  IMAD R214, R4, 0x2, R213.reuse ;  /* 0x0000000204d67824 */ /* 0x100fe200078e02d5 */
[----:B------:R-:W-:Y:S01]  /*a5f0*/  FMNMX.FTZ R3, R100, R3, !PT ;  /* 0x0000000364037209 */ /* 0x000fe20007810000 */
[----:B------:R-:W-:Y:S01]  /*a600*/  STL [R1+0xe4], R234 ;  /* 0x0000e4ea01007387 */ /* 0x000fe20000100800 */
[----:B------:R-:W-:-:S02]  /*a610*/  IMAD R216, R2, 0x2, R213 ;  /* 0x0000000202d87824 */ /* 0x000fc400078e02d5 */
        /* <DEDUP_REMOVED lines=48> */
[----:B-1----:R-:W-:Y:S01]  /*a920*/  LDSM.16.MT88.4 R28, [R214+0x8800] ;  /* 0x00880000d61c783b */ /* 0x002fe20000004200 */
        /* <DEDUP_REMOVED lines=64> */
[----:B------:R-:W-:Y:S01]  /*ad30*/  FMUL.FTZ R7, R73, c[0x0][0x23c] ;  /* 0x00008f0049077a20 */ /* 0x000fe20000410000 */
[----:B------:R-:W-:Y:S02]  /*ad40*/  FMNMX.FTZ R3, R209, R6, !PT ;  /* 0x00000006d1037209 */ /* 0x000fe40007810000 */
[----:B------:R-:W-:Y:S02]  /*ad50*/  FMNMX.FTZ R72, R128, R72, !PT ;  /* 0x0000004880487209 */ /* 0x000fe40007810000 */
[----:B------:R-:W-:Y:S02]  /*ad60*/  FMNMX.FTZ R5, R179, R5, !PT ;  /* 0x00000005b3057209 */ /* 0x000fe40007810000 */
[----:B------:R-:W-:Y:S01]  /*ad70*/  FSETP.NEU.FTZ.AND P0, PT, R73, -INF , PT ;  /* 0xff8000004900780b */ /* 0x000fe20003f1d000 */
[----:B--2---:R-:W1:Y:S01]  /*ad80*/  SHFL.BFLY PT, R8, R72, 0x2, 0x1f ;  /* 0x0c401f0048087f89 */ /* 0x004e6200000e0000 */
[----:B------:R-:W-:-:S02]  /*ad90*/  FMNMX.FTZ R3, R195, R3, !PT ;  /* 0x00000003c3037209 */ /* 0x000fc40007810000 */
        /* <DEDUP_REMOVED lines=15> */
[--C-:B------:R-:W-:Y:S01]  /*ae90*/  FFMA.FTZ R147, R147, c[0x0][0x23c], -R7.reuse ;  /* 0x00008f0093937a23 */ /* 0x100fe20000010807 */
[----:B-1----:R-:W-:Y:S01]  /*aea0*/  FMNMX.FTZ R72, R72, R8, !PT ;  /* 0x0000000848487209 */ /* 0x002fe20007810000 */
[--C-:B------:R-:W-:Y:S02]  /*aeb0*/  FFMA.FTZ R8, R100, c[0x0][0x23c], -R7.reuse ;  /* 0x00008f0064087a23 */ /* 0x100fe40000010807 */
[--C-:B------:R-:W-:Y:S02]  /*aec0*/  FFMA.FTZ R148, R148, c[0x0][0x23c], -R7.reuse ;  /* 0x00008f0094947a23 */ /* 0x100fe40000010807 */
[----:B------:R-:W1:Y:S01]  /*aed0*/  SHFL.BFLY PT, R9, R72, 0x1, 0x1f ;  /* 0x0c201f0048097f89 */ /* 0x000e6200000e0000 */
[----:B--2---:R-:W-:Y:S01]  /*aee0*/  FFMA.FTZ R6, R103, c[0x0][0x23c], -R7 ;  /* 0x00008f0067067a23 */ /* 0x004fe20000010807 */
[----:B------:R-:W-:Y:S08]  /*aef0*/  MUFU.EX2 R126, R8 ;  /* 0x00000008007e7308 */ /* 0x000ff00000000800 */
[----:B------:R2:W3:Y:S01]  /*af00*/  MUFU.EX2 R10, R6 ;  /* 0x00000006000a7308 */ /* 0x0004e20000000800 */
[----:B-1----:R-:W-:-:S02]  /*af10*/  FMNMX.FTZ R72, R72, R9, !PT ;  /* 0x0000000948487209 */ /* 0x002fc40007810000 */
[----:B--2---:R-:W-:Y:S01]  /*af20*/  FMNMX.FTZ R6, R155, R5, !PT ;  /* 0x000000059b067209 */ /* 0x004fe20007810000 */
[----:B---3--:R-:W-:Y:S01]  /*af30*/  IMAD.MOV.U32 R2, RZ, RZ, R10 ;  /* 0x000000ffff027224 */ /* 0x008fe200078e000a */
[----:B------:R-:W-:Y:S01]  /*af40*/  FMNMX.FTZ R5, R167, R3, !PT ;  /* 0x00000003a7057209 */ /* 0x000fe20007810000 */
[----:B------:R-:W-:Y:S01]  /*af50*/  FFMA.FTZ R3, R106, c[0x0][0x23c], -R7 ;  /* 0x00008f006a037a23 */ /* 0x000fe20000010807 */
[----:B------:R-:W-:Y:S02]  /*af60*/  FMNMX.FTZ R6, R143, R6, !PT ;  /* 0x000000068f067209 */ /* 0x000fe40007810000 */
[----:B------:R-:W-:Y:S01]  /*af70*/  FMNMX.FTZ R5, R232, R5, !PT ;  /* 0x00000005e8057209 */ /* 0x000fe20007810000 */
[----:B------:R1:W2:Y:S01]  /*af80*/  MUFU.EX2 R212, R3 ;  /* 0x0000000300d47308 */ /* 0x0002a20000000800 */
[----:B------:R-:W-:Y:S02]  /*af90*/  FMNMX.FTZ R6, R142, R6, !PT ;  /* 0x000000068e067209 */ /* 0x000fe40007810000 */
[----:B------:R-:W-:-:S02]  /*afa0*/  FSETP.NEU.FTZ.AND P0, PT, R72, -INF , PT ;  /* 0xff8000004800780b */ /* 0x000fc40003f1d000 */
[----:B------:R-:W-:Y:S02]  /*afb0*/  F2FP.BF16.PACK_AB R20, R2, R127 ;  /* 0x0000007f0214723e */ /* 0x000fe400000010ff */
[----:B-1----:R-:W-:Y:S02]  /*afc0*/  FMNMX.FTZ R3, R198, R5, !PT ;  /* 0x00000005c6037209 */ /* 0x002fe40007810000 */
[----:B------:R-:W-:Y:S01]  /*afd0*/  FMNMX.FTZ R5, R133, R6, !PT ;  /* 0x0000000685057209 */ /* 0x000fe20007810000 */
[----:B------:R-:W-:Y:S01]  /*afe0*/  FMUL.FTZ R6, R72, c[0x0][0x23c] ;  /* 0x00008f0048067a20 */ /* 0x000fe20000410000 */
[----:B------:R-:W-:Y:S02]  /*aff0*/  FMNMX.FTZ R3, R193, R3, !PT ;  /* 0x00000003c1037209 */ /* 0x000fe40007810000 */
        /* <DEDUP_REMOVED lines=8> */
[----:B------:R-:W-:Y:S01]  /*b080*/  FSEL R6, R6, RZ, P0 ;  /* 0x000000ff06067208 */ /* 0x000fe20000000000 */
[----:B------:R-:W3:Y:S01]  /*b090*/  SHFL.BFLY PT, R8, R71, 0x2, 0x1f ;  /* 0x0c401f0047087f89 */ /* 0x000ee200000e0000 */
[----:B------:R-:W-:Y:S02]  /*b0a0*/  FMNMX.FTZ R5, R176, R5, !PT ;  /* 0x00000005b0057209 */ /* 0x000fe40007810000 */
[----:B--2---:R-:W-:Y:S01]  /*b0b0*/  F2FP.BF16.PACK_AB R22, R126, R212 ;  /* 0x000000d47e16723e */ /* 0x004fe200000010ff */
[----:B------:R-:W-:Y:S01]  /*b0c0*/  FFMA.FTZ R151, R151, c[0x0][0x23c], -R6 ;  /* 0x00008f0097977a23 */ /* 0x000fe20000010806 */
[----:B------:R-:W-:Y:S01]  /*b0d0*/  FMNMX.FTZ R5, R171, R5, !PT ;  /* 0x00000005ab057209 */ /* 0x000fe20007810000 */
[----:B-1----:R-:W-:-:S04]  /*b0e0*/  FFMA.FTZ R3, R88, c[0x0][0x23c], -R7 ;  /* 0x00008f0058037a23 */ /* 0x002fc80000010807 */
[----:B------:R1:W2:Y:S01]  /*b0f0*/  MUFU.EX2 R124, R3 ;  /* 0x00000003007c7308 */ /* 0x0002a20000000800 */
[----:B---3--:R-:W-:Y:S01]  /*b100*/  FMNMX.FTZ R71, R71, R8, !PT ;  /* 0x0000000847477209 */ /* 0x008fe20007810000 */
[----:B-1----:R-:W-:Y:S01]  /*b110*/  FFMA.FTZ R3, R85, c[0x0][0x23c], -R7 ;  /* 0x00008f0055037a23 */ /* 0x002fe20000010807 */
[----:B--2---:R-:W-:-:S05]  /*b120*/  F2FP.BF16.PACK_AB R12, R124, R122 ;  /* 0x0000007a7c0c723e */ /* 0x004fca00000010ff */
[----:B------:R1:W-:Y:S02]  /*b130*/  MUFU.EX2 R217, R3 ;  /* 0x0000000300d97308 */ /* 0x0003e40000000800 */
[----:B-1----:R-:W-:Y:S01]  /*b140*/  FMNMX.FTZ R3, R162, R5, !PT ;  /* 0x00000005a2037209 */ /* 0x002fe20007810000 */
[----:B------:R-:W-:-:S03]  /*b150*/  FFMA.FTZ R5, R80, c[0x0][0x23c], -R7 ;  /* 0x00008f0050057a23 */ /* 0x000fc60000010807 */
[----:B------:R-:W-:Y:S02]  /*b160*/  FMNMX.FTZ R3, R159, R3, !PT ;  /* 0x000000039f037209 */ /* 0x000fe40007810000 */
[----:B------:R1:W2:Y:S02]  /*b170*/  MUFU.EX2 R224, R5 ;  /* 0x0000000500e07308 */ /* 0x0002a40000000800 */
[----:B------:R-:W-:-:S04]  /*b180*/  FMNMX.FTZ R3, R145, R3, !PT ;  /* 0x0000000391037209 */ /* 0x000fc80007810000 */
[----:B------:R-:W-:-:S04]  /*b190*/  FMNMX.FTZ R3, R146, R3, !PT ;  /* 0x0000000392037209 */ /* 0x000fc80007810000 */
[----:B------:R-:W-:Y:S01]  /*b1a0*/  FMNMX.FTZ R70, R134, R3, !PT ;  /* 0x0000000386467209 */ /* 0x000fe20007810000 */
[----:B------:R-:W-:-:S03]  /*b1b0*/  FFMA.FTZ R3, R112, c[0x0][0x23c], -R6 ;  /* 0x00008f0070037a23 */ /* 0x000fc60000010806 */
[----:B------:R-:W-:Y:S01]  /*b1c0*/  FMNMX.FTZ R70, R160, R70, !PT ;  /* 0x00000046a0467209 */ /* 0x000fe20007810000 */
[----:B-1----:R-:W-:Y:S01]  /*b1d0*/  FFMA.FTZ R5, R115, c[0x0][0x23c], -R6 ;  /* 0x00008f0073057a23 */ /* 0x002fe20000010806 */
[----:B------:R1:W3:Y:S01]  /*b1e0*/  MUFU.EX2 R11, R3 ;  /* 0x00000003000b7308 */ /* 0x0002e20000000800 */
[----:B--2---:R-:W-:Y:S02]  /*b1f0*/  F2FP.BF16.PACK_AB R14, R224, R217 ;  /* 0x000000d9e00e723e */ /* 0x004fe400000010ff */
[----:B------:R-:W-:-:S04]  /*b200*/  FMNMX.FTZ R70, R164, R70, !PT ;  /* 0x00000046a4467209 */ /* 0x000fc80007810000 */
[----:B------:R-:W-:Y:S01]  /*b210*/  FMNMX.FTZ R70, R165, R70, !PT ;  /* 0x00000046a5467209 */ /* 0x000fe20007810000 */
[----:B------:R2:W4:Y:S04]  /*b220*/  MUFU.EX2 R220, R5 ;  /* 0x0000000500dc7308 */ /* 0x0005280000000800 */
[----:B------:R-:W4:Y:S01]  /*b230*/  SHFL.BFLY PT, R8, R70, 0x2, 0x1f ;  /* 0x0c401f0046087f89 */ /* 0x000f2200000e0000 */
[----:B-1----:R-:W-:Y:S01]  /*b240*/  FFMA.FTZ R3, R107, c[0x0][0x23c], -R6 ;  /* 0x00008f006b037a23 */ /* 0x002fe20000010806 */
[----:B---3--:R-:W-:-:S03]  /*b250*/  MOV R4, R11 ;  /* 0x0000000b00047202 */ /* 0x008fc60000000f00 */
[----:B------:R1:W-:Y:S01]  /*b260*/  MUFU.EX2 R252, R3 ;  /* 0x0000000300fc7308 */ /* 0x0003e20000000800 */
[----:B--2---:R-:W2:Y:S01]  /*b270*/  SHFL.BFLY PT, R5, R71, 0x1, 0x1f ;  /* 0x0c201f0047057f89 */ /* 0x004ea200000e0000 */
[----:B----4-:R-:W-:Y:S01]  /*b280*/  F2FP.BF16.PACK_AB R21, R4, R220 ;  /* 0x000000dc0415723e */ /* 0x010fe200000010ff */
[----:B-1----:R-:W-:Y:S01]  /*b290*/  FFMA.FTZ R3, R95, c[0x0][0x23c], -R6 ;  /* 0x00008f005f037a23 */ /* 0x002fe20000010806 */
[----:B------:R-:W-:-:S04]  /*b2a0*/  FMNMX.FTZ R70, R70, R8, !PT ;  /* 0x0000000846467209 */ /* 0x000fc80007810000 */
[----:B------:R1:W3:Y:S01]  /*b2b0*/  MUFU.EX2 R121, R3 ;  /* 0x0000000300797308 */ /* 0x0002e20000000800 */
[----:B------:R-:W4:Y:S01]  /*b2c0*/  SHFL.BFLY PT, R8, R70, 0x1, 0x1f ;  /* 0x0c201f0046087f89 */ /* 0x000f2200000e0000 */
[----:B--2---:R-:W-:-:S04]  /*b2d0*/  FMNMX.FTZ R71, R71, R5, !PT ;  /* 0x0000000547477209 */ /* 0x004fc80007810000 */
[C---:B------:R-:W-:Y:S01]  /*b2e0*/  FSETP.NEU.FTZ.AND P0, PT, R71.reuse, -INF , PT ;  /* 0xff8000004700780b */ /* 0x040fe20003f1d000 */
[----:B------:R-:W-:Y:S02]  /*b2f0*/  FMUL.FTZ R5, R71, c[0x0][0x23c] ;  /* 0x00008f0047057a20 */ /* 0x000fe40000410000 */
[----:B-1----:R-:W-:Y:S01]  /*b300*/  FFMA.FTZ R3, R92, c[0x0][0x23c], -R6 ;  /* 0x00008f005c037a23 */ /* 0x002fe20000010806 */
[----:B---3--:R-:W-:Y:S02]  /*b310*/  F2FP.BF16.PACK_AB R23, R121, R252 ;  /* 0x000000fc7917723e */ /* 0x008fe400000010ff */
[----:B------:R-:W-:Y:S01]  /*b320*/  FSEL R5, R5, RZ, P0 ;  /* 0x000000ff05057208 */ /* 0x000fe20000000000 */
[----:B------:R1:W-:Y:S04]  /*b330*/  MUFU.EX2 R120, R3 ;  /* 0x0000000300787308 */ /* 0x0003e80000000800 */
[----:B------:R-:W-:Y:S01]  /*b340*/  HMMA.16816.F32.BF16 R60, R20, R32, RZ ;  /* 0x00000020143c723c */ /* 0x000fe200000418ff */
[--C-:B------:R-:W-:Y:S01]  /*b350*/  FFMA.FTZ R142, R142, c[0x0][0x23c], -R5.reuse ;  /* 0x00008f008e8e7a23 */ /* 0x100fe20000010805 */
[----:B----4-:R-:W-:Y:S01]  /*b360*/  FMNMX.FTZ R70, R70, R8, !PT ;  /* 0x0000000846467209 */ /* 0x010fe20007810000 */
[----:B------:R-:W-:-:S02]  /*b370*/  FFMA.FTZ R8, R84, c[0x0][0x23c], -R5 ;  /* 0x00008f0054087a23 */ /* 0x000fc40000010805 */
[--C-:B------:R-:W-:Y:S01]  /*b380*/  FFMA.FTZ R156, R156, c[0x0][0x23c], -R5.reuse ;  /* 0x00008f009c9c7a23 */ /* 0x100fe20000010805 */
[----:B------:R-:W-:Y:S01]  /*b390*/  FSETP.NEU.FTZ.AND P0, PT, R70, -INF , PT ;  /* 0xff8000004600780b */ /* 0x000fe20003f1d000 */
[----:B------:R2:W-:Y:S01]  /*b3a0*/  MUFU.EX2 R226, R8 ;  /* 0x0000000800e27308 */ /* 0x0005e20000000800 */
[----:B------:R-:W-:Y:S01]  /*b3b0*/  HMMA.16816.F32.BF16 R76, R20, R44, RZ ;  /* 0x0000002c144c723c */ /* 0x000fe200000418ff */
[--C-:B------:R-:W-:Y:S02]  /*b3c0*/  FFMA.FTZ R157, R157, c[0x0][0x23c], -R5.reuse ;  /* 0x00008f009d9d7a23 */ /* 0x100fe40000010805 */
[----:B------:R-:W-:Y:S02]  /*b3d0*/  FFMA.FTZ R158, R158, c[0x0][0x23c], -R5 ;  /* 0x00008f009e9e7a23 */ /* 0x000fe40000010805 */
[----:B-1----:R-:W-:-:S04]  /*b3e0*/  FFMA.FTZ R3, R89, c[0x0][0x23c], -R6 ;  /* 0x00008f0059037a23 */ /* 0x002fc80000010806 */
[----:B------:R1:W3:Y:S01]  /*b3f0*/  MUFU.EX2 R218, R3 ;  /* 0x0000000300da7308 */ /* 0x0002e20000000800 */
[----:B--2---:R-:W-:-:S07]  /*b400*/  FFMA.FTZ R8, R82, c[0x0][0x23c], -R5 ;  /* 0x00008f0052087a23 */ /* 0x004fce0000010805 */
[----:B------:R-:W2:Y:S01]  /*b410*/  MUFU.EX2 R222, R8 ;  /* 0x0000000800de7308 */ /* 0x000ea20000000800 */
[----:B-1----:R-:W-:Y:S01]  /*b420*/  FFMA.FTZ R3, R83, c[0x0][0x23c], -R6 ;  /* 0x00008f0053037a23 */ /* 0x002fe20000010806 */
[----:B---3--:R-:W-:-:S06]  /*b430*/  F2FP.BF16.PACK_AB R13, R218, R120 ;  /* 0x00000078da0d723e */ /* 0x008fcc00000010ff */
[----:B------:R1:W-:Y:S01]  /*b440*/  MUFU.EX2 R227, R3 ;  /* 0x0000000300e37308 */ /* 0x0003e20000000800 */
[----:B--2---:R-:W-:Y:S01]  /*b450*/  F2FP.BF16.PACK_AB R10, R222, R226 ;  /* 0x000000e2de0a723e */ /* 0x004fe200000010ff */
[----:B-1----:R-:W-:-:S06]  /*b460*/  FFMA.FTZ R3, R81, c[0x0][0x23c], -R6 ;  /* 0x00008f0051037a23 */ /* 0x002fcc0000010806 */
        /* <DEDUP_REMOVED lines=16> */
[----:B-1----:R-:W-:Y:S01]  /*b570*/  FMUL.FTZ R3, R70, c[0x0][0x23c] ;  /* 0x00008f0046037a20 */ /* 0x002fe20000410000 */
[----:B--2---:R-:W-:-:S04]  /*b580*/  F2FP.BF16.PACK_AB R8, R219, R100 ;  /* 0x00000064db08723e */ /* 0x004fc800000010ff */
[----:B------:R-:W-:-:S05]  /*b590*/  FSEL R3, R3, RZ, P0 ;  /* 0x000000ff03037208 */ /* 0x000fca0000000000 */
[--C-:B------:R-:W-:Y:S02]  /*b5a0*/  FFMA.FTZ R0, R119, c[0x0][0x23c], -R3.reuse ;  /* 0x00008f0077007a23 */ /* 0x100fe40000010803 */
[--C-:B------:R-:W-:Y:S02]  /*b5b0*/  FFMA.FTZ R145, R145, c[0x0][0x23c], -R3.reuse ;  /* 0x00008f0091917a23 */ /* 0x100fe40000010803 */
[----:B------:R1:W-:Y:S01]  /*b5c0*/  MUFU.EX2 R230, R0 ;  /* 0x0000000000e67308 */ /* 0x0003e20000000800 */
[--C-:B------:R-:W-:Y:S02]  /*b5d0*/  FFMA.FTZ R146, R146, c[0x0][0x23c], -R3.reuse ;  /* 0x00008f0092927a23 */ /* 0x100fe40000010803 */
[--C-:B------:R-:W-:Y:S02]  /*b5e0*/  FFMA.FTZ R160, R160, c[0x0][0x23c], -R3.reuse ;  /* 0x00008f00a0a07a23 */ /* 0x100fe40000010803 */
[--C-:B------:R-:W-:Y:S02]  /*b5f0*/  FFMA.FTZ R164, R164, c[0x0][0x23c], -R3.reuse ;  /* 0x00008f00a4a47a23 */ /* 0x100fe40000010803 */
[----:B------:R-:W-:-:S02]  /*b600*/  FFMA.FTZ R165, R165, c[0x0][0x23c], -R3 ;  /* 0x00008f00a5a57a23 */ /* 0x000fc40000010803 */
[----:B-1----:R-:W-:-:S04]  /*b610*/  FFMA.FTZ R0, R117, c[0x0][0x23c], -R3 ;  /* 0x00008f0075007a23 */ /* 0x002fc80000010803 */
[----:B------:R1:W2:Y:S02]  /*b620*/  MUFU.EX2 R234, R0 ;  /* 0x0000000000ea7308 */ /* 0x0002a40000000800 */
[----:B-1----:R-:W-:Y:S01]  /*b630*/  FFMA.FTZ R0, R116, c[0x0][0x23c], -R3 ;  /* 0x00008f0074007a23 */ /* 0x002fe20000010803 */
[----:B--2---:R-:W-:Y:S01]  /*b640*/  F2FP.BF16.PACK_AB R17, R234, R230 ;  /* 0x000000e6ea11723e */ /* 0x004fe200000010ff */
[----:B------:R-:W-:Y:S04]  /*b650*/  HMMA.16816.F32.BF16 R116, R12, R28, R76 ;  /* 0x0000001c0c74723c */ /* 0x000fe8000004184c */
[----:B------:R1:W-:Y:S03]  /*b660*/  MUFU.EX2 R228, R0 ;  /* 0x0000000000e47308 */ /* 0x0003e60000000800 */
[----:B------:R-:W-:Y:S01]  /*b670*/  IMAD.MOV.U32 R76, RZ, RZ, R123 ;  /* 0x000000ffff4c7224 */ /* 0x000fe200078e007b */
[----:B------:R-:W-:Y:S01]  /*b680*/  MOV R77, R124 ;  /* 0x0000007c004d7202 */ /* 0x000fe20000000f00 */
[----:B------:R-:W-:Y:S01]  /*b690*/  IMAD.MOV.U32 R78, RZ, RZ, R219 ;  /* 0x000000ffff4e7224 */ /* 0x000fe200078e00db */
[----:B------:R-:W-:Y:S01]  /*b6a0*/  MOV R79, R218 ;  /* 0x000000da004f7202 */ /* 0x000fe20000000f00 */
[----:B-1----:R-:W-:-:S04]  /*b6b0*/  FFMA.FTZ R0, R104, c[0x0][0x23c], -R3 ;  /* 0x00008f0068007a23 */ /* 0x002fc80000010803 */
[----:B------:R1:W2:Y:S02]  /*b6c0*/  MUFU.EX2 R103, R0 ;  /* 0x0000000000677308 */ /* 0x0002a40000000800 */
[----:B-1----:R-:W-:Y:S01]  /*b6d0*/  FFMA.FTZ R0, R101, c[0x0][0x23c], -R3 ;  /* 0x00008f0065007a23 */ /* 0x002fe20000010803 */
[----:B--2---:R-:W-:-:S05]  /*b6e0*/  F2FP.BF16.PACK_AB R19, R103, R228 ;  /* 0x000000e46713723e */ /* 0x004fca00000010ff */
[----:B------:R1:W-:Y:S02]  /*b6f0*/  MUFU.EX2 R125, R0 ;  /* 0x00000000007d7308 */ /* 0x0003e40000000800 */
[C---:B------:R-:W-:Y:S08]  /*b700*/  HMMA.16816.F32.BF16 R56, R16.reuse, R32, RZ ;  /* 0x000000201038723c */ /* 0x040ff000000418ff */
[----:B------:R-:W-:Y:S01]  /*b710*/  HMMA.16816.F32.BF16 R64, R16, R44, RZ ;  /* 0x0000002c1040723c */ /* 0x000fe200000418ff */
[----:B-1----:R-:W-:-:S04]  /*b720*/  FFMA.FTZ R0, R93, c[0x0][0x23c], -R3 ;  /* 0x00008f005d007a23 */ /* 0x002fc80000010803 */
[----:B------:R1:W2:Y:S03]  /*b730*/  MUFU.EX2 R88, R0 ;  /* 0x0000000000587308 */ /* 0x0002a60000000800 */
[----:B------:R-:W-:Y:S08]  /*b740*/  HMMA.16816.F32.BF16 R92, R12, R52, R60 ;  /* 0x000000340c5c723c */ /* 0x000ff0000004183c */
[----:B------:R-:W-:Y:S01]  /*b750*/  HMMA.16816.F32.BF16 R60, R20, R40, RZ ;  /* 0x00000028143c723c */ /* 0x000fe200000418ff */
[----:B-1----:R-:W-:Y:S01]  /*b760*/  FFMA.FTZ R0, R86, c[0x0][0x23c], -R3 ;  /* 0x00008f0056007a23 */ /* 0x002fe20000010803 */
[----:B--2---:R-:W-:-:S06]  /*b770*/  F2FP.BF16.PACK_AB R9, R88, R125 ;  /* 0x0000007d5809723e */ /* 0x004fcc00000010ff */
[----:B------:R-:W-:Y:S01]  /*b780*/  HMMA.16816.F32.BF16 R80, R16, R48, RZ ;  /* 0x000000301050723c */ /* 0x000fe200000418ff */
[----:B------:R1:W-:Y:S02]  /*b790*/  MUFU.EX2 R225, R0 ;  /* 0x0000000000e17308 */ /* 0x0003e40000000800 */
[----:B-1----:R-:W-:-:S05]  /*b7a0*/  FFMA.FTZ R0, R87, c[0x0][0x23c], -R3 ;  /* 0x00008f0057007a23 */ /* 0x002fca0000010803 */
[----:B------:R-:W-:Y:S01]  /*b7b0*/  HMMA.16816.F32.BF16 R84, R20, R48, RZ ;  /* 0x000000301454723c */ /* 0x000fe200000418ff */
[----:B------:R-:W1:Y:S02]  /*b7c0*/  MUFU.EX2 R221, R0 ;  /* 0x0000000000dd7308 */ /* 0x000e640000000800 */
[----:B-1----:R-:W-:Y:S01]  /*b7d0*/  F2FP.BF16.PACK_AB R11, R221, R225 ;  /* 0x000000e1dd0b723e */ /* 0x002fe200000010ff */
[----:B------:R-:W-:Y:S11]  /*b7e0*/  FFMA.FTZ R0, R251, c[0x0][0x23c], -R7 ;  /* 0x00008f00fb007a23 */ /* 0x000ff60000010807 */
[----:B------:R-:W-:Y:S09]  /*b7f0*/  @!UPT UIADD3 URZ, URZ, URZ, URZ ;  /* 0x0000003f3f3ff290 */ /* 0x000ff2000fffe03f */
[----:B------:R-:W-:Y:S08]  /*b800*/  HMMA.16816.F32.BF16 R108, R12, R36, R84 ;  /* 0x000000240c6c723c */ /* 0x000ff00000041854 */
[----:B------:R-:W-:Y:S07]  /*b810*/  HMMA.16816.F32.BF16 R96, R8, R52, R56 ;  /* 0x000000340860723c */ /* 0x000fee0000041838 */
[----:B------:R-:W-:Y:S01]  /*b820*/  IMAD.MOV.U32 R52, RZ, RZ, R127 ;  /* 0x000000ffff347224 */ /* 0x000fe200078e007f */
[----:B------:R-:W-:Y:S01]  /*b830*/  HMMA.16816.F32.BF16 R56, R16, R40, RZ ;  /* 0x000000281038723c */ /* 0x000fe200000418ff */
[----:B------:R-:W-:-:S06]  /*b840*/  MOV R53, R126 ;  /* 0x0000007e00357202 */ /* 0x000fcc0000000f00 */
[----:B------:R-:W-:Y:S01]  /*b850*/  IMAD.MOV.U32 R40, RZ, RZ, R122 ;  /* 0x000000ffff287224 */ /* 0x000fe200078e007a */
[----:B------:R-:W-:Y:S01]  /*b860*/  HMMA.16816.F32.BF16 R112, R8, R28, R64 ;  /* 0x0000001c0870723c */ /* 0x000fe20000041840 */
[----:B------:R-:W-:-:S06]  /*b870*/  MOV R41, R88 ;  /* 0x0000005800297202 */ /* 0x000fcc0000000f00 */
[----:B------:R-:W-:Y:S01]  /*b880*/  MOV R67, R121 ;  /* 0x0000007900437202 */ /* 0x000fe20000000f00 */
[----:B------:R-:W-:Y:S01]  /*b890*/  IMAD.MOV.U32 R66, RZ, RZ, R120 ;  /* 0x000000ffff427224 */ /* 0x000fe200078e0078 */
[C---:B------:R-:W-:Y:S07]  /*b8a0*/  HMMA.16816.F32.BF16 R104, R8.reuse, R36, R80 ;  /* 0x000000240868723c */ /* 0x040fee0000041850 */
[----:B------:R-:W-:Y:S01]  /*b8b0*/  IMAD.MOV.U32 R37, RZ, RZ, R125 ;  /* 0x000000ffff257224 */ /* 0x000fe200078e007d */
[----:B------:R-:W-:Y:S01]  /*b8c0*/  HMMA.16816.F32.BF16 R120, R8, R24, R56 ;  /* 0x000000180878723c */ /* 0x000fe20000041838 */
[----:B------:R-:W-:Y:S01]  /*b8d0*/  MOV R81, R212 ;  /* 0x000000d400517202 */ /* 0x000fe20000000f00 */
[----:B------:R-:W-:Y:S01]  /*b8e0*/  IMAD.MOV.U32 R82, RZ, RZ, R103 ;  /* 0x000000ffff527224 */ /* 0x000fe200078e0067 */
[----:B------:R-:W-:Y:S01]  /*b8f0*/  MOV R83, R100 ;  /* 0x0000006400537202 */ /* 0x000fe20000000f00 */
[----:B------:R-:W-:Y:S01]  /*b900*/  IMAD.MOV.U32 R80, RZ, RZ, R217 ;  /* 0x000000ffff507224 */ /* 0x000fe200078e00d9 */
[----:B------:R-:W-:-:S03]  /*b910*/  MOV R36, R220 ;  /* 0x000000dc00247202 */ /* 0x000fc60000000f00 */
[----:B------:R-:W-:Y:S08]  /*b920*/  HMMA.16816.F32.BF16 R56, R16, R50, RZ ;  /* 0x000000321038723c */ /* 0x000ff000000418ff */
[----:B------:R-:W-:Y:S08]  /*b930*/  HMMA.16816.F32.BF16 R124, R12, R24, R60 ;  /* 0x000000180c7c723c */ /* 0x000ff0000004183c */
[----:B------:R-:W-:Y:S08]  /*b940*/  HMMA.16816.F32.BF16 R60, R16, R34, RZ ;  /* 0x00000022103c723c */ /* 0x000ff000000418ff */
[----:B------:R-:W-:Y:S08]  /*b950*/  HMMA.16816.F32.BF16 R84, R8, R38, R56 ;  /* 0x000000260854723c */ /* 0x000ff00000041838 */
[C---:B------:R-:W-:Y:S08]  /*b960*/  HMMA.16816.F32.BF16 R56, R16.reuse, R46, RZ ;  /* 0x0000002e1038723c */ /* 0x040ff000000418ff */
[----:B------:R-:W-:Y:S08]  /*b970*/  HMMA.16816.F32.BF16 R16, R16, R42, RZ ;  /* 0x0000002a1010723c */ /* 0x000ff000000418ff */
[C---:B------:R-:W-:Y:S08]  /*b980*/  HMMA.16816.F32.BF16 R60, R8.reuse, R54, R60 ;  /* 0x00000036083c723c */ /* 0x040ff0000004183c */
[C---:B------:R-:W-:Y:S01]  /*b990*/  HMMA.16816.F32.BF16 R88, R8.reuse, R30, R56 ;  /* 0x0000001e0858723c */ /* 0x040fe20000041838 */
[----:B------:R1:W-:Y:S06]  /*b9a0*/  MUFU.EX2 R57, R0 ;  /* 0x0000000000397308 */ /* 0x0003ec0000000800 */
[----:B------:R-:W-:Y:S01]  /*b9b0*/  MOV R58, R78 ;  /* 0x0000004e003a7202 */ /* 0x000fe20000000f00 */
[----:B------:R-:W-:Y:S01]  /*b9c0*/  HMMA.16816.F32.BF16 R100, R8, R26, R16 ;  /* 0x0000001a0864723c */ /* 0x000fe20000041810 */
[----:B------:R-:W2:Y:S01]  /*b9d0*/  LDSM.16.MT88.4 R16, [R213+0x9000] ;  /* 0x00900000d510783b */ /* 0x000ea20000004200 */
[----:B------:R-:W-:-:S06]  /*b9e0*/  IMAD.MOV.U32 R59, RZ, RZ, R79 ;  /* 0x000000ffff3b7224 */ /* 0x000fcc00078e004f */
[----:B------:R-:W-:Y:S01]  /*b9f0*/  HMMA.16816.F32.BF16 R32, R20, R34, RZ ;  /* 0x000000221420723c */ /* 0x000fe200000418ff */
[----:B-1----:R-:W-:Y:S01]  /*ba00*/  FFMA.FTZ R0, R247, c[0x0][0x23c], -R7 ;  /* 0x00008f00f7007a23 */ /* 0x002fe20000010807 */
[----:B------:R-:W-:-:S03]  /*ba10*/  MOV R247, R52 ;  /* 0x0000003400f77202 */ /* 0x000fc60000000f00 */
[----:B------:R1:W-:Y:S03]  /*ba20*/  MUFU.EX2 R64, R0 ;  /* 0x0000000000407308 */ /* 0x0003e60000000800 */
[C---:B------:R-:W-:Y:S08]  /*ba30*/  HMMA.16816.F32.BF16 R48, R20.reuse, R50, RZ ;  /* 0x000000321430723c */ /* 0x040ff000000418ff */
[----:B------:R-:W-:Y:S01]  /*ba40*/  HMMA.16816.F32.BF16 R44, R20, R46, RZ ;  /* 0x0000002e142c723c */ /* 0x000fe200000418ff */
[----:B-1----:R-:W-:-:S07]  /*ba50*/  FFMA.FTZ R0, R202, c[0x0][0x23c], -R7 ;  /* 0x00008f00ca007a23 */ /* 0x002fce0000010807 */
[----:B------:R-:W-:Y:S01]  /*ba60*/  HMMA.16816.F32.BF16 R20, R20, R42, RZ ;  /* 0x0000002a1414723c */ /* 0x000fe200000418ff */
[----:B------:R1:W-:Y:S07]  /*ba70*/  MUFU.EX2 R219, R0 ;  /* 0x0000000000db7308 */ /* 0x0003ee0000000800 */
[C---:B------:R-:W-:Y:S07]  /*ba80*/  HMMA.16816.F32.BF16 R32, R12.reuse, R54, R32 ;  /* 0x000000360c20723c */ /* 0x040fee0000041820 */
[----:B------:R-:W-:Y:S01]  /*ba90*/  IMAD.MOV.U32 R54, RZ, RZ, R81 ;  /* 0x000000ffff367224 */ /* 0x000fe200078e0051 */
[----:B------:R-:W-:Y:S01]  /*baa0*/  HMMA.16816.F32.BF16 R48, R12, R38, R48 ;  /* 0x000000260c30723c */ /* 0x000fe20000041830 */
[----:B-1----:R-:W-:Y:S01]  /*bab0*/  FFMA.FTZ R0, R191, c[0x0][0x23c], -R7 ;  /* 0x00008f00bf007a23 */ /* 0x002fe20000010807 */
[----:B------:R-:W-:-:S03]  /*bac0*/  MOV R55, R82 ;  /* 0x0000005200377202 */ /* 0x000fc60000000f00 */
[----:B------:R1:W3:Y:S02]  /*bad0*/  MUFU.EX2 R212, R0 ;  /* 0x0000000000d47308 */ /* 0x0002e40000000800 */
[----:B------:R-:W-:Y:S01]  /*bae0*/  IMAD.MOV.U32 R202, RZ, RZ, R55 ;  /* 0x000000ffffca7224 */ /* 0x000fe200078e0037 */
[C---:B------:R-:W-:Y:S08]  /*baf0*/  HMMA.16816.F32.BF16 R44, R12.reuse, R30, R44 ;  /* 0x0000001e0c2c723c */ /* 0x040ff0000004182c */
[----:B------:R-:W-:Y:S01]  /*bb00*/  HMMA.16816.F32.BF16 R20, R12, R26, R20 ;  /* 0x0000001a0c14723c */ /* 0x000fe20000041814 */
[----:B-1----:R-:W-:-:S06]  /*bb10*/  FFMA.FTZ R0, R250, c[0x0][0x23c], -R6 ;  /* 0x00008f00fa007a23 */ /* 0x002fcc0000010806 */
[----:B---3--:R-:W-:Y:S01]  /*bb20*/  F2FP.BF16.PACK_AB R14, R212, R219 ;  /* 0x000000dbd40e723e */ /* 0x008fe200000010ff */
[----:B------:R1:W-:Y:S02]  /*bb30*/  MUFU.EX2 R29, R0 ;  /* 0x00000000001d7308 */ /* 0x0003e40000000800 */
[----:B-1----:R-:W-:Y:S02]  /*bb40*/  FFMA.FTZ R0, R208, c[0x0][0x23c], -R6 ;  /* 0x00008f00d0007a23 */ /* 0x002fe40000010806 */
[----:B------:R-:W-:-:S04]  /*bb50*/  IMAD.MOV.U32 R208, RZ, RZ, R36 ;  /* 0x000000ffffd07224 */ /* 0x000fc800078e0024 */
[----:B------:R1:W-:Y:S02]  /*bb60*/  MUFU.EX2 R28, R0 ;  /* 0x00000000001c7308 */ /* 0x0003e40000000800 */
[----:B-1----:R-:W-:Y:S01]  /*bb70*/  FFMA.FTZ R0, R196, c[0x0][0x23c], -R6 ;  /* 0x00008f00c4007a23 */ /* 0x002fe20000010806 */
[----:B------:R-:W-:-:S05]  /*bb80*/  MOV R196, R76 ;  /* 0x0000004c00c47202 */ /* 0x000fca0000000f00 */
[----:B------:R1:W-:Y:S02]  /*bb90*/  MUFU.EX2 R218, R0 ;  /* 0x0000000000da7308 */ /* 0x0003e40000000800 */
[----:B-1----:R-:W-:-:S06]  /*bba0*/  FFMA.FTZ R0, R182, c[0x0][0x23c], -R6 ;  /* 0x00008f00b6007a23 */ /* 0x002fcc0000010806 */
[----:B------:R1:W3:Y:S02]  /*bbb0*/  MUFU.EX2 R56, R0 ;  /* 0x0000000000387308 */ /* 0x0002e40000000800 */
[----:B-1----:R-:W-:Y:S01]  /*bbc0*/  FFMA.FTZ R0, R248, c[0x0][0x23c], -R5 ;  /* 0x00008f00f8007a23 */ /* 0x002fe20000010805 */
[----:B------:R-:W-:Y:S02]  /*bbd0*/  MOV R248, R64 ;  /* 0x0000004000f87202 */ /* 0x000fe40000000f00 */
[----:B---3--:R-:W-:-:S03]  /*bbe0*/  F2FP.BF16.PACK_AB R15, R56, R218 ;  /* 0x000000da380f723e */ /* 0x008fc600000010ff */
[----:B------:R1:W3:Y:S01]  /*bbf0*/  MUFU.EX2 R8, R0 ;  /* 0x0000000000087308 */ /* 0x0002e20000000800 */
[----:B------:R-:W-:Y:S01]  /*bc00*/  F2FP.BF16.PACK_AB R12, R248, R57 ;  /* 0x00000039f80c723e */ /* 0x000fe200000010ff */
[----:B-1----:R-:W-:Y:S02]  /*bc10*/  FFMA.FTZ R0, R207, c[0x0][0x23c], -R5 ;  /* 0x00008f00cf007a23 */ /* 0x002fe40000010805 */
[----:B------:R-:W-:-:S04]  /*bc20*/  IMAD.MOV.U32 R207, RZ, RZ, R77 ;  /* 0x000000ffffcf7224 */ /* 0x000fc800078e004d */
[----:B------:R1:W-:Y:S02]  /*bc30*/  MUFU.EX2 R220, R0 ;  /* 0x0000000000dc7308 */ /* 0x0003e40000000800 */
[----:B-1----:R-:W-:-:S06]  /*bc40*/  FFMA.FTZ R0, R194, c[0x0][0x23c], -R5 ;  /* 0x00008f00c2007a23 */ /* 0x002fcc0000010805 */
[----:B------:R1:W-:Y:S02]  /*bc50*/  MUFU.EX2 R217, R0 ;  /* 0x0000000000d97308 */ /* 0x0003e40000000800 */
[----:B-1----:R-:W-:Y:S02]  /*bc60*/  FFMA.FTZ R0, R173, c[0x0][0x23c], -R5 ;  /* 0x00008f00ad007a23 */ /* 0x002fe40000010805 */
[----:B------:R-:W-:Y:S01]  /*bc70*/  IMAD.MOV.U32 R173, RZ, RZ, R29 ;  /* 0x000000ffffad7224 */ /* 0x000fe200078e001d */
[----:B------:R-:W-:-:S03]  /*bc80*/  MOV R29, R80 ;  /* 0x00000050001d7202 */ /* 0x000fc60000000f00 */
[----:B------:R1:W4:Y:S01]  /*bc90*/  MUFU.EX2 R24, R0 ;  /* 0x0000000000187308 */ /* 0x0003220000000800 */
[----:B------:R-:W-:Y:S01]  /*bca0*/  MOV R251, R29 ;  /* 0x0000001d00fb7202 */ /* 0x000fe20000000f00 */
[----:B-1----:R-:W-:Y:S01]  /*bcb0*/  FFMA.FTZ R0, R249, c[0x0][0x23c], -R3 ;  /* 0x00008f00f9007a23 */ /* 0x002fe20000010803 */
[----:B---3--:R-:W-:Y:S02]  /*bcc0*/  MOV R249, R8 ;  /* 0x0000000800f97202 */ /* 0x008fe40000000f00 */
[----:B----4-:R-:W-:-:S03]  /*bcd0*/  F2FP.BF16.PACK_AB R10, R24, R217 ;  /* 0x000000d9180a723e */ /* 0x010fc600000010ff */
[----:B------:R1:W-:Y:S01]  /*bce0*/  MUFU.EX2 R182, R0 ;  /* 0x0000000000b67308 */ /* 0x0003e20000000800 */
[----:B------:R-:W-:Y:S01]  /*bcf0*/  F2FP.BF16.PACK_AB R8, R220, R249 ;  /* 0x000000f9dc08723e */ /* 0x000fe200000010ff */
[----:B-1----:R-:W-:Y:S02]  /*bd00*/  FFMA.FTZ R0, R209, c[0x0][0x23c], -R3 ;  /* 0x00008f00d1007a23 */ /* 0x002fe40000010803 */
[----:B------:R-:W-:-:S04]  /*bd10*/  IMAD.MOV.U32 R209, RZ, RZ, R28 ;  /* 0x000000ffffd17224 */ /* 0x000fc800078e001c */
[----:B------:R1:W3:Y:S01]  /*bd20*/  MUFU.EX2 R194, R0 ;  /* 0x0000000000c27308 */ /* 0x0002e20000000800 */
[----:B------:R-:W-:Y:S01]  /*bd30*/  IMAD.MOV.U32 R28, RZ, RZ, R83 ;  /* 0x000000ffff1c7224 */ /* 0x000fe200078e0053 */
[----:B------:R-:W-:-:S04]  /*bd40*/  F2FP.BF16.PACK_AB R13, R209, R173 ;  /* 0x000000add10d723e */ /* 0x000fc800000010ff */
[----:B------:R-:W-:-:S03]  /*bd50*/  MOV R250, R28 ;  /* 0x0000001c00fa7202 */ /* 0x000fc60000000f00 */
[----:B--2---:R-:W-:Y:S01]  /*bd60*/  HMMA.16816.F32.BF16 R76, R12, R16, R92 ;  /* 0x000000100c4c723c */ /* 0x004fe2000004185c */
[----:B-1----:R-:W-:Y:S01]  /*bd70*/  FFMA.FTZ R0, R195, c[0x0][0x23c], -R3 ;  /* 0x00008f00c3007a23 */ /* 0x002fe20000010803 */
[----:B---3--:R-:W-:-:S03]  /*bd80*/  F2FP.BF16.PACK_AB R9, R194, R182 ;  /* 0x000000b6c209723e */ /* 0x008fc600000010ff */
[----:B------:R1:W-:Y:S02]  /*bd90*/  MUFU.EX2 R195, R0 ;  /* 0x0000000000c37308 */ /* 0x0003e40000000800 */
[----:B-1----:R-:W-:-:S06]  /*bda0*/  FFMA.FTZ R0, R183, c[0x0][0x23c], -R3 ;  /* 0x00008f00b7007a23 */ /* 0x002fcc0000010803 */
[----:B------:R-:W1:Y:S02]  /*bdb0*/  MUFU.EX2 R25, R0 ;  /* 0x0000000000197308 */ /* 0x000e640000000800 */
[----:B-1----:R-:W-:Y:S01]  /*bdc0*/  F2FP.BF16.PACK_AB R11, R25, R195 ;  /* 0x000000c3190b723e */ /* 0x002fe200000010ff */
[----:B------:R-:W-:-:S05]  /*bdd0*/  FFMA.FTZ R0, R231, c[0x0][0x23c], -R7 ;  /* 0x00008f00e7007a23 */ /* 0x000fca0000010807 */
[----:B------:R1:W2:Y:S01]  /*bde0*/  MUFU.EX2 R191, R0 ;  /* 0x0000000000bf7308 */ /* 0x0002a20000000800 */
[C---:B------:R-:W-:Y:S07]  /*bdf0*/  HMMA.16816.F32.BF16 R80, R8.reuse, R16, R96 ;  /* 0x000000100850723c */ /* 0x040fee0000041860 */
[----:B------:R-:W-:Y:S01]  /*be00*/  MOV R99, R66 ;  /* 0x0000004200637202 */ /* 0x000fe20000000f00 */
[----:B------:R-:W-:Y:S01]  /*be10*/  IMAD.MOV.U32 R98, RZ, RZ, R67 ;  /* 0x000000ffff627224 */ /* 0x000fe200078e0043 */
[----:B------:R-:W-:Y:S01]  /*be20*/  MOV R97, R40 ;  /* 0x0000002800617202 */ /* 0x000fe20000000f00 */
[----:B------:R-:W-:Y:S01]  /*be30*/  IMAD.MOV.U32 R96, RZ, RZ, R41 ;  /* 0x000000ffff607224 */ /* 0x000fe200078e0029 */
[----:B------:R-:W-:Y:S01]  /*be40*/  HMMA.16816.F32.BF16 R64, R8, R18, R60 ;  /* 0x000000120840723c */ /* 0x000fe2000004183c */
[----:B-1----:R-:W-:Y:S01]  /*be50*/  FFMA.FTZ R0, R206, c[0x0][0x23c], -R7 ;  /* 0x00008f00ce007a23 */ /* 0x002fe20000010807 */
[----:B--2---:R-:W-:-:S06]  /*be60*/  MOV R206, R191 ;  /* 0x000000bf00ce7202 */ /* 0x004fcc0000000f00 */
[C---:B------:R-:W-:Y:S01]  /*be70*/  HMMA.16816.F32.BF16 R40, R12.reuse, R18, R32 ;  /* 0x000000120c28723c */ /* 0x040fe20000041820 */
[----:B------:R-:W1:Y:S07]  /*be80*/  LDSM.16.MT88.4 R16, [R216+0x9000] ;  /* 0x00900000d810783b */ /* 0x000e6e0000004200 */
[C---:B-1----:R-:W-:Y:S07]  /*be90*/  HMMA.16816.F32.BF16 R60, R12.reuse, R16, R108 ;  /* 0x000000100c3c723c */ /* 0x042fee000004186c */
[----:B------:R-:W-:Y:S01]  /*bea0*/  MOV R111, R56 ;  /* 0x00000038006f7202 */ /* 0x000fe20000000f00 */
[----:B------:R-:W-:Y:S01]  /*beb0*/  IMAD.MOV.U32 R110, RZ, RZ, R57 ;  /* 0x000000ffff6e7224 */ /* 0x000fe200078e0039 */
[----:B------:R-:W-:Y:S01]  /*bec0*/  MOV R109, R58 ;  /* 0x0000003a006d7202 */ /* 0x000fe20000000f00 */
[----:B------:R-:W-:Y:S01]  /*bed0*/  IMAD.MOV.U32 R108, RZ, RZ, R59 ;  /* 0x000000ffff6c7224 */ /* 0x000fe200078e003b */
[----:B------:R-:W-:Y:S08]  /*bee0*/  HMMA.16816.F32.BF16 R48, R12, R18, R48 ;  /* 0x000000120c30723c */ /* 0x000ff00000041830 */
[C---:B------:R-:W-:Y:S07]  /*bef0*/  HMMA.16816.F32.BF16 R56, R8.reuse, R16, R104 ;  /* 0x000000100838723c */ /* 0x040fee0000041868 */
[----:B------:R-:W-:Y:S01]  /*bf00*/  MOV R107, R54 ;  /* 0x00000036006b7202 */ /* 0x000fe20000000f00 */
[----:B------:R-:W-:Y:S01]  /*bf10*/  IMAD.MOV.U32 R104, RZ, RZ, R25 ;  /* 0x000000ffff687224 */ /* 0x000fe200078e0019 */
[----:B------:R-:W-:Y:S01]  /*bf20*/  MOV R106, R53 ;  /* 0x00000035006a7202 */ /* 0x000fe20000000f00 */
[----:B------:R-:W-:Y:S01]  /*bf30*/  IMAD.MOV.U32 R105, RZ, RZ, R24 ;  /* 0x000000ffff697224 */ /* 0x000fe200078e0018 */
[----:B------:R-:W-:Y:S01]  /*bf40*/  HMMA.16816.F32.BF16 R52, R8, R18, R84 ;  /* 0x000000120834723c */ /* 0x000fe20000041854 */
[----:B------:R-:W1:Y:S01]  /*bf50*/  LDSM.16.MT88.4 R16, [R214+0x9000] ;  /* 0x00900000d610783b */ /* 0x000e620000004200 */
[----:B------:R2:W3:Y:S05]  /*bf60*/  MUFU.EX2 R84, R0 ;  /* 0x0000000000547308 */ /* 0x0004ea0000000800 */
[----:B------:R-:W-:Y:S01]  /*bf70*/  IMAD.MOV.U32 R87, RZ, RZ, R37 ;  /* 0x000000ffff577224 */ /* 0x000fe200078e0025 */
[----:B------:R-:W-:-:S02]  /*bf80*/  MOV R86, R104 ;  /* 0x0000006800567202 */ /* 0x000fc40000000f00 */
        /* <DEDUP_REMOVED lines=9> */
[----:B--2---:R-:W-:Y:S01]  /*c020*/  FFMA.FTZ R0, R192, c[0x0][0x23c], -R7 ;  /* 0x00008f00c0007a23 */ /* 0x004fe20000010807 */
[----:B------:R-:W-:Y:S01]  /*c030*/  MOV R98, R207 ;  /* 0x000000cf00627202 */ /* 0x000fe20000000f00 */
[----:B------:R-:W-:-:S02]  /*c040*/  IMAD.MOV.U32 R109, RZ, RZ, R111 ;  /* 0x000000ffff6d7224 */ /* 0x000fc400078e006f */
[----:B------:R2:W-:Y:S01]  /*c050*/  MUFU.EX2 R183, R0 ;  /* 0x0000000000b77308 */ /* 0x0005e20000000800 */
[----:B------:R-:W-:Y:S02]  /*c060*/  IMAD.MOV.U32 R111, RZ, RZ, R97 ;  /* 0x000000ffff6f7224 */ /* 0x000fe400078e0061 */
[----:B------:R-:W-:Y:S02]  /*c070*/  IMAD.MOV.U32 R97, RZ, RZ, R99 ;  /* 0x000000ffff617224 */ /* 0x000fe400078e0063 */
[----:B------:R-:W-:Y:S02]  /*c080*/  IMAD.MOV.U32 R99, RZ, RZ, R196 ;  /* 0x000000ffff637224 */ /* 0x000fe400078e00c4 */
[----:B--2---:R-:W-:Y:S01]  /*c090*/  FFMA.FTZ R0, R169, c[0x0][0x23c], -R7 ;  /* 0x00008f00a9007a23 */ /* 0x004fe20000010807 */
[----:B-1----:R-:W-:Y:S01]  /*c0a0*/  HMMA.16816.F32.BF16 R36, R12, R16, R116 ;  /* 0x000000100c24723c */ /* 0x002fe20000041874 */
[----:B------:R-:W-:Y:S01]  /*c0b0*/  IMAD.MOV.U32 R169, RZ, RZ, R85 ;  /* 0x000000ffffa97224 */ /* 0x000fe200078e0055 */
[----:B------:R-:W-:-:S02]  /*c0c0*/  MOV R85, R87 ;  /* 0x0000005700557202 */ /* 0x000fc40000000f00 */
[----:B------:R-:W-:-:S04]  /*c0d0*/  MOV R87, R105 ;  /* 0x0000006900577202 */ /* 0x000fc80000000f00 */
[C---:B------:R-:W-:Y:S08]  /*c0e0*/  HMMA.16816.F32.BF16 R32, R8.reuse, R16, R112 ;  /* 0x000000100820723c */ /* 0x040ff00000041870 */
[-C--:B------:R-:W-:Y:S08]  /*c0f0*/  HMMA.16816.F32.BF16 R28, R8, R18.reuse, R88 ;  /* 0x00000012081c723c */ /* 0x080ff00000041858 */
[----:B------:R-:W-:Y:S01]  /*c100*/  HMMA.16816.F32.BF16 R44, R12, R18, R44 ;  /* 0x000000120c2c723c */ /* 0x000fe2000004182c */
[----:B------:R-:W1:Y:S07]  /*c110*/  LDSM.16.MT88.4 R16, [R215+0x9000] ;  /* 0x00900000d710783b */ /* 0x000e6e0000004200 */
[C---:B-1----:R-:W-:Y:S01]  /*c120*/  HMMA.16816.F32.BF16 R92, R8.reuse, R16, R120 ;  /* 0x00000010085c723c */ /* 0x042fe20000041878 */
[----:B------:R1:W2:Y:S06]  /*c130*/  MUFU.EX2 R123, R0 ;  /* 0x00000000007b7308 */ /* 0x0002ac0000000800 */
[----:B------:R-:W-:Y:S01]  /*c140*/  IMAD.MOV.U32 R122, RZ, RZ, R106 ;  /* 0x000000ffff7a7224 */ /* 0x000fe200078e006a */
[----:B------:R-:W-:Y:S01]  /*c150*/  HMMA.16816.F32.BF16 R88, R8, R18, R100 ;  /* 0x000000120858723c */ /* 0x000fe20000041864 */
[----:B------:R-:W-:Y:S01]  /*c160*/  IMAD.MOV.U32 R120, RZ, RZ, R98 ;  /* 0x000000ffff787224 */ /* 0x000fe200078e0062 */
[----:B------:R-:W-:-:S05]  /*c170*/  MOV R121, R99 ;  /* 0x0000006300797202 */ /* 0x000fca0000000f00 */
[----:B------:R-:W-:Y:S01]  /*c180*/  MOV R101, R107 ;  /* 0x0000006b00657202 */ /* 0x000fe20000000f00 */
[C---:B------:R-:W-:Y:S01]  /*c190*/  HMMA.16816.F32.BF16 R24, R12.reuse, R16, R124 ;  /* 0x000000100c18723c */ /* 0x040fe2000004187c */
[----:B-1----:R-:W-:Y:S01]  /*c1a0*/  FFMA.FTZ R0, R211, c[0x0][0x23c], -R6 ;  /* 0x00008f00d3007a23 */ /* 0x002fe20000010806 */
[----:B---3--:R-:W-:Y:S01]  /*c1b0*/  MOV R211, R84 ;  /* 0x0000005400d37202 */ /* 0x008fe20000000f00 */
[----:B------:R-:W-:Y:S01]  /*c1c0*/  IMAD.MOV.U32 R102, RZ, RZ, R96 ;  /* 0x000000ffff667224 */ /* 0x000fe200078e0060 */
[----:B------:R-:W-:Y:S01]  /*c1d0*/  MOV R103, R97 ;  /* 0x0000006100677202 */ /* 0x000fe20000000f00 */
[----:B------:R1:W-:Y:S02]  /*c1e0*/  MUFU.EX2 R84, R0 ;  /* 0x0000000000547308 */ /* 0x0003e40000000800 */
[----:B------:R-:W-:Y:S01]  /*c1f0*/  IMAD.MOV.U32 R127, RZ, RZ, R108 ;  /* 0x000000ffff7f7224 */ /* 0x000fe200078e006c */
[----:B------:R-:W-:Y:S01]  /*c200*/  HMMA.16816.F32.BF16 R20, R12, R18, R20 ;  /* 0x000000120c14723c */ /* 0x000fe20000041814 */
[----:B------:R-:W3:Y:S01]  /*c210*/  LDSM.16.MT88.4 R16, [R213+0x9800] ;  /* 0x00980000d510783b */ /* 0x000ee20000004200 */
[----:B------:R-:W-:Y:S01]  /*c220*/  MOV R126, R109 ;  /* 0x0000006d007e7202 */ /* 0x000fe20000000f00 */
[----:B------:R-:W-:Y:S01]  /*c230*/  IMAD.MOV.U32 R125, RZ, RZ, R110 ;  /* 0x000000ffff7d7224 */ /* 0x000fe200078e006e */
[----:B------:R-:W-:-:S03]  /*c240*/  MOV R124, R111 ;  /* 0x0000006f007c7202 */ /* 0x000fc60000000f00 */
[----:B------:R-:W-:Y:S02]  /*c250*/  F2FP.BF16.PACK_AB R12, R211, R206 ;  /* 0x000000ced30c723e */ /* 0x000fe400000010ff */
[----:B--2---:R-:W-:Y:S01]  /*c260*/  F2FP.BF16.PACK_AB R14, R123, R183 ;  /* 0x000000b77b0e723e */ /* 0x004fe200000010ff */
[----:B-1----:R-:W-:Y:S01]  /*c270*/  FFMA.FTZ R0, R200, c[0x0][0x23c], -R6 ;  /* 0x00008f00c8007a23 */ /* 0x002fe20000010806 */
[----:B------:R-:W-:-:S03]  /*c280*/  MOV R200, R121 ;  /* 0x0000007900c87202 */ /* 0x000fc60000000f00 */
[----:B------:R1:W-:Y:S02]  /*c290*/  MUFU.EX2 R8, R0 ;  /* 0x0000000000087308 */ /* 0x0003e40000000800 */
[----:B-1----:R-:W-:-:S06]  /*c2a0*/  FFMA.FTZ R0, R184, c[0x0][0x23c], -R6 ;  /* 0x00008f00b8007a23 */ /* 0x002fcc0000010806 */
[----:B------:R1:W-:Y:S02]  /*c2b0*/  MUFU.EX2 R207, R0 ;  /* 0x0000000000cf7308 */ /* 0x0003e40000000800 */
[----:B-1----:R-:W-:Y:S02]  /*c2c0*/  FFMA.FTZ R0, R166, c[0x0][0x23c], -R6 ;  /* 0x00008f00a6007a23 */ /* 0x002fe40000010806 */
[----:B------:R-:W-:-:S04]  /*c2d0*/  FFMA.FTZ R166, R132, c[0x0][0x23c], -R7 ;  /* 0x00008f0084a67a23 */ /* 0x000fc80000010807 */
[----:B------:R1:W2:Y:S02]  /*c2e0*/  MUFU.EX2 R100, R0 ;  /* 0x0000000000647308 */ /* 0x0002a40000000800 */
[----:B-1----:R-:W-:Y:S01]  /*c2f0*/  FFMA.FTZ R0, R210, c[0x0][0x23c], -R5 ;  /* 0x00008f00d2007a23 */ /* 0x002fe20000010805 */
[----:B--2---:R-:W-:-:S05]  /*c300*/  F2FP.BF16.PACK_AB R15, R100, R207 ;  /* 0x000000cf640f723e */ /* 0x004fca00000010ff */
[----:B------:R1:W-:Y:S02]  /*c310*/  MUFU.EX2 R196, R0 ;  /* 0x0000000000c47308 */ /* 0x0003e40000000800 */
[----:B-1----:R-:W-:-:S06]  /*c320*/  FFMA.FTZ R0, R199, c[0x0][0x23c], -R5 ;  /* 0x00008f00c7007a23 */ /* 0x002fcc0000010805 */
[----:B------:R1:W2:Y:S02]  /*c330*/  MUFU.EX2 R184, R0 ;  /* 0x0000000000b87308 */ /* 0x0002a40000000800 */
[----:B-1----:R-:W-:Y:S01]  /*c340*/  FFMA.FTZ R0, R185, c[0x0][0x23c], -R5 ;  /* 0x00008f00b9007a23 */ /* 0x002fe20000010805 */
[----:B------:R-:W-:Y:S02]  /*c350*/  MOV R185, R8 ;  /* 0x0000000800b97202 */ /* 0x000fe40000000f00 */
[----:B--2---:R-:W-:-:S03]  /*c360*/  F2FP.BF16.PACK_AB R8, R184, R196 ;  /* 0x000000c4b808723e */ /* 0x004fc600000010ff */
[----:B------:R1:W-:Y:S01]  /*c370*/  MUFU.EX2 R231, R0 ;  /* 0x0000000000e77308 */ /* 0x0003e20000000800 */
[----:B------:R-:W-:-:S07]  /*c380*/  F2FP.BF16.PACK_AB R13, R185, R84 ;  /* 0x00000054b90d723e */ /* 0x000fce00000010ff */
[----:B---3--:R-:W-:Y:S01]  /*c390*/  HMMA.16816.F32.BF16 R116, R12, R16, R76 ;  /* 0x000000100c74723c */ /* 0x008fe2000004184c */
[----:B-1----:R-:W-:Y:S02]  /*c3a0*/  FFMA.FTZ R0, R150, c[0x0][0x23c], -R5 ;  /* 0x00008f0096007a23 */ /* 0x002fe40000010805 */
[----:B------:R-:W-:Y:S02]  /*c3b0*/  FFMA.FTZ R150, R135, c[0x0][0x23c], -R7 ;  /* 0x00008f0087967a23 */ /* 0x000fe40000010807 */
        /* <DEDUP_REMOVED lines=8> */
[----:B--2---:R-:W-:-:S05]  /*c440*/  F2FP.BF16.PACK_AB R9, R192, R191 ;  /* 0x000000bfc009723e */ /* 0x004fca00000010ff */
[----:B------:R1:W-:Y:S02]  /*c450*/  MUFU.EX2 R233, R0 ;  /* 0x0000000000e97308 */ /* 0x0003e40000000800 */
[----:B-1----:R-:W-:Y:S02]  /*c460*/  FFMA.FTZ R0, R167, c[0x0][0x23c], -R3 ;  /* 0x00008f00a7007a23 */ /* 0x002fe40000010803 */
[----:B------:R-:W-:-:S04]  /*c470*/  IMAD.MOV.U32 R167, RZ, RZ, R86 ;  /* 0x000000ffffa77224 */ /* 0x000fc800078e0056 */
[----:B------:R-:W1:Y:S01]  /*c480*/  MUFU.EX2 R186, R0 ;  /* 0x0000000000ba7308 */ /* 0x000e620000000800 */
[----:B------:R-:W-:Y:S02]  /*c490*/  IMAD.MOV.U32 R86, RZ, RZ, R104 ;  /* 0x000000ffff567224 */ /* 0x000fe400078e0068 */
[----:B------:R-:W-:Y:S01]  /*c4a0*/  HMMA.16816.F32.BF16 R104, R12, R18, R40 ;  /* 0x000000120c68723c */ /* 0x000fe20000041828 */
[----:B-1----:R-:W-:Y:S01]  /*c4b0*/  F2FP.BF16.PACK_AB R11, R186, R233 ;  /* 0x000000e9ba0b723e */ /* 0x002fe200000010ff */
[----:B------:R-:W-:-:S06]  /*c4c0*/  FFMA.FTZ R0, R205, c[0x0][0x23c], -R7 ;  /* 0x00008f00cd007a23 */ /* 0x000fcc0000010807 */
[C---:B------:R-:W-:Y:S08]  /*c4d0*/  HMMA.16816.F32.BF16 R112, R8.reuse, R16, R80 ;  /* 0x000000100870723c */ /* 0x040ff00000041850 */
[----:B------:R-:W-:Y:S01]  /*c4e0*/  HMMA.16816.F32.BF16 R108, R8, R18, R64 ;  /* 0x00000012086c723c */ /* 0x000fe20000041840 */
[----:B------:R-:W1:Y:S07]  /*c4f0*/  LDSM.16.MT88.4 R16, [R216+0x9800] ;  /* 0x00980000d810783b */ /* 0x000e6e0000004200 */
[----:B-1----:R-:W-:Y:S07]  /*c500*/  HMMA.16816.F32.BF16 R96, R12, R16, R60 ;  /* 0x000000100c60723c */ /* 0x002fee000004183c */
[----:B------:R-:W-:Y:S01]  /*c510*/  IMAD.MOV.U32 R60, RZ, RZ, R206 ;  /* 0x000000ffff3c7224 */ /* 0x000fe200078e00ce */
[----:B------:R-:W-:Y:S01]  /*c520*/  MOV R61, R84 ;  /* 0x00000054003d7202 */ /* 0x000fe20000000f00 */
[----:B------:R-:W-:Y:S01]  /*c530*/  IMAD.MOV.U32 R62, RZ, RZ, R85 ;  /* 0x000000ffff3e7224 */ /* 0x000fe200078e0055 */
[----:B------:R-:W-:Y:S01]  /*c540*/  MOV R63, R86 ;  /* 0x00000056003f7202 */ /* 0x000fe20000000f00 */
[----:B------:R-:W-:Y:S01]  /*c550*/  IMAD.MOV.U32 R206, RZ, RZ, R87 ;  /* 0x000000ffffce7224 */ /* 0x000fe200078e0057 */
[C---:B------:R-:W-:Y:S08]  /*c560*/  HMMA.16816.F32.BF16 R80, R8.reuse, R18, R52 ;  /* 0x000000120850723c */ /* 0x040ff00000041834 */
[----:B------:R-:W-:Y:S07]  /*c570*/  HMMA.16816.F32.BF16 R84, R8, R16, R56 ;  /* 0x000000100854723c */ /* 0x000fee0000041838 */
[----:B------:R-:W-:Y:S01]  /*c580*/  IMAD.MOV.U32 R58, RZ, RZ, R120 ;  /* 0x000000ffff3a7224 */ /* 0x000fe200078e0078 */
[----:B------:R-:W-:Y:S01]  /*c590*/  HMMA.16816.F32.BF16 R76, R12, R18, R48 ;  /* 0x000000120c4c723c */ /* 0x000fe20000041830 */
[----:B------:R-:W1:Y:S01]  /*c5a0*/  LDSM.16.MT88.4 R16, [R214+0x9800] ;  /* 0x00980000d610783b */ /* 0x000e620000004200 */
[----:B------:R-:W-:Y:S01]  /*c5b0*/  IMAD.MOV.U32 R56, RZ, RZ, R122 ;  /* 0x000000ffff387224 */ /* 0x000fe200078e007a */
[----:B------:R-:W-:-:S02]  /*c5c0*/  MOV R57, R101 ;  /* 0x0000006500397202 */ /* 0x000fc40000000f00 */
[----:B------:R-:W-:Y:S02]  /*c5d0*/  MOV R59, R103 ;  /* 0x00000067003b7202 */ /* 0x000fe40000000f00 */
[----:B------:R-:W-:Y:S01]  /*c5e0*/  MOV R51, R123 ;  /* 0x0000007b00337202 */ /* 0x000fe20000000f00 */
[----:B------:R-:W-:Y:S01]  /*c5f0*/  IMAD.MOV.U32 R49, RZ, RZ, R100 ;  /* 0x000000ffff317224 */ /* 0x000fe200078e0064 */
[----:B------:R-:W-:Y:S02]  /*c600*/  MOV R50, R208 ;  /* 0x000000d000327202 */ /* 0x000fe40000000f00 */
[----:B------:R-:W-:Y:S02]  /*c610*/  MOV R208, R252 ;  /* 0x000000fc00d07202 */ /* 0x000fe40000000f00 */
[----:B------:R-:W-:Y:S01]  /*c620*/  MOV R48, R251 ;  /* 0x000000fb00307202 */ /* 0x000fe20000000f00 */
[-C--:B-1----:R-:W-:Y:S08]  /*c630*/  HMMA.16816.F32.BF16 R120, R12, R16.reuse, R36 ;  /* 0x000000100c78723c */ /* 0x082ff00000041824 */
[C---:B------:R-:W-:Y:S08]  /*c640*/  HMMA.16816.F32.BF16 R40, R8.reuse, R16, R32 ;  /* 0x000000100828723c */ /* 0x040ff00000041820 */
[-C--:B------:R-:W-:Y:S08]  /*c650*/  HMMA.16816.F32.BF16 R36, R8, R18.reuse, R28 ;  /* 0x000000120824723c */ /* 0x080ff0000004181c */
[----:B------:R-:W-:Y:S01]  /*c660*/  HMMA.16816.F32.BF16 R100, R12, R18, R44 ;  /* 0x000000120c64723c */ /* 0x000fe2000004182c */
[----:B------:R-:W1:Y:S01]  /*c670*/  LDSM.16.MT88.4 R16, [R215+0x9800] ;  /* 0x00980000d710783b */ /* 0x000e620000004200 */
[----:B------:R2:W3:Y:S05]  /*c680*/  MUFU.EX2 R44, R0 ;  /* 0x00000000002c7308 */ /* 0x0004ea0000000800 */
[----:B------:R-:W-:Y:S01]  /*c690*/  MOV R45, R51 ;  /* 0x00000033002d7202 */ /* 0x000fe20000000f00 */
[----:B------:R-:W-:Y:S01]  /*c6a0*/  IMAD.MOV.U32 R51, RZ, RZ, R250 ;  /* 0x000000ffff337224 */ /* 0x000fe200078e00fa */
[----:B------:R-:W-:-:S02]  /*c6b0*/  MOV R46, R56 ;  /* 0x00000038002e7202 */ /* 0x000fc40000000f00 */
[----:B------:R-:W-:Y:S01]  /*c6c0*/  MOV R56, R169 ;  /* 0x000000a900387202 */ /* 0x000fe20000000f00 */
[--C-:B------:R-:W-:Y:S02]  /*c6d0*/  FFMA.FTZ R169, R68, c[0x0][0x23c], -R7.reuse ;  /* 0x00008f0044a97a23 */ /* 0x100fe40000010807 */
[--C-:B------:R-:W-:Y:S02]  /*c6e0*/  FFMA.FTZ R68, R153, c[0x0][0x23c], -R6.reuse ;  /* 0x00008f0099447a23 */ /* 0x100fe40000010806 */
[----:B------:R-:W-:Y:S02]  /*c6f0*/  FFMA.FTZ R153, R140, c[0x0][0x23c], -R6 ;  /* 0x00008f008c997a23 */ /* 0x000fe40000010806 */
[----:B--2---:R-:W-:Y:S02]  /*c700*/  FFMA.FTZ R0, R197, c[0x0][0x23c], -R7 ;  /* 0x00008f00c5007a23 */ /* 0x004fe40000010807 */
[--C-:B------:R-:W-:Y:S02]  /*c710*/  FFMA.FTZ R140, R155, c[0x0][0x23c], -R5.reuse ;  /* 0x00008f009b8c7a23 */ /* 0x100fe40000010805 */
[----:B------:R2:W-:Y:S01]  /*c720*/  MUFU.EX2 R47, R0 ;  /* 0x00000000002f7308 */ /* 0x0005e20000000800 */
[----:B------:R-:W-:-:S02]  /*c730*/  FFMA.FTZ R155, R133, c[0x0][0x23c], -R5 ;  /* 0x00008f00859b7a23 */ /* 0x000fc40000010805 */
[----:B--2---:R-:W-:Y:S01]  /*c740*/  FFMA.FTZ R0, R181, c[0x0][0x23c], -R7 ;  /* 0x00008f00b5007a23 */ /* 0x004fe20000010807 */
[----:B---3--:R-:W-:Y:S01]  /*c750*/  MOV R181, R44 ;  /* 0x0000002c00b57202 */ /* 0x008fe20000000f00 */
[-C--:B-1----:R-:W-:Y:S03]  /*c760*/  HMMA.16816.F32.BF16 R64, R12, R16.reuse, R24 ;  /* 0x000000100c40723c */ /* 0x082fe60000041818 */
[----:B------:R1:W-:Y:S04]  /*c770*/  MUFU.EX2 R199, R0 ;  /* 0x0000000000c77308 */ /* 0x0003e80000000800 */
[----:B------:R-:W-:Y:S01]  /*c780*/  IMAD.MOV.U32 R26, RZ, RZ, R45 ;  /* 0x000000ffff1a7224 */ /* 0x000fe200078e002d */
[----:B------:R-:W-:Y:S01]  /*c790*/  HMMA.16816.F32.BF16 R32, R8, R16, R92 ;  /* 0x000000100820723c */ /* 0x000fe2000004185c */
[----:B------:R-:W-:Y:S01]  /*c7a0*/  MOV R45, R248 ;  /* 0x000000f8002d7202 */ /* 0x000fe20000000f00 */
[----:B------:R-:W-:-:S02]  /*c7b0*/  FFMA.FTZ R25, R179, c[0x0][0x23c], -R5 ;  /* 0x00008f00b3197a23 */ /* 0x000fc40000010805 */
[----:B------:R-:W-:Y:S02]  /*c7c0*/  FFMA.FTZ R24, R177, c[0x0][0x23c], -R5 ;  /* 0x00008f00b1187a23 */ /* 0x000fe40000010805 */
[----:B------:R-:W-:Y:S01]  /*c7d0*/  IMAD.MOV.U32 R177, RZ, RZ, R210 ;  /* 0x000000ffffb17224 */ /* 0x000fe200078e00d2 */
[----:B------:R-:W-:Y:S01]  /*c7e0*/  MOV R17, R247 ;  /* 0x000000f700117202 */ /* 0x000fe20000000f00 */
[-C--:B------:R-:W-:Y:S01]  /*c7f0*/  HMMA.16816.F32.BF16 R52, R12, R18.reuse, R20 ;  /* 0x000000120c34723c */ /* 0x080fe20000041814 */
[----:B-1----:R-:W-:Y:S01]  /*c800*/  FFMA.FTZ R0, R168, c[0x0][0x23c], -R7 ;  /* 0x00008f00a8007a23 */ /* 0x002fe20000010807 */
[----:B------:R-:W1:Y:S01]  /*c810*/  LDSM.16.MT88.4 R12, [R213+0xa000] ;  /* 0x00a00000d50c783b */ /* 0x000e620000004200 */
[----:B------:R-:W-:Y:S01]  /*c820*/  MOV R93, R233 ;  /* 0x000000e9005d7202 */ /* 0x000fe20000000f00 */
[----:B------:R-:W-:Y:S01]  /*c830*/  IMAD.MOV.U32 R92, RZ, RZ, R231 ;  /* 0x000000ffff5c7224 */ /* 0x000fe200078e00e7 */
[----:B------:R2:W-:Y:S01]  /*c840*/  MUFU.EX2 R27, R0 ;  /* 0x00000000001b7308 */ /* 0x0005e20000000800 */
[----:B------:R-:W-:Y:S01]  /*c850*/  MOV R16, R2 ;  /* 0x0000000200107202 */ /* 0x000fe20000000f00 */
[----:B------:R-:W-:Y:S01]  /*c860*/  FFMA.FTZ R2, R193, c[0x0][0x23c], -R3 ;  /* 0x00008f00c1027a23 */ /* 0x000fe20000010803 */
[----:B------:R-:W-:Y:S01]  /*c870*/  MOV R95, R46 ;  /* 0x0000002e005f7202 */ /* 0x000fe20000000f00 */
[----:B------:R-:W-:Y:S01]  /*c880*/  FFMA.FTZ R168, R69, c[0x0][0x23c], -R7 ;  /* 0x00008f0045a87a23 */ /* 0x000fe20000010807 */
[----:B------:R-:W-:Y:S01]  /*c890*/  MOV R46, R173 ;  /* 0x000000ad002e7202 */ /* 0x000fe20000000f00 */
[--C-:B------:R-:W-:Y:S01]  /*c8a0*/  FFMA.FTZ R69, R154, c[0x0][0x23c], -R6.reuse ;  /* 0x00008f009a457a23 */ /* 0x100fe20000010806 */
[----:B------:R-:W-:Y:S01]  /*c8b0*/  HMMA.16816.F32.BF16 R28, R8, R18, R88 ;  /* 0x00000012081c723c */ /* 0x000fe20000041858 */
[----:B------:R-:W-:-:S02]  /*c8c0*/  FFMA.FTZ R154, R139, c[0x0][0x23c], -R6 ;  /* 0x00008f008b9a7a23 */ /* 0x000fc40000010806 */
[----:B------:R-:W-:Y:S02]  /*c8d0*/  FFMA.FTZ R139, R143, c[0x0][0x23c], -R5 ;  /* 0x00008f008f8b7a23 */ /* 0x000fe40000010805 */
[----:B------:R-:W-:Y:S02]  /*c8e0*/  FFMA.FTZ R143, R162, c[0x0][0x23c], -R3 ;  /* 0x00008f00a28f7a23 */ /* 0x000fe40000010803 */
[--C-:B------:R-:W-:Y:S02]  /*c8f0*/  FFMA.FTZ R23, R175, c[0x0][0x23c], -R5.reuse ;  /* 0x00008f00af177a23 */ /* 0x100fe40000010805 */
[--C-:B--2---:R-:W-:Y:S01]  /*c900*/  FFMA.FTZ R0, R203, c[0x0][0x23c], -R6.reuse ;  /* 0x00008f00cb007a23 */ /* 0x104fe20000010806 */
[----:B------:R-:W-:Y:S01]  /*c910*/  MOV R203, R45 ;  /* 0x0000002d00cb7202 */ /* 0x000fe20000000f00 */
[----:B------:R-:W-:Y:S01]  /*c920*/  FFMA.FTZ R173, R129, c[0x0][0x23c], -R6 ;  /* 0x00008f0081ad7a23 */ /* 0x000fe20000010806 */
[----:B------:R-:W-:Y:S01]  /*c930*/  MUFU.EX2 R210, R23 ;  /* 0x0000001700d27308 */ /* 0x000fe20000000800 */
[----:B------:R-:W-:-:S02]  /*c940*/  FFMA.FTZ R22, R163, c[0x0][0x23c], -R5 ;  /* 0x00008f00a3167a23 */ /* 0x000fc40000010805 */
[--C-:B------:R-:W-:Y:S02]  /*c950*/  FFMA.FTZ R20, R178, c[0x0][0x23c], -R3.reuse ;  /* 0x00008f00b2147a23 */ /* 0x100fe40000010803 */
[----:B------:R-:W-:Y:S02]  /*c960*/  IMAD.MOV.U32 R178, RZ, RZ, R92 ;  /* 0x000000ffffb27224 */ /* 0x000fe400078e005c */
[----:B------:R-:W-:Y:S01]  /*c970*/  IMAD.MOV.U32 R45, RZ, RZ, R56 ;  /* 0x000000ffff2d7224 */ /* 0x000fe200078e0038 */
[----:B------:R2:W-:Y:S01]  /*c980*/  MUFU.EX2 R252, R0 ;  /* 0x0000000000fc7308 */ /* 0x0005e20000000800 */
[----:B------:R-:W-:-:S07]  /*c990*/  FFMA.FTZ R21, R180, c[0x0][0x23c], -R3 ;  /* 0x00008f00b4157a23 */ /* 0x000fce0000010803 */
[----:B------:R-:W-:Y:S01]  /*c9a0*/  MUFU.EX2 R205, R20 ;  /* 0x0000001400cd7308 */ /* 0x000fe20000000800 */
[----:B--2---:R-:W-:-:S07]  /*c9b0*/  FFMA.FTZ R0, R189, c[0x0][0x23c], -R6 ;  /* 0x00008f00bd007a23 */ /* 0x004fce0000010806 */
[----:B------:R2:W3:Y:S02]  /*c9c0*/  MUFU.EX2 R189, R0 ;  /* 0x0000000000bd7308 */ /* 0x0004e40000000800 */
[--C-:B--2---:R-:W-:Y:S01]  /*c9d0*/  FFMA.FTZ R0, R174, c[0x0][0x23c], -R6.reuse ;  /* 0x00008f00ae007a23 */ /* 0x104fe20000010806 */
[----:B---3--:R-:W-:Y:S01]  /*c9e0*/  F2FP.BF16.PACK_AB R9, R189, R252 ;  /* 0x000000fcbd09723e */ /* 0x008fe200000010ff */
[----:B------:R-:W-:-:S04]  /*c9f0*/  FFMA.FTZ R174, R128, c[0x0][0x23c], -R6 ;  /* 0x00008f0080ae7a23 */ /* 0x000fc80000010806 */
[----:B------:R2:W-:Y:S02]  /*ca00*/  MUFU.EX2 R197, R0 ;  /* 0x0000000000c57308 */ /* 0x0005e40000000800 */
[----:B--2---:R-:W-:Y:S02]  /*ca10*/  FFMA.FTZ R0, R149, c[0x0][0x23c], -R6 ;  /* 0x00008f0095007a23 */ /* 0x004fe40000010806 */
[----:B------:R-:W-:-:S04]  /*ca20*/  FFMA.FTZ R149, R141, c[0x0][0x23c], -R7 ;  /* 0x00008f008d957a23 */ /* 0x000fc80000010807 */
[----:B------:R2:W3:Y:S01]  /*ca30*/  MUFU.EX2 R94, R0 ;  /* 0x00000000005e7308 */ /* 0x0004e20000000800 */
[--C-:B------:R-:W-:Y:S02]  /*ca40*/  FFMA.FTZ R141, R161, c[0x0][0x23c], -R5.reuse ;  /* 0x00008f00a18d7a23 */ /* 0x100fe40000010805 */
[----:B--2---:R-:W-:Y:S02]  /*ca50*/  FFMA.FTZ R0, R204, c[0x0][0x23c], -R5 ;  /* 0x00008f00cc007a23 */ /* 0x004fe40000010805 */
[----:B---3--:R-:W-:Y:S01]  /*ca60*/  IMAD.MOV.U32 R175, RZ, RZ, R94 ;  /* 0x000000ffffaf7224 */ /* 0x008fe200078e005e */
[----:B------:R-:W-:Y:S02]  /*ca70*/  MOV R94, R26 ;  /* 0x0000001a005e7202 */ /* 0x000fe40000000f00 */
[----:B------:R2:W-:Y:S01]  /*ca80*/  MUFU.EX2 R251, R0 ;  /* 0x0000000000fb7308 */ /* 0x0005e20000000800 */
[----:B------:R-:W-:Y:S01]  /*ca90*/  FFMA.FTZ R26, R171, c[0x0][0x23c], -R3 ;  /* 0x00008f00ab1a7a23 */ /* 0x000fe20000010803 */
[----:B------:R-:W-:-:S02]  /*caa0*/  F2FP.BF16.PACK_AB R11, R175, R197 ;  /* 0x000000c5af0b723e */ /* 0x000fc400000010ff */
[----:B------:R-:W-:Y:S01]  /*cab0*/  MOV R161, R94 ;  /* 0x0000005e00a17202 */ /* 0x000fe20000000f00 */
[----:B------:R-:W-:Y:S01]  /*cac0*/  IMAD.MOV.U32 R94, RZ, RZ, R49 ;  /* 0x000000ffff5e7224 */ /* 0x000fe200078e0031 */
[----:B------:R-:W-:Y:S02]  /*cad0*/  MOV R49, R62 ;  /* 0x0000003e00317202 */ /* 0x000fe40000000f00 */
[----:B------:R-:W-:Y:S02]  /*cae0*/  MUFU.EX2 R204, R21 ;  /* 0x0000001500cc7308 */ /* 0x000fe40000000800 */
[----:B------:R-:W-:Y:S01]  /*caf0*/  MOV R163, R94 ;  /* 0x0000005e00a37202 */ /* 0x000fe20000000f00 */
[----:B------:R-:W-:Y:S02]  /*cb00*/  IMAD.MOV.U32 R171, RZ, RZ, R49 ;  /* 0x000000ffffab7224 */ /* 0x000fe400078e0031 */
[----:B--2---:R-:W-:Y:S02]  /*cb10*/  FFMA.FTZ R0, R190, c[0x0][0x23c], -R5 ;  /* 0x00008f00be007a23 */ /* 0x004fe40000010805 */
[----:B------:R-:W-:-:S02]  /*cb20*/  IMAD.MOV.U32 R190, RZ, RZ, R47 ;  /* 0x000000ffffbe7224 */ /* 0x000fc400078e002f */
[----:B------:R-:W-:Y:S01]  /*cb30*/  IMAD.MOV.U32 R47, RZ, RZ, R57 ;  /* 0x000000ffff2f7224 */ /* 0x000fe200078e0039 */
[----:B------:R2:W3:Y:S01]  /*cb40*/  MUFU.EX2 R250, R0 ;  /* 0x0000000000fa7308 */ /* 0x0004e20000000800 */
[----:B------:R-:W-:Y:S01]  /*cb50*/  MOV R57, R167 ;  /* 0x000000a700397202 */ /* 0x000fe20000000f00 */
[----:B------:R-:W-:Y:S01]  /*cb60*/  FFMA.FTZ R167, R74, c[0x0][0x23c], -R7 ;  /* 0x00008f004aa77a23 */ /* 0x000fe20000010807 */
[----:B------:R-:W-:Y:S01]  /*cb70*/  F2FP.BF16.PACK_AB R8, R190, R181 ;  /* 0x000000b5be08723e */ /* 0x000fe200000010ff */
[--C-:B------:R-:W-:Y:S01]  /*cb80*/  FFMA.FTZ R74, R170, c[0x0][0x23c], -R6.reuse ;  /* 0x00008f00aa4a7a23 */ /* 0x100fe20000010806 */
[----:B------:R-:W-:Y:S01]  /*cb90*/  MOV R44, R47 ;  /* 0x0000002f002c7202 */ /* 0x000fe20000000f00 */
[----:B------:R-:W-:Y:S02]  /*cba0*/  IMAD.MOV.U32 R47, RZ, RZ, R249 ;  /* 0x000000ffff2f7224 */ /* 0x000fe400078e00f9 */
[----:B------:R-:W-:Y:S01]  /*cbb0*/  FFMA.FTZ R170, R131, c[0x0][0x23c], -R6 ;  /* 0x00008f0083aa7a23 */ /* 0x000fe20000010806 */
[----:B------:R-:W-:-:S02]  /*cbc0*/  MOV R162, R44 ;  /* 0x0000002c00a27202 */ /* 0x000fc40000000f00 */
[----:B------:R-:W-:Y:S01]  /*cbd0*/  MOV R44, R51 ;  /* 0x00000033002c7202 */ /* 0x000fe20000000f00 */
[----:B------:R-:W-:Y:S01]  /*cbe0*/  IMAD.MOV.U32 R51, RZ, RZ, R211 ;  /* 0x000000ffff337224 */ /* 0x000fe200078e00d3 */
[----:B------:R-:W-:Y:S02]  /*cbf0*/  MOV R211, R4 ;  /* 0x0000000400d37202 */ /* 0x000fe40000000f00 */
[----:B------:R-:W-:Y:S01]  /*cc00*/  MOV R92, R47 ;  /* 0x0000002f005c7202 */ /* 0x000fe20000000f00 */
[----:B--2---:R-:W-:Y:S01]  /*cc10*/  FFMA.FTZ R0, R188, c[0x0][0x23c], -R5 ;  /* 0x00008f00bc007a23 */ /* 0x004fe20000010805 */
[----:B------:R-:W-:Y:S01]  /*cc20*/  MOV R188, R27 ;  /* 0x0000001b00bc7202 */ /* 0x000fe20000000f00 */
[--C-:B------:R-:W-:Y:S01]  /*cc30*/  FFMA.FTZ R27, R152, c[0x0][0x23c], -R6.reuse ;  /* 0x00008f00981b7a23 */ /* 0x100fe20000010806 */
[----:B---3--:R-:W-:Y:S01]  /*cc40*/  F2FP.BF16.PACK_AB R4, R250, R251 ;  /* 0x000000fbfa04723e */ /* 0x008fe200000010ff */
[----:B------:R2:W-:Y:S01]  /*cc50*/  MUFU.EX2 R249, R0 ;  /* 0x0000000000f97308 */ /* 0x0005e20000000800 */
[----:B------:R-:W-:Y:S01]  /*cc60*/  FFMA.FTZ R152, R144, c[0x0][0x23c], -R6 ;  /* 0x00008f0090987a23 */ /* 0x000fe20000010806 */
[----:B------:R-:W-:Y:S01]  /*cc70*/  F2FP.BF16.PACK_AB R10, R188, R199 ;  /* 0x000000c7bc0a723e */ /* 0x000fe200000010ff */
[--C-:B------:R-:W-:Y:S01]  /*cc80*/  FFMA.FTZ R144, R159, c[0x0][0x23c], -R3.reuse ;  /* 0x00008f009f907a23 */ /* 0x100fe20000010803 */
[----:B------:R-:W-:Y:S01]  /*cc90*/  MOV R47, R60 ;  /* 0x0000003c002f7202 */ /* 0x000fe20000000f00 */
[----:B------:R-:W-:Y:S01]  /*cca0*/  FFMA.FTZ R159, R134, c[0x0][0x23c], -R3 ;  /* 0x00008f00869f7a23 */ /* 0x000fe20000010803 */
[----:B------:R-:W-:-:S03]  /*ccb0*/  MOV R179, R51 ;  /* 0x0000003300b37202 */ /* 0x000fc60000000f00 */
[C---:B-1----:R-:W-:Y:S01]  /*ccc0*/  HMMA.16816.F32.BF16 R132, R8.reuse, R12, R116 ;  /* 0x0000000c0884723c */ /* 0x042fe20000041874 */
[----:B--2---:R-:W-:Y:S02]  /*ccd0*/  FFMA.FTZ R0, R172, c[0x0][0x23c], -R5 ;  /* 0x00008f00ac007a23 */ /* 0x004fe40000010805 */
[----:B------:R-:W-:Y:S02]  /*cce0*/  FFMA.FTZ R172, R130, c[0x0][0x23c], -R6 ;  /* 0x00008f0082ac7a23 */ /* 0x000fe40000010806 */
[----:B------:R1:W2:Y:S03]  /*ccf0*/  MUFU.EX2 R248, R0 ;  /* 0x0000000000f87308 */ /* 0x0002a60000000800 */
[----:B------:R-:W-:Y:S01]  /*cd00*/  HMMA.16816.F32.BF16 R128, R8, R14, R104 ;  /* 0x0000000e0880723c */ /* 0x000fe20000041868 */
[----:B-1----:R-:W-:Y:S01]  /*cd10*/  FFMA.FTZ R0, R232, c[0x0][0x23c], -R3 ;  /* 0x00008f00e8007a23 */ /* 0x002fe20000010803 */
[----:B--2---:R-:W-:-:S03]  /*cd20*/  F2FP.BF16.PACK_AB R6, R248, R249 ;  /* 0x000000f9f806723e */ /* 0x004fc600000010ff */
[----:B------:R1:W-:Y:S08]  /*cd30*/  MUFU.EX2 R232, R2 ;  /* 0x0000000200e87308 */ /* 0x0003f00000000800 */
[----:B------:R2:W-:Y:S01]  /*cd40*/  MUFU.EX2 R247, R0 ;  /* 0x0000000000f77308 */ /* 0x0005e20000000800 */
[----:B-1----:R-:W-:Y:S02]  /*cd50*/  FFMA.FTZ R2, R176, c[0x0][0x23c], -R3 ;  /* 0x00008f00b0027a23 */ /* 0x002fe40000010803 */
[----:B------:R-:W-:Y:S01]  /*cd60*/  IMAD.MOV.U32 R176, RZ, RZ, R95 ;  /* 0x000000ffffb07224 */ /* 0x000fe200078e005f */
[----:B------:R-:W-:-:S02]  /*cd70*/  MOV R95, R50 ;  /* 0x00000032005f7202 */ /* 0x000fc40000000f00 */
[----:B------:R-:W-:Y:S01]  /*cd80*/  MOV R50, R63 ;  /* 0x0000003f00327202 */ /* 0x000fe20000000f00 */
[----:B--2---:R-:W-:Y:S01]  /*cd90*/  FFMA.FTZ R0, R198, c[0x0][0x23c], -R3 ;  /* 0x00008f00c6007a23 */ /* 0x004fe20000010803 */
[----:B------:R-:W-:Y:S02]  /*cda0*/  MOV R198, R93 ;  /* 0x0000005d00c67202 */ /* 0x000fe40000000f00 */
[----:B------:R-:W-:Y:S01]  /*cdb0*/  MOV R93, R48 ;  /* 0x00000030005d7202 */ /* 0x000fe20000000f00 */
[----:B------:R1:W2:Y:S01]  /*cdc0*/  MUFU.EX2 R233, R0 ;  /* 0x0000000000e97308 */ /* 0x0002a20000000800 */
[----:B------:R-:W-:-:S05]  /*cdd0*/  IMAD.MOV.U32 R48, RZ, RZ, R61 ;  /* 0x000000ffff307224 */ /* 0x000fca00078e003d */
[----:B------:R-:W-:Y:S01]  /*cde0*/  MOV R193, R48 ;  /* 0x0000003000c17202 */ /* 0x000fe20000000f00 */
[----:B-1----:R-:W-:Y:S01]  /*cdf0*/  FFMA.FTZ R0, R187, c[0x0][0x23c], -R3 ;  /* 0x00008f00bb007a23 */ /* 0x002fe20000010803 */
[----:B--2---:R-:W-:Y:S01]  /*ce00*/  F2FP.BF16.PACK_AB R5, R233, R247 ;  /* 0x000000f7e905723e */ /* 0x004fe200000010ff */
[----:B------:R-:W-:Y:S01]  /*ce10*/  IMAD.MOV.U32 R3, RZ, RZ, R95 ;  /* 0x000000ffff037224 */ /* 0x000fe200078e005f */
[----:B------:R-:W-:Y:S01]  /*ce20*/  MOV R187, R47 ;  /* 0x0000002f00bb7202 */ /* 0x000fe20000000f00 */
[----:B------:R-:W1:Y:S02]  /*ce30*/  MUFU.EX2 R231, R0 ;  /* 0x0000000000e77308 */ /* 0x000e640000000800 */
[----:B-1----:R-:W-:Y:S01]  /*ce40*/  F2FP.BF16.PACK_AB R7, R231, R232 ;  /* 0x000000e8e707723e */ /* 0x002fe200000010ff */
[----:B------:R-:W-:Y:S02]  /*ce50*/  FADD.FTZ R0, R17, R16 ;  /* 0x0000001011007221 */ /* 0x000fe40000010000 */
[----:B------:R-:W-:Y:S01]  /*ce60*/  IMAD.MOV.U32 R17, RZ, RZ, R46 ;  /* 0x000000ffff117224 */ /* 0x000fe200078e002e */
[----:B------:R-:W-:-:S03]  /*ce70*/  MOV R46, R57 ;  /* 0x00000039002e7202 */ /* 0x000fc60000000f00 */
[----:B------:R-:W-:Y:S02]  /*ce80*/  HMMA.16816.F32.BF16 R60, R4, R12, R112 ;  /* 0x0000000c043c723c */ /* 0x000fe40000041870 */
[----:B------:R-:W-:-:S05]  /*ce90*/  IMAD.MOV.U32 R180, RZ, RZ, R46 ;  /* 0x000000ffffb47224 */ /* 0x000fca00078e002e */
[----:B------:R-:W-:Y:S01]  /*cea0*/  MOV R113, R58 ;  /* 0x0000003a00717202 */ /* 0x000fe20000000f00 */
[----:B------:R-:W-:Y:S01]  /*ceb0*/  IMAD.MOV.U32 R112, RZ, RZ, R59 ;  /* 0x000000ffff707224 */ /* 0x000fe200078e003b */
[----:B------:R-:W-:Y:S01]  /*cec0*/  MOV R115, R44 ;  /* 0x0000002c00737202 */ /* 0x000fe20000000f00 */
[----:B------:R-:W-:Y:S01]  /*ced0*/  HMMA.16816.F32.BF16 R56, R4, R14, R108 ;  /* 0x0000000e0438723c */ /* 0x000fe2000004186c */
[----:B------:R-:W1:Y:S01]  /*cee0*/  LDSM.16.MT88.4 R12, [R216+0xa000] ;  /* 0x00a00000d80c783b */ /* 0x000e620000004200 */
[----:B------:R-:W-:-:S05]  /*cef0*/  MOV R114, R45 ;  /* 0x0000002d00727202 */ /* 0x000fca0000000f00 */
[----:B------:R-:W-:Y:S01]  /*cf00*/  MOV R111, R124 ;  /* 0x0000007c006f7202 */ /* 0x000fe20000000f00 */
[----:B------:R-:W-:Y:S01]  /*cf10*/  IMAD.MOV.U32 R109, RZ, RZ, R126 ;  /* 0x000000ffff6d7224 */ /* 0x000fe200078e007e */
[----:B------:R-:W-:Y:S02]  /*cf20*/  MOV R110, R125 ;  /* 0x0000007d006e7202 */ /* 0x000fe40000000f00 */
[----:B------:R-:W-:Y:S02]  /*cf30*/  MOV R108, R127 ;  /* 0x0000007f006c7202 */ /* 0x000fe40000000f00 */
[----:B-1----:R-:W-:Y:S07]  /*cf40*/  HMMA.16816.F32.BF16 R124, R8, R12, R96 ;  /* 0x0000000c087c723c */ /* 0x002fee0000041860 */
[----:B------:R-:W-:Y:S01]  /*cf50*/  MOV R99, R17 ;  /* 0x0000001100637202 */ /* 0x000fe20000000f00 */
[----:B------:R-:W-:Y:S01]  /*cf60*/  HMMA.16816.F32.BF16 R44, R4, R14, R80 ;  /* 0x0000000e042c723c */ /* 0x000fe20000041850 */
[----:B------:R-:W1:Y:S01]  /*cf70*/  LDSM.16.MT88.4 R16, [R214+0xa000] ;  /* 0x00a00000d610783b */ /* 0x000e620000004200 */
[----:B------:R-:W-:Y:S01]  /*cf80*/  MOV R96, R50 ;  /* 0x0000003200607202 */ /* 0x000fe20000000f00 */
[----:B------:R-:W-:Y:S01]  /*cf90*/  IMAD.MOV.U32 R98, RZ, RZ, R92 ;  /* 0x000000ffff627224 */ /* 0x000fe200078e005c */
[----:B------:R-:W-:-:S04]  /*cfa0*/  MOV R97, R93 ;  /* 0x0000005d00617202 */ /* 0x000fc80000000f00 */
[----:B------:R-:W-:Y:S07]  /*cfb0*/  HMMA.16816.F32.BF16 R48, R4, R12, R84 ;  /* 0x0000000c0430723c */ /* 0x000fee0000041854 */
[----:B------:R-:W-:Y:S01]  /*cfc0*/  MOV R85, R211 ;  /* 0x000000d300557202 */ /* 0x000fe20000000f00 */
[----:B------:R-:W-:Y:S01]  /*cfd0*/  HMMA.16816.F32.BF16 R116, R8, R14, R76 ;  /* 0x0000000e0874723c */ /* 0x000fe2000004184c */
[----:B------:R-:W2:Y:S01]  /*cfe0*/  LDSM.16.MT88.4 R12, [R215+0xa000] ;  /* 0x00a00000d70c783b */ /* 0x000ea20000004200 */
[----:B------:R3:W4:Y:S01]  /*cff0*/  MUFU.EX2 R211, R22 ;  /* 0x0000001600d37308 */ /* 0x0007220000000800 */
[----:B------:R-:W-:Y:S01]  /*d000*/  MOV R86, R206 ;  /* 0x000000ce00567202 */ /* 0x000fe20000000f00 */
[----:B------:R-:W-:-:S02]  /*d010*/  IMAD.MOV.U32 R87, RZ, RZ, R208 ;  /* 0x000000ffff577224 */ /* 0x000fc400078e00d0 */
[----:B------:R-:W-:Y:S02]  /*d020*/  FADD.FTZ R3, R3, R85 ;  /* 0x0000005503037221 */ /* 0x000fe40000010000 */
[----:B------:R-:W-:Y:S01]  /*d030*/  FADD.FTZ R0, R86, R0 ;  /* 0x0000000056007221 */ /* 0x000fe20000010000 */
[----:B------:R-:W-:Y:S01]  /*d040*/  MOV R85, R87 ;  /* 0x0000005700557202 */ /* 0x000fe20000000f00 */
[----:B---3--:R-:W3:Y:S01]  /*d050*/  LDSM.16.MT88.4 R20, [R213+0xa800] ;  /* 0x00a80000d514783b */ /* 0x008ee20000004200 */
[C---:B-1----:R-:W-:Y:S08]  /*d060*/  HMMA.16816.F32.BF16 R40, R4.reuse, R16, R40 ;  /* 0x000000100428723c */ /* 0x042ff00000041828 */
[----:B------:R-:W-:Y:S08]  /*d070*/  HMMA.16816.F32.BF16 R36, R4, R18, R36 ;  /* 0x000000120424723c */ /* 0x000ff00000041824 */
[C---:B------:R-:W-:Y:S08]  /*d080*/  HMMA.16816.F32.BF16 R104, R8.reuse, R16, R120 ;  /* 0x000000100868723c */ /* 0x040ff00000041878 */
[----:B------:R-:W-:Y:S01]  /*d090*/  HMMA.16816.F32.BF16 R100, R8, R18, R100 ;  /* 0x000000120864723c */ /* 0x000fe20000041864 */
[----:B------:R-:W1:Y:S01]  /*d0a0*/  LDSM.16.MT88.4 R16, [R216+0xa800] ;  /* 0x00a80000d810783b */ /* 0x000e620000004200 */
        /* <DEDUP_REMOVED lines=9> */
[C---:B--2---:R-:W-:Y:S01]  /*d140*/  HMMA.16816.F32.BF16 R32, R4.reuse, R12, R32 ;  /* 0x0000000c0420723c */ /* 0x044fe20000041820 */
[----:B------:R-:W-:Y:S01]  /*d150*/  MOV R110, R112 ;  /* 0x00000070006e7202 */ /* 0x000fe20000000f00 */
[----:B------:R-:W-:Y:S01]  /*d160*/  IMAD.MOV.U32 R112, RZ, RZ, R162 ;  /* 0x000000ffff707224 */ /* 0x000fe200078e00a2 */
[----:B------:R-:W-:Y:S01]  /*d170*/  MOV R111, R113 ;  /* 0x00000071006f7202 */ /* 0x000fe20000000f00 */
[----:B------:R-:W-:Y:S01]  /*d180*/  IMAD.MOV.U32 R162, RZ, RZ, R207 ;  /* 0x000000ffffa27224 */ /* 0x000fe200078e00cf */
[----:B------:R-:W-:Y:S01]  /*d190*/  MOV R113, R176 ;  /* 0x000000b000717202 */ /* 0x000fe20000000f00 */
[----:B------:R-:W2:Y:S01]  /*d1a0*/  MUFU.EX2 R208, R24 ;  /* 0x0000001800d07308 */ /* 0x000ea20000000800 */
[----:B------:R-:W-:Y:S01]  /*d1b0*/  MOV R176, R209 ;  /* 0x000000d100b07202 */ /* 0x000fe20000000f00 */
[----:B------:R-:W-:Y:S06]  /*d1c0*/  HMMA.16816.F32.BF16 R28, R4, R14, R28 ;  /* 0x0000000e041c723c */ /* 0x000fec000004181c */
[----:B------:R1:W-:Y:S01]  /*d1d0*/  MUFU.EX2 R207, R2 ;  /* 0x0000000200cf7308 */ /* 0x0003e20000000800 */
[----:B------:R-:W-:Y:S01]  /*d1e0*/  FADD.FTZ R4, R235, R236 ;  /* 0x000000eceb047221 */ /* 0x000fe20000010000 */
[C---:B------:R-:W-:Y:S06]  /*d1f0*/  HMMA.16816.F32.BF16 R92, R8.reuse, R12, R64 ;  /* 0x0000000c085c723c */ /* 0x040fec0000041840 */
[----:B------:R-:W3:Y:S02]  /*d200*/  MUFU.EX2 R209, R26 ;  /* 0x0000001a00d17308 */ /* 0x000ee40000000800 */
[----:B------:R-:W-:Y:S01]  /*d210*/  HMMA.16816.F32.BF16 R88, R8, R14, R52 ;  /* 0x0000000e0858723c */ /* 0x000fe20000041834 */
[----:B------:R-:W3:Y:S04]  /*d220*/  LDSM.16.MT88.4 R12, [R214+0xa800] ;  /* 0x00a80000d60c783b */ /* 0x000ee80000004200 */
[----:B------:R-:W3:Y:S01]  /*d230*/  LDSM.16.MT88.4 R8, [R215+0xa800] ;  /* 0x00a80000d708783b */ /* 0x000ee20000004200 */
[----:B------:R-:W-:-:S02]  /*d240*/  FADD.FTZ R5, R230, R234 ;  /* 0x000000eae6057221 */ /* 0x000fc40000010000 */
[----:B-1----:R-:W-:Y:S01]  /*d250*/  FADD.FTZ R2, R85, R3 ;  /* 0x0000000355027221 */ /* 0x002fe20000010000 */
[----:B----4-:R-:W-:Y:S01]  /*d260*/  F2FP.BF16.PACK_AB R6, R211, R210 ;  /* 0x000000d2d306723e */ /* 0x010fe200000010ff */
[----:B------:R-:W-:Y:S01]  /*d270*/  FADD.FTZ R3, R229, R4 ;  /* 0x00000004e5037221 */ /* 0x000fe20000010000 */
[----:B--2---:R-:W-:Y:S01]  /*d280*/  F2FP.BF16.PACK_AB R4, R208, R206 ;  /* 0x000000ced004723e */ /* 0x004fe200000010ff */
[----:B------:R-:W-:Y:S01]  /*d290*/  FADD.FTZ R24, R228, R5 ;  /* 0x00000005e4187221 */ /* 0x000fe20000010000 */
[----:B------:R-:W-:Y:S01]  /*d2a0*/  F2FP.BF16.PACK_AB R5, R205, R204 ;  /* 0x000000cccd05723e */ /* 0x000fe200000010ff */
[----:B------:R-:W-:Y:S01]  /*d2b0*/  FADD.FTZ R0, R86, R0 ;  /* 0x0000000056007221 */ /* 0x000fe20000010000 */
[----:B---3--:R-:W-:Y:S01]  /*d2c0*/  F2FP.BF16.PACK_AB R7, R209, R207 ;  /* 0x000000cfd107723e */ /* 0x008fe200000010ff */
[----:B------:R-:W-:Y:S01]  /*d2d0*/  IMAD.MOV.U32 R85, RZ, RZ, R109 ;  /* 0x000000ffff557224 */ /* 0x000fe200078e006d */
[----:B------:R-:W-:Y:S01]  /*d2e0*/  MOV R55, R87 ;  /* 0x0000005700377202 */ /* 0x000fe20000000f00 */
[----:B------:R-:W-:Y:S01]  /*d2f0*/  MUFU.EX2 R122, R138 ;  /* 0x0000008a007a7308 */ /* 0x000fe20000000800 */
[----:B------:R-:W-:Y:S01]  /*d300*/  MOV R86, R110 ;  /* 0x0000006e00567202 */ /* 0x000fe20000000f00 */
[----:B------:R1:W5:Y:S01]  /*d310*/  LDL.LU R236, [R1+0xec] ;  /* 0x0000ec0001ec7983 */ /* 0x0003620000300800 */
[----:B------:R-:W-:-:S02]  /*d320*/  MOV R54, R108 ;  /* 0x0000006c00367202 */ /* 0x000fc40000000f00 */
[----:B------:R-:W-:-:S03]  /*d330*/  MOV R87, R111 ;  /* 0x0000006f00577202 */ /* 0x000fc60000000f00 */
[----:B------:R2:W-:Y:S01]  /*d340*/  MUFU.EX2 R120, R74 ;  /* 0x0000004a00787308 */ /* 0x0005e20000000800 */
[----:B------:R-:W-:Y:S07]  /*d350*/  HMMA.16816.F32.BF16 R108, R4, R22, R56 ;  /* 0x00000016046c723c */ /* 0x000fee0000041838 */
[----:B------:R-:W3:Y:S01]  /*d360*/  MUFU.EX2 R121, R69 ;  /* 0x0000004500797308 */ /* 0x000ee20000000800 */
[----:B------:R-:W-:Y:S01]  /*d370*/  MOV R56, R96 ;  /* 0x0000006000387202 */ /* 0x000fe20000000f00 */
[----:B------:R-:W-:Y:S01]  /*d380*/  IMAD.MOV.U32 R58, RZ, RZ, R98 ;  /* 0x000000ffff3a7224 */ /* 0x000fe200078e0062 */
[----:B------:R-:W-:-:S05]  /*d390*/  MOV R57, R97 ;  /* 0x0000006100397202 */ /* 0x000fca0000000f00 */
[----:B------:R-:W-:Y:S01]  /*d3a0*/  MUFU.EX2 R123, R68 ;  /* 0x00000044007b7308 */ /* 0x000fe20000000800 */
[----:B------:R-:W-:Y:S01]  /*d3b0*/  MOV R59, R99 ;  /* 0x00000063003b7202 */ /* 0x000fe20000000f00 */
[----:B------:R-:W-:Y:S01]  /*d3c0*/  IMAD.MOV.U32 R53, RZ, RZ, R112 ;  /* 0x000000ffff357224 */ /* 0x000fe200078e0070 */
[----:B------:R-:W-:Y:S01]  /*d3d0*/  HMMA.16816.F32.BF16 R96, R4, R16, R48 ;  /* 0x000000100460723c */ /* 0x000fe20000041830 */
[----:B------:R-:W-:Y:S01]  /*d3e0*/  MOV R52, R113 ;  /* 0x0000007100347202 */ /* 0x000fe20000000f00 */
[----:B------:R-:W-:Y:S01]  /*d3f0*/  IMAD.MOV.U32 R26, RZ, RZ, R115 ;  /* 0x000000ffff1a7224 */ /* 0x000fe200078e0073 */
[----:B------:R-:W-:Y:S01]  /*d400*/  MOV R25, R114 ;  /* 0x0000007200197202 */ /* 0x000fe20000000f00 */
[----:B------:R1:W5:Y:S03]  /*d410*/  LDL.LU R235, [R1+0xe8] ;  /* 0x0000e80001eb7983 */ /* 0x0003660000300800 */
[----:B------:R-:W-:Y:S01]  /*d420*/  MOV R48, R85 ;  /* 0x0000005500307202 */ /* 0x000fe20000000f00 */
[----:B------:R-:W-:Y:S01]  /*d430*/  IMAD.MOV.U32 R49, RZ, RZ, R86 ;  /* 0x000000ffff317224 */ /* 0x000fe200078e0056 */
[----:B------:R-:W-:-:S02]  /*d440*/  MOV R50, R87 ;  /* 0x0000005700327202 */ /* 0x000fc40000000f00 */
[----:B------:R-:W-:Y:S01]  /*d450*/  MOV R51, R203 ;  /* 0x000000cb00337202 */ /* 0x000fe20000000f00 */
[C---:B------:R-:W-:Y:S01]  /*d460*/  HMMA.16816.F32.BF16 R84, R4.reuse, R18, R44 ;  /* 0x000000120454723c */ /* 0x040fe2000004182c */
[----:B------:R4:W-:Y:S07]  /*d470*/  MUFU.EX2 R203, R75 ;  /* 0x0000004b00cb7308 */ /* 0x0009ee0000000800 */
[----:B------:R-:W-:Y:S01]  /*d480*/  HMMA.16816.F32.BF16 R80, R4, R12, R40 ;  /* 0x0000000c0450723c */ /* 0x000fe20000041828 */
[----:B------:R-:W-:Y:S01]  /*d490*/  IMAD.MOV.U32 R45, RZ, RZ, R201 ;  /* 0x000000ffff2d7224 */ /* 0x000fe200078e00c9 */
[----:B------:R-:W-:Y:S01]  /*d4a0*/  MOV R46, R200 ;  /* 0x000000c8002e7202 */ /* 0x000fe20000000f00 */
[----:B------:R-:W-:Y:S01]  /*d4b0*/  MUFU.EX2 R201, R27 ;  /* 0x0000001b00c97308 */ /* 0x000fe20000000800 */
[----:B------:R-:W-:-:S04]  /*d4c0*/  MOV R47, R202 ;  /* 0x000000ca002f7202 */ /* 0x000fc80000000f00 */
[C---:B------:R-:W-:Y:S08]  /*d4d0*/  HMMA.16816.F32.BF16 R76, R4.reuse, R14, R36 ;  /* 0x0000000e044c723c */ /* 0x040ff00000041824 */
[C---:B------:R-:W-:Y:S01]  /*d4e0*/  HMMA.16816.F32.BF16 R64, R4.reuse, R8, R32 ;  /* 0x000000080440723c */ /* 0x040fe20000041820 */
[----:B------:R1:W-:Y:S01]  /*d4f0*/  MUFU.EX2 R200, R137 ;  /* 0x0000008900c87308 */ /* 0x0003e20000000800 */
[----:B--2---:R-:W-:Y:S01]  /*d500*/  IMAD.MOV.U32 R74, RZ, RZ, R58 ;  /* 0x000000ffff4a7224 */ /* 0x004fe200078e003a */
[----:B------:R-:W-:Y:S01]  /*d510*/  MOV R138, R59 ;  /* 0x0000003b008a7202 */ /* 0x000fe20000000f00 */
[----:B------:R2:W5:Y:S04]  /*d520*/  LDL.LU R234, [R1+0xe4] ;  /* 0x0000e40001ea7983 */ /* 0x0005680000300800 */
[----:B------:R-:W-:Y:S01]  /*d530*/  HMMA.16816.F32.BF16 R112, R4, R20, R60 ;  /* 0x000000140470723c */ /* 0x000fe2000004183c */
[----:B------:R-:W2:Y:S01]  /*d540*/  MUFU.EX2 R202, R136 ;  /* 0x0000008800ca7308 */ /* 0x000ea20000000800 */
[----:B------:R-:W-:-:S02]  /*d550*/  FADD.FTZ R3, R46, R3 ;  /* 0x000000032e037221 */ /* 0x000fc40000010000 */
[----:B------:R-:W-:Y:S01]  /*d560*/  FADD.FTZ R0, R48, R0 ;  /* 0x0000000030007221 */ /* 0x000fe20000010000 */
[----:B----4-:R-:W-:Y:S01]  /*d570*/  MOV R75, R57 ;  /* 0x00000039004b7202 */ /* 0x010fe20000000f00 */
[----:B------:R4:W5:Y:S02]  /*d580*/  LDL.LU R230, [R1+0xe0] ;  /* 0x0000e00001e67983 */ /* 0x0009640000300800 */
[----:B------:R-:W-:Y:S01]  /*d590*/  HMMA.16816.F32.BF16 R60, R4, R10, R28 ;  /* 0x0000000a043c723c */ /* 0x000fe2000004181c */
[----:B------:R-:W-:Y:S01]  /*d5a0*/  FADD.FTZ R26, R26, R3 ;  /* 0x000000031a1a7221 */ /* 0x000fe20000010000 */
[----:B------:R-:W-:Y:S01]  /*d5b0*/  MOV R68, R54 ;  /* 0x0000003600447202 */ /* 0x000fe20000000f00 */
[----:B-1----:R-:W-:Y:S01]  /*d5c0*/  IMAD.MOV.U32 R137, RZ, RZ, R51 ;  /* 0x000000ffff897224 */ /* 0x002fe200078e0033 */
[----:B------:R-:W-:Y:S01]  /*d5d0*/  MOV R69, R55 ;  /* 0x0000003700457202 */ /* 0x000fe20000000f00 */
[----:B------:R4:W5:Y:S02]  /*d5e0*/  LDL.LU R229, [R1+0xdc] ;  /* 0x0000dc0001e57983 */ /* 0x0009640000300800 */
[----:B------:R-:W-:Y:S01]  /*d5f0*/  FADD.FTZ R4, R45, R2 ;  /* 0x000000022d047221 */ /* 0x000fe20000010000 */
[----:B---3--:R-:W-:Y:S01]  /*d600*/  F2FP.BF16.PACK_AB R5, R121, R120 ;  /* 0x000000787905723e */ /* 0x008fe200000010ff */
[----:B------:R-:W-:Y:S01]  /*d610*/  FADD.FTZ R2, R47, R24 ;  /* 0x000000182f027221 */ /* 0x000fe20000010000 */
[----:B--2---:R-:W-:Y:S01]  /*d620*/  F2FP.BF16.PACK_AB R6, R203, R202 ;  /* 0x000000cacb06723e */ /* 0x004fe200000010ff */
[----:B------:R-:W-:Y:S01]  /*d630*/  FADD.FTZ R27, R49, R4 ;  /* 0x00000004311b7221 */ /* 0x000fe20000010000 */
[----:B------:R-:W-:-:S02]  /*d640*/  F2FP.BF16.PACK_AB R4, R200, R122 ;  /* 0x0000007ac804723e */ /* 0x000fc400000010ff */
[----:B------:R-:W-:Y:S01]  /*d650*/  F2FP.BF16.PACK_AB R7, R201, R123 ;  /* 0x0000007bc907723e */ /* 0x000fe200000010ff */
[----:B------:R-:W-:Y:S01]  /*d660*/  FADD.FTZ R25, R25, R2 ;  /* 0x0000000219197221 */ /* 0x000fe20000010000 */
[----:B------:R-:W-:Y:S01]  /*d670*/  MOV R136, R56 ;  /* 0x0000003800887202 */ /* 0x000fe20000000f00 */
[----:B------:R-:W-:Y:S01]  /*d680*/  FADD.FTZ R24, R50, R0 ;  /* 0x0000000032187221 */ /* 0x000fe20000010000 */
[----:B------:R-:W-:Y:S01]  /*d690*/  MOV R3, R52 ;  /* 0x0000003400037202 */ /* 0x000fe20000000f00 */
[----:B------:R-:W-:Y:S01]  /*d6a0*/  IMAD.MOV.U32 R2, RZ, RZ, R53 ;  /* 0x000000ffff027224 */ /* 0x000fe200078e0035 */
[----:B------:R4:W5:Y:S01]  /*d6b0*/  LDL.LU R228, [R1+0xd8] ;  /* 0x0000d80001e47983 */ /* 0x0009620000300800 */
[----:B------:R-:W-:Y:S01]  /*d6c0*/  HMMA.16816.F32.BF16 R56, R4, R20, R132 ;  /* 0x000000140438723c */ /* 0x000fe20000041884 */
[----:B------:R-:W-:Y:S02]  /*d6d0*/  FADD.FTZ R0, R68, R25 ;  /* 0x0000001944007221 */ /* 0x000fe40000010000 */
[----:B------:R-:W-:-:S02]  /*d6e0*/  FADD.FTZ R3, R3, R27 ;  /* 0x0000001b03037221 */ /* 0x000fc40000010000 */
[----:B------:R-:W-:Y:S02]  /*d6f0*/  FADD.FTZ R2, R2, R26 ;  /* 0x0000001a02027221 */ /* 0x000fe40000010000 */
[----:B------:R-:W-:Y:S01]  /*d700*/  FADD.FTZ R3, R227, R3 ;  /* 0x00000003e3037221 */ /* 0x000fe20000010000 */
[C---:B------:R-:W-:Y:S01]  /*d710*/  HMMA.16816.F32.BF16 R48, R4.reuse, R22, R128 ;  /* 0x000000160430723c */ /* 0x040fe20000041880 */
[----:B------:R-:W1:Y:S07]  /*d720*/  LDSM.16.MT88.4 R20, [R213+0xb000] ;  /* 0x00b00000d514783b */ /* 0x000e6e0000004200 */
[C---:B------:R-:W-:Y:S08]  /*d730*/  HMMA.16816.F32.BF16 R40, R4.reuse, R16, R124 ;  /* 0x000000100428723c */ /* 0x040ff0000004187c */
[C---:B------:R-:W-:Y:S01]  /*d740*/  HMMA.16816.F32.BF16 R36, R4.reuse, R18, R116 ;  /* 0x000000120424723c */ /* 0x040fe20000041874 */
[----:B------:R-:W2:Y:S01]  /*d750*/  LDSM.16.MT88.4 R16, [R216+0xb000] ;  /* 0x00b00000d810783b */ /* 0x000ea20000004200 */
[----:B------:R-:W-:Y:S06]  /*d760*/  MUFU.EX2 R116, R141 ;  /* 0x0000008d00747308 */ /* 0x000fec0000000800 */
[C---:B------:R-:W-:Y:S08]  /*d770*/  HMMA.16816.F32.BF16 R28, R4.reuse, R12, R104 ;  /* 0x0000000c041c723c */ /* 0x040ff00000041868 */
[C---:B------:R-:W-:Y:S01]  /*d780*/  HMMA.16816.F32.BF16 R32, R4.reuse, R14, R100 ;  /* 0x0000000e0420723c */ /* 0x040fe20000041864 */
[----:B------:R-:W3:Y:S01]  /*d790*/  LDSM.16.MT88.4 R12, [R214+0xb000] ;  /* 0x00b00000d60c783b */ /* 0x000ee20000004200 */
[----:B------:R-:W-:Y:S06]  /*d7a0*/  MUFU.EX2 R117, R140 ;  /* 0x0000008c00757308 */ /* 0x000fec0000000800 */
[C---:B------:R-:W-:Y:S08]  /*d7b0*/  HMMA.16816.F32.BF16 R52, R4.reuse, R8, R92 ;  /* 0x000000080434723c */ /* 0x040ff0000004185c */
[----:B------:R-:W-:Y:S01]  /*d7c0*/  HMMA.16816.F32.BF16 R44, R4, R10, R88 ;  /* 0x0000000a042c723c */ /* 0x000fe20000041858 */
[----:B------:R-:W1:Y:S01]  /*d7d0*/  LDSM.16.MT88.4 R8, [R215+0xb000] ;  /* 0x00b00000d708783b */ /* 0x000e620000004200 */
[----:B------:R-:W-:Y:S01]  /*d7e0*/  MUFU.EX2 R118, R139 ;  /* 0x0000008b00767308 */ /* 0x000fe20000000800 */
[----:B------:R-:W-:-:S02]  /*d7f0*/  FADD.FTZ R2, R226, R2 ;  /* 0x00000002e2027221 */ /* 0x000fc40000010000 */
[----:B------:R-:W-:Y:S01]  /*d800*/  FADD.FTZ R0, R225, R0 ;  /* 0x00000000e1007221 */ /* 0x000fe20000010000 */
[----:B------:R-:W-:Y:S01]  /*d810*/  MOV R132, R198 ;  /* 0x000000c600847202 */ /* 0x000fe20000000f00 */
[----:B------:R-:W-:Y:S01]  /*d820*/  FADD.FTZ R4, R69, R24 ;  /* 0x0000001845047221 */ /* 0x000fe20000010000 */
[----:B------:R-:W-:Y:S01]  /*d830*/  MOV R134, R163 ;  /* 0x000000a300867202 */ /* 0x000fe20000000f00 */
[----:B------:R-:W-:Y:S01]  /*d840*/  IMAD.MOV.U32 R133, RZ, RZ, R161 ;  /* 0x000000ffff857224 */ /* 0x000fe200078e00a1 */
[----:B------:R-:W1:Y:S01]  /*d850*/  MUFU.EX2 R104, R142 ;  /* 0x0000008e00687308 */ /* 0x000e620000000800 */
[----:B------:R-:W-:Y:S01]  /*d860*/  IMAD.MOV.U32 R69, RZ, RZ, R74 ;  /* 0x000000ffff457224 */ /* 0x000fe200078e004a */
[----:B------:R-:W-:Y:S01]  /*d870*/  MOV R135, R177 ;  /* 0x000000b100877202 */ /* 0x000fe20000000f00 */
[----:B------:R4:W5:Y:S05]  /*d880*/  LDL.LU R227, [R1+0xd4] ;  /* 0x0000d40001e37983 */ /* 0x00096a0000300800 */
[----:B------:R-:W-:Y:S01]  /*d890*/  MUFU.EX2 R102, R143 ;  /* 0x0000008f00667308 */ /* 0x000fe20000000800 */
[----:B------:R-:W-:-:S07]  /*d8a0*/  MOV R74, R75 ;  /* 0x0000004b004a7202 */ /* 0x000fce0000000f00 */
[----:B------:R-:W1:Y:S08]  /*d8b0*/  MUFU.EX2 R101, R144 ;  /* 0x0000009000657308 */ /* 0x000e700000000800 */
[----:B------:R-:W-:Y:S08]  /*d8c0*/  MUFU.EX2 R95, R145 ;  /* 0x00000091005f7308 */ /* 0x000ff00000000800 */
[----:B------:R-:W1:Y:S01]  /*d8d0*/  MUFU.EX2 R100, R146 ;  /* 0x0000009200647308 */ /* 0x000e620000000800 */
[----:B------:R-:W-:-:S07]  /*d8e0*/  FADD.FTZ R24, R224, R4 ;  /* 0x00000004e0187221 */ /* 0x000fce0000010000 */
[----:B------:R1:W-:Y:S08]  /*d8f0*/  MUFU.EX2 R94, R147 ;  /* 0x00000093005e7308 */ /* 0x0003f00000000800 */
[----:B------:R-:W1:Y:S08]  /*d900*/  MUFU.EX2 R93, R148 ;  /* 0x00000094005d7308 */ /* 0x000e700000000800 */
[----:B------:R-:W-:Y:S08]  /*d910*/  MUFU.EX2 R92, R149 ;  /* 0x00000095005c7308 */ /* 0x000ff00000000800 */
[----:B------:R-:W-:Y:S08]  /*d920*/  MUFU.EX2 R91, R150 ;  /* 0x00000096005b7308 */ /* 0x000ff00000000800 */
[----:B------:R-:W-:Y:S08]  /*d930*/  MUFU.EX2 R90, R151 ;  /* 0x00000097005a7308 */ /* 0x000ff00000000800 */
[----:B------:R-:W2:Y:S08]  /*d940*/  MUFU.EX2 R89, R152 ;  /* 0x0000009800597308 */ /* 0x000eb00000000800 */
[----:B------:R-:W-:Y:S01]  /*d950*/  MUFU.EX2 R88, R153 ;  /* 0x0000009900587308 */ /* 0x000fe20000000800 */
[----:B-1----:R-:W-:Y:S01]  /*d960*/  F2FP.BF16.PACK_AB R6, R104, R118 ;  /* 0x000000766806723e */ /* 0x002fe200000010ff */
[----:B------:R-:W-:-:S02]  /*d970*/  FADD.FTZ R26, R223, R3 ;  /* 0x00000003df1a7221 */ /* 0x000fc40000010000 */
[----:B------:R-:W-:Y:S01]  /*d980*/  IMAD.MOV.U32 R131, RZ, RZ, R176 ;  /* 0x000000ffff837224 */ /* 0x000fe200078e00b0 */
[----:B------:R-:W-:Y:S01]  /*d990*/  MOV R107, R171 ;  /* 0x000000ab006b7202 */ /* 0x000fe20000000f00 */
[----:B------:R-:W-:Y:S01]  /*d9a0*/  IMAD.MOV.U32 R106, RZ, RZ, R138 ;  /* 0x000000ffff6a7224 */ /* 0x000fe200078e008a */
[----:B------:R-:W-:Y:S01]  /*d9b0*/  MOV R140, R180 ;  /* 0x000000b4008c7202 */ /* 0x000fe20000000f00 */
[----:B------:R-:W1:Y:S01]  /*d9c0*/  MUFU.EX2 R75, R154 ;  /* 0x0000009a004b7308 */ /* 0x000e620000000800 */
[----:B------:R-:W-:Y:S01]  /*d9d0*/  F2FP.BF16.PACK_AB R4, R117, R116 ;  /* 0x000000747504723e */ /* 0x000fe200000010ff */
        /* <DEDUP_REMOVED lines=10> */
[C---:B------:R-:W-:Y:S01]  /*da80*/  HMMA.16816.F32.BF16 R112, R4.reuse, R20, R112 ;  /* 0x000000140470723c */ /* 0x040fe20000041870 */
[----:B------:R-:W-:Y:S01]  /*da90*/  FADD.FTZ R26, R74, R26 ;  /* 0x0000001a4a1a7221 */ /* 0x000fe20000010000 */
[----:B------:R-:W-:Y:S01]  /*daa0*/  MOV R127, R183 ;  /* 0x000000b7007f7202 */ /* 0x000fe20000000f00 */
[----:B------:R-:W-:Y:S01]  /*dab0*/  FADD.FTZ R25, R136, R3 ;  /* 0x0000000388197221 */ /* 0x000fe20000010000 */
[----:B------:R-:W-:Y:S01]  /*dac0*/  MOV R129, R181 ;  /* 0x000000b500817202 */ /* 0x000fe20000000f00 */
[----:B------:R-:W-:Y:S01]  /*dad0*/  IMAD.MOV.U32 R198, RZ, RZ, R179 ;  /* 0x000000ffffc67224 */ /* 0x000fe200078e00b3 */
[----:B------:R-:W-:Y:S01]  /*dae0*/  MUFU.EX2 R68, R157 ;  /* 0x0000009d00447308 */ /* 0x000fe20000000800 */
[----:B------:R-:W-:Y:S01]  /*daf0*/  IMAD.MOV.U32 R128, RZ, RZ, R186 ;  /* 0x000000ffff807224 */ /* 0x000fe200078e00ba */
[----:B------:R-:W-:Y:S01]  /*db00*/  HMMA.16816.F32.BF16 R108, R4, R22, R108 ;  /* 0x00000016046c723c */ /* 0x000fe2000004186c */
[----:B------:R-:W-:Y:S01]  /*db10*/  FADD.FTZ R24, R182, R2 ;  /* 0x00000002b6187221 */ /* 0x000fe20000010000 */
[----:B------:R-:W1:Y:S01]  /*db20*/  LDSM.16.MT88.4 R144, [R213+0xb800] ;  /* 0x00b80000d590783b */ /* 0x000e620000004200 */
[----:B------:R-:W-:-:S03]  /*db30*/  FADD.FTZ R27, R137, R0 ;  /* 0x00000000891b7221 */ /* 0x000fc60000010000 */
[----:B------:R4:W5:Y:S02]  /*db40*/  LDL.LU R226, [R1+0xd0] ;  /* 0x0000d00001e27983 */ /* 0x0009640000300800 */
[----:B--2---:R-:W-:Y:S01]  /*db50*/  HMMA.16816.F32.BF16 R96, R4, R16, R96 ;  /* 0x000000100460723c */ /* 0x004fe20000041860 */
[----:B------:R-:W-:-:S07]  /*db60*/  FADD.FTZ R3, R131, R26 ;  /* 0x0000001a83037221 */ /* 0x000fce0000010000 */
[----:B------:R-:W-:Y:S01]  /*db70*/  HMMA.16816.F32.BF16 R84, R4, R18, R84 ;  /* 0x000000120454723c */ /* 0x000fe20000041854 */
[----:B------:R-:W-:-:S07]  /*db80*/  FADD.FTZ R2, R220, R25 ;  /* 0x00000019dc027221 */ /* 0x000fce0000010000 */
[C---:B---3--:R-:W-:Y:S08]  /*db90*/  HMMA.16816.F32.BF16 R80, R4.reuse, R12, R80 ;  /* 0x0000000c0450723c */ /* 0x048ff00000041850 */
[C---:B------:R-:W-:Y:S08]  /*dba0*/  HMMA.16816.F32.BF16 R76, R4.reuse, R14, R76 ;  /* 0x0000000e044c723c */ /* 0x040ff0000004184c */
[C---:B------:R-:W-:Y:S08]  /*dbb0*/  HMMA.16816.F32.BF16 R64, R4.reuse, R8, R64 ;  /* 0x000000080440723c */ /* 0x040ff00000041840 */
[----:B------:R-:W-:Y:S01]  /*dbc0*/  HMMA.16816.F32.BF16 R60, R4, R10, R60 ;  /* 0x0000000a043c723c */ /* 0x000fe2000004183c */
[----:B------:R-:W-:Y:S01]  /*dbd0*/  FADD.FTZ R0, R194, R24 ;  /* 0x00000018c2007221 */ /* 0x000fe20000010000 */
[----:B------:R-:W-:Y:S01]  /*dbe0*/  MOV R137, R162 ;  /* 0x000000a200897202 */ /* 0x000fe20000000f00 */
[----:B------:R-:W-:Y:S01]  /*dbf0*/  IMAD.MOV.U32 R103, RZ, RZ, R125 ;  /* 0x000000ffff677224 */ /* 0x000fe200078e007d */
[----:B------:R-:W-:-:S02]  /*dc00*/  MOV R136, R178 ;  /* 0x000000b200887202 */ /* 0x000fc40000000f00 */
[----:B------:R-:W-:Y:S01]  /*dc10*/  MOV R105, R126 ;  /* 0x0000007e00697202 */ /* 0x000fe20000000f00 */
[----:B------:R-:W-:Y:S01]  /*dc20*/  MUFU.EX2 R74, R155 ;  /* 0x0000009b004a7308 */ /* 0x000fe20000000800 */
[----:B------:R-:W-:Y:S01]  /*dc30*/  F2FP.BF16.PACK_AB R4, R93, R94 ;  /* 0x0000005e5d04723e */ /* 0x000fe200000010ff */
[----:B------:R4:W5:Y:S01]  /*dc40*/  LDL.LU R225, [R1+0xcc] ;  /* 0x0000cc0001e17983 */ /* 0x0009620000300800 */
[----:B------:R-:W-:Y:S02]  /*dc50*/  F2FP.BF16.PACK_AB R5, R89, R90 ;  /* 0x0000005a5905723e */ /* 0x000fe400000010ff */
[----:B------:R-:W-:Y:S02]  /*dc60*/  F2FP.BF16.PACK_AB R6, R91, R92 ;  /* 0x0000005c5b06723e */ /* 0x000fe400000010ff */
[----:B-1----:R-:W-:Y:S01]  /*dc70*/  F2FP.BF16.PACK_AB R7, R75, R88 ;  /* 0x000000584b07723e */ /* 0x002fe200000010ff */
[----:B------:R-:W-:Y:S02]  /*dc80*/  FADD.FTZ R3, R218, R3 ;  /* 0x00000003da037221 */ /* 0x000fe40000010000 */
[----:B------:R-:W-:-:S02]  /*dc90*/  FADD.FTZ R2, R217, R2 ;  /* 0x00000002d9027221 */ /* 0x000fc40000010000 */
[----:B------:R-:W-:Y:S01]  /*dca0*/  FADD.FTZ R0, R195, R0 ;  /* 0x00000000c3007221 */ /* 0x000fe20000010000 */
[----:B------:R-:W-:Y:S01]  /*dcb0*/  MOV R130, R137 ;  /* 0x0000008900827202 */ /* 0x000fe20000000f00 */
[C---:B------:R-:W-:Y:S01]  /*dcc0*/  HMMA.16816.F32.BF16 R56, R4.reuse, R20, R56 ;  /* 0x000000140438723c */ /* 0x040fe20000041838 */
[----:B------:R-:W-:Y:S01]  /*dcd0*/  FADD.FTZ R3, R106, R3 ;  /* 0x000000036a037221 */ /* 0x000fe20000010000 */
[----:B------:R-:W-:Y:S01]  /*dce0*/  MOV R26, R124 ;  /* 0x0000007c001a7202 */ /* 0x000fe20000000f00 */
[----:B------:R-:W-:Y:S01]  /*dcf0*/  IMAD.MOV.U32 R125, RZ, RZ, R133 ;  /* 0x000000ffff7d7224 */ /* 0x000fe200078e0085 */
[----:B------:R-:W-:Y:S01]  /*dd00*/  MOV R131, R136 ;  /* 0x0000008800837202 */ /* 0x000fe20000000f00 */
[----:B------:R-:W-:Y:S01]  /*dd10*/  MUFU.EX2 R69, R156 ;  /* 0x0000009c00457308 */ /* 0x000fe20000000800 */
[----:B------:R-:W-:Y:S01]  /*dd20*/  MOV R126, R134 ;  /* 0x00000086007e7202 */ /* 0x000fe20000000f00 */
[----:B------:R-:W-:Y:S01]  /*dd30*/  LDSM.16.MT88.4 R176, [R214+0xb800] ;  /* 0x00b80000d6b0783b */ /* 0x000fe20000004200 */
[----:B------:R-:W-:Y:S01]  /*dd40*/  HMMA.16816.F32.BF16 R48, R4, R22, R48 ;  /* 0x000000160430723c */ /* 0x000fe20000041830 */
[----:B------:R-:W-:-:S02]  /*dd50*/  FADD.FTZ R2, R107, R2 ;  /* 0x000000026b027221 */ /* 0x000fc40000010000 */
[----:B------:R4:W5:Y:S05]  /*dd60*/  LDL.LU R224, [R1+0xc8] ;  /* 0x0000c80001e07983 */ /* 0x00096a0000300800 */
        /* <DEDUP_REMOVED lines=11> */
[----:B------:R-:W-:Y:S01]  /*de20*/  FADD.FTZ R4, R219, R27 ;  /* 0x0000001bdb047221 */ /* 0x000fe20000010000 */
[----:B------:R-:W-:Y:S01]  /*de30*/  MOV R134, R188 ;  /* 0x000000bc00867202 */ /* 0x000fe20000000f00 */
[----:B------:R-:W1:Y:S01]  /*de40*/  MUFU.EX2 R18, R166 ;  /* 0x000000a600127308 */ /* 0x000e620000000800 */
[----:B------:R-:W-:Y:S01]  /*de50*/  LDSM.16.MT88.4 R12, [R215+0xb800] ;  /* 0x00b80000d70c783b */ /* 0x000fe20000004200 */
[----:B------:R-:W-:Y:S02]  /*de60*/  FADD.FTZ R4, R212, R4 ;  /* 0x00000004d4047221 */ /* 0x000fe40000010000 */
        /* <DEDUP_REMOVED lines=14> */
[----:B------:R4:W5:Y:S01]  /*df50*/  LDL.LU R222, [R1+0xc0] ;  /* 0x0000c00001de7983 */ /* 0x0009620000300800 */
[----:B------:R-:W-:-:S02]  /*df60*/  FADD.FTZ R5, R106, R4 ;  /* 0x000000046a057221 */ /* 0x000fc40000010000 */
[----:B------:R-:W-:Y:S01]  /*df70*/  FADD.FTZ R4, R107, R2 ;  /* 0x000000026b047221 */ /* 0x000fe20000010000 */
[----:B------:R4:W5:Y:S01]  /*df80*/  LDL.LU R221, [R1+0xbc] ;  /* 0x0000bc0001dd7983 */ /* 0x0009620000300800 */
[----:B------:R-:W-:Y:S02]  /*df90*/  FADD.FTZ R2, R119, R0 ;  /* 0x0000000077027221 */ /* 0x000fe40000010000 */
[----:B------:R-:W-:Y:S01]  /*dfa0*/  FADD.FTZ R0, R124, R3 ;  /* 0x000000037c007221 */ /* 0x000fe20000010000 */
[----:B------:R-:W3:Y:S01]  /*dfb0*/  MUFU.EX2 R22, R159 ;  /* 0x0000009f00167308 */ /* 0x000ee20000000800 */
        /* <DEDUP_REMOVED lines=8> */
[----:B------:R-:W-:Y:S01]  /*e040*/  IMAD.MOV.U32 R131, RZ, RZ, R189 ;  /* 0x000000ffff837224 */ /* 0x000fe200078e00bd */
        /* <DEDUP_REMOVED lines=10> */
[----:B------:R-:W-:Y:S02]  /*e0f0*/  FADD.FTZ R2, R250, R2 ;  /* 0x00000002fa027221 */ /* 0x000fe40000010000 */
[----:B------:R-:W-:Y:S02]  /*e100*/  FADD.FTZ R4, R132, R4 ;  /* 0x0000000484047221 */ /* 0x000fe40000010000 */
[----:B------:R-:W-:Y:S02]  /*e110*/  IMAD.MOV.U32 R135, RZ, RZ, R175 ;  /* 0x000000ffff877224 */ /* 0x000fe400078e00af */
        /* <DEDUP_REMOVED lines=28> */
[----:B------:R1:W1:Y:S01]  /*e2e0*/  MUFU.EX2 R21, R160 ;  /* 0x000000a000157308 */ /* 0x0002620000000800 */
[----:B------:R-:W-:Y:S02]  /*e2f0*/  FADD.FTZ R3, R89, R3 ;  /* 0x0000000359037221 */ /* 0x000fe40000010000 */
[----:B------:R-:W-:Y:S02]  /*e300*/  FADD.FTZ R0, R101, R0 ;  /* 0x0000000065007221 */ /* 0x000fe40000010000 */
[----:B------:R-:W-:Y:S02]  /*e310*/  FADD.FTZ R2, R117, R2 ;  /* 0x0000000275027221 */ /* 0x000fe40000010000 */
[----:B------:R-:W-:Y:S01]  /*e320*/  FADD.FTZ R4, R92, R4 ;  /* 0x000000045c047221 */ /* 0x000fe20000010000 */
[----:B------:R-:W2:Y:S01]  /*e330*/  MUFU.EX2 R16, R168 ;  /* 0x000000a800107308 */ /* 0x000ea20000000800 */
[----:B------:R-:W-:-:S02]  /*e340*/  FADD.FTZ R3, R88, R3 ;  /* 0x0000000358037221 */ /* 0x000fc40000010000 */
[----:B------:R-:W-:Y:S02]  /*e350*/  FADD.FTZ R0, R95, R0 ;  /* 0x000000005f007221 */ /* 0x000fe40000010000 */
[----:B------:R-:W-:-:S03]  /*e360*/  FADD.FTZ R2, R118, R2 ;  /* 0x0000000276027221 */ /* 0x000fc60000010000 */
[----:B------:R-:W2:Y:S01]  /*e370*/  MUFU.EX2 R8, R173 ;  /* 0x000000ad00087308 */ /* 0x000ea20000000800 */
[----:B-1----:R-:W1:Y:S01]  /*e380*/  LDSM.16.MT88.4 R160, [R216+0xb800] ;  /* 0x00b80000d8a0783b */ /* 0x002e620000004200 */
[----:B------:R-:W-:Y:S02]  /*e390*/  FADD.FTZ R4, R91, R4 ;  /* 0x000000045b047221 */ /* 0x000fe40000010000 */
[----:B------:R-:W-:-:S04]  /*e3a0*/  FADD.FTZ R3, R75, R3 ;  /* 0x000000034b037221 */ /* 0x000fc80000010000 */
[----:B------:R-:W1:Y:S01]  /*e3b0*/  MUFU.EX2 R20, R164 ;  /* 0x000000a400147308 */ /* 0x000e620000000800 */
[----:B------:R-:W-:Y:S02]  /*e3c0*/  FADD.FTZ R0, R100, R0 ;  /* 0x0000000064007221 */ /* 0x000fe40000010000 */
[----:B------:R-:W-:-:S05]  /*e3d0*/  FADD.FTZ R2, R104, R2 ;  /* 0x0000000268027221 */ /* 0x000fca0000010000 */
[----:B------:R-:W1:Y:S01]  /*e3e0*/  MUFU.EX2 R11, R169 ;  /* 0x000000a9000b7308 */ /* 0x000e620000000800 */
[----:B------:R-:W-:Y:S02]  /*e3f0*/  FADD.FTZ R4, R18, R4 ;  /* 0x0000000412047221 */ /* 0x000fe40000010000 */
[----:B--2---:R-:W-:-:S05]  /*e400*/  FADD.FTZ R3, R10, R3 ;  /* 0x000000030a037221 */ /* 0x004fca0000010000 */
[----:B------:R-:W2:Y:S01]  /*e410*/  MUFU.EX2 R7, R174 ;  /* 0x000000ae00077308 */ /* 0x000ea20000000800 */
[----:B---3--:R-:W-:Y:S02]  /*e420*/  FADD.FTZ R0, R22, R0 ;  /* 0x0000000016007221 */ /* 0x008fe40000010000 */
[----:B------:R-:W-:-:S05]  /*e430*/  FADD.FTZ R2, R74, R2 ;  /* 0x000000024a027221 */ /* 0x000fca0000010000 */
[----:B------:R-:W3:Y:S01]  /*e440*/  MUFU.EX2 R19, R165 ;  /* 0x000000a500137308 */ /* 0x000ee20000000800 */
[----:B------:R-:W-:-:S07]  /*e450*/  FADD.FTZ R4, R17, R4 ;  /* 0x0000000411047221 */ /* 0x000fce0000010000 */
[----:B------:R-:W2:Y:S01]  /*e460*/  MUFU.EX2 R23, R158 ;  /* 0x0000009e00177308 */ /* 0x000ea20000000800 */
[----:B------:R-:W-:Y:S02]  /*e470*/  FADD.FTZ R3, R9, R3 ;  /* 0x0000000309037221 */ /* 0x000fe40000010000 */
[----:B------:R-:W-:Y:S02]  /*e480*/  FADD.FTZ R0, R21, R0 ;  /* 0x0000000015007221 */ /* 0x000fe40000010000 */
[----:B------:R-:W-:Y:S02]  /*e490*/  FADD.FTZ R2, R69, R2 ;  /* 0x0000000245027221 */ /* 0x000fe40000010000 */
[----:B------:R-:W-:Y:S02]  /*e4a0*/  FADD.FTZ R4, R16, R4 ;  /* 0x0000000410047221 */ /* 0x000fe40000010000 */
[----:B------:R-:W-:Y:S02]  /*e4b0*/  FADD.FTZ R3, R8, R3 ;  /* 0x0000000308037221 */ /* 0x000fe40000010000 */
[----:B-1----:R-:W-:-:S02]  /*e4c0*/  FADD.FTZ R0, R20, R0 ;  /* 0x0000000014007221 */ /* 0x002fc40000010000 */
[----:B------:R-:W-:Y:S02]  /*e4d0*/  FADD.FTZ R2, R68, R2 ;  /* 0x0000000244027221 */ /* 0x000fe40000010000 */
[----:B------:R-:W-:Y:S02]  /*e4e0*/  FADD.FTZ R4, R11, R4 ;  /* 0x000000040b047221 */ /* 0x000fe40000010000 */
[----:B--2---:R-:W-:Y:S02]  /*e4f0*/  FADD.FTZ R3, R7, R3 ;  /* 0x0000000307037221 */ /* 0x004fe40000010000 */
[----:B---3--:R-:W-:Y:S02]  /*e500*/  FADD.FTZ R0, R19, R0 ;  /* 0x0000000013007221 */ /* 0x008fe40000010000 */
        /* <DEDUP_REMOVED lines=30> */
[----:B----4-:R-:W2:Y:S04]  /*e6f0*/  LDL.64 R132, [R1+0x88] ;  /* 0x0000880001847983 */ /* 0x010ea80000100a00 */
        /* <DEDUP_REMOVED lines=73> */
[----:B------:R-:W-:Y:S01]  /*eb90*/  LOP3.LUT R231, R231, 0xfffffff7, RZ, 0xc0, !PT ;  /* 0xfffffff7e7e77812 */ /* 0x000fe200078ec0ff */
[----:B------:R-:W-:Y:S01]  /*eba0*/  @!P4 IMAD.WIDE.U32 R8, R8, 0x30, R2 ;  /* 0x000000300808c825 */ /* 0x000fe200078e0002 */
[----:B------:R-:W-:Y:S01]  /*ebb0*/  @!PT LDS RZ, [RZ] ;  /* 0x00000000fffff984 */ /* 0x000fe20000000800 */
[----:B------:R-:W-:Y:S01]  /*ebc0*/  @!PT LDS RZ, [RZ] ;  /* 0x00000000fffff984 */ /* 0x000fe20000000800 */
[----:B------:R-:W-:Y:S01]  /*ebd0*/  @!PT LDS RZ, [RZ] ;  /* 0x00000000fffff984 */ /* 0x000fe20000000800 */
[----:B------:R1:W-:Y:S01]  /*ebe0*/  @!P4 LDGSTS.E.BYPASS.LTC128B.128 [R246+0x8000], [R10.64] ;  /* 0x080000000af6cfae */ /* 0x0003e2000b901d74 */
[----:B------:R-:W-:Y:S02]  /*ebf0*/  @P4 LOP3.LUT R233, R233, 0x1000000, RZ, 0xfc, !PT ;  /* 0x01000000e9e94812 */ /* 0x000fe400078efcff */
        /* <DEDUP_REMOVED lines=56> */
[----:B-----5:R-:W-:Y:S04]  /*ef80*/  LDSM.16.M88.4 R48, [R212+0x4000] ;  /* 0x00400000d430783b */ /* 0x020fe80000000200 */
[----:B------:R-:W-:Y:S04]  /*ef90*/  LDSM.16.M88.4 R40, [R212+0x4800] ;  /* 0x00480000d428783b */ /* 0x000fe80000000200 */
[----:B---3--:R-:W2:Y:S04]  /*efa0*/  LDSM.16.M88.4 R16, [R219] ;  /* 0x00000000db10783b */ /* 0x008ea80000000200 */
[----:B------:R-:W-:Y:S04]  /*efb0*/  LDSM.16.M88.4 R32, [R218+0x4000] ;  /* 0x00400000da20783b */ /* 0x000fe80000000200 */
[----:B-1----:R-:W1:Y:S04]  /*efc0*/  LDSM.16.M88.4 R12, [R219+0x2000] ;  /* 0x00200000db0c783b */ /* 0x002e680000000200 */
[----:B------:R-:W3:Y:S04]  /*efd0*/  LDSM.16.M88.4 R4, [R222+0x2000] ;  /* 0x00200000de04783b */ /* 0x000ee80000000200 */
[----:B------:R-:W3:Y:S04]  /*efe0*/  LDSM.16.M88.4 R24, [R218+0x4800] ;  /* 0x00480000da18783b */ /* 0x000ee80000000200 */
[----:B----4-:R-:W4:Y:S04]  /*eff0*/  LDSM.16.M88.4 R8, [R222] ;  /* 0x00000000de08783b */ /* 0x010f280000000200 */
[----:B------:R-:W3:Y:S04]  /*f000*/  LDSM.16.M88.4 R64, [R212+0x7000] ;  /* 0x00700000d440783b */ /* 0x000ee80000000200 */
[----:B------:R-:W3:Y:S04]  /*f010*/  LDSM.16.M88.4 R60, [R212+0x7800] ;  /* 0x00780000d43c783b */ /* 0x000ee80000000200 */
[----:B------:R-:W3:Y:S04]  /*f020*/  LDSM.16.M88.4 R88, [R212+0x5000] ;  /* 0x00500000d458783b */ /* 0x000ee80000000200 */
[----:B------:R-:W4:Y:S01]  /*f030*/  LDSM.16.M88.4 R84, [R212+0x5800] ;  /* 0x00580000d454783b */ /* 0x000f220000000200 */
[----:B--2---:R-:W-:Y:S03]  /*f040*/  HMMA.16816.F32.BF16 R20, R16, R40, RZ ;  /* 0x000000281014723c */ /* 0x004fe600000418ff */
[----:B------:R-:W2:Y:S04]  /*f050*/  LDSM.16.M88.4 R80, [R212+0x6000] ;  /* 0x00600000d450783b */ /* 0x000ea80000000200 */
[----:B------:R-:W2:Y:S01]  /*f060*/  LDSM.16.M88.4 R76, [R212+0x6800] ;  /* 0x00680000d44c783b */ /* 0x000ea20000000200 */
[C---:B-1----:R-:W-:Y:S03]  /*f070*/  HMMA.16816.F32.BF16 R28, R12.reuse, R48, RZ ;  /* 0x000000300c1c723c */ /* 0x042fe600000418ff */
[----:B------:R-:W-:Y:S04]  /*f080*/  LDSM.16.M88.4 R56, [R218+0x5000] ;  /* 0x00500000da38783b */ /* 0x000fe80000000200 */
[----:B------:R-:W0:Y:S01]  /*f090*/  LDGDEPBAR ;  /* 0x00000000000079af */ /* 0x000e220000000000 */
[----:B------:R-:W-:Y:S08]  /*f0a0*/  HMMA.16816.F32.BF16 R36, R12, R40, RZ ;  /* 0x000000280c24723c */ /* 0x000ff000000418ff */
[----:B------:R-:W-:Y:S08]  /*f0b0*/  HMMA.16816.F32.BF16 R44, R16, R48, RZ ;  /* 0x00000030102c723c */ /* 0x000ff000000418ff */
[C---:B---3--:R-:W-:Y:S01]  /*f0c0*/  HMMA.16816.F32.BF16 R208, R4.reuse, R32, R28 ;  /* 0x0000002004d0723c */ /* 0x048fe2000004181c */
[----:B------:R-:W1:Y:S07]  /*f0d0*/  LDSM.16.M88.4 R28, [R218+0x7000] ;  /* 0x00700000da1c783b */ /* 0x000e6e0000000200 */
[-C--:B------:R-:W-:Y:S01]  /*f0e0*/  HMMA.16816.F32.BF16 R52, R4, R24.reuse, R36 ;  /* 0x000000180434723c */ /* 0x080fe20000041824 */
[----:B------:R-:W-:Y:S07]  /*f0f0*/  LDSM.16.M88.4 R36, [R218+0x6800] ;  /* 0x00680000da24783b */ /* 0x000fee0000000200 */
[----:B----4-:R-:W-:Y:S01]  /*f100*/  HMMA.16816.F32.BF16 R68, R8, R24, R20 ;  /* 0x000000180844723c */ /* 0x010fe20000041814 */
[----:B------:R-:W3:Y:S07]  /*f110*/  LDSM.16.M88.4 R20, [R218+0x7800] ;  /* 0x00780000da14783b */ /* 0x000eee0000000200 */
[-C--:B------:R-:W-:Y:S08]  /*f120*/  HMMA.16816.F32.BF16 R104, R16, R64.reuse, RZ ;  /* 0x000000401068723c */ /* 0x080ff000000418ff */
[----:B------:R-:W-:Y:S01]  /*f130*/  HMMA.16816.F32.BF16 R100, R12, R64, RZ ;  /* 0x000000400c64723c */ /* 0x000fe200000418ff */
[----:B------:R-:W-:-:S02]  /*f140*/  IMAD.MOV.U32 R75, RZ, RZ, R53 ;  /* 0x000000ffff4b7224 */ /* 0x000fc400078e0035 */
[----:B------:R-:W-:Y:S02]  /*f150*/  IMAD.MOV.U32 R74, RZ, RZ, R54 ;  /* 0x000000ffff4a7224 */ /* 0x000fe400078e0036 */
[----:B------:R-:W-:Y:S02]  /*f160*/  IMAD.MOV.U32 R73, RZ, RZ, R55 ;  /* 0x000000ffff497224 */ /* 0x000fe400078e0037 */
[----:B------:R-:W-:Y:S01]  /*f170*/  IMAD.MOV.U32 R72, RZ, RZ, R52 ;  /* 0x000000ffff487224 */ /* 0x000fe200078e0034 */
[----:B------:R-:W-:Y:S01]  /*f180*/  HMMA.16816.F32.BF16 R96, R16, R60, RZ ;  /* 0x0000003c1060723c */ /* 0x000fe200000418ff */
[----:B------:R-:W4:Y:S07]  /*f190*/  LDSM.16.M88.4 R52, [R218+0x5800] ;  /* 0x00580000da34783b */ /* 0x000f2e0000000200 */
[----:B------:R-:W-:Y:S01]  /*f1a0*/  HMMA.16816.F32.BF16 R204, R8, R32, R44 ;  /* 0x0000002008cc723c */ /* 0x000fe2000004182c */
[----:B------:R-:W1:Y:S07]  /*f1b0*/  LDSM.16.M88.4 R44, [R218+0x6000] ;  /* 0x00600000da2c783b */ /* 0x000e6e0000000200 */
[----:B------:R-:W-:Y:S08]  /*f1c0*/  HMMA.16816.F32.BF16 R132, R12, R88, RZ ;  /* 0x000000580c84723c */ /* 0x000ff000000418ff */
[-C--:B------:R-:W-:Y:S08]  /*f1d0*/  HMMA.16816.F32.BF16 R128, R16, R84.reuse, RZ ;  /* 0x000000541080723c */ /* 0x080ff000000418ff */
[----:B------:R-:W-:Y:S08]  /*f1e0*/  HMMA.16816.F32.BF16 R124, R12, R84, RZ ;  /* 0x000000540c7c723c */ /* 0x000ff000000418ff */
[C---:B--2---:R-:W-:Y:S08]  /*f1f0*/  HMMA.16816.F32.BF16 R120, R16.reuse, R80, RZ ;  /* 0x000000501078723c */ /* 0x044ff000000418ff */
[-C--:B------:R-:W-:Y:S08]  /*f200*/  HMMA.16816.F32.BF16 R112, R16, R76.reuse, RZ ;  /* 0x0000004c1070723c */ /* 0x080ff000000418ff */
[----:B------:R-:W-:Y:S08]  /*f210*/  HMMA.16816.F32.BF16 R108, R12, R76, RZ ;  /* 0x0000004c0c6c723c */ /* 0x000ff000000418ff */
[----:B-1----:R-:W-:Y:S08]  /*f220*/  HMMA.16816.F32.BF16 R104, R8, R28, R104 ;  /* 0x0000001c0868723c */ /* 0x002ff00000041868 */
[C---:B------:R-:W-:Y:S08]  /*f230*/  HMMA.16816.F32.BF16 R116, R12.reuse, R80, RZ ;  /* 0x000000500c74723c */ /* 0x040ff000000418ff */
[----:B------:R-:W-:Y:S08]  /*f240*/  HMMA.16816.F32.BF16 R92, R12, R60, RZ ;  /* 0x0000003c0c5c723c */ /* 0x000ff000000418ff */
[----:B------:R-:W-:Y:S01]  /*f250*/  HMMA.16816.F32.BF16 R100, R4, R28, R100 ;  /* 0x0000001c0464723c */ /* 0x000fe20000041864 */
[----:B------:R-:W-:-:S02]  /*f260*/  IMAD.MOV.U32 R143, RZ, RZ, R104 ;  /* 0x000000ffff8f7224 */ /* 0x000fc400078e0068 */
[----:B------:R-:W-:Y:S02]  /*f270*/  IMAD.MOV.U32 R142, RZ, RZ, R105 ;  /* 0x000000ffff8e7224 */ /* 0x000fe400078e0069 */
[----:B------:R-:W-:Y:S02]  /*f280*/  IMAD.MOV.U32 R252, RZ, RZ, R106 ;  /* 0x000000fffffc7224 */ /* 0x000fe400078e006a */
[----:B------:R-:W-:Y:S01]  /*f290*/  IMAD.MOV.U32 R247, RZ, RZ, R107 ;  /* 0x000000fffff77224 */ /* 0x000fe200078e006b */
[----:B---3--:R-:W-:Y:S08]  /*f2a0*/  HMMA.16816.F32.BF16 R96, R8, R20, R96 ;  /* 0x000000140860723c */ /* 0x008ff00000041860 */
[----:B------:R-:W-:Y:S08]  /*f2b0*/  HMMA.16816.F32.BF16 R132, R4, R56, R132 ;  /* 0x000000380484723c */ /* 0x000ff00000041884 */
[----:B----4-:R-:W-:Y:S01]  /*f2c0*/  HMMA.16816.F32.BF16 R128, R8, R52, R128 ;  /* 0x000000340880723c */ /* 0x010fe20000041880 */
[----:B------:R-:W-:-:S02]  /*f2d0*/  IMAD.MOV.U32 R41, RZ, RZ, R102 ;  /* 0x000000ffff297224 */ /* 0x000fc400078e0066 */
[----:B------:R-:W-:-:S05]  /*f2e0*/  IMAD.MOV.U32 R40, RZ, RZ, R103 ;  /* 0x000000ffff287224 */ /* 0x000fca00078e0067 */
        /* <DEDUP_REMOVED lines=55> */
[----:B------:R-:W-:-:S03]  /*f660*/  IMAD.MOV.U32 R107, RZ, RZ, R40 ;  /* 0x000000ffff6b7224 */ /* 0x000fc600078e0028 */
[C---:B------:R-:W-:Y:S08]  /*f670*/  HMMA.16816.F32.BF16 R112, R12.reuse, R42, RZ ;  /* 0x0000002a0c70723c */ /* 0x040ff000000418ff */
[C---:B------:R-:W-:Y:S08]  /*f680*/  HMMA.16816.F32.BF16 R108, R12.reuse, R90, RZ ;  /* 0x0000005a0c6c723c */ /* 0x040ff000000418ff */
[----:B------:R-:W-:Y:S08]  /*f690*/  HMMA.16816.F32.BF16 R92, R12, R66, RZ ;  /* 0x000000420c5c723c */ /* 0x000ff000000418ff */
[----:B------:R-:W-:Y:S08]  /*f6a0*/  HMMA.16816.F32.BF16 R132, R4, R46, R100 ;  /* 0x0000002e0484723c */ /* 0x000ff00000041864 */
[----:B------:R-:W-:Y:S08]  /*f6b0*/  HMMA.16816.F32.BF16 R136, R8, R56, R200 ;  /* 0x000000380888723c */ /* 0x000ff000000418c8 */
[----:B------:R-:W-:Y:S08]  /*f6c0*/  HMMA.16816.F32.BF16 R100, R4, R38, R96 ;  /* 0x000000260464723c */ /* 0x000ff00000041860 */
        /* <DEDUP_REMOVED lines=20> */
[C---:B------:R-:W-:Y:S08]  /*f810*/  HMMA.16816.F32.BF16 R80, R16.reuse, R82, RZ ;  /* 0x000000521050723c */ /* 0x040ff000000418ff */
[C---:B------:R-:W-:Y:S08]  /*f820*/  HMMA.16816.F32.BF16 R76, R16.reuse, R78, RZ ;  /* 0x0000004e104c723c */ /* 0x040ff000000418ff */
[----:B------:R-:W-:Y:S08]  /*f830*/  HMMA.16816.F32.BF16 R64, R16, R66, RZ ;  /* 0x000000421040723c */ /* 0x000ff000000418ff */
[-C--:B------:R-:W-:Y:S08]  /*f840*/  HMMA.16816.F32.BF16 R12, R12, R62.reuse, RZ ;  /* 0x0000003e0c0c723c */ /* 0x080ff000000418ff */
[----:B------:R-:W-:Y:S07]  /*f850*/  HMMA.16816.F32.BF16 R16, R16, R62, RZ ;  /* 0x0000003e1010723c */ /* 0x000fee00000418ff */
[----:B------:R-:W-:Y:S01]  /*f860*/  IMAD.MOV.U32 R62, RZ, RZ, R121 ;  /* 0x000000ffff3e7224 */ /* 0x000fe200078e0079 */
[----:B------:R-:W-:Y:S01]  /*f870*/  HMMA.16816.F32.BF16 R116, R4, R34, R116 ;  /* 0x000000220474723c */ /* 0x000fe20000041874 */
[----:B------:R-:W-:-:S02]  /*f880*/  IMAD.MOV.U32 R63, RZ, RZ, R120 ;  /* 0x000000ffff3f7224 */ /* 0x000fc400078e0078 */
[----:B------:R-:W-:Y:S02]  /*f890*/  IMAD.MOV.U32 R120, RZ, RZ, R126 ;  /* 0x000000ffff787224 */ /* 0x000fe400078e007e */
[----:B------:R-:W-:-:S03]  /*f8a0*/  IMAD.MOV.U32 R121, RZ, RZ, R127 ;  /* 0x000000ffff797224 */ /* 0x000fc600078e007f */
[C---:B------:R-:W-:Y:S08]  /*f8b0*/  HMMA.16816.F32.BF16 R112, R4.reuse, R26, R112 ;  /* 0x0000001a0470723c */ /* 0x040ff00000041870 */
[C---:B------:R-:W-:Y:S08]  /*f8c0*/  HMMA.16816.F32.BF16 R108, R4.reuse, R58, R108 ;  /* 0x0000003a046c723c */ /* 0x040ff0000004186c */
[C---:B------:R-:W-:Y:S08]  /*f8d0*/  HMMA.16816.F32.BF16 R100, R4.reuse, R30, R92 ;  /* 0x0000001e0464723c */ /* 0x040ff0000004185c */
[----:B------:R-:W-:Y:S01]  /*f8e0*/  HMMA.16816.F32.BF16 R136, R4, R22, R12 ;  /* 0x000000160488723c */ /* 0x000fe2000004180c */
[----:B------:R-:W-:Y:S04]  /*f8f0*/  LDSM.16.M88.4 R4, [R220+0x2000] ;  /* 0x00200000dc04783b */ /* 0x000fe80000000200 */
[----:B------:R-:W1:Y:S03]  /*f900*/  LDSM.16.M88.4 R12, [R223] ;  /* 0x00000000df0c783b */ /* 0x000e660000000200 */
        /* <DEDUP_REMOVED lines=8> */
[----:B------:R-:W2:Y:S01]  /*f990*/  LDSM.16.M88.4 R8, [R220] ;  /* 0x00000000dc08783b */ /* 0x000ea20000000200 */
[----:B------:R-:W-:-:S02]  /*f9a0*/  IMAD.MOV.U32 R126, RZ, RZ, R155 ;  /* 0x000000ffff7e7224 */ /* 0x000fc400078e009b */
[----:B------:R-:W-:Y:S02]  /*f9b0*/  IMAD.MOV.U32 R127, RZ, RZ, R154 ;  /* 0x000000ffff7f7224 */ /* 0x000fe400078e009a */
[----:B------:R-:W-:Y:S02]  /*f9c0*/  IMAD.MOV.U32 R93, RZ, RZ, R102 ;  /* 0x000000ffff5d7224 */ /* 0x000fe400078e0066 */
[C---:B-1----:R-:W-:Y:S01]  /*f9d0*/  HMMA.16816.F32.BF16 R208, R4.reuse, R12, R208 ;  /* 0x0000000c04d0723c */ /* 0x042fe200000418d0 */
        /* <DEDUP_REMOVED lines=9> */
[----:B------:R-:W-:Y:S02]  /*fa70*/  IMAD.MOV.U32 R47, RZ, RZ, R96 ;  /* 0x000000ffff2f7224 */ /* 0x000fe400078e0060 */
[----:B------:R-:W-:Y:S02]  /*fa80*/  IMAD.MOV.U32 R58, RZ, RZ, R21 ;  /* 0x000000ffff3a7224 */ /* 0x000fe400078e0015 */
[----:B------:R-:W-:Y:S01]  /*fa90*/  IMAD.MOV.U32 R59, RZ, RZ, R20 ;  /* 0x000000ffff3b7224 */ /* 0x000fe200078e0014 */
[C---:B--2---:R-:W-:Y:S08]  /*faa0*/  HMMA.16816.F32.BF16 R72, R8.reuse, R12, R204 ;  /* 0x0000000c0848723c */ /* 0x044ff000000418cc */
[----:B------:R-:W-:Y:S01]  /*fab0*/  HMMA.16816.F32.BF16 R200, R8, R14, R48 ;  /* 0x0000000e08c8723c */ /* 0x000fe20000041830 */
[----:B------:R-:W1:Y:S06]  /*fac0*/  LDSM.16.M88.4 R12, [R230] ;  /* 0x00000000e60c783b */ /* 0x000e6c0000000200 */
[----:B------:R-:W-:-:S02]  /*fad0*/  IMAD.MOV.U32 R48, RZ, RZ, R125 ;  /* 0x000000ffff307224 */ /* 0x000fc400078e007d */
[----:B------:R-:W-:Y:S02]  /*fae0*/  IMAD.MOV.U32 R49, RZ, RZ, R124 ;  /* 0x000000ffff317224 */ /* 0x000fe400078e007c */
[----:B------:R-:W-:Y:S02]  /*faf0*/  IMAD.MOV.U32 R50, RZ, RZ, R123 ;  /* 0x000000ffff327224 */ /* 0x000fe400078e007b */
[----:B------:R-:W-:Y:S02]  /*fb00*/  IMAD.MOV.U32 R51, RZ, RZ, R122 ;  /* 0x000000ffff337224 */ /* 0x000fe400078e007a */
[----:B------:R-:W-:Y:S01]  /*fb10*/  IMAD.MOV.U32 R122, RZ, RZ, R159 ;  /* 0x000000ffff7a7224 */ /* 0x000fe200078e009f */
[-C--:B-1----:R-:W-:Y:S08]  /*fb20*/  HMMA.16816.F32.BF16 R204, R4, R12.reuse, R132 ;  /* 0x0000000c04cc723c */ /* 0x082ff00000041884 */
[C---:B------:R-:W-:Y:S08]  /*fb30*/  HMMA.16816.F32.BF16 R68, R8.reuse, R12, R68 ;  /* 0x0000000c0844723c */ /* 0x040ff00000041844 */
[----:B------:R-:W-:Y:S01]  /*fb40*/  HMMA.16816.F32.BF16 R116, R8, R14, R40 ;  /* 0x0000000e0874723c */ /* 0x000fe20000041828 */
[----:B------:R-:W-:Y:S01]  /*fb50*/  IMAD.MOV.U32 R123, RZ, RZ, R158 ;  /* 0x000000ffff7b7224 */ /* 0x000fe200078e009e */
[----:B------:R1:W5:Y:S01]  /*fb60*/  LDL.LU R159, [R1+0x114] ;  /* 0x00011400019f7983 */ /* 0x0003620000300800 */
[----:B------:R-:W-:-:S02]  /*fb70*/  IMAD.MOV.U32 R124, RZ, RZ, R157 ;  /* 0x000000ffff7c7224 */ /* 0x000fc400078e009d */
[----:B------:R-:W-:Y:S01]  /*fb80*/  IMAD.MOV.U32 R125, RZ, RZ, R156 ;  /* 0x000000ffff7d7224 */ /* 0x000fe200078e009c */
[----:B------:R1:W5:Y:S02]  /*fb90*/  LDL.LU R158, [R1+0x110] ;  /* 0x00011000019e7983 */ /* 0x0003640000300800 */
[----:B------:R-:W-:Y:S02]  /*fba0*/  HMMA.16816.F32.BF16 R132, R4, R14, R112 ;  /* 0x0000000e0484723c */ /* 0x000fe40000041870 */
[----:B------:R-:W2:Y:S01]  /*fbb0*/  LDSM.16.M88.4 R12, [R229] ;  /* 0x00000000e50c783b */ /* 0x000ea20000000200 */
[----:B------:R-:W-:Y:S02]  /*fbc0*/  IMAD.MOV.U32 R34, RZ, RZ, R93 ;  /* 0x000000ffff227224 */ /* 0x000fe400078e005d */
[----:B------:R-:W-:Y:S01]  /*fbd0*/  IMAD.MOV.U32 R35, RZ, RZ, R92 ;  /* 0x000000ffff237224 */ /* 0x000fe200078e005c */
[----:B------:R1:W5:Y:S01]  /*fbe0*/  LDL.LU R157, [R1+0x10c] ;  /* 0x00010c00019d7983 */ /* 0x0003620000300800 */
[----:B------:R-:W-:-:S02]  /*fbf0*/  IMAD.MOV.U32 R104, RZ, RZ, R153 ;  /* 0x000000ffff687224 */ /* 0x000fc400078e0099 */
[----:B------:R-:W-:Y:S01]  /*fc00*/  IMAD.MOV.U32 R105, RZ, RZ, R152 ;  /* 0x000000ffff697224 */ /* 0x000fe200078e0098 */
[----:B------:R1:W5:Y:S01]  /*fc10*/  LDL.LU R156, [R1+0x108] ;  /* 0x00010800019c7983 */ /* 0x0003620000300800 */
[----:B------:R-:W-:Y:S02]  /*fc20*/  IMAD.MOV.U32 R106, RZ, RZ, R151 ;  /* 0x000000ffff6a7224 */ /* 0x000fe400078e0097 */
[----:B------:R-:W-:Y:S01]  /*fc30*/  IMAD.MOV.U32 R107, RZ, RZ, R150 ;  /* 0x000000ffff6b7224 */ /* 0x000fe200078e0096 */
[----:B------:R1:W5:Y:S01]  /*fc40*/  LDL.LU R155, [R1+0x104] ;  /* 0x00010400019b7983 */ /* 0x0003620000300800 */
        /* <DEDUP_REMOVED lines=12> */
[-C--:B--2---:R-:W-:Y:S08]  /*fd10*/  HMMA.16816.F32.BF16 R124, R8, R12.reuse, R124 ;  /* 0x0000000c087c723c */ /* 0x084ff0000004187c */
[C---:B------:R-:W-:Y:S08]  /*fd20*/  HMMA.16816.F32.BF16 R120, R4.reuse, R12, R120 ;  /* 0x0000000c0478723c */ /* 0x040ff00000041878 */
[-C--:B------:R-:W-:Y:S08]  /*fd30*/  HMMA.16816.F32.BF16 R112, R4, R14.reuse, R108 ;  /* 0x0000000e0470723c */ /* 0x080ff0000004186c */
[----:B------:R-:W-:Y:S01]  /*fd40*/  HMMA.16816.F32.BF16 R92, R8, R14, R88 ;  /* 0x0000000e085c723c */ /* 0x000fe20000041858 */
[----:B------:R-:W2:Y:S01]  /*fd50*/  LDSM.16.M88.4 R12, [R228] ;  /* 0x00000000e40c783b */ /* 0x000ea20000000200 */
        /* <DEDUP_REMOVED lines=12> */
[----:B------:R-:W-:-:S03]  /*fe20*/  IMAD.U32 R0, RZ, RZ, UR9 ;  /* 0x00000009ff007e24 */ /* 0x000fc6000f8e00ff */
[----:B------:R1:W5:Y:S04]  /*fe30*/  LDL.LU R146, [R1+0xe0] ;  /* 0x0000e00001927983 */ /* 0x0003680000300800 */
[----:B------:R1:W5:Y:S04]  /*fe40*/  LDL.LU R145, [R1+0xdc] ;  /* 0x0000dc0001917983 */ /* 0x0003680000300800 */
[----:B------:R1:W5:Y:S04]  /*fe50*/  LDL.LU R144, [R1+0xd8] ;  /* 0x0000d80001907983 */ /* 0x0003680000300800 */
[----:B------:R1:W5:Y:S04]  /*fe60*/  LDL.LU R143, [R1+0xd4] ;  /* 0x0000d400018f7983 */ /* 0x0003680000300800 */
[----:B------:R1:W5:Y:S01]  /*fe70*/  LDL.LU R142, [R1+0xd0] ;  /* 0x0000d000018e7983 */ /* 0x0003620000300800 */
        /* <DEDUP_REMOVED lines=23> */
[----:B------:R-:W-:Y:S07]  /*fff0*/  LDSM.16.M88.4 R4, [R221+0x2000] ;  /* 0x00200000dd04783b */ /* 0x000fee0000000200 */
[----:B------:R-:W-:Y:S01]  /*10000*/  HMMA.16816.F32.BF16 R16, R8, R14, R16 ;  /* 0x0000000e0810723c */ /* 0x000fe20000041810 */
[----:B------:R-:W2:Y:S04]  /*10010*/  LDSM.16.M88.4 R12, [R217] ;  /* 0x00000000d90c783b */ /* 0x000ea80000000200 */
[----:B------:R-:W3:Y:S03]  /*10020*/  LDSM.16.M88.4 R8, [R221] ;  /* 0x00000000dd08783b */ /* 0x000ee60000000200 */
[-C--:B--2---:R-:W-:Y:S08]  /*10030*/  HMMA.16816.F32.BF16 R128, R4, R12.reuse, R208 ;  /* 0x0000000c0480723c */ /* 0x084ff000000418d0 */
[----:B---3--:R-:W-:Y:S08]  /*10040*/  HMMA.16816.F32.BF16 R108, R8, R12, R72 ;  /* 0x0000000c086c723c */ /* 0x008ff00000041848 */
        /* <DEDUP_REMOVED lines=26> */
[----:B------:R-:W-:Y:S11]  /*101f0*/  HMMA.16816.F32.BF16 R12, R8, R14, R76 ;  /* 0x0000000e080c723c */ /* 0x000ff6000004184c */
[----:B------:R-:W-:Y:S05]  /*10200*/  @!UPT UIADD3 URZ, URZ, URZ, URZ ;  /* 0x0000003f3f3ff290 */ /* 0x000fea000fffe03f */
[----:B------:R-:W-:Y:S02]  /*10210*/  IMAD.MOV.U32 R139, RZ, RZ, R47 ;  /* 0x000000ffff8b7224 */ /* 0x000fe400078e002f */
[----:B------:R-:W2:Y:S01]  /*10220*/  S2R R47, SR_TID.X ;  /* 0x00000000002f7919 */ /* 0x000ea20000002100 */
[----:B------:R-:W-:Y:S02]  /*10230*/  IMAD.MOV.U32 R2, RZ, RZ, R46 ;  /* 0x000000ffff027224 */ /* 0x000fe400078e002e */
[----:B------:R-:W-:Y:S02]  /*10240*/  IMAD.MOV.U32 R3, RZ, RZ, R44 ;  /* 0x000000ffff037224 */ /* 0x000fe400078e002c */
[----:B------:R-:W-:Y:S02]  /*10250*/  IMAD.MOV.U32 R140, RZ, RZ, R45 ;  /* 0x000000ffff8c7224 */ /* 0x000fe400078e002d */
[----:B------:R-:W-:Y:S02]  /*10260*/  IMAD.MOV.U32 R252, RZ, RZ, R14 ;  /* 0x000000fffffc7224 */ /* 0x000fe400078e000e */
[----:B------:R-:W-:-:S02]  /*10270*/  IMAD.MOV.U32 R247, RZ, RZ, R13 ;  /* 0x000000fffff77224 */ /* 0x000fc400078e000d */
[----:B------:R-:W-:Y:S02]  /*10280*/  IMAD.MOV.U32 R232, RZ, RZ, R12 ;  /* 0x000000ffffe87224 */ /* 0x000fe400078e000c */
[----:B------:R-:W-:Y:S02]  /*10290*/  IMAD.MOV.U32 R141, RZ, RZ, R15 ;  /* 0x000000ffff8d7224 */ /* 0x000fe400078e000f */
[----:B------:R-:W3:Y:S01]  /*102a0*/  LDSM.16.M88.4 R12, [R217+0x3000] ;  /* 0x00300000d90c783b */ /* 0x000ee20000000200 */
[----:B--2---:R-:W-:-:S05]  /*102b0*/  IMAD.SHL.U32 R47, R47, 0x2, RZ ;  /* 0x000000022f2f7824 */ /* 0x004fca00078e00ff */
[----:B------:R-:W-:-:S05]  /*102c0*/  LOP3.LUT R47, R47, 0x6, RZ, 0xc0, !PT ;  /* 0x000000062f2f7812 */ /* 0x000fca00078ec0ff */
[----:B------:R-:W-:Y:S01]  /*102d0*/  IMAD R0, R0, 0x80, R47 ;  /* 0x0000008000007824 */ /* 0x000fe200078e022f */
[-C--:B---3--:R-:W-:Y:S08]  /*102e0*/  HMMA.16816.F32.BF16 R40, R8, R12.reuse, R40 ;  /* 0x0000000c0828723c */ /* 0x088ff00000041828 */
[C---:B------:R-:W-:Y:S08]  /*102f0*/  HMMA.16816.F32.BF16 R36, R4.reuse, R12, R36 ;  /* 0x0000000c0424723c */ /* 0x040ff00000041824 */
[-C--:B------:R-:W-:Y:S08]  /*10300*/  HMMA.16816.F32.BF16 R32, R4, R14.reuse, R32 ;  /* 0x0000000e0420723c */ /* 0x080ff00000041820 */
[----:B------:R-:W-:Y:S01]  /*10310*/  HMMA.16816.F32.BF16 R64, R8, R14, R64 ;  /* 0x0000000e0840723c */ /* 0x000fe20000041840 */
[----:B------:R-:W2:Y:S01]  /*10320*/  LDSM.16.M88.4 R12, [R217+0x3800] ;  /* 0x00380000d90c783b */ /* 0x000ea20000000200 */
[----:B------:R-:W-:Y:S01]  /*10330*/  UISETP.GT.AND UP0, UPT, UR9, UR8, UPT ;  /* 0x000000080900728c */ /* 0x000fe2000bf04270 */
[----:B------:R-:W-:Y:S11]  /*10340*/  DEPBAR.LE SB0, 0x0 ;  /* 0x000080000000791a */ /* 0x000ff60000000000 */
[----:B------:R-:W-:Y:S02]  /*10350*/  @!UPT UIADD3 URZ, URZ, URZ, URZ ;  /* 0x0000003f3f3ff290 */ /* 0x000fe4000fffe03f */
[----:B------:R-:W-:Y:S02]  /*10360*/  IMAD.MOV.U32 R74, RZ, RZ, R35 ;  /* 0x000000ffff4a7224 */ /* 0x000fe400078e0023 */
[----:B------:R-:W-:Y:S02]  /*10370*/  IMAD.MOV.U32 R35, RZ, RZ, R2 ;  /* 0x000000ffff237224 */ /* 0x000fe400078e0002 */
[----:B------:R-:W-:Y:S02]  /*10380*/  IMAD.IADD R2, R236, 0x1, -R0 ;  /* 0x00000001ec027824 */ /* 0x000fe400078e0a00 */
[----:B------:R-:W-:Y:S02]  /*10390*/  IMAD.MOV.U32 R136, RZ, RZ, R33 ;  /* 0x000000ffff887224 */ /* 0x000fe400078e0021 */
[----:B------:R-:W-:Y:S01]  /*103a0*/  IMAD.MOV.U32 R33, RZ, RZ, R3 ;  /* 0x000000ffff217224 */ /* 0x000fe200078e0003 */
[----:B------:R-:W-:Y:S01]  /*103b0*/  IABS R2, R2 ;  /* 0x0000000200027213 */ /* 0x000fe20000000000 */
[----:B------:R-:W-:-:S02]  /*103c0*/  IMAD.MOV.U32 R138, RZ, RZ, R32 ;  /* 0x000000ffff8a7224 */ /* 0x000fc400078e0020 */
[----:B------:R-:W-:Y:S02]  /*103d0*/  IMAD.MOV.U32 R137, RZ, RZ, R34 ;  /* 0x000000ffff897224 */ /* 0x000fe400078e0022 */
[----:B------:R-:W-:Y:S02]  /*103e0*/  IMAD.MOV.U32 R3, RZ, RZ, R2 ;  /* 0x000000ffff037224 */ /* 0x000fe400078e0002 */
[----:B------:R-:W-:-:S05]  /*103f0*/  IMAD.IADD R2, R235, 0x1, -R0 ;  /* 0x00000001eb027824 */ /* 0x000fca00078e0a00 */
[----:B------:R-:W-:Y:S01]  /*10400*/  IABS R2, R2 ;  /* 0x0000000200027213 */ /* 0x000fe20000000000 */
[C---:B--2---:R-:W-:Y:S08]  /*10410*/  HMMA.16816.F32.BF16 R24, R4.reuse, R12, R24 ;  /* 0x0000000c0418723c */ /* 0x044ff00000041818 */
[-C--:B------:R-:W-:Y:S08]  /*10420*/  HMMA.16816.F32.BF16 R20, R4, R14.reuse, R20 ;  /* 0x0000000e0414723c */ /* 0x080ff00000041814 */
[C---:B------:R-:W-:Y:S08]  /*10430*/  HMMA.16816.F32.BF16 R4, R8.reuse, R14, R16 ;  /* 0x0000000e0804723c */ /* 0x040ff00000041810 */
[----:B------:R-:W-:Y:S08]  /*10440*/  HMMA.16816.F32.BF16 R28, R8, R12, R28 ;  /* 0x0000000c081c723c */ /* 0x000ff0000004181c */
[----:B------:R-:W-:-:S02]  /*10450*/  IMAD.MOV.U32 R70, RZ, RZ, R21 ;  /* 0x000000ffff467224 */ /* 0x000fc400078e0015 */
[----:B------:R-:W-:Y:S02]  /*10460*/  IMAD.MOV.U32 R68, RZ, RZ, R20 ;  /* 0x000000ffff447224 */ /* 0x000fe400078e0014 */
[----:B------:R-:W-:-:S04]  /*10470*/  IMAD.MOV.U32 R73, RZ, RZ, R22 ;  /* 0x000000ffff497224 */ /* 0x000fc800078e0016 */
[----:B------:R-:W-:Y:S02]  /*10480*/  IMAD.MOV.U32 R69, RZ, RZ, R4 ;  /* 0x000000ffff457224 */ /* 0x000fe400078e0004 */
[----:B------:R-:W-:Y:S02]  /*10490*/  IMAD.IADD R4, R234, 0x1, -R0 ;  /* 0x00000001ea047824 */ /* 0x000fe400078e0a00 */
[----:B------:R-:W-:Y:S02]  /*104a0*/  IMAD.MOV.U32 R72, RZ, RZ, R5 ;  /* 0x000000ffff487224 */ /* 0x000fe400078e0005 */
[----:B------:R2:W3:Y:S01]  /*104b0*/  I2F R5, R3 ;  /* 0x0000000300057306 */ /* 0x0004e20000201400 */
[----:B------:R-:W-:Y:S02]  /*104c0*/  IMAD.MOV.U32 R75, RZ, RZ, R6 ;  /* 0x000000ffff4b7224 */ /* 0x000fe400078e0006 */
[----:B------:R-:W-:Y:S02]  /*104d0*/  IMAD.MOV.U32 R71, RZ, RZ, R7 ;  /* 0x000000ffff477224 */ /* 0x000fe400078e0007 */
[----:B--2---:R-:W-:Y:S01]  /*104e0*/  IMAD.MOV.U32 R3, RZ, RZ, R2 ;  /* 0x000000ffff037224 */ /* 0x004fe200078e0002 */
[----:B------:R-:W-:Y:S01]  /*104f0*/  IABS R2, R4 ;  /* 0x0000000400027213 */ /* 0x000fe20000000000 */
[----:B---3--:R-:W-:-:S02]  /*10500*/  FFMA.FTZ R13, R5, -UR35, R108 ;  /* 0x80000023050d7c23 */ /* 0x008fc4000801006c */
[----:B------:R-:W-:Y:S02]  /*10510*/  IMAD.MOV.U32 R108, RZ, RZ, R33 ;  /* 0x000000ffff6c7224 */ /* 0x000fe400078e0021 */
[----:B------:R-:W2:Y:S08]  /*10520*/  I2F R3, R3 ;  /* 0x0000000300037306 */ /* 0x000eb00000201400 */
[----:B------:R-:W3:Y:S01]  /*10530*/  I2F R2, R2 ;  /* 0x0000000200027306 */ /* 0x000ee20000201400 */
[----:B--2---:R-:W-:-:S02]  /*10540*/  FFMA.FTZ R12, R3, -UR35, R110 ;  /* 0x80000023030c7c23 */ /* 0x004fc4000801006e */
[----:B------:R-:W-:Y:S02]  /*10550*/  IMAD.IADD R3, R241, 0x1, -R0 ;  /* 0x00000001f1037824 */ /* 0x000fe400078e0a00 */
[----:B------:R-:W-:-:S03]  /*10560*/  IMAD.MOV.U32 R110, RZ, RZ, R35 ;  /* 0x000000ffff6e7224 */ /* 0x000fc600078e0023 */
[----:B------:R-:W-:Y:S01]  /*10570*/  IABS R3, R3 ;  /* 0x0000000300037213 */ /* 0x000fe20000000000 */
[----:B---3--:R-:W-:Y:S01]  /*10580*/  FFMA.FTZ R11, R2, -UR35, R128 ;  /* 0x80000023020b7c23 */ /* 0x008fe20008010080 */
[----:B------:R-:W-:-:S03]  /*10590*/  IADD3 R2, R0, 0x1, RZ ;  /* 0x0000000100027810 */ /* 0x000fc60007ffe0ff */
[----:B------:R-:W-:Y:S01]  /*105a0*/  IMAD.MOV.U32 R4, RZ, RZ, R3 ;  /* 0x000000ffff047224 */ /* 0x000fe200078e0003 */
[----:B------:R-:W-:Y:S01]  /*105b0*/  BAR.SYNC.DEFER_BLOCKING 0x0 ;  /* 0x0000000000007b1d */ /* 0x000fe20000010000 */
[--C-:B------:R-:W-:Y:S01]  /*105c0*/  IMAD.IADD R5, R236, 0x1, -R2.reuse ;  /* 0x00000001ec057824 */ /* 0x100fe200078e0a02 */
[C---:B------:R-:W-:Y:S02]  /*105d0*/  ISETP.GE.AND P1, PT, R2.reuse, R243, PT ;  /* 0x000000f30200720c */ /* 0x040fe40003f26270 */
[C---:B------:R-:W-:Y:S02]  /*105e0*/  ISETP.GE.AND P3, PT, R2.reuse, R245, PT ;  /* 0x000000f50200720c */ /* 0x040fe40003f66270 */
[----:B------:R-:W-:Y:S01]  /*105f0*/  IABS R3, R5 ;  /* 0x0000000500037213 */ /* 0x000fe20000000000 */
[----:B------:R2:W-:Y:S01]  /*10600*/  I2F R10, R4 ;  /* 0x00000004000a7306 */ /* 0x0005e20000201400 */
[----:B------:R-:W-:Y:S01]  /*10610*/  ISETP.LT.OR P1, PT, R2, R238, P1 ;  /* 0x000000ee0200720c */ /* 0x000fe20000f21670 */
[----:B------:R-:W-:Y:S01]  /*10620*/  IMAD.IADD R5, R234, 0x1, -R2 ;  /* 0x00000001ea057824 */ /* 0x000fe200078e0a02 */
[----:B------:R-:W-:-:S02]  /*10630*/  ISETP.GE.AND P2, PT, R2, R244, PT ;  /* 0x000000f40200720c */ /* 0x000fc40003f46270 */
[C---:B------:R-:W-:Y:S02]  /*10640*/  ISETP.GE.AND P0, PT, R2.reuse, R242, PT ;  /* 0x000000f20200720c */ /* 0x040fe40003f06270 */
[C---:B------:R-:W-:Y:S02]  /*10650*/  ISETP.LT.OR P6, PT, R2.reuse, R240, P3 ;  /* 0x000000f00200720c */ /* 0x040fe40001fc1670 */
[C---:B------:R-:W-:Y:S02]  /*10660*/  ISETP.LT.OR P5, PT, R2.reuse, R239, P2 ;  /* 0x000000ef0200720c */ /* 0x040fe400017a1670 */
[----:B------:R-:W-:-:S03]  /*10670*/  ISETP.LT.OR P0, PT, R2, R237, P0 ;  /* 0x000000ed0200720c */ /* 0x000fc60000701670 */
[----:B------:R-:W-:Y:S01]  /*10680*/  @P1 LOP3.LUT R231, R231, 0x8, RZ, 0xfc, !PT ;  /* 0x00000008e7e71812 */ /* 0x000fe200078efcff */
[----:B--2---:R-:W-:Y:S01]  /*10690*/  IMAD.MOV.U32 R4, RZ, RZ, R3 ;  /* 0x000000ffff047224 */ /* 0x004fe200078e0003 */
[C---:B------:R-:W-:Y:S01]  /*106a0*/  ISETP.GE.AND P1, PT, R0.reuse, R245, PT ;  /* 0x000000f50000720c */ /* 0x040fe20003f26270 */
[----:B------:R-:W-:Y:S01]  /*106b0*/  IMAD.IADD R3, R235, 0x1, -R2 ;  /* 0x00000001eb037824 */ /* 0x000fe200078e0a02 */
[----:B------:R-:W-:Y:S01]  /*106c0*/  LOP3.LUT R231, R231, 0xfffffffb, RZ, 0xc0, !PT ;  /* 0xfffffffbe7e77812 */ /* 0x000fe200078ec0ff */
[----:B------:R2:W-:Y:S01]  /*106d0*/  I2F R9, R4 ;  /* 0x0000000400097306 */ /* 0x0005e20000201400 */
[----:B------:R-:W-:Y:S02]  /*106e0*/  ISETP.LT.OR P1, PT, R0, R240, P1 ;  /* 0x000000f00000720c */ /* 0x000fe40000f21670 */
[----:B------:R-:W-:Y:S02]  /*106f0*/  IABS R3, R3 ;  /* 0x0000000300037213 */ /* 0x000fe40000000000 */
[----:B------:R-:W-:-:S02]  /*10700*/  @P0 LOP3.LUT R231, R231, 0x4, RZ, 0xfc, !PT ;  /* 0x00000004e7e70812 */ /* 0x000fc400078efcff */
[C---:B------:R-:W-:Y:S02]  /*10710*/  ISETP.GE.AND P0, PT, R0.reuse, R244, PT ;  /* 0x000000f40000720c */ /* 0x040fe40003f06270 */
[----:B------:R-:W-:Y:S02]  /*10720*/  FSEL R16, R13, -INF , !P1 ;  /* 0xff8000000d107808 */ /* 0x000fe40004800000 */
[C---:B------:R-:W-:Y:S02]  /*10730*/  ISETP.LT.OR P0, PT, R0.reuse, R239, P0 ;  /* 0x000000ef0000720c */ /* 0x040fe40000701670 */
[----:B------:R-:W-:Y:S02]  /*10740*/  ISETP.GE.AND P1, PT, R0, R243, PT ;  /* 0x000000f30000720c */ /* 0x000fe40003f26270 */
[----:B------:R-:W-:Y:S01]  /*10750*/  FSEL R17, R12, -INF , !P0 ;  /* 0xff8000000c117808 */ /* 0x000fe20004000000 */
[----:B--2---:R-:W-:Y:S01]  /*10760*/  IMAD.MOV.U32 R4, RZ, RZ, R3 ;  /* 0x000000ffff047224 */ /* 0x004fe200078e0003 */
[----:B------:R-:W-:-:S02]  /*10770*/  IABS R3, R5 ;  /* 0x0000000500037213 */ /* 0x000fc40000000000 */
[C---:B------:R-:W-:Y:S01]  /*10780*/  ISETP.GE.AND P0, PT, R0.reuse, R242, PT ;  /* 0x000000f20000720c */ /* 0x040fe20003f06270 */
[----:B------:R2:W3:Y:S01]  /*10790*/  I2F R6, R4 ;  /* 0x0000000400067306 */ /* 0x0004e20000201400 */
[C---:B------:R-:W-:Y:S02]  /*107a0*/  ISETP.LT.OR P1, PT, R0.reuse, R238, P1 ;  /* 0x000000ee0000720c */ /* 0x040fe40000f21670 */
[----:B------:R-:W-:Y:S02]  /*107b0*/  ISETP.LT.OR P0, PT, R0, R237, P0 ;  /* 0x000000ed0000720c */ /* 0x000fe40000701670 */
[----:B------:R-:W-:-:S03]  /*107c0*/  FSEL R19, R11, -INF , !P1 ;  /* 0xff8000000b137808 */ /* 0x000fc60004800000 */
[----:B------:R4:W1:Y:S01]  /*107d0*/  I2F R8, R3 ;  /* 0x0000000300087306 */ /* 0x0008620000201400 */
[----:B--2---:R-:W-:Y:S01]  /*107e0*/  IMAD.IADD R4, R241, 0x1, -R2 ;  /* 0x00000001f1047824 */ /* 0x004fe200078e0a02 */
[----:B------:R-:W-:Y:S01]  /*107f0*/  IADD3 R2, R0, 0x8, RZ ;  /* 0x0000000800027810 */ /* 0x000fe20007ffe0ff */
[----:B---3--:R-:W-:Y:S02]  /*10800*/  FFMA.FTZ R6, R6, -UR35, R111 ;  /* 0x8000002306067c23 */ /* 0x008fe4000801006f */
[----:B------:R-:W-:Y:S01]  /*10810*/  IMAD.MOV.U32 R111, RZ, RZ, R252 ;  /* 0x000000ffff6f7224 */ /* 0x000fe200078e00fc */
[----:B------:R-:W-:Y:S01]  /*10820*/  IABS R4, R4 ;  /* 0x0000000400047213 */ /* 0x000fe20000000000 */
[--C-:B------:R-:W-:Y:S01]  /*10830*/  IMAD.IADD R5, R235, 0x1, -R2.reuse ;  /* 0x00000001eb057824 */ /* 0x100fe200078e0a02 */
[----:B------:R-:W-:Y:S01]  /*10840*/  ISETP.GE.AND P3, PT, R2, R245, PT ;  /* 0x000000f50200720c */ /* 0x000fe20003f66270 */
[----:B----4-:R-:W-:Y:S01]  /*10850*/  IMAD.IADD R3, R236, 0x1, -R2 ;  /* 0x00000001ec037824 */ /* 0x010fe200078e0a02 */
[----:B------:R2:W3:Y:S01]  /*10860*/  I2F R14, R4 ;  /* 0x00000004000e7306 */ /* 0x0004e20000201400 */
[----:B------:R-:W-:Y:S01]  /*10870*/  ISETP.GE.AND P2, PT, R2, R244, PT ;  /* 0x000000f40200720c */ /* 0x000fe20003f46270 */
[----:B-1----:R-:W-:Y:S01]  /*10880*/  FFMA.FTZ R8, R8, -UR35, R129 ;  /* 0x8000002308087c23 */ /* 0x002fe20008010081 */
[----:B------:R-:W-:-:S02]  /*10890*/  ISETP.GE.AND P1, PT, R2, R243, PT ;  /* 0x000000f30200720c */ /* 0x000fc40003f26270 */
[----:B------:R-:W-:Y:S02]  /*108a0*/  IABS R3, R3 ;  /* 0x0000000300037213 */ /* 0x000fe40000000000 */
[----:B------:R-:W-:Y:S02]  /*108b0*/  FSEL R32, R6, -INF , !P5 ;  /* 0xff80000006207808 */ /* 0x000fe40006800000 */
[C---:B------:R-:W-:Y:S02]  /*108c0*/  ISETP.LT.OR P5, PT, R2.reuse, R239, P2 ;  /* 0x000000ef0200720c */ /* 0x040fe400017a1670 */
[----:B------:R-:W-:Y:S02]  /*108d0*/  ISETP.LT.OR P1, PT, R2, R238, P1 ;  /* 0x000000ee0200720c */ /* 0x000fe40000f21670 */
[----:B------:R-:W-:Y:S01]  /*108e0*/  LOP3.LUT P2, RZ, R231, 0x4, RZ, 0xc0, !PT ;  /* 0x00000004e7ff7812 */ /* 0x000fe2000784c0ff */
[----:B--2---:R-:W-:Y:S01]  /*108f0*/  IMAD.MOV.U32 R4, RZ, RZ, R3 ;  /* 0x000000ffff047224 */ /* 0x004fe200078e0003 */
[----:B------:R-:W-:Y:S01]  /*10900*/  IABS R3, R5 ;  /* 0x0000000500037213 */ /* 0x000fe20000000000 */
[----:B------:R-:W-:-:S02]  /*10910*/  FFMA.FTZ R5, R9, -UR35, R109 ;  /* 0x8000002309057c23 */ /* 0x000fc4000801006d */
[----:B------:R-:W1:Y:S01]  /*10920*/  I2F R7, R4 ;  /* 0x0000000400077306 */ /* 0x000e620000201400 */
[----:B---3--:R-:W-:Y:S02]  /*10930*/  FFMA.FTZ R9, R14, -UR35, R131 ;  /* 0x800000230e097c23 */ /* 0x008fe40008010083 */
[----:B------:R-:W-:Y:S01]  /*10940*/  FSEL R20, R5, -INF , !P6 ;  /* 0xff80000005147808 */ /* 0x000fe20007000000 */
[----:B------:R-:W-:Y:S01]  /*10950*/  IMAD.MOV.U32 R109, RZ, RZ, R108 ;  /* 0x000000ffff6d7224 */ /* 0x000fe200078e006c */
[----:B------:R-:W-:Y:S01]  /*10960*/  ISETP.LT.OR P6, PT, R2, R240, P3 ;  /* 0x000000f00200720c */ /* 0x000fe20001fc1670 */
[----:B------:R-:W-:Y:S01]  /*10970*/  IMAD.MOV.U32 R108, RZ, RZ, R247 ;  /* 0x000000ffff6c7224 */ /* 0x000fe200078e00f7 */
[C---:B------:R-:W-:Y:S01]  /*10980*/  LOP3.LUT P3, RZ, R231.reuse, 0x8, RZ, 0xc0, !PT ;  /* 0x00000008e7ff7812 */ /* 0x040fe2000786c0ff */
[----:B------:R2:W3:Y:S01]  /*10990*/  I2F R4, R3 ;  /* 0x0000000300047306 */ /* 0x0004e20000201400 */
[----:B------:R-:W-:Y:S02]  /*109a0*/  LOP3.LUT R231, R231, 0xfffffffd, RZ, 0xc0, !PT ;  /* 0xfffffffde7e77812 */ /* 0x000fe400078ec0ff */
[----:B------:R-:W-:-:S02]  /*109b0*/  FSEL R77, R8, -INF , !P3 ;  /* 0xff800000084d7808 */ /* 0x000fc40005800000 */
[----:B------:R-:W-:Y:S02]  /*109c0*/  @P1 LOP3.LUT R231, R231, 0x2, RZ, 0xfc, !PT ;  /* 0x00000002e7e71812 */ /* 0x000fe400078efcff */
[----:B------:R-:W-:Y:S01]  /*109d0*/  FSEL R78, R9, -INF , !P2 ;  /* 0xff800000094e7808 */ /* 0x000fe20005000000 */
[----:B-1----:R-:W-:-:S05]  /*109e0*/  FFMA.FTZ R7, R7, -UR35, R200 ;  /* 0x8000002307077c23 */ /* 0x002fca00080100c8 */
[----:B------:R-:W-:Y:S01]  /*109f0*/  FSEL R18, R7, -INF , !P6 ;  /* 0xff80000007127808 */ /* 0x000fe20007000000 */
[----:B--2---:R-:W-:Y:S02]  /*10a00*/  FFMA.FTZ R3, R10, -UR35, R130 ;  /* 0x800000230a037c23 */ /* 0x004fe40008010082 */
[----:B---3--:R-:W-:Y:S02]  /*10a10*/  FFMA.FTZ R10, R4, -UR35, R202 ;  /* 0x80000023040a7c23 */ /* 0x008fe400080100ca */
[--C-:B------:R-:W-:Y:S01]  /*10a20*/  IMAD.IADD R4, R241, 0x1, -R2.reuse ;  /* 0x00000001f1047824 */ /* 0x100fe200078e0a02 */
[----:B------:R-:W-:Y:S01]  /*10a30*/  FSEL R21, R3, -INF , !P0 ;  /* 0xff80000003157808 */ /* 0x000fe20004000000 */
[----:B------:R-:W-:Y:S01]  /*10a40*/  IMAD.IADD R3, R234, 0x1, -R2 ;  /* 0x00000001ea037824 */ /* 0x000fe200078e0a02 */
[----:B------:R-:W-:Y:S02]  /*10a50*/  ISETP.GE.AND P0, PT, R2, R242, PT ;  /* 0x000000f20200720c */ /* 0x000fe40003f06270 */
[----:B------:R-:W-:-:S02]  /*10a60*/  IABS R4, R4 ;  /* 0x0000000400047213 */ /* 0x000fc40000000000 */
[----:B------:R-:W-:Y:S02]  /*10a70*/  ISETP.LT.OR P4, PT, R2, R237, P0 ;  /* 0x000000ed0200720c */ /* 0x000fe40000781670 */
[----:B------:R-:W-:Y:S01]  /*10a80*/  IABS R3, R3 ;  /* 0x0000000300037213 */ /* 0x000fe20000000000 */
[----:B------:R-:W-:Y:S01]  /*10a90*/  I2F R11, R4 ;  /* 0x00000004000b7306 */ /* 0x000fe20000201400 */
[----:B------:R-:W-:Y:S02]  /*10aa0*/  IADD3 R2, R0, 0x9, RZ ;  /* 0x0000000900027810 */ /* 0x000fe40007ffe0ff */
[----:B------:R-:W-:Y:S02]  /*10ab0*/  FSEL R22, R10, -INF , !P5 ;  /* 0xff8000000a167808 */ /* 0x000fe40006800000 */
[C---:B------:R-:W-:Y:S02]  /*10ac0*/  ISETP.GE.AND P3, PT, R2.reuse, R245, PT ;  /* 0x000000f50200720c */ /* 0x040fe40003f66270 */
[C---:B------:R-:W-:Y:S01]  /*10ad0*/  ISETP.GE.AND P2, PT, R2.reuse, R244, PT ;  /* 0x000000f40200720c */ /* 0x040fe20003f46270 */
[----:B------:R1:W-:Y:S01]  /*10ae0*/  I2F R5, R3 ;  /* 0x0000000300057306 */ /* 0x0003e20000201400 */
[----:B------:R-:W-:-:S02]  /*10af0*/  ISETP.GE.AND P1, PT, R2, R243, PT ;  /* 0x000000f30200720c */ /* 0x000fc40003f26270 */
[C---:B------:R-:W-:Y:S02]  /*10b00*/  ISETP.GE.AND P0, PT, R2.reuse, R242, PT ;  /* 0x000000f20200720c */ /* 0x040fe40003f06270 */
[C---:B------:R-:W-:Y:S02]  /*10b10*/  ISETP.LT.OR P6, PT, R2.reuse, R240, P3 ;  /* 0x000000f00200720c */ /* 0x040fe40001fc1670 */
[C---:B------:R-:W-:Y:S02]  /*10b20*/  ISETP.LT.OR P5, PT, R2.reuse, R239, P2 ;  /* 0x000000ef0200720c */ /* 0x040fe400017a1670 */
[C---:B------:R-:W-:Y:S02]  /*10b30*/  ISETP.LT.OR P1, PT, R2.reuse, R238, P1 ;  /* 0x000000ee0200720c */ /* 0x040fe40000f21670 */
[----:B------:R-:W-:Y:S02]  /*10b40*/  ISETP.LT.OR P0, PT, R2, R237, P0 ;  /* 0x000000ed0200720c */ /* 0x000fe40000701670 */
[----:B------:R-:W-:-:S02]  /*10b50*/  LOP3.LUT P3, RZ, R231, 0x2, RZ, 0xc0, !PT ;  /* 0x00000002e7ff7812 */ /* 0x000fc4000786c0ff */
[----:B------:R-:W-:Y:S01]  /*10b60*/  LOP3.LUT R231, R231, 0xfffffff7, RZ, 0xc0, !PT ;  /* 0xfffffff7e7e77812 */ /* 0x000fe200078ec0ff */
[----:B-1----:R-:W-:-:S05]  /*10b70*/  IMAD.IADD R3, R236, 0x1, -R2 ;  /* 0x00000001ec037824 */ /* 0x002fca00078e0a02 */
[----:B------:R-:W-:Y:S02]  /*10b80*/  IABS R3, R3 ;  /* 0x0000000300037213 */ /* 0x000fe40000000000 */
[----:B------:R-:W-:-:S03]  /*10b90*/  @P1 LOP3.LUT R231, R231, 0x8, RZ, 0xfc, !PT ;  /* 0x00000008e7e71812 */ /* 0x000fc600078efcff */
[----:B------:R-:W-:Y:S01]  /*10ba0*/  IMAD.MOV.U32 R4, RZ, RZ, R3 ;  /* 0x000000ffff047224 */ /* 0x000fe200078e0003 */
[----:B------:R-:W-:Y:S01]  /*10bb0*/  LOP3.LUT R231, R231, 0xfffffffb, RZ, 0xc0, !PT ;  /* 0xfffffffbe7e77812 */ /* 0x000fe200078ec0ff */
[----:B------:R-:W-:Y:S02]  /*10bc0*/  IMAD.IADD R3, R235, 0x1, -R2 ;  /* 0x00000001eb037824 */ /* 0x000fe400078e0a02 */
[----:B------:R1:W2:Y:S01]  /*10bd0*/  I2F R6, R4 ;  /* 0x0000000400067306 */ /* 0x0002a20000201400 */
[----:B------:R-:W-:Y:S02]  /*10be0*/  @P0 LOP3.LUT R231, R231, 0x4, RZ, 0xfc, !PT ;  /* 0x00000004e7e70812 */ /* 0x000fe400078efcff */
[----:B------:R-:W-:-:S05]  /*10bf0*/  IABS R3, R3 ;  /* 0x0000000300037213 */ /* 0x000fca0000000000 */
[----:B-1----:R-:W-:Y:S02]  /*10c00*/  IMAD.MOV.U32 R4, RZ, RZ, R3 ;  /* 0x000000ffff047224 */ /* 0x002fe400078e0003 */
[----:B------:R-:W-:Y:S02]  /*10c10*/  IMAD.IADD R3, R234, 0x1, -R2 ;  /* 0x00000001ea037824 */ /* 0x000fe400078e0a02 */
[----:B------:R1:W3:Y:S01]  /*10c20*/  I2F R8, R4 ;  /* 0x0000000400087306 */ /* 0x0002e20000201400 */
[----:B--2---:R-:W-:Y:S02]  /*10c30*/  FFMA.FTZ R6, R6, -UR35, R201 ;  /* 0x8000002306067c23 */ /* 0x004fe400080100c9 */
[----:B------:R-:W-:-:S03]  /*10c40*/  IABS R3, R3 ;  /* 0x0000000300037213 */ /* 0x000fc60000000000 */
[----:B------:R-:W-:Y:S02]  /*10c50*/  FSEL R15, R6, -INF , !P6 ;  /* 0xff800000060f7808 */ /* 0x000fe40007000000 */
[----:B------:R2:W-:Y:S01]  /*10c60*/  I2F R7, R3 ;  /* 0x0000000300077306 */ /* 0x0005e20000201400 */
[----:B-1----:R-:W-:Y:S01]  /*10c70*/  IMAD.IADD R4, R241, 0x1, -R2 ;  /* 0x00000001f1047824 */ /* 0x002fe200078e0a02 */
[----:B------:R-:W-:Y:S01]  /*10c80*/  IADD3 R2, R0, 0x10, RZ ;  /* 0x0000001000027810 */ /* 0x000fe20007ffe0ff */
[----:B---3--:R-:W-:-:S03]  /*10c90*/  FFMA.FTZ R8, R8, -UR35, R203 ;  /* 0x8000002308087c23 */ /* 0x008fc600080100cb */
[----:B------:R-:W-:Y:S02]  /*10ca0*/  IABS R4, R4 ;  /* 0x0000000400047213 */ /* 0x000fe40000000000 */
[----:B------:R-:W-:Y:S01]  /*10cb0*/  ISETP.GE.AND P2, PT, R2, R244, PT ;  /* 0x000000f40200720c */ /* 0x000fe20003f46270 */
[----:B--2---:R-:W-:Y:S01]  /*10cc0*/  IMAD.IADD R3, R236, 0x1, -R2 ;  /* 0x00000001ec037824 */ /* 0x004fe200078e0a02 */
[----:B------:R1:W2:Y:S01]  /*10cd0*/  I2F R9, R4 ;  /* 0x0000000400097306 */ /* 0x0002a20000201400 */
[C---:B------:R-:W-:Y:S02]  /*10ce0*/  ISETP.GE.AND P1, PT, R2.reuse, R243, PT ;  /* 0x000000f30200720c */ /* 0x040fe40003f26270 */
[----:B------:R-:W-:Y:S02]  /*10cf0*/  ISETP.GE.AND P0, PT, R2, R242, PT ;  /* 0x000000f20200720c */ /* 0x000fe40003f06270 */
[----:B------:R-:W-:Y:S02]  /*10d00*/  IABS R3, R3 ;  /* 0x0000000300037213 */ /* 0x000fe40000000000 */
[----:B------:R-:W-:-:S02]  /*10d10*/  FSEL R44, R8, -INF , !P5 ;  /* 0xff800000082c7808 */ /* 0x000fc40006800000 */
[C---:B------:R-:W-:Y:S02]  /*10d20*/  ISETP.LT.OR P5, PT, R2.reuse, R239, P2 ;  /* 0x000000ef0200720c */ /* 0x040fe400017a1670 */
[----:B------:R-:W3:Y:S01]  /*10d30*/  I2F R3, R3 ;  /* 0x0000000300037306 */ /* 0x000ee20000201400 */
[----:B------:R-:W-:Y:S02]  /*10d40*/  ISETP.LT.OR P1, PT, R2, R238, P1 ;  /* 0x000000ee0200720c */ /* 0x000fe40000f21670 */
[----:B------:R-:W-:Y:S01]  /*10d50*/  LOP3.LUT P2, RZ, R231, 0x4, RZ, 0xc0, !PT ;  /* 0x00000004e7ff7812 */ /* 0x000fe2000784c0ff */
[----:B-1----:R-:W-:Y:S02]  /*10d60*/  FFMA.FTZ R4, R5, -UR35, R248 ;  /* 0x8000002305047c23 */ /* 0x002fe400080100f8 */
[----:B------:R-:W-:Y:S02]  /*10d70*/  FFMA.FTZ R5, R11, -UR35, R250 ;  /* 0x800000230b057c23 */ /* 0x000fe400080100fa */
[----:B--2---:R-:W-:Y:S01]  /*10d80*/  FFMA.FTZ R13, R9, -UR35, R251 ;  /* 0x80000023090d7c23 */ /* 0x004fe200080100fb */
[----:B------:R-:W-:Y:S01]  /*10d90*/  FSEL R47, R4, -INF , !P3 ;  /* 0xff800000042f7808 */ /* 0x000fe20005800000 */
[----:B------:R-:W-:Y:S01]  /*10da0*/  FFMA.FTZ R11, R7, -UR35, R249 ;  /* 0x80000023070b7c23 */ /* 0x000fe200080100f9 */
[----:B------:R-:W-:-:S02]  /*10db0*/  ISETP.GE.AND P3, PT, R2, R245, PT ;  /* 0x000000f50200720c */ /* 0x000fc40003f66270 */
[----:B------:R-:W-:Y:S01]  /*10dc0*/  FSEL R76, R5, -INF , !P4 ;  /* 0xff800000054c7808 */ /* 0x000fe20006000000 */
[----:B---3--:R-:W-:Y:S01]  /*10dd0*/  FFMA.FTZ R12, R3, -UR35, R208 ;  /* 0x80000023030c7c23 */ /* 0x008fe200080100d0 */
[C---:B------:R-:W-:Y:S01]  /*10de0*/  ISETP.LT.OR P6, PT, R2.reuse, R240, P3 ;  /* 0x000000f00200720c */ /* 0x040fe20001fc1670 */
[----:B------:R-:W-:Y:S01]  /*10df0*/  IMAD.IADD R3, R235, 0x1, -R2 ;  /* 0x00000001eb037824 */ /* 0x000fe200078e0a02 */
[----:B------:R-:W-:Y:S02]  /*10e00*/  ISETP.LT.OR P4, PT, R2, R237, P0 ;  /* 0x000000ed0200720c */ /* 0x000fe40000781670 */
[C---:B------:R-:W-:Y:S02]  /*10e10*/  LOP3.LUT P3, RZ, R231.reuse, 0x8, RZ, 0xc0, !PT ;  /* 0x00000008e7ff7812 */ /* 0x040fe4000786c0ff */
[----:B------:R-:W-:Y:S02]  /*10e20*/  IABS R3, R3 ;  /* 0x0000000300037213 */ /* 0x000fe40000000000 */
[----:B------:R-:W-:-:S02]  /*10e30*/  LOP3.LUT R231, R231, 0xfffffffd, RZ, 0xc0, !PT ;  /* 0xfffffffde7e77812 */ /* 0x000fc400078ec0ff */
[----:B------:R-:W-:Y:S01]  /*10e40*/  FSEL R45, R11, -INF , !P3 ;  /* 0xff8000000b2d7808 */ /* 0x000fe20005800000 */
[----:B------:R-:W-:Y:S01]  /*10e50*/  IMAD.MOV.U32 R4, RZ, RZ, R3 ;  /* 0x000000ffff047224 */ /* 0x000fe200078e0003 */
[----:B------:R-:W-:Y:S01]  /*10e60*/  @P1 LOP3.LUT R231, R231, 0x2, RZ, 0xfc, !PT ;  /* 0x00000002e7e71812 */ /* 0x000fe200078efcff */
[----:B------:R-:W-:Y:S01]  /*10e70*/  IMAD.IADD R3, R234, 0x1, -R2 ;  /* 0x00000001ea037824 */ /* 0x000fe200078e0a02 */
[----:B------:R-:W-:Y:S01]  /*10e80*/  FSEL R46, R13, -INF , !P2 ;  /* 0xff8000000d2e7808 */ /* 0x000fe20005000000 */
[----:B------:R1:W-:Y:S01]  /*10e90*/  I2F R10, R4 ;  /* 0x00000004000a7306 */ /* 0x0003e20000201400 */
[----:B------:R-:W-:Y:S02]  /*10ea0*/  FSEL R79, R12, -INF , !P6 ;  /* 0xff8000000c4f7808 */ /* 0x000fe40007000000 */
[----:B------:R-:W-:-:S05]  /*10eb0*/  IABS R3, R3 ;  /* 0x0000000300037213 */ /* 0x000fca0000000000 */
[----:B------:R2:W-:Y:S01]  /*10ec0*/  I2F R9, R3 ;  /* 0x0000000300097306 */ /* 0x0005e20000201400 */
[----:B-1----:R-:W-:Y:S01]  /*10ed0*/  IMAD.IADD R4, R241, 0x1, -R2 ;  /* 0x00000001f1047824 */ /* 0x002fe200078e0a02 */
[----:B------:R-:W-:-:S04]  /*10ee0*/  IADD3 R2, R0, 0x11, RZ ;  /* 0x0000001100027810 */ /* 0x000fc80007ffe0ff */
[----:B------:R-:W-:Y:S01]  /*10ef0*/  IABS R4, R4 ;  /* 0x0000000400047213 */ /* 0x000fe20000000000 */
[--C-:B------:R-:W-:Y:S01]  /*10f00*/  IMAD.IADD R5, R235, 0x1, -R2.reuse ;  /* 0x00000001eb057824 */ /* 0x100fe200078e0a02 */
[----:B------:R-:W-:Y:S01]  /*10f10*/  ISETP.GE.AND P3, PT, R2, R245, PT ;  /* 0x000000f50200720c */ /* 0x000fe20003f66270 */
[----:B--2---:R-:W-:Y:S01]  /*10f20*/  IMAD.IADD R3, R236, 0x1, -R2 ;  /* 0x00000001ec037824 */ /* 0x004fe200078e0a02 */
[----:B------:R1:W-:Y:S01]  /*10f30*/  I2F R14, R4 ;  /* 0x00000004000e7306 */ /* 0x0003e20000201400 */
[C---:B------:R-:W-:Y:S02]  /*10f40*/  ISETP.GE.AND P2, PT, R2.reuse, R244, PT ;  /* 0x000000f40200720c */ /* 0x040fe40003f46270 */
[C---:B------:R-:W-:Y:S02]  /*10f50*/  ISETP.GE.AND P1, PT, R2.reuse, R243, PT ;  /* 0x000000f30200720c */ /* 0x040fe40003f26270 */
[----:B------:R-:W-:Y:S02]  /*10f60*/  IABS R3, R3 ;  /* 0x0000000300037213 */ /* 0x000fe40000000000 */
[----:B------:R-:W-:-:S02]  /*10f70*/  ISETP.GE.AND P0, PT, R2, R242, PT ;  /* 0x000000f20200720c */ /* 0x000fc40003f06270 */
[C---:B------:R-:W-:Y:S02]  /*10f80*/  ISETP.LT.OR P6, PT, R2.reuse, R240, P3 ;  /* 0x000000f00200720c */ /* 0x040fe40001fc1670 */
[C---:B------:R-:W-:Y:S02]  /*10f90*/  ISETP.LT.OR P1, PT, R2.reuse, R238, P1 ;  /* 0x000000ee0200720c */ /* 0x040fe40000f21670 */
[----:B------:R-:W-:Y:S02]  /*10fa0*/  ISETP.LT.OR P0, PT, R2, R237, P0 ;  /* 0x000000ed0200720c */ /* 0x000fe40000701670 */
[----:B------:R-:W-:Y:S01]  /*10fb0*/  LOP3.LUT P3, RZ, R231, 0x2, RZ, 0xc0, !PT ;  /* 0x00000002e7ff7812 */ /* 0x000fe2000786c0ff */
[----:B-1----:R-:W-:Y:S01]  /*10fc0*/  IMAD.MOV.U32 R4, RZ, RZ, R3 ;  /* 0x000000ffff047224 */ /* 0x002fe200078e0003 */
[----:B------:R-:W-:Y:S01]  /*10fd0*/  IABS R3, R5 ;  /* 0x0000000500037213 */ /* 0x000fe20000000000 */
[----:B------:R-:W-:Y:S01]  /*10fe0*/  IMAD.IADD R5, R241, 0x1, -R2 ;  /* 0x00000001f1057824 */ /* 0x000fe200078e0a02 */
[----:B------:R-:W-:Y:S01]  /*10ff0*/  LOP3.LUT R231, R231, 0xfffffff7, RZ, 0xc0, !PT ;  /* 0xfffffff7e7e77812 */ /* 0x000fe200078ec0ff */
[----:B------:R1:W2:Y:S04]  /*11000*/  I2F R7, R4 ;  /* 0x0000000400077306 */ /* 0x0002a80000201400 */
[----:B------:R-:W-:-:S04]  /*11010*/  @P1 LOP3.LUT R231, R231, 0x8, RZ, 0xfc, !PT ;  /* 0x00000008e7e71812 */ /* 0x000fc800078efcff */
[----:B------:R-:W-:-:S04]  /*11020*/  LOP3.LUT R231, R231, 0xfffffffb, RZ, 0xc0, !PT ;  /* 0xfffffffbe7e77812 */ /* 0x000fc800078ec0ff */
[----:B------:R-:W-:Y:S01]  /*11030*/  @P0 LOP3.LUT R231, R231, 0x4, RZ, 0xfc, !PT ;  /* 0x00000004e7e70812 */ /* 0x000fe200078efcff */
[----:B-1----:R-:W-:Y:S02]  /*11040*/  IMAD.MOV.U32 R4, RZ, RZ, R3 ;  /* 0x000000ffff047224 */ /* 0x002fe400078e0003 */
[----:B------:R-:W-:Y:S02]  /*11050*/  IMAD.IADD R3, R234, 0x1, -R2 ;  /* 0x00000001ea037824 */ /* 0x000fe400078e0a02 */
[----:B------:R1:W3:Y:S01]  /*11060*/  I2F R8, R4 ;  /* 0x0000000400087306 */ /* 0x0002e20000201400 */
[----:B--2---:R-:W-:Y:S02]  /*11070*/  FFMA.FTZ R7, R7, -UR35, R209 ;  /* 0x8000002307077c23 */ /* 0x004fe400080100d1 */
[----:B------:R-:W-:-:S05]  /*11080*/  IABS R3, R3 ;  /* 0x0000000300037213 */ /* 0x000fca0000000000 */
[----:B-1----:R-:W-:Y:S01]  /*11090*/  IMAD.MOV.U32 R4, RZ, RZ, R3 ;  /* 0x000000ffff047224 */ /* 0x002fe200078e0003 */
[----:B------:R-:W-:Y:S01]  /*110a0*/  IABS R3, R5 ;  /* 0x0000000500037213 */ /* 0x000fe20000000000 */
[----:B------:R-:W-:Y:S02]  /*110b0*/  FFMA.FTZ R5, R9, -UR35, R204 ;  /* 0x8000002309057c23 */ /* 0x000fe400080100cc */
[----:B------:R1:W2:Y:S01]  /*110c0*/  I2F R6, R4 ;  /* 0x0000000400067306 */ /* 0x0002a20000201400 */
[----:B---3--:R-:W-:Y:S02]  /*110d0*/  FFMA.FTZ R8, R8, -UR35, R211 ;  /* 0x8000002308087c23 */ /* 0x008fe400080100d3 */
[----:B------:R-:W-:Y:S02]  /*110e0*/  FSEL R202, R5, -INF , !P3 ;  /* 0xff80000005ca7808 */ /* 0x000fe40005800000 */
[----:B------:R-:W-:-:S03]  /*110f0*/  FSEL R5, R7, -INF , !P6 ;  /* 0xff80000007057808 */ /* 0x000fc60007000000 */
[----:B------:R-:W3:Y:S01]  /*11100*/  I2F R3, R3 ;  /* 0x0000000300037306 */ /* 0x000ee20000201400 */
[----:B-1----:R-:W-:Y:S02]  /*11110*/  FFMA.FTZ R4, R10, -UR35, R210 ;  /* 0x800000230a047c23 */ /* 0x002fe400080100d2 */
[----:B--2---:R-:W-:-:S03]  /*11120*/  FFMA.FTZ R13, R6, -UR35, R205 ;  /* 0x80000023060d7c23 */ /* 0x004fc600080100cd */
[----:B------:R-:W-:Y:S01]  /*11130*/  FSEL R34, R4, -INF , !P5 ;  /* 0xff80000004227808 */ /* 0x000fe20006800000 */
[----:B------:R-:W-:Y:S01]  /*11140*/  FFMA.FTZ R4, R14, -UR35, R206 ;  /* 0x800000230e047c23 */ /* 0x000fe200080100ce */
[----:B------:R-:W-:Y:S01]  /*11150*/  ISETP.LT.OR P5, PT, R2, R239, P2 ;  /* 0x000000ef0200720c */ /* 0x000fe200017a1670 */
[----:B---3--:R-:W-:Y:S01]  /*11160*/  FFMA.FTZ R11, R3, -UR35, R207 ;  /* 0x80000023030b7c23 */ /* 0x008fe200080100cf */
[----:B------:R-:W-:Y:S02]  /*11170*/  IADD3 R2, R0, 0x18, RZ ;  /* 0x0000001800027810 */ /* 0x000fe40007ffe0ff */
[----:B------:R-:W-:Y:S02]  /*11180*/  FSEL R4, R4, -INF , !P4 ;  /* 0xff80000004047808 */ /* 0x000fe40006000000 */
[----:B------:R-:W-:Y:S01]  /*11190*/  ISETP.GE.AND P3, PT, R2, R245, PT ;  /* 0x000000f50200720c */ /* 0x000fe20003f66270 */
[----:B------:R-:W-:Y:S01]  /*111a0*/  IMAD.IADD R3, R236, 0x1, -R2 ;  /* 0x00000001ec037824 */ /* 0x000fe200078e0a02 */
[C---:B------:R-:W-:Y:S01]  /*111b0*/  ISETP.GE.AND P2, PT, R2.reuse, R244, PT ;  /* 0x000000f40200720c */ /* 0x040fe20003f46270 */
[----:B------:R1:W-:Y:S01]  /*111c0*/  STL [R1+0x6c], R4 ;  /* 0x00006c0401007387 */ /* 0x0003e20000100800 */
[----:B------:R-:W-:-:S02]  /*111d0*/  ISETP.GE.AND P1, PT, R2, R243, PT ;  /* 0x000000f30200720c */ /* 0x000fc40003f26270 */
[----:B------:R-:W-:Y:S01]  /*111e0*/  IABS R3, R3 ;  /* 0x0000000300037213 */ /* 0x000fe20000000000 */
[----:B------:R2:W-:Y:S01]  /*111f0*/  STL [R1+0x60], R5 ;  /* 0x0000600501007387 */ /* 0x0005e20000100800 */
[----:B------:R-:W-:Y:S02]  /*11200*/  ISETP.GE.AND P0, PT, R2, R242, PT ;  /* 0x000000f20200720c */ /* 0x000fe40003f06270 */
[----:B------:R-:W-:Y:S02]  /*11210*/  FSEL R33, R8, -INF , !P5 ;  /* 0xff80000008217808 */ /* 0x000fe40006800000 */
[C---:B------:R-:W-:Y:S02]  /*11220*/  ISETP.LT.OR P6, PT, R2.reuse, R240, P3 ;  /* 0x000000f00200720c */ /* 0x040fe40001fc1670 */
[C---:B------:R-:W-:Y:S02]  /*11230*/  ISETP.LT.OR P5, PT, R2.reuse, R239, P2 ;  /* 0x000000ef0200720c */ /* 0x040fe400017a1670 */
[----:B------:R-:W-:-:S02]  /*11240*/  ISETP.LT.OR P1, PT, R2, R238, P1 ;  /* 0x000000ee0200720c */ /* 0x000fc40000f21670 */
[----:B------:R-:W-:Y:S02]  /*11250*/  ISETP.LT.OR P4, PT, R2, R237, P0 ;  /* 0x000000ed0200720c */ /* 0x000fe40000781670 */
[C---:B------:R-:W-:Y:S02]  /*11260*/  LOP3.LUT P2, RZ, R231.reuse, 0x4, RZ, 0xc0, !PT ;  /* 0x00000004e7ff7812 */ /* 0x040fe4000784c0ff */
[C---:B------:R-:W-:Y:S02]  /*11270*/  LOP3.LUT P3, RZ, R231.reuse, 0x8, RZ, 0xc0, !PT ;  /* 0x00000008e7ff7812 */ /* 0x040fe4000786c0ff */
[----:B------:R-:W-:Y:S02]  /*11280*/  LOP3.LUT R231, R231, 0xfffffffd, RZ, 0xc0, !PT ;  /* 0xfffffffde7e77812 */ /* 0x000fe400078ec0ff */
[----:B------:R-:W-:Y:S01]  /*11290*/  FSEL R201, R13, -INF , !P3 ;  /* 0xff8000000dc97808 */ /* 0x000fe20005800000 */
[----:B-1----:R-:W-:Y:S02]  /*112a0*/  IMAD.MOV.U32 R4, RZ, RZ, R3 ;  /* 0x000000ffff047224 */ /* 0x002fe400078e0003 */
[----:B------:R-:W-:Y:S01]  /*112b0*/  @P1 LOP3.LUT R231, R231, 0x2, RZ, 0xfc, !PT ;  /* 0x00000002e7e71812 */ /* 0x000fe200078efcff */
[----:B------:R-:W-:Y:S01]  /*112c0*/  IMAD.IADD R3, R235, 0x1, -R2 ;  /* 0x00000001eb037824 */ /* 0x000fe200078e0a02 */
[----:B------:R1:W-:Y:S04]  /*112d0*/  I2F R10, R4 ;  /* 0x00000004000a7306 */ /* 0x0003e80000201400 */
[----:B------:R-:W-:-:S05]  /*112e0*/  IABS R3, R3 ;  /* 0x0000000300037213 */ /* 0x000fca0000000000 */
[----:B-1----:R-:W-:Y:S02]  /*112f0*/  IMAD.MOV.U32 R4, RZ, RZ, R3 ;  /* 0x000000ffff047224 */ /* 0x002fe400078e0003 */
[----:B------:R-:W-:Y:S02]  /*11300*/  IMAD.IADD R3, R234, 0x1, -R2 ;  /* 0x00000001ea037824 */ /* 0x000fe400078e0a02 */
[----:B------:R1:W-:Y:S03]  /*11310*/  I2F R8, R4 ;  /* 0x0000000400087306 */ /* 0x0003e60000201400 */
[----:B------:R-:W-:-:S05]  /*11320*/  IABS R3, R3 ;  /* 0x0000000300037213 */ /* 0x000fca0000000000 */
[----:B------:R3:W4:Y:S01]  /*11330*/  I2F R7, R3 ;  /* 0x0000000300077306 */ /* 0x0007220000201400 */
[----:B-1----:R-:W-:Y:S01]  /*11340*/  IMAD.IADD R4, R241, 0x1, -R2 ;  /* 0x00000001f1047824 */ /* 0x002fe200078e0a02 */
[----:B------:R-:W-:-:S04]  /*11350*/  IADD3 R2, R0, 0x19, RZ ;  /* 0x0000001900027810 */ /* 0x000fc80007ffe0ff */
[----:B------:R-:W-:Y:S01]  /*11360*/  IABS R4, R4 ;  /* 0x0000000400047213 */ /* 0x000fe20000000000 */
[--C-:B--2---:R-:W-:Y:S01]  /*11370*/  IMAD.IADD R5, R234, 0x1, -R2.reuse ;  /* 0x00000001ea057824 */ /* 0x104fe200078e0a02 */
[----:B------:R-:W-:Y:S01]  /*11380*/  ISETP.GE.AND P3, PT, R2, R245, PT ;  /* 0x000000f50200720c */ /* 0x000fe20003f66270 */
[----:B---3--:R-:W-:Y:S01]  /*11390*/  IMAD.IADD R3, R236, 0x1, -R2 ;  /* 0x00000001ec037824 */ /* 0x008fe200078e0a02 */
[----:B------:R1:W-:Y:S01]  /*113a0*/  I2F R12, R4 ;  /* 0x00000004000c7306 */ /* 0x0003e20000201400 */
[C---:B------:R-:W-:Y:S01]  /*113b0*/  ISETP.GE.AND P1, PT, R2.reuse, R243, PT ;  /* 0x000000f30200720c */ /* 0x040fe20003f26270 */
[----:B----4-:R-:W-:Y:S01]  /*113c0*/  FFMA.FTZ R7, R7, -UR35, R132 ;  /* 0x8000002307077c23 */ /* 0x010fe20008010084 */
[C---:B------:R-:W-:Y:S02]  /*113d0*/  ISETP.GE.AND P0, PT, R2.reuse, R242, PT ;  /* 0x000000f20200720c */ /* 0x040fe40003f06270 */
[----:B------:R-:W-:Y:S02]  /*113e0*/  IABS R3, R3 ;  /* 0x0000000300037213 */ /* 0x000fe40000000000 */
[----:B------:R-:W-:-:S02]  /*113f0*/  ISETP.LT.OR P1, PT, R2, R238, P1 ;  /* 0x000000ee0200720c */ /* 0x000fc40000f21670 */
[----:B------:R-:W-:Y:S01]  /*11400*/  ISETP.LT.OR P0, PT, R2, R237, P0 ;  /* 0x000000ed0200720c */ /* 0x000fe20000701670 */
[----:B-1----:R-:W-:Y:S02]  /*11410*/  IMAD.MOV.U32 R4, RZ, RZ, R3 ;  /* 0x000000ffff047224 */ /* 0x002fe400078e0003 */
[----:B------:R-:W-:Y:S02]  /*11420*/  IMAD.IADD R3, R235, 0x1, -R2 ;  /* 0x00000001eb037824 */ /* 0x000fe400078e0a02 */
[----:B------:R1:W2:Y:S03]  /*11430*/  I2F R9, R4 ;  /* 0x0000000400097306 */ /* 0x0002a60000201400 */
[----:B------:R-:W-:-:S05]  /*11440*/  IABS R3, R3 ;  /* 0x0000000300037213 */ /* 0x000fca0000000000 */
[----:B-1----:R-:W-:Y:S01]  /*11450*/  IMAD.MOV.U32 R4, RZ, RZ, R3 ;  /* 0x000000ffff047224 */ /* 0x002fe200078e0003 */
[----:B------:R-:W-:Y:S01]  /*11460*/  IABS R3, R5 ;  /* 0x0000000500037213 */ /* 0x000fe20000000000 */
[----:B------:R-:W-:Y:S02]  /*11470*/  FFMA.FTZ R5, R10, -UR35, R116 ;  /* 0x800000230a057c23 */ /* 0x000fe40008010074 */
[----:B------:R1:W3:Y:S01]  /*11480*/  I2F R6, R4 ;  /* 0x0000000400067306 */ /* 0x0002e20000201400 */
[----:B--2---:R-:W-:Y:S02]  /*11490*/  FFMA.FTZ R9, R9, -UR35, R117 ;  /* 0x8000002309097c23 */ /* 0x004fe40008010075 */
[----:B------:R-:W-:-:S05]  /*114a0*/  IMAD.MOV.U32 R116, RZ, RZ, R232 ;  /* 0x000000ffff747224 */ /* 0x000fca00078e00e8 */
[----:B------:R-:W2:Y:S01]  /*114b0*/  I2F R3, R3 ;  /* 0x0000000300037306 */ /* 0x000ea20000201400 */
[----:B-1----:R-:W-:Y:S02]  /*114c0*/  FFMA.FTZ R4, R8, -UR35, R118 ;  /* 0x8000002308047c23 */ /* 0x002fe40008010076 */
[----:B------:R-:W-:Y:S02]  /*114d0*/  FFMA.FTZ R8, R12, -UR35, R134 ;  /* 0x800000230c087c23 */ /* 0x000fe40008010086 */
[----:B---3--:R-:W-:Y:S01]  /*114e0*/  FFMA.FTZ R6, R6, -UR35, R119 ;  /* 0x8000002306067c23 */ /* 0x008fe20008010077 */
[----:B------:R-:W-:Y:S01]  /*114f0*/  FSEL R117, R4, -INF , !P5 ;  /* 0xff80000004757808 */ /* 0x000fe20006800000 */
[----:B--2---:R-:W-:Y:S01]  /*11500*/  FFMA.FTZ R12, R3, -UR35, R133 ;  /* 0x80000023030c7c23 */ /* 0x004fe20008010085 */
[----:B------:R-:W-:Y:S02]  /*11510*/  FSEL R3, R11, -INF , !P2 ;  /* 0xff8000000b037808 */ /* 0x000fe40005000000 */
[----:B------:R-:W-:-:S03]  /*11520*/  ISETP.GE.AND P2, PT, R2, R244, PT ;  /* 0x000000f40200720c */ /* 0x000fc60003f46270 */
[----:B------:R1:W-:Y:S01]  /*11530*/  STL [R1+0x68], R3 ;  /* 0x0000680301007387 */ /* 0x0003e20000100800 */
[C---:B------:R-:W-:Y:S02]  /*11540*/  ISETP.LT.OR P5, PT, R2.reuse, R239, P2 ;  /* 0x000000ef0200720c */ /* 0x040fe400017a1670 */
[----:B-1----:R-:W-:Y:S02]  /*11550*/  FSEL R3, R5, -INF , !P6 ;  /* 0xff80000005037808 */ /* 0x002fe40007000000 */
[----:B------:R-:W-:Y:S02]  /*11560*/  ISETP.LT.OR P6, PT, R2, R240, P3 ;  /* 0x000000f00200720c */ /* 0x000fe40001fc1670 */
[C---:B------:R-:W-:Y:S01]  /*11570*/  LOP3.LUT P3, RZ, R231.reuse, 0x2, RZ, 0xc0, !PT ;  /* 0x00000002e7ff7812 */ /* 0x040fe2000786c0ff */
[----:B------:R1:W-:Y:S01]  /*11580*/  STL [R1+0x4c], R3 ;  /* 0x00004c0301007387 */ /* 0x0003e20000100800 */
[----:B------:R-:W-:Y:S02]  /*11590*/  LOP3.LUT R231, R231, 0xfffffff7, RZ, 0xc0, !PT ;  /* 0xfffffff7e7e77812 */ /* 0x000fe400078ec0ff */
[----:B------:R-:W-:-:S02]  /*115a0*/  FSEL R203, R7, -INF , !P3 ;  /* 0xff80000007cb7808 */ /* 0x000fc40005800000 */
[----:B------:R-:W-:-:S04]  /*115b0*/  @P1 LOP3.LUT R231, R231, 0x8, RZ, 0xfc, !PT ;  /* 0x00000008e7e71812 */ /* 0x000fc800078efcff */
[----:B------:R-:W-:-:S04]  /*115c0*/  LOP3.LUT R231, R231, 0xfffffffb, RZ, 0xc0, !PT ;  /* 0xfffffffbe7e77812 */ /* 0x000fc800078ec0ff */
[----:B------:R-:W-:Y:S01]  /*115d0*/  @P0 LOP3.LUT R231, R231, 0x4, RZ, 0xfc, !PT ;  /* 0x00000004e7e70812 */ /* 0x000fe200078efcff */
[----:B-1----:R-:W-:Y:S01]  /*115e0*/  IMAD.IADD R3, R241, 0x1, -R2 ;  /* 0x00000001f1037824 */ /* 0x002fe200078e0a02 */
[----:B------:R-:W-:-:S04]  /*115f0*/  IADD3 R2, R0, 0x20, RZ ;  /* 0x0000002000027810 */ /* 0x000fc80007ffe0ff */
[----:B------:R-:W-:Y:S01]  /*11600*/  IABS R3, R3 ;  /* 0x0000000300037213 */ /* 0x000fe20000000000 */
[--C-:B------:R-:W-:Y:S01]  /*11610*/  IMAD.IADD R5, R235, 0x1, -R2.reuse ;  /* 0x00000001eb057824 */ /* 0x100fe200078e0a02 */
[C---:B------:R-:W-:Y:S02]  /*11620*/  ISETP.GE.AND P3, PT, R2.reuse, R245, PT ;  /* 0x000000f50200720c */ /* 0x040fe40003f66270 */
[C---:B------:R-:W-:Y:S01]  /*11630*/  ISETP.GE.AND P2, PT, R2.reuse, R244, PT ;  /* 0x000000f40200720c */ /* 0x040fe20003f46270 */
[----:B------:R-:W-:Y:S01]  /*11640*/  IMAD.MOV.U32 R4, RZ, RZ, R3 ;  /* 0x000000ffff047224 */ /* 0x000fe200078e0003 */
[----:B------:R-:W-:Y:S01]  /*11650*/  ISETP.GE.AND P1, PT, R2, R243, PT ;  /* 0x000000f30200720c */ /* 0x000fe20003f26270 */
[----:B------:R-:W-:Y:S01]  /*11660*/  IMAD.IADD R3, R236, 0x1, -R2 ;  /* 0x00000001ec037824 */ /* 0x000fe200078e0a02 */
[C---:B------:R-:W-:Y:S01]  /*11670*/  ISETP.GE.AND P0, PT, R2.reuse, R242, PT ;  /* 0x000000f20200720c */ /* 0x040fe20003f06270 */
[----:B------:R1:W-:Y:S01]  /*11680*/  I2F R11, R4 ;  /* 0x00000004000b7306 */ /* 0x0003e20000201400 */
[----:B------:R-:W-:-:S02]  /*11690*/  ISETP.LT.OR P1, PT, R2, R238, P1 ;  /* 0x000000ee0200720c */ /* 0x000fc40000f21670 */
[----:B------:R-:W-:Y:S02]  /*116a0*/  IABS R3, R3 ;  /* 0x0000000300037213 */ /* 0x000fe40000000000 */
[----:B-1----:R-:W-:Y:S02]  /*116b0*/  FSEL R4, R8, -INF , !P4 ;  /* 0xff80000008047808 */ /* 0x002fe40006000000 */
[----:B------:R-:W-:-:S03]  /*116c0*/  ISETP.LT.OR P4, PT, R2, R237, P0 ;  /* 0x000000ed0200720c */ /* 0x000fc60000781670 */
[----:B------:R1:W-:Y:S02]  /*116d0*/  STL [R1+0x64], R4 ;  /* 0x0000640401007387 */ /* 0x0003e40000100800 */
[----:B-1----:R-:W-:Y:S01]  /*116e0*/  IMAD.MOV.U32 R4, RZ, RZ, R3 ;  /* 0x000000ffff047224 */ /* 0x002fe200078e0003 */
[----:B------:R-:W-:Y:S02]  /*116f0*/  IABS R3, R5 ;  /* 0x0000000500037213 */ /* 0x000fe40000000000 */
[----:B------:R-:W-:Y:S02]  /*11700*/  FSEL R5, R9, -INF , !P6 ;  /* 0xff80000009057808 */ /* 0x000fe40007000000 */
[----:B------:R1:W-:Y:S01]  /*11710*/  I2F R9, R4 ;  /* 0x0000000400097306 */ /* 0x0003e20000201400 */
[----:B------:R-:W-:Y:S02]  /*11720*/  ISETP.LT.OR P6, PT, R2, R240, P3 ;  /* 0x000000f00200720c */ /* 0x000fe40001fc1670 */
[----:B------:R2:W-:Y:S01]  /*11730*/  STL [R1+0x48], R5 ;  /* 0x0000480501007387 */ /* 0x0005e20000100800 */
[----:B------:R-:W-:Y:S01]  /*11740*/  LOP3.LUT P3, RZ, R231, 0x8, RZ, 0xc0, !PT ;  /* 0x00000008e7ff7812 */ /* 0x000fe2000786c0ff */
[----:B-1----:R-:W-:-:S02]  /*11750*/  IMAD.MOV.U32 R4, RZ, RZ, R3 ;  /* 0x000000ffff047224 */ /* 0x002fc400078e0003 */
[----:B------:R-:W-:-:S05]  /*11760*/  IMAD.IADD R3, R234, 0x1, -R2 ;  /* 0x00000001ea037824 */ /* 0x000fca00078e0a02 */
[----:B------:R-:W-:-:S04]  /*11770*/  IABS R3, R3 ;  /* 0x0000000300037213 */ /* 0x000fc80000000000 */
[----:B------:R-:W1:Y:S01]  /*11780*/  I2F R8, R3 ;  /* 0x0000000300087306 */ /* 0x000e620000201400 */
[----:B--2---:R-:W-:Y:S02]  /*11790*/  FSEL R5, R6, -INF , !P5 ;  /* 0xff80000006057808 */ /* 0x004fe40006800000 */
[----:B------:R-:W-:Y:S02]  /*117a0*/  ISETP.LT.OR P5, PT, R2, R239, P2 ;  /* 0x000000ef0200720c */ /* 0x000fe400017a1670 */
[C---:B------:R-:W-:Y:S01]  /*117b0*/  LOP3.LUT P2, RZ, R231.reuse, 0x4, RZ, 0xc0, !PT ;  /* 0x00000004e7ff7812 */ /* 0x040fe2000784c0ff */
[----:B------:R2:W-:Y:S01]  /*117c0*/  STL [R1+0x54], R5 ;  /* 0x0000540501007387 */ /* 0x0005e20000100800 */
[----:B------:R-:W-:Y:S01]  /*117d0*/  LOP3.LUT R231, R231, 0xfffffffd, RZ, 0xc0, !PT ;  /* 0xfffffffde7e77812 */ /* 0x000fe200078ec0ff */
[----:B------:R3:W4:Y:S03]  /*117e0*/  I2F R6, R4 ;  /* 0x0000000400067306 */ /* 0x0007260000201400 */
[----:B------:R-:W-:Y:S01]  /*117f0*/  @P1 LOP3.LUT R231, R231, 0x2, RZ, 0xfc, !PT ;  /* 0x00000002e7e71812 */ /* 0x000fe200078efcff */
[----:B-1----:R-:W-:-:S02]  /*11800*/  FFMA.FTZ R8, R8, -UR35, R120 ;  /* 0x8000002308087c23 */ /* 0x002fc40008010078 */
[----:B---3--:R-:W-:Y:S01]  /*11810*/  IMAD.IADD R4, R241, 0x1, -R2 ;  /* 0x00000001f1047824 */ /* 0x008fe200078e0a02 */
[----:B------:R-:W-:Y:S01]  /*11820*/  IADD3 R2, R0, 0x21, RZ ;  /* 0x0000002100027810 */ /* 0x000fe20007ffe0ff */
[----:B----4-:R-:W-:-:S03]  /*11830*/  FFMA.FTZ R6, R6, -UR35, R126 ;  /* 0x8000002306067c23 */ /* 0x010fc6000801007e */
[----:B------:R-:W-:Y:S01]  /*11840*/  IABS R4, R4 ;  /* 0x0000000400047213 */ /* 0x000fe20000000000 */
[--C-:B------:R-:W-:Y:S01]  /*11850*/  IMAD.IADD R3, R236, 0x1, -R2.reuse ;  /* 0x00000001ec037824 */ /* 0x100fe200078e0a02 */
[C---:B------:R-:W-:Y:S01]  /*11860*/  ISETP.GE.AND P1, PT, R2.reuse, R243, PT ;  /* 0x000000f30200720c */ /* 0x040fe20003f26270 */
[----:B--2---:R-:W-:Y:S01]  /*11870*/  IMAD.IADD R5, R235, 0x1, -R2 ;  /* 0x00000001eb057824 */ /* 0x004fe200078e0a02 */
[----:B------:R1:W2:Y:S01]  /*11880*/  I2F R10, R4 ;  /* 0x00000004000a7306 */ /* 0x0002a20000201400 */
[C---:B------:R-:W-:Y:S02]  /*11890*/  ISETP.GE.AND P0, PT, R2.reuse, R242, PT ;  /* 0x000000f20200720c */ /* 0x040fe40003f06270 */
[----:B------:R-:W-:Y:S02]  /*118a0*/  IABS R3, R3 ;  /* 0x0000000300037213 */ /* 0x000fe40000000000 */
[C---:B------:R-:W-:Y:S02]  /*118b0*/  ISETP.LT.OR P1, PT, R2.reuse, R238, P1 ;  /* 0x000000ee0200720c */ /* 0x040fe40000f21670 */
[----:B------:R-:W-:Y:S01]  /*118c0*/  ISETP.LT.OR P0, PT, R2, R237, P0 ;  /* 0x000000ed0200720c */ /* 0x000fe20000701670 */
[----:B-1----:R-:W-:Y:S01]  /*118d0*/  IMAD.MOV.U32 R4, RZ, RZ, R3 ;  /* 0x000000ffff047224 */ /* 0x002fe200078e0003 */
[----:B------:R-:W-:Y:S01]  /*118e0*/  IABS R3, R5 ;  /* 0x0000000500037213 */ /* 0x000fe20000000000 */
[----:B------:R-:W-:-:S02]  /*118f0*/  FFMA.FTZ R5, R9, -UR35, R124 ;  /* 0x8000002309057c23 */ /* 0x000fc4000801007c */
[----:B------:R-:W1:Y:S01]  /*11900*/  I2F R7, R4 ;  /* 0x0000000400077306 */ /* 0x000e620000201400 */
[----:B--2---:R-:W-:-:S05]  /*11910*/  FFMA.FTZ R9, R10, -UR35, R122 ;  /* 0x800000230a097c23 */ /* 0x004fca000801007a */
[----:B------:R-:W-:Y:S02]  /*11920*/  FSEL R35, R9, -INF , !P4 ;  /* 0xff80000009237808 */ /* 0x000fe40006000000 */
[----:B------:R-:W2:Y:S01]  /*11930*/  I2F R4, R3 ;  /* 0x0000000300047306 */ /* 0x000ea20000201400 */
[----:B-1----:R-:W-:Y:S02]  /*11940*/  FFMA.FTZ R7, R7, -UR35, R125 ;  /* 0x8000002307077c23 */ /* 0x002fe4000801007d */
[----:B--2---:R-:W-:Y:S01]  /*11950*/  FFMA.FTZ R10, R4, -UR35, R127 ;  /* 0x80000023040a7c23 */ /* 0x004fe2000801007f */
[----:B------:R-:W-:Y:S01]  /*11960*/  FSEL R4, R12, -INF , !P3 ;  /* 0xff8000000c047808 */ /* 0x000fe20005800000 */
[----:B------:R-:W-:Y:S01]  /*11970*/  FFMA.FTZ R3, R11, -UR35, R135 ;  /* 0x800000230b037c23 */ /* 0x000fe20008010087 */
[----:B------:R-:W-:-:S03]  /*11980*/  ISETP.GE.AND P3, PT, R2, R245, PT ;  /* 0x000000f50200720c */ /* 0x000fc60003f66270 */
[----:B------:R1:W-:Y:S01]  /*11990*/  STL [R1+0x50], R4 ;  /* 0x0000500401007387 */ /* 0x0003e20000100800 */
[----:B------:R-:W-:Y:S01]  /*119a0*/  FSEL R200, R3, -INF , !P2 ;  /* 0xff80000003c87808 */ /* 0x000fe20005000000 */
[----:B------:R-:W-:Y:S01]  /*119b0*/  IMAD.IADD R3, R234, 0x1, -R2 ;  /* 0x00000001ea037824 */ /* 0x000fe200078e0a02 */
[----:B------:R-:W-:-:S04]  /*119c0*/  ISETP.GE.AND P2, PT, R2, R244, PT ;  /* 0x000000f40200720c */ /* 0x000fc80003f46270 */
[----:B------:R-:W-:Y:S02]  /*119d0*/  IABS R3, R3 ;  /* 0x0000000300037213 */ /* 0x000fe40000000000 */
[----:B-1----:R-:W-:Y:S02]  /*119e0*/  FSEL R4, R5, -INF , !P6 ;  /* 0xff80000005047808 */ /* 0x002fe40007000000 */
[----:B------:R-:W-:Y:S01]  /*119f0*/  ISETP.LT.OR P6, PT, R2, R240, P3 ;  /* 0x000000f00200720c */ /* 0x000fe20001fc1670 */
[----:B------:R1:W-:Y:S01]  /*11a00*/  I2F R5, R3 ;  /* 0x0000000300057306 */ /* 0x0003e20000201400 */
[C---:B------:R-:W-:Y:S01]  /*11a10*/  LOP3.LUT P3, RZ, R231.reuse, 0x2, RZ, 0xc0, !PT ;  /* 0x00000002e7ff7812 */ /* 0x040fe2000786c0ff */
[----:B------:R2:W-:Y:S01]  /*11a20*/  STL [R1+0x34], R4 ;  /* 0x0000340401007387 */ /* 0x0005e20000100800 */
[----:B------:R-:W-:-:S04]  /*11a30*/  LOP3.LUT R231, R231, 0xfffffff7, RZ, 0xc0, !PT ;  /* 0xfffffff7e7e77812 */ /* 0x000fc800078ec0ff */
[----:B------:R-:W-:-:S04]  /*11a40*/  @P1 LOP3.LUT R231, R231, 0x8, RZ, 0xfc, !PT ;  /* 0x00000008e7e71812 */ /* 0x000fc800078efcff */
[----:B------:R-:W-:-:S04]  /*11a50*/  LOP3.LUT R231, R231, 0xfffffffb, RZ, 0xc0, !PT ;  /* 0xfffffffbe7e77812 */ /* 0x000fc800078ec0ff */
[----:B------:R-:W-:Y:S02]  /*11a60*/  @P0 LOP3.LUT R231, R231, 0x4, RZ, 0xfc, !PT ;  /* 0x00000004e7e70812 */ /* 0x000fe400078efcff */
[----:B--2---:R-:W-:Y:S02]  /*11a70*/  FSEL R4, R6, -INF , !P5 ;  /* 0xff80000006047808 */ /* 0x004fe40006800000 */
[----:B------:R-:W-:Y:S02]  /*11a80*/  ISETP.LT.OR P5, PT, R2, R239, P2 ;  /* 0x000000ef0200720c */ /* 0x000fe400017a1670 */
[----:B------:R-:W-:Y:S01]  /*11a90*/  FSEL R6, R8, -INF , !P3 ;  /* 0xff80000008067808 */ /* 0x000fe20005800000 */
[----:B------:R2:W-:Y:S04]  /*11aa0*/  STL [R1+0x3c], R4 ;  /* 0x00003c0401007387 */ /* 0x0005e80000100800 */
[----:B------:R3:W-:Y:S01]  /*11ab0*/  STL [R1+0x44], R6 ;  /* 0x0000440601007387 */ /* 0x0007e20000100800 */
[----:B--2---:R-:W-:Y:S01]  /*11ac0*/  IMAD.IADD R4, R241, 0x1, -R2 ;  /* 0x00000001f1047824 */ /* 0x004fe200078e0a02 */
[----:B------:R-:W-:-:S02]  /*11ad0*/  IADD3 R2, R0, 0x28, RZ ;  /* 0x0000002800027810 */ /* 0x000fc40007ffe0ff */
[----:B---3--:R-:W-:-:S03]  /*11ae0*/  FSEL R6, R7, -INF , !P6 ;  /* 0xff80000007067808 */ /* 0x008fc60007000000 */
[----:B-1----:R-:W-:Y:S01]  /*11af0*/  IMAD.IADD R3, R236, 0x1, -R2 ;  /* 0x00000001ec037824 */ /* 0x002fe200078e0a02 */
[----:B------:R-:W-:Y:S01]  /*11b00*/  IABS R4, R4 ;  /* 0x0000000400047213 */ /* 0x000fe20000000000 */
[----:B------:R1:W-:Y:S01]  /*11b10*/  STL [R1+0x28], R6 ;  /* 0x0000280601007387 */ /* 0x0003e20000100800 */
[C---:B------:R-:W-:Y:S02]  /*11b20*/  ISETP.GE.AND P3, PT, R2.reuse, R245, PT ;  /* 0x000000f50200720c */ /* 0x040fe40003f66270 */
[----:B------:R2:W-:Y:S01]  /*11b30*/  I2F R11, R4 ;  /* 0x00000004000b7306 */ /* 0x0005e20000201400 */
[----:B------:R-:W-:Y:S02]  /*11b40*/  IABS R3, R3 ;  /* 0x0000000300037213 */ /* 0x000fe40000000000 */
[C---:B------:R-:W-:Y:S02]  /*11b50*/  ISETP.GE.AND P2, PT, R2.reuse, R244, PT ;  /* 0x000000f40200720c */ /* 0x040fe40003f46270 */
[----:B------:R-:W-:-:S02]  /*11b60*/  ISETP.GE.AND P1, PT, R2, R243, PT ;  /* 0x000000f30200720c */ /* 0x000fc40003f26270 */
[C---:B------:R-:W-:Y:S02]  /*11b70*/  ISETP.GE.AND P0, PT, R2.reuse, R242, PT ;  /* 0x000000f20200720c */ /* 0x040fe40003f06270 */
[C---:B------:R-:W-:Y:S02]  /*11b80*/  ISETP.LT.OR P6, PT, R2.reuse, R240, P3 ;  /* 0x000000f00200720c */ /* 0x040fe40001fc1670 */
[C---:B------:R-:W-:Y:S02]  /*11b90*/  ISETP.LT.OR P1, PT, R2.reuse, R238, P1 ;  /* 0x000000ee0200720c */ /* 0x040fe40000f21670 */
[----:B------:R-:W-:Y:S02]  /*11ba0*/  ISETP.LT.OR P4, PT, R2, R237, P0 ;  /* 0x000000ed0200720c */ /* 0x000fe40000781670 */
[----:B------:R-:W-:Y:S01]  /*11bb0*/  LOP3.LUT P3, RZ, R231, 0x8, RZ, 0xc0, !PT ;  /* 0x00000008e7ff7812 */ /* 0x000fe2000786c0ff */
[----:B--2---:R-:W-:Y:S02]  /*11bc0*/  IMAD.MOV.U32 R4, RZ, RZ, R3 ;  /* 0x000000ffff047224 */ /* 0x004fe400078e0003 */
[----:B------:R-:W-:-:S02]  /*11bd0*/  IMAD.IADD R3, R235, 0x1, -R2 ;  /* 0x00000001eb037824 */ /* 0x000fc400078e0a02 */
[----:B-1----:R1:W2:Y:S03]  /*11be0*/  I2F R6, R4 ;  /* 0x0000000400067306 */ /* 0x0022a60000201400 */
[----:B------:R-:W-:Y:S02]  /*11bf0*/  IABS R3, R3 ;  /* 0x0000000300037213 */ /* 0x000fe40000000000 */
[----:B-1----:R-:W-:Y:S01]  /*11c00*/  FSEL R4, R10, -INF , !P5 ;  /* 0xff8000000a047808 */ /* 0x002fe20006800000 */
[----:B--2---:R-:W-:Y:S01]  /*11c10*/  FFMA.FTZ R6, R6, -UR35, R92 ;  /* 0x8000002306067c23 */ /* 0x004fe2000801005c */
[----:B------:R-:W-:Y:S02]  /*11c20*/  ISETP.LT.OR P5, PT, R2, R239, P2 ;  /* 0x000000ef0200720c */ /* 0x000fe400017a1670 */
[C---:B------:R-:W-:Y:S01]  /*11c30*/  LOP3.LUT P2, RZ, R231.reuse, 0x4, RZ, 0xc0, !PT ;  /* 0x00000004e7ff7812 */ /* 0x040fe2000784c0ff */
[----:B------:R1:W-:Y:S01]  /*11c40*/  STL [R1+0x38], R4 ;  /* 0x0000380401007387 */ /* 0x0003e20000100800 */
[----:B------:R-:W-:-:S04]  /*11c50*/  LOP3.LUT R231, R231, 0xfffffffd, RZ, 0xc0, !PT ;  /* 0xfffffffde7e77812 */ /* 0x000fc800078ec0ff */
[----:B------:R-:W-:Y:S01]  /*11c60*/  @P1 LOP3.LUT R231, R231, 0x2, RZ, 0xfc, !PT ;  /* 0x00000002e7e71812 */ /* 0x000fe200078efcff */
[----:B-1----:R-:W-:Y:S02]  /*11c70*/  IMAD.MOV.U32 R4, RZ, RZ, R3 ;  /* 0x000000ffff047224 */ /* 0x002fe400078e0003 */
[----:B------:R-:W-:Y:S02]  /*11c80*/  IMAD.IADD R3, R234, 0x1, -R2 ;  /* 0x00000001ea037824 */ /* 0x000fe400078e0a02 */
[----:B------:R1:W2:Y:S03]  /*11c90*/  I2F R8, R4 ;  /* 0x0000000400087306 */ /* 0x0002a60000201400 */
[----:B------:R-:W-:-:S05]  /*11ca0*/  IABS R3, R3 ;  /* 0x0000000300037213 */ /* 0x000fca0000000000 */
[----:B------:R3:W-:Y:S01]  /*11cb0*/  I2F R7, R3 ;  /* 0x0000000300077306 */ /* 0x0007e20000201400 */
[----:B-1----:R-:W-:Y:S01]  /*11cc0*/  IMAD.IADD R4, R241, 0x1, -R2 ;  /* 0x00000001f1047824 */ /* 0x002fe200078e0a02 */
[----:B------:R-:W-:Y:S01]  /*11cd0*/  IADD3 R2, R0, 0x29, RZ ;  /* 0x0000002900027810 */ /* 0x000fe20007ffe0ff */
[----:B--2---:R-:W-:-:S03]  /*11ce0*/  FFMA.FTZ R8, R8, -UR35, R94 ;  /* 0x8000002308087c23 */ /* 0x004fc6000801005e */
[----:B------:R-:W-:Y:S02]  /*11cf0*/  IABS R4, R4 ;  /* 0x0000000400047213 */ /* 0x000fe40000000000 */
[----:B------:R-:W-:Y:S01]  /*11d00*/  ISETP.GE.AND P1, PT, R2, R243, PT ;  /* 0x000000f30200720c */ /* 0x000fe20003f26270 */
[----:B---3--:R-:W-:Y:S01]  /*11d10*/  IMAD.IADD R3, R236, 0x1, -R2 ;  /* 0x00000001ec037824 */ /* 0x008fe200078e0a02 */
[----:B------:R1:W2:Y:S01]  /*11d20*/  I2F R9, R4 ;  /* 0x0000000400097306 */ /* 0x0002a20000201400 */
[C---:B------:R-:W-:Y:S02]  /*11d30*/  ISETP.GE.AND P0, PT, R2.reuse, R242, PT ;  /* 0x000000f20200720c */ /* 0x040fe40003f06270 */
[C---:B------:R-:W-:Y:S02]  /*11d40*/  ISETP.LT.OR P1, PT, R2.reuse, R238, P1 ;  /* 0x000000ee0200720c */ /* 0x040fe40000f21670 */
[----:B------:R-:W-:Y:S02]  /*11d50*/  IABS R3, R3 ;  /* 0x0000000300037213 */ /* 0x000fe40000000000 */
[----:B------:R-:W-:-:S04]  /*11d60*/  ISETP.LT.OR P0, PT, R2, R237, P0 ;  /* 0x000000ed0200720c */ /* 0x000fc80000701670 */
[----:B------:R-:W3:Y:S01]  /*11d70*/  I2F R3, R3 ;  /* 0x0000000300037306 */ /* 0x000ee20000201400 */
[----:B-1----:R-:W-:Y:S02]  /*11d80*/  FFMA.FTZ R4, R5, -UR35, R121 ;  /* 0x8000002305047c23 */ /* 0x002fe40008010079 */
[----:B------:R-:W-:Y:S02]  /*11d90*/  FFMA.FTZ R5, R11, -UR35, R123 ;  /* 0x800000230b057c23 */ /* 0x000fe4000801007b */
[----:B--2---:R-:W-:Y:S01]  /*11da0*/  FFMA.FTZ R13, R9, -UR35, R114 ;  /* 0x80000023090d7c23 */ /* 0x004fe20008010072 */
[----:B------:R-:W-:Y:S01]  /*11db0*/  FSEL R4, R4, -INF , !P3 ;  /* 0xff80000004047808 */ /* 0x000fe20005800000 */
[----:B------:R-:W-:Y:S01]  /*11dc0*/  FFMA.FTZ R11, R7, -UR35, R112 ;  /* 0x80000023070b7c23 */ /* 0x000fe20008010070 */
[----:B------:R-:W-:-:S03]  /*11dd0*/  ISETP.GE.AND P3, PT, R2, R245, PT ;  /* 0x000000f50200720c */ /* 0x000fc60003f66270 */
[----:B------:R1:W-:Y:S01]  /*11de0*/  STL [R1+0x30], R4 ;  /* 0x0000300401007387 */ /* 0x0003e20000100800 */
[----:B---3--:R-:W-:Y:S02]  /*11df0*/  FFMA.FTZ R12, R3, -UR35, R93 ;  /* 0x80000023030c7c23 */ /* 0x008fe4000801005d */
[----:B------:R-:W-:-:S05]  /*11e00*/  IMAD.IADD R3, R235, 0x1, -R2 ;  /* 0x00000001eb037824 */ /* 0x000fca00078e0a02 */
[----:B------:R-:W-:Y:S02]  /*11e10*/  IABS R3, R3 ;  /* 0x0000000300037213 */ /* 0x000fe40000000000 */
[----:B-1----:R-:W-:Y:S02]  /*11e20*/  FSEL R4, R5, -INF , !P2 ;  /* 0xff80000005047808 */ /* 0x002fe40005000000 */
[----:B------:R-:W-:Y:S02]  /*11e30*/  FSEL R5, R6, -INF , !P6 ;  /* 0xff80000006057808 */ /* 0x000fe40007000000 */
[C---:B------:R-:W-:Y:S01]  /*11e40*/  ISETP.GE.AND P2, PT, R2.reuse, R244, PT ;  /* 0x000000f40200720c */ /* 0x040fe20003f46270 */
[----:B------:R1:W-:Y:S01]  /*11e50*/  STL [R1+0x40], R4 ;  /* 0x0000400401007387 */ /* 0x0003e20000100800 */
[----:B------:R-:W-:Y:S02]  /*11e60*/  ISETP.LT.OR P6, PT, R2, R240, P3 ;  /* 0x000000f00200720c */ /* 0x000fe40001fc1670 */
[C---:B------:R-:W-:Y:S01]  /*11e70*/  LOP3.LUT P3, RZ, R231.reuse, 0x2, RZ, 0xc0, !PT ;  /* 0x00000002e7ff7812 */ /* 0x040fe2000786c0ff */
[----:B------:R2:W-:Y:S01]  /*11e80*/  STL [R1+0x18], R5 ;  /* 0x0000180501007387 */ /* 0x0005e20000100800 */
[----:B------:R-:W-:-:S02]  /*11e90*/  LOP3.LUT R231, R231, 0xfffffff7, RZ, 0xc0, !PT ;  /* 0xfffffff7e7e77812 */ /* 0x000fc400078ec0ff */
[----:B------:R-:W-:Y:S02]  /*11ea0*/  FSEL R93, R11, -INF , !P3 ;  /* 0xff8000000b5d7808 */ /* 0x000fe40005800000 */
[----:B------:R-:W-:-:S04]  /*11eb0*/  @P1 LOP3.LUT R231, R231, 0x8, RZ, 0xfc, !PT ;  /* 0x00000008e7e71812 */ /* 0x000fc800078efcff */
[----:B------:R-:W-:-:S04]  /*11ec0*/  LOP3.LUT R231, R231, 0xfffffffb, RZ, 0xc0, !PT ;  /* 0xfffffffbe7e77812 */ /* 0x000fc800078ec0ff */
[----:B------:R-:W-:Y:S01]  /*11ed0*/  @P0 LOP3.LUT R231, R231, 0x4, RZ, 0xfc, !PT ;  /* 0x00000004e7e70812 */ /* 0x000fe200078efcff */
[----:B-1----:R-:W-:Y:S02]  /*11ee0*/  IMAD.MOV.U32 R4, RZ, RZ, R3 ;  /* 0x000000ffff047224 */ /* 0x002fe400078e0003 */
[--C-:B------:R-:W-:Y:S01]  /*11ef0*/  IMAD.IADD R3, R234, 0x1, -R2.reuse ;  /* 0x00000001ea037824 */ /* 0x100fe200078e0a02 */
[----:B--2---:R-:W-:Y:S01]  /*11f00*/  FSEL R5, R8, -INF , !P5 ;  /* 0xff80000008057808 */ /* 0x004fe20006800000 */
[----:B------:R1:W-:Y:S01]  /*11f10*/  I2F R10, R4 ;  /* 0x00000004000a7306 */ /* 0x0003e20000201400 */
[----:B------:R-:W-:Y:S02]  /*11f20*/  ISETP.LT.OR P5, PT, R2, R239, P2 ;  /* 0x000000ef0200720c */ /* 0x000fe400017a1670 */
[----:B------:R-:W-:Y:S01]  /*11f30*/  IABS R3, R3 ;  /* 0x0000000300037213 */ /* 0x000fe20000000000 */
[----:B------:R2:W-:Y:S04]  /*11f40*/  STL [R1+0x20], R5 ;  /* 0x0000200501007387 */ /* 0x0005e80000100800 */
[----:B------:R3:W-:Y:S01]  /*11f50*/  I2F R9, R3 ;  /* 0x0000000300097306 */ /* 0x0007e20000201400 */
[----:B-1----:R-:W-:Y:S01]  /*11f60*/  IMAD.IADD R4, R241, 0x1, -R2 ;  /* 0x00000001f1047824 */ /* 0x002fe200078e0a02 */
[----:B------:R-:W-:-:S04]  /*11f70*/  IADD3 R2, R0, 0x30, RZ ;  /* 0x0000003000027810 */ /* 0x000fc80007ffe0ff */
[----:B------:R-:W-:Y:S02]  /*11f80*/  IABS R4, R4 ;  /* 0x0000000400047213 */ /* 0x000fe40000000000 */
[----:B------:R-:W-:Y:S01]  /*11f90*/  ISETP.GE.AND P3, PT, R2, R245, PT ;  /* 0x000000f50200720c */ /* 0x000fe20003f66270 */
[--C-:B---3--:R-:W-:Y:S01]  /*11fa0*/  IMAD.IADD R3, R236, 0x1, -R2.reuse ;  /* 0x00000001ec037824 */ /* 0x108fe200078e0a02 */
[----:B------:R1:W-:Y:S01]  /*11fb0*/  I2F R14, R4 ;  /* 0x00000004000e7306 */ /* 0x0003e20000201400 */
[C---:B------:R-:W-:Y:S02]  /*11fc0*/  ISETP.GE.AND P2, PT, R2.reuse, R244, PT ;  /* 0x000000f40200720c */ /* 0x040fe40003f46270 */
[C---:B------:R-:W-:Y:S01]  /*11fd0*/  ISETP.GE.AND P1, PT, R2.reuse, R243, PT ;  /* 0x000000f30200720c */ /* 0x040fe20003f26270 */
[----:B--2---:R-:W-:Y:S01]  /*11fe0*/  IMAD.IADD R5, R235, 0x1, -R2 ;  /* 0x00000001eb057824 */ /* 0x004fe200078e0a02 */
[----:B------:R-:W-:Y:S02]  /*11ff0*/  IABS R3, R3 ;  /* 0x0000000300037213 */ /* 0x000fe40000000000 */
[----:B------:R-:W-:-:S02]  /*12000*/  ISETP.GE.AND P0, PT, R2, R242, PT ;  /* 0x000000f20200720c */ /* 0x000fc40003f06270 */
[----:B------:R-:W-:Y:S01]  /*12010*/  ISETP.LT.OR P1, PT, R2, R238, P1 ;  /* 0x000000ee0200720c */ /* 0x000fe20000f21670 */
[----:B-1----:R-:W-:Y:S01]  /*12020*/  IMAD.MOV.U32 R4, RZ, RZ, R3 ;  /* 0x000000ffff047224 */ /* 0x002fe200078e0003 */
[----:B------:R-:W-:Y:S01]  /*12030*/  IABS R3, R5 ;  /* 0x0000000500037213 */ /* 0x000fe20000000000 */
[--C-:B------:R-:W-:Y:S02]  /*12040*/  IMAD.IADD R5, R241, 0x1, -R2.reuse ;  /* 0x00000001f1057824 */ /* 0x100fe400078e0a02 */
[----:B------:R1:W2:Y:S02]  /*12050*/  I2F R7, R4 ;  /* 0x0000000400077306 */ /* 0x0002a40000201400 */
[----:B-1----:R-:W-:Y:S02]  /*12060*/  IMAD.MOV.U32 R4, RZ, RZ, R3 ;  /* 0x000000ffff047224 */ /* 0x002fe400078e0003 */
[----:B------:R-:W-:-:S04]  /*12070*/  IMAD.IADD R3, R234, 0x1, -R2 ;  /* 0x00000001ea037824 */ /* 0x000fc800078e0a02 */
[----:B------:R1:W3:Y:S01]  /*12080*/  I2F R8, R4 ;  /* 0x0000000400087306 */ /* 0x0002e20000201400 */
[----:B--2---:R-:W-:Y:S01]  /*12090*/  FFMA.FTZ R7, R7, -UR35, R104 ;  /* 0x8000002307077c23 */ /* 0x004fe20008010068 */
[----:B------:R-:W-:-:S05]  /*120a0*/  IABS R3, R3 ;  /* 0x0000000300037213 */ /* 0x000fca0000000000 */
[----:B-1----:R-:W-:Y:S01]  /*120b0*/  IMAD.MOV.U32 R4, RZ, RZ, R3 ;  /* 0x000000ffff047224 */ /* 0x002fe200078e0003 */
[----:B------:R-:W-:Y:S01]  /*120c0*/  IABS R3, R5 ;  /* 0x0000000500037213 */ /* 0x000fe20000000000 */
[----:B---3--:R-:W-:Y:S01]  /*120d0*/  FFMA.FTZ R8, R8, -UR35, R106 ;  /* 0x8000002308087c23 */ /* 0x008fe2000801006a */
[----:B------:R-:W-:Y:S01]  /*120e0*/  FSEL R5, R13, -INF , !P4 ;  /* 0xff8000000d057808 */ /* 0x000fe20006000000 */
[----:B------:R1:W2:Y:S01]  /*120f0*/  I2F R6, R4 ;  /* 0x0000000400067306 */ /* 0x0002a20000201400 */
[----:B------:R-:W-:-:S03]  /*12100*/  ISETP.LT.OR P4, PT, R2, R237, P0 ;  /* 0x000000ed0200720c */ /* 0x000fc60000781670 */
[----:B------:R3:W-:Y:S04]  /*12110*/  STL [R1+0x2c], R5 ;  /* 0x00002c0501007387 */ /* 0x0007e80000100800 */
[----:B------:R-:W4:Y:S01]  /*12120*/  I2F R3, R3 ;  /* 0x0000000300037306 */ /* 0x000f220000201400 */
[----:B-1----:R-:W-:Y:S02]  /*12130*/  FFMA.FTZ R4, R10, -UR35, R95 ;  /* 0x800000230a047c23 */ /* 0x002fe4000801005f */
[----:B--2---:R-:W-:-:S03]  /*12140*/  FFMA.FTZ R13, R6, -UR35, R100 ;  /* 0x80000023060d7c23 */ /* 0x004fc60008010064 */
[----:B------:R-:W-:Y:S02]  /*12150*/  FSEL R4, R4, -INF , !P5 ;  /* 0xff80000004047808 */ /* 0x000fe40006800000 */
[----:B------:R-:W-:Y:S01]  /*12160*/  ISETP.LT.OR P5, PT, R2, R239, P2 ;  /* 0x000000ef0200720c */ /* 0x000fe200017a1670 */
[----:B----4-:R-:W-:Y:S01]  /*12170*/  FFMA.FTZ R11, R3, -UR35, R102 ;  /* 0x80000023030b7c23 */ /* 0x010fe20008010066 */
[----:B------:R-:W-:Y:S02]  /*12180*/  LOP3.LUT P2, RZ, R231, 0x4, RZ, 0xc0, !PT ;  /* 0x00000004e7ff7812 */ /* 0x000fe4000784c0ff */
[----:B------:R-:W-:Y:S02]  /*12190*/  FSEL R104, R8, -INF , !P5 ;  /* 0xff80000008687808 */ /* 0x000fe40006800000 */
[----:B---3--:R-:W-:Y:S02]  /*121a0*/  FSEL R5, R12, -INF , !P6 ;  /* 0xff8000000c057808 */ /* 0x008fe40007000000 */
[----:B------:R-:W-:-:S02]  /*121b0*/  ISETP.LT.OR P6, PT, R2, R240, P3 ;  /* 0x000000f00200720c */ /* 0x000fc40001fc1670 */
[----:B------:R-:W-:Y:S01]  /*121c0*/  IADD3 R2, R0, 0x31, RZ ;  /* 0x0000003100027810 */ /* 0x000fe20007ffe0ff */
[----:B------:R1:W-:Y:S01]  /*121d0*/  STL [R1+0xc], R5 ;  /* 0x00000c0501007387 */ /* 0x0003e20000100800 */
[C---:B------:R-:W-:Y:S02]  /*121e0*/  LOP3.LUT P3, RZ, R231.reuse, 0x8, RZ, 0xc0, !PT ;  /* 0x00000008e7ff7812 */ /* 0x040fe4000786c0ff */
[----:B------:R-:W-:Y:S01]  /*121f0*/  LOP3.LUT R231, R231, 0xfffffffd, RZ, 0xc0, !PT ;  /* 0xfffffffde7e77812 */ /* 0x000fe200078ec0ff */
[----:B------:R-:W-:Y:S01]  /*12200*/  IMAD.IADD R3, R236, 0x1, -R2 ;  /* 0x00000001ec037824 */ /* 0x000fe200078e0a02 */
[----:B------:R2:W-:Y:S01]  /*12210*/  STL [R1+0x14], R4 ;  /* 0x0000140401007387 */ /* 0x0005e20000100800 */
[----:B------:R-:W-:Y:S02]  /*12220*/  ISETP.GE.AND P0, PT, R2, R242, PT ;  /* 0x000000f20200720c */ /* 0x000fe40003f06270 */
[----:B------:R-:W-:Y:S02]  /*12230*/  @P1 LOP3.LUT R231, R231, 0x2, RZ, 0xfc, !PT ;  /* 0x00000002e7e71812 */ /* 0x000fe400078efcff */
[----:B------:R-:W-:-:S02]  /*12240*/  IABS R3, R3 ;  /* 0x0000000300037213 */ /* 0x000fc40000000000 */
[C---:B------:R-:W-:Y:S02]  /*12250*/  ISETP.GE.AND P1, PT, R2.reuse, R243, PT ;  /* 0x000000f30200720c */ /* 0x040fe40003f26270 */
[----:B------:R-:W-:Y:S02]  /*12260*/  FSEL R92, R7, -INF , !P6 ;  /* 0xff800000075c7808 */ /* 0x000fe40007000000 */
[C---:B------:R-:W-:Y:S02]  /*12270*/  ISETP.LT.OR P1, PT, R2.reuse, R238, P1 ;  /* 0x000000ee0200720c */ /* 0x040fe40000f21670 */
[----:B------:R-:W-:Y:S01]  /*12280*/  ISETP.LT.OR P0, PT, R2, R237, P0 ;  /* 0x000000ed0200720c */ /* 0x000fe20000701670 */
[----:B-1----:R-:W-:Y:S02]  /*12290*/  FFMA.FTZ R5, R9, -UR35, R113 ;  /* 0x8000002309057c23 */ /* 0x002fe40008010071 */
[----:B--2---:R-:W-:-:S03]  /*122a0*/  FFMA.FTZ R4, R14, -UR35, R115 ;  /* 0x800000230e047c23 */ /* 0x004fc60008010073 */
[----:B------:R-:W-:Y:S02]  /*122b0*/  FSEL R94, R5, -INF , !P3 ;  /* 0xff800000055e7808 */ /* 0x000fe40005800000 */
[----:B------:R-:W-:Y:S02]  /*122c0*/  ISETP.GE.AND P3, PT, R2, R245, PT ;  /* 0x000000f50200720c */ /* 0x000fe40003f66270 */
[----:B------:R-:W-:Y:S01]  /*122d0*/  FSEL R106, R4, -INF , !P2 ;  /* 0xff800000046a7808 */ /* 0x000fe20005000000 */
[----:B------:R-:W-:Y:S01]  /*122e0*/  IMAD.MOV.U32 R4, RZ, RZ, R3 ;  /* 0x000000ffff047224 */ /* 0x000fe200078e0003 */
[C---:B------:R-:W-:Y:S01]  /*122f0*/  ISETP.GE.AND P2, PT, R2.reuse, R244, PT ;  /* 0x000000f40200720c */ /* 0x040fe20003f46270 */
[----:B------:R-:W-:Y:S01]  /*12300*/  IMAD.IADD R3, R235, 0x1, -R2 ;  /* 0x00000001eb037824 */ /* 0x000fe200078e0a02 */
[C---:B------:R-:W-:Y:S01]  /*12310*/  ISETP.LT.OR P6, PT, R2.reuse, R240, P3 ;  /* 0x000000f00200720c */ /* 0x040fe20001fc1670 */
[----:B------:R1:W-:Y:S01]  /*12320*/  I2F R10, R4 ;  /* 0x00000004000a7306 */ /* 0x0003e20000201400 */
[----:B------:R-:W-:-:S02]  /*12330*/  ISETP.LT.OR P5, PT, R2, R239, P2 ;  /* 0x000000ef0200720c */ /* 0x000fc400017a1670 */
[----:B------:R-:W-:Y:S02]  /*12340*/  IABS R3, R3 ;  /* 0x0000000300037213 */ /* 0x000fe40000000000 */
[C---:B------:R-:W-:Y:S02]  /*12350*/  LOP3.LUT P3, RZ, R231.reuse, 0x2, RZ, 0xc0, !PT ;  /* 0x00000002e7ff7812 */ /* 0x040fe4000786c0ff */
[----:B------:R-:W-:Y:S02]  /*12360*/  LOP3.LUT R231, R231, 0xfffffff7, RZ, 0xc0, !PT ;  /* 0xfffffff7e7e77812 */ /* 0x000fe400078ec0ff */
[----:B------:R-:W-:Y:S02]  /*12370*/  FSEL R95, R13, -INF , !P3 ;  /* 0xff8000000d5f7808 */ /* 0x000fe40005800000 */
[----:B------:R-:W-:-:S04]  /*12380*/  @P1 LOP3.LUT R231, R231, 0x8, RZ, 0xfc, !PT ;  /* 0x00000008e7e71812 */ /* 0x000fc800078efcff */
[----:B------:R-:W-:Y:S01]  /*12390*/  LOP3.LUT R231, R231, 0xfffffffb, RZ, 0xc0, !PT ;  /* 0xfffffffbe7e77812 */ /* 0x000fe200078ec0ff */
[----:B-1----:R-:W-:Y:S02]  /*123a0*/  IMAD.MOV.U32 R4, RZ, RZ, R3 ;  /* 0x000000ffff047224 */ /* 0x002fe400078e0003 */
[----:B------:R-:W-:Y:S01]  /*123b0*/  IMAD.IADD R3, R234, 0x1, -R2 ;  /* 0x00000001ea037824 */ /* 0x000fe200078e0a02 */
[----:B------:R-:W-:Y:S01]  /*123c0*/  @P0 LOP3.LUT R231, R231, 0x4, RZ, 0xfc, !PT ;  /* 0x00000004e7e70812 */ /* 0x000fe200078efcff */
[----:B------:R1:W-:Y:S03]  /*123d0*/  I2F R8, R4 ;  /* 0x0000000400087306 */ /* 0x0003e60000201400 */
[----:B------:R-:W-:-:S05]  /*123e0*/  IABS R3, R3 ;  /* 0x0000000300037213 */ /* 0x000fca0000000000 */
[----:B------:R2:W3:Y:S01]  /*123f0*/  I2F R7, R3 ;  /* 0x0000000300077306 */ /* 0x0004e20000201400 */
[----:B-1----:R-:W-:Y:S01]  /*12400*/  IMAD.IADD R4, R241, 0x1, -R2 ;  /* 0x00000001f1047824 */ /* 0x002fe200078e0a02 */
[----:B------:R-:W-:-:S04]  /*12410*/  IADD3 R2, R0, 0x38, RZ ;  /* 0x0000003800027810 */ /* 0x000fc80007ffe0ff */
[----:B------:R-:W-:Y:S01]  /*12420*/  IABS R4, R4 ;  /* 0x0000000400047213 */ /* 0x000fe20000000000 */
[--C-:B------:R-:W-:Y:S01]  /*12430*/  IMAD.IADD R5, R234, 0x1, -R2.reuse ;  /* 0x00000001ea057824 */ /* 0x100fe200078e0a02 */
[----:B------:R-:W-:Y:S01]  /*12440*/  ISETP.GE.AND P3, PT, R2, R245, PT ;  /* 0x000000f50200720c */ /* 0x000fe20003f66270 */
[----:B--2---:R-:W-:Y:S01]  /*12450*/  IMAD.IADD R3, R236, 0x1, -R2 ;  /* 0x00000001ec037824 */ /* 0x004fe200078e0a02 */
[----:B------:R1:W-:Y:S01]  /*12460*/  I2F R12, R4 ;  /* 0x00000004000c7306 */ /* 0x0003e20000201400 */
[C---:B------:R-:W-:Y:S01]  /*12470*/  ISETP.GE.AND P2, PT, R2.reuse, R244, PT ;  /* 0x000000f40200720c */ /* 0x040fe20003f46270 */
[----:B---3--:R-:W-:Y:S01]  /*12480*/  FFMA.FTZ R7, R7, -UR35, R101 ;  /* 0x8000002307077c23 */ /* 0x008fe20008010065 */
[C---:B------:R-:W-:Y:S02]  /*12490*/  ISETP.GE.AND P1, PT, R2.reuse, R243, PT ;  /* 0x000000f30200720c */ /* 0x040fe40003f26270 */
[----:B------:R-:W-:Y:S02]  /*124a0*/  IABS R3, R3 ;  /* 0x0000000300037213 */ /* 0x000fe40000000000 */
[----:B------:R-:W-:-:S02]  /*124b0*/  ISETP.GE.AND P0, PT, R2, R242, PT ;  /* 0x000000f20200720c */ /* 0x000fc40003f06270 */
[----:B------:R-:W-:Y:S01]  /*124c0*/  ISETP.LT.OR P1, PT, R2, R238, P1 ;  /* 0x000000ee0200720c */ /* 0x000fe20000f21670 */
[----:B-1----:R-:W-:Y:S02]  /*124d0*/  IMAD.MOV.U32 R4, RZ, RZ, R3 ;  /* 0x000000ffff047224 */ /* 0x002fe400078e0003 */
[----:B------:R-:W-:Y:S02]  /*124e0*/  IMAD.IADD R3, R235, 0x1, -R2 ;  /* 0x00000001eb037824 */ /* 0x000fe400078e0a02 */
[----:B------:R1:W2:Y:S03]  /*124f0*/  I2F R9, R4 ;  /* 0x0000000400097306 */ /* 0x0002a60000201400 */
[----:B------:R-:W-:-:S05]  /*12500*/  IABS R3, R3 ;  /* 0x0000000300037213 */ /* 0x000fca0000000000 */
[----:B-1----:R-:W-:Y:S01]  /*12510*/  IMAD.MOV.U32 R4, RZ, RZ, R3 ;  /* 0x000000ffff047224 */ /* 0x002fe200078e0003 */
[----:B------:R-:W-:Y:S01]  /*12520*/  IABS R3, R5 ;  /* 0x0000000500037213 */ /* 0x000fe20000000000 */
[----:B------:R-:W-:Y:S01]  /*12530*/  FFMA.FTZ R5, R10, -UR35, R105 ;  /* 0x800000230a057c23 */ /* 0x000fe20008010069 */
[----:B------:R-:W-:Y:S01]  /*12540*/  FSEL R105, R11, -INF , !P4 ;  /* 0xff8000000b697808 */ /* 0x000fe20006000000 */
[----:B------:R1:W3:Y:S01]  /*12550*/  I2F R6, R4 ;  /* 0x0000000400067306 */ /* 0x0002e20000201400 */
[C---:B------:R-:W-:Y:S01]  /*12560*/  ISETP.LT.OR P4, PT, R2.reuse, R237, P0 ;  /* 0x000000ed0200720c */ /* 0x040fe20000781670 */
[----:B--2---:R-:W-:Y:S01]  /*12570*/  FFMA.FTZ R9, R9, -UR35, R84 ;  /* 0x8000002309097c23 */ /* 0x004fe20008010054 */
[----:B------:R-:W-:Y:S02]  /*12580*/  FSEL R135, R5, -INF , !P6 ;  /* 0xff80000005877808 */ /* 0x000fe40007000000 */
[----:B------:R-:W-:Y:S02]  /*12590*/  ISETP.LT.OR P6, PT, R2, R240, P3 ;  /* 0x000000f00200720c */ /* 0x000fe40001fc1670 */
[----:B------:R-:W-:Y:S01]  /*125a0*/  LOP3.LUT P3, RZ, R231, 0x8, RZ, 0xc0, !PT ;  /* 0x00000008e7ff7812 */ /* 0x000fe2000786c0ff */
[----:B------:R-:W2:Y:S01]  /*125b0*/  I2F R3, R3 ;  /* 0x0000000300037306 */ /* 0x000ea20000201400 */
[----:B------:R-:W-:-:S02]  /*125c0*/  FSEL R134, R9, -INF , !P6 ;  /* 0xff80000009867808 */ /* 0x000fc40007000000 */
[----:B------:R-:W-:Y:S01]  /*125d0*/  FSEL R252, R7, -INF , !P3 ;  /* 0xff80000007fc7808 */ /* 0x000fe20005800000 */
[----:B-1----:R-:W-:Y:S02]  /*125e0*/  FFMA.FTZ R4, R8, -UR35, R107 ;  /* 0x8000002308047c23 */ /* 0x002fe4000801006b */
[----:B------:R-:W-:Y:S02]  /*125f0*/  FFMA.FTZ R8, R12, -UR35, R103 ;  /* 0x800000230c087c23 */ /* 0x000fe40008010067 */
[----:B---3--:R-:W-:Y:S01]  /*12600*/  FFMA.FTZ R6, R6, -UR35, R86 ;  /* 0x8000002306067c23 */ /* 0x008fe20008010056 */
[----:B------:R-:W-:Y:S02]  /*12610*/  FSEL R250, R4, -INF , !P5 ;  /* 0xff80000004fa7808 */ /* 0x000fe40006800000 */
[----:B------:R-:W-:Y:S01]  /*12620*/  ISETP.LT.OR P5, PT, R2, R239, P2 ;  /* 0x000000ef0200720c */ /* 0x000fe200017a1670 */
[----:B--2---:R-:W-:Y:S01]  /*12630*/  FFMA.FTZ R12, R3, -UR35, R96 ;  /* 0x80000023030c7c23 */ /* 0x004fe20008010060 */
[----:B------:R-:W-:Y:S01]  /*12640*/  LOP3.LUT P2, RZ, R231, 0x4, RZ, 0xc0, !PT ;  /* 0x00000004e7ff7812 */ /* 0x000fe2000784c0ff */
[----:B------:R-:W-:Y:S01]  /*12650*/  IMAD.IADD R3, R241, 0x1, -R2 ;  /* 0x00000001f1037824 */ /* 0x000fe200078e0a02 */
[----:B------:R-:W-:-:S02]  /*12660*/  IADD3 R2, R0, 0x39, RZ ;  /* 0x0000003900027810 */ /* 0x000fc40007ffe0ff */
[----:B------:R-:W-:Y:S02]  /*12670*/  LOP3.LUT R231, R231, 0xfffffffd, RZ, 0xc0, !PT ;  /* 0xfffffffde7e77812 */ /* 0x000fe400078ec0ff */
[----:B------:R-:W-:Y:S01]  /*12680*/  IABS R3, R3 ;  /* 0x0000000300037213 */ /* 0x000fe20000000000 */
[--C-:B------:R-:W-:Y:S01]  /*12690*/  IMAD.IADD R5, R235, 0x1, -R2.reuse ;  /* 0x00000001eb057824 */ /* 0x100fe200078e0a02 */
[----:B------:R-:W-:Y:S02]  /*126a0*/  @P1 LOP3.LUT R231, R231, 0x2, RZ, 0xfc, !PT ;  /* 0x00000002e7e71812 */ /* 0x000fe400078efcff */
[----:B------:R-:W-:Y:S01]  /*126b0*/  FSEL R107, R8, -INF , !P2 ;  /* 0xff800000086b7808 */ /* 0x000fe20005000000 */
[----:B------:R-:W-:Y:S01]  /*126c0*/  IMAD.MOV.U32 R4, RZ, RZ, R3 ;  /* 0x000000ffff047224 */ /* 0x000fe200078e0003 */
[----:B------:R-:W-:Y:S01]  /*126d0*/  ISETP.GE.AND P3, PT, R2, R245, PT ;  /* 0x000000f50200720c */ /* 0x000fe20003f66270 */
[----:B------:R-:W-:Y:S01]  /*126e0*/  IMAD.IADD R3, R236, 0x1, -R2 ;  /* 0x00000001ec037824 */ /* 0x000fe200078e0a02 */
[C---:B------:R-:W-:Y:S01]  /*126f0*/  ISETP.GE.AND P2, PT, R2.reuse, R244, PT ;  /* 0x000000f40200720c */ /* 0x040fe20003f46270 */
[----:B------:R1:W-:Y:S01]  /*12700*/  I2F R11, R4 ;  /* 0x00000004000b7306 */ /* 0x0003e20000201400 */
[----:B------:R-:W-:-:S02]  /*12710*/  ISETP.GE.AND P1, PT, R2, R243, PT ;  /* 0x000000f30200720c */ /* 0x000fc40003f26270 */
[----:B------:R-:W-:Y:S02]  /*12720*/  IABS R3, R3 ;  /* 0x0000000300037213 */ /* 0x000fe40000000000 */
[----:B------:R-:W-:Y:S02]  /*12730*/  ISETP.GE.AND P0, PT, R2, R242, PT ;  /* 0x000000f20200720c */ /* 0x000fe40003f06270 */
[----:B------:R-:W-:Y:S02]  /*12740*/  FSEL R248, R6, -INF , !P5 ;  /* 0xff80000006f87808 */ /* 0x000fe40006800000 */
[C---:B------:R-:W-:Y:S02]  /*12750*/  ISETP.LT.OR P6, PT, R2.reuse, R240, P3 ;  /* 0x000000f00200720c */ /* 0x040fe40001fc1670 */
[C---:B------:R-:W-:Y:S02]  /*12760*/  ISETP.LT.OR P5, PT, R2.reuse, R239, P2 ;  /* 0x000000ef0200720c */ /* 0x040fe400017a1670 */
[----:B------:R-:W-:-:S02]  /*12770*/  ISETP.LT.OR P1, PT, R2, R238, P1 ;  /* 0x000000ee0200720c */ /* 0x000fc40000f21670 */
[----:B------:R-:W-:Y:S01]  /*12780*/  ISETP.LT.OR P0, PT, R2, R237, P0 ;  /* 0x000000ed0200720c */ /* 0x000fe20000701670 */
[----:B-1----:R-:W-:Y:S01]  /*12790*/  IMAD.MOV.U32 R4, RZ, RZ, R3 ;  /* 0x000000ffff047224 */ /* 0x002fe200078e0003 */
[----:B------:R-:W-:Y:S02]  /*127a0*/  IABS R3, R5 ;  /* 0x0000000500037213 */ /* 0x000fe40000000000 */
[C---:B------:R-:W-:Y:S01]  /*127b0*/  LOP3.LUT P3, RZ, R231.reuse, 0x2, RZ, 0xc0, !PT ;  /* 0x00000002e7ff7812 */ /* 0x040fe2000786c0ff */
[----:B------:R1:W-:Y:S01]  /*127c0*/  I2F R9, R4 ;  /* 0x0000000400097306 */ /* 0x0003e20000201400 */
[----:B------:R-:W-:Y:S02]  /*127d0*/  LOP3.LUT R231, R231, 0xfffffff7, RZ, 0xc0, !PT ;  /* 0xfffffff7e7e77812 */ /* 0x000fe400078ec0ff */
[----:B------:R-:W-:-:S03]  /*127e0*/  FSEL R247, R12, -INF , !P3 ;  /* 0xff8000000cf77808 */ /* 0x000fc60005800000 */
[----:B------:R-:W-:-:S04]  /*127f0*/  @P1 LOP3.LUT R231, R231, 0x8, RZ, 0xfc, !PT ;  /* 0x00000008e7e71812 */ /* 0x000fc800078efcff */
[----:B------:R-:W-:-:S04]  /*12800*/  LOP3.LUT R231, R231, 0xfffffffb, RZ, 0xc0, !PT ;  /* 0xfffffffbe7e77812 */ /* 0x000fc800078ec0ff */
[----:B------:R-:W-:Y:S01]  /*12810*/  @P0 LOP3.LUT R231, R231, 0x4, RZ, 0xfc, !PT ;  /* 0x00000004e7e70812 */ /* 0x000fe200078efcff */
[----:B-1----:R-:W-:Y:S02]  /*12820*/  IMAD.MOV.U32 R4, RZ, RZ, R3 ;  /* 0x000000ffff047224 */ /* 0x002fe400078e0003 */
[----:B------:R-:W-:Y:S02]  /*12830*/  IMAD.IADD R3, R234, 0x1, -R2 ;  /* 0x00000001ea037824 */ /* 0x000fe400078e0a02 */
[----:B------:R1:W2:Y:S03]  /*12840*/  I2F R6, R4 ;  /* 0x0000000400067306 */ /* 0x0002a60000201400 */
[----:B------:R-:W-:-:S05]  /*12850*/  IABS R3, R3 ;  /* 0x0000000300037213 */ /* 0x000fca0000000000 */
[----:B------:R3:W4:Y:S01]  /*12860*/  I2F R8, R3 ;  /* 0x0000000300087306 */ /* 0x0007220000201400 */
[----:B-1----:R-:W-:Y:S01]  /*12870*/  IMAD.IADD R4, R241, 0x1, -R2 ;  /* 0x00000001f1047824 */ /* 0x002fe200078e0a02 */
[----:B------:R-:W-:Y:S01]  /*12880*/  IADD3 R2, R0, 0x40, RZ ;  /* 0x0000004000027810 */ /* 0x000fe20007ffe0ff */
[----:B--2---:R-:W-:-:S03]  /*12890*/  FFMA.FTZ R6, R6, -UR35, R87 ;  /* 0x8000002306067c23 */ /* 0x004fc60008010057 */
[----:B------:R-:W-:Y:S01]  /*128a0*/  IABS R4, R4 ;  /* 0x0000000400047213 */ /* 0x000fe20000000000 */
[--C-:B------:R-:W-:Y:S01]  /*128b0*/  IMAD.IADD R5, R235, 0x1, -R2.reuse ;  /* 0x00000001eb057824 */ /* 0x100fe200078e0a02 */
[----:B------:R-:W-:Y:S01]  /*128c0*/  ISETP.GE.AND P3, PT, R2, R245, PT ;  /* 0x000000f50200720c */ /* 0x000fe20003f66270 */
[----:B---3--:R-:W-:Y:S01]  /*128d0*/  IMAD.IADD R3, R236, 0x1, -R2 ;  /* 0x00000001ec037824 */ /* 0x008fe200078e0a02 */
[----:B------:R1:W2:Y:S01]  /*128e0*/  I2F R10, R4 ;  /* 0x00000004000a7306 */ /* 0x0002a20000201400 */
[----:B------:R-:W-:Y:S01]  /*128f0*/  ISETP.GE.AND P2, PT, R2, R244, PT ;  /* 0x000000f40200720c */ /* 0x000fe20003f46270 */
[----:B----4-:R-:W-:Y:S01]  /*12900*/  FFMA.FTZ R8, R8, -UR35, R97 ;  /* 0x8000002308087c23 */ /* 0x010fe20008010061 */
[C---:B------:R-:W-:Y:S02]  /*12910*/  ISETP.GE.AND P1, PT, R2.reuse, R243, PT ;  /* 0x000000f30200720c */ /* 0x040fe40003f26270 */
[----:B------:R-:W-:Y:S02]  /*12920*/  IABS R3, R3 ;  /* 0x0000000300037213 */ /* 0x000fe40000000000 */
[----:B------:R-:W-:-:S02]  /*12930*/  ISETP.GE.AND P0, PT, R2, R242, PT ;  /* 0x000000f20200720c */ /* 0x000fc40003f06270 */
[----:B------:R-:W-:Y:S02]  /*12940*/  FSEL R210, R6, -INF , !P5 ;  /* 0xff80000006d27808 */ /* 0x000fe40006800000 */
[C---:B------:R-:W-:Y:S02]  /*12950*/  ISETP.LT.OR P5, PT, R2.reuse, R239, P2 ;  /* 0x000000ef0200720c */ /* 0x040fe400017a1670 */
[----:B------:R-:W-:Y:S02]  /*12960*/  ISETP.LT.OR P1, PT, R2, R238, P1 ;  /* 0x000000ee0200720c */ /* 0x000fe40000f21670 */
[----:B------:R-:W-:Y:S01]  /*12970*/  LOP3.LUT P2, RZ, R231, 0x4, RZ, 0xc0, !PT ;  /* 0x00000004e7ff7812 */ /* 0x000fe2000784c0ff */
[----:B-1----:R-:W-:Y:S01]  /*12980*/  IMAD.MOV.U32 R4, RZ, RZ, R3 ;  /* 0x000000ffff047224 */ /* 0x002fe200078e0003 */
[----:B------:R-:W-:Y:S01]  /*12990*/  IABS R3, R5 ;  /* 0x0000000500037213 */ /* 0x000fe20000000000 */
[----:B------:R-:W-:Y:S02]  /*129a0*/  FFMA.FTZ R5, R9, -UR35, R85 ;  /* 0x8000002309057c23 */ /* 0x000fe40008010055 */
[----:B------:R-:W1:Y:S01]  /*129b0*/  I2F R7, R4 ;  /* 0x0000000400077306 */ /* 0x000e620000201400 */
[----:B--2---:R-:W-:-:S02]  /*129c0*/  FFMA.FTZ R9, R10, -UR35, R99 ;  /* 0x800000230a097c23 */ /* 0x004fc40008010063 */
[----:B------:R-:W-:Y:S02]  /*129d0*/  FSEL R133, R5, -INF , !P6 ;  /* 0xff80000005857808 */ /* 0x000fe40007000000 */
[----:B------:R-:W-:Y:S02]  /*129e0*/  ISETP.LT.OR P6, PT, R2, R240, P3 ;  /* 0x000000f00200720c */ /* 0x000fe40001fc1670 */
[C---:B------:R-:W-:Y:S01]  /*129f0*/  LOP3.LUT P3, RZ, R231.reuse, 0x8, RZ, 0xc0, !PT ;  /* 0x00000008e7ff7812 */ /* 0x040fe2000786c0ff */
[----:B------:R2:W3:Y:S01]  /*12a00*/  I2F R4, R3 ;  /* 0x0000000300047306 */ /* 0x0004e20000201400 */
[----:B------:R-:W-:Y:S02]  /*12a10*/  LOP3.LUT R231, R231, 0xfffffffd, RZ, 0xc0, !PT ;  /* 0xfffffffde7e77812 */ /* 0x000fe400078ec0ff */
[----:B------:R-:W-:Y:S02]  /*12a20*/  FSEL R232, R8, -INF , !P3 ;  /* 0xff80000008e87808 */ /* 0x000fe40005800000 */
[----:B------:R-:W-:-:S02]  /*12a30*/  @P1 LOP3.LUT R231, R231, 0x2, RZ, 0xfc, !PT ;  /* 0x00000002e7e71812 */ /* 0x000fc400078efcff */
        /* <DEDUP_REMOVED lines=8> */
[----:B------:R-:W-:Y:S02]  /*12ac0*/  ISETP.LT.OR P4, PT, R2, R237, P0 ;  /* 0x000000ed0200720c */ /* 0x000fe40000781670 */
[----:B------:R-:W-:-:S02]  /*12ad0*/  IADD3 R2, R0, 0x41, RZ ;  /* 0x0000004100027810 */ /* 0x000fc40007ffe0ff */
[----:B------:R-:W-:Y:S02]  /*12ae0*/  IABS R3, R3 ;  /* 0x0000000300037213 */ /* 0x000fe40000000000 */
[----:B------:R-:W-:Y:S02]  /*12af0*/  IABS R4, R4 ;  /* 0x0000000400047213 */ /* 0x000fe40000000000 */
[----:B------:R1:W-:Y:S01]  /*12b00*/  I2F R5, R3 ;  /* 0x0000000300057306 */ /* 0x0003e20000201400 */
[C---:B------:R-:W-:Y:S02]  /*12b10*/  ISETP.GE.AND P3, PT, R2.reuse, R245, PT ;  /* 0x000000f50200720c */ /* 0x040fe40003f66270 */
[C---:B------:R-:W-:Y:S02]  /*12b20*/  ISETP.GE.AND P2, PT, R2.reuse, R244, PT ;  /* 0x000000f40200720c */ /* 0x040fe40003f46270 */
[C---:B------:R-:W-:Y:S02]  /*12b30*/  ISETP.GE.AND P1, PT, R2.reuse, R243, PT ;  /* 0x000000f30200720c */ /* 0x040fe40003f26270 */
[----:B------:R-:W-:Y:S01]  /*12b40*/  ISETP.GE.AND P0, PT, R2, R242, PT ;  /* 0x000000f20200720c */ /* 0x000fe20003f06270 */
[----:B------:R2:W-:Y:S01]  /*12b50*/  I2F R11, R4 ;  /* 0x00000004000b7306 */ /* 0x0005e20000201400 */
[----:B------:R-:W-:-:S02]  /*12b60*/  FSEL R209, R10, -INF , !P5 ;  /* 0xff8000000ad17808 */ /* 0x000fc40006800000 */
[C---:B------:R-:W-:Y:S02]  /*12b70*/  ISETP.LT.OR P6, PT, R2.reuse, R240, P3 ;  /* 0x000000f00200720c */ /* 0x040fe40001fc1670 */
[C---:B------:R-:W-:Y:S02]  /*12b80*/  ISETP.LT.OR P5, PT, R2.reuse, R239, P2 ;  /* 0x000000ef0200720c */ /* 0x040fe400017a1670 */
[----:B------:R-:W-:Y:S01]  /*12b90*/  ISETP.LT.OR P1, PT, R2, R238, P1 ;  /* 0x000000ee0200720c */ /* 0x000fe20000f21670 */
[----:B-1----:R-:W-:Y:S01]  /*12ba0*/  IMAD.IADD R3, R236, 0x1, -R2 ;  /* 0x00000001ec037824 */ /* 0x002fe200078e0a02 */
[----:B------:R-:W-:Y:S02]  /*12bb0*/  ISETP.LT.OR P0, PT, R2, R237, P0 ;  /* 0x000000ed0200720c */ /* 0x000fe40000701670 */
[----:B------:R-:W-:Y:S02]  /*12bc0*/  LOP3.LUT P3, RZ, R231, 0x2, RZ, 0xc0, !PT ;  /* 0x00000002e7ff7812 */ /* 0x000fe4000786c0ff */
[----:B------:R-:W-:-:S02]  /*12bd0*/  IABS R3, R3 ;  /* 0x0000000300037213 */ /* 0x000fc40000000000 */
[----:B------:R-:W-:-:S03]  /*12be0*/  LOP3.LUT R231, R231, 0xfffffff7, RZ, 0xc0, !PT ;  /* 0xfffffff7e7e77812 */ /* 0x000fc600078ec0ff */
[----:B--2---:R-:W-:Y:S02]  /*12bf0*/  IMAD.MOV.U32 R4, RZ, RZ, R3 ;  /* 0x000000ffff047224 */ /* 0x004fe400078e0003 */
[----:B------:R-:W-:Y:S01]  /*12c00*/  IMAD.IADD R3, R235, 0x1, -R2 ;  /* 0x00000001eb037824 */ /* 0x000fe200078e0a02 */
[----:B------:R-:W-:Y:S01]  /*12c10*/  @P1 LOP3.LUT R231, R231, 0x8, RZ, 0xfc, !PT ;  /* 0x00000008e7e71812 */ /* 0x000fe200078efcff */
[----:B------:R1:W2:Y:S03]  /*12c20*/  I2F R6, R4 ;  /* 0x0000000400067306 */ /* 0x0002a60000201400 */
[----:B------:R-:W-:Y:S02]  /*12c30*/  IABS R3, R3 ;  /* 0x0000000300037213 */ /* 0x000fe40000000000 */
[----:B------:R-:W-:-:S04]  /*12c40*/  LOP3.LUT R231, R231, 0xfffffffb, RZ, 0xc0, !PT ;  /* 0xfffffffbe7e77812 */ /* 0x000fc800078ec0ff */
[----:B------:R-:W-:Y:S01]  /*12c50*/  @P0 LOP3.LUT R231, R231, 0x4, RZ, 0xfc, !PT ;  /* 0x00000004e7e70812 */ /* 0x000fe200078efcff */
        /* <DEDUP_REMOVED lines=74> */
[----:B-1----:R-:W-:Y:S01]  /*13100*/  IMAD.MOV.U32 R4, RZ, RZ, R3 ;  /* 0x000000ffff047224 */ /* 0x002fe200078e0003 */
[----:B------:R-:W-:Y:S01]  /*13110*/  IABS R3, R5 ;  /* 0x0000000500037213 */ /* 0x000fe20000000000 */
[----:B------:R-:W-:Y:S02]  /*13120*/  FFMA.FTZ R5, R9, -UR35, R56 ;  /* 0x8000002309057c23 */ /* 0x000fe40008010038 */
[----:B------:R1:W2:Y:S01]  /*13130*/  I2F R6, R4 ;  /* 0x0000000400067306 */ /* 0x0002a20000201400 */
[----:B---3--:R-:W-:Y:S02]  /*13140*/  FFMA.FTZ R8, R8, -UR35, R83 ;  /* 0x8000002308087c23 */ /* 0x008fe40008010053 */
[----:B------:R-:W-:-:S05]  /*13150*/  FSEL R131, R5, -INF , !P3 ;  /* 0xff80000005837808 */ /* 0x000fca0005800000 */
        /* <DEDUP_REMOVED lines=11> */
[----:B------:R-:W-:-:S02]  /*13210*/  ISETP.GE.AND P2, PT, R2, R244, PT ;  /* 0x000000f40200720c */ /* 0x000fc40003f46270 */
[C---:B------:R-:W-:Y:S02]  /*13220*/  ISETP.GE.AND P1, PT, R2.reuse, R243, PT ;  /* 0x000000f30200720c */ /* 0x040fe40003f26270 */
[----:B------:R-:W-:Y:S02]  /*13230*/  IABS R3, R3 ;  /* 0x0000000300037213 */ /* 0x000fe40000000000 */
[----:B------:R-:W-:Y:S02]  /*13240*/  ISETP.GE.AND P0, PT, R2, R242, PT ;  /* 0x000000f20200720c */ /* 0x000fe40003f06270 */
[----:B------:R-:W-:Y:S01]  /*13250*/  FSEL R127, R8, -INF , !P5 ;  /* 0xff800000087f7808 */ /* 0x000fe20006800000 */
[----:B------:R-:W-:Y:S01]  /*13260*/  IMAD.MOV.U32 R4, RZ, RZ, R3 ;  /* 0x000000ffff047224 */ /* 0x000fe200078e0003 */
[C---:B------:R-:W-:Y:S01]  /*13270*/  ISETP.LT.OR P6, PT, R2.reuse, R240, P3 ;  /* 0x000000f00200720c */ /* 0x040fe20001fc1670 */
[----:B------:R-:W-:Y:S01]  /*13280*/  IMAD.IADD R3, R235, 0x1, -R2 ;  /* 0x00000001eb037824 */ /* 0x000fe200078e0a02 */
[C---:B------:R-:W-:Y:S01]  /*13290*/  ISETP.LT.OR P5, PT, R2.reuse, R239, P2 ;  /* 0x000000ef0200720c */ /* 0x040fe200017a1670 */
[----:B------:R1:W-:Y:S01]  /*132a0*/  I2F R10, R4 ;  /* 0x00000004000a7306 */ /* 0x0003e20000201400 */
[----:B------:R-:W-:-:S02]  /*132b0*/  ISETP.LT.OR P1, PT, R2, R238, P1 ;  /* 0x000000ee0200720c */ /* 0x000fc40000f21670 */
[----:B------:R-:W-:Y:S02]  /*132c0*/  IABS R3, R3 ;  /* 0x0000000300037213 */ /* 0x000fe40000000000 */
[----:B------:R-:W-:Y:S02]  /*132d0*/  ISETP.LT.OR P4, PT, R2, R237, P0 ;  /* 0x000000ed0200720c */ /* 0x000fe40000781670 */
[C---:B------:R-:W-:Y:S02]  /*132e0*/  LOP3.LUT P3, RZ, R231.reuse, 0x8, RZ, 0xc0, !PT ;  /* 0x00000008e7ff7812 */ /* 0x040fe4000786c0ff */
[C---:B------:R-:W-:Y:S02]  /*132f0*/  LOP3.LUT P2, RZ, R231.reuse, 0x4, RZ, 0xc0, !PT ;  /* 0x00000004e7ff7812 */ /* 0x040fe4000784c0ff */
[----:B------:R-:W-:Y:S02]  /*13300*/  LOP3.LUT R231, R231, 0xfffffffd, RZ, 0xc0, !PT ;  /* 0xfffffffde7e77812 */ /* 0x000fe400078ec0ff */
[----:B------:R-:W-:-:S02]  /*13310*/  FSEL R126, R13, -INF , !P3 ;  /* 0xff8000000d7e7808 */ /* 0x000fc40005800000 */
[----:B------:R-:W-:Y:S01]  /*13320*/  @P1 LOP3.LUT R231, R231, 0x2, RZ, 0xfc, !PT ;  /* 0x00000002e7e71812 */ /* 0x000fe200078efcff */
[----:B-1----:R-:W-:Y:S01]  /*13330*/  IMAD.MOV.U32 R4, RZ, RZ, R3 ;  /* 0x000000ffff047224 */ /* 0x002fe200078e0003 */
[----:B------:R-:W-:Y:S01]  /*13340*/  FSEL R129, R11, -INF , !P2 ;  /* 0xff8000000b817808 */ /* 0x000fe20005000000 */
[----:B------:R-:W-:Y:S02]  /*13350*/  IMAD.IADD R3, R234, 0x1, -R2 ;  /* 0x00000001ea037824 */ /* 0x000fe400078e0a02 */
        /* <DEDUP_REMOVED lines=15> */
[C---:B------:R-:W-:Y:S02]  /*13450*/  ISETP.LT.OR P1, PT, R2.reuse, R238, P1 ;  /* 0x000000ee0200720c */ /* 0x040fe40000f21670 */
        /* <DEDUP_REMOVED lines=10> */
[----:B------:R-:W-:Y:S02]  /*13500*/  FSEL R103, R5, -INF , !P6 ;  /* 0xff80000005677808 */ /* 0x000fe40007000000 */
[----:B------:R-:W-:Y:S02]  /*13510*/  ISETP.LT.OR P6, PT, R2, R240, P3 ;  /* 0x000000f00200720c */ /* 0x000fe40001fc1670 */
[C---:B------:R-:W-:Y:S01]  /*13520*/  LOP3.LUT P3, RZ, R231.reuse, 0x2, RZ, 0xc0, !PT ;  /* 0x00000002e7ff7812 */ /* 0x040fe2000786c0ff */
[----:B------:R-:W2:Y:S01]  /*13530*/  I2F R3, R3 ;  /* 0x0000000300037306 */ /* 0x000ea20000201400 */
[----:B------:R-:W-:-:S02]  /*13540*/  LOP3.LUT R231, R231, 0xfffffff7, RZ, 0xc0, !PT ;  /* 0xfffffff7e7e77812 */ /* 0x000fc400078ec0ff */
[----:B------:R-:W-:Y:S02]  /*13550*/  FSEL R102, R9, -INF , !P6 ;  /* 0xff80000009667808 */ /* 0x000fe40007000000 */
[----:B------:R-:W-:Y:S02]  /*13560*/  @P1 LOP3.LUT R231, R231, 0x8, RZ, 0xfc, !PT ;  /* 0x00000008e7e71812 */ /* 0x000fe400078efcff */
[----:B------:R-:W-:Y:S01]  /*13570*/  FSEL R125, R7, -INF , !P3 ;  /* 0xff800000077d7808 */ /* 0x000fe20005800000 */
[----:B-1----:R-:W-:Y:S01]  /*13580*/  FFMA.FTZ R4, R8, -UR35, R54 ;  /* 0x8000002308047c23 */ /* 0x002fe20008010036 */
[----:B------:R-:W-:Y:S01]  /*13590*/  LOP3.LUT R231, R231, 0xfffffffb, RZ, 0xc0, !PT ;  /* 0xfffffffbe7e77812 */ /* 0x000fe200078ec0ff */
[----:B------:R-:W-:Y:S02]  /*135a0*/  FFMA.FTZ R8, R12, -UR35, R50 ;  /* 0x800000230c087c23 */ /* 0x000fe40008010032 */
[----:B---3--:R-:W-:Y:S01]  /*135b0*/  FFMA.FTZ R6, R6, -UR35, R55 ;  /* 0x8000002306067c23 */ /* 0x008fe20008010037 */
[----:B------:R-:W-:-:S02]  /*135c0*/  FSEL R113, R4, -INF , !P5 ;  /* 0xff80000004717808 */ /* 0x000fc40006800000 */
[----:B------:R-:W-:Y:S01]  /*135d0*/  ISETP.LT.OR P5, PT, R2, R239, P2 ;  /* 0x000000ef0200720c */ /* 0x000fe200017a1670 */
[----:B--2---:R-:W-:Y:S01]  /*135e0*/  FFMA.FTZ R12, R3, -UR35, R49 ;  /* 0x80000023030c7c23 */ /* 0x004fe20008010031 */
[----:B------:R-:W-:Y:S01]  /*135f0*/  @P0 LOP3.LUT R231, R231, 0x4, RZ, 0xfc, !PT ;  /* 0x00000004e7e70812 */ /* 0x000fe200078efcff */
[----:B------:R-:W-:Y:S01]  /*13600*/  IMAD.IADD R3, R241, 0x1, -R2 ;  /* 0x00000001f1037824 */ /* 0x000fe200078e0a02 */
[----:B------:R-:W-:Y:S02]  /*13610*/  IADD3 R2, R0, 0x58, RZ ;  /* 0x0000005800027810 */ /* 0x000fe40007ffe0ff */
[----:B------:R-:W-:Y:S02]  /*13620*/  FSEL R112, R6, -INF , !P5 ;  /* 0xff80000006707808 */ /* 0x000fe40006800000 */
[----:B------:R-:W-:Y:S01]  /*13630*/  IABS R3, R3 ;  /* 0x0000000300037213 */ /* 0x000fe20000000000 */
[----:B------:R-:W-:Y:S01]  /*13640*/  IMAD.IADD R5, R235, 0x1, -R2 ;  /* 0x00000001eb057824 */ /* 0x000fe200078e0a02 */
[----:B------:R-:W-:-:S02]  /*13650*/  ISETP.GE.AND P3, PT, R2, R245, PT ;  /* 0x000000f50200720c */ /* 0x000fc40003f66270 */
[C---:B------:R-:W-:Y:S01]  /*13660*/  ISETP.GE.AND P2, PT, R2.reuse, R244, PT ;  /* 0x000000f40200720c */ /* 0x040fe20003f46270 */
[----:B------:R-:W-:Y:S01]  /*13670*/  IMAD.MOV.U32 R4, RZ, RZ, R3 ;  /* 0x000000ffff047224 */ /* 0x000fe200078e0003 */
[----:B------:R-:W-:Y:S01]  /*13680*/  ISETP.GE.AND P1, PT, R2, R243, PT ;  /* 0x000000f30200720c */ /* 0x000fe20003f26270 */
[----:B------:R-:W-:Y:S01]  /*13690*/  IMAD.IADD R3, R236, 0x1, -R2 ;  /* 0x00000001ec037824 */ /* 0x000fe200078e0a02 */
[----:B------:R-:W-:Y:S01]  /*136a0*/  ISETP.GE.AND P0, PT, R2, R242, PT ;  /* 0x000000f20200720c */ /* 0x000fe20003f06270 */
[----:B------:R1:W-:Y:S01]  /*136b0*/  I2F R11, R4 ;  /* 0x00000004000b7306 */ /* 0x0003e20000201400 */
[----:B------:R-:W-:Y:S02]  /*136c0*/  FSEL R128, R8, -INF , !P4 ;  /* 0xff80000008807808 */ /* 0x000fe40006000000 */
[----:B------:R-:W-:Y:S02]  /*136d0*/  IABS R3, R3 ;  /* 0x0000000300037213 */ /* 0x000fe40000000000 */
[----:B------:R-:W-:-:S02]  /*136e0*/  ISETP.LT.OR P6, PT, R2, R240, P3 ;  /* 0x000000f00200720c */ /* 0x000fc40001fc1670 */
[C---:B------:R-:W-:Y:S02]  /*136f0*/  ISETP.LT.OR P5, PT, R2.reuse, R239, P2 ;  /* 0x000000ef0200720c */ /* 0x040fe400017a1670 */
[C---:B------:R-:W-:Y:S02]  /*13700*/  ISETP.LT.OR P1, PT, R2.reuse, R238, P1 ;  /* 0x000000ee0200720c */ /* 0x040fe40000f21670 */
[----:B------:R-:W-:Y:S02]  /*13710*/  ISETP.LT.OR P4, PT, R2, R237, P0 ;  /* 0x000000ed0200720c */ /* 0x000fe40000781670 */
[C---:B------:R-:W-:Y:S02]  /*13720*/  LOP3.LUT P3, RZ, R231.reuse, 0x8, RZ, 0xc0, !PT ;  /* 0x00000008e7ff7812 */ /* 0x040fe4000786c0ff */
[----:B------:R-:W-:Y:S01]  /*13730*/  LOP3.LUT P2, RZ, R231, 0x4, RZ, 0xc0, !PT ;  /* 0x00000004e7ff7812 */ /* 0x000fe2000784c0ff */
[----:B-1----:R-:W-:Y:S01]  /*13740*/  IMAD.MOV.U32 R4, RZ, RZ, R3 ;  /* 0x000000ffff047224 */ /* 0x002fe200078e0003 */
[----:B------:R-:W-:-:S02]  /*13750*/  IABS R3, R5 ;  /* 0x0000000500037213 */ /* 0x000fc40000000000 */
[----:B------:R-:W-:Y:S01]  /*13760*/  LOP3.LUT R231, R231, 0xfffffffd, RZ, 0xc0, !PT ;  /* 0xfffffffde7e77812 */ /* 0x000fe200078ec0ff */
[----:B------:R1:W-:Y:S01]  /*13770*/  I2F R9, R4 ;  /* 0x0000000400097306 */ /* 0x0003e20000201400 */
[----:B------:R-:W-:Y:S02]  /*13780*/  FSEL R115, R12, -INF , !P3 ;  /* 0xff8000000c737808 */ /* 0x000fe40005800000 */
        /* <DEDUP_REMOVED lines=10> */
[--C-:B------:R-:W-:Y:S02]  /*13830*/  IMAD.IADD R5, R235, 0x1, -R2.reuse ;  /* 0x00000001eb057824 */ /* 0x100fe400078e0a02 */
[----:B---3--:R-:W-:Y:S01]  /*13840*/  IMAD.IADD R3, R236, 0x1, -R2 ;  /* 0x00000001ec037824 */ /* 0x008fe200078e0a02 */
[----:B------:R1:W2:Y:S01]  /*13850*/  I2F R10, R4 ;  /* 0x00000004000a7306 */ /* 0x0002a20000201400 */
[----:B----4-:R-:W-:-:S03]  /*13860*/  FFMA.FTZ R8, R8, -UR35, R109 ;  /* 0x8000002308087c23 */ /* 0x010fc6000801006d */
[----:B------:R-:W-:-:S05]  /*13870*/  IABS R3, R3 ;  /* 0x0000000300037213 */ /* 0x000fca0000000000 */
[----:B-1----:R-:W-:Y:S01]  /*13880*/  IMAD.MOV.U32 R4, RZ, RZ, R3 ;  /* 0x000000ffff047224 */ /* 0x002fe200078e0003 */
[----:B------:R-:W-:Y:S01]  /*13890*/  IABS R3, R5 ;  /* 0x0000000500037213 */ /* 0x000fe20000000000 */
[----:B------:R-:W-:Y:S02]  /*138a0*/  FFMA.FTZ R5, R9, -UR35, R116 ;  /* 0x8000002309057c23 */ /* 0x000fe40008010074 */
[----:B------:R-:W1:Y:S01]  /*138b0*/  I2F R7, R4 ;  /* 0x0000000400077306 */ /* 0x000e620000201400 */
[----:B------:R-:W-:Y:S01]  /*138c0*/  ISETP.GE.AND P3, PT, R2, R245, PT ;  /* 0x000000f50200720c */ /* 0x000fe20003f66270 */
[----:B--2---:R-:W-:-:S06]  /*138d0*/  FFMA.FTZ R9, R10, -UR35, R110 ;  /* 0x800000230a097c23 */ /* 0x004fcc000801006e */
[----:B------:R2:W3:Y:S01]  /*138e0*/  I2F R4, R3 ;  /* 0x0000000300047306 */ /* 0x0004e20000201400 */
[C---:B------:R-:W-:Y:S02]  /*138f0*/  ISETP.GE.AND P1, PT, R2.reuse, R243, PT ;  /* 0x000000f30200720c */ /* 0x040fe40003f26270 */
[----:B------:R-:W-:Y:S02]  /*13900*/  ISETP.GE.AND P0, PT, R2, R242, PT ;  /* 0x000000f20200720c */ /* 0x000fe40003f06270 */
[----:B------:R-:W-:Y:S02]  /*13910*/  FSEL R101, R5, -INF , !P6 ;  /* 0xff80000005657808 */ /* 0x000fe40007000000 */
[----:B------:R-:W-:Y:S01]  /*13920*/  FSEL R111, R6, -INF , !P5 ;  /* 0xff800000066f7808 */ /* 0x000fe20006800000 */
[----:B-1----:R-:W-:Y:S02]  /*13930*/  FFMA.FTZ R7, R7, -UR35, R108 ;  /* 0x8000002307077c23 */ /* 0x002fe4000801006c */
[----:B--2---:R-:W-:-:S02]  /*13940*/  FFMA.FTZ R3, R11, -UR35, R51 ;  /* 0x800000230b037c23 */ /* 0x004fc40008010033 */
[----:B---3--:R-:W-:-:S03]  /*13950*/  FFMA.FTZ R10, R4, -UR35, R141 ;  /* 0x80000023040a7c23 */ /* 0x008fc6000801008d */
[----:B------:R-:W-:Y:S01]  /*13960*/  FSEL R124, R3, -INF , !P2 ;  /* 0xff800000037c7808 */ /* 0x000fe20005000000 */
[--C-:B------:R-:W-:Y:S01]  /*13970*/  IMAD.IADD R3, R234, 0x1, -R2.reuse ;  /* 0x00000001ea037824 */ /* 0x100fe200078e0a02 */
[C---:B------:R-:W-:Y:S01]  /*13980*/  ISETP.GE.AND P2, PT, R2.reuse, R244, PT ;  /* 0x000000f40200720c */ /* 0x040fe20003f46270 */
[----:B------:R-:W-:Y:S01]  /*13990*/  IMAD.IADD R4, R241, 0x1, -R2 ;  /* 0x00000001f1047824 */ /* 0x000fe200078e0a02 */
[C---:B------:R-:W-:Y:S01]  /*139a0*/  ISETP.LT.OR P6, PT, R2.reuse, R240, P3 ;  /* 0x000000f00200720c */ /* 0x040fe20001fc1670 */
[----:B------:R-:W-:Y:S01]  /*139b0*/  IMAD.MOV.U32 R88, RZ, RZ, R69 ;  /* 0x000000ffff587224 */ /* 0x000fe200078e0045 */
[C---:B------:R-:W-:Y:S01]  /*139c0*/  ISETP.LT.OR P5, PT, R2.reuse, R239, P2 ;  /* 0x000000ef0200720c */ /* 0x040fe200017a1670 */
[----:B------:R1:W5:Y:S01]  /*139d0*/  LDL.LU R141, [R1+0xcc] ;  /* 0x0000cc00018d7983 */ /* 0x0003620000300800 */
[C---:B------:R-:W-:Y:S02]  /*139e0*/  ISETP.LT.OR P1, PT, R2.reuse, R238, P1 ;  /* 0x000000ee0200720c */ /* 0x040fe40000f21670 */
[----:B------:R-:W-:-:S02]  /*139f0*/  ISETP.LT.OR P0, PT, R2, R237, P0 ;  /* 0x000000ed0200720c */ /* 0x000fc40000701670 */
[----:B------:R-:W-:Y:S02]  /*13a00*/  IABS R3, R3 ;  /* 0x0000000300037213 */ /* 0x000fe40000000000 */
[----:B------:R-:W-:Y:S02]  /*13a10*/  IADD3 R2, R0, 0x60, RZ ;  /* 0x0000006000027810 */ /* 0x000fe40007ffe0ff */
[----:B------:R2:W-:Y:S01]  /*13a20*/  I2F R5, R3 ;  /* 0x0000000300057306 */ /* 0x0005e20000201400 */
[----:B------:R-:W-:Y:S02]  /*13a30*/  IABS R4, R4 ;  /* 0x0000000400047213 */ /* 0x000fe40000000000 */
[C---:B------:R-:W-:Y:S02]  /*13a40*/  LOP3.LUT P3, RZ, R231.reuse, 0x2, RZ, 0xc0, !PT ;  /* 0x00000002e7ff7812 */ /* 0x040fe4000786c0ff */
[----:B------:R-:W-:Y:S02]  /*13a50*/  LOP3.LUT R231, R231, 0xfffffff7, RZ, 0xc0, !PT ;  /* 0xfffffff7e7e77812 */ /* 0x000fe400078ec0ff */
[----:B------:R-:W-:Y:S01]  /*13a60*/  FSEL R114, R8, -INF , !P3 ;  /* 0xff80000008727808 */ /* 0x000fe20005800000 */
[----:B------:R3:W-:Y:S01]  /*13a70*/  I2F R11, R4 ;  /* 0x00000004000b7306 */ /* 0x0007e20000201400 */
[----:B------:R-:W-:-:S02]  /*13a80*/  @P1 LOP3.LUT R231, R231, 0x8, RZ, 0xfc, !PT ;  /* 0x00000008e7e71812 */ /* 0x000fc400078efcff */
[C---:B------:R-:W-:Y:S02]  /*13a90*/  ISETP.GE.AND P3, PT, R2.reuse, R245, PT ;  /* 0x000000f50200720c */ /* 0x040fe40003f66270 */
[----:B------:R-:W-:Y:S02]  /*13aa0*/  LOP3.LUT R231, R231, 0xfffffffb, RZ, 0xc0, !PT ;  /* 0xfffffffbe7e77812 */ /* 0x000fe400078ec0ff */
[----:B------:R-:W-:Y:S01]  /*13ab0*/  ISETP.GE.AND P2, PT, R2, R244, PT ;  /* 0x000000f40200720c */ /* 0x000fe20003f46270 */
[----:B--2---:R-:W-:Y:S01]  /*13ac0*/  IMAD.IADD R3, R236, 0x1, -R2 ;  /* 0x00000001ec037824 */ /* 0x004fe200078e0a02 */
[----:B------:R-:W-:Y:S02]  /*13ad0*/  @P0 LOP3.LUT R231, R231, 0x4, RZ, 0xfc, !PT ;  /* 0x00000004e7e70812 */ /* 0x000fe400078efcff */
[----:B------:R-:W-:Y:S02]  /*13ae0*/  ISETP.GE.AND P1, PT, R2, R243, PT ;  /* 0x000000f30200720c */ /* 0x000fe40003f26270 */
[----:B------:R-:W-:-:S02]  /*13af0*/  IABS R3, R3 ;  /* 0x0000000300037213 */ /* 0x000fc40000000000 */
[----:B------:R-:W-:Y:S02]  /*13b00*/  ISETP.GE.AND P0, PT, R2, R242, PT ;  /* 0x000000f20200720c */ /* 0x000fe40003f06270 */
[----:B------:R-:W-:Y:S01]  /*13b10*/  FSEL R120, R9, -INF , !P4 ;  /* 0xff80000009787808 */ /* 0x000fe20006000000 */
[----:B---3--:R-:W-:Y:S01]  /*13b20*/  IMAD.MOV.U32 R4, RZ, RZ, R3 ;  /* 0x000000ffff047224 */ /* 0x008fe200078e0003 */
[----:B------:R-:W-:Y:S01]  /*13b30*/  FSEL R100, R7, -INF , !P6 ;  /* 0xff80000007647808 */ /* 0x000fe20007000000 */
[----:B------:R-:W-:Y:S01]  /*13b40*/  IMAD.IADD R3, R235, 0x1, -R2 ;  /* 0x00000001eb037824 */ /* 0x000fe200078e0a02 */
[----:B------:R-:W-:Y:S01]  /*13b50*/  FSEL R109, R10, -INF , !P5 ;  /* 0xff8000000a6d7808 */ /* 0x000fe20006800000 */
[----:B------:R2:W3:Y:S01]  /*13b60*/  I2F R6, R4 ;  /* 0x0000000400067306 */ /* 0x0004e20000201400 */
[----:B------:R-:W-:Y:S02]  /*13b70*/  ISETP.LT.OR P6, PT, R2, R240, P3 ;  /* 0x000000f00200720c */ /* 0x000fe40001fc1670 */
[----:B------:R-:W-:-:S02]  /*13b80*/  IABS R3, R3 ;  /* 0x0000000300037213 */ /* 0x000fc40000000000 */
[C---:B------:R-:W-:Y:S02]  /*13b90*/  ISETP.LT.OR P5, PT, R2.reuse, R239, P2 ;  /* 0x000000ef0200720c */ /* 0x040fe400017a1670 */
[C---:B------:R-:W-:Y:S02]  /*13ba0*/  ISETP.LT.OR P1, PT, R2.reuse, R238, P1 ;  /* 0x000000ee0200720c */ /* 0x040fe40000f21670 */
[----:B------:R-:W-:Y:S02]  /*13bb0*/  ISETP.LT.OR P4, PT, R2, R237, P0 ;  /* 0x000000ed0200720c */ /* 0x000fe40000781670 */
[C---:B------:R-:W-:Y:S02]  /*13bc0*/  LOP3.LUT P3, RZ, R231.reuse, 0x8, RZ, 0xc0, !PT ;  /* 0x00000008e7ff7812 */ /* 0x040fe4000786c0ff */
[C---:B------:R-:W-:Y:S02]  /*13bd0*/  LOP3.LUT P2, RZ, R231.reuse, 0x4, RZ, 0xc0, !PT ;  /* 0x00000004e7ff7812 */ /* 0x040fe4000784c0ff */
[----:B------:R-:W-:Y:S01]  /*13be0*/  LOP3.LUT R231, R231, 0xfffffffd, RZ, 0xc0, !PT ;  /* 0xfffffffde7e77812 */ /* 0x000fe200078ec0ff */
[----:B--2---:R-:W-:-:S02]  /*13bf0*/  IMAD.MOV.U32 R4, RZ, RZ, R3 ;  /* 0x000000ffff047224 */ /* 0x004fc400078e0003 */
[----:B------:R-:W-:Y:S02]  /*13c00*/  IMAD.IADD R3, R234, 0x1, -R2 ;  /* 0x00000001ea037824 */ /* 0x000fe400078e0a02 */
[----:B------:R2:W4:Y:S01]  /*13c10*/  I2F R8, R4 ;  /* 0x0000000400087306 */ /* 0x0005220000201400 */
[----:B---3--:R-:W-:Y:S01]  /*13c20*/  FFMA.FTZ R6, R6, -UR35, R40 ;  /* 0x8000002306067c23 */ /* 0x008fe20008010028 */
[----:B------:R-:W-:Y:S02]  /*13c30*/  @P1 LOP3.LUT R231, R231, 0x2, RZ, 0xfc, !PT ;  /* 0x00000002e7e71812 */ /* 0x000fe400078efcff */
[----:B------:R-:W-:-:S04]  /*13c40*/  IABS R3, R3 ;  /* 0x0000000300037213 */ /* 0x000fc80000000000 */
[----:B------:R3:W-:Y:S01]  /*13c50*/  I2F R7, R3 ;  /* 0x0000000300077306 */ /* 0x0007e20000201400 */
[----:B--2---:R-:W-:Y:S01]  /*13c60*/  IMAD.IADD R4, R241, 0x1, -R2 ;  /* 0x00000001f1047824 */ /* 0x004fe200078e0a02 */
[----:B------:R-:W-:-:S04]  /*13c70*/  IADD3 R2, R0, 0x61, RZ ;  /* 0x0000006100027810 */ /* 0x000fc80007ffe0ff */
[----:B------:R-:W-:Y:S01]  /*13c80*/  IABS R4, R4 ;  /* 0x0000000400047213 */ /* 0x000fe20000000000 */
[----:B---3--:R-:W-:-:S03]  /*13c90*/  IMAD.IADD R3, R236, 0x1, -R2 ;  /* 0x00000001ec037824 */ /* 0x008fc600078e0a02 */
[----:B------:R2:W-:Y:S02]  /*13ca0*/  I2F R9, R4 ;  /* 0x0000000400097306 */ /* 0x0005e40000201400 */
[----:B------:R-:W-:-:S06]  /*13cb0*/  IABS R3, R3 ;  /* 0x0000000300037213 */ /* 0x000fcc0000000000 */
[----:B------:R-:W3:Y:S01]  /*13cc0*/  I2F R3, R3 ;  /* 0x0000000300037306 */ /* 0x000ee20000201400 */
[----:B----4-:R-:W-:Y:S02]  /*13cd0*/  FFMA.FTZ R8, R8, -UR35, R42 ;  /* 0x8000002308087c23 */ /* 0x010fe4000801002a */
[----:B--2---:R-:W-:Y:S02]  /*13ce0*/  FFMA.FTZ R4, R5, -UR35, R140 ;  /* 0x8000002305047c23 */ /* 0x004fe4000801008c */
[----:B------:R-:W-:Y:S02]  /*13cf0*/  FFMA.FTZ R5, R11, -UR35, R139 ;  /* 0x800000230b057c23 */ /* 0x000fe4000801008b */
[----:B---3--:R-:W-:Y:S01]  /*13d00*/  FFMA.FTZ R12, R3, -UR35, R41 ;  /* 0x80000023030c7c23 */ /* 0x008fe20008010029 */
[----:B------:R-:W-:Y:S01]  /*13d10*/  ISETP.GE.AND P1, PT, R2, R243, PT ;  /* 0x000000f30200720c */ /* 0x000fe20003f26270 */
[----:B------:R-:W-:Y:S01]  /*13d20*/  IMAD.IADD R3, R235, 0x1, -R2 ;  /* 0x00000001eb037824 */ /* 0x000fe200078e0a02 */
[----:B------:R-:W-:-:S02]  /*13d30*/  FSEL R110, R4, -INF , !P3 ;  /* 0xff800000046e7808 */ /* 0x000fc40005800000 */
[----:B------:R-:W-:Y:S02]  /*13d40*/  ISETP.GE.AND P0, PT, R2, R242, PT ;  /* 0x000000f20200720c */ /* 0x000fe40003f06270 */
[----:B------:R-:W-:Y:S01]  /*13d50*/  FSEL R98, R6, -INF , !P6 ;  /* 0xff80000006627808 */ /* 0x000fe20007000000 */
[----:B------:R-:W-:Y:S01]  /*13d60*/  FFMA.FTZ R13, R9, -UR35, R38 ;  /* 0x80000023090d7c23 */ /* 0x000fe20008010026 */
[----:B------:R-:W-:Y:S01]  /*13d70*/  IABS R3, R3 ;  /* 0x0000000300037213 */ /* 0x000fe20000000000 */
[----:B------:R1:W5:Y:S01]  /*13d80*/  LDL.LU R140, [R1+0xc8] ;  /* 0x0000c800018c7983 */ /* 0x0003620000300800 */
[----:B------:R-:W-:Y:S02]  /*13d90*/  FSEL R119, R5, -INF , !P2 ;  /* 0xff80000005777808 */ /* 0x000fe40005000000 */
[C---:B------:R-:W-:Y:S01]  /*13da0*/  ISETP.GE.AND P3, PT, R2.reuse, R245, PT ;  /* 0x000000f50200720c */ /* 0x040fe20003f66270 */
[----:B------:R-:W-:Y:S01]  /*13db0*/  IMAD.MOV.U32 R4, RZ, RZ, R3 ;  /* 0x000000ffff047224 */ /* 0x000fe200078e0003 */
[----:B------:R-:W-:Y:S01]  /*13dc0*/  ISETP.GE.AND P2, PT, R2, R244, PT ;  /* 0x000000f40200720c */ /* 0x000fe20003f46270 */
[----:B------:R-:W-:Y:S01]  /*13dd0*/  IMAD.IADD R3, R234, 0x1, -R2 ;  /* 0x00000001ea037824 */ /* 0x000fe200078e0a02 */
[----:B------:R-:W-:Y:S01]  /*13de0*/  FSEL R108, R8, -INF , !P5 ;  /* 0xff800000086c7808 */ /* 0x000fe20006800000 */
[----:B------:R2:W-:Y:S01]  /*13df0*/  I2F R10, R4 ;  /* 0x00000004000a7306 */ /* 0x0005e20000201400 */
[C---:B------:R-:W-:Y:S01]  /*13e00*/  ISETP.LT.OR P6, PT, R2.reuse, R240, P3 ;  /* 0x000000f00200720c */ /* 0x040fe20001fc1670 */
[----:B------:R-:W-:Y:S01]  /*13e10*/  FFMA.FTZ R11, R7, -UR35, R36 ;  /* 0x80000023070b7c23 */ /* 0x000fe20008010024 */
[C---:B------:R-:W-:Y:S01]  /*13e20*/  ISETP.LT.OR P5, PT, R2.reuse, R239, P2 ;  /* 0x000000ef0200720c */ /* 0x040fe200017a1670 */
[----:B------:R1:W5:Y:S01]  /*13e30*/  LDL.LU R139, [R1+0xc4] ;  /* 0x0000c400018b7983 */ /* 0x0003620000300800 */
[----:B------:R-:W-:-:S02]  /*13e40*/  ISETP.LT.OR P1, PT, R2, R238, P1 ;  /* 0x000000ee0200720c */ /* 0x000fc40000f21670 */
[----:B------:R-:W-:Y:S02]  /*13e50*/  ISETP.LT.OR P0, PT, R2, R237, P0 ;  /* 0x000000ed0200720c */ /* 0x000fe40000701670 */
[----:B------:R-:W-:Y:S02]  /*13e60*/  IABS R3, R3 ;  /* 0x0000000300037213 */ /* 0x000fe40000000000 */
[C---:B------:R-:W-:Y:S02]  /*13e70*/  LOP3.LUT P3, RZ, R231.reuse, 0x2, RZ, 0xc0, !PT ;  /* 0x00000002e7ff7812 */ /* 0x040fe4000786c0ff */
[----:B------:R3:W-:Y:S01]  /*13e80*/  I2F R9, R3 ;  /* 0x0000000300097306 */ /* 0x0007e20000201400 */
[----:B------:R-:W-:Y:S01]  /*13e90*/  LOP3.LUT R231, R231, 0xfffffff7, RZ, 0xc0, !PT ;  /* 0xfffffff7e7e77812 */ /* 0x000fe200078ec0ff */
[----:B--2---:R-:W-:Y:S01]  /*13ea0*/  IMAD.IADD R4, R241, 0x1, -R2 ;  /* 0x00000001f1047824 */ /* 0x004fe200078e0a02 */
[----:B------:R-:W-:Y:S02]  /*13eb0*/  IADD3 R2, R0, 0x68, RZ ;  /* 0x0000006800027810 */ /* 0x000fe40007ffe0ff */
[----:B------:R-:W-:-:S02]  /*13ec0*/  @P1 LOP3.LUT R231, R231, 0x8, RZ, 0xfc, !PT ;  /* 0x00000008e7e71812 */ /* 0x000fc400078efcff */
[----:B------:R-:W-:Y:S01]  /*13ed0*/  IABS R4, R4 ;  /* 0x0000000400047213 */ /* 0x000fe20000000000 */
[--C-:B------:R-:W-:Y:S01]  /*13ee0*/  IMAD.IADD R5, R235, 0x1, -R2.reuse ;  /* 0x00000001eb057824 */ /* 0x100fe200078e0a02 */
[----:B------:R-:W-:Y:S02]  /*13ef0*/  LOP3.LUT R231, R231, 0xfffffffb, RZ, 0xc0, !PT ;  /* 0xfffffffbe7e77812 */ /* 0x000fe400078ec0ff */
[----:B------:R2:W-:Y:S01]  /*13f00*/  I2F R14, R4 ;  /* 0x00000004000e7306 */ /* 0x0005e20000201400 */
[----:B------:R-:W-:Y:S02]  /*13f10*/  FSEL R99, R11, -INF , !P3 ;  /* 0xff8000000b637808 */ /* 0x000fe40005800000 */
[----:B------:R-:W-:Y:S01]  /*13f20*/  @P0 LOP3.LUT R231, R231, 0x4, RZ, 0xfc, !PT ;  /* 0x00000004e7e70812 */ /* 0x000fe200078efcff */
[----:B---3--:R-:W-:Y:S01]  /*13f30*/  IMAD.IADD R3, R236, 0x1, -R2 ;  /* 0x00000001ec037824 */ /* 0x008fe200078e0a02 */
[C---:B------:R-:W-:Y:S02]  /*13f40*/  ISETP.GE.AND P3, PT, R2.reuse, R245, PT ;  /* 0x000000f50200720c */ /* 0x040fe40003f66270 */
[----:B------:R-:W-:-:S02]  /*13f50*/  ISETP.GE.AND P2, PT, R2, R244, PT ;  /* 0x000000f40200720c */ /* 0x000fc40003f46270 */
[----:B------:R-:W-:Y:S02]  /*13f60*/  IABS R3, R3 ;  /* 0x0000000300037213 */ /* 0x000fe40000000000 */
[C---:B------:R-:W-:Y:S02]  /*13f70*/  ISETP.GE.AND P1, PT, R2.reuse, R243, PT ;  /* 0x000000f30200720c */ /* 0x040fe40003f26270 */
[----:B------:R-:W-:Y:S02]  /*13f80*/  ISETP.GE.AND P0, PT, R2, R242, PT ;  /* 0x000000f20200720c */ /* 0x000fe40003f06270 */
[----:B------:R-:W-:Y:S01]  /*13f90*/  FSEL R118, R13, -INF , !P4 ;  /* 0xff8000000d767808 */ /* 0x000fe20006000000 */
[----:B--2---:R-:W-:Y:S01]  /*13fa0*/  IMAD.MOV.U32 R4, RZ, RZ, R3 ;  /* 0x000000ffff047224 */ /* 0x004fe200078e0003 */
[----:B------:R-:W-:Y:S01]  /*13fb0*/  IABS R3, R5 ;  /* 0x0000000500037213 */ /* 0x000fe20000000000 */
[----:B------:R-:W-:Y:S01]  /*13fc0*/  IMAD.IADD R5, R241, 0x1, -R2 ;  /* 0x00000001f1057824 */ /* 0x000fe200078e0a02 */
[----:B------:R-:W-:Y:S01]  /*13fd0*/  FSEL R86, R12, -INF , !P6 ;  /* 0xff8000000c567808 */ /* 0x000fe20007000000 */
[----:B------:R2:W3:Y:S01]  /*13fe0*/  I2F R7, R4 ;  /* 0x0000000400077306 */ /* 0x0004e20000201400 */
[----:B------:R-:W-:-:S02]  /*13ff0*/  ISETP.LT.OR P6, PT, R2, R240, P3 ;  /* 0x000000f00200720c */ /* 0x000fc40001fc1670 */
[C---:B------:R-:W-:Y:S02]  /*14000*/  ISETP.LT.OR P1, PT, R2.reuse, R238, P1 ;  /* 0x000000ee0200720c */ /* 0x040fe40000f21670 */
[----:B------:R-:W-:Y:S02]  /*14010*/  ISETP.LT.OR P4, PT, R2, R237, P0 ;  /* 0x000000ed0200720c */ /* 0x000fe40000781670 */
[----:B------:R-:W-:Y:S01]  /*14020*/  LOP3.LUT P3, RZ, R231, 0x8, RZ, 0xc0, !PT ;  /* 0x00000008e7ff7812 */ /* 0x000fe2000786c0ff */
[----:B--2---:R-:W-:Y:S02]  /*14030*/  IMAD.MOV.U32 R4, RZ, RZ, R3 ;  /* 0x000000ffff047224 */ /* 0x004fe400078e0003 */
[----:B------:R-:W-:Y:S02]  /*14040*/  IMAD.IADD R3, R234, 0x1, -R2 ;  /* 0x00000001ea037824 */ /* 0x000fe400078e0a02 */
[----:B------:R2:W4:Y:S01]  /*14050*/  I2F R8, R4 ;  /* 0x0000000400087306 */ /* 0x0005220000201400 */
[----:B---3--:R-:W-:-:S02]  /*14060*/  FFMA.FTZ R7, R7, -UR35, R64 ;  /* 0x8000002307077c23 */ /* 0x008fc40008010040 */
[----:B------:R-:W-:-:S05]  /*14070*/  IABS R3, R3 ;  /* 0x0000000300037213 */ /* 0x000fca0000000000 */
[----:B--2---:R-:W-:Y:S01]  /*14080*/  IMAD.MOV.U32 R4, RZ, RZ, R3 ;  /* 0x000000ffff047224 */ /* 0x004fe200078e0003 */
[----:B------:R-:W-:Y:S01]  /*14090*/  IABS R3, R5 ;  /* 0x0000000500037213 */ /* 0x000fe20000000000 */
[----:B------:R-:W-:Y:S02]  /*140a0*/  FFMA.FTZ R5, R9, -UR35, R37 ;  /* 0x8000002309057c23 */ /* 0x000fe40008010025 */
[----:B------:R2:W3:Y:S01]  /*140b0*/  I2F R6, R4 ;  /* 0x0000000400067306 */ /* 0x0004e20000201400 */
[----:B----4-:R-:W-:-:S07]  /*140c0*/  FFMA.FTZ R8, R8, -UR35, R66 ;  /* 0x8000002308087c23 */ /* 0x010fce0008010042 */
[----:B------:R-:W4:Y:S01]  /*140d0*/  I2F R3, R3 ;  /* 0x0000000300037306 */ /* 0x000f220000201400 */
[----:B--2---:R-:W-:Y:S01]  /*140e0*/  FFMA.FTZ R4, R10, -UR35, R43 ;  /* 0x800000230a047c23 */ /* 0x004fe2000801002b */
[----:B------:R-:W-:Y:S01]  /*140f0*/  FSEL R97, R5, -INF , !P3 ;  /* 0xff80000005617808 */ /* 0x000fe20005800000 */
[----:B---3--:R-:W-:Y:S01]  /*14100*/  FFMA.FTZ R13, R6, -UR35, R138 ;  /* 0x80000023060d7c23 */ /* 0x008fe2000801008a */
[----:B------:R-:W-:Y:S01]  /*14110*/  FSEL R83, R7, -INF , !P6 ;  /* 0xff80000007537808 */ /* 0x000fe20007000000 */
[----:B------:R1:W5:Y:S01]  /*14120*/  LDL.LU R138, [R1+0xc0] ;  /* 0x0000c000018a7983 */ /* 0x0003620000300800 */
[----:B------:R-:W-:Y:S01]  /*14130*/  FSEL R96, R4, -INF , !P5 ;  /* 0xff80000004607808 */ /* 0x000fe20006800000 */
[----:B------:R-:W-:Y:S01]  /*14140*/  FFMA.FTZ R4, R14, -UR35, R39 ;  /* 0x800000230e047c23 */ /* 0x000fe20008010027 */
[----:B------:R-:W-:Y:S02]  /*14150*/  ISETP.LT.OR P5, PT, R2, R239, P2 ;  /* 0x000000ef0200720c */ /* 0x000fe400017a1670 */
[----:B------:R-:W-:Y:S01]  /*14160*/  IADD3 R2, R0, 0x69, RZ ;  /* 0x0000006900027810 */ /* 0x000fe20007ffe0ff */
[----:B----4-:R-:W-:Y:S01]  /*14170*/  FFMA.FTZ R11, R3, -UR35, R137 ;  /* 0x80000023030b7c23 */ /* 0x010fe20008010089 */
[C---:B------:R-:W-:Y:S01]  /*14180*/  LOP3.LUT P2, RZ, R231.reuse, 0x4, RZ, 0xc0, !PT ;  /* 0x00000004e7ff7812 */ /* 0x040fe2000784c0ff */
[----:B------:R1:W5:Y:S01]  /*14190*/  LDL.LU R137, [R1+0xbc] ;  /* 0x0000bc0001897983 */ /* 0x0003620000300800 */
[----:B------:R-:W-:Y:S01]  /*141a0*/  LOP3.LUT R231, R231, 0xfffffffd, RZ, 0xc0, !PT ;  /* 0xfffffffde7e77812 */ /* 0x000fe200078ec0ff */
[----:B------:R-:W-:Y:S01]  /*141b0*/  IMAD.IADD R3, R236, 0x1, -R2 ;  /* 0x00000001ec037824 */ /* 0x000fe200078e0a02 */
[----:B------:R-:W-:-:S02]  /*141c0*/  FSEL R116, R4, -INF , !P2 ;  /* 0xff80000004747808 */ /* 0x000fc40005000000 */
[----:B------:R-:W-:Y:S02]  /*141d0*/  @P1 LOP3.LUT R231, R231, 0x2, RZ, 0xfc, !PT ;  /* 0x00000002e7e71812 */ /* 0x000fe400078efcff */
[----:B------:R-:W-:-:S05]  /*141e0*/  IABS R3, R3 ;  /* 0x0000000300037213 */ /* 0x000fca0000000000 */
[----:B------:R-:W-:Y:S02]  /*141f0*/  IMAD.MOV.U32 R4, RZ, RZ, R3 ;  /* 0x000000ffff047224 */ /* 0x000fe400078e0003 */
[----:B------:R-:W-:-:S05]  /*14200*/  IMAD.IADD R3, R235, 0x1, -R2 ;  /* 0x00000001eb037824 */ /* 0x000fca00078e0a02 */
[----:B------:R-:W-:Y:S01]  /*14210*/  IABS R3, R3 ;  /* 0x0000000300037213 */ /* 0x000fe20000000000 */
[----:B------:R2:W3:Y:S01]  /*14220*/  I2F R10, R4 ;  /* 0x00000004000a7306 */ /* 0x0004e20000201400 */
[C---:B------:R-:W-:Y:S02]  /*14230*/  ISETP.GE.AND P3, PT, R2.reuse, R245, PT ;  /* 0x000000f50200720c */ /* 0x040fe40003f66270 */
[C---:B------:R-:W-:Y:S02]  /*14240*/  ISETP.GE.AND P2, PT, R2.reuse, R244, PT ;  /* 0x000000f40200720c */ /* 0x040fe40003f46270 */
[C---:B------:R-:W-:Y:S02]  /*14250*/  ISETP.GE.AND P1, PT, R2.reuse, R243, PT ;  /* 0x000000f30200720c */ /* 0x040fe40003f26270 */
[----:B------:R-:W-:Y:S02]  /*14260*/  ISETP.GE.AND P0, PT, R2, R242, PT ;  /* 0x000000f20200720c */ /* 0x000fe40003f06270 */
[----:B------:R-:W-:-:S02]  /*14270*/  FSEL R85, R8, -INF , !P5 ;  /* 0xff80000008557808 */ /* 0x000fc40006800000 */
[----:B------:R-:W-:Y:S01]  /*14280*/  ISETP.LT.OR P6, PT, R2, R240, P3 ;  /* 0x000000f00200720c */ /* 0x000fe20001fc1670 */
[----:B--2---:R-:W-:Y:S02]  /*14290*/  IMAD.MOV.U32 R4, RZ, RZ, R3 ;  /* 0x000000ffff047224 */ /* 0x004fe400078e0003 */
[----:B------:R-:W-:Y:S01]  /*142a0*/  IMAD.IADD R3, R234, 0x1, -R2 ;  /* 0x00000001ea037824 */ /* 0x000fe200078e0a02 */
[C---:B------:R-:W-:Y:S01]  /*142b0*/  ISETP.LT.OR P5, PT, R2.reuse, R239, P2 ;  /* 0x000000ef0200720c */ /* 0x040fe200017a1670 */
[----:B------:R2:W4:Y:S01]  /*142c0*/  I2F R8, R4 ;  /* 0x0000000400087306 */ /* 0x0005220000201400 */
[C---:B------:R-:W-:Y:S02]  /*142d0*/  ISETP.LT.OR P1, PT, R2.reuse, R238, P1 ;  /* 0x000000ee0200720c */ /* 0x040fe40000f21670 */
[----:B------:R-:W-:Y:S02]  /*142e0*/  ISETP.LT.OR P0, PT, R2, R237, P0 ;  /* 0x000000ed0200720c */ /* 0x000fe40000701670 */
[----:B------:R-:W-:-:S04]  /*142f0*/  IABS R3, R3 ;  /* 0x0000000300037213 */ /* 0x000fc80000000000 */
[----:B------:R1:W-:Y:S01]  /*14300*/  I2F R7, R3 ;  /* 0x0000000300077306 */ /* 0x0003e20000201400 */
[----:B--2---:R-:W-:Y:S01]  /*14310*/  IMAD.IADD R4, R241, 0x1, -R2 ;  /* 0x00000001f1047824 */ /* 0x004fe200078e0a02 */
[----:B------:R-:W-:-:S05]  /*14320*/  IADD3 R2, R0, 0x70, RZ ;  /* 0x0000007000027810 */ /* 0x000fca0007ffe0ff */
[----:B-1----:R-:W-:Y:S01]  /*14330*/  IMAD.IADD R3, R236, 0x1, -R2 ;  /* 0x00000001ec037824 */ /* 0x002fe200078e0a02 */
[----:B------:R-:W-:-:S04]  /*14340*/  IABS R4, R4 ;  /* 0x0000000400047213 */ /* 0x000fc80000000000 */
[----:B------:R-:W-:Y:S01]  /*14350*/  IABS R3, R3 ;  /* 0x0000000300037213 */ /* 0x000fe20000000000 */
[----:B------:R1:W2:Y:S01]  /*14360*/  I2F R12, R4 ;  /* 0x00000004000c7306 */ /* 0x0002a20000201400 */
[----:B------:R-:W-:-:S03]  /*14370*/  IMAD.IADD R5, R234, 0x1, -R2 ;  /* 0x00000001ea057824 */ /* 0x000fc600078e0a02 */
[----:B-1----:R-:W-:Y:S02]  /*14380*/  IMAD.MOV.U32 R4, RZ, RZ, R3 ;  /* 0x000000ffff047224 */ /* 0x002fe400078e0003 */
[----:B------:R-:W-:-:S05]  /*14390*/  IMAD.IADD R3, R235, 0x1, -R2 ;  /* 0x00000001eb037824 */ /* 0x000fca00078e0a02 */
[----:B------:R-:W-:Y:S01]  /*143a0*/  IABS R3, R3 ;  /* 0x0000000300037213 */ /* 0x000fe20000000000 */
[----:B------:R1:W-:Y:S01]  /*143b0*/  I2F R9, R4 ;  /* 0x0000000400097306 */ /* 0x0003e20000201400 */
[C---:B------:R-:W-:Y:S02]  /*143c0*/  LOP3.LUT P3, RZ, R231.reuse, 0x2, RZ, 0xc0, !PT ;  /* 0x00000002e7ff7812 */ /* 0x040fe4000786c0ff */
[----:B------:R-:W-:Y:S01]  /*143d0*/  LOP3.LUT R231, R231, 0xfffffff7, RZ, 0xc0, !PT ;  /* 0xfffffff7e7e77812 */ /* 0x000fe200078ec0ff */
[----:B-1----:R-:W-:Y:S01]  /*143e0*/  IMAD.MOV.U32 R4, RZ, RZ, R3 ;  /* 0x000000ffff047224 */ /* 0x002fe200078e0003 */
[----:B------:R-:W-:-:S06]  /*143f0*/  IABS R3, R5 ;  /* 0x0000000500037213 */ /* 0x000fcc0000000000 */
[----:B------:R-:W1:Y:S01]  /*14400*/  I2F R3, R3 ;  /* 0x0000000300037306 */ /* 0x000e620000201400 */
[----:B------:R-:W-:Y:S01]  /*14410*/  @P1 LOP3.LUT R231, R231, 0x8, RZ, 0xfc, !PT ;  /* 0x00000008e7e71812 */ /* 0x000fe200078efcff */
[----:B---3--:R-:W-:-:S03]  /*14420*/  FFMA.FTZ R5, R10, -UR35, R65 ;  /* 0x800000230a057c23 */ /* 0x008fc60008010041 */
[----:B------:R-:W-:-:S03]  /*14430*/  LOP3.LUT R231, R231, 0xfffffffb, RZ, 0xc0, !PT ;  /* 0xfffffffbe7e77812 */ /* 0x000fc600078ec0ff */
[----:B------:R4:W3:Y:S01]  /*14440*/  I2F R6, R4 ;  /* 0x0000000400067306 */ /* 0x0008e20000201400 */
[----:B------:R-:W-:Y:S02]  /*14450*/  @P0 LOP3.LUT R231, R231, 0x4, RZ, 0xfc, !PT ;  /* 0x00000004e7e70812 */ /* 0x000fe400078efcff */
[----:B------:R-:W-:Y:S02]  /*14460*/  FSEL R82, R13, -INF , !P3 ;  /* 0xff8000000d527808 */ /* 0x000fe40005800000 */
[C---:B------:R-:W-:Y:S02]  /*14470*/  ISETP.GE.AND P3, PT, R2.reuse, R245, PT ;  /* 0x000000f50200720c */ /* 0x040fe40003f66270 */
[C---:B------:R-:W-:Y:S02]  /*14480*/  ISETP.GE.AND P2, PT, R2.reuse, R244, PT ;  /* 0x000000f40200720c */ /* 0x040fe40003f46270 */
[C---:B------:R-:W-:Y:S02]  /*14490*/  ISETP.GE.AND P1, PT, R2.reuse, R243, PT ;  /* 0x000000f30200720c */ /* 0x040fe40003f26270 */
[----:B------:R-:W-:Y:S01]  /*144a0*/  ISETP.GE.AND P0, PT, R2, R242, PT ;  /* 0x000000f20200720c */ /* 0x000fe20003f06270 */
[----:B----4-:R-:W-:-:S02]  /*144b0*/  FFMA.FTZ R4, R8, -UR35, R67 ;  /* 0x8000002308047c23 */ /* 0x010fc40008010043 */
[----:B--2---:R-:W-:Y:S02]  /*144c0*/  FFMA.FTZ R8, R12, -UR35, R74 ;  /* 0x800000230c087c23 */ /* 0x004fe4000801004a */
[----:B-1----:R-:W-:Y:S02]  /*144d0*/  FFMA.FTZ R12, R3, -UR35, R24 ;  /* 0x80000023030c7c23 */ /* 0x002fe40008010018 */
[----:B------:R-:W-:Y:S01]  /*144e0*/  IMAD.IADD R3, R241, 0x1, -R2 ;  /* 0x00000001f1037824 */ /* 0x000fe200078e0a02 */
[----:B------:R-:W-:Y:S02]  /*144f0*/  FSEL R87, R11, -INF , !P4 ;  /* 0xff8000000b577808 */ /* 0x000fe40006000000 */
[----:B------:R-:W-:Y:S02]  /*14500*/  FSEL R74, R5, -INF , !P6 ;  /* 0xff800000054a7808 */ /* 0x000fe40007000000 */
[----:B------:R-:W-:Y:S02]  /*14510*/  FSEL R80, R4, -INF , !P5 ;  /* 0xff80000004507808 */ /* 0x000fe40006800000 */
[----:B------:R-:W-:-:S02]  /*14520*/  ISETP.LT.OR P6, PT, R2, R240, P3 ;  /* 0x000000f00200720c */ /* 0x000fc40001fc1670 */
[C---:B------:R-:W-:Y:S02]  /*14530*/  ISETP.LT.OR P5, PT, R2.reuse, R239, P2 ;  /* 0x000000ef0200720c */ /* 0x040fe400017a1670 */
[C---:B------:R-:W-:Y:S02]  /*14540*/  ISETP.LT.OR P1, PT, R2.reuse, R238, P1 ;  /* 0x000000ee0200720c */ /* 0x040fe40000f21670 */
[----:B------:R-:W-:Y:S02]  /*14550*/  ISETP.LT.OR P4, PT, R2, R237, P0 ;  /* 0x000000ed0200720c */ /* 0x000fe40000781670 */
[----:B------:R-:W-:Y:S02]  /*14560*/  IABS R3, R3 ;  /* 0x0000000300037213 */ /* 0x000fe40000000000 */
[----:B------:R-:W-:-:S03]  /*14570*/  IADD3 R2, R0, 0x71, RZ ;  /* 0x0000007100027810 */ /* 0x000fc60007ffe0ff */
[----:B------:R-:W-:Y:S02]  /*14580*/  IMAD.MOV.U32 R4, RZ, RZ, R3 ;  /* 0x000000ffff047224 */ /* 0x000fe400078e0003 */
[--C-:B------:R-:W-:Y:S02]  /*14590*/  IMAD.IADD R3, R236, 0x1, -R2.reuse ;  /* 0x00000001ec037824 */ /* 0x100fe400078e0a02 */
[----:B------:R-:W-:-:S03]  /*145a0*/  IMAD.IADD R5, R235, 0x1, -R2 ;  /* 0x00000001eb057824 */ /* 0x000fc600078e0a02 */
[----:B------:R-:W-:Y:S01]  /*145b0*/  IABS R3, R3 ;  /* 0x0000000300037213 */ /* 0x000fe20000000000 */
[----:B------:R1:W-:Y:S01]  /*145c0*/  I2F R13, R4 ;  /* 0x00000004000d7306 */ /* 0x0003e20000201400 */
[----:B------:R-:W-:Y:S01]  /*145d0*/  FFMA.FTZ R7, R7, -UR35, R136 ;  /* 0x8000002307077c23 */ /* 0x000fe20008010088 */
[----:B------:R-:W-:Y:S01]  /*145e0*/  LOP3.LUT P3, RZ, R231, 0x8, RZ, 0xc0, !PT ;  /* 0x00000008e7ff7812 */ /* 0x000fe2000786c0ff */
[----:B------:R-:W-:Y:S01]  /*145f0*/  FFMA.FTZ R9, R9, -UR35, R28 ;  /* 0x8000002309097c23 */ /* 0x000fe2000801001c */
[C---:B------:R-:W-:Y:S01]  /*14600*/  LOP3.LUT P2, RZ, R231.reuse, 0x4, RZ, 0xc0, !PT ;  /* 0x00000004e7ff7812 */ /* 0x040fe2000784c0ff */
[----:B---3--:R-:W-:Y:S01]  /*14610*/  FFMA.FTZ R6, R6, -UR35, R30 ;  /* 0x8000002306067c23 */ /* 0x008fe2000801001e */
[----:B------:R-:W-:Y:S01]  /*14620*/  LOP3.LUT R231, R231, 0xfffffffd, RZ, 0xc0, !PT ;  /* 0xfffffffde7e77812 */ /* 0x000fe200078ec0ff */
[----:B------:R2:W5:Y:S01]  /*14630*/  LDL.LU R136, [R1+0xb8] ;  /* 0x0000b80001887983 */ /* 0x0005620000300800 */
[----:B------:R-:W-:Y:S02]  /*14640*/  FSEL R81, R7, -INF , !P3 ;  /* 0xff80000007517808 */ /* 0x000fe40005800000 */
[----:B------:R-:W-:Y:S01]  /*14650*/  @P1 LOP3.LUT R231, R231, 0x2, RZ, 0xfc, !PT ;  /* 0x00000002e7e71812 */ /* 0x000fe200078efcff */
[----:B-1----:R-:W-:Y:S01]  /*14660*/  IMAD.MOV.U32 R4, RZ, RZ, R3 ;  /* 0x000000ffff047224 */ /* 0x002fe200078e0003 */
[----:B------:R-:W-:-:S02]  /*14670*/  IABS R3, R5 ;  /* 0x0000000500037213 */ /* 0x000fc40000000000 */
[----:B------:R-:W-:Y:S01]  /*14680*/  FSEL R84, R8, -INF , !P2 ;  /* 0xff80000008547808 */ /* 0x000fe20005000000 */
[----:B------:R1:W-:Y:S01]  /*14690*/  I2F R10, R4 ;  /* 0x00000004000a7306 */ /* 0x0003e20000201400 */
[C---:B------:R-:W-:Y:S02]  /*146a0*/  ISETP.GE.AND P3, PT, R2.reuse, R245, PT ;  /* 0x000000f50200720c */ /* 0x040fe40003f66270 */
[C---:B------:R-:W-:Y:S02]  /*146b0*/  ISETP.GE.AND P2, PT, R2.reuse, R244, PT ;  /* 0x000000f40200720c */ /* 0x040fe40003f46270 */
[C---:B------:R-:W-:Y:S02]  /*146c0*/  ISETP.GE.AND P1, PT, R2.reuse, R243, PT ;  /* 0x000000f30200720c */ /* 0x040fe40003f26270 */
[----:B------:R-:W-:Y:S02]  /*146d0*/  ISETP.GE.AND P0, PT, R2, R242, PT ;  /* 0x000000f20200720c */ /* 0x000fe40003f06270 */
[----:B------:R-:W-:-:S02]  /*146e0*/  FSEL R67, R9, -INF , !P6 ;  /* 0xff80000009437808 */ /* 0x000fc40007000000 */
[----:B------:R-:W-:Y:S01]  /*146f0*/  FSEL R69, R6, -INF , !P5 ;  /* 0xff80000006457808 */ /* 0x000fe20006800000 */
[----:B-1----:R-:W-:Y:S02]  /*14700*/  IMAD.MOV.U32 R4, RZ, RZ, R3 ;  /* 0x000000ffff047224 */ /* 0x002fe400078e0003 */
[----:B------:R-:W-:Y:S01]  /*14710*/  IMAD.IADD R3, R234, 0x1, -R2 ;  /* 0x00000001ea037824 */ /* 0x000fe200078e0a02 */
[C---:B------:R-:W-:Y:S01]  /*14720*/  ISETP.LT.OR P6, PT, R2.reuse, R240, P3 ;  /* 0x000000f00200720c */ /* 0x040fe20001fc1670 */
[----:B------:R1:W3:Y:S01]  /*14730*/  I2F R9, R4 ;  /* 0x0000000400097306 */ /* 0x0002e20000201400 */
[C---:B------:R-:W-:Y:S02]  /*14740*/  ISETP.LT.OR P5, PT, R2.reuse, R239, P2 ;  /* 0x000000ef0200720c */ /* 0x040fe400017a1670 */
[C---:B------:R-:W-:Y:S02]  /*14750*/  ISETP.LT.OR P1, PT, R2.reuse, R238, P1 ;  /* 0x000000ee0200720c */ /* 0x040fe40000f21670 */
[----:B------:R-:W-:-:S02]  /*14760*/  ISETP.LT.OR P0, PT, R2, R237, P0 ;  /* 0x000000ed0200720c */ /* 0x000fc40000701670 */
[----:B------:R-:W-:-:S04]  /*14770*/  IABS R3, R3 ;  /* 0x0000000300037213 */ /* 0x000fc80000000000 */
[----:B------:R4:W-:Y:S01]  /*14780*/  I2F R8, R3 ;  /* 0x0000000300087306 */ /* 0x0009e20000201400 */
[----:B-1----:R-:W-:Y:S01]  /*14790*/  IMAD.IADD R4, R241, 0x1, -R2 ;  /* 0x00000001f1047824 */ /* 0x002fe200078e0a02 */
[----:B------:R-:W-:-:S04]  /*147a0*/  IADD3 R2, R0, 0x78, RZ ;  /* 0x0000007800027810 */ /* 0x000fc80007ffe0ff */
[----:B------:R-:W-:Y:S01]  /*147b0*/  IABS R4, R4 ;  /* 0x0000000400047213 */ /* 0x000fe20000000000 */
[--C-:B----4-:R-:W-:Y:S02]  /*147c0*/  IMAD.IADD R3, R236, 0x1, -R2.reuse ;  /* 0x00000001ec037824 */ /* 0x110fe400078e0a02 */
[----:B------:R-:W-:-:S03]  /*147d0*/  IMAD.IADD R5, R235, 0x1, -R2 ;  /* 0x00000001eb057824 */ /* 0x000fc600078e0a02 */
[----:B------:R-:W-:Y:S01]  /*147e0*/  IABS R3, R3 ;  /* 0x0000000300037213 */ /* 0x000fe20000000000 */
[----:B------:R1:W-:Y:S01]  /*147f0*/  I2F R11, R4 ;  /* 0x00000004000b7306 */ /* 0x0003e20000201400 */
[C---:B------:R-:W-:Y:S02]  /*14800*/  LOP3.LUT P3, RZ, R231.reuse, 0x2, RZ, 0xc0, !PT ;  /* 0x00000002e7ff7812 */ /* 0x040fe4000786c0ff */
[----:B------:R-:W-:Y:S01]  /*14810*/  LOP3.LUT R231, R231, 0xfffffff7, RZ, 0xc0, !PT ;  /* 0xfffffff7e7e77812 */ /* 0x000fe200078ec0ff */
[----:B-1----:R-:W-:Y:S01]  /*14820*/  IMAD.MOV.U32 R4, RZ, RZ, R3 ;  /* 0x000000ffff047224 */ /* 0x002fe200078e0003 */
[----:B------:R-:W-:-:S03]  /*14830*/  IABS R3, R5 ;  /* 0x0000000500037213 */ /* 0x000fc60000000000 */
[----:B------:R-:W-:Y:S01]  /*14840*/  I2F R7, R4 ;  /* 0x0000000400077306 */ /* 0x000fe20000201400 */
[----:B------:R-:W-:-:S07]  /*14850*/  @P1 LOP3.LUT R231, R231, 0x8, RZ, 0xfc, !PT ;  /* 0x00000008e7e71812 */ /* 0x000fce00078efcff */
[----:B------:R1:W4:Y:S01]  /*14860*/  I2F R4, R3 ;  /* 0x0000000300047306 */ /* 0x0003220000201400 */
[----:B------:R-:W-:Y:S01]  /*14870*/  LOP3.LUT R231, R231, 0xfffffffb, RZ, 0xc0, !PT ;  /* 0xfffffffbe7e77812 */ /* 0x000fe200078ec0ff */
[----:B---3--:R-:W-:Y:S01]  /*14880*/  FFMA.FTZ R5, R9, -UR35, R31 ;  /* 0x8000002309057c23 */ /* 0x008fe2000801001f */
[----:B------:R-:W-:Y:S02]  /*14890*/  FSEL R66, R12, -INF , !P3 ;  /* 0xff8000000c427808 */ /* 0x000fe40005800000 */
[----:B------:R-:W-:Y:S02]  /*148a0*/  @P0 LOP3.LUT R231, R231, 0x4, RZ, 0xfc, !PT ;  /* 0x00000004e7e70812 */ /* 0x000fe400078efcff */
[----:B------:R-:W-:Y:S01]  /*148b0*/  ISETP.GE.AND P3, PT, R2, R245, PT ;  /* 0x000000f50200720c */ /* 0x000fe20003f66270 */
[----:B------:R-:W-:Y:S01]  /*148c0*/  FFMA.FTZ R6, R10, -UR35, R29 ;  /* 0x800000230a067c23 */ /* 0x000fe2000801001d */
[C---:B------:R-:W-:Y:S02]  /*148d0*/  ISETP.GE.AND P2, PT, R2.reuse, R244, PT ;  /* 0x000000f40200720c */ /* 0x040fe40003f46270 */
[----:B------:R-:W-:-:S02]  /*148e0*/  ISETP.GE.AND P1, PT, R2, R243, PT ;  /* 0x000000f30200720c */ /* 0x000fc40003f26270 */
[----:B------:R-:W-:Y:S01]  /*148f0*/  ISETP.GE.AND P0, PT, R2, R242, PT ;  /* 0x000000f20200720c */ /* 0x000fe20003f06270 */
[----:B-1----:R-:W-:Y:S01]  /*14900*/  FFMA.FTZ R3, R13, -UR35, R26 ;  /* 0x800000230d037c23 */ /* 0x002fe2000801001a */
[----:B------:R-:W-:Y:S01]  /*14910*/  FSEL R30, R5, -INF , !P5 ;  /* 0xff800000051e7808 */ /* 0x000fe20006800000 */
[----:B----4-:R-:W-:Y:S01]  /*14920*/  FFMA.FTZ R10, R4, -UR35, R75 ;  /* 0x80000023040a7c23 */ /* 0x010fe2000801004b */
[----:B------:R-:W-:Y:S02]  /*14930*/  ISETP.LT.OR P5, PT, R2, R240, P3 ;  /* 0x000000f00200720c */ /* 0x000fe40001fa1670 */
[----:B------:R-:W-:Y:S01]  /*14940*/  FSEL R75, R3, -INF , !P4 ;  /* 0xff800000034b7808 */ /* 0x000fe20006000000 */
[----:B------:R-:W-:Y:S01]  /*14950*/  IMAD.IADD R3, R234, 0x1, -R2 ;  /* 0x00000001ea037824 */ /* 0x000fe200078e0a02 */
[C---:B------:R-:W-:Y:S02]  /*14960*/  ISETP.LT.OR P3, PT, R2.reuse, R239, P2 ;  /* 0x000000ef0200720c */ /* 0x040fe40001761670 */
[----:B------:R-:W-:-:S02]  /*14970*/  ISETP.LT.OR P1, PT, R2, R238, P1 ;  /* 0x000000ee0200720c */ /* 0x000fc40000f21670 */
[----:B------:R-:W-:Y:S01]  /*14980*/  ISETP.LT.OR P4, PT, R2, R237, P0 ;  /* 0x000000ed0200720c */ /* 0x000fe20000781670 */
[----:B------:R-:W-:Y:S01]  /*14990*/  IMAD.IADD R2, R241, 0x1, -R2 ;  /* 0x00000001f1027824 */ /* 0x000fe200078e0a02 */
[----:B------:R-:W-:-:S04]  /*149a0*/  IADD3 R0, R0, 0x79, RZ ;  /* 0x0000007900007810 */ /* 0x000fc80007ffe0ff */
[----:B------:R-:W-:Y:S02]  /*149b0*/  IABS R2, R2 ;  /* 0x0000000200027213 */ /* 0x000fe40000000000 */
[----:B------:R-:W-:-:S03]  /*149c0*/  IABS R3, R3 ;  /* 0x0000000300037213 */ /* 0x000fc60000000000 */
[----:B------:R-:W-:Y:S02]  /*149d0*/  IMAD.MOV.U32 R5, RZ, RZ, R2 ;  /* 0x000000ffff057224 */ /* 0x000fe400078e0002 */
[--C-:B------:R-:W-:Y:S01]  /*149e0*/  IMAD.IADD R2, R236, 0x1, -R0.reuse ;  /* 0x00000001ec027824 */ /* 0x100fe200078e0a00 */
[----:B------:R1:W-:Y:S01]  /*149f0*/  I2F R4, R3 ;  /* 0x0000000300047306 */ /* 0x0003e20000201400 */
[----:B------:R-:W-:Y:S01]  /*14a00*/  FSEL R29, R6, -INF , !P6 ;  /* 0xff800000061d7808 */ /* 0x000fe20007000000 */
[----:B------:R-:W-:Y:S01]  /*14a10*/  FFMA.FTZ R8, R8, -UR35, R25 ;  /* 0x8000002308087c23 */ /* 0x000fe20008010019 */
[C---:B------:R-:W-:Y:S02]  /*14a20*/  LOP3.LUT P6, RZ, R231.reuse, 0x4, RZ, 0xc0, !PT ;  /* 0x00000004e7ff7812 */ /* 0x040fe400078cc0ff */
[----:B------:R-:W-:Y:S02]  /*14a30*/  LOP3.LUT P2, RZ, R231, 0x8, RZ, 0xc0, !PT ;  /* 0x00000008e7ff7812 */ /* 0x000fe4000784c0ff */
[----:B-1----:R-:W-:Y:S01]  /*14a40*/  IABS R3, R2 ;  /* 0x0000000200037213 */ /* 0x002fe20000000000 */
[----:B------:R-:W-:-:S05]  /*14a50*/  IMAD.IADD R2, R235, 0x1, -R0 ;  /* 0x00000001eb027824 */ /* 0x000fca00078e0a00 */
[----:B------:R-:W-:Y:S01]  /*14a60*/  IABS R2, R2 ;  /* 0x0000000200027213 */ /* 0x000fe20000000000 */
[----:B------:R1:W3:Y:S01]  /*14a70*/  I2F R6, R3 ;  /* 0x0000000300067306 */ /* 0x0002e20000201400 */
[----:B------:R-:W-:Y:S01]  /*14a80*/  LOP3.LUT R231, R231, 0xfffffffd, RZ, 0xc0, !PT ;  /* 0xfffffffde7e77812 */ /* 0x000fe200078ec0ff */
[----:B------:R-:W-:Y:S01]  /*14a90*/  FFMA.FTZ R9, R11, -UR35, R27 ;  /* 0x800000230b097c23 */ /* 0x000fe2000801001b */
[----:B------:R-:W-:Y:S01]  /*14aa0*/  FSEL R31, R8, -INF , !P2 ;  /* 0xff800000081f7808 */ /* 0x000fe20005000000 */
[----:B------:R-:W-:Y:S01]  /*14ab0*/  FFMA.FTZ R7, R7, -UR35, R88 ;  /* 0x8000002307077c23 */ /* 0x000fe20008010058 */
[----:B------:R-:W-:Y:S02]  /*14ac0*/  @P1 LOP3.LUT R231, R231, 0x2, RZ, 0xfc, !PT ;  /* 0x00000002e7e71812 */ /* 0x000fe400078efcff */
[C---:B------:R-:W-:Y:S02]  /*14ad0*/  ISETP.GE.AND P2, PT, R0.reuse, R245, PT ;  /* 0x000000f50000720c */ /* 0x040fe40003f46270 */
[----:B------:R-:W-:-:S02]  /*14ae0*/  ISETP.GE.AND P1, PT, R0, R244, PT ;  /* 0x000000f40000720c */ /* 0x000fc40003f26270 */
[----:B------:R-:W-:Y:S01]  /*14af0*/  FSEL R28, R10, -INF , !P3 ;  /* 0xff8000000a1c7808 */ /* 0x000fe20005800000 */
[----:B-1----:R-:W-:Y:S02]  /*14b00*/  IMAD.MOV.U32 R3, RZ, RZ, R2 ;  /* 0x000000ffff037224 */ /* 0x002fe400078e0002 */
[----:B------:R-:W-:Y:S01]  /*14b10*/  IMAD.IADD R2, R234, 0x1, -R0 ;  /* 0x00000001ea027824 */ /* 0x000fe200078e0a00 */
[C---:B------:R-:W-:Y:S01]  /*14b20*/  ISETP.GE.AND P0, PT, R0.reuse, R243, PT ;  /* 0x000000f30000720c */ /* 0x040fe20003f06270 */
[----:B------:R-:W-:Y:S01]  /*14b30*/  IMAD.MOV.U32 R88, RZ, RZ, R68 ;  /* 0x000000ffff587224 */ /* 0x000fe200078e0044 */
[----:B------:R-:W-:Y:S02]  /*14b40*/  ISETP.GE.AND P3, PT, R0, R242, PT ;  /* 0x000000f20000720c */ /* 0x000fe40003f66270 */
[----:B------:R-:W-:Y:S01]  /*14b50*/  IABS R2, R2 ;  /* 0x0000000200027213 */ /* 0x000fe20000000000 */
[----:B------:R-:W1:Y:S01]  /*14b60*/  I2F R8, R5 ;  /* 0x0000000500087306 */ /* 0x000e620000201400 */
[----:B------:R-:W-:-:S02]  /*14b70*/  FSEL R68, R9, -INF , !P6 ;  /* 0xff80000009447808 */ /* 0x000fc40007000000 */
[----:B------:R-:W-:Y:S02]  /*14b80*/  FSEL R27, R7, -INF , !P5 ;  /* 0xff800000071b7808 */ /* 0x000fe40006800000 */
[C---:B------:R-:W-:Y:S02]  /*14b90*/  ISETP.LT.OR P6, PT, R0.reuse, R240, P2 ;  /* 0x000000f00000720c */ /* 0x040fe400017c1670 */
[C---:B------:R-:W-:Y:S01]  /*14ba0*/  ISETP.LT.OR P5, PT, R0.reuse, R239, P1 ;  /* 0x000000ef0000720c */ /* 0x040fe20000fa1670 */
[----:B------:R4:W1:Y:S01]  /*14bb0*/  I2F R5, R3 ;  /* 0x0000000300057306 */ /* 0x0008620000201400 */
[C---:B------:R-:W-:Y:S02]  /*14bc0*/  ISETP.LT.OR P2, PT, R0.reuse, R238, P0 ;  /* 0x000000ee0000720c */ /* 0x040fe40000741670 */
[----:B------:R-:W-:Y:S01]  /*14bd0*/  ISETP.LT.OR P1, PT, R0, R237, P3 ;  /* 0x000000ed0000720c */ /* 0x000fe20001f21670 */
[----:B----4-:R-:W-:Y:S02]  /*14be0*/  IMAD.IADD R3, R241, 0x1, -R0 ;  /* 0x00000001f1037824 */ /* 0x010fe400078e0a00 */
[----:B------:R-:W-:-:S06]  /*14bf0*/  IMAD.MOV.U32 R0, RZ, RZ, R2 ;  /* 0x000000ffff007224 */ /* 0x000fcc00078e0002 */
[----:B------:R-:W4:Y:S01]  /*14c00*/  I2F R0, R0 ;  /* 0x0000000000007306 */ /* 0x000f220000201400 */
[----:B------:R-:W-:Y:S01]  /*14c10*/  IABS R3, R3 ;  /* 0x0000000300037213 */ /* 0x000fe20000000000 */
[----:B---3--:R-:W-:-:S04]  /*14c20*/  FFMA.FTZ R6, R6, -UR35, R72 ;  /* 0x8000002306067c23 */ /* 0x008fc80008010048 */
[----:B------:R-:W-:Y:S02]  /*14c30*/  IMAD.MOV.U32 R7, RZ, RZ, R3 ;  /* 0x000000ffff077224 */ /* 0x000fe400078e0003 */
[----:B-1----:R-:W-:Y:S02]  /*14c40*/  FFMA.FTZ R3, R8, -UR35, R73 ;  /* 0x8000002308037c23 */ /* 0x002fe40008010049 */
[----:B------:R2:W5:Y:S01]  /*14c50*/  LDL.LU R73, [R1+0xb4] ;  /* 0x0000b40001497983 */ /* 0x0005620000300800 */
[----:B------:R-:W-:-:S03]  /*14c60*/  FFMA.FTZ R5, R5, -UR35, R71 ;  /* 0x8000002305057c23 */ /* 0x000fc60008010047 */
[----:B------:R2:W5:Y:S01]  /*14c70*/  LDL.LU R72, [R1+0xb0] ;  /* 0x0000b00001487983 */ /* 0x0005620000300800 */
[----:B----4-:R-:W-:-:S03]  /*14c80*/  FFMA.FTZ R2, R0, -UR35, R70 ;  /* 0x8000002300027c23 */ /* 0x010fc60008010046 */
[----:B------:R2:W5:Y:S04]  /*14c90*/  LDL.LU R71, [R1+0xac] ;  /* 0x0000ac0001477983 */ /* 0x0005680000300800 */
[----:B------:R2:W5:Y:S01]  /*14ca0*/  LDL.LU R70, [R1+0xa8] ;  /* 0x0000a80001467983 */ /* 0x0005620000300800 */
[----:B------:R-:W-:Y:S01]  /*14cb0*/  FFMA.FTZ R4, R4, -UR35, R88 ;  /* 0x8000002304047c23 */ /* 0x000fe20008010058 */
[----:B------:R-:W1:Y:S01]  /*14cc0*/  I2F R7, R7 ;  /* 0x0000000700077306 */ /* 0x000e620000201400 */
[----:B------:R-:W-:-:S04]  /*14cd0*/  LOP3.LUT P0, RZ, R231, 0x2, RZ, 0xc0, !PT ;  /* 0x00000002e7ff7812 */ /* 0x000fc8000780c0ff */
[----:B------:R-:W-:Y:S02]  /*14ce0*/  FSEL R26, R4, -INF , !P0 ;  /* 0xff800000041a7808 */ /* 0x000fe40004000000 */
[----:B------:R-:W-:Y:S02]  /*14cf0*/  PLOP3.LUT P0, PT, PT, PT, UP0, 0x80, 0x0 ;  /* 0x000000000000781c */ /* 0x000fe40003f0f008 */
[----:B------:R-:W-:Y:S02]  /*14d00*/  FSEL R65, R3, -INF , !P4 ;  /* 0xff80000003417808 */ /* 0x000fe40006000000 */
[----:B------:R-:W-:Y:S01]  /*14d10*/  LOP3.LUT P4, RZ, R233, 0x1000000, RZ, 0xc0, !PT ;  /* 0x01000000e9ff7812 */ /* 0x000fe2000788c0ff */
[----:B-1----:R-:W-:Y:S01]  /*14d20*/  FFMA.FTZ R0, R7, -UR35, R23 ;  /* 0x8000002307007c23 */ /* 0x002fe20008010017 */
[----:B------:R-:W-:Y:S02]  /*14d30*/  FSEL R23, R6, -INF , !P6 ;  /* 0xff80000006177808 */ /* 0x000fe40007000000 */
[----:B------:R-:W-:-:S02]  /*14d40*/  FSEL R24, R5, -INF , !P5 ;  /* 0xff80000005187808 */ /* 0x000fc40006800000 */
[----:B------:R-:W-:Y:S02]  /*14d50*/  FSEL R25, R2, -INF , !P2 ;  /* 0xff80000002197808 */ /* 0x000fe40005000000 */
[----:B------:R-:W-:Y:S01]  /*14d60*/  FSEL R64, R0, -INF , !P1 ;  /* 0xff80000000407808 */ /* 0x000fe20004800000 */
[----:B------:R-:W-:Y:S05]  /*14d70*/  @!P0 BRA `(.L_x_831) ;  /* 0x000006d000008947 */ /* 0x000fea0003800000 */
[----:B--2---:R-:W2:Y:S04]  /*14d80*/  LDL.64 R90, [R1+0x98] ;  /* 0x00009800015a7983 */ /* 0x004ea80000100a00 */
[----:B------:R-:W3:Y:S01]  /*14d90*/  LDL.64 R88, [R1+0x90] ;  /* 0x0000900001587983 */ /* 0x000ee20000100a00 */
[----:B------:R-:W-:Y:S01]  /*14da0*/  UIADD3 UR7, UR7, -0x3, URZ ;  /* 0xfffffffd07077890 */ /* 0x000fe2000fffe03f */
[----:B------:R-:W-:Y:S01]  /*14db0*/  BSSY B0, `(.L_x_832) ;  /* 0x0000068000007945 */ /* 0x000fe20003800000 */
[----:B------:R-:W-:Y:S01]  /*14dc0*/  ULDC.64 UR10, c[0x0][0x198] ;  /* 0x00006600000a7ab9 */ /* 0x000fe20000000a00 */
[----:B------:R1:W-:Y:S01]  /*14dd0*/  @P4 STS.128 [R246+0x4000], RZ ;  /* 0x004000fff6004388 */ /* 0x0003e20000000c00 */
[----:B------:R-:W-:-:S02]  /*14de0*/  USHF.R.S32.HI UR5, URZ, 0x1f, UR7 ;  /* 0x0000001f3f057899 */ /* 0x000fc40008011407 */
[----:B------:R-:W-:Y:S02]  /*14df0*/  UIMAD.WIDE.U32 UR14, UR7, UR10, URZ ;  /* 0x0000000a070e72a5 */ /* 0x000fe4000f8e003f */
[----:B------:R-:W-:-:S04]  /*14e00*/  UIMAD UR5, UR5, UR10, URZ ;  /* 0x0000000a050572a4 */ /* 0x000fc8000f8e023f */
[----:B------:R-:W-:Y:S01]  /*14e10*/  UIMAD UR5, UR7, UR11, UR5 ;  /* 0x0000000b070572a4 */ /* 0x000fe2000f8e0205 */
[----:B------:R-:W-:Y:S02]  /*14e20*/  IMAD.U32 R2, RZ, RZ, UR14 ;  /* 0x0000000eff027e24 */ /* 0x000fe4000f8e00ff */
[----:B------:R-:W-:Y:S01]  /*14e30*/  IMAD.U32 R3, RZ, RZ, UR14 ;  /* 0x0000000eff037e24 */ /* 0x000fe2000f8e00ff */
[----:B------:R-:W-:-:S06]  /*14e40*/  UIADD3 UR5, UR15, UR5, URZ ;  /* 0x000000050f057290 */ /* 0x000fcc000fffe03f */
[----:B------:R-:W-:Y:S01]  /*14e50*/  IMAD.U32 R0, RZ, RZ, UR5 ;  /* 0x00000005ff007e24 */ /* 0x000fe2000f8e00ff */
[----:B--2---:R-:W-:-:S04]  /*14e60*/  LEA R2, P0, R2, R90, 0x7 ;  /* 0x0000005a02027211 */ /* 0x004fc800078038ff */
[----:B---3--:R-:W-:Y:S02]  /*14e70*/  LEA.HI.X R3, R3, R89, R0, 0x7, P0 ;  /* 0x0000005903037211 */ /* 0x008fe400000f3c00 */
[----:B------:R-:W-:-:S04]  /*14e80*/  @!P4 IADD3 R0, P1, R2, UR27, RZ ;  /* 0x0000001b0200cc10 */ /* 0x000fc8000ff3e0ff */
[----:B------:R-:W-:Y:S02]  /*14e90*/  @!P4 LEA R4, P0, R0, c[0x0][0x168], 0x1 ;  /* 0x00005a000004ca11 */ /* 0x000fe400078008ff */
[----:B------:R-:W-:-:S04]  /*14ea0*/  @!P4 IADD3.X R5, R3, UR26, RZ, P1, !PT ;  /* 0x0000001a0305cc10 */ /* 0x000fc80008ffe4ff */
[----:B------:R-:W-:Y:S01]  /*14eb0*/  @!P4 LEA.HI.X R5, R0, c[0x0][0x16c], R5, 0x1, P0 ;  /* 0x00005b000005ca11 */ /* 0x000fe200000f0c05 */
[----:B------:R-:W-:Y:S01]  /*14ec0*/  IMAD.U32 R0, RZ, RZ, UR4 ;  /* 0x00000004ff007e24 */ /* 0x000fe2000f8e00ff */
[----:B------:R-:W-:-:S04]  /*14ed0*/  @!P4 LEA R6, P0, R2, c[0x0][0x168], 0x1 ;  /* 0x00005a000206ca11 */ /* 0x000fc800078008ff */
[----:B------:R-:W-:Y:S02]  /*14ee0*/  @!P4 LEA.HI.X R7, R2, c[0x0][0x16c], R3, 0x1, P0 ;  /* 0x00005b000207ca11 */ /* 0x000fe400000f0c03 */
[----:B------:R-:W-:-:S03]  /*14ef0*/  @!P4 LEA R0, P0, R0, R2, 0x5 ;  /* 0x000000020000c211 */ /* 0x000fc600078028ff */
        /* <DEDUP_REMOVED lines=10> */
[----:B--2---:R-:W-:-:S02]  /*14fa0*/  @!P4 IMAD.MOV.U32 R6, RZ, RZ, c[0x0][0x19c] ;  /* 0x00006700ff06c624 */ /* 0x004fc400078e00ff */
[----:B------:R-:W-:-:S04]  /*14fb0*/  @!P4 IMAD.MOV.U32 R7, RZ, RZ, c[0x0][0x19c] ;  /* 0x00006700ff07c624 */ /* 0x000fc800078e00ff */
[----:B------:R-:W-:Y:S01]  /*14fc0*/  @!P4 IMAD R7, R7, 0x30, RZ ;  /* 0x000000300707c824 */ /* 0x000fe200078e02ff */
[----:B---3--:R-:W-:-:S04]  /*14fd0*/  MOV R4, UR4 ;  /* 0x0000000400047c02 */ /* 0x008fc80008000f00 */
[C---:B------:R-:W-:Y:S01]  /*14fe0*/  @!P4 LEA.HI.X R6, R4.reuse, R3, R6, 0x5, P0 ;  /* 0x000000030406c211 */ /* 0x040fe200000f2c06 */
[----:B------:R-:W-:Y:S01]  /*14ff0*/  @!P4 IMAD.WIDE.U32 R4, R4, 0x30, R2 ;  /* 0x000000300404c825 */ /* 0x000fe200078e0002 */
[----:B------:R-:W-:-:S04]  /*15000*/  @!P4 LEA R8, P0, R0, c[0x0][0x168], 0x1 ;  /* 0x00005a000008ca11 */ /* 0x000fc800078008ff */
[----:B------:R-:W-:Y:S01]  /*15010*/  @!P4 LEA.HI.X R9, R0, c[0x0][0x16c], R6, 0x1, P0 ;  /* 0x00005b000009ca11 */ /* 0x000fe200000f0c06 */
[----:B------:R-:W-:Y:S01]  /*15020*/  @!P4 IMAD.IADD R0, R7, 0x1, R5 ;  /* 0x000000010700c824 */ /* 0x000fe200078e0205 */
[C---:B------:R-:W-:Y:S02]  /*15030*/  @!P4 LEA R6, P0, R4.reuse, c[0x0][0x168], 0x1 ;  /* 0x00005a000406ca11 */ /* 0x040fe400078008ff */
[----:B------:R-:W-:Y:S01]  /*15040*/  @!P4 MOV R5, R3 ;  /* 0x000000030005c202 */ /* 0x000fe20000000f00 */
        /* <DEDUP_REMOVED lines=12> */
[----:B------:R3:W-:Y:S04]  /*15110*/  @!P4 LDGSTS.E.BYPASS.LTC128B.128 [R246+0x5800], [R6.64] ;  /* 0x0580000006f6cfae */ /* 0x0007e8000b901d74 */
[----:B------:R1:W-:Y:S01]  /*15120*/  @P4 STS.128 [R246+0x6000], RZ ;  /* 0x006000fff6004388 */ /* 0x0003e20000000c00 */
[----:B--2---:R-:W-:-:S04]  /*15130*/  @!P4 IMAD.MOV.U32 R8, RZ, RZ, c[0x0][0x19c] ;  /* 0x00006700ff08c624 */ /* 0x004fc800078e00ff */
[----:B------:R-:W-:Y:S02]  /*15140*/  @!P4 IMAD R8, R8, 0x50, RZ ;  /* 0x000000500808c824 */ /* 0x000fe400078e02ff */
[----:B---3--:R-:W-:Y:S02]  /*15150*/  @!P4 IMAD.MOV.U32 R7, RZ, RZ, c[0x0][0x19c] ;  /* 0x00006700ff07c624 */ /* 0x008fe400078e00ff */
        /* <DEDUP_REMOVED lines=8> */
[----:B------:R-:W-:Y:S02]  /*151e0*/  @!P4 IMAD.MOV.U32 R5, RZ, RZ, R3 ;  /* 0x000000ffff05c224 */ /* 0x000fe400078e0003 */
[----:B------:R-:W-:Y:S01]  /*151f0*/  @!PT LDS RZ, [RZ] ;  /* 0x00000000fffff984 */ /* 0x000fe20000000800 */
[----:B------:R-:W-:Y:S01]  /*15200*/  @!PT LDS RZ, [RZ] ;  /* 0x00000000fffff984 */ /* 0x000fe20000000800 */
[----:B------:R-:W-:Y:S01]  /*15210*/  @!PT LDS RZ, [RZ] ;  /* 0x00000000fffff984 */ /* 0x000fe20000000800 */
[----:B------:R2:W-:Y:S01]  /*15220*/  @!P4 LDGSTS.E.BYPASS.LTC128B.128 [R246+0x6000], [R6.64] ;  /* 0x0600000006f6cfae */ /* 0x0005e2000b901d74 */
[----:B------:R-:W-:Y:S01]  /*15230*/  @!P4 LEA.HI.X R9, R4, c[0x0][0x16c], R0, 0x1, P0 ;  /* 0x00005b000409ca11 */ /* 0x000fe200000f0c00 */
[----:B------:R-:W-:Y:S01]  /*15240*/  @!P4 IMAD.MOV.U32 R0, RZ, RZ, c[0x0][0x19c] ;  /* 0x00006700ff00c624 */ /* 0x000fe200078e00ff */
[----:B------:R-:W-:Y:S01]  /*15250*/  @!P4 MOV R4, R2 ;  /* 0x000000020004c202 */ /* 0x000fe20000000f00 */
[----:B------:R1:W-:Y:S02]  /*15260*/  @P4 STS.128 [R246+0x6800], RZ ;  /* 0x006800fff6004388 */ /* 0x0003e40000000c00 */
[----:B------:R-:W-:-:S02]  /*15270*/  @!P4 IMAD R0, R0, 0x60, RZ ;  /* 0x000000600000c824 */ /* 0x000fc400078e02ff */
[----:B------:R-:W-:Y:S01]  /*15280*/  @!PT LDS RZ, [RZ] ;  /* 0x00000000fffff984 */ /* 0x000fe20000000800 */
[----:B------:R-:W-:Y:S01]  /*15290*/  @!PT LDS RZ, [RZ] ;  /* 0x00000000fffff984 */ /* 0x000fe20000000800 */
[----:B------:R-:W-:Y:S01]  /*152a0*/  @!PT LDS RZ, [RZ] ;  /* 0x00000000fffff984 */ /* 0x000fe20000000800 */
[----:B------:R1:W-:Y:S04]  /*152b0*/  @!P4 LDGSTS.E.BYPASS.LTC128B.128 [R246+0x6800], [R8.64] ;  /* 0x0680000008f6cfae */ /* 0x0003e8000b901d74 */
[----:B------:R1:W-:Y:S01]  /*152c0*/  @P4 STS.128 [R246+0x7000], RZ ;  /* 0x007000fff6004388 */ /* 0x0003e20000000c00 */
[----:B--2---:R-:W-:-:S04]  /*152d0*/  IMAD.U32 R6, RZ, RZ, UR4 ;  /* 0x00000004ff067e24 */ /* 0x004fc8000f8e00ff */
[----:B------:R-:W-:-:S04]  /*152e0*/  @!P4 IMAD.WIDE.U32 R4, R6, 0x60, R4 ;  /* 0x000000600604c825 */ /* 0x000fc800078e0004 */
[----:B------:R-:W-:Y:S01]  /*152f0*/  @!P4 IMAD.IADD R0, R0, 0x1, R5 ;  /* 0x000000010000c824 */ /* 0x000fe200078e0205 */
[----:B------:R-:W-:-:S04]  /*15300*/  @!P4 LEA R6, P0, R4, c[0x0][0x168], 0x1 ;  /* 0x00005a000406ca11 */ /* 0x000fc800078008ff */
[----:B------:R-:W-:-:S05]  /*15310*/  @!P4 LEA.HI.X R7, R4, c[0x0][0x16c], R0, 0x1, P0 ;  /* 0x00005b000407ca11 */ /* 0x000fca00000f0c00 */
[----:B------:R-:W-:Y:S01]  /*15320*/  @!PT LDS RZ, [RZ] ;  /* 0x00000000fffff984 */ /* 0x000fe20000000800 */
[----:B------:R-:W-:Y:S01]  /*15330*/  @!PT LDS RZ, [RZ] ;  /* 0x00000000fffff984 */ /* 0x000fe20000000800 */
[----:B------:R-:W-:Y:S01]  /*15340*/  @!PT LDS RZ, [RZ] ;  /* 0x00000000fffff984 */ /* 0x000fe20000000800 */
[----:B------:R1:W-:Y:S04]  /*15350*/  @!P4 LDGSTS.E.BYPASS.LTC128B.128 [R246+0x7000], [R6.64] ;  /* 0x0700000006f6cfae */ /* 0x0003e8000b901d74 */
[----:B------:R1:W-:Y:S01]  /*15360*/  @P4 STS.128 [R246+0x7800], RZ ;  /* 0x007800fff6004388 */ /* 0x0003e20000000c00 */
[----:B------:R-:W-:Y:S05]  /*15370*/  @P4 BRA `(.L_x_833) ;  /* 0x000000b000004947 */ /* 0x000fea0003800000 */
[----:B------:R-:W-:Y:S01]  /*15380*/  IMAD.U32 R4, RZ, RZ, UR4 ;  /* 0x00000004ff047e24 */ /* 0x000fe2000f8e00ff */
        /* <DEDUP_REMOVED lines=10> */
.L_x_833:
[----:B------:R-:W-:Y:S05]  /*15430*/  BSYNC B0 ;  /* 0x0000000000007941 */ /* 0x000fea0003800000 */
.L_x_832:
[----:B------:R-:W0:Y:S02]  /*15440*/  LDGDEPBAR ;  /* 0x00000000000079af */ /* 0x000e240000000000 */
.L_x_831:
[----:B--2---:R-:W-:Y:S04]  /*15450*/  STL [R1+0x110], R243 ;  /* 0x000110f301007387 */ /* 0x004fe80000100800 */
[----:B------:R-:W-:Y:S04]  /*15460*/  STL [R1+0x10c], R242 ;  /* 0x00010cf201007387 */ /* 0x000fe80000100800 */
[----:B------:R2:W-:Y:S04]  /*15470*/  STL [R1+0x108], R241 ;  /* 0x000108f101007387 */ /* 0x0005e80000100800 */
[----:B------:R3:W-:Y:S04]  /*15480*/  STL [R1+0x104], R240 ;  /* 0x000104f001007387 */ /* 0x0007e80000100800 */
[----:B------:R-:W-:Y:S04]  /*15490*/  STL [R1+0x100], R239 ;  /* 0x000100ef01007387 */ /* 0x000fe80000100800 */
[----:B------:R-:W-:Y:S04]  /*154a0*/  STL [R1+0xfc], R238 ;  /* 0x0000fcee01007387 */ /* 0x000fe80000100800 */
[----:B------:R-:W-:Y:S04]  /*154b0*/  STL [R1+0xf8], R237 ;  /* 0x0000f8ed01007387 */ /* 0x000fe80000100800 */
[----:B------:R-:W-:Y:S04]  /*154c0*/  STL [R1+0xf4], R236 ;  /* 0x0000f4ec01007387 */ /* 0x000fe80000100800 */
[----:B------:R-:W-:Y:S01]  /*154d0*/  STL [R1+0xf0], R235 ;  /* 0x0000f0eb01007387 */ /* 0x000fe20000100800 */
[----:B--2---:R-:W-:-:S03]  /*154e0*/  MOV R241, R107 ;  /* 0x0000006b00f17202 */ /* 0x004fc60000000f00 */
[----:B------:R-:W-:Y:S01]  /*154f0*/  STL [R1+0xec], R234 ;  /* 0x0000ecea01007387 */ /* 0x000fe20000100800 */
[----:B---3--:R-:W-:-:S03]  /*15500*/  MOV R240, R105 ;  /* 0x0000006900f07202 */ /* 0x008fc60000000f00 */
[----:B------:R-:W-:Y:S04]  /*15510*/  STL [R1+0xe8], R233 ;  /* 0x0000e8e901007387 */ /* 0x000fe80000100800 */
[----:B------:R-:W-:Y:S04]  /*15520*/  STL [R1+0xe4], R231 ;  /* 0x0000e4e701007387 */ /* 0x000fe80000100800 */
[----:B------:R-:W-:Y:S04]  /*15530*/  STL [R1+0xe0], R230 ;  /* 0x0000e0e601007387 */ /* 0x000fe80000100800 */
[----:B------:R2:W-:Y:S04]  /*15540*/  STL [R1+0xdc], R229 ;  /* 0x0000dce501007387 */ /* 0x0005e80000100800 */
[----:B------:R-:W3:Y:S04]  /*15550*/  LDL.LU R10, [R1+0x30] ;  /* 0x00003000010a7983 */ /* 0x000ee80000300800 */
[----:B-1----:R-:W4:Y:S04]  /*15560*/  LDL.LU R9, [R1+0x44] ;  /* 0x0000440001097983 */ /* 0x002f280000300800 */
[----:B------:R1:W-:Y:S01]  /*15570*/  STL [R1+0xd8], R228 ;  /* 0x0000d8e401007387 */ /* 0x0003e20000100800 */
[----:B------:R-:W-:Y:S01]  /*15580*/  IMAD.MOV.U32 R2, RZ, RZ, R104 ;  /* 0x000000ffff027224 */ /* 0x000fe200078e0068 */
[----:B--2---:R-:W-:-:S02]  /*15590*/  MOV R229, R106 ;  /* 0x0000006a00e57202 */ /* 0x004fc40000000f00 */
[----:B-1----:R-:W2:Y:S04]  /*155a0*/  LDL.LU R228, [R1+0x2c] ;  /* 0x00002c0001e47983 */ /* 0x002ea80000300800 */
[----:B------:R-:W2:Y:S04]  /*155b0*/  LDL.LU R8, [R1+0x64] ;  /* 0x0000640001087983 */ /* 0x000ea80000300800 */
[----:B------:R-:W2:Y:S04]  /*155c0*/  LDL.LU R0, [R1+0x54] ;  /* 0x0000540001007983 */ /* 0x000ea80000300800 */
[----:B------:R-:W3:Y:S04]  /*155d0*/  LDL.LU R7, [R1+0x50] ;  /* 0x0000500001077983 */ /* 0x000ee80000300800 */
[----:B------:R-:W3:Y:S04]  /*155e0*/  LDL.LU R6, [R1+0x14] ;  /* 0x0000140001067983 */ /* 0x000ee80000300800 */
[----:B------:R-:W3:Y:S04]  /*155f0*/  LDL.LU R5, [R1+0x20] ;  /* 0x0000200001057983 */ /* 0x000ee80000300800 */
[----:B------:R-:W3:Y:S04]  /*15600*/  LDL.LU R4, [R1+0x38] ;  /* 0x0000380001047983 */ /* 0x000ee80000300800 */
[----:B------:R-:W3:Y:S04]  /*15610*/  LDL.LU R3, [R1+0x3c] ;  /* 0x00003c0001037983 */ /* 0x000ee80000300800 */
[----:B------:R-:W-:Y:S04]  /*15620*/  STL [R1+0xd4], R227 ;  /* 0x0000d4e301007387 */ /* 0x000fe80000100800 */
[----:B------:R-:W-:Y:S04]  /*15630*/  STL [R1+0xd0], R226 ;  /* 0x0000d0e201007387 */ /* 0x000fe80000100800 */
[----:B------:R-:W-:Y:S04]  /*15640*/  STL [R1+0xcc], R225 ;  /* 0x0000cce101007387 */ /* 0x000fe80000100800 */
[----:B------:R1:W-:Y:S04]  /*15650*/  STL [R1+0xc8], R224 ;  /* 0x0000c8e001007387 */ /* 0x0003e80000100800 */
[----:B-1----:R-:W3:Y:S04]  /*15660*/  LDL.LU R224, [R1+0x40] ;  /* 0x0000400001e07983 */ /* 0x002ee80000300800 */
[----:B------:R-:W3:Y:S04]  /*15670*/  LDL.LU R11, [R1+0x60] ;  /* 0x00006000010b7983 */ /* 0x000ee80000300800 */
[----:B------:R-:W4:Y:S04]  /*15680*/  LDL.LU R235, [R1+0x68] ;  /* 0x0000680001eb7983 */ /* 0x000f280000300800 */
[----:B------:R-:W4:Y:S04]  /*15690*/  LDL.LU R14, [R1+0x4c] ;  /* 0x00004c00010e7983 */ /* 0x000f280000300800 */
[----:B------:R-:W4:Y:S04]  /*156a0*/  LDL.LU R234, [R1+0x6c] ;  /* 0x00006c0001ea7983 */ /* 0x000f280000300800 */
[----:B------:R-:W4:Y:S04]  /*156b0*/  LDL.LU R48, [R1+0x48] ;  /* 0x0000480001307983 */ /* 0x000f280000300800 */
[----:B------:R-:W4:Y:S04]  /*156c0*/  LDL.LU R107, [R1+0x34] ;  /* 0x00003400016b7983 */ /* 0x000f280000300800 */
[----:B------:R-:W4:Y:S04]  /*156d0*/  LDL.LU R106, [R1+0x28] ;  /* 0x00002800016a7983 */ /* 0x000f280000300800 */
[----:B------:R-:W4:Y:S04]  /*156e0*/  LDL.LU R105, [R1+0x18] ;  /* 0x0000180001697983 */ /* 0x000f280000300800 */
[----:B------:R-:W4:Y:S04]  /*156f0*/  LDL.LU R104, [R1+0xc] ;  /* 0x00000c0001687983 */ /* 0x000f280000300800 */
[----:B------:R-:W-:Y:S04]  /*15700*/  STL [R1+0xc4], R223 ;  /* 0x0000c4df01007387 */ /* 0x000fe80000100800 */
[----:B------:R1:W-:Y:S04]  /*15710*/  STL [R1+0xc0], R222 ;  /* 0x0000c0de01007387 */ /* 0x0003e80000100800 */
[----:B------:R2:W-:Y:S04]  /*15720*/  STL [R1+0xbc], R221 ;  /* 0x0000bcdd01007387 */ /* 0x0005e80000100800 */
[----:B------:R1:W-:Y:S01]  /*15730*/  STL [R1+0xb8], R220 ;  /* 0x0000b8dc01007387 */ /* 0x0003e20000100800 */
[----:B------:R-:W-:-:S03]  /*15740*/  MOV R55, R33 ;  /* 0x0000002100377202 */ /* 0x000fc60000000f00 */
[----:B------:R-:W-:Y:S04]  /*15750*/  STL [R1+0xb4], R219 ;  /* 0x0000b4db01007387 */ /* 0x000fe80000100800 */
[----:B------:R-:W-:Y:S04]  /*15760*/  STL [R1+0xb0], R218 ;  /* 0x0000b0da01007387 */ /* 0x000fe80000100800 */
[----:B------:R2:W-:Y:S04]  /*15770*/  STL [R1+0xac], R217 ;  /* 0x0000acd901007387 */ /* 0x0005e80000100800 */
[----:B------:R-:W-:Y:S04]  /*15780*/  STL [R1+0xa8], R212 ;  /* 0x0000a8d401007387 */ /* 0x000fe80000100800 */
[----:B------:R-:W4:Y:S04]  /*15790*/  LDL.LU R33, [R1+0x70] ;  /* 0x0000700001217983 */ /* 0x000f280000300800 */
[----:B------:R-:W4:Y:S04]  /*157a0*/  LDL.LU R57, [R1+0x7c] ;  /* 0x00007c0001397983 */ /* 0x000f280000300800 */
[----:B------:R-:W4:Y:S01]  /*157b0*/  LDL.LU R56, [R1+0x74] ;  /* 0x0000740001387983 */ /* 0x000f220000300800 */
[----:B-1----:R-:W-:-:S02]  /*157c0*/  MOV R222, R2 ;  /* 0x0000000200de7202 */ /* 0x002fc40000000f00 */
[----:B-----5:R-:W-:-:S04]  /*157d0*/  FMNMX.FTZ R2, R72, R17, !PT ;  /* 0x0000001148027209 */ /* 0x020fc80007810000 */
[----:B------:R-:W-:-:S04]  /*157e0*/  FMNMX.FTZ R2, R32, R2, !PT ;  /* 0x0000000220027209 */ /* 0x000fc80007810000 */
[----:B------:R-:W-:Y:S02]  /*157f0*/  FMNMX.FTZ R2, R22, R2, !PT ;  /* 0x0000000216027209 */ /* 0x000fe40007810000 */
[----:B------:R-:W-:Y:S02]  /*15800*/  MOV R54, R34 ;  /* 0x0000002200367202 */ /* 0x000fe40000000f00 */
[----:B------:R-:W-:Y:S02]  /*15810*/  FMNMX.FTZ R2, R44, R2, !PT ;  /* 0x000000022c027209 */ /* 0x000fe40007810000 */
[----:B--2---:R-:W-:Y:S02]  /*15820*/  MOV R221, R0 ;  /* 0x0000000000dd7202 */ /* 0x004fe40000000f00 */
[----:B------:R-:W-:-:S04]  /*15830*/  FMNMX.FTZ R0, R73, R16, !PT ;  /* 0x0000001049007209 */ /* 0x000fc80007810000 */
[----:B------:R-:W-:-:S04]  /*15840*/  FMNMX.FTZ R0, R20, R0, !PT ;  /* 0x0000000014007209 */ /* 0x000fc80007810000 */
[----:B------:R-:W-:-:S04]  /*15850*/  FMNMX.FTZ R0, R18, R0, !PT ;  /* 0x0000000012007209 */ /* 0x000fc80007810000 */
[----:B------:R-:W-:-:S04]  /*15860*/  FMNMX.FTZ R0, R15, R0, !PT ;  /* 0x000000000f007209 */ /* 0x000fc80007810000 */
[----:B------:R-:W-:-:S04]  /*15870*/  FMNMX.FTZ R0, R79, R0, !PT ;  /* 0x000000004f007209 */ /* 0x000fc80007810000 */
[----:B---3--:R-:W-:-:S04]  /*15880*/  FMNMX.FTZ R0, R11, R0, !PT ;  /* 0x000000000b007209 */ /* 0x008fc80007810000 */
[----:B----4-:R-:W-:-:S04]  /*15890*/  FMNMX.FTZ R0, R14, R0, !PT ;  /* 0x000000000e007209 */ /* 0x010fc80007810000 */
        /* <DEDUP_REMOVED lines=25> */
[----:B------:R-:W-:-:S03]  /*15a30*/  MOV R237, R4 ;  /* 0x0000000400ed7202 */ /* 0x000fc60000000f00 */
[----:B------:R-:W1:Y:S01]  /*15a40*/  SHFL.BFLY PT, R4, R0, 0x2, 0x1f ;  /* 0x0c401f0000047f89 */ /* 0x000e6200000e0000 */
[----:B------:R-:W-:Y:S01]  /*15a50*/  IMAD.MOV.U32 R236, RZ, RZ, R3 ;  /* 0x000000ffffec7224 */ /* 0x000fe200078e0003 */
[----:B------:R-:W-:Y:S02]  /*15a60*/  FMNMX.FTZ R3, R54, R2, !PT ;  /* 0x0000000236037209 */ /* 0x000fe40007810000 */
[----:B------:R-:W-:Y:S02]  /*15a70*/  FMNMX.FTZ R2, R71, R19, !PT ;  /* 0x0000001347027209 */ /* 0x000fe40007810000 */
[----:B------:R-:W-:Y:S02]  /*15a80*/  MOV R220, R117 ;  /* 0x0000007500dc7202 */ /* 0x000fe40000000f00 */
[----:B------:R-:W-:Y:S02]  /*15a90*/  FMNMX.FTZ R2, R77, R2, !PT ;  /* 0x000000024d027209 */ /* 0x000fe40007810000 */
[----:B------:R-:W-:-:S02]  /*15aa0*/  FMNMX.FTZ R3, R55, R3, !PT ;  /* 0x0000000337037209 */ /* 0x000fc40007810000 */
[----:B------:R-:W-:Y:S02]  /*15ab0*/  MOV R217, R8 ;  /* 0x0000000800d97202 */ /* 0x000fe40000000f00 */
[----:B------:R-:W-:Y:S02]  /*15ac0*/  FMNMX.FTZ R2, R47, R2, !PT ;  /* 0x000000022f027209 */ /* 0x000fe40007810000 */
[----:B------:R-:W-:Y:S02]  /*15ad0*/  FMNMX.FTZ R3, R220, R3, !PT ;  /* 0x00000003dc037209 */ /* 0x000fe40007810000 */
[----:B------:R-:W-:Y:S02]  /*15ae0*/  MOV R51, R202 ;  /* 0x000000ca00337202 */ /* 0x000fe40000000f00 */
[----:B------:R-:W-:Y:S02]  /*15af0*/  FMNMX.FTZ R2, R45, R2, !PT ;  /* 0x000000022d027209 */ /* 0x000fe40007810000 */
[----:B-1----:R-:W-:-:S02]  /*15b00*/  FMNMX.FTZ R8, R0, R4, !PT ;  /* 0x0000000400087209 */ /* 0x002fc40007810000 */
[----:B------:R-:W-:Y:S02]  /*15b10*/  FMNMX.FTZ R0, R70, R21, !PT ;  /* 0x0000001546007209 */ /* 0x000fe40007810000 */
[----:B------:R-:W-:Y:S02]  /*15b20*/  FMNMX.FTZ R4, R221, R3, !PT ;  /* 0x00000003dd047209 */ /* 0x000fe40007810000 */
[----:B------:R-:W-:Y:S02]  /*15b30*/  FMNMX.FTZ R0, R78, R0, !PT ;  /* 0x000000004e007209 */ /* 0x000fe40007810000 */
[----:B------:R-:W-:Y:S02]  /*15b40*/  MOV R50, R201 ;  /* 0x000000c900327202 */ /* 0x000fe40000000f00 */
[----:B------:R-:W-:Y:S02]  /*15b50*/  FMNMX.FTZ R2, R51, R2, !PT ;  /* 0x0000000233027209 */ /* 0x000fe40007810000 */
[----:B------:R-:W-:Y:S01]  /*15b60*/  FMNMX.FTZ R0, R76, R0, !PT ;  /* 0x000000004c007209 */ /* 0x000fe20007810000 */
[----:B------:R-:W-:Y:S01]  /*15b70*/  IMAD.MOV.U32 R49, RZ, RZ, R203 ;  /* 0x000000ffff317224 */ /* 0x000fe200078e00cb */
[----:B------:R-:W-:-:S02]  /*15b80*/  FMNMX.FTZ R4, R236, R4, !PT ;  /* 0x00000004ec047209 */ /* 0x000fc40007810000 */
[----:B------:R-:W-:Y:S02]  /*15b90*/  FMNMX.FTZ R2, R50, R2, !PT ;  /* 0x0000000232027209 */ /* 0x000fe40007810000 */
[----:B------:R-:W-:Y:S01]  /*15ba0*/  FMNMX.FTZ R0, R46, R0, !PT ;  /* 0x000000002e007209 */ /* 0x000fe20007810000 */
[----:B------:R-:W-:Y:S01]  /*15bb0*/  IMAD.MOV.U32 R212, RZ, RZ, R7 ;  /* 0x000000ffffd47224 */ /* 0x000fe200078e0007 */
[----:B------:R-:W-:Y:S02]  /*15bc0*/  MOV R238, R5 ;  /* 0x0000000500ee7202 */ /* 0x000fe40000000f00 */
[----:B------:R-:W-:Y:S02]  /*15bd0*/  FMNMX.FTZ R4, R237, R4, !PT ;  /* 0x00000004ed047209 */ /* 0x000fe40007810000 */
[----:B------:R-:W-:Y:S02]  /*15be0*/  FMNMX.FTZ R2, R49, R2, !PT ;  /* 0x0000000231027209 */ /* 0x000fe40007810000 */
[----:B------:R-:W-:-:S02]  /*15bf0*/  FMNMX.FTZ R0, R234, R0, !PT ;  /* 0x00000000ea007209 */ /* 0x000fc40007810000 */
[----:B------:R-:W-:Y:S02]  /*15c00*/  MOV R239, R6 ;  /* 0x0000000600ef7202 */ /* 0x000fe40000000f00 */
[----:B------:R-:W-:Y:S02]  /*15c10*/  FMNMX.FTZ R4, R238, R4, !PT ;  /* 0x00000004ee047209 */ /* 0x000fe40007810000 */
        /* <DEDUP_REMOVED lines=8> */
[----:B------:R-:W-:Y:S01]  /*15ca0*/  FMNMX.FTZ R4, R222, R4, !PT ;  /* 0x00000004de047209 */ /* 0x000fe20007810000 */
[----:B------:R-:W-:Y:S01]  /*15cb0*/  IMAD.MOV.U32 R53, RZ, RZ, R35 ;  /* 0x000000ffff357224 */ /* 0x000fe200078e0023 */
        /* <DEDUP_REMOVED lines=58> */
[----:B------:R-:W1:Y:S01]  /*16060*/  SHFL.BFLY PT, R7, R8, 0x1, 0x1f ;  /* 0x0c201f0008077f89 */ /* 0x000e6200000e0000 */
[----:B------:R-:W-:-:S03]  /*16070*/  FMNMX.FTZ R2, R87, R2, !PT ;  /* 0x0000000257027209 */ /* 0x000fc60007810000 */
[----:B------:R-:W2:Y:S01]  /*16080*/  SHFL.BFLY PT, R4, R0, 0x2, 0x1f ;  /* 0x0c401f0000047f89 */ /* 0x000ea200000e0000 */
[----:B------:R-:W-:Y:S02]  /*16090*/  FMNMX.FTZ R3, R31, R3, !PT ;  /* 0x000000031f037209 */ /* 0x000fe40007810000 */
[----:B------:R-:W-:Y:S02]  /*160a0*/  FMNMX.FTZ R2, R84, R2, !PT ;  /* 0x0000000254027209 */ /* 0x000fe40007810000 */
[----:B------:R-:W-:Y:S02]  /*160b0*/  FMNMX.FTZ R3, R26, R3, !PT ;  /* 0x000000031a037209 */ /* 0x000fe40007810000 */
[----:B------:R-:W-:Y:S02]  /*160c0*/  FMNMX.FTZ R5, R75, R2, !PT ;  /* 0x000000024b057209 */ /* 0x000fe40007810000 */
[----:B------:R-:W-:Y:S02]  /*160d0*/  FMNMX.FTZ R2, R25, R3, !PT ;  /* 0x0000000319027209 */ /* 0x000fe40007810000 */
[----:B------:R-:W-:-:S03]  /*160e0*/  FMNMX.FTZ R5, R68, R5, !PT ;  /* 0x0000000544057209 */ /* 0x000fc60007810000 */
[----:B------:R-:W3:Y:S01]  /*160f0*/  SHFL.BFLY PT, R6, R2, 0x2, 0x1f ;  /* 0x0c401f0002067f89 */ /* 0x000ee200000e0000 */
[----:B------:R-:W-:-:S04]  /*16100*/  FMNMX.FTZ R5, R65, R5, !PT ;  /* 0x0000000541057209 */ /* 0x000fc80007810000 */
[----:B------:R-:W-:Y:S02]  /*16110*/  FMNMX.FTZ R5, R64, R5, !PT ;  /* 0x0000000540057209 */ /* 0x000fe40007810000 */
[----:B-1----:R-:W-:Y:S02]  /*16120*/  FMNMX.FTZ R203, R8, R7, !PT ;  /* 0x0000000708cb7209 */ /* 0x002fe40007810000 */
[----:B--2---:R-:W-:Y:S01]  /*16130*/  FMNMX.FTZ R3, R0, R4, !PT ;  /* 0x0000000400037209 */ /* 0x004fe20007810000 */
[----:B------:R-:W-:Y:S04]  /*16140*/  SHFL.BFLY PT, R7, R5, 0x2, 0x1f ;  /* 0x0c401f0005077f89 */ /* 0x000fe800000e0000 */
[----:B------:R-:W1:Y:S01]  /*16150*/  SHFL.BFLY PT, R8, R3, 0x1, 0x1f ;  /* 0x0c201f0003087f89 */ /* 0x000e6200000e0000 */
[C---:B------:R-:W-:Y:S01]  /*16160*/  FMUL.FTZ R4, R203.reuse, c[0x0][0x23c] ;  /* 0x00008f00cb047a20 */ /* 0x040fe20000410000 */
[----:B------:R-:W-:-:S04]  /*16170*/  FSETP.NEU.FTZ.AND P2, PT, R203, -INF , PT ;  /* 0xff800000cb00780b */ /* 0x000fc80003f5d000 */
[----:B------:R-:W-:Y:S02]  /*16180*/  FSEL R4, R4, RZ, P2 ;  /* 0x000000ff04047208 */ /* 0x000fe40001000000 */
[----:B---3--:R-:W-:-:S03]  /*16190*/  FMNMX.FTZ R2, R2, R6, !PT ;  /* 0x0000000602027209 */ /* 0x008fc60007810000 */
[--C-:B------:R-:W-:Y:S02]  /*161a0*/  FFMA.FTZ R0, R16, c[0x0][0x23c], -R4.reuse ;  /* 0x00008f0010007a23 */ /* 0x100fe40000010804 */
[----:B------:R-:W2:Y:S02]  /*161b0*/  SHFL.BFLY PT, R9, R2, 0x1, 0x1f ;  /* 0x0c201f0002097f89 */ /* 0x000ea400000e0000 */
[----:B------:R3:W-:Y:S01]  /*161c0*/  MUFU.EX2 R12, R0 ;  /* 0x00000000000c7308 */ /* 0x0007e20000000800 */
[----:B------:R-:W-:-:S07]  /*161d0*/  FFMA.FTZ R6, R20, c[0x0][0x23c], -R4 ;  /* 0x00008f0014067a23 */ /* 0x000fce0000010804 */
[----:B------:R4:W-:Y:S01]  /*161e0*/  MUFU.EX2 R243, R6 ;  /* 0x0000000600f37308 */ /* 0x0009e20000000800 */
[----:B-1----:R-:W-:Y:S01]  /*161f0*/  FMNMX.FTZ R202, R3, R8, !PT ;  /* 0x0000000803ca7209 */ /* 0x002fe20007810000 */
[----:B------:R-:W-:Y:S01]  /*16200*/  FFMA.FTZ R3, R18, c[0x0][0x23c], -R4 ;  /* 0x00008f0012037a23 */ /* 0x000fe20000010804 */
[----:B---3--:R-:W-:-:S05]  /*16210*/  FMNMX.FTZ R0, R5, R7, !PT ;  /* 0x0000000705007209 */ /* 0x008fca0007810000 */
[----:B------:R1:W-:Y:S01]  /*16220*/  MUFU.EX2 R233, R3 ;  /* 0x0000000300e97308 */ /* 0x0003e20000000800 */
[C---:B------:R-:W-:Y:S01]  /*16230*/  FSETP.NEU.FTZ.AND P1, PT, R202.reuse, -INF , PT ;  /* 0xff800000ca00780b */ /* 0x040fe20003f3d000 */
[----:B----4-:R-:W3:Y:S01]  /*16240*/  SHFL.BFLY PT, R6, R0, 0x1, 0x1f ;  /* 0x0c201f0000067f89 */ /* 0x010ee200000e0000 */
[----:B-1----:R-:W-:Y:S01]  /*16250*/  FMUL.FTZ R3, R202, c[0x0][0x23c] ;  /* 0x00008f00ca037a20 */ /* 0x002fe20000410000 */
[----:B--2---:R-:W-:-:S04]  /*16260*/  FMNMX.FTZ R201, R2, R9, !PT ;  /* 0x0000000902c97209 */ /* 0x004fc80007810000 */
[----:B------:R-:W-:-:S05]  /*16270*/  FSEL R3, R3, RZ, P1 ;  /* 0x000000ff03037208 */ /* 0x000fca0000800000 */
[----:B------:R-:W-:Y:S01]  /*16280*/  FFMA.FTZ R2, R17, c[0x0][0x23c], -R3 ;  /* 0x00008f0011027a23 */ /* 0x000fe20000010803 */
[----:B------:R-:W-:Y:S01]  /*16290*/  FSETP.NEU.FTZ.AND P0, PT, R201, -INF , PT ;  /* 0xff800000c900780b */ /* 0x000fe20003f1d000 */
[----:B------:R-:W-:Y:S02]  /*162a0*/  FFMA.FTZ R5, R15, c[0x0][0x23c], -R4 ;  /* 0x00008f000f057a23 */ /* 0x000fe40000010804 */
[----:B------:R1:W-:Y:S01]  /*162b0*/  MUFU.EX2 R13, R2 ;  /* 0x00000002000d7308 */ /* 0x0003e20000000800 */
[----:B---3--:R-:W-:Y:S02]  /*162c0*/  FMNMX.FTZ R200, R0, R6, !PT ;  /* 0x0000000600c87209 */ /* 0x008fe40007810000 */
[----:B------:R-:W-:-:S05]  /*162d0*/  FSEL R0, R201, RZ, P0 ;  /* 0x000000ffc9007208 */ /* 0x000fca0000000000 */
[----:B------:R2:W-:Y:S01]  /*162e0*/  MUFU.EX2 R230, R5 ;  /* 0x0000000500e67308 */ /* 0x0005e20000000800 */
[----:B-1----:R-:W-:-:S05]  /*162f0*/  FMUL.FTZ R2, R201, c[0x0][0x23c] ;  /* 0x00008f00c9027a20 */ /* 0x002fca0000410000 */
[----:B------:R-:W-:Y:S01]  /*16300*/  FSEL R2, R2, RZ, P0 ;  /* 0x000000ff02027208 */ /* 0x000fe20000000000 */
[--C-:B--2---:R-:W-:Y:S02]  /*16310*/  FFMA.FTZ R5, R32, c[0x0][0x23c], -R3.reuse ;  /* 0x00008f0020057a23 */ /* 0x104fe40000010803 */
[----:B------:R-:W-:Y:S02]  /*16320*/  FADD.FTZ R0, R71, -R0 ;  /* 0x8000000047007221 */ /* 0x000fe40000010000 */
[----:B------:R1:W-:Y:S01]  /*16330*/  MUFU.EX2 R242, R5 ;  /* 0x0000000500f27308 */ /* 0x0003e20000000800 */
[----:B------:R-:W-:Y:S01]  /*16340*/  FSETP.NEU.FTZ.AND P0, PT, R200, -INF , PT ;  /* 0xff800000c800780b */ /* 0x000fe20003f1d000 */
[----:B------:R-:W-:-:S03]  /*16350*/  FFMA.FTZ R6, R22, c[0x0][0x23c], -R3 ;  /* 0x00008f0016067a23 */ /* 0x000fc60000010803 */
[----:B------:R-:W-:Y:S01]  /*16360*/  FSEL R7, R200, RZ, P0 ;  /* 0x000000ffc8077208 */ /* 0x000fe20000000000 */
[----:B-1----:R-:W-:Y:S02]  /*16370*/  FFMA.FTZ R5, R19, c[0x0][0x23c], -R2 ;  /* 0x00008f0013057a23 */ /* 0x002fe40000010802 */
[----:B------:R-:W-:Y:S02]  /*16380*/  MUFU.EX2 R231, R6 ;  /* 0x0000000600e77308 */ /* 0x000fe40000000800 */
[----:B------:R-:W-:Y:S01]  /*16390*/  FADD.FTZ R8, R70, -R7 ;  /* 0x8000000746087221 */ /* 0x000fe20000010000 */
[----:B------:R-:W1:Y:S05]  /*163a0*/  LDSM.16.MT88.4 R16, [R213+0x8000] ;  /* 0x00800000d510783b */ /* 0x000e6a0000004200 */
[----:B------:R2:W-:Y:S01]  /*163b0*/  MUFU.EX2 R10, R5 ;  /* 0x00000005000a7308 */ /* 0x0005e20000000800 */
[----:B------:R-:W-:Y:S01]  /*163c0*/  FSEL R7, R203, RZ, P2 ;  /* 0x000000ffcb077208 */ /* 0x000fe20001000000 */
[----:B--2---:R-:W-:-:S02]  /*163d0*/  FMUL.FTZ R5, R0, c[0x0][0x23c] ;  /* 0x00008f0000057a20 */ /* 0x004fc40000410000 */
[----:B------:R-:W-:-:S04]  /*163e0*/  FMUL.FTZ R0, R200, c[0x0][0x23c] ;  /* 0x00008f00c8007a20 */ /* 0x000fc80000410000 */
[----:B------:R-:W2:Y:S01]  /*163f0*/  MUFU.EX2 R5, R5 ;  /* 0x0000000500057308 */ /* 0x000ea20000000800 */
[----:B------:R-:W-:-:S05]  /*16400*/  FSEL R0, R0, RZ, P0 ;  /* 0x000000ff00007208 */ /* 0x000fca0000000000 */
[----:B------:R-:W-:-:S04]  /*16410*/  FFMA.FTZ R6, R21, c[0x0][0x23c], -R0 ;  /* 0x00008f0015067a23 */ /* 0x000fc80000010800 */
[----:B------:R3:W-:Y:S01]  /*16420*/  MUFU.EX2 R9, R6 ;  /* 0x0000000600097308 */ /* 0x0007e20000000800 */
[-C--:B--2---:R-:W-:Y:S02]  /*16430*/  FFMA.FTZ R22, R33, R5.reuse, R10 ;  /* 0x0000000521167223 */ /* 0x084fe4000001000a */
[----:B------:R-:W-:Y:S02]  /*16440*/  FMUL.FTZ R136, R136, R5 ;  /* 0x0000000588887220 */ /* 0x000fe40000410000 */
[----:B---3--:R-:W-:-:S04]  /*16450*/  FADD.FTZ R6, R73, -R7 ;  /* 0x8000000749067221 */ /* 0x008fc80000010000 */
[----:B------:R-:W-:Y:S02]  /*16460*/  FMUL.FTZ R7, R6, c[0x0][0x23c] ;  /* 0x00008f0006077a20 */ /* 0x000fe40000410000 */
        /* <DEDUP_REMOVED lines=15> */
[----:B------:R-:W2:Y:S02]  /*16560*/  MUFU.EX2 R5, R7 ;  /* 0x0000000700057308 */ /* 0x000ea40000000800 */
[----:B--2---:R-:W-:-:S02]  /*16570*/  FFMA.FTZ R21, R56, R5, R12 ;  /* 0x0000000538157223 */ /* 0x004fc4000001000c */
[----:B------:R-:W2:Y:S01]  /*16580*/  LDL.LU R56, [R1+0x78] ;  /* 0x0000780001387983 */ /* 0x000ea20000300800 */
[----:B------:R-:W-:-:S04]  /*16590*/  FMUL.FTZ R8, R8, c[0x0][0x23c] ;  /* 0x00008f0008087a20 */ /* 0x000fc80000410000 */
[----:B------:R-:W3:Y:S01]  /*165a0*/  MUFU.EX2 R6, R8 ;  /* 0x0000000800067308 */ /* 0x000ee20000000800 */
[-C--:B------:R-:W-:Y:S02]  /*165b0*/  FMUL.FTZ R140, R140, R5.reuse ;  /* 0x000000058c8c7220 */ /* 0x080fe40000410000 */
[-C--:B------:R-:W-:Y:S02]  /*165c0*/  FMUL.FTZ R141, R141, R5.reuse ;  /* 0x000000058d8d7220 */ /* 0x080fe40000410000 */
[-C--:B------:R-:W-:Y:S02]  /*165d0*/  FMUL.FTZ R144, R144, R5.reuse ;  /* 0x0000000590907220 */ /* 0x080fe40000410000 */
[-C--:B------:R-:W-:Y:S02]  /*165e0*/  FMUL.FTZ R145, R145, R5.reuse ;  /* 0x0000000591917220 */ /* 0x080fe40000410000 */
[----:B------:R-:W-:Y:S02]  /*165f0*/  FMUL.FTZ R156, R156, R5 ;  /* 0x000000059c9c7220 */ /* 0x000fe40000410000 */
[----:B---3--:R-:W-:-:S02]  /*16600*/  FMUL.FTZ R138, R138, R6 ;  /* 0x000000068a8a7220 */ /* 0x008fc40000410000 */
        /* <DEDUP_REMOVED lines=15> */
[----:B------:R-:W-:Y:S02]  /*16700*/  FFMA.FTZ R117, R57, R6, R9 ;  /* 0x0000000639757223 */ /* 0x000fe40000010009 */
[----:B------:R-:W-:Y:S02]  /*16710*/  FFMA.FTZ R6, R44, c[0x0][0x23c], -R3 ;  /* 0x00008f002c067a23 */ /* 0x000fe40000010803 */
[----:B------:R-:W-:-:S02]  /*16720*/  FMUL.FTZ R157, R157, R5 ;  /* 0x000000059d9d7220 */ /* 0x000fc40000410000 */
[----:B------:R3:W-:Y:S01]  /*16730*/  MUFU.EX2 R227, R6 ;  /* 0x0000000600e37308 */ /* 0x0007e20000000800 */
[-C--:B------:R-:W-:Y:S02]  /*16740*/  FMUL.FTZ R160, R160, R5.reuse ;  /* 0x00000005a0a07220 */ /* 0x080fe40000410000 */
[-C--:B------:R-:W-:Y:S02]  /*16750*/  FMUL.FTZ R161, R161, R5.reuse ;  /* 0x00000005a1a17220 */ /* 0x080fe40000410000 */
[-C--:B------:R-:W-:Y:S02]  /*16760*/  FMUL.FTZ R172, R172, R5.reuse ;  /* 0x00000005acac7220 */ /* 0x080fe40000410000 */
[-C--:B------:R-:W-:Y:S02]  /*16770*/  FMUL.FTZ R173, R173, R5.reuse ;  /* 0x00000005adad7220 */ /* 0x080fe40000410000 */
[-C--:B------:R-:W-:Y:S02]  /*16780*/  FMUL.FTZ R176, R176, R5.reuse ;  /* 0x00000005b0b07220 */ /* 0x080fe40000410000 */
[----:B------:R-:W-:-:S02]  /*16790*/  FMUL.FTZ R177, R177, R5 ;  /* 0x00000005b1b17220 */ /* 0x000fc40000410000 */
[-C--:B------:R-:W-:Y:S02]  /*167a0*/  FMUL.FTZ R188, R188, R5.reuse ;  /* 0x00000005bcbc7220 */ /* 0x080fe40000410000 */
[-C--:B------:R-:W-:Y:S01]  /*167b0*/  FMUL.FTZ R189, R189, R5.reuse ;  /* 0x00000005bdbd7220 */ /* 0x080fe20000410000 */
[----:B---3--:R-:W-:Y:S01]  /*167c0*/  FSEL R6, R202, RZ, P1 ;  /* 0x000000ffca067208 */ /* 0x008fe20000800000 */
[-C--:B------:R-:W-:Y:S02]  /*167d0*/  FMUL.FTZ R196, R196, R5.reuse ;  /* 0x00000005c4c47220 */ /* 0x080fe40000410000 */
[----:B------:R-:W-:Y:S02]  /*167e0*/  FMUL.FTZ R197, R197, R5 ;  /* 0x00000005c5c57220 */ /* 0x000fe40000410000 */
[----:B------:R-:W-:Y:S02]  /*167f0*/  FFMA.FTZ R5, R47, c[0x0][0x23c], -R2 ;  /* 0x00008f002f057a23 */ /* 0x000fe40000010802 */
[----:B------:R-:W-:-:S02]  /*16800*/  FADD.FTZ R6, R72, -R6 ;  /* 0x8000000648067221 */ /* 0x000fc40000010000 */
[----:B------:R3:W-:Y:S02]  /*16810*/  MUFU.EX2 R73, R5 ;  /* 0x0000000500497308 */ /* 0x0007e40000000800 */
[----:B------:R-:W-:Y:S02]  /*16820*/  FMUL.FTZ R6, R6, c[0x0][0x23c] ;  /* 0x00008f0006067a20 */ /* 0x000fe40000410000 */
[----:B---3--:R-:W-:-:S04]  /*16830*/  FFMA.FTZ R5, R45, c[0x0][0x23c], -R2 ;  /* 0x00008f002d057a23 */ /* 0x008fc80000010802 */
[----:B------:R-:W-:Y:S08]  /*16840*/  MUFU.EX2 R225, R5 ;  /* 0x0000000500e17308 */ /* 0x000ff00000000800 */
[----:B------:R3:W-:Y:S01]  /*16850*/  MUFU.EX2 R5, R6 ;  /* 0x0000000600057308 */ /* 0x0007e20000000800 */
[----:B------:R-:W-:Y:S02]  /*16860*/  FFMA.FTZ R7, R77, c[0x0][0x23c], -R2 ;  /* 0x00008f004d077a23 */ /* 0x000fe40000010802 */
[----:B---3--:R-:W-:-:S05]  /*16870*/  FFMA.FTZ R6, R78, c[0x0][0x23c], -R0 ;  /* 0x00008f004e067a23 */ /* 0x008fca0000010800 */
[----:B------:R3:W-:Y:S08]  /*16880*/  MUFU.EX2 R71, R6 ;  /* 0x0000000600477308 */ /* 0x0007f00000000800 */
[----:B------:R-:W4:Y:S01]  /*16890*/  MUFU.EX2 R70, R7 ;  /* 0x0000000700467308 */ /* 0x000f220000000800 */
[----:B---3--:R-:W-:-:S07]  /*168a0*/  FFMA.FTZ R6, R76, c[0x0][0x23c], -R0 ;  /* 0x00008f004c067a23 */ /* 0x008fce0000010800 */
[----:B------:R3:W-:Y:S02]  /*168b0*/  MUFU.EX2 R226, R6 ;  /* 0x0000000600e27308 */ /* 0x0007e40000000800 */
[----:B---3--:R-:W-:-:S06]  /*168c0*/  FFMA.FTZ R6, R46, c[0x0][0x23c], -R0 ;  /* 0x00008f002e067a23 */ /* 0x008fcc0000010800 */
[----:B------:R-:W3:Y:S01]  /*168d0*/  MUFU.EX2 R223, R6 ;  /* 0x0000000600df7308 */ /* 0x000ee20000000800 */
[----:B------:R-:W-:Y:S01]  /*168e0*/  MOV R186, R14 ;  /* 0x0000000e00ba7202 */ /* 0x000fe20000000f00 */
[----:B------:R-:W-:Y:S01]  /*168f0*/  IMAD.MOV.U32 R187, RZ, RZ, R11 ;  /* 0x000000ffffbb7224 */ /* 0x000fe200078e000b */
[----:B----4-:R-:W-:Y:S01]  /*16900*/  F2FP.BF16.PACK_AB R8, R70, R10 ;  /* 0x0000000a4608723e */ /* 0x010fe200000010ff */
[-C--:B------:R-:W-:Y:S01]  /*16910*/  FMUL.FTZ R142, R142, R5.reuse ;  /* 0x000000058e8e7220 */ /* 0x080fe20000410000 */
[----:B------:R-:W-:Y:S01]  /*16920*/  F2FP.BF16.PACK_AB R12, R243, R12 ;  /* 0x0000000cf30c723e */ /* 0x000fe200000010ff */
[----:B------:R-:W-:Y:S01]  /*16930*/  FMUL.FTZ R143, R143, R5 ;  /* 0x000000058f8f7220 */ /* 0x000fe20000410000 */
[----:B------:R-:W-:Y:S01]  /*16940*/  F2FP.BF16.PACK_AB R14, R230, R233 ;  /* 0x000000e9e60e723e */ /* 0x000fe200000010ff */
[----:B------:R-:W-:Y:S01]  /*16950*/  FMUL.FTZ R146, R146, R5 ;  /* 0x0000000592927220 */ /* 0x000fe20000410000 */
[----:B------:R-:W-:Y:S01]  /*16960*/  F2FP.BF16.PACK_AB R15, R227, R231 ;  /* 0x000000e7e30f723e */ /* 0x000fe200000010ff */
[----:B------:R-:W-:Y:S01]  /*16970*/  FMUL.FTZ R147, R147, R5 ;  /* 0x0000000593937220 */ /* 0x000fe20000410000 */
[----:B------:R-:W-:-:S02]  /*16980*/  F2FP.BF16.PACK_AB R9, R71, R9 ;  /* 0x000000094709723e */ /* 0x000fc400000010ff */
[----:B------:R-:W-:Y:S02]  /*16990*/  F2FP.BF16.PACK_AB R10, R225, R73 ;  /* 0x00000049e10a723e */ /* 0x000fe400000010ff */
[----:B---3--:R-:W-:Y:S01]  /*169a0*/  F2FP.BF16.PACK_AB R11, R223, R226 ;  /* 0x000000e2df0b723e */ /* 0x008fe200000010ff */
[----:B------:R-:W-:Y:S01]  /*169b0*/  IMAD.MOV.U32 R180, RZ, RZ, R54 ;  /* 0x000000ffffb47224 */ /* 0x000fe200078e0036 */
[----:B------:R-:W-:Y:S02]  /*169c0*/  MOV R168, R55 ;  /* 0x0000003700a87202 */ /* 0x000fe40000000f00 */
[----:B------:R-:W-:Y:S02]  /*169d0*/  MOV R184, R53 ;  /* 0x0000003500b87202 */ /* 0x000fe40000000f00 */
[----:B------:R-:W-:Y:S02]  /*169e0*/  MOV R193, R52 ;  /* 0x0000003400c17202 */ /* 0x000fe40000000f00 */
[----:B-1----:R-:W-:Y:S01]  /*169f0*/  HMMA.16816.F32.BF16 R52, R8, R18, R148 ;  /* 0x000000120834723c */ /* 0x002fe20000041894 */
[----:B------:R-:W-:-:S02]  /*16a00*/  FMUL.FTZ R158, R158, R5 ;  /* 0x000000059e9e7220 */ /* 0x000fc40000410000 */
[-C--:B------:R-:W-:Y:S02]  /*16a10*/  FMUL.FTZ R159, R159, R5.reuse ;  /* 0x000000059f9f7220 */ /* 0x080fe40000410000 */
[-C--:B------:R-:W-:Y:S02]  /*16a20*/  FMUL.FTZ R162, R162, R5.reuse ;  /* 0x00000005a2a27220 */ /* 0x080fe40000410000 */
[----:B------:R-:W-:Y:S01]  /*16a30*/  FMUL.FTZ R163, R163, R5 ;  /* 0x00000005a3a37220 */ /* 0x000fe20000410000 */
[----:B------:R-:W-:Y:S01]  /*16a40*/  MOV R170, R51 ;  /* 0x0000003300aa7202 */ /* 0x000fe20000000f00 */
[----:B------:R-:W-:Y:S01]  /*16a50*/  IMAD.MOV.U32 R181, RZ, RZ, R49 ;  /* 0x000000ffffb57224 */ /* 0x000fe200078e0031 */
[----:B------:R-:W-:Y:S02]  /*16a60*/  MOV R171, R50 ;  /* 0x0000003200ab7202 */ /* 0x000fe40000000f00 */
[----:B------:R-:W-:Y:S02]  /*16a70*/  MOV R183, R48 ;  /* 0x0000003000b77202 */ /* 0x000fe40000000f00 */
[----:B------:R-:W-:Y:S01]  /*16a80*/  MOV R194, R79 ;  /* 0x0000004f00c27202 */ /* 0x000fe20000000f00 */
[----:B------:R-:W-:-:S02]  /*16a90*/  FMUL.FTZ R174, R174, R5 ;  /* 0x00000005aeae7220 */ /* 0x000fc40000410000 */
[-C--:B------:R-:W-:Y:S02]  /*16aa0*/  FMUL.FTZ R175, R175, R5.reuse ;  /* 0x00000005afaf7220 */ /* 0x080fe40000410000 */
[-C--:B------:R-:W-:Y:S02]  /*16ab0*/  FMUL.FTZ R178, R178, R5.reuse ;  /* 0x00000005b2b27220 */ /* 0x080fe40000410000 */
[-C--:B------:R-:W-:Y:S02]  /*16ac0*/  FMUL.FTZ R179, R179, R5.reuse ;  /* 0x00000005b3b37220 */ /* 0x080fe40000410000 */
[----:B--2---:R-:W-:Y:S01]  /*16ad0*/  FFMA.FTZ R20, R56, R5, R13 ;  /* 0x0000000538147223 */ /* 0x004fe2000001000d */
[----:B------:R-:W-:Y:S01]  /*16ae0*/  F2FP.BF16.PACK_AB R13, R242, R13 ;  /* 0x0000000df20d723e */ /* 0x000fe200000010ff */
[-C--:B------:R-:W-:Y:S08]  /*16af0*/  HMMA.16816.F32.BF16 R56, R8, R16.reuse, R136 ;  /* 0x000000100838723c */ /* 0x080ff00000041888 */
[C---:B------:R-:W-:Y:S08]  /*16b00*/  HMMA.16816.F32.BF16 R140, R12.reuse, R16, R140 ;  /* 0x000000100c8c723c */ /* 0x040ff0000004188c */
[C---:B------:R-:W-:Y:S01]  /*16b10*/  HMMA.16816.F32.BF16 R144, R12.reuse, R18, R144 ;  /* 0x000000120c90723c */ /* 0x040fe20000041890 */
[----:B------:R-:W1:Y:S07]  /*16b20*/  LDSM.16.MT88.4 R16, [R216+0x8000] ;  /* 0x00800000d810783b */ /* 0x000e6e0000004200 */
[-C--:B-1----:R-:W-:Y:S08]  /*16b30*/  HMMA.16816.F32.BF16 R76, R12, R16.reuse, R156 ;  /* 0x000000100c4c723c */ /* 0x082ff0000004189c */
[C---:B------:R-:W-:Y:S08]  /*16b40*/  HMMA.16816.F32.BF16 R48, R8.reuse, R16, R152 ;  /* 0x000000100830723c */ /* 0x040ff00000041898 */
[-C--:B------:R-:W-:Y:S08]  /*16b50*/  HMMA.16816.F32.BF16 R44, R8, R18.reuse, R164 ;  /* 0x00000012082c723c */ /* 0x080ff000000418a4 */
[----:B------:R-:W-:Y:S01]  /*16b60*/  HMMA.16816.F32.BF16 R88, R12, R18, R160 ;  /* 0x000000120c58723c */ /* 0x000fe200000418a0 */
[----:B------:R-:W1:Y:S01]  /*16b70*/  LDSM.16.MT88.4 R16, [R214+0x8000] ;  /* 0x00800000d610783b */ /* 0x000e620000004200 */
[----:B------:R-:W-:Y:S01]  /*16b80*/  MOV R169, R95 ;  /* 0x0000005f00a97202 */ /* 0x000fe20000000f00 */
[----:B------:R-:W-:Y:S01]  /*16b90*/  IMAD.MOV.U32 R192, RZ, RZ, R93 ;  /* 0x000000ffffc07224 */ /* 0x000fe200078e005d */
[----:B------:R-:W-:-:S02]  /*16ba0*/  MOV R185, R94 ;  /* 0x0000005e00b97202 */ /* 0x000fc40000000f00 */
[----:B------:R-:W-:Y:S01]  /*16bb0*/  MOV R182, R92 ;  /* 0x0000005c00b67202 */ /* 0x000fe20000000f00 */
[-C--:B------:R-:W-:Y:S01]  /*16bc0*/  FMUL.FTZ R190, R190, R5.reuse ;  /* 0x00000005bebe7220 */ /* 0x080fe20000410000 */
[-C--:B-1----:R-:W-:Y:S08]  /*16bd0*/  HMMA.16816.F32.BF16 R92, R12, R16.reuse, R172 ;  /* 0x000000100c5c723c */ /* 0x082ff000000418ac */
[C---:B------:R-:W-:Y:S08]  /*16be0*/  HMMA.16816.F32.BF16 R40, R8.reuse, R16, R40 ;  /* 0x000000100828723c */ /* 0x040ff00000041828 */
[-C--:B------:R-:W-:Y:S08]  /*16bf0*/  HMMA.16816.F32.BF16 R36, R8, R18.reuse, R36 ;  /* 0x000000120824723c */ /* 0x080ff00000041824 */
[----:B------:R-:W-:Y:S01]  /*16c00*/  HMMA.16816.F32.BF16 R176, R12, R18, R176 ;  /* 0x000000120cb0723c */ /* 0x000fe200000418b0 */
[----:B------:R-:W1:Y:S01]  /*16c10*/  LDSM.16.MT88.4 R16, [R215+0x8000] ;  /* 0x00800000d710783b */ /* 0x000e620000004200 */
[----:B------:R-:W-:-:S02]  /*16c20*/  FMUL.FTZ R191, R191, R5 ;  /* 0x00000005bfbf7220 */ /* 0x000fc40000410000 */
[-C--:B------:R-:W-:Y:S02]  /*16c30*/  FMUL.FTZ R198, R198, R5.reuse ;  /* 0x00000005c6c67220 */ /* 0x080fe40000410000 */
[----:B------:R-:W-:Y:S02]  /*16c40*/  FMUL.FTZ R199, R199, R5 ;  /* 0x00000005c7c77220 */ /* 0x000fe40000410000 */
        /* <DEDUP_REMOVED lines=16> */
[C---:B-1----:R-:W-:Y:S08]  /*16d50*/  HMMA.16816.F32.BF16 R188, R12.reuse, R16, R188 ;  /* 0x000000100cbc723c */ /* 0x042ff000000418bc */
[----:B------:R-:W-:Y:S01]  /*16d60*/  HMMA.16816.F32.BF16 R196, R12, R18, R196 ;  /* 0x000000120cc4723c */ /* 0x000fe200000418c4 */
[----:B------:R-:W1:Y:S01]  /*16d70*/  MUFU.EX2 R12, R6 ;  /* 0x00000006000c7308 */ /* 0x000e620000000800 */
[----:B------:R-:W-:Y:S01]  /*16d80*/  MOV R185, R184 ;  /* 0x000000b800b97202 */ /* 0x000fe20000000f00 */
[--C-:B------:R-:W-:Y:S01]  /*16d90*/  FFMA.FTZ R107, R107, c[0x0][0x23c], -R4.reuse ;  /* 0x00008f006b6b7a23 */ /* 0x100fe20000010804 */
[----:B------:R-:W-:Y:S01]  /*16da0*/  MOV R186, R222 ;  /* 0x000000de00ba7202 */ /* 0x000fe20000000f00 */
[----:B------:R-:W-:-:S03]  /*16db0*/  FFMA.FTZ R106, R106, c[0x0][0x23c], -R4 ;  /* 0x00008f006a6a7a23 */ /* 0x000fc60000010804 */
[----:B------:R-:W-:Y:S01]  /*16dc0*/  HMMA.16816.F32.BF16 R60, R8, R16, R60 ;  /* 0x00000010083c723c */ /* 0x000fe2000004183c */
[--C-:B------:R-:W-:Y:S01]  /*16dd0*/  FFMA.FTZ R105, R105, c[0x0][0x23c], -R4.reuse ;  /* 0x00008f0069697a23 */ /* 0x100fe20000010804 */
[----:B------:R-:W-:Y:S01]  /*16de0*/  MUFU.EX2 R72, R5 ;  /* 0x0000000500487308 */ /* 0x000fe20000000800 */
[--C-:B------:R-:W-:Y:S02]  /*16df0*/  FFMA.FTZ R104, R104, c[0x0][0x23c], -R4.reuse ;  /* 0x00008f0068687a23 */ /* 0x100fe40000010804 */
[----:B------:R-:W-:-:S03]  /*16e00*/  FFMA.FTZ R135, R135, c[0x0][0x23c], -R4 ;  /* 0x00008f0087877a23 */ /* 0x000fc60000010804 */
[----:B------:R-:W-:Y:S01]  /*16e10*/  HMMA.16816.F32.BF16 R32, R8, R18, R32 ;  /* 0x000000120820723c */ /* 0x000fe20000041820 */
[----:B-1----:R-:W-:Y:S01]  /*16e20*/  MOV R130, R12 ;  /* 0x0000000c00827202 */ /* 0x002fe20000000f00 */
[----:B------:R1:W-:Y:S01]  /*16e30*/  MUFU.EX2 R11, R7 ;  /* 0x00000007000b7308 */ /* 0x0003e20000000800 */
[----:B------:R-:W2:Y:S01]  /*16e40*/  LDSM.16.MT88.4 R12, [R213+0x8800] ;  /* 0x00880000d50c783b */ /* 0x000ea20000004200 */
[----:B------:R-:W-:-:S03]  /*16e50*/  FFMA.FTZ R134, R134, c[0x0][0x23c], -R4 ;  /* 0x00008f0086867a23 */ /* 0x000fc60000010804 */
        /* <DEDUP_REMOVED lines=18> */
[--C-:B-1----:R-:W-:Y:S01]  /*16f80*/  FFMA.FTZ R7, R136, c[0x0][0x23c], -R3.reuse ;  /* 0x00008f0088077a23 */ /* 0x102fe20000010803 */
        /* <DEDUP_REMOVED lines=16> */
[----:B------:R1:W3:Y:S01]  /*17090*/  MUFU.EX2 R10, R6 ;  /* 0x00000006000a7308 */ /* 0x0002e20000000800 */
[----:B------:R-:W-:-:S02]  /*170a0*/  IMAD.MOV.U32 R171, RZ, RZ, R217 ;  /* 0x000000ffffab7224 */ /* 0x000fc400078e00d9 */
        /* <DEDUP_REMOVED lines=8> */
[----:B------:R4:W-:Y:S01]  /*17130*/  MUFU.EX2 R127, R5 ;  /* 0x00000005007f7308 */ /* 0x0009e20000000800 */
        /* <DEDUP_REMOVED lines=11> */
[--C-:B-1----:R-:W-:Y:S02]  /*171f0*/  FFMA.FTZ R6, R136, c[0x0][0x23c], -R2.reuse ;  /* 0x00008f0088067a23 */ /* 0x102fe40000010802 */
[--C-:B------:R-:W-:Y:S01]  /*17200*/  FFMA.FTZ R29, R139, c[0x0][0x23c], -R2.reuse ;  /* 0x00008f008b1d7a23 */ /* 0x100fe20000010802 */
[----:B------:R-:W-:Y:S01]  /*17210*/  MOV R139, R194 ;  /* 0x000000c2008b7202 */ /* 0x000fe20000000f00 */
[--C-:B----4-:R-:W-:Y:S02]  /*17220*/  FFMA.FTZ R5, R149, c[0x0][0x23c], -R2.reuse ;  /* 0x00008f0095057a23 */ /* 0x110fe40000010802 */
[--C-:B------:R-:W-:Y:S02]  /*17230*/  FFMA.FTZ R4, R150, c[0x0][0x23c], -R2.reuse ;  /* 0x00008f0096047a23 */ /* 0x100fe40000010802 */
[----:B------:R-:W-:Y:S02]  /*17240*/  FFMA.FTZ R3, R151, c[0x0][0x23c], -R2 ;  /* 0x00008f0097037a23 */ /* 0x000fe40000010802 */
[----:B------:R-:W-:-:S02]  /*17250*/  IMAD.MOV.U32 R151, RZ, RZ, R195 ;  /* 0x000000ffff977224 */ /* 0x000fc400078e00c3 */
[--C-:B------:R-:W-:Y:S01]  /*17260*/  FFMA.FTZ R27, R192, c[0x0][0x23c], -R2.reuse ;  /* 0x00008f00c01b7a23 */ /* 0x100fe20000010802 */
[----:B------:R-:W-:Y:S01]  /*17270*/  MOV R192, R185 ;  /* 0x000000b900c07202 */ /* 0x000fe20000000f00 */
[--C-:B------:R-:W-:Y:S01]  /*17280*/  FFMA.FTZ R30, R137, c[0x0][0x23c], -R2.reuse ;  /* 0x00008f00891e7a23 */ /* 0x100fe20000010802 */
[----:B------:R-:W-:Y:S01]  /*17290*/  MUFU.EX2 R9, R7 ;  /* 0x0000000700097308 */ /* 0x000fe20000000800 */
[--C-:B------:R-:W-:Y:S01]  /*172a0*/  FFMA.FTZ R28, R170, c[0x0][0x23c], -R2.reuse ;  /* 0x00008f00aa1c7a23 */ /* 0x100fe20000010802 */
[----:B------:R-:W-:Y:S01]  /*172b0*/  MOV R185, R224 ;  /* 0x000000e000b97202 */ /* 0x000fe20000000f00 */
[--C-:B------:R-:W-:Y:S02]  /*172c0*/  FFMA.FTZ R109, R169, c[0x0][0x23c], -R2.reuse ;  /* 0x00008f00a96d7a23 */ /* 0x100fe40000010802 */
[--C-:B------:R-:W-:Y:S02]  /*172d0*/  FFMA.FTZ R113, R252, c[0x0][0x23c], -R2.reuse ;  /* 0x00008f00fc717a23 */ /* 0x100fe40000010802 */
[--C-:B------:R-:W-:Y:S01]  /*172e0*/  FFMA.FTZ R111, R232, c[0x0][0x23c], -R2.reuse ;  /* 0x00008f00e86f7a23 */ /* 0x100fe20000010802 */
[----:B------:R1:W-:Y:S01]  /*172f0*/  MUFU.EX2 R195, R5 ;  /* 0x0000000500c37308 */ /* 0x0003e20000000800 */
[----:B------:R-:W-:-:S02]  /*17300*/  FFMA.FTZ R137, R208, c[0x0][0x23c], -R2 ;  /* 0x00008f00d0897a23 */ /* 0x000fc40000010802 */
[--C-:B------:R-:W-:Y:S02]  /*17310*/  FFMA.FTZ R112, R247, c[0x0][0x23c], -R2.reuse ;  /* 0x00008f00f7707a23 */ /* 0x100fe40000010802 */
[--C-:B------:R-:W-:Y:S02]  /*17320*/  FFMA.FTZ R136, R204, c[0x0][0x23c], -R2.reuse ;  /* 0x00008f00cc887a23 */ /* 0x100fe40000010802 */
[--C-:B------:R-:W-:Y:S01]  /*17330*/  FFMA.FTZ R148, R131, c[0x0][0x23c], -R2.reuse ;  /* 0x00008f0083947a23 */ /* 0x100fe20000010802 */
[----:B------:R4:W-:Y:S01]  /*17340*/  MUFU.EX2 R194, R4 ;  /* 0x0000000400c27308 */ /* 0x0009e20000000800 */
        /* <DEDUP_REMOVED lines=14> */
[----:B------:R-:W2:Y:S01]  /*17430*/  MUFU.EX2 R6, R6 ;  /* 0x0000000600067308 */ /* 0x000ea20000000800 */
[----:B------:R-:W-:Y:S02]  /*17440*/  FFMA.FTZ R224, R25, c[0x0][0x23c], -R2 ;  /* 0x00008f0019e07a23 */ /* 0x000fe40000010802 */
[--C-:B------:R-:W-:Y:S02]  /*17450*/  FFMA.FTZ R2, R151, c[0x0][0x23c], -R0.reuse ;  /* 0x00008f0097027a23 */ /* 0x100fe40000010800 */
[----:B-1----:R-:W-:-:S02]  /*17460*/  FFMA.FTZ R5, R139, c[0x0][0x23c], -R0 ;  /* 0x00008f008b057a23 */ /* 0x002fc40000010800 */
[--C-:B----4-:R-:W-:Y:S02]  /*17470*/  FFMA.FTZ R4, R171, c[0x0][0x23c], -R0.reuse ;  /* 0x00008f00ab047a23 */ /* 0x110fe40000010800 */
[--C-:B------:R-:W-:Y:S02]  /*17480*/  FFMA.FTZ R3, R193, c[0x0][0x23c], -R0.reuse ;  /* 0x00008f00c1037a23 */ /* 0x100fe40000010800 */
[--C-:B------:R-:W-:Y:S01]  /*17490*/  FFMA.FTZ R173, R116, c[0x0][0x23c], -R0.reuse ;  /* 0x00008f0074ad7a23 */ /* 0x100fe20000010800 */
[----:B------:R-:W-:Y:S01]  /*174a0*/  MUFU.EX2 R193, R2 ;  /* 0x0000000200c17308 */ /* 0x000fe20000000800 */
[--C-:B------:R-:W-:Y:S02]  /*174b0*/  FFMA.FTZ R139, R211, c[0x0][0x23c], -R0.reuse ;  /* 0x00008f00d38b7a23 */ /* 0x100fe40000010800 */
[----:B------:R-:W-:Y:S02]  /*174c0*/  FFMA.FTZ R151, R206, c[0x0][0x23c], -R0 ;  /* 0x00008f00ce977a23 */ /* 0x000fe40000010800 */
[----:B------:R-:W-:-:S03]  /*174d0*/  FADD.FTZ R116, R243, R21 ;  /* 0x00000015f3747221 */ /* 0x000fc60000010000 */
[----:B------:R-:W1:Y:S08]  /*174e0*/  MUFU.EX2 R211, R5 ;  /* 0x0000000500d37308 */ /* 0x000e700000000800 */
[----:B------:R4:W-:Y:S08]  /*174f0*/  MUFU.EX2 R206, R4 ;  /* 0x0000000400ce7308 */ /* 0x0009f00000000800 */
[----:B------:R-:W1:Y:S01]  /*17500*/  MUFU.EX2 R243, R3 ;  /* 0x0000000300f37308 */ /* 0x000e620000000800 */
[----:B------:R-:W-:Y:S01]  /*17510*/  FFMA.FTZ R164, R119, c[0x0][0x23c], -R0 ;  /* 0x00008f0077a47a23 */ /* 0x000fe20000010800 */
[----:B---3--:R-:W-:Y:S01]  /*17520*/  MOV R131, R10 ;  /* 0x0000000a00837202 */ /* 0x008fe20000000f00 */
[----:B------:R-:W-:-:S02]  /*17530*/  IMAD.MOV.U32 R126, RZ, RZ, R11 ;  /* 0x000000ffff7e7224 */ /* 0x000fc400078e000b */
[--C-:B------:R-:W-:Y:S01]  /*17540*/  FFMA.FTZ R152, R129, c[0x0][0x23c], -R0.reuse ;  /* 0x00008f0081987a23 */ /* 0x100fe20000010800 */
[----:B--2---:R-:W-:Y:S01]  /*17550*/  MOV R129, R6 ;  /* 0x0000000600817202 */ /* 0x004fe20000000f00 */
[--C-:B------:R-:W-:Y:S01]  /*17560*/  FFMA.FTZ R154, R128, c[0x0][0x23c], -R0.reuse ;  /* 0x00008f00809a7a23 */ /* 0x100fe20000010800 */
[----:B------:R-:W-:Y:S01]  /*17570*/  MOV R128, R9 ;  /* 0x0000000900807202 */ /* 0x000fe20000000f00 */
[----:B------:R-:W-:Y:S01]  /*17580*/  FFMA.FTZ R157, R124, c[0x0][0x23c], -R0 ;  /* 0x00008f007c9d7a23 */ /* 0x000fe20000010800 */
[----:B------:R-:W-:Y:S01]  /*17590*/  MOV R124, R8 ;  /* 0x00000008007c7202 */ /* 0x000fe20000000f00 */
[----:B------:R-:W-:Y:S01]  /*175a0*/  IMAD.MOV.U32 R119, RZ, RZ, R7 ;  /* 0x000000ffff777224 */ /* 0x000fe200078e0007 */
[----:B------:R-:W-:Y:S02]  /*175b0*/  F2FP.BF16.PACK_AB R8, R130, R126 ;  /* 0x0000007e8208723e */ /* 0x000fe400000010ff */
[----:B------:R-:W-:Y:S02]  /*175c0*/  F2FP.BF16.PACK_AB R9, R127, R131 ;  /* 0x000000837f09723e */ /* 0x000fe400000010ff */
[----:B------:R-:W-:-:S02]  /*175d0*/  F2FP.BF16.PACK_AB R10, R124, R72 ;  /* 0x000000487c0a723e */ /* 0x000fc400000010ff */
[----:B------:R-:W-:Y:S02]  /*175e0*/  F2FP.BF16.PACK_AB R11, R128, R67 ;  /* 0x00000043800b723e */ /* 0x000fe400000010ff */
[----:B----4-:R-:W-:Y:S02]  /*175f0*/  F2FP.BF16.PACK_AB R4, R194, R195 ;  /* 0x000000c3c204723e */ /* 0x010fe400000010ff */
[----:B-1----:R-:W-:Y:S02]  /*17600*/  F2FP.BF16.PACK_AB R5, R211, R193 ;  /* 0x000000c1d305723e */ /* 0x002fe400000010ff */
[----:B------:R-:W-:Y:S02]  /*17610*/  F2FP.BF16.PACK_AB R6, R129, R119 ;  /* 0x000000778106723e */ /* 0x000fe400000010ff */
[----:B------:R-:W-:Y:S01]  /*17620*/  F2FP.BF16.PACK_AB R7, R243, R206 ;  /* 0x000000cef307723e */ /* 0x000fe200000010ff */
[--C-:B------:R-:W-:Y:S02]  /*17630*/  FFMA.FTZ R26, R192, c[0x0][0x23c], -R0.reuse ;  /* 0x00008f00c01a7a23 */ /* 0x100fe40000010800 */
[----:B------:R-:W-:-:S02]  /*17640*/  FFMA.FTZ R25, R185, c[0x0][0x23c], -R0 ;  /* 0x00008f00b9197a23 */ /* 0x000fc40000010800 */
[--C-:B------:R-:W-:Y:S02]  /*17650*/  FFMA.FTZ R114, R251, c[0x0][0x23c], -R0.reuse ;  /* 0x00008f00fb727a23 */ /* 0x100fe40000010800 */
[--C-:B------:R-:W-:Y:S02]  /*17660*/  FFMA.FTZ R115, R249, c[0x0][0x23c], -R0.reuse ;  /* 0x00008f00f9737a23 */ /* 0x100fe40000010800 */
[--C-:B------:R-:W-:Y:S01]  /*17670*/  FFMA.FTZ R171, R118, c[0x0][0x23c], -R0.reuse ;  /* 0x00008f0076ab7a23 */ /* 0x100fe20000010800 */
[----:B------:R-:W-:Y:S01]  /*17680*/  MOV R118, R16 ;  /* 0x0000001000767202 */ /* 0x000fe20000000f00 */
[--C-:B------:R-:W-:Y:S01]  /*17690*/  FFMA.FTZ R24, R228, c[0x0][0x23c], -R0.reuse ;  /* 0x00008f00e4187a23 */ /* 0x100fe20000010800 */
[----:B------:R-:W-:Y:S01]  /*176a0*/  HMMA.16816.F32.BF16 R140, R8, R12, R140 ;  /* 0x0000000c088c723c */ /* 0x000fe2000004188c */
[--C-:B------:R-:W-:Y:S01]  /*176b0*/  FFMA.FTZ R31, R229, c[0x0][0x23c], -R0.reuse ;  /* 0x00008f00e51f7a23 */ /* 0x100fe20000010800 */
[----:B------:R-:W1:Y:S01]  /*176c0*/  LDSM.16.MT88.4 R16, [R214+0x8800] ;  /* 0x00880000d610783b */ /* 0x000e620000004200 */
[----:B------:R-:W-:-:S02]  /*176d0*/  FFMA.FTZ R108, R240, c[0x0][0x23c], -R0 ;  /* 0x00008f00f06c7a23 */ /* 0x000fc40000010800 */
[--C-:B------:R-:W-:Y:S02]  /*176e0*/  FFMA.FTZ R110, R241, c[0x0][0x23c], -R0.reuse ;  /* 0x00008f00f16e7a23 */ /* 0x100fe40000010800 */
[--C-:B------:R-:W-:Y:S01]  /*176f0*/  FFMA.FTZ R149, R207, c[0x0][0x23c], -R0.reuse ;  /* 0x00008f00cf957a23 */ /* 0x100fe20000010800 */
[C---:B------:R-:W-:Y:S01]  /*17700*/  HMMA.16816.F32.BF16 R56, R4.reuse, R12, R56 ;  /* 0x0000000c0438723c */ /* 0x040fe20000041838 */
[--C-:B------:R-:W-:Y:S02]  /*17710*/  FFMA.FTZ R163, R120, c[0x0][0x23c], -R0.reuse ;  /* 0x00008f0078a37a23 */ /* 0x100fe40000010800 */
[--C-:B------:R-:W-:Y:S02]  /*17720*/  FFMA.FTZ R185, R87, c[0x0][0x23c], -R0.reuse ;  /* 0x00008f0057b97a23 */ /* 0x100fe40000010800 */
[--C-:B------:R-:W-:Y:S02]  /*17730*/  FFMA.FTZ R192, R84, c[0x0][0x23c], -R0.reuse ;  /* 0x00008f0054c07a23 */ /* 0x100fe40000010800 */
[--C-:B------:R-:W-:Y:S01]  /*17740*/  FFMA.FTZ R205, R75, c[0x0][0x23c], -R0.reuse ;  /* 0x00008f004bcd7a23 */ /* 0x100fe20000010800 */
[----:B------:R-:W-:Y:S01]  /*17750*/  HMMA.16816.F32.BF16 R52, R4, R14, R52 ;  /* 0x0000000e0434723c */ /* 0x000fe20000041834 */
[----:B------:R-:W-:-:S02]  /*17760*/  FFMA.FTZ R210, R68, c[0x0][0x23c], -R0 ;  /* 0x00008f0044d27a23 */ /* 0x000fc40000010800 */
[--C-:B------:R-:W-:Y:S02]  /*17770*/  FFMA.FTZ R249, R65, c[0x0][0x23c], -R0.reuse ;  /* 0x00008f0041f97a23 */ /* 0x100fe40000010800 */
[----:B------:R-:W-:Y:S02]  /*17780*/  FFMA.FTZ R251, R64, c[0x0][0x23c], -R0 ;  /* 0x00008f0040fb7a23 */ /* 0x000fe40000010800 */
[----:B------:R-:W-:Y:S01]  /*17790*/  FADD.FTZ R2, R242, R20 ;  /* 0x00000014f2027221 */ /* 0x000fe20000010000 */
[----:B------:R-:W-:Y:S01]  /*177a0*/  HMMA.16816.F32.BF16 R144, R8, R14, R144 ;  /* 0x0000000e0890723c */ /* 0x000fe20000041890 */
[----:B------:R-:W-:Y:S01]  /*177b0*/  FADD.FTZ R0, R70, R22 ;  /* 0x0000001646007221 */ /* 0x000fe20000010000 */
[----:B------:R-:W-:Y:S04]  /*177c0*/  LDSM.16.MT88.4 R12, [R215+0x8800] ;  /* 0x00880000d70c783b */ /* 0x000fe80000004200 */
[----:B------:R-:W2:Y:S02]  /*177d0*/  LDSM.16.MT88.4 R20, [R216+0x8800] ;  /* 0x00880000d814783b */ /* 0x000ea40000004200 */
[C---:B-1----:R-:W-:Y:S08]  /*177e0*/  HMMA.16816.F32.BF16 R40, R4.reuse, R16, R40 ;  /* 0x000000100428723c */ /* 0x042ff00000041828 */
[----:B------:R-:W-:Y:S08]  /*177f0*/  HMMA.16816.F32.BF16 R36, R4, R18, R36 ;  /* 0x000000120424723c */ /* 0x000ff00000041824 */
[C---:B------:R-:W-:Y:S08]  /*17800*/  HMMA.16816.F32.BF16 R92, R8.reuse, R16, R92 ;  /* 0x00000010085c723c */ /* 0x040ff0000004185c */
[----:B------:R-:W-:Y:S01]  /*17810*/  HMMA.16816.F32.BF16 R176, R8, R18, R176 ;  /* 0x0000001208b0723c */ /* 0x000fe200000418b0 */
[----:B------:R-:W1:Y:S07]  /*17820*/  LDSM.16.MT88.4 R16, [R216+0x9000] ;  /* 0x00900000d810783b */ /* 0x000e6e0000004200 */
[C---:B--2---:R-:W-:Y:S08]  /*17830*/  HMMA.16816.F32.BF16 R48, R4.reuse, R20, R48 ;  /* 0x000000140430723c */ /* 0x044ff00000041830 */
[C---:B------:R-:W-:Y:S08]  /*17840*/  HMMA.16816.F32.BF16 R44, R4.reuse, R22, R44 ;  /* 0x00000016042c723c */ /* 0x040ff0000004182c */
[C---:B------:R-:W-:Y:S08]  /*17850*/  HMMA.16816.F32.BF16 R60, R4.reuse, R12, R60 ;  /* 0x0000000c043c723c */ /* 0x040ff0000004183c */
[----:B------:R-:W-:Y:S08]  /*17860*/  HMMA.16816.F32.BF16 R32, R4, R14, R32 ;  /* 0x0000000e0420723c */ /* 0x000ff00000041820 */
[C---:B------:R-:W-:Y:S08]  /*17870*/  HMMA.16816.F32.BF16 R76, R8.reuse, R20, R76 ;  /* 0x00000014084c723c */ /* 0x040ff0000004184c */
[C---:B------:R-:W-:Y:S01]  /*17880*/  HMMA.16816.F32.BF16 R88, R8.reuse, R22, R88 ;  /* 0x000000160858723c */ /* 0x040fe20000041858 */
[----:B------:R-:W2:Y:S07]  /*17890*/  LDSM.16.MT88.4 R20, [R213+0x9000] ;  /* 0x00900000d514783b */ /* 0x000eae0000004200 */
[C---:B------:R-:W-:Y:S08]  /*178a0*/  HMMA.16816.F32.BF16 R188, R8.reuse, R12, R188 ;  /* 0x0000000c08bc723c */ /* 0x040ff000000418bc */
[----:B------:R-:W-:Y:S01]  /*178b0*/  HMMA.16816.F32.BF16 R196, R8, R14, R196 ;  /* 0x0000000e08c4723c */ /* 0x000fe200000418c4 */
[----:B------:R-:W3:Y:S04]  /*178c0*/  LDSM.16.MT88.4 R12, [R214+0x9000] ;  /* 0x00900000d60c783b */ /* 0x000ee80000004200 */
[----:B------:R-:W4:Y:S01]  /*178d0*/  LDSM.16.MT88.4 R8, [R215+0x9000] ;  /* 0x00900000d708783b */ /* 0x000f220000004200 */
[----:B------:R1:W-:Y:S01]  /*178e0*/  MUFU.EX2 R229, R28 ;  /* 0x0000001c00e57308 */ /* 0x0003e20000000800 */
[----:B------:R-:W-:-:S02]  /*178f0*/  MOV R125, R223 ;  /* 0x000000df007d7202 */ /* 0x000fc40000000f00 */
[----:B------:R-:W-:-:S05]  /*17900*/  MOV R3, R233 ;  /* 0x000000e900037202 */ /* 0x000fca0000000f00 */
[----:B------:R-:W-:Y:S01]  /*17910*/  MUFU.EX2 R242, R30 ;  /* 0x0000001e00f27308 */ /* 0x000fe20000000800 */
[----:B-1----:R-:W-:-:S07]  /*17920*/  MOV R28, R225 ;  /* 0x000000e1001c7202 */ /* 0x002fce0000000f00 */
[----:B------:R-:W1:Y:S08]  /*17930*/  MUFU.EX2 R240, R29 ;  /* 0x0000001d00f07308 */ /* 0x000e700000000800 */
[----:B------:R1:W-:Y:S08]  /*17940*/  MUFU.EX2 R225, R27 ;  /* 0x0000001b00e17308 */ /* 0x0003f00000000800 */
[----:B------:R1:W-:Y:S08]  /*17950*/  MUFU.EX2 R241, R26 ;  /* 0x0000001a00f17308 */ /* 0x0003f00000000800 */
[----:B------:R-:W1:Y:S08]  /*17960*/  MUFU.EX2 R233, R25 ;  /* 0x0000001900e97308 */ /* 0x000e700000000800 */
[----:B------:R2:W-:Y:S08]  /*17970*/  MUFU.EX2 R228, R24 ;  /* 0x0000001800e47308 */ /* 0x0005f00000000800 */
[----:B------:R-:W3:Y:S01]  /*17980*/  MUFU.EX2 R223, R31 ;  /* 0x0000001f00df7308 */ /* 0x000ee20000000800 */
[----:B-1----:R-:W-:Y:S01]  /*17990*/  IMAD.MOV.U32 R27, RZ, RZ, R227 ;  /* 0x000000ffff1b7224 */ /* 0x002fe200078e00e3 */
[----:B------:R-:W-:-:S02]  /*179a0*/  MOV R26, R230 ;  /* 0x000000e6001a7202 */ /* 0x000fc40000000f00 */
[----:B------:R-:W-:Y:S02]  /*179b0*/  MOV R120, R226 ;  /* 0x000000e200787202 */ /* 0x000fe40000000f00 */
[----:B--2---:R-:W-:Y:S02]  /*179c0*/  MOV R24, R231 ;  /* 0x000000e700187202 */ /* 0x004fe40000000f00 */
[----:B------:R-:W-:Y:S01]  /*179d0*/  MUFU.EX2 R209, R107 ;  /* 0x0000006b00d17308 */ /* 0x000fe20000000800 */
[----:B------:R-:W-:Y:S02]  /*179e0*/  F2FP.BF16.PACK_AB R4, R240, R242 ;  /* 0x000000f2f004723e */ /* 0x000fe400000010ff */
[----:B------:R-:W-:Y:S02]  /*179f0*/  F2FP.BF16.PACK_AB R5, R233, R241 ;  /* 0x000000f1e905723e */ /* 0x000fe400000010ff */
[----:B------:R-:W-:-:S03]  /*17a00*/  F2FP.BF16.PACK_AB R6, R225, R229 ;  /* 0x000000e5e106723e */ /* 0x000fc600000010ff */
[----:B------:R-:W-:Y:S01]  /*17a10*/  MUFU.EX2 R247, R106 ;  /* 0x0000006a00f77308 */ /* 0x000fe20000000800 */
[----:B---3--:R-:W-:-:S07]  /*17a20*/  F2FP.BF16.PACK_AB R7, R223, R228 ;  /* 0x000000e4df07723e */ /* 0x008fce00000010ff */
[----:B------:R-:W-:Y:S01]  /*17a30*/  MUFU.EX2 R231, R105 ;  /* 0x0000006900e77308 */ /* 0x000fe20000000800 */
[----:B------:R-:W-:-:S07]  /*17a40*/  MOV R31, R71 ;  /* 0x00000047001f7202 */ /* 0x000fce0000000f00 */
[----:B------:R-:W-:Y:S08]  /*17a50*/  MUFU.EX2 R227, R104 ;  /* 0x0000006800e37308 */ /* 0x000ff00000000800 */
[----:B------:R-:W-:Y:S08]  /*17a60*/  MUFU.EX2 R204, R103 ;  /* 0x0000006700cc7308 */ /* 0x000ff00000000800 */
[----:B------:R-:W1:Y:S08]  /*17a70*/  MUFU.EX2 R207, R102 ;  /* 0x0000006600cf7308 */ /* 0x000e700000000800 */
[----:B------:R-:W-:Y:S08]  /*17a80*/  MUFU.EX2 R230, R101 ;  /* 0x0000006500e67308 */ /* 0x000ff00000000800 */
[----:B------:R-:W2:Y:S01]  /*17a90*/  MUFU.EX2 R226, R100 ;  /* 0x0000006400e27308 */ /* 0x000ea20000000800 */
[----:B------:R-:W-:Y:S01]  /*17aa0*/  MOV R30, R67 ;  /* 0x00000043001e7202 */ /* 0x000fe20000000f00 */
[----:B------:R-:W-:Y:S01]  /*17ab0*/  IMAD.MOV.U32 R25, RZ, RZ, R73 ;  /* 0x000000ffff197224 */ /* 0x000fe200078e0049 */
[----:B------:R-:W-:Y:S01]  /*17ac0*/  MOV R29, R72 ;  /* 0x00000048001d7202 */ /* 0x000fe20000000f00 */
[C---:B------:R-:W-:Y:S08]  /*17ad0*/  HMMA.16816.F32.BF16 R80, R4.reuse, R16, R48 ;  /* 0x000000100450723c */ /* 0x040ff00000041830 */
[C---:B------:R-:W-:Y:S08]  /*17ae0*/  HMMA.16816.F32.BF16 R96, R4.reuse, R20, R56 ;  /* 0x000000140460723c */ /* 0x040ff00000041838 */
[C---:B------:R-:W-:Y:S08]  /*17af0*/  HMMA.16816.F32.BF16 R84, R4.reuse, R22, R52 ;  /* 0x000000160454723c */ /* 0x040ff00000041834 */
[C---:B------:R-:W-:Y:S08]  /*17b00*/  HMMA.16816.F32.BF16 R72, R4.reuse, R18, R44 ;  /* 0x000000120448723c */ /* 0x040ff0000004182c */
[C---:B------:R-:W-:Y:S08]  /*17b10*/  HMMA.16816.F32.BF16 R68, R4.reuse, R12, R40 ;  /* 0x0000000c0444723c */ /* 0x040ff00000041828 */
[C---:B------:R-:W-:Y:S08]  /*17b20*/  HMMA.16816.F32.BF16 R64, R4.reuse, R14, R36 ;  /* 0x0000000e0440723c */ /* 0x040ff00000041824 */
[C---:B----4-:R-:W-:Y:S08]  /*17b30*/  HMMA.16816.F32.BF16 R60, R4.reuse, R8, R60 ;  /* 0x00000008043c723c */ /* 0x050ff0000004183c */
[----:B------:R-:W-:Y:S07]  /*17b40*/  HMMA.16816.F32.BF16 R48, R4, R10, R32 ;  /* 0x0000000a0430723c */ /* 0x000fee0000041820 */
[----:B------:R-:W-:Y:S01]  /*17b50*/  FADD.FTZ R4, R31, R117 ;  /* 0x000000751f047221 */ /* 0x000fe20000010000 */
[----:B-1----:R-:W-:-:S02]  /*17b60*/  F2FP.BF16.PACK_AB R5, R207, R204 ;  /* 0x000000cccf05723e */ /* 0x002fc400000010ff */
[----:B------:R-:W-:Y:S01]  /*17b70*/  F2FP.BF16.PACK_AB R6, R227, R231 ;  /* 0x000000e7e306723e */ /* 0x000fe200000010ff */
[----:B------:R-:W-:Y:S01]  /*17b80*/  FADD.FTZ R120, R120, R4 ;  /* 0x0000000478787221 */ /* 0x000fe20000010000 */
[----:B------:R-:W-:Y:S02]  /*17b90*/  F2FP.BF16.PACK_AB R4, R247, R209 ;  /* 0x000000d1f704723e */ /* 0x000fe400000010ff */
[----:B--2---:R-:W-:Y:S01]  /*17ba0*/  F2FP.BF16.PACK_AB R7, R226, R230 ;  /* 0x000000e6e207723e */ /* 0x004fe200000010ff */
[----:B------:R-:W-:Y:S02]  /*17bb0*/  FADD.FTZ R0, R25, R0 ;  /* 0x0000000019007221 */ /* 0x000fe40000010000 */
[----:B------:R-:W-:Y:S02]  /*17bc0*/  FADD.FTZ R3, R3, R116 ;  /* 0x0000007403037221 */ /* 0x000fe40000010000 */
[----:B------:R-:W-:Y:S02]  /*17bd0*/  FADD.FTZ R2, R24, R2 ;  /* 0x0000000218027221 */ /* 0x000fe40000010000 */
[----:B------:R-:W-:Y:S01]  /*17be0*/  HMMA.16816.F32.BF16 R40, R4, R16, R76 ;  /* 0x000000100428723c */ /* 0x000fe2000004184c */
[----:B------:R-:W-:-:S02]  /*17bf0*/  FADD.FTZ R0, R28, R0 ;  /* 0x000000001c007221 */ /* 0x000fc40000010000 */
[----:B------:R-:W-:Y:S02]  /*17c00*/  FADD.FTZ R3, R26, R3 ;  /* 0x000000031a037221 */ /* 0x000fe40000010000 */
[----:B------:R-:W-:Y:S02]  /*17c10*/  FADD.FTZ R2, R27, R2 ;  /* 0x000000021b027221 */ /* 0x000fe40000010000 */
[----:B------:R-:W-:Y:S01]  /*17c20*/  MOV R79, R29 ;  /* 0x0000001d004f7202 */ /* 0x000fe20000000f00 */
[C---:B------:R-:W-:Y:S01]  /*17c30*/  HMMA.16816.F32.BF16 R56, R4.reuse, R20, R140 ;  /* 0x000000140438723c */ /* 0x040fe2000004188c */
[----:B------:R-:W-:Y:S01]  /*17c40*/  MOV R78, R30 ;  /* 0x0000001e004e7202 */ /* 0x000fe20000000f00 */
[----:B------:R-:W-:Y:S06]  /*17c50*/  LDSM.16.MT88.4 R24, [R215+0x9800] ;  /* 0x00980000d718783b */ /* 0x000fec0000004200 */
[C---:B------:R-:W-:Y:S08]  /*17c60*/  HMMA.16816.F32.BF16 R52, R4.reuse, R22, R144 ;  /* 0x000000160434723c */ /* 0x040ff00000041890 */
[C---:B------:R-:W-:Y:S01]  /*17c70*/  HMMA.16816.F32.BF16 R36, R4.reuse, R18, R88 ;  /* 0x000000120424723c */ /* 0x040fe20000041858 */
[----:B------:R-:W-:Y:S07]  /*17c80*/  LDSM.16.MT88.4 R16, [R213+0x9800] ;  /* 0x00980000d510783b */ /* 0x000fee0000004200 */
[C---:B------:R-:W-:Y:S08]  /*17c90*/  HMMA.16816.F32.BF16 R32, R4.reuse, R12, R92 ;  /* 0x0000000c0420723c */ /* 0x040ff0000004185c */
[C---:B------:R-:W-:Y:S01]  /*17ca0*/  HMMA.16816.F32.BF16 R20, R4.reuse, R14, R176 ;  /* 0x0000000e0414723c */ /* 0x040fe200000418b0 */
[----:B------:R-:W1:Y:S07]  /*17cb0*/  LDSM.16.MT88.4 R12, [R216+0x9800] ;  /* 0x00980000d80c783b */ /* 0x000e6e0000004200 */
[C---:B------:R-:W-:Y:S08]  /*17cc0*/  HMMA.16816.F32.BF16 R28, R4.reuse, R8, R188 ;  /* 0x00000008041c723c */ /* 0x040ff000000418bc */
[----:B------:R-:W-:Y:S01]  /*17cd0*/  HMMA.16816.F32.BF16 R44, R4, R10, R196 ;  /* 0x0000000a042c723c */ /* 0x000fe200000418c4 */
[----:B------:R-:W2:Y:S01]  /*17ce0*/  LDSM.16.MT88.4 R8, [R214+0x9800] ;  /* 0x00980000d608783b */ /* 0x000ea20000004200 */
        /* <DEDUP_REMOVED lines=8> */
[----:B---3--:R-:W-:-:S02]  /*17d70*/  F2FP.BF16.PACK_AB R4, R177, R147 ;  /* 0x00000093b104723e */ /* 0x008fc400000010ff */
[----:B----4-:R-:W-:-:S05]  /*17d80*/  F2FP.BF16.PACK_AB R5, R189, R176 ;  /* 0x000000b0bd05723e */ /* 0x010fca00000010ff */
[----:B------:R-:W-:Y:S01]  /*17d90*/  MUFU.EX2 R140, R138 ;  /* 0x0000008a008c7308 */ /* 0x000fe20000000800 */
[----:B------:R-:W-:-:S07]  /*17da0*/  F2FP.BF16.PACK_AB R6, R144, R76 ;  /* 0x0000004c9006723e */ /* 0x000fce00000010ff */
[----:B------:R-:W-:Y:S01]  /*17db0*/  MUFU.EX2 R143, R135 ;  /* 0x00000087008f7308 */ /* 0x000fe20000000800 */
[----:B-1----:R-:W-:-:S07]  /*17dc0*/  F2FP.BF16.PACK_AB R7, R146, R178 ;  /* 0x000000b29207723e */ /* 0x002fce00000010ff */
[----:B------:R-:W-:Y:S01]  /*17dd0*/  MUFU.EX2 R188, R134 ;  /* 0x0000008600bc7308 */ /* 0x000fe20000000800 */
[----:B------:R-:W-:-:S07]  /*17de0*/  IMAD.MOV.U32 R197, RZ, RZ, R125 ;  /* 0x000000ffffc57224 */ /* 0x000fce00078e007d */
[----:B------:R-:W-:Y:S08]  /*17df0*/  MUFU.EX2 R179, R133 ;  /* 0x0000008500b37308 */ /* 0x000ff00000000800 */
[----:B------:R-:W-:Y:S08]  /*17e00*/  MUFU.EX2 R138, R132 ;  /* 0x00000084008a7308 */ /* 0x000ff00000000800 */
[----:B------:R-:W1:Y:S08]  /*17e10*/  MUFU.EX2 R141, R123 ;  /* 0x0000007b008d7308 */ /* 0x000e700000000800 */
[----:B------:R-:W-:Y:S08]  /*17e20*/  MUFU.EX2 R142, R122 ;  /* 0x0000007a008e7308 */ /* 0x000ff00000000800 */
[----:B------:R-:W3:Y:S01]  /*17e30*/  MUFU.EX2 R145, R121 ;  /* 0x0000007900917308 */ /* 0x000ee20000000800 */
        /* <DEDUP_REMOVED lines=8> */
[----:B------:R-:W-:Y:S02]  /*17ec0*/  MOV R191, R131 ;  /* 0x0000008300bf7202 */ /* 0x000fe40000000f00 */
[----:B------:R-:W-:Y:S02]  /*17ed0*/  MOV R89, R127 ;  /* 0x0000007f00597202 */ /* 0x000fe40000000f00 */
[----:B------:R-:W-:-:S03]  /*17ee0*/  MOV R88, R130 ;  /* 0x0000008200587202 */ /* 0x000fc60000000f00 */
[----:B------:R-:W-:Y:S01]  /*17ef0*/  HMMA.16816.F32.BF16 R128, R4, R16, R96 ;  /* 0x000000100480723c */ /* 0x000fe20000041860 */
[----:B------:R-:W-:-:S07]  /*17f00*/  FADD.FTZ R3, R199, R3 ;  /* 0x00000003c7037221 */ /* 0x000fce0000010000 */
[C---:B------:R-:W-:Y:S08]  /*17f10*/  HMMA.16816.F32.BF16 R124, R4.reuse, R18, R84 ;  /* 0x00000012047c723c */ /* 0x040ff00000041854 */
[C---:B--2---:R-:W-:Y:S08]  /*17f20*/  HMMA.16816.F32.BF16 R108, R4.reuse, R8, R68 ;  /* 0x00000008046c723c */ /* 0x044ff00000041844 */
        /* <DEDUP_REMOVED lines=8> */
[----:B---3--:R-:W-:Y:S01]  /*17fb0*/  F2FP.BF16.PACK_AB R7, R145, R142 ;  /* 0x0000008e9107723e */ /* 0x008fe200000010ff */
[----:B------:R-:W-:Y:S02]  /*17fc0*/  FADD.FTZ R2, R191, R2 ;  /* 0x00000002bf027221 */ /* 0x000fe40000010000 */
[----:B------:R-:W-:Y:S01]  /*17fd0*/  FADD.FTZ R0, R195, R0 ;  /* 0x00000000c3007221 */ /* 0x000fe20000010000 */
[----:B------:R1:W-:Y:S01]  /*17fe0*/  MUFU.EX2 R191, R136 ;  /* 0x0000008800bf7308 */ /* 0x0003e20000000800 */
[----:B------:R-:W-:Y:S02]  /*17ff0*/  FADD.FTZ R96, R88, R3 ;  /* 0x0000000358607221 */ /* 0x000fe40000010000 */
[----:B------:R-:W-:Y:S01]  /*18000*/  FADD.FTZ R3, R89, R2 ;  /* 0x0000000259037221 */ /* 0x000fe20000010000 */
[----:B------:R-:W-:Y:S01]  /*18010*/  HMMA.16816.F32.BF16 R132, R4, R16, R56 ;  /* 0x000000100484723c */ /* 0x000fe20000041838 */
[----:B------:R-:W-:-:S07]  /*18020*/  IMAD.MOV.U32 R195, RZ, RZ, R90 ;  /* 0x000000ffffc37224 */ /* 0x000fce00078e005a */
[----:B------:R-:W-:Y:S01]  /*18030*/  HMMA.16816.F32.BF16 R120, R4, R18, R52 ;  /* 0x000000120478723c */ /* 0x000fe20000041834 */
[----:B------:R-:W-:Y:S01]  /*18040*/  LDSM.16.MT88.4 R16, [R215+0xa000] ;  /* 0x00a00000d710783b */ /* 0x000fe20000004200 */
[----:B-1----:R-:W-:-:S06]  /*18050*/  MOV R136, R91 ;  /* 0x0000005b00887202 */ /* 0x002fcc0000000f00 */
[C---:B------:R-:W-:Y:S08]  /*18060*/  HMMA.16816.F32.BF16 R88, R4.reuse, R12, R40 ;  /* 0x0000000c0458723c */ /* 0x040ff00000041828 */
[C---:B------:R-:W-:Y:S01]  /*18070*/  HMMA.16816.F32.BF16 R80, R4.reuse, R14, R36 ;  /* 0x0000000e0450723c */ /* 0x040fe20000041824 */
[----:B------:R-:W1:Y:S07]  /*18080*/  LDSM.16.MT88.4 R12, [R213+0xa000] ;  /* 0x00a00000d50c783b */ /* 0x000e6e0000004200 */
[C---:B------:R-:W-:Y:S08]  /*18090*/  HMMA.16816.F32.BF16 R32, R4.reuse, R8, R32 ;  /* 0x000000080420723c */ /* 0x040ff00000041820 */
[----:B------:R-:W-:Y:S01]  /*180a0*/  HMMA.16816.F32.BF16 R84, R4, R10, R20 ;  /* 0x0000000a0454723c */ /* 0x000fe20000041814 */
[----:B------:R-:W2:Y:S04]  /*180b0*/  LDSM.16.MT88.4 R8, [R216+0xa000] ;  /* 0x00a00000d808783b */ /* 0x000ea80000004200 */
[----:B------:R-:W3:Y:S01]  /*180c0*/  LDSM.16.MT88.4 R20, [R214+0xa000] ;  /* 0x00a00000d614783b */ /* 0x000ee20000004200 */
[----:B------:R-:W4:Y:S01]  /*180d0*/  MUFU.EX2 R199, R137 ;  /* 0x0000008900c77308 */ /* 0x000f220000000800 */
[----:B------:R-:W-:-:S02]  /*180e0*/  MOV R39, R198 ;  /* 0x000000c600277202 */ /* 0x000fc40000000f00 */
[----:B------:R-:W-:-:S05]  /*180f0*/  MOV R38, R190 ;  /* 0x000000be00267202 */ /* 0x000fca0000000f00 */
[----:B------:R-:W-:Y:S08]  /*18100*/  MUFU.EX2 R148, R148 ;  /* 0x0000009400947308 */ /* 0x000ff00000000800 */
[----:B------:R-:W-:Y:S08]  /*18110*/  MUFU.EX2 R150, R150 ;  /* 0x0000009600967308 */ /* 0x000ff00000000800 */
[----:B------:R1:W-:Y:S08]  /*18120*/  MUFU.EX2 R198, R139 ;  /* 0x0000008b00c67308 */ /* 0x0003f00000000800 */
[----:B------:R-:W1:Y:S08]  /*18130*/  MUFU.EX2 R190, R149 ;  /* 0x0000009500be7308 */ /* 0x000e700000000800 */
[----:B------:R-:W-:Y:S08]  /*18140*/  MUFU.EX2 R193, R151 ;  /* 0x0000009700c17308 */ /* 0x000ff00000000800 */
[----:B------:R-:W2:Y:S01]  /*18150*/  MUFU.EX2 R137, R152 ;  /* 0x0000009800897308 */ /* 0x000ea20000000800 */
[----:B------:R-:W-:Y:S01]  /*18160*/  FADD.FTZ R2, R194, R0 ;  /* 0x00000000c2027221 */ /* 0x000fe20000010000 */
[----:B------:R-:W-:Y:S01]  /*18170*/  MOV R99, R76 ;  /* 0x0000004c00637202 */ /* 0x000fe20000000f00 */
[----:B------:R-:W-:-:S05]  /*18180*/  IMAD.MOV.U32 R98, RZ, RZ, R77 ;  /* 0x000000ffff627224 */ /* 0x000fca00078e004d */
[----:B------:R-:W2:Y:S01]  /*18190*/  MUFU.EX2 R0, R162 ;  /* 0x000000a200007308 */ /* 0x000ea20000000800 */
[----:B------:R-:W-:Y:S01]  /*181a0*/  MOV R36, R78 ;  /* 0x0000004e00247202 */ /* 0x000fe20000000f00 */
[----:B------:R-:W-:Y:S01]  /*181b0*/  HMMA.16816.F32.BF16 R44, R4, R26, R44 ;  /* 0x0000001a042c723c */ /* 0x000fe2000004182c */
[----:B-1----:R-:W-:-:S05]  /*181c0*/  MOV R139, R79 ;  /* 0x0000004f008b7202 */ /* 0x002fca0000000f00 */
[----:B------:R-:W-:Y:S02]  /*181d0*/  MUFU.EX2 R152, R168 ;  /* 0x000000a800987308 */ /* 0x000fe40000000800 */
[----:B------:R-:W-:Y:S06]  /*181e0*/  HMMA.16816.F32.BF16 R76, R4, R24, R28 ;  /* 0x00000018044c723c */ /* 0x000fec000004181c */
[----:B------:R-:W-:Y:S01]  /*181f0*/  MUFU.EX2 R197, R167 ;  /* 0x000000a700c57308 */ /* 0x000fe20000000800 */
[----:B----4-:R-:W-:-:S07]  /*18200*/  F2FP.BF16.PACK_AB R4, R191, R199 ;  /* 0x000000c7bf04723e */ /* 0x010fce00000010ff */
[----:B------:R-:W-:Y:S01]  /*18210*/  MUFU.EX2 R166, R166 ;  /* 0x000000a600a67308 */ /* 0x000fe20000000800 */
[----:B------:R-:W-:-:S07]  /*18220*/  F2FP.BF16.PACK_AB R5, R190, R198 ;  /* 0x000000c6be05723e */ /* 0x000fce00000010ff */
[----:B------:R-:W-:Y:S01]  /*18230*/  MUFU.EX2 R165, R165 ;  /* 0x000000a500a57308 */ /* 0x000fe20000000800 */
[----:B------:R-:W-:-:S07]  /*18240*/  F2FP.BF16.PACK_AB R6, R150, R148 ;  /* 0x000000949606723e */ /* 0x000fce00000010ff */
[----:B------:R-:W1:Y:S01]  /*18250*/  MUFU.EX2 R196, R161 ;  /* 0x000000a100c47308 */ /* 0x000e620000000800 */
[----:B--2---:R-:W-:-:S07]  /*18260*/  F2FP.BF16.PACK_AB R7, R137, R193 ;  /* 0x000000c18907723e */ /* 0x004fce00000010ff */
[----:B------:R-:W-:Y:S08]  /*18270*/  MUFU.EX2 R151, R160 ;  /* 0x000000a000977308 */ /* 0x000ff00000000800 */
[----:B------:R2:W4:Y:S01]  /*18280*/  MUFU.EX2 R194, R159 ;  /* 0x0000009f00c27308 */ /* 0x0005220000000800 */
[C---:B------:R-:W-:Y:S01]  /*18290*/  HMMA.16816.F32.BF16 R72, R4.reuse, R12, R128 ;  /* 0x0000000c0448723c */ /* 0x040fe20000041880 */
[----:B------:R-:W-:Y:S01]  /*182a0*/  FADD.FTZ R3, R36, R3 ;  /* 0x0000000324037221 */ /* 0x000fe20000010000 */
[----:B------:R-:W-:Y:S04]  /*182b0*/  LDSM.16.MT88.4 R24, [R216+0xa800] ;  /* 0x00a80000d818783b */ /* 0x000fe80000004200 */
[----:B------:R-:W-:Y:S02]  /*182c0*/  LDSM.16.MT88.4 R28, [R215+0xa800] ;  /* 0x00a80000d71c783b */ /* 0x000fe40000004200 */
[C---:B------:R-:W-:Y:S08]  /*182d0*/  HMMA.16816.F32.BF16 R68, R4.reuse, R14, R124 ;  /* 0x0000000e0444723c */ /* 0x040ff0000004187c */
[----:B------:R-:W-:Y:S01]  /*182e0*/  HMMA.16816.F32.BF16 R64, R4, R8, R116 ;  /* 0x000000080440723c */ /* 0x000fe20000041874 */
[----:B--2---:R-:W-:-:S07]  /*182f0*/  MOV R159, R0 ;  /* 0x00000000009f7202 */ /* 0x004fce0000000f00 */
[C---:B------:R-:W-:Y:S08]  /*18300*/  HMMA.16816.F32.BF16 R60, R4.reuse, R10, R112 ;  /* 0x0000000a043c723c */ /* 0x040ff00000041870 */
[C---:B---3--:R-:W-:Y:S08]  /*18310*/  HMMA.16816.F32.BF16 R56, R4.reuse, R20, R108 ;  /* 0x000000140438723c */ /* 0x048ff0000004186c */
        /* <DEDUP_REMOVED lines=8> */
[----:B----4-:R-:W-:-:S07]  /*183a0*/  F2FP.BF16.PACK_AB R7, R194, R151 ;  /* 0x00000097c207723e */ /* 0x010fce00000010ff */
[C---:B------:R-:W-:Y:S08]  /*183b0*/  HMMA.16816.F32.BF16 R92, R4.reuse, R12, R132 ;  /* 0x0000000c045c723c */ /* 0x040ff00000041884 */
[C---:B------:R-:W-:Y:S08]  /*183c0*/  HMMA.16816.F32.BF16 R12, R4.reuse, R14, R120 ;  /* 0x0000000e040c723c */ /* 0x040ff00000041878 */
[C---:B------:R-:W-:Y:S08]  /*183d0*/  HMMA.16816.F32.BF16 R108, R4.reuse, R8, R88 ;  /* 0x00000008046c723c */ /* 0x040ff00000041858 */
[C---:B------:R-:W-:Y:S01]  /*183e0*/  HMMA.16816.F32.BF16 R120, R4.reuse, R10, R80 ;  /* 0x0000000a0478723c */ /* 0x040fe20000041850 */
[----:B------:R-:W1:Y:S07]  /*183f0*/  LDSM.16.MT88.4 R8, [R213+0xa800] ;  /* 0x00a80000d508783b */ /* 0x000e6e0000004200 */
[----:B------:R-:W-:Y:S01]  /*18400*/  HMMA.16816.F32.BF16 R116, R4, R20, R32 ;  /* 0x000000140474723c */ /* 0x000fe20000041820 */
[----:B------:R-:W2:Y:S01]  /*18410*/  LDSM.16.MT88.4 R32, [R214+0xa800] ;  /* 0x00a80000d620783b */ /* 0x000ea20000004200 */
[----:B------:R-:W-:Y:S01]  /*18420*/  FADD.FTZ R2, R38, R2 ;  /* 0x0000000226027221 */ /* 0x000fe20000010000 */
[----:B------:R-:W-:Y:S08]  /*18430*/  MUFU.EX2 R37, R153 ;  /* 0x0000009900257308 */ /* 0x000ff00000000800 */
[----:B------:R-:W-:Y:S08]  /*18440*/  MUFU.EX2 R38, R155 ;  /* 0x0000009b00267308 */ /* 0x000ff00000000800 */
[----:B------:R-:W3:Y:S08]  /*18450*/  MUFU.EX2 R39, R157 ;  /* 0x0000009d00277308 */ /* 0x000ef00000000800 */
[----:B------:R-:W-:Y:S08]  /*18460*/  MUFU.EX2 R155, R156 ;  /* 0x0000009c009b7308 */ /* 0x000ff00000000800 */
[----:B------:R-:W-:Y:S08]  /*18470*/  MUFU.EX2 R158, R158 ;  /* 0x0000009e009e7308 */ /* 0x000ff00000000800 */
[----:B------:R-:W4:Y:S08]  /*18480*/  MUFU.EX2 R139, R154 ;  /* 0x0000009a008b7308 */ /* 0x000f300000000800 */
[----:B------:R-:W-:Y:S08]  /*18490*/  MUFU.EX2 R153, R163 ;  /* 0x000000a300997308 */ /* 0x000ff00000000800 */
[----:B------:R3:W1:Y:S01]  /*184a0*/  MUFU.EX2 R156, R164 ;  /* 0x000000a4009c7308 */ /* 0x0006620000000800 */
[----:B------:R-:W-:-:S02]  /*184b0*/  FADD.FTZ R0, R211, R97 ;  /* 0x00000061d3007221 */ /* 0x000fc40000010000 */
[----:B------:R-:W-:Y:S01]  /*184c0*/  FADD.FTZ R3, R136, R3 ;  /* 0x0000000388037221 */ /* 0x000fe20000010000 */
[----:B------:R-:W-:Y:S01]  /*184d0*/  MOV R136, R99 ;  /* 0x0000006300887202 */ /* 0x000fe20000000f00 */
[----:B------:R-:W-:-:S03]  /*184e0*/  FADD.FTZ R2, R195, R2 ;  /* 0x00000002c3027221 */ /* 0x000fc60000010000 */
[----:B------:R1:W-:Y:S01]  /*184f0*/  MUFU.EX2 R211, R180 ;  /* 0x000000b400d37308 */ /* 0x0003e20000000800 */
[----:B------:R-:W-:Y:S01]  /*18500*/  FADD.FTZ R0, R206, R0 ;  /* 0x00000000ce007221 */ /* 0x000fe20000010000 */
[----:B------:R-:W-:Y:S01]  /*18510*/  MOV R195, R98 ;  /* 0x0000006200c37202 */ /* 0x000fe20000000f00 */
[C---:B------:R-:W-:Y:S01]  /*18520*/  HMMA.16816.F32.BF16 R112, R4.reuse, R22, R84 ;  /* 0x000000160470723c */ /* 0x040fe20000041854 */
[----:B------:R-:W2:Y:S04]  /*18530*/  LDSM.16.MT88.4 R20, [R213+0xb000] ;  /* 0x00b00000d514783b */ /* 0x000ea80000004200 */
[----:B------:R4:W-:Y:S01]  /*18540*/  MUFU.EX2 R135, R184 ;  /* 0x000000b800877308 */ /* 0x0009e20000000800 */
[----:B---3--:R-:W-:Y:S01]  /*18550*/  MOV R164, R39 ;  /* 0x0000002700a47202 */ /* 0x008fe20000000f00 */
[----:B------:R-:W-:Y:S01]  /*18560*/  IMAD.MOV.U32 R168, RZ, RZ, R148 ;  /* 0x000000ffffa87224 */ /* 0x000fe200078e0094 */
[----:B------:R-:W-:Y:S05]  /*18570*/  HMMA.16816.F32.BF16 R104, R4, R16, R76 ;  /* 0x000000100468723c */ /* 0x000fea000004184c */
[----:B------:R-:W-:Y:S01]  /*18580*/  MUFU.EX2 R134, R187 ;  /* 0x000000bb00867308 */ /* 0x000fe20000000800 */
[----:B-1----:R-:W-:-:S07]  /*18590*/  IMAD.MOV.U32 R180, RZ, RZ, R38 ;  /* 0x000000ffffb47224 */ /* 0x002fce00078e0026 */
[----:B------:R-:W-:Y:S01]  /*185a0*/  MUFU.EX2 R133, R174 ;  /* 0x000000ae00857308 */ /* 0x000fe20000000800 */
[----:B----4-:R-:W-:Y:S01]  /*185b0*/  MOV R184, R37 ;  /* 0x0000002500b87202 */ /* 0x010fe20000000f00 */
[----:B------:R-:W-:Y:S01]  /*185c0*/  HMMA.16816.F32.BF16 R96, R4, R18, R44 ;  /* 0x000000120460723c */ /* 0x000fe2000004182c */
[----:B------:R-:W1:Y:S05]  /*185d0*/  LDSM.16.MT88.4 R16, [R216+0xb000] ;  /* 0x00b00000d810783b */ /* 0x000e6a0000004200 */
[----:B------:R-:W3:Y:S01]  /*185e0*/  MUFU.EX2 R132, R181 ;  /* 0x000000b500847308 */ /* 0x000ee20000000800 */
[----:B------:R-:W-:Y:S01]  /*185f0*/  F2FP.BF16.PACK_AB R4, R180, R184 ;  /* 0x000000b8b404723e */ /* 0x000fe200000010ff */
[----:B------:R-:W-:Y:S01]  /*18600*/  LDSM.16.MT88.4 R160, [R216+0xb800] ;  /* 0x00b80000d8a0783b */ /* 0x000fe20000004200 */
[----:B------:R-:W-:-:S02]  /*18610*/  F2FP.BF16.PACK_AB R5, R164, R139 ;  /* 0x0000008ba405723e */ /* 0x000fc400000010ff */
[----:B------:R-:W-:Y:S02]  /*18620*/  F2FP.BF16.PACK_AB R6, R158, R155 ;  /* 0x0000009b9e06723e */ /* 0x000fe400000010ff */
[----:B------:R-:W-:Y:S01]  /*18630*/  F2FP.BF16.PACK_AB R7, R156, R153 ;  /* 0x000000999c07723e */ /* 0x000fe200000010ff */
[----:B------:R-:W4:Y:S08]  /*18640*/  MUFU.EX2 R206, R183 ;  /* 0x000000b700ce7308 */ /* 0x000f300000000800 */
[----:B------:R-:W-:Y:S08]  /*18650*/  MUFU.EX2 R131, R182 ;  /* 0x000000b600837308 */ /* 0x000ff00000000800 */
[----:B------:R-:W1:Y:S01]  /*18660*/  MUFU.EX2 R130, R186 ;  /* 0x000000ba00827308 */ /* 0x000e620000000800 */
[C---:B------:R-:W-:Y:S08]  /*18670*/  HMMA.16816.F32.BF16 R100, R4.reuse, R8, R72 ;  /* 0x000000080464723c */ /* 0x040ff00000041848 */
[C---:B------:R-:W-:Y:S08]  /*18680*/  HMMA.16816.F32.BF16 R88, R4.reuse, R10, R68 ;  /* 0x0000000a0458723c */ /* 0x040ff00000041844 */
[C---:B--2---:R-:W-:Y:S08]  /*18690*/  HMMA.16816.F32.BF16 R72, R4.reuse, R34, R52 ;  /* 0x000000220448723c */ /* 0x044ff00000041834 */
[C---:B------:R-:W-:Y:S08]  /*186a0*/  HMMA.16816.F32.BF16 R84, R4.reuse, R24, R64 ;  /* 0x000000180454723c */ /* 0x040ff00000041840 */
[C---:B------:R-:W-:Y:S08]  /*186b0*/  HMMA.16816.F32.BF16 R80, R4.reuse, R26, R60 ;  /* 0x0000001a0450723c */ /* 0x040ff0000004183c */
[C---:B------:R-:W-:Y:S08]  /*186c0*/  HMMA.16816.F32.BF16 R76, R4.reuse, R32, R56 ;  /* 0x00000020044c723c */ /* 0x040ff00000041838 */
[C---:B------:R-:W-:Y:S08]  /*186d0*/  HMMA.16816.F32.BF16 R68, R4.reuse, R28, R48 ;  /* 0x0000001c0444723c */ /* 0x040ff00000041830 */
[----:B------:R-:W-:Y:S07]  /*186e0*/  HMMA.16816.F32.BF16 R52, R4, R30, R40 ;  /* 0x0000001e0434723c */ /* 0x000fee0000041828 */
[----:B------:R-:W-:Y:S01]  /*186f0*/  FADD.FTZ R4, R209, R36 ;  /* 0x00000024d1047221 */ /* 0x000fe20000010000 */
[----:B---3--:R-:W-:-:S02]  /*18700*/  F2FP.BF16.PACK_AB R5, R132, R133 ;  /* 0x000000858405723e */ /* 0x008fc400000010ff */
[----:B------:R-:W-:Y:S01]  /*18710*/  F2FP.BF16.PACK_AB R6, R134, R135 ;  /* 0x000000878606723e */ /* 0x000fe200000010ff */
[----:B------:R-:W-:Y:S01]  /*18720*/  FADD.FTZ R40, R247, R4 ;  /* 0x00000004f7287221 */ /* 0x000fe20000010000 */
[----:B----4-:R-:W-:Y:S02]  /*18730*/  F2FP.BF16.PACK_AB R4, R206, R211 ;  /* 0x000000d3ce04723e */ /* 0x010fe400000010ff */
[----:B-1----:R-:W-:-:S07]  /*18740*/  F2FP.BF16.PACK_AB R7, R130, R131 ;  /* 0x000000838207723e */ /* 0x002fce00000010ff */
[C---:B------:R-:W-:Y:S08]  /*18750*/  HMMA.16816.F32.BF16 R60, R4.reuse, R8, R92 ;  /* 0x00000008043c723c */ /* 0x040ff0000004185c */
[C---:B------:R-:W-:Y:S01]  /*18760*/  HMMA.16816.F32.BF16 R56, R4.reuse, R10, R12 ;  /* 0x0000000a0438723c */ /* 0x040fe2000004180c */
[----:B------:R-:W1:Y:S04]  /*18770*/  LDSM.16.MT88.4 R12, [R214+0xb000] ;  /* 0x00b00000d60c783b */ /* 0x000e680000004200 */
[----:B------:R-:W2:Y:S01]  /*18780*/  LDSM.16.MT88.4 R8, [R215+0xb000] ;  /* 0x00b00000d708783b */ /* 0x000ea20000004200 */
[----:B------:R-:W-:Y:S02]  /*18790*/  MUFU.EX2 R129, R169 ;  /* 0x000000a900817308 */ /* 0x000fe40000000800 */
[C---:B------:R-:W-:Y:S06]  /*187a0*/  HMMA.16816.F32.BF16 R48, R4.reuse, R24, R108 ;  /* 0x000000180430723c */ /* 0x040fec000004186c */
        /* <DEDUP_REMOVED lines=8> */
[----:B------:R-:W-:-:S06]  /*18830*/  FADD.FTZ R0, R243, R0 ;  /* 0x00000000f3007221 */ /* 0x000fcc0000010000 */
[----:B------:R-:W-:Y:S01]  /*18840*/  MUFU.EX2 R43, R250 ;  /* 0x000000fa002b7308 */ /* 0x000fe20000000800 */
[----:B------:R-:W-:Y:S01]  /*18850*/  HMMA.16816.F32.BF16 R64, R4, R28, R104 ;  /* 0x0000001c0440723c */ /* 0x000fe20000041868 */
[----:B------:R-:W-:-:S06]  /*18860*/  FADD.FTZ R0, R241, R0 ;  /* 0x00000000f1007221 */ /* 0x000fcc0000010000 */
[----:B------:R-:W-:Y:S01]  /*18870*/  MUFU.EX2 R42, R235 ;  /* 0x000000eb002a7308 */ /* 0x000fe20000000800 */
[C---:B------:R-:W-:Y:S07]  /*18880*/  HMMA.16816.F32.BF16 R44, R4.reuse, R26, R120 ;  /* 0x0000001a042c723c */ /* 0x040fee0000041878 */
[----:B------:R-:W-:Y:S01]  /*18890*/  MUFU.EX2 R41, R234 ;  /* 0x000000ea00297308 */ /* 0x000fe20000000800 */
[----:B------:R-:W-:Y:S01]  /*188a0*/  HMMA.16816.F32.BF16 R32, R4, R34, R112 ;  /* 0x000000220420723c */ /* 0x000fe20000041870 */
[----:B------:R-:W-:-:S02]  /*188b0*/  FADD.FTZ R3, R204, R3 ;  /* 0x00000003cc037221 */ /* 0x000fc40000010000 */
[----:B------:R-:W-:Y:S01]  /*188c0*/  FADD.FTZ R2, R242, R2 ;  /* 0x00000002f2027221 */ /* 0x000fe20000010000 */
[----:B------:R-:W-:Y:S01]  /*188d0*/  MOV R187, R139 ;  /* 0x0000008b00bb7202 */ /* 0x000fe20000000f00 */
[----:B------:R-:W-:Y:S01]  /*188e0*/  IMAD.MOV.U32 R174, RZ, RZ, R136 ;  /* 0x000000ffffae7224 */ /* 0x000fe200078e0088 */
[----:B------:R-:W-:Y:S01]  /*188f0*/  MOV R183, R137 ;  /* 0x0000008900b77202 */ /* 0x000fe20000000f00 */
[----:B------:R-:W-:Y:S01]  /*18900*/  MUFU.EX2 R95, R238 ;  /* 0x000000ee005f7308 */ /* 0x000fe20000000800 */
[----:B------:R-:W-:Y:S01]  /*18910*/  HMMA.16816.F32.BF16 R28, R4, R30, R96 ;  /* 0x0000001e041c723c */ /* 0x000fe20000041860 */
[----:B------:R-:W-:Y:S02]  /*18920*/  MOV R167, R193 ;  /* 0x000000c100a77202 */ /* 0x000fe40000000f00 */
[----:B------:R-:W-:Y:S02]  /*18930*/  MOV R149, R178 ;  /* 0x000000b200957202 */ /* 0x000fe40000000f00 */
[----:B------:R-:W-:-:S02]  /*18940*/  MOV R157, R150 ;  /* 0x00000096009d7202 */ /* 0x000fc40000000f00 */
[----:B------:R-:W-:Y:S01]  /*18950*/  MOV R154, R194 ;  /* 0x000000c2009a7202 */ /* 0x000fe20000000f00 */
[----:B------:R-:W-:Y:S01]  /*18960*/  MUFU.EX2 R96, R239 ;  /* 0x000000ef00607308 */ /* 0x000fe20000000800 */
[----:B---3--:R-:W-:Y:S02]  /*18970*/  F2FP.BF16.PACK_AB R4, R128, R129 ;  /* 0x000000818004723e */ /* 0x008fe400000010ff */
[----:B------:R-:W-:Y:S02]  /*18980*/  MOV R148, R145 ;  /* 0x0000009100947202 */ /* 0x000fe40000000f00 */
[----:B------:R-:W-:Y:S01]  /*18990*/  MOV R181, R168 ;  /* 0x000000a800b57202 */ /* 0x000fe20000000f00 */
[----:B------:R-:W-:Y:S02]  /*189a0*/  IMAD.MOV.U32 R186, RZ, RZ, R165 ;  /* 0x000000ffffba7224 */ /* 0x000fe400078e00a5 */
[----:B------:R-:W-:Y:S01]  /*189b0*/  MUFU.EX2 R94, R237 ;  /* 0x000000ed005e7308 */ /* 0x000fe20000000800 */
[----:B----4-:R-:W-:Y:S01]  /*189c0*/  F2FP.BF16.PACK_AB R5, R124, R125 ;  /* 0x0000007d7c05723e */ /* 0x010fe200000010ff */
[----:B------:R3:W5:Y:S01]  /*189d0*/  LDL.LU R243, [R1+0x110] ;  /* 0x0001100001f37983 */ /* 0x0007620000300800 */
[----:B------:R-:W-:-:S02]  /*189e0*/  F2FP.BF16.PACK_AB R6, R126, R127 ;  /* 0x0000007f7e06723e */ /* 0x000fc400000010ff */
[----:B-1----:R-:W-:-:S03]  /*189f0*/  F2FP.BF16.PACK_AB R7, R108, R109 ;  /* 0x0000006d6c07723e */ /* 0x002fc600000010ff */
[----:B------:R-:W-:Y:S08]  /*18a00*/  MUFU.EX2 R93, R236 ;  /* 0x000000ec005d7308 */ /* 0x000ff00000000800 */
[----:B------:R-:W1:Y:S01]  /*18a10*/  MUFU.EX2 R92, R248 ;  /* 0x000000f8005c7308 */ /* 0x000e620000000800 */
[C---:B------:R-:W-:Y:S01]  /*18a20*/  HMMA.16816.F32.BF16 R100, R4.reuse, R20, R100 ;  /* 0x000000140464723c */ /* 0x040fe20000041864 */
[----:B------:R-:W-:Y:S01]  /*18a30*/  FADD.FTZ R0, R233, R0 ;  /* 0x00000000e9007221 */ /* 0x000fe20000010000 */
[----:B------:R-:W-:Y:S01]  /*18a40*/  MOV R139, R179 ;  /* 0x000000b3008b7202 */ /* 0x000fe20000000f00 */
[----:B------:R-:W-:Y:S01]  /*18a50*/  FADD.FTZ R3, R207, R3 ;  /* 0x00000003cf037221 */ /* 0x000fe20000010000 */
[----:B------:R-:W-:Y:S01]  /*18a60*/  MOV R193, R176 ;  /* 0x000000b000c17202 */ /* 0x000fe20000000f00 */
[----:B------:R-:W-:Y:S01]  /*18a70*/  FADD.FTZ R2, R240, R2 ;  /* 0x00000002f0027221 */ /* 0x000fe20000010000 */
[----:B------:R-:W-:Y:S01]  /*18a80*/  MOV R247, R174 ;  /* 0x000000ae00f77202 */ /* 0x000fe20000000f00 */
[----:B------:R-:W-:Y:S01]  /*18a90*/  IMAD.MOV.U32 R150, RZ, RZ, R144 ;  /* 0x000000ffff967224 */ /* 0x000fe200078e0090 */
[C---:B------:R-:W-:Y:S01]  /*18aa0*/  HMMA.16816.F32.BF16 R88, R4.reuse, R22, R88 ;  /* 0x000000160458723c */ /* 0x040fe20000041858 */
[----:B------:R-:W-:Y:S01]  /*18ab0*/  FADD.FTZ R24, R228, R0 ;  /* 0x00000000e4187221 */ /* 0x000fe20000010000 */
[----:B------:R-:W-:Y:S01]  /*18ac0*/  MOV R209, R184 ;  /* 0x000000b800d17202 */ /* 0x000fe20000000f00 */
[----:B------:R-:W-:Y:S01]  /*18ad0*/  IMAD.MOV.U32 R204, RZ, RZ, R187 ;  /* 0x000000ffffcc7224 */ /* 0x000fe200078e00bb */
[----:B------:R-:W-:Y:S01]  /*18ae0*/  MOV R172, R183 ;  /* 0x000000b700ac7202 */ /* 0x000fe20000000f00 */
[----:B------:R4:W-:Y:S01]  /*18af0*/  MUFU.EX2 R27, R208 ;  /* 0x000000d0001b7308 */ /* 0x0009e20000000800 */
[----:B------:R-:W-:Y:S01]  /*18b00*/  MOV R182, R167 ;  /* 0x000000a700b67202 */ /* 0x000fe20000000f00 */
[----:B------:R-:W-:Y:S01]  /*18b10*/  IMAD.MOV.U32 R104, RZ, RZ, R199 ;  /* 0x000000ffff687224 */ /* 0x000fe200078e00c7 */
[C---:B------:R-:W-:Y:S01]  /*18b20*/  HMMA.16816.F32.BF16 R84, R4.reuse, R16, R84 ;  /* 0x000000100454723c */ /* 0x040fe20000041854 */
[----:B------:R-:W-:Y:S01]  /*18b30*/  MOV R194, R177 ;  /* 0x000000b100c27202 */ /* 0x000fe20000000f00 */
[----:B------:R3:W5:Y:S06]  /*18b40*/  LDL.LU R242, [R1+0x10c] ;  /* 0x00010c0001f27983 */ /* 0x00076c0000300800 */
[C---:B------:R-:W-:Y:S08]  /*18b50*/  HMMA.16816.F32.BF16 R80, R4.reuse, R18, R80 ;  /* 0x000000120450723c */ /* 0x040ff00000041850 */
[C---:B------:R-:W-:Y:S08]  /*18b60*/  HMMA.16816.F32.BF16 R76, R4.reuse, R12, R76 ;  /* 0x0000000c044c723c */ /* 0x040ff0000004184c */
[C---:B------:R-:W-:Y:S08]  /*18b70*/  HMMA.16816.F32.BF16 R72, R4.reuse, R14, R72 ;  /* 0x0000000e0448723c */ /* 0x040ff00000041848 */
[C---:B--2---:R-:W-:Y:S08]  /*18b80*/  HMMA.16816.F32.BF16 R68, R4.reuse, R8, R68 ;  /* 0x000000080444723c */ /* 0x044ff00000041844 */
        /* <DEDUP_REMOVED lines=8> */
[----:B-1----:R-:W-:-:S02]  /*18c10*/  F2FP.BF16.PACK_AB R5, R43, R92 ;  /* 0x0000005c2b05723e */ /* 0x002fc400000010ff */
[----:B------:R-:W-:Y:S01]  /*18c20*/  MOV R167, R193 ;  /* 0x000000c100a77202 */ /* 0x000fe20000000f00 */
[----:B------:R-:W-:Y:S01]  /*18c30*/  FADD.FTZ R0, R227, R4 ;  /* 0x00000004e3007221 */ /* 0x000fe20000010000 */
[----:B------:R-:W-:Y:S02]  /*18c40*/  F2FP.BF16.PACK_AB R4, R95, R96 ;  /* 0x000000605f04723e */ /* 0x000fe400000010ff */
        /* <DEDUP_REMOVED lines=10> */
[----:B------:R-:W-:-:S02]  /*18cf0*/  MOV R136, R147 ;  /* 0x0000009300887202 */ /* 0x000fc40000000f00 */
[----:B------:R-:W-:Y:S01]  /*18d00*/  MOV R118, R247 ;  /* 0x000000f700767202 */ /* 0x000fe20000000f00 */
[C---:B------:R-:W-:Y:S01]  /*18d10*/  HMMA.16816.F32.BF16 R60, R4.reuse, R20, R60 ;  /* 0x00000014043c723c */ /* 0x040fe2000004183c */
[----:B------:R-:W-:Y:S01]  /*18d20*/  MOV R154, R150 ;  /* 0x00000096009a7202 */ /* 0x000fe20000000f00 */
[----:B------:R-:W-:Y:S01]  /*18d30*/  IMAD.MOV.U32 R247, RZ, RZ, R183 ;  /* 0x000000fffff77224 */ /* 0x000fe200078e00b7 */
[----:B------:R-:W-:Y:S01]  /*18d40*/  MOV R111, R181 ;  /* 0x000000b5006f7202 */ /* 0x000fe20000000f00 */
[----:B------:R-:W-:Y:S01]  /*18d50*/  IMAD.MOV.U32 R122, RZ, RZ, R209 ;  /* 0x000000ffff7a7224 */ /* 0x000fe200078e00d1 */
[----:B------:R-:W-:Y:S01]  /*18d60*/  MOV R173, R174 ;  /* 0x000000ae00ad7202 */ /* 0x000fe20000000f00 */
[----:B------:R-:W-:Y:S01]  /*18d70*/  LDSM.16.MT88.4 R176, [R214+0xb800] ;  /* 0x00b80000d6b0783b */ /* 0x000fe20000004200 */
[----:B------:R-:W-:Y:S01]  /*18d80*/  MOV R165, R137 ;  /* 0x0000008900a57202 */ /* 0x000fe20000000f00 */
[----:B------:R-:W-:Y:S01]  /*18d90*/  HMMA.16816.F32.BF16 R56, R4, R22, R56 ;  /* 0x000000160438723c */ /* 0x000fe20000041838 */
[----:B------:R-:W-:-:S02]  /*18da0*/  MOV R207, R184 ;  /* 0x000000b800cf7202 */ /* 0x000fc40000000f00 */
[----:B------:R-:W-:Y:S02]  /*18db0*/  MOV R105, R198 ;  /* 0x000000c600697202 */ /* 0x000fe40000000f00 */
[----:B------:R-:W-:Y:S02]  /*18dc0*/  MOV R106, R197 ;  /* 0x000000c5006a7202 */ /* 0x000fe40000000f00 */
[----:B------:R-:W-:Y:S01]  /*18dd0*/  MOV R107, R196 ;  /* 0x000000c4006b7202 */ /* 0x000fe20000000f00 */
[----:B------:R-:W-:Y:S01]  /*18de0*/  HMMA.16816.F32.BF16 R48, R4, R16, R48 ;  /* 0x000000100430723c */ /* 0x000fe20000041830 */
[----:B------:R-:W-:Y:S01]  /*18df0*/  MOV R112, R167 ;  /* 0x000000a700707202 */ /* 0x000fe20000000f00 */
[----:B------:R-:W-:Y:S01]  /*18e00*/  MUFU.EX2 R26, R232 ;  /* 0x000000e8001a7308 */ /* 0x000fe20000000800 */
[----:B------:R-:W-:Y:S01]  /*18e10*/  MOV R123, R204 ;  /* 0x000000cc007b7202 */ /* 0x000fe20000000f00 */
[----:B------:R3:W5:Y:S01]  /*18e20*/  LDL.LU R241, [R1+0x108] ;  /* 0x0001080001f17983 */ /* 0x0007620000300800 */
[----:B------:R-:W-:-:S02]  /*18e30*/  MOV R121, R172 ;  /* 0x000000ac00797202 */ /* 0x000fc40000000f00 */
[----:B------:R-:W-:Y:S01]  /*18e40*/  MOV R175, R187 ;  /* 0x000000bb00af7202 */ /* 0x000fe20000000f00 */
[----:B------:R-:W-:Y:S01]  /*18e50*/  HMMA.16816.F32.BF16 R44, R4, R18, R44 ;  /* 0x00000012042c723c */ /* 0x000fe2000004182c */
[----:B------:R-:W-:Y:S01]  /*18e60*/  MOV R185, R186 ;  /* 0x000000ba00b97202 */ /* 0x000fe20000000f00 */
[----:B------:R-:W-:Y:S01]  /*18e70*/  FADD.FTZ R3, R138, R3 ;  /* 0x000000038a037221 */ /* 0x000fe20000010000 */
[----:B------:R-:W-:Y:S01]  /*18e80*/  MOV R204, R180 ;  /* 0x000000b400cc7202 */ /* 0x000fe20000000f00 */
[----:B------:R-:W-:Y:S01]  /*18e90*/  IMAD.MOV.U32 R174, RZ, RZ, R155 ;  /* 0x000000ffffae7224 */ /* 0x000fe200078e009b */
[----:B------:R-:W-:-:S03]  /*18ea0*/  MOV R209, R164 ;  /* 0x000000a400d17202 */ /* 0x000fc60000000f00 */
        /* <DEDUP_REMOVED lines=8> */
[----:B------:R-:W-:Y:S01]  /*18f30*/  IMAD.MOV.U32 R115, RZ, RZ, R173 ;  /* 0x000000ffff737224 */ /* 0x000fe200078e00ad */
[----:B------:R-:W-:-:S05]  /*18f40*/  MOV R117, R110 ;  /* 0x0000006e00757202 */ /* 0x000fca0000000f00 */
[----:B------:R-:W-:Y:S01]  /*18f50*/  HMMA.16816.F32.BF16 R64, R4, R8, R64 ;  /* 0x000000080440723c */ /* 0x000fe20000041840 */
[----:B------:R-:W-:-:S07]  /*18f60*/  MOV R111, R207 ;  /* 0x000000cf006f7202 */ /* 0x000fce0000000f00 */
[----:B------:R-:W-:Y:S01]  /*18f70*/  HMMA.16816.F32.BF16 R28, R4, R10, R28 ;  /* 0x0000000a041c723c */ /* 0x000fe2000004181c */
[----:B------:R-:W-:Y:S01]  /*18f80*/  MOV R110, R175 ;  /* 0x000000af006e7202 */ /* 0x000fe20000000f00 */
[----:B------:R-:W-:Y:S01]  /*18f90*/  FADD.FTZ R3, R141, R3 ;  /* 0x000000038d037221 */ /* 0x000fe20000010000 */
[----:B------:R-:W-:Y:S01]  /*18fa0*/  MOV R173, R247 ;  /* 0x000000f700ad7202 */ /* 0x000fe20000000f00 */
[----:B------:R-:W-:Y:S01]  /*18fb0*/  FADD.FTZ R2, R113, R2 ;  /* 0x0000000271027221 */ /* 0x000fe20000010000 */
[----:B------:R-:W-:Y:S01]  /*18fc0*/  MOV R114, R118 ;  /* 0x0000007600727202 */ /* 0x000fe20000000f00 */
[----:B------:R-:W1:Y:S01]  /*18fd0*/  LDSM.16.MT88.4 R144, [R213+0xb800] ;  /* 0x00b80000d590783b */ /* 0x000e620000004200 */
[----:B------:R-:W-:Y:S02]  /*18fe0*/  FADD.FTZ R4, R223, R24 ;  /* 0x00000018df047221 */ /* 0x000fe40000010000 */
        /* <DEDUP_REMOVED lines=8> */
[----:B------:R-:W-:Y:S01]  /*19070*/  IMAD.MOV.U32 R174, RZ, RZ, R184 ;  /* 0x000000ffffae7224 */ /* 0x000fe200078e00b8 */
[----:B----4-:R-:W-:Y:S01]  /*19080*/  MOV R208, R111 ;  /* 0x0000006f00d07202 */ /* 0x010fe20000000f00 */
        /* <DEDUP_REMOVED lines=21> */
[----:B------:R-:W2:Y:S01]  /*191e0*/  LDSM.16.MT88.4 R12, [R215+0xb800] ;  /* 0x00b80000d70c783b */ /* 0x000ea20000004200 */
[----:B------:R-:W-:Y:S01]  /*191f0*/  FADD.FTZ R2, R99, R2 ;  /* 0x0000000263027221 */ /* 0x000fe20000010000 */
[----:B------:R-:W-:Y:S01]  /*19200*/  MOV R114, R110 ;  /* 0x0000006e00727202 */ /* 0x000fe20000000f00 */
[----:B------:R-:W-:Y:S01]  /*19210*/  FADD.FTZ R0, R104, R5 ;  /* 0x0000000568007221 */ /* 0x000fe20000010000 */
[----:B------:R-:W-:Y:S01]  /*19220*/  MUFU.EX2 R22, R205 ;  /* 0x000000cd00167308 */ /* 0x000fe20000000800 */
[----:B------:R-:W-:Y:S01]  /*19230*/  IMAD.MOV.U32 R113, RZ, RZ, R190 ;  /* 0x000000ffff717224 */ /* 0x000fe200078e00be */
[----:B------:R-:W-:Y:S01]  /*19240*/  MOV R166, R195 ;  /* 0x000000c300a67202 */ /* 0x000fe20000000f00 */
        /* <DEDUP_REMOVED lines=9> */
[----:B------:R-:W-:Y:S02]  /*192e0*/  FADD.FTZ R5, R114, R5 ;  /* 0x0000000572057221 */ /* 0x000fe40000010000 */
[----:B------:R-:W-:Y:S01]  /*192f0*/  IMAD.MOV.U32 R111, RZ, RZ, R207 ;  /* 0x000000ffff6f7224 */ /* 0x000fe200078e00cf */
[----:B------:R-:W-:Y:S01]  /*19300*/  MOV R204, R158 ;  /* 0x0000009e00cc7202 */ /* 0x000fe20000000f00 */
[----:B------:R-:W-:Y:S01]  /*19310*/  FADD.FTZ R3, R115, R4 ;  /* 0x0000000473037221 */ /* 0x000fe20000010000 */
[----:B------:R-:W4:Y:S01]  /*19320*/  MUFU.EX2 R18, R222 ;  /* 0x000000de00127308 */ /* 0x000f220000000800 */
        /* <DEDUP_REMOVED lines=53> */
[----:B------:R-:W-:Y:S01]  /*19680*/  FADD.FTZ R2, R127, R2 ;  /* 0x000000027f027221 */ /* 0x000fe20000010000 */
[----:B------:R-:W1:Y:S01]  /*19690*/  MUFU.EX2 R25, R252 ;  /* 0x000000fc00197308 */ /* 0x000e620000000800 */
[----:B------:R-:W-:Y:S01]  /*196a0*/  FADD.FTZ R0, R109, R0 ;  /* 0x000000006d007221 */ /* 0x000fe20000010000 */
[----:B------:R3:W5:Y:S01]  /*196b0*/  LDL.LU R226, [R1+0xd0] ;  /* 0x0000d00001e27983 */ /* 0x0007620000300800 */
[----:B------:R-:W-:-:S02]  /*196c0*/  FADD.FTZ R4, R93, R4 ;  /* 0x000000045d047221 */ /* 0x000fc40000010000 */
[----:B------:R-:W-:Y:S01]  /*196d0*/  FADD.FTZ R3, R41, R3 ;  /* 0x0000000329037221 */ /* 0x000fe20000010000 */
[----:B------:R3:W5:Y:S02]  /*196e0*/  LDL.LU R225, [R1+0xcc] ;  /* 0x0000cc0001e17983 */ /* 0x0007640000300800 */
[----:B------:R-:W2:Y:S01]  /*196f0*/  MUFU.EX2 R20, R249 ;  /* 0x000000f900147308 */ /* 0x000ea20000000800 */
[----:B------:R-:W-:Y:S02]  /*19700*/  FADD.FTZ R2, R126, R2 ;  /* 0x000000027e027221 */ /* 0x000fe40000010000 */
[----:B------:R-:W-:-:S05]  /*19710*/  FADD.FTZ R0, R108, R0 ;  /* 0x000000006c007221 */ /* 0x000fca0000010000 */
[----:B------:R-:W2:Y:S01]  /*19720*/  MUFU.EX2 R11, R166 ;  /* 0x000000a6000b7308 */ /* 0x000ea20000000800 */
[----:B----4-:R-:W-:Y:S02]  /*19730*/  FADD.FTZ R4, R18, R4 ;  /* 0x0000000412047221 */ /* 0x010fe40000010000 */
[----:B-1----:R-:W-:-:S05]  /*19740*/  FADD.FTZ R3, R10, R3 ;  /* 0x000000030a037221 */ /* 0x002fca0000010000 */
[----:B------:R1:W-:Y:S01]  /*19750*/  MUFU.EX2 R23, R224 ;  /* 0x000000e000177308 */ /* 0x0003e20000000800 */
[----:B------:R-:W-:-:S07]  /*19760*/  FADD.FTZ R2, R27, R2 ;  /* 0x000000021b027221 */ /* 0x000fce0000010000 */
[----:B------:R-:W-:Y:S01]  /*19770*/  MUFU.EX2 R19, R251 ;  /* 0x000000fb00137308 */ /* 0x000fe20000000800 */
[----:B------:R-:W-:-:S07]  /*19780*/  FADD.FTZ R0, R22, R0 ;  /* 0x0000000016007221 */ /* 0x000fce0000010000 */
[----:B------:R-:W4:Y:S01]  /*19790*/  MUFU.EX2 R7, R212 ;  /* 0x000000d400077308 */ /* 0x000f220000000800 */
[----:B------:R-:W-:Y:S01]  /*197a0*/  FADD.FTZ R4, R17, R4 ;  /* 0x0000000411047221 */ /* 0x000fe20000010000 */
[----:B-1----:R3:W5:Y:S01]  /*197b0*/  LDL.LU R224, [R1+0xc8] ;  /* 0x0000c80001e07983 */ /* 0x0027620000300800 */
[----:B------:R-:W-:Y:S02]  /*197c0*/  FADD.FTZ R3, R9, R3 ;  /* 0x0000000309037221 */ /* 0x000fe40000010000 */
        /* <DEDUP_REMOVED lines=8> */
[----:B--2---:R-:W-:Y:S01]  /*19850*/  FADD.FTZ R0, R20, R0 ;  /* 0x0000000014007221 */ /* 0x004fe20000010000 */
[----:B------:R-:W-:Y:S01]  /*19860*/  F2FP.BF16.PACK_AB R192, R26, R27 ;  /* 0x0000001b1ac0723e */ /* 0x000fe200000010ff */
[----:B------:R-:W-:Y:S01]  /*19870*/  FADD.FTZ R4, R11, R4 ;  /* 0x000000040b047221 */ /* 0x000fe20000010000 */
[----:B------:R3:W5:Y:S01]  /*19880*/  LDL.LU R220, [R1+0xb8] ;  /* 0x0000b80001dc7983 */ /* 0x0007620000300800 */
[----:B------:R-:W-:Y:S01]  /*19890*/  F2FP.BF16.PACK_AB R193, R21, R22 ;  /* 0x0000001615c1723e */ /* 0x000fe200000010ff */
[----:B----4-:R-:W-:Y:S01]  /*198a0*/  FADD.FTZ R3, R7, R3 ;  /* 0x0000000307037221 */ /* 0x010fe20000010000 */
[----:B------:R-:W-:Y:S01]  /*198b0*/  F2FP.BF16.PACK_AB R194, R23, R25 ;  /* 0x0000001917c2723e */ /* 0x000fe200000010ff */
[----:B------:R3:W5:Y:S01]  /*198c0*/  LDL.LU R219, [R1+0xb4] ;  /* 0x0000b40001db7983 */ /* 0x0007620000300800 */
[----:B------:R-:W-:Y:S01]  /*198d0*/  F2FP.BF16.PACK_AB R195, R19, R20 ;  /* 0x0000001413c3723e */ /* 0x000fe200000010ff */
[----:B------:R-:W-:Y:S01]  /*198e0*/  FADD.FTZ R2, R23, R2 ;  /* 0x0000000217027221 */ /* 0x000fe20000010000 */
[----:B------:R-:W-:Y:S01]  /*198f0*/  F2FP.BF16.PACK_AB R196, R17, R18 ;  /* 0x0000001211c4723e */ /* 0x000fe200000010ff */
[----:B------:R3:W5:Y:S01]  /*19900*/  LDL.LU R218, [R1+0xb0] ;  /* 0x0000b00001da7983 */ /* 0x0007620000300800 */
[----:B------:R-:W-:-:S02]  /*19910*/  F2FP.BF16.PACK_AB R197, R9, R10 ;  /* 0x0000000a09c5723e */ /* 0x000fc400000010ff */
[----:B------:R-:W-:Y:S01]  /*19920*/  F2FP.BF16.PACK_AB R198, R11, R16 ;  /* 0x000000100bc6723e */ /* 0x000fe200000010ff */
[----:B------:R3:W5:Y:S01]  /*19930*/  LDL.LU R217, [R1+0xac] ;  /* 0x0000ac0001d97983 */ /* 0x0007620000300800 */
[----:B------:R-:W-:Y:S01]  /*19940*/  F2FP.BF16.PACK_AB R199, R7, R8 ;  /* 0x0000000807c7723e */ /* 0x000fe200000010ff */
[----:B------:R-:W-:Y:S02]  /*19950*/  FADD.FTZ R0, R19, R0 ;  /* 0x0000000013007221 */ /* 0x000fe40000010000 */
[----:B------:R3:W5:Y:S01]  /*19960*/  LDL.LU R212, [R1+0xa8] ;  /* 0x0000a80001d47983 */ /* 0x0007620000300800 */
[C---:B------:R-:W-:Y:S03]  /*19970*/  HMMA.16816.F32.BF16 R136, R192.reuse, R144, R100 ;  /* 0x00000090c088723c */ /* 0x040fe60000041864 */
[----:B------:R3:W-:Y:S04]  /*19980*/  STL [R1+0x74], R4 ;  /* 0x0000740401007387 */ /* 0x0007e80000100800 */
[----:B------:R3:W-:Y:S01]  /*19990*/  STL [R1+0x78], R3 ;  /* 0x0000780301007387 */ /* 0x0007e20000100800 */
[C---:B------:R-:W-:Y:S03]  /*199a0*/  HMMA.16816.F32.BF16 R148, R192.reuse, R146, R88 ;  /* 0x00000092c094723c */ /* 0x040fe60000041858 */
[----:B------:R3:W-:Y:S04]  /*199b0*/  STL [R1+0x70], R2 ;  /* 0x0000700201007387 */ /* 0x0007e80000100800 */
[----:B------:R3:W-:Y:S01]  /*199c0*/  STL [R1+0x7c], R0 ;  /* 0x00007c0001007387 */ /* 0x0007e20000100800 */
        /* <DEDUP_REMOVED lines=14> */
[----:B------:R-:W-:-:S02]  /*19ab0*/  MOV R72, R202 ;  /* 0x000000ca00487202 */ /* 0x000fc40000000f00 */
[----:B------:R-:W-:Y:S02]  /*19ac0*/  MOV R73, R203 ;  /* 0x000000cb00497202 */ /* 0x000fe40000000f00 */
[----:B------:R-:W-:Y:S02]  /*19ad0*/  MOV R70, R200 ;  /* 0x000000c800467202 */ /* 0x000fe40000000f00 */
[----:B------:R-:W-:Y:S02]  /*19ae0*/  MOV R71, R201 ;  /* 0x000000c900477202 */ /* 0x000fe40000000f00 */
.L_x_830:
[----:B---34-:R-:W-:-:S06]  /*19af0*/  UISETP.GT.AND UP0, UPT, UR9, UR8, UPT ;  /* 0x000000080900728c */ /* 0x018fcc000bf04270 */
        /* <DEDUP_REMOVED lines=47> */
.L_x_837:
        /* <DEDUP_REMOVED lines=17> */
[----:B------:R-:W-:Y:S02]  /*19f00*/  @!P4 LEA.HI.X R201, R0, c[0x0][0x16c], R2, 0x1, P1 ;  /* 0x00005b0000c9ca11 */ /* 0x000fe400008f0c02 */
[C---:B------:R-:W-:Y:S02]  /*19f10*/  @!P4 LEA R202, P0, R3.reuse, c[0x0][0x168], 0x1 ;  /* 0x00005a0003caca11 */ /* 0x040fe400078008ff */
[----:B------:R-:W-:Y:S01]  /*19f20*/  @!P4 IADD3.X R203, R2, UR26, RZ, P2, !PT ;  /* 0x0000001a02cbcc10 */ /* 0x000fe200097fe4ff */
[----:B------:R-:W-:Y:S01]  /*19f30*/  @!PT LDS RZ, [RZ] ;  /* 0x00000000fffff984 */ /* 0x000fe20000000800 */
[----:B------:R-:W-:Y:S01]  /*19f40*/  @!PT LDS RZ, [RZ] ;  /* 0x00000000fffff984 */ /* 0x000fe20000000800 */
[----:B------:R-:W-:Y:S01]  /*19f50*/  @!PT LDS RZ, [RZ] ;  /* 0x00000000fffff984 */ /* 0x000fe20000000800 */
[----:B------:R2:W-:Y:S01]  /*19f60*/  @!P4 LDGSTS.E.BYPASS.LTC128B.128 [R246+0x4000], [R200.64] ;  /* 0x04000000c8f6cfae */ /* 0x0005e2000b901d74 */
[C---:B------:R-:W-:Y:S02]  /*19f70*/  @!P4 IADD3 R204, P1, R0.reuse, UR44, RZ ;  /* 0x0000002c00cccc10 */ /* 0x040fe4000ff3e0ff */
[----:B------:R-:W-:Y:S01]  /*19f80*/  @!P4 LEA.HI.X R203, R3, c[0x0][0x16c], R203, 0x1, P0 ;  /* 0x00005b0003cbca11 */ /* 0x000fe200000f0ccb */
[----:B------:R1:W-:Y:S01]  /*19f90*/  @P4 STS.128 [R246+0x4800], RZ ;  /* 0x004800fff6004388 */ /* 0x0003e20000000c00 */
[----:B------:R-:W-:Y:S02]  /*19fa0*/  @!P4 IADD3 R3, P3, R0, UR19, RZ ;  /* 0x000000130003cc10 */ /* 0x000fe4000ff7e0ff */
[----:B------:R-:W-:Y:S01]  /*19fb0*/  @!P4 LEA R208, P0, R204, c[0x0][0x168], 0x1 ;  /* 0x00005a00ccd0ca11 */ /* 0x000fe200078008ff */
[----:B------:R-:W-:Y:S01]  /*19fc0*/  @!PT LDS RZ, [RZ] ;  /* 0x00000000fffff984 */ /* 0x000fe20000000800 */
[----:B------:R-:W-:Y:S01]  /*19fd0*/  @!PT LDS RZ, [RZ] ;  /* 0x00000000fffff984 */ /* 0x000fe20000000800 */
[----:B------:R-:W-:Y:S01]  /*19fe0*/  @!PT LDS RZ, [RZ] ;  /* 0x00000000fffff984 */ /* 0x000fe20000000800 */
[----:B------:R3:W-:Y:S01]  /*19ff0*/  @!P4 LDGSTS.E.BYPASS.LTC128B.128 [R246+0x4800], [R202.64] ;  /* 0x04800000caf6cfae */ /* 0x0007e2000b901d74 */
[----:B------:R-:W-:Y:S03]  /*1a000*/  @!P4 IADD3.X R205, R2, UR20, RZ, P1, !PT ;  /* 0x0000001402cdcc10 */ /* 0x000fe60008ffe4ff */
[----:B------:R1:W-:Y:S01]  /*1a010*/  @P4 STS.128 [R246+0x5000], RZ ;  /* 0x005000fff6004388 */ /* 0x0003e20000000c00 */
[----:B------:R-:W-:Y:S02]  /*1a020*/  @!P4 LEA.HI.X R209, R204, c[0x0][0x16c], R205, 0x1, P0 ;  /* 0x00005b00ccd1ca11 */ /* 0x000fe400000f0ccd */
[C---:B--2---:R-:W-:Y:S02]  /*1a030*/  @!P4 LEA R200, P2, R3.reuse, c[0x0][0x168], 0x1 ;  /* 0x00005a0003c8ca11 */ /* 0x044fe400078408ff */
[----:B------:R-:W-:Y:S04]  /*1a040*/  @!P4 IADD3.X R201, R2, UR18, RZ, P3, !PT ;  /* 0x0000001202c9cc10 */ /* 0x000fe80009ffe4ff */
[----:B------:R-:W-:Y:S02]  /*1a050*/  @!P4 LEA.HI.X R201, R3, c[0x0][0x16c], R201, 0x1, P2 ;  /* 0x00005b0003c9ca11 */ /* 0x000fe400010f0cc9 */
[C---:B------:R-:W-:Y:S02]  /*1a060*/  @!P4 IADD3 R3, P3, R0.reuse, UR22, RZ ;  /* 0x000000160003cc10 */ /* 0x040fe4000ff7e0ff */
[----:B---3--:R-:W-:Y:S01]  /*1a070*/  @!P4 IADD3 R202, P1, R0, UR42, RZ ;  /* 0x0000002a00cacc10 */ /* 0x008fe2000ff3e0ff */
[----:B------:R-:W-:Y:S01]  /*1a080*/  @!PT LDS RZ, [RZ] ;  /* 0x00000000fffff984 */ /* 0x000fe20000000800 */
[----:B------:R-:W-:Y:S01]  /*1a090*/  @!PT LDS RZ, [RZ] ;  /* 0x00000000fffff984 */ /* 0x000fe20000000800 */
[----:B------:R-:W-:Y:S01]  /*1a0a0*/  @!PT LDS RZ, [RZ] ;  /* 0x00000000fffff984 */ /* 0x000fe20000000800 */
[----:B------:R2:W-:Y:S01]  /*1a0b0*/  @!P4 LDGSTS.E.BYPASS.LTC128B.128 [R246+0x5000], [R200.64] ;  /* 0x05000000c8f6cfae */ /* 0x0005e2000b901d74 */
[C---:B------:R-:W-:Y:S02]  /*1a0c0*/  @!P4 LEA R206, P2, R3.reuse, c[0x0][0x168], 0x1 ;  /* 0x00005a0003ceca11 */ /* 0x040fe400078408ff */
[----:B------:R-:W-:Y:S01]  /*1a0d0*/  @!P4 LEA R204, P0, R202, c[0x0][0x168], 0x1 ;  /* 0x00005a00caccca11 */ /* 0x000fe200078008ff */
[----:B------:R1:W-:Y:S04]  /*1a0e0*/  @P4 STS.128 [R246+0x5800], RZ ;  /* 0x005800fff6004388 */ /* 0x0003e80000000c00 */
[----:B------:R-:W-:Y:S01]  /*1a0f0*/  @!PT LDS RZ, [RZ] ;  /* 0x00000000fffff984 */ /* 0x000fe20000000800 */
[----:B------:R-:W-:Y:S01]  /*1a100*/  @!PT LDS RZ, [RZ] ;  /* 0x00000000fffff984 */ /* 0x000fe20000000800 */
[----:B------:R-:W-:Y:S01]  /*1a110*/  @!PT LDS RZ, [RZ] ;  /* 0x00000000fffff984 */ /* 0x000fe20000000800 */
[----:B------:R1:W-:Y:S04]  /*1a120*/  @!P4 LDGSTS.E.BYPASS.LTC128B.128 [R246+0x5800], [R208.64] ;  /* 0x05800000d0f6cfae */ /* 0x0003e8000b901d74 */
[----:B------:R1:W-:Y:S01]  /*1a130*/  @P4 STS.128 [R246+0x6000], RZ ;  /* 0x006000fff6004388 */ /* 0x0003e20000000c00 */
[C---:B--2---:R-:W-:Y:S02]  /*1a140*/  @!P4 IADD3.X R200, R2.reuse, UR21, RZ, P3, !PT ;  /* 0x0000001502c8cc10 */ /* 0x044fe40009ffe4ff */
        /* <DEDUP_REMOVED lines=11> */
[----:B------:R-:W-:Y:S02]  /*1a200*/  @!P4 IADD3.X R201, R2, UR24, RZ, P3, !PT ;  /* 0x0000001802c9cc10 */ /* 0x000fe40009ffe4ff */
        /* <DEDUP_REMOVED lines=20> */
.L_x_835:
        /* <DEDUP_REMOVED lines=32> */
[C---:B------:R-:W-:Y:S02]  /*1a550*/  @!P4 LEA R10, P1, R5.reuse, c[0x0][0x170], 0x1 ;  /* 0x00005c00050aca11 */ /* 0x040fe400078208ff */
        /* <DEDUP_REMOVED lines=14> */
[C---:B------:R-:W-:Y:S02]  /*1a640*/  @!P4 LEA R8, P3, R7.reuse, c[0x0][0x170], 0x1 ;  /* 0x00005c000708ca11 */ /* 0x040fe400078608ff */
[----:B------:R-:W-:Y:S01]  /*1a650*/  @!P4 IADD3 R19, P5, R2, UR48, RZ ;  /* 0x000000300213cc10 */ /* 0x000fe2000ffbe0ff */
[----:B------:R-:W-:Y:S01]  /*1a660*/  @P4 STS.128 [R246+0x9800], RZ ;  /* 0x009800fff6004388 */ /* 0x000fe20000000c00 */
[----:B------:R-:W-:Y:S02]  /*1a670*/  @!P4 LEA.HI.X R9, R7, c[0x0][0x174], R5, 0x1, P3 ;  /* 0x00005d000709ca11 */ /* 0x000fe400018f0c05 */
[----:B------:R-:W-:Y:S02]  /*1a680*/  @!P4 LEA.HI.X R7, R18, c[0x0][0x174], R20, 0x1, P2 ;  /* 0x00005d001207ca11 */ /* 0x000fe400010f0c14 */
[C---:B------:R-:W-:Y:S01]  /*1a690*/  @!P4 LEA R4, P1, R19.reuse, c[0x0][0x170], 0x1 ;  /* 0x00005c001304ca11 */ /* 0x040fe200078208ff */
[----:B------:R-:W-:Y:S01]  /*1a6a0*/  @!PT LDS RZ, [RZ] ;  /* 0x00000000fffff984 */ /* 0x000fe20000000800 */
[----:B------:R-:W-:Y:S01]  /*1a6b0*/  @!PT LDS RZ, [RZ] ;  /* 0x00000000fffff984 */ /* 0x000fe20000000800 */
[----:B------:R-:W-:Y:S01]  /*1a6c0*/  @!PT LDS RZ, [RZ] ;  /* 0x00000000fffff984 */ /* 0x000fe20000000800 */
[----:B------:R3:W-:Y:S01]  /*1a6d0*/  @!P4 LDGSTS.E.BYPASS.LTC128B.128 [R246+0x9800], [R10.64] ;  /* 0x098000000af6cfae */ /* 0x0007e2000b901d74 */
[----:B------:R-:W-:Y:S02]  /*1a6e0*/  @!P4 IADD3.X R21, R0, UR16, RZ, P5, !PT ;  /* 0x000000100015cc10 */ /* 0x000fe4000affe4ff */
[----:B------:R-:W-:Y:S02]  /*1a6f0*/  @!P4 IADD3 R3, P0, R2, UR46, RZ ;  /* 0x0000002e0203cc10 */ /* 0x000fe4000ff1e0ff */
[----:B------:R-:W-:Y:S01]  /*1a700*/  @!P4 LEA.HI.X R5, R19, c[0x0][0x174], R21, 0x1, P1 ;  /* 0x00005d001305ca11 */ /* 0x000fe200008f0c15 */
[----:B------:R-:W-:Y:S01]  /*1a710*/  @P4 STS.128 [R246+0xa000], RZ ;  /* 0x00a000fff6004388 */ /* 0x000fe20000000c00 */
[----:B------:R-:W-:Y:S02]  /*1a720*/  @!P4 IADD3.X R0, R0, UR17, RZ, P0, !PT ;  /* 0x000000110000cc10 */ /* 0x000fe400087fe4ff */
        /* <DEDUP_REMOVED lines=22> */
[----:B-----5:R-:W-:Y:S06]  /*1a890*/  LDSM.16.M88.4 R128, [R219] ;  /* 0x00000000db80783b */ /* 0x020fec0000000200 */
[----:B--2---:R-:W4:Y:S06]  /*1a8a0*/  LDSM.16.M88.4 R16, [R212+0x4000] ;  /* 0x00400000d410783b */ /* 0x004f2c0000000200 */
[----:B------:R-:W3:Y:S06]  /*1a8b0*/  LDSM.16.M88.4 R124, [R219+0x2000] ;  /* 0x00200000db7c783b */ /* 0x000eec0000000200 */
[----:B------:R-:W2:Y:S06]  /*1a8c0*/  LDSM.16.M88.4 R32, [R212+0x4800] ;  /* 0x00480000d420783b */ /* 0x000eac0000000200 */
[----:B------:R-:W0:Y:S06]  /*1a8d0*/  LDGDEPBAR ;  /* 0x00000000000079af */ /* 0x000e2c0000000000 */
[----:B------:R-:W2:Y:S06]  /*1a8e0*/  LDSM.16.M88.4 R48, [R212+0x5000] ;  /* 0x00500000d430783b */ /* 0x000eac0000000200 */
[----:B------:R-:W2:Y:S06]  /*1a8f0*/  LDSM.16.M88.4 R64, [R212+0x5800] ;  /* 0x00580000d440783b */ /* 0x000eac0000000200 */
[----:B------:R-:W2:Y:S01]  /*1a900*/  LDSM.16.M88.4 R80, [R212+0x6000] ;  /* 0x00600000d450783b */ /* 0x000ea20000000200 */
[-C--:B----4-:R-:W-:Y:S05]  /*1a910*/  HMMA.16816.F32.BF16 R4, R128, R16.reuse, RZ ;  /* 0x000000108004723c */ /* 0x090fea00000418ff */
[----:B------:R-:W4:Y:S03]  /*1a920*/  LDSM.16.M88.4 R96, [R212+0x6800] ;  /* 0x00680000d460783b */ /* 0x000f260000000200 */
[C---:B---3--:R-:W-:Y:S03]  /*1a930*/  HMMA.16816.F32.BF16 R8, R124.reuse, R16, RZ ;  /* 0x000000107c08723c */ /* 0x048fe600000418ff */
[----:B------:R-:W3:Y:S06]  /*1a940*/  LDSM.16.M88.4 R112, [R212+0x7000] ;  /* 0x00700000d470783b */ /* 0x000eec0000000200 */
[----:B------:R-:W3:Y:S01]  /*1a950*/  LDSM.16.M88.4 R200, [R212+0x7800] ;  /* 0x00780000d4c8783b */ /* 0x000ee20000000200 */
[-C--:B-1----:R-:W-:Y:S05]  /*1a960*/  HMMA.16816.F32.BF16 R12, R124, R18.reuse, RZ ;  /* 0x000000127c0c723c */ /* 0x082fea00000418ff */
[----:B------:R-:W-:Y:S03]  /*1a970*/  LDSM.16.M88.4 R204, [R222] ;  /* 0x00000000decc783b */ /* 0x000fe60000000200 */
[C---:B------:R-:W-:Y:S03]  /*1a980*/  HMMA.16816.F32.BF16 R16, R128.reuse, R18, RZ ;  /* 0x000000128010723c */ /* 0x040fe600000418ff */
[----:B------:R-:W1:Y:S05]  /*1a990*/  LDSM.16.M88.4 R208, [R218+0x4000] ;  /* 0x00400000dad0783b */ /* 0x000e6a0000000200 */
[-C--:B--2---:R-:W-:Y:S08]  /*1a9a0*/  HMMA.16816.F32.BF16 R20, R128, R32.reuse, RZ ;  /* 0x000000208014723c */ /* 0x084ff000000418ff */
        /* <DEDUP_REMOVED lines=29> */
[C---:B--2---:R-:W-:Y:S08]  /*1ab80*/  HMMA.16816.F32.BF16 R8, R200.reuse, R208, R8 ;  /* 0x000000d0c808723c */ /* 0x044ff00000041808 */
        /* <DEDUP_REMOVED lines=36> */
[----:B------:R-:W-:Y:S07]  /*1add0*/  LDSM.16.M88.4 R200, [R220] ;  /* 0x00000000dcc8783b */ /* 0x000fee0000000200 */
[----:B------:R-:W-:Y:S01]  /*1ade0*/  HMMA.16816.F32.BF16 R128, R204, R210, R128 ;  /* 0x000000d2cc80723c */ /* 0x000fe20000041880 */
[----:B------:R-:W1:Y:S06]  /*1adf0*/  LDSM.16.M88.4 R204, [R223] ;  /* 0x00000000dfcc783b */ /* 0x000e6c0000000200 */
[----:B------:R-:W2:Y:S01]  /*1ae00*/  LDSM.16.M88.4 R208, [R220+0x2000] ;  /* 0x00200000dcd0783b */ /* 0x000ea20000000200 */
[-C--:B-1----:R-:W-:Y:S08]  /*1ae10*/  HMMA.16816.F32.BF16 R4, R200, R204.reuse, R4 ;  /* 0x000000ccc804723c */ /* 0x082ff00000041804 */
[C---:B--2---:R-:W-:Y:S08]  /*1ae20*/  HMMA.16816.F32.BF16 R8, R208.reuse, R204, R8 ;  /* 0x000000ccd008723c */ /* 0x044ff00000041808 */
        /* <DEDUP_REMOVED lines=82> */
.L_x_836:
[----:B------:R-:W2:Y:S01]  /*1b350*/  S2R R2, SR_TID.X ;  /* 0x0000000000027919 */ /* 0x000ea20000002100 */
[----:B------:R-:W-:Y:S01]  /*1b360*/  IMAD.U32 R0, RZ, RZ, UR7 ;  /* 0x00000007ff007e24 */ /* 0x000fe2000f8e00ff */
[----:B------:R-:W-:Y:S01]  /*1b370*/  LOP3.LUT R232, R232, 0xfeffffff, RZ, 0xc0, !PT ;  /* 0xfeffffffe8e87812 */ /* 0x000fe200078ec0ff */
[----:B------:R-:W-:Y:S01]  /*1b380*/  UISETP.GT.AND UP0, UPT, UR7, UR8, UPT ;  /* 0x000000080700728c */ /* 0x000fe2000bf04270 */
[----:B------:R-:W-:Y:S01]  /*1b390*/  LOP3.LUT R231, R231, 0x7fffffff, RZ, 0xc0, !PT ;  /* 0x7fffffffe7e77812 */ /* 0x000fe200078ec0ff */
[----:B------:R-:W-:Y:S01]  /*1b3a0*/  UMOV UR9, UR7 ;  /* 0x0000000700097c82 */ /* 0x000fe20008000000 */
[----:B------:R-:W-:Y:S02]  /*1b3b0*/  @P4 LOP3.LUT R232, R232, 0x1000000, RZ, 0xfc, !PT ;  /* 0x01000000e8e84812 */ /* 0x000fe400078efcff */
[----:B------:R3:W-:Y:S01]  /*1b3c0*/  STL [R1+0x128], R197 ;  /* 0x000128c501007387 */ /* 0x0007e20000100800 */
[----:B------:R-:W-:Y:S02]  /*1b3d0*/  LOP3.LUT R233, R233, 0xfffffffd, RZ, 0xc0, !PT ;  /* 0xfffffffde9e97812 */ /* 0x000fe400078ec0ff */
[----:B------:R-:W-:Y:S01]  /*1b3e0*/  LOP3.LUT R232, R232, 0xff7fffff, RZ, 0xc0, !PT ;  /* 0xff7fffffe8e87812 */ /* 0x000fe200078ec0ff */
[----:B------:R-:W-:Y:S04]  /*1b3f0*/  STL [R1+0x124], R198 ;  /* 0x000124c601007387 */ /* 0x000fe80000100800 */
[----:B------:R-:W-:Y:S04]  /*1b400*/  STL [R1+0x120], R199 ;  /* 0x000120c701007387 */ /* 0x000fe80000100800 */
[----:B------:R4:W-:Y:S01]  /*1b410*/  STL [R1+0xe4], R246 ;  /* 0x0000e4f601007387 */ /* 0x0009e20000100800 */
[----:B--2---:R-:W-:Y:S03]  /*1b420*/  IMAD.SHL.U32 R2, R2, 0x2, RZ ;  /* 0x0000000202027824 */ /* 0x004fe600078e00ff */
[----:B------:R2:W-:Y:S02]  /*1b430*/  STL [R1+0xe0], R230 ;  /* 0x0000e0e601007387 */ /* 0x0005e40000100800 */
[----:B------:R-:W-:Y:S02]  /*1b440*/  LOP3.LUT R2, R2, 0x6, RZ, 0xc0, !PT ;  /* 0x0000000602027812 */ /* 0x000fe400078ec0ff */
[----:B------:R-:W-:Y:S03]  /*1b450*/  STL [R1+0xdc], R229 ;  /* 0x0000dce501007387 */ /* 0x000fe60000100800 */
[----:B------:R-:W-:Y:S01]  /*1b460*/  IMAD R0, R0, 0x80, R2 ;  /* 0x0000008000007824 */ /* 0x000fe200078e0202 */
[----:B------:R1:W-:Y:S03]  /*1b470*/  STL [R1+0xd8], R228 ;  /* 0x0000d8e401007387 */ /* 0x0003e60000100800 */
[--C-:B------:R-:W-:Y:S01]  /*1b480*/  IMAD.IADD R2, R236, 0x1, -R0.reuse ;  /* 0x00000001ec027824 */ /* 0x100fe200078e0a00 */
[----:B-1----:R-:W-:Y:S01]  /*1b490*/  IADD3 R207, R0, 0x9, RZ ;  /* 0x0000000900cf7810 */ /* 0x002fe20007ffe0ff */
[--C-:B------:R-:W-:Y:S01]  /*1b4a0*/  IMAD.IADD R3, R235, 0x1, -R0.reuse ;  /* 0x00000001eb037824 */ /* 0x100fe200078e0a00 */
[----:B------:R1:W-:Y:S02]  /*1b4b0*/  STL [R1+0xd4], R227 ;  /* 0x0000d4e301007387 */ /* 0x0003e40000100800 */
[----:B------:R-:W-:Y:S02]  /*1b4c0*/  IABS R2, R2 ;  /* 0x0000000200027213 */ /* 0x000fe40000000000 */
[----:B------:R-:W-:Y:S02]  /*1b4d0*/  STL [R1+0xd0], R226 ;  /* 0x0000d0e201007387 */ /* 0x000fe40000100800 */
[----:B------:R1:W1:Y:S02]  /*1b4e0*/  I2F R206, R2 ;  /* 0x0000000200ce7306 */ /* 0x0002640000201400 */
[----:B------:R-:W-:Y:S04]  /*1b4f0*/  STL [R1+0xcc], R225 ;  /* 0x0000cce101007387 */ /* 0x000fe80000100800 */
[----:B------:R-:W-:Y:S04]  /*1b500*/  STL [R1+0xc8], R224 ;  /* 0x0000c8e001007387 */ /* 0x000fe80000100800 */
[----:B------:R-:W-:Y:S04]  /*1b510*/  STL [R1+0xc4], R223 ;  /* 0x0000c4df01007387 */ /* 0x000fe80000100800 */
[----:B------:R-:W-:Y:S04]  /*1b520*/  STL [R1+0xc0], R222 ;  /* 0x0000c0de01007387 */ /* 0x000fe80000100800 */
[----:B------:R-:W-:Y:S04]  /*1b530*/  STL [R1+0xbc], R221 ;  /* 0x0000bcdd01007387 */ /* 0x000fe80000100800 */
[----:B------:R-:W-:Y:S01]  /*1b540*/  STL [R1+0xb8], R220 ;  /* 0x0000b8dc01007387 */ /* 0x000fe20000100800 */
[----:B-1----:R-:W-:Y:S01]  /*1b550*/  IABS R2, R3 ;  /* 0x0000000300027213 */ /* 0x002fe20000000000 */
[----:B------:R-:W-:Y:S02]  /*1b560*/  IMAD.IADD R3, R234, 0x1, -R0 ;  /* 0x00000001ea037824 */ /* 0x000fe400078e0a00 */
[----:B------:R1:W-:Y:S01]  /*1b570*/  STL [R1+0xb4], R219 ;  /* 0x0000b4db01007387 */ /* 0x0003e20000100800 */
[----:B------:R-:W-:Y:S01]  /*1b580*/  FFMA.FTZ R4, R206, -UR35, R4 ;  /* 0x80000023ce047c23 */ /* 0x000fe20008010004 */
[----:B------:R1:W1:Y:S01]  /*1b590*/  I2F R204, R2 ;  /* 0x0000000200cc7306 */ /* 0x0002620000201400 */
[----:B------:R-:W-:Y:S01]  /*1b5a0*/  IADD3 R206, R0, 0x10, RZ ;  /* 0x0000001000ce7810 */ /* 0x000fe20007ffe0ff */
[----:B------:R2:W-:Y:S04]  /*1b5b0*/  STL [R1+0xb0], R218 ;  /* 0x0000b0da01007387 */ /* 0x0005e80000100800 */
[----:B------:R2:W-:Y:S04]  /*1b5c0*/  STL [R1+0xac], R217 ;  /* 0x0000acd901007387 */ /* 0x0005e80000100800 */
[----:B------:R2:W-:Y:S04]  /*1b5d0*/  STL [R1+0xa8], R212 ;  /* 0x0000a8d401007387 */ /* 0x0005e80000100800 */
[----:B------:R-:W-:Y:S04]  /*1b5e0*/  STL [R1+0xe8], R236 ;  /* 0x0000e8ec01007387 */ /* 0x000fe80000100800 */
[----:B------:R-:W-:Y:S04]  /*1b5f0*/  STL [R1+0xec], R240 ;  /* 0x0000ecf001007387 */ /* 0x000fe80000100800 */
[----:B------:R-:W-:Y:S01]  /*1b600*/  STL [R1+0xf0], R245 ;  /* 0x0000f0f501007387 */ /* 0x000fe20000100800 */
[----:B-1----:R-:W-:Y:S01]  /*1b610*/  IABS R2, R3 ;  /* 0x0000000300027213 */ /* 0x002fe20000000000 */
[----:B------:R-:W-:Y:S02]  /*1b620*/  FFMA.FTZ R6, R204, -UR35, R6 ;  /* 0x80000023cc067c23 */ /* 0x000fe40008010006 */
[----:B------:R-:W-:Y:S01]  /*1b630*/  IMAD.IADD R3, R241, 0x1, -R0 ;  /* 0x00000001f1037824 */ /* 0x000fe200078e0a00 */
[----:B------:R1:W1:Y:S04]  /*1b640*/  I2F R202, R2 ;  /* 0x0000000200ca7306 */ /* 0x0002680000201400 */
[----:B------:R-:W-:Y:S06]  /*1b650*/  IABS R3, R3 ;  /* 0x0000000300037213 */ /* 0x000fec0000000000 */
[----:B------:R-:W2:Y:S01]  /*1b660*/  I2F R203, R3 ;  /* 0x0000000300cb7306 */ /* 0x000ea20000201400 */
[----:B-1----:R-:W-:Y:S01]  /*1b670*/  IADD3 R2, R0, 0x1, RZ ;  /* 0x0000000100027810 */ /* 0x002fe20007ffe0ff */
[----:B------:R-:W-:Y:S03]  /*1b680*/  FFMA.FTZ R8, R202, -UR35, R8 ;  /* 0x80000023ca087c23 */ /* 0x000fe60008010008 */
[----:B------:R-:W-:Y:S01]  /*1b690*/  ISETP.GE.AND P1, PT, R2, R238, PT ;  /* 0x000000ee0200720c */ /* 0x000fe20003f26270 */
[----:B------:R-:W-:Y:S01]  /*1b6a0*/  IMAD.IADD R200, R236, 0x1, -R2 ;  /* 0x00000001ecc87824 */ /* 0x000fe200078e0a02 */
[C---:B------:R-:W-:Y:S02]  /*1b6b0*/  ISETP.GE.AND P3, PT, R2.reuse, R240, PT ;  /* 0x000000f00200720c */ /* 0x040fe40003f66270 */
[----:B------:R-:W-:Y:S02]  /*1b6c0*/  ISETP.GE.AND P2, PT, R2, R239, PT ;  /* 0x000000ef0200720c */ /* 0x000fe40003f46270 */
[----:B------:R-:W-:Y:S01]  /*1b6d0*/  IABS R200, R200 ;  /* 0x000000c800c87213 */ /* 0x000fe20000000000 */
[----:B--2---:R-:W-:Y:S01]  /*1b6e0*/  FFMA.FTZ R10, R203, -UR35, R10 ;  /* 0x80000023cb0a7c23 */ /* 0x004fe2000801000a */
[----:B------:R-:W-:Y:S02]  /*1b6f0*/  IADD3 R3, R0, 0x8, RZ ;  /* 0x0000000800037810 */ /* 0x000fe40007ffe0ff */
[----:B------:R-:W1:Y:S01]  /*1b700*/  I2F R205, R200 ;  /* 0x000000c800cd7306 */ /* 0x000e620000201400 */
[----:B------:R-:W-:Y:S02]  /*1b710*/  ISETP.GE.AND P0, PT, R2, R237, PT ;  /* 0x000000ed0200720c */ /* 0x000fe40003f06270 */
[----:B------:R-:W-:Y:S01]  /*1b720*/  IMAD.IADD R201, R236, 0x1, -R3 ;  /* 0x00000001ecc97824 */ /* 0x000fe200078e0a03 */
[C---:B------:R-:W-:Y:S02]  /*1b730*/  ISETP.GE.OR P3, PT, R2.reuse, R245, !P3 ;  /* 0x000000f50200720c */ /* 0x040fe40005f66670 */
[C---:B------:R-:W-:Y:S02]  /*1b740*/  ISETP.GE.OR P4, PT, R2.reuse, R244, !P2 ;  /* 0x000000f40200720c */ /* 0x040fe40005786670 */
[C---:B------:R-:W-:Y:S02]  /*1b750*/  ISETP.GE.OR P1, PT, R2.reuse, R243, !P1 ;  /* 0x000000f30200720c */ /* 0x040fe40004f26670 */
[----:B------:R-:W-:Y:S02]  /*1b760*/  ISETP.GE.OR P0, PT, R2, R242, !P0 ;  /* 0x000000f20200720c */ /* 0x000fe40004706670 */
[CC--:B------:R-:W-:Y:S04]  /*1b770*/  ISETP.GE.AND P2, PT, R3.reuse, R240.reuse, PT ;  /* 0x000000f00300720c */ /* 0x0c0fe80003f46270 */
[----:B------:R-:W-:Y:S05]  /*1b780*/  ISETP.GE.OR P2, PT, R3, R245, !P2 ;  /* 0x000000f50300720c */ /* 0x000fea0005746670 */
[----:B------:R-:W-:Y:S02]  /*1b790*/  @P1 LOP3.LUT R232, R232, 0x800000, RZ, 0xfc, !PT ;  /* 0x00800000e8e81812 */ /* 0x000fe400078efcff */
[C---:B------:R-:W-:Y:S01]  /*1b7a0*/  ISETP.GE.AND P1, PT, R0.reuse, R240, PT ;  /* 0x000000f00000720c */ /* 0x040fe20003f26270 */
[----:B-1----:R-:W-:Y:S01]  /*1b7b0*/  FFMA.FTZ R5, R205, -UR35, R5 ;  /* 0x80000023cd057c23 */ /* 0x002fe20008010005 */
[----:B------:R-:W-:Y:S02]  /*1b7c0*/  IABS R200, R201 ;  /* 0x000000c900c87213 */ /* 0x000fe40000000000 */
[----:B------:R-:W-:Y:S02]  /*1b7d0*/  IADD3 R205, R0, 0x11, RZ ;  /* 0x0000001100cd7810 */ /* 0x000fe40007ffe0ff */
[----:B------:R-:W-:Y:S01]  /*1b7e0*/  LOP3.LUT R232, R232, 0xffbfffff, RZ, 0xc0, !PT ;  /* 0xffbfffffe8e87812 */ /* 0x000fe200078ec0ff */
[----:B------:R-:W-:Y:S01]  /*1b7f0*/  IMAD.MOV.U32 R201, RZ, RZ, R200 ;  /* 0x000000ffffc97224 */ /* 0x000fe200078e00c8 */
[----:B------:R-:W-:Y:S01]  /*1b800*/  ISETP.GE.OR P1, PT, R0, R245, !P1 ;  /* 0x000000f50000720c */ /* 0x000fe20004f26670 */
[----:B------:R-:W-:Y:S01]  /*1b810*/  IMAD.IADD R200, R236, 0x1, -R207 ;  /* 0x00000001ecc87824 */ /* 0x000fe200078e0acf */
[----:B------:R-:W-:Y:S01]  /*1b820*/  @P0 LOP3.LUT R232, R232, 0x400000, RZ, 0xfc, !PT ;  /* 0x00400000e8e80812 */ /* 0x000fe200078efcff */
[----:B------:R1:W2:Y:S01]  /*1b830*/  I2F R208, R201 ;  /* 0x000000c900d07306 */ /* 0x0002a20000201400 */
[C---:B------:R-:W-:Y:S02]  /*1b840*/  ISETP.GE.AND P0, PT, R0.reuse, R239, PT ;  /* 0x000000ef0000720c */ /* 0x040fe40003f06270 */
[----:B------:R-:W-:Y:S02]  /*1b850*/  IABS R200, R200 ;  /* 0x000000c800c87213 */ /* 0x000fe40000000000 */
[----:B------:R-:W-:Y:S02]  /*1b860*/  ISETP.GE.OR P0, PT, R0, R244, !P0 ;  /* 0x000000f40000720c */ /* 0x000fe40004706670 */
[----:B------:R-:W-:Y:S02]  /*1b870*/  FSEL R250, R4, -INF , !P1 ;  /* 0xff80000004fa7808 */ /* 0x000fe40004800000 */
[----:B------:R-:W-:Y:S01]  /*1b880*/  ISETP.GE.AND P1, PT, R0, R238, PT ;  /* 0x000000ee0000720c */ /* 0x000fe20003f26270 */
[----:B------:R-:W2:Y:S01]  /*1b890*/  I2F R204, R200 ;  /* 0x000000c800cc7306 */ /* 0x000ea20000201400 */
[----:B---3--:R-:W-:Y:S02]  /*1b8a0*/  FSEL R197, R6, -INF , !P0 ;  /* 0xff80000006c57808 */ /* 0x008fe40004000000 */
[C---:B------:R-:W-:Y:S02]  /*1b8b0*/  ISETP.GE.AND P0, PT, R0.reuse, R237, PT ;  /* 0x000000ed0000720c */ /* 0x040fe40003f06270 */
[C---:B------:R-:W-:Y:S02]  /*1b8c0*/  ISETP.GE.OR P1, PT, R0.reuse, R243, !P1 ;  /* 0x000000f30000720c */ /* 0x040fe40004f26670 */
[----:B------:R-:W-:Y:S02]  /*1b8d0*/  ISETP.GE.OR P0, PT, R0, R242, !P0 ;  /* 0x000000f20000720c */ /* 0x000fe40004706670 */
[----:B----4-:R-:W-:Y:S02]  /*1b8e0*/  FSEL R246, R8, -INF , !P1 ;  /* 0xff80000008f67808 */ /* 0x010fe40004800000 */
[----:B------:R-:W-:Y:S02]  /*1b8f0*/  FSEL R230, R10, -INF , !P0 ;  /* 0xff8000000ae67808 */ /* 0x000fe40004000000 */
[CC--:B------:R-:W-:Y:S01]  /*1b900*/  ISETP.GE.AND P1, PT, R207.reuse, R240.reuse, PT ;  /* 0x000000f0cf00720c */ /* 0x0c0fe20003f26270 */
[----:B-1----:R-:W-:Y:S01]  /*1b910*/  IMAD.IADD R201, R236, 0x1, -R206 ;  /* 0x00000001ecc97824 */ /* 0x002fe200078e0ace */
[-C--:B------:R-:W-:Y:S01]  /*1b920*/  ISETP.GE.AND P0, PT, R206, R240.reuse, PT ;  /* 0x000000f0ce00720c */ /* 0x080fe20003f06270 */
[----:B--2---:R-:W-:Y:S01]  /*1b930*/  FFMA.FTZ R16, R208, -UR35, R16 ;  /* 0x80000023d0107c23 */ /* 0x004fe20008010010 */
[-C--:B------:R-:W-:Y:S02]  /*1b940*/  ISETP.GE.OR P1, PT, R207, R245.reuse, !P1 ;  /* 0x000000f5cf00720c */ /* 0x080fe40004f26670 */
[----:B------:R-:W-:Y:S02]  /*1b950*/  ISETP.GE.OR P0, PT, R206, R245, !P0 ;  /* 0x000000f5ce00720c */ /* 0x000fe40004706670 */
[----:B------:R-:W-:Y:S02]  /*1b960*/  FSEL R198, R16, -INF , !P2 ;  /* 0xff80000010c67808 */ /* 0x000fe40005000000 */
[----:B------:R-:W-:Y:S01]  /*1b970*/  ISETP.GE.AND P2, PT, R205, R240, PT ;  /* 0x000000f0cd00720c */ /* 0x000fe20003f46270 */
[----:B------:R-:W-:Y:S01]  /*1b980*/  FFMA.FTZ R17, R204, -UR35, R17 ;  /* 0x80000023cc117c23 */ /* 0x000fe20008010011 */
[----:B------:R-:W-:Y:S01]  /*1b990*/  IABS R200, R201 ;  /* 0x000000c900c87213 */ /* 0x000fe20000000000 */
[----:B------:R-:W-:Y:S01]  /*1b9a0*/  IMAD.IADD R201, R235, 0x1, -R2 ;  /* 0x00000001ebc97824 */ /* 0x000fe200078e0a02 */
[----:B------:R-:W-:Y:S02]  /*1b9b0*/  ISETP.GE.OR P2, PT, R205, R245, !P2 ;  /* 0x000000f5cd00720c */ /* 0x000fe40005746670 */
[----:B------:R1:W2:Y:S01]  /*1b9c0*/  I2F R203, R200 ;  /* 0x000000c800cb7306 */ /* 0x0002a20000201400 */
[----:B------:R-:W-:Y:S02]  /*1b9d0*/  FSEL R199, R17, -INF , !P1 ;  /* 0xff80000011c77808 */ /* 0x000fe40004800000 */
[C---:B------:R-:W-:Y:S02]  /*1b9e0*/  IADD3 R17, R0.reuse, 0x31, RZ ;  /* 0x0000003100117810 */ /* 0x040fe40007ffe0ff */
[C---:B------:R-:W-:Y:S02]  /*1b9f0*/  IADD3 R16, R0.reuse, 0x38, RZ ;  /* 0x0000003800107810 */ /* 0x040fe40007ffe0ff */
[C---:B------:R-:W-:Y:S02]  /*1ba00*/  IADD3 R10, R0.reuse, 0x39, RZ ;  /* 0x00000039000a7810 */ /* 0x040fe40007ffe0ff */
[----:B------:R-:W-:Y:S02]  /*1ba10*/  IADD3 R8, R0, 0x40, RZ ;  /* 0x0000004000087810 */ /* 0x000fe40007ffe0ff */
[----:B------:R-:W-:Y:S02]  /*1ba20*/  LOP3.LUT R232, R232, 0xffdfffff, RZ, 0xc0, !PT ;  /* 0xffdfffffe8e87812 */ /* 0x000fe400078ec0ff */
[C---:B------:R-:W-:Y:S02]  /*1ba30*/  IADD3 R6, R0.reuse, 0x41, RZ ;  /* 0x0000004100067810 */ /* 0x040fe40007ffe0ff */
[----:B------:R-:W-:Y:S02]  /*1ba40*/  FSEL R249, R5, -INF , !P3 ;  /* 0xff80000005f97808 */ /* 0x000fe40005800000 */
[----:B------:R-:W-:Y:S02]  /*1ba50*/  IADD3 R5, R0, 0x48, RZ ;  /* 0x0000004800057810 */ /* 0x000fe40007ffe0ff */
[----:B-1----:R-:W-:Y:S01]  /*1ba60*/  IABS R200, R201 ;  /* 0x000000c900c87213 */ /* 0x002fe20000000000 */
[----:B--2---:R-:W-:Y:S04]  /*1ba70*/  FFMA.FTZ R20, R203, -UR35, R20 ;  /* 0x80000023cb147c23 */ /* 0x004fe80008010014 */
[----:B------:R-:W-:Y:S01]  /*1ba80*/  IMAD.MOV.U32 R201, RZ, RZ, R200 ;  /* 0x000000ffffc97224 */ /* 0x000fe200078e00c8 */
[----:B------:R-:W-:Y:S01]  /*1ba90*/  FSEL R228, R20, -INF , !P0 ;  /* 0xff80000014e47808 */ /* 0x000fe20004000000 */
[----:B------:R-:W-:Y:S02]  /*1baa0*/  IMAD.IADD R200, R236, 0x1, -R205 ;  /* 0x00000001ecc87824 */ /* 0x000fe400078e0acd */
[----:B------:R1:W2:Y:S03]  /*1bab0*/  I2F R202, R201 ;  /* 0x000000c900ca7306 */ /* 0x0002a60000201400 */
[----:B------:R-:W-:Y:S07]  /*1bac0*/  IABS R200, R200 ;  /* 0x000000c800c87213 */ /* 0x000fee0000000000 */
[----:B------:R3:W4:Y:S01]  /*1bad0*/  I2F R204, R200 ;  /* 0x000000c800cc7306 */ /* 0x0007220000201400 */
[C---:B-1----:R-:W-:Y:S02]  /*1bae0*/  IMAD.IADD R201, R235.reuse, 0x1, -R3 ;  /* 0x00000001ebc97824 */ /* 0x042fe400078e0a03 */
[----:B--2---:R-:W-:Y:S03]  /*1baf0*/  FFMA.FTZ R7, R202, -UR35, R7 ;  /* 0x80000023ca077c23 */ /* 0x004fe60008010007 */
[----:B---3--:R-:W-:Y:S01]  /*1bb00*/  IABS R200, R201 ;  /* 0x000000c900c87213 */ /* 0x008fe20000000000 */
[----:B------:R-:W-:Y:S02]  /*1bb10*/  IMAD.IADD R201, R235, 0x1, -R207 ;  /* 0x00000001ebc97824 */ /* 0x000fe400078e0acf */
[----:B----4-:R-:W-:Y:S01]  /*1bb20*/  FFMA.FTZ R21, R204, -UR35, R21 ;  /* 0x80000023cc157c23 */ /* 0x010fe20008010015 */
[----:B------:R1:W2:Y:S01]  /*1bb30*/  I2F R208, R200 ;  /* 0x000000c800d07306 */ /* 0x0002a20000201400 */
[----:B------:R-:W-:Y:S03]  /*1bb40*/  IADD3 R204, R0, 0x18, RZ ;  /* 0x0000001800cc7810 */ /* 0x000fe60007ffe0ff */
[----:B------:R-:W-:Y:S02]  /*1bb50*/  FSEL R227, R21, -INF , !P2 ;  /* 0xff80000015e37808 */ /* 0x000fe40005000000 */
[C---:B------:R-:W-:Y:S04]  /*1bb60*/  ISETP.GE.AND P1, PT, R204.reuse, R240, PT ;  /* 0x000000f0cc00720c */ /* 0x040fe80003f26270 */
[----:B------:R-:W-:Y:S02]  /*1bb70*/  ISETP.GE.OR P1, PT, R204, R245, !P1 ;  /* 0x000000f5cc00720c */ /* 0x000fe40004f26670 */
[----:B-1----:R-:W-:Y:S01]  /*1bb80*/  IABS R200, R201 ;  /* 0x000000c900c87213 */ /* 0x002fe20000000000 */
[C---:B------:R-:W-:Y:S02]  /*1bb90*/  IMAD.IADD R201, R235.reuse, 0x1, -R206 ;  /* 0x00000001ebc97824 */ /* 0x040fe400078e0ace */
[----:B--2---:R-:W-:Y:S01]  /*1bba0*/  FFMA.FTZ R18, R208, -UR35, R18 ;  /* 0x80000023d0127c23 */ /* 0x004fe20008010012 */
[----:B------:R1:W2:Y:S02]  /*1bbb0*/  I2F R202, R200 ;  /* 0x000000c800ca7306 */ /* 0x0002a40000201400 */
[----:B-1----:R-:W-:Y:S01]  /*1bbc0*/  IABS R200, R201 ;  /* 0x000000c900c87213 */ /* 0x002fe20000000000 */
[----:B------:R-:W-:Y:S02]  /*1bbd0*/  IMAD.IADD R201, R235, 0x1, -R205 ;  /* 0x00000001ebc97824 */ /* 0x000fe400078e0acd */
[----:B--2---:R-:W-:Y:S05]  /*1bbe0*/  FFMA.FTZ R19, R202, -UR35, R19 ;  /* 0x80000023ca137c23 */ /* 0x004fea0008010013 */
[----:B------:R1:W2:Y:S02]  /*1bbf0*/  I2F R203, R200 ;  /* 0x000000c800cb7306 */ /* 0x0002a40000201400 */
[----:B-1----:R-:W-:Y:S02]  /*1bc00*/  IMAD.IADD R200, R236, 0x1, -R204 ;  /* 0x00000001ecc87824 */ /* 0x002fe400078e0acc */
[----:B--2---:R-:W-:Y:S03]  /*1bc10*/  FFMA.FTZ R22, R203, -UR35, R22 ;  /* 0x80000023cb167c23 */ /* 0x004fe60008010016 */
[----:B------:R-:W-:Y:S04]  /*1bc20*/  IABS R200, R200 ;  /* 0x000000c800c87213 */ /* 0x000fe80000000000 */
[----:B------:R1:W2:Y:S02]  /*1bc30*/  I2F R208, R200 ;  /* 0x000000c800d07306 */ /* 0x0002a40000201400 */
[----:B-1----:R-:W-:Y:S01]  /*1bc40*/  IABS R200, R201 ;  /* 0x000000c900c87213 */ /* 0x002fe20000000000 */
[--C-:B------:R-:W-:Y:S02]  /*1bc50*/  IMAD.IADD R201, R234, 0x1, -R2.reuse ;  /* 0x00000001eac97824 */ /* 0x100fe400078e0a02 */
[----:B------:R-:W-:Y:S05]  /*1bc60*/  IMAD.IADD R2, R241, 0x1, -R2 ;  /* 0x00000001f1027824 */ /* 0x000fea00078e0a02 */
[----:B------:R1:W3:Y:S01]  /*1bc70*/  I2F R203, R200 ;  /* 0x000000c800cb7306 */ /* 0x0002e20000201400 */
[----:B--2---:R-:W-:Y:S05]  /*1bc80*/  FFMA.FTZ R32, R208, -UR35, R32 ;  /* 0x80000023d0207c23 */ /* 0x004fea0008010020 */
[----:B------:R-:W-:Y:S02]  /*1bc90*/  FSEL R219, R32, -INF , !P1 ;  /* 0xff80000020db7808 */ /* 0x000fe40004800000 */
[----:B-1----:R-:W-:Y:S01]  /*1bca0*/  IABS R200, R201 ;  /* 0x000000c900c87213 */ /* 0x002fe20000000000 */
[----:B---3--:R-:W-:Y:S02]  /*1bcb0*/  FFMA.FTZ R23, R203, -UR35, R23 ;  /* 0x80000023cb177c23 */ /* 0x008fe40008010017 */
[----:B------:R-:W-:Y:S01]  /*1bcc0*/  IMAD.IADD R201, R234, 0x1, -R3 ;  /* 0x00000001eac97824 */ /* 0x000fe200078e0a03 */
[----:B------:R1:W2:Y:S02]  /*1bcd0*/  I2F R202, R200 ;  /* 0x000000c800ca7306 */ /* 0x0002a40000201400 */
[----:B-1----:R-:W-:Y:S02]  /*1bce0*/  IMAD.IADD R200, R235, 0x1, -R204 ;  /* 0x00000001ebc87824 */ /* 0x002fe400078e0acc */
[----:B--2---:R-:W-:Y:S03]  /*1bcf0*/  FFMA.FTZ R9, R202, -UR35, R9 ;  /* 0x80000023ca097c23 */ /* 0x004fe60008010009 */
[----:B------:R-:W-:Y:S04]  /*1bd00*/  IABS R200, R200 ;  /* 0x000000c800c87213 */ /* 0x000fe80000000000 */
[----:B------:R1:W2:Y:S02]  /*1bd10*/  I2F R203, R200 ;  /* 0x000000c800cb7306 */ /* 0x0002a40000201400 */
[----:B-1----:R-:W-:Y:S01]  /*1bd20*/  IABS R200, R201 ;  /* 0x000000c900c87213 */ /* 0x002fe20000000000 */
[----:B------:R-:W-:Y:S02]  /*1bd30*/  IMAD.IADD R201, R234, 0x1, -R207 ;  /* 0x00000001eac97824 */ /* 0x000fe400078e0acf */
[----:B--2---:R-:W-:Y:S05]  /*1bd40*/  FFMA.FTZ R34, R203, -UR35, R34 ;  /* 0x80000023cb227c23 */ /* 0x004fea0008010022 */
[----:B------:R1:W2:Y:S01]  /*1bd50*/  I2F R202, R200 ;  /* 0x000000c800ca7306 */ /* 0x0002a20000201400 */
[----:B------:R-:W-:Y:S04]  /*1bd60*/  IADD3 R203, R0, 0x19, RZ ;  /* 0x0000001900cb7810 */ /* 0x000fe80007ffe0ff */
[C---:B------:R-:W-:Y:S04]  /*1bd70*/  ISETP.GE.AND P0, PT, R203.reuse, R240, PT ;  /* 0x000000f0cb00720c */ /* 0x040fe80003f06270 */
[----:B------:R-:W-:Y:S02]  /*1bd80*/  ISETP.GE.OR P0, PT, R203, R245, !P0 ;  /* 0x000000f5cb00720c */ /* 0x000fe40004706670 */
[----:B-1----:R-:W-:Y:S01]  /*1bd90*/  IABS R200, R201 ;  /* 0x000000c900c87213 */ /* 0x002fe20000000000 */
[----:B--2---:R-:W-:Y:S03]  /*1bda0*/  FFMA.FTZ R12, R202, -UR35, R12 ;  /* 0x80000023ca0c7c23 */ /* 0x004fe6000801000c */
[----:B------:R1:W2:Y:S02]  /*1bdb0*/  I2F R201, R200 ;  /* 0x000000c800c97306 */ /* 0x0002a40000201400 */
[----:B-1----:R-:W-:Y:S02]  /*1bdc0*/  IMAD.IADD R200, R236, 0x1, -R203 ;  /* 0x00000001ecc87824 */ /* 0x002fe400078e0acb */
[----:B--2---:R-:W-:Y:S02]  /*1bdd0*/  FFMA.FTZ R13, R201, -UR35, R13 ;  /* 0x80000023c90d7c23 */ /* 0x004fe4000801000d */
[----:B------:R-:W-:Y:S01]  /*1bde0*/  IMAD.IADD R201, R234, 0x1, -R206 ;  /* 0x00000001eac97824 */ /* 0x000fe200078e0ace */
[----:B------:R-:W-:Y:S04]  /*1bdf0*/  IABS R200, R200 ;  /* 0x000000c800c87213 */ /* 0x000fe80000000000 */
[----:B------:R1:W2:Y:S02]  /*1be00*/  I2F R202, R200 ;  /* 0x000000c800ca7306 */ /* 0x0002a40000201400 */
[----:B-1----:R-:W-:Y:S01]  /*1be10*/  IABS R200, R201 ;  /* 0x000000c900c87213 */ /* 0x002fe20000000000 */
[----:B--2---:R-:W-:Y:S07]  /*1be20*/  FFMA.FTZ R33, R202, -UR35, R33 ;  /* 0x80000023ca217c23 */ /* 0x004fee0008010021 */
[----:B------:R1:W2:Y:S01]  /*1be30*/  I2F R201, R200 ;  /* 0x000000c800c97306 */ /* 0x0002a20000201400 */
[----:B------:R-:W-:Y:S02]  /*1be40*/  FSEL R226, R33, -INF , !P0 ;  /* 0xff80000021e27808 */ /* 0x000fe40004000000 */
[----:B------:R-:W-:Y:S01]  /*1be50*/  FSEL R33, R7, -INF , !P4 ;  /* 0xff80000007217808 */ /* 0x000fe20006000000 */
[----:B-1----:R-:W-:Y:S02]  /*1be60*/  IMAD.IADD R200, R235, 0x1, -R203 ;  /* 0x00000001ebc87824 */ /* 0x002fe400078e0acb */
[----:B--2---:R-:W-:Y:S02]  /*1be70*/  FFMA.FTZ R24, R201, -UR35, R24 ;  /* 0x80000023c9187c23 */ /* 0x004fe40008010018 */
[----:B------:R-:W-:Y:S01]  /*1be80*/  IMAD.IADD R201, R234, 0x1, -R205 ;  /* 0x00000001eac97824 */ /* 0x000fe200078e0acd */
[----:B------:R-:W-:Y:S04]  /*1be90*/  IABS R200, R200 ;  /* 0x000000c800c87213 */ /* 0x000fe80000000000 */
[----:B------:R1:W2:Y:S02]  /*1bea0*/  I2F R202, R200 ;  /* 0x000000c800ca7306 */ /* 0x0002a40000201400 */
[----:B-1----:R-:W-:Y:S01]  /*1beb0*/  IABS R200, R201 ;  /* 0x000000c900c87213 */ /* 0x002fe20000000000 */
[----:B--2---:R-:W-:Y:S01]  /*1bec0*/  FFMA.FTZ R35, R202, -UR35, R35 ;  /* 0x80000023ca237c23 */ /* 0x004fe20008010023 */
[----:B------:R-:W-:Y:S02]  /*1bed0*/  IABS R201, R2 ;  /* 0x0000000200c97213 */ /* 0x000fe40000000000 */
[----:B------:R-:W-:Y:S04]  /*1bee0*/  IADD3 R202, R0, 0x20, RZ ;  /* 0x0000002000ca7810 */ /* 0x000fe80007ffe0ff */
[----:B------:R-:W1:Y:S01]  /*1bef0*/  I2F R200, R200 ;  /* 0x000000c800c87306 */ /* 0x000e620000201400 */
[----:B------:R-:W-:Y:S01]  /*1bf00*/  ISETP.GE.AND P2, PT, R202, R240, PT ;  /* 0x000000f0ca00720c */ /* 0x000fe20003f46270 */
[----:B------:R-:W-:Y:S03]  /*1bf10*/  IMAD.IADD R2, R236, 0x1, -R202 ;  /* 0x00000001ec027824 */ /* 0x000fe600078e0aca */
[----:B------:R-:W-:Y:S02]  /*1bf20*/  ISETP.GE.OR P2, PT, R202, R245, !P2 ;  /* 0x000000f5ca00720c */ /* 0x000fe40005746670 */
[----:B------:R-:W-:Y:S03]  /*1bf30*/  IABS R2, R2 ;  /* 0x0000000200027213 */ /* 0x000fe60000000000 */
[----:B------:R-:W2:Y:S01]  /*1bf40*/  I2F R201, R201 ;  /* 0x000000c900c97306 */ /* 0x000ea20000201400 */
[----:B-1----:R-:W-:Y:S02]  /*1bf50*/  FFMA.FTZ R25, R200, -UR35, R25 ;  /* 0x80000023c8197c23 */ /* 0x002fe40008010019 */
[----:B------:R-:W-:Y:S02]  /*1bf60*/  IMAD.IADD R200, R234, 0x1, -R204 ;  /* 0x00000001eac87824 */ /* 0x000fe400078e0acc */
[----:B--2---:R-:W-:Y:S05]  /*1bf70*/  FFMA.FTZ R11, R201, -UR35, R11 ;  /* 0x80000023c90b7c23 */ /* 0x004fea000801000b */
[----:B------:R1:W2:Y:S02]  /*1bf80*/  I2F R201, R2 ;  /* 0x0000000200c97306 */ /* 0x0002a40000201400 */
[----:B-1----:R-:W-:Y:S01]  /*1bf90*/  IABS R2, R200 ;  /* 0x000000c800027213 */ /* 0x002fe20000000000 */
[----:B--2---:R-:W-:Y:S07]  /*1bfa0*/  FFMA.FTZ R36, R201, -UR35, R36 ;  /* 0x80000023c9247c23 */ /* 0x004fee0008010024 */
[----:B------:R1:W2:Y:S01]  /*1bfb0*/  I2F R200, R2 ;  /* 0x0000000200c87306 */ /* 0x0002a20000201400 */
[----:B------:R-:W-:Y:S02]  /*1bfc0*/  FSEL R225, R36, -INF , !P2 ;  /* 0xff80000024e17808 */ /* 0x000fe40005000000 */
[C---:B------:R-:W-:Y:S04]  /*1bfd0*/  ISETP.GE.AND P2, PT, R3.reuse, R239, PT ;  /* 0x000000ef0300720c */ /* 0x040fe80003f46270 */
[----:B------:R-:W-:Y:S04]  /*1bfe0*/  ISETP.GE.OR P6, PT, R3, R244, !P2 ;  /* 0x000000f40300720c */ /* 0x000fe800057c6670 */
        /* <DEDUP_REMOVED lines=8> */
[C---:B------:R-:W-:Y:S02]  /*1c070*/  IADD3 R201, R0.reuse, 0x21, RZ ;  /* 0x0000002100c97810 */ /* 0x040fe40007ffe0ff */
[----:B------:R-:W-:Y:S04]  /*1c080*/  IADD3 R200, R0, 0x28, RZ ;  /* 0x0000002800c87810 */ /* 0x000fe80007ffe0ff */
[----:B------:R-:W1:Y:S01]  /*1c090*/  I2F R2, R2 ;  /* 0x0000000200027306 */ /* 0x000e620000201400 */
[CC--:B------:R-:W-:Y:S02]  /*1c0a0*/  ISETP.GE.AND P1, PT, R201.reuse, R240.reuse, PT ;  /* 0x000000f0c900720c */ /* 0x0c0fe40003f26270 */
[C---:B------:R-:W-:Y:S02]  /*1c0b0*/  ISETP.GE.AND P0, PT, R200.reuse, R240, PT ;  /* 0x000000f0c800720c */ /* 0x040fe40003f06270 */
[-C--:B------:R-:W-:Y:S02]  /*1c0c0*/  ISETP.GE.OR P1, PT, R201, R245.reuse, !P1 ;  /* 0x000000f5c900720c */ /* 0x080fe40004f26670 */
[----:B------:R-:W-:Y:S01]  /*1c0d0*/  ISETP.GE.OR P0, PT, R200, R245, !P0 ;  /* 0x000000f5c800720c */ /* 0x000fe20004706670 */
[----:B-1----:R-:W-:Y:S02]  /*1c0e0*/  FFMA.FTZ R14, R2, -UR35, R14 ;  /* 0x80000023020e7c23 */ /* 0x002fe4000801000e */
[----:B------:R-:W-:Y:S05]  /*1c0f0*/  IMAD.IADD R2, R236, 0x1, -R201 ;  /* 0x00000001ec027824 */ /* 0x000fea00078e0ac9 */
[----:B------:R-:W-:Y:S06]  /*1c100*/  IABS R2, R2 ;  /* 0x0000000200027213 */ /* 0x000fec0000000000 */
[----:B------:R-:W1:Y:S02]  /*1c110*/  I2F R2, R2 ;  /* 0x0000000200027306 */ /* 0x000e640000201400 */
[----:B-1----:R-:W-:Y:S02]  /*1c120*/  FFMA.FTZ R37, R2, -UR35, R37 ;  /* 0x8000002302257c23 */ /* 0x002fe40008010025 */
[----:B------:R-:W-:Y:S03]  /*1c130*/  IMAD.IADD R2, R235, 0x1, -R201 ;  /* 0x00000001eb027824 */ /* 0x000fe600078e0ac9 */
[----:B------:R-:W-:Y:S02]  /*1c140*/  FSEL R224, R37, -INF , !P1 ;  /* 0xff80000025e07808 */ /* 0x000fe40004800000 */
[----:B------:R-:W-:Y:S02]  /*1c150*/  IABS R2, R2 ;  /* 0x0000000200027213 */ /* 0x000fe40000000000 */
[C---:B------:R-:W-:Y:S04]  /*1c160*/  ISETP.GE.AND P1, PT, R3.reuse, R238, PT ;  /* 0x000000ee0300720c */ /* 0x040fe80003f26270 */
[----:B------:R-:W1:Y:S01]  /*1c170*/  I2F R2, R2 ;  /* 0x0000000200027306 */ /* 0x000e620000201400 */
[C---:B------:R-:W-:Y:S11]  /*1c180*/  ISETP.GE.OR P1, PT, R3.reuse, R243, !P1 ;  /* 0x000000f30300720c */ /* 0x040ff60004f26670 */
[----:B------:R-:W-:Y:S02]  /*1c190*/  @!UPT UIADD3 URZ, URZ, URZ, URZ ;  /* 0x0000003f3f3ff290 */ /* 0x000fe4000fffe03f */
[----:B------:R-:W-:Y:S04]  /*1c1a0*/  @P1 LOP3.LUT R232, R232, 0x200000, RZ, 0xfc, !PT ;  /* 0x00200000e8e81812 */ /* 0x000fe800078efcff */
[----:B------:R-:W-:Y:S01]  /*1c1b0*/  LOP3.LUT R232, R232, 0xffefffff, RZ, 0xc0, !PT ;  /* 0xffefffffe8e87812 */ /* 0x000fe200078ec0ff */
        /* <DEDUP_REMOVED lines=10> */
[----:B------:R-:W-:Y:S02]  /*1c260*/  ISETP.GE.OR P0, PT, R3, R242, !P0 ;  /* 0x000000f20300720c */ /* 0x000fe40004706670 */
[----:B------:R-:W-:Y:S11]  /*1c270*/  IADD3 R3, R0, 0x29, RZ ;  /* 0x0000002900037810 */ /* 0x000ff60007ffe0ff */
[----:B------:R-:W-:Y:S02]  /*1c280*/  @P0 LOP3.LUT R232, R232, 0x100000, RZ, 0xfc, !PT ;  /* 0x00100000e8e80812 */ /* 0x000fe400078efcff */
[C---:B------:R-:W-:Y:S02]  /*1c290*/  ISETP.GE.AND P0, PT, R3.reuse, R240, PT ;  /* 0x000000f00300720c */ /* 0x040fe40003f06270 */
[----:B------:R-:W-:Y:S02]  /*1c2a0*/  LOP3.LUT R232, R232, 0xfffbffff, RZ, 0xc0, !PT ;  /* 0xfffbffffe8e87812 */ /* 0x000fe400078ec0ff */
[----:B------:R-:W-:Y:S01]  /*1c2b0*/  ISETP.GE.OR P0, PT, R3, R245, !P0 ;  /* 0x000000f50300720c */ /* 0x000fe20004706670 */
[----:B-1----:R-:W-:Y:S02]  /*1c2c0*/  FFMA.FTZ R29, R2, -UR35, R29 ;  /* 0x80000023021d7c23 */ /* 0x002fe4000801001d */
[----:B------:R-:W-:Y:S05]  /*1c2d0*/  IMAD.IADD R2, R241, 0x1, -R207 ;  /* 0x00000001f1027824 */ /* 0x000fea00078e0acf */
[----:B------:R-:W-:Y:S06]  /*1c2e0*/  IABS R2, R2 ;  /* 0x0000000200027213 */ /* 0x000fec0000000000 */
[----:B------:R-:W1:Y:S02]  /*1c2f0*/  I2F R2, R2 ;  /* 0x0000000200027306 */ /* 0x000e640000201400 */
        /* <DEDUP_REMOVED lines=14> */
[C---:B------:R-:W-:Y:S02]  /*1c3e0*/  ISETP.GE.OR P2, PT, R207.reuse, R244, !P0 ;  /* 0x000000f4cf00720c */ /* 0x040fe40004746670 */
[C---:B------:R-:W-:Y:S04]  /*1c3f0*/  ISETP.GE.AND P0, PT, R207.reuse, R238, PT ;  /* 0x000000eecf00720c */ /* 0x040fe80003f06270 */
[C---:B------:R-:W-:Y:S02]  /*1c400*/  ISETP.GE.OR P1, PT, R207.reuse, R243, !P0 ;  /* 0x000000f3cf00720c */ /* 0x040fe40004726670 */
[C---:B------:R-:W-:Y:S04]  /*1c410*/  ISETP.GE.AND P0, PT, R207.reuse, R237, PT ;  /* 0x000000edcf00720c */ /* 0x040fe80003f06270 */
[----:B------:R-:W-:Y:S02]  /*1c420*/  ISETP.GE.OR P0, PT, R207, R242, !P0 ;  /* 0x000000f2cf00720c */ /* 0x000fe40004706670 */
[----:B------:R-:W-:Y:S04]  /*1c430*/  @P2 LOP3.LUT R232, R232, 0x40000, RZ, 0xfc, !PT ;  /* 0x00040000e8e82812 */ /* 0x000fe800078efcff */
[----:B------:R-:W-:Y:S04]  /*1c440*/  LOP3.LUT R232, R232, 0xfff7ffff, RZ, 0xc0, !PT ;  /* 0xfff7ffffe8e87812 */ /* 0x000fe800078ec0ff */
[----:B------:R-:W-:Y:S01]  /*1c450*/  @P1 LOP3.LUT R232, R232, 0x80000, RZ, 0xfc, !PT ;  /* 0x00080000e8e81812 */ /* 0x000fe200078efcff */
[----:B-1----:R-:W-:Y:S02]  /*1c460*/  FFMA.FTZ R40, R2, -UR35, R40 ;  /* 0x8000002302287c23 */ /* 0x002fe40008010028 */
[----:B------:R-:W-:Y:S01]  /*1c470*/  IMAD.IADD R2, R241, 0x1, -R206 ;  /* 0x00000001f1027824 */ /* 0x000fe200078e0ace */
[----:B------:R-:W-:Y:S04]  /*1c480*/  LOP3.LUT R232, R232, 0xfffdffff, RZ, 0xc0, !PT ;  /* 0xfffdffffe8e87812 */ /* 0x000fe800078ec0ff */
[----:B------:R-:W-:Y:S02]  /*1c490*/  IABS R2, R2 ;  /* 0x0000000200027213 */ /* 0x000fe40000000000 */
[----:B------:R-:W-:Y:S04]  /*1c4a0*/  @P0 LOP3.LUT R232, R232, 0x20000, RZ, 0xfc, !PT ;  /* 0x00020000e8e80812 */ /* 0x000fe800078efcff */
[----:B------:R-:W1:Y:S01]  /*1c4b0*/  I2F R2, R2 ;  /* 0x0000000200027306 */ /* 0x000e620000201400 */
[----:B------:R-:W-:Y:S01]  /*1c4c0*/  LOP3.LUT R232, R232, 0xfffeffff, RZ, 0xc0, !PT ;  /* 0xfffeffffe8e87812 */ /* 0x000fe200078ec0ff */
[----:B-1----:R-:W-:Y:S02]  /*1c4d0*/  FFMA.FTZ R26, R2, -UR35, R26 ;  /* 0x80000023021a7c23 */ /* 0x002fe4000801001a */
[----:B------:R-:W-:Y:S05]  /*1c4e0*/  IMAD.IADD R2, R235, 0x1, -R3 ;  /* 0x00000001eb027824 */ /* 0x000fea00078e0a03 */
[----:B------:R-:W-:Y:S06]  /*1c4f0*/  IABS R2, R2 ;  /* 0x0000000200027213 */ /* 0x000fec0000000000 */
[----:B------:R-:W1:Y:S02]  /*1c500*/  I2F R2, R2 ;  /* 0x0000000200027306 */ /* 0x000e640000201400 */
[----:B-1----:R-:W-:Y:S01]  /*1c510*/  FFMA.FTZ R51, R2, -UR35, R51 ;  /* 0x8000002302337c23 */ /* 0x002fe20008010033 */
[----:B------:R-:W-:Y:S04]  /*1c520*/  IADD3 R2, R0, 0x30, RZ ;  /* 0x0000003000027810 */ /* 0x000fe80007ffe0ff */
[----:B------:R-:W-:Y:S01]  /*1c530*/  ISETP.GE.AND P0, PT, R2, R240, PT ;  /* 0x000000f00200720c */ /* 0x000fe20003f06270 */
[----:B------:R-:W-:Y:S03]  /*1c540*/  IMAD.IADD R4, R236, 0x1, -R2 ;  /* 0x00000001ec047824 */ /* 0x000fe600078e0a02 */
[----:B------:R-:W-:Y:S02]  /*1c550*/  ISETP.GE.OR P0, PT, R2, R245, !P0 ;  /* 0x000000f50200720c */ /* 0x000fe40004706670 */
        /* <DEDUP_REMOVED lines=20> */
[----:B------:R-:W-:Y:S02]  /*1c6a0*/  @P0 LOP3.LUT R232, R232, 0x4000, RZ, 0xfc, !PT ;  /* 0x00004000e8e80812 */ /* 0x000fe400078efcff */
[C---:B------:R-:W-:Y:S02]  /*1c6b0*/  ISETP.GE.AND P0, PT, R17.reuse, R240, PT ;  /* 0x000000f01100720c */ /* 0x040fe40003f06270 */
[----:B------:R-:W1:Y:S01]  /*1c6c0*/  I2F R4, R4 ;  /* 0x0000000400047306 */ /* 0x000e620000201400 */
        /* <DEDUP_REMOVED lines=29> */
[----:B------:R-:W-:Y:S02]  /*1c8a0*/  ISETP.GE.AND P0, PT, R16, R240, PT ;  /* 0x000000f01000720c */ /* 0x000fe40003f06270 */
        /* <DEDUP_REMOVED lines=120> */
[----:B------:R-:W-:Y:S02]  /*1d030*/  @P0 LOP3.LUT R232, R232, 0x8, RZ, 0xfc, !PT ;  /* 0x00000008e8e80812 */ /* 0x000fe400078efcff */
[C---:B------:R-:W-:Y:S02]  /*1d040*/  ISETP.GE.AND P0, PT, R5.reuse, R240, PT ;  /* 0x000000f00500720c */ /* 0x040fe40003f06270 */
[----:B------:R-:W-:Y:S02]  /*1d050*/  IABS R4, R4 ;  /* 0x0000000400047213 */ /* 0x000fe40000000000 */
[----:B------:R-:W-:Y:S02]  /*1d060*/  ISETP.GE.OR P0, PT, R5, R245, !P0 ;  /* 0x000000f50500720c */ /* 0x000fe40004706670 */
[----:B------:R-:W-:Y:S02]  /*1d070*/  LOP3.LUT R232, R232, 0xfffffffe, RZ, 0xc0, !PT ;  /* 0xfffffffee8e87812 */ /* 0x000fe400078ec0ff */
[----:B------:R-:W1:Y:S01]  /*1d080*/  I2F R4, R4 ;  /* 0x0000000400047306 */ /* 0x000e620000201400 */
[----:B------:R-:W-:Y:S01]  /*1d090*/  LOP3.LUT R231, R231, 0xf7ffffff, RZ, 0xc0, !PT ;  /* 0xf7ffffffe7e77812 */ /* 0x000fe200078ec0ff */
        /* <DEDUP_REMOVED lines=25> */
[----:B------:R-:W-:Y:S02]  /*1d230*/  LOP3.LUT R231, R231, 0xffbfffff, RZ, 0xc0, !PT ;  /* 0xffbfffffe7e77812 */ /* 0x000fe400078ec0ff */
[----:B------:R-:W-:Y:S02]  /*1d240*/  IABS R4, R4 ;  /* 0x0000000400047213 */ /* 0x000fe40000000000 */
[----:B------:R-:W-:Y:S04]  /*1d250*/  LOP3.LUT R232, R232, 0xbfffffff, RZ, 0xc0, !PT ;  /* 0xbfffffffe8e87812 */ /* 0x000fe800078ec0ff */
[----:B------:R-:W1:Y:S02]  /*1d260*/  I2F R4, R4 ;  /* 0x0000000400047306 */ /* 0x000e640000201400 */
        /* <DEDUP_REMOVED lines=11> */
[----:B-1----:R-:W-:Y:S05]  /*1d320*/  FFMA.FTZ R81, R20, -UR35, R81 ;  /* 0x8000002314517c23 */ /* 0x002fea0008010051 */
[----:B------:R-:W-:Y:S02]  /*1d330*/  FSEL R81, R81, -INF , !P0 ;  /* 0xff80000051517808 */ /* 0x000fe40004000000 */
[C---:B------:R-:W-:Y:S04]  /*1d340*/  ISETP.GE.AND P0, PT, R3.reuse, R239, PT ;  /* 0x000000ef0300720c */ /* 0x040fe80003f06270 */
[C---:B------:R-:W-:Y:S02]  /*1d350*/  ISETP.GE.OR P2, PT, R3.reuse, R244, !P0 ;  /* 0x000000f40300720c */ /* 0x040fe40004746670 */
[C---:B------:R-:W-:Y:S04]  /*1d360*/  ISETP.GE.AND P0, PT, R3.reuse, R238, PT ;  /* 0x000000ee0300720c */ /* 0x040fe80003f06270 */
[C---:B------:R-:W-:Y:S02]  /*1d370*/  ISETP.GE.OR P1, PT, R3.reuse, R243, !P0 ;  /* 0x000000f30300720c */ /* 0x040fe40004726670 */
[C---:B------:R-:W-:Y:S04]  /*1d380*/  ISETP.GE.AND P0, PT, R3.reuse, R237, PT ;  /* 0x000000ed0300720c */ /* 0x040fe80003f06270 */
[----:B------:R-:W-:Y:S01]  /*1d390*/  ISETP.GE.OR P0, PT, R3, R242, !P0 ;  /* 0x000000f20300720c */ /* 0x000fe20004706670 */
[----:B------:R-:W-:Y:S01]  /*1d3a0*/  IMAD.IADD R3, R234, 0x1, -R8 ;  /* 0x00000001ea037824 */ /* 0x000fe200078e0a08 */
[----:B------:R-:W-:Y:S04]  /*1d3b0*/  @P2 LOP3.LUT R231, R231, 0x400000, RZ, 0xfc, !PT ;  /* 0x00400000e7e72812 */ /* 0x000fe800078efcff */
[----:B------:R-:W-:Y:S02]  /*1d3c0*/  IABS R3, R3 ;  /* 0x0000000300037213 */ /* 0x000fe40000000000 */
[----:B------:R-:W-:Y:S04]  /*1d3d0*/  LOP3.LUT R231, R231, 0xfeffffff, RZ, 0xc0, !PT ;  /* 0xfeffffffe7e77812 */ /* 0x000fe800078ec0ff */
[----:B------:R-:W1:Y:S01]  /*1d3e0*/  I2F R3, R3 ;  /* 0x0000000300037306 */ /* 0x000e620000201400 */
[----:B------:R-:W-:Y:S04]  /*1d3f0*/  @P1 LOP3.LUT R231, R231, 0x1000000, RZ, 0xfc, !PT ;  /* 0x01000000e7e71812 */ /* 0x000fe800078efcff */
[----:B------:R-:W-:Y:S04]  /*1d400*/  LOP3.LUT R231, R231, 0xbfffffff, RZ, 0xc0, !PT ;  /* 0xbfffffffe7e77812 */ /* 0x000fe800078ec0ff */
[----:B------:R-:W-:Y:S04]  /*1d410*/  @P0 LOP3.LUT R231, R231, 0x40000000, RZ, 0xfc, !PT ;  /* 0x40000000e7e70812 */ /* 0x000fe800078efcff */
        /* <DEDUP_REMOVED lines=9> */
[----:B-1----:R-:W-:Y:S01]  /*1d4b0*/  FFMA.FTZ R83, R3, -UR35, R83 ;  /* 0x8000002303537c23 */ /* 0x002fe20008010053 */
[----:B------:R-:W-:Y:S04]  /*1d4c0*/  IADD3 R3, R0, 0x50, RZ ;  /* 0x0000005000037810 */ /* 0x000fe80007ffe0ff */
[C---:B------:R-:W-:Y:S01]  /*1d4d0*/  ISETP.GE.AND P0, PT, R3.reuse, R240, PT ;  /* 0x000000f00300720c */ /* 0x040fe20003f06270 */
        /* <DEDUP_REMOVED lines=207> */
[----:B------:R-:W-:Y:S02]  /*1e1d0*/  @P1 LOP3.LUT R231, R231, 0x10, RZ, 0xfc, !PT ;  /* 0x00000010e7e71812 */ /* 0x000fe400078efcff */
[----:B------:R-:W-:Y:S02]  /*1e1e0*/  LOP3.LUT R233, R233, 0xfffffffe, RZ, 0xc0, !PT ;  /* 0xfffffffee9e97812 */ /* 0x000fe400078ec0ff */
[----:B------:R-:W1:Y:S01]  /*1e1f0*/  I2F R5, R5 ;  /* 0x0000000500057306 */ /* 0x000e620000201400 */
        /* <DEDUP_REMOVED lines=61> */
[C---:B------:R-:W-:Y:S02]  /*1e5d0*/  LOP3.LUT P3, RZ, R232.reuse, 0x10000, RZ, 0xc0, !PT ;  /* 0x00010000e8ff7812 */ /* 0x040fe4000786c0ff */
[C---:B------:R-:W-:Y:S02]  /*1e5e0*/  LOP3.LUT P5, RZ, R232.reuse, 0x2000, RZ, 0xc0, !PT ;  /* 0x00002000e8ff7812 */ /* 0x040fe400078ac0ff */
[----:B------:R-:W1:Y:S01]  /*1e5f0*/  I2F R3, R3 ;  /* 0x0000000300037306 */ /* 0x000e620000201400 */
[----:B------:R-:W-:Y:S02]  /*1e600*/  @P1 LOP3.LUT R231, R231, 0x2, RZ, 0xfc, !PT ;  /* 0x00000002e7e71812 */ /* 0x000fe400078efcff */
[C---:B------:R-:W-:Y:S02]  /*1e610*/  LOP3.LUT P2, RZ, R232.reuse, 0x40000, RZ, 0xc0, !PT ;  /* 0x00040000e8ff7812 */ /* 0x040fe4000784c0ff */
[----:B------:R-:W-:Y:S02]  /*1e620*/  LOP3.LUT R231, R231, 0xfffffdff, RZ, 0xc0, !PT ;  /* 0xfffffdffe7e77812 */ /* 0x000fe400078ec0ff */
[----:B------:R-:W-:Y:S02]  /*1e630*/  LOP3.LUT R232, R232, 0xdfffffff, RZ, 0xc0, !PT ;  /* 0xdfffffffe8e87812 */ /* 0x000fe400078ec0ff */
[----:B------:R-:W-:Y:S02]  /*1e640*/  @P0 LOP3.LUT R231, R231, 0x200, RZ, 0xfc, !PT ;  /* 0x00000200e7e70812 */ /* 0x000fe400078efcff */
[----:B------:R-:W-:Y:S02]  /*1e650*/  FSEL R23, R23, -INF , !P5 ;  /* 0xff80000017177808 */ /* 0x000fe40006800000 */
[----:B------:R-:W-:Y:S02]  /*1e660*/  FSEL R19, R19, -INF , !P2 ;  /* 0xff80000013137808 */ /* 0x000fe40005000000 */
[----:B------:R-:W-:Y:S01]  /*1e670*/  FSEL R22, R22, -INF , !P3 ;  /* 0xff80000016167808 */ /* 0x000fe20005800000 */
        /* <DEDUP_REMOVED lines=24> */
[----:B------:R-:W-:Y:S02]  /*1e800*/  @P1 LOP3.LUT R232, R232, 0x20000000, RZ, 0xfc, !PT ;  /* 0x20000000e8e81812 */ /* 0x000fe400078efcff */
[----:B------:R-:W-:Y:S02]  /*1e810*/  LOP3.LUT P1, RZ, R231, 0x8000000, RZ, 0xc0, !PT ;  /* 0x08000000e7ff7812 */ /* 0x000fe4000782c0ff */
[----:B------:R-:W-:Y:S02]  /*1e820*/  IABS R2, R2 ;  /* 0x0000000200027213 */ /* 0x000fe40000000000 */
[----:B------:R-:W-:Y:S04]  /*1e830*/  LOP3.LUT R232, R232, 0xfdffffff, RZ, 0xc0, !PT ;  /* 0xfdffffffe8e87812 */ /* 0x000fe800078ec0ff */
[----:B------:R-:W1:Y:S01]  /*1e840*/  I2F R2, R2 ;  /* 0x0000000200027306 */ /* 0x000e620000201400 */
[----:B------:R-:W-:Y:S04]  /*1e850*/  @P6 LOP3.LUT R232, R232, 0x2000000, RZ, 0xfc, !PT ;  /* 0x02000000e8e86812 */ /* 0x000fe800078efcff */
[----:B------:R-:W-:Y:S02]  /*1e860*/  @P1 LOP3.LUT R233, R233, 0x2000, RZ, 0xfc, !PT ;  /* 0x00002000e9e91812 */ /* 0x000fe400078efcff */
[----:B------:R-:W-:Y:S02]  /*1e870*/  LOP3.LUT R232, R232, 0xfbffffff, RZ, 0xc0, !PT ;  /* 0xfbffffffe8e87812 */ /* 0x000fe400078ec0ff */
[----:B------:R-:W-:Y:S02]  /*1e880*/  LOP3.LUT R233, R233, 0xfffffbff, RZ, 0xc0, !PT ;  /* 0xfffffbffe9e97812 */ /* 0x000fe400078ec0ff */
[----:B------:R-:W-:Y:S02]  /*1e890*/  @P4 LOP3.LUT R232, R232, 0x4000000, RZ, 0xfc, !PT ;  /* 0x04000000e8e84812 */ /* 0x000fe400078efcff */
[----:B------:R-:W-:Y:S02]  /*1e8a0*/  LOP3.LUT P4, RZ, R231, 0x1, RZ, 0xc0, !PT ;  /* 0x00000001e7ff7812 */ /* 0x000fe4000788c0ff */
[C---:B------:R-:W-:Y:S02]  /*1e8b0*/  LOP3.LUT P5, RZ, R232.reuse, 0x100, RZ, 0xc0, !PT ;  /* 0x00000100e8ff7812 */ /* 0x040fe400078ac0ff */
[C---:B------:R-:W-:Y:S02]  /*1e8c0*/  LOP3.LUT P2, RZ, R232.reuse, 0x4, RZ, 0xc0, !PT ;  /* 0x00000004e8ff7812 */ /* 0x040fe4000784c0ff */
[----:B------:R-:W-:Y:S02]  /*1e8d0*/  LOP3.LUT P6, RZ, R232, 0x400, RZ, 0xc0, !PT ;  /* 0x00000400e8ff7812 */ /* 0x000fe400078cc0ff */
[----:B------:R-:W-:Y:S02]  /*1e8e0*/  FSEL R38, R38, -INF , !P2 ;  /* 0xff80000026267808 */ /* 0x000fe40005000000 */
[----:B------:R-:W-:Y:S01]  /*1e8f0*/  LOP3.LUT P2, RZ, R232, 0x2, RZ, 0xc0, !PT ;  /* 0x00000002e8ff7812 */ /* 0x000fe2000784c0ff */
[----:B-1----:R-:W-:Y:S01]  /*1e900*/  FFMA.FTZ R108, R2, -UR35, R108 ;  /* 0x80000023026c7c23 */ /* 0x002fe2000801006c */
[----:B------:R-:W-:Y:S01]  /*1e910*/  LOP3.LUT P3, RZ, R232, 0x40, RZ, 0xc0, !PT ;  /* 0x00000040e8ff7812 */ /* 0x000fe2000786c0ff */
[----:B------:R-:W-:Y:S01]  /*1e920*/  IMAD.IADD R2, R241, 0x1, -R17 ;  /* 0x00000001f1027824 */ /* 0x000fe200078e0a11 */
[----:B------:R-:W-:Y:S02]  /*1e930*/  LOP3.LUT P1, RZ, R231, 0x80000000, RZ, 0xc0, !PT ;  /* 0x80000000e7ff7812 */ /* 0x000fe4000782c0ff */
[----:B------:R-:W-:Y:S02]  /*1e940*/  FSEL R34, R34, -INF , !P6 ;  /* 0xff80000022227808 */ /* 0x000fe40007000000 */
[----:B------:R-:W-:Y:S02]  /*1e950*/  IABS R2, R2 ;  /* 0x0000000200027213 */ /* 0x000fe40000000000 */
[----:B------:R-:W-:Y:S02]  /*1e960*/  FSEL R39, R39, -INF , !P1 ;  /* 0xff80000027277808 */ /* 0x000fe40004800000 */
[----:B------:R-:W-:Y:S02]  /*1e970*/  FSEL R35, R35, -INF , !P3 ;  /* 0xff80000023237808 */ /* 0x000fe40005800000 */
[----:B------:R-:W1:Y:S01]  /*1e980*/  I2F R2, R2 ;  /* 0x0000000200027306 */ /* 0x000e620000201400 */
[C---:B------:R-:W-:Y:S02]  /*1e990*/  LOP3.LUT P3, RZ, R232.reuse, 0x100000, RZ, 0xc0, !PT ;  /* 0x00100000e8ff7812 */ /* 0x040fe4000786c0ff */
[----:B------:R-:W-:Y:S04]  /*1e9a0*/  LOP3.LUT P6, RZ, R232, 0x20, RZ, 0xc0, !PT ;  /* 0x00000020e8ff7812 */ /* 0x000fe800078cc0ff */
[----:B------:R-:W-:Y:S02]  /*1e9b0*/  FSEL R206, R29, -INF , !P6 ;  /* 0xff8000001dce7808 */ /* 0x000fe40007000000 */
[----:B------:R-:W-:Y:S04]  /*1e9c0*/  LOP3.LUT P6, RZ, R231, 0x40000, RZ, 0xc0, !PT ;  /* 0x00040000e7ff7812 */ /* 0x000fe800078cc0ff */
[----:B------:R-:W-:Y:S02]  /*1e9d0*/  FSEL R57, R57, -INF , !P6 ;  /* 0xff80000039397808 */ /* 0x000fe40007000000 */
[----:B------:R-:W-:Y:S01]  /*1e9e0*/  LOP3.LUT P6, RZ, R231, 0x800000, RZ, 0xc0, !PT ;  /* 0x00800000e7ff7812 */ /* 0x000fe200078cc0ff */
[----:B-1----:R-:W-:Y:S02]  /*1e9f0*/  FFMA.FTZ R94, R2, -UR35, R94 ;  /* 0x80000023025e7c23 */ /* 0x002fe4000801005e */
[----:B------:R-:W-:Y:S05]  /*1ea00*/  IMAD.IADD R2, R235, 0x1, -R3 ;  /* 0x00000001eb027824 */ /* 0x000fea00078e0a03 */
[----:B------:R-:W-:Y:S06]  /*1ea10*/  IABS R2, R2 ;  /* 0x0000000200027213 */ /* 0x000fec0000000000 */
[----:B------:R-:W1:Y:S02]  /*1ea20*/  I2F R2, R2 ;  /* 0x0000000200027306 */ /* 0x000e640000201400 */
[----:B-1----:R-:W-:Y:S01]  /*1ea30*/  FFMA.FTZ R119, R2, -UR35, R119 ;  /* 0x8000002302777c23 */ /* 0x002fe20008010077 */
[C---:B------:R-:W-:Y:S02]  /*1ea40*/  IADD3 R2, R0.reuse, 0x78, RZ ;  /* 0x0000007800027810 */ /* 0x040fe40007ffe0ff */
[----:B------:R-:W-:Y:S02]  /*1ea50*/  IADD3 R0, R0, 0x79, RZ ;  /* 0x0000007900007810 */ /* 0x000fe40007ffe0ff */
[-C--:B------:R-:W-:Y:S01]  /*1ea60*/  ISETP.GE.AND P0, PT, R2, R240.reuse, PT ;  /* 0x000000f00200720c */ /* 0x080fe20003f06270 */
        /* <DEDUP_REMOVED lines=10> */
[----:B------:R-:W-:Y:S01]  /*1eb10*/  ISETP.GE.OR P0, PT, R0, R245, !P0 ;  /* 0x000000f50000720c */ /* 0x000fe20004706670 */
[----:B-1----:R-:W-:Y:S02]  /*1eb20*/  FFMA.FTZ R130, R7, -UR35, R130 ;  /* 0x8000002307827c23 */ /* 0x002fe40008010082 */
[--C-:B------:R-:W-:Y:S05]  /*1eb30*/  IMAD.IADD R7, R236, 0x1, -R0.reuse ;  /* 0x00000001ec077824 */ /* 0x100fea00078e0a00 */
[----:B------:R-:W-:Y:S06]  /*1eb40*/  IABS R7, R7 ;  /* 0x0000000700077213 */ /* 0x000fec0000000000 */
[----:B------:R-:W1:Y:S02]  /*1eb50*/  I2F R7, R7 ;  /* 0x0000000700077306 */ /* 0x000e640000201400 */
[----:B-1----:R-:W-:Y:S02]  /*1eb60*/  FFMA.FTZ R129, R7, -UR35, R129 ;  /* 0x8000002307817c23 */ /* 0x002fe40008010081 */
[----:B------:R-:W-:Y:S03]  /*1eb70*/  IMAD.IADD R7, R235, 0x1, -R0 ;  /* 0x00000001eb077824 */ /* 0x000fe600078e0a00 */
[----:B------:R-:W-:Y:S02]  /*1eb80*/  FSEL R129, R129, -INF , !P0 ;  /* 0xff80000081817808 */ /* 0x000fe40004000000 */
[----:B------:R-:W-:Y:S02]  /*1eb90*/  LOP3.LUT P0, RZ, R231, 0x8000, RZ, 0xc0, !PT ;  /* 0x00008000e7ff7812 */ /* 0x000fe4000780c0ff */
[----:B------:R-:W-:Y:S06]  /*1eba0*/  IABS R7, R7 ;  /* 0x0000000700077213 */ /* 0x000fec0000000000 */
[----:B------:R-:W1:Y:S05]  /*1ebb0*/  I2F R7, R7 ;  /* 0x0000000700077306 */ /* 0x000e6a0000201400 */
[----:B------:R-:W-:Y:S02]  /*1ebc0*/  @P0 LOP3.LUT R233, R233, 0x400, RZ, 0xfc, !PT ;  /* 0x00000400e9e90812 */ /* 0x000fe400078efcff */
[C---:B------:R-:W-:Y:S02]  /*1ebd0*/  LOP3.LUT P0, RZ, R232.reuse, 0x800000, RZ, 0xc0, !PT ;  /* 0x00800000e8ff7812 */ /* 0x040fe4000780c0ff */
[----:B------:R-:W-:Y:S11]  /*1ebe0*/  LOP3.LUT R233, R233, 0xfffff7ff, RZ, 0xc0, !PT ;  /* 0xfffff7ffe9e97812 */ /* 0x000ff600078ec0ff */
[----:B------:R-:W-:Y:S02]  /*1ebf0*/  @P0 LOP3.LUT R233, R233, 0x800, RZ, 0xfc, !PT ;  /* 0x00000800e9e90812 */ /* 0x000fe400078efcff */
[----:B------:R-:W-:Y:S02]  /*1ec00*/  LOP3.LUT P0, RZ, R231, 0x80000, RZ, 0xc0, !PT ;  /* 0x00080000e7ff7812 */ /* 0x000fe4000780c0ff */
[----:B------:R-:W-:Y:S01]  /*1ec10*/  LOP3.LUT R233, R233, 0xffffefff, RZ, 0xc0, !PT ;  /* 0xffffefffe9e97812 */ /* 0x000fe200078ec0ff */
[----:B-1----:R-:W-:Y:S10]  /*1ec20*/  FFMA.FTZ R131, R7, -UR35, R131 ;  /* 0x8000002307837c23 */ /* 0x002ff40008010083 */
[----:B------:R-:W-:Y:S02]  /*1ec30*/  @P0 LOP3.LUT R233, R233, 0x1000, RZ, 0xfc, !PT ;  /* 0x00001000e9e90812 */ /* 0x000fe400078efcff */
[----:B------:R-:W-:Y:S02]  /*1ec40*/  LOP3.LUT P0, RZ, R231, 0x400000, RZ, 0xc0, !PT ;  /* 0x00400000e7ff7812 */ /* 0x000fe4000780c0ff */
[----:B------:R-:W-:Y:S02]  /*1ec50*/  LOP3.LUT R233, R233, 0xfffffff7, RZ, 0xc0, !PT ;  /* 0xfffffff7e9e97812 */ /* 0x000fe400078ec0ff */
[----:B------:R-:W-:Y:S02]  /*1ec60*/  FSEL R51, R51, -INF , !P0 ;  /* 0xff80000033337808 */ /* 0x000fe40004000000 */
[----:B------:R-:W-:Y:S02]  /*1ec70*/  @P4 LOP3.LUT R233, R233, 0x8, RZ, 0xfc, !PT ;  /* 0x00000008e9e94812 */ /* 0x000fe400078efcff */
[C---:B------:R-:W-:Y:S02]  /*1ec80*/  LOP3.LUT P4, RZ, R232.reuse, 0x1000, RZ, 0xc0, !PT ;  /* 0x00001000e8ff7812 */ /* 0x040fe4000788c0ff */
        /* <DEDUP_REMOVED lines=18> */
[----:B------:R-:W-:Y:S02]  /*1edb0*/  LOP3.LUT R233, R233, 0xfffffffb, RZ, 0xc0, !PT ;  /* 0xfffffffbe9e97812 */ /* 0x000fe400078ec0ff */
[----:B------:R-:W-:Y:S02]  /*1edc0*/  FSEL R12, R12, -INF , !P4 ;  /* 0xff8000000c0c7808 */ /* 0x000fe40006000000 */
[----:B------:R-:W-:Y:S02]  /*1edd0*/  @P5 LOP3.LUT R233, R233, 0x4, RZ, 0xfc, !PT ;  /* 0x00000004e9e95812 */ /* 0x000fe400078efcff */
[C---:B------:R-:W-:Y:S02]  /*1ede0*/  LOP3.LUT P5, RZ, R232.reuse, 0x400000, RZ, 0xc0, !PT ;  /* 0x00400000e8ff7812 */ /* 0x040fe400078ac0ff */
[C---:B------:R-:W-:Y:S01]  /*1edf0*/  LOP3.LUT P0, RZ, R233.reuse, 0x1000, RZ, 0xc0, !PT ;  /* 0x00001000e9ff7812 */ /* 0x040fe2000780c0ff */
[----:B------:R-:W-:Y:S01]  /*1ee00*/  STL [R1+0xf4], R233 ;  /* 0x0000f4e901007387 */ /* 0x000fe20000100800 */
[----:B------:R-:W-:Y:S02]  /*1ee10*/  LOP3.LUT R232, R232, 0x7fffffff, RZ, 0xc0, !PT ;  /* 0x7fffffffe8e87812 */ /* 0x000fe400078ec0ff */
[----:B------:R-:W-:Y:S02]  /*1ee20*/  FSEL R54, R54, -INF , !P0 ;  /* 0xff80000036367808 */ /* 0x000fe40004000000 */
[C---:B------:R-:W-:Y:S02]  /*1ee30*/  LOP3.LUT P0, RZ, R233.reuse, 0x800, RZ, 0xc0, !PT ;  /* 0x00000800e9ff7812 */ /* 0x040fe4000780c0ff */
[----:B------:R-:W-:Y:S02]  /*1ee40*/  LOP3.LUT P1, RZ, R233, 0x2000, RZ, 0xc0, !PT ;  /* 0x00002000e9ff7812 */ /* 0x000fe4000782c0ff */
[----:B------:R-:W-:Y:S02]  /*1ee50*/  FSEL R18, R9, -INF , !P0 ;  /* 0xff80000009127808 */ /* 0x000fe40004000000 */
[----:B------:R-:W-:Y:S02]  /*1ee60*/  LOP3.LUT P0, RZ, R233, 0x400, RZ, 0xc0, !PT ;  /* 0x00000400e9ff7812 */ /* 0x000fe4000780c0ff */
[----:B------:R-:W-:Y:S02]  /*1ee70*/  @P2 LOP3.LUT R232, R232, 0x80000000, RZ, 0xfc, !PT ;  /* 0x80000000e8e82812 */ /* 0x000fe400078efcff */
[----:B------:R-:W-:Y:S02]  /*1ee80*/  FSEL R55, R55, -INF , !P0 ;  /* 0xff80000037377808 */ /* 0x000fe40004000000 */
[----:B------:R-:W-:Y:S02]  /*1ee90*/  LOP3.LUT P0, RZ, R231, 0x4000000, RZ, 0xc0, !PT ;  /* 0x04000000e7ff7812 */ /* 0x000fe4000780c0ff */
[----:B------:R-:W-:Y:S02]  /*1eea0*/  FSEL R50, R50, -INF , !P1 ;  /* 0xff80000032327808 */ /* 0x000fe40004800000 */
[C---:B------:R-:W-:Y:S02]  /*1eeb0*/  LOP3.LUT P2, RZ, R232.reuse, 0x20000, RZ, 0xc0, !PT ;  /* 0x00020000e8ff7812 */ /* 0x040fe4000784c0ff */
[C---:B------:R-:W-:Y:S02]  /*1eec0*/  LOP3.LUT P1, RZ, R232.reuse, 0x4000, RZ, 0xc0, !PT ;  /* 0x00004000e8ff7812 */ /* 0x040fe4000782c0ff */
[----:B------:R-:W-:Y:S02]  /*1eed0*/  LOP3.LUT R232, R232, 0xefffffff, RZ, 0xc0, !PT ;  /* 0xefffffffe8e87812 */ /* 0x000fe400078ec0ff */
[----:B------:R-:W-:Y:S02]  /*1eee0*/  LOP3.LUT P4, RZ, R233, 0x200, RZ, 0xc0, !PT ;  /* 0x00000200e9ff7812 */ /* 0x000fe4000788c0ff */
[----:B------:R-:W-:Y:S02]  /*1eef0*/  FSEL R15, R15, -INF , !P2 ;  /* 0xff8000000f0f7808 */ /* 0x000fe40005000000 */
[----:B------:R-:W-:Y:S02]  /*1ef00*/  @P0 LOP3.LUT R232, R232, 0x10000000, RZ, 0xfc, !PT ;  /* 0x10000000e8e80812 */ /* 0x000fe400078efcff */
[----:B------:R-:W-:Y:S02]  /*1ef10*/  FSEL R66, R66, -INF , !P4 ;  /* 0xff80000042427808 */ /* 0x000fe40006000000 */
[----:B------:R-:W-:Y:S02]  /*1ef20*/  LOP3.LUT P4, RZ, R233, 0x100, RZ, 0xc0, !PT ;  /* 0x00000100e9ff7812 */ /* 0x000fe4000788c0ff */
[----:B------:R-:W-:Y:S02]  /*1ef30*/  LOP3.LUT P2, RZ, R232, 0x80000000, RZ, 0xc0, !PT ;  /* 0x80000000e8ff7812 */ /* 0x000fe4000784c0ff */
[----:B------:R-:W-:Y:S02]  /*1ef40*/  FSEL R13, R13, -INF , !P4 ;  /* 0xff8000000d0d7808 */ /* 0x000fe40006000000 */
        /* <DEDUP_REMOVED lines=13> */
[----:B------:R-:W-:Y:S02]  /*1f020*/  LOP3.LUT P0, RZ, R232, 0x800, RZ, 0xc0, !PT ;  /* 0x00000800e8ff7812 */ /* 0x000fe4000780c0ff */
[----:B------:R-:W-:Y:S02]  /*1f030*/  FSEL R204, R25, -INF , !P4 ;  /* 0xff80000019cc7808 */ /* 0x000fe40006000000 */
[C---:B------:R-:W-:Y:S02]  /*1f040*/  LOP3.LUT P4, RZ, R233.reuse, 0x8, RZ, 0xc0, !PT ;  /* 0x00000008e9ff7812 */ /* 0x040fe4000788c0ff */
[----:B------:R-:W-:Y:S02]  /*1f050*/  FSEL R25, R14, -INF , !P3 ;  /* 0xff8000000e197808 */ /* 0x000fe40005800000 */
[----:B------:R-:W-:Y:S02]  /*1f060*/  LOP3.LUT P3, RZ, R233, 0x1, RZ, 0xc0, !PT ;  /* 0x00000001e9ff7812 */ /* 0x000fe4000786c0ff */
[----:B------:R-:W-:Y:S02]  /*1f070*/  FSEL R21, R71, -INF , !P4 ;  /* 0xff80000047157808 */ /* 0x000fe40006000000 */
[----:B------:R-:W-:Y:S02]  /*1f080*/  FSEL R83, R83, -INF , !P3 ;  /* 0xff80000053537808 */ /* 0x000fe40005800000 */
[----:B------:R-:W-:Y:S02]  /*1f090*/  LOP3.LUT P4, RZ, R232, 0x80, RZ, 0xc0, !PT ;  /* 0x00000080e8ff7812 */ /* 0x000fe4000788c0ff */
[----:B------:R-:W-:Y:S02]  /*1f0a0*/  FSEL R207, R26, -INF , !P1 ;  /* 0xff8000001acf7808 */ /* 0x000fe40004800000 */
[C---:B------:R-:W-:Y:S02]  /*1f0b0*/  LOP3.LUT P3, RZ, R232.reuse, 0x200, RZ, 0xc0, !PT ;  /* 0x00000200e8ff7812 */ /* 0x040fe4000786c0ff */
[C---:B------:R-:W-:Y:S02]  /*1f0c0*/  LOP3.LUT P1, RZ, R232.reuse, 0x20000000, RZ, 0xc0, !PT ;  /* 0x20000000e8ff7812 */ /* 0x040fe4000782c0ff */
[----:B------:R-:W-:Y:S02]  /*1f0d0*/  LOP3.LUT R232, R232, 0xf7ffffff, RZ, 0xc0, !PT ;  /* 0xf7ffffffe8e87812 */ /* 0x000fe400078ec0ff */
[----:B------:R-:W-:Y:S02]  /*1f0e0*/  FSEL R211, R27, -INF , !P0 ;  /* 0xff8000001bd37808 */ /* 0x000fe40004000000 */
[----:B------:R-:W-:Y:S02]  /*1f0f0*/  @P2 LOP3.LUT R232, R232, 0x8000000, RZ, 0xfc, !PT ;  /* 0x08000000e8e82812 */ /* 0x000fe400078efcff */
[----:B------:R-:W-:Y:S02]  /*1f100*/  FSEL R20, R11, -INF , !P5 ;  /* 0xff8000000b147808 */ /* 0x000fe40006800000 */
[----:B------:R-:W-:Y:S02]  /*1f110*/  LOP3.LUT P0, RZ, R232, 0x10000000, RZ, 0xc0, !PT ;  /* 0x10000000e8ff7812 */ /* 0x000fe4000780c0ff */
[----:B------:R-:W-:Y:S02]  /*1f120*/  LOP3.LUT P5, RZ, R233, 0x4, RZ, 0xc0, !PT ;  /* 0x00000004e9ff7812 */ /* 0x000fe400078ac0ff */
[----:B------:R-:W-:Y:S02]  /*1f130*/  FSEL R100, R44, -INF , !P0 ;  /* 0xff8000002c647808 */ /* 0x000fe40004000000 */
[CC--:B------:R-:W-:Y:S02]  /*1f140*/  ISETP.GE.AND P0, PT, R17.reuse, R239.reuse, PT ;  /* 0x000000ef1100720c */ /* 0x0c0fe40003f06270 */
[----:B------:R-:W-:Y:S01]  /*1f150*/  FSEL R205, R28, -INF , !P5 ;  /* 0xff8000001ccd7808 */ /* 0x000fe20006800000 */
[----:B------:R-:W-:Y:S01]  /*1f160*/  STL [R1+0x24], R100 ;  /* 0x0000246401007387 */ /* 0x000fe20000100800 */
[-C--:B------:R-:W-:Y:S02]  /*1f170*/  ISETP.GE.OR P0, PT, R17, R244.reuse, !P0 ;  /* 0x000000f41100720c */ /* 0x080fe40004706670 */
[----:B------:R-:W-:Y:S02]  /*1f180*/  LOP3.LUT P5, RZ, R233, 0x2, RZ, 0xc0, !PT ;  /* 0x00000002e9ff7812 */ /* 0x000fe400078ac0ff */
[----:B------:R-:W-:Y:S02]  /*1f190*/  FSEL R98, R98, -INF , !P0 ;  /* 0xff80000062627808 */ /* 0x000fe40004000000 */
[----:B------:R-:W-:Y:S02]  /*1f1a0*/  LOP3.LUT P0, RZ, R231, 0x1000000, RZ, 0xc0, !PT ;  /* 0x01000000e7ff7812 */ /* 0x000fe4000780c0ff */
[----:B------:R-:W-:Y:S02]  /*1f1b0*/  FSEL R82, R82, -INF , !P5 ;  /* 0xff80000052527808 */ /* 0x000fe40006800000 */
[----:B------:R-:W-:Y:S02]  /*1f1c0*/  FSEL R45, R45, -INF , !P0 ;  /* 0xff8000002d2d7808 */ /* 0x000fe40004000000 */
[CC--:B------:R-:W-:Y:S02]  /*1f1d0*/  ISETP.GE.AND P0, PT, R16.reuse, R239.reuse, PT ;  /* 0x000000ef1000720c */ /* 0x0c0fe40003f06270 */
[----:B------:R-:W-:Y:S01]  /*1f1e0*/  LOP3.LUT P5, RZ, R231, 0x200000, RZ, 0xc0, !PT ;  /* 0x00200000e7ff7812 */ /* 0x000fe200078ac0ff */
[----:B------:R-:W-:Y:S01]  /*1f1f0*/  STL [R1+0x20], R45 ;  /* 0x0000202d01007387 */ /* 0x000fe20000100800 */
[-C--:B------:R-:W-:Y:S02]  /*1f200*/  ISETP.GE.OR P0, PT, R16, R244.reuse, !P0 ;  /* 0x000000f41000720c */ /* 0x080fe40004706670 */
[----:B------:R-:W-:Y:S02]  /*1f210*/  FSEL R56, R56, -INF , !P5 ;  /* 0xff80000038387808 */ /* 0x000fe40006800000 */
[----:B------:R-:W-:Y:S02]  /*1f220*/  FSEL R99, R99, -INF , !P0 ;  /* 0xff80000063637808 */ /* 0x000fe40004000000 */
[CC--:B------:R-:W-:Y:S01]  /*1f230*/  ISETP.GE.AND P0, PT, R10.reuse, R239.reuse, PT ;  /* 0x000000ef0a00720c */ /* 0x0c0fe20003f06270 */
[----:B------:R-:W-:Y:S01]  /*1f240*/  STL [R1+0x1c], R56 ;  /* 0x00001c3801007387 */ /* 0x000fe20000100800 */
[----:B------:R-:W-:Y:S02]  /*1f250*/  LOP3.LUT P5, RZ, R231, 0x10, RZ, 0xc0, !PT ;  /* 0x00000010e7ff7812 */ /* 0x000fe400078ac0ff */
[-C--:B------:R-:W-:Y:S01]  /*1f260*/  ISETP.GE.OR P0, PT, R10, R244.reuse, !P0 ;  /* 0x000000f40a00720c */ /* 0x080fe20004706670 */
[----:B------:R-:W-:Y:S01]  /*1f270*/  STL [R1+0x18], R57 ;  /* 0x0000183901007387 */ /* 0x000fe20000100800 */
[----:B------:R-:W-:Y:S02]  /*1f280*/  FSEL R76, R76, -INF , !P5 ;  /* 0xff8000004c4c7808 */ /* 0x000fe40006800000 */
[----:B------:R-:W-:Y:S02]  /*1f290*/  FSEL R102, R102, -INF , !P0 ;  /* 0xff80000066667808 */ /* 0x000fe40004000000 */
[----:B------:R-:W-:Y:S02]  /*1f2a0*/  LOP3.LUT P0, RZ, R232, 0x10, RZ, 0xc0, !PT ;  /* 0x00000010e8ff7812 */ /* 0x000fe4000780c0ff */
[----:B------:R-:W-:Y:S02]  /*1f2b0*/  FSEL R87, R87, -INF , !P1 ;  /* 0xff80000057577808 */ /* 0x000fe40004800000 */
[----:B------:R-:W-:Y:S02]  /*1f2c0*/  FSEL R42, R42, -INF , !P0 ;  /* 0xff8000002a2a7808 */ /* 0x000fe40004000000 */
[-C--:B------:R-:W-:Y:S02]  /*1f2d0*/  ISETP.GE.AND P0, PT, R8, R239.reuse, PT ;  /* 0x000000ef0800720c */ /* 0x080fe40003f06270 */
[----:B------:R-:W-:Y:S02]  /*1f2e0*/  LOP3.LUT P1, RZ, R232, 0x1, RZ, 0xc0, !PT ;  /* 0x00000001e8ff7812 */ /* 0x000fe4000782c0ff */
[-C--:B------:R-:W-:Y:S02]  /*1f2f0*/  ISETP.GE.OR P0, PT, R8, R244.reuse, !P0 ;  /* 0x000000f40800720c */ /* 0x080fe40004706670 */
[----:B------:R-:W-:Y:S02]  /*1f300*/  FSEL R210, R30, -INF , !P3 ;  /* 0xff8000001ed27808 */ /* 0x000fe40005800000 */
[----:B------:R-:W-:Y:S02]  /*1f310*/  FSEL R103, R103, -INF , !P0 ;  /* 0xff80000067677808 */ /* 0x000fe40004000000 */
[C---:B------:R-:W-:Y:S02]  /*1f320*/  LOP3.LUT P0, RZ, R231.reuse, 0x10000, RZ, 0xc0, !PT ;  /* 0x00010000e7ff7812 */ /* 0x040fe4000780c0ff */
[C---:B------:R-:W-:Y:S02]  /*1f330*/  LOP3.LUT P3, RZ, R231.reuse, 0x40000000, RZ, 0xc0, !PT ;  /* 0x40000000e7ff7812 */ /* 0x040fe4000786c0ff */
[----:B------:R-:W-:Y:S02]  /*1f340*/  FSEL R218, R60, -INF , !P0 ;  /* 0xff8000003cda7808 */ /* 0x000fe40004000000 */
[-C--:B------:R-:W-:Y:S02]  /*1f350*/  ISETP.GE.AND P0, PT, R6, R239.reuse, PT ;  /* 0x000000ef0600720c */ /* 0x080fe40003f06270 */
[----:B------:R-:W-:Y:S02]  /*1f360*/  FSEL R46, R46, -INF , !P1 ;  /* 0xff8000002e2e7808 */ /* 0x000fe40004800000 */
[-C--:B------:R-:W-:Y:S02]  /*1f370*/  ISETP.GE.OR P0, PT, R6, R244.reuse, !P0 ;  /* 0x000000f40600720c */ /* 0x080fe40004706670 */
[----:B------:R-:W-:Y:S02]  /*1f380*/  LOP3.LUT P1, RZ, R231, 0x2, RZ, 0xc0, !PT ;  /* 0x00000002e7ff7812 */ /* 0x000fe4000782c0ff */
[----:B------:R-:W-:Y:S02]  /*1f390*/  FSEL R114, R114, -INF , !P0 ;  /* 0xff80000072727808 */ /* 0x000fe40004000000 */
[CC--:B------:R-:W-:Y:S02]  /*1f3a0*/  ISETP.GE.AND P0, PT, R5.reuse, R239.reuse, PT ;  /* 0x000000ef0500720c */ /* 0x0c0fe40003f06270 */
[----:B------:R-:W-:Y:S02]  /*1f3b0*/  FSEL R217, R88, -INF , !P1 ;  /* 0xff80000058d97808 */ /* 0x000fe40004800000 */
[-C--:B------:R-:W-:Y:S02]  /*1f3c0*/  ISETP.GE.OR P0, PT, R5, R244.reuse, !P0 ;  /* 0x000000f40500720c */ /* 0x080fe40004706670 */
[----:B------:R-:W-:Y:S02]  /*1f3d0*/  FSEL R47, R47, -INF , !P3 ;  /* 0xff8000002f2f7808 */ /* 0x000fe40005800000 */
[----:B------:R-:W-:Y:S02]  /*1f3e0*/  FSEL R115, R115, -INF , !P0 ;  /* 0xff80000073737808 */ /* 0x000fe40004000000 */
[C---:B------:R-:W-:Y:S02]  /*1f3f0*/  LOP3.LUT P0, RZ, R231.reuse, 0x400, RZ, 0xc0, !PT ;  /* 0x00000400e7ff7812 */ /* 0x040fe4000780c0ff */
        /* <DEDUP_REMOVED lines=11> */
[C---:B------:R-:W-:Y:S02]  /*1f4b0*/  ISETP.GE.AND P0, PT, R3.reuse, R239, PT ;  /* 0x000000ef0300720c */ /* 0x040fe40003f06270 */
[----:B------:R-:W-:Y:S01]  /*1f4c0*/  LOP3.LUT P2, RZ, R232, 0x8000000, RZ, 0xc0, !PT ;  /* 0x08000000e8ff7812 */ /* 0x000fe2000784c0ff */
[----:B------:R-:W-:Y:S01]  /*1f4d0*/  STL [R1+0xc], R97 ;  /* 0x00000c6101007387 */ /* 0x000fe20000100800 */
[-C--:B------:R-:W-:Y:S02]  /*1f4e0*/  ISETP.GE.OR P0, PT, R3, R244.reuse, !P0 ;  /* 0x000000f40300720c */ /* 0x080fe40004706670 */
[----:B------:R-:W-:Y:S01]  /*1f4f0*/  FSEL R212, R61, -INF , !P2 ;  /* 0xff8000003dd47808 */ /* 0x000fe20005000000 */
[----:B------:R-:W-:Y:S01]  /*1f500*/  STL [R1+0x8], R76 ;  /* 0x0000084c01007387 */ /* 0x000fe20000100800 */
[----:B------:R-:W-:Y:S02]  /*1f510*/  FSEL R119, R119, -INF , !P0 ;  /* 0xff80000077777808 */ /* 0x000fe40004000000 */
[----:B------:R-:W-:Y:S01]  /*1f520*/  LOP3.LUT P0, RZ, R231, 0x2000000, RZ, 0xc0, !PT ;  /* 0x02000000e7ff7812 */ /* 0x000fe2000780c0ff */
[----:B------:R-:W-:Y:S01]  /*1f530*/  STL [R1+0xf8], R235 ;  /* 0x0000f8eb01007387 */ /* 0x000fe20000100800 */
[----:B------:R-:W-:Y:S02]  /*1f540*/  ISETP.GE.AND P1, PT, R17, R237, PT ;  /* 0x000000ed1100720c */ /* 0x000fe40003f26270 */
[----:B------:R-:W-:Y:S02]  /*1f550*/  FSEL R59, R59, -INF , !P0 ;  /* 0xff8000003b3b7808 */ /* 0x000fe40004000000 */
[CC--:B------:R-:W-:Y:S02]  /*1f560*/  ISETP.GE.AND P0, PT, R2.reuse, R239.reuse, PT ;  /* 0x000000ef0200720c */ /* 0x0c0fe40003f06270 */
[C---:B------:R-:W-:Y:S02]  /*1f570*/  LOP3.LUT P2, RZ, R231.reuse, 0x20000, RZ, 0xc0, !PT ;  /* 0x00020000e7ff7812 */ /* 0x040fe4000784c0ff */
[----:B------:R-:W-:Y:S02]  /*1f580*/  ISETP.GE.OR P0, PT, R2, R244, !P0 ;  /* 0x000000f40200720c */ /* 0x000fe40004706670 */
[----:B------:R-:W-:Y:S02]  /*1f590*/  FSEL R44, R74, -INF , !P2 ;  /* 0xff8000004a2c7808 */ /* 0x000fe40005000000 */
[----:B------:R-:W-:Y:S02]  /*1f5a0*/  FSEL R130, R130, -INF , !P0 ;  /* 0xff80000082827808 */ /* 0x000fe40004000000 */
[----:B------:R-:W-:Y:S02]  /*1f5b0*/  LOP3.LUT P0, RZ, R231, 0x8, RZ, 0xc0, !PT ;  /* 0x00000008e7ff7812 */ /* 0x000fe4000780c0ff */
[----:B------:R-:W-:Y:S02]  /*1f5c0*/  ISETP.GE.OR P2, PT, R17, R242, !P1 ;  /* 0x000000f21100720c */ /* 0x000fe40004f46670 */
[----:B------:R-:W-:Y:S02]  /*1f5d0*/  FSEL R229, R77, -INF , !P0 ;  /* 0xff8000004de57808 */ /* 0x000fe40004000000 */
[----:B------:R-:W-:Y:S02]  /*1f5e0*/  ISETP.GE.AND P0, PT, R0, R239, PT ;  /* 0x000000ef0000720c */ /* 0x000fe40003f06270 */
[----:B------:R-:W-:Y:S01]  /*1f5f0*/  ISETP.GE.AND P1, PT, R16, R237, PT ;  /* 0x000000ed1000720c */ /* 0x000fe20003f26270 */
[----:B------:R-:W-:Y:S01]  /*1f600*/  STL [R1+0x4], R229 ;  /* 0x000004e501007387 */ /* 0x000fe20000100800 */
[----:B------:R-:W-:Y:S02]  /*1f610*/  ISETP.GE.OR P0, PT, R0, R244, !P0 ;  /* 0x000000f40000720c */ /* 0x000fe40004706670 */
[----:B------:R-:W-:Y:S01]  /*1f620*/  ISETP.GE.OR P3, PT, R16, R242, !P1 ;  /* 0x000000f21000720c */ /* 0x000fe20004f66670 */
[----:B------:R-:W-:Y:S01]  /*1f630*/  STL [R1+0xfc], R239 ;  /* 0x0000fcef01007387 */ /* 0x000fe20000100800 */
[----:B------:R-:W-:Y:S02]  /*1f640*/  FSEL R131, R131, -INF , !P0 ;  /* 0xff80000083837808 */ /* 0x000fe40004000000 */
[----:B------:R-:W-:Y:S01]  /*1f650*/  LOP3.LUT P0, RZ, R231, 0x100000, RZ, 0xc0, !PT ;  /* 0x00100000e7ff7812 */ /* 0x000fe2000780c0ff */
[----:B------:R-:W-:Y:S01]  /*1f660*/  STL [R1+0x100], R244 ;  /* 0x000100f401007387 */ /* 0x000fe20000100800 */
[----:B------:R-:W-:Y:S02]  /*1f670*/  FMNMX.FTZ R9, R250, R132, !PT ;  /* 0x00000084fa097209 */ /* 0x000fe40007810000 */
[----:B------:R-:W-:Y:S01]  /*1f680*/  FSEL R63, R63, -INF , !P0 ;  /* 0xff8000003f3f7808 */ /* 0x000fe20004000000 */
[----:B------:R-:W-:Y:S01]  /*1f690*/  STL [R1], R217 ;  /* 0x000000d901007387 */ /* 0x000fe20000100800 */
[-C--:B------:R-:W-:Y:S02]  /*1f6a0*/  ISETP.GE.AND P0, PT, R17, R238.reuse, PT ;  /* 0x000000ee1100720c */ /* 0x080fe40003f06270 */
[----:B------:R-:W-:Y:S01]  /*1f6b0*/  FMNMX.FTZ R9, R249, R9, !PT ;  /* 0x00000009f9097209 */ /* 0x000fe20007810000 */
[----:B------:R1:W-:Y:S01]  /*1f6c0*/  STL [R1+0x5c], R7 ;  /* 0x00005c0701007387 */ /* 0x0003e20000100800 */
[----:B------:R-:W-:Y:S02]  /*1f6d0*/  ISETP.GE.OR P0, PT, R17, R243, !P0 ;  /* 0x000000f31100720c */ /* 0x000fe40004706670 */
[----:B------:R-:W-:Y:S02]  /*1f6e0*/  FMNMX.FTZ R9, R198, R9, !PT ;  /* 0x00000009c6097209 */ /* 0x000fe40007810000 */
[----:B------:R-:W-:Y:S02]  /*1f6f0*/  FSEL R251, R92, -INF , !P0 ;  /* 0xff8000005cfb7808 */ /* 0x000fe40004000000 */
[C---:B------:R-:W-:Y:S02]  /*1f700*/  ISETP.GE.AND P0, PT, R16.reuse, R238, PT ;  /* 0x000000ee1000720c */ /* 0x040fe40003f06270 */
[----:B------:R-:W-:Y:S02]  /*1f710*/  FMNMX.FTZ R9, R199, R9, !PT ;  /* 0x00000009c7097209 */ /* 0x000fe40007810000 */
[----:B------:R-:W-:Y:S01]  /*1f720*/  ISETP.GE.OR P0, PT, R16, R243, !P0 ;  /* 0x000000f31000720c */ /* 0x000fe20004706670 */
[----:B------:R-:W-:Y:S01]  /*1f730*/  IMAD.IADD R16, R241, 0x1, -R16 ;  /* 0x00000001f1107824 */ /* 0x000fe200078e0a10 */
[----:B------:R-:W-:Y:S01]  /*1f740*/  FSEL R28, R62, -INF , !P6 ;  /* 0xff8000003e1c7808 */ /* 0x000fe20007000000 */
[----:B------:R-:W-:Y:S01]  /*1f750*/  IMAD.MOV.U32 R62, RZ, RZ, R59 ;  /* 0x000000ffff3e7224 */ /* 0x000fe200078e003b */
[----:B------:R-:W-:Y:S02]  /*1f760*/  LOP3.LUT P6, RZ, R232, 0x2000000, RZ, 0xc0, !PT ;  /* 0x02000000e8ff7812 */ /* 0x000fe400078cc0ff */
[----:B------:R-:W-:Y:S02]  /*1f770*/  LOP3.LUT P5, RZ, R231, 0x1000, RZ, 0xc0, !PT ;  /* 0x00001000e7ff7812 */ /* 0x000fe400078ac0ff */
[----:B------:R-:W-:Y:S02]  /*1f780*/  FSEL R252, R89, -INF , !P6 ;  /* 0xff80000059fc7808 */ /* 0x000fe40007000000 */
[----:B------:R-:W-:Y:S02]  /*1f790*/  ISETP.GE.AND P1, PT, R10, R237, PT ;  /* 0x000000ed0a00720c */ /* 0x000fe40003f26270 */
[C---:B------:R-:W-:Y:S01]  /*1f7a0*/  LOP3.LUT P6, RZ, R231.reuse, 0x800, RZ, 0xc0, !PT ;  /* 0x00000800e7ff7812 */ /* 0x040fe200078cc0ff */
[----:B-1----:R-:W-:Y:S01]  /*1f7b0*/  IMAD.IADD R7, R234, 0x1, -R5 ;  /* 0x00000001ea077824 */ /* 0x002fe200078e0a05 */
[----:B------:R-:W-:Y:S02]  /*1f7c0*/  FSEL R29, R78, -INF , !P5 ;  /* 0xff8000004e1d7808 */ /* 0x000fe40006800000 */
[----:B------:R-:W-:Y:S02]  /*1f7d0*/  LOP3.LUT P5, RZ, R231, 0x200, RZ, 0xc0, !PT ;  /* 0x00000200e7ff7812 */ /* 0x000fe400078ac0ff */
[----:B------:R-:W-:Y:S01]  /*1f7e0*/  IABS R7, R7 ;  /* 0x0000000700077213 */ /* 0x000fe20000000000 */
[----:B------:R-:W-:Y:S01]  /*1f7f0*/  STL [R1+0x58], R29 ;  /* 0x0000581d01007387 */ /* 0x000fe20000100800 */
[----:B------:R-:W-:Y:S02]  /*1f800*/  FSEL R244, R90, -INF , !P5 ;  /* 0xff8000005af47808 */ /* 0x000fe40006800000 */
[----:B------:R-:W-:Y:S01]  /*1f810*/  FSEL R27, R79, -INF , !P6 ;  /* 0xff8000004f1b7808 */ /* 0x000fe20007000000 */
[----:B------:R-:W-:Y:S01]  /*1f820*/  STL [R1+0x104], R234 ;  /* 0x000104ea01007387 */ /* 0x000fe20000100800 */
[----:B------:R-:W1:Y:S01]  /*1f830*/  I2F R7, R7 ;  /* 0x0000000700077306 */ /* 0x000e620000201400 */
[----:B------:R-:W-:Y:S02]  /*1f840*/  ISETP.GE.OR P6, PT, R10, R242, !P1 ;  /* 0x000000f20a00720c */ /* 0x000fe40004fc6670 */
[-C--:B------:R-:W-:Y:S02]  /*1f850*/  ISETP.GE.AND P1, PT, R8, R237.reuse, PT ;  /* 0x000000ed0800720c */ /* 0x080fe40003f26270 */
[----:B------:R-:W-:Y:S02]  /*1f860*/  FSEL R248, R93, -INF , !P0 ;  /* 0xff8000005df87808 */ /* 0x000fe40004000000 */
[----:B------:R-:W-:Y:S02]  /*1f870*/  ISETP.GE.AND P0, PT, R10, R238, PT ;  /* 0x000000ee0a00720c */ /* 0x000fe40003f06270 */
[-C--:B------:R-:W-:Y:S02]  /*1f880*/  ISETP.GE.OR P5, PT, R8, R242.reuse, !P1 ;  /* 0x000000f20800720c */ /* 0x080fe40004fa6670 */
[----:B------:R-:W-:Y:S02]  /*1f890*/  ISETP.GE.AND P1, PT, R6, R237, PT ;  /* 0x000000ed0600720c */ /* 0x000fe40003f26270 */
[-C--:B------:R-:W-:Y:S01]  /*1f8a0*/  ISETP.GE.OR P0, PT, R10, R243.reuse, !P0 ;  /* 0x000000f30a00720c */ /* 0x080fe20004706670 */
[----:B------:R-:W-:Y:S01]  /*1f8b0*/  IMAD.IADD R10, R241, 0x1, -R10 ;  /* 0x00000001f10a7824 */ /* 0x000fe200078e0a0a */
[----:B------:R-:W-:Y:S02]  /*1f8c0*/  ISETP.GE.OR P1, PT, R6, R242, !P1 ;  /* 0x000000f20600720c */ /* 0x000fe40004f26670 */
[----:B------:R-:W-:Y:S02]  /*1f8d0*/  FSEL R247, R104, -INF , !P0 ;  /* 0xff80000068f77808 */ /* 0x000fe40004000000 */
[----:B------:R-:W-:Y:S02]  /*1f8e0*/  IABS R10, R10 ;  /* 0x0000000a000a7213 */ /* 0x000fe40000000000 */
[C---:B------:R-:W-:Y:S02]  /*1f8f0*/  ISETP.GE.AND P0, PT, R8.reuse, R238, PT ;  /* 0x000000ee0800720c */ /* 0x040fe40003f06270 */
[----:B------:R-:W-:Y:S01]  /*1f900*/  FSEL R209, R31, -INF , !P4 ;  /* 0xff8000001fd17808 */ /* 0x000fe20006000000 */
[----:B-1----:R-:W-:Y:S01]  /*1f910*/  FFMA.FTZ R109, R7, -UR35, R109 ;  /* 0x80000023076d7c23 */ /* 0x002fe2000801006d */
[----:B------:R-:W-:Y:S01]  /*1f920*/  IABS R7, R16 ;  /* 0x0000001000077213 */ /* 0x000fe20000000000 */
[----:B------:R-:W-:Y:S01]  /*1f930*/  IMAD.MOV.U32 R31, RZ, RZ, R220 ;  /* 0x000000ffff1f7224 */ /* 0x000fe200078e00dc */
[----:B------:R-:W-:Y:S01]  /*1f940*/  ISETP.GE.OR P0, PT, R8, R243, !P0 ;  /* 0x000000f30800720c */ /* 0x000fe20004706670 */
[----:B------:R-:W-:Y:S01]  /*1f950*/  IMAD.IADD R8, R241, 0x1, -R8 ;  /* 0x00000001f1087824 */ /* 0x000fe200078e0a08 */
[C---:B------:R-:W-:Y:S02]  /*1f960*/  LOP3.LUT P4, RZ, R231.reuse, 0x10000000, RZ, 0xc0, !PT ;  /* 0x10000000e7ff7812 */ /* 0x040fe4000788c0ff */
[----:B------:R-:W1:Y:S01]  /*1f970*/  I2F R7, R7 ;  /* 0x0000000700077306 */ /* 0x000e620000201400 */
[----:B------:R-:W-:Y:S02]  /*1f980*/  LOP3.LUT R231, R231, 0xfffffffd, RZ, 0xc0, !PT ;  /* 0xfffffffde7e77812 */ /* 0x000fe400078ec0ff */
[----:B------:R-:W-:Y:S02]  /*1f990*/  IABS R8, R8 ;  /* 0x0000000800087213 */ /* 0x000fe40000000000 */
[----:B------:R-:W-:Y:S02]  /*1f9a0*/  @P1 LOP3.LUT R231, R231, 0x2, RZ, 0xfc, !PT ;  /* 0x00000002e7e71812 */ /* 0x000fe400078efcff */
[----:B------:R-:W-:Y:S02]  /*1f9b0*/  FSEL R208, R105, -INF , !P0 ;  /* 0xff80000069d07808 */ /* 0x000fe40004000000 */
[CC--:B------:R-:W-:Y:S01]  /*1f9c0*/  ISETP.GE.AND P0, PT, R6.reuse, R238.reuse, PT ;  /* 0x000000ee0600720c */ /* 0x0c0fe20003f06270 */
[----:B------:R-:W-:Y:S01]  /*1f9d0*/  STL [R1+0x108], R231 ;  /* 0x000108e701007387 */ /* 0x000fe20000100800 */
[C---:B------:R-:W-:Y:S02]  /*1f9e0*/  ISETP.GE.AND P1, PT, R5.reuse, R237, PT ;  /* 0x000000ed0500720c */ /* 0x040fe40003f26270 */
[-C--:B------:R-:W-:Y:S01]  /*1f9f0*/  ISETP.GE.OR P0, PT, R6, R243.reuse, !P0 ;  /* 0x000000f30600720c */ /* 0x080fe20004706670 */
[----:B------:R2:W-:Y:S01]  /*1fa00*/  STL [R1+0x10c], R238 ;  /* 0x00010cee01007387 */ /* 0x0005e20000100800 */
[----:B------:R-:W-:Y:S02]  /*1fa10*/  FSEL R60, R58, -INF , !P4 ;  /* 0xff8000003a3c7808 */ /* 0x000fe40006000000 */
[----:B------:R-:W-:Y:S02]  /*1fa20*/  FSEL R202, R108, -INF , !P0 ;  /* 0xff8000006cca7808 */ /* 0x000fe40004000000 */
[CC--:B------:R-:W-:Y:S02]  /*1fa30*/  ISETP.GE.AND P0, PT, R5.reuse, R238.reuse, PT ;  /* 0x000000ee0500720c */ /* 0x0c0fe40003f06270 */
[----:B------:R-:W-:Y:S02]  /*1fa40*/  LOP3.LUT P4, RZ, R232, 0x4000000, RZ, 0xc0, !PT ;  /* 0x04000000e8ff7812 */ /* 0x000fe4000788c0ff */
[----:B------:R-:W-:Y:S01]  /*1fa50*/  ISETP.GE.OR P0, PT, R5, R243, !P0 ;  /* 0x000000f30500720c */ /* 0x000fe20004706670 */
[----:B-1----:R-:W-:Y:S01]  /*1fa60*/  FFMA.FTZ R95, R7, -UR35, R95 ;  /* 0x80000023075f7c23 */ /* 0x002fe2000801005f */
[----:B------:R-:W-:Y:S01]  /*1fa70*/  FSEL R220, R91, -INF , !P4 ;  /* 0xff8000005bdc7808 */ /* 0x000fe20006000000 */
[----:B------:R-:W-:Y:S01]  /*1fa80*/  IMAD.IADD R7, R234, 0x1, -R4 ;  /* 0x00000001ea077824 */ /* 0x000fe200078e0a04 */
[----:B------:R-:W-:Y:S02]  /*1fa90*/  FSEL R201, R109, -INF , !P0 ;  /* 0xff8000006dc97808 */ /* 0x000fe40004000000 */
[C---:B------:R-:W-:Y:S02]  /*1faa0*/  ISETP.GE.AND P0, PT, R4.reuse, R238, PT ;  /* 0x000000ee0400720c */ /* 0x040fe40003f06270 */
[----:B------:R-:W-:Y:S02]  /*1fab0*/  IABS R7, R7 ;  /* 0x0000000700077213 */ /* 0x000fe40000000000 */
[----:B------:R-:W-:Y:S02]  /*1fac0*/  FSEL R221, R95, -INF , !P3 ;  /* 0xff8000005fdd7808 */ /* 0x000fe40005800000 */
[----:B------:R-:W1:Y:S01]  /*1fad0*/  I2F R11, R7 ;  /* 0x00000007000b7306 */ /* 0x000e620000201400 */
[----:B------:R-:W-:Y:S02]  /*1fae0*/  ISETP.GE.OR P4, PT, R5, R242, !P1 ;  /* 0x000000f20500720c */ /* 0x000fe40004f86670 */
[C---:B------:R-:W-:Y:S02]  /*1faf0*/  ISETP.GE.OR P1, PT, R4.reuse, R243, !P0 ;  /* 0x000000f30400720c */ /* 0x040fe40004726670 */
[C---:B------:R-:W-:Y:S02]  /*1fb00*/  ISETP.GE.AND P0, PT, R3.reuse, R238, PT ;  /* 0x000000ee0300720c */ /* 0x040fe40003f06270 */
[----:B------:R-:W-:Y:S02]  /*1fb10*/  ISETP.GE.AND P3, PT, R4, R237, PT ;  /* 0x000000ed0400720c */ /* 0x000fe40003f66270 */
[C---:B------:R-:W-:Y:S02]  /*1fb20*/  ISETP.GE.OR P0, PT, R3.reuse, R243, !P0 ;  /* 0x000000f30300720c */ /* 0x040fe40004706670 */
[----:B------:R-:W-:Y:S02]  /*1fb30*/  FSEL R58, R94, -INF , !P2 ;  /* 0xff8000005e3a7808 */ /* 0x000fe40005000000 */
[----:B------:R-:W-:Y:S01]  /*1fb40*/  ISETP.GE.AND P2, PT, R3, R237, PT ;  /* 0x000000ed0300720c */ /* 0x000fe20003f46270 */
[----:B-1----:R-:W-:Y:S01]  /*1fb50*/  FFMA.FTZ R120, R11, -UR35, R120 ;  /* 0x800000230b787c23 */ /* 0x002fe20008010078 */
[----:B------:R-:W-:Y:S01]  /*1fb60*/  FMNMX.FTZ R7, R228, R9, !PT ;  /* 0x00000009e4077209 */ /* 0x000fe20007810000 */
[----:B------:R-:W-:Y:S02]  /*1fb70*/  IMAD.MOV.U32 R11, RZ, RZ, R10 ;  /* 0x000000ffff0b7224 */ /* 0x000fe400078e000a */
[----:B------:R-:W-:Y:S01]  /*1fb80*/  IMAD.IADD R10, R234, 0x1, -R3 ;  /* 0x00000001ea0a7824 */ /* 0x000fe200078e0a03 */
[----:B------:R-:W-:Y:S01]  /*1fb90*/  FMNMX.FTZ R7, R227, R7, !PT ;  /* 0x00000007e3077209 */ /* 0x000fe20007810000 */
[----:B------:R-:W1:Y:S01]  /*1fba0*/  I2F R14, R11 ;  /* 0x0000000b000e7306 */ /* 0x000e620000201400 */
[----:B------:R-:W-:Y:S02]  /*1fbb0*/  FSEL R200, R120, -INF , !P1 ;  /* 0xff80000078c87808 */ /* 0x000fe40004800000 */
[----:B------:R-:W-:Y:S02]  /*1fbc0*/  FMNMX.FTZ R7, R219, R7, !PT ;  /* 0x00000007db077209 */ /* 0x000fe40007810000 */
[----:B------:R-:W-:Y:S02]  /*1fbd0*/  ISETP.GE.AND P1, PT, R2, R237, PT ;  /* 0x000000ed0200720c */ /* 0x000fe40003f26270 */
[----:B------:R-:W-:Y:S03]  /*1fbe0*/  FMNMX.FTZ R7, R226, R7, !PT ;  /* 0x00000007e2077209 */ /* 0x000fe60007810000 */
[----:B------:R-:W3:Y:S01]  /*1fbf0*/  I2F R11, R8 ;  /* 0x00000008000b7306 */ /* 0x000ee20000201400 */
[----:B------:R-:W-:Y:S04]  /*1fc00*/  FMNMX.FTZ R7, R225, R7, !PT ;  /* 0x00000007e1077209 */ /* 0x000fe80007810000 */
[----:B------:R-:W-:Y:S04]  /*1fc10*/  FMNMX.FTZ R7, R224, R7, !PT ;  /* 0x00000007e0077209 */ /* 0x000fe80007810000 */
[----:B------:R-:W-:Y:S04]  /*1fc20*/  FMNMX.FTZ R7, R223, R7, !PT ;  /* 0x00000007df077209 */ /* 0x000fe80007810000 */
[----:B------:R-:W-:Y:S01]  /*1fc30*/  FMNMX.FTZ R9, R49, R7, !PT ;  /* 0x0000000731097209 */ /* 0x000fe20007810000 */
[----:B-1----:R-:W-:Y:S01]  /*1fc40*/  FFMA.FTZ R106, R14, -UR35, R106 ;  /* 0x800000230e6a7c23 */ /* 0x002fe2000801006a */
[----:B------:R-:W-:Y:S02]  /*1fc50*/  IABS R7, R10 ;  /* 0x0000000a00077213 */ /* 0x000fe40000000000 */
[----:B------:R-:W-:Y:S02]  /*1fc60*/  FMNMX.FTZ R9, R52, R9, !PT ;  /* 0x0000000934097209 */ /* 0x000fe40007810000 */
[----:B------:R-:W1:Y:S01]  /*1fc70*/  I2F R10, R7 ;  /* 0x00000007000a7306 */ /* 0x000e620000201400 */
[----:B------:R-:W-:Y:S02]  /*1fc80*/  FSEL R40, R106, -INF , !P6 ;  /* 0xff8000006a287808 */ /* 0x000fe40007000000 */
[----:B------:R-:W-:Y:S01]  /*1fc90*/  FMNMX.FTZ R9, R53, R9, !PT ;  /* 0x0000000935097209 */ /* 0x000fe20007810000 */
[----:B---3--:R-:W-:Y:S01]  /*1fca0*/  FFMA.FTZ R107, R11, -UR35, R107 ;  /* 0x800000230b6b7c23 */ /* 0x008fe2000801006b */
[----:B------:R-:W-:Y:S01]  /*1fcb0*/  LOP3.LUT P6, RZ, R231, 0x2, RZ, 0xc0, !PT ;  /* 0x00000002e7ff7812 */ /* 0x000fe200078cc0ff */
[----:B------:R-:W-:Y:S03]  /*1fcc0*/  IMAD.IADD R8, R234, 0x1, -R2 ;  /* 0x00000001ea087824 */ /* 0x000fe600078e0a02 */
[----:B------:R-:W-:Y:S02]  /*1fcd0*/  FSEL R26, R107, -INF , !P5 ;  /* 0xff8000006b1a7808 */ /* 0x000fe40006800000 */
[-C--:B------:R-:W-:Y:S02]  /*1fce0*/  ISETP.GE.OR P5, PT, R4, R242.reuse, !P3 ;  /* 0x000000f20400720c */ /* 0x080fe40005fa6670 */
[-C--:B------:R-:W-:Y:S02]  /*1fcf0*/  ISETP.GE.OR P3, PT, R3, R242.reuse, !P2 ;  /* 0x000000f20300720c */ /* 0x080fe40005766670 */
[----:B------:R-:W-:Y:S02]  /*1fd00*/  ISETP.GE.OR P2, PT, R2, R242, !P1 ;  /* 0x000000f20200720c */ /* 0x000fe40004f46670 */
[C---:B------:R-:W-:Y:S04]  /*1fd10*/  ISETP.GE.AND P1, PT, R0.reuse, R238, PT ;  /* 0x000000ee0000720c */ /* 0x040fe80003f26270 */
[----:B------:R-:W-:Y:S01]  /*1fd20*/  ISETP.GE.OR P1, PT, R0, R243, !P1 ;  /* 0x000000f30000720c */ /* 0x000fe20004f26670 */
[----:B-1----:R-:W-:Y:S01]  /*1fd30*/  FFMA.FTZ R121, R10, -UR35, R121 ;  /* 0x800000230a797c23 */ /* 0x002fe20008010079 */
[----:B------:R-:W-:Y:S02]  /*1fd40*/  FMNMX.FTZ R7, R64, R9, !PT ;  /* 0x0000000940077209 */ /* 0x000fe40007810000 */
[----:B------:R-:W-:Y:S01]  /*1fd50*/  IABS R9, R8 ;  /* 0x0000000800097213 */ /* 0x000fe20000000000 */
[----:B------:R-:W-:Y:S01]  /*1fd60*/  IMAD.IADD R8, R241, 0x1, -R6 ;  /* 0x00000001f1087824 */ /* 0x000fe200078e0a06 */
[----:B------:R-:W-:Y:S02]  /*1fd70*/  FSEL R121, R121, -INF , !P0 ;  /* 0xff80000079797808 */ /* 0x000fe40004000000 */
[----:B------:R-:W-:Y:S02]  /*1fd80*/  ISETP.GE.AND P0, PT, R2, R238, PT ;  /* 0x000000ee0200720c */ /* 0x000fe40003f06270 */
[----:B--2---:R-:W2:Y:S01]  /*1fd90*/  LDL.LU R238, [R1+0x5c] ;  /* 0x00005c0001ee7983 */ /* 0x004ea20000300800 */
[----:B------:R-:W-:Y:S02]  /*1fda0*/  FMNMX.FTZ R7, R65, R7, !PT ;  /* 0x0000000741077209 */ /* 0x000fe40007810000 */
[----:B------:R-:W-:Y:S01]  /*1fdb0*/  IABS R8, R8 ;  /* 0x0000000800087213 */ /* 0x000fe20000000000 */
[----:B------:R-:W-:Y:S01]  /*1fdc0*/  STL [R1+0x110], R237 ;  /* 0x000110ed01007387 */ /* 0x000fe20000100800 */
[----:B------:R-:W-:Y:S02]  /*1fdd0*/  FMNMX.FTZ R7, R68, R7, !PT ;  /* 0x0000000744077209 */ /* 0x000fe40007810000 */
[----:B------:R-:W1:Y:S01]  /*1fde0*/  I2F R11, R8 ;  /* 0x00000008000b7306 */ /* 0x000e620000201400 */
[----:B------:R-:W-:Y:S01]  /*1fdf0*/  ISETP.GE.OR P0, PT, R2, R243, !P0 ;  /* 0x000000f30200720c */ /* 0x000fe20004706670 */
[----:B------:R-:W-:Y:S01]  /*1fe00*/  STL [R1+0x118], R252 ;  /* 0x000118fc01007387 */ /* 0x000fe20000100800 */
[----:B------:R-:W-:Y:S03]  /*1fe10*/  FMNMX.FTZ R7, R69, R7, !PT ;  /* 0x0000000745077209 */ /* 0x000fe60007810000 */
[----:B------:R-:W-:Y:S01]  /*1fe20*/  STL [R1+0x114], R243 ;  /* 0x000114f301007387 */ /* 0x000fe20000100800 */
[----:B------:R-:W-:Y:S04]  /*1fe30*/  FMNMX.FTZ R7, R80, R7, !PT ;  /* 0x0000000750077209 */ /* 0x000fe80007810000 */
[----:B------:R-:W-:Y:S04]  /*1fe40*/  FMNMX.FTZ R7, R81, R7, !PT ;  /* 0x0000000751077209 */ /* 0x000fe80007810000 */
[----:B------:R-:W-:Y:S04]  /*1fe50*/  FMNMX.FTZ R7, R84, R7, !PT ;  /* 0x0000000754077209 */ /* 0x000fe80007810000 */
[----:B------:R-:W-:Y:S04]  /*1fe60*/  FMNMX.FTZ R7, R85, R7, !PT ;  /* 0x0000000755077209 */ /* 0x000fe80007810000 */
[----:B------:R-:W-:Y:S01]  /*1fe70*/  FMNMX.FTZ R7, R96, R7, !PT ;  /* 0x0000000760077209 */ /* 0x000fe20007810000 */
[----:B-1----:R-:W-:Y:S01]  /*1fe80*/  FFMA.FTZ R110, R11, -UR35, R110 ;  /* 0x800000230b6e7c23 */ /* 0x002fe2000801006e */
[----:B------:R-:W-:Y:S02]  /*1fe90*/  FMNMX.FTZ R8, R197, R133, !PT ;  /* 0x00000085c5087209 */ /* 0x000fe40007810000 */
[----:B------:R-:W-:Y:S01]  /*1fea0*/  FMNMX.FTZ R6, R48, R7, !PT ;  /* 0x0000000730067209 */ /* 0x000fe20007810000 */
[----:B------:R-:W-:Y:S01]  /*1feb0*/  IMAD.MOV.U32 R7, RZ, RZ, R9 ;  /* 0x000000ffff077224 */ /* 0x000fe200078e0009 */
[----:B------:R-:W-:Y:S02]  /*1fec0*/  FSEL R16, R110, -INF , !P6 ;  /* 0xff8000006e107808 */ /* 0x000fe40007000000 */
[----:B------:R-:W-:Y:S01]  /*1fed0*/  FMNMX.FTZ R6, R37, R6, !PT ;  /* 0x0000000625067209 */ /* 0x000fe20007810000 */
[----:B------:R1:W3:Y:S03]  /*1fee0*/  I2F R10, R7 ;  /* 0x00000007000a7306 */ /* 0x0002e60000201400 */
[----:B------:R-:W-:Y:S04]  /*1fef0*/  FMNMX.FTZ R6, R36, R6, !PT ;  /* 0x0000000624067209 */ /* 0x000fe80007810000 */
[----:B------:R-:W-:Y:S04]  /*1ff00*/  FMNMX.FTZ R6, R112, R6, !PT ;  /* 0x0000000670067209 */ /* 0x000fe80007810000 */
[----:B------:R-:W-:Y:S04]  /*1ff10*/  FMNMX.FTZ R6, R113, R6, !PT ;  /* 0x0000000671067209 */ /* 0x000fe80007810000 */
[----:B------:R-:W-:Y:S01]  /*1ff20*/  FMNMX.FTZ R9, R116, R6, !PT ;  /* 0x0000000674097209 */ /* 0x000fe20007810000 */
[----:B------:R-:W-:Y:S01]  /*1ff30*/  IMAD.IADD R6, R241, 0x1, -R5 ;  /* 0x00000001f1067824 */ /* 0x000fe200078e0a05 */
[----:B------:R-:W-:Y:S02]  /*1ff40*/  FMNMX.FTZ R5, R33, R8, !PT ;  /* 0x0000000821057209 */ /* 0x000fe40007810000 */
[----:B------:R-:W-:Y:S02]  /*1ff50*/  FMNMX.FTZ R8, R117, R9, !PT ;  /* 0x0000000975087209 */ /* 0x000fe40007810000 */
[----:B------:R-:W-:Y:S02]  /*1ff60*/  IABS R6, R6 ;  /* 0x0000000600067213 */ /* 0x000fe40000000000 */
[----:B------:R-:W-:Y:S01]  /*1ff70*/  FMNMX.FTZ R5, R32, R5, !PT ;  /* 0x0000000520057209 */ /* 0x000fe20007810000 */
[----:B-1----:R-:W-:Y:S02]  /*1ff80*/  IMAD.IADD R7, R234, 0x1, -R0 ;  /* 0x00000001ea077824 */ /* 0x002fe400078e0a00 */
[----:B---3--:R-:W-:Y:S03]  /*1ff90*/  FFMA.FTZ R124, R10, -UR35, R124 ;  /* 0x800000230a7c7c23 */ /* 0x008fe6000801007c */
[----:B------:R-:W-:Y:S02]  /*1ffa0*/  IABS R7, R7 ;  /* 0x0000000700077213 */ /* 0x000fe40000000000 */
[----:B------:R-:W-:Y:S02]  /*1ffb0*/  FSEL R124, R124, -INF , !P0 ;  /* 0xff8000007c7c7808 */ /* 0x000fe40004000000 */
[----:B------:R-:W1:Y:S01]  /*1ffc0*/  I2F R9, R7 ;  /* 0x0000000700097306 */ /* 0x000e620000201400 */
[C---:B------:R-:W-:Y:S04]  /*1ffd0*/  ISETP.GE.AND P0, PT, R0.reuse, R237, PT ;  /* 0x000000ed0000720c */ /* 0x040fe80003f06270 */
[----:B------:R-:W-:Y:S01]  /*1ffe0*/  ISETP.GE.OR P0, PT, R0, R242, !P0 ;  /* 0x000000f20000720c */ /* 0x000fe20004706670 */
[----:B-1----:R-:W-:Y:S01]  /*1fff0*/  FFMA.FTZ R125, R9, -UR35, R125 ;  /* 0x80000023097d7c23 */ /* 0x002fe2000801007d */
[----:B------:R-:W-:Y:S01]  /*20000*/  FMNMX.FTZ R7, R128, R8, !PT ;  /* 0x0000000880077209 */ /* 0x000fe20007810000 */
[----:B------:R-:W-:Y:S01]  /*20010*/  IMAD.MOV.U32 R8, RZ, RZ, R6 ;  /* 0x000000ffff087224 */ /* 0x000fe200078e0006 */
[----:B------:R-:W-:Y:S01]  /*20020*/  FMNMX.FTZ R6, R19, R5, !PT ;  /* 0x0000000513067209 */ /* 0x000fe20007810000 */
[----:B------:R-:W-:Y:S01]  /*20030*/  IMAD.IADD R9, R241, 0x1, -R2 ;  /* 0x00000001f1097824 */ /* 0x000fe200078e0a02 */
[----:B------:R-:W-:Y:S02]  /*20040*/  FMNMX.FTZ R5, R129, R7, !PT ;  /* 0x0000000781057209 */ /* 0x000fe40007810000 */
[----:B------:R-:W-:Y:S01]  /*20050*/  FMNMX.FTZ R6, R22, R6, !PT ;  /* 0x0000000616067209 */ /* 0x000fe20007810000 */
[----:B------:R-:W1:Y:S01]  /*20060*/  I2F R8, R8 ;  /* 0x0000000800087306 */ /* 0x000e620000201400 */
[----:B------:R-:W-:Y:S01]  /*20070*/  FSEL R125, R125, -INF , !P1 ;  /* 0xff8000007d7d7808 */ /* 0x000fe20004800000 */
[----:B------:R-:W3:Y:S01]  /*20080*/  SHFL.BFLY PT, R7, R5, 0x2, 0x1f ;  /* 0x0c401f0005077f89 */ /* 0x000ee200000e0000 */
[----:B------:R-:W-:Y:S04]  /*20090*/  FMNMX.FTZ R6, R23, R6, !PT ;  /* 0x0000000617067209 */ /* 0x000fe80007810000 */
[----:B------:R-:W-:Y:S04]  /*200a0*/  FMNMX.FTZ R6, R34, R6, !PT ;  /* 0x0000000622067209 */ /* 0x000fe80007810000 */
[----:B------:R-:W-:Y:S04]  /*200b0*/  FMNMX.FTZ R6, R35, R6, !PT ;  /* 0x0000000623067209 */ /* 0x000fe80007810000 */
[----:B------:R-:W-:Y:S04]  /*200c0*/  FMNMX.FTZ R6, R38, R6, !PT ;  /* 0x0000000626067209 */ /* 0x000fe80007810000 */
[----:B------:R-:W-:Y:S04]  /*200d0*/  FMNMX.FTZ R6, R39, R6, !PT ;  /* 0x0000000627067209 */ /* 0x000fe80007810000 */
[----:B------:R-:W-:Y:S01]  /*200e0*/  FMNMX.FTZ R6, R50, R6, !PT ;  /* 0x0000000632067209 */ /* 0x000fe20007810000 */
[----:B-1----:R-:W-:Y:S02]  /*200f0*/  FFMA.FTZ R111, R8, -UR35, R111 ;  /* 0x80000023086f7c23 */ /* 0x002fe4000801006f */
[----:B------:R-:W-:Y:S01]  /*20100*/  IMAD.IADD R8, R241, 0x1, -R4 ;  /* 0x00000001f1087824 */ /* 0x000fe200078e0a04 */
[----:B------:R-:W-:Y:S02]  /*20110*/  FMNMX.FTZ R6, R51, R6, !PT ;  /* 0x0000000633067209 */ /* 0x000fe40007810000 */
[----:B---3--:R-:W-:Y:S02]  /*20120*/  FMNMX.FTZ R73, R5, R7, !PT ;  /* 0x0000000705497209 */ /* 0x008fe40007810000 */
        /* <DEDUP_REMOVED lines=16> */
[----:B------:R-:W-:Y:S01]  /*20230*/  IMAD.IADD R7, R241, 0x1, -R3 ;  /* 0x00000001f1077824 */ /* 0x000fe200078e0a03 */
        /* <DEDUP_REMOVED lines=14> */
[----:B------:R-:W-:Y:S02]  /*20320*/  IABS R3, R8 ;  /* 0x0000000800037213 */ /* 0x000fe40000000000 */
[----:B------:R-:W-:Y:S02]  /*20330*/  FMNMX.FTZ R2, R42, R2, !PT ;  /* 0x000000022a027209 */ /* 0x000fe40007810000 */
[----:B------:R-:W-:Y:S01]  /*20340*/  FMNMX.FTZ R5, R103, R5, !PT ;  /* 0x0000000567057209 */ /* 0x000fe20007810000 */
[----:B------:R-:W1:Y:S01]  /*20350*/  I2F R11, R3 ;  /* 0x00000003000b7306 */ /* 0x000e620000201400 */
[----:B------:R-:W-:Y:S02]  /*20360*/  IABS R6, R7 ;  /* 0x0000000700067213 */ /* 0x000fe40000000000 */
[----:B------:R-:W-:Y:S01]  /*20370*/  FMNMX.FTZ R4, R222, R4, !PT ;  /* 0x00000004de047209 */ /* 0x000fe20007810000 */
[----:B------:R-:W-:Y:S01]  /*20380*/  SHFL.BFLY PT, R7, R73, 0x1, 0x1f ;  /* 0x0c201f0049077f89 */ /* 0x000fe200000e0000 */
[----:B------:R-:W-:Y:S02]  /*20390*/  FMNMX.FTZ R2, R43, R2, !PT ;  /* 0x000000022b027209 */ /* 0x000fe40007810000 */
[----:B------:R-:W-:Y:S02]  /*203a0*/  FMNMX.FTZ R5, R114, R5, !PT ;  /* 0x0000000572057209 */ /* 0x000fe40007810000 */
[----:B------:R-:W-:Y:S01]  /*203b0*/  FMNMX.FTZ R2, R46, R2, !PT ;  /* 0x000000022e027209 */ /* 0x000fe20007810000 */
[----:B------:R-:W3:Y:S01]  /*203c0*/  I2F R10, R6 ;  /* 0x00000006000a7306 */ /* 0x000ee20000201400 */
[----:B------:R-:W-:Y:S02]  /*203d0*/  FMNMX.FTZ R4, R100, R4, !PT ;  /* 0x0000000464047209 */ /* 0x000fe40007810000 */
[----:B------:R-:W-:Y:S02]  /*203e0*/  FMNMX.FTZ R5, R115, R5, !PT ;  /* 0x0000000573057209 */ /* 0x000fe40007810000 */
[----:B------:R-:W-:Y:S02]  /*203f0*/  FMNMX.FTZ R2, R47, R2, !PT ;  /* 0x000000022f027209 */ /* 0x000fe40007810000 */
[----:B------:R-:W-:Y:S02]  /*20400*/  FMNMX.FTZ R4, R45, R4, !PT ;  /* 0x000000042d047209 */ /* 0x000fe40007810000 */
[----:B------:R-:W-:Y:S02]  /*20410*/  FMNMX.FTZ R5, R118, R5, !PT ;  /* 0x0000000576057209 */ /* 0x000fe40007810000 */
[----:B------:R-:W-:Y:S02]  /*20420*/  FMNMX.FTZ R4, R56, R4, !PT ;  /* 0x0000000438047209 */ /* 0x000fe40007810000 */
[----:B------:R-:W-:Y:S01]  /*20430*/  FMNMX.FTZ R2, R60, R2, !PT ;  /* 0x000000023c027209 */ /* 0x000fe20007810000 */
[----:B-1----:R-:W-:Y:S01]  /*20440*/  FFMA.FTZ R122, R11, -UR35, R122 ;  /* 0x800000230b7a7c23 */ /* 0x002fe2000801007a */
[----:B------:R-:W-:Y:S02]  /*20450*/  FMNMX.FTZ R5, R119, R5, !PT ;  /* 0x0000000577057209 */ /* 0x000fe40007810000 */
[----:B------:R-:W-:Y:S02]  /*20460*/  FMNMX.FTZ R4, R57, R4, !PT ;  /* 0x0000000439047209 */ /* 0x000fe40007810000 */
[----:B------:R-:W-:Y:S02]  /*20470*/  FMNMX.FTZ R2, R62, R2, !PT ;  /* 0x000000023e027209 */ /* 0x000fe40007810000 */
[----:B------:R-:W-:Y:S02]  /*20480*/  FMNMX.FTZ R5, R130, R5, !PT ;  /* 0x0000000582057209 */ /* 0x000fe40007810000 */
[----:B------:R-:W-:Y:S01]  /*20490*/  FMNMX.FTZ R4, R218, R4, !PT ;  /* 0x00000004da047209 */ /* 0x000fe20007810000 */
[----:B---3--:R-:W-:Y:S01]  /*204a0*/  FFMA.FTZ R123, R10, -UR35, R123 ;  /* 0x800000230a7b7c23 */ /* 0x008fe2000801007b */
[----:B------:R-:W-:Y:S02]  /*204b0*/  FMNMX.FTZ R3, R28, R2, !PT ;  /* 0x000000021c037209 */ /* 0x000fe40007810000 */
[----:B------:R-:W-:Y:S02]  /*204c0*/  FMNMX.FTZ R2, R131, R5, !PT ;  /* 0x0000000583027209 */ /* 0x000fe40007810000 */
[----:B------:R-:W-:Y:S02]  /*204d0*/  FMNMX.FTZ R4, R212, R4, !PT ;  /* 0x00000004d4047209 */ /* 0x000fe40007810000 */
[----:B------:R-:W-:Y:S01]  /*204e0*/  IABS R5, R9 ;  /* 0x0000000900057213 */ /* 0x000fe20000000000 */
[----:B------:R-:W1:Y:S01]  /*204f0*/  SHFL.BFLY PT, R6, R2, 0x2, 0x1f ;  /* 0x0c401f0002067f89 */ /* 0x000e6200000e0000 */
[----:B------:R-:W-:Y:S02]  /*20500*/  FMNMX.FTZ R4, R72, R4, !PT ;  /* 0x0000000448047209 */ /* 0x000fe40007810000 */
[----:B------:R3:W4:Y:S01]  /*20510*/  I2F R8, R5 ;  /* 0x0000000500087306 */ /* 0x0007220000201400 */
[----:B------:R-:W-:Y:S02]  /*20520*/  FMNMX.FTZ R3, R63, R3, !PT ;  /* 0x000000033f037209 */ /* 0x000fe40007810000 */
[----:B------:R-:W-:Y:S02]  /*20530*/  FMNMX.FTZ R4, R97, R4, !PT ;  /* 0x0000000461047209 */ /* 0x000fe40007810000 */
[----:B------:R-:W-:Y:S02]  /*20540*/  FMNMX.FTZ R3, R44, R3, !PT ;  /* 0x000000032c037209 */ /* 0x000fe40007810000 */
[----:B------:R-:W-:Y:S02]  /*20550*/  FMNMX.FTZ R4, R76, R4, !PT ;  /* 0x000000044c047209 */ /* 0x000fe40007810000 */
[----:B------:R-:W-:Y:S02]  /*20560*/  FSEL R59, R122, -INF , !P5 ;  /* 0xff8000007a3b7808 */ /* 0x000fe40006800000 */
[----:B------:R-:W-:Y:S02]  /*20570*/  FMNMX.FTZ R4, R229, R4, !PT ;  /* 0x00000004e5047209 */ /* 0x000fe40007810000 */
[----:B------:R-:W-:Y:S02]  /*20580*/  FSEL R229, R111, -INF , !P4 ;  /* 0xff8000006fe57808 */ /* 0x000fe40006000000 */
[----:B------:R-:W-:Y:S02]  /*20590*/  FMNMX.FTZ R4, R217, R4, !PT ;  /* 0x00000004d9047209 */ /* 0x000fe40007810000 */
[----:B------:R-:W-:Y:S02]  /*205a0*/  FSEL R14, R123, -INF , !P3 ;  /* 0xff8000007b0e7808 */ /* 0x000fe40005800000 */
[----:B------:R-:W-:Y:S02]  /*205b0*/  FMNMX.FTZ R4, R252, R4, !PT ;  /* 0x00000004fc047209 */ /* 0x000fe40007810000 */
[----:B-1----:R-:W-:Y:S02]  /*205c0*/  FMNMX.FTZ R2, R2, R6, !PT ;  /* 0x0000000602027209 */ /* 0x002fe40007810000 */
[----:B------:R-:W-:Y:S01]  /*205d0*/  FMNMX.FTZ R4, R251, R4, !PT ;  /* 0x00000004fb047209 */ /* 0x000fe20007810000 */
[----:B---3--:R-:W-:Y:S01]  /*205e0*/  IMAD.IADD R5, R241, 0x1, -R0 ;  /* 0x00000001f1057824 */ /* 0x008fe200078e0a00 */
[----:B------:R-:W-:Y:S01]  /*205f0*/  FMNMX.FTZ R73, R73, R7, !PT ;  /* 0x0000000749497209 */ /* 0x000fe20007810000 */
[----:B----4-:R-:W-:Y:S01]  /*20600*/  FFMA.FTZ R126, R8, -UR35, R126 ;  /* 0x80000023087e7c23 */ /* 0x010fe2000801007e */
[----:B------:R-:W1:Y:S01]  /*20610*/  SHFL.BFLY PT, R72, R2, 0x1, 0x1f ;  /* 0x0c201f0002487f89 */ /* 0x000e6200000e0000 */
[----:B------:R-:W-:Y:S02]  /*20620*/  FMNMX.FTZ R4, R248, R4, !PT ;  /* 0x00000004f8047209 */ /* 0x000fe40007810000 */
[----:B------:R-:W-:Y:S01]  /*20630*/  FMUL.FTZ R6, R73, c[0x0][0x23c] ;  /* 0x00008f0049067a20 */ /* 0x000fe20000410000 */
[----:B------:R-:W-:Y:S02]  /*20640*/  IABS R5, R5 ;  /* 0x0000000500057213 */ /* 0x000fe40000000000 */
[----:B------:R-:W-:Y:S02]  /*20650*/  FMNMX.FTZ R4, R247, R4, !PT ;  /* 0x00000004f7047209 */ /* 0x000fe40007810000 */
[----:B------:R-:W-:Y:S02]  /*20660*/  FSETP.NEU.FTZ.AND P1, PT, R73, -INF , PT ;  /* 0xff8000004900780b */ /* 0x000fe40003f3d000 */
[----:B------:R-:W-:Y:S02]  /*20670*/  FSEL R217, R126, -INF , !P2 ;  /* 0xff8000007ed97808 */ /* 0x000fe40005000000 */
[----:B------:R-:W-:Y:S02]  /*20680*/  FSEL R6, R6, RZ, P1 ;  /* 0x000000ff06067208 */ /* 0x000fe40000800000 */
[----:B------:R-:W-:Y:S03]  /*20690*/  LOP3.LUT P4, RZ, R232, 0x1000000, RZ, 0xc0, !PT ;  /* 0x01000000e8ff7812 */ /* 0x000fe6000788c0ff */
[--C-:B------:R-:W-:Y:S02]  /*206a0*/  FFMA.FTZ R240, R69, c[0x0][0x23c], -R6.reuse ;  /* 0x00008f0045f07a23 */ /* 0x100fe40000010806 */
[--C-:B------:R-:W-:Y:S02]  /*206b0*/  FFMA.FTZ R237, R68, c[0x0][0x23c], -R6.reuse ;  /* 0x00008f0044ed7a23 */ /* 0x100fe40000010806 */
[--C-:B------:R-:W-:Y:S02]  /*206c0*/  FFMA.FTZ R94, R219, c[0x0][0x23c], -R6.reuse ;  /* 0x00008f00db5e7a23 */ /* 0x100fe40000010806 */
[--C-:B------:R-:W-:Y:S01]  /*206d0*/  FFMA.FTZ R97, R228, c[0x0][0x23c], -R6.reuse ;  /* 0x00008f00e4617a23 */ /* 0x100fe20000010806 */
[----:B-1----:R-:W-:Y:S01]  /*206e0*/  FMNMX.FTZ R72, R2, R72, !PT ;  /* 0x0000004802487209 */ /* 0x002fe20007810000 */
[--C-:B------:R-:W-:Y:S01]  /*206f0*/  FFMA.FTZ R2, R250, c[0x0][0x23c], -R6.reuse ;  /* 0x00008f00fa027a23 */ /* 0x100fe20000010806 */
[----:B------:R-:W-:Y:S01]  /*20700*/  MUFU.EX2 R105, R94 ;  /* 0x0000005e00697308 */ /* 0x000fe20000000800 */
[--C-:B------:R-:W-:Y:S01]  /*20710*/  FFMA.FTZ R93, R227, c[0x0][0x23c], -R6.reuse ;  /* 0x00008f00e35d7a23 */ /* 0x100fe20000010806 */
[----:B--2---:R-:W-:Y:S01]  /*20720*/  FMNMX.FTZ R3, R238, R3, !PT ;  /* 0x00000003ee037209 */ /* 0x004fe20007810000 */
[----:B------:R-:W-:Y:S01]  /*20730*/  FMUL.FTZ R7, R72, c[0x0][0x23c] ;  /* 0x00008f0048077a20 */ /* 0x000fe20000410000 */
[----:B------:R1:W-:Y:S01]  /*20740*/  STL [R1+0x11c], R238 ;  /* 0x00011cee01007387 */ /* 0x0003e20000100800 */
[--C-:B------:R-:W-:Y:S01]  /*20750*/  FFMA.FTZ R92, R226, c[0x0][0x23c], -R6.reuse ;  /* 0x00008f00e25c7a23 */ /* 0x100fe20000010806 */
[----:B------:R-:W-:Y:S01]  /*20760*/  FMNMX.FTZ R3, R29, R3, !PT ;  /* 0x000000031d037209 */ /* 0x000fe20007810000 */
[--C-:B------:R-:W-:Y:S02]  /*20770*/  FFMA.FTZ R109, R225, c[0x0][0x23c], -R6.reuse ;  /* 0x00008f00e16d7a23 */ /* 0x100fe40000010806 */
[--C-:B------:R-:W-:Y:S01]  /*20780*/  FFMA.FTZ R126, R224, c[0x0][0x23c], -R6.reuse ;  /* 0x00008f00e07e7a23 */ /* 0x100fe20000010806 */
[----:B------:R-:W-:Y:S01]  /*20790*/  FMNMX.FTZ R3, R27, R3, !PT ;  /* 0x000000031b037209 */ /* 0x000fe20007810000 */
[--C-:B------:R-:W-:Y:S01]  /*207a0*/  FFMA.FTZ R123, R223, c[0x0][0x23c], -R6.reuse ;  /* 0x00008f00df7b7a23 */ /* 0x100fe20000010806 */
[----:B------:R-:W-:Y:S01]  /*207b0*/  MUFU.EX2 R90, R2 ;  /* 0x00000002005a7308 */ /* 0x000fe20000000800 */
[--C-:B------:R-:W-:Y:S01]  /*207c0*/  FFMA.FTZ R122, R49, c[0x0][0x23c], -R6.reuse ;  /* 0x00008f00317a7a23 */ /* 0x100fe20000010806 */
[----:B------:R-:W-:Y:S01]  /*207d0*/  FMNMX.FTZ R0, R244, R3, !PT ;  /* 0x00000003f4007209 */ /* 0x000fe20007810000 */
[--C-:B------:R-:W-:Y:S01]  /*207e0*/  FFMA.FTZ R250, R53, c[0x0][0x23c], -R6.reuse ;  /* 0x00008f0035fa7a23 */ /* 0x100fe20000010806 */
[----:B------:R-:W-:Y:S01]  /*207f0*/  FMNMX.FTZ R3, R208, R4, !PT ;  /* 0x00000004d0037209 */ /* 0x000fe20007810000 */
[----:B------:R-:W-:Y:S01]  /*20800*/  IMAD.MOV.U32 R4, RZ, RZ, R5 ;  /* 0x000000ffff047224 */ /* 0x000fe200078e0005 */
[----:B------:R-:W-:Y:S01]  /*20810*/  FMNMX.FTZ R0, R220, R0, !PT ;  /* 0x00000000dc007209 */ /* 0x000fe20007810000 */
[--C-:B------:R-:W-:Y:S01]  /*20820*/  FFMA.FTZ R41, R80, c[0x0][0x23c], -R6.reuse ;  /* 0x00008f0050297a23 */ /* 0x100fe20000010806 */
[----:B------:R-:W-:Y:S01]  /*20830*/  FMNMX.FTZ R3, R202, R3, !PT ;  /* 0x00000003ca037209 */ /* 0x000fe20007810000 */
[--C-:B------:R-:W-:Y:S01]  /*20840*/  FFMA.FTZ R29, R84, c[0x0][0x23c], -R6.reuse ;  /* 0x00008f00541d7a23 */ /* 0x100fe20000010806 */
[----:B------:R-:W-:Y:S01]  /*20850*/  FMNMX.FTZ R0, R58, R0, !PT ;  /* 0x000000003a007209 */ /* 0x000fe20007810000 */
[--C-:B------:R-:W-:Y:S01]  /*20860*/  FFMA.FTZ R225, R85, c[0x0][0x23c], -R6.reuse ;  /* 0x00008f0055e17a23 */ /* 0x100fe20000010806 */
[----:B------:R-:W2:Y:S01]  /*20870*/  I2F R5, R4 ;  /* 0x0000000400057306 */ /* 0x000ea20000201400 */
        /* <DEDUP_REMOVED lines=8> */
[--C-:B-1----:R-:W-:Y:S01]  /*20900*/  FFMA.FTZ R238, R96, c[0x0][0x23c], -R6.reuse ;  /* 0x00008f0060ee7a23 */ /* 0x102fe20000010806 */
[----:B------:R-:W-:Y:S01]  /*20910*/  FMNMX.FTZ R0, R26, R0, !PT ;  /* 0x000000001a007209 */ /* 0x000fe20007810000 */
[--C-:B------:R-:W-:Y:S01]  /*20920*/  FFMA.FTZ R61, R112, c[0x0][0x23c], -R6.reuse ;  /* 0x00008f00703d7a23 */ /* 0x100fe20000010806 */
[----:B------:R-:W1:Y:S01]  /*20930*/  MUFU.EX2 R101, R3 ;  /* 0x0000000300657308 */ /* 0x000e620000000800 */
        /* <DEDUP_REMOVED lines=11> */
[----:B--2---:R-:W-:Y:S01]  /*209f0*/  FFMA.FTZ R127, R5, -UR35, R127 ;  /* 0x80000023057f7c23 */ /* 0x004fe2000801007f */
[----:B------:R-:W-:Y:S02]  /*20a00*/  FMNMX.FTZ R71, R125, R71, !PT ;  /* 0x000000477d477209 */ /* 0x000fe40007810000 */
[----:B------:R-:W-:Y:S02]  /*20a10*/  FMNMX.FTZ R0, R14, R0, !PT ;  /* 0x000000000e007209 */ /* 0x000fe40007810000 */
[----:B------:R-:W-:Y:S01]  /*20a20*/  FSEL R74, R127, -INF , !P0 ;  /* 0xff8000007f4a7808 */ /* 0x000fe20004000000 */
[----:B------:R-:W2:Y:S01]  /*20a30*/  SHFL.BFLY PT, R4, R71, 0x2, 0x1f ;  /* 0x0c401f0047047f89 */ /* 0x000ea200000e0000 */
[----:B------:R-:W-:Y:S02]  /*20a40*/  FMNMX.FTZ R0, R217, R0, !PT ;  /* 0x00000000d9007209 */ /* 0x000fe40007810000 */
[----:B------:R-:W-:Y:S01]  /*20a50*/  FSETP.NEU.FTZ.AND P0, PT, R72, -INF , PT ;  /* 0xff8000004800780b */ /* 0x000fe20003f1d000 */
[----:B------:R-:W-:Y:S01]  /*20a60*/  MUFU.EX2 R110, R92 ;  /* 0x0000005c006e7308 */ /* 0x000fe20000000800 */
[----:B------:R-:W-:Y:S02]  /*20a70*/  FMNMX.FTZ R0, R74, R0, !PT ;  /* 0x000000004a007209 */ /* 0x000fe40007810000 */
[----:B------:R-:W-:Y:S02]  /*20a80*/  FSEL R7, R7, RZ, P0 ;  /* 0x000000ff07077208 */ /* 0x000fe40000000000 */
[----:B-1----:R-:W-:Y:S01]  /*20a90*/  F2FP.BF16.PACK_AB R76, R101, R90 ;  /* 0x0000005a654c723e */ /* 0x002fe200000010ff */
[----:B------:R-:W1:Y:S02]  /*20aa0*/  SHFL.BFLY PT, R2, R0, 0x2, 0x1f ;  /* 0x0c401f0000027f89 */ /* 0x000e6400000e0000 */
[--C-:B------:R-:W-:Y:S02]  /*20ab0*/  FFMA.FTZ R3, R197, c[0x0][0x23c], -R7.reuse ;  /* 0x00008f00c5037a23 */ /* 0x100fe40000010807 */
[--C-:B------:R-:W-:Y:S01]  /*20ac0*/  FFMA.FTZ R89, R22, c[0x0][0x23c], -R7.reuse ;  /* 0x00008f0016597a23 */ /* 0x100fe20000010807 */
[----:B------:R-:W-:Y:S01]  /*20ad0*/  MUFU.EX2 R109, R109 ;  /* 0x0000006d006d7308 */ /* 0x000fe20000000800 */
[--C-:B------:R-:W-:Y:S02]  /*20ae0*/  FFMA.FTZ R88, R23, c[0x0][0x23c], -R7.reuse ;  /* 0x00008f0017587a23 */ /* 0x100fe40000010807 */
[--C-:B------:R-:W-:Y:S01]  /*20af0*/  FFMA.FTZ R128, R21, c[0x0][0x23c], -R7.reuse ;  /* 0x00008f0015807a23 */ /* 0x100fe20000010807 */
[----:B------:R-:W2:Y:S01]  /*20b00*/  LDL.LU R197, [R1+0x128] ;  /* 0x0001280001c57983 */ /* 0x000ea20000300800 */
[--C-:B------:R-:W-:Y:S02]  /*20b10*/  FFMA.FTZ R85, R34, c[0x0][0x23c], -R7.reuse ;  /* 0x00008f0022557a23 */ /* 0x100fe40000010807 */
[--C-:B------:R-:W-:Y:S02]  /*20b20*/  FFMA.FTZ R84, R35, c[0x0][0x23c], -R7.reuse ;  /* 0x00008f0023547a23 */ /* 0x100fe40000010807 */
[--C-:B------:R-:W-:Y:S01]  /*20b30*/  FFMA.FTZ R111, R38, c[0x0][0x23c], -R7.reuse ;  /* 0x00008f00266f7a23 */ /* 0x100fe20000010807 */
[----:B------:R4:W-:Y:S01]  /*20b40*/  MUFU.EX2 R95, R3 ;  /* 0x00000003005f7308 */ /* 0x0009e20000000800 */
[--C-:B------:R-:W-:Y:S01]  /*20b50*/  FFMA.FTZ R106, R39, c[0x0][0x23c], -R7.reuse ;  /* 0x00008f00276a7a23 */ /* 0x100fe20000010807 */
[----:B--2---:R-:W-:Y:S01]  /*20b60*/  FMNMX.FTZ R71, R71, R4, !PT ;  /* 0x0000000447477209 */ /* 0x004fe20007810000 */
[--C-:B------:R-:W-:Y:S02]  /*20b70*/  FFMA.FTZ R104, R50, c[0x0][0x23c], -R7.reuse ;  /* 0x00008f0032687a23 */ /* 0x100fe40000010807 */
[--C-:B------:R-:W-:Y:S02]  /*20b80*/  FFMA.FTZ R96, R51, c[0x0][0x23c], -R7.reuse ;  /* 0x00008f0033607a23 */ /* 0x100fe40000010807 */
[--C-:B------:R-:W-:Y:S01]  /*20b90*/  FFMA.FTZ R117, R54, c[0x0][0x23c], -R7.reuse ;  /* 0x00008f0036757a23 */ /* 0x100fe20000010807 */
[----:B------:R-:W2:Y:S01]  /*20ba0*/  SHFL.BFLY PT, R5, R71, 0x1, 0x1f ;  /* 0x0c201f0047057f89 */ /* 0x000ea200000e0000 */
[--C-:B------:R-:W-:Y:S01]  /*20bb0*/  FFMA.FTZ R116, R55, c[0x0][0x23c], -R7.reuse ;  /* 0x00008f0037747a23 */ /* 0x100fe20000010807 */
[----:B-1----:R-:W-:Y:S01]  /*20bc0*/  FMNMX.FTZ R0, R0, R2, !PT ;  /* 0x0000000200007209 */ /* 0x002fe20007810000 */
[----:B------:R-:W-:Y:S01]  /*20bd0*/  FFMA.FTZ R2, R199, c[0x0][0x23c], -R6 ;  /* 0x00008f00c7027a23 */ /* 0x000fe20000010806 */
[----:B------:R-:W-:Y:S01]  /*20be0*/  MUFU.EX2 R111, R111 ;  /* 0x0000006f006f7308 */ /* 0x000fe20000000800 */
[--C-:B------:R-:W-:Y:S02]  /*20bf0*/  FFMA.FTZ R113, R66, c[0x0][0x23c], -R7.reuse ;  /* 0x00008f0042717a23 */ /* 0x100fe40000010807 */
[--C-:B------:R-:W-:Y:S01]  /*20c00*/  FFMA.FTZ R112, R67, c[0x0][0x23c], -R7.reuse ;  /* 0x00008f0043707a23 */ /* 0x100fe20000010807 */
[----:B------:R-:W1:Y:S01]  /*20c10*/  SHFL.BFLY PT, R4, R0, 0x1, 0x1f ;  /* 0x0c201f0000047f89 */ /* 0x000e6200000e0000 */
[--C-:B------:R-:W-:Y:S02]  /*20c20*/  FFMA.FTZ R129, R24, c[0x0][0x23c], -R7.reuse ;  /* 0x00008f0018817a23 */ /* 0x100fe40000010807 */
[--C-:B------:R-:W-:Y:S02]  /*20c30*/  FFMA.FTZ R127, R82, c[0x0][0x23c], -R7.reuse ;  /* 0x00008f00527f7a23 */ /* 0x100fe40000010807 */
[--C-:B------:R-:W-:Y:S01]  /*20c40*/  FFMA.FTZ R224, R86, c[0x0][0x23c], -R7.reuse ;  /* 0x00008f0056e07a23 */ /* 0x100fe20000010807 */
[----:B------:R1:W-:Y:S01]  /*20c50*/  MUFU.EX2 R120, R2 ;  /* 0x0000000200787308 */ /* 0x0003e20000000800 */
[--C-:B------:R-:W-:Y:S02]  /*20c60*/  FFMA.FTZ R243, R98, c[0x0][0x23c], -R7.reuse ;  /* 0x00008f0062f37a23 */ /* 0x100fe40000010807 */
[--C-:B----4-:R-:W-:Y:S02]  /*20c70*/  FFMA.FTZ R3, R33, c[0x0][0x23c], -R7.reuse ;  /* 0x00008f0021037a23 */ /* 0x110fe40000010807 */
[--C-:B------:R-:W-:Y:S02]  /*20c80*/  FFMA.FTZ R33, R87, c[0x0][0x23c], -R7.reuse ;  /* 0x00008f0057217a23 */ /* 0x100fe40000010807 */
[----:B------:R-:W-:Y:S02]  /*20c90*/  IMAD.MOV.U32 R87, RZ, RZ, R218 ;  /* 0x000000ffff577224 */ /* 0x000fe400078e00da */
[--C-:B------:R-:W-:Y:S01]  /*20ca0*/  FFMA.FTZ R48, R99, c[0x0][0x23c], -R7.reuse ;  /* 0x00008f0063307a23 */ /* 0x100fe20000010807 */
[----:B------:R-:W4:Y:S01]  /*20cb0*/  MUFU.EX2 R239, R3 ;  /* 0x0000000300ef7308 */ /* 0x000f220000000800 */
[----:B------:R-:W-:Y:S01]  /*20cc0*/  IMAD.MOV.U32 R99, RZ, RZ, R222 ;  /* 0x000000ffff637224 */ /* 0x000fe200078e00de */
[----:B--2---:R-:W-:Y:S01]  /*20cd0*/  FMNMX.FTZ R71, R71, R5, !PT ;  /* 0x0000000547477209 */ /* 0x004fe20007810000 */
[--C-:B------:R-:W-:Y:S02]  /*20ce0*/  FFMA.FTZ R102, R102, c[0x0][0x23c], -R7.reuse ;  /* 0x00008f0066667a23 */ /* 0x100fe40000010807 */
[--C-:B------:R-:W-:Y:S01]  /*20cf0*/  FFMA.FTZ R222, R103, c[0x0][0x23c], -R7.reuse ;  /* 0x00008f0067de7a23 */ /* 0x100fe20000010807 */
[C---:B------:R-:W-:Y:S01]  /*20d00*/  FSETP.NEU.FTZ.AND P2, PT, R71.reuse, -INF , PT ;  /* 0xff8000004700780b */ /* 0x040fe20003f5d000 */
[----:B------:R-:W-:Y:S01]  /*20d10*/  FMUL.FTZ R75, R71, c[0x0][0x23c] ;  /* 0x00008f00474b7a20 */ /* 0x000fe20000410000 */
[----:B-1----:R-:W-:Y:S01]  /*20d20*/  FMNMX.FTZ R70, R0, R4, !PT ;  /* 0x0000000400467209 */ /* 0x002fe20007810000 */
[--C-:B------:R-:W-:Y:S01]  /*20d30*/  FFMA.FTZ R245, R114, c[0x0][0x23c], -R7.reuse ;  /* 0x00008f0072f57a23 */ /* 0x100fe20000010807 */
[----:B------:R-:W-:Y:S01]  /*20d40*/  MUFU.EX2 R103, R93 ;  /* 0x0000005d00677308 */ /* 0x000fe20000000800 */
[--C-:B------:R-:W-:Y:S01]  /*20d50*/  FFMA.FTZ R115, R115, c[0x0][0x23c], -R7.reuse ;  /* 0x00008f0073737a23 */ /* 0x100fe20000010807 */
[----:B------:R-:W-:Y:S01]  /*20d60*/  FSEL R75, R75, RZ, P2 ;  /* 0x000000ff4b4b7208 */ /* 0x000fe20001000000 */
[----:B------:R-:W-:Y:S02]  /*20d70*/  FMUL.FTZ R100, R70, c[0x0][0x23c] ;  /* 0x00008f0046647a20 */ /* 0x000fe40000410000 */
[----:B------:R-:W-:Y:S02]  /*20d80*/  FFMA.FTZ R2, R32, c[0x0][0x23c], -R7 ;  /* 0x00008f0020027a23 */ /* 0x000fe40000010807 */
[--C-:B------:R-:W-:Y:S02]  /*20d90*/  FFMA.FTZ R5, R246, c[0x0][0x23c], -R75.reuse ;  /* 0x00008f00f6057a23 */ /* 0x100fe4000001084b */
[--C-:B------:R-:W-:Y:S01]  /*20da0*/  FFMA.FTZ R10, R12, c[0x0][0x23c], -R75.reuse ;  /* 0x00008f000c0a7a23 */ /* 0x100fe2000001084b */
[----:B------:R1:W-:Y:S01]  /*20db0*/  MUFU.EX2 R107, R2 ;  /* 0x00000002006b7308 */ /* 0x0003e20000000800 */
[--C-:B------:R-:W-:Y:S02]  /*20dc0*/  FFMA.FTZ R246, R81, c[0x0][0x23c], -R6.reuse ;  /* 0x00008f0051f67a23 */ /* 0x100fe40000010806 */
[----:B------:R-:W-:Y:S01]  /*20dd0*/  FFMA.FTZ R9, R13, c[0x0][0x23c], -R75 ;  /* 0x00008f000d097a23 */ /* 0x000fe2000001084b */
[----:B----4-:R-:W-:Y:S01]  /*20de0*/  F2FP.BF16.PACK_AB R77, R239, R95 ;  /* 0x0000005fef4d723e */ /* 0x010fe200000010ff */
[----:B------:R-:W-:Y:S02]  /*20df0*/  FFMA.FTZ R3, R198, c[0x0][0x23c], -R6 ;  /* 0x00008f00c6037a23 */ /* 0x000fe40000010806 */
[--C-:B------:R-:W-:Y:S01]  /*20e00*/  FFMA.FTZ R227, R118, c[0x0][0x23c], -R7.reuse ;  /* 0x00008f0076e37a23 */ /* 0x100fe20000010807 */
[----:B------:R-:W2:Y:S01]  /*20e10*/  LDL.LU R198, [R1+0x124] ;  /* 0x0001240001c67983 */ /* 0x000ea20000300800 */
[--C-:B------:R-:W-:Y:S01]  /*20e20*/  FFMA.FTZ R228, R119, c[0x0][0x23c], -R7.reuse ;  /* 0x00008f0077e47a23 */ /* 0x100fe20000010807 */
[----:B------:R4:W4:Y:S01]  /*20e30*/  MUFU.EX2 R108, R3 ;  /* 0x00000003006c7308 */ /* 0x0009220000000800 */
[----:B------:R-:W-:Y:S01]  /*20e40*/  FFMA.FTZ R234, R130, c[0x0][0x23c], -R7 ;  /* 0x00008f0082ea7a23 */ /* 0x000fe20000010807 */
[----:B------:R-:W2:Y:S01]  /*20e50*/  LDL.LU R199, [R1+0x120] ;  /* 0x0001200001c77983 */ /* 0x000ea20000300800 */
[----:B------:R-:W-:Y:S02]  /*20e60*/  IMAD.MOV.U32 R118, RZ, RZ, R14 ;  /* 0x000000ffff767224 */ /* 0x000fe400078e000e */
[----:B------:R-:W-:Y:S02]  /*20e70*/  IMAD.MOV.U32 R86, RZ, RZ, R16 ;  /* 0x000000ffff567224 */ /* 0x000fe400078e0010 */
[----:B------:R-:W-:Y:S02]  /*20e80*/  IMAD.MOV.U32 R130, RZ, RZ, R57 ;  /* 0x000000ffff827224 */ /* 0x000fe400078e0039 */
[--C-:B------:R-:W-:Y:S01]  /*20e90*/  FFMA.FTZ R247, R247, c[0x0][0x23c], -R75.reuse ;  /* 0x00008f00f7f77a23 */ /* 0x100fe2000001084b */
[----:B------:R4:W-:Y:S01]  /*20ea0*/  MUFU.EX2 R91, R5 ;  /* 0x00000005005b7308 */ /* 0x0009e20000000800 */
[--C-:B------:R-:W-:Y:S02]  /*20eb0*/  FFMA.FTZ R201, R201, c[0x0][0x23c], -R75.reuse ;  /* 0x00008f00c9c97a23 */ /* 0x100fe4000001084b */
[----:B------:R-:W-:Y:S02]  /*20ec0*/  FFMA.FTZ R200, R200, c[0x0][0x23c], -R75 ;  /* 0x00008f00c8c87a23 */ /* 0x000fe4000001084b */
[----:B-1----:R-:W-:Y:S05]  /*20ed0*/  FFMA.FTZ R2, R19, c[0x0][0x23c], -R7 ;  /* 0x00008f0013027a23 */ /* 0x002fea0000010807 */
[----:B------:R1:W1:Y:S01]  /*20ee0*/  MUFU.EX2 R45, R2 ;  /* 0x00000002002d7308 */ /* 0x0002620000000800 */
[----:B----4-:R-:W-:Y:S02]  /*20ef0*/  FSEL R3, R73, RZ, P1 ;  /* 0x000000ff49037208 */ /* 0x010fe40000800000 */
[----:B------:R-:W-:Y:S07]  /*20f00*/  F2FP.BF16.PACK_AB R78, R120, R108 ;  /* 0x0000006c784e723e */ /* 0x000fee00000010ff */
[----:B------:R4:W-:Y:S01]  /*20f10*/  MUFU.EX2 R219, R10 ;  /* 0x0000000a00db7308 */ /* 0x0009e20000000800 */
[----:B------:R-:W-:Y:S02]  /*20f20*/  FADD.FTZ R5, -R3, R132 ;  /* 0x0000008403057221 */ /* 0x000fe40000010100 */
[----:B------:R-:W-:Y:S02]  /*20f30*/  FFMA.FTZ R3, R18, c[0x0][0x23c], -R75 ;  /* 0x00008f0012037a23 */ /* 0x000fe4000001084b */
[----:B------:R-:W-:Y:S02]  /*20f40*/  IMAD.MOV.U32 R132, RZ, RZ, R212 ;  /* 0x000000ffff847224 */ /* 0x000fe400078e00d4 */
[----:B------:R-:W-:Y:S03]  /*20f50*/  FFMA.FTZ R212, R131, c[0x0][0x23c], -R7 ;  /* 0x00008f0083d47a23 */ /* 0x000fe60000010807 */
[----:B------:R4:W4:Y:S01]  /*20f60*/  MUFU.EX2 R11, R3 ;  /* 0x00000003000b7308 */ /* 0x0009220000000800 */
[----:B------:R-:W-:Y:S01]  /*20f70*/  IMAD.MOV.U32 R131, RZ, RZ, R47 ;  /* 0x000000ffff837224 */ /* 0x000fe200078e002f */
[----:B-1----:R-:W-:Y:S02]  /*20f80*/  FSEL R2, R72, RZ, P0 ;  /* 0x000000ff48027208 */ /* 0x002fe40000000000 */
[----:B------:R-:W-:Y:S02]  /*20f90*/  FSETP.NEU.FTZ.AND P0, PT, R70, -INF , PT ;  /* 0xff8000004600780b */ /* 0x000fe40003f1d000 */
[----:B------:R-:W-:Y:S01]  /*20fa0*/  F2FP.BF16.PACK_AB R79, R45, R107 ;  /* 0x0000006b2d4f723e */ /* 0x000fe200000010ff */
[----:B------:R-:W-:Y:S01]  /*20fb0*/  FADD.FTZ R4, -R2, R133 ;  /* 0x0000008502047221 */ /* 0x000fe20000010100 */
[----:B------:R-:W-:Y:S01]  /*20fc0*/  FSEL R0, R70, RZ, P0 ;  /* 0x000000ff46007208 */ /* 0x000fe20000000000 */
[----:B------:R-:W-:Y:S01]  /*20fd0*/  FFMA.FTZ R133, R83, c[0x0][0x23c], -R7 ;  /* 0x00008f0053857a23 */ /* 0x000fe20000010807 */
[----:B------:R-:W-:Y:S01]  /*20fe0*/  FSEL R100, R100, RZ, P0 ;  /* 0x000000ff64647208 */ /* 0x000fe20000000000 */
[----:B------:R-:W-:Y:S01]  /*20ff0*/  LDSM.16.MT88.4 R80, [R215+0x8000] ;  /* 0x00800000d750783b */ /* 0x000fe20000004200 */
[----:B----4-:R-:W-:Y:S01]  /*21000*/  FFMA.FTZ R10, R37, c[0x0][0x23c], -R6 ;  /* 0x00008f00250a7a23 */ /* 0x010fe20000010806 */
[----:B------:R-:W-:Y:S01]  /*21010*/  FSEL R2, R71, RZ, P2 ;  /* 0x000000ff47027208 */ /* 0x000fe20001000000 */
[----:B------:R-:W1:Y:S01]  /*21020*/  MUFU.EX2 R56, R9 ;  /* 0x0000000900387308 */ /* 0x000e620000000800 */
[----:B------:R-:W-:Y:S01]  /*21030*/  FFMA.FTZ R8, R230, c[0x0][0x23c], -R100 ;  /* 0x00008f00e6087a23 */ /* 0x000fe20000010864 */
[----:B------:R-:W-:Y:S01]  /*21040*/  PLOP3.LUT P0, PT, PT, PT, UP0, 0x80, 0x0 ;  /* 0x000000000000781c */ /* 0x000fe20003f0f008 */
[----:B------:R-:W-:Y:S02]  /*21050*/  IMAD.MOV.U32 R119, RZ, RZ, R10 ;  /* 0x000000ffff777224 */ /* 0x000fe400078e000a */
[----:B------:R-:W-:Y:S01]  /*21060*/  LDSM.16.MT88.4 R36, [R216+0x8000] ;  /* 0x00800000d824783b */ /* 0x000fe20000004200 */
[----:B------:R-:W-:Y:S04]  /*21070*/  FADD.FTZ R3, -R2, R134 ;  /* 0x0000008602037221 */ /* 0x000fe80000010100 */
[----:B------:R-:W-:Y:S01]  /*21080*/  MUFU.EX2 R230, R8 ;  /* 0x0000000800e67308 */ /* 0x000fe20000000800 */
[----:B------:R-:W-:Y:S02]  /*21090*/  FADD.FTZ R2, -R0, R135 ;  /* 0x0000008700027221 */ /* 0x000fe40000010100 */
[----:B------:R-:W-:Y:S02]  /*210a0*/  FFMA.FTZ R0, R20, c[0x0][0x23c], -R100 ;  /* 0x00008f0014007a23 */ /* 0x000fe40000010864 */
[--C-:B------:R-:W-:Y:S01]  /*210b0*/  FFMA.FTZ R134, R52, c[0x0][0x23c], -R6.reuse ;  /* 0x00008f0034867a23 */ /* 0x100fe20000010806 */
[----:B------:R-:W4:Y:S01]  /*210c0*/  LDSM.16.MT88.4 R20, [R213+0x8000] ;  /* 0x00800000d514783b */ /* 0x000f220000004200 */
[----:B------:R-:W-:Y:S02]  /*210d0*/  FFMA.FTZ R135, R65, c[0x0][0x23c], -R6 ;  /* 0x00008f0041877a23 */ /* 0x000fe40000010806 */
[----:B------:R-:W-:Y:S01]  /*210e0*/  IMAD.MOV.U32 R98, RZ, RZ, R11 ;  /* 0x000000ffff627224 */ /* 0x000fe200078e000b */
[----:B------:R4:W4:Y:S04]  /*210f0*/  MUFU.EX2 R236, R0 ;  /* 0x0000000000ec7308 */ /* 0x0009280000000800 */
[----:B------:R-:W2:Y:S01]  /*21100*/  LDSM.16.MT88.4 R52, [R214+0x8000] ;  /* 0x00800000d634783b */ /* 0x000ea20000004200 */
[----:B-1----:R-:W-:Y:S02]  /*21110*/  F2FP.BF16.PACK_AB R66, R56, R219 ;  /* 0x000000db3842723e */ /* 0x002fe400000010ff */
[----:B------:R-:W-:Y:S03]  /*21120*/  F2FP.BF16.PACK_AB R64, R98, R91 ;  /* 0x0000005b6240723e */ /* 0x000fe600000010ff */
[----:B------:R-:W-:Y:S10]  /*21130*/  MUFU.EX2 R114, R89 ;  /* 0x0000005900727308 */ /* 0x000ff40000000800 */
[----:B------:R-:W-:Y:S01]  /*21140*/  MUFU.EX2 R250, R250 ;  /* 0x000000fa00fa7308 */ /* 0x000fe20000000800 */
[----:B----4-:R-:W-:Y:S01]  /*21150*/  FMUL.FTZ R0, R5, c[0x0][0x23c] ;  /* 0x00008f0005007a20 */ /* 0x010fe20000410000 */
[----:B------:R-:W-:Y:S08]  /*21160*/  F2FP.BF16.PACK_AB R65, R236, R230 ;  /* 0x000000e6ec41723e */ /* 0x000ff000000010ff */
[----:B------:R1:W4:Y:S10]  /*21170*/  MUFU.EX2 R69, R0 ;  /* 0x0000000000457308 */ /* 0x0003340000000800 */
[----:B------:R-:W-:Y:S01]  /*21180*/  MUFU.EX2 R249, R249 ;  /* 0x000000f900f97308 */ /* 0x000fe20000000800 */
[----:B-1----:R-:W-:Y:S02]  /*21190*/  FMUL.FTZ R0, R4, c[0x0][0x23c] ;  /* 0x00008f0004007a20 */ /* 0x002fe40000410000 */
[C---:B----4-:R-:W-:Y:S02]  /*211a0*/  FMUL.FTZ R5, R69.reuse, R141 ;  /* 0x0000008d45057220 */ /* 0x050fe40000410000 */
[C---:B------:R-:W-:Y:S05]  /*211b0*/  FMUL.FTZ R4, R69.reuse, R140 ;  /* 0x0000008c45047220 */ /* 0x040fea0000410000 */
[----:B------:R1:W4:Y:S01]  /*211c0*/  MUFU.EX2 R68, R0 ;  /* 0x0000000000447308 */ /* 0x0003220000000800 */
[C---:B------:R-:W-:Y:S02]  /*211d0*/  FMUL.FTZ R16, R69.reuse, R144 ;  /* 0x0000009045107220 */ /* 0x040fe40000410000 */
[C---:B------:R-:W-:Y:S02]  /*211e0*/  FMUL.FTZ R17, R69.reuse, R145 ;  /* 0x0000009145117220 */ /* 0x040fe40000410000 */
[----:B------:R-:W-:Y:S02]  /*211f0*/  IMAD.MOV.U32 R145, RZ, RZ, R27 ;  /* 0x000000ffff917224 */ /* 0x000fe400078e001b */
[----:B------:R-:W-:Y:S02]  /*21200*/  IMAD.MOV.U32 R140, RZ, RZ, R40 ;  /* 0x000000ffff8c7224 */ /* 0x000fe400078e0028 */
[C---:B------:R-:W-:Y:S01]  /*21210*/  FMUL.FTZ R32, R69.reuse, R160 ;  /* 0x000000a045207220 */ /* 0x040fe20000410000 */
[----:B------:R-:W-:Y:S01]  /*21220*/  MUFU.EX2 R144, R85 ;  /* 0x0000005500907308 */ /* 0x000fe20000000800 */
[----:B------:R-:W-:Y:S02]  /*21230*/  IMAD.MOV.U32 R160, RZ, RZ, R61 ;  /* 0x000000ffffa07224 */ /* 0x000fe400078e003d */
[----:B------:R-:W-:Y:S02]  /*21240*/  FMUL.FTZ R49, R69, R177 ;  /* 0x000000b145317220 */ /* 0x000fe40000410000 */
[----:B-1----:R-:W-:Y:S02]  /*21250*/  FMUL.FTZ R0, R3, c[0x0][0x23c] ;  /* 0x00008f0003007a20 */ /* 0x002fe40000410000 */
[C---:B----4-:R-:W-:Y:S02]  /*21260*/  FMUL.FTZ R6, R68.reuse, R142 ;  /* 0x0000008e44067220 */ /* 0x050fe40000410000 */
[C---:B------:R-:W-:Y:S01]  /*21270*/  FMUL.FTZ R19, R68.reuse, R147 ;  /* 0x0000009344137220 */ /* 0x040fe20000410000 */
[----:B------:R1:W4:Y:S01]  /*21280*/  MUFU.EX2 R3, R0 ;  /* 0x0000000000037308 */ /* 0x0003220000000800 */
[C---:B------:R-:W-:Y:S02]  /*21290*/  FMUL.FTZ R7, R68.reuse, R143 ;  /* 0x0000008f44077220 */ /* 0x040fe40000410000 */
[C---:B------:R-:W-:Y:S02]  /*212a0*/  FMUL.FTZ R18, R68.reuse, R146 ;  /* 0x0000009244127220 */ /* 0x040fe40000410000 */
[C---:B------:R-:W-:Y:S02]  /*212b0*/  FMUL.FTZ R34, R68.reuse, R162 ;  /* 0x000000a244227220 */ /* 0x040fe40000410000 */
[----:B------:R-:W-:Y:S01]  /*212c0*/  IMAD.MOV.U32 R162, RZ, RZ, R60 ;  /* 0x000000ffffa27224 */ /* 0x000fe200078e003c */
[-C--:B------:R-:W-:Y:S01]  /*212d0*/  HMMA.16816.F32.BF16 R4, R76, R20.reuse, R4 ;  /* 0x000000144c04723c */ /* 0x080fe20000041804 */
[----:B------:R-:W-:Y:S01]  /*212e0*/  IMAD.MOV.U32 R146, RZ, RZ, R42 ;  /* 0x000000ffff927224 */ /* 0x000fe200078e002a */
[----:B------:R-:W-:Y:S01]  /*212f0*/  MUFU.EX2 R143, R88 ;  /* 0x00000058008f7308 */ /* 0x000fe20000000800 */
[C---:B------:R-:W-:Y:S02]  /*21300*/  FMUL.FTZ R35, R68.reuse, R163 ;  /* 0x000000a344237220 */ /* 0x040fe40000410000 */
[C---:B------:R-:W-:Y:S02]  /*21310*/  FMUL.FTZ R50, R68.reuse, R178 ;  /* 0x000000b244327220 */ /* 0x040fe40000410000 */
[----:B------:R-:W-:Y:S02]  /*21320*/  FMUL.FTZ R51, R68, R179 ;  /* 0x000000b344337220 */ /* 0x000fe40000410000 */
[----:B------:R-:W-:Y:S03]  /*21330*/  IMAD.MOV.U32 R163, RZ, RZ, R59 ;  /* 0x000000ffffa37224 */ /* 0x000fe600078e003b */
[----:B------:R-:W-:Y:S01]  /*21340*/  MUFU.EX2 R178, R96 ;  /* 0x0000006000b27308 */ /* 0x000fe20000000800 */
[----:B-1----:R-:W-:Y:S02]  /*21350*/  FMUL.FTZ R0, R2, c[0x0][0x23c] ;  /* 0x00008f0002007a20 */ /* 0x002fe40000410000 */
[----:B------:R-:W-:Y:S02]  /*21360*/  FFMA.FTZ R2, R25, c[0x0][0x23c], -R100 ;  /* 0x00008f0019027a23 */ /* 0x000fe40000010864 */
[C---:B----4-:R-:W-:Y:S02]  /*21370*/  FMUL.FTZ R12, R3.reuse, R148 ;  /* 0x00000094030c7220 */ /* 0x050fe40000410000 */
[C---:B------:R-:W-:Y:S03]  /*21380*/  FMUL.FTZ R8, R3.reuse, R136 ;  /* 0x0000008803087220 */ /* 0x040fe60000410000 */
[----:B------:R1:W-:Y:S01]  /*21390*/  MUFU.EX2 R231, R2 ;  /* 0x0000000200e77308 */ /* 0x0003e20000000800 */
[C---:B------:R-:W-:Y:S02]  /*213a0*/  FMUL.FTZ R9, R3.reuse, R137 ;  /* 0x0000008903097220 */ /* 0x040fe40000410000 */
[C---:B------:R-:W-:Y:S02]  /*213b0*/  FMUL.FTZ R25, R3.reuse, R153 ;  /* 0x0000009903197220 */ /* 0x040fe40000410000 */
[----:B------:R-:W-:Y:S02]  /*213c0*/  IMAD.MOV.U32 R153, RZ, RZ, R26 ;  /* 0x000000ffff997224 */ /* 0x000fe400078e001a */
[C---:B------:R-:W-:Y:S02]  /*213d0*/  FMUL.FTZ R13, R3.reuse, R149 ;  /* 0x00000095030d7220 */ /* 0x040fe40000410000 */
[C---:B------:R-:W-:Y:S01]  /*213e0*/  FMUL.FTZ R24, R3.reuse, R152 ;  /* 0x0000009803187220 */ /* 0x040fe20000410000 */
[----:B------:R-:W4:Y:S01]  /*213f0*/  MUFU.EX2 R0, R0 ;  /* 0x0000000000007308 */ /* 0x000f220000000800 */
[----:B------:R-:W-:Y:S02]  /*21400*/  IMAD.MOV.U32 R152, RZ, RZ, R28 ;  /* 0x000000ffff987224 */ /* 0x000fe400078e001c */
[C---:B------:R-:W-:Y:S02]  /*21410*/  FMUL.FTZ R28, R3.reuse, R164 ;  /* 0x000000a4031c7220 */ /* 0x040fe40000410000 */
[----:B------:R-:W-:Y:S02]  /*21420*/  IMAD.MOV.U32 R164, RZ, RZ, R29 ;  /* 0x000000ffffa47224 */ /* 0x000fe400078e001d */
[C---:B------:R-:W-:Y:S02]  /*21430*/  FMUL.FTZ R29, R3.reuse, R165 ;  /* 0x000000a5031d7220 */ /* 0x040fe40000410000 */
[----:B------:R-:W-:Y:S01]  /*21440*/  IMAD.MOV.U32 R165, RZ, RZ, R30 ;  /* 0x000000ffffa57224 */ /* 0x000fe200078e001e */
[----:B------:R-:W-:Y:S01]  /*21450*/  MUFU.EX2 R149, R84 ;  /* 0x0000005400957308 */ /* 0x000fe20000000800 */
[----:B------:R-:W-:Y:S02]  /*21460*/  IMAD.MOV.U32 R137, RZ, RZ, R46 ;  /* 0x000000ffff897224 */ /* 0x000fe400078e002e */
[----:B------:R-:W-:Y:S02]  /*21470*/  FMUL.FTZ R40, R3, R168 ;  /* 0x000000a803287220 */ /* 0x000fe40000410000 */
[----:B-1----:R-:W-:Y:S02]  /*21480*/  FFMA.FTZ R2, R15, c[0x0][0x23c], -R100 ;  /* 0x00008f000f027a23 */ /* 0x002fe40000010864 */
[C---:B------:R-:W-:Y:S02]  /*21490*/  FMUL.FTZ R57, R3.reuse, R185 ;  /* 0x000000b903397220 */ /* 0x040fe40000410000 */
[C---:B------:R-:W-:Y:S01]  /*214a0*/  FMUL.FTZ R60, R3.reuse, R192 ;  /* 0x000000c0033c7220 */ /* 0x040fe20000410000 */
[----:B------:R-:W1:Y:S01]  /*214b0*/  MUFU.EX2 R218, R2 ;  /* 0x0000000200da7308 */ /* 0x000e620000000800 */
[----:B------:R-:W-:Y:S02]  /*214c0*/  FMUL.FTZ R61, R3, R193 ;  /* 0x000000c1033d7220 */ /* 0x000fe40000410000 */
[----:B------:R-:W-:Y:S02]  /*214d0*/  IMAD.MOV.U32 R136, RZ, RZ, R31 ;  /* 0x000000ffff887224 */ /* 0x000fe400078e001f */
[C---:B----4-:R-:W-:Y:S02]  /*214e0*/  FMUL.FTZ R10, R0.reuse, R138 ;  /* 0x0000008a000a7220 */ /* 0x050fe40000410000 */
[C---:B------:R-:W-:Y:S02]  /*214f0*/  FMUL.FTZ R11, R0.reuse, R139 ;  /* 0x0000008b000b7220 */ /* 0x040fe40000410000 */
[C---:B------:R-:W-:Y:S01]  /*21500*/  FMUL.FTZ R26, R0.reuse, R154 ;  /* 0x0000009a001a7220 */ /* 0x040fe20000410000 */
[----:B------:R-:W-:Y:S01]  /*21510*/  MUFU.EX2 R192, R113 ;  /* 0x0000007100c07308 */ /* 0x000fe20000000800 */
[C---:B------:R-:W-:Y:S02]  /*21520*/  FMUL.FTZ R14, R0.reuse, R150 ;  /* 0x00000096000e7220 */ /* 0x040fe40000410000 */
[C---:B------:R-:W-:Y:S02]  /*21530*/  FMUL.FTZ R15, R0.reuse, R151 ;  /* 0x00000097000f7220 */ /* 0x040fe40000410000 */
[C---:B------:R-:W-:Y:S02]  /*21540*/  FMUL.FTZ R27, R0.reuse, R155 ;  /* 0x0000009b001b7220 */ /* 0x040fe40000410000 */
[----:B------:R-:W-:Y:S02]  /*21550*/  FMUL.FTZ R30, R0, R166 ;  /* 0x000000a6001e7220 */ /* 0x000fe40000410000 */
[----:B------:R-:W-:Y:S02]  /*21560*/  IMAD.MOV.U32 R166, RZ, RZ, R33 ;  /* 0x000000ffffa67224 */ /* 0x000fe400078e0021 */
[----:B------:R-:W-:Y:S02]  /*21570*/  FMUL.FTZ R33, R69, R161 ;  /* 0x000000a145217220 */ /* 0x000fe40000410000 */
[----:B------:R-:W-:Y:S01]  /*21580*/  IMAD.MOV.U32 R161, RZ, RZ, R56 ;  /* 0x000000ffffa17224 */ /* 0x000fe200078e0038 */
[----:B-1----:R-:W-:Y:S01]  /*21590*/  F2FP.BF16.PACK_AB R67, R218, R231 ;  /* 0x000000e7da43723e */ /* 0x002fe200000010ff */
[----:B------:R-:W-:Y:S02]  /*215a0*/  FFMA.FTZ R2, R203, c[0x0][0x23c], -R75 ;  /* 0x00008f00cb027a23 */ /* 0x000fe4000001084b */
[----:B------:R-:W-:Y:S02]  /*215b0*/  IMAD.MOV.U32 R150, RZ, RZ, R43 ;  /* 0x000000ffff967224 */ /* 0x000fe400078e002b */
[----:B------:R-:W-:Y:S01]  /*215c0*/  IMAD.MOV.U32 R139, RZ, RZ, R41 ;  /* 0x000000ffff8b7224 */ /* 0x000fe200078e0029 */
[----:B------:R1:W-:Y:S01]  /*215d0*/  MUFU.EX2 R141, R2 ;  /* 0x00000002008d7308 */ /* 0x0003e20000000800 */
[----:B------:R-:W-:Y:S01]  /*215e0*/  FMUL.FTZ R41, R3, R169 ;  /* 0x000000a903297220 */ /* 0x000fe20000410000 */
[C---:B------:R-:W-:Y:S01]  /*215f0*/  HMMA.16816.F32.BF16 R8, R64.reuse, R20, R8 ;  /* 0x000000144008723c */ /* 0x040fe20000041808 */
[----:B------:R-:W-:Y:S02]  /*21600*/  FMUL.FTZ R43, R0, R171 ;  /* 0x000000ab002b7220 */ /* 0x000fe40000410000 */
[----:B------:R-:W-:Y:S02]  /*21610*/  IMAD.MOV.U32 R171, RZ, RZ, R99 ;  /* 0x000000ffffab7224 */ /* 0x000fe400078e0063 */
[----:B------:R-:W-:Y:S02]  /*21620*/  IMAD.MOV.U32 R169, RZ, RZ, R132 ;  /* 0x000000ffffa97224 */ /* 0x000fe400078e0084 */
[C---:B------:R-:W-:Y:S01]  /*21630*/  FMUL.FTZ R21, R69.reuse, R157 ;  /* 0x0000009d45157220 */ /* 0x040fe20000410000 */
[-C--:B------:R-:W-:Y:S01]  /*21640*/  HMMA.16816.F32.BF16 R12, R64, R22.reuse, R12 ;  /* 0x00000016400c723c */ /* 0x080fe2000004180c */
[----:B------:R-:W-:Y:S01]  /*21650*/  FMUL.FTZ R20, R69, R156 ;  /* 0x0000009c45147220 */ /* 0x000fe20000410000 */
[----:B------:R-:W-:Y:S02]  /*21660*/  MUFU.EX2 R132, R126 ;  /* 0x0000007e00847308 */ /* 0x000fe40000000800 */
[----:B------:R-:W-:Y:S02]  /*21670*/  IMAD.MOV.U32 R151, RZ, RZ, R44 ;  /* 0x000000ffff977224 */ /* 0x000fe400078e002c */
[C---:B------:R-:W-:Y:S02]  /*21680*/  FMUL.FTZ R44, R3.reuse, R180 ;  /* 0x000000b4032c7220 */ /* 0x040fe40000410000 */
[C---:B------:R-:W-:Y:S01]  /*21690*/  FMUL.FTZ R56, R3.reuse, R184 ;  /* 0x000000b803387220 */ /* 0x040fe20000410000 */
[C---:B------:R-:W-:Y:S03]  /*216a0*/  HMMA.16816.F32.BF16 R16, R76.reuse, R22, R16 ;  /* 0x000000164c10723c */ /* 0x040fe60000041810 */
[----:B------:R-:W-:Y:S02]  /*216b0*/  IMAD.MOV.U32 R180, RZ, RZ, R136 ;  /* 0x000000ffffb47224 */ /* 0x000fe400078e0088 */
[----:B-1----:R-:W-:Y:S01]  /*216c0*/  FFMA.FTZ R2, R204, c[0x0][0x23c], -R75 ;  /* 0x00008f00cc027a23 */ /* 0x002fe2000001084b */
[----:B------:R-:W-:Y:S01]  /*216d0*/  MUFU.EX2 R136, R123 ;  /* 0x0000007b00887308 */ /* 0x000fe20000000800 */
[C---:B------:R-:W-:Y:S02]  /*216e0*/  FMUL.FTZ R22, R68.reuse, R158 ;  /* 0x0000009e44167220 */ /* 0x040fe40000410000 */
[----:B------:R-:W-:Y:S03]  /*216f0*/  FMUL.FTZ R23, R68, R159 ;  /* 0x0000009f44177220 */ /* 0x000fe60000410000 */
[----:B------:R-:W-:Y:S02]  /*21700*/  IMAD.MOV.U32 R158, RZ, RZ, R45 ;  /* 0x000000ffff9e7224 */ /* 0x000fe400078e002d */
[----:B------:R-:W-:Y:S02]  /*21710*/  FMUL.FTZ R45, R3, R181 ;  /* 0x000000b5032d7220 */ /* 0x000fe40000410000 */
[----:B------:R-:W-:Y:S01]  /*21720*/  IMAD.MOV.U32 R181, RZ, RZ, R171 ;  /* 0x000000ffffb57224 */ /* 0x000fe200078e00ab */
[----:B------:R1:W4:Y:S01]  /*21730*/  MUFU.EX2 R142, R2 ;  /* 0x00000002008e7308 */ /* 0x0003220000000800 */
[----:B------:R-:W-:Y:S01]  /*21740*/  IMAD.MOV.U32 R171, RZ, RZ, R169 ;  /* 0x000000ffffab7224 */ /* 0x000fe200078e00a9 */
[-C--:B------:R-:W-:Y:S01]  /*21750*/  HMMA.16816.F32.BF16 R20, R76, R36.reuse, R20 ;  /* 0x000000244c14723c */ /* 0x080fe20000041814 */
[----:B------:R-:W-:Y:S02]  /*21760*/  IMAD.MOV.U32 R169, RZ, RZ, R161 ;  /* 0x000000ffffa97224 */ /* 0x000fe400078e00a1 */
[----:B------:R-:W-:Y:S02]  /*21770*/  IMAD.MOV.U32 R161, RZ, RZ, R158 ;  /* 0x000000ffffa17224 */ /* 0x000fe400078e009e */
[----:B------:R-:W-:Y:S02]  /*21780*/  IMAD.MOV.U32 R158, RZ, RZ, R150 ;  /* 0x000000ffff9e7224 */ /* 0x000fe400078e0096 */
[----:B------:R-:W-:Y:S01]  /*21790*/  IMAD.MOV.U32 R150, RZ, RZ, R139 ;  /* 0x000000ffff967224 */ /* 0x000fe200078e008b */
[C---:B------:R-:W-:Y:S01]  /*217a0*/  HMMA.16816.F32.BF16 R24, R64.reuse, R36, R24 ;  /* 0x000000244018723c */ /* 0x040fe20000041818 */
[----:B------:R-:W-:Y:S03]  /*217b0*/  IMAD.MOV.U32 R139, RZ, RZ, R137 ;  /* 0x000000ffff8b7224 */ /* 0x000fe600078e0089 */
[----:B------:R-:W-:Y:S02]  /*217c0*/  IMAD.MOV.U32 R137, RZ, RZ, R140 ;  /* 0x000000ffff897224 */ /* 0x000fe400078e008c */
[----:B------:R-:W-:Y:S02]  /*217d0*/  IMAD.MOV.U32 R140, RZ, RZ, R131 ;  /* 0x000000ffff8c7224 */ /* 0x000fe400078e0083 */
[C---:B------:R-:W-:Y:S02]  /*217e0*/  FMUL.FTZ R37, R69.reuse, R173 ;  /* 0x000000ad45257220 */ /* 0x040fe40000410000 */
[----:B------:R-:W3:Y:S02]  /*217f0*/  LDL.LU R173, [R1+0x74] ;  /* 0x0000740001ad7983 */ /* 0x000ee40000300800 */
[----:B------:R-:W-:Y:S02]  /*21800*/  FMUL.FTZ R36, R69, R172 ;  /* 0x000000ac45247220 */ /* 0x000fe40000410000 */
[----:B-1----:R-:W-:Y:S01]  /*21810*/  FFMA.FTZ R2, R205, c[0x0][0x23c], -R75 ;  /* 0x00008f00cd027a23 */ /* 0x002fe2000001084b */
[----:B----4-:R-:W-:Y:S01]  /*21820*/  F2FP.BF16.PACK_AB R84, R142, R141 ;  /* 0x0000008d8e54723e */ /* 0x010fe200000010ff */
[----:B------:R-:W-:Y:S02]  /*21830*/  IMAD.MOV.U32 R172, RZ, RZ, R58 ;  /* 0x000000ffffac7224 */ /* 0x000fe400078e003a */
[----:B------:R-:W-:Y:S01]  /*21840*/  IMAD.MOV.U32 R131, RZ, RZ, R238 ;  /* 0x000000ffff837224 */ /* 0x000fe200078e00ee */
[----:B------:R1:W-:Y:S01]  /*21850*/  MUFU.EX2 R147, R2 ;  /* 0x0000000200937308 */ /* 0x0003e20000000800 */
[----:B------:R-:W-:Y:S02]  /*21860*/  IMAD.MOV.U32 R168, RZ, RZ, R172 ;  /* 0x000000ffffa87224 */ /* 0x000fe400078e00ac */
[----:B------:R-:W-:Y:S02]  /*21870*/  IMAD.MOV.U32 R172, RZ, RZ, R165 ;  /* 0x000000ffffac7224 */ /* 0x000fe400078e00a5 */
[----:B------:R-:W-:Y:S02]  /*21880*/  IMAD.MOV.U32 R165, RZ, RZ, R145 ;  /* 0x000000ffffa57224 */ /* 0x000fe400078e0091 */
[----:B------:R-:W-:Y:S02]  /*21890*/  IMAD.MOV.U32 R159, RZ, RZ, R48 ;  /* 0x000000ffff9f7224 */ /* 0x000fe400078e0030 */
[C---:B------:R-:W-:Y:S02]  /*218a0*/  FMUL.FTZ R42, R0.reuse, R170 ;  /* 0x000000aa002a7220 */ /* 0x040fe40000410000 */
[----:B------:R-:W-:Y:S02]  /*218b0*/  IMAD.MOV.U32 R170, RZ, RZ, R87 ;  /* 0x000000ffffaa7224 */ /* 0x000fe400078e0057 */
[C---:B------:R-:W-:Y:S02]  /*218c0*/  FMUL.FTZ R31, R0.reuse, R167 ;  /* 0x000000a7001f7220 */ /* 0x040fe40000410000 */
[C---:B------:R-:W-:Y:S02]  /*218d0*/  FMUL.FTZ R46, R0.reuse, R182 ;  /* 0x000000b6002e7220 */ /* 0x040fe40000410000 */
[C---:B------:R-:W-:Y:S02]  /*218e0*/  FMUL.FTZ R47, R0.reuse, R183 ;  /* 0x000000b7002f7220 */ /* 0x040fe40000410000 */
[----:B------:R-:W-:Y:S01]  /*218f0*/  FMUL.FTZ R48, R69, R176 ;  /* 0x000000b045307220 */ /* 0x000fe20000410000 */
[-C--:B------:R-:W-:Y:S01]  /*21900*/  HMMA.16816.F32.BF16 R28, R64, R38.reuse, R28 ;  /* 0x00000026401c723c */ /* 0x080fe2000004181c */
[C---:B------:R-:W-:Y:S02]  /*21910*/  FMUL.FTZ R58, R0.reuse, R186 ;  /* 0x000000ba003a7220 */ /* 0x040fe40000410000 */
[----:B------:R-:W-:Y:S02]  /*21920*/  FMUL.FTZ R59, R0, R187 ;  /* 0x000000bb003b7220 */ /* 0x000fe40000410000 */
[----:B-1----:R-:W-:Y:S02]  /*21930*/  FFMA.FTZ R2, R206, c[0x0][0x23c], -R75 ;  /* 0x00008f00ce027a23 */ /* 0x002fe4000001084b */
[----:B------:R-:W-:Y:S01]  /*21940*/  IMAD.MOV.U32 R138, RZ, RZ, R63 ;  /* 0x000000ffff8a7224 */ /* 0x000fe200078e003f */
[C---:B------:R-:W-:Y:S01]  /*21950*/  HMMA.16816.F32.BF16 R32, R76.reuse, R38, R32 ;  /* 0x000000264c20723c */ /* 0x040fe20000041820 */
[----:B------:R-:W-:Y:S01]  /*21960*/  IMAD.MOV.U32 R167, RZ, RZ, R62 ;  /* 0x000000ffffa77224 */ /* 0x000fe200078e003e */
[----:B------:R1:W4:Y:S02]  /*21970*/  MUFU.EX2 R148, R2 ;  /* 0x0000000200947308 */ /* 0x0003240000000800 */
[C---:B------:R-:W-:Y:S02]  /*21980*/  FMUL.FTZ R62, R0.reuse, R194 ;  /* 0x000000c2003e7220 */ /* 0x040fe40000410000 */
[----:B------:R-:W-:Y:S02]  /*21990*/  FMUL.FTZ R63, R0, R195 ;  /* 0x000000c3003f7220 */ /* 0x000fe40000410000 */
[C---:B------:R-:W-:Y:S04]  /*219a0*/  FMUL.FTZ R38, R68.reuse, R174 ;  /* 0x000000ae44267220 */ /* 0x040fe80000410000 */
[----:B------:R-:W-:Y:S02]  /*219b0*/  FMUL.FTZ R39, R68, R175 ;  /* 0x000000af44277220 */ /* 0x000fe40000410000 */
[----:B------:R-:W-:Y:S02]  /*219c0*/  IMAD.MOV.U32 R99, RZ, RZ, R86 ;  /* 0x000000ffff637224 */ /* 0x000fe400078e0056 */
[----:B------:R-:W-:Y:S02]  /*219d0*/  IMAD.MOV.U32 R174, RZ, RZ, R160 ;  /* 0x000000ffffae7224 */ /* 0x000fe400078e00a0 */
[----:B------:R-:W-:Y:S01]  /*219e0*/  IMAD.MOV.U32 R160, RZ, RZ, R153 ;  /* 0x000000ffffa07224 */ /* 0x000fe200078e0099 */
[-C--:B--2---:R-:W-:Y:S01]  /*219f0*/  HMMA.16816.F32.BF16 R36, R76, R52.reuse, R36 ;  /* 0x000000344c24723c */ /* 0x084fe20000041824 */
[----:B------:R-:W-:Y:S01]  /*21a00*/  IMAD.MOV.U32 R175, RZ, RZ, R162 ;  /* 0x000000ffffaf7224 */ /* 0x000fe200078e00a2 */
[----:B------:R2:W-:Y:S01]  /*21a10*/  MUFU.EX2 R153, R104 ;  /* 0x0000006800997308 */ /* 0x0005e20000000800 */
[----:B------:R-:W-:Y:S02]  /*21a20*/  IMAD.MOV.U32 R162, RZ, RZ, R164 ;  /* 0x000000ffffa27224 */ /* 0x000fe400078e00a4 */
[----:B------:R-:W-:Y:S02]  /*21a30*/  IMAD.MOV.U32 R164, RZ, RZ, R138 ;  /* 0x000000ffffa47224 */ /* 0x000fe400078e008a */
[--C-:B-1----:R-:W-:Y:S01]  /*21a40*/  FFMA.FTZ R2, R207, c[0x0][0x23c], -R100.reuse ;  /* 0x00008f00cf027a23 */ /* 0x102fe20000010864 */
[C---:B------:R-:W-:Y:S01]  /*21a50*/  HMMA.16816.F32.BF16 R40, R64.reuse, R52, R40 ;  /* 0x000000344028723c */ /* 0x040fe20000041828 */
[----:B------:R-:W-:Y:S03]  /*21a60*/  IMAD.MOV.U32 R194, RZ, RZ, R137 ;  /* 0x000000ffffc27224 */ /* 0x000fe600078e0089 */
[----:B------:R1:W-:Y:S01]  /*21a70*/  MUFU.EX2 R157, R2 ;  /* 0x00000002009d7308 */ /* 0x0003e20000000800 */
[----:B----4-:R-:W-:Y:S02]  /*21a80*/  F2FP.BF16.PACK_AB R86, R148, R147 ;  /* 0x000000939456723e */ /* 0x010fe400000010ff */
[C---:B------:R-:W-:Y:S01]  /*21a90*/  FMUL.FTZ R52, R69.reuse, R188 ;  /* 0x000000bc45347220 */ /* 0x040fe20000410000 */
[-C--:B------:R-:W-:Y:S01]  /*21aa0*/  HMMA.16816.F32.BF16 R44, R64, R54.reuse, R44 ;  /* 0x00000036402c723c */ /* 0x080fe2000004182c */
[----:B------:R-:W-:Y:S05]  /*21ab0*/  FMUL.FTZ R53, R69, R189 ;  /* 0x000000bd45357220 */ /* 0x000fea0000410000 */
[----:B------:R-:W-:Y:S02]  /*21ac0*/  MUFU.EX2 R138, R122 ;  /* 0x0000007a008a7308 */ /* 0x000fe40000000800 */
[C---:B------:R-:W-:Y:S01]  /*21ad0*/  HMMA.16816.F32.BF16 R48, R76.reuse, R54, R48 ;  /* 0x000000364c30723c */ /* 0x040fe20000041830 */
[----:B--2---:R-:W-:Y:S06]  /*21ae0*/  FFMA.FTZ R104, R251, c[0x0][0x23c], -R75 ;  /* 0x00008f00fb687a23 */ /* 0x004fec000001084b */
[C---:B------:R-:W-:Y:S01]  /*21af0*/  FMUL.FTZ R54, R68.reuse, R190 ;  /* 0x000000be44367220 */ /* 0x040fe20000410000 */
[----:B------:R-:W-:Y:S01]  /*21b00*/  MUFU.EX2 R137, R134 ;  /* 0x0000008600897308 */ /* 0x000fe20000000800 */
[C---:B------:R-:W-:Y:S03]  /*21b10*/  FMUL.FTZ R55, R68.reuse, R191 ;  /* 0x000000bf44377220 */ /* 0x040fe60000410000 */
[--C-:B-1----:R-:W-:Y:S04]  /*21b20*/  FFMA.FTZ R2, R211, c[0x0][0x23c], -R100.reuse ;  /* 0x00008f00d3027a23 */ /* 0x102fe80000010864 */
[-C--:B------:R-:W-:Y:S02]  /*21b30*/  HMMA.16816.F32.BF16 R52, R76, R80.reuse, R52 ;  /* 0x000000504c34723c */ /* 0x080fe40000041834 */
[----:B------:R1:W2:Y:S06]  /*21b40*/  MUFU.EX2 R154, R2 ;  /* 0x00000002009a7308 */ /* 0x0002ac0000000800 */
[C---:B------:R-:W-:Y:S04]  /*21b50*/  HMMA.16816.F32.BF16 R56, R64.reuse, R80, R56 ;  /* 0x000000504038723c */ /* 0x040fe80000041838 */
[----:B------:R-:W-:Y:S04]  /*21b60*/  MUFU.EX2 R211, R129 ;  /* 0x0000008100d37308 */ /* 0x000fe80000000800 */
[-C--:B------:R-:W-:Y:S07]  /*21b70*/  HMMA.16816.F32.BF16 R60, R64, R82.reuse, R60 ;  /* 0x00000052403c723c */ /* 0x080fee000004183c */
[C---:B------:R-:W-:Y:S02]  /*21b80*/  FMUL.FTZ R66, R68.reuse, R198 ;  /* 0x000000c644427220 */ /* 0x040fe40000410000 */
[----:B------:R-:W-:Y:S03]  /*21b90*/  FMUL.FTZ R67, R68, R199 ;  /* 0x000000c744437220 */ /* 0x000fe60000410000 */
[--C-:B-1----:R-:W-:Y:S01]  /*21ba0*/  FFMA.FTZ R2, R210, c[0x0][0x23c], -R100.reuse ;  /* 0x00008f00d2027a23 */ /* 0x102fe20000010864 */
[----:B--2---:R-:W-:Y:S01]  /*21bb0*/  F2FP.BF16.PACK_AB R85, R154, R157 ;  /* 0x0000009d9a55723e */ /* 0x004fe200000010ff */
[C---:B------:R-:W-:Y:S02]  /*21bc0*/  FMUL.FTZ R64, R69.reuse, R196 ;  /* 0x000000c445407220 */ /* 0x040fe40000410000 */
[----:B------:R-:W-:Y:S01]  /*21bd0*/  FMUL.FTZ R65, R69, R197 ;  /* 0x000000c545417220 */ /* 0x000fe20000410000 */
[----:B------:R1:W-:Y:S06]  /*21be0*/  MUFU.EX2 R156, R2 ;  /* 0x00000002009c7308 */ /* 0x0003ec0000000800 */
[----:B------:R-:W-:Y:S01]  /*21bf0*/  HMMA.16816.F32.BF16 R64, R76, R82, R64 ;  /* 0x000000524c40723c */ /* 0x000fe20000041840 */
[----:B------:R-:W2:Y:S06]  /*21c00*/  LDSM.16.MT88.4 R80, [R213+0x8800] ;  /* 0x00880000d550783b */ /* 0x000eac0000004200 */
[----:B------:R-:W-:Y:S02]  /*21c10*/  F2FP.BF16.PACK_AB R76, R103, R97 ;  /* 0x00000061674c723e */ /* 0x000fe400000010ff */
[----:B------:R-:W-:Y:S03]  /*21c20*/  F2FP.BF16.PACK_AB R79, R149, R144 ;  /* 0x00000090954f723e */ /* 0x000fe600000010ff */
[----:B------:R-:W-:Y:S02]  /*21c30*/  F2FP.BF16.PACK_AB R77, R143, R114 ;  /* 0x000000728f4d723e */ /* 0x000fe400000010ff */
[----:B------:R-:W-:Y:S01]  /*21c40*/  F2FP.BF16.PACK_AB R78, R110, R105 ;  /* 0x000000696e4e723e */ /* 0x000fe200000010ff */
[----:B-1----:R-:W-:Y:S04]  /*21c50*/  FFMA.FTZ R2, R209, c[0x0][0x23c], -R100 ;  /* 0x00008f00d1027a23 */ /* 0x002fe80000010864 */
[----:B------:R1:W4:Y:S02]  /*21c60*/  MUFU.EX2 R155, R2 ;  /* 0x00000002009b7308 */ /* 0x0003240000000800 */
[-C--:B--2---:R-:W-:Y:S01]  /*21c70*/  HMMA.16816.F32.BF16 R4, R76, R80.reuse, R4 ;  /* 0x000000504c04723c */ /* 0x084fe20000041804 */
[----:B-1----:R-:W2:Y:S01]  /*21c80*/  LDL.LU R2, [R1+0x78] ;  /* 0x0000780001027983 */ /* 0x002ea20000300800 */
[----:B----4-:R-:W-:Y:S07]  /*21c90*/  F2FP.BF16.PACK_AB R87, R155, R156 ;  /* 0x0000009c9b57723e */ /* 0x010fee00000010ff */
        /* <DEDUP_REMOVED lines=8> */
[----:B------:R-:W1:Y:S03]  /*21d20*/  LDSM.16.MT88.4 R80, [R214+0x8800] ;  /* 0x00880000d650783b */ /* 0x000e660000004200 */
[----:B---3--:R-:W-:Y:S02]  /*21d30*/  FFMA.FTZ R90, R69, R173, R90 ;  /* 0x000000ad455a7223 */ /* 0x008fe4000001005a */
[----:B------:R-:W-:Y:S02]  /*21d40*/  IMAD.MOV.U32 R173, RZ, RZ, R167 ;  /* 0x000000ffffad7224 */ /* 0x000fe400078e00a7 */
[----:B------:R-:W-:Y:S02]  /*21d50*/  IMAD.MOV.U32 R167, RZ, RZ, R152 ;  /* 0x000000ffffa77224 */ /* 0x000fe400078e0098 */
[----:B------:R3:W4:Y:S01]  /*21d60*/  MUFU.EX2 R152, R106 ;  /* 0x0000006a00987308 */ /* 0x0007220000000800 */
[-C--:B-1----:R-:W-:Y:S08]  /*21d70*/  HMMA.16816.F32.BF16 R36, R76, R80.reuse, R36 ;  /* 0x000000504c24723c */ /* 0x082ff00000041824 */
[C---:B------:R-:W-:Y:S08]  /*21d80*/  HMMA.16816.F32.BF16 R40, R84.reuse, R80, R40 ;  /* 0x000000505428723c */ /* 0x040ff00000041828 */
[-C--:B------:R-:W-:Y:S01]  /*21d90*/  HMMA.16816.F32.BF16 R44, R84, R82.reuse, R44 ;  /* 0x00000052542c723c */ /* 0x080fe2000004182c */
[----:B---3--:R-:W-:Y:S02]  /*21da0*/  FFMA.FTZ R106, R248, c[0x0][0x23c], -R75 ;  /* 0x00008f00f86a7a23 */ /* 0x008fe4000001084b */
[----:B------:R-:W-:Y:S05]  /*21db0*/  MUFU.EX2 R248, R128 ;  /* 0x0000008000f87308 */ /* 0x000fea0000000800 */
[C---:B------:R-:W-:Y:S01]  /*21dc0*/  HMMA.16816.F32.BF16 R48, R76.reuse, R82, R48 ;  /* 0x000000524c30723c */ /* 0x040fe20000041830 */
[----:B------:R-:W1:Y:S07]  /*21dd0*/  LDSM.16.MT88.4 R80, [R215+0x8800] ;  /* 0x00880000d750783b */ /* 0x000e6e0000004200 */
[-C--:B-1----:R-:W-:Y:S08]  /*21de0*/  HMMA.16816.F32.BF16 R52, R76, R80.reuse, R52 ;  /* 0x000000504c34723c */ /* 0x082ff00000041834 */
[C---:B------:R-:W-:Y:S08]  /*21df0*/  HMMA.16816.F32.BF16 R56, R84.reuse, R80, R56 ;  /* 0x000000505438723c */ /* 0x040ff00000041838 */
[-C--:B------:R-:W-:Y:S01]  /*21e00*/  HMMA.16816.F32.BF16 R60, R84, R82.reuse, R60 ;  /* 0x00000052543c723c */ /* 0x080fe2000004183c */
[----:B------:R-:W-:Y:S07]  /*21e10*/  LDSM.16.MT88.4 R84, [R216+0x9000] ;  /* 0x00900000d854783b */ /* 0x000fee0000004200 */
[----:B------:R-:W-:Y:S07]  /*21e20*/  HMMA.16816.F32.BF16 R64, R76, R82, R64 ;  /* 0x000000524c40723c */ /* 0x000fee0000041840 */
[----:B------:R-:W-:Y:S02]  /*21e30*/  F2FP.BF16.PACK_AB R79, R178, R153 ;  /* 0x00000099b24f723e */ /* 0x000fe400000010ff */
[----:B------:R-:W-:Y:S03]  /*21e40*/  F2FP.BF16.PACK_AB R76, R132, R109 ;  /* 0x0000006d844c723e */ /* 0x000fe600000010ff */
[----:B----4-:R-:W-:Y:S02]  /*21e50*/  F2FP.BF16.PACK_AB R77, R152, R111 ;  /* 0x0000006f984d723e */ /* 0x010fe400000010ff */
[----:B------:R-:W-:Y:S01]  /*21e60*/  F2FP.BF16.PACK_AB R78, R138, R136 ;  /* 0x000000888a4e723e */ /* 0x000fe200000010ff */
[----:B--2---:R-:W-:Y:S02]  /*21e70*/  FFMA.FTZ R95, R68, R2, R95 ;  /* 0x00000002445f7223 */ /* 0x004fe4000001005f */
[----:B------:R-:W2:Y:S04]  /*21e80*/  LDL.LU R2, [R1+0x70] ;  /* 0x0000700001027983 */ /* 0x000ea80000300800 */
[----:B------:R-:W3:Y:S04]  /*21e90*/  LDL.LU R145, [R1+0x58] ;  /* 0x0000580001917983 */ /* 0x000ee80000300800 */
[----:B------:R-:W4:Y:S01]  /*21ea0*/  LDL.LU R238, [R1+0x11c] ;  /* 0x00011c0001ee7983 */ /* 0x000f220000300800 */
[----:B--2---:R-:W-:Y:S02]  /*21eb0*/  FFMA.FTZ R91, R3, R2, R91 ;  /* 0x00000002035b7223 */ /* 0x004fe4000001005b */
[--C-:B------:R-:W-:Y:S02]  /*21ec0*/  FFMA.FTZ R3, R181, c[0x0][0x23c], -R75.reuse ;  /* 0x00008f00b5037a23 */ /* 0x100fe4000001084b */
[----:B------:R-:W-:Y:S01]  /*21ed0*/  FFMA.FTZ R2, R180, c[0x0][0x23c], -R75 ;  /* 0x00008f00b4027a23 */ /* 0x000fe2000001084b */
[----:B------:R-:W2:Y:S01]  /*21ee0*/  LDL.LU R181, [R1+0x24] ;  /* 0x0000240001b57983 */ /* 0x000ea20000300800 */
[----:B------:R-:W-:Y:S02]  /*21ef0*/  IMAD.MOV.U32 R180, RZ, RZ, R170 ;  /* 0x000000ffffb47224 */ /* 0x000fe400078e00aa */
[----:B------:R-:W-:Y:S02]  /*21f00*/  IMAD.MOV.U32 R170, RZ, RZ, R159 ;  /* 0x000000ffffaa7224 */ /* 0x000fe400078e009f */
[----:B------:R-:W-:Y:S02]  /*21f10*/  IMAD.MOV.U32 R159, RZ, RZ, R146 ;  /* 0x000000ffff9f7224 */ /* 0x000fe400078e0092 */
[----:B------:R-:W-:Y:S02]  /*21f20*/  IMAD.MOV.U32 R146, RZ, RZ, R151 ;  /* 0x000000ffff927224 */ /* 0x000fe400078e0097 */
[----:B------:R-:W-:Y:S01]  /*21f30*/  FFMA.FTZ R69, R180, c[0x0][0x23c], -R75 ;  /* 0x00008f00b4457a23 */ /* 0x000fe2000001084b */
[----:B------:R-:W-:Y:S01]  /*21f40*/  MUFU.EX2 R151, R2 ;  /* 0x0000000200977308 */ /* 0x000fe20000000800 */
[----:B------:R-:W-:Y:S02]  /*21f50*/  IMAD.MOV.U32 R180, RZ, RZ, R159 ;  /* 0x000000ffffb47224 */ /* 0x000fe400078e009f */
[----:B------:R-:W-:Y:S02]  /*21f60*/  IMAD.MOV.U32 R159, RZ, RZ, R150 ;  /* 0x000000ffff9f7224 */ /* 0x000fe400078e0096 */
[----:B------:R-:W-:Y:S05]  /*21f70*/  FADD.FTZ R98, R98, R91 ;  /* 0x0000005b62627221 */ /* 0x000fea0000010000 */
[----:B------:R-:W1:Y:S10]  /*21f80*/  MUFU.EX2 R150, R3 ;  /* 0x0000000300967308 */ /* 0x000e740000000800 */
[----:B------:R-:W-:Y:S01]  /*21f90*/  MUFU.EX2 R251, R69 ;  /* 0x0000004500fb7308 */ /* 0x000fe20000000800 */
[----:B-1----:R-:W-:Y:S01]  /*21fa0*/  F2FP.BF16.PACK_AB R80, R150, R151 ;  /* 0x000000979650723e */ /* 0x002fe200000010ff */
[--C-:B--2---:R-:W-:Y:S02]  /*21fb0*/  FFMA.FTZ R2, R181, c[0x0][0x23c], -R75.reuse ;  /* 0x00008f00b5027a23 */ /* 0x104fe4000001084b */
[----:B------:R-:W2:Y:S06]  /*21fc0*/  LDL.LU R181, [R1+0x20] ;  /* 0x0000200001b57983 */ /* 0x000eac0000300800 */
[----:B------:R-:W-:Y:S01]  /*21fd0*/  MUFU.EX2 R177, R2 ;  /* 0x0000000200b17308 */ /* 0x000fe20000000800 */
[--C-:B--2---:R-:W-:Y:S02]  /*21fe0*/  FFMA.FTZ R68, R181, c[0x0][0x23c], -R75.reuse ;  /* 0x00008f00b5447a23 */ /* 0x104fe4000001084b */
[----:B------:R-:W2:Y:S07]  /*21ff0*/  LDL.LU R181, [R1+0x1c] ;  /* 0x00001c0001b57983 */ /* 0x000eae0000300800 */
[----:B------:R1:W1:Y:S02]  /*22000*/  MUFU.EX2 R176, R68 ;  /* 0x0000004400b07308 */ /* 0x0002640000000800 */
[----:B-1----:R-:W-:Y:S01]  /*22010*/  FADD.FTZ R68, R101, R90 ;  /* 0x0000005a65447221 */ /* 0x002fe20000010000 */
[----:B------:R-:W-:Y:S03]  /*22020*/  F2FP.BF16.PACK_AB R82, R176, R177 ;  /* 0x000000b1b052723e */ /* 0x000fe600000010ff */
[----:B------:R-:W-:Y:S02]  /*22030*/  FADD.FTZ R69, R108, R68 ;  /* 0x000000446c457221 */ /* 0x000fe40000010000 */
[--C-:B--2---:R-:W-:Y:S02]  /*22040*/  FFMA.FTZ R89, R181, c[0x0][0x23c], -R75.reuse ;  /* 0x00008f00b5597a23 */ /* 0x104fe4000001084b */
[----:B------:R-:W2:Y:S02]  /*22050*/  LDL.LU R181, [R1+0x18] ;  /* 0x0000180001b57983 */ /* 0x000ea40000300800 */
[----:B--2---:R-:W-:Y:S02]  /*22060*/  FFMA.FTZ R88, R181, c[0x0][0x23c], -R75 ;  /* 0x00008f00b5587a23 */ /* 0x004fe4000001084b */
        /* <DEDUP_REMOVED lines=10> */
[--C-:B------:R-:W-:Y:S01]  /*22110*/  FFMA.FTZ R3, R181, c[0x0][0x23c], -R75.reuse ;  /* 0x00008f00b5037a23 */ /* 0x100fe2000001084b */
[----:B------:R-:W2:Y:S04]  /*22120*/  LDL.LU R252, [R1+0x118] ;  /* 0x0001180001fc7983 */ /* 0x000ea80000300800 */
[----:B------:R-:W2:Y:S02]  /*22130*/  LDL.LU R181, [R1+0x10] ;  /* 0x0000100001b57983 */ /* 0x000ea40000300800 */
[--C-:B--2---:R-:W-:Y:S02]  /*22140*/  FFMA.FTZ R92, R181, c[0x0][0x23c], -R75.reuse ;  /* 0x00008f00b55c7a23 */ /* 0x104fe4000001084b */
[----:B------:R-:W2:Y:S02]  /*22150*/  LDL.LU R181, [R1+0xc] ;  /* 0x00000c0001b57983 */ /* 0x000ea40000300800 */
[----:B------:R-:W-:Y:S01]  /*22160*/  MUFU.EX2 R209, R92 ;  /* 0x0000005c00d17308 */ /* 0x000fe20000000800 */
[--C-:B--2---:R-:W-:Y:S02]  /*22170*/  FFMA.FTZ R93, R181, c[0x0][0x23c], -R75.reuse ;  /* 0x00008f00b55d7a23 */ /* 0x104fe4000001084b */
[----:B------:R-:W2:Y:S02]  /*22180*/  LDL.LU R181, [R1+0x8] ;  /* 0x0000080001b57983 */ /* 0x000ea40000300800 */
        /* <DEDUP_REMOVED lines=14> */
[----:B------:R-:W2:Y:S01]  /*22270*/  LDL.LU R99, [R1] ;  /* 0x0000000001637983 */ /* 0x000ea20000300800 */
[----:B------:R-:W-:Y:S02]  /*22280*/  IMAD.MOV.U32 R189, RZ, RZ, R180 ;  /* 0x000000ffffbd7224 */ /* 0x000fe400078e00b4 */
[----:B------:R-:W-:Y:S02]  /*22290*/  IMAD.MOV.U32 R179, RZ, RZ, R158 ;  /* 0x000000ffffb37224 */ /* 0x000fe400078e009e */
[----:B------:R-:W-:Y:S02]  /*222a0*/  IMAD.MOV.U32 R182, RZ, RZ, R118 ;  /* 0x000000ffffb67224 */ /* 0x000fe400078e0076 */
[----:B------:R-:W-:Y:S02]  /*222b0*/  IMAD.MOV.U32 R180, RZ, RZ, R243 ;  /* 0x000000ffffb47224 */ /* 0x000fe400078e00f3 */
[----:B------:R-:W-:Y:S01]  /*222c0*/  FFMA.FTZ R2, R190, c[0x0][0x23c], -R100 ;  /* 0x00008f00be027a23 */ /* 0x000fe20000010864 */
        /* <DEDUP_REMOVED lines=11> */
[----:B---3--:R-:W-:Y:S02]  /*22380*/  IMAD.MOV.U32 R165, RZ, RZ, R145 ;  /* 0x000000ffffa57224 */ /* 0x008fe400078e0091 */
        /* <DEDUP_REMOVED lines=27> */
[----:B------:R-:W3:Y:S01]  /*22540*/  MUFU.EX2 R146, R2 ;  /* 0x0000000200927308 */ /* 0x000ee20000000800 */
        /* <DEDUP_REMOVED lines=12> */
[----:B---3--:R-:W-:Y:S01]  /*22610*/  F2FP.BF16.PACK_AB R81, R146, R145 ;  /* 0x000000919251723e */ /* 0x008fe200000010ff */
[----:B------:R-:W-:Y:S02]  /*22620*/  FFMA.FTZ R2, R184, c[0x0][0x23c], -R100 ;  /* 0x00008f00b8027a23 */ /* 0x000fe40000010864 */
        /* <DEDUP_REMOVED lines=26> */
[----:B---3--:R-:W-:Y:S02]  /*227d0*/  FFMA.FTZ R2, R185, c[0x0][0x23c], -R100 ;  /* 0x00008f00b9027a23 */ /* 0x008fe40000010864 */
        /* <DEDUP_REMOVED lines=17> */
[----:B------:R-:W-:Y:S01]  /*228f0*/  IMAD.MOV.U32 R180, RZ, RZ, R169 ;  /* 0x000000ffffb47224 */ /* 0x000fe200078e00a9 */
[----:B------:R1:W5:Y:S01]  /*22900*/  LDL.LU R237, [R1+0x110] ;  /* 0x0001100001ed7983 */ /* 0x0003620000300800 */
[----:B------:R-:W-:Y:S01]  /*22910*/  IMAD.MOV.U32 R167, RZ, RZ, R164 ;  /* 0x000000ffffa77224 */ /* 0x000fe200078e00a4 */
[----:B---3--:R-:W-:Y:S01]  /*22920*/  F2FP.BF16.PACK_AB R83, R165, R159 ;  /* 0x0000009fa553723e */ /* 0x008fe200000010ff */
[----:B------:R-:W-:Y:S02]  /*22930*/  FFMA.FTZ R2, R205, c[0x0][0x23c], -R100 ;  /* 0x00008f00cd027a23 */ /* 0x000fe40000010864 */
[----:B------:R-:W-:Y:S02]  /*22940*/  IMAD.MOV.U32 R205, RZ, RZ, R203 ;  /* 0x000000ffffcd7224 */ /* 0x000fe400078e00cb */
[----:B------:R-:W-:Y:S01]  /*22950*/  IMAD.MOV.U32 R203, RZ, RZ, R187 ;  /* 0x000000ffffcb7224 */ /* 0x000fe200078e00bb */
[----:B------:R3:W-:Y:S01]  /*22960*/  MUFU.EX2 R158, R2 ;  /* 0x00000002009e7308 */ /* 0x0007e20000000800 */
[----:B------:R-:W-:Y:S02]  /*22970*/  IMAD.MOV.U32 R187, RZ, RZ, R191 ;  /* 0x000000ffffbb7224 */ /* 0x000fe400078e00bf */
[----:B------:R-:W-:Y:S02]  /*22980*/  IMAD.MOV.U32 R191, RZ, RZ, R188 ;  /* 0x000000ffffbf7224 */ /* 0x000fe400078e00bc */
[----:B------:R-:W-:Y:S02]  /*22990*/  IMAD.MOV.U32 R188, RZ, RZ, R244 ;  /* 0x000000ffffbc7224 */ /* 0x000fe400078e00f4 */
[----:B----4-:R-:W-:Y:S02]  /*229a0*/  IMAD.MOV.U32 R164, RZ, RZ, R238 ;  /* 0x000000ffffa47224 */ /* 0x010fe400078e00ee */
[----:B------:R-:W-:Y:S01]  /*229b0*/  IMAD.MOV.U32 R169, RZ, RZ, R160 ;  /* 0x000000ffffa97224 */ /* 0x000fe200078e00a0 */
[----:B------:R1:W5:Y:S01]  /*229c0*/  LDL.LU R238, [R1+0x10c] ;  /* 0x00010c0001ee7983 */ /* 0x0003620000300800 */
[----:B------:R-:W-:Y:S01]  /*229d0*/  IMAD.MOV.U32 R162, RZ, RZ, R167 ;  /* 0x000000ffffa27224 */ /* 0x000fe200078e00a7 */
[----:B------:R-:W4:Y:S01]  /*229e0*/  MUFU.EX2 R160, R3 ;  /* 0x0000000300a07308 */ /* 0x000f220000000800 */
[----:B------:R-:W-:Y:S02]  /*229f0*/  IMAD.MOV.U32 R167, RZ, RZ, R164 ;  /* 0x000000ffffa77224 */ /* 0x000fe400078e00a4 */
[----:B------:R-:W-:Y:S02]  /*22a00*/  IMAD.MOV.U32 R164, RZ, RZ, R231 ;  /* 0x000000ffffa47224 */ /* 0x000fe400078e00e7 */
[----:B------:R-:W-:Y:S01]  /*22a10*/  FFMA.FTZ R139, R121, c[0x0][0x23c], -R75 ;  /* 0x00008f00798b7a23 */ /* 0x000fe2000001084b */
[----:B------:R1:W5:Y:S01]  /*22a20*/  LDL.LU R231, [R1+0x108] ;  /* 0x0001080001e77983 */ /* 0x0003620000300800 */
[----:B------:R-:W-:Y:S02]  /*22a30*/  IMAD.MOV.U32 R121, RZ, RZ, R169 ;  /* 0x000000ffff797224 */ /* 0x000fe400078e00a9 */
[----:B------:R-:W-:Y:S01]  /*22a40*/  IMAD.MOV.U32 R168, RZ, RZ, R164 ;  /* 0x000000ffffa87224 */ /* 0x000fe200078e00a4 */
[----:B------:R-:W-:Y:S01]  /*22a50*/  MUFU.EX2 R180, R180 ;  /* 0x000000b400b47308 */ /* 0x000fe20000000800 */
[----:B------:R-:W-:Y:S02]  /*22a60*/  IMAD.MOV.U32 R182, RZ, RZ, R167 ;  /* 0x000000ffffb67224 */ /* 0x000fe400078e00a7 */
[----:B---3--:R-:W-:Y:S02]  /*22a70*/  FFMA.FTZ R2, R206, c[0x0][0x23c], -R100 ;  /* 0x00008f00ce027a23 */ /* 0x008fe40000010864 */
        /* <DEDUP_REMOVED lines=24> */
[----:B---3--:R-:W3:Y:S01]  /*22c00*/  LDSM.16.MT88.4 R88, [R213+0x9000] ;  /* 0x00900000d558783b */ /* 0x008ee20000004200 */
[----:B------:R-:W-:Y:S02]  /*22c10*/  IMAD.MOV.U32 R183, RZ, RZ, R235 ;  /* 0x000000ffffb77224 */ /* 0x000fe400078e00eb */
[--C-:B------:R-:W-:Y:S02]  /*22c20*/  FFMA.FTZ R118, R202, c[0x0][0x23c], -R75.reuse ;  /* 0x00008f00ca767a23 */ /* 0x100fe4000001084b */
[----:B------:R-:W-:Y:S01]  /*22c30*/  IMAD.MOV.U32 R202, RZ, RZ, R182 ;  /* 0x000000ffffca7224 */ /* 0x000fe200078e00b6 */
[----:B------:R-:W-:Y:S01]  /*22c40*/  MUFU.EX2 R188, R188 ;  /* 0x000000bc00bc7308 */ /* 0x000fe20000000800 */
[----:B------:R-:W-:Y:S02]  /*22c50*/  FFMA.FTZ R140, R124, c[0x0][0x23c], -R75 ;  /* 0x00008f007c8c7a23 */ /* 0x000fe4000001084b */
[----:B------:R-:W-:Y:S02]  /*22c60*/  IMAD.MOV.U32 R124, RZ, RZ, R202 ;  /* 0x000000ffff7c7224 */ /* 0x000fe400078e00ca */
[----:B-1----:R-:W-:Y:S02]  /*22c70*/  FFMA.FTZ R2, R196, c[0x0][0x23c], -R100 ;  /* 0x00008f00c4027a23 */ /* 0x002fe40000010864 */
        /* <DEDUP_REMOVED lines=15> */
[--C-:B------:R-:W-:Y:S02]  /*22d70*/  FFMA.FTZ R119, R208, c[0x0][0x23c], -R75.reuse ;  /* 0x00008f00d0777a23 */ /* 0x100fe4000001084b */
[----:B--2---:R-:W-:Y:S01]  /*22d80*/  FFMA.FTZ R99, R99, c[0x0][0x23c], -R75 ;  /* 0x00008f0063637a23 */ /* 0x004fe2000001084b */
[-C--:B---3--:R-:W-:Y:S01]  /*22d90*/  HMMA.16816.F32.BF16 R4, R76, R88.reuse, R4 ;  /* 0x000000584c04723c */ /* 0x088fe20000041804 */
[----:B-1----:R-:W-:Y:S02]  /*22da0*/  FFMA.FTZ R2, R196, c[0x0][0x23c], -R100 ;  /* 0x00008f00c4027a23 */ /* 0x002fe40000010864 */
[----:B------:R-:W-:Y:S02]  /*22db0*/  IMAD.MOV.U32 R196, RZ, RZ, R206 ;  /* 0x000000ffffc47224 */ /* 0x000fe400078e00ce */
[----:B------:R-:W-:Y:S01]  /*22dc0*/  IMAD.MOV.U32 R206, RZ, RZ, R191 ;  /* 0x000000ffffce7224 */ /* 0x000fe200078e00bf */
[----:B------:R1:W-:Y:S01]  /*22dd0*/  MUFU.EX2 R170, R2 ;  /* 0x0000000200aa7308 */ /* 0x0003e20000000800 */
[----:B------:R-:W-:Y:S01]  /*22de0*/  IMAD.MOV.U32 R191, RZ, RZ, R183 ;  /* 0x000000ffffbf7224 */ /* 0x000fe200078e00b7 */
[C---:B------:R-:W-:Y:S01]  /*22df0*/  HMMA.16816.F32.BF16 R8, R80.reuse, R88, R8 ;  /* 0x000000585008723c */ /* 0x040fe20000041808 */
[----:B------:R-:W-:Y:S03]  /*22e00*/  IMAD.MOV.U32 R183, RZ, RZ, R245 ;  /* 0x000000ffffb77224 */ /* 0x000fe600078e00f5 */
[----:B------:R-:W-:Y:S02]  /*22e10*/  IMAD.MOV.U32 R198, RZ, RZ, R206 ;  /* 0x000000ffffc67224 */ /* 0x000fe400078e00ce */
[----:B------:R-:W-:Y:S02]  /*22e20*/  IMAD.MOV.U32 R206, RZ, RZ, R193 ;  /* 0x000000ffffce7224 */ /* 0x000fe400078e00c1 */
[-C--:B------:R-:W-:Y:S01]  /*22e30*/  HMMA.16816.F32.BF16 R12, R80, R90.reuse, R12 ;  /* 0x0000005a500c723c */ /* 0x080fe2000004180c */
[----:B------:R-:W-:Y:S01]  /*22e40*/  IMAD.MOV.U32 R193, RZ, RZ, R191 ;  /* 0x000000ffffc17224 */ /* 0x000fe200078e00bf */
[----:B------:R-:W-:Y:S02]  /*22e50*/  MUFU.EX2 R208, R93 ;  /* 0x0000005d00d07308 */ /* 0x000fe40000000800 */
[----:B------:R-:W-:Y:S02]  /*22e60*/  IMAD.MOV.U32 R191, RZ, RZ, R189 ;  /* 0x000000ffffbf7224 */ /* 0x000fe400078e00bd */
[----:B------:R-:W-:Y:S02]  /*22e70*/  IMAD.MOV.U32 R189, RZ, RZ, R183 ;  /* 0x000000ffffbd7224 */ /* 0x000fe400078e00b7 */
[C---:B------:R-:W-:Y:S01]  /*22e80*/  HMMA.16816.F32.BF16 R16, R76.reuse, R90, R16 ;  /* 0x0000005a4c10723c */ /* 0x040fe20000041810 */
[----:B------:R-:W-:Y:S01]  /*22e90*/  IMAD.MOV.U32 R183, RZ, RZ, R172 ;  /* 0x000000ffffb77224 */ /* 0x000fe200078e00ac */
[----:B------:R-:W2:Y:S02]  /*22ea0*/  LDSM.16.MT88.4 R88, [R214+0x9000] ;  /* 0x00900000d658783b */ /* 0x000ea40000004200 */
[----:B------:R-:W-:Y:S01]  /*22eb0*/  IMAD.MOV.U32 R199, RZ, RZ, R206 ;  /* 0x000000ffffc77224 */ /* 0x000fe200078e00ce */
[----:B------:R-:W-:Y:S01]  /*22ec0*/  MUFU.EX2 R172, R240 ;  /* 0x000000f000ac7308 */ /* 0x000fe20000000800 */
[----:B------:R-:W-:Y:S02]  /*22ed0*/  IMAD.MOV.U32 R206, RZ, RZ, R193 ;  /* 0x000000ffffce7224 */ /* 0x000fe400078e00c1 */
[-C--:B------:R-:W-:Y:S01]  /*22ee0*/  HMMA.16816.F32.BF16 R20, R76, R84.reuse, R20 ;  /* 0x000000544c14723c */ /* 0x080fe20000041814 */
[----:B------:R-:W-:Y:S03]  /*22ef0*/  IMAD.MOV.U32 R193, RZ, RZ, R191 ;  /* 0x000000ffffc17224 */ /* 0x000fe600078e00bf */
[----:B------:R-:W-:Y:S02]  /*22f00*/  IMAD.MOV.U32 R191, RZ, RZ, R183 ;  /* 0x000000ffffbf7224 */ /* 0x000fe400078e00b7 */
[----:B------:R-:W-:Y:S01]  /*22f10*/  IMAD.MOV.U32 R207, RZ, RZ, R206 ;  /* 0x000000ffffcf7224 */ /* 0x000fe200078e00ce */
[----:B------:R-:W-:Y:S01]  /*22f20*/  MUFU.EX2 R106, R212 ;  /* 0x000000d4006a7308 */ /* 0x000fe20000000800 */
[C---:B------:R-:W-:Y:S01]  /*22f30*/  HMMA.16816.F32.BF16 R24, R80.reuse, R84, R24 ;  /* 0x000000545018723c */ /* 0x040fe20000041818 */
[----:B------:R-:W-:Y:S03]  /*22f40*/  IMAD.MOV.U32 R206, RZ, RZ, R193 ;  /* 0x000000ffffce7224 */ /* 0x000fe600078e00c1 */
[----:B------:R-:W-:Y:S02]  /*22f50*/  IMAD.MOV.U32 R193, RZ, RZ, R191 ;  /* 0x000000ffffc17224 */ /* 0x000fe400078e00bf */
[----:B------:R-:W-:Y:S02]  /*22f60*/  IMAD.MOV.U32 R126, RZ, RZ, R207 ;  /* 0x000000ffff7e7224 */ /* 0x000fe400078e00cf */
[-C--:B------:R-:W-:Y:S01]  /*22f70*/  HMMA.16816.F32.BF16 R28, R80, R86.reuse, R28 ;  /* 0x00000056501c723c */ /* 0x080fe2000004181c */
[----:B------:R-:W-:Y:S01]  /*22f80*/  IMAD.MOV.U32 R122, RZ, RZ, R193 ;  /* 0x000000ffff7a7224 */ /* 0x000fe200078e00c1 */
[----:B------:R-:W-:Y:S02]  /*22f90*/  MUFU.EX2 R191, R246 ;  /* 0x000000f600bf7308 */ /* 0x000fe40000000800 */
[----:B-1----:R-:W-:Y:S02]  /*22fa0*/  FFMA.FTZ R2, R121, c[0x0][0x23c], -R100 ;  /* 0x00008f0079027a23 */ /* 0x002fe40000010864 */
[----:B------:R-:W-:Y:S02]  /*22fb0*/  IMAD.MOV.U32 R121, RZ, RZ, R122 ;  /* 0x000000ffff797224 */ /* 0x000fe400078e007a */
[C---:B------:R-:W-:Y:S01]  /*22fc0*/  HMMA.16816.F32.BF16 R32, R76.reuse, R86, R32 ;  /* 0x000000564c20723c */ /* 0x040fe20000041820 */
[----:B------:R-:W-:Y:S01]  /*22fd0*/  IMAD.MOV.U32 R122, RZ, RZ, R126 ;  /* 0x000000ffff7a7224 */ /* 0x000fe200078e007e */
[----:B------:R-:W1:Y:S02]  /*22fe0*/  LDSM.16.MT88.4 R84, [R215+0x9000] ;  /* 0x00900000d754783b */ /* 0x000e640000004200 */
[----:B------:R-:W-:Y:S01]  /*22ff0*/  IMAD.MOV.U32 R126, RZ, RZ, R198 ;  /* 0x000000ffff7e7224 */ /* 0x000fe200078e00c6 */
[----:B------:R-:W-:Y:S01]  /*23000*/  MUFU.EX2 R207, R94 ;  /* 0x0000005e00cf7308 */ /* 0x000fe20000000800 */
[----:B------:R-:W-:Y:S02]  /*23010*/  IMAD.MOV.U32 R198, RZ, RZ, R196 ;  /* 0x000000ffffc67224 */ /* 0x000fe400078e00c4 */
[----:B------:R-:W-:Y:S01]  /*23020*/  IMAD.MOV.U32 R196, RZ, RZ, R204 ;  /* 0x000000ffffc47224 */ /* 0x000fe200078e00cc */
[-C--:B--2---:R-:W-:Y:S03]  /*23030*/  HMMA.16816.F32.BF16 R36, R76, R88.reuse, R36 ;  /* 0x000000584c24723c */ /* 0x084fe60000041824 */
[----:B------:R-:W-:Y:S02]  /*23040*/  IMAD.MOV.U32 R204, RZ, RZ, R194 ;  /* 0x000000ffffcc7224 */ /* 0x000fe400078e00c2 */
[----:B------:R-:W-:Y:S01]  /*23050*/  IMAD.MOV.U32 R194, RZ, RZ, R168 ;  /* 0x000000ffffc27224 */ /* 0x000fe200078e00a8 */
[----:B------:R-:W-:Y:S01]  /*23060*/  MUFU.EX2 R187, R187 ;  /* 0x000000bb00bb7308 */ /* 0x000fe20000000800 */
[--C-:B------:R-:W-:Y:S01]  /*23070*/  FFMA.FTZ R102, R252, c[0x0][0x23c], -R75.reuse ;  /* 0x00008f00fc667a23 */ /* 0x100fe2000001084b */
[C---:B------:R-:W-:Y:S01]  /*23080*/  HMMA.16816.F32.BF16 R40, R80.reuse, R88, R40 ;  /* 0x000000585028723c */ /* 0x040fe20000041828 */
[----:B------:R-:W-:Y:S03]  /*23090*/  FFMA.FTZ R75, R125, c[0x0][0x23c], -R75 ;  /* 0x00008f007d4b7a23 */ /* 0x000fe6000001084b */
        /* <DEDUP_REMOVED lines=9> */
[----:B------:R-:W3:Y:S01]  /*23130*/  MUFU.EX2 R252, R112 ;  /* 0x0000007000fc7308 */ /* 0x000ee20000000800 */
[----:B------:R-:W3:Y:S01]  /*23140*/  LDSM.16.MT88.4 R88, [R213+0x9800] ;  /* 0x00980000d558783b */ /* 0x000ee20000004200 */
[----:B------:R-:W-:Y:S02]  /*23150*/  IMAD.MOV.U32 R123, RZ, RZ, R206 ;  /* 0x000000ffff7b7224 */ /* 0x000fe400078e00ce */
[----:B------:R-:W-:Y:S02]  /*23160*/  IMAD.MOV.U32 R183, RZ, RZ, R236 ;  /* 0x000000ffffb77224 */ /* 0x000fe400078e00ec */
[-C--:B-1----:R-:W-:Y:S01]  /*23170*/  HMMA.16816.F32.BF16 R52, R76, R84.reuse, R52 ;  /* 0x000000544c34723c */ /* 0x082fe20000041834 */
[----:B------:R-:W-:Y:S03]  /*23180*/  IMAD.MOV.U32 R202, RZ, RZ, R123 ;  /* 0x000000ffffca7224 */ /* 0x000fe600078e007b */
[----:B------:R-:W-:Y:S01]  /*23190*/  IMAD.MOV.U32 R123, RZ, RZ, R197 ;  /* 0x000000ffff7b7224 */ /* 0x000fe200078e00c5 */
[----:B------:R-:W-:Y:S01]  /*231a0*/  MUFU.EX2 R206, R96 ;  /* 0x0000006000ce7308 */ /* 0x000fe20000000800 */
[----:B------:R-:W-:Y:S02]  /*231b0*/  IMAD.MOV.U32 R197, RZ, RZ, R205 ;  /* 0x000000ffffc57224 */ /* 0x000fe400078e00cd */
[C---:B------:R-:W-:Y:S01]  /*231c0*/  HMMA.16816.F32.BF16 R56, R80.reuse, R84, R56 ;  /* 0x000000545038723c */ /* 0x040fe20000041838 */
[----:B--2---:R-:W-:Y:S03]  /*231d0*/  FFMA.FTZ R2, R124, c[0x0][0x23c], -R100 ;  /* 0x00008f007c027a23 */ /* 0x004fe60000010864 */
[----:B------:R-:W-:Y:S02]  /*231e0*/  IMAD.MOV.U32 R205, RZ, RZ, R195 ;  /* 0x000000ffffcd7224 */ /* 0x000fe400078e00c3 */
[----:B------:R-:W-:Y:S01]  /*231f0*/  IMAD.MOV.U32 R195, RZ, RZ, R229 ;  /* 0x000000ffffc37224 */ /* 0x000fe200078e00e5 */
[----:B------:R1:W-:Y:S01]  /*23200*/  MUFU.EX2 R169, R2 ;  /* 0x0000000200a97308 */ /* 0x0003e20000000800 */
[-C--:B------:R-:W-:Y:S01]  /*23210*/  HMMA.16816.F32.BF16 R60, R80, R86.reuse, R60 ;  /* 0x00000056503c723c */ /* 0x080fe2000004183c */
[----:B------:R-:W-:Y:S03]  /*23220*/  IMAD.MOV.U32 R124, RZ, RZ, R202 ;  /* 0x000000ffff7c7224 */ /* 0x000fe600078e00ca */
[----:B------:R-:W-:Y:S02]  /*23230*/  IMAD.MOV.U32 R202, RZ, RZ, R123 ;  /* 0x000000ffffca7224 */ /* 0x000fe400078e007b */
[----:B------:R-:W-:Y:S01]  /*23240*/  IMAD.MOV.U32 R123, RZ, RZ, R197 ;  /* 0x000000ffff7b7224 */ /* 0x000fe200078e00c5 */
[----:B----4-:R-:W-:Y:S01]  /*23250*/  F2FP.BF16.PACK_AB R82, R160, R251 ;  /* 0x000000fba052723e */ /* 0x010fe200000010ff */
[----:B------:R-:W-:Y:S01]  /*23260*/  HMMA.16816.F32.BF16 R64, R76, R86, R64 ;  /* 0x000000564c40723c */ /* 0x000fe20000041840 */
[----:B------:R-:W-:Y:S01]  /*23270*/  IMAD.MOV.U32 R197, RZ, RZ, R205 ;  /* 0x000000ffffc57224 */ /* 0x000fe200078e00cd */
[----:B------:R-:W-:Y:S01]  /*23280*/  LDSM.16.MT88.4 R84, [R214+0x9800] ;  /* 0x00980000d654783b */ /* 0x000fe20000004200 */
[----:B------:R-:W-:Y:S01]  /*23290*/  MUFU.EX2 R185, R185 ;  /* 0x000000b900b97308 */ /* 0x000fe20000000800 */
[----:B------:R-:W-:Y:S01]  /*232a0*/  IMAD.MOV.U32 R205, RZ, RZ, R195 ;  /* 0x000000ffffcd7224 */ /* 0x000fe200078e00c3 */
[----:B------:R-:W-:Y:S01]  /*232b0*/  F2FP.BF16.PACK_AB R80, R174, R164 ;  /* 0x000000a4ae50723e */ /* 0x000fe200000010ff */
[----:B------:R-:W-:Y:S01]  /*232c0*/  IMAD.MOV.U32 R193, RZ, RZ, R183 ;  /* 0x000000ffffc17224 */ /* 0x000fe200078e00b7 */
[----:B------:R-:W-:Y:S01]  /*232d0*/  F2FP.BF16.PACK_AB R76, R250, R137 ;  /* 0x00000089fa4c723e */ /* 0x000fe200000010ff */
[----:B------:R-:W-:Y:S01]  /*232e0*/  IMAD.MOV.U32 R101, RZ, RZ, R124 ;  /* 0x000000ffff657224 */ /* 0x000fe200078e007c */
[----:B------:R-:W-:Y:S03]  /*232f0*/  F2FP.BF16.PACK_AB R77, R175, R167 ;  /* 0x000000a7af4d723e */ /* 0x000fe600000010ff */
[----:B------:R-:W-:Y:S01]  /*23300*/  IMAD.MOV.U32 R124, RZ, RZ, R202 ;  /* 0x000000ffff7c7224 */ /* 0x000fe200078e00ca */
[----:B------:R-:W2:Y:S01]  /*23310*/  MUFU.EX2 R183, R127 ;  /* 0x0000007f00b77308 */ /* 0x000ea20000000800 */
[----:B------:R-:W-:Y:S01]  /*23320*/  IMAD.MOV.U32 R202, RZ, RZ, R123 ;  /* 0x000000ffffca7224 */ /* 0x000fe200078e007b */
[----:B------:R-:W-:Y:S01]  /*23330*/  F2FP.BF16.PACK_AB R78, R173, R249 ;  /* 0x000000f9ad4e723e */ /* 0x000fe200000010ff */
[----:B-1----:R-:W-:Y:S01]  /*23340*/  FFMA.FTZ R2, R125, c[0x0][0x23c], -R100 ;  /* 0x00008f007d027a23 */ /* 0x002fe20000010864 */
[----:B---3--:R-:W-:Y:S01]  /*23350*/  F2FP.BF16.PACK_AB R79, R252, R192 ;  /* 0x000000c0fc4f723e */ /* 0x008fe200000010ff */
[----:B------:R-:W-:Y:S01]  /*23360*/  IMAD.MOV.U32 R125, RZ, RZ, R122 ;  /* 0x000000ffff7d7224 */ /* 0x000fe200078e007a */
[----:B------:R-:W-:Y:S01]  /*23370*/  F2FP.BF16.PACK_AB R81, R166, R158 ;  /* 0x0000009ea651723e */ /* 0x000fe200000010ff */
[----:B------:R-:W-:Y:S01]  /*23380*/  IMAD.MOV.U32 R122, RZ, RZ, R198 ;  /* 0x000000ffff7a7224 */ /* 0x000fe200078e00c6 */
[----:B------:R-:W-:Y:S01]  /*23390*/  F2FP.BF16.PACK_AB R83, R170, R210 ;  /* 0x000000d2aa53723e */ /* 0x000fe200000010ff */
[----:B------:R-:W-:Y:S01]  /*233a0*/  IMAD.MOV.U32 R198, RZ, RZ, R196 ;  /* 0x000000ffffc67224 */ /* 0x000fe200078e00c4 */
[----:B------:R-:W-:Y:S01]  /*233b0*/  MUFU.EX2 R119, R119 ;  /* 0x0000007700777308 */ /* 0x000fe20000000800 */
[-C--:B------:R-:W-:Y:S01]  /*233c0*/  HMMA.16816.F32.BF16 R4, R76, R88.reuse, R4 ;  /* 0x000000584c04723c */ /* 0x080fe20000041804 */
[----:B------:R-:W-:Y:S02]  /*233d0*/  IMAD.MOV.U32 R196, RZ, RZ, R204 ;  /* 0x000000ffffc47224 */ /* 0x000fe400078e00cc */
[----:B------:R-:W-:Y:S02]  /*233e0*/  IMAD.MOV.U32 R123, RZ, RZ, R197 ;  /* 0x000000ffff7b7224 */ /* 0x000fe400078e00c5 */
[----:B------:R-:W-:Y:S02]  /*233f0*/  IMAD.MOV.U32 R197, RZ, RZ, R205 ;  /* 0x000000ffffc57224 */ /* 0x000fe400078e00cd */
[----:B------:R-:W-:Y:S01]  /*23400*/  IMAD.MOV.U32 R205, RZ, RZ, R193 ;  /* 0x000000ffffcd7224 */ /* 0x000fe200078e00c1 */
[C---:B------:R-:W-:Y:S01]  /*23410*/  HMMA.16816.F32.BF16 R8, R80.reuse, R88, R8 ;  /* 0x000000585008723c */ /* 0x040fe20000041808 */
[----:B------:R1:W-:Y:S03]  /*23420*/  MUFU.EX2 R204, R2 ;  /* 0x0000000200cc7308 */ /* 0x0003e60000000800 */
[----:B------:R-:W-:Y:S02]  /*23430*/  IMAD.MOV.U32 R134, RZ, RZ, R202 ;  /* 0x000000ffff867224 */ /* 0x000fe400078e00ca */
[----:B------:R-:W-:Y:S02]  /*23440*/  IMAD.MOV.U32 R202, RZ, RZ, R123 ;  /* 0x000000ffffca7224 */ /* 0x000fe400078e007b */
[-C--:B------:R-:W-:Y:S01]  /*23450*/  HMMA.16816.F32.BF16 R12, R80, R90.reuse, R12 ;  /* 0x0000005a500c723c */ /* 0x080fe2000004180c */
[----:B------:R-:W-:Y:S02]  /*23460*/  IMAD.MOV.U32 R123, RZ, RZ, R197 ;  /* 0x000000ffff7b7224 */ /* 0x000fe400078e00c5 */
[----:B------:R-:W-:Y:S01]  /*23470*/  MUFU.EX2 R118, R118 ;  /* 0x0000007600767308 */ /* 0x000fe20000000800 */
[----:B------:R-:W-:Y:S02]  /*23480*/  IMAD.MOV.U32 R117, RZ, RZ, R134 ;  /* 0x000000ffff757224 */ /* 0x000fe400078e0086 */
[----:B------:R-:W-:Y:S02]  /*23490*/  FADD.FTZ R3, R239, R95 ;  /* 0x0000005fef037221 */ /* 0x000fe40000010000 */
[C---:B------:R-:W-:Y:S01]  /*234a0*/  HMMA.16816.F32.BF16 R16, R76.reuse, R90, R16 ;  /* 0x0000005a4c10723c */ /* 0x040fe20000041810 */
[----:B------:R-:W-:Y:S01]  /*234b0*/  IMAD.MOV.U32 R116, RZ, RZ, R117 ;  /* 0x000000ffff747224 */ /* 0x000fe200078e0075 */
[----:B------:R-:W3:Y:S02]  /*234c0*/  LDSM.16.MT88.4 R92, [R216+0x9800] ;  /* 0x00980000d85c783b */ /* 0x000ee40000004200 */
[----:B------:R-:W-:Y:S02]  /*234d0*/  FADD.FTZ R68, R107, R3 ;  /* 0x000000036b447221 */ /* 0x000fe40000010000 */
[----:B------:R-:W-:Y:S02]  /*234e0*/  IMAD.MOV.U32 R135, RZ, RZ, R116 ;  /* 0x000000ffff877224 */ /* 0x000fe400078e0074 */
[----:B------:R-:W-:Y:S02]  /*234f0*/  FADD.FTZ R3, R120, R69 ;  /* 0x0000004578037221 */ /* 0x000fe40000010000 */
[----:B------:R-:W4:Y:S01]  /*23500*/  LDSM.16.MT88.4 R88, [R215+0x9800] ;  /* 0x00980000d758783b */ /* 0x000f220000004200 */
[----:B------:R-:W-:Y:S01]  /*23510*/  MUFU.EX2 R120, R247 ;  /* 0x000000f700787308 */ /* 0x000fe20000000800 */
[----:B-1----:R-:W-:Y:S02]  /*23520*/  FFMA.FTZ R2, R101, c[0x0][0x23c], -R100 ;  /* 0x00008f0065027a23 */ /* 0x002fe40000010864 */
        /* <DEDUP_REMOVED lines=29> */
[----:B------:R-:W-:Y:S01]  /*23700*/  IMAD.MOV.U32 R113, RZ, RZ, R135 ;  /* 0x000000ffff717224 */ /* 0x000fe200078e0087 */
[----:B------:R-:W3:Y:S02]  /*23710*/  LDSM.16.MT88.4 R92, [R213+0xa000] ;  /* 0x00a00000d55c783b */ /* 0x000ee40000004200 */
[----:B------:R-:W-:Y:S02]  /*23720*/  IMAD.MOV.U32 R135, RZ, RZ, R116 ;  /* 0x000000ffff877224 */ /* 0x000fe400078e0074 */
[----:B------:R-:W-:Y:S02]  /*23730*/  IMAD.MOV.U32 R116, RZ, RZ, R134 ;  /* 0x000000ffff747224 */ /* 0x000fe400078e0086 */
[-C--:B------:R-:W-:Y:S01]  /*23740*/  HMMA.16816.F32.BF16 R36, R76, R84.reuse, R36 ;  /* 0x000000544c24723c */ /* 0x080fe20000041824 */
[----:B------:R-:W-:Y:S03]  /*23750*/  IMAD.MOV.U32 R134, RZ, RZ, R124 ;  /* 0x000000ffff867224 */ /* 0x000fe600078e007c */
[----:B------:R-:W-:Y:S02]  /*23760*/  IMAD.MOV.U32 R129, RZ, RZ, R112 ;  /* 0x000000ffff817224 */ /* 0x000fe400078e0070 */
[----:B------:R-:W-:Y:S02]  /*23770*/  IMAD.MOV.U32 R112, RZ, RZ, R113 ;  /* 0x000000ffff707224 */ /* 0x000fe400078e0071 */
[C---:B------:R-:W-:Y:S01]  /*23780*/  HMMA.16816.F32.BF16 R40, R80.reuse, R84, R40 ;  /* 0x000000545028723c */ /* 0x040fe20000041828 */
[----:B------:R-:W-:Y:S03]  /*23790*/  IMAD.MOV.U32 R113, RZ, RZ, R135 ;  /* 0x000000ffff717224 */ /* 0x000fe600078e0087 */
[----:B------:R-:W-:Y:S02]  /*237a0*/  IMAD.MOV.U32 R135, RZ, RZ, R134 ;  /* 0x000000ffff877224 */ /* 0x000fe400078e0086 */
[----:B-1----:R-:W-:Y:S02]  /*237b0*/  FADD.FTZ R2, R219, R98 ;  /* 0x00000062db027221 */ /* 0x002fe40000010000 */
[-C--:B------:R-:W-:Y:S01]  /*237c0*/  HMMA.16816.F32.BF16 R44, R80, R86.reuse, R44 ;  /* 0x00000056502c723c */ /* 0x080fe2000004182c */
[----:B------:R-:W-:Y:S03]  /*237d0*/  FADD.FTZ R68, R129, R68 ;  /* 0x0000004481447221 */ /* 0x000fe60000010000 */
[----:B------:R-:W-:Y:S02]  /*237e0*/  IMAD.MOV.U32 R129, RZ, RZ, R135 ;  /* 0x000000ffff817224 */ /* 0x000fe400078e0087 */
[----:B------:R-:W-:Y:S01]  /*237f0*/  IMAD.MOV.U32 R124, RZ, RZ, R126 ;  /* 0x000000ffff7c7224 */ /* 0x000fe200078e007e */
[----:B------:R-:W-:Y:S01]  /*23800*/  MUFU.EX2 R135, R102 ;  /* 0x0000006600877308 */ /* 0x000fe20000000800 */
[C---:B------:R-:W-:Y:S01]  /*23810*/  HMMA.16816.F32.BF16 R48, R76.reuse, R86, R48 ;  /* 0x000000564c30723c */ /* 0x040fe20000041830 */
[----:B------:R-:W-:Y:S01]  /*23820*/  IMAD.MOV.U32 R126, RZ, RZ, R221 ;  /* 0x000000ffff7e7224 */ /* 0x000fe200078e00dd */
[----:B------:R-:W1:Y:S02]  /*23830*/  LDSM.16.MT88.4 R84, [R216+0xa000] ;  /* 0x00a00000d854783b */ /* 0x000e640000004200 */
[----:B------:R-:W-:Y:S02]  /*23840*/  FADD.FTZ R69, R112, R2 ;  /* 0x0000000270457221 */ /* 0x000fe40000010000 */
[----:B------:R-:W-:Y:S02]  /*23850*/  FFMA.FTZ R2, R129, c[0x0][0x23c], -R100 ;  /* 0x00008f0081027a23 */ /* 0x000fe40000010864 */
[-C--:B----4-:R-:W-:Y:S01]  /*23860*/  HMMA.16816.F32.BF16 R52, R76, R88.reuse, R52 ;  /* 0x000000584c34723c */ /* 0x090fe20000041834 */
[----:B------:R-:W-:Y:S01]  /*23870*/  IMAD.MOV.U32 R129, RZ, RZ, R126 ;  /* 0x000000ffff817224 */ /* 0x000fe200078e007e */
[----:B------:R-:W-:Y:S02]  /*23880*/  MUFU.EX2 R124, R124 ;  /* 0x0000007c007c7308 */ /* 0x000fe40000000800 */
[----:B------:R-:W-:Y:S02]  /*23890*/  IMAD.MOV.U32 R126, RZ, RZ, R131 ;  /* 0x000000ffff7e7224 */ /* 0x000fe400078e0083 */
[----:B------:R-:W-:Y:S02]  /*238a0*/  IMAD.MOV.U32 R134, RZ, RZ, R101 ;  /* 0x000000ffff867224 */ /* 0x000fe400078e0065 */
[C---:B------:R-:W-:Y:S01]  /*238b0*/  HMMA.16816.F32.BF16 R56, R80.reuse, R88, R56 ;  /* 0x000000585038723c */ /* 0x040fe20000041838 */
[----:B------:R-:W-:Y:S03]  /*238c0*/  IMAD.MOV.U32 R101, RZ, RZ, R220 ;  /* 0x000000ffff657224 */ /* 0x000fe600078e00dc */
[----:B------:R4:W-:Y:S01]  /*238d0*/  MUFU.EX2 R131, R2 ;  /* 0x0000000200837308 */ /* 0x0009e20000000800 */
[----:B------:R-:W-:Y:S02]  /*238e0*/  IMAD.MOV.U32 R128, RZ, RZ, R101 ;  /* 0x000000ffff807224 */ /* 0x000fe400078e0065 */
[----:B------:R-:W-:Y:S01]  /*238f0*/  IMAD.MOV.U32 R112, RZ, RZ, R113 ;  /* 0x000000ffff707224 */ /* 0x000fe200078e0071 */
[-C--:B------:R-:W-:Y:S01]  /*23900*/  HMMA.16816.F32.BF16 R60, R80, R90.reuse, R60 ;  /* 0x0000005a503c723c */ /* 0x080fe2000004183c */
[----:B------:R-:W-:Y:S03]  /*23910*/  IMAD.MOV.U32 R113, RZ, RZ, R134 ;  /* 0x000000ffff717224 */ /* 0x000fe600078e0086 */
[----:B------:R-:W-:Y:S02]  /*23920*/  IMAD.MOV.U32 R171, RZ, RZ, R162 ;  /* 0x000000ffffab7224 */ /* 0x000fe400078e00a2 */
[----:B------:R-:W-:Y:S01]  /*23930*/  IMAD.MOV.U32 R162, RZ, RZ, R234 ;  /* 0x000000ffffa27224 */ /* 0x000fe200078e00ea */
[----:B------:R-:W-:Y:S01]  /*23940*/  F2FP.BF16.PACK_AB R80, R208, R209 ;  /* 0x000000d1d050723e */ /* 0x000fe200000010ff */
[----:B------:R-:W-:Y:S01]  /*23950*/  HMMA.16816.F32.BF16 R64, R76, R90, R64 ;  /* 0x0000005a4c40723c */ /* 0x000fe20000041840 */
[----:B------:R1:W5:Y:S01]  /*23960*/  LDL.LU R234, [R1+0x104] ;  /* 0x0001040001ea7983 */ /* 0x0003620000300800 */
[----:B------:R-:W1:Y:S02]  /*23970*/  MUFU.EX2 R171, R171 ;  /* 0x000000ab00ab7308 */ /* 0x000e640000000800 */
[----:B------:R-:W-:Y:S01]  /*23980*/  IMAD.MOV.U32 R181, RZ, RZ, R233 ;  /* 0x000000ffffb57224 */ /* 0x000fe200078e00e9 */
[----:B------:R3:W5:Y:S01]  /*23990*/  LDL.LU R244, [R1+0x100] ;  /* 0x0001000001f47983 */ /* 0x0007620000300800 */
[----:B------:R-:W-:Y:S01]  /*239a0*/  IMAD.MOV.U32 R193, RZ, RZ, R227 ;  /* 0x000000ffffc17224 */ /* 0x000fe200078e00e3 */
[----:B------:R-:W-:Y:S01]  /*239b0*/  F2FP.BF16.PACK_AB R77, R248, R211 ;  /* 0x000000d3f84d723e */ /* 0x000fe200000010ff */
[----:B------:R-:W-:Y:S01]  /*239c0*/  IMAD.MOV.U32 R195, RZ, RZ, R228 ;  /* 0x000000ffffc37224 */ /* 0x000fe200078e00e4 */
[----:B------:R3:W5:Y:S03]  /*239d0*/  LDL.LU R239, [R1+0xfc] ;  /* 0x0000fc0001ef7983 */ /* 0x0007660000300800 */
[----:B----4-:R-:W-:Y:S01]  /*239e0*/  FFMA.FTZ R2, R128, c[0x0][0x23c], -R100 ;  /* 0x00008f0080027a23 */ /* 0x010fe20000010864 */
[----:B------:R4:W5:Y:S01]  /*239f0*/  LDL.LU R235, [R1+0xf8] ;  /* 0x0000f80001eb7983 */ /* 0x0009620000300800 */
[----:B------:R-:W-:Y:S01]  /*23a00*/  IMAD.MOV.U32 R128, RZ, RZ, R113 ;  /* 0x000000ffff807224 */ /* 0x000fe200078e0071 */
[----:B------:R-:W-:Y:S01]  /*23a10*/  F2FP.BF16.PACK_AB R78, R191, R190 ;  /* 0x000000bebf4e723e */ /* 0x000fe200000010ff */
[----:B------:R-:W-:Y:S01]  /*23a20*/  IMAD.MOV.U32 R113, RZ, RZ, R116 ;  /* 0x000000ffff717224 */ /* 0x000fe200078e0074 */
[----:B------:R4:W5:Y:S01]  /*23a30*/  LDL.LU R233, [R1+0xf4] ;  /* 0x0000f40001e97983 */ /* 0x0009620000300800 */
[----:B------:R-:W-:Y:S01]  /*23a40*/  IMAD.MOV.U32 R116, RZ, RZ, R202 ;  /* 0x000000ffff747224 */ /* 0x000fe200078e00ca */
[----:B--2---:R-:W-:Y:S01]  /*23a50*/  F2FP.BF16.PACK_AB R79, R182, R183 ;  /* 0x000000b7b64f723e */ /* 0x004fe200000010ff */
[----:B------:R2:W-:Y:S01]  /*23a60*/  MUFU.EX2 R202, R2 ;  /* 0x0000000200ca7308 */ /* 0x0005e20000000800 */
[----:B------:R4:W5:Y:S01]  /*23a70*/  LDL.LU R245, [R1+0xf0] ;  /* 0x0000f00001f57983 */ /* 0x0009620000300800 */
[----:B------:R-:W-:Y:S01]  /*23a80*/  IMAD.MOV.U32 R197, RZ, RZ, R193 ;  /* 0x000000ffffc57224 */ /* 0x000fe200078e00c1 */
[----:B------:R-:W-:Y:S01]  /*23a90*/  F2FP.BF16.PACK_AB R82, R206, R207 ;  /* 0x000000cfce52723e */ /* 0x000fe200000010ff */
[----:B------:R-:W-:Y:S01]  /*23aa0*/  IMAD.MOV.U32 R193, RZ, RZ, R189 ;  /* 0x000000ffffc17224 */ /* 0x000fe200078e00bd */
[----:B------:R4:W5:Y:S01]  /*23ab0*/  LDL.LU R240, [R1+0xec] ;  /* 0x0000ec0001f07983 */ /* 0x0009620000300800 */
[----:B------:R-:W-:Y:S01]  /*23ac0*/  IMAD.MOV.U32 R189, RZ, RZ, R226 ;  /* 0x000000ffffbd7224 */ /* 0x000fe200078e00e2 */
[----:B-1----:R-:W-:Y:S01]  /*23ad0*/  F2FP.BF16.PACK_AB R76, R172, R171 ;  /* 0x000000abac4c723e */ /* 0x002fe200000010ff */
[----:B------:R-:W-:Y:S01]  /*23ae0*/  IMAD.MOV.U32 R198, RZ, RZ, R193 ;  /* 0x000000ffffc67224 */ /* 0x000fe200078e00c1 */
[----:B------:R4:W5:Y:S01]  /*23af0*/  LDL.LU R236, [R1+0xe8] ;  /* 0x0000e80001ec7983 */ /* 0x0009620000300800 */
[----:B------:R-:W-:Y:S01]  /*23b00*/  IMAD.MOV.U32 R193, RZ, RZ, R189 ;  /* 0x000000ffffc17224 */ /* 0x000fe200078e00bd */
[----:B------:R-:W-:Y:S01]  /*23b10*/  F2FP.BF16.PACK_AB R81, R169, R168 ;  /* 0x000000a8a951723e */ /* 0x000fe200000010ff */
[----:B------:R1:W-:Y:S01]  /*23b20*/  MUFU.EX2 R189, R225 ;  /* 0x000000e100bd7308 */ /* 0x0003e20000000800 */
[----:B------:R4:W5:Y:S01]  /*23b30*/  LDL.LU R246, [R1+0xe4] ;  /* 0x0000e40001f67983 */ /* 0x0009620000300800 */
[-C--:B---3--:R-:W-:Y:S01]  /*23b40*/  HMMA.16816.F32.BF16 R4, R76, R92.reuse, R4 ;  /* 0x0000005c4c04723c */ /* 0x088fe20000041804 */
[----:B------:R-:W-:Y:S01]  /*23b50*/  IMAD.MOV.U32 R123, RZ, RZ, R198 ;  /* 0x000000ffff7b7224 */ /* 0x000fe200078e00c6 */
[----:B------:R-:W-:Y:S01]  /*23b60*/  F2FP.BF16.PACK_AB R83, R205, R204 ;  /* 0x000000cccd53723e */ /* 0x000fe200000010ff */
[----:B------:R-:W-:Y:S01]  /*23b70*/  IMAD.MOV.U32 R198, RZ, RZ, R193 ;  /* 0x000000ffffc67224 */ /* 0x000fe200078e00c1 */
[----:B------:R4:W5:Y:S01]  /*23b80*/  LDL.LU R230, [R1+0xe0] ;  /* 0x0000e00001e67983 */ /* 0x0009620000300800 */
[----:B------:R-:W-:Y:S02]  /*23b90*/  IMAD.MOV.U32 R193, RZ, RZ, R181 ;  /* 0x000000ffffc17224 */ /* 0x000fe400078e00b5 */
[----:B------:R-:W-:Y:S01]  /*23ba0*/  IMAD.MOV.U32 R122, RZ, RZ, R123 ;  /* 0x000000ffff7a7224 */ /* 0x000fe200078e007b */
[----:B------:R3:W-:Y:S01]  /*23bb0*/  MUFU.EX2 R181, R224 ;  /* 0x000000e000b57308 */ /* 0x0007e20000000800 */
[C---:B------:R-:W-:Y:S01]  /*23bc0*/  HMMA.16816.F32.BF16 R8, R80.reuse, R92, R8 ;  /* 0x0000005c5008723c */ /* 0x040fe20000041808 */
[----:B------:R4:W5:Y:S02]  /*23bd0*/  LDL.LU R229, [R1+0xdc] ;  /* 0x0000dc0001e57983 */ /* 0x0009640000300800 */
[----:B--2---:R-:W-:Y:S02]  /*23be0*/  FFMA.FTZ R2, R112, c[0x0][0x23c], -R100 ;  /* 0x00008f0070027a23 */ /* 0x004fe40000010864 */
[----:B------:R-:W-:Y:S01]  /*23bf0*/  IMAD.MOV.U32 R112, RZ, RZ, R130 ;  /* 0x000000ffff707224 */ /* 0x000fe200078e0082 */
[----:B------:R4:W5:Y:S01]  /*23c00*/  LDL.LU R228, [R1+0xd8] ;  /* 0x0000d80001e47983 */ /* 0x0009620000300800 */
[----:B------:R-:W-:Y:S01]  /*23c10*/  IMAD.MOV.U32 R123, RZ, RZ, R223 ;  /* 0x000000ffff7b7224 */ /* 0x000fe200078e00df */
[-C--:B------:R-:W-:Y:S01]  /*23c20*/  HMMA.16816.F32.BF16 R12, R80, R94.reuse, R12 ;  /* 0x0000005e500c723c */ /* 0x080fe2000004180c */
[----:B------:R2:W-:Y:S01]  /*23c30*/  MUFU.EX2 R130, R2 ;  /* 0x0000000200827308 */ /* 0x0005e20000000800 */
[----:B------:R4:W5:Y:S02]  /*23c40*/  LDL.LU R227, [R1+0xd4] ;  /* 0x0000d40001e37983 */ /* 0x0009640000300800 */
[----:B------:R-:W-:Y:S02]  /*23c50*/  IMAD.MOV.U32 R125, RZ, RZ, R222 ;  /* 0x000000ffff7d7224 */ /* 0x000fe400078e00de */
[----:B------:R4:W5:Y:S01]  /*23c60*/  LDL.LU R226, [R1+0xd0] ;  /* 0x0000d00001e27983 */ /* 0x0009620000300800 */
[----:B------:R-:W-:Y:S01]  /*23c70*/  IMAD.MOV.U32 R101, RZ, RZ, R203 ;  /* 0x000000ffff657224 */ /* 0x000fe200078e00cb */
[C---:B------:R-:W-:Y:S01]  /*23c80*/  HMMA.16816.F32.BF16 R16, R76.reuse, R94, R16 ;  /* 0x0000005e4c10723c */ /* 0x040fe20000041810 */
[----:B------:R-:W-:Y:S01]  /*23c90*/  FADD.FTZ R96, R97, R3 ;  /* 0x0000000361607221 */ /* 0x000fe20000010000 */
[----:B-1----:R4:W5:Y:S01]  /*23ca0*/  LDL.LU R225, [R1+0xcc] ;  /* 0x0000cc0001e17983 */ /* 0x0029620000300800 */
[----:B------:R1:W-:Y:S01]  /*23cb0*/  MUFU.EX2 R127, R112 ;  /* 0x00000070007f7308 */ /* 0x0003e20000000800 */
[----:B------:R-:W-:Y:S02]  /*23cc0*/  FADD.FTZ R3, R114, R68 ;  /* 0x0000004472037221 */ /* 0x000fe40000010000 */
[----:B------:R-:W-:Y:S01]  /*23cd0*/  FADD.FTZ R68, R103, R96 ;  /* 0x0000006067447221 */ /* 0x000fe20000010000 */
[----:B---3--:R4:W5:Y:S01]  /*23ce0*/  LDL.LU R224, [R1+0xc8] ;  /* 0x0000c80001e07983 */ /* 0x0089620000300800 */
[-C--:B------:R-:W-:Y:S01]  /*23cf0*/  HMMA.16816.F32.BF16 R20, R76, R84.reuse, R20 ;  /* 0x000000544c14723c */ /* 0x080fe20000041814 */
[----:B------:R-:W-:Y:S02]  /*23d00*/  FFMA.FTZ R103, R217, c[0x0][0x23c], -R100 ;  /* 0x00008f00d9677a23 */ /* 0x000fe40000010864 */
[----:B------:R4:W5:Y:S01]  /*23d10*/  LDL.LU R223, [R1+0xc4] ;  /* 0x0000c40001df7983 */ /* 0x0009620000300800 */
[----:B------:R-:W-:Y:S01]  /*23d20*/  IMAD.MOV.U32 R247, RZ, RZ, R160 ;  /* 0x000000fffff77224 */ /* 0x000fe200078e00a0 */
[----:B------:R3:W3:Y:S01]  /*23d30*/  MUFU.EX2 R203, R99 ;  /* 0x0000006300cb7308 */ /* 0x0006e20000000800 */
[----:B------:R-:W-:Y:S01]  /*23d40*/  IMAD.MOV.U32 R108, RZ, RZ, R121 ;  /* 0x000000ffff6c7224 */ /* 0x000fe200078e0079 */
[----:B------:R4:W5:Y:S01]  /*23d50*/  LDL.LU R222, [R1+0xc0] ;  /* 0x0000c00001de7983 */ /* 0x0009620000300800 */
[C---:B------:R-:W-:Y:S01]  /*23d60*/  HMMA.16816.F32.BF16 R24, R80.reuse, R84, R24 ;  /* 0x000000545018723c */ /* 0x040fe20000041818 */
[----:B--2---:R-:W-:Y:S02]  /*23d70*/  FFMA.FTZ R2, R129, c[0x0][0x23c], -R100 ;  /* 0x00008f0081027a23 */ /* 0x004fe40000010864 */
[----:B------:R4:W5:Y:S01]  /*23d80*/  LDL.LU R221, [R1+0xbc] ;  /* 0x0000bc0001dd7983 */ /* 0x0009620000300800 */
[----:B------:R-:W-:Y:S02]  /*23d90*/  FADD.FTZ R3, R143, R3 ;  /* 0x000000038f037221 */ /* 0x000fe40000010000 */
[----:B------:R-:W-:Y:S01]  /*23da0*/  FADD.FTZ R68, R105, R68 ;  /* 0x0000004469447221 */ /* 0x000fe20000010000 */
[----:B------:R2:W-:Y:S01]  /*23db0*/  MUFU.EX2 R129, R2 ;  /* 0x0000000200817308 */ /* 0x0005e20000000800 */
[-C--:B------:R-:W-:Y:S01]  /*23dc0*/  HMMA.16816.F32.BF16 R28, R80, R86.reuse, R28 ;  /* 0x00000056501c723c */ /* 0x080fe2000004181c */
[----:B------:R4:W5:Y:S03]  /*23dd0*/  LDL.LU R220, [R1+0xb8] ;  /* 0x0000b80001dc7983 */ /* 0x0009660000300800 */
[----:B-1----:R-:W-:Y:S01]  /*23de0*/  IMAD.MOV.U32 R112, RZ, RZ, R113 ;  /* 0x000000ffff707224 */ /* 0x002fe200078e0071 */
[----:B------:R4:W5:Y:S01]  /*23df0*/  LDL.LU R219, [R1+0xb4] ;  /* 0x0000b40001db7983 */ /* 0x0009620000300800 */
[----:B------:R-:W-:Y:S02]  /*23e00*/  IMAD.MOV.U32 R113, RZ, RZ, R116 ;  /* 0x000000ffff717224 */ /* 0x000fe400078e0074 */
[C---:B------:R-:W-:Y:S01]  /*23e10*/  HMMA.16816.F32.BF16 R32, R76.reuse, R86, R32 ;  /* 0x000000564c20723c */ /* 0x040fe20000041820 */
[----:B------:R-:W-:Y:S01]  /*23e20*/  IMAD.MOV.U32 R116, RZ, RZ, R101 ;  /* 0x000000ffff747224 */ /* 0x000fe200078e0065 */
[----:B------:R-:W-:Y:S01]  /*23e30*/  LDSM.16.MT88.4 R88, [R215+0xa000] ;  /* 0x00a00000d758783b */ /* 0x000fe20000004200 */
[----:B------:R-:W1:Y:S01]  /*23e40*/  MUFU.EX2 R134, R104 ;  /* 0x0000006800867308 */ /* 0x000e620000000800 */
[----:B------:R-:W-:Y:S02]  /*23e50*/  FADD.FTZ R3, R144, R3 ;  /* 0x0000000390037221 */ /* 0x000fe40000010000 */
[----:B------:R-:W-:Y:S02]  /*23e60*/  IMAD.MOV.U32 R107, RZ, RZ, R112 ;  /* 0x000000ffff6b7224 */ /* 0x000fe400078e0070 */
[----:B------:R-:W-:Y:S02]  /*23e70*/  FADD.FTZ R68, R110, R68 ;  /* 0x000000446e447221 */ /* 0x000fe40000010000 */
[----:B---3--:R-:W3:Y:S02]  /*23e80*/  LDSM.16.MT88.4 R96, [R214+0xa000] ;  /* 0x00a00000d660783b */ /* 0x008ee40000004200 */
[----:B------:R-:W-:Y:S01]  /*23e90*/  FADD.FTZ R3, R149, R3 ;  /* 0x0000000395037221 */ /* 0x000fe20000010000 */
[----:B------:R-:W-:Y:S01]  /*23ea0*/  MUFU.EX2 R121, R115 ;  /* 0x0000007300797308 */ /* 0x000fe20000000800 */
[----:B------:R-:W-:Y:S02]  /*23eb0*/  FADD.FTZ R68, R109, R68 ;  /* 0x000000446d447221 */ /* 0x000fe40000010000 */
[----:B--2---:R-:W-:Y:S02]  /*23ec0*/  FADD.FTZ R2, R141, R69 ;  /* 0x000000458d027221 */ /* 0x004fe40000010000 */
[----:B------:R-:W2:Y:S01]  /*23ed0*/  LDSM.16.MT88.4 R84, [R213+0xa800] ;  /* 0x00a80000d554783b */ /* 0x000ea20000004200 */
[----:B------:R-:W-:Y:S02]  /*23ee0*/  FADD.FTZ R3, R111, R3 ;  /* 0x000000036f037221 */ /* 0x000fe40000010000 */
[----:B------:R-:W-:Y:S02]  /*23ef0*/  FADD.FTZ R101, R142, R2 ;  /* 0x000000028e657221 */ /* 0x000fe40000010000 */
[----:B------:R-:W-:Y:S01]  /*23f00*/  FADD.FTZ R3, R152, R3 ;  /* 0x0000000398037221 */ /* 0x000fe20000010000 */
[----:B------:R-:W-:Y:S01]  /*23f10*/  MUFU.EX2 R128, R128 ;  /* 0x0000008000807308 */ /* 0x000fe20000000800 */
[----:B------:R-:W-:Y:S01]  /*23f20*/  IMAD.MOV.U32 R112, RZ, RZ, R113 ;  /* 0x000000ffff707224 */ /* 0x000fe200078e0071 */
[----:B------:R-:W4:Y:S01]  /*23f30*/  LDL.LU R2, [R1+0x7c] ;  /* 0x00007c0001027983 */ /* 0x000f220000300800 */
[----:B------:R-:W-:Y:S02]  /*23f40*/  IMAD.MOV.U32 R113, RZ, RZ, R116 ;  /* 0x000000ffff717224 */ /* 0x000fe400078e0074 */
[----:B------:R-:W-:Y:S01]  /*23f50*/  IMAD.MOV.U32 R116, RZ, RZ, R117 ;  /* 0x000000ffff747224 */ /* 0x000fe200078e0075 */
[----:B------:R-:W1:Y:S01]  /*23f60*/  LDSM.16.MT88.4 R92, [R216+0xa800] ;  /* 0x00a80000d85c783b */ /* 0x000e620000004200 */
[----:B------:R-:W-:Y:S02]  /*23f70*/  FADD.FTZ R68, R132, R68 ;  /* 0x0000004484447221 */ /* 0x000fe40000010000 */
[----:B------:R-:W-:Y:S01]  /*23f80*/  IMAD.MOV.U32 R132, RZ, RZ, R73 ;  /* 0x000000ffff847224 */ /* 0x000fe200078e0049 */
[----:B------:R-:W-:Y:S10]  /*23f90*/  MUFU.EX2 R126, R126 ;  /* 0x0000007e007e7308 */ /* 0x000ff40000000800 */
[----:B------:R-:W-:Y:S01]  /*23fa0*/  MUFU.EX2 R125, R125 ;  /* 0x0000007d007d7308 */ /* 0x000fe20000000800 */
[-C--:B---3--:R-:W-:Y:S09]  /*23fb0*/  HMMA.16816.F32.BF16 R36, R76, R96.reuse, R36 ;  /* 0x000000604c24723c */ /* 0x088ff20000041824 */
[----:B------:R-:W-:Y:S01]  /*23fc0*/  MUFU.EX2 R123, R123 ;  /* 0x0000007b007b7308 */ /* 0x000fe20000000800 */
[C---:B------:R-:W-:Y:S09]  /*23fd0*/  HMMA.16816.F32.BF16 R40, R80.reuse, R96, R40 ;  /* 0x000000605028723c */ /* 0x040ff20000041828 */
[----:B------:R-:W-:Y:S01]  /*23fe0*/  MUFU.EX2 R122, R122 ;  /* 0x0000007a007a7308 */ /* 0x000fe20000000800 */
[-C--:B------:R-:W-:Y:S08]  /*23ff0*/  HMMA.16816.F32.BF16 R44, R80, R98.reuse, R44 ;  /* 0x00000062502c723c */ /* 0x080ff0000004182c */
[C---:B------:R-:W-:Y:S01]  /*24000*/  HMMA.16816.F32.BF16 R48, R76.reuse, R98, R48 ;  /* 0x000000624c30723c */ /* 0x040fe20000041830 */
[----:B------:R-:W3:Y:S01]  /*24010*/  LDSM.16.MT88.4 R96, [R214+0xa800] ;  /* 0x00a80000d660783b */ /* 0x000ee20000004200 */
[----:B------:R-:W-:Y:S06]  /*24020*/  MUFU.EX2 R111, R197 ;  /* 0x000000c5006f7308 */ /* 0x000fec0000000800 */
[-C--:B------:R-:W-:Y:S04]  /*24030*/  HMMA.16816.F32.BF16 R52, R76, R88.reuse, R52 ;  /* 0x000000584c34723c */ /* 0x080fe80000041834 */
[----:B------:R-:W2:Y:S04]  /*24040*/  MUFU.EX2 R109, R195 ;  /* 0x000000c3006d7308 */ /* 0x000ea80000000800 */
[C---:B------:R-:W-:Y:S06]  /*24050*/  HMMA.16816.F32.BF16 R56, R80.reuse, R88, R56 ;  /* 0x000000585038723c */ /* 0x040fec0000041838 */
[----:B------:R-:W-:Y:S02]  /*24060*/  MUFU.EX2 R110, R193 ;  /* 0x000000c1006e7308 */ /* 0x000fe40000000800 */
[-C--:B------:R-:W-:Y:S07]  /*24070*/  HMMA.16816.F32.BF16 R60, R80, R90.reuse, R60 ;  /* 0x0000005a503c723c */ /* 0x080fee000004183c */
[----:B------:R-:W-:Y:S01]  /*24080*/  F2FP.BF16.PACK_AB R80, R135, R203 ;  /* 0x000000cb8750723e */ /* 0x000fe200000010ff */
[----:B------:R-:W-:Y:S01]  /*24090*/  HMMA.16816.F32.BF16 R64, R76, R90, R64 ;  /* 0x0000005a4c40723c */ /* 0x000fe20000041840 */
[----:B-1----:R-:W-:Y:S01]  /*240a0*/  F2FP.BF16.PACK_AB R82, R133, R134 ;  /* 0x000000868552723e */ /* 0x002fe200000010ff */
[----:B------:R-:W1:Y:S01]  /*240b0*/  LDSM.16.MT88.4 R88, [R215+0xa800] ;  /* 0x00a80000d758783b */ /* 0x000e620000004200 */
[----:B------:R-:W1:Y:S01]  /*240c0*/  MUFU.EX2 R117, R201 ;  /* 0x000000c900757308 */ /* 0x000e620000000800 */
[----:B------:R-:W-:Y:S02]  /*240d0*/  F2FP.BF16.PACK_AB R81, R202, R131 ;  /* 0x00000083ca51723e */ /* 0x000fe400000010ff */
[----:B------:R-:W-:Y:S02]  /*240e0*/  F2FP.BF16.PACK_AB R83, R129, R130 ;  /* 0x000000828153723e */ /* 0x000fe400000010ff */
[----:B------:R-:W-:Y:S04]  /*240f0*/  F2FP.BF16.PACK_AB R76, R189, R180 ;  /* 0x000000b4bd4c723e */ /* 0x000fe800000010ff */
[----:B------:R-:W-:Y:S01]  /*24100*/  F2FP.BF16.PACK_AB R77, R188, R181 ;  /* 0x000000b5bc4d723e */ /* 0x000fe200000010ff */
[----:B------:R-:W-:Y:S01]  /*24110*/  MUFU.EX2 R105, R200 ;  /* 0x000000c800697308 */ /* 0x000fe20000000800 */
[----:B------:R-:W-:Y:S02]  /*24120*/  F2FP.BF16.PACK_AB R78, R186, R187 ;  /* 0x000000bbba4e723e */ /* 0x000fe400000010ff */
[----:B------:R-:W-:Y:S02]  /*24130*/  F2FP.BF16.PACK_AB R79, R185, R184 ;  /* 0x000000b8b94f723e */ /* 0x000fe400000010ff */
[----:B--2---:R-:W-:Y:S05]  /*24140*/  F2FP.BF16.PACK_AB R197, R109, R111 ;  /* 0x0000006f6dc5723e */ /* 0x004fea00000010ff */
[-C--:B------:R-:W-:Y:S01]  /*24150*/  HMMA.16816.F32.BF16 R4, R76, R84.reuse, R4 ;  /* 0x000000544c04723c */ /* 0x080fe20000041804 */
[----:B------:R-:W-:Y:S07]  /*24160*/  MUFU.EX2 R104, R139 ;  /* 0x0000008b00687308 */ /* 0x000fee0000000800 */
        /* <DEDUP_REMOVED lines=14> */
[-C--:B-1----:R-:W-:Y:S08]  /*24250*/  HMMA.16816.F32.BF16 R52, R76, R88.reuse, R52 ;  /* 0x000000584c34723c */ /* 0x082ff00000041834 */
[C---:B------:R-:W-:Y:S08]  /*24260*/  HMMA.16816.F32.BF16 R56, R80.reuse, R88, R56 ;  /* 0x000000585038723c */ /* 0x040ff00000041838 */
[-C--:B------:R-:W-:Y:S07]  /*24270*/  HMMA.16816.F32.BF16 R60, R80, R90.reuse, R60 ;  /* 0x0000005a503c723c */ /* 0x080fee000004183c */
[----:B------:R-:W-:Y:S01]  /*24280*/  F2FP.BF16.PACK_AB R80, R119, R120 ;  /* 0x000000787750723e */ /* 0x000fe200000010ff */
[----:B------:R-:W-:Y:S01]  /*24290*/  HMMA.16816.F32.BF16 R64, R76, R90, R64 ;  /* 0x0000005a4c40723c */ /* 0x000fe20000041840 */
[----:B------:R-:W-:Y:S01]  /*242a0*/  F2FP.BF16.PACK_AB R82, R117, R118 ;  /* 0x000000767552723e */ /* 0x000fe200000010ff */
[----:B------:R-:W1:Y:S05]  /*242b0*/  LDSM.16.MT88.4 R88, [R215+0xb000] ;  /* 0x00b00000d758783b */ /* 0x000e6a0000004200 */
[----:B------:R-:W-:Y:S02]  /*242c0*/  F2FP.BF16.PACK_AB R76, R127, R128 ;  /* 0x000000807f4c723e */ /* 0x000fe400000010ff */
[----:B------:R-:W-:Y:S03]  /*242d0*/  F2FP.BF16.PACK_AB R77, R125, R126 ;  /* 0x0000007e7d4d723e */ /* 0x000fe600000010ff */
[----:B------:R-:W-:Y:S02]  /*242e0*/  F2FP.BF16.PACK_AB R78, R123, R124 ;  /* 0x0000007c7b4e723e */ /* 0x000fe400000010ff */
[----:B------:R-:W-:Y:S07]  /*242f0*/  F2FP.BF16.PACK_AB R79, R121, R122 ;  /* 0x0000007a794f723e */ /* 0x000fee00000010ff */
[-C--:B--2---:R-:W-:Y:S01]  /*24300*/  HMMA.16816.F32.BF16 R4, R76, R84.reuse, R4 ;  /* 0x000000544c04723c */ /* 0x084fe20000041804 */
[----:B----4-:R-:W-:Y:S02]  /*24310*/  FFMA.FTZ R69, R0, R2, R107 ;  /* 0x0000000200457223 */ /* 0x010fe4000001006b */
[----:B------:R-:W-:Y:S01]  /*24320*/  FFMA.FTZ R2, R112, c[0x0][0x23c], -R100 ;  /* 0x00008f0070027a23 */ /* 0x000fe20000010864 */
[----:B------:R-:W-:Y:S01]  /*24330*/  MUFU.EX2 R107, R162 ;  /* 0x000000a2006b7308 */ /* 0x000fe20000000800 */
[----:B------:R-:W-:Y:S02]  /*24340*/  IMAD.MOV.U32 R112, RZ, RZ, R113 ;  /* 0x000000ffff707224 */ /* 0x000fe400078e0071 */
[----:B------:R-:W-:Y:S02]  /*24350*/  IMAD.MOV.U32 R113, RZ, RZ, R116 ;  /* 0x000000ffff717224 */ /* 0x000fe400078e0074 */
[----:B------:R-:W-:Y:S03]  /*24360*/  FADD.FTZ R0, R147, R101 ;  /* 0x0000006593007221 */ /* 0x000fe60000010000 */
[----:B------:R-:W-:Y:S02]  /*24370*/  FFMA.FTZ R101, R161, c[0x0][0x23c], -R100 ;  /* 0x00008f00a1657a23 */ /* 0x000fe40000010864 */
[----:B------:R2:W-:Y:S10]  /*24380*/  MUFU.EX2 R116, R2 ;  /* 0x0000000200747308 */ /* 0x0005f40000000800 */
[----:B------:R-:W-:Y:S01]  /*24390*/  MUFU.EX2 R101, R101 ;  /* 0x0000006500657308 */ /* 0x000fe20000000800 */
[----:B--2---:R-:W-:Y:S02]  /*243a0*/  FADD.FTZ R2, R148, R0 ;  /* 0x0000000094027221 */ /* 0x004fe40000010000 */
[----:B------:R-:W-:Y:S07]  /*243b0*/  FFMA.FTZ R0, R108, c[0x0][0x23c], -R100 ;  /* 0x00008f006c007a23 */ /* 0x000fee0000010864 */
[----:B------:R-:W-:Y:S01]  /*243c0*/  MUFU.EX2 R108, R179 ;  /* 0x000000b3006c7308 */ /* 0x000fe20000000800 */
[----:B------:R-:W-:Y:S04]  /*243d0*/  FADD.FTZ R2, R151, R2 ;  /* 0x0000000297027221 */ /* 0x000fe80000010000 */
[----:B------:R-:W-:Y:S02]  /*243e0*/  FADD.FTZ R102, R150, R2 ;  /* 0x0000000296667221 */ /* 0x000fe40000010000 */
[----:B------:R-:W-:Y:S03]  /*243f0*/  FADD.FTZ R2, R136, R68 ;  /* 0x0000004488027221 */ /* 0x000fe60000010000 */
[----:B------:R2:W4:Y:S01]  /*24400*/  MUFU.EX2 R114, R0 ;  /* 0x0000000000727308 */ /* 0x0005220000000800 */
[----:B------:R-:W-:Y:S02]  /*24410*/  FADD.FTZ R2, R138, R2 ;  /* 0x000000028a027221 */ /* 0x000fe40000010000 */
[--C-:B--2---:R-:W-:Y:S01]  /*24420*/  FFMA.FTZ R0, R112, c[0x0][0x23c], -R100.reuse ;  /* 0x00008f0070007a23 */ /* 0x104fe20000010864 */
[----:B----4-:R-:W-:Y:S06]  /*24430*/  F2FP.BF16.PACK_AB R81, R114, R116 ;  /* 0x000000747251723e */ /* 0x010fec00000010ff */
[----:B------:R2:W-:Y:S10]  /*24440*/  MUFU.EX2 R112, R198 ;  /* 0x000000c600707308 */ /* 0x0005f40000000800 */
[----:B------:R4:W-:Y:S01]  /*24450*/  MUFU.EX2 R115, R0 ;  /* 0x0000000000737308 */ /* 0x0009e20000000800 */
[----:B--2---:R-:W-:Y:S01]  /*24460*/  F2FP.BF16.PACK_AB R198, R108, R110 ;  /* 0x0000006e6cc6723e */ /* 0x004fe200000010ff */
[--C-:B----4-:R-:W-:Y:S08]  /*24470*/  FFMA.FTZ R0, R113, c[0x0][0x23c], -R100.reuse ;  /* 0x00008f0071007a23 */ /* 0x110ff00000010864 */
[----:B------:R2:W-:Y:S10]  /*24480*/  MUFU.EX2 R113, R199 ;  /* 0x000000c700717308 */ /* 0x0005f40000000800 */
[----:B------:R4:W1:Y:S01]  /*24490*/  MUFU.EX2 R201, R0 ;  /* 0x0000000000c97308 */ /* 0x0008620000000800 */
[----:B--2---:R-:W-:Y:S01]  /*244a0*/  F2FP.BF16.PACK_AB R199, R106, R107 ;  /* 0x0000006b6ac7723e */ /* 0x004fe200000010ff */
[----:B----4-:R-:W-:Y:S01]  /*244b0*/  FADD.FTZ R0, R196, R69 ;  /* 0x00000045c4007221 */ /* 0x010fe20000010000 */
[----:B-1----:R-:W-:Y:S01]  /*244c0*/  F2FP.BF16.PACK_AB R83, R201, R115 ;  /* 0x00000073c953723e */ /* 0x002fe200000010ff */
[----:B------:R-:W-:Y:S01]  /*244d0*/  FFMA.FTZ R69, R163, c[0x0][0x23c], -R100 ;  /* 0x00008f00a3457a23 */ /* 0x000fe20000010864 */
[----:B------:R-:W-:Y:S01]  /*244e0*/  F2FP.BF16.PACK_AB R196, R112, R113 ;  /* 0x0000007170c4723e */ /* 0x000fe200000010ff */
[----:B------:R-:W-:Y:S01]  /*244f0*/  FADD.FTZ R0, R194, R0 ;  /* 0x00000000c2007221 */ /* 0x000fe20000010000 */
[----:B------:R-:W-:Y:S01]  /*24500*/  LDSM.16.MT88.4 R160, [R216+0xb800] ;  /* 0x00b80000d8a0783b */ /* 0x000fe20000004200 */
[----:B------:R-:W-:Y:S02]  /*24510*/  FFMA.FTZ R100, R74, c[0x0][0x23c], -R100 ;  /* 0x00008f004a647a23 */ /* 0x000fe40000010864 */
[C---:B------:R-:W-:Y:S01]  /*24520*/  HMMA.16816.F32.BF16 R8, R80.reuse, R84, R8 ;  /* 0x000000545008723c */ /* 0x040fe20000041808 */
[----:B------:R-:W-:Y:S01]  /*24530*/  FADD.FTZ R0, R218, R0 ;  /* 0x00000000da007221 */ /* 0x000fe20000010000 */
[----:B------:R1:W2:Y:S01]  /*24540*/  MUFU.EX2 R84, R69 ;  /* 0x0000004500547308 */ /* 0x0002a20000000800 */
[----:B------:R-:W-:Y:S02]  /*24550*/  FADD.FTZ R74, R153, R3 ;  /* 0x00000003994a7221 */ /* 0x000fe40000010000 */
[----:B------:R4:W5:Y:S01]  /*24560*/  LDL.LU R218, [R1+0xb0] ;  /* 0x0000b00001da7983 */ /* 0x0009620000300800 */
[----:B------:R-:W-:Y:S02]  /*24570*/  FADD.FTZ R3, R177, R102 ;  /* 0x00000066b1037221 */ /* 0x000fe40000010000 */
[-C--:B------:R-:W-:Y:S01]  /*24580*/  HMMA.16816.F32.BF16 R12, R80, R86.reuse, R12 ;  /* 0x00000056500c723c */ /* 0x080fe2000004180c */
[----:B------:R4:W5:Y:S03]  /*24590*/  LDL.LU R217, [R1+0xac] ;  /* 0x0000ac0001d97983 */ /* 0x0009660000300800 */
[----:B------:R-:W-:Y:S01]  /*245a0*/  FADD.FTZ R74, R178, R74 ;  /* 0x0000004ab24a7221 */ /* 0x000fe20000010000 */
[----:B------:R4:W5:Y:S01]  /*245b0*/  LDL.LU R212, [R1+0xa8] ;  /* 0x0000a80001d47983 */ /* 0x0009620000300800 */
[----:B------:R-:W-:Y:S01]  /*245c0*/  MUFU.EX2 R85, R75 ;  /* 0x0000004b00557308 */ /* 0x000fe20000000800 */
[----:B------:R-:W-:Y:S01]  /*245d0*/  FADD.FTZ R0, R157, R0 ;  /* 0x000000009d007221 */ /* 0x000fe20000010000 */
[C---:B------:R-:W-:Y:S04]  /*245e0*/  HMMA.16816.F32.BF16 R16, R76.reuse, R86, R16 ;  /* 0x000000564c10723c */ /* 0x040fe80000041810 */
[----:B------:R-:W-:Y:S04]  /*245f0*/  FADD.FTZ R0, R154, R0 ;  /* 0x000000009a007221 */ /* 0x000fe80000010000 */
[-C--:B------:R-:W-:Y:S01]  /*24600*/  HMMA.16816.F32.BF16 R20, R76, R92.reuse, R20 ;  /* 0x0000005c4c14723c */ /* 0x080fe20000041814 */
[----:B------:R-:W3:Y:S03]  /*24610*/  MUFU.EX2 R86, R140 ;  /* 0x0000008c00567308 */ /* 0x000ee60000000800 */
[----:B-1----:R-:W-:Y:S01]  /*24620*/  FADD.FTZ R69, R176, R3 ;  /* 0x00000003b0457221 */ /* 0x002fe20000010000 */
[----:B--2---:R-:W-:Y:S01]  /*24630*/  F2FP.BF16.PACK_AB R193, R101, R84 ;  /* 0x0000005465c1723e */ /* 0x004fe200000010ff */
[----:B------:R-:W-:Y:S01]  /*24640*/  LDSM.16.MT88.4 R176, [R214+0xb800] ;  /* 0x00b80000d6b0783b */ /* 0x000fe20000004200 */
[----:B------:R-:W-:Y:S01]  /*24650*/  FADD.FTZ R0, R156, R0 ;  /* 0x000000009c007221 */ /* 0x000fe20000010000 */
[C---:B------:R-:W-:Y:S01]  /*24660*/  HMMA.16816.F32.BF16 R24, R80.reuse, R92, R24 ;  /* 0x0000005c5018723c */ /* 0x040fe20000041818 */
[----:B------:R-:W-:Y:S02]  /*24670*/  FADD.FTZ R3, R137, R2 ;  /* 0x0000000289037221 */ /* 0x000fe40000010000 */
[----:B------:R-:W-:Y:S01]  /*24680*/  MUFU.EX2 R100, R100 ;  /* 0x0000006400647308 */ /* 0x000fe20000000800 */
[----:B------:R-:W-:Y:S02]  /*24690*/  FADD.FTZ R0, R155, R0 ;  /* 0x000000009b007221 */ /* 0x000fe40000010000 */
[----:B------:R-:W-:Y:S02]  /*246a0*/  FADD.FTZ R2, R164, R69 ;  /* 0x00000045a4027221 */ /* 0x000fe40000010000 */
[-C--:B------:R-:W-:Y:S01]  /*246b0*/  HMMA.16816.F32.BF16 R28, R80, R94.reuse, R28 ;  /* 0x0000005e501c723c */ /* 0x080fe2000004181c */
[----:B------:R-:W-:Y:S03]  /*246c0*/  FADD.FTZ R0, R145, R0 ;  /* 0x0000000091007221 */ /* 0x000fe60000010000 */
[----:B------:R-:W-:Y:S01]  /*246d0*/  FADD.FTZ R2, R174, R2 ;  /* 0x00000002ae027221 */ /* 0x000fe20000010000 */
[----:B------:R-:W1:Y:S01]  /*246e0*/  MUFU.EX2 R75, R103 ;  /* 0x00000067004b7308 */ /* 0x000e620000000800 */
[----:B------:R-:W-:Y:S02]  /*246f0*/  FADD.FTZ R0, R146, R0 ;  /* 0x0000000092007221 */ /* 0x000fe40000010000 */
[C---:B------:R-:W-:Y:S01]  /*24700*/  HMMA.16816.F32.BF16 R32, R76.reuse, R94, R32 ;  /* 0x0000005e4c20723c */ /* 0x040fe20000041820 */
[----:B------:R-:W2:Y:S03]  /*24710*/  LDSM.16.MT88.4 R144, [R213+0xb800] ;  /* 0x00b80000d590783b */ /* 0x000ea60000004200 */
[----:B---3--:R-:W-:Y:S01]  /*24720*/  F2FP.BF16.PACK_AB R194, R85, R86 ;  /* 0x0000005655c2723e */ /* 0x008fe200000010ff */
[----:B------:R-:W-:Y:S02]  /*24730*/  FADD.FTZ R0, R159, R0 ;  /* 0x000000009f007221 */ /* 0x000fe40000010000 */
[----:B------:R-:W-:Y:S01]  /*24740*/  FADD.FTZ R3, R250, R3 ;  /* 0x00000003fa037221 */ /* 0x000fe20000010000 */
[-C--:B------:R-:W-:Y:S01]  /*24750*/  HMMA.16816.F32.BF16 R36, R76, R96.reuse, R36 ;  /* 0x000000604c24723c */ /* 0x080fe20000041824 */
[----:B------:R-:W-:Y:S03]  /*24760*/  FADD.FTZ R68, R165, R0 ;  /* 0x00000000a5447221 */ /* 0x000fe60000010000 */
[----:B------:R-:W-:Y:S02]  /*24770*/  FADD.FTZ R0, R167, R74 ;  /* 0x0000004aa7007221 */ /* 0x000fe40000010000 */
[----:B------:R-:W-:Y:S02]  /*24780*/  FADD.FTZ R3, R249, R3 ;  /* 0x00000003f9037221 */ /* 0x000fe40000010000 */
[C---:B------:R-:W-:Y:S01]  /*24790*/  HMMA.16816.F32.BF16 R40, R80.reuse, R96, R40 ;  /* 0x000000605028723c */ /* 0x040fe20000041828 */
[----:B------:R-:W-:Y:S03]  /*247a0*/  FADD.FTZ R0, R175, R0 ;  /* 0x00000000af007221 */ /* 0x000fe60000010000 */
[----:B------:R-:W-:Y:S01]  /*247b0*/  FADD.FTZ R3, R173, R3 ;  /* 0x00000003ad037221 */ /* 0x000fe20000010000 */
[----:B-1----:R-:W-:Y:S01]  /*247c0*/  F2FP.BF16.PACK_AB R195, R100, R75 ;  /* 0x0000004b64c3723e */ /* 0x002fe200000010ff */
[----:B------:R-:W-:Y:S01]  /*247d0*/  FADD.FTZ R69, R192, R0 ;  /* 0x00000000c0457221 */ /* 0x000fe20000010000 */
[----:B------:R-:W-:Y:S01]  /*247e0*/  F2FP.BF16.PACK_AB R192, R104, R105 ;  /* 0x0000006968c0723e */ /* 0x000fe200000010ff */
[-C--:B------:R-:W-:Y:S01]  /*247f0*/  HMMA.16816.F32.BF16 R44, R80, R98.reuse, R44 ;  /* 0x00000062502c723c */ /* 0x080fe2000004182c */
[----:B------:R-:W-:Y:S03]  /*24800*/  FADD.FTZ R3, R171, R3 ;  /* 0x00000003ab037221 */ /* 0x000fe60000010000 */
        /* <DEDUP_REMOVED lines=13> */
[-C--:B------:R-:W-:Y:S08]  /*248e0*/  HMMA.16816.F32.BF16 R60, R80, R90.reuse, R60 ;  /* 0x0000005a503c723c */ /* 0x080ff0000004183c */
[----:B------:R-:W-:Y:S08]  /*248f0*/  HMMA.16816.F32.BF16 R64, R76, R90, R64 ;  /* 0x0000005a4c40723c */ /* 0x000ff00000041840 */
[-C--:B--2---:R-:W-:Y:S01]  /*24900*/  HMMA.16816.F32.BF16 R140, R196, R144.reuse, R4 ;  /* 0x00000090c48c723c */ /* 0x084fe20000041804 */
[----:B------:R-:W1:Y:S07]  /*24910*/  LDSM.16.MT88.4 R4, [R215+0xb800] ;  /* 0x00b80000d704783b */ /* 0x000e6e0000004200 */
        /* <DEDUP_REMOVED lines=70> */
[----:B------:R-:W-:Y:S01]  /*24d80*/  FADD.FTZ R3, R106, R3 ;  /* 0x000000036a037221 */ /* 0x000fe20000010000 */
[----:B------:R4:W-:Y:S01]  /*24d90*/  STL [R1+0x74], R4 ;  /* 0x0000740401007387 */ /* 0x0009e20000100800 */
[----:B------:R-:W-:Y:S02]  /*24da0*/  FADD.FTZ R2, R86, R2 ;  /* 0x0000000256027221 */ /* 0x000fe40000010000 */
[----:B------:R-:W-:Y:S01]  /*24db0*/  FADD.FTZ R0, R75, R0 ;  /* 0x000000004b007221 */ /* 0x000fe20000010000 */
[----:B------:R4:W-:Y:S01]  /*24dc0*/  STL [R1+0x78], R3 ;  /* 0x0000780301007387 */ /* 0x0009e20000100800 */
[----:B------:R-:W-:Y:S02]  /*24dd0*/  FADD.FTZ R2, R85, R2 ;  /* 0x0000000255027221 */ /* 0x000fe40000010000 */
[----:B------:R-:W-:Y:S02]  /*24de0*/  FADD.FTZ R0, R100, R0 ;  /* 0x0000000064007221 */ /* 0x000fe40000010000 */
[----:B------:R-:W-:Y:S01]  /*24df0*/  IMAD.MOV.U32 R135, RZ, RZ, R70 ;  /* 0x000000ffff877224 */ /* 0x000fe200078e0046 */
[----:B------:R4:W-:Y:S01]  /*24e00*/  STL [R1+0x70], R2 ;  /* 0x0000700201007387 */ /* 0x0009e20000100800 */
[----:B------:R-:W-:Y:S02]  /*24e10*/  IMAD.MOV.U32 R133, RZ, RZ, R72 ;  /* 0x000000ffff857224 */ /* 0x000fe400078e0048 */
[----:B------:R-:W-:Y:S01]  /*24e20*/  IMAD.MOV.U32 R134, RZ, RZ, R71 ;  /* 0x000000ffff867224 */ /* 0x000fe200078e0047 */
[----:B------:R4:W-:Y:S02]  /*24e30*/  STL [R1+0x7c], R0 ;  /* 0x00007c0001007387 */ /* 0x0009e40000100800 */
[----:B----45:R-:W-:-:S05]  /*24e40*/  @P0 BRA `(.L_x_835) ;  /* 0xffff550000000947 */ /* 0x030fca000383ffff */
.L_x_834:
        /* <DEDUP_REMOVED lines=19> */
[CC--:B------:R-:W-:Y:S01]  /*24f80*/  LEA.HI R14, R43.reuse, R42.reuse, RZ, 0x2 ;  /* 0x0000002a2b0e7211 */ /* 0x0c0fe200078f10ff */
[----:B------:R-:W-:Y:S01]  /*24f90*/  @!UP4 UIMAD UR12, UR12, UR4, URZ ;  /* 0x000000040c0cc2a4 */ /* 0x000fe2000f8e023f */
[----:B------:R-:W-:Y:S01]  /*24fa0*/  LEA.HI R41, R43, R42, RZ, 0x5 ;  /* 0x0000002a2b297211 */ /* 0x000fe200078f28ff */
        /* <DEDUP_REMOVED lines=39> */
[----:B---3--:R-:W-:Y:S01]  /*25220*/  FADD.FTZ R4, R4, R7 ;  /* 0x0000000704047221 */ /* 0x008fe20000010000 */
[----:B------:R-:W-:Y:S01]  /*25230*/  SHF.R.S32.HI R7, RZ, 0x5, R41 ;  /* 0x00000005ff077819 */ /* 0x000fe20000011429 */
[----:B-1----:R-:W-:Y:S02]  /*25240*/  FADD.FTZ R3, R3, R8 ;  /* 0x0000000803037221 */ /* 0x002fe40000010000 */
[----:B----4-:R-:W-:-:S03]  /*25250*/  FADD.FTZ R38, R2, R5 ;  /* 0x0000000502267221 */ /* 0x010fc60000010000 */
[----:B------:R-:W1:Y:S02]  /*25260*/  SHFL.BFLY PT, R2, R3, 0x1, 0x1f ;  /* 0x0c201f0003027f89 */ /* 0x000e6400000e0000 */
[----:B------:R-:W-:Y:S02]  /*25270*/  FSETP.NE.FTZ.AND P5, PT, R38, RZ, PT ;  /* 0x000000ff2600720b */ /* 0x000fe40003fb5000 */
[----:B------:R-:W3:Y:S01]  /*25280*/  SHFL.BFLY PT, R5, R4, 0x1, 0x1f ;  /* 0x0c201f0004057f89 */ /* 0x000ee200000e0000 */
[----:B--2---:R-:W-:Y:S01]  /*25290*/  FADD.FTZ R37, R0, R6 ;  /* 0x0000000600257221 */ /* 0x004fe20000010000 */
[----:B------:R-:W-:Y:S02]  /*252a0*/  MOV R0, 0x3f800000 ;  /* 0x3f80000000007802 */ /* 0x000fe40000000f00 */
[----:B------:R-:W-:Y:S02]  /*252b0*/  LOP3.LUT R6, R14, 0x3ffffffc, RZ, 0xc0, !PT ;  /* 0x3ffffffc0e067812 */ /* 0x000fe400078ec0ff */
[----:B------:R-:W-:-:S05]  /*252c0*/  FSETP.NE.FTZ.AND P4, PT, R37, RZ, PT ;  /* 0x000000ff2500720b */ /* 0x000fca0003f95000 */
[----:B------:R-:W2:Y:S01]  /*252d0*/  @P5 MUFU.RCP R0, R38 ;  /* 0x0000002600005308 */ /* 0x000ea20000001000 */
[----:B-1----:R-:W-:Y:S01]  /*252e0*/  FADD.FTZ R40, R3, R2 ;  /* 0x0000000203287221 */ /* 0x002fe20000010000 */
[----:B------:R-:W-:Y:S02]  /*252f0*/  IADD3 R2, -R6, R42, RZ ;  /* 0x0000002a06027210 */ /* 0x000fe40007ffe1ff */
[----:B------:R-:W-:Y:S01]  /*25300*/  MOV R3, 0x3f800000 ;  /* 0x3f80000000037802 */ /* 0x000fe20000000f00 */
[----:B---3--:R-:W-:Y:S01]  /*25310*/  FADD.FTZ R39, R4, R5 ;  /* 0x0000000504277221 */ /* 0x008fe20000010000 */
[----:B------:R-:W-:Y:S02]  /*25320*/  FSETP.NE.FTZ.AND P3, PT, R40, RZ, PT ;  /* 0x000000ff2800720b */ /* 0x000fe40003f75000 */
[----:B------:R-:W-:Y:S01]  /*25330*/  LEA R8, R7, R2, 0x9 ;  /* 0x0000000207087211 */ /* 0x000fe200078e48ff */
[C---:B--2---:R-:W-:Y:S01]  /*25340*/  FMUL.FTZ R140, R0.reuse, R140 ;  /* 0x0000008c008c7220 */ /* 0x044fe20000410000 */
[----:B------:R-:W-:Y:S01]  /*25350*/  MOV R2, 0x3f800000 ;  /* 0x3f80000000027802 */ /* 0x000fe20000000f00 */
[----:B------:R-:W1:Y:S01]  /*25360*/  @P4 MUFU.RCP R3, R37 ;  /* 0x0000002500034308 */ /* 0x000e620000001000 */
[----:B------:R-:W-:Y:S01]  /*25370*/  FSETP.NE.FTZ.AND P0, PT, R39, RZ, PT ;  /* 0x000000ff2700720b */ /* 0x000fe20003f15000 */
[----:B------:R-:W-:-:S02]  /*25380*/  FMUL.FTZ R7, R0, R141 ;  /* 0x0000008d00077220 */ /* 0x000fc40000410000 */
[C---:B------:R-:W-:Y:S02]  /*25390*/  FMUL.FTZ R144, R0.reuse, R144 ;  /* 0x0000009000907220 */ /* 0x040fe40000410000 */
[C---:B------:R-:W-:Y:S01]  /*253a0*/  FMUL.FTZ R5, R0.reuse, R145 ;  /* 0x0000009100057220 */ /* 0x040fe20000410000 */
[----:B------:R-:W-:Y:S01]  /*253b0*/  F2FP.BF16.PACK_AB R7, R7, R140 ;  /* 0x0000008c0707723e */ /* 0x000fe200000010ff */
[----:B------:R-:W2:Y:S01]  /*253c0*/  @P3 MUFU.RCP R2, R40 ;  /* 0x0000002800023308 */ /* 0x000ea20000001000 */
        /* <DEDUP_REMOVED lines=44> */
[----:B--2---:R-:W-:Y:S01]  /*25690*/  FMUL.FTZ R136, R2, R136 ;  /* 0x0000008802887220 */ /* 0x004fe20000410000 */
        /* <DEDUP_REMOVED lines=69> */
[----:B------:R3:W-:Y:S04]  /*25af0*/  STS [R2+0x2000], R9 ;  /* 0x0020000902007388 */ /* 0x0007e80000000800 */
[----:B------:R4:W-:Y:S04]  /*25b00*/  STS [R2+0x2400], R10 ;  /* 0x0024000a02007388 */ /* 0x0009e80000000800 */
[----:B------:R-:W-:Y:S04]  /*25b10*/  STS [R3+0x2000], R19 ;  /* 0x0020001303007388 */ /* 0x000fe80000000800 */
[----:B------:R-:W-:Y:S01]  /*25b20*/  STS [R3+0x2400], R18 ;  /* 0x0024001203007388 */ /* 0x000fe20000000800 */
[----:B-1----:R-:W-:-:S02]  /*25b30*/  SEL R5, R0, 0xffffffe0, !P1 ;  /* 0xffffffe000057807 */ /* 0x002fc40004800000 */
[C---:B------:R-:W-:Y:S02]  /*25b40*/  IADD3 R0, R2.reuse, 0x40, RZ ;  /* 0x0000004002007810 */ /* 0x040fe40007ffe0ff */
[CC--:B--2---:R-:W-:Y:S02]  /*25b50*/  IADD3 R4, R2.reuse, R5.reuse, RZ ;  /* 0x0000000502047210 */ /* 0x0c4fe40007ffe0ff */
[----:B------:R-:W-:Y:S02]  /*25b60*/  @P2 IADD3 R0, R2, -0x40, RZ ;  /* 0xffffffc002002810 */ /* 0x000fe40007ffe0ff */
[----:B---3--:R-:W-:Y:S01]  /*25b70*/  MOV R9, 0x7f800000 ;  /* 0x7f80000000097802 */ /* 0x008fe20000000f00 */
[----:B------:R-:W-:Y:S01]  /*25b80*/  STS [R4], R17 ;  /* 0x0000001104007388 */ /* 0x000fe20000000800 */
[----:B----4-:R-:W-:-:S03]  /*25b90*/  IADD3 R2, R3, R5, RZ ;  /* 0x0000000503027210 */ /* 0x010fc60007ffe0ff */
[----:B------:R-:W-:Y:S04]  /*25ba0*/  STS [R4+0x400], R16 ;  /* 0x0004001004007388 */ /* 0x000fe80000000800 */
[----:B------:R1:W-:Y:S04]  /*25bb0*/  STS [R2], R13 ;  /* 0x0000000d02007388 */ /* 0x0003e80000000800 */
[----:B------:R2:W-:Y:S04]  /*25bc0*/  STS [R2+0x400], R12 ;  /* 0x0004000c02007388 */ /* 0x0005e80000000800 */
[----:B------:R-:W-:Y:S04]  /*25bd0*/  STS [R4+0x2000], R15 ;  /* 0x0020000f04007388 */ /* 0x000fe80000000800 */
[----:B------:R3:W-:Y:S04]  /*25be0*/  STS [R4+0x2400], R14 ;  /* 0x0024000e04007388 */ /* 0x0007e80000000800 */
[----:B------:R-:W-:Y:S04]  /*25bf0*/  STS [R2+0x2000], R11 ;  /* 0x0020000b02007388 */ /* 0x000fe80000000800 */
[----:B------:R4:W-:Y:S04]  /*25c00*/  STS [R2+0x2400], R24 ;  /* 0x0024001802007388 */ /* 0x0009e80000000800 */
[----:B------:R-:W-:Y:S01]  /*25c10*/  STS [R0], R33 ;  /* 0x0000002100007388 */ /* 0x000fe20000000800 */
[----:B-1----:R-:W-:-:S03]  /*25c20*/  MOV R13, 0x7f800000 ;  /* 0x7f800000000d7802 */ /* 0x002fc60000000f00 */
[----:B------:R-:W-:Y:S01]  /*25c30*/  STS [R0+0x400], R32 ;  /* 0x0004002000007388 */ /* 0x000fe20000000800 */
[----:B--2---:R-:W-:Y:S02]  /*25c40*/  MOV R12, 0x7f800000 ;  /* 0x7f800000000c7802 */ /* 0x004fe40000000f00 */
[----:B---3--:R-:W-:Y:S02]  /*25c50*/  IADD3 R4, R5, 0x400, R0 ;  /* 0x0000040005047810 */ /* 0x008fe40007ffe000 */
[----:B------:R-:W-:Y:S02]  /*25c60*/  MOV R14, 0x7f800000 ;  /* 0x7f800000000e7802 */ /* 0x000fe40000000f00 */
[C---:B------:R-:W-:Y:S02]  /*25c70*/  IADD3 R4, R8.reuse, R4, RZ ;  /* 0x0000000408047210 */ /* 0x040fe40007ffe0ff */
[----:B----4-:R-:W-:-:S04]  /*25c80*/  IADD3 R2, R8, R0, RZ ;  /* 0x0000000008027210 */ /* 0x010fc80007ffe0ff */
        /* <DEDUP_REMOVED lines=21> */
[----:B--2---:R-:W-:-:S04]  /*25de0*/  LOP3.LUT R0, R41, 0xffffffe0, RZ, 0xc0, !PT ;  /* 0xffffffe029007812 */ /* 0x004fc800078ec0ff */
[----:B------:R-:W-:Y:S01]  /*25df0*/  IADD3 R0, -R0, R42, RZ ;  /* 0x0000002a00007210 */ /* 0x000fe20007ffe1ff */
[----:B-1----:R-:W1:Y:S03]  /*25e00*/  @P4 MUFU.LG2 R3, R37 ;  /* 0x0000002500034308 */ /* 0x002e660000000c00 */
[----:B------:R-:W-:Y:S01]  /*25e10*/  LOP3.LUT P1, RZ, R0, 0x3, RZ, 0xc0, !PT ;  /* 0x0000000300ff7812 */ /* 0x000fe2000782c0ff */
[----:B---3--:R-:W-:Y:S01]  /*25e20*/  @P5 FMUL.FTZ R4, R5, 0.69314718246459960938 ;  /* 0x3f31721805045820 */ /* 0x008fe20000410000 */
[----:B------:R2:W3:Y:S03]  /*25e30*/  LDS.128 R16, [R246] ;  /* 0x00000000f6107984 */ /* 0x0004e60000000c00 */
        /* <DEDUP_REMOVED lines=14> */
[----:B------:R-:W4:Y:S02]  /*25f20*/  S2R R4, SR_TID.X ;  /* 0x0000000000047919 */ /* 0x000f240000002100 */
[----:B----4-:R-:W-:-:S04]  /*25f30*/  SHF.R.S32.HI R2, RZ, 0x1f, R4 ;  /* 0x0000001fff027819 */ /* 0x010fc80000011404 */
[----:B------:R-:W-:-:S04]  /*25f40*/  LEA.HI R2, R2, R4, RZ, 0x5 ;  /* 0x0000000402027211 */ /* 0x000fc800078f28ff */
[----:B------:R-:W-:Y:S02]  /*25f50*/  SHF.R.S32.HI R0, RZ, 0x5, R2 ;  /* 0x00000005ff007819 */ /* 0x000fe40000011402 */
[----:B------:R-:W-:Y:S02]  /*25f60*/  LOP3.LUT R2, R2, 0xffffffe0, RZ, 0xc0, !PT ;  /* 0xffffffe002027812 */ /* 0x000fe400078ec0ff */
[----:B------:R-:W-:-:S03]  /*25f70*/  SHF.R.S32.HI R3, RZ, 0x1f, R0 ;  /* 0x0000001fff037819 */ /* 0x000fc60000011400 */
[----:B------:R-:W-:Y:S01]  /*25f80*/  IMAD.IADD R2, R4, 0x1, -R2 ;  /* 0x0000000104027824 */ /* 0x000fe200078e0a02 */
[----:B------:R-:W-:-:S04]  /*25f90*/  LEA.HI R3, R3, R0, RZ, 0x2 ;  /* 0x0000000003037211 */ /* 0x000fc800078f10ff */
[----:B------:R-:W-:Y:S02]  /*25fa0*/  SHF.R.S32.HI R4, RZ, 0x1f, R2 ;  /* 0x0000001fff047819 */ /* 0x000fe40000011402 */
[----:B------:R-:W-:Y:S02]  /*25fb0*/  LOP3.LUT R3, R3, 0xfffffffc, RZ, 0xc0, !PT ;  /* 0xfffffffc03037812 */ /* 0x000fe400078ec0ff */
[----:B------:R-:W-:-:S03]  /*25fc0*/  LEA.HI R2, R4, R2, RZ, 0x2 ;  /* 0x0000000204027211 */ /* 0x000fc600078f10ff */
[----:B------:R-:W-:Y:S01]  /*25fd0*/  IMAD.IADD R3, R0, 0x1, -R3 ;  /* 0x0000000100037824 */ /* 0x000fe200078e0a03 */
        /* <DEDUP_REMOVED lines=33> */
.L_x_839:
[----:B------:R-:W-:Y:S05]  /*261f0*/  BSYNC B0 ;  /* 0x0000000000007941 */ /* 0x000fea0003800000 */
.L_x_838:
        /* <DEDUP_REMOVED lines=36> */
.L_x_841:
[----:B------:R-:W-:Y:S05]  /*26440*/  BSYNC B0 ;  /* 0x0000000000007941 */ /* 0x000fea0003800000 */
.L_x_840:
        /* <DEDUP_REMOVED lines=15> */
.L_x_843:
[----:B------:R-:W-:Y:S05]  /*26540*/  BSYNC B0 ;  /* 0x0000000000007941 */ /* 0x000fea0003800000 */
.L_x_842:
        /* <DEDUP_REMOVED lines=15> */
.L_x_845:
[----:B------:R-:W-:Y:S05]  /*26640*/  BSYNC B0 ;  /* 0x0000000000007941 */ /* 0x000fea0003800000 */
.L_x_844:
        /* <DEDUP_REMOVED lines=15> */
.L_x_847:
[----:B------:R-:W-:Y:S05]  /*26740*/  BSYNC B0 ;  /* 0x0000000000007941 */ /* 0x000fea0003800000 */
.L_x_846:
        /* <DEDUP_REMOVED lines=15> */
.L_x_849:
[----:B------:R-:W-:Y:S05]  /*26840*/  BSYNC B0 ;  /* 0x0000000000007941 */ /* 0x000fea0003800000 */
.L_x_848:
        /* <DEDUP_REMOVED lines=15> */
.L_x_851:
[----:B------:R-:W-:Y:S05]  /*26940*/  BSYNC B0 ;  /* 0x0000000000007941 */ /* 0x000fea0003800000 */
.L_x_850:
        /* <DEDUP_REMOVED lines=15> */
.L_x_853:
[----:B------:R-:W-:Y:S05]  /*26a40*/  BSYNC B0 ;  /* 0x0000000000007941 */ /* 0x000fea0003800000 */
.L_x_852:
        /* <DEDUP_REMOVED lines=15> */
.L_x_854:
        /* <DEDUP_REMOVED lines=12> */
.L_x_2124:


//--------------------- .text._ZN5flash16flash_fwd_kernelI23Flash_fwd_kernel_traitsILi64ELi128ELi128ELi4ELb0ELb0EN7cutlass10bfloat16_tE19Flash_kernel_traitsILi64ELi128ELi128ELi4ES3_EELb0ELb0ELb1ELb1ELb0ELb0ELb1ELb0EEEvNS_16Flash_fwd_paramsE --------------------------
	.section	.text._ZN5flash16flash_fwd_kernelI23Flash_fwd_kernel_traitsILi64ELi128ELi128ELi4ELb0ELb0EN7cutlass10bfloat16_tE19Flash_kernel_traitsILi64ELi128ELi128ELi4ES3_EELb0ELb0ELb1ELb1ELb0ELb0ELb1ELb0EEEvNS_16Flash_fwd_paramsE,"ax",@progbits
	.sectioninfo	@"SHI_REGISTERS=255"
	.align	128
        .global         _ZN5flash16flash_fwd_kernelI23Flash_fwd_kernel_traitsILi64ELi128ELi128ELi4ELb0ELb0EN7cutlass10bfloat16_tE19Flash_kernel_traitsILi64ELi128ELi128ELi4ES3_EELb0ELb0ELb1ELb1ELb0ELb0ELb1ELb0EEEvNS_16Flash_fwd_paramsE
        .type           _ZN5flash16flash_fwd_kernelI23Flash_fwd_kernel_traitsILi64ELi128ELi128ELi4ELb0ELb0EN7cutlass10bfloat16_tE19Flash_kernel_traitsILi64ELi128ELi128ELi4ES3_EELb0ELb0ELb1ELb1ELb0ELb0ELb1ELb0EEEvNS_16Flash_fwd_paramsE,@function
        .size           _ZN5flash16flash_fwd_kernelI23Flash_fwd_kernel_traitsILi64ELi128ELi128ELi4ELb0ELb0EN7cutlass10bfloat16_tE19Flash_kernel_traitsILi64ELi128ELi128ELi4ES3_EELb0ELb0ELb1ELb1ELb0ELb0ELb1ELb0EEEvNS_16Flash_fwd_paramsE,(.L_x_2125 - _ZN5flash16flash_fwd_kernelI23Flash_fwd_kernel_traitsILi64ELi128ELi128ELi4ELb0ELb0EN7cutlass10bfloat16_tE19Flash_kernel_traitsILi64ELi128ELi128ELi4ES3_EELb0ELb0ELb1ELb1ELb0ELb0ELb1ELb0EEEvNS_16Flash_fwd_paramsE)
        .other          _ZN5flash16flash_fwd_kernelI23Flash_fwd_kernel_traitsILi64ELi128ELi128ELi4ELb0ELb0EN7cutlass10bfloat16_tE19Flash_kernel_traitsILi64ELi128ELi128ELi4ES3_EELb0ELb0ELb1ELb1ELb0ELb0ELb1ELb0EEEvNS_16Flash_fwd_paramsE,@"STO_CUDA_ENTRY STV_DEFAULT"
_ZN5flash16flash_fwd_kernelI23Flash_fwd_kernel_traitsILi64ELi128ELi128ELi4ELb0ELb0EN7cutlass10bfloat16_tE19Flash_kernel_traitsILi64ELi128ELi128ELi4ES3_EELb0ELb0ELb1ELb1ELb0ELb0ELb1ELb0EEEvNS_16Flash_fwd_paramsE:
.text._ZN5flash16flash_fwd_kernelI23Flash_fwd_kernel_traitsILi64ELi128ELi128ELi4ELb0ELb0EN7cutlass10bfloat16_tE19Flash_kernel_traitsILi64ELi128ELi128ELi4ES3_EELb0ELb0ELb1ELb1ELb0ELb0ELb1ELb0EEEvNS_16Flash_fwd_paramsE:
        /* <DEDUP_REMOVED lines=56> */
.L_x_855:
[----:B-1----:R-:W-:Y:S02]  /*0380*/  ULDC UR7, c[0x0][0x218] ;  /* 0x0000860000077ab9 */ /* 0x002fe40000000800 */
.L_x_856:
        /* <DEDUP_REMOVED lines=117> */
.L_x_859:
[----:B------:R-:W-:Y:S05]  /*0ae0*/  BSYNC B0 ;  /* 0x0000000000007941 */ /* 0x000fea0003800000 */
.L_x_858:
        /* <DEDUP_REMOVED lines=16> */
.L_x_861:
[----:B------:R-:W-:Y:S05]  /*0bf0*/  BSYNC B0 ;  /* 0x0000000000007941 */ /* 0x000fea0003800000 */
.L_x_860:
        /* <DEDUP_REMOVED lines=17> */
.L_x_863:
[----:B------:R-:W-:Y:S05]  /*0d10*/  BSYNC B0 ;  /* 0x0000000000007941 */ /* 0x000fea0003800000 */
.L_x_862:
        /* <DEDUP_REMOVED lines=16> */
.L_x_865:
[----:B------:R-:W-:Y:S05]  /*0e20*/  BSYNC B0 ;  /* 0x0000000000007941 */ /* 0x000fea0003800000 */
.L_x_864:
        /* <DEDUP_REMOVED lines=17> */
.L_x_867:
[----:B------:R-:W-:Y:S05]  /*0f40*/  BSYNC B0 ;  /* 0x0000000000007941 */ /* 0x000fea0003800000 */
.L_x_866:
        /* <DEDUP_REMOVED lines=17> */
.L_x_869:
[----:B------:R-:W-:Y:S05]  /*1060*/  BSYNC B0 ;  /* 0x0000000000007941 */ /* 0x000fea0003800000 */
.L_x_868:
        /* <DEDUP_REMOVED lines=16> */
.L_x_871:
[----:B------:R-:W-:Y:S05]  /*1170*/  BSYNC B0 ;  /* 0x0000000000007941 */ /* 0x000fea0003800000 */
.L_x_870:
        /* <DEDUP_REMOVED lines=15> */
.L_x_873:
[----:B------:R-:W-:Y:S05]  /*1270*/  BSYNC B0 ;  /* 0x0000000000007941 */ /* 0x000fea0003800000 */
.L_x_872:
        /* <DEDUP_REMOVED lines=69> */
.L_x_857:
        /* <DEDUP_REMOVED lines=33> */
.L_x_874:
        /* <DEDUP_REMOVED lines=45> */
.L_x_875:
        /* <DEDUP_REMOVED lines=49> */
.L_x_877:
[----:B------:R-:W-:Y:S05]  /*1ec0*/  BSYNC B0 ;  /* 0x0000000000007941 */ /* 0x000fea0003800000 */
.L_x_876:
        /* <DEDUP_REMOVED lines=21> */
.L_x_879:
[----:B------:R-:W-:Y:S05]  /*2020*/  BSYNC B0 ;  /* 0x0000000000007941 */ /* 0x000fea0003800000 */
.L_x_878:
        /* <DEDUP_REMOVED lines=21> */
.L_x_881:
[----:B------:R-:W-:Y:S05]  /*2180*/  BSYNC B0 ;  /* 0x0000000000007941 */ /* 0x000fea0003800000 */
.L_x_880:
        /* <DEDUP_REMOVED lines=21> */
.L_x_883:
[----:B------:R-:W-:Y:S05]  /*22e0*/  BSYNC B0 ;  /* 0x0000000000007941 */ /* 0x000fea0003800000 */
.L_x_882:
        /* <DEDUP_REMOVED lines=21> */
.L_x_885:
[----:B------:R-:W-:Y:S05]  /*2440*/  BSYNC B0 ;  /* 0x0000000000007941 */ /* 0x000fea0003800000 */
.L_x_884:
        /* <DEDUP_REMOVED lines=21> */
.L_x_887:
[----:B------:R-:W-:Y:S05]  /*25a0*/  BSYNC B0 ;  /* 0x0000000000007941 */ /* 0x000fea0003800000 */
.L_x_886:
        /* <DEDUP_REMOVED lines=21> */
.L_x_889:
[----:B------:R-:W-:Y:S05]  /*2700*/  BSYNC B0 ;  /* 0x0000000000007941 */ /* 0x000fea0003800000 */
.L_x_888:
        /* <DEDUP_REMOVED lines=25> */
.L_x_891:
[----:B------:R-:W-:Y:S05]  /*28a0*/  BSYNC B0 ;  /* 0x0000000000007941 */ /* 0x000fea0003800000 */
.L_x_890:
        /* <DEDUP_REMOVED lines=59> */
.L_x_893:
[----:B------:R-:W-:Y:S05]  /*2c60*/  BSYNC B0 ;  /* 0x0000000000007941 */ /* 0x000fea0003800000 */
.L_x_892:
        /* <DEDUP_REMOVED lines=17> */
.L_x_895:
[----:B------:R-:W-:Y:S05]  /*2d80*/  BSYNC B0 ;  /* 0x0000000000007941 */ /* 0x000fea0003800000 */
.L_x_894:
        /* <DEDUP_REMOVED lines=17> */
.L_x_897:
[----:B------:R-:W-:Y:S05]  /*2ea0*/  BSYNC B0 ;  /* 0x0000000000007941 */ /* 0x000fea0003800000 */
.L_x_896:
        /* <DEDUP_REMOVED lines=18> */
.L_x_899:
[----:B------:R-:W-:Y:S05]  /*2fd0*/  BSYNC B0 ;  /* 0x0000000000007941 */ /* 0x000fea0003800000 */
.L_x_898:
        /* <DEDUP_REMOVED lines=17> */
.L_x_901:
[----:B------:R-:W-:Y:S05]  /*30f0*/  BSYNC B0 ;  /* 0x0000000000007941 */ /* 0x000fea0003800000 */
.L_x_900:
        /* <DEDUP_REMOVED lines=19> */
.L_x_903:
[----:B------:R-:W-:Y:S05]  /*3230*/  BSYNC B0 ;  /* 0x0000000000007941 */ /* 0x000fea0003800000 */
.L_x_902:
        /* <DEDUP_REMOVED lines=19> */
.L_x_905:
[----:B------:R-:W-:Y:S05]  /*3370*/  BSYNC B0 ;  /* 0x0000000000007941 */ /* 0x000fea0003800000 */
.L_x_904:
        /* <DEDUP_REMOVED lines=18> */
.L_x_907:
[----:B------:R-:W-:Y:S05]  /*34a0*/  BSYNC B0 ;  /* 0x0000000000007941 */ /* 0x000fea0003800000 */
.L_x_906:
        /* <DEDUP_REMOVED lines=57> */
.L_x_909:
[----:B--2---:R-:W-:Y:S05]  /*3840*/  BSYNC B0 ;  /* 0x0000000000007941 */ /* 0x004fea0003800000 */
.L_x_908:
        /* <DEDUP_REMOVED lines=18> */
.L_x_911:
[----:B------:R-:W-:Y:S05]  /*3970*/  BSYNC B0 ;  /* 0x0000000000007941 */ /* 0x000fea0003800000 */
.L_x_910:
        /* <DEDUP_REMOVED lines=18> */
.L_x_913:
[----:B------:R-:W-:Y:S05]  /*3aa0*/  BSYNC B0 ;  /* 0x0000000000007941 */ /* 0x000fea0003800000 */
.L_x_912:
        /* <DEDUP_REMOVED lines=19> */
.L_x_915:
[----:B------:R-:W-:Y:S05]  /*3be0*/  BSYNC B0 ;  /* 0x0000000000007941 */ /* 0x000fea0003800000 */
.L_x_914:
        /* <DEDUP_REMOVED lines=18> */
.L_x_917:
[----:B------:R-:W-:Y:S05]  /*3d10*/  BSYNC B0 ;  /* 0x0000000000007941 */ /* 0x000fea0003800000 */
.L_x_916:
        /* <DEDUP_REMOVED lines=20> */
.L_x_919:
[----:B------:R-:W-:Y:S05]  /*3e60*/  BSYNC B0 ;  /* 0x0000000000007941 */ /* 0x000fea0003800000 */
.L_x_918:
        /* <DEDUP_REMOVED lines=20> */
.L_x_921:
[----:B------:R-:W-:Y:S05]  /*3fb0*/  BSYNC B0 ;  /* 0x0000000000007941 */ /* 0x000fea0003800000 */
.L_x_920:
        /* <DEDUP_REMOVED lines=19> */
.L_x_923:
[----:B------:R-:W-:Y:S05]  /*40f0*/  BSYNC B0 ;  /* 0x0000000000007941 */ /* 0x000fea0003800000 */
.L_x_922:
[----:B-1----:R-:W-:Y:S01]  /*4100*/  SHF.R.S32.HI R7, RZ, 0x4, R19 ;  /* 0x00000004ff077819 */ /* 0x002fe20000011413 */
[C---:B------:R-:W-:Y:S01]  /*4110*/  IMAD.SHL.U32 R6, R92.reuse, 0x40, RZ ;  /* 0x000000405c067824 */ /* 0x040fe200078e00ff */
[----:B------:R-:W-:Y:S01]  /*4120*/  R2P PR, R92, 0x6 ;  /* 0x000000065c007804 */ /* 0x000fe20000000000 */
[----:B------:R-:W-:Y:S01]  /*4130*/  IMAD.SHL.U32 R3, R23, 0x40, RZ ;  /* 0x0000004017037824 */ /* 0x000fe200078e00ff */
[----:B------:R-:W-:Y:S01]  /*4140*/  LEA.HI R0, R19, R7, RZ, 0x1 ;  /* 0x0000000713007211 */ /* 0x000fe200078f08ff */
[----:B------:R-:W-:Y:S01]  /*4150*/  IMAD.SHL.U32 R5, R14, 0x8, RZ ;  /* 0x000000080e057824 */ /* 0x000fe200078e00ff */
[----:B------:R-:W-:Y:S01]  /*4160*/  STL [R1+0xf8], R246 ;  /* 0x0000f8f601007387 */ /* 0x000fe20000100800 */
[----:B------:R-:W-:Y:S01]  /*4170*/  UIADD3 UR5, UR15, -UR36, URZ ;  /* 0x800000240f057290 */ /* 0x000fe2000fffe03f */
[----:B------:R-:W-:Y:S01]  /*4180*/  LOP3.LUT R0, R0, 0xfffffffe, RZ, 0xc0, !PT ;  /* 0xfffffffe00007812 */ /* 0x000fe200078ec0ff */
[----:B------:R-:W-:Y:S01]  /*4190*/  UIADD3 UR10, UR15, 0x1, -UR36 ;  /* 0x000000010f0a7890 */ /* 0x000fe2000fffe824 */
[----:B------:R-:W-:Y:S01]  /*41a0*/  LOP3.LUT R3, R3, 0x1c0, RZ, 0xc0, !PT ;  /* 0x000001c003037812 */ /* 0x000fe200078ec0ff */
[----:B------:R-:W0:Y:S01]  /*41b0*/  LDGDEPBAR ;  /* 0x00000000000079af */ /* 0x000e220000000000 */
[----:B------:R-:W-:Y:S01]  /*41c0*/  LOP3.LUT R231, R231, 0xfffffffb, RZ, 0xc0, !PT ;  /* 0xfffffffbe7e77812 */ /* 0x000fe200078ec0ff */
        /* <DEDUP_REMOVED lines=16> */
[C---:B------:R-:W-:Y:S01]  /*42d0*/  IADD3 R3, R212.reuse, 0x4000, RZ ;  /* 0x00004000d4037810 */ /* 0x040fe20007ffe0ff */
[C---:B------:R-:W-:Y:S01]  /*42e0*/  IMAD.IADD R218, R212.reuse, 0x1, R0 ;  /* 0x00000001d4da7824 */ /* 0x040fe200078e0200 */
[----:B------:R-:W-:Y:S01]  /*42f0*/  IADD3 R223, R212, 0x4040, RZ ;  /* 0x00004040d4df7810 */ /* 0x000fe20007ffe0ff */
[----:B------:R-:W1:Y:S01]  /*4300*/  LDSM.16.M88.4 R12, [R219] ;  /* 0x00000000db0c783b */ /* 0x000e620000000200 */
[--C-:B------:R-:W-:Y:S01]  /*4310*/  IMAD R222, R2, 0x2, R219.reuse ;  /* 0x0000000202de7824 */ /* 0x100fe200078e02db */
[----:B------:R-:W-:Y:S01]  /*4320*/  @P2 IADD3 R223, R3, -0x40, RZ ;  /* 0xffffffc003df2810 */ /* 0x000fe20007ffe0ff */
[----:B------:R-:W-:Y:S01]  /*4330*/  IMAD R220, R4, 0x2, R219 ;  /* 0x0000000204dc7824 */ /* 0x000fe200078e02db */
[----:B------:R-:W2:Y:S03]  /*4340*/  LDSM.16.M88.4 R8, [R219+0x2000] ;  /* 0x00200000db08783b */ /* 0x000ea60000000200 */
[----:B------:R-:W-:Y:S01]  /*4350*/  IMAD R221, R2, 0x2, R220 ;  /* 0x0000000202dd7824 */ /* 0x000fe200078e02dc */
[----:B------:R-:W3:Y:S04]  /*4360*/  LDSM.16.M88.4 R44, [R212+0x5000] ;  /* 0x00500000d42c783b */ /* 0x000ee80000000200 */
[----:B------:R-:W4:Y:S04]  /*4370*/  LDSM.16.M88.4 R20, [R212+0x4800] ;  /* 0x00480000d414783b */ /* 0x000f280000000200 */
[----:B------:R-:W3:Y:S04]  /*4380*/  LDSM.16.M88.4 R32, [R212+0x6800] ;  /* 0x00680000d420783b */ /* 0x000ee80000000200 */
[----:B------:R-:W-:Y:S04]  /*4390*/  LDSM.16.M88.4 R40, [R212+0x5800] ;  /* 0x00580000d428783b */ /* 0x000fe80000000200 */
[----:B------:R-:W-:Y:S04]  /*43a0*/  LDSM.16.M88.4 R36, [R212+0x6000] ;  /* 0x00600000d424783b */ /* 0x000fe80000000200 */
[----:B------:R-:W-:Y:S04]  /*43b0*/  LDSM.16.M88.4 R28, [R212+0x7000] ;  /* 0x00700000d41c783b */ /* 0x000fe80000000200 */
[----:B------:R-:W-:Y:S04]  /*43c0*/  LDSM.16.M88.4 R24, [R212+0x7800] ;  /* 0x00780000d418783b */ /* 0x000fe80000000200 */
[----:B------:R-:W-:Y:S01]  /*43d0*/  LDSM.16.M88.4 R120, [R218+0x5000] ;  /* 0x00500000da78783b */ /* 0x000fe20000000200 */
[-C--:B-1----:R-:W-:Y:S03]  /*43e0*/  HMMA.16816.F32.BF16 R172, R12, R16.reuse, RZ ;  /* 0x000000100cac723c */ /* 0x082fe600000418ff */
[----:B------:R-:W-:Y:S04]  /*43f0*/  LDSM.16.M88.4 R108, [R218+0x6800] ;  /* 0x00680000da6c783b */ /* 0x000fe80000000200 */
[----:B------:R-:W-:Y:S01]  /*4400*/  LDSM.16.M88.4 R100, [R218+0x7000] ;  /* 0x00700000da64783b */ /* 0x000fe20000000200 */
[C---:B--2---:R-:W-:Y:S03]  /*4410*/  HMMA.16816.F32.BF16 R84, R8.reuse, R16, RZ ;  /* 0x000000100854723c */ /* 0x044fe600000418ff */
[----:B------:R-:W-:Y:S04]  /*4420*/  LDSM.16.M88.4 R104, [R218+0x4800] ;  /* 0x00480000da68783b */ /* 0x000fe80000000200 */
[----:B------:R-:W-:Y:S01]  /*4430*/  LDSM.16.M88.4 R112, [R218+0x6000] ;  /* 0x00600000da70783b */ /* 0x000fe20000000200 */
[-C--:B------:R-:W-:Y:S03]  /*4440*/  HMMA.16816.F32.BF16 R80, R8, R18.reuse, RZ ;  /* 0x000000120850723c */ /* 0x080fe600000418ff */
[----:B------:R-:W-:Y:S04]  /*4450*/  LDSM.16.M88.4 R96, [R218+0x7800] ;  /* 0x00780000da60783b */ /* 0x000fe80000000200 */
[----:B------:R-:W-:Y:S01]  /*4460*/  LDSM.16.M88.4 R116, [R218+0x5800] ;  /* 0x00580000da74783b */ /* 0x000fe20000000200 */
[----:B------:R-:W-:Y:S03]  /*4470*/  HMMA.16816.F32.BF16 R168, R12, R18, RZ ;  /* 0x000000120ca8723c */ /* 0x000fe600000418ff */
[----:B------:R-:W-:Y:S04]  /*4480*/  LDSM.16.M88.4 R16, [R222+0x2000] ;  /* 0x00200000de10783b */ /* 0x000fe80000000200 */
[----:B------:R-:W-:Y:S01]  /*4490*/  LDSM.16.M88.4 R92, [R218+0x4000] ;  /* 0x00400000da5c783b */ /* 0x000fe20000000200 */
[C---:B---3--:R-:W-:Y:S03]  /*44a0*/  HMMA.16816.F32.BF16 R68, R8.reuse, R44, RZ ;  /* 0x0000002c0844723c */ /* 0x048fe600000418ff */
[----:B------:R-:W-:Y:S04]  /*44b0*/  STL [R1+0xfc], R218 ;  /* 0x0000fcda01007387 */ /* 0x000fe80000100800 */
[----:B------:R-:W-:Y:S01]  /*44c0*/  STL [R1+0x100], R222 ;  /* 0x000100de01007387 */ /* 0x000fe20000100800 */
[----:B------:R-:W-:Y:S03]  /*44d0*/  HMMA.16816.F32.BF16 R64, R8, R46, RZ ;  /* 0x0000002e0840723c */ /* 0x000fe600000418ff */
[----:B------:R-:W-:Y:S04]  /*44e0*/  STL [R1+0x104], R212 ;  /* 0x000104d401007387 */ /* 0x000fe80000100800 */
[----:B------:R-:W-:Y:S01]  /*44f0*/  STL [R1+0x10c], R4 ;  /* 0x00010c0401007387 */ /* 0x000fe20000100800 */
[C---:B------:R-:W-:Y:S03]  /*4500*/  HMMA.16816.F32.BF16 R176, R12.reuse, R44, RZ ;  /* 0x0000002c0cb0723c */ /* 0x040fe600000418ff */
[----:B------:R-:W-:Y:S05]  /*4510*/  STL [R1+0x108], R219 ;  /* 0x000108db01007387 */ /* 0x000fea0000100800 */
[----:B------:R-:W-:Y:S01]  /*4520*/  HMMA.16816.F32.BF16 R180, R12, R46, RZ ;  /* 0x0000002e0cb4723c */ /* 0x000fe200000418ff */
[----:B------:R-:W1:Y:S07]  /*4530*/  LDSM.16.M88.4 R44, [R223+0x3000] ;  /* 0x00300000df2c783b */ /* 0x000e6e0000000200 */
[C---:B----4-:R-:W-:Y:S08]  /*4540*/  HMMA.16816.F32.BF16 R76, R8.reuse, R20, RZ ;  /* 0x00000014084c723c */ /* 0x050ff000000418ff */
[C---:B------:R-:W-:Y:S08]  /*4550*/  HMMA.16816.F32.BF16 R72, R8.reuse, R22, RZ ;  /* 0x000000160848723c */ /* 0x040ff000000418ff */
[C---:B------:R-:W-:Y:S08]  /*4560*/  HMMA.16816.F32.BF16 R88, R8.reuse, R32, RZ ;  /* 0x000000200858723c */ /* 0x040ff000000418ff */
[----:B------:R-:W-:Y:S08]  /*4570*/  HMMA.16816.F32.BF16 R124, R8, R34, RZ ;  /* 0x00000022087c723c */ /* 0x000ff000000418ff */
[----:B------:R-:W-:Y:S01]  /*4580*/  HMMA.16816.F32.BF16 R160, R12, R20, RZ ;  /* 0x000000140ca0723c */ /* 0x000fe200000418ff */
[----:B-1----:R-:W-:-:S07]  /*4590*/  IMAD.MOV.U32 R3, RZ, RZ, R47 ;  /* 0x000000ffff037224 */ /* 0x002fce00078e002f */
        /* <DEDUP_REMOVED lines=11> */
[----:B------:R-:W1:Y:S07]  /*4650*/  LDSM.16.M88.4 R12, [R222] ;  /* 0x00000000de0c783b */ /* 0x000e6e0000000200 */
[----:B------:R-:W-:Y:S01]  /*4660*/  HMMA.16816.F32.BF16 R48, R8, R38, RZ ;  /* 0x000000260830723c */ /* 0x000fe200000418ff */
[----:B------:R-:W-:-:S02]  /*4670*/  IMAD.MOV.U32 R5, RZ, RZ, R21 ;  /* 0x000000ffff057224 */ /* 0x000fc400078e0015 */
[----:B------:R-:W-:Y:S02]  /*4680*/  IMAD.MOV.U32 R6, RZ, RZ, R22 ;  /* 0x000000ffff067224 */ /* 0x000fe400078e0016 */
[----:B------:R-:W-:-:S03]  /*4690*/  IMAD.MOV.U32 R7, RZ, RZ, R23 ;  /* 0x000000ffff077224 */ /* 0x000fc600078e0017 */
[C---:B------:R-:W-:Y:S01]  /*46a0*/  HMMA.16816.F32.BF16 R136, R8.reuse, R24, RZ ;  /* 0x000000180888723c */ /* 0x040fe200000418ff */
[----:B------:R-:W-:Y:S02]  /*46b0*/  IMAD.MOV.U32 R23, RZ, RZ, R32 ;  /* 0x000000ffff177224 */ /* 0x000fe400078e0020 */
[----:B------:R-:W-:Y:S02]  /*46c0*/  IMAD.MOV.U32 R22, RZ, RZ, R33 ;  /* 0x000000ffff167224 */ /* 0x000fe400078e0021 */
[----:B------:R-:W-:Y:S02]  /*46d0*/  IMAD.MOV.U32 R21, RZ, RZ, R34 ;  /* 0x000000ffff157224 */ /* 0x000fe400078e0022 */
[----:B------:R-:W-:Y:S01]  /*46e0*/  IMAD.MOV.U32 R216, RZ, RZ, R23 ;  /* 0x000000ffffd87224 */ /* 0x000fe200078e0017 */
[----:B------:R-:W-:Y:S01]  /*46f0*/  HMMA.16816.F32.BF16 R132, R8, R28, RZ ;  /* 0x0000001c0884723c */ /* 0x000fe200000418ff */
[----:B------:R-:W-:Y:S02]  /*4700*/  IMAD.MOV.U32 R217, RZ, RZ, R22 ;  /* 0x000000ffffd97224 */ /* 0x000fe400078e0016 */
[----:B------:R-:W-:-:S04]  /*4710*/  IMAD.MOV.U32 R218, RZ, RZ, R21 ;  /* 0x000000ffffda7224 */ /* 0x000fc800078e0015 */
[----:B------:R-:W-:Y:S01]  /*4720*/  IMAD.MOV.U32 R28, RZ, RZ, R20 ;  /* 0x000000ffff1c7224 */ /* 0x000fe200078e0014 */
[----:B------:R-:W-:Y:S01]  /*4730*/  HMMA.16816.F32.BF16 R156, R16, R122, R64 ;  /* 0x0000007a109c723c */ /* 0x000fe20000041840 */
[----:B------:R-:W-:Y:S02]  /*4740*/  IMAD.MOV.U32 R20, RZ, RZ, R35 ;  /* 0x000000ffff147224 */ /* 0x000fe400078e0023 */
[----:B------:R-:W-:Y:S01]  /*4750*/  IMAD.MOV.U32 R4, RZ, RZ, R28 ;  /* 0x000000ffff047224 */ /* 0x000fe200078e001c */
[----:B------:R-:W-:Y:S01]  /*4760*/  LDSM.16.M88.4 R32, [R223+0x2000] ;  /* 0x00200000df20783b */ /* 0x000fe20000000200 */
[----:B------:R-:W-:-:S03]  /*4770*/  IMAD.MOV.U32 R219, RZ, RZ, R20 ;  /* 0x000000ffffdb7224 */ /* 0x000fc600078e0014 */
[----:B------:R-:W-:Y:S01]  /*4780*/  HMMA.16816.F32.BF16 R64, R16, R110, R124 ;  /* 0x0000006e1040723c */ /* 0x000fe2000004187c */
[----:B------:R-:W-:Y:S06]  /*4790*/  LDSM.16.M88.4 R20, [R223] ;  /* 0x00000000df14783b */ /* 0x000fec0000000200 */
[----:B------:R-:W-:Y:S01]  /*47a0*/  IMAD.MOV.U32 R126, RZ, RZ, R44 ;  /* 0x000000ffff7e7224 */ /* 0x000fe200078e002c */
[----:B-1----:R-:W-:Y:S01]  /*47b0*/  HMMA.16816.F32.BF16 R4, R12, R102, R4 ;  /* 0x000000660c04723c */ /* 0x002fe20000041804 */
[----:B------:R-:W-:Y:S02]  /*47c0*/  IMAD.MOV.U32 R125, RZ, RZ, R45 ;  /* 0x000000ffff7d7224 */ /* 0x000fe400078e002d */
[----:B------:R-:W-:-:S02]  /*47d0*/  IMAD.MOV.U32 R124, RZ, RZ, R46 ;  /* 0x000000ffff7c7224 */ /* 0x000fc400078e002e */
[----:B------:R-:W1:Y:S03]  /*47e0*/  LDSM.16.M88.4 R44, [R223+0x3800] ;  /* 0x00380000df2c783b */ /* 0x000e660000000200 */
[C---:B------:R-:W-:Y:S08]  /*47f0*/  HMMA.16816.F32.BF16 R60, R8.reuse, R40, RZ ;  /* 0x00000028083c723c */ /* 0x040ff000000418ff */
[C---:B------:R-:W-:Y:S01]  /*4800*/  HMMA.16816.F32.BF16 R52, R8.reuse, R36, RZ ;  /* 0x000000240834723c */ /* 0x040fe200000418ff */
[----:B------:R-:W-:Y:S06]  /*4810*/  LDSM.16.M88.4 R36, [R223+0x1800] ;  /* 0x00180000df24783b */ /* 0x000fec0000000200 */
[----:B------:R-:W-:Y:S01]  /*4820*/  STL [R1+0xc0], R5 ;  /* 0x0000c00501007387 */ /* 0x000fe20000100800 */
[----:B------:R-:W-:Y:S01]  /*4830*/  HMMA.16816.F32.BF16 R56, R8, R42, RZ ;  /* 0x0000002a0838723c */ /* 0x000fe200000418ff */
[----:B------:R-:W-:-:S02]  /*4840*/  IMAD.MOV.U32 R230, RZ, RZ, R4 ;  /* 0x000000ffffe67224 */ /* 0x000fc400078e0004 */
[----:B------:R-:W-:Y:S01]  /*4850*/  LDSM.16.M88.4 R40, [R223+0x1000] ;  /* 0x00100000df28783b */ /* 0x000fe20000000200 */
[----:B------:R-:W-:-:S03]  /*4860*/  IMAD.MOV.U32 R229, RZ, RZ, R7 ;  /* 0x000000ffffe57224 */ /* 0x000fc600078e0007 */
[----:B------:R2:W-:Y:S01]  /*4870*/  STL [R1+0xc4], R6 ;  /* 0x0000c40601007387 */ /* 0x0005e20000100800 */
[C---:B------:R-:W-:Y:S03]  /*4880*/  HMMA.16816.F32.BF16 R144, R8.reuse, R30, RZ ;  /* 0x0000001e0890723c */ /* 0x040fe600000418ff */
[----:B------:R-:W-:Y:S05]  /*4890*/  LDSM.16.M88.4 R28, [R223+0x2800] ;  /* 0x00280000df1c783b */ /* 0x000fea0000000200 */
[----:B------:R-:W-:Y:S01]  /*48a0*/  HMMA.16816.F32.BF16 R152, R8, R26, RZ ;  /* 0x0000001a0898723c */ /* 0x000fe200000418ff */
[----:B------:R-:W-:Y:S01]  /*48b0*/  LDSM.16.M88.4 R24, [R223+0x800] ;  /* 0x00080000df18783b */ /* 0x000fe20000000200 */
[----:B-1----:R-:W-:-:S05]  /*48c0*/  IMAD.MOV.U32 R127, RZ, RZ, R47 ;  /* 0x000000ffff7f7224 */ /* 0x002fca00078e002f */
[----:B------:R-:W-:Y:S01]  /*48d0*/  IMAD.MOV.U32 R11, RZ, RZ, R128 ;  /* 0x000000ffff0b7224 */ /* 0x000fe200078e0080 */
[----:B------:R-:W-:Y:S01]  /*48e0*/  HMMA.16816.F32.BF16 R200, R16, R106, R72 ;  /* 0x0000006a10c8723c */ /* 0x000fe20000041848 */
[----:B------:R-:W-:Y:S02]  /*48f0*/  IMAD.MOV.U32 R10, RZ, RZ, R129 ;  /* 0x000000ffff0a7224 */ /* 0x000fe400078e0081 */
[----:B------:R-:W-:Y:S02]  /*4900*/  IMAD.MOV.U32 R9, RZ, RZ, R130 ;  /* 0x000000ffff097224 */ /* 0x000fe400078e0082 */
[----:B------:R-:W-:-:S03]  /*4910*/  IMAD.MOV.U32 R8, RZ, RZ, R131 ;  /* 0x000000ffff087224 */ /* 0x000fc600078e0083 */
[C---:B------:R-:W-:Y:S08]  /*4920*/  HMMA.16816.F32.BF16 R72, R16.reuse, R114, R48 ;  /* 0x000000721048723c */ /* 0x040ff00000041830 */
[C---:B------:R-:W-:Y:S07]  /*4930*/  HMMA.16816.F32.BF16 R48, R16.reuse, R96, R136 ;  /* 0x000000601030723c */ /* 0x040fee0000041888 */
[----:B------:R-:W-:Y:S01]  /*4940*/  IMAD.MOV.U32 R136, RZ, RZ, R11 ;  /* 0x000000ffff887224 */ /* 0x000fe200078e000b */
[----:B------:R-:W-:Y:S01]  /*4950*/  HMMA.16816.F32.BF16 R196, R16, R120, R68 ;  /* 0x0000007810c4723c */ /* 0x000fe20000041844 */
[----:B------:R-:W-:-:S02]  /*4960*/  IMAD.MOV.U32 R137, RZ, RZ, R10 ;  /* 0x000000ffff897224 */ /* 0x000fc400078e000a */
[----:B------:R-:W-:Y:S02]  /*4970*/  IMAD.MOV.U32 R138, RZ, RZ, R9 ;  /* 0x000000ffff8a7224 */ /* 0x000fe400078e0009 */
[----:B------:R-:W-:Y:S02]  /*4980*/  IMAD.MOV.U32 R139, RZ, RZ, R8 ;  /* 0x000000ffff8b7224 */ /* 0x000fe400078e0008 */
[----:B------:R-:W1:Y:S01]  /*4990*/  LDSM.16.M88.4 R8, [R220+0x2000] ;  /* 0x00200000dc08783b */ /* 0x000e620000000200 */
[C---:B------:R-:W-:Y:S08]  /*49a0*/  HMMA.16816.F32.BF16 R148, R16.reuse, R116, R60 ;  /* 0x000000741094723c */ /* 0x040ff0000004183c */
[----:B------:R-:W-:Y:S08]  /*49b0*/  HMMA.16816.F32.BF16 R128, R16, R112, R52 ;  /* 0x000000701080723c */ /* 0x000ff00000041834 */
[----:B--2---:R-:W-:Y:S08]  /*49c0*/  HMMA.16816.F32.BF16 R4, R12, R98, R240 ;  /* 0x000000620c04723c */ /* 0x004ff000000418f0 */
[C---:B------:R-:W-:Y:S08]  /*49d0*/  HMMA.16816.F32.BF16 R224, R16.reuse, R92, R84 ;  /* 0x0000005c10e0723c */ /* 0x040ff00000041854 */
[C---:B------:R-:W-:Y:S01]  /*49e0*/  HMMA.16816.F32.BF16 R208, R16.reuse, R94, R80 ;  /* 0x0000005e10d0723c */ /* 0x040fe20000041850 */
[----:B------:R-:W2:Y:S06]  /*49f0*/  LDSM.16.M88.4 R80, [R220] ;  /* 0x00000000dc50783b */ /* 0x000eac0000000200 */
[----:B------:R-:W-:Y:S01]  /*4a00*/  STL [R1+0xc8], R5 ;  /* 0x0000c80501007387 */ /* 0x000fe20000100800 */
[----:B------:R-:W-:Y:S01]  /*4a10*/  HMMA.16816.F32.BF16 R204, R16, R104, R76 ;  /* 0x0000006810cc723c */ /* 0x000fe2000004184c */
[----:B------:R-:W-:-:S02]  /*4a20*/  IMAD.MOV.U32 R228, RZ, RZ, R4 ;  /* 0x000000ffffe47224 */ /* 0x000fc400078e0004 */
[----:B------:R3:W-:Y:S05]  /*4a30*/  STL.64 [R1+0xd0], R6 ;  /* 0x0000d00601007387 */ /* 0x0007ea0000100a00 */
[C---:B------:R-:W-:Y:S08]  /*4a40*/  HMMA.16816.F32.BF16 R140, R16.reuse, R118, R56 ;  /* 0x00000076108c723c */ /* 0x040ff00000041838 */
[C---:B------:R-:W-:Y:S08]  /*4a50*/  HMMA.16816.F32.BF16 R68, R16.reuse, R108, R88 ;  /* 0x0000006c1044723c */ /* 0x040ff00000041858 */
[C---:B------:R-:W-:Y:S07]  /*4a60*/  HMMA.16816.F32.BF16 R60, R16.reuse, R100, R132 ;  /* 0x00000064103c723c */ /* 0x040fee0000041884 */
[----:B------:R-:W-:Y:S01]  /*4a70*/  IMAD.MOV.U32 R134, RZ, RZ, R44 ;  /* 0x000000ffff867224 */ /* 0x000fe200078e002c */
[----:B------:R-:W-:Y:S01]  /*4a80*/  HMMA.16816.F32.BF16 R52, R16, R102, R144 ;  /* 0x000000661034723c */ /* 0x000fe20000041890 */
[----:B------:R-:W-:-:S02]  /*4a90*/  IMAD.MOV.U32 R133, RZ, RZ, R45 ;  /* 0x000000ffff857224 */ /* 0x000fc400078e002d */
[----:B------:R-:W-:-:S05]  /*4aa0*/  IMAD.MOV.U32 R132, RZ, RZ, R46 ;  /* 0x000000ffff847224 */ /* 0x000fca00078e002e */
[----:B------:R-:W-:Y:S08]  /*4ab0*/  HMMA.16816.F32.BF16 R16, R16, R98, R152 ;  /* 0x000000621010723c */ /* 0x000ff00000041898 */
[C---:B------:R-:W-:Y:S08]  /*4ac0*/  HMMA.16816.F32.BF16 R44, R12.reuse, R92, R172 ;  /* 0x0000005c0c2c723c */ /* 0x040ff000000418ac */
        /* <DEDUP_REMOVED lines=9> */
[C---:B------:R-:W-:Y:S01]  /*4b60*/  HMMA.16816.F32.BF16 R132, R12.reuse, R110, R248 ;  /* 0x0000006e0c84723c */ /* 0x040fe200000418f8 */
[----:B------:R-:W-:Y:S02]  /*4b70*/  IMAD.MOV.U32 R185, RZ, RZ, R125 ;  /* 0x000000ffffb97224 */ /* 0x000fe400078e007d */
[----:B------:R-:W-:Y:S02]  /*4b80*/  IMAD.MOV.U32 R186, RZ, RZ, R124 ;  /* 0x000000ffffba7224 */ /* 0x000fe400078e007c */
[----:B------:R-:W-:Y:S01]  /*4b90*/  IMAD.MOV.U32 R187, RZ, RZ, R3 ;  /* 0x000000ffffbb7224 */ /* 0x000fe200078e0003 */
[----:B------:R-:W-:Y:S01]  /*4ba0*/  LEA R3, R213, UR14, 0x4 ;  /* 0x0000000ed5037c11 */ /* 0x000fe2000f8e20ff */
        /* <DEDUP_REMOVED lines=8> */
[----:B------:R-:W-:Y:S07]  /*4c30*/  HMMA.16816.F32.BF16 R136, R12, R96, R216 ;  /* 0x000000600c88723c */ /* 0x000fee00000418d8 */
[----:B------:R-:W-:Y:S01]  /*4c40*/  IMAD.IADD R217, R0, 0x1, R223 ;  /* 0x0000000100d97824 */ /* 0x000fe200078e02df */
[----:B-1----:R-:W-:Y:S01]  /*4c50*/  HMMA.16816.F32.BF16 R96, R8, R20, R224 ;  /* 0x000000140860723c */ /* 0x002fe200000418e0 */
[----:B------:R-:W-:-:S04]  /*4c60*/  IMAD.U32 R0, RZ, RZ, UR9 ;  /* 0x00000009ff007e24 */ /* 0x000fc8000f8e00ff */
[----:B------:R-:W-:-:S03]  /*4c70*/  IMAD R0, R0, 0x80, R215 ;  /* 0x0000008000007824 */ /* 0x000fc600078e02d7 */
[C---:B------:R-:W-:Y:S08]  /*4c80*/  HMMA.16816.F32.BF16 R100, R8.reuse, R22, R208 ;  /* 0x000000160864723c */ /* 0x040ff000000418d0 */
[C---:B------:R-:W-:Y:S07]  /*4c90*/  HMMA.16816.F32.BF16 R144, R8.reuse, R24, R204 ;  /* 0x000000180890723c */ /* 0x040fee00000418cc */
[----:B------:R-:W-:Y:S01]  /*4ca0*/  IMAD.MOV.U32 R206, RZ, RZ, R186 ;  /* 0x000000ffffce7224 */ /* 0x000fe200078e00ba */
[----:B------:R-:W-:Y:S01]  /*4cb0*/  HMMA.16816.F32.BF16 R152, R8, R26, R200 ;  /* 0x0000001a0898723c */ /* 0x000fe200000418c8 */
[----:B------:R-:W-:-:S07]  /*4cc0*/  IMAD.MOV.U32 R205, RZ, RZ, R187 ;  /* 0x000000ffffcd7224 */ /* 0x000fce00078e00bb */
        /* <DEDUP_REMOVED lines=8> */
[C---:B------:R-:W-:Y:S01]  /*4d50*/  HMMA.16816.F32.BF16 R172, R8.reuse, R184, R60 ;  /* 0x000000b808ac723c */ /* 0x040fe2000004183c */
[----:B------:R-:W-:Y:S07]  /*4d60*/  LDSM.16.M88.4 R60, [R221] ;  /* 0x00000000dd3c783b */ /* 0x000fee0000000200 */
[C---:B------:R-:W-:Y:S08]  /*4d70*/  HMMA.16816.F32.BF16 R176, R8.reuse, R180, R48 ;  /* 0x000000b408b0723c */ /* 0x040ff00000041830 */
[C---:B---3--:R-:W-:Y:S01]  /*4d80*/  HMMA.16816.F32.BF16 R4, R8.reuse, R186, R52 ;  /* 0x000000ba0804723c */ /* 0x048fe20000041834 */
[----:B------:R-:W-:Y:S07]  /*4d90*/  LDSM.16.M88.4 R52, [R221+0x2000] ;  /* 0x00200000dd34783b */ /* 0x000fee0000000200 */
[----:B------:R-:W-:Y:S01]  /*4da0*/  HMMA.16816.F32.BF16 R8, R8, R182, R16 ;  /* 0x000000b60808723c */ /* 0x000fe20000041810 */
[----:B------:R-:W-:Y:S07]  /*4db0*/  LDSM.16.M88.4 R16, [R217+0x1000] ;  /* 0x00100000d910783b */ /* 0x000fee0000000200 */
[C---:B------:R-:W-:Y:S07]  /*4dc0*/  HMMA.16816.F32.BF16 R104, R12.reuse, R112, R192 ;  /* 0x000000700c68723c */ /* 0x040fee00000418c0 */
[----:B------:R1:W-:Y:S01]  /*4dd0*/  STL [R1+0xa4], R5 ;  /* 0x0000a40501007387 */ /* 0x0003e20000100800 */
[----:B------:R-:W-:Y:S01]  /*4de0*/  IMAD.MOV.U32 R193, RZ, RZ, R4 ;  /* 0x000000ffffc17224 */ /* 0x000fe200078e0004 */
[C---:B------:R-:W-:Y:S01]  /*4df0*/  HMMA.16816.F32.BF16 R116, R12.reuse, R118, R188 ;  /* 0x000000760c74723c */ /* 0x040fe200000418bc */
[----:B------:R-:W-:Y:S01]  /*4e00*/  IMAD.MOV.U32 R194, RZ, RZ, R7 ;  /* 0x000000ffffc27224 */ /* 0x000fe200078e0007 */
[----:B------:R3:W-:Y:S05]  /*4e10*/  STL [R1+0xa8], R6 ;  /* 0x0000a80601007387 */ /* 0x0007ea0000100800 */
[----:B------:R-:W-:Y:S01]  /*4e20*/  IMAD.MOV.U32 R203, RZ, RZ, R8 ;  /* 0x000000ffffcb7224 */ /* 0x000fe200078e0008 */
[----:B------:R-:W-:Y:S01]  /*4e30*/  HMMA.16816.F32.BF16 R112, R12, R114, R232 ;  /* 0x000000720c70723c */ /* 0x000fe200000418e8 */
[----:B------:R-:W-:Y:S01]  /*4e40*/  IMAD.MOV.U32 R202, RZ, RZ, R11 ;  /* 0x000000ffffca7224 */ /* 0x000fe200078e000b */
[----:B------:R-:W-:Y:S01]  /*4e50*/  LDSM.16.M88.4 R12, [R217+0x800] ;  /* 0x00080000d90c783b */ /* 0x000fe20000000200 */
[----:B------:R-:W-:-:S02]  /*4e60*/  IMAD.MOV.U32 R4, RZ, RZ, R9 ;  /* 0x000000ffff047224 */ /* 0x000fc400078e0009 */
[----:B------:R-:W-:Y:S02]  /*4e70*/  IMAD.MOV.U32 R219, RZ, RZ, R10 ;  /* 0x000000ffffdb7224 */ /* 0x000fe400078e000a */
[----:B------:R-:W4:Y:S01]  /*4e80*/  LDSM.16.M88.4 R8, [R217] ;  /* 0x00000000d908783b */ /* 0x000f220000000200 */
[C---:B--2---:R-:W-:Y:S03]  /*4e90*/  HMMA.16816.F32.BF16 R44, R80.reuse, R20, R44 ;  /* 0x00000014502c723c */ /* 0x044fe6000004182c */
[----:B------:R-:W-:Y:S04]  /*4ea0*/  STL [R1+0x114], R219 ;  /* 0x000114db01007387 */ /* 0x000fe80000100800 */
[----:B------:R-:W-:Y:S01]  /*4eb0*/  IMAD.IADD R20, R214, 0x1, R3 ;  /* 0x00000001d6147824 */ /* 0x000fe200078e0203 */
[----:B------:R-:W-:Y:S01]  /*4ec0*/  HMMA.16816.F32.BF16 R56, R80, R22, R56 ;  /* 0x000000165038723c */ /* 0x000fe20000041838 */
[----:B------:R-:W-:Y:S01]  /*4ed0*/  IADD3 R21, R0, 0x1, RZ ;  /* 0x0000000100157810 */ /* 0x000fe20007ffe0ff */
[----:B------:R-:W-:Y:S02]  /*4ee0*/  STL [R1+0x110], R4 ;  /* 0x0001100401007387 */ /* 0x000fe40000100800 */
[----:B------:R-:W-:-:S02]  /*4ef0*/  IADD3 R236, R20, UR5, RZ ;  /* 0x0000000514ec7c10 */ /* 0x000fc4000fffe0ff */
[----:B------:R-:W-:Y:S01]  /*4f00*/  IADD3 R7, R20, 0x48, RZ ;  /* 0x0000004814077810 */ /* 0x000fe20007ffe0ff */
[----:B------:R-:W-:Y:S01]  /*4f10*/  STL [R1+0x118], R223 ;  /* 0x000118df01007387 */ /* 0x000fe20000100800 */
[C---:B------:R-:W-:Y:S01]  /*4f20*/  HMMA.16816.F32.BF16 R48, R80.reuse, R24, R76 ;  /* 0x000000185030723c */ /* 0x040fe2000004184c */
[----:B------:R-:W-:Y:S01]  /*4f30*/  IMAD.IADD R3, R236, 0x1, -R0 ;  /* 0x00000001ec037824 */ /* 0x000fe200078e0a00 */
[----:B------:R-:W-:Y:S01]  /*4f40*/  IADD3 R22, R0, 0x8, RZ ;  /* 0x0000000800167810 */ /* 0x000fe20007ffe0ff */
[----:B-1----:R-:W-:Y:S01]  /*4f50*/  IMAD.IADD R5, R236, 0x1, -R21 ;  /* 0x00000001ec057824 */ /* 0x002fe200078e0a15 */
[----:B------:R-:W-:Y:S02]  /*4f60*/  IADD3 R23, R0, 0x9, RZ ;  /* 0x0000000900177810 */ /* 0x000fe40007ffe0ff */
[----:B------:R-:W-:Y:S02]  /*4f70*/  IABS R3, R3 ;  /* 0x0000000300037213 */ /* 0x000fe40000000000 */
[----:B------:R-:W-:Y:S01]  /*4f80*/  HMMA.16816.F32.BF16 R64, R80, R26, R84 ;  /* 0x0000001a5040723c */ /* 0x000fe20000041854 */
[----:B------:R-:W-:-:S02]  /*4f90*/  IABS R5, R5 ;  /* 0x0000000500057213 */ /* 0x000fc40000000000 */
[C---:B------:R-:W-:Y:S02]  /*4fa0*/  IADD3 R24, R0.reuse, 0x10, RZ ;  /* 0x0000001000187810 */ /* 0x040fe40007ffe0ff */
[C---:B------:R-:W-:Y:S02]  /*4fb0*/  IADD3 R25, R0.reuse, 0x11, RZ ;  /* 0x0000001100197810 */ /* 0x040fe40007ffe0ff */
[----:B------:R-:W-:Y:S01]  /*4fc0*/  IADD3 R26, R0, 0x18, RZ ;  /* 0x00000018001a7810 */ /* 0x000fe20007ffe0ff */
[----:B------:R-:W-:Y:S01]  /*4fd0*/  HMMA.16816.F32.BF16 R72, R80, R36, R92 ;  /* 0x000000245048723c */ /* 0x000fe2000004185c */
[----:B------:R1:W-:Y:S01]  /*4fe0*/  I2F R92, R3 ;  /* 0x00000003005c7306 */ /* 0x0003e20000201400 */
[----:B---3--:R-:W-:Y:S01]  /*4ff0*/  IMAD.IADD R6, R236, 0x1, -R25 ;  /* 0x00000001ec067824 */ /* 0x008fe200078e0a19 */
[----:B------:R-:W-:Y:S02]  /*5000*/  IADD3 R27, R0, 0x19, RZ ;  /* 0x00000019001b7810 */ /* 0x000fe40007ffe0ff */
[----:B------:R-:W-:-:S03]  /*5010*/  IADD3 R241, R7, UR5, RZ ;  /* 0x0000000507f17c10 */ /* 0x000fc6000fffe0ff */
[C---:B------:R-:W-:Y:S01]  /*5020*/  HMMA.16816.F32.BF16 R36, R80.reuse, R38, R116 ;  /* 0x000000265024723c */ /* 0x040fe20000041874 */
[----:B------:R2:W-:Y:S07]  /*5030*/  I2F R93, R5 ;  /* 0x00000005005d7306 */ /* 0x0005ee0000201400 */
[----:B------:R-:W-:Y:S01]  /*5040*/  HMMA.16816.F32.BF16 R76, R80, R32, R104 ;  /* 0x00000020504c723c */ /* 0x000fe20000041868 */
[----:B-1----:R-:W-:-:S05]  /*5050*/  IMAD.IADD R3, R236, 0x1, -R22 ;  /* 0x00000001ec037824 */ /* 0x002fca00078e0a16 */
[----:B------:R-:W-:Y:S02]  /*5060*/  IABS R3, R3 ;  /* 0x0000000300037213 */ /* 0x000fe40000000000 */
[----:B----4-:R-:W-:Y:S01]  /*5070*/  HMMA.16816.F32.BF16 R96, R52, R8, R96 ;  /* 0x000000083460723c */ /* 0x010fe20000041860 */
[----:B--2---:R-:W-:Y:S01]  /*5080*/  IMAD.IADD R5, R236, 0x1, -R23 ;  /* 0x00000001ec057824 */ /* 0x004fe200078e0a17 */
[----:B------:R1:W-:Y:S01]  /*5090*/  I2F R94, R3 ;  /* 0x00000003005e7306 */ /* 0x0003e20000201400 */
[----:B------:R-:W-:-:S03]  /*50a0*/  IADD3 R33, R0, 0x28, RZ ;  /* 0x0000002800217810 */ /* 0x000fc60007ffe0ff */
[----:B------:R-:W-:Y:S02]  /*50b0*/  IABS R5, R5 ;  /* 0x0000000500057213 */ /* 0x000fe40000000000 */
[----:B------:R-:W-:Y:S08]  /*50c0*/  HMMA.16816.F32.BF16 R44, R60, R8, R44 ;  /* 0x000000083c2c723c */ /* 0x000ff0000004182c */
[----:B------:R-:W-:Y:S01]  /*50d0*/  HMMA.16816.F32.BF16 R116, R52, R10, R100 ;  /* 0x0000000a3474723c */ /* 0x000fe20000041864 */
[----:B------:R-:W-:Y:S01]  /*50e0*/  LDSM.16.M88.4 R100, [R217+0x3000] ;  /* 0x00300000d964783b */ /* 0x000fe20000000200 */
[----:B-1----:R-:W-:-:S05]  /*50f0*/  IMAD.IADD R3, R236, 0x1, -R24 ;  /* 0x00000001ec037824 */ /* 0x002fca00078e0a18 */
[----:B------:R-:W-:Y:S01]  /*5100*/  IABS R3, R3 ;  /* 0x0000000300037213 */ /* 0x000fe20000000000 */
[----:B------:R-:W-:Y:S01]  /*5110*/  HMMA.16816.F32.BF16 R104, R60, R10, R56 ;  /* 0x0000000a3c68723c */ /* 0x000fe20000041838 */
[----:B------:R-:W1:Y:S01]  /*5120*/  LDSM.16.M88.4 R8, [R217+0x1800] ;  /* 0x00180000d908783b */ /* 0x000e620000000200 */
[----:B------:R2:W-:Y:S05]  /*5130*/  I2F R58, R5 ;  /* 0x00000005003a7306 */ /* 0x0005ea0000201400 */
[C---:B------:R-:W-:Y:S01]  /*5140*/  IADD3 R56, R0.reuse, 0x61, RZ ;  /* 0x0000006100387810 */ /* 0x040fe20007ffe0ff */
[----:B------:R-:W-:Y:S01]  /*5150*/  HMMA.16816.F32.BF16 R68, R80, R40, R88 ;  /* 0x000000285044723c */ /* 0x000fe20000041858 */
[----:B------:R-:W-:-:S07]  /*5160*/  IADD3 R57, R0, 0x68, RZ ;  /* 0x0000006800397810 */ /* 0x000fce0007ffe0ff */
[----:B------:R-:W-:Y:S01]  /*5170*/  HMMA.16816.F32.BF16 R40, R80, R42, R120 ;  /* 0x0000002a5028723c */ /* 0x000fe20000041878 */
[----:B--2---:R-:W-:Y:S01]  /*5180*/  IMAD.MOV.U32 R5, RZ, RZ, R3 ;  /* 0x000000ffff057224 */ /* 0x004fe200078e0003 */
[----:B------:R-:W-:Y:S01]  /*5190*/  IABS R3, R6 ;  /* 0x0000000600037213 */ /* 0x000fe20000000000 */
[----:B------:R-:W-:-:S05]  /*51a0*/  IMAD.IADD R6, R236, 0x1, -R26 ;  /* 0x00000001ec067824 */ /* 0x000fca00078e0a1a */
[----:B------:R-:W-:Y:S07]  /*51b0*/  HMMA.16816.F32.BF16 R88, R80, R28, R124 ;  /* 0x0000001c5058723c */ /* 0x000fee000004187c */
[C---:B------:R-:W-:Y:S01]  /*51c0*/  IADD3 R29, R0.reuse, 0x20, RZ ;  /* 0x00000020001d7810 */ /* 0x040fe20007ffe0ff */
[-C--:B------:R-:W-:Y:S01]  /*51d0*/  HMMA.16816.F32.BF16 R120, R60, R12.reuse, R48 ;  /* 0x0000000c3c78723c */ /* 0x080fe20000041830 */
[----:B------:R2:W-:Y:S06]  /*51e0*/  I2F R49, R5 ;  /* 0x0000000500317306 */ /* 0x0005ec0000201400 */
[----:B------:R-:W-:Y:S01]  /*51f0*/  IADD3 R48, R0, 0x60, RZ ;  /* 0x0000006000307810 */ /* 0x000fe20007ffe0ff */
[C---:B------:R-:W-:Y:S08]  /*5200*/  HMMA.16816.F32.BF16 R144, R52.reuse, R12, R144 ;  /* 0x0000000c3490723c */ /* 0x040ff00000041890 */
[----:B------:R-:W-:Y:S01]  /*5210*/  HMMA.16816.F32.BF16 R152, R52, R14, R152 ;  /* 0x0000000e3498723c */ /* 0x000fe20000041898 */
[----:B--2---:R-:W-:Y:S01]  /*5220*/  IMAD.MOV.U32 R5, RZ, RZ, R3 ;  /* 0x000000ffff057224 */ /* 0x004fe200078e0003 */
[----:B------:R-:W-:Y:S01]  /*5230*/  IABS R3, R6 ;  /* 0x0000000600037213 */ /* 0x000fe20000000000 */
[----:B------:R-:W-:-:S02]  /*5240*/  IMAD.IADD R6, R236, 0x1, -R27 ;  /* 0x00000001ec067824 */ /* 0x000fc400078e0a1b */
[----:B------:R2:W-:Y:S03]  /*5250*/  I2F R50, R5 ;  /* 0x0000000500327306 */ /* 0x0005e60000201400 */
[----:B------:R-:W-:Y:S01]  /*5260*/  HMMA.16816.F32.BF16 R124, R60, R14, R64 ;  /* 0x0000000e3c7c723c */ /* 0x000fe20000041840 */
[----:B------:R-:W3:Y:S06]  /*5270*/  LDSM.16.M88.4 R12, [R217+0x2000] ;  /* 0x00200000d90c783b */ /* 0x000eec0000000200 */
[C---:B------:R-:W-:Y:S01]  /*5280*/  IADD3 R65, R0.reuse, 0x69, RZ ;  /* 0x0000006900417810 */ /* 0x040fe20007ffe0ff */
[----:B------:R-:W-:Y:S01]  /*5290*/  HMMA.16816.F32.BF16 R132, R80, R30, R132 ;  /* 0x0000001e5084723c */ /* 0x000fe20000041884 */
[----:B------:R-:W-:Y:S01]  /*52a0*/  IADD3 R67, R0, 0x70, RZ ;  /* 0x0000007000437810 */ /* 0x000fe20007ffe0ff */
[----:B--2---:R-:W-:Y:S01]  /*52b0*/  IMAD.MOV.U32 R5, RZ, RZ, R3 ;  /* 0x000000ffff057224 */ /* 0x004fe200078e0003 */
[----:B------:R-:W-:Y:S01]  /*52c0*/  IABS R3, R6 ;  /* 0x0000000600037213 */ /* 0x000fe20000000000 */
[----:B------:R-:W-:-:S03]  /*52d0*/  IMAD.IADD R6, R236, 0x1, -R29 ;  /* 0x00000001ec067824 */ /* 0x000fc600078e0a1d */
[----:B------:R-:W-:Y:S01]  /*52e0*/  IADD3 R31, R0, 0x21, RZ ;  /* 0x00000021001f7810 */ /* 0x000fe20007ffe0ff */
[----:B------:R2:W-:Y:S01]  /*52f0*/  I2F R51, R5 ;  /* 0x0000000500337306 */ /* 0x0005e20000201400 */
[----:B-1----:R-:W-:Y:S08]  /*5300*/  HMMA.16816.F32.BF16 R224, R52, R10, R140 ;  /* 0x0000000a34e0723c */ /* 0x002ff0000004188c */
[----:B------:R-:W-:Y:S01]  /*5310*/  HMMA.16816.F32.BF16 R188, R60, R8, R72 ;  /* 0x000000083cbc723c */ /* 0x000fe20000041848 */
[----:B--2---:R-:W-:Y:S01]  /*5320*/  IMAD.MOV.U32 R5, RZ, RZ, R3 ;  /* 0x000000ffff057224 */ /* 0x004fe200078e0003 */
[----:B------:R-:W-:Y:S01]  /*5330*/  IABS R3, R6 ;  /* 0x0000000600037213 */ /* 0x000fe20000000000 */
[----:B------:R-:W-:-:S05]  /*5340*/  IMAD.IADD R6, R236, 0x1, -R31 ;  /* 0x00000001ec067824 */ /* 0x000fca00078e0a1f */
[----:B------:R-:W-:Y:S01]  /*5350*/  HMMA.16816.F32.BF16 R148, R52, R8, R148 ;  /* 0x000000083494723c */ /* 0x000fe20000041894 */
[----:B------:R1:W-:Y:S01]  /*5360*/  I2F R59, R5 ;  /* 0x00000005003b7306 */ /* 0x0003e20000201400 */
[C---:B------:R-:W-:Y:S02]  /*5370*/  IADD3 R73, R0.reuse, 0x71, RZ ;  /* 0x0000007100497810 */ /* 0x040fe40007ffe0ff */
[----:B------:R-:W-:-:S04]  /*5380*/  IADD3 R74, R0, 0x78, RZ ;  /* 0x00000078004a7810 */ /* 0x000fc80007ffe0ff */
[----:B------:R-:W-:Y:S01]  /*5390*/  HMMA.16816.F32.BF16 R140, R60, R10, R36 ;  /* 0x0000000a3c8c723c */ /* 0x000fe20000041824 */
[----:B------:R-:W2:Y:S06]  /*53a0*/  LDSM.16.M88.4 R8, [R217+0x2800] ;  /* 0x00280000d908783b */ /* 0x000eac0000000200 */
[----:B------:R-:W-:Y:S01]  /*53b0*/  IADD3 R36, R0, 0x41, RZ ;  /* 0x0000004100247810 */ /* 0x000fe20007ffe0ff */
[----:B------:R-:W-:Y:S01]  /*53c0*/  HMMA.16816.F32.BF16 R84, R80, R34, R112 ;  /* 0x000000225054723c */ /* 0x000fe20000041870 */
[----:B-1----:R-:W-:Y:S01]  /*53d0*/  IMAD.MOV.U32 R5, RZ, RZ, R3 ;  /* 0x000000ffff057224 */ /* 0x002fe200078e0003 */
[----:B------:R-:W-:Y:S01]  /*53e0*/  IABS R3, R6 ;  /* 0x0000000600037213 */ /* 0x000fe20000000000 */
[----:B------:R-:W-:Y:S01]  /*53f0*/  IMAD.IADD R6, R236, 0x1, -R33 ;  /* 0x00000001ec067824 */ /* 0x000fe200078e0a21 */
[C---:B------:R-:W-:Y:S01]  /*5400*/  IADD3 R37, R0.reuse, 0x48, RZ ;  /* 0x0000004800257810 */ /* 0x040fe20007ffe0ff */
[----:B------:R1:W-:Y:S01]  /*5410*/  I2F R64, R5 ;  /* 0x0000000500407306 */ /* 0x0003e20000201400 */
[----:B------:R-:W-:-:S02]  /*5420*/  IADD3 R38, R0, 0x49, RZ ;  /* 0x0000004900267810 */ /* 0x000fc40007ffe0ff */
[C---:B------:R-:W-:Y:S01]  /*5430*/  IADD3 R34, R0.reuse, 0x29, RZ ;  /* 0x0000002900227810 */ /* 0x040fe20007ffe0ff */
[----:B------:R-:W-:Y:S01]  /*5440*/  HMMA.16816.F32.BF16 R108, R80, R184, R108 ;  /* 0x000000b8506c723c */ /* 0x000fe2000004186c */
[----:B------:R-:W-:-:S07]  /*5450*/  IADD3 R35, R0, 0x30, RZ ;  /* 0x0000003000237810 */ /* 0x000fce0007ffe0ff */
[----:B------:R-:W-:Y:S01]  /*5460*/  HMMA.16816.F32.BF16 R136, R80, R180, R136 ;  /* 0x000000b45088723c */ /* 0x000fe20000041888 */
[----:B-1----:R-:W-:Y:S01]  /*5470*/  IMAD.MOV.U32 R5, RZ, RZ, R3 ;  /* 0x000000ffff057224 */ /* 0x002fe200078e0003 */
[----:B------:R-:W-:Y:S01]  /*5480*/  IABS R3, R6 ;  /* 0x0000000600037213 */ /* 0x000fe20000000000 */
[----:B------:R-:W-:Y:S02]  /*5490*/  IMAD.IADD R6, R236, 0x1, -R34 ;  /* 0x00000001ec067824 */ /* 0x000fe400078e0a22 */
[----:B------:R1:W-:Y:S03]  /*54a0*/  I2F R66, R5 ;  /* 0x0000000500427306 */ /* 0x0003e60000201400 */
[----:B------:R-:W-:Y:S08]  /*54b0*/  HMMA.16816.F32.BF16 R184, R52, R18, R156 ;  /* 0x0000001234b8723c */ /* 0x000ff0000004189c */
[----:B------:R-:W-:Y:S01]  /*54c0*/  HMMA.16816.F32.BF16 R180, R60, R16, R68 ;  /* 0x000000103cb4723c */ /* 0x000fe20000041844 */
[----:B-1----:R-:W-:-:S07]  /*54d0*/  IMAD.MOV.U32 R5, RZ, RZ, R3 ;  /* 0x000000ffff057224 */ /* 0x002fce00078e0003 */
[----:B------:R-:W-:Y:S01]  /*54e0*/  HMMA.16816.F32.BF16 R196, R52, R16, R196 ;  /* 0x0000001034c4723c */ /* 0x000fe200000418c4 */
[----:B------:R-:W-:Y:S01]  /*54f0*/  IABS R3, R6 ;  /* 0x0000000600037213 */ /* 0x000fe20000000000 */
[----:B------:R-:W-:Y:S01]  /*5500*/  IMAD.IADD R6, R236, 0x1, -R35 ;  /* 0x00000001ec067824 */ /* 0x000fe200078e0a23 */
[----:B------:R1:W-:Y:S01]  /*5510*/  I2F R68, R5 ;  /* 0x0000000500447306 */ /* 0x0003e20000201400 */
[C---:B------:R-:W-:Y:S02]  /*5520*/  IADD3 R70, R0.reuse, 0x50, RZ ;  /* 0x0000005000467810 */ /* 0x040fe40007ffe0ff */
[C---:B------:R-:W-:Y:S02]  /*5530*/  IADD3 R71, R0.reuse, 0x51, RZ ;  /* 0x0000005100477810 */ /* 0x040fe40007ffe0ff */
[----:B------:R-:W-:Y:S07]  /*5540*/  HMMA.16816.F32.BF16 R156, R60, R18, R40 ;  /* 0x000000123c9c723c */ /* 0x000fee0000041828 */
[C---:B------:R-:W-:Y:S01]  /*5550*/  IADD3 R40, R0.reuse, 0x31, RZ ;  /* 0x0000003100287810 */ /* 0x040fe20007ffe0ff */
[----:B---3--:R-:W-:Y:S01]  /*5560*/  HMMA.16816.F32.BF16 R16, R52, R14, R160 ;  /* 0x0000000e3410723c */ /* 0x008fe200000418a0 */
[----:B------:R-:W-:Y:S01]  /*5570*/  IADD3 R41, R0, 0x38, RZ ;  /* 0x0000003800297810 */ /* 0x000fe20007ffe0ff */
[----:B-1----:R-:W-:Y:S01]  /*5580*/  IMAD.MOV.U32 R5, RZ, RZ, R3 ;  /* 0x000000ffff057224 */ /* 0x002fe200078e0003 */
[----:B------:R-:W-:Y:S01]  /*5590*/  IABS R3, R6 ;  /* 0x0000000600037213 */ /* 0x000fe20000000000 */
[----:B------:R-:W-:Y:S01]  /*55a0*/  IMAD.IADD R6, R236, 0x1, -R40 ;  /* 0x00000001ec067824 */ /* 0x000fe200078e0a28 */
[C---:B------:R-:W-:Y:S01]  /*55b0*/  IADD3 R42, R0.reuse, 0x39, RZ ;  /* 0x00000039002a7810 */ /* 0x040fe20007ffe0ff */
[----:B------:R1:W-:Y:S02]  /*55c0*/  I2F R69, R5 ;  /* 0x0000000500457306 */ /* 0x0003e40000201400 */
[----:B------:R-:W-:Y:S01]  /*55d0*/  HMMA.16816.F32.BF16 R76, R60, R12, R76 ;  /* 0x0000000c3c4c723c */ /* 0x000fe2000004184c */
[----:B------:R-:W-:-:S07]  /*55e0*/  IADD3 R43, R0, 0x40, RZ ;  /* 0x00000040002b7810 */ /* 0x000fce0007ffe0ff */
[----:B------:R-:W-:Y:S01]  /*55f0*/  HMMA.16816.F32.BF16 R128, R52, R12, R128 ;  /* 0x0000000c3480723c */ /* 0x000fe20000041880 */
[----:B-1----:R-:W-:Y:S01]  /*5600*/  IMAD.MOV.U32 R5, RZ, RZ, R3 ;  /* 0x000000ffff057224 */ /* 0x002fe200078e0003 */
[----:B------:R-:W-:Y:S01]  /*5610*/  IABS R3, R6 ;  /* 0x0000000600037213 */ /* 0x000fe20000000000 */
[----:B------:R-:W-:-:S05]  /*5620*/  IMAD.IADD R6, R236, 0x1, -R41 ;  /* 0x00000001ec067824 */ /* 0x000fca00078e0a29 */
[----:B------:R-:W-:Y:S01]  /*5630*/  HMMA.16816.F32.BF16 R12, R60, R14, R84 ;  /* 0x0000000e3c0c723c */ /* 0x000fe20000041854 */
[----:B------:R1:W-:Y:S01]  /*5640*/  I2F R72, R5 ;  /* 0x0000000500487306 */ /* 0x0003e20000201400 */
[----:B------:R-:W-:Y:S02]  /*5650*/  IMAD.MOV.U32 R216, RZ, RZ, R18 ;  /* 0x000000ffffd87224 */ /* 0x000fe400078e0012 */
[----:B------:R-:W-:Y:S02]  /*5660*/  IMAD.MOV.U32 R215, RZ, RZ, R17 ;  /* 0x000000ffffd77224 */ /* 0x000fe400078e0011 */
[----:B------:R-:W-:Y:S02]  /*5670*/  IMAD.MOV.U32 R209, RZ, RZ, R19 ;  /* 0x000000ffffd17224 */ /* 0x000fe400078e0013 */
[----:B------:R-:W-:Y:S01]  /*5680*/  IMAD.MOV.U32 R204, RZ, RZ, R16 ;  /* 0x000000ffffcc7224 */ /* 0x000fe200078e0010 */
[----:B--2---:R-:W-:Y:S01]  /*5690*/  HMMA.16816.F32.BF16 R112, R52, R10, R168 ;  /* 0x0000000a3470723c */ /* 0x004fe200000418a8 */
[----:B------:R-:W-:-:S02]  /*56a0*/  IMAD.MOV.U32 R95, RZ, RZ, R76 ;  /* 0x000000ffff5f7224 */ /* 0x000fc400078e004c */
[----:B------:R-:W-:Y:S02]  /*56b0*/  IMAD.MOV.U32 R247, RZ, RZ, R78 ;  /* 0x000000fffff77224 */ /* 0x000fe400078e004e */
[----:B------:R-:W-:Y:S02]  /*56c0*/  IMAD.MOV.U32 R192, RZ, RZ, R79 ;  /* 0x000000ffffc07224 */ /* 0x000fe400078e004f */
[----:B------:R-:W-:Y:S01]  /*56d0*/  IMAD.MOV.U32 R79, RZ, RZ, R77 ;  /* 0x000000ffff4f7224 */ /* 0x000fe200078e004d */
[C---:B------:R-:W-:Y:S01]  /*56e0*/  HMMA.16816.F32.BF16 R16, R60.reuse, R8, R88 ;  /* 0x000000083c10723c */ /* 0x040fe20000041858 */
[----:B-1----:R-:W-:Y:S01]  /*56f0*/  IMAD.MOV.U32 R5, RZ, RZ, R3 ;  /* 0x000000ffff057224 */ /* 0x002fe200078e0003 */
[----:B------:R-:W-:Y:S01]  /*5700*/  IABS R3, R6 ;  /* 0x0000000600037213 */ /* 0x000fe20000000000 */
[----:B------:R-:W-:Y:S01]  /*5710*/  IMAD.IADD R6, R236, 0x1, -R42 ;  /* 0x00000001ec067824 */ /* 0x000fe200078e0a2a */
[----:B------:R-:W-:Y:S01]  /*5720*/  IADD3 R77, R0, 0x79, RZ ;  /* 0x00000079004d7810 */ /* 0x000fe20007ffe0ff */
[----:B------:R1:W-:Y:S02]  /*5730*/  I2F R75, R5 ;  /* 0x00000005004b7306 */ /* 0x0003e40000201400 */
        /* <DEDUP_REMOVED lines=8> */
[----:B------:R-:W-:Y:S01]  /*57c0*/  ULDC UR5, c[0x0][0x2e8] ;  /* 0x0000ba0000057ab9 */ /* 0x000fe20000000800 */
[----:B------:R-:W-:Y:S01]  /*57d0*/  HMMA.16816.F32.BF16 R108, R60, R100, R108 ;  /* 0x000000643c6c723c */ /* 0x000fe2000004186c */
[----:B------:R-:W-:Y:S01]  /*57e0*/  UIADD3 UR5, UR10, UR5, URZ ;  /* 0x000000050a057290 */ /* 0x000fe2000fffe03f */
[----:B------:R-:W-:-:S02]  /*57f0*/  IMAD.MOV.U32 R169, RZ, RZ, R112 ;  /* 0x000000ffffa97224 */ /* 0x000fc400078e0070 */
[----:B------:R-:W-:Y:S02]  /*5800*/  IMAD.MOV.U32 R4, RZ, RZ, R113 ;  /* 0x000000ffff047224 */ /* 0x000fe400078e0071 */
[----:B-1----:R-:W-:Y:S01]  /*5810*/  IMAD.MOV.U32 R5, RZ, RZ, R3 ;  /* 0x000000ffff057224 */ /* 0x002fe200078e0003 */
[----:B------:R-:W-:Y:S01]  /*5820*/  IABS R3, R6 ;  /* 0x0000000600037213 */ /* 0x000fe20000000000 */
[----:B------:R-:W-:Y:S01]  /*5830*/  IMAD.IADD R6, R236, 0x1, -R43 ;  /* 0x00000001ec067824 */ /* 0x000fe200078e0a2b */
[----:B------:R-:W-:Y:S01]  /*5840*/  IADD3 R7, R7, UR5, RZ ;  /* 0x0000000507077c10 */ /* 0x000fe2000fffe0ff */
[----:B------:R1:W-:Y:S01]  /*5850*/  I2F R195, R5 ;  /* 0x0000000500c37306 */ /* 0x0003e20000201400 */
[----:B------:R-:W-:Y:S02]  /*5860*/  IMAD.MOV.U32 R233, RZ, RZ, R16 ;  /* 0x000000ffffe97224 */ /* 0x000fe400078e0010 */
[----:B------:R-:W-:Y:S01]  /*5870*/  IMAD.MOV.U32 R210, RZ, RZ, R19 ;  /* 0x000000ffffd27224 */ /* 0x000fe200078e0013 */
[----:B------:R-:W-:Y:S01]  /*5880*/  IMNMX R242, R7, UR15, PT ;  /* 0x0000000f07f27c17 */ /* 0x000fe2000b800200 */
[----:B------:R-:W-:-:S02]  /*5890*/  IMAD.MOV.U32 R208, RZ, RZ, R18 ;  /* 0x000000ffffd07224 */ /* 0x000fc400078e0012 */
[----:B------:R-:W-:Y:S02]  /*58a0*/  IMAD.MOV.U32 R207, RZ, RZ, R17 ;  /* 0x000000ffffcf7224 */ /* 0x000fe400078e0011 */
[----:B------:R-:W-:Y:S01]  /*58b0*/  HMMA.16816.F32.BF16 R16, R52, R8, R164 ;  /* 0x000000083410723c */ /* 0x000fe200000418a4 */
[----:B------:R-:W-:Y:S02]  /*58c0*/  IMAD.MOV.U32 R212, RZ, RZ, R114 ;  /* 0x000000ffffd47224 */ /* 0x000fe400078e0072 */
[----:B------:R-:W-:Y:S02]  /*58d0*/  IMAD.MOV.U32 R168, RZ, RZ, R115 ;  /* 0x000000ffffa87224 */ /* 0x000fe400078e0073 */
[----:B------:R-:W2:Y:S01]  /*58e0*/  LDSM.16.M88.4 R112, [R217+0x3800] ;  /* 0x00380000d970783b */ /* 0x000ea20000000200 */
[----:B------:R-:W-:Y:S01]  /*58f0*/  IMAD.MOV.U32 R88, RZ, RZ, R108 ;  /* 0x000000ffff587224 */ /* 0x000fe200078e006c */
[----:B------:R-:W-:Y:S01]  /*5900*/  UISETP.GT.AND UP0, UPT, UR9, UR8, UPT ;  /* 0x000000080900728c */ /* 0x000fe2000bf04270 */
[----:B-1----:R-:W-:Y:S01]  /*5910*/  IMAD.MOV.U32 R5, RZ, RZ, R3 ;  /* 0x000000ffff057224 */ /* 0x002fe200078e0003 */
[----:B------:R-:W-:Y:S01]  /*5920*/  IABS R3, R6 ;  /* 0x0000000600037213 */ /* 0x000fe20000000000 */
[----:B------:R-:W-:Y:S01]  /*5930*/  IMAD.IADD R6, R236, 0x1, -R36 ;  /* 0x00000001ec067824 */ /* 0x000fe200078e0a24 */
[----:B------:R-:W-:Y:S01]  /*5940*/  HMMA.16816.F32.BF16 R164, R60, R10, R132 ;  /* 0x0000000a3ca4723c */ /* 0x000fe20000041884 */
[----:B------:R1:W-:Y:S01]  /*5950*/  I2F R201, R5 ;  /* 0x0000000500c97306 */ /* 0x0003e20000201400 */
[----:B------:R-:W-:Y:S01]  /*5960*/  FMUL.FTZ R8, R96, c[0x0][0x2ec] ;  /* 0x0000bb0060087a20 */ /* 0x000fe20000410000 */
[----:B------:R-:W-:-:S04]  /*5970*/  DEPBAR.LE SB0, 0x0 ;  /* 0x000080000000791a */ /* 0x000fc80000000000 */
[----:B------:R-:W-:Y:S02]  /*5980*/  IMAD.MOV.U32 R87, RZ, RZ, R109 ;  /* 0x000000ffff577224 */ /* 0x000fe400078e006d */
[----:B------:R-:W-:Y:S01]  /*5990*/  MUFU.TANH R11, R8 ;  /* 0x00000008000b7308 */ /* 0x000fe20000002400 */
[----:B------:R-:W-:Y:S02]  /*59a0*/  IMAD.MOV.U32 R86, RZ, RZ, R110 ;  /* 0x000000ffff567224 */ /* 0x000fe400078e006e */
[----:B------:R-:W-:Y:S02]  /*59b0*/  IMAD.MOV.U32 R85, RZ, RZ, R111 ;  /* 0x000000ffff557224 */ /* 0x000fe400078e006f */
[----:B------:R-:W-:Y:S01]  /*59c0*/  IMAD.MOV.U32 R200, RZ, RZ, R18 ;  /* 0x000000ffffc87224 */ /* 0x000fe200078e0012 */
[----:B------:R-:W-:Y:S01]  /*59d0*/  HMMA.16816.F32.BF16 R108, R52, R100, R172 ;  /* 0x00000064346c723c */ /* 0x000fe200000418ac */
[----:B------:R-:W-:Y:S02]  /*59e0*/  IMAD.MOV.U32 R89, RZ, RZ, R17 ;  /* 0x000000ffff597224 */ /* 0x000fe400078e0011 */
[----:B-1----:R-:W-:Y:S01]  /*59f0*/  IMAD.MOV.U32 R5, RZ, RZ, R3 ;  /* 0x000000ffff057224 */ /* 0x002fe200078e0003 */
[----:B------:R-:W-:Y:S01]  /*5a00*/  IABS R3, R6 ;  /* 0x0000000600037213 */ /* 0x000fe20000000000 */
[----:B------:R-:W-:-:S02]  /*5a10*/  IMAD.IADD R6, R236, 0x1, -R37 ;  /* 0x00000001ec067824 */ /* 0x000fc400078e0a25 */
[----:B------:R1:W-:Y:S01]  /*5a20*/  I2F R76, R5 ;  /* 0x00000005004c7306 */ /* 0x0003e20000201400 */
[----:B------:R-:W-:Y:S02]  /*5a30*/  IMAD.MOV.U32 R90, RZ, RZ, R16 ;  /* 0x000000ffff5a7224 */ /* 0x000fe400078e0010 */
[----:B------:R-:W-:Y:S02]  /*5a40*/  IMAD.MOV.U32 R91, RZ, RZ, R19 ;  /* 0x000000ffff5b7224 */ /* 0x000fe400078e0013 */
[----:B------:R-:W-:Y:S02]  /*5a50*/  IMAD.MOV.U32 R135, RZ, RZ, R228 ;  /* 0x000000ffff877224 */ /* 0x000fe400078e00e4 */
[----:B------:R-:W-:Y:S02]  /*5a60*/  IMAD.MOV.U32 R172, RZ, RZ, R203 ;  /* 0x000000ffffac7224 */ /* 0x000fe400078e00cb */
[----:B------:R-:W-:Y:S02]  /*5a70*/  IMAD.MOV.U32 R174, RZ, RZ, R169 ;  /* 0x000000ffffae7224 */ /* 0x000fe400078e00a9 */
[----:B------:R-:W-:-:S02]  /*5a80*/  IMAD.MOV.U32 R173, RZ, RZ, R88 ;  /* 0x000000ffffad7224 */ /* 0x000fc400078e0058 */
[----:B-1----:R-:W-:Y:S01]  /*5a90*/  IMAD.MOV.U32 R5, RZ, RZ, R3 ;  /* 0x000000ffff057224 */ /* 0x002fe200078e0003 */
[----:B------:R-:W-:Y:S01]  /*5aa0*/  IABS R3, R6 ;  /* 0x0000000600037213 */ /* 0x000fe20000000000 */
[----:B------:R-:W-:Y:S02]  /*5ab0*/  IMAD.IADD R6, R236, 0x1, -R38 ;  /* 0x00000001ec067824 */ /* 0x000fe400078e0a26 */
[----:B------:R1:W-:Y:S01]  /*5ac0*/  I2F R78, R5 ;  /* 0x00000005004e7306 */ /* 0x0003e20000201400 */
[----:B------:R-:W-:Y:S02]  /*5ad0*/  IMAD.MOV.U32 R39, RZ, RZ, R108 ;  /* 0x000000ffff277224 */ /* 0x000fe400078e006c */
[----:B------:R-:W-:Y:S02]  /*5ae0*/  IMAD.MOV.U32 R222, RZ, RZ, R109 ;  /* 0x000000ffffde7224 */ /* 0x000fe400078e006d */
[----:B------:R-:W-:Y:S02]  /*5af0*/  IMAD.MOV.U32 R218, RZ, RZ, R110 ;  /* 0x000000ffffda7224 */ /* 0x000fe400078e006e */
[----:B------:R-:W-:-:S02]  /*5b00*/  IMAD.MOV.U32 R246, RZ, RZ, R111 ;  /* 0x000000fffff67224 */ /* 0x000fc400078e006f */
[----:B--2---:R-:W-:Y:S01]  /*5b10*/  HMMA.16816.F32.BF16 R108, R60, R112, R136 ;  /* 0x000000703c6c723c */ /* 0x004fe20000041888 */
[----:B-1----:R-:W-:Y:S01]  /*5b20*/  IMAD.MOV.U32 R5, RZ, RZ, R3 ;  /* 0x000000ffff057224 */ /* 0x002fe200078e0003 */
[----:B------:R-:W-:Y:S01]  /*5b30*/  IABS R3, R6 ;  /* 0x0000000600037213 */ /* 0x000fe20000000000 */
[C---:B------:R-:W-:Y:S02]  /*5b40*/  IMAD.IADD R6, R236.reuse, 0x1, -R70 ;  /* 0x00000001ec067824 */ /* 0x040fe400078e0a46 */
[----:B------:R1:W-:Y:S02]  /*5b50*/  I2F R160, R5 ;  /* 0x0000000500a07306 */ /* 0x0003e40000201400 */
[----:B------:R-:W-:Y:S02]  /*5b60*/  IMAD.MOV.U32 R138, RZ, RZ, R39 ;  /* 0x000000ffff8a7224 */ /* 0x000fe400078e0027 */
[----:B------:R-:W-:Y:S11]  /*5b70*/  IMAD.MOV.U32 R137, RZ, RZ, R85 ;  /* 0x000000ffff897224 */ /* 0x000ff600078e0055 */
[----:B------:R-:W-:Y:S04]  /*5b80*/  @!UPT UIADD3 URZ, URZ, URZ, URZ ;  /* 0x0000003f3f3ff290 */ /* 0x000fe8000fffe03f */
[----:B------:R-:W-:Y:S02]  /*5b90*/  IMAD.MOV.U32 R223, RZ, RZ, R111 ;  /* 0x000000ffffdf7224 */ /* 0x000fe400078e006f */
[----:B------:R-:W-:Y:S02]  /*5ba0*/  IMAD.MOV.U32 R219, RZ, RZ, R110 ;  /* 0x000000ffffdb7224 */ /* 0x000fe400078e006e */
[----:B-1----:R-:W-:Y:S01]  /*5bb0*/  IMAD.MOV.U32 R5, RZ, RZ, R3 ;  /* 0x000000ffff057224 */ /* 0x002fe200078e0003 */
[----:B------:R-:W-:Y:S01]  /*5bc0*/  IABS R3, R6 ;  /* 0x0000000600037213 */ /* 0x000fe20000000000 */
[----:B------:R-:W-:Y:S02]  /*5bd0*/  IMAD.IADD R6, R236, 0x1, -R71 ;  /* 0x00000001ec067824 */ /* 0x000fe400078e0a47 */
[----:B------:R1:W-:Y:S01]  /*5be0*/  I2F R161, R5 ;  /* 0x0000000500a17306 */ /* 0x0003e20000201400 */
[----:B------:R-:W-:Y:S02]  /*5bf0*/  IMAD.MOV.U32 R175, RZ, RZ, R108 ;  /* 0x000000ffffaf7224 */ /* 0x000fe400078e006c */
[----:B------:R-:W-:-:S02]  /*5c00*/  IMAD.MOV.U32 R136, RZ, RZ, R109 ;  /* 0x000000ffff887224 */ /* 0x000fc400078e006d */
[----:B------:R-:W-:Y:S07]  /*5c10*/  HMMA.16816.F32.BF16 R108, R52, R112, R176 ;  /* 0x00000070346c723c */ /* 0x000fee00000418b0 */
[----:B------:R-:W-:Y:S02]  /*5c20*/  IMAD.MOV.U32 R179, RZ, RZ, R193 ;  /* 0x000000ffffb37224 */ /* 0x000fe400078e00c1 */
[----:B------:R-:W-:Y:S02]  /*5c30*/  IMAD.MOV.U32 R176, RZ, RZ, R86 ;  /* 0x000000ffffb07224 */ /* 0x000fe400078e0056 */
[----:B-1----:R-:W-:Y:S01]  /*5c40*/  IMAD.MOV.U32 R5, RZ, RZ, R3 ;  /* 0x000000ffff057224 */ /* 0x002fe200078e0003 */
[----:B------:R-:W-:Y:S01]  /*5c50*/  IABS R3, R6 ;  /* 0x0000000600037213 */ /* 0x000fe20000000000 */
[----:B------:R-:W-:-:S02]  /*5c60*/  IMAD.IADD R6, R235, 0x1, -R0 ;  /* 0x00000001eb067824 */ /* 0x000fc400078e0a00 */
[----:B------:R1:W-:Y:S01]  /*5c70*/  I2F R162, R5 ;  /* 0x0000000500a27306 */ /* 0x0003e20000201400 */
[----:B------:R-:W-:Y:S02]  /*5c80*/  IMAD.MOV.U32 R86, RZ, RZ, R95 ;  /* 0x000000ffff567224 */ /* 0x000fe400078e005f */
[----:B------:R-:W-:Y:S02]  /*5c90*/  IMAD.MOV.U32 R178, RZ, RZ, R135 ;  /* 0x000000ffffb27224 */ /* 0x000fe400078e0087 */
[----:B------:R-:W-:-:S04]  /*5ca0*/  IMAD.MOV.U32 R135, RZ, RZ, R202 ;  /* 0x000000ffff877224 */ /* 0x000fc800078e00ca */
[----:B------:R-:W-:Y:S02]  /*5cb0*/  IMAD.MOV.U32 R171, RZ, RZ, R111 ;  /* 0x000000ffffab7224 */ /* 0x000fe400078e006f */
[----:B------:R-:W-:Y:S02]  /*5cc0*/  IMAD.MOV.U32 R111, RZ, RZ, R229 ;  /* 0x000000ffff6f7224 */ /* 0x000fe400078e00e5 */
        /* <DEDUP_REMOVED lines=9> */
[----:B-1----:R-:W-:Y:S01]  /*5d60*/  IMAD.MOV.U32 R5, RZ, RZ, R3 ;  /* 0x000000ffff057224 */ /* 0x002fe200078e0003 */
[----:B------:R-:W-:Y:S01]  /*5d70*/  IABS R3, R6 ;  /* 0x0000000600037213 */ /* 0x000fe20000000000 */
[----:B------:R-:W-:Y:S02]  /*5d80*/  IMAD.IADD R6, R241, 0x1, -R0 ;  /* 0x00000001f1067824 */ /* 0x000fe400078e0a00 */
[----:B------:R1:W-:Y:S02]  /*5d90*/  I2F R18, R5 ;  /* 0x0000000500127306 */ /* 0x0003e40000201400 */
[----:B-1----:R-:W-:Y:S01]  /*5da0*/  IMAD.MOV.U32 R5, RZ, RZ, R3 ;  /* 0x000000ffff057224 */ /* 0x002fe200078e0003 */
[----:B------:R-:W-:Y:S01]  /*5db0*/  IABS R3, R6 ;  /* 0x0000000600037213 */ /* 0x000fe20000000000 */
[----:B------:R-:W-:-:S04]  /*5dc0*/  IMAD.IADD R6, R235, 0x1, -R21 ;  /* 0x00000001eb067824 */ /* 0x000fc800078e0a15 */
[----:B------:R1:W2:Y:S02]  /*5dd0*/  I2F R17, R5 ;  /* 0x0000000500117306 */ /* 0x0002a40000201400 */
[----:B-1----:R-:W-:Y:S01]  /*5de0*/  IMAD.MOV.U32 R5, RZ, RZ, R3 ;  /* 0x000000ffff057224 */ /* 0x002fe200078e0003 */
[----:B------:R-:W-:Y:S01]  /*5df0*/  IABS R3, R6 ;  /* 0x0000000600037213 */ /* 0x000fe20000000000 */
[----:B------:R-:W-:-:S04]  /*5e00*/  IMAD.IADD R6, R234, 0x1, -R21 ;  /* 0x00000001ea067824 */ /* 0x000fc800078e0a15 */
[----:B------:R1:W-:Y:S02]  /*5e10*/  I2F R10, R5 ;  /* 0x00000005000a7306 */ /* 0x0003e40000201400 */
        /* <DEDUP_REMOVED lines=10> */
[----:B------:R-:W-:-:S04]  /*5ec0*/  FMUL.FTZ R6, R47, c[0x0][0x2ec] ;  /* 0x0000bb002f067a20 */ /* 0x000fc80000410000 */
[----:B------:R1:W-:Y:S08]  /*5ed0*/  I2F R9, R5 ;  /* 0x0000000500097306 */ /* 0x0003f00000201400 */
[----:B------:R3:W-:Y:S08]  /*5ee0*/  I2F R15, R3 ;  /* 0x00000003000f7306 */ /* 0x0007f00000201400 */
[----:B------:R4:W2:Y:S01]  /*5ef0*/  MUFU.TANH R30, R6 ;  /* 0x00000006001e7308 */ /* 0x0008a20000002400 */
[----:B-1----:R-:W-:-:S04]  /*5f00*/  IADD3 R5, R13, UR5, RZ ;  /* 0x000000050d057c10 */ /* 0x002fc8000fffe0ff */
[----:B------:R-:W-:Y:S02]  /*5f10*/  IMNMX R244, R5, UR15, PT ;  /* 0x0000000f05f47c17 */ /* 0x000fe4000b800200 */
[----:B------:R-:W-:Y:S01]  /*5f20*/  IADD3 R5, R241, -c[0x0][0x2e4], RZ ;  /* 0x8000b900f1057a10 */ /* 0x000fe20007ffe0ff */
[----:B---3--:R-:W-:Y:S01]  /*5f30*/  FMUL.FTZ R3, R44, c[0x0][0x2ec] ;  /* 0x0000bb002c037a20 */ /* 0x008fe20000410000 */
[----:B------:R-:W-:Y:S01]  /*5f40*/  BAR.SYNC.DEFER_BLOCKING 0x0 ;  /* 0x0000000000007b1d */ /* 0x000fe20000010000 */
[----:B------:R-:W-:Y:S01]  /*5f50*/  ISETP.GE.AND P2, PT, R21, R244, PT ;  /* 0x000000f41500720c */ /* 0x000fe20003f46270 */
[----:B------:R-:W-:Y:S01]  /*5f60*/  IMAD.MOV.U32 R44, RZ, RZ, R108 ;  /* 0x000000ffff2c7224 */ /* 0x000fe200078e006c */
[----:B------:R-:W-:Y:S01]  /*5f70*/  IMNMX R237, RZ, R5, !PT ;  /* 0x00000005ffed7217 */ /* 0x000fe20007800200 */
[----:B------:R-:W-:Y:S02]  /*5f80*/  FMUL.FTZ R5, R106, c[0x0][0x2ec] ;  /* 0x0000bb006a057a20 */ /* 0x000fe40000410000 */
[----:B------:R1:W3:Y:S01]  /*5f90*/  MUFU.TANH R19, R3 ;  /* 0x0000000300137308 */ /* 0x0002e20000002400 */
[----:B----4-:R-:W-:Y:S01]  /*5fa0*/  IADD3 R6, R12, UR5, RZ ;  /* 0x000000050c067c10 */ /* 0x010fe2000fffe0ff */
[----:B--2---:R-:W-:-:S02]  /*5fb0*/  FFMA.FTZ R12, R17, -UR35, R11 ;  /* 0x80000023110c7c23 */ /* 0x004fc4000801000b */
[----:B------:R-:W-:Y:S01]  /*5fc0*/  FFMA.FTZ R16, R16, -UR35, R30 ;  /* 0x8000002310107c23 */ /* 0x000fe2000801001e */
[----:B------:R-:W-:Y:S01]  /*5fd0*/  IMNMX R243, R6, UR15, PT ;  /* 0x0000000f06f37c17 */ /* 0x000fe2000b800200 */
[----:B------:R-:W-:Y:S02]  /*5fe0*/  FMUL.FTZ R6, R98, c[0x0][0x2ec] ;  /* 0x0000bb0062067a20 */ /* 0x000fe40000410000 */
[----:B------:R-:W2:Y:S01]  /*5ff0*/  MUFU.TANH R17, R5 ;  /* 0x0000000500117308 */ /* 0x000ea20000002400 */
[----:B------:R-:W-:Y:S01]  /*6000*/  ISETP.GE.AND P1, PT, R21, R243, PT ;  /* 0x000000f31500720c */ /* 0x000fe20003f26270 */
[----:B------:R-:W-:-:S04]  /*6010*/  IMAD.MOV.U32 R108, RZ, RZ, R215 ;  /* 0x000000ffff6c7224 */ /* 0x000fc800078e00d7 */
[----:B------:R-:W-:Y:S02]  /*6020*/  IMAD.MOV.U32 R47, RZ, RZ, R108 ;  /* 0x000000ffff2f7224 */ /* 0x000fe400078e006c */
[----:B-1----:R-:W-:Y:S01]  /*6030*/  FMUL.FTZ R3, R45, c[0x0][0x2ec] ;  /* 0x0000bb002d037a20 */ /* 0x002fe20000410000 */
[----:B------:R-:W1:Y:S01]  /*6040*/  MUFU.TANH R6, R6 ;  /* 0x0000000600067308 */ /* 0x000e620000002400 */
[----:B---3--:R-:W-:Y:S01]  /*6050*/  FFMA.FTZ R7, R92, -UR35, R19 ;  /* 0x800000235c077c23 */ /* 0x008fe20008010013 */
[----:B------:R-:W-:Y:S01]  /*6060*/  IADD3 R45, R0, 0x58, RZ ;  /* 0x00000058002d7810 */ /* 0x000fe20007ffe0ff */
[----:B--2---:R-:W-:-:S05]  /*6070*/  FFMA.FTZ R17, R15, -UR35, R17 ;  /* 0x800000230f117c23 */ /* 0x004fca0008010011 */
[----:B------:R2:W3:Y:S01]  /*6080*/  MUFU.TANH R32, R3 ;  /* 0x0000000300207308 */ /* 0x0004e20000002400 */
[----:B-1----:R-:W-:Y:S02]  /*6090*/  FFMA.FTZ R10, R10, -UR35, R6 ;  /* 0x800000230a0a7c23 */ /* 0x002fe40008010006 */
[----:B--2---:R-:W-:Y:S01]  /*60a0*/  FMUL.FTZ R3, R46, c[0x0][0x2ec] ;  /* 0x0000bb002e037a20 */ /* 0x004fe20000410000 */
[----:B------:R-:W-:Y:S01]  /*60b0*/  IADD3 R46, R0, 0x59, RZ ;  /* 0x00000059002e7810 */ /* 0x000fe20007ffe0ff */
[----:B---3--:R-:W-:-:S03]  /*60c0*/  FFMA.FTZ R11, R93, -UR35, R32 ;  /* 0x800000235d0b7c23 */ /* 0x008fc60008010020 */
[----:B------:R1:W2:Y:S01]  /*60d0*/  MUFU.TANH R28, R3 ;  /* 0x00000003001c7308 */ /* 0x0002a20000002400 */
[----:B------:R-:W-:Y:S01]  /*60e0*/  IMAD.IADD R6, R236, 0x1, -R46 ;  /* 0x00000001ec067824 */ /* 0x000fe200078e0a2e */
[----:B-1----:R-:W-:Y:S01]  /*60f0*/  IADD3 R3, R20, UR5, RZ ;  /* 0x0000000514037c10 */ /* 0x002fe2000fffe0ff */
[----:B--2---:R-:W-:-:S03]  /*6100*/  FFMA.FTZ R8, R18, -UR35, R28 ;  /* 0x8000002312087c23 */ /* 0x004fc6000801001c */
[----:B------:R-:W-:Y:S02]  /*6110*/  IMNMX R245, R3, UR15, PT ;  /* 0x0000000f03f57c17 */ /* 0x000fe4000b800200 */
[----:B------:R-:W-:Y:S02]  /*6120*/  IADD3 R3, R236, -c[0x0][0x2e4], RZ ;  /* 0x8000b900ec037a10 */ /* 0x000fe40007ffe0ff */
[----:B------:R-:W-:Y:S02]  /*6130*/  ISETP.GE.AND P0, PT, R21, R245, PT ;  /* 0x000000f51500720c */ /* 0x000fe40003f06270 */
[----:B------:R-:W-:Y:S02]  /*6140*/  IMNMX R240, RZ, R3, !PT ;  /* 0x00000003fff07217 */ /* 0x000fe40007800200 */
[----:B------:R-:W-:Y:S02]  /*6150*/  IADD3 R3, R235, -c[0x0][0x2e4], RZ ;  /* 0x8000b900eb037a10 */ /* 0x000fe40007ffe0ff */
[----:B------:R-:W-:-:S02]  /*6160*/  ISETP.LT.OR P4, PT, R21, R240, P0 ;  /* 0x000000f01500720c */ /* 0x000fc40000781670 */
[----:B------:R-:W-:Y:S02]  /*6170*/  IMNMX R239, RZ, R3, !PT ;  /* 0x00000003ffef7217 */ /* 0x000fe40007800200 */
[----:B------:R-:W-:Y:S02]  /*6180*/  IADD3 R3, R234, -c[0x0][0x2e4], RZ ;  /* 0x8000b900ea037a10 */ /* 0x000fe40007ffe0ff */
[----:B------:R-:W-:Y:S02]  /*6190*/  ISETP.GE.AND P0, PT, R21, R242, PT ;  /* 0x000000f21500720c */ /* 0x000fe40003f06270 */
[----:B------:R-:W-:Y:S01]  /*61a0*/  IMNMX R238, RZ, R3, !PT ;  /* 0x00000003ffee7217 */ /* 0x000fe20007800200 */
[----:B------:R-:W-:Y:S01]  /*61b0*/  FMUL.FTZ R3, R97, c[0x0][0x2ec] ;  /* 0x0000bb0061037a20 */ /* 0x000fe20000410000 */
[C---:B------:R-:W-:Y:S02]  /*61c0*/  ISETP.LT.OR P0, PT, R21.reuse, R237, P0 ;  /* 0x000000ed1500720c */ /* 0x040fe40000701670 */
[C---:B------:R-:W-:Y:S01]  /*61d0*/  ISETP.LT.OR P1, PT, R21.reuse, R238, P1 ;  /* 0x000000ee1500720c */ /* 0x040fe20000f21670 */
[----:B------:R1:W2:Y:S01]  /*61e0*/  MUFU.TANH R20, R3 ;  /* 0x0000000300147308 */ /* 0x0002a20000002400 */
[----:B------:R-:W-:-:S02]  /*61f0*/  ISETP.LT.OR P6, PT, R21, R239, P2 ;  /* 0x000000ef1500720c */ /* 0x000fc400017c1670 */
[C---:B------:R-:W-:Y:S02]  /*6200*/  ISETP.GE.AND P2, PT, R0.reuse, R244, PT ;  /* 0x000000f40000720c */ /* 0x040fe40003f46270 */
[----:B------:R-:W-:Y:S02]  /*6210*/  FSEL R213, R11, -INF , !P4 ;  /* 0xff8000000bd57808 */ /* 0x000fe40006000000 */
[----:B------:R-:W-:-:S05]  /*6220*/  ISETP.LT.OR P3, PT, R0, R239, P2 ;  /* 0x000000ef0000720c */ /* 0x000fca0001761670 */
[----:B------:R-:W-:Y:S02]  /*6230*/  @P1 LOP3.LUT R231, R231, 0x4, RZ, 0xfc, !PT ;  /* 0x00000004e7e71812 */ /* 0x000fe400078efcff */
[----:B------:R-:W-:Y:S01]  /*6240*/  ISETP.GE.AND P1, PT, R0, R243, PT ;  /* 0x000000f30000720c */ /* 0x000fe20003f26270 */
[----:B-1----:R-:W-:Y:S01]  /*6250*/  FMUL.FTZ R3, R99, c[0x0][0x2ec] ;  /* 0x0000bb0063037a20 */ /* 0x002fe20000410000 */
[----:B------:R-:W-:Y:S01]  /*6260*/  LOP3.LUT R231, R231, 0xfffffffd, RZ, 0xc0, !PT ;  /* 0xfffffffde7e77812 */ /* 0x000fe200078ec0ff */
[----:B--2---:R-:W-:Y:S01]  /*6270*/  FFMA.FTZ R14, R14, -UR35, R20 ;  /* 0x800000230e0e7c23 */ /* 0x004fe20008010014 */
[C---:B------:R-:W-:Y:S01]  /*6280*/  ISETP.LT.OR P2, PT, R0.reuse, R238, P1 ;  /* 0x000000ee0000720c */ /* 0x040fe20000f41670 */
[----:B------:R1:W2:Y:S01]  /*6290*/  MUFU.TANH R19, R3 ;  /* 0x0000000300137308 */ /* 0x0002a20000002400 */
[----:B------:R-:W-:Y:S02]  /*62a0*/  @P0 LOP3.LUT R231, R231, 0x2, RZ, 0xfc, !PT ;  /* 0x00000002e7e70812 */ /* 0x000fe400078efcff */
[----:B------:R-:W-:-:S02]  /*62b0*/  ISETP.GE.AND P0, PT, R0, R245, PT ;  /* 0x000000f50000720c */ /* 0x000fc40003f06270 */
[----:B------:R-:W-:Y:S02]  /*62c0*/  ISETP.GE.AND P1, PT, R22, R245, PT ;  /* 0x000000f51600720c */ /* 0x000fe40003f26270 */
[-C--:B------:R-:W-:Y:S02]  /*62d0*/  ISETP.LT.OR P0, PT, R0, R240.reuse, P0 ;  /* 0x000000f00000720c */ /* 0x080fe40000701670 */
[----:B------:R-:W-:Y:S02]  /*62e0*/  ISETP.LT.OR P1, PT, R22, R240, P1 ;  /* 0x000000f01600720c */ /* 0x000fe40000f21670 */
[----:B------:R-:W-:Y:S02]  /*62f0*/  FSEL R214, R7, -INF , !P0 ;  /* 0xff80000007d67808 */ /* 0x000fe40004000000 */
[----:B------:R-:W-:Y:S02]  /*6300*/  ISETP.GE.AND P0, PT, R0, R242, PT ;  /* 0x000000f20000720c */ /* 0x000fe40003f06270 */
[----:B------:R-:W-:Y:S01]  /*6310*/  LOP3.LUT R231, R231, 0xfffffffe, RZ, 0xc0, !PT ;  /* 0xfffffffee7e77812 */ /* 0x000fe200078ec0ff */
[----:B-1----:R-:W-:Y:S01]  /*6320*/  FMUL.FTZ R3, R104, c[0x0][0x2ec] ;  /* 0x0000bb0068037a20 */ /* 0x002fe20000410000 */
[----:B------:R-:W-:Y:S01]  /*6330*/  ISETP.LT.OR P0, PT, R0, R237, P0 ;  /* 0x000000ed0000720c */ /* 0x000fe20000701670 */
[----:B--2---:R-:W-:Y:S01]  /*6340*/  FFMA.FTZ R9, R9, -UR35, R19 ;  /* 0x8000002309097c23 */ /* 0x004fe20008010013 */
[----:B------:R-:W-:Y:S01]  /*6350*/  FSEL R0, R8, -INF , !P3 ;  /* 0xff80000008007808 */ /* 0x000fe20005800000 */
[----:B------:R1:W2:Y:S02]  /*6360*/  MUFU.TANH R13, R3 ;  /* 0x00000003000d7308 */ /* 0x0002a40000002400 */
[----:B------:R-:W-:-:S02]  /*6370*/  @P1 LOP3.LUT R231, R231, 0x1, RZ, 0xfc, !PT ;  /* 0x00000001e7e71812 */ /* 0x000fc400078efcff */
[----:B------:R3:W-:Y:S01]  /*6380*/  STL [R1+0x20], R0 ;  /* 0x0000200001007387 */ /* 0x0007e20000100800 */
[----:B------:R-:W-:-:S04]  /*6390*/  ISETP.GE.AND P1, PT, R22, R243, PT ;  /* 0x000000f31600720c */ /* 0x000fc80003f26270 */
[----:B------:R-:W-:Y:S02]  /*63a0*/  ISETP.LT.OR P5, PT, R22, R238, P1 ;  /* 0x000000ee1600720c */ /* 0x000fe40000fa1670 */
[----:B------:R-:W-:Y:S01]  /*63b0*/  LOP3.LUT P1, RZ, R231, 0x2, RZ, 0xc0, !PT ;  /* 0x00000002e7ff7812 */ /* 0x000fe2000782c0ff */
[----:B-1----:R-:W-:Y:S02]  /*63c0*/  IMAD.IADD R3, R236, 0x1, -R45 ;  /* 0x00000001ec037824 */ /* 0x002fe400078e0a2d */
[----:B--2---:R-:W-:-:S03]  /*63d0*/  FFMA.FTZ R13, R94, -UR35, R13 ;  /* 0x800000235e0d7c23 */ /* 0x004fc6000801000d */
[----:B------:R-:W-:-:S05]  /*63e0*/  IABS R3, R3 ;  /* 0x0000000300037213 */ /* 0x000fca0000000000 */
[----:B------:R-:W-:Y:S01]  /*63f0*/  IMAD.MOV.U32 R5, RZ, RZ, R3 ;  /* 0x000000ffff057224 */ /* 0x000fe200078e0003 */
[----:B------:R-:W-:Y:S01]  /*6400*/  IABS R3, R6 ;  /* 0x0000000600037213 */ /* 0x000fe20000000000 */
[----:B------:R-:W-:Y:S02]  /*6410*/  IMAD.IADD R6, R236, 0x1, -R48 ;  /* 0x00000001ec067824 */ /* 0x000fe400078e0a30 */
[----:B------:R1:W-:Y:S01]  /*6420*/  I2F R132, R5 ;  /* 0x0000000500847306 */ /* 0x0003e20000201400 */
[----:B---3--:R-:W-:-:S05]  /*6430*/  IMAD.IADD R0, R234, 0x1, -R22 ;  /* 0x00000001ea007824 */ /* 0x008fca00078e0a16 */
[----:B------:R-:W-:-:S04]  /*6440*/  IABS R0, R0 ;  /* 0x0000000000007213 */ /* 0x000fc80000000000 */
[----:B------:R2:W-:Y:S01]  /*6450*/  I2F R7, R0 ;  /* 0x0000000000077306 */ /* 0x0005e20000201400 */
[----:B-1----:R-:W-:Y:S01]  /*6460*/  IMAD.MOV.U32 R5, RZ, RZ, R3 ;  /* 0x000000ffff057224 */ /* 0x002fe200078e0003 */
[----:B------:R-:W-:Y:S01]  /*6470*/  IABS R3, R6 ;  /* 0x0000000600037213 */ /* 0x000fe20000000000 */
[----:B------:R-:W-:-:S05]  /*6480*/  IMAD.IADD R6, R236, 0x1, -R56 ;  /* 0x00000001ec067824 */ /* 0x000fca00078e0a38 */
[----:B------:R1:W-:Y:S01]  /*6490*/  I2F R133, R5 ;  /* 0x0000000500857306 */ /* 0x0003e20000201400 */
[----:B--2---:R-:W-:-:S05]  /*64a0*/  IMAD.IADD R0, R235, 0x1, -R23 ;  /* 0x00000001eb007824 */ /* 0x004fca00078e0a17 */
[----:B------:R-:W-:Y:S01]  /*64b0*/  IABS R0, R0 ;  /* 0x0000000000007213 */ /* 0x000fe20000000000 */
[----:B-1----:R-:W-:Y:S01]  /*64c0*/  IMAD.MOV.U32 R5, RZ, RZ, R3 ;  /* 0x000000ffff057224 */ /* 0x002fe200078e0003 */
[----:B------:R-:W-:-:S03]  /*64d0*/  IABS R3, R6 ;  /* 0x0000000600037213 */ /* 0x000fc60000000000 */
[----:B------:R1:W-:Y:S02]  /*64e0*/  I2F R134, R5 ;  /* 0x0000000500867306 */ /* 0x0003e40000201400 */
[----:B-1----:R-:W-:Y:S02]  /*64f0*/  IMAD.MOV.U32 R5, RZ, RZ, R3 ;  /* 0x000000ffff057224 */ /* 0x002fe400078e0003 */
[----:B------:R-:W-:-:S04]  /*6500*/  IMAD.IADD R3, R236, 0x1, -R57 ;  /* 0x00000001ec037824 */ /* 0x000fc800078e0a39 */
[----:B------:R1:W-:Y:S01]  /*6510*/  I2F R139, R5 ;  /* 0x00000005008b7306 */ /* 0x0003e20000201400 */
[----:B------:R-:W-:-:S05]  /*6520*/  IABS R3, R3 ;  /* 0x0000000300037213 */ /* 0x000fca0000000000 */
[----:B-1----:R-:W-:Y:S02]  /*6530*/  IMAD.MOV.U32 R5, RZ, RZ, R3 ;  /* 0x000000ffff057224 */ /* 0x002fe400078e0003 */
[----:B------:R-:W-:Y:S02]  /*6540*/  IMAD.IADD R3, R236, 0x1, -R65 ;  /* 0x00000001ec037824 */ /* 0x000fe400078e0a41 */
[----:B------:R1:W-:Y:S03]  /*6550*/  I2F R228, R5 ;  /* 0x0000000500e47306 */ /* 0x0003e60000201400 */
[----:B------:R-:W-:-:S05]  /*6560*/  IABS R3, R3 ;  /* 0x0000000300037213 */ /* 0x000fca0000000000 */
[----:B------:R-:W-:Y:S02]  /*6570*/  IMAD.MOV.U32 R6, RZ, RZ, R3 ;  /* 0x000000ffff067224 */ /* 0x000fe400078e0003 */
[----:B------:R-:W-:Y:S02]  /*6580*/  IMAD.IADD R3, R236, 0x1, -R67 ;  /* 0x00000001ec037824 */ /* 0x000fe400078e0a43 */
[----:B------:R-:W-:Y:S03]  /*6590*/  I2F R229, R6 ;  /* 0x0000000600e57306 */ /* 0x000fe60000201400 */
[----:B------:R-:W-:Y:S01]  /*65a0*/  IABS R3, R3 ;  /* 0x0000000300037213 */ /* 0x000fe20000000000 */
[----:B-1----:R-:W-:-:S04]  /*65b0*/  IMAD.IADD R5, R234, 0x1, -R24 ;  /* 0x00000001ea057824 */ /* 0x002fc800078e0a18 */
[----:B------:R1:W-:Y:S02]  /*65c0*/  I2F R230, R3 ;  /* 0x0000000300e67306 */ /* 0x0003e40000201400 */
[----:B-1----:R-:W-:Y:S02]  /*65d0*/  FSEL R3, R12, -INF , !P2 ;  /* 0xff8000000c037808 */ /* 0x002fe40005000000 */
[----:B------:R-:W-:-:S03]  /*65e0*/  ISETP.GE.AND P2, PT, R22, R244, PT ;  /* 0x000000f41600720c */ /* 0x000fc60003f46270 */
[----:B------:R1:W-:Y:S01]  /*65f0*/  STL [R1+0x30], R3 ;  /* 0x0000300301007387 */ /* 0x0003e20000100800 */
[----:B------:R-:W-:Y:S02]  /*6600*/  ISETP.LT.OR P3, PT, R22, R239, P2 ;  /* 0x000000ef1600720c */ /* 0x000fe40001761670 */
[----:B------:R-:W-:Y:S02]  /*6610*/  LOP3.LUT P2, RZ, R231, 0x4, RZ, 0xc0, !PT ;  /* 0x00000004e7ff7812 */ /* 0x000fe4000784c0ff */
[----:B------:R-:W-:Y:S02]  /*6620*/  FSEL R216, R17, -INF , !P3 ;  /* 0xff80000011d87808 */ /* 0x000fe40005800000 */
[----:B------:R-:W-:-:S04]  /*6630*/  ISETP.GE.AND P3, PT, R24, R245, PT ;  /* 0x000000f51800720c */ /* 0x000fc80003f66270 */
[----:B------:R-:W-:Y:S02]  /*6640*/  ISETP.LT.OR P3, PT, R24, R240, P3 ;  /* 0x000000f01800720c */ /* 0x000fe40001f61670 */
[----:B-1----:R-:W-:Y:S02]  /*6650*/  FSEL R3, R10, -INF , !P0 ;  /* 0xff8000000a037808 */ /* 0x002fe40004000000 */
[----:B------:R-:W-:-:S03]  /*6660*/  ISETP.GE.AND P0, PT, R22, R242, PT ;  /* 0x000000f21600720c */ /* 0x000fc60003f06270 */
[----:B------:R1:W-:Y:S01]  /*6670*/  STL [R1+0x34], R3 ;  /* 0x0000340301007387 */ /* 0x0003e20000100800 */
[----:B------:R-:W-:Y:S02]  /*6680*/  ISETP.LT.OR P4, PT, R22, R237, P0 ;  /* 0x000000ed1600720c */ /* 0x000fe40000781670 */
[----:B------:R-:W-:Y:S01]  /*6690*/  ISETP.GE.AND P0, PT, R23, R245, PT ;  /* 0x000000f51700720c */ /* 0x000fe20003f06270 */
[----:B-1----:R-:W-:-:S05]  /*66a0*/  IMAD.IADD R3, R241, 0x1, -R22 ;  /* 0x00000001f1037824 */ /* 0x002fca00078e0a16 */
[----:B------:R-:W-:-:S04]  /*66b0*/  IABS R3, R3 ;  /* 0x0000000300037213 */ /* 0x000fc80000000000 */
[----:B------:R1:W-:Y:S02]  /*66c0*/  I2F R6, R3 ;  /* 0x0000000300067306 */ /* 0x0003e40000201400 */
[----:B-1----:R-:W-:Y:S02]  /*66d0*/  IMAD.MOV.U32 R3, RZ, RZ, R0 ;  /* 0x000000ffff037224 */ /* 0x002fe400078e0000 */
[----:B------:R-:W-:-:S04]  /*66e0*/  IMAD.IADD R0, R234, 0x1, -R23 ;  /* 0x00000001ea007824 */ /* 0x000fc800078e0a17 */
[----:B------:R1:W-:Y:S01]  /*66f0*/  I2F R12, R3 ;  /* 0x00000003000c7306 */ /* 0x0003e20000201400 */
[----:B------:R-:W-:-:S07]  /*6700*/  IABS R0, R0 ;  /* 0x0000000000007213 */ /* 0x000fce0000000000 */
[----:B------:R2:W-:Y:S01]  /*6710*/  I2F R11, R0 ;  /* 0x00000000000b7306 */ /* 0x0005e20000201400 */
[----:B-1----:R-:W-:Y:S02]  /*6720*/  FSEL R3, R16, -INF , !P6 ;  /* 0xff80000010037808 */ /* 0x002fe40007000000 */
[----:B------:R-:W-:Y:S02]  /*6730*/  ISETP.LT.OR P6, PT, R23, R240, P0 ;  /* 0x000000f01700720c */ /* 0x000fe400007c1670 */
[C---:B------:R-:W-:Y:S01]  /*6740*/  LOP3.LUT P0, RZ, R231.reuse, 0x1, RZ, 0xc0, !PT ;  /* 0x00000001e7ff7812 */ /* 0x040fe2000780c0ff */
[----:B------:R1:W-:Y:S01]  /*6750*/  STL [R1], R3 ;  /* 0x0000000301007387 */ /* 0x0003e20000100800 */
[----:B------:R-:W-:Y:S02]  /*6760*/  LOP3.LUT R231, R231, 0xfffffffd, RZ, 0xc0, !PT ;  /* 0xfffffffde7e77812 */ /* 0x000fe400078ec0ff */
[----:B--2---:R-:W-:Y:S02]  /*6770*/  FSEL R0, R9, -INF , !P1 ;  /* 0xff80000009007808 */ /* 0x004fe40004800000 */
[----:B------:R-:W-:-:S02]  /*6780*/  ISETP.GE.AND P1, PT, R23, R243, PT ;  /* 0x000000f31700720c */ /* 0x000fc40003f26270 */
[----:B------:R-:W-:Y:S02]  /*6790*/  FSEL R215, R13, -INF , !P0 ;  /* 0xff8000000dd77808 */ /* 0x000fe40004000000 */
[C---:B------:R-:W-:Y:S02]  /*67a0*/  ISETP.LT.OR P1, PT, R23.reuse, R238, P1 ;  /* 0x000000ee1700720c */ /* 0x040fe40000f21670 */
[----:B------:R-:W-:-:S04]  /*67b0*/  ISETP.GE.AND P0, PT, R23, R242, PT ;  /* 0x000000f21700720c */ /* 0x000fc80003f06270 */
[C---:B------:R-:W-:Y:S02]  /*67c0*/  ISETP.LT.OR P0, PT, R23.reuse, R237, P0 ;  /* 0x000000ed1700720c */ /* 0x040fe40000701670 */
[----:B-1----:R-:W-:Y:S02]  /*67d0*/  FSEL R3, R14, -INF , !P2 ;  /* 0xff8000000e037808 */ /* 0x002fe40005000000 */
[----:B------:R-:W-:-:S03]  /*67e0*/  ISETP.GE.AND P2, PT, R23, R244, PT ;  /* 0x000000f41700720c */ /* 0x000fc60003f46270 */
[----:B------:R1:W-:Y:S01]  /*67f0*/  STL [R1+0xc], R3 ;  /* 0x00000c0301007387 */ /* 0x0003e20000100800 */
[----:B------:R-:W-:-:S03]  /*6800*/  ISETP.LT.OR P2, PT, R23, R239, P2 ;  /* 0x000000ef1700720c */ /* 0x000fc60001741670 */
[----:B------:R2:W-:Y:S10]  /*6810*/  STL [R1+0x2c], R0 ;  /* 0x00002c0001007387 */ /* 0x0005f40000100800 */
[----:B------:R-:W-:-:S02]  /*6820*/  @P2 LOP3.LUT R231, R231, 0x2, RZ, 0xfc, !PT ;  /* 0x00000002e7e72812 */ /* 0x000fc400078efcff */
[----:B------:R-:W-:Y:S02]  /*6830*/  ISETP.GE.AND P2, PT, R24, R244, PT ;  /* 0x000000f41800720c */ /* 0x000fe40003f46270 */
[----:B------:R-:W-:-:S04]  /*6840*/  LOP3.LUT R231, R231, 0xfffffff7, RZ, 0xc0, !PT ;  /* 0xfffffff7e7e77812 */ /* 0x000fc800078ec0ff */
[----:B------:R-:W-:Y:S02]  /*6850*/  @P1 LOP3.LUT R231, R231, 0x8, RZ, 0xfc, !PT ;  /* 0x00000008e7e71812 */ /* 0x000fe400078efcff */
[----:B------:R-:W-:Y:S01]  /*6860*/  ISETP.GE.AND P1, PT, R24, R243, PT ;  /* 0x000000f31800720c */ /* 0x000fe20003f26270 */
[----:B-1----:R-:W-:Y:S01]  /*6870*/  FMUL.FTZ R3, R118, c[0x0][0x2ec] ;  /* 0x0000bb0076037a20 */ /* 0x002fe20000410000 */
[----:B------:R-:W-:Y:S01]  /*6880*/  LOP3.LUT R231, R231, 0xfffffffb, RZ, 0xc0, !PT ;  /* 0xfffffffbe7e77812 */ /* 0x000fe200078ec0ff */
[----:B--2---:R-:W-:Y:S02]  /*6890*/  FMUL.FTZ R0, R116, c[0x0][0x2ec] ;  /* 0x0000bb0074007a20 */ /* 0x004fe40000410000 */
[----:B------:R-:W1:Y:S01]  /*68a0*/  MUFU.TANH R8, R3 ;  /* 0x0000000300087308 */ /* 0x000e620000002400 */
[----:B------:R-:W-:Y:S02]  /*68b0*/  @P0 LOP3.LUT R231, R231, 0x4, RZ, 0xfc, !PT ;  /* 0x00000004e7e70812 */ /* 0x000fe400078efcff */
[----:B------:R-:W-:-:S05]  /*68c0*/  ISETP.GE.AND P0, PT, R24, R242, PT ;  /* 0x000000f21800720c */ /* 0x000fca0003f06270 */
[----:B------:R2:W3:Y:S01]  /*68d0*/  MUFU.TANH R9, R0 ;  /* 0x0000000000097308 */ /* 0x0004e20000002400 */
[----:B-1----:R-:W-:Y:S02]  /*68e0*/  FFMA.FTZ R6, R6, -UR35, R8 ;  /* 0x8000002306067c23 */ /* 0x002fe40008010008 */
[----:B--2---:R-:W-:Y:S02]  /*68f0*/  IMAD.IADD R0, R241, 0x1, -R23 ;  /* 0x00000001f1007824 */ /* 0x004fe400078e0a17 */
[----:B---3--:R-:W-:-:S03]  /*6900*/  FFMA.FTZ R7, R7, -UR35, R9 ;  /* 0x8000002307077c23 */ /* 0x008fc60008010009 */
[----:B------:R-:W-:Y:S02]  /*6910*/  IABS R0, R0 ;  /* 0x0000000000007213 */ /* 0x000fe40000000000 */
[----:B------:R-:W-:Y:S02]  /*6920*/  FSEL R7, R7, -INF , !P5 ;  /* 0xff80000007077808 */ /* 0x000fe40006800000 */
[----:B------:R-:W-:Y:S01]  /*6930*/  ISETP.LT.OR P5, PT, R24, R239, P2 ;  /* 0x000000ef1800720c */ /* 0x000fe200017a1670 */
[----:B------:R-:W-:Y:S01]  /*6940*/  IMAD.MOV.U32 R3, RZ, RZ, R0 ;  /* 0x000000ffff037224 */ /* 0x000fe200078e0000 */
[----:B------:R-:W-:Y:S01]  /*6950*/  LOP3.LUT P2, RZ, R231, 0x8, RZ, 0xc0, !PT ;  /* 0x00000008e7ff7812 */ /* 0x000fe2000784c0ff */
[----:B------:R-:W-:Y:S01]  /*6960*/  IMAD.IADD R0, R235, 0x1, -R24 ;  /* 0x00000001eb007824 */ /* 0x000fe200078e0a18 */
[----:B------:R-:W-:Y:S01]  /*6970*/  STL [R1+0x8], R7 ;  /* 0x0000080701007387 */ /* 0x000fe20000100800 */
[----:B------:R1:W-:Y:S03]  /*6980*/  I2F R16, R3 ;  /* 0x0000000300107306 */ /* 0x0003e60000201400 */
[----:B------:R-:W-:-:S05]  /*6990*/  IABS R0, R0 ;  /* 0x0000000000007213 */ /* 0x000fca0000000000 */
[----:B-1----:R-:W-:Y:S01]  /*69a0*/  IMAD.MOV.U32 R3, RZ, RZ, R0 ;  /* 0x000000ffff037224 */ /* 0x002fe200078e0000 */
[----:B------:R-:W-:Y:S01]  /*69b0*/  IABS R0, R5 ;  /* 0x0000000500007213 */ /* 0x000fe20000000000 */
[----:B------:R-:W-:Y:S02]  /*69c0*/  IMAD.IADD R5, R235, 0x1, -R25 ;  /* 0x00000001eb057824 */ /* 0x000fe400078e0a19 */
[----:B------:R1:W-:Y:S08]  /*69d0*/  I2F R14, R3 ;  /* 0x00000003000e7306 */ /* 0x0003f00000201400 */
[----:B------:R2:W-:Y:S01]  /*69e0*/  I2F R10, R0 ;  /* 0x00000000000a7306 */ /* 0x0005e20000201400 */
[----:B-1----:R-:W-:-:S07]  /*69f0*/  FMUL.FTZ R3, R105, c[0x0][0x2ec] ;  /* 0x0000bb0069037a20 */ /* 0x002fce0000410000 */
[----:B------:R1:W3:Y:S01]  /*6a00*/  MUFU.TANH R8, R3 ;  /* 0x0000000300087308 */ /* 0x0002e20000002400 */
[----:B--2---:R-:W-:-:S05]  /*6a10*/  IMAD.IADD R0, R241, 0x1, -R24 ;  /* 0x00000001f1007824 */ /* 0x004fca00078e0a18 */
[----:B------:R-:W-:-:S05]  /*6a20*/  IABS R0, R0 ;  /* 0x0000000000007213 */ /* 0x000fca0000000000 */
[----:B-1----:R-:W-:Y:S01]  /*6a30*/  IMAD.MOV.U32 R3, RZ, RZ, R0 ;  /* 0x000000ffff037224 */ /* 0x002fe200078e0000 */
[----:B------:R-:W-:Y:S01]  /*6a40*/  IABS R0, R5 ;  /* 0x0000000500007213 */ /* 0x000fe20000000000 */
[----:B------:R-:W-:Y:S02]  /*6a50*/  FMUL.FTZ R5, R117, c[0x0][0x2ec] ;  /* 0x0000bb0075057a20 */ /* 0x000fe40000410000 */
[----:B------:R1:W-:Y:S08]  /*6a60*/  I2F R15, R3 ;  /* 0x00000003000f7306 */ /* 0x0003f00000201400 */
[----:B------:R3:W-:Y:S01]  /*6a70*/  I2F R18, R0 ;  /* 0x0000000000127306 */ /* 0x0007e20000201400 */
[----:B-1----:R-:W-:-:S07]  /*6a80*/  FMUL.FTZ R3, R107, c[0x0][0x2ec] ;  /* 0x0000bb006b037a20 */ /* 0x002fce0000410000 */
[----:B------:R1:W2:Y:S01]  /*6a90*/  MUFU.TANH R9, R5 ;  /* 0x0000000500097308 */ /* 0x0002a20000002400 */
[----:B---3--:R-:W-:-:S07]  /*6aa0*/  FFMA.FTZ R0, R58, -UR35, R8 ;  /* 0x800000233a007c23 */ /* 0x008fce0008010008 */
[----:B------:R3:W-:Y:S01]  /*6ab0*/  MUFU.TANH R13, R3 ;  /* 0x00000003000d7308 */ /* 0x0007e20000002400 */
[----:B------:R-:W-:Y:S01]  /*6ac0*/  IMAD.MOV.U32 R58, RZ, RZ, R109 ;  /* 0x000000ffff3a7224 */ /* 0x000fe200078e006d */
[----:B------:R-:W-:Y:S01]  /*6ad0*/  FSEL R116, R0, -INF , !P6 ;  /* 0xff80000000747808 */ /* 0x000fe20007000000 */
[----:B------:R-:W-:Y:S01]  /*6ae0*/  IMAD.IADD R0, R234, 0x1, -R25 ;  /* 0x00000001ea007824 */ /* 0x000fe200078e0a19 */
[----:B------:R-:W-:Y:S02]  /*6af0*/  LOP3.LUT P6, RZ, R231, 0x2, RZ, 0xc0, !PT ;  /* 0x00000002e7ff7812 */ /* 0x000fe400078cc0ff */
[----:B-1----:R-:W-:Y:S01]  /*6b00*/  FSEL R5, R6, -INF , !P4 ;  /* 0xff80000006057808 */ /* 0x002fe20006000000 */
[----:B--2---:R-:W-:Y:S01]  /*6b10*/  FFMA.FTZ R6, R11, -UR35, R9 ;  /* 0x800000230b067c23 */ /* 0x004fe20008010009 */
[----:B------:R-:W-:Y:S02]  /*6b20*/  IABS R0, R0 ;  /* 0x0000000000007213 */ /* 0x000fe40000000000 */
[----:B------:R-:W-:Y:S01]  /*6b30*/  LOP3.LUT R231, R231, 0xfffffffe, RZ, 0xc0, !PT ;  /* 0xfffffffee7e77812 */ /* 0x000fe200078ec0ff */
[----:B------:R1:W-:Y:S01]  /*6b40*/  STL [R1+0x24], R5 ;  /* 0x0000240501007387 */ /* 0x0003e20000100800 */
[----:B------:R-:W-:Y:S01]  /*6b50*/  FSEL R118, R6, -INF , !P2 ;  /* 0xff80000006767808 */ /* 0x000fe20005000000 */
[----:B---3--:R-:W-:Y:S01]  /*6b60*/  FMUL.FTZ R3, R119, c[0x0][0x2ec] ;  /* 0x0000bb0077037a20 */ /* 0x008fe20000410000 */
[----:B------:R-:W-:-:S02]  /*6b70*/  @P3 LOP3.LUT R231, R231, 0x1, RZ, 0xfc, !PT ;  /* 0x00000001e7e73812 */ /* 0x000fc400078efcff */
[C---:B------:R-:W-:Y:S01]  /*6b80*/  ISETP.LT.OR P3, PT, R24.reuse, R237, P0 ;  /* 0x000000ed1800720c */ /* 0x040fe20000761670 */
[----:B------:R2:W-:Y:S01]  /*6b90*/  MUFU.TANH R8, R3 ;  /* 0x0000000300087308 */ /* 0x0005e20000002400 */
[----:B------:R-:W-:Y:S02]  /*6ba0*/  ISETP.GE.AND P0, PT, R25, R245, PT ;  /* 0x000000f51900720c */ /* 0x000fe40003f06270 */
[----:B------:R-:W-:Y:S02]  /*6bb0*/  ISETP.LT.OR P4, PT, R24, R238, P1 ;  /* 0x000000ee1800720c */ /* 0x000fe40000f81670 */
[----:B------:R-:W-:Y:S02]  /*6bc0*/  LOP3.LUT P1, RZ, R231, 0x4, RZ, 0xc0, !PT ;  /* 0x00000004e7ff7812 */ /* 0x000fe4000782c0ff */
[----:B------:R-:W-:-:S04]  /*6bd0*/  ISETP.GE.AND P2, PT, R25, R244, PT ;  /* 0x000000f41900720c */ /* 0x000fc80003f46270 */
[----:B------:R-:W-:Y:S01]  /*6be0*/  ISETP.LT.OR P2, PT, R25, R239, P2 ;  /* 0x000000ef1900720c */ /* 0x000fe20001741670 */
[----:B--2---:R-:W-:Y:S02]  /*6bf0*/  FMUL.FTZ R3, R120, c[0x0][0x2ec] ;  /* 0x0000bb0078037a20 */ /* 0x004fe40000410000 */
[----:B-1----:R-:W-:Y:S02]  /*6c00*/  IMAD.IADD R5, R241, 0x1, -R25 ;  /* 0x00000001f1057824 */ /* 0x002fe400078e0a19 */
[----:B------:R1:W2:Y:S02]  /*6c10*/  MUFU.TANH R7, R3 ;  /* 0x0000000300077308 */ /* 0x0002a40000002400 */
[----:B-1----:R-:W-:Y:S01]  /*6c20*/  IMAD.MOV.U32 R3, RZ, RZ, R0 ;  /* 0x000000ffff037224 */ /* 0x002fe200078e0000 */
[----:B------:R-:W-:Y:S01]  /*6c30*/  IABS R0, R5 ;  /* 0x0000000500007213 */ /* 0x000fe20000000000 */
[----:B--2---:R-:W-:-:S04]  /*6c40*/  FFMA.FTZ R7, R49, -UR35, R7 ;  /* 0x8000002331077c23 */ /* 0x004fc80008010007 */
[----:B------:R1:W-:Y:S01]  /*6c50*/  I2F R17, R3 ;  /* 0x0000000300117306 */ /* 0x0003e20000201400 */
[----:B------:R-:W-:Y:S02]  /*6c60*/  FFMA.FTZ R5, R16, -UR35, R8 ;  /* 0x8000002310057c23 */ /* 0x000fe40008010008 */
[----:B------:R-:W-:Y:S02]  /*6c70*/  IMAD.MOV.U32 R49, RZ, RZ, R110 ;  /* 0x000000ffff317224 */ /* 0x000fe400078e006e */
[----:B------:R-:W-:Y:S01]  /*6c80*/  FMUL.FTZ R8, R144, c[0x0][0x2ec] ;  /* 0x0000bb0090087a20 */ /* 0x000fe20000410000 */
[----:B------:R-:W-:Y:S01]  /*6c90*/  FSEL R119, R5, -INF , !P1 ;  /* 0xff80000005777808 */ /* 0x000fe20004800000 */
[----:B------:R-:W-:Y:S01]  /*6ca0*/  IMAD.IADD R5, R234, 0x1, -R27 ;  /* 0x00000001ea057824 */ /* 0x000fe200078e0a1b */
[----:B------:R2:W-:Y:S01]  /*6cb0*/  I2F R11, R0 ;  /* 0x00000000000b7306 */ /* 0x0005e20000201400 */
[----:B------:R-:W-:Y:S01]  /*6cc0*/  ISETP.GE.AND P1, PT, R25, R243, PT ;  /* 0x000000f31900720c */ /* 0x000fe20003f26270 */
[----:B------:R-:W-:-:S03]  /*6cd0*/  IMAD.MOV.U32 R144, RZ, RZ, R194 ;  /* 0x000000ffff907224 */ /* 0x000fc600078e00c2 */
[----:B------:R-:W-:Y:S01]  /*6ce0*/  ISETP.LT.OR P1, PT, R25, R238, P1 ;  /* 0x000000ee1900720c */ /* 0x000fe20000f21670 */
[----:B-1----:R-:W-:Y:S02]  /*6cf0*/  FFMA.FTZ R3, R12, -UR35, R13 ;  /* 0x800000230c037c23 */ /* 0x002fe4000801000d */
[----:B------:R-:W1:Y:S03]  /*6d00*/  MUFU.TANH R8, R8 ;  /* 0x0000000800087308 */ /* 0x000e660000002400 */
[----:B------:R-:W-:Y:S02]  /*6d10*/  FSEL R117, R3, -INF , !P6 ;  /* 0xff80000003757808 */ /* 0x000fe40007000000 */
[----:B------:R-:W-:Y:S01]  /*6d20*/  ISETP.LT.OR P6, PT, R25, R240, P0 ;  /* 0x000000f01900720c */ /* 0x000fe200007c1670 */
[----:B--2---:R-:W-:Y:S01]  /*6d30*/  FMUL.FTZ R0, R122, c[0x0][0x2ec] ;  /* 0x0000bb007a007a20 */ /* 0x004fe20000410000 */
[----:B------:R-:W-:-:S02]  /*6d40*/  LOP3.LUT P0, RZ, R231, 0x1, RZ, 0xc0, !PT ;  /* 0x00000001e7ff7812 */ /* 0x000fc4000780c0ff */
[----:B------:R-:W-:Y:S01]  /*6d50*/  LOP3.LUT R231, R231, 0xfffffffe, RZ, 0xc0, !PT ;  /* 0xfffffffee7e77812 */ /* 0x000fe200078ec0ff */
[----:B------:R2:W3:Y:S01]  /*6d60*/  MUFU.TANH R9, R0 ;  /* 0x0000000000097308 */ /* 0x0004e20000002400 */
[----:B------:R-:W-:Y:S02]  /*6d70*/  FSEL R110, R7, -INF , !P0 ;  /* 0xff800000076e7808 */ /* 0x000fe40004000000 */
[----:B------:R-:W-:Y:S01]  /*6d80*/  ISETP.GE.AND P0, PT, R25, R242, PT ;  /* 0x000000f21900720c */ /* 0x000fe20003f06270 */
[----:B-1----:R-:W-:Y:S01]  /*6d90*/  FFMA.FTZ R8, R10, -UR35, R8 ;  /* 0x800000230a087c23 */ /* 0x002fe20008010008 */
[----:B------:R-:W-:Y:S02]  /*6da0*/  @P2 LOP3.LUT R231, R231, 0x1, RZ, 0xfc, !PT ;  /* 0x00000001e7e72812 */ /* 0x000fe400078efcff */
[----:B------:R-:W-:Y:S02]  /*6db0*/  ISETP.LT.OR P0, PT, R25, R237, P0 ;  /* 0x000000ed1900720c */ /* 0x000fe40000701670 */
[----:B------:R-:W-:-:S02]  /*6dc0*/  LOP3.LUT R231, R231, 0xfffffff7, RZ, 0xc0, !PT ;  /* 0xfffffff7e7e77812 */ /* 0x000fc400078ec0ff */
[----:B------:R-:W-:Y:S02]  /*6dd0*/  FSEL R112, R8, -INF , !P4 ;  /* 0xff80000008707808 */ /* 0x000fe40006000000 */
[----:B------:R-:W-:Y:S01]  /*6de0*/  @P1 LOP3.LUT R231, R231, 0x8, RZ, 0xfc, !PT ;  /* 0x00000008e7e71812 */ /* 0x000fe200078efcff */
[----:B--2---:R-:W-:Y:S01]  /*6df0*/  IMAD.IADD R0, R235, 0x1, -R26 ;  /* 0x00000001eb007824 */ /* 0x004fe200078e0a1a */
[----:B------:R-:W-:Y:S01]  /*6e00*/  ISETP.GE.AND P1, PT, R26, R243, PT ;  /* 0x000000f31a00720c */ /* 0x000fe20003f26270 */
[----:B---3--:R-:W-:Y:S01]  /*6e10*/  FFMA.FTZ R7, R14, -UR35, R9 ;  /* 0x800000230e077c23 */ /* 0x008fe20008010009 */
[----:B------:R-:W-:Y:S02]  /*6e20*/  LOP3.LUT R231, R231, 0xfffffffb, RZ, 0xc0, !PT ;  /* 0xfffffffbe7e77812 */ /* 0x000fe400078ec0ff */
[----:B------:R-:W-:Y:S02]  /*6e30*/  IABS R0, R0 ;  /* 0x0000000000007213 */ /* 0x000fe40000000000 */
[----:B------:R-:W-:-:S02]  /*6e40*/  @P0 LOP3.LUT R231, R231, 0x4, RZ, 0xfc, !PT ;  /* 0x00000004e7e70812 */ /* 0x000fc400078efcff */
[----:B------:R-:W-:Y:S01]  /*6e50*/  ISETP.GE.AND P0, PT, R26, R245, PT ;  /* 0x000000f51a00720c */ /* 0x000fe20003f06270 */
[----:B------:R-:W-:Y:S01]  /*6e60*/  IMAD.MOV.U32 R3, RZ, RZ, R0 ;  /* 0x000000ffff037224 */ /* 0x000fe200078e0000 */
[----:B------:R-:W-:Y:S01]  /*6e70*/  LOP3.LUT R231, R231, 0xfffffffd, RZ, 0xc0, !PT ;  /* 0xfffffffde7e77812 */ /* 0x000fe200078ec0ff */
[----:B------:R-:W-:Y:S01]  /*6e80*/  IMAD.IADD R0, R234, 0x1, -R26 ;  /* 0x00000001ea007824 */ /* 0x000fe200078e0a1a */
[C---:B------:R-:W-:Y:S01]  /*6e90*/  ISETP.LT.OR P0, PT, R26.reuse, R240, P0 ;  /* 0x000000f01a00720c */ /* 0x040fe20000701670 */
[----:B------:R1:W-:Y:S01]  /*6ea0*/  I2F R12, R3 ;  /* 0x00000003000c7306 */ /* 0x0003e20000201400 */
[C---:B------:R-:W-:Y:S02]  /*6eb0*/  ISETP.LT.OR P4, PT, R26.reuse, R238, P1 ;  /* 0x000000ee1a00720c */ /* 0x040fe40000f81670 */
[----:B------:R-:W-:Y:S02]  /*6ec0*/  IABS R0, R0 ;  /* 0x0000000000007213 */ /* 0x000fe40000000000 */
[----:B------:R-:W-:-:S03]  /*6ed0*/  ISETP.GE.AND P2, PT, R26, R244, PT ;  /* 0x000000f41a00720c */ /* 0x000fc60003f46270 */
[----:B------:R2:W-:Y:S04]  /*6ee0*/  I2F R16, R0 ;  /* 0x0000000000107306 */ /* 0x0005e80000201400 */
[----:B------:R-:W-:Y:S02]  /*6ef0*/  @P0 LOP3.LUT R231, R231, 0x2, RZ, 0xfc, !PT ;  /* 0x00000002e7e70812 */ /* 0x000fe400078efcff */
[----:B------:R-:W-:Y:S01]  /*6f00*/  ISETP.GE.AND P0, PT, R26, R242, PT ;  /* 0x000000f21a00720c */ /* 0x000fe20003f06270 */
[----:B-1----:R-:W-:Y:S01]  /*6f10*/  FMUL.FTZ R3, R146, c[0x0][0x2ec] ;  /* 0x0000bb0092037a20 */ /* 0x002fe20000410000 */
[----:B------:R-:W-:Y:S01]  /*6f20*/  LOP3.LUT P1, RZ, R231, 0x4, RZ, 0xc0, !PT ;  /* 0x00000004e7ff7812 */ /* 0x000fe2000782c0ff */
[----:B------:R-:W-:Y:S02]  /*6f30*/  IMAD.MOV.U32 R146, RZ, RZ, R252 ;  /* 0x000000ffff927224 */ /* 0x000fe400078e00fc */
[----:B------:R-:W1:Y:S01]  /*6f40*/  MUFU.TANH R6, R3 ;  /* 0x0000000300067308 */ /* 0x000e620000002400 */
[----:B--2---:R-:W-:-:S02]  /*6f50*/  FMUL.FTZ R0, R121, c[0x0][0x2ec] ;  /* 0x0000bb0079007a20 */ /* 0x004fc40000410000 */
[----:B------:R-:W-:-:S05]  /*6f60*/  IMAD.MOV.U32 R121, RZ, RZ, R91 ;  /* 0x000000ffff797224 */ /* 0x000fca00078e005b */
[----:B------:R2:W3:Y:S01]  /*6f70*/  MUFU.TANH R9, R0 ;  /* 0x0000000000097308 */ /* 0x0004e20000002400 */
[----:B-1----:R-:W-:-:S05]  /*6f80*/  FFMA.FTZ R6, R15, -UR35, R6 ;  /* 0x800000230f067c23 */ /* 0x002fca0008010006 */
[----:B------:R-:W-:Y:S02]  /*6f90*/  FSEL R113, R6, -INF , !P3 ;  /* 0xff80000006717808 */ /* 0x000fe40005800000 */
[----:B------:R-:W-:Y:S01]  /*6fa0*/  ISETP.LT.OR P3, PT, R26, R237, P0 ;  /* 0x000000ed1a00720c */ /* 0x000fe20000761670 */
[----:B--2---:R-:W-:Y:S01]  /*6fb0*/  IMAD.IADD R0, R241, 0x1, -R26 ;  /* 0x00000001f1007824 */ /* 0x004fe200078e0a1a */
[----:B------:R-:W-:-:S04]  /*6fc0*/  ISETP.GE.AND P0, PT, R27, R245, PT ;  /* 0x000000f51b00720c */ /* 0x000fc80003f06270 */
[----:B------:R-:W-:-:S05]  /*6fd0*/  IABS R0, R0 ;  /* 0x0000000000007213 */ /* 0x000fca0000000000 */
[----:B------:R-:W-:Y:S02]  /*6fe0*/  IMAD.MOV.U32 R3, RZ, RZ, R0 ;  /* 0x000000ffff037224 */ /* 0x000fe400078e0000 */
[----:B------:R-:W-:Y:S02]  /*6ff0*/  IMAD.IADD R0, R235, 0x1, -R27 ;  /* 0x00000001eb007824 */ /* 0x000fe400078e0a1b */
[----:B------:R1:W-:Y:S03]  /*7000*/  I2F R10, R3 ;  /* 0x00000003000a7306 */ /* 0x0003e60000201400 */
[----:B------:R-:W-:-:S05]  /*7010*/  IABS R0, R0 ;  /* 0x0000000000007213 */ /* 0x000fca0000000000 */
[----:B-1----:R-:W-:Y:S01]  /*7020*/  IMAD.MOV.U32 R3, RZ, RZ, R0 ;  /* 0x000000ffff037224 */ /* 0x002fe200078e0000 */
[----:B------:R-:W-:Y:S01]  /*7030*/  IABS R0, R5 ;  /* 0x0000000500007213 */ /* 0x000fe20000000000 */
[----:B---3--:R-:W-:Y:S02]  /*7040*/  FFMA.FTZ R5, R50, -UR35, R9 ;  /* 0x8000002332057c23 */ /* 0x008fe40008010009 */
[----:B------:R1:W-:Y:S01]  /*7050*/  I2F R14, R3 ;  /* 0x00000003000e7306 */ /* 0x0003e20000201400 */
[----:B------:R-:W-:Y:S01]  /*7060*/  IMAD.MOV.U32 R50, RZ, RZ, R111 ;  /* 0x000000ffff327224 */ /* 0x000fe200078e006f */
[----:B------:R-:W-:Y:S02]  /*7070*/  FSEL R111, R7, -INF , !P5 ;  /* 0xff800000076f7808 */ /* 0x000fe40006800000 */
[----:B------:R-:W-:Y:S01]  /*7080*/  FSEL R108, R5, -INF , !P6 ;  /* 0xff800000056c7808 */ /* 0x000fe20007000000 */
[----:B------:R-:W-:Y:S01]  /*7090*/  IMAD.IADD R5, R235, 0x1, -R31 ;  /* 0x00000001eb057824 */ /* 0x000fe200078e0a1f */
[----:B------:R-:W-:-:S02]  /*70a0*/  LOP3.LUT P6, RZ, R231, 0x1, RZ, 0xc0, !PT ;  /* 0x00000001e7ff7812 */ /* 0x000fc400078cc0ff */
[----:B------:R2:W-:Y:S01]  /*70b0*/  I2F R13, R0 ;  /* 0x00000000000d7306 */ /* 0x0005e20000201400 */
[----:B------:R-:W-:Y:S02]  /*70c0*/  ISETP.LT.OR P5, PT, R26, R239, P2 ;  /* 0x000000ef1a00720c */ /* 0x000fe400017a1670 */
[----:B------:R-:W-:Y:S01]  /*70d0*/  LOP3.LUT P2, RZ, R231, 0x8, RZ, 0xc0, !PT ;  /* 0x00000008e7ff7812 */ /* 0x000fe2000784c0ff */
[----:B-1----:R-:W-:Y:S02]  /*70e0*/  FMUL.FTZ R3, R123, c[0x0][0x2ec] ;  /* 0x0000bb007b037a20 */ /* 0x002fe40000410000 */
[----:B------:R-:W-:Y:S02]  /*70f0*/  IMAD.MOV.U32 R123, RZ, RZ, R251 ;  /* 0x000000ffff7b7224 */ /* 0x000fe400078e00fb */
[----:B------:R1:W3:Y:S01]  /*7100*/  MUFU.TANH R9, R3 ;  /* 0x0000000300097308 */ /* 0x0002e20000002400 */
[----:B--2---:R-:W-:-:S05]  /*7110*/  IMAD.IADD R0, R241, 0x1, -R27 ;  /* 0x00000001f1007824 */ /* 0x004fca00078e0a1b */
[----:B------:R-:W-:-:S05]  /*7120*/  IABS R0, R0 ;  /* 0x0000000000007213 */ /* 0x000fca0000000000 */
[----:B-1----:R-:W-:Y:S02]  /*7130*/  IMAD.MOV.U32 R3, RZ, RZ, R0 ;  /* 0x000000ffff037224 */ /* 0x002fe400078e0000 */
[----:B------:R-:W-:Y:S02]  /*7140*/  IMAD.IADD R0, R235, 0x1, -R29 ;  /* 0x00000001eb007824 */ /* 0x000fe400078e0a1d */
[----:B------:R1:W-:Y:S01]  /*7150*/  I2F R15, R3 ;  /* 0x00000003000f7306 */ /* 0x0003e20000201400 */
[----:B---3--:R-:W-:Y:S02]  /*7160*/  FFMA.FTZ R8, R18, -UR35, R9 ;  /* 0x8000002312087c23 */ /* 0x008fe40008010009 */
[----:B------:R-:W-:-:S03]  /*7170*/  IABS R0, R0 ;  /* 0x0000000000007213 */ /* 0x000fc60000000000 */
[----:B------:R-:W-:Y:S02]  /*7180*/  FSEL R105, R8, -INF , !P6 ;  /* 0xff80000008697808 */ /* 0x000fe40007000000 */
[----:B------:R2:W-:Y:S01]  /*7190*/  I2F R19, R0 ;  /* 0x0000000000137306 */ /* 0x0005e20000201400 */
[----:B------:R-:W-:Y:S02]  /*71a0*/  ISETP.LT.OR P6, PT, R27, R240, P0 ;  /* 0x000000f01b00720c */ /* 0x000fe400007c1670 */
[C---:B------:R-:W-:Y:S02]  /*71b0*/  LOP3.LUT P0, RZ, R231.reuse, 0x2, RZ, 0xc0, !PT ;  /* 0x00000002e7ff7812 */ /* 0x040fe4000780c0ff */
[----:B------:R-:W-:Y:S01]  /*71c0*/  LOP3.LUT R231, R231, 0xfffffffe, RZ, 0xc0, !PT ;  /* 0xfffffffee7e77812 */ /* 0x000fe200078ec0ff */
[----:B-1----:R-:W-:Y:S02]  /*71d0*/  FMUL.FTZ R3, R147, c[0x0][0x2ec] ;  /* 0x0000bb0093037a20 */ /* 0x002fe40000410000 */
[----:B------:R-:W-:-:S02]  /*71e0*/  IMAD.MOV.U32 R147, RZ, RZ, R44 ;  /* 0x000000ffff937224 */ /* 0x000fc400078e002c */
[----:B------:R-:W1:Y:S01]  /*71f0*/  MUFU.TANH R6, R3 ;  /* 0x0000000300067308 */ /* 0x000e620000002400 */
[----:B--2---:R-:W-:Y:S02]  /*7200*/  FMUL.FTZ R0, R145, c[0x0][0x2ec] ;  /* 0x0000bb0091007a20 */ /* 0x004fe40000410000 */
[----:B------:R-:W-:-:S05]  /*7210*/  IMAD.MOV.U32 R145, RZ, RZ, R249 ;  /* 0x000000ffff917224 */ /* 0x000fca00078e00f9 */
[----:B------:R2:W3:Y:S01]  /*7220*/  MUFU.TANH R7, R0 ;  /* 0x0000000000077308 */ /* 0x0004e20000002400 */
[----:B-1----:R-:W-:-:S05]  /*7230*/  FFMA.FTZ R6, R11, -UR35, R6 ;  /* 0x800000230b067c23 */ /* 0x002fca0008010006 */
[----:B------:R-:W-:Y:S02]  /*7240*/  FSEL R109, R6, -INF , !P1 ;  /* 0xff800000066d7808 */ /* 0x000fe40004800000 */
[----:B------:R-:W-:Y:S01]  /*7250*/  ISETP.GE.AND P1, PT, R27, R243, PT ;  /* 0x000000f31b00720c */ /* 0x000fe20003f26270 */
[----:B--2---:R-:W-:Y:S02]  /*7260*/  IMAD.IADD R0, R234, 0x1, -R29 ;  /* 0x00000001ea007824 */ /* 0x004fe400078e0a1d */
[----:B---3--:R-:W-:Y:S01]  /*7270*/  FFMA.FTZ R7, R17, -UR35, R7 ;  /* 0x8000002311077c23 */ /* 0x008fe20008010007 */
[----:B------:R-:W-:Y:S02]  /*7280*/  ISETP.LT.OR P1, PT, R27, R238, P1 ;  /* 0x000000ee1b00720c */ /* 0x000fe40000f21670 */
[----:B------:R-:W-:Y:S02]  /*7290*/  IABS R0, R0 ;  /* 0x0000000000007213 */ /* 0x000fe40000000000 */
[----:B------:R-:W-:-:S02]  /*72a0*/  FSEL R107, R7, -INF , !P2 ;  /* 0xff800000076b7808 */ /* 0x000fc40005000000 */
[----:B------:R-:W-:Y:S01]  /*72b0*/  ISETP.GE.AND P2, PT, R27, R244, PT ;  /* 0x000000f41b00720c */ /* 0x000fe20003f46270 */
[----:B------:R-:W-:Y:S02]  /*72c0*/  IMAD.MOV.U32 R3, RZ, RZ, R0 ;  /* 0x000000ffff037224 */ /* 0x000fe400078e0000 */
[----:B------:R-:W-:Y:S01]  /*72d0*/  IMAD.IADD R0, R241, 0x1, -R29 ;  /* 0x00000001f1007824 */ /* 0x000fe200078e0a1d */
[----:B------:R-:W-:Y:S01]  /*72e0*/  ISETP.LT.OR P2, PT, R27, R239, P2 ;  /* 0x000000ef1b00720c */ /* 0x000fe20001741670 */
[----:B------:R1:W-:Y:S03]  /*72f0*/  I2F R20, R3 ;  /* 0x0000000300147306 */ /* 0x0003e60000201400 */
[----:B------:R-:W-:-:S09]  /*7300*/  IABS R0, R0 ;  /* 0x0000000000007213 */ /* 0x000fd20000000000 */
[----:B------:R-:W-:Y:S02]  /*7310*/  @P2 LOP3.LUT R231, R231, 0x1, RZ, 0xfc, !PT ;  /* 0x00000001e7e72812 */ /* 0x000fe400078efcff */
[----:B------:R-:W-:Y:S01]  /*7320*/  ISETP.GE.AND P2, PT, R29, R244, PT ;  /* 0x000000f41d00720c */ /* 0x000fe20003f46270 */
[----:B-1----:R-:W-:Y:S01]  /*7330*/  IMAD.MOV.U32 R3, RZ, RZ, R0 ;  /* 0x000000ffff037224 */ /* 0x002fe200078e0000 */
[----:B------:R-:W-:Y:S01]  /*7340*/  IABS R0, R5 ;  /* 0x0000000500007213 */ /* 0x000fe20000000000 */
[----:B------:R-:W-:Y:S01]  /*7350*/  IMAD.IADD R5, R235, 0x1, -R33 ;  /* 0x00000001eb057824 */ /* 0x000fe200078e0a21 */
[----:B------:R-:W-:Y:S01]  /*7360*/  LOP3.LUT R231, R231, 0xfffffff7, RZ, 0xc0, !PT ;  /* 0xfffffff7e7e77812 */ /* 0x000fe200078ec0ff */
[----:B------:R1:W-:Y:S03]  /*7370*/  I2F R18, R3 ;  /* 0x0000000300127306 */ /* 0x0003e60000201400 */
[----:B------:R-:W-:-:S02]  /*7380*/  @P1 LOP3.LUT R231, R231, 0x8, RZ, 0xfc, !PT ;  /* 0x00000008e7e71812 */ /* 0x000fc400078efcff */
[----:B------:R-:W-:Y:S02]  /*7390*/  ISETP.GE.AND P1, PT, R29, R243, PT ;  /* 0x000000f31d00720c */ /* 0x000fe40003f26270 */
[----:B------:R-:W-:Y:S01]  /*73a0*/  LOP3.LUT R231, R231, 0xfffffffb, RZ, 0xc0, !PT ;  /* 0xfffffffbe7e77812 */ /* 0x000fe200078ec0ff */
[----:B------:R2:W-:Y:S01]  /*73b0*/  I2F R21, R0 ;  /* 0x0000000000157306 */ /* 0x0005e20000201400 */
[----:B-1----:R-:W-:Y:S02]  /*73c0*/  FMUL.FTZ R3, R124, c[0x0][0x2ec] ;  /* 0x0000bb007c037a20 */ /* 0x002fe40000410000 */
[----:B------:R-:W-:-:S05]  /*73d0*/  IMAD.MOV.U32 R124, RZ, RZ, R248 ;  /* 0x000000ffff7c7224 */ /* 0x000fca00078e00f8 */
[----:B------:R1:W3:Y:S01]  /*73e0*/  MUFU.TANH R9, R3 ;  /* 0x0000000300097308 */ /* 0x0002e20000002400 */
[----:B--2---:R-:W-:-:S05]  /*73f0*/  IMAD.IADD R0, R234, 0x1, -R31 ;  /* 0x00000001ea007824 */ /* 0x004fca00078e0a1f */
[----:B------:R-:W-:-:S05]  /*7400*/  IABS R0, R0 ;  /* 0x0000000000007213 */ /* 0x000fca0000000000 */
[----:B-1----:R-:W-:Y:S02]  /*7410*/  IMAD.MOV.U32 R3, RZ, RZ, R0 ;  /* 0x000000ffff037224 */ /* 0x002fe400078e0000 */
[----:B------:R-:W-:Y:S02]  /*7420*/  IMAD.IADD R0, R241, 0x1, -R31 ;  /* 0x00000001f1007824 */ /* 0x000fe400078e0a1f */
[----:B------:R1:W-:Y:S03]  /*7430*/  I2F R17, R3 ;  /* 0x0000000300117306 */ /* 0x0003e60000201400 */
[----:B------:R-:W-:-:S05]  /*7440*/  IABS R0, R0 ;  /* 0x0000000000007213 */ /* 0x000fca0000000000 */
[----:B-1----:R-:W-:Y:S01]  /*7450*/  IMAD.MOV.U32 R3, RZ, RZ, R0 ;  /* 0x000000ffff037224 */ /* 0x002fe200078e0000 */
[----:B------:R-:W-:Y:S01]  /*7460*/  IABS R0, R5 ;  /* 0x0000000500007213 */ /* 0x000fe20000000000 */
[----:B------:R-:W-:Y:S02]  /*7470*/  FMUL.FTZ R5, R126, c[0x0][0x2ec] ;  /* 0x0000bb007e057a20 */ /* 0x000fe40000410000 */
[----:B------:R3:W-:Y:S01]  /*7480*/  I2F R11, R3 ;  /* 0x00000003000b7306 */ /* 0x0007e20000201400 */
[----:B------:R-:W-:-:S07]  /*7490*/  IMAD.MOV.U32 R126, RZ, RZ, R206 ;  /* 0x000000ffff7e7224 */ /* 0x000fce00078e00ce */
[----:B------:R1:W-:Y:S08]  /*74a0*/  I2F R23, R0 ;  /* 0x0000000000177306 */ /* 0x0003f00000201400 */
[----:B------:R-:W2:Y:S01]  /*74b0*/  MUFU.TANH R5, R5 ;  /* 0x0000000500057308 */ /* 0x000ea20000002400 */
[----:B---3--:R-:W-:Y:S02]  /*74c0*/  FFMA.FTZ R3, R51, -UR35, R9 ;  /* 0x8000002333037c23 */ /* 0x008fe40008010009 */
[----:B------:R-:W-:-:S03]  /*74d0*/  IMAD.MOV.U32 R51, RZ, RZ, R233 ;  /* 0x000000ffff337224 */ /* 0x000fc600078e00e9 */
[----:B------:R-:W-:Y:S01]  /*74e0*/  FSEL R100, R3, -INF , !P0 ;  /* 0xff80000003647808 */ /* 0x000fe20004000000 */
[----:B------:R-:W-:Y:S01]  /*74f0*/  FMUL.FTZ R3, R125, c[0x0][0x2ec] ;  /* 0x0000bb007d037a20 */ /* 0x000fe20000410000 */
[C---:B------:R-:W-:Y:S01]  /*7500*/  ISETP.GE.AND P0, PT, R27.reuse, R242, PT ;  /* 0x000000f21b00720c */ /* 0x040fe20003f06270 */
[----:B-1----:R-:W-:Y:S02]  /*7510*/  IMAD.IADD R0, R234, 0x1, -R33 ;  /* 0x00000001ea007824 */ /* 0x002fe400078e0a21 */
[----:B------:R-:W-:Y:S01]  /*7520*/  MUFU.TANH R9, R3 ;  /* 0x0000000300097308 */ /* 0x000fe20000002400 */
[----:B------:R-:W-:Y:S01]  /*7530*/  ISETP.LT.OR P0, PT, R27, R237, P0 ;  /* 0x000000ed1b00720c */ /* 0x000fe20000701670 */
[----:B------:R-:W-:Y:S01]  /*7540*/  IMAD.MOV.U32 R125, RZ, RZ, R200 ;  /* 0x000000ffff7d7224 */ /* 0x000fe200078e00c8 */
[----:B------:R-:W-:Y:S01]  /*7550*/  IABS R0, R0 ;  /* 0x0000000000007213 */ /* 0x000fe20000000000 */
[----:B--2---:R-:W-:Y:S02]  /*7560*/  FFMA.FTZ R8, R12, -UR35, R5 ;  /* 0x800000230c087c23 */ /* 0x004fe40008010005 */
[----:B------:R-:W-:-:S02]  /*7570*/  IMAD.IADD R5, R235, 0x1, -R34 ;  /* 0x00000001eb057824 */ /* 0x000fc400078e0a22 */
[----:B------:R1:W-:Y:S01]  /*7580*/  I2F R22, R0 ;  /* 0x0000000000167306 */ /* 0x0003e20000201400 */
[----:B------:R-:W-:Y:S02]  /*7590*/  FSEL R99, R8, -INF , !P5 ;  /* 0xff80000008637808 */ /* 0x000fe40006800000 */
[----:B------:R-:W-:-:S03]  /*75a0*/  ISETP.LT.OR P5, PT, R29, R238, P1 ;  /* 0x000000ee1d00720c */ /* 0x000fc60000fa1670 */
[----:B------:R-:W-:Y:S02]  /*75b0*/  @P0 LOP3.LUT R231, R231, 0x4, RZ, 0xfc, !PT ;  /* 0x00000004e7e70812 */ /* 0x000fe400078efcff */
[----:B------:R-:W-:Y:S02]  /*75c0*/  ISETP.GE.AND P0, PT, R29, R245, PT ;  /* 0x000000f51d00720c */ /* 0x000fe40003f06270 */
[----:B------:R-:W-:Y:S02]  /*75d0*/  LOP3.LUT R231, R231, 0xfffffffd, RZ, 0xc0, !PT ;  /* 0xfffffffde7e77812 */ /* 0x000fe400078ec0ff */
[----:B------:R-:W-:Y:S01]  /*75e0*/  ISETP.LT.OR P0, PT, R29, R240, P0 ;  /* 0x000000f01d00720c */ /* 0x000fe20000701670 */
[----:B-1----:R-:W-:Y:S02]  /*75f0*/  FMUL.FTZ R0, R152, c[0x0][0x2ec] ;  /* 0x0000bb0098007a20 */ /* 0x002fe40000410000 */
[----:B------:R-:W-:Y:S02]  /*7600*/  IMAD.MOV.U32 R152, RZ, RZ, R205 ;  /* 0x000000ffff987224 */ /* 0x000fe400078e00cd */
[----:B------:R1:W2:Y:S08]  /*7610*/  MUFU.TANH R6, R0 ;  /* 0x0000000000067308 */ /* 0x0002b00000002400 */
[----:B------:R-:W-:-:S02]  /*7620*/  @P0 LOP3.LUT R231, R231, 0x2, RZ, 0xfc, !PT ;  /* 0x00000002e7e70812 */ /* 0x000fc400078efcff */
[----:B------:R-:W-:Y:S02]  /*7630*/  ISETP.GE.AND P0, PT, R29, R242, PT ;  /* 0x000000f21d00720c */ /* 0x000fe40003f06270 */
[----:B------:R-:W-:Y:S01]  /*7640*/  LOP3.LUT P1, RZ, R231, 0x4, RZ, 0xc0, !PT ;  /* 0x00000004e7ff7812 */ /* 0x000fe2000782c0ff */
[----:B-1----:R-:W-:Y:S02]  /*7650*/  FMUL.FTZ R0, R154, c[0x0][0x2ec] ;  /* 0x0000bb009a007a20 */ /* 0x002fe40000410000 */
[----:B--2---:R-:W-:Y:S02]  /*7660*/  FFMA.FTZ R6, R16, -UR35, R6 ;  /* 0x8000002310067c23 */ /* 0x004fe40008010006 */
[----:B------:R1:W2:Y:S01]  /*7670*/  MUFU.TANH R7, R0 ;  /* 0x0000000000077308 */ /* 0x0002a20000002400 */
[----:B------:R-:W-:Y:S02]  /*7680*/  IMAD.MOV.U32 R154, RZ, RZ, R210 ;  /* 0x000000ffff9a7224 */ /* 0x000fe400078e00d2 */
[----:B------:R-:W-:-:S02]  /*7690*/  FSEL R101, R6, -INF , !P4 ;  /* 0xff80000006657808 */ /* 0x000fc40006000000 */
[----:B------:R-:W-:Y:S02]  /*76a0*/  ISETP.LT.OR P4, PT, R29, R237, P0 ;  /* 0x000000ed1d00720c */ /* 0x000fe40000781670 */
[----:B------:R-:W-:Y:S01]  /*76b0*/  ISETP.GE.AND P0, PT, R31, R245, PT ;  /* 0x000000f51f00720c */ /* 0x000fe20003f06270 */
[----:B-1----:R-:W-:-:S05]  /*76c0*/  IMAD.IADD R0, R241, 0x1, -R33 ;  /* 0x00000001f1007824 */ /* 0x002fca00078e0a21 */
[----:B------:R-:W-:-:S05]  /*76d0*/  IABS R0, R0 ;  /* 0x0000000000007213 */ /* 0x000fca0000000000 */
[----:B------:R-:W-:Y:S01]  /*76e0*/  IMAD.MOV.U32 R3, RZ, RZ, R0 ;  /* 0x000000ffff037224 */ /* 0x000fe200078e0000 */
[----:B------:R-:W-:Y:S01]  /*76f0*/  IABS R0, R5 ;  /* 0x0000000500007213 */ /* 0x000fe20000000000 */
[----:B--2---:R-:W-:Y:S02]  /*7700*/  FFMA.FTZ R5, R10, -UR35, R7 ;  /* 0x800000230a057c23 */ /* 0x004fe40008010007 */
[----:B------:R-:W-:Y:S01]  /*7710*/  FFMA.FTZ R7, R59, -UR35, R9 ;  /* 0x800000233b077c23 */ /* 0x000fe20008010009 */
[----:B------:R1:W-:Y:S01]  /*7720*/  I2F R24, R0 ;  /* 0x0000000000187306 */ /* 0x0003e20000201400 */
[----:B------:R-:W-:Y:S01]  /*7730*/  IMAD.MOV.U32 R59, RZ, RZ, R208 ;  /* 0x000000ffff3b7224 */ /* 0x000fe200078e00d0 */
[----:B------:R-:W-:Y:S01]  /*7740*/  FSEL R106, R5, -INF , !P3 ;  /* 0xff800000056a7808 */ /* 0x000fe20005800000 */
[----:B------:R-:W-:Y:S01]  /*7750*/  IMAD.IADD R5, R241, 0x1, -R35 ;  /* 0x00000001f1057824 */ /* 0x000fe200078e0a23 */
[----:B------:R-:W-:Y:S02]  /*7760*/  FSEL R97, R7, -INF , !P6 ;  /* 0xff80000007617808 */ /* 0x000fe40007000000 */
[----:B------:R-:W-:-:S02]  /*7770*/  LOP3.LUT P6, RZ, R231, 0x1, RZ, 0xc0, !PT ;  /* 0x00000001e7ff7812 */ /* 0x000fc400078cc0ff */
[----:B------:R2:W-:Y:S01]  /*7780*/  I2F R12, R3 ;  /* 0x00000003000c7306 */ /* 0x0005e20000201400 */
[----:B------:R-:W-:Y:S02]  /*7790*/  ISETP.LT.OR P3, PT, R29, R239, P2 ;  /* 0x000000ef1d00720c */ /* 0x000fe40001761670 */
[----:B------:R-:W-:Y:S01]  /*77a0*/  LOP3.LUT P2, RZ, R231, 0x8, RZ, 0xc0, !PT ;  /* 0x00000008e7ff7812 */ /* 0x000fe2000784c0ff */
[----:B-1----:R-:W-:Y:S02]  /*77b0*/  FMUL.FTZ R0, R127, c[0x0][0x2ec] ;  /* 0x0000bb007f007a20 */ /* 0x002fe40000410000 */
[----:B------:R-:W-:Y:S02]  /*77c0*/  IMAD.MOV.U32 R127, RZ, RZ, R87 ;  /* 0x000000ffff7f7224 */ /* 0x000fe400078e0057 */
[----:B------:R1:W3:Y:S01]  /*77d0*/  MUFU.TANH R9, R0 ;  /* 0x0000000000097308 */ /* 0x0002e20000002400 */
[----:B--2---:R-:W-:Y:S02]  /*77e0*/  FMUL.FTZ R3, R153, c[0x0][0x2ec] ;  /* 0x0000bb0099037a20 */ /* 0x004fe40000410000 */
[----:B------:R-:W-:-:S05]  /*77f0*/  IMAD.MOV.U32 R153, RZ, RZ, R207 ;  /* 0x000000ffff997224 */ /* 0x000fca00078e00cf */
[----:B------:R-:W2:Y:S01]  /*7800*/  MUFU.TANH R8, R3 ;  /* 0x0000000300087308 */ /* 0x000ea20000002400 */
[----:B-1----:R-:W-:Y:S02]  /*7810*/  IMAD.IADD R0, R234, 0x1, -R34 ;  /* 0x00000001ea007824 */ /* 0x002fe400078e0a22 */
[----:B---3--:R-:W-:-:S03]  /*7820*/  FFMA.FTZ R7, R14, -UR35, R9 ;  /* 0x800000230e077c23 */ /* 0x008fc60008010009 */
[----:B------:R-:W-:Y:S02]  /*7830*/  IABS R0, R0 ;  /* 0x0000000000007213 */ /* 0x000fe40000000000 */
[----:B------:R-:W-:Y:S01]  /*7840*/  FSEL R96, R7, -INF , !P6 ;  /* 0xff80000007607808 */ /* 0x000fe20007000000 */
[----:B--2---:R-:W-:Y:S01]  /*7850*/  FFMA.FTZ R8, R13, -UR35, R8 ;  /* 0x800000230d087c23 */ /* 0x004fe20008010008 */
[----:B------:R-:W-:Y:S01]  /*7860*/  ISETP.LT.OR P6, PT, R31, R240, P0 ;  /* 0x000000f01f00720c */ /* 0x000fe200007c1670 */
[----:B------:R-:W-:Y:S01]  /*7870*/  IMAD.MOV.U32 R3, RZ, RZ, R0 ;  /* 0x000000ffff037224 */ /* 0x000fe200078e0000 */
[----:B------:R-:W-:Y:S01]  /*7880*/  LOP3.LUT P0, RZ, R231, 0x2, RZ, 0xc0, !PT ;  /* 0x00000002e7ff7812 */ /* 0x000fe2000780c0ff */
[----:B------:R-:W-:Y:S01]  /*7890*/  IMAD.IADD R0, R241, 0x1, -R34 ;  /* 0x00000001f1007824 */ /* 0x000fe200078e0a22 */
[----:B------:R-:W-:Y:S01]  /*78a0*/  FSEL R98, R8, -INF , !P2 ;  /* 0xff80000008627808 */ /* 0x000fe20005000000 */
[----:B------:R1:W-:Y:S01]  /*78b0*/  I2F R25, R3 ;  /* 0x0000000300197306 */ /* 0x0003e20000201400 */
[----:B------:R-:W-:-:S02]  /*78c0*/  ISETP.GE.AND P2, PT, R31, R244, PT ;  /* 0x000000f41f00720c */ /* 0x000fc40003f46270 */
[----:B------:R-:W-:Y:S02]  /*78d0*/  IABS R0, R0 ;  /* 0x0000000000007213 */ /* 0x000fe40000000000 */
[----:B------:R-:W-:Y:S02]  /*78e0*/  ISETP.LT.OR P2, PT, R31, R239, P2 ;  /* 0x000000ef1f00720c */ /* 0x000fe40001741670 */
[----:B------:R-:W-:Y:S01]  /*78f0*/  LOP3.LUT R231, R231, 0xfffffffd, RZ, 0xc0, !PT ;  /* 0xfffffffde7e77812 */ /* 0x000fe200078ec0ff */
[----:B------:R2:W-:Y:S01]  /*7900*/  I2F R16, R0 ;  /* 0x0000000000107306 */ /* 0x0005e20000201400 */
[----:B-1----:R-:W-:-:S09]  /*7910*/  FMUL.FTZ R3, R180, c[0x0][0x2ec] ;  /* 0x0000bb00b4037a20 */ /* 0x002fd20000410000 */
[----:B------:R-:W-:Y:S01]  /*7920*/  @P2 LOP3.LUT R231, R231, 0x2, RZ, 0xfc, !PT ;  /* 0x00000002e7e72812 */ /* 0x000fe200078efcff */
[----:B------:R-:W-:Y:S01]  /*7930*/  MUFU.TANH R9, R3 ;  /* 0x0000000300097308 */ /* 0x000fe20000002400 */
[----:B------:R-:W-:Y:S02]  /*7940*/  ISETP.GE.AND P2, PT, R33, R244, PT ;  /* 0x000000f42100720c */ /* 0x000fe40003f46270 */
[----:B------:R-:W-:Y:S01]  /*7950*/  LOP3.LUT R231, R231, 0xfffffff7, RZ, 0xc0, !PT ;  /* 0xfffffff7e7e77812 */ /* 0x000fe200078ec0ff */
[----:B--2---:R-:W-:Y:S02]  /*7960*/  FMUL.FTZ R0, R155, c[0x0][0x2ec] ;  /* 0x0000bb009b007a20 */ /* 0x004fe40000410000 */
[----:B------:R-:W-:Y:S02]  /*7970*/  IMAD.MOV.U32 R155, RZ, RZ, R89 ;  /* 0x000000ffff9b7224 */ /* 0x000fe400078e0059 */
[----:B------:R1:W2:Y:S02]  /*7980*/  MUFU.TANH R6, R0 ;  /* 0x0000000000067308 */ /* 0x0002a40000002400 */
[----:B-1----:R-:W-:-:S02]  /*7990*/  IMAD.IADD R0, R235, 0x1, -R35 ;  /* 0x00000001eb007824 */ /* 0x002fc400078e0a23 */
[----:B--2---:R-:W-:-:S03]  /*79a0*/  FFMA.FTZ R6, R15, -UR35, R6 ;  /* 0x800000230f067c23 */ /* 0x004fc60008010006 */
[----:B------:R-:W-:Y:S02]  /*79b0*/  IABS R0, R0 ;  /* 0x0000000000007213 */ /* 0x000fe40000000000 */
[----:B------:R-:W-:Y:S02]  /*79c0*/  FSEL R104, R6, -INF , !P1 ;  /* 0xff80000006687808 */ /* 0x000fe40004800000 */
[C---:B------:R-:W-:Y:S01]  /*79d0*/  ISETP.GE.AND P1, PT, R31.reuse, R243, PT ;  /* 0x000000f31f00720c */ /* 0x040fe20003f26270 */
        /* <DEDUP_REMOVED lines=9> */
[----:B------:R-:W-:Y:S01]  /*7a70*/  FFMA.FTZ R5, R64, -UR35, R9 ;  /* 0x8000002340057c23 */ /* 0x000fe20008010009 */
[----:B------:R-:W-:Y:S01]  /*7a80*/  LOP3.LUT R231, R231, 0xfffffffb, RZ, 0xc0, !PT ;  /* 0xfffffffbe7e77812 */ /* 0x000fe200078ec0ff */
[----:B------:R1:W-:Y:S01]  /*7a90*/  I2F R28, R3 ;  /* 0x00000003001c7306 */ /* 0x0003e20000201400 */
[----:B------:R-:W-:Y:S02]  /*7aa0*/  IMAD.MOV.U32 R64, RZ, RZ, R90 ;  /* 0x000000ffff407224 */ /* 0x000fe400078e005a */
[----:B------:R-:W-:Y:S01]  /*7ab0*/  FSEL R120, R5, -INF , !P0 ;  /* 0xff80000005787808 */ /* 0x000fe20004000000 */
[----:B------:R-:W-:Y:S01]  /*7ac0*/  IMAD.IADD R5, R234, 0x1, -R41 ;  /* 0x00000001ea057824 */ /* 0x000fe200078e0a29 */
[----:B------:R-:W-:-:S03]  /*7ad0*/  ISETP.GE.AND P0, PT, R31, R242, PT ;  /* 0x000000f21f00720c */ /* 0x000fc60003f06270 */
[----:B------:R2:W-:Y:S01]  /*7ae0*/  I2F R26, R0 ;  /* 0x00000000001a7306 */ /* 0x0005e20000201400 */
[----:B------:R-:W-:Y:S01]  /*7af0*/  ISETP.LT.OR P0, PT, R31, R237, P0 ;  /* 0x000000ed1f00720c */ /* 0x000fe20000701670 */
[----:B-1----:R-:W-:-:S06]  /*7b00*/  FMUL.FTZ R3, R182, c[0x0][0x2ec] ;  /* 0x0000bb00b6037a20 */ /* 0x002fcc0000410000 */
[----:B------:R1:W3:Y:S06]  /*7b10*/  MUFU.TANH R9, R3 ;  /* 0x0000000300097308 */ /* 0x0002ec0000002400 */
[----:B------:R-:W-:Y:S01]  /*7b20*/  @P0 LOP3.LUT R231, R231, 0x4, RZ, 0xfc, !PT ;  /* 0x00000004e7e70812 */ /* 0x000fe200078efcff */
[----:B--2---:R-:W-:Y:S01]  /*7b30*/  IMAD.IADD R0, R235, 0x1, -R40 ;  /* 0x00000001eb007824 */ /* 0x004fe200078e0a28 */
[----:B------:R-:W-:-:S04]  /*7b40*/  ISETP.GE.AND P0, PT, R33, R242, PT ;  /* 0x000000f22100720c */ /* 0x000fc80003f06270 */
        /* <DEDUP_REMOVED lines=8> */
[----:B------:R-:W-:-:S04]  /*7bd0*/  ISETP.GE.AND P3, PT, R33, R245, PT ;  /* 0x000000f52100720c */ /* 0x000fc80003f66270 */
[----:B------:R-:W-:Y:S01]  /*7be0*/  ISETP.LT.OR P3, PT, R33, R240, P3 ;  /* 0x000000f02100720c */ /* 0x000fe20001f61670 */
[----:B-1----:R-:W-:-:S04]  /*7bf0*/  FMUL.FTZ R3, R198, c[0x0][0x2ec] ;  /* 0x0000bb00c6037a20 */ /* 0x002fc80000410000 */
[----:B------:R-:W1:Y:S01]  /*7c00*/  MUFU.TANH R6, R3 ;  /* 0x0000000300067308 */ /* 0x000e620000002400 */
[----:B--2---:R-:W-:-:S07]  /*7c10*/  FMUL.FTZ R0, R196, c[0x0][0x2ec] ;  /* 0x0000bb00c4007a20 */ /* 0x004fce0000410000 */
[----:B------:R2:W3:Y:S01]  /*7c20*/  MUFU.TANH R7, R0 ;  /* 0x0000000000077308 */ /* 0x0004e20000002400 */
[----:B-1----:R-:W-:-:S05]  /*7c30*/  FFMA.FTZ R6, R18, -UR35, R6 ;  /* 0x8000002312067c23 */ /* 0x002fca0008010006 */
[----:B------:R-:W-:Y:S02]  /*7c40*/  FSEL R122, R6, -INF , !P4 ;  /* 0xff800000067a7808 */ /* 0x000fe40006000000 */
[----:B------:R-:W-:Y:S01]  /*7c50*/  ISETP.LT.OR P4, PT, R33, R238, P1 ;  /* 0x000000ee2100720c */ /* 0x000fe20000f81670 */
[----:B--2---:R-:W-:Y:S02]  /*7c60*/  IMAD.IADD R0, R241, 0x1, -R40 ;  /* 0x00000001f1007824 */ /* 0x004fe400078e0a28 */
[----:B---3--:R-:W-:-:S03]  /*7c70*/  FFMA.FTZ R7, R20, -UR35, R7 ;  /* 0x8000002314077c23 */ /* 0x008fc60008010007 */
[----:B------:R-:W-:Y:S02]  /*7c80*/  IABS R0, R0 ;  /* 0x0000000000007213 */ /* 0x000fe40000000000 */
[----:B------:R-:W-:Y:S02]  /*7c90*/  FSEL R252, R7, -INF , !P5 ;  /* 0xff80000007fc7808 */ /* 0x000fe40006800000 */
[----:B------:R-:W-:Y:S01]  /*7ca0*/  ISETP.LT.OR P5, PT, R33, R239, P2 ;  /* 0x000000ef2100720c */ /* 0x000fe200017a1670 */
[----:B------:R-:W-:Y:S01]  /*7cb0*/  IMAD.MOV.U32 R3, RZ, RZ, R0 ;  /* 0x000000ffff037224 */ /* 0x000fe200078e0000 */
[----:B------:R-:W-:Y:S01]  /*7cc0*/  LOP3.LUT P2, RZ, R231, 0x8, RZ, 0xc0, !PT ;  /* 0x00000008e7ff7812 */ /* 0x000fe2000784c0ff */
[----:B------:R-:W-:Y:S02]  /*7cd0*/  IMAD.IADD R0, R235, 0x1, -R41 ;  /* 0x00000001eb007824 */ /* 0x000fe400078e0a29 */
[----:B------:R1:W-:Y:S03]  /*7ce0*/  I2F R15, R3 ;  /* 0x00000003000f7306 */ /* 0x0003e60000201400 */
[----:B------:R-:W-:-:S05]  /*7cf0*/  IABS R0, R0 ;  /* 0x0000000000007213 */ /* 0x000fca0000000000 */
[----:B-1----:R-:W-:Y:S01]  /*7d00*/  IMAD.MOV.U32 R3, RZ, RZ, R0 ;  /* 0x000000ffff037224 */ /* 0x002fe200078e0000 */
[----:B------:R-:W-:Y:S01]  /*7d10*/  IABS R0, R5 ;  /* 0x0000000500007213 */ /* 0x000fe20000000000 */
[----:B------:R-:W-:Y:S02]  /*7d20*/  IMAD.IADD R5, R235, 0x1, -R42 ;  /* 0x00000001eb057824 */ /* 0x000fe400078e0a2a */
[----:B------:R1:W-:Y:S08]  /*7d30*/  I2F R39, R3 ;  /* 0x0000000300277306 */ /* 0x0003f00000201400 */
[----:B------:R2:W-:Y:S01]  /*7d40*/  I2F R29, R0 ;  /* 0x00000000001d7306 */ /* 0x0005e20000201400 */
[----:B-1----:R-:W-:-:S02]  /*7d50*/  FMUL.FTZ R3, R181, c[0x0][0x2ec] ;  /* 0x0000bb00b5037a20 */ /* 0x002fc40000410000 */
[----:B------:R-:W-:-:S05]  /*7d60*/  IMAD.MOV.U32 R181, RZ, RZ, R192 ;  /* 0x000000ffffb57224 */ /* 0x000fca00078e00c0 */
        /* <DEDUP_REMOVED lines=9> */
[----:B------:R1:W-:Y:S01]  /*7e00*/  MUFU.TANH R10, R3 ;  /* 0x00000003000a7308 */ /* 0x0003e20000002400 */
[----:B---3--:R-:W-:-:S07]  /*7e10*/  FFMA.FTZ R0, R66, -UR35, R9 ;  /* 0x8000002342007c23 */ /* 0x008fce0008010009 */
[----:B------:R2:W3:Y:S01]  /*7e20*/  MUFU.TANH R9, R5 ;  /* 0x0000000500097308 */ /* 0x0004e20000002400 */
[----:B------:R-:W-:Y:S01]  /*7e30*/  FSEL R249, R0, -INF , !P6 ;  /* 0xff80000000f97808 */ /* 0x000fe20007000000 */
[----:B------:R-:W-:Y:S01]  /*7e40*/  IMAD.IADD R0, R234, 0x1, -R42 ;  /* 0x00000001ea007824 */ /* 0x000fe200078e0a2a */
[C---:B------:R-:W-:Y:S02]  /*7e50*/  LOP3.LUT P6, RZ, R231.reuse, 0x2, RZ, 0xc0, !PT ;  /* 0x00000002e7ff7812 */ /* 0x040fe400078cc0ff */
[----:B------:R-:W-:Y:S02]  /*7e60*/  LOP3.LUT R231, R231, 0xfffffffe, RZ, 0xc0, !PT ;  /* 0xfffffffee7e77812 */ /* 0x000fe400078ec0ff */
[----:B------:R-:W-:Y:S01]  /*7e70*/  IABS R0, R0 ;  /* 0x0000000000007213 */ /* 0x000fe20000000000 */
[----:B-1----:R-:W-:Y:S01]  /*7e80*/  FMUL.FTZ R3, R199, c[0x0][0x2ec] ;  /* 0x0000bb00c7037a20 */ /* 0x002fe20000410000 */
[----:B------:R-:W-:Y:S02]  /*7e90*/  @P3 LOP3.LUT R231, R231, 0x1, RZ, 0xfc, !PT ;  /* 0x00000001e7e73812 */ /* 0x000fe400078efcff */
[----:B------:R-:W-:Y:S01]  /*7ea0*/  ISETP.LT.OR P3, PT, R33, R237, P0 ;  /* 0x000000ed2100720c */ /* 0x000fe20000761670 */
[----:B------:R1:W-:Y:S01]  /*7eb0*/  MUFU.TANH R8, R3 ;  /* 0x0000000300087308 */ /* 0x0003e20000002400 */
[----:B------:R-:W-:-:S02]  /*7ec0*/  ISETP.GE.AND P0, PT, R34, R245, PT ;  /* 0x000000f52200720c */ /* 0x000fc40003f06270 */
[----:B------:R-:W-:Y:S01]  /*7ed0*/  LOP3.LUT P1, RZ, R231, 0x4, RZ, 0xc0, !PT ;  /* 0x00000004e7ff7812 */ /* 0x000fe2000782c0ff */
[----:B--2---:R-:W-:Y:S02]  /*7ee0*/  IMAD.IADD R5, R241, 0x1, -R42 ;  /* 0x00000001f1057824 */ /* 0x004fe400078e0a2a */
[----:B---3--:R-:W-:-:S05]  /*7ef0*/  FFMA.FTZ R6, R17, -UR35, R9 ;  /* 0x8000002311067c23 */ /* 0x008fca0008010009 */
[----:B------:R-:W-:Y:S02]  /*7f00*/  FSEL R208, R6, -INF , !P2 ;  /* 0xff80000006d07808 */ /* 0x000fe40005000000 */
[----:B------:R-:W-:Y:S01]  /*7f10*/  ISETP.GE.AND P2, PT, R34, R244, PT ;  /* 0x000000f42200720c */ /* 0x000fe20003f46270 */
[----:B-1----:R-:W-:-:S03]  /*7f20*/  FMUL.FTZ R3, R156, c[0x0][0x2ec] ;  /* 0x0000bb009c037a20 */ /* 0x002fc60000410000 */
[----:B------:R-:W-:Y:S01]  /*7f30*/  ISETP.LT.OR P2, PT, R34, R239, P2 ;  /* 0x000000ef2200720c */ /* 0x000fe20001741670 */
[----:B------:R-:W-:Y:S01]  /*7f40*/  IMAD.MOV.U32 R156, RZ, RZ, R154 ;  /* 0x000000ffff9c7224 */ /* 0x000fe200078e009a */
[----:B------:R1:W2:Y:S01]  /*7f50*/  MUFU.TANH R7, R3 ;  /* 0x0000000300077308 */ /* 0x0002a20000002400 */
[----:B------:R-:W-:Y:S02]  /*7f60*/  IMAD.MOV.U32 R154, RZ, RZ, R47 ;  /* 0x000000ffff9a7224 */ /* 0x000fe400078e002f */
[----:B-1----:R-:W-:Y:S01]  /*7f70*/  IMAD.MOV.U32 R3, RZ, RZ, R0 ;  /* 0x000000ffff037224 */ /* 0x002fe200078e0000 */
[----:B------:R-:W-:Y:S01]  /*7f80*/  IABS R0, R5 ;  /* 0x0000000500007213 */ /* 0x000fe20000000000 */
[----:B--2---:R-:W-:-:S03]  /*7f90*/  FFMA.FTZ R7, R68, -UR35, R7 ;  /* 0x8000002344077c23 */ /* 0x004fc60008010007 */
[----:B------:R1:W-:Y:S01]  /*7fa0*/  I2F R27, R3 ;  /* 0x00000003001b7306 */ /* 0x0003e20000201400 */
[----:B------:R-:W-:Y:S02]  /*7fb0*/  FFMA.FTZ R5, R11, -UR35, R8 ;  /* 0x800000230b057c23 */ /* 0x000fe40008010008 */
[----:B------:R-:W-:-:S03]  /*7fc0*/  FMUL.FTZ R8, R184, c[0x0][0x2ec] ;  /* 0x0000bb00b8087a20 */ /* 0x000fc60000410000 */
[----:B------:R-:W-:Y:S01]  /*7fd0*/  FSEL R233, R5, -INF , !P1 ;  /* 0xff80000005e97808 */ /* 0x000fe20004800000 */
[----:B------:R-:W-:Y:S01]  /*7fe0*/  IMAD.IADD R5, R234, 0x1, -R36 ;  /* 0x00000001ea057824 */ /* 0x000fe200078e0a24 */
[----:B------:R2:W-:Y:S01]  /*7ff0*/  I2F R17, R0 ;  /* 0x0000000000117306 */ /* 0x0005e20000201400 */
[----:B------:R-:W-:-:S04]  /*8000*/  ISETP.GE.AND P1, PT, R34, R243, PT ;  /* 0x000000f32200720c */ /* 0x000fc80003f26270 */
[C---:B------:R-:W-:Y:S01]  /*8010*/  ISETP.LT.OR P1, PT, R34.reuse, R238, P1 ;  /* 0x000000ee2200720c */ /* 0x040fe20000f21670 */
[----:B-1----:R-:W-:Y:S02]  /*8020*/  FFMA.FTZ R3, R21, -UR35, R10 ;  /* 0x8000002315037c23 */ /* 0x002fe4000801000a */
[----:B------:R-:W1:Y:S03]  /*8030*/  MUFU.TANH R8, R8 ;  /* 0x0000000800087308 */ /* 0x000e660000002400 */
[----:B------:R-:W-:Y:S02]  /*8040*/  FSEL R210, R3, -INF , !P6 ;  /* 0xff80000003d27808 */ /* 0x000fe40007000000 */
[----:B------:R-:W-:Y:S01]  /*8050*/  ISETP.LT.OR P6, PT, R34, R240, P0 ;  /* 0x000000f02200720c */ /* 0x000fe200007c1670 */
[----:B--2---:R-:W-:Y:S01]  /*8060*/  FMUL.FTZ R0, R158, c[0x0][0x2ec] ;  /* 0x0000bb009e007a20 */ /* 0x004fe20000410000 */
[C---:B------:R-:W-:Y:S01]  /*8070*/  LOP3.LUT P0, RZ, R231.reuse, 0x1, RZ, 0xc0, !PT ;  /* 0x00000001e7ff7812 */ /* 0x040fe2000780c0ff */
[----:B------:R-:W-:Y:S01]  /*8080*/  IMAD.MOV.U32 R158, RZ, RZ, R59 ;  /* 0x000000ffff9e7224 */ /* 0x000fe200078e003b */
[----:B------:R-:W-:Y:S01]  /*8090*/  LOP3.LUT R231, R231, 0xfffffffe, RZ, 0xc0, !PT ;  /* 0xfffffffee7e77812 */ /* 0x000fe200078ec0ff */
[----:B------:R2:W3:Y:S01]  /*80a0*/  MUFU.TANH R9, R0 ;  /* 0x0000000000097308 */ /* 0x0004e20000002400 */
[----:B------:R-:W-:Y:S01]  /*80b0*/  FSEL R203, R7, -INF , !P0 ;  /* 0xff80000007cb7808 */ /* 0x000fe20004000000 */
[----:B------:R-:W-:Y:S01]  /*80c0*/  IMAD.MOV.U32 R59, RZ, RZ, R58 ;  /* 0x000000ffff3b7224 */ /* 0x000fe200078e003a */
[----:B------:R-:W-:Y:S01]  /*80d0*/  ISETP.GE.AND P0, PT, R34, R242, PT ;  /* 0x000000f22200720c */ /* 0x000fe20003f06270 */
[----:B------:R-:W-:Y:S01]  /*80e0*/  IMAD.MOV.U32 R58, RZ, RZ, R211 ;  /* 0x000000ffff3a7224 */ /* 0x000fe200078e00d3 */
[----:B------:R-:W-:Y:S01]  /*80f0*/  @P2 LOP3.LUT R231, R231, 0x1, RZ, 0xfc, !PT ;  /* 0x00000001e7e72812 */ /* 0x000fe200078efcff */
[----:B-1----:R-:W-:Y:S01]  /*8100*/  FFMA.FTZ R8, R22, -UR35, R8 ;  /* 0x8000002316087c23 */ /* 0x002fe20008010008 */
[----:B------:R-:W-:-:S02]  /*8110*/  ISETP.LT.OR P0, PT, R34, R237, P0 ;  /* 0x000000ed2200720c */ /* 0x000fc40000701670 */
[----:B------:R-:W-:Y:S02]  /*8120*/  LOP3.LUT R231, R231, 0xfffffff7, RZ, 0xc0, !PT ;  /* 0xfffffff7e7e77812 */ /* 0x000fe400078ec0ff */
[----:B------:R-:W-:Y:S02]  /*8130*/  FSEL R193, R8, -INF , !P4 ;  /* 0xff80000008c17808 */ /* 0x000fe40006000000 */
[----:B------:R-:W-:Y:S02]  /*8140*/  @P1 LOP3.LUT R231, R231, 0x8, RZ, 0xfc, !PT ;  /* 0x00000008e7e71812 */ /* 0x000fe400078efcff */
[----:B------:R-:W-:Y:S01]  /*8150*/  ISETP.GE.AND P2, PT, R35, R244, PT ;  /* 0x000000f42300720c */ /* 0x000fe20003f46270 */
[----:B--2---:R-:W-:Y:S01]  /*8160*/  IMAD.IADD R0, R235, 0x1, -R43 ;  /* 0x00000001eb007824 */ /* 0x004fe200078e0a2b */
[----:B------:R-:W-:Y:S01]  /*8170*/  LOP3.LUT R231, R231, 0xfffffffb, RZ, 0xc0, !PT ;  /* 0xfffffffbe7e77812 */ /* 0x000fe200078ec0ff */
[----:B---3--:R-:W-:Y:S01]  /*8180*/  FFMA.FTZ R7, R23, -UR35, R9 ;  /* 0x8000002317077c23 */ /* 0x008fe20008010009 */
[----:B------:R-:W-:-:S02]  /*8190*/  ISETP.GE.AND P1, PT, R35, R243, PT ;  /* 0x000000f32300720c */ /* 0x000fc40003f26270 */
[----:B------:R-:W-:Y:S02]  /*81a0*/  IABS R0, R0 ;  /* 0x0000000000007213 */ /* 0x000fe40000000000 */
[----:B------:R-:W-:Y:S02]  /*81b0*/  FSEL R194, R7, -INF , !P5 ;  /* 0xff80000007c27808 */ /* 0x000fe40006800000 */
[----:B------:R-:W-:Y:S01]  /*81c0*/  @P0 LOP3.LUT R231, R231, 0x4, RZ, 0xfc, !PT ;  /* 0x00000004e7e70812 */ /* 0x000fe200078efcff */
[----:B------:R-:W-:Y:S01]  /*81d0*/  IMAD.MOV.U32 R3, RZ, RZ, R0 ;  /* 0x000000ffff037224 */ /* 0x000fe200078e0000 */
[----:B------:R-:W-:Y:S01]  /*81e0*/  ISETP.GE.AND P0, PT, R35, R245, PT ;  /* 0x000000f52300720c */ /* 0x000fe20003f06270 */
[----:B------:R-:W-:Y:S01]  /*81f0*/  IMAD.IADD R0, R234, 0x1, -R43 ;  /* 0x00000001ea007824 */ /* 0x000fe200078e0a2b */
[----:B------:R-:W-:Y:S01]  /*8200*/  LOP3.LUT R231, R231, 0xfffffffd, RZ, 0xc0, !PT ;  /* 0xfffffffde7e77812 */ /* 0x000fe200078ec0ff */
[----:B------:R1:W-:Y:S01]  /*8210*/  I2F R31, R3 ;  /* 0x00000003001f7306 */ /* 0x0003e20000201400 */
[----:B------:R-:W-:-:S02]  /*8220*/  ISETP.LT.OR P0, PT, R35, R240, P0 ;  /* 0x000000f02300720c */ /* 0x000fc40000701670 */
[----:B------:R-:W-:Y:S02]  /*8230*/  IABS R0, R0 ;  /* 0x0000000000007213 */ /* 0x000fe40000000000 */
[----:B------:R-:W-:-:S03]  /*8240*/  ISETP.LT.OR P5, PT, R35, R238, P1 ;  /* 0x000000ee2300720c */ /* 0x000fc60000fa1670 */
[----:B------:R2:W-:Y:S06]  /*8250*/  I2F R20, R0 ;  /* 0x0000000000147306 */ /* 0x0005ec0000201400 */
[----:B------:R-:W-:Y:S01]  /*8260*/  @P0 LOP3.LUT R231, R231, 0x2, RZ, 0xfc, !PT ;  /* 0x00000002e7e70812 */ /* 0x000fe200078efcff */
[----:B-1----:R-:W-:Y:S01]  /*8270*/  FMUL.FTZ R3, R186, c[0x0][0x2ec] ;  /* 0x0000bb00ba037a20 */ /* 0x002fe20000410000 */
[----:B------:R-:W-:Y:S02]  /*8280*/  ISETP.GE.AND P0, PT, R35, R242, PT ;  /* 0x000000f22300720c */ /* 0x000fe40003f06270 */
[----:B------:R-:W-:Y:S01]  /*8290*/  LOP3.LUT P1, RZ, R231, 0x4, RZ, 0xc0, !PT ;  /* 0x00000004e7ff7812 */ /* 0x000fe2000782c0ff */
[----:B------:R-:W1:Y:S01]  /*82a0*/  MUFU.TANH R6, R3 ;  /* 0x0000000300067308 */ /* 0x000e620000002400 */
[----:B------:R-:W-:-:S02]  /*82b0*/  ISETP.LT.OR P4, PT, R35, R237, P0 ;  /* 0x000000ed2300720c */ /* 0x000fc40000781670 */
[----:B------:R-:W-:Y:S01]  /*82c0*/  ISETP.GE.AND P0, PT, R40, R245, PT ;  /* 0x000000f52800720c */ /* 0x000fe20003f06270 */
[----:B--2---:R-:W-:Y:S02]  /*82d0*/  FMUL.FTZ R0, R157, c[0x0][0x2ec] ;  /* 0x0000bb009d007a20 */ /* 0x004fe40000410000 */
[----:B------:R-:W-:Y:S02]  /*82e0*/  IMAD.MOV.U32 R157, RZ, RZ, R153 ;  /* 0x000000ffff9d7224 */ /* 0x000fe400078e0099 */
[----:B------:R2:W3:Y:S01]  /*82f0*/  MUFU.TANH R9, R0 ;  /* 0x0000000000097308 */ /* 0x0004e20000002400 */
[----:B------:R-:W-:Y:S02]  /*8300*/  IMAD.MOV.U32 R153, RZ, RZ, R204 ;  /* 0x000000ffff997224 */ /* 0x000fe400078e00cc */
[----:B-1----:R-:W-:-:S05]  /*8310*/  FFMA.FTZ R6, R12, -UR35, R6 ;  /* 0x800000230c067c23 */ /* 0x002fca0008010006 */
[----:B------:R-:W-:Y:S02]  /*8320*/  FSEL R199, R6, -INF , !P3 ;  /* 0xff80000006c77808 */ /* 0x000fe40005800000 */
[----:B------:R-:W-:Y:S01]  /*8330*/  ISETP.LT.OR P3, PT, R35, R239, P2 ;  /* 0x000000ef2300720c */ /* 0x000fe20001761670 */
[----:B--2---:R-:W-:Y:S01]  /*8340*/  IMAD.IADD R0, R241, 0x1, -R43 ;  /* 0x00000001f1007824 */ /* 0x004fe200078e0a2b */
[----:B------:R-:W-:-:S04]  /*8350*/  LOP3.LUT P2, RZ, R231, 0x8, RZ, 0xc0, !PT ;  /* 0x00000008e7ff7812 */ /* 0x000fc8000784c0ff */
        /* <DEDUP_REMOVED lines=8> */
[----:B------:R1:W-:Y:S03]  /*83e0*/  I2F R21, R3 ;  /* 0x0000000300157306 */ /* 0x0003e60000201400 */
[----:B------:R-:W-:Y:S01]  /*83f0*/  FSEL R192, R5, -INF , !P6 ;  /* 0xff80000005c07808 */ /* 0x000fe20007000000 */
[----:B------:R-:W-:Y:S01]  /*8400*/  IMAD.IADD R5, R235, 0x1, -R38 ;  /* 0x00000001eb057824 */ /* 0x000fe200078e0a26 */
[----:B------:R-:W-:-:S03]  /*8410*/  LOP3.LUT P6, RZ, R231, 0x1, RZ, 0xc0, !PT ;  /* 0x00000001e7ff7812 */ /* 0x000fc600078cc0ff */
[----:B------:R2:W-:Y:S01]  /*8420*/  I2F R18, R0 ;  /* 0x0000000000127306 */ /* 0x0005e20000201400 */
[----:B-1----:R-:W-:Y:S02]  /*8430*/  FMUL.FTZ R3, R159, c[0x0][0x2ec] ;  /* 0x0000bb009f037a20 */ /* 0x002fe40000410000 */
[----:B------:R-:W-:-:S05]  /*8440*/  IMAD.MOV.U32 R159, RZ, RZ, R51 ;  /* 0x000000ffff9f7224 */ /* 0x000fca00078e0033 */
[----:B------:R1:W3:Y:S01]  /*8450*/  MUFU.TANH R9, R3 ;  /* 0x0000000300097308 */ /* 0x0002e20000002400 */
[----:B------:R-:W-:Y:S02]  /*8460*/  IMAD.MOV.U32 R51, RZ, RZ, R49 ;  /* 0x000000ffff337224 */ /* 0x000fe400078e0031 */
[----:B------:R-:W-:Y:S02]  /*8470*/  IMAD.MOV.U32 R49, RZ, RZ, R250 ;  /* 0x000000ffff317224 */ /* 0x000fe400078e00fa */
        /* <DEDUP_REMOVED lines=12> */
[----:B-1----:R-:W-:-:S04]  /*8540*/  FMUL.FTZ R3, R187, c[0x0][0x2ec] ;  /* 0x0000bb00bb037a20 */ /* 0x002fc80000410000 */
[----:B------:R-:W1:Y:S01]  /*8550*/  MUFU.TANH R6, R3 ;  /* 0x0000000300067308 */ /* 0x000e620000002400 */
[----:B--2---:R-:W-:Y:S02]  /*8560*/  FMUL.FTZ R0, R185, c[0x0][0x2ec] ;  /* 0x0000bb00b9007a20 */ /* 0x004fe40000410000 */
[----:B------:R-:W-:-:S05]  /*8570*/  IMAD.MOV.U32 R185, RZ, RZ, R209 ;  /* 0x000000ffffb97224 */ /* 0x000fca00078e00d1 */
[----:B------:R2:W3:Y:S01]  /*8580*/  MUFU.TANH R7, R0 ;  /* 0x0000000000077308 */ /* 0x0004e20000002400 */
[----:B-1----:R-:W-:Y:S02]  /*8590*/  FFMA.FTZ R6, R16, -UR35, R6 ;  /* 0x8000002310067c23 */ /* 0x002fe40008010006 */
[----:B------:R-:W-:Y:S02]  /*85a0*/  IMAD.MOV.U32 R16, RZ, RZ, R154 ;  /* 0x000000ffff107224 */ /* 0x000fe400078e009a */
[----:B------:R-:W-:Y:S01]  /*85b0*/  IMAD.MOV.U32 R154, RZ, RZ, R50 ;  /* 0x000000ffff9a7224 */ /* 0x000fe200078e0032 */
[----:B------:R-:W-:Y:S02]  /*85c0*/  FSEL R182, R6, -INF , !P1 ;  /* 0xff80000006b67808 */ /* 0x000fe40004800000 */
[----:B------:R-:W-:Y:S01]  /*85d0*/  ISETP.GE.AND P1, PT, R40, R243, PT ;  /* 0x000000f32800720c */ /* 0x000fe20003f26270 */
[----:B--2---:R-:W-:Y:S02]  /*85e0*/  IMAD.IADD R0, R234, 0x1, -R37 ;  /* 0x00000001ea007824 */ /* 0x004fe400078e0a25 */
[----:B---3--:R-:W-:Y:S01]  /*85f0*/  FFMA.FTZ R7, R25, -UR35, R7 ;  /* 0x8000002319077c23 */ /* 0x008fe20008010007 */
[----:B------:R-:W-:-:S02]  /*8600*/  ISETP.LT.OR P1, PT, R40, R238, P1 ;  /* 0x000000ee2800720c */ /* 0x000fc40000f21670 */
        /* <DEDUP_REMOVED lines=19> */
[----:B-1----:R-:W-:-:S07]  /*8740*/  FMUL.FTZ R3, R188, c[0x0][0x2ec] ;  /* 0x0000bb00bc037a20 */ /* 0x002fce0000410000 */
        /* <DEDUP_REMOVED lines=10> */
[----:B------:R3:W-:Y:S08]  /*87f0*/  I2F R25, R3 ;  /* 0x0000000300197306 */ /* 0x0007f00000201400 */
[----:B------:R1:W-:Y:S08]  /*8800*/  I2F R95, R0 ;  /* 0x00000000005f7306 */ /* 0x0003f00000201400 */
[----:B------:R-:W2:Y:S01]  /*8810*/  MUFU.TANH R5, R5 ;  /* 0x0000000500057308 */ /* 0x000ea20000002400 */
[----:B---3--:R-:W-:-:S05]  /*8820*/  FFMA.FTZ R3, R72, -UR35, R9 ;  /* 0x8000002348037c23 */ /* 0x008fca0008010009 */
[----:B------:R-:W-:Y:S01]  /*8830*/  FSEL R248, R3, -INF , !P0 ;  /* 0xff80000003f87808 */ /* 0x000fe20004000000 */
[----:B------:R-:W-:Y:S01]  /*8840*/  FMUL.FTZ R3, R189, c[0x0][0x2ec] ;  /* 0x0000bb00bd037a20 */ /* 0x000fe20000410000 */
[----:B------:R-:W-:Y:S01]  /*8850*/  ISETP.GE.AND P0, PT, R40, R242, PT ;  /* 0x000000f22800720c */ /* 0x000fe20003f06270 */
[----:B-1----:R-:W-:Y:S02]  /*8860*/  IMAD.IADD R0, R234, 0x1, -R70 ;  /* 0x00000001ea007824 */ /* 0x002fe400078e0a46 */
[----:B------:R-:W-:Y:S01]  /*8870*/  MUFU.TANH R8, R3 ;  /* 0x0000000300087308 */ /* 0x000fe20000002400 */
[----:B------:R-:W-:Y:S02]  /*8880*/  ISETP.LT.OR P0, PT, R40, R237, P0 ;  /* 0x000000ed2800720c */ /* 0x000fe40000701670 */
[----:B------:R-:W-:Y:S01]  /*8890*/  IABS R0, R0 ;  /* 0x0000000000007213 */ /* 0x000fe20000000000 */
[----:B--2---:R-:W-:Y:S02]  /*88a0*/  FFMA.FTZ R6, R14, -UR35, R5 ;  /* 0x800000230e067c23 */ /* 0x004fe40008010005 */
[----:B------:R-:W-:-:S02]  /*88b0*/  IMAD.IADD R5, R235, 0x1, -R71 ;  /* 0x00000001eb057824 */ /* 0x000fc400078e0a47 */
[----:B------:R1:W-:Y:S01]  /*88c0*/  I2F R94, R0 ;  /* 0x00000000005e7306 */ /* 0x0003e20000201400 */
[----:B------:R-:W-:Y:S02]  /*88d0*/  FSEL R205, R6, -INF , !P3 ;  /* 0xff80000006cd7808 */ /* 0x000fe40005800000 */
[----:B------:R-:W-:-:S03]  /*88e0*/  ISETP.GE.AND P3, PT, R41, R245, PT ;  /* 0x000000f52900720c */ /* 0x000fc60003f66270 */
[----:B------:R-:W-:Y:S02]  /*88f0*/  @P0 LOP3.LUT R231, R231, 0x4, RZ, 0xfc, !PT ;  /* 0x00000004e7e70812 */ /* 0x000fe400078efcff */
[----:B------:R-:W-:Y:S01]  /*8900*/  ISETP.GE.AND P0, PT, R41, R242, PT ;  /* 0x000000f22900720c */ /* 0x000fe20003f06270 */
[----:B-1----:R-:W-:Y:S02]  /*8910*/  FMUL.FTZ R0, R148, c[0x0][0x2ec] ;  /* 0x0000bb0094007a20 */ /* 0x002fe40000410000 */
[----:B------:R-:W-:Y:S02]  /*8920*/  IMAD.MOV.U32 R148, RZ, RZ, R49 ;  /* 0x000000ffff947224 */ /* 0x000fe400078e0031 */
[----:B------:R1:W2:Y:S02]  /*8930*/  MUFU.TANH R9, R0 ;  /* 0x0000000000097308 */ /* 0x0002a40000002400 */
[----:B-1----:R-:W-:Y:S02]  /*8940*/  FMUL.FTZ R0, R150, c[0x0][0x2ec] ;  /* 0x0000bb0096007a20 */ /* 0x002fe40000410000 */
[----:B------:R-:W-:-:S04]  /*8950*/  IMAD.MOV.U32 R150, RZ, RZ, R58 ;  /* 0x000000ffff967224 */ /* 0x000fc800078e003a */
[----:B------:R1:W3:Y:S02]  /*8960*/  MUFU.TANH R7, R0 ;  /* 0x0000000000077308 */ /* 0x0002e40000002400 */
[----:B-1----:R-:W-:-:S05]  /*8970*/  IMAD.IADD R0, R241, 0x1, -R70 ;  /* 0x00000001f1007824 */ /* 0x002fca00078e0a46 */
[----:B------:R-:W-:-:S05]  /*8980*/  IABS R0, R0 ;  /* 0x0000000000007213 */ /* 0x000fca0000000000 */
[----:B------:R-:W-:Y:S01]  /*8990*/  IMAD.MOV.U32 R3, RZ, RZ, R0 ;  /* 0x000000ffff037224 */ /* 0x000fe200078e0000 */
[----:B------:R-:W-:Y:S01]  /*89a0*/  IABS R0, R5 ;  /* 0x0000000500007213 */ /* 0x000fe20000000000 */
[----:B--2---:R-:W-:Y:S02]  /*89b0*/  FFMA.FTZ R5, R28, -UR35, R9 ;  /* 0x800000231c057c23 */ /* 0x004fe40008010009 */
[----:B------:R1:W-:Y:S03]  /*89c0*/  I2F R35, R3 ;  /* 0x0000000300237306 */ /* 0x0003e60000201400 */
[----:B------:R-:W-:Y:S01]  /*89d0*/  FSEL R206, R5, -INF , !P5 ;  /* 0xff80000005ce7808 */ /* 0x000fe20006800000 */
[----:B------:R-:W-:Y:S01]  /*89e0*/  IMAD.IADD R5, R241, 0x1, -R71 ;  /* 0x00000001f1057824 */ /* 0x000fe200078e0a47 */
[----:B------:R-:W-:-:S03]  /*89f0*/  ISETP.LT.OR P5, PT, R41, R238, P1 ;  /* 0x000000ee2900720c */ /* 0x000fc60000fa1670 */
[----:B------:R3:W-:Y:S01]  /*8a00*/  I2F R91, R0 ;  /* 0x00000000005b7306 */ /* 0x0007e20000201400 */
[----:B-1----:R-:W-:Y:S02]  /*8a10*/  FFMA.FTZ R3, R75, -UR35, R8 ;  /* 0x800000234b037c23 */ /* 0x002fe40008010008 */
[----:B------:R-:W-:-:S03]  /*8a20*/  FMUL.FTZ R8, R149, c[0x0][0x2ec] ;  /* 0x0000bb0095087a20 */ /* 0x000fc60000410000 */
[----:B------:R-:W-:Y:S01]  /*8a30*/  FSEL R202, R3, -INF , !P6 ;  /* 0xff80000003ca7808 */ /* 0x000fe20007000000 */
[----:B------:R-:W-:Y:S01]  /*8a40*/  FMUL.FTZ R3, R140, c[0x0][0x2ec] ;  /* 0x0000bb008c037a20 */ /* 0x000fe20000410000 */
[----:B------:R-:W-:Y:S01]  /*8a50*/  MUFU.TANH R9, R8 ;  /* 0x0000000800097308 */ /* 0x000fe20000002400 */
[----:B---3--:R-:W-:Y:S01]  /*8a60*/  FFMA.FTZ R0, R26, -UR35, R7 ;  /* 0x800000231a007c23 */ /* 0x008fe20008010007 */
[----:B------:R-:W-:Y:S01]  /*8a70*/  LOP3.LUT P6, RZ, R231, 0x2, RZ, 0xc0, !PT ;  /* 0x00000002e7ff7812 */ /* 0x000fe200078cc0ff */
[----:B------:R-:W-:-:S03]  /*8a80*/  FMUL.FTZ R7, R191, c[0x0][0x2ec] ;  /* 0x0000bb00bf077a20 */ /* 0x000fc60000410000 */
[----:B------:R-:W-:Y:S01]  /*8a90*/  FSEL R207, R0, -INF , !P4 ;  /* 0xff80000000cf7808 */ /* 0x000fe20006000000 */
[----:B------:R-:W-:Y:S01]  /*8aa0*/  IMAD.IADD R0, R234, 0x1, -R71 ;  /* 0x00000001ea007824 */ /* 0x000fe200078e0a47 */
[----:B------:R1:W2:Y:S01]  /*8ab0*/  MUFU.TANH R10, R7 ;  /* 0x00000007000a7308 */ /* 0x0002a20000002400 */
[C---:B------:R-:W-:Y:S02]  /*8ac0*/  ISETP.LT.OR P4, PT, R41.reuse, R240, P3 ;  /* 0x000000f02900720c */ /* 0x040fe40001f81670 */
[----:B------:R-:W-:Y:S02]  /*8ad0*/  ISETP.LT.OR P3, PT, R41, R239, P2 ;  /* 0x000000ef2900720c */ /* 0x000fe40001761670 */
[C---:B------:R-:W-:Y:S02]  /*8ae0*/  LOP3.LUT P2, RZ, R231.reuse, 0x8, RZ, 0xc0, !PT ;  /* 0x00000008e7ff7812 */ /* 0x040fe4000784c0ff */
[----:B------:R-:W-:Y:S01]  /*8af0*/  IABS R0, R0 ;  /* 0x0000000000007213 */ /* 0x000fe20000000000 */
[----:B------:R3:W4:Y:S01]  /*8b00*/  MUFU.TANH R8, R3 ;  /* 0x0000000300087308 */ /* 0x0007220000002400 */
[----:B------:R-:W-:-:S05]  /*8b10*/  LOP3.LUT R231, R231, 0xfffffffe, RZ, 0xc0, !PT ;  /* 0xfffffffee7e77812 */ /* 0x000fca00078ec0ff */
[----:B------:R-:W-:Y:S01]  /*8b20*/  @P4 LOP3.LUT R231, R231, 0x1, RZ, 0xfc, !PT ;  /* 0x00000001e7e74812 */ /* 0x000fe200078efcff */
[----:B-1----:R-:W-:Y:S01]  /*8b30*/  FMUL.FTZ R7, R151, c[0x0][0x2ec] ;  /* 0x0000bb0097077a20 */ /* 0x002fe20000410000 */
[----:B------:R-:W-:Y:S01]  /*8b40*/  ISETP.LT.OR P4, PT, R41, R237, P0 ;  /* 0x000000ed2900720c */ /* 0x000fe20000781670 */
[----:B--2---:R-:W-:Y:S01]  /*8b50*/  FFMA.FTZ R6, R32, -UR35, R10 ;  /* 0x8000002320067c23 */ /* 0x004fe2000801000a */
[----:B------:R-:W-:Y:S02]  /*8b60*/  ISETP.GE.AND P0, PT, R42, R245, PT ;  /* 0x000000f52a00720c */ /* 0x000fe40003f06270 */
[C---:B------:R-:W-:Y:S01]  /*8b70*/  LOP3.LUT P1, RZ, R231.reuse, 0x4, RZ, 0xc0, !PT ;  /* 0x00000004e7ff7812 */ /* 0x040fe2000782c0ff */
[----:B------:R-:W1:Y:S01]  /*8b80*/  MUFU.TANH R7, R7 ;  /* 0x0000000700077308 */ /* 0x000e620000002400 */
[----:B------:R-:W-:Y:S01]  /*8b90*/  FSEL R196, R6, -INF , !P6 ;  /* 0xff80000006c47808 */ /* 0x000fe20007000000 */
[----:B---3--:R-:W-:Y:S01]  /*8ba0*/  IMAD.MOV.U32 R3, RZ, RZ, R0 ;  /* 0x000000ffff037224 */ /* 0x008fe200078e0000 */
[----:B------:R-:W-:Y:S01]  /*8bb0*/  IABS R0, R5 ;  /* 0x0000000500007213 */ /* 0x000fe20000000000 */
[----:B------:R-:W-:Y:S01]  /*8bc0*/  FFMA.FTZ R5, R30, -UR35, R9 ;  /* 0x800000231e057c23 */ /* 0x000fe20008010009 */
[----:B------:R-:W-:Y:S01]  /*8bd0*/  ISETP.LT.OR P6, PT, R42, R240, P0 ;  /* 0x000000f02a00720c */ /* 0x000fe200007c1670 */
[----:B------:R-:W-:Y:S01]  /*8be0*/  FMUL.FTZ R6, R224, c[0x0][0x2ec] ;  /* 0x0000bb00e0067a20 */ /* 0x000fe20000410000 */
[----:B------:R-:W-:Y:S01]  /*8bf0*/  LOP3.LUT P0, RZ, R231, 0x1, RZ, 0xc0, !PT ;  /* 0x00000001e7ff7812 */ /* 0x000fe2000780c0ff */
[----:B------:R4:W-:Y:S01]  /*8c00*/  I2F R90, R3 ;  /* 0x00000003005a7306 */ /* 0x0009e20000201400 */
[----:B------:R-:W-:Y:S01]  /*8c10*/  FSEL R198, R5, -INF , !P2 ;  /* 0xff80000005c67808 */ /* 0x000fe20005000000 */
[----:B------:R-:W-:Y:S01]  /*8c20*/  IMAD.IADD R5, R234, 0x1, -R45 ;  /* 0x00000001ea057824 */ /* 0x000fe200078e0a2d */
[----:B------:R-:W-:-:S02]  /*8c30*/  ISETP.GE.AND P2, PT, R42, R244, PT ;  /* 0x000000f42a00720c */ /* 0x000fc40003f46270 */
[----:B------:R-:W-:Y:S02]  /*8c40*/  LOP3.LUT R231, R231, 0xfffffffd, RZ, 0xc0, !PT ;  /* 0xfffffffde7e77812 */ /* 0x000fe400078ec0ff */
[----:B------:R-:W-:Y:S01]  /*8c50*/  ISETP.LT.OR P2, PT, R42, R239, P2 ;  /* 0x000000ef2a00720c */ /* 0x000fe20001741670 */
[----:B------:R1:W-:Y:S01]  /*8c60*/  I2F R89, R0 ;  /* 0x0000000000597306 */ /* 0x0003e20000201400 */
[----:B----4-:R-:W-:-:S07]  /*8c70*/  FFMA.FTZ R3, R195, -UR35, R8 ;  /* 0x80000023c3037c23 */ /* 0x010fce0008010008 */
[----:B------:R-:W-:Y:S04]  /*8c80*/  MUFU.TANH R9, R6 ;  /* 0x0000000600097308 */ /* 0x000fe80000002400 */
[----:B------:R-:W-:Y:S02]  /*8c90*/  @P2 LOP3.LUT R231, R231, 0x2, RZ, 0xfc, !PT ;  /* 0x00000002e7e72812 */ /* 0x000fe400078efcff */
[----:B------:R-:W-:Y:S01]  /*8ca0*/  FSEL R191, R3, -INF , !P0 ;  /* 0xff80000003bf7808 */ /* 0x000fe20004000000 */
[----:B------:R-:W-:Y:S01]  /*8cb0*/  FMUL.FTZ R3, R141, c[0x0][0x2ec] ;  /* 0x0000bb008d037a20 */ /* 0x000fe20000410000 */
[----:B------:R-:W-:Y:S01]  /*8cc0*/  ISETP.GE.AND P0, PT, R42, R242, PT ;  /* 0x000000f22a00720c */ /* 0x000fe20003f06270 */
[----:B-1----:R-:W-:Y:S01]  /*8cd0*/  FFMA.FTZ R0, R15, -UR35, R7 ;  /* 0x800000230f007c23 */ /* 0x002fe20008010007 */
[----:B------:R-:W-:Y:S01]  /*8ce0*/  LOP3.LUT R231, R231, 0xfffffff7, RZ, 0xc0, !PT ;  /* 0xfffffff7e7e77812 */ /* 0x000fe200078ec0ff */
[----:B------:R-:W-:Y:S01]  /*8cf0*/  FMUL.FTZ R7, R142, c[0x0][0x2ec] ;  /* 0x0000bb008e077a20 */ /* 0x000fe20000410000 */
[----:B------:R-:W-:Y:S01]  /*8d00*/  MUFU.TANH R8, R3 ;  /* 0x0000000300087308 */ /* 0x000fe20000002400 */
[----:B------:R-:W-:-:S02]  /*8d10*/  ISETP.LT.OR P0, PT, R42, R237, P0 ;  /* 0x000000ed2a00720c */ /* 0x000fc40000701670 */
[----:B------:R-:W-:Y:S01]  /*8d20*/  FSEL R200, R0, -INF , !P1 ;  /* 0xff80000000c87808 */ /* 0x000fe20004800000 */
[----:B------:R-:W-:Y:S01]  /*8d30*/  FMUL.FTZ R0, R226, c[0x0][0x2ec] ;  /* 0x0000bb00e2007a20 */ /* 0x000fe20000410000 */
[C---:B------:R-:W-:Y:S02]  /*8d40*/  ISETP.GE.AND P1, PT, R42.reuse, R243, PT ;  /* 0x000000f32a00720c */ /* 0x040fe40003f26270 */
[----:B------:R-:W-:Y:S01]  /*8d50*/  ISETP.GE.AND P2, PT, R43, R244, PT ;  /* 0x000000f42b00720c */ /* 0x000fe20003f46270 */
[----:B------:R-:W1:Y:S01]  /*8d60*/  MUFU.TANH R10, R7 ;  /* 0x00000007000a7308 */ /* 0x000e620000002400 */
[----:B------:R-:W-:-:S07]  /*8d70*/  ISETP.LT.OR P1, PT, R42, R238, P1 ;  /* 0x000000ee2a00720c */ /* 0x000fce0000f21670 */
[----:B------:R2:W3:Y:S06]  /*8d80*/  MUFU.TANH R7, R0 ;  /* 0x0000000000077308 */ /* 0x0004ec0000002400 */
[----:B------:R-:W-:Y:S01]  /*8d90*/  @P1 LOP3.LUT R231, R231, 0x8, RZ, 0xfc, !PT ;  /* 0x00000008e7e71812 */ /* 0x000fe200078efcff */
[----:B-1----:R-:W-:Y:S01]  /*8da0*/  FFMA.FTZ R6, R39, -UR35, R10 ;  /* 0x8000002327067c23 */ /* 0x002fe2000801000a */
[----:B------:R-:W-:Y:S02]  /*8db0*/  ISETP.GE.AND P1, PT, R43, R243, PT ;  /* 0x000000f32b00720c */ /* 0x000fe40003f26270 */
[----:B------:R-:W-:-:S02]  /*8dc0*/  LOP3.LUT R231, R231, 0xfffffffb, RZ, 0xc0, !PT ;  /* 0xfffffffbe7e77812 */ /* 0x000fc400078ec0ff */
[----:B------:R-:W-:Y:S02]  /*8dd0*/  FSEL R188, R6, -INF , !P3 ;  /* 0xff80000006bc7808 */ /* 0x000fe40005800000 */
[----:B------:R-:W-:Y:S01]  /*8de0*/  ISETP.GE.AND P3, PT, R43, R245, PT ;  /* 0x000000f52b00720c */ /* 0x000fe20003f66270 */
[----:B--2---:R-:W-:Y:S01]  /*8df0*/  IMAD.IADD R0, R235, 0x1, -R45 ;  /* 0x00000001eb007824 */ /* 0x004fe200078e0a2d */
[----:B------:R-:W-:Y:S02]  /*8e00*/  @P0 LOP3.LUT R231, R231, 0x4, RZ, 0xfc, !PT ;  /* 0x00000004e7e70812 */ /* 0x000fe400078efcff */
[C---:B------:R-:W-:Y:S02]  /*8e10*/  ISETP.LT.OR P3, PT, R43.reuse, R240, P3 ;  /* 0x000000f02b00720c */ /* 0x040fe40001f61670 */
[----:B------:R-:W-:Y:S02]  /*8e20*/  IABS R0, R0 ;  /* 0x0000000000007213 */ /* 0x000fe40000000000 */
[----:B------:R-:W-:-:S03]  /*8e30*/  ISETP.GE.AND P0, PT, R43, R242, PT ;  /* 0x000000f22b00720c */ /* 0x000fc60003f06270 */
[----:B------:R-:W-:Y:S01]  /*8e40*/  IMAD.MOV.U32 R3, RZ, RZ, R0 ;  /* 0x000000ffff037224 */ /* 0x000fe200078e0000 */
[----:B------:R-:W-:Y:S01]  /*8e50*/  IABS R0, R5 ;  /* 0x0000000500007213 */ /* 0x000fe20000000000 */
[----:B------:R-:W-:Y:S02]  /*8e60*/  FFMA.FTZ R5, R29, -UR35, R9 ;  /* 0x800000231d057c23 */ /* 0x000fe40008010009 */
[----:B------:R1:W-:Y:S03]  /*8e70*/  I2F R87, R3 ;  /* 0x0000000300577306 */ /* 0x0003e60000201400 */
[----:B------:R-:W-:Y:S01]  /*8e80*/  FSEL R189, R5, -INF , !P5 ;  /* 0xff80000005bd7808 */ /* 0x000fe20006800000 */
[----:B------:R-:W-:Y:S01]  /*8e90*/  IMAD.IADD R5, R235, 0x1, -R46 ;  /* 0x00000001eb057824 */ /* 0x000fe200078e0a2e */
[----:B------:R-:W-:Y:S02]  /*8ea0*/  ISETP.LT.OR P5, PT, R43, R239, P2 ;  /* 0x000000ef2b00720c */ /* 0x000fe400017a1670 */
[----:B------:R-:W-:Y:S01]  /*8eb0*/  LOP3.LUT P2, RZ, R231, 0x8, RZ, 0xc0, !PT ;  /* 0x00000008e7ff7812 */ /* 0x000fe2000784c0ff */
[----:B------:R3:W-:Y:S01]  /*8ec0*/  I2F R88, R0 ;  /* 0x0000000000587306 */ /* 0x0007e20000201400 */
[----:B-1----:R-:W-:-:S02]  /*8ed0*/  FFMA.FTZ R3, R201, -UR35, R8 ;  /* 0x80000023c9037c23 */ /* 0x002fc40008010008 */
[----:B------:R-:W-:-:S03]  /*8ee0*/  FMUL.FTZ R8, R227, c[0x0][0x2ec] ;  /* 0x0000bb00e3087a20 */ /* 0x000fc60000410000 */
[----:B------:R-:W-:Y:S01]  /*8ef0*/  FSEL R187, R3, -INF , !P6 ;  /* 0xff80000003bb7808 */ /* 0x000fe20007000000 */
[----:B------:R-:W-:Y:S01]  /*8f00*/  FMUL.FTZ R3, R86, c[0x0][0x2ec] ;  /* 0x0000bb0056037a20 */ /* 0x000fe20000410000 */
[----:B------:R-:W-:Y:S01]  /*8f10*/  LOP3.LUT P6, RZ, R231, 0x2, RZ, 0xc0, !PT ;  /* 0x00000002e7ff7812 */ /* 0x000fe200078cc0ff */
[----:B---3--:R-:W-:Y:S01]  /*8f20*/  FFMA.FTZ R0, R19, -UR35, R7 ;  /* 0x8000002313007c23 */ /* 0x008fe20008010007 */
[----:B------:R-:W-:Y:S01]  /*8f30*/  MUFU.TANH R8, R8 ;  /* 0x0000000800087308 */ /* 0x000fe20000002400 */
[----:B------:R-:W-:-:S03]  /*8f40*/  FMUL.FTZ R7, R143, c[0x0][0x2ec] ;  /* 0x0000bb008f077a20 */ /* 0x000fc60000410000 */
[----:B------:R-:W-:Y:S01]  /*8f50*/  FSEL R190, R0, -INF , !P4 ;  /* 0xff80000000be7808 */ /* 0x000fe20006000000 */
[----:B------:R-:W-:Y:S01]  /*8f60*/  IMAD.IADD R0, R241, 0x1, -R45 ;  /* 0x00000001f1007824 */ /* 0x000fe200078e0a2d */
[----:B------:R-:W-:Y:S02]  /*8f70*/  ISETP.LT.OR P4, PT, R43, R238, P1 ;  /* 0x000000ee2b00720c */ /* 0x000fe40000f81670 */
[----:B------:R1:W2:Y:S01]  /*8f80*/  MUFU.TANH R11, R7 ;  /* 0x00000007000b7308 */ /* 0x0002a20000002400 */
[C---:B------:R-:W-:Y:S02]  /*8f90*/  LOP3.LUT P1, RZ, R231.reuse, 0x4, RZ, 0xc0, !PT ;  /* 0x00000004e7ff7812 */ /* 0x040fe4000782c0ff */
[----:B------:R-:W-:Y:S01]  /*8fa0*/  IABS R0, R0 ;  /* 0x0000000000007213 */ /* 0x000fe20000000000 */
[----:B------:R-:W-:Y:S01]  /*8fb0*/  IMAD.MOV.U32 R151, RZ, RZ, R212 ;  /* 0x000000ffff977224 */ /* 0x000fe200078e00d4 */
[----:B------:R-:W-:-:S03]  /*8fc0*/  LOP3.LUT R231, R231, 0xfffffffe, RZ, 0xc0, !PT ;  /* 0xfffffffee7e77812 */ /* 0x000fc600078ec0ff */
[----:B------:R3:W-:Y:S01]  /*8fd0*/  MUFU.TANH R9, R3 ;  /* 0x0000000300097308 */ /* 0x0007e20000002400 */
[----:B-1----:R-:W-:Y:S02]  /*8fe0*/  FMUL.FTZ R7, R225, c[0x0][0x2ec] ;  /* 0x0000bb00e1077a20 */ /* 0x002fe40000410000 */
[----:B--2---:R-:W-:-:S05]  /*8ff0*/  FFMA.FTZ R6, R44, -UR35, R11 ;  /* 0x800000232c067c23 */ /* 0x004fca000801000b */
[----:B------:R1:W2:Y:S01]  /*9000*/  MUFU.TANH R10, R7 ;  /* 0x00000007000a7308 */ /* 0x0002a20000002400 */
[----:B------:R-:W-:Y:S01]  /*9010*/  FSEL R183, R6, -INF , !P6 ;  /* 0xff80000006b77808 */ /* 0x000fe20007000000 */
[----:B---3--:R-:W-:Y:S01]  /*9020*/  IMAD.MOV.U32 R3, RZ, RZ, R0 ;  /* 0x000000ffff037224 */ /* 0x008fe200078e0000 */
[----:B------:R-:W-:Y:S01]  /*9030*/  IABS R0, R5 ;  /* 0x0000000500007213 */ /* 0x000fe20000000000 */
[----:B------:R-:W-:-:S04]  /*9040*/  FMUL.FTZ R6, R128, c[0x0][0x2ec] ;  /* 0x0000bb0080067a20 */ /* 0x000fc80000410000 */
[----:B------:R3:W-:Y:S08]  /*9050*/  I2F R34, R3 ;  /* 0x0000000300227306 */ /* 0x0007f00000201400 */
[----:B------:R4:W-:Y:S01]  /*9060*/  I2F R86, R0 ;  /* 0x0000000000567306 */ /* 0x0009e20000201400 */
[----:B-1----:R-:W-:Y:S01]  /*9070*/  P2R R7, PR, RZ, 0x8 ;  /* 0x00000008ff077803 */ /* 0x002fe20000000000 */
[----:B--2---:R-:W-:Y:S01]  /*9080*/  FFMA.FTZ R5, R27, -UR35, R10 ;  /* 0x800000231b057c23 */ /* 0x004fe2000801000a */
[----:B------:R-:W-:-:S02]  /*9090*/  ISETP.LT.OR P3, PT, R43, R237, P0 ;  /* 0x000000ed2b00720c */ /* 0x000fc40000761670 */
[----:B------:R-:W-:Y:S02]  /*90a0*/  ISETP.GE.AND P0, PT, R36, R245, PT ;  /* 0x000000f52400720c */ /* 0x000fe40003f06270 */
[----:B------:R-:W-:Y:S01]  /*90b0*/  FSEL R184, R5, -INF , !P2 ;  /* 0xff80000005b87808 */ /* 0x000fe20005000000 */
[----:B---3--:R-:W-:Y:S01]  /*90c0*/  FFMA.FTZ R3, R76, -UR35, R9 ;  /* 0x800000234c037c23 */ /* 0x008fe20008010009 */
[C---:B------:R-:W-:Y:S01]  /*90d0*/  ISETP.LT.OR P6, PT, R36.reuse, R240, P0 ;  /* 0x000000f02400720c */ /* 0x040fe200007c1670 */
[----:B------:R-:W-:Y:S01]  /*90e0*/  IMAD.IADD R5, R241, 0x1, -R46 ;  /* 0x00000001f1057824 */ /* 0x000fe200078e0a2e */
[----:B------:R-:W-:Y:S01]  /*90f0*/  ISETP.NE.AND P0, PT, R7, RZ, PT ;  /* 0x000000ff0700720c */ /* 0x000fe20003f05270 */
[----:B------:R-:W1:Y:S01]  /*9100*/  MUFU.TANH R6, R6 ;  /* 0x0000000600067308 */ /* 0x000e620000002400 */
[----:B------:R-:W-:Y:S01]  /*9110*/  ISETP.GE.AND P2, PT, R36, R244, PT ;  /* 0x000000f42400720c */ /* 0x000fe20003f46270 */
[----:B----4-:R-:W-:-:S03]  /*9120*/  FFMA.FTZ R0, R17, -UR35, R8 ;  /* 0x8000002311007c23 */ /* 0x010fc60008010008 */
[----:B------:R-:W-:Y:S01]  /*9130*/  ISETP.LT.OR P2, PT, R36, R239, P2 ;  /* 0x000000ef2400720c */ /* 0x000fe20001741670 */
[----:B------:R-:W-:Y:S01]  /*9140*/  FMUL.FTZ R8, R247, c[0x0][0x2ec] ;  /* 0x0000bb00f7087a20 */ /* 0x000fe20000410000 */
[----:B------:R-:W-:Y:S01]  /*9150*/  FSEL R247, R3, -INF , !P0 ;  /* 0xff80000003f77808 */ /* 0x000fe20004000000 */
[----:B------:R-:W-:Y:S01]  /*9160*/  FMUL.FTZ R3, R79, c[0x0][0x2ec] ;  /* 0x0000bb004f037a20 */ /* 0x000fe20000410000 */
[----:B------:R-:W-:Y:S01]  /*9170*/  FSEL R186, R0, -INF , !P1 ;  /* 0xff80000000ba7808 */ /* 0x000fe20004800000 */
[----:B------:R-:W-:Y:S01]  /*9180*/  FMUL.FTZ R0, R130, c[0x0][0x2ec] ;  /* 0x0000bb0082007a20 */ /* 0x000fe20000410000 */
[----:B------:R2:W-:Y:S01]  /*9190*/  MUFU.TANH R12, R8 ;  /* 0x00000008000c7308 */ /* 0x0005e20000002400 */
[C---:B------:R-:W-:Y:S02]  /*91a0*/  ISETP.GE.AND P1, PT, R36.reuse, R243, PT ;  /* 0x000000f32400720c */ /* 0x040fe40003f26270 */
[C---:B------:R-:W-:Y:S02]  /*91b0*/  ISETP.GE.AND P0, PT, R36.reuse, R242, PT ;  /* 0x000000f22400720c */ /* 0x040fe40003f06270 */
[----:B------:R-:W-:Y:S01]  /*91c0*/  ISETP.LT.OR P1, PT, R36, R238, P1 ;  /* 0x000000ee2400720c */ /* 0x000fe20000f21670 */
[----:B-1----:R-:W-:Y:S01]  /*91d0*/  FFMA.FTZ R6, R20, -UR35, R6 ;  /* 0x8000002314067c23 */ /* 0x002fe20008010006 */
[----:B------:R-:W-:Y:S01]  /*91e0*/  ISETP.LT.OR P0, PT, R36, R237, P0 ;  /* 0x000000ed2400720c */ /* 0x000fe20000701670 */
[----:B------:R1:W3:Y:S01]  /*91f0*/  MUFU.TANH R7, R0 ;  /* 0x0000000000077308 */ /* 0x0002e20000002400 */
[----:B------:R-:W-:-:S02]  /*9200*/  P2R R10, PR, RZ, 0x2 ;  /* 0x00000002ff0a7803 */ /* 0x000fc40000000000 */
[----:B------:R-:W-:Y:S02]  /*9210*/  P2R R9, PR, RZ, 0x1 ;  /* 0x00000001ff097803 */ /* 0x000fe40000000000 */
[C---:B------:R-:W-:Y:S02]  /*9220*/  ISETP.GE.AND P1, PT, R37.reuse, R243, PT ;  /* 0x000000f32500720c */ /* 0x040fe40003f26270 */
[----:B------:R-:W-:Y:S01]  /*9230*/  FSEL R211, R6, -INF , !P4 ;  /* 0xff80000006d37808 */ /* 0x000fe20006000000 */
[----:B------:R4:W3:Y:S01]  /*9240*/  MUFU.TANH R11, R3 ;  /* 0x00000003000b7308 */ /* 0x0008e20000002400 */
[----:B------:R-:W-:Y:S02]  /*9250*/  ISETP.LT.OR P4, PT, R37, R238, P1 ;  /* 0x000000ee2500720c */ /* 0x000fe40000f81670 */
[----:B------:R-:W-:Y:S02]  /*9260*/  ISETP.NE.AND P1, PT, R9, RZ, PT ;  /* 0x000000ff0900720c */ /* 0x000fe40003f25270 */
[----:B--2---:R-:W-:-:S02]  /*9270*/  P2R R8, PR, RZ, 0x4 ;  /* 0x00000004ff087803 */ /* 0x004fc40000000000 */
[C---:B------:R-:W-:Y:S01]  /*9280*/  ISETP.GE.AND P0, PT, R37.reuse, R245, PT ;  /* 0x000000f52500720c */ /* 0x040fe20003f06270 */
[----:B-1----:R-:W-:Y:S01]  /*9290*/  IMAD.IADD R0, R234, 0x1, -R46 ;  /* 0x00000001ea007824 */ /* 0x002fe200078e0a2e */
[C---:B------:R-:W-:Y:S02]  /*92a0*/  ISETP.GE.AND P2, PT, R37.reuse, R244, PT ;  /* 0x000000f42500720c */ /* 0x040fe40003f46270 */
[----:B------:R-:W-:Y:S02]  /*92b0*/  ISETP.LT.OR P0, PT, R37, R240, P0 ;  /* 0x000000f02500720c */ /* 0x000fe40000701670 */
[----:B------:R-:W-:-:S05]  /*92c0*/  IABS R0, R0 ;  /* 0x0000000000007213 */ /* 0x000fca0000000000 */
[----:B----4-:R-:W-:Y:S01]  /*92d0*/  IMAD.MOV.U32 R3, RZ, RZ, R0 ;  /* 0x000000ffff037224 */ /* 0x010fe200078e0000 */
[----:B------:R-:W-:Y:S01]  /*92e0*/  IABS R0, R5 ;  /* 0x0000000500007213 */ /* 0x000fe20000000000 */
[----:B---3--:R-:W-:Y:S02]  /*92f0*/  FFMA.FTZ R5, R13, -UR35, R7 ;  /* 0x800000230d057c23 */ /* 0x008fe40008010007 */
[----:B------:R1:W-:Y:S01]  /*9300*/  I2F R85, R3 ;  /* 0x0000000300557306 */ /* 0x0003e20000201400 */
[----:B------:R-:W-:Y:S02]  /*9310*/  FFMA.FTZ R7, R78, -UR35, R11 ;  /* 0x800000234e077c23 */ /* 0x000fe4000801000b */
[----:B------:R-:W-:Y:S01]  /*9320*/  FMUL.FTZ R11, R129, c[0x0][0x2ec] ;  /* 0x0000bb00810b7a20 */ /* 0x000fe20000410000 */
[----:B------:R-:W-:Y:S01]  /*9330*/  FSEL R250, R5, -INF , !P3 ;  /* 0xff80000005fa7808 */ /* 0x000fe20005800000 */
[----:B------:R-:W-:Y:S01]  /*9340*/  IMAD.IADD R5, R234, 0x1, -R56 ;  /* 0x00000001ea057824 */ /* 0x000fe200078e0a38 */
[----:B------:R-:W-:-:S02]  /*9350*/  FSEL R204, R7, -INF , !P6 ;  /* 0xff80000007cc7808 */ /* 0x000fc40007000000 */
[----:B------:R2:W-:Y:S01]  /*9360*/  I2F R79, R0 ;  /* 0x00000000004f7306 */ /* 0x0005e20000201400 */
[----:B------:R-:W-:Y:S01]  /*9370*/  ISETP.NE.AND P6, PT, R8, RZ, PT ;  /* 0x000000ff0800720c */ /* 0x000fe20003fc5270 */
[----:B-1----:R-:W-:-:S06]  /*9380*/  FFMA.FTZ R3, R31, -UR35, R12 ;  /* 0x800000231f037c23 */ /* 0x002fcc000801000c */
[----:B------:R1:W3:Y:S01]  /*9390*/  MUFU.TANH R12, R11 ;  /* 0x0000000b000c7308 */ /* 0x0002e20000002400 */
[----:B------:R-:W-:Y:S02]  /*93a0*/  FSEL R209, R3, -INF , !P5 ;  /* 0xff80000003d17808 */ /* 0x000fe40006800000 */
[----:B------:R-:W-:Y:S01]  /*93b0*/  ISETP.LT.OR P5, PT, R37, R239, P2 ;  /* 0x000000ef2500720c */ /* 0x000fe200017a1670 */
[----:B--2---:R-:W-:Y:S01]  /*93c0*/  FMUL.FTZ R0, R181, c[0x0][0x2ec] ;  /* 0x0000bb00b5007a20 */ /* 0x004fe20000410000 */
[----:B------:R-:W-:Y:S01]  /*93d0*/  ISETP.NE.AND P2, PT, R10, RZ, PT ;  /* 0x000000ff0a00720c */ /* 0x000fe20003f45270 */
[----:B------:R-:W-:Y:S02]  /*93e0*/  IMAD.MOV.U32 R181, RZ, RZ, R64 ;  /* 0x000000ffffb57224 */ /* 0x000fe400078e0040 */
[----:B------:R2:W4:Y:S01]  /*93f0*/  MUFU.TANH R13, R0 ;  /* 0x00000000000d7308 */ /* 0x0005220000002400 */
[----:B-1----:R-:W-:Y:S01]  /*9400*/  P2R R11, PR, RZ, 0x1 ;  /* 0x00000001ff0b7803 */ /* 0x002fe20000000000 */
[----:B---3--:R-:W-:Y:S01]  /*9410*/  FFMA.FTZ R6, R18, -UR35, R12 ;  /* 0x8000002312067c23 */ /* 0x008fe2000801000c */
[----:B------:R-:W-:-:S04]  /*9420*/  ISETP.GE.AND P0, PT, R37, R242, PT ;  /* 0x000000f22500720c */ /* 0x000fc80003f06270 */
[----:B------:R-:W-:Y:S02]  /*9430*/  ISETP.LT.OR P3, PT, R37, R237, P0 ;  /* 0x000000ed2500720c */ /* 0x000fe40000761670 */
[----:B------:R-:W-:Y:S01]  /*9440*/  ISETP.GE.AND P0, PT, R38, R245, PT ;  /* 0x000000f52600720c */ /* 0x000fe20003f06270 */
[----:B--2---:R-:W-:Y:S01]  /*9450*/  IMAD.IADD R0, R235, 0x1, -R48 ;  /* 0x00000001eb007824 */ /* 0x004fe200078e0a30 */
[----:B------:R-:W-:Y:S01]  /*9460*/  FSEL R201, R6, -INF , !P2 ;  /* 0xff80000006c97808 */ /* 0x000fe20005000000 */
[----:B----4-:R-:W-:Y:S01]  /*9470*/  FFMA.FTZ R7, R21, -UR35, R13 ;  /* 0x8000002315077c23 */ /* 0x010fe2000801000d */
[----:B------:R-:W-:Y:S02]  /*9480*/  ISETP.GE.AND P2, PT, R38, R244, PT ;  /* 0x000000f42600720c */ /* 0x000fe40003f46270 */
[----:B------:R-:W-:Y:S02]  /*9490*/  IABS R0, R0 ;  /* 0x0000000000007213 */ /* 0x000fe40000000000 */
[----:B------:R-:W-:-:S02]  /*94a0*/  FSEL R197, R7, -INF , !P6 ;  /* 0xff80000007c57808 */ /* 0x000fc40007000000 */
[----:B------:R-:W-:Y:S01]  /*94b0*/  ISETP.LT.OR P6, PT, R38, R240, P0 ;  /* 0x000000f02600720c */ /* 0x000fe200007c1670 */
[----:B------:R-:W-:Y:S01]  /*94c0*/  IMAD.MOV.U32 R3, RZ, RZ, R0 ;  /* 0x000000ffff037224 */ /* 0x000fe200078e0000 */
[----:B------:R-:W-:Y:S01]  /*94d0*/  ISETP.NE.AND P0, PT, R11, RZ, PT ;  /* 0x000000ff0b00720c */ /* 0x000fe20003f05270 */
[----:B------:R-:W-:Y:S01]  /*94e0*/  IMAD.IADD R0, R234, 0x1, -R48 ;  /* 0x00000001ea007824 */ /* 0x000fe200078e0a30 */
[----:B------:R-:W-:Y:S01]  /*94f0*/  ISETP.LT.OR P2, PT, R38, R239, P2 ;  /* 0x000000ef2600720c */ /* 0x000fe20001741670 */
[----:B------:R1:W-:Y:S03]  /*9500*/  I2F R64, R3 ;  /* 0x0000000300407306 */ /* 0x0003e60000201400 */
[----:B------:R-:W-:-:S05]  /*9510*/  IABS R0, R0 ;  /* 0x0000000000007213 */ /* 0x000fca0000000000 */
[----:B------:R2:W-:Y:S01]  /*9520*/  I2F R75, R0 ;  /* 0x00000000004b7306 */ /* 0x0005e20000201400 */
[----:B------:R-:W-:-:S03]  /*9530*/  IMAD.MOV.U32 R142, RZ, RZ, R137 ;  /* 0x000000ffff8e7224 */ /* 0x000fc600078e0089 */
[----:B------:R-:W-:Y:S01]  /*9540*/  @P2 LOP3.LUT R231, R231, 0x1, RZ, 0xfc, !PT ;  /* 0x00000001e7e72812 */ /* 0x000fe200078efcff */
[----:B-1----:R-:W-:-:S03]  /*9550*/  FMUL.FTZ R3, R84, c[0x0][0x2ec] ;  /* 0x0000bb0054037a20 */ /* 0x002fc60000410000 */
[----:B------:R-:W-:Y:S01]  /*9560*/  LOP3.LUT R231, R231, 0xfffffff7, RZ, 0xc0, !PT ;  /* 0xfffffff7e7e77812 */ /* 0x000fe200078ec0ff */
[----:B------:R-:W-:Y:S01]  /*9570*/  MUFU.TANH R8, R3 ;  /* 0x0000000300087308 */ /* 0x000fe20000002400 */
[----:B--2---:R-:W-:-:S07]  /*9580*/  FMUL.FTZ R0, R131, c[0x0][0x2ec] ;  /* 0x0000bb0083007a20 */ /* 0x004fce0000410000 */
[----:B------:R1:W2:Y:S02]  /*9590*/  MUFU.TANH R9, R0 ;  /* 0x0000000000097308 */ /* 0x0002a40000002400 */
[----:B-1----:R-:W-:-:S05]  /*95a0*/  IMAD.IADD R0, R241, 0x1, -R48 ;  /* 0x00000001f1007824 */ /* 0x002fca00078e0a30 */
[----:B------:R-:W-:-:S05]  /*95b0*/  IABS R0, R0 ;  /* 0x0000000000007213 */ /* 0x000fca0000000000 */
[----:B------:R-:W-:Y:S02]  /*95c0*/  IMAD.MOV.U32 R3, RZ, RZ, R0 ;  /* 0x000000ffff037224 */ /* 0x000fe400078e0000 */
[----:B------:R-:W-:Y:S02]  /*95d0*/  IMAD.IADD R0, R235, 0x1, -R56 ;  /* 0x00000001eb007824 */ /* 0x000fe400078e0a38 */
[----:B------:R1:W-:Y:S03]  /*95e0*/  I2F R47, R3 ;  /* 0x00000003002f7306 */ /* 0x0003e60000201400 */
[----:B------:R-:W-:-:S05]  /*95f0*/  IABS R0, R0 ;  /* 0x0000000000007213 */ /* 0x000fca0000000000 */
[----:B-1----:R-:W-:Y:S01]  /*9600*/  IMAD.MOV.U32 R3, RZ, RZ, R0 ;  /* 0x000000ffff037224 */ /* 0x002fe200078e0000 */
[----:B------:R-:W-:Y:S01]  /*9610*/  IABS R0, R5 ;  /* 0x0000000500007213 */ /* 0x000fe20000000000 */
[----:B--2---:R-:W-:Y:S02]  /*9620*/  FFMA.FTZ R5, R22, -UR35, R9 ;  /* 0x8000002316057c23 */ /* 0x004fe40008010009 */
[----:B------:R1:W-:Y:S08]  /*9630*/  I2F R84, R3 ;  /* 0x0000000300547306 */ /* 0x0003f00000201400 */
[----:B------:R2:W-:Y:S01]  /*9640*/  I2F R78, R0 ;  /* 0x00000000004e7306 */ /* 0x0005e20000201400 */
[----:B-1----:R-:W-:-:S05]  /*9650*/  FFMA.FTZ R3, R160, -UR35, R8 ;  /* 0x80000023a0037c23 */ /* 0x002fca0008010008 */
[----:B------:R-:W-:Y:S01]  /*9660*/  FSEL R195, R3, -INF , !P0 ;  /* 0xff80000003c37808 */ /* 0x000fe20004000000 */
[----:B------:R-:W-:Y:S01]  /*9670*/  FMUL.FTZ R3, R59, c[0x0][0x2ec] ;  /* 0x0000bb003b037a20 */ /* 0x000fe20000410000 */
[----:B------:R-:W-:Y:S01]  /*9680*/  ISETP.GE.AND P0, PT, R38, R242, PT ;  /* 0x000000f22600720c */ /* 0x000fe20003f06270 */
[----:B--2---:R-:W-:Y:S01]  /*9690*/  FMUL.FTZ R0, R232, c[0x0][0x2ec] ;  /* 0x0000bb00e8007a20 */ /* 0x004fe20000410000 */
[----:B------:R-:W-:Y:S01]  /*96a0*/  FSEL R232, R5, -INF , !P1 ;  /* 0xff80000005e87808 */ /* 0x000fe20004800000 */
[----:B------:R-:W-:Y:S01]  /*96b0*/  IMAD.IADD R5, R235, 0x1, -R57 ;  /* 0x00000001eb057824 */ /* 0x000fe200078e0a39 */
[----:B------:R-:W1:Y:S01]  /*96c0*/  MUFU.TANH R7, R3 ;  /* 0x0000000300077308 */ /* 0x000e620000002400 */
[C---:B------:R-:W-:Y:S02]  /*96d0*/  ISETP.GE.AND P1, PT, R38.reuse, R243, PT ;  /* 0x000000f32600720c */ /* 0x040fe40003f26270 */
[C---:B------:R-:W-:Y:S02]  /*96e0*/  ISETP.LT.OR P0, PT, R38.reuse, R237, P0 ;  /* 0x000000ed2600720c */ /* 0x040fe40000701670 */
[----:B------:R-:W-:-:S03]  /*96f0*/  ISETP.LT.OR P1, PT, R38, R238, P1 ;  /* 0x000000ee2600720c */ /* 0x000fc60000f21670 */
[----:B------:R2:W3:Y:S01]  /*9700*/  MUFU.TANH R8, R0 ;  /* 0x0000000000087308 */ /* 0x0004e20000002400 */
[----:B-1----:R-:W-:Y:S02]  /*9710*/  FFMA.FTZ R12, R24, -UR35, R7 ;  /* 0x80000023180c7c23 */ /* 0x002fe40008010007 */
[----:B------:R-:W-:-:S07]  /*9720*/  IMAD.MOV.U32 R137, RZ, RZ, R222 ;  /* 0x000000ffff897224 */ /* 0x000fce00078e00de */
[----:B------:R-:W-:-:S04]  /*9730*/  @P1 LOP3.LUT R231, R231, 0x8, RZ, 0xfc, !PT ;  /* 0x00000008e7e71812 */ /* 0x000fc800078efcff */
[----:B------:R-:W-:Y:S01]  /*9740*/  LOP3.LUT R231, R231, 0xfffffffb, RZ, 0xc0, !PT ;  /* 0xfffffffbe7e77812 */ /* 0x000fe200078ec0ff */
[----:B--2---:R-:W-:Y:S02]  /*9750*/  FMUL.FTZ R0, R153, c[0x0][0x2ec] ;  /* 0x0000bb0099007a20 */ /* 0x004fe40000410000 */
[----:B------:R-:W-:Y:S01]  /*9760*/  IMAD.MOV.U32 R153, RZ, RZ, R51 ;  /* 0x000000ffff997224 */ /* 0x000fe200078e0033 */
[----:B------:R-:W-:Y:S01]  /*9770*/  @P0 LOP3.LUT R231, R231, 0x4, RZ, 0xfc, !PT ;  /* 0x00000004e7e70812 */ /* 0x000fe200078efcff */
[----:B------:R1:W2:Y:S01]  /*9780*/  MUFU.TANH R6, R0 ;  /* 0x0000000000067308 */ /* 0x0002a20000002400 */
[----:B---3--:R-:W-:Y:S02]  /*9790*/  FFMA.FTZ R15, R33, -UR35, R8 ;  /* 0x80000023210f7c23 */ /* 0x008fe40008010008 */
[----:B-1----:R-:W-:Y:S02]  /*97a0*/  IMAD.IADD R0, R241, 0x1, -R56 ;  /* 0x00000001f1007824 */ /* 0x002fe400078e0a38 */
[----:B--2---:R-:W-:-:S03]  /*97b0*/  FFMA.FTZ R14, R23, -UR35, R6 ;  /* 0x80000023170e7c23 */ /* 0x004fc60008010006 */
[----:B------:R-:W-:-:S05]  /*97c0*/  IABS R0, R0 ;  /* 0x0000000000007213 */ /* 0x000fca0000000000 */
[----:B------:R-:W-:Y:S01]  /*97d0*/  IMAD.MOV.U32 R3, RZ, RZ, R0 ;  /* 0x000000ffff037224 */ /* 0x000fe200078e0000 */
[----:B------:R-:W-:Y:S01]  /*97e0*/  IABS R0, R5 ;  /* 0x0000000500007213 */ /* 0x000fe20000000000 */
[--C-:B------:R-:W-:Y:S02]  /*97f0*/  IMAD.IADD R5, R234, 0x1, -R57.reuse ;  /* 0x00000001ea057824 */ /* 0x100fe400078e0a39 */
        /* <DEDUP_REMOVED lines=13> */
[----:B-1----:R-:W-:Y:S02]  /*98d0*/  IMAD.MOV.U32 R3, RZ, RZ, R0 ;  /* 0x000000ffff037224 */ /* 0x002fe400078e0000 */
[----:B------:R-:W-:-:S04]  /*98e0*/  IMAD.IADD R0, R234, 0x1, -R65 ;  /* 0x00000001ea007824 */ /* 0x000fc800078e0a41 */
[----:B------:R1:W-:Y:S01]  /*98f0*/  I2F R39, R3 ;  /* 0x0000000300277306 */ /* 0x0003e20000201400 */
[----:B------:R-:W-:-:S05]  /*9900*/  IABS R0, R0 ;  /* 0x0000000000007213 */ /* 0x000fca0000000000 */
[----:B-1----:R-:W-:Y:S01]  /*9910*/  IMAD.MOV.U32 R3, RZ, RZ, R0 ;  /* 0x000000ffff037224 */ /* 0x002fe200078e0000 */
[----:B------:R-:W-:Y:S01]  /*9920*/  IABS R0, R5 ;  /* 0x0000000500007213 */ /* 0x000fe20000000000 */
[--C-:B------:R-:W-:Y:S02]  /*9930*/  IMAD.IADD R5, R234, 0x1, -R67.reuse ;  /* 0x00000001ea057824 */ /* 0x100fe400078e0a43 */
[----:B------:R1:W-:Y:S02]  /*9940*/  I2F R49, R3 ;  /* 0x0000000300317306 */ /* 0x0003e40000201400 */
[----:B-1----:R-:W-:Y:S02]  /*9950*/  IMAD.MOV.U32 R3, RZ, RZ, R0 ;  /* 0x000000ffff037224 */ /* 0x002fe400078e0000 */
[----:B------:R-:W-:-:S04]  /*9960*/  IMAD.IADD R0, R235, 0x1, -R67 ;  /* 0x00000001eb007824 */ /* 0x000fc800078e0a43 */
[----:B------:R1:W-:Y:S01]  /*9970*/  I2F R41, R3 ;  /* 0x0000000300297306 */ /* 0x0003e20000201400 */
[----:B------:R-:W-:-:S05]  /*9980*/  IABS R0, R0 ;  /* 0x0000000000007213 */ /* 0x000fca0000000000 */
[----:B-1----:R-:W-:Y:S01]  /*9990*/  IMAD.MOV.U32 R3, RZ, RZ, R0 ;  /* 0x000000ffff037224 */ /* 0x002fe200078e0000 */
[----:B------:R-:W-:Y:S01]  /*99a0*/  IABS R0, R5 ;  /* 0x0000000500007213 */ /* 0x000fe20000000000 */
[----:B------:R-:W-:Y:S02]  /*99b0*/  IMAD.IADD R5, R235, 0x1, -R73 ;  /* 0x00000001eb057824 */ /* 0x000fe400078e0a49 */
        /* <DEDUP_REMOVED lines=38> */
[----:B------:R-:W-:-:S03]  /*9c20*/  IABS R0, R5 ;  /* 0x0000000500007213 */ /* 0x000fc60000000000 */
[----:B------:R-:W-:Y:S08]  /*9c30*/  I2F R50, R3 ;  /* 0x0000000300327306 */ /* 0x000ff00000201400 */
[----:B------:R1:W-:Y:S02]  /*9c40*/  I2F R43, R0 ;  /* 0x00000000002b7306 */ /* 0x0003e40000201400 */
[----:B-1----:R-:W-:-:S02]  /*9c50*/  FMUL.FTZ R0, R150, c[0x0][0x2ec] ;  /* 0x0000bb0096007a20 */ /* 0x002fc40000410000 */
[----:B------:R-:W-:-:S04]  /*9c60*/  IMAD.MOV.U32 R150, RZ, RZ, R16 ;  /* 0x000000ffff967224 */ /* 0x000fc800078e0010 */
[----:B------:R1:W2:Y:S01]  /*9c70*/  MUFU.TANH R5, R0 ;  /* 0x0000000000057308 */ /* 0x0002a20000002400 */
[----:B------:R-:W-:Y:S02]  /*9c80*/  IMAD.MOV.U32 R16, RZ, RZ, R159 ;  /* 0x000000ffff107224 */ /* 0x000fe400078e009f */
[----:B------:R-:W-:Y:S02]  /*9c90*/  IMAD.MOV.U32 R159, RZ, RZ, R158 ;  /* 0x000000ffff9f7224 */ /* 0x000fe400078e009e */
[----:B------:R-:W-:Y:S02]  /*9ca0*/  IMAD.MOV.U32 R158, RZ, RZ, R181 ;  /* 0x000000ffff9e7224 */ /* 0x000fe400078e00b5 */
[----:B------:R-:W-:Y:S02]  /*9cb0*/  IMAD.MOV.U32 R181, RZ, RZ, R125 ;  /* 0x000000ffffb57224 */ /* 0x000fe400078e007d */
[----:B-1----:R-:W-:Y:S02]  /*9cc0*/  FMUL.FTZ R0, R148, c[0x0][0x2ec] ;  /* 0x0000bb0094007a20 */ /* 0x002fe40000410000 */
[----:B------:R-:W-:-:S02]  /*9cd0*/  IMAD.MOV.U32 R148, RZ, RZ, R185 ;  /* 0x000000ffff947224 */ /* 0x000fc400078e00b9 */
[----:B------:R-:W-:Y:S02]  /*9ce0*/  IMAD.MOV.U32 R185, RZ, RZ, R157 ;  /* 0x000000ffffb97224 */ /* 0x000fe400078e009d */
[----:B------:R-:W-:Y:S02]  /*9cf0*/  IMAD.MOV.U32 R157, RZ, RZ, R156 ;  /* 0x000000ffff9d7224 */ /* 0x000fe400078e009c */
[----:B------:R-:W-:Y:S02]  /*9d00*/  IMAD.MOV.U32 R156, RZ, RZ, R155 ;  /* 0x000000ffff9c7224 */ /* 0x000fe400078e009b */
[----:B------:R-:W-:Y:S01]  /*9d10*/  IMAD.MOV.U32 R155, RZ, RZ, R121 ;  /* 0x000000ffff9b7224 */ /* 0x000fe200078e0079 */
[----:B------:R1:W3:Y:S01]  /*9d20*/  MUFU.TANH R6, R0 ;  /* 0x0000000000067308 */ /* 0x0002e20000002400 */
[----:B------:R-:W-:Y:S02]  /*9d30*/  IMAD.MOV.U32 R121, RZ, RZ, R144 ;  /* 0x000000ffff797224 */ /* 0x000fe400078e0090 */
[----:B------:R-:W-:-:S02]  /*9d40*/  IMAD.MOV.U32 R144, RZ, RZ, R179 ;  /* 0x000000ffff907224 */ /* 0x000fc400078e00b3 */
[----:B------:R-:W4:Y:S01]  /*9d50*/  LDL.LU R179, [R1+0xa4] ;  /* 0x0000a40001b37983 */ /* 0x000f220000300800 */
[----:B------:R-:W-:Y:S02]  /*9d60*/  IMAD.MOV.U32 R28, RZ, RZ, R159 ;  /* 0x000000ffff1c7224 */ /* 0x000fe400078e009f */
[----:B------:R-:W-:Y:S01]  /*9d70*/  IMAD.MOV.U32 R159, RZ, RZ, R181 ;  /* 0x000000ffff9f7224 */ /* 0x000fe200078e00b5 */
[----:B------:R-:W2:Y:S01]  /*9d80*/  LDL.LU R125, [R1+0xa8] ;  /* 0x0000a800017d7983 */ /* 0x000ea20000300800 */
[----:B------:R-:W-:Y:S02]  /*9d90*/  IMAD.MOV.U32 R26, RZ, RZ, R16 ;  /* 0x000000ffff1a7224 */ /* 0x000fe400078e0010 */
[----:B------:R-:W-:Y:S01]  /*9da0*/  IMAD.MOV.U32 R16, RZ, RZ, R185 ;  /* 0x000000ffff107224 */ /* 0x000fe200078e00b9 */
[----:B------:R-:W2:Y:S01]  /*9db0*/  LDL.LU R181, [R1+0xc0] ;  /* 0x0000c00001b57983 */ /* 0x000ea20000300800 */
[----:B------:R-:W-:Y:S02]  /*9dc0*/  IMAD.MOV.U32 R185, RZ, RZ, R156 ;  /* 0x000000ffffb97224 */ /* 0x000fe400078e009c */
[----:B-1----:R-:W-:-:S02]  /*9dd0*/  FMUL.FTZ R0, R150, c[0x0][0x2ec] ;  /* 0x0000bb0096007a20 */ /* 0x002fc40000410000 */
[----:B------:R-:W-:Y:S02]  /*9de0*/  IMAD.MOV.U32 R150, RZ, RZ, R157 ;  /* 0x000000ffff967224 */ /* 0x000fe400078e009d */
[----:B------:R-:W-:Y:S01]  /*9df0*/  IMAD.MOV.U32 R157, RZ, RZ, R155 ;  /* 0x000000ffff9d7224 */ /* 0x000fe200078e009b */
[----:B------:R1:W-:Y:S01]  /*9e00*/  MUFU.TANH R8, R0 ;  /* 0x0000000000087308 */ /* 0x0003e20000002400 */
[----:B------:R-:W2:Y:S01]  /*9e10*/  LDL.LU R155, [R1+0xc4] ;  /* 0x0000c400019b7983 */ /* 0x000ea20000300800 */
[----:B------:R-:W-:Y:S02]  /*9e20*/  IMAD.MOV.U32 R156, RZ, RZ, R154 ;  /* 0x000000ffff9c7224 */ /* 0x000fe400078e009a */
[----:B-1----:R-:W-:Y:S02]  /*9e30*/  FMUL.FTZ R0, R148, c[0x0][0x2ec] ;  /* 0x0000bb0094007a20 */ /* 0x002fe40000410000 */
[----:B------:R-:W-:Y:S02]  /*9e40*/  IMAD.MOV.U32 R148, RZ, RZ, R158 ;  /* 0x000000ffff947224 */ /* 0x000fe400078e009e */
[----:B------:R1:W-:Y:S01]  /*9e50*/  MUFU.TANH R7, R0 ;  /* 0x0000000000077308 */ /* 0x0003e20000002400 */
[----:B------:R-:W-:-:S02]  /*9e60*/  IMAD.MOV.U32 R154, RZ, RZ, R219 ;  /* 0x000000ffff9a7224 */ /* 0x000fc400078e00db */
[----:B------:R-:W-:Y:S02]  /*9e70*/  IMAD.MOV.U32 R158, RZ, RZ, R153 ;  /* 0x000000ffff9e7224 */ /* 0x000fe400078e0099 */
[----:B-1----:R-:W-:-:S04]  /*9e80*/  FMUL.FTZ R0, R26, c[0x0][0x2ec] ;  /* 0x0000bb001a007a20 */ /* 0x002fc80000410000 */
[----:B------:R1:W1:Y:S01]  /*9e90*/  MUFU.TANH R9, R0 ;  /* 0x0000000000097308 */ /* 0x0002620000002400 */
[----:B------:R-:W-:Y:S02]  /*9ea0*/  IMAD.MOV.U32 R153, RZ, RZ, R223 ;  /* 0x000000ffff997224 */ /* 0x000fe400078e00df */
[----:B------:R-:W3:Y:S01]  /*9eb0*/  LDL.LU R223, [R1+0x118] ;  /* 0x0001180001df7983 */ /* 0x000ee20000300800 */
[----:B------:R-:W-:Y:S02]  /*9ec0*/  IMAD.MOV.U32 R149, RZ, RZ, R148 ;  /* 0x000000ffff957224 */ /* 0x000fe400078e0094 */
[----:B-1----:R-:W-:Y:S01]  /*9ed0*/  FMUL.FTZ R0, R16, c[0x0][0x2ec] ;  /* 0x0000bb0010007a20 */ /* 0x002fe20000410000 */
[----:B------:R-:W3:Y:S03]  /*9ee0*/  LDL.LU R219, [R1+0x114] ;  /* 0x0001140001db7983 */ /* 0x000ee60000300800 */
[----:B------:R1:W-:Y:S01]  /*9ef0*/  MUFU.TANH R16, R0 ;  /* 0x0000000000107308 */ /* 0x0003e20000002400 */
[----:B------:R-:W-:-:S02]  /*9f00*/  IMAD.MOV.U32 R26, RZ, RZ, R185 ;  /* 0x000000ffff1a7224 */ /* 0x000fc400078e00b9 */
[----:B------:R-:W-:Y:S02]  /*9f10*/  IMAD.MOV.U32 R148, RZ, RZ, R152 ;  /* 0x000000ffff947224 */ /* 0x000fe400078e0098 */
[----:B------:R-:W-:Y:S02]  /*9f20*/  IMAD.MOV.U32 R185, RZ, RZ, R126 ;  /* 0x000000ffffb97224 */ /* 0x000fe400078e007e */
[----:B------:R-:W-:Y:S02]  /*9f30*/  IMAD.MOV.U32 R152, RZ, RZ, R178 ;  /* 0x000000ffff987224 */ /* 0x000fe400078e00b2 */
[----:B-1----:R-:W-:Y:S02]  /*9f40*/  FMUL.FTZ R0, R28, c[0x0][0x2ec] ;  /* 0x0000bb001c007a20 */ /* 0x002fe40000410000 */
[----:B------:R-:W-:Y:S02]  /*9f50*/  IMAD.MOV.U32 R28, RZ, RZ, R159 ;  /* 0x000000ffff1c7224 */ /* 0x000fe400078e009f */
[----:B------:R1:W-:Y:S01]  /*9f60*/  MUFU.TANH R11, R0 ;  /* 0x00000000000b7308 */ /* 0x0003e20000002400 */
[----:B------:R-:W-:-:S02]  /*9f70*/  IMAD.MOV.U32 R159, RZ, RZ, R154 ;  /* 0x000000ffff9f7224 */ /* 0x000fc400078e009a */
[----:B------:R-:W-:Y:S02]  /*9f80*/  IMAD.MOV.U32 R154, RZ, RZ, R145 ;  /* 0x000000ffff9a7224 */ /* 0x000fe400078e0091 */
[----:B------:R-:W3:Y:S01]  /*9f90*/  LDL.LU R145, [R1+0xc8] ;  /* 0x0000c80001917983 */ /* 0x000ee20000300800 */
[----:B------:R-:W-:-:S03]  /*9fa0*/  IMAD.MOV.U32 R178, RZ, RZ, R4 ;  /* 0x000000ffffb27224 */ /* 0x000fc600078e0004 */
[----:B------:R-:W3:Y:S01]  /*9fb0*/  LDL.LU R126, [R1+0xd0] ;  /* 0x0000d000017e7983 */ /* 0x000ee20000300800 */
[----:B-1----:R-:W-:Y:S02]  /*9fc0*/  FMUL.FTZ R0, R150, c[0x0][0x2ec] ;  /* 0x0000bb0096007a20 */ /* 0x002fe40000410000 */
[----:B------:R-:W-:Y:S02]  /*9fd0*/  IMAD.MOV.U32 R150, RZ, RZ, R157 ;  /* 0x000000ffff967224 */ /* 0x000fe400078e009d */
[----:B--2---:R-:W-:Y:S02]  /*9fe0*/  IMAD.MOV.U32 R157, RZ, RZ, R155 ;  /* 0x000000ffff9d7224 */ /* 0x004fe400078e009b */
[----:B------:R-:W-:Y:S02]  /*9ff0*/  IMAD.MOV.U32 R155, RZ, RZ, R153 ;  /* 0x000000ffff9b7224 */ /* 0x000fe400078e0099 */
[----:B------:R-:W-:Y:S02]  /*a000*/  IMAD.MOV.U32 R153, RZ, RZ, R124 ;  /* 0x000000ffff997224 */ /* 0x000fe400078e007c */
[----:B------:R-:W2:Y:S04]  /*a010*/  LDL.LU R124, [R1+0xd4] ;  /* 0x0000d400017c7983 */ /* 0x000ea80000300800 */
[----:B------:R-:W2:Y:S01]  /*a020*/  LDL.LU R4, [R1+0x110] ;  /* 0x0001100001047983 */ /* 0x000ea20000300800 */
        /* <DEDUP_REMOVED lines=10> */
[----:B------:R1:W1:Y:S01]  /*a0d0*/  MUFU.TANH R20, R0 ;  /* 0x0000000000147308 */ /* 0x0002620000002400 */
[----:B------:R-:W-:Y:S02]  /*a0e0*/  IMAD.MOV.U32 R140, RZ, RZ, R178 ;  /* 0x000000ffff8c7224 */ /* 0x000fe400078e00b2 */
[----:B-1----:R-:W-:-:S05]  /*a0f0*/  FMUL.FTZ R0, R165, c[0x0][0x2ec] ;  /* 0x0000bb00a5007a20 */ /* 0x002fca0000410000 */
[----:B------:R1:W-:Y:S01]  /*a100*/  MUFU.TANH R28, R0 ;  /* 0x00000000001c7308 */ /* 0x0003e20000002400 */
[----:B------:R-:W-:Y:S02]  /*a110*/  FMUL.FTZ R3, R167, c[0x0][0x2ec] ;  /* 0x0000bb00a7037a20 */ /* 0x000fe40000410000 */
[----:B------:R-:W-:Y:S02]  /*a120*/  IMAD.MOV.U32 R150, RZ, RZ, R148 ;  /* 0x000000ffff967224 */ /* 0x000fe400078e0094 */
[----:B------:R-:W-:Y:S02]  /*a130*/  IMAD.MOV.U32 R148, RZ, RZ, R127 ;  /* 0x000000ffff947224 */ /* 0x000fe400078e007f */
[----:B-1----:R-:W-:-:S04]  /*a140*/  FMUL.FTZ R0, R166, c[0x0][0x2ec] ;  /* 0x0000bb00a6007a20 */ /* 0x002fc80000410000 */
[----:B------:R1:W1:Y:S01]  /*a150*/  MUFU.TANH R22, R0 ;  /* 0x0000000000167308 */ /* 0x0002620000002400 */
[----:B------:R-:W-:Y:S02]  /*a160*/  IMAD.MOV.U32 R127, RZ, RZ, R176 ;  /* 0x000000ffff7f7224 */ /* 0x000fe400078e00b0 */
[----:B---3--:R-:W-:Y:S02]  /*a170*/  IMAD.MOV.U32 R178, RZ, RZ, R219 ;  /* 0x000000ffffb27224 */ /* 0x008fe400078e00db */
[----:B------:R-:W-:Y:S02]  /*a180*/  IMAD.MOV.U32 R224, RZ, RZ, R127 ;  /* 0x000000ffffe07224 */ /* 0x000fe400078e007f */
[----:B-1----:R-:W-:-:S05]  /*a190*/  FFMA.FTZ R0, R161, -UR35, R5 ;  /* 0x80000023a1007c23 */ /* 0x002fca0008010005 */
[----:B------:R-:W-:Y:S01]  /*a1a0*/  FSEL R167, R0, -INF , !P6 ;  /* 0xff80000000a77808 */ /* 0x000fe20007000000 */
[----:B------:R-:W-:Y:S02]  /*a1b0*/  FMUL.FTZ R0, R140, c[0x0][0x2ec] ;  /* 0x0000bb008c007a20 */ /* 0x000fe40000410000 */
[----:B------:R-:W-:Y:S02]  /*a1c0*/  IMAD.MOV.U32 R127, RZ, RZ, R125 ;  /* 0x000000ffff7f7224 */ /* 0x000fe400078e007d */
[----:B------:R1:W-:Y:S01]  /*a1d0*/  MUFU.TANH R30, R0 ;  /* 0x00000000001e7308 */ /* 0x0003e20000002400 */
[----:B------:R-:W-:Y:S02]  /*a1e0*/  IMAD.MOV.U32 R125, RZ, RZ, R218 ;  /* 0x000000ffff7d7224 */ /* 0x000fe400078e00da */
[----:B-1----:R-:W-:Y:S02]  /*a1f0*/  FMUL.FTZ R0, R151, c[0x0][0x2ec] ;  /* 0x0000bb0097007a20 */ /* 0x002fe40000410000 */
[----:B------:R-:W-:-:S02]  /*a200*/  IMAD.MOV.U32 R151, RZ, RZ, R156 ;  /* 0x000000ffff977224 */ /* 0x000fc400078e009c */
[----:B------:R-:W-:Y:S02]  /*a210*/  IMAD.MOV.U32 R156, RZ, RZ, R144 ;  /* 0x000000ffff9c7224 */ /* 0x000fe400078e0090 */
[----:B------:R-:W-:Y:S01]  /*a220*/  IMAD.MOV.U32 R144, RZ, RZ, R246 ;  /* 0x000000ffff907224 */ /* 0x000fe200078e00f6 */
[----:B------:R-:W-:-:S04]  /*a230*/  ISETP.GE.AND P0, PT, R70, R245, PT ;  /* 0x000000f54600720c */ /* 0x000fc80003f06270 */
[----:B------:R-:W-:Y:S02]  /*a240*/  ISETP.LT.OR P0, PT, R70, R240, P0 ;  /* 0x000000f04600720c */ /* 0x000fe40000701670 */
[----:B------:R-:W-:Y:S01]  /*a250*/  LOP3.LUT R231, R231, 0xfffffffd, RZ, 0xc0, !PT ;  /* 0xfffffffde7e77812 */ /* 0x000fe200078ec0ff */
[----:B--2---:R-:W-:Y:S02]  /*a260*/  IMAD.MOV.U32 R176, RZ, RZ, R4 ;  /* 0x000000ffffb07224 */ /* 0x004fe400078e0004 */
[----:B------:R1:W5:Y:S04]  /*a270*/  LDL.LU R4, [R1+0x10c] ;  /* 0x00010c0001047983 */ /* 0x0003680000300800 */
[----:B------:R1:W5:Y:S04]  /*a280*/  LDL.LU R219, [R1+0x108] ;  /* 0x0001080001db7983 */ /* 0x0003680000300800 */
[----:B------:R1:W5:Y:S04]  /*a290*/  LDL.LU R212, [R1+0x104] ;  /* 0x0001040001d47983 */ /* 0x0003680000300800 */
[----:B------:R1:W5:Y:S04]  /*a2a0*/  LDL.LU R222, [R1+0x100] ;  /* 0x0001000001de7983 */ /* 0x0003680000300800 */
[----:B------:R1:W5:Y:S04]  /*a2b0*/  LDL.LU R218, [R1+0xfc] ;  /* 0x0000fc0001da7983 */ /* 0x0003680000300800 */
[----:B------:R1:W5:Y:S01]  /*a2c0*/  LDL.LU R246, [R1+0xf8] ;  /* 0x0000f80001f67983 */ /* 0x0003620000300800 */
[----:B------:R-:W-:-:S02]  /*a2d0*/  @P0 LOP3.LUT R231, R231, 0x2, RZ, 0xfc, !PT ;  /* 0x00000002e7e70812 */ /* 0x000fc400078efcff */
[----:B------:R-:W-:Y:S01]  /*a2e0*/  ISETP.GE.AND P0, PT, R70, R242, PT ;  /* 0x000000f24600720c */ /* 0x000fe20003f06270 */
[----:B------:R-:W-:Y:S01]  /*a2f0*/  IMAD.MOV.U32 R26, RZ, RZ, R185 ;  /* 0x000000ffff1a7224 */ /* 0x000fe200078e00b9 */
[----:B------:R-:W-:Y:S01]  /*a300*/  FSEL R185, R12, -INF , !P3 ;  /* 0xff8000000cb97808 */ /* 0x000fe20005800000 */
[----:B------:R-:W-:Y:S01]  /*a310*/  FFMA.FTZ R5, R93, -UR35, R6 ;  /* 0x800000235d057c23 */ /* 0x000fe20008010006 */
[C---:B------:R-:W-:Y:S01]  /*a320*/  ISETP.GE.AND P1, PT, R70.reuse, R243, PT ;  /* 0x000000f34600720c */ /* 0x040fe20003f26270 */
[----:B------:R2:W-:Y:S01]  /*a330*/  MUFU.TANH R29, R3 ;  /* 0x00000003001d7308 */ /* 0x0005e20000002400 */
[----:B------:R-:W-:Y:S02]  /*a340*/  LOP3.LUT P6, RZ, R231, 0x1, RZ, 0xc0, !PT ;  /* 0x00000001e7ff7812 */ /* 0x000fe400078cc0ff */
[C---:B------:R-:W-:Y:S01]  /*a350*/  ISETP.LT.OR P3, PT, R70.reuse, R237, P0 ;  /* 0x000000ed4600720c */ /* 0x040fe20000761670 */
[----:B------:R-:W-:Y:S01]  /*a360*/  IMAD.MOV.U32 R149, RZ, RZ, R168 ;  /* 0x000000ffff957224 */ /* 0x000fe200078e00a8 */
[----:B------:R-:W-:Y:S01]  /*a370*/  ISETP.GE.AND P0, PT, R71, R245, PT ;  /* 0x000000f54700720c */ /* 0x000fe20003f06270 */
[----:B------:R-:W-:Y:S01]  /*a380*/  IMAD.MOV.U32 R32, RZ, RZ, R148 ;  /* 0x000000ffff207224 */ /* 0x000fe200078e0094 */
[----:B------:R-:W-:Y:S01]  /*a390*/  ISETP.GE.AND P2, PT, R70, R244, PT ;  /* 0x000000f44600720c */ /* 0x000fe20003f46270 */
[----:B------:R3:W1:Y:S01]  /*a3a0*/  MUFU.TANH R19, R0 ;  /* 0x0000000000137308 */ /* 0x0006620000002400 */
[----:B------:R-:W-:Y:S01]  /*a3b0*/  IMAD.MOV.U32 R140, RZ, RZ, R150 ;  /* 0x000000ffff8c7224 */ /* 0x000fe200078e0096 */
[----:B------:R-:W-:Y:S01]  /*a3c0*/  FSEL R148, R5, -INF , !P6 ;  /* 0xff80000005947808 */ /* 0x000fe20007000000 */
[----:B------:R-:W-:Y:S01]  /*a3d0*/  IMAD.MOV.U32 R150, RZ, RZ, R159 ;  /* 0x000000ffff967224 */ /* 0x000fe200078e009f */
[----:B------:R-:W-:Y:S01]  /*a3e0*/  ISETP.LT.OR P6, PT, R71, R240, P0 ;  /* 0x000000f04700720c */ /* 0x000fe200007c1670 */
[----:B--2---:R-:W-:Y:S01]  /*a3f0*/  FMUL.FTZ R3, R174, c[0x0][0x2ec] ;  /* 0x0000bb00ae037a20 */ /* 0x004fe20000410000 */
[----:B------:R-:W-:-:S02]  /*a400*/  FSEL R174, R14, -INF , !P4 ;  /* 0xff8000000eae7808 */ /* 0x000fc40006000000 */
[----:B------:R-:W-:Y:S01]  /*a410*/  ISETP.LT.OR P4, PT, R70, R238, P1 ;  /* 0x000000ee4600720c */ /* 0x000fe20000f81670 */
[----:B------:R-:W-:Y:S01]  /*a420*/  FFMA.FTZ R6, R162, -UR35, R9 ;  /* 0x80000023a2067c23 */ /* 0x000fe20008010009 */
[----:B------:R-:W-:Y:S01]  /*a430*/  LOP3.LUT P1, RZ, R231, 0x4, RZ, 0xc0, !PT ;  /* 0x00000004e7ff7812 */ /* 0x000fe2000782c0ff */
[----:B---3--:R-:W-:Y:S01]  /*a440*/  FFMA.FTZ R0, R25, -UR35, R7 ;  /* 0x8000002319007c23 */ /* 0x008fe20008010007 */
[----:B------:R-:W-:Y:S01]  /*a450*/  FSEL R168, R15, -INF , !P5 ;  /* 0xff8000000fa87808 */ /* 0x000fe20006800000 */
[----:B------:R2:W3:Y:S01]  /*a460*/  MUFU.TANH R23, R3 ;  /* 0x0000000300177308 */ /* 0x0004e20000002400 */
[----:B------:R-:W-:Y:S01]  /*a470*/  FMUL.FTZ R7, R149, c[0x0][0x2ec] ;  /* 0x0000bb0095077a20 */ /* 0x000fe20000410000 */
[C---:B------:R-:W-:Y:S01]  /*a480*/  LOP3.LUT P0, RZ, R231.reuse, 0x2, RZ, 0xc0, !PT ;  /* 0x00000002e7ff7812 */ /* 0x040fe2000780c0ff */
[----:B------:R-:W-:Y:S01]  /*a490*/  IMAD.MOV.U32 R159, RZ, RZ, R157 ;  /* 0x000000ffff9f7224 */ /* 0x000fe200078e009d */
[----:B------:R-:W-:Y:S01]  /*a4a0*/  ISETP.LT.OR P5, PT, R70, R239, P2 ;  /* 0x000000ef4600720c */ /* 0x000fe200017a1670 */
[----:B------:R-:W-:Y:S01]  /*a4b0*/  IMAD.MOV.U32 R157, RZ, RZ, R158 ;  /* 0x000000ffff9d7224 */ /* 0x000fe200078e009e */
[----:B------:R-:W-:Y:S01]  /*a4c0*/  LOP3.LUT P2, RZ, R231, 0x8, RZ, 0xc0, !PT ;  /* 0x00000008e7ff7812 */ /* 0x000fe2000784c0ff */
[----:B------:R-:W-:Y:S01]  /*a4d0*/  IMAD.MOV.U32 R149, RZ, RZ, R181 ;  /* 0x000000ffff957224 */ /* 0x000fe200078e00b5 */
[----:B------:R-:W-:Y:S01]  /*a4e0*/  FSEL R181, R0, -INF , !P1 ;  /* 0xff80000000b57808 */ /* 0x000fe20004800000 */
[----:B----4-:R-:W-:-:S02]  /*a4f0*/  IMAD.MOV.U32 R158, RZ, RZ, R179 ;  /* 0x000000ffff9e7224 */ /* 0x010fc400078e00b3 */
[----:B------:R-:W-:Y:S01]  /*a500*/  IMAD.MOV.U32 R179, RZ, RZ, R138 ;  /* 0x000000ffffb37224 */ /* 0x000fe200078e008a */
[----:B------:R-:W-:Y:S01]  /*a510*/  FSEL R138, R6, -INF , !P0 ;  /* 0xff800000068a7808 */ /* 0x000fe20004000000 */
[----:B------:R-:W-:Y:S02]  /*a520*/  FMUL.FTZ R0, R32, c[0x0][0x2ec] ;  /* 0x0000bb0020007a20 */ /* 0x000fe40000410000 */
[----:B--2---:R-:W-:Y:S01]  /*a530*/  FFMA.FTZ R3, R92, -UR35, R8 ;  /* 0x800000235c037c23 */ /* 0x004fe20008010008 */
[----:B------:R-:W-:Y:S01]  /*a540*/  ISETP.GE.AND P0, PT, R71, R242, PT ;  /* 0x000000f24700720c */ /* 0x000fe20003f06270 */
[----:B------:R-:W-:Y:S01]  /*a550*/  FMUL.FTZ R5, R173, c[0x0][0x2ec] ;  /* 0x0000bb00ad057a20 */ /* 0x000fe20000410000 */
[----:B------:R2:W-:Y:S02]  /*a560*/  MUFU.TANH R32, R0 ;  /* 0x0000000000207308 */ /* 0x0005e40000002400 */
[----:B------:R-:W-:Y:S01]  /*a570*/  FSEL R173, R3, -INF , !P2 ;  /* 0xff80000003ad7808 */ /* 0x000fe20005000000 */
[----:B------:R-:W-:Y:S01]  /*a580*/  FFMA.FTZ R3, R94, -UR35, R13 ;  /* 0x800000235e037c23 */ /* 0x000fe2000801000d */
[----:B------:R-:W-:Y:S01]  /*a590*/  ISETP.LT.OR P0, PT, R71, R237, P0 ;  /* 0x000000ed4700720c */ /* 0x000fe20000701670 */
[----:B------:R-:W-:-:S03]  /*a5a0*/  FFMA.FTZ R6, R163, -UR35, R16 ;  /* 0x80000023a3067c23 */ /* 0x000fc60008010010 */
[----:B------:R4:W1:Y:S01]  /*a5b0*/  MUFU.TANH R27, R7 ;  /* 0x00000007001b7308 */ /* 0x0008620000002400 */
[----:B------:R-:W-:Y:S02]  /*a5c0*/  IMAD.MOV.U32 R226, RZ, RZ, R125 ;  /* 0x000000ffffe27224 */ /* 0x000fe400078e007d */
[----:B--2---:R-:W-:Y:S02]  /*a5d0*/  FMUL.FTZ R0, R224, c[0x0][0x2ec] ;  /* 0x0000bb00e0007a20 */ /* 0x004fe40000410000 */
[----:B------:R-:W-:Y:S02]  /*a5e0*/  IMAD.MOV.U32 R224, RZ, RZ, R144 ;  /* 0x000000ffffe07224 */ /* 0x000fe400078e0090 */
[----:B------:R-:W-:Y:S02]  /*a5f0*/  IMAD.MOV.U32 R144, RZ, RZ, R176 ;  /* 0x000000ffff907224 */ /* 0x000fe400078e00b0 */
[----:B------:R-:W-:Y:S01]  /*a600*/  IMAD.MOV.U32 R176, RZ, RZ, R178 ;  /* 0x000000ffffb07224 */ /* 0x000fe200078e00b2 */
[----:B------:R-:W-:Y:S01]  /*a610*/  FSEL R178, R3, -INF , !P4 ;  /* 0xff80000003b27808 */ /* 0x000fe20006000000 */
[----:B------:R-:W-:Y:S01]  /*a620*/  FMUL.FTZ R3, R137, c[0x0][0x2ec] ;  /* 0x0000bb0089037a20 */ /* 0x000fe20000410000 */
[----:B----4-:R-:W-:Y:S01]  /*a630*/  P2R R7, PR, RZ, 0x1 ;  /* 0x00000001ff077803 */ /* 0x010fe20000000000 */
[----:B------:R2:W-:Y:S01]  /*a640*/  MUFU.TANH R24, R0 ;  /* 0x0000000000187308 */ /* 0x0005e20000002400 */
[----:B------:R-:W-:-:S02]  /*a650*/  ISETP.GE.AND P0, PT, R45, R245, PT ;  /* 0x000000f52d00720c */ /* 0x000fc40003f06270 */
[----:B------:R-:W-:Y:S02]  /*a660*/  ISETP.GE.AND P2, PT, R71, R244, PT ;  /* 0x000000f44700720c */ /* 0x000fe40003f46270 */
[----:B------:R-:W-:Y:S01]  /*a670*/  FSEL R137, R6, -INF , !P6 ;  /* 0xff80000006897808 */ /* 0x000fe20007000000 */
[----:B------:R-:W-:Y:S01]  /*a680*/  FMUL.FTZ R6, R224, c[0x0][0x2ec] ;  /* 0x0000bb00e0067a20 */ /* 0x000fe20000410000 */
[----:B------:R-:W-:Y:S01]  /*a690*/  ISETP.LT.OR P0, PT, R45, R240, P0 ;  /* 0x000000f02d00720c */ /* 0x000fe20000701670 */
[----:B------:R4:W1:Y:S01]  /*a6a0*/  MUFU.TANH R25, R5 ;  /* 0x0000000500197308 */ /* 0x0008620000002400 */
[C---:B------:R-:W-:Y:S01]  /*a6b0*/  ISETP.GE.AND P1, PT, R71.reuse, R243, PT ;  /* 0x000000f34700720c */ /* 0x040fe20003f26270 */
[----:B------:R-:W-:Y:S01]  /*a6c0*/  IMAD.MOV.U32 R143, RZ, RZ, R140 ;  /* 0x000000ffff8f7224 */ /* 0x000fe200078e008c */
[----:B------:R-:W-:Y:S01]  /*a6d0*/  ISETP.LT.OR P2, PT, R71, R239, P2 ;  /* 0x000000ef4700720c */ /* 0x000fe20001741670 */
[----:B------:R-:W-:Y:S02]  /*a6e0*/  IMAD.MOV.U32 R224, RZ, RZ, R151 ;  /* 0x000000ffffe07224 */ /* 0x000fe400078e0097 */
[----:B--2---:R-:W-:-:S02]  /*a6f0*/  FFMA.FTZ R0, R35, -UR35, R10 ;  /* 0x8000002323007c23 */ /* 0x004fc4000801000a */
[----:B------:R2:W-:Y:S01]  /*a700*/  MUFU.TANH R33, R3 ;  /* 0x0000000300217308 */ /* 0x0005e20000002400 */
[----:B------:R-:W-:Y:S02]  /*a710*/  FMUL.FTZ R10, R142, c[0x0][0x2ec] ;  /* 0x0000bb008e0a7a20 */ /* 0x000fe40000410000 */
[----:B------:R-:W-:Y:S02]  /*a720*/  IMAD.MOV.U32 R142, RZ, RZ, R26 ;  /* 0x000000ffff8e7224 */ /* 0x000fe400078e001a */
[----:B------:R-:W-:Y:S02]  /*a730*/  IMAD.MOV.U32 R225, RZ, RZ, R149 ;  /* 0x000000ffffe17224 */ /* 0x000fe400078e0095 */
[----:B----4-:R-:W-:Y:S02]  /*a740*/  FFMA.FTZ R5, R95, -UR35, R11 ;  /* 0x800000235f057c23 */ /* 0x010fe4000801000b */
[----:B------:R-:W-:Y:S01]  /*a750*/  IMAD.MOV.U32 R227, RZ, RZ, R157 ;  /* 0x000000ffffe37224 */ /* 0x000fe200078e009d */
[----:B------:R4:W-:Y:S01]  /*a760*/  MUFU.TANH R35, R10 ;  /* 0x0000000a00237308 */ /* 0x0009e20000002400 */
[----:B------:R-:W-:-:S02]  /*a770*/  IMAD.MOV.U32 R125, RZ, RZ, R152 ;  /* 0x000000ffff7d7224 */ /* 0x000fc400078e0098 */
[----:B------:R-:W-:Y:S02]  /*a780*/  IMAD.MOV.U32 R152, RZ, RZ, R145 ;  /* 0x000000ffff987224 */ /* 0x000fe400078e0091 */
[----:B--2---:R-:W-:Y:S02]  /*a790*/  FMUL.FTZ R3, R226, c[0x0][0x2ec] ;  /* 0x0000bb00e2037a20 */ /* 0x004fe40000410000 */
[----:B------:R-:W-:Y:S01]  /*a7a0*/  IMAD.MOV.U32 R226, RZ, RZ, R159 ;  /* 0x000000ffffe27224 */ /* 0x000fe200078e009f */
[----:B------:R-:W-:Y:S01]  /*a7b0*/  ISETP.LT.OR P1, PT, R71, R238, P1 ;  /* 0x000000ee4700720c */ /* 0x000fe20000f21670 */
[----:B------:R-:W-:Y:S01]  /*a7c0*/  IMAD.MOV.U32 R145, RZ, RZ, R172 ;  /* 0x000000ffff917224 */ /* 0x000fe200078e00ac */
[----:B------:R-:W-:Y:S02]  /*a7d0*/  P2R R9, PR, RZ, 0x4 ;  /* 0x00000004ff097803 */ /* 0x000fe40000000000 */
[----:B------:R-:W-:Y:S01]  /*a7e0*/  FSEL R172, R5, -INF , !P5 ;  /* 0xff80000005ac7808 */ /* 0x000fe20006800000 */
[----:B------:R-:W-:Y:S01]  /*a7f0*/  FMUL.FTZ R5, R179, c[0x0][0x2ec] ;  /* 0x0000bb00b3057a20 */ /* 0x000fe20000410000 */
[----:B----4-:R-:W-:-:S02]  /*a800*/  P2R R10, PR, RZ, 0x1 ;  /* 0x00000001ff0a7803 */ /* 0x010fc40000000000 */
[----:B------:R-:W-:Y:S01]  /*a810*/  ISETP.GE.AND P0, PT, R45, R242, PT ;  /* 0x000000f22d00720c */ /* 0x000fe20003f06270 */
[----:B------:R-:W-:Y:S01]  /*a820*/  HMMA.16816.F32.BF16 R12, R80, R142, R224 ;  /* 0x0000008e500c723c */ /* 0x000fe200000418e0 */
[----:B------:R-:W-:Y:S01]  /*a830*/  FSEL R179, R0, -INF , !P3 ;  /* 0xff80000000b37808 */ /* 0x000fe20005800000 */
[----:B------:R-:W-:Y:S01]  /*a840*/  FFMA.FTZ R0, R91, -UR35, R21 ;  /* 0x800000235b007c23 */ /* 0x000fe20008010015 */
[----:B------:R-:W-:Y:S02]  /*a850*/  ISETP.GE.AND P2, PT, R45, R244, PT ;  /* 0x000000f42d00720c */ /* 0x000fe40003f46270 */
[----:B------:R-:W-:Y:S02]  /*a860*/  P2R R8, PR, RZ, 0x2 ;  /* 0x00000002ff087803 */ /* 0x000fe40000000000 */
[----:B------:R-:W-:Y:S02]  /*a870*/  ISETP.NE.AND P6, PT, R9, RZ, PT ;  /* 0x000000ff0900720c */ /* 0x000fe40003fc5270 */
[C---:B------:R-:W-:Y:S01]  /*a880*/  ISETP.LT.OR P3, PT, R45.reuse, R237, P0 ;  /* 0x000000ed2d00720c */ /* 0x040fe20000761670 */
[----:B------:R2:W4:Y:S01]  /*a890*/  MUFU.TANH R26, R5 ;  /* 0x00000005001a7308 */ /* 0x0005220000002400 */
[----:B------:R-:W-:Y:S01]  /*a8a0*/  ISETP.GE.AND P0, PT, R46, R245, PT ;  /* 0x000000f52e00720c */ /* 0x000fe20003f06270 */
[----:B------:R-:W-:Y:S01]  /*a8b0*/  IMAD.MOV.U32 R159, RZ, RZ, R121 ;  /* 0x000000ffff9f7224 */ /* 0x000fe200078e0079 */
[----:B------:R-:W-:Y:S01]  /*a8c0*/  ISETP.LT.OR P5, PT, R45, R239, P2 ;  /* 0x000000ef2d00720c */ /* 0x000fe200017a1670 */
[----:B------:R-:W-:Y:S01]  /*a8d0*/  IMAD.MOV.U32 R121, RZ, RZ, R170 ;  /* 0x000000ffff797224 */ /* 0x000fe200078e00aa */
[----:B------:R-:W-:-:S02]  /*a8e0*/  ISETP.NE.AND P2, PT, R8, RZ, PT ;  /* 0x000000ff0800720c */ /* 0x000fc40003f45270 */
[----:B------:R-:W-:Y:S01]  /*a8f0*/  FSEL R170, R0, -INF , !P6 ;  /* 0xff80000000aa7808 */ /* 0x000fe20007000000 */
[----:B------:R-:W-:Y:S01]  /*a900*/  FFMA.FTZ R0, R132, -UR35, R20 ;  /* 0x8000002384007c23 */ /* 0x000fe20008010014 */
[----:B------:R-:W-:Y:S01]  /*a910*/  ISETP.LT.OR P6, PT, R46, R240, P0 ;  /* 0x000000f02e00720c */ /* 0x000fe200007c1670 */
[----:B------:R1:W-:Y:S01]  /*a920*/  MUFU.TANH R31, R6 ;  /* 0x00000006001f7308 */ /* 0x0003e20000002400 */
[----:B------:R-:W-:Y:S01]  /*a930*/  ISETP.NE.AND P0, PT, R10, RZ, PT ;  /* 0x000000ff0a00720c */ /* 0x000fe20003f05270 */
[----:B--2---:R-:W-:Y:S02]  /*a940*/  FFMA.FTZ R5, R90, -UR35, R18 ;  /* 0x800000235a057c23 */ /* 0x004fe40008010012 */
[----:B------:R-:W-:Y:S02]  /*a950*/  IMAD.MOV.U32 R157, RZ, RZ, R158 ;  /* 0x000000ffff9d7224 */ /* 0x000fe400078e009e */
[----:B------:R-:W-:Y:S02]  /*a960*/  IMAD.MOV.U32 R158, RZ, RZ, R127 ;  /* 0x000000ffff9e7224 */ /* 0x000fe400078e007f */
[----:B-1----:R-:W-:Y:S01]  /*a970*/  FMUL.FTZ R6, R175, c[0x0][0x2ec] ;  /* 0x0000bb00af067a20 */ /* 0x002fe20000410000 */
[----:B------:R-:W-:Y:S01]  /*a980*/  FSEL R175, R5, -INF , !P2 ;  /* 0xff80000005af7808 */ /* 0x000fe20005000000 */
[----:B------:R-:W-:Y:S01]  /*a990*/  FMUL.FTZ R5, R136, c[0x0][0x2ec] ;  /* 0x0000bb0088057a20 */ /* 0x000fe20000410000 */
[----:B------:R-:W-:Y:S01]  /*a9a0*/  FSEL R136, R0, -INF , !P0 ;  /* 0xff80000000887808 */ /* 0x000fe20004000000 */
[----:B------:R-:W-:Y:S01]  /*a9b0*/  FFMA.FTZ R0, R87, -UR35, R22 ;  /* 0x8000002357007c23 */ /* 0x000fe20008010016 */
[----:B------:R-:W-:Y:S01]  /*a9c0*/  ISETP.GE.AND P0, PT, R46, R242, PT ;  /* 0x000000f22e00720c */ /* 0x000fe20003f06270 */
[----:B------:R1:W2:Y:S01]  /*a9d0*/  MUFU.TANH R11, R3 ;  /* 0x00000003000b7308 */ /* 0x0002a20000002400 */
[----:B------:R-:W-:-:S02]  /*a9e0*/  ISETP.GE.AND P1, PT, R45, R243, PT ;  /* 0x000000f32d00720c */ /* 0x000fc40003f26270 */
[----:B------:R-:W-:Y:S01]  /*a9f0*/  FSEL R151, R0, -INF , !P5 ;  /* 0xff80000000977808 */ /* 0x000fe20006800000 */
[----:B------:R-:W-:Y:S01]  /*aa00*/  FFMA.FTZ R0, R34, -UR35, R19 ;  /* 0x8000002322007c23 */ /* 0x000fe20008010013 */
[C---:B------:R-:W-:Y:S02]  /*aa10*/  ISETP.LT.OR P0, PT, R46.reuse, R237, P0 ;  /* 0x000000ed2e00720c */ /* 0x040fe40000701670 */
[----:B------:R-:W-:Y:S01]  /*aa20*/  ISETP.LT.OR P4, PT, R45, R238, P1 ;  /* 0x000000ee2d00720c */ /* 0x000fe20000f81670 */
[----:B------:R2:W-:Y:S01]  /*aa30*/  MUFU.TANH R70, R6 ;  /* 0x0000000600467308 */ /* 0x0005e20000002400 */
[----:B------:R-:W-:Y:S01]  /*aa40*/  ISETP.NE.AND P1, PT, R7, RZ, PT ;  /* 0x000000ff0700720c */ /* 0x000fe20003f25270 */
[----:B------:R-:W-:Y:S02]  /*aa50*/  IMAD.MOV.U32 R127, RZ, RZ, R177 ;  /* 0x000000ffff7f7224 */ /* 0x000fe400078e00b1 */
[----:B-1----:R-:W-:Y:S02]  /*aa60*/  FFMA.FTZ R3, R89, -UR35, R17 ;  /* 0x8000002359037c23 */ /* 0x002fe40008010011 */
[----:B------:R-:W-:Y:S01]  /*aa70*/  HMMA.16816.F32.BF16 R16, R52, R102, R156 ;  /* 0x000000663410723c */ /* 0x000fe2000004189c */
[----:B------:R-:W-:-:S02]  /*aa80*/  ISETP.GE.AND P2, PT, R46, R244, PT ;  /* 0x000000f42e00720c */ /* 0x000fc40003f46270 */
[----:B------:R-:W-:Y:S02]  /*aa90*/  FSEL R177, R3, -INF , !P1 ;  /* 0xff80000003b17808 */ /* 0x000fe40004800000 */
[----:B--2---:R-:W-:Y:S02]  /*aaa0*/  P2R R6, PR, RZ, 0x1 ;  /* 0x00000001ff067803 */ /* 0x004fe40000000000 */
[----:B------:R-:W-:Y:S01]  /*aab0*/  ISETP.GE.AND P0, PT, R48, R245, PT ;  /* 0x000000f53000720c */ /* 0x000fe20003f06270 */
[----:B------:R-:W-:Y:S01]  /*aac0*/  HMMA.16816.F32.BF16 R12, R60, R102, R12 ;  /* 0x000000663c0c723c */ /* 0x000fe2000004180c */
[----:B------:R-:W-:Y:S02]  /*aad0*/  FMUL.FTZ R3, R150, c[0x0][0x2ec] ;  /* 0x0000bb0096037a20 */ /* 0x000fe40000410000 */
[----:B------:R-:W-:Y:S01]  /*aae0*/  IMAD.MOV.U32 R156, RZ, RZ, R127 ;  /* 0x000000ffff9c7224 */ /* 0x000fe200078e007f */
[----:B------:R-:W-:Y:S01]  /*aaf0*/  ISETP.LT.OR P5, PT, R48, R240, P0 ;  /* 0x000000f03000720c */ /* 0x000fe200007a1670 */
[----:B------:R-:W-:Y:S01]  /*ab00*/  IMAD.MOV.U32 R127, RZ, RZ, R152 ;  /* 0x000000ffff7f7224 */ /* 0x000fe200078e0098 */
[----:B------:R-:W-:Y:S01]  /*ab10*/  ISETP.LT.OR P2, PT, R46, R239, P2 ;  /* 0x000000ef2e00720c */ /* 0x000fe20001741670 */
[----:B------:R-:W-:Y:S01]  /*ab20*/  IMAD.MOV.U32 R152, RZ, RZ, R124 ;  /* 0x000000ffff987224 */ /* 0x000fe200078e007c */
[----:B------:R-:W-:Y:S01]  /*ab30*/  ISETP.GE.AND P0, PT, R48, R242, PT ;  /* 0x000000f23000720c */ /* 0x000fe20003f06270 */
[----:B------:R1:W-:Y:S01]  /*ab40*/  MUFU.TANH R45, R3 ;  /* 0x00000003002d7308 */ /* 0x0003e20000002400 */
[----:B------:R-:W-:Y:S01]  /*ab50*/  IMAD.MOV.U32 R124, RZ, RZ, R145 ;  /* 0x000000ffff7c7224 */ /* 0x000fe200078e0091 */
[----:B------:R-:W-:Y:S01]  /*ab60*/  ISETP.GE.AND P1, PT, R46, R243, PT ;  /* 0x000000f32e00720c */ /* 0x000fe20003f26270 */
[----:B------:R-:W-:-:S02]  /*ab70*/  FMUL.FTZ R9, R155, c[0x0][0x2ec] ;  /* 0x0000bb009b097a20 */ /* 0x000fc40000410000 */
[----:B------:R-:W-:Y:S01]  /*ab80*/  IMAD.MOV.U32 R145, RZ, RZ, R176 ;  /* 0x000000ffff917224 */ /* 0x000fe200078e00b0 */
[----:B------:R-:W-:Y:S01]  /*ab90*/  FSEL R176, R0, -INF , !P3 ;  /* 0xff80000000b07808 */ /* 0x000fe20005800000 */
[----:B------:R-:W-:Y:S01]  /*aba0*/  IMAD.MOV.U32 R155, RZ, RZ, R153 ;  /* 0x000000ffff9b7224 */ /* 0x000fe200078e0099 */
[----:B------:R3:W-:Y:S01]  /*abb0*/  MUFU.TANH R71, R5 ;  /* 0x0000000500477308 */ /* 0x0007e20000002400 */
[----:B------:R-:W-:Y:S01]  /*abc0*/  P2R R8, PR, RZ, 0x4 ;  /* 0x00000004ff087803 */ /* 0x000fe20000000000 */
[----:B------:R-:W-:Y:S01]  /*abd0*/  IMAD.MOV.U32 R153, RZ, RZ, R125 ;  /* 0x000000ffff997224 */ /* 0x000fe200078e007d */
[C---:B------:R-:W-:Y:S01]  /*abe0*/  ISETP.LT.OR P0, PT, R48.reuse, R237, P0 ;  /* 0x000000ed3000720c */ /* 0x040fe20000701670 */
[----:B------:R-:W-:Y:S01]  /*abf0*/  FMUL.FTZ R0, R147, c[0x0][0x2ec] ;  /* 0x0000bb0093007a20 */ /* 0x000fe20000410000 */
[----:B------:R-:W-:Y:S01]  /*ac00*/  ISETP.GE.AND P2, PT, R48, R244, PT ;  /* 0x000000f43000720c */ /* 0x000fe20003f46270 */
[----:B-1----:R-:W-:Y:S01]  /*ac10*/  FFMA.FTZ R3, R133, -UR35, R28 ;  /* 0x8000002385037c23 */ /* 0x002fe2000801001c */
[----:B------:R-:W-:Y:S01]  /*ac20*/  ISETP.LT.OR P1, PT, R46, R238, P1 ;  /* 0x000000ee2e00720c */ /* 0x000fe20000f21670 */
[----:B------:R-:W-:Y:S01]  /*ac30*/  IMAD.MOV.U32 R125, RZ, RZ, R126 ;  /* 0x000000ffff7d7224 */ /* 0x000fe200078e007e */
[----:B------:R1:W-:Y:S01]  /*ac40*/  MUFU.TANH R46, R9 ;  /* 0x00000009002e7308 */ /* 0x0003e20000002400 */
[----:B------:R-:W-:-:S02]  /*ac50*/  IMAD.MOV.U32 R126, RZ, RZ, R144 ;  /* 0x000000ffff7e7224 */ /* 0x000fc400078e0090 */
[----:B---3--:R-:W-:Y:S01]  /*ac60*/  FFMA.FTZ R5, R88, -UR35, R23 ;  /* 0x8000002358057c23 */ /* 0x008fe20008010017 */
[----:B------:R-:W-:Y:S01]  /*ac70*/  FSEL R147, R3, -INF , !P6 ;  /* 0xff80000003937808 */ /* 0x000fe20007000000 */
[----:B------:R-:W-:-:S03]  /*ac80*/  IMAD.MOV.U32 R144, RZ, RZ, R171 ;  /* 0x000000ffff907224 */ /* 0x000fc600078e00ab */
[----:B------:R2:W-:Y:S01]  /*ac90*/  MUFU.TANH R34, R0 ;  /* 0x0000000000227308 */ /* 0x0005e20000002400 */
[----:B------:R-:W-:Y:S01]  /*aca0*/  FFMA.FTZ R3, R79, -UR35, R27 ;  /* 0x800000234f037c23 */ /* 0x000fe2000801001b */
[----:B------:R-:W-:Y:S02]  /*acb0*/  FSEL R171, R5, -INF , !P4 ;  /* 0xff80000005ab7808 */ /* 0x000fe40006000000 */
[----:B------:R-:W-:Y:S02]  /*acc0*/  ISETP.NE.AND P4, PT, R6, RZ, PT ;  /* 0x000000ff0600720c */ /* 0x000fe40003f85270 */
[----:B------:R-:W-:Y:S02]  /*acd0*/  ISETP.LT.OR P3, PT, R48, R239, P2 ;  /* 0x000000ef3000720c */ /* 0x000fe40001761670 */
[----:B-1----:R-:W-:Y:S02]  /*ace0*/  P2R R9, PR, RZ, 0x1 ;  /* 0x00000001ff097803 */ /* 0x002fe40000000000 */
[----:B------:R-:W-:-:S02]  /*acf0*/  ISETP.GE.AND P0, PT, R56, R245, PT ;  /* 0x000000f53800720c */ /* 0x000fc40003f06270 */
[----:B------:R-:W-:Y:S02]  /*ad00*/  ISETP.NE.AND P2, PT, R8, RZ, PT ;  /* 0x000000ff0800720c */ /* 0x000fe40003f45270 */
[----:B------:R-:W-:Y:S01]  /*ad10*/  P2R R7, PR, RZ, 0x2 ;  /* 0x00000002ff077803 */ /* 0x000fe20000000000 */
[----:B--2---:R-:W-:Y:S01]  /*ad20*/  FFMA.FTZ R0, R86, -UR35, R29 ;  /* 0x8000002356007c23 */ /* 0x004fe2000801001d */
[----:B------:R-:W-:Y:S02]  /*ad30*/  ISETP.GE.AND P1, PT, R48, R243, PT ;  /* 0x000000f33000720c */ /* 0x000fe40003f26270 */
[----:B------:R-:W-:Y:S02]  /*ad40*/  ISETP.LT.OR P0, PT, R56, R240, P0 ;  /* 0x000000f03800720c */ /* 0x000fe40000701670 */
[----:B------:R-:W-:Y:S01]  /*ad50*/  FSEL R163, R3, -INF , !P4 ;  /* 0xff80000003a37808 */ /* 0x000fe20006000000 */
[----:B------:R-:W-:Y:S01]  /*ad60*/  FMUL.FTZ R3, R17, c[0x0][0x2ec] ;  /* 0x0000bb0011037a20 */ /* 0x000fe20000410000 */
[----:B------:R-:W-:Y:S01]  /*ad70*/  FSEL R143, R0, -INF , !P2 ;  /* 0xff800000008f7808 */ /* 0x000fe20005000000 */
[----:B------:R-:W-:Y:S01]  /*ad80*/  FFMA.FTZ R0, R134, -UR35, R25 ;  /* 0x8000002386007c23 */ /* 0x000fe20008010019 */
[----:B------:R-:W-:Y:S01]  /*ad90*/  ISETP.NE.AND P6, PT, R7, RZ, PT ;  /* 0x000000ff0700720c */ /* 0x000fe20003fc5270 */
[----:B------:R-:W-:Y:S01]  /*ada0*/  FMUL.FTZ R7, R156, c[0x0][0x2ec] ;  /* 0x0000bb009c077a20 */ /* 0x000fe20000410000 */
[----:B------:R-:W-:-:S02]  /*adb0*/  ISETP.GE.AND P2, PT, R56, R244, PT ;  /* 0x000000f43800720c */ /* 0x000fc40003f46270 */
[----:B------:R-:W-:Y:S01]  /*adc0*/  ISETP.LT.OR P1, PT, R48, R238, P1 ;  /* 0x000000ee3000720c */ /* 0x000fe20000f21670 */
[----:B------:R1:W-:Y:S01]  /*add0*/  MUFU.TANH R29, R3 ;  /* 0x00000003001d7308 */ /* 0x0003e20000002400 */
[----:B------:R-:W-:Y:S01]  /*ade0*/  P2R R8, PR, RZ, 0x1 ;  /* 0x00000001ff087803 */ /* 0x000fe20000000000 */
[----:B------:R-:W-:Y:S01]  /*adf0*/  FFMA.FTZ R5, R85, -UR35, R30 ;  /* 0x8000002355057c23 */ /* 0x000fe2000801001e */
[C---:B------:R-:W-:Y:S02]  /*ae00*/  ISETP.GE.AND P0, PT, R56.reuse, R242, PT ;  /* 0x000000f23800720c */ /* 0x040fe40003f06270 */
[----:B------:R-:W-:Y:S02]  /*ae10*/  ISETP.LT.OR P4, PT, R56, R239, P2 ;  /* 0x000000ef3800720c */ /* 0x000fe40001781670 */
[----:B------:R-:W-:Y:S01]  /*ae20*/  P2R R6, PR, RZ, 0x2 ;  /* 0x00000002ff067803 */ /* 0x000fe20000000000 */
[----:B------:R2:W-:Y:S01]  /*ae30*/  MUFU.TANH R30, R7 ;  /* 0x00000007001e7308 */ /* 0x0005e20000002400 */
[----:B------:R-:W-:Y:S01]  /*ae40*/  FSEL R134, R0, -INF , !P5 ;  /* 0xff80000000867808 */ /* 0x000fe20006800000 */
[----:B------:R-:W-:Y:S01]  /*ae50*/  FMUL.FTZ R10, R16, c[0x0][0x2ec] ;  /* 0x0000bb00100a7a20 */ /* 0x000fe20000410000 */
[----:B------:R-:W-:Y:S01]  /*ae60*/  ISETP.LT.OR P5, PT, R56, R237, P0 ;  /* 0x000000ed3800720c */ /* 0x000fe200007a1670 */
[----:B-1----:R-:W-:Y:S01]  /*ae70*/  FMUL.FTZ R3, R12, c[0x0][0x2ec] ;  /* 0x0000bb000c037a20 */ /* 0x002fe20000410000 */
[----:B------:R-:W-:Y:S01]  /*ae80*/  P2R R0, PR, RZ, 0x10 ;  /* 0x00000010ff007803 */ /* 0x000fe20000000000 */
[----:B------:R-:W-:Y:S01]  /*ae90*/  IMAD.MOV.U32 R157, RZ, RZ, R127 ;  /* 0x000000ffff9d7224 */ /* 0x000fe200078e007f */
[----:B------:R-:W-:Y:S01]  /*aea0*/  ISETP.GE.AND P0, PT, R57, R245, PT ;  /* 0x000000f53900720c */ /* 0x000fe20003f06270 */
[----:B------:R1:W3:Y:S01]  /*aeb0*/  MUFU.TANH R16, R3 ;  /* 0x0000000300107308 */ /* 0x0002e20000002400 */
[----:B------:R-:W-:Y:S01]  /*aec0*/  FSEL R162, R5, -INF , !P6 ;  /* 0xff80000005a27808 */ /* 0x000fe20007000000 */
[----:B--2---:R-:W-:Y:S01]  /*aed0*/  FFMA.FTZ R7, R64, -UR35, R24 ;  /* 0x8000002340077c23 */ /* 0x004fe20008010018 */
[----:B------:R-:W-:Y:S01]  /*aee0*/  ISETP.GE.AND P1, PT, R56, R243, PT ;  /* 0x000000f33800720c */ /* 0x000fe20003f26270 */
[----:B------:R-:W-:Y:S01]  /*aef0*/  IMAD.MOV.U32 R127, RZ, RZ, R135 ;  /* 0x000000ffff7f7224 */ /* 0x000fe200078e0087 */
[----:B------:R-:W-:Y:S01]  /*af00*/  ISETP.NE.AND P2, PT, R6, RZ, PT ;  /* 0x000000ff0600720c */ /* 0x000fe20003f45270 */
[----:B----4-:R-:W-:Y:S01]  /*af10*/  FFMA.FTZ R5, R75, -UR35, R26 ;  /* 0x800000234b057c23 */ /* 0x010fe2000801001a */
[----:B------:R-:W-:Y:S01]  /*af20*/  FSEL R135, R7, -INF , !P3 ;  /* 0xff80000007877808 */ /* 0x000fe20005800000 */
[----:B------:R-:W-:Y:S01]  /*af30*/  FMUL.FTZ R6, R14, c[0x0][0x2ec] ;  /* 0x0000bb000e067a20 */ /* 0x000fe20000410000 */
[----:B------:R-:W-:Y:S01]  /*af40*/  ISETP.NE.AND P3, PT, R0, RZ, PT ;  /* 0x000000ff0000720c */ /* 0x000fe20003f65270 */
[----:B------:R-:W-:Y:S01]  /*af50*/  IMAD.MOV.U32 R156, RZ, RZ, R153 ;  /* 0x000000ffff9c7224 */ /* 0x000fe200078e0099 */
[----:B------:R-:W-:Y:S01]  /*af60*/  ISETP.LT.OR P4, PT, R57, R240, P0 ;  /* 0x000000f03900720c */ /* 0x000fe20000781670 */
[----:B------:R-:W-:-:S02]  /*af70*/  IMAD.MOV.U32 R158, RZ, RZ, R125 ;  /* 0x000000ffff9e7224 */ /* 0x000fc400078e007d */
[----:B------:R-:W-:Y:S01]  /*af80*/  IMAD.MOV.U32 R159, RZ, RZ, R152 ;  /* 0x000000ffff9f7224 */ /* 0x000fe200078e0098 */
[----:B------:R-:W-:Y:S01]  /*af90*/  ISETP.LT.OR P6, PT, R56, R238, P1 ;  /* 0x000000ee3800720c */ /* 0x000fe20000fc1670 */
[----:B-1----:R-:W-:Y:S01]  /*afa0*/  FFMA.FTZ R3, R139, -UR35, R32 ;  /* 0x800000238b037c23 */ /* 0x002fe20008010020 */
[----:B------:R-:W-:Y:S01]  /*afb0*/  ISETP.NE.AND P0, PT, R8, RZ, PT ;  /* 0x000000ff0800720c */ /* 0x000fe20003f05270 */
[----:B------:R-:W-:Y:S01]  /*afc0*/  FFMA.FTZ R0, R47, -UR35, R11 ;  /* 0x800000232f007c23 */ /* 0x000fe2000801000b */
[----:B------:R-:W-:Y:S01]  /*afd0*/  ISETP.NE.AND P1, PT, R9, RZ, PT ;  /* 0x000000ff0900720c */ /* 0x000fe20003f25270 */
[----:B------:R3:W1:Y:S01]  /*afe0*/  MUFU.TANH R12, R6 ;  /* 0x00000006000c7308 */ /* 0x0006620000002400 */
[----:B------:R-:W-:Y:S01]  /*aff0*/  FSEL R141, R5, -INF , !P2 ;  /* 0xff800000058d7808 */ /* 0x000fe20005000000 */
[----:B------:R-:W-:Y:S01]  /*b000*/  FMUL.FTZ R9, R13, c[0x0][0x2ec] ;  /* 0x0000bb000d097a20 */ /* 0x000fe20000410000 */
[----:B------:R-:W-:Y:S01]  /*b010*/  FSEL R133, R3, -INF , !P0 ;  /* 0xff80000003857808 */ /* 0x000fe20004000000 */
[----:B------:R-:W-:Y:S01]  /*b020*/  FFMA.FTZ R5, R84, -UR35, R35 ;  /* 0x8000002354057c23 */ /* 0x000fe20008010023 */
[----:B------:R-:W-:Y:S01]  /*b030*/  HMMA.16816.F32.BF16 R20, R80, R154, R156 ;  /* 0x0000009a5014723c */ /* 0x000fe2000004189c */
[----:B------:R-:W-:-:S02]  /*b040*/  ISETP.GE.AND P2, PT, R57, R244, PT ;  /* 0x000000f43900720c */ /* 0x000fc40003f46270 */
[----:B------:R-:W-:Y:S02]  /*b050*/  FSEL R161, R0, -INF , !P1 ;  /* 0xff80000000a17808 */ /* 0x000fe40004800000 */
[C---:B------:R-:W-:Y:S01]  /*b060*/  ISETP.GE.AND P0, PT, R57.reuse, R242, PT ;  /* 0x000000f23900720c */ /* 0x040fe20003f06270 */
[----:B------:R-:W-:Y:S01]  /*b070*/  FMUL.FTZ R0, R18, c[0x0][0x2ec] ;  /* 0x0000bb0012007a20 */ /* 0x000fe20000410000 */
[----:B------:R-:W-:Y:S01]  /*b080*/  ISETP.GE.AND P1, PT, R57, R243, PT ;  /* 0x000000f33900720c */ /* 0x000fe20003f26270 */
[----:B------:R-:W2:Y:S01]  /*b090*/  MUFU.TANH R13, R9 ;  /* 0x00000009000d7308 */ /* 0x000ea20000002400 */
[----:B------:R-:W-:Y:S02]  /*b0a0*/  FSEL R152, R5, -INF , !P3 ;  /* 0xff80000005987808 */ /* 0x000fe40005800000 */
[C---:B------:R-:W-:Y:S02]  /*b0b0*/  ISETP.LT.OR P2, PT, R57.reuse, R239, P2 ;  /* 0x000000ef3900720c */ /* 0x040fe40001741670 */
[----:B------:R-:W-:-:S02]  /*b0c0*/  ISETP.LT.OR P0, PT, R57, R237, P0 ;  /* 0x000000ed3900720c */ /* 0x000fc40000701670 */
[----:B------:R-:W-:Y:S01]  /*b0d0*/  ISETP.GE.AND P3, PT, R65, R245, PT ;  /* 0x000000f54100720c */ /* 0x000fe20003f66270 */
[----:B------:R4:W1:Y:S01]  /*b0e0*/  MUFU.TANH R14, R0 ;  /* 0x00000000000e7308 */ /* 0x0008620000002400 */
[----:B------:R-:W-:Y:S01]  /*b0f0*/  ISETP.LT.OR P1, PT, R57, R238, P1 ;  /* 0x000000ee3900720c */ /* 0x000fe20000f21670 */
[----:B---3--:R-:W-:Y:S01]  /*b100*/  FFMA.FTZ R6, R228, -UR35, R16 ;  /* 0x80000023e4067c23 */ /* 0x008fe20008010010 */
[----:B------:R-:W-:Y:S01]  /*b110*/  P2R R8, PR, RZ, 0x4 ;  /* 0x00000004ff087803 */ /* 0x000fe20000000000 */
[----:B------:R-:W-:Y:S01]  /*b120*/  FFMA.FTZ R3, R78, -UR35, R33 ;  /* 0x800000234e037c23 */ /* 0x000fe20008010021 */
[C---:B------:R-:W-:Y:S01]  /*b130*/  ISETP.LT.OR P3, PT, R65.reuse, R240, P3 ;  /* 0x000000f04100720c */ /* 0x040fe20001f61670 */
[----:B------:R-:W-:Y:S02]  /*b140*/  IMAD.MOV.U32 R125, RZ, RZ, R126 ;  /* 0x000000ffff7d7224 */ /* 0x000fe400078e007e */
[----:B------:R3:W2:Y:S01]  /*b150*/  MUFU.TANH R28, R10 ;  /* 0x0000000a001c7308 */ /* 0x0006a20000002400 */
[----:B------:R-:W-:Y:S01]  /*b160*/  P2R R7, PR, RZ, 0x2 ;  /* 0x00000002ff077803 */ /* 0x000fe20000000000 */
[----:B------:R-:W-:Y:S01]  /*b170*/  IMAD.MOV.U32 R126, RZ, RZ, R145 ;  /* 0x000000ffff7e7224 */ /* 0x000fe200078e0091 */
[----:B------:R-:W-:Y:S01]  /*b180*/  ISETP.GE.AND P2, PT, R65, R244, PT ;  /* 0x000000f44100720c */ /* 0x000fe20003f46270 */
[----:B------:R-:W-:-:S02]  /*b190*/  IMAD.MOV.U32 R145, RZ, RZ, R144 ;  /* 0x000000ffff917224 */ /* 0x000fc400078e0090 */
[----:B----4-:R-:W-:Y:S01]  /*b1a0*/  FFMA.FTZ R0, R40, -UR35, R31 ;  /* 0x8000002328007c23 */ /* 0x010fe2000801001f */
[----:B------:R-:W-:Y:S01]  /*b1b0*/  FSEL R149, R6, -INF , !P4 ;  /* 0xff80000006957808 */ /* 0x000fe20006000000 */
[----:B------:R-:W-:Y:S01]  /*b1c0*/  FMUL.FTZ R15, R15, c[0x0][0x2ec] ;  /* 0x0000bb000f0f7a20 */ /* 0x000fe20000410000 */
[----:B------:R-:W-:Y:S01]  /*b1d0*/  FSEL R140, R3, -INF , !P6 ;  /* 0xff800000038c7808 */ /* 0x000fe20007000000 */
[----:B-1----:R-:W-:Y:S01]  /*b1e0*/  FFMA.FTZ R9, R37, -UR35, R12 ;  /* 0x8000002325097c23 */ /* 0x002fe2000801000c */
[----:B---3--:R-:W-:Y:S02]  /*b1f0*/  P2R R10, PR, RZ, 0x1 ;  /* 0x00000001ff0a7803 */ /* 0x008fe40000000000 */
[----:B------:R-:W-:Y:S02]  /*b200*/  ISETP.GE.AND P0, PT, R65, R242, PT ;  /* 0x000000f24100720c */ /* 0x000fe40003f06270 */
[----:B------:R-:W-:Y:S02]  /*b210*/  FSEL R144, R0, -INF , !P5 ;  /* 0xff80000000907808 */ /* 0x000fe40006800000 */
[----:B------:R-:W-:-:S02]  /*b220*/  P2R R6, PR, RZ, 0x8 ;  /* 0x00000008ff067803 */ /* 0x000fc40000000000 */
[----:B------:R-:W-:Y:S02]  /*b230*/  ISETP.NE.AND P6, PT, R8, RZ, PT ;  /* 0x000000ff0800720c */ /* 0x000fe40003fc5270 */
[C---:B------:R-:W-:Y:S02]  /*b240*/  ISETP.LT.OR P5, PT, R65.reuse, R239, P2 ;  /* 0x000000ef4100720c */ /* 0x040fe400017a1670 */
[----:B------:R-:W-:Y:S02]  /*b250*/  ISETP.LT.OR P3, PT, R65, R237, P0 ;  /* 0x000000ed4100720c */ /* 0x000fe40000761670 */
[----:B------:R-:W-:Y:S02]  /*b260*/  ISETP.NE.AND P2, PT, R7, RZ, PT ;  /* 0x000000ff0700720c */ /* 0x000fe40003f45270 */
[----:B------:R-:W-:Y:S01]  /*b270*/  ISETP.GE.AND P0, PT, R67, R245, PT ;  /* 0x000000f54300720c */ /* 0x000fe20003f06270 */
[----:B------:R1:W3:Y:S01]  /*b280*/  MUFU.TANH R7, R15 ;  /* 0x0000000f00077308 */ /* 0x0002e20000002400 */
[----:B------:R-:W-:Y:S01]  /*b290*/  HMMA.16816.F32.BF16 R24, R52, R114, R124 ;  /* 0x000000723418723c */ /* 0x000fe2000004187c */
[----:B------:R-:W-:Y:S01]  /*b2a0*/  FSEL R153, R9, -INF , !P6 ;  /* 0xff80000009997808 */ /* 0x000fe20007000000 */
[----:B--2---:R-:W-:Y:S01]  /*b2b0*/  FFMA.FTZ R5, R229, -UR35, R13 ;  /* 0x80000023e5057c23 */ /* 0x004fe2000801000d */
[----:B------:R-:W-:-:S02]  /*b2c0*/  ISETP.LT.OR P6, PT, R67, R240, P0 ;  /* 0x000000f04300720c */ /* 0x000fc400007c1670 */
[C---:B------:R-:W-:Y:S02]  /*b2d0*/  ISETP.GE.AND P1, PT, R65.reuse, R243, PT ;  /* 0x000000f34100720c */ /* 0x040fe40003f26270 */
[----:B------:R-:W-:Y:S01]  /*b2e0*/  ISETP.NE.AND P0, PT, R6, RZ, PT ;  /* 0x000000ff0600720c */ /* 0x000fe20003f05270 */
[----:B------:R-:W-:Y:S01]  /*b2f0*/  FFMA.FTZ R0, R36, -UR35, R14 ;  /* 0x8000002324007c23 */ /* 0x000fe2000801000e */
[----:B------:R-:W-:Y:S02]  /*b300*/  ISETP.LT.OR P4, PT, R65, R238, P1 ;  /* 0x000000ee4100720c */ /* 0x000fe40000f81670 */
[----:B------:R-:W-:Y:S01]  /*b310*/  FSEL R150, R5, -INF , !P0 ;  /* 0xff80000005967808 */ /* 0x000fe20004000000 */
[----:B------:R-:W-:Y:S01]  /*b320*/  FMUL.FTZ R11, R19, c[0x0][0x2ec] ;  /* 0x0000bb00130b7a20 */ /* 0x000fe20000410000 */
[----:B------:R-:W-:Y:S01]  /*b330*/  ISETP.NE.AND P1, PT, R10, RZ, PT ;  /* 0x000000ff0a00720c */ /* 0x000fe20003f25270 */
[----:B------:R-:W-:Y:S01]  /*b340*/  FMUL.FTZ R10, R121, c[0x0][0x2ec] ;  /* 0x0000bb00790a7a20 */ /* 0x000fe20000410000 */
[----:B------:R-:W-:Y:S01]  /*b350*/  ISETP.GE.AND P0, PT, R67, R242, PT ;  /* 0x000000f24300720c */ /* 0x000fe20003f06270 */
[----:B-1----:R-:W-:Y:S01]  /*b360*/  HMMA.16816.F32.BF16 R12, R60, R114, R20 ;  /* 0x000000723c0c723c */ /* 0x002fe20000041814 */
[----:B------:R-:W-:-:S02]  /*b370*/  FFMA.FTZ R3, R38, -UR35, R28 ;  /* 0x8000002326037c23 */ /* 0x000fc4000801001c */
[----:B------:R-:W-:Y:S01]  /*b380*/  IMAD.IADD R121, R236, 0x1, -R73 ;  /* 0x00000001ec797824 */ /* 0x000fe200078e0a49 */
[----:B------:R-:W-:Y:S01]  /*b390*/  ISETP.LT.OR P0, PT, R67, R237, P0 ;  /* 0x000000ed4300720c */ /* 0x000fe20000701670 */
[----:B------:R-:W1:Y:S01]  /*b3a0*/  MUFU.TANH R11, R11 ;  /* 0x0000000b000b7308 */ /* 0x000e620000002400 */
[----:B------:R-:W-:Y:S01]  /*b3b0*/  FSEL R139, R3, -INF , !P2 ;  /* 0xff800000038b7808 */ /* 0x000fe20005000000 */
[----:B---3--:R-:W-:Y:S01]  /*b3c0*/  FFMA.FTZ R3, R39, -UR35, R7 ;  /* 0x8000002327037c23 */ /* 0x008fe20008010007 */
[----:B------:R-:W-:Y:S01]  /*b3d0*/  IABS R121, R121 ;  /* 0x0000007900797213 */ /* 0x000fe20000000000 */
[----:B------:R-:W-:Y:S01]  /*b3e0*/  FMUL.FTZ R8, R145, c[0x0][0x2ec] ;  /* 0x0000bb0091087a20 */ /* 0x000fe20000410000 */
[----:B------:R-:W-:Y:S02]  /*b3f0*/  P2R R7, PR, RZ, 0x1 ;  /* 0x00000001ff077803 */ /* 0x000fe40000000000 */
[----:B------:R-:W-:Y:S02]  /*b400*/  ISETP.GE.AND P0, PT, R73, R245, PT ;  /* 0x000000f54900720c */ /* 0x000fe40003f06270 */
[----:B------:R-:W-:Y:S01]  /*b410*/  FSEL R145, R0, -INF , !P1 ;  /* 0xff80000000917808 */ /* 0x000fe20004800000 */
[----:B------:R-:W-:Y:S01]  /*b420*/  FFMA.FTZ R0, R49, -UR35, R29 ;  /* 0x8000002331007c23 */ /* 0x000fe2000801001d */
[----:B------:R-:W-:Y:S01]  /*b430*/  ISETP.GE.AND P2, PT, R67, R244, PT ;  /* 0x000000f44300720c */ /* 0x000fe20003f46270 */
[----:B------:R-:W2:Y:S01]  /*b440*/  I2F R121, R121 ;  /* 0x0000007900797306 */ /* 0x000ea20000201400 */
[----:B------:R-:W-:-:S02]  /*b450*/  ISETP.LT.OR P0, PT, R73, R240, P0 ;  /* 0x000000f04900720c */ /* 0x000fc40000701670 */
[C---:B------:R-:W-:Y:S01]  /*b460*/  ISETP.LT.OR P2, PT, R67.reuse, R239, P2 ;  /* 0x000000ef4300720c */ /* 0x040fe20001741670 */
[----:B------:R-:W-:Y:S01]  /*b470*/  FMUL.FTZ R6, R24, c[0x0][0x2ec] ;  /* 0x0000bb0018067a20 */ /* 0x000fe20000410000 */
[----:B------:R-:W-:Y:S02]  /*b480*/  FSEL R142, R0, -INF , !P4 ;  /* 0xff800000008e7808 */ /* 0x000fe40006000000 */
[----:B------:R-:W-:Y:S01]  /*b490*/  P2R R0, PR, RZ, 0x1 ;  /* 0x00000001ff007803 */ /* 0x000fe20000000000 */
[----:B------:R-:W-:Y:S01]  /*b4a0*/  IMAD.IADD R126, R236, 0x1, -R74 ;  /* 0x00000001ec7e7824 */ /* 0x000fe200078e0a4a */
[----:B------:R-:W-:Y:S02]  /*b4b0*/  ISETP.GE.AND P1, PT, R67, R243, PT ;  /* 0x000000f34300720c */ /* 0x000fe40003f26270 */
[----:B------:R-:W-:Y:S02]  /*b4c0*/  ISETP.GE.AND P0, PT, R73, R242, PT ;  /* 0x000000f24900720c */ /* 0x000fe40003f06270 */
[----:B------:R-:W-:Y:S01]  /*b4d0*/  P2R R9, PR, RZ, 0x4 ;  /* 0x00000004ff097803 */ /* 0x000fe20000000000 */
[----:B------:R3:W-:Y:S01]  /*b4e0*/  MUFU.TANH R16, R6 ;  /* 0x0000000600107308 */ /* 0x0007e20000002400 */
[----:B------:R-:W-:Y:S01]  /*b4f0*/  FSEL R154, R3, -INF , !P5 ;  /* 0xff800000039a7808 */ /* 0x000fe20006800000 */
[----:B-1----:R-:W-:Y:S01]  /*b500*/  FFMA.FTZ R5, R41, -UR35, R11 ;  /* 0x8000002329057c23 */ /* 0x002fe2000801000b */
[----:B------:R-:W-:-:S02]  /*b510*/  ISETP.LT.OR P1, PT, R67, R238, P1 ;  /* 0x000000ee4300720c */ /* 0x000fc40000f21670 */
[----:B------:R-:W-:Y:S01]  /*b520*/  ISETP.LT.OR P5, PT, R73, R237, P0 ;  /* 0x000000ed4900720c */ /* 0x000fe200007a1670 */
[----:B------:R-:W-:Y:S01]  /*b530*/  FMUL.FTZ R12, R12, c[0x0][0x2ec] ;  /* 0x0000bb000c0c7a20 */ /* 0x000fe20000410000 */
[----:B------:R-:W-:Y:S01]  /*b540*/  ISETP.NE.AND P4, PT, R0, RZ, PT ;  /* 0x000000ff0000720c */ /* 0x000fe20003f85270 */
[----:B------:R-:W1:Y:S01]  /*b550*/  MUFU.TANH R10, R10 ;  /* 0x0000000a000a7308 */ /* 0x000e620000002400 */
[----:B------:R-:W-:Y:S01]  /*b560*/  ISETP.NE.AND P0, PT, R9, RZ, PT ;  /* 0x000000ff0900720c */ /* 0x000fe20003f05270 */
[----:B------:R-:W-:Y:S01]  /*b570*/  FMUL.FTZ R0, R26, c[0x0][0x2ec] ;  /* 0x0000bb001a007a20 */ /* 0x000fe20000410000 */
[----:B------:R-:W-:Y:S01]  /*b580*/  IABS R126, R126 ;  /* 0x0000007e007e7213 */ /* 0x000fe20000000000 */
[----:B------:R-:W-:Y:S01]  /*b590*/  IMAD.MOV.U32 R124, RZ, RZ, R123 ;  /* 0x000000ffff7c7224 */ /* 0x000fe200078e007b */
[----:B------:R-:W-:Y:S01]  /*b5a0*/  ISETP.GE.AND P2, PT, R73, R244, PT ;  /* 0x000000f44900720c */ /* 0x000fe20003f46270 */
[----:B---3--:R-:W-:Y:S02]  /*b5b0*/  FFMA.FTZ R6, R42, -UR35, R45 ;  /* 0x800000232a067c23 */ /* 0x008fe4000801002d */
[----:B------:R3:W-:Y:S01]  /*b5c0*/  MUFU.TANH R17, R8 ;  /* 0x0000000800117308 */ /* 0x0007e20000002400 */
[----:B------:R-:W-:Y:S01]  /*b5d0*/  IMAD.MOV.U32 R123, RZ, RZ, R146 ;  /* 0x000000ffff7b7224 */ /* 0x000fe200078e0092 */
[----:B------:R-:W-:-:S02]  /*b5e0*/  FSEL R146, R5, -INF , !P3 ;  /* 0xff80000005927808 */ /* 0x000fc40005800000 */
[----:B------:R-:W-:Y:S01]  /*b5f0*/  FSEL R132, R6, -INF , !P0 ;  /* 0xff80000006847808 */ /* 0x000fe20004000000 */
[----:B--2---:R-:W-:Y:S01]  /*b600*/  IMAD.MOV.U32 R125, RZ, RZ, R121 ;  /* 0x000000ffff7d7224 */ /* 0x004fe200078e0079 */
[----:B------:R-:W-:Y:S02]  /*b610*/  ISETP.GE.AND P0, PT, R74, R245, PT ;  /* 0x000000f54a00720c */ /* 0x000fe40003f06270 */
[----:B------:R2:W-:Y:S01]  /*b620*/  MUFU.TANH R11, R0 ;  /* 0x00000000000b7308 */ /* 0x0005e20000002400 */
[----:B------:R-:W-:Y:S01]  /*b630*/  ISETP.LT.OR P3, PT, R73, R239, P2 ;  /* 0x000000ef4900720c */ /* 0x000fe20001761670 */
[----:B------:R-:W-:Y:S01]  /*b640*/  FMUL.FTZ R14, R14, c[0x0][0x2ec] ;  /* 0x0000bb000e0e7a20 */ /* 0x000fe20000410000 */
[----:B---3--:R-:W-:-:S05]  /*b650*/  P2R R8, PR, RZ, 0x2 ;  /* 0x00000002ff087803 */ /* 0x008fca0000000000 */
[----:B------:R-:W-:Y:S01]  /*b660*/  I2F R126, R126 ;  /* 0x0000007e007e7306 */ /* 0x000fe20000201400 */
[----:B------:R-:W-:Y:S02]  /*b670*/  ISETP.LT.OR P0, PT, R74, R240, P0 ;  /* 0x000000f04a00720c */ /* 0x000fe40000701670 */
[----:B------:R-:W-:Y:S01]  /*b680*/  ISETP.NE.AND P2, PT, R8, RZ, PT ;  /* 0x000000ff0800720c */ /* 0x000fe20003f45270 */
[----:B--2---:R-:W-:-:S04]  /*b690*/  FFMA.FTZ R0, R51, -UR35, R34 ;  /* 0x8000002333007c23 */ /* 0x004fc80008010022 */
[----:B------:R-:W2:Y:S01]  /*b6a0*/  MUFU.TANH R12, R12 ;  /* 0x0000000c000c7308 */ /* 0x000ea20000002400 */
[----:B------:R-:W-:Y:S02]  /*b6b0*/  FFMA.FTZ R5, R125, -UR35, R71 ;  /* 0x800000237d057c23 */ /* 0x000fe40008010047 */
[----:B------:R-:W-:Y:S01]  /*b6c0*/  FFMA.FTZ R3, R230, -UR35, R70 ;  /* 0x80000023e6037c23 */ /* 0x000fe20008010046 */
[----:B------:R-:W-:Y:S02]  /*b6d0*/  FSEL R155, R0, -INF , !P2 ;  /* 0xff800000009b7808 */ /* 0x000fe40005000000 */
[----:B------:R-:W-:Y:S02]  /*b6e0*/  ISETP.GE.AND P2, PT, R74, R244, PT ;  /* 0x000000f44a00720c */ /* 0x000fe40003f46270 */
[----:B------:R-:W-:Y:S01]  /*b6f0*/  ISETP.GE.AND P1, PT, R73, R243, PT ;  /* 0x000000f34900720c */ /* 0x000fe20003f26270 */
[----:B------:R-:W3:Y:S01]  /*b700*/  MUFU.TANH R14, R14 ;  /* 0x0000000e000e7308 */ /* 0x000ee20000002400 */
[----:B------:R-:W-:-:S02]  /*b710*/  P2R R0, PR, RZ, 0x1 ;  /* 0x00000001ff007803 */ /* 0x000fc40000000000 */
[----:B------:R-:W-:Y:S02]  /*b720*/  FSEL R131, R5, -INF , !P4 ;  /* 0xff80000005837808 */ /* 0x000fe40006000000 */
[----:B------:R-:W-:Y:S01]  /*b730*/  FSEL R166, R3, -INF , !P6 ;  /* 0xff80000003a67808 */ /* 0x000fe20007000000 */
[----:B-1----:R-:W-:Y:S01]  /*b740*/  FFMA.FTZ R3, R44, -UR35, R10 ;  /* 0x800000232c037c23 */ /* 0x002fe2000801000a */
[----:B------:R-:W-:Y:S01]  /*b750*/  ISETP.LT.OR P4, PT, R74, R239, P2 ;  /* 0x000000ef4a00720c */ /* 0x000fe20001781670 */
[----:B------:R-:W-:Y:S01]  /*b760*/  IMAD.IADD R121, R236, 0x1, -R77 ;  /* 0x00000001ec797824 */ /* 0x000fe200078e0a4d */
[----:B------:R-:W-:Y:S02]  /*b770*/  ISETP.LT.OR P6, PT, R73, R238, P1 ;  /* 0x000000ee4900720c */ /* 0x000fe40000fc1670 */
[----:B------:R-:W-:Y:S01]  /*b780*/  ISETP.NE.AND P2, PT, R0, RZ, PT ;  /* 0x000000ff0000720c */ /* 0x000fe20003f45270 */
[----:B------:R-:W-:Y:S01]  /*b790*/  FFMA.FTZ R0, R69, -UR35, R46 ;  /* 0x8000002345007c23 */ /* 0x000fe2000801002e */
[----:B------:R-:W-:Y:S01]  /*b7a0*/  ISETP.NE.AND P1, PT, R7, RZ, PT ;  /* 0x000000ff0700720c */ /* 0x000fe20003f25270 */
[----:B------:R-:W-:Y:S01]  /*b7b0*/  FMUL.FTZ R25, R25, c[0x0][0x2ec] ;  /* 0x0000bb0019197a20 */ /* 0x000fe20000410000 */
[----:B------:R-:W-:Y:S01]  /*b7c0*/  IABS R121, R121 ;  /* 0x0000007900797213 */ /* 0x000fe20000000000 */
[----:B------:R-:W-:Y:S01]  /*b7d0*/  FFMA.FTZ R5, R72, -UR35, R30 ;  /* 0x8000002348057c23 */ /* 0x000fe2000801001e */
[----:B------:R-:W-:Y:S01]  /*b7e0*/  FSEL R159, R3, -INF , !P1 ;  /* 0xff800000039f7808 */ /* 0x000fe20004800000 */
[----:B--2---:R-:W-:Y:S01]  /*b7f0*/  FFMA.FTZ R3, R126, -UR35, R12 ;  /* 0x800000237e037c23 */ /* 0x004fe2000801000c */
[----:B------:R-:W-:Y:S01]  /*b800*/  FSEL R130, R0, -INF , !P3 ;  /* 0xff80000000827808 */ /* 0x000fe20005800000 */
[----:B------:R-:W-:Y:S01]  /*b810*/  FFMA.FTZ R0, R66, -UR35, R17 ;  /* 0x8000002342007c23 */ /* 0x000fe20008010011 */
[----:B------:R-:W-:Y:S01]  /*b820*/  ISETP.GE.AND P0, PT, R74, R242, PT ;  /* 0x000000f24a00720c */ /* 0x000fe20003f06270 */
[----:B------:R-:W-:Y:S01]  /*b830*/  FMUL.FTZ R13, R13, c[0x0][0x2ec] ;  /* 0x0000bb000d0d7a20 */ /* 0x000fe20000410000 */
[----:B------:R-:W-:Y:S01]  /*b840*/  P2R R8, PR, RZ, 0x10 ;  /* 0x00000010ff087803 */ /* 0x000fe20000000000 */
[----:B------:R-:W-:-:S02]  /*b850*/  FMUL.FTZ R27, R27, c[0x0][0x2ec] ;  /* 0x0000bb001b1b7a20 */ /* 0x000fc40000410000 */
[----:B------:R-:W-:Y:S01]  /*b860*/  FMUL.FTZ R15, R15, c[0x0][0x2ec] ;  /* 0x0000bb000f0f7a20 */ /* 0x000fe20000410000 */
[C---:B------:R-:W-:Y:S01]  /*b870*/  ISETP.GE.AND P1, PT, R74.reuse, R243, PT ;  /* 0x000000f34a00720c */ /* 0x040fe20003f26270 */
[----:B------:R-:W-:Y:S01]  /*b880*/  MUFU.TANH R25, R25 ;  /* 0x0000001900197308 */ /* 0x000fe20000002400 */
[----:B------:R-:W-:Y:S02]  /*b890*/  ISETP.LT.OR P0, PT, R74, R237, P0 ;  /* 0x000000ed4a00720c */ /* 0x000fe40000701670 */
[----:B------:R-:W-:Y:S02]  /*b8a0*/  FSEL R156, R5, -INF , !P6 ;  /* 0xff800000059c7808 */ /* 0x000fe40007000000 */
[----:B------:R-:W-:Y:S01]  /*b8b0*/  FSEL R69, R3, -INF , !P2 ;  /* 0xff80000003457808 */ /* 0x000fe20005000000 */
[----:B---3--:R-:W-:Y:S01]  /*b8c0*/  FFMA.FTZ R3, R76, -UR35, R14 ;  /* 0x800000234c037c23 */ /* 0x008fe2000801000e */
[----:B------:R-:W-:Y:S01]  /*b8d0*/  FSEL R160, R0, -INF , !P5 ;  /* 0xff80000000a07808 */ /* 0x000fe20006800000 */
[----:B------:R-:W-:Y:S01]  /*b8e0*/  I2F R121, R121 ;  /* 0x0000007900797306 */ /* 0x000fe20000201400 */
[----:B------:R-:W-:-:S02]  /*b8f0*/  ISETP.NE.AND P5, PT, R8, RZ, PT ;  /* 0x000000ff0800720c */ /* 0x000fc40003fa5270 */
[----:B------:R-:W-:Y:S02]  /*b900*/  ISETP.LT.OR P1, PT, R74, R238, P1 ;  /* 0x000000ee4a00720c */ /* 0x000fe40000f21670 */
[----:B------:R-:W-:-:S03]  /*b910*/  P2R R6, PR, RZ, 0x1 ;  /* 0x00000001ff067803 */ /* 0x000fc60000000000 */
[----:B------:R-:W1:Y:S01]  /*b920*/  MUFU.TANH R10, R13 ;  /* 0x0000000d000a7308 */ /* 0x000e620000002400 */
[----:B------:R-:W-:Y:S02]  /*b930*/  ISETP.GE.AND P0, PT, R77, R245, PT ;  /* 0x000000f54d00720c */ /* 0x000fe40003f06270 */
[----:B------:R-:W-:-:S05]  /*b940*/  FSEL R129, R3, -INF , !P5 ;  /* 0xff80000003817808 */ /* 0x000fca0006800000 */
[----:B------:R-:W2:Y:S01]  /*b950*/  MUFU.TANH R9, R15 ;  /* 0x0000000f00097308 */ /* 0x000ea20000002400 */
[----:B------:R-:W-:-:S07]  /*b960*/  PLOP3.LUT P5, PT, PT, PT, UP0, 0x80, 0x0 ;  /* 0x000000000000781c */ /* 0x000fce0003faf008 */
[----:B------:R-:W3:Y:S01]  /*b970*/  MUFU.TANH R5, R27 ;  /* 0x0000001b00057308 */ /* 0x000ee20000002400 */
[----:B------:R-:W-:Y:S02]  /*b980*/  P2R R7, PR, RZ, 0x2 ;  /* 0x00000002ff077803 */ /* 0x000fe40000000000 */
[C---:B------:R-:W-:Y:S02]  /*b990*/  ISETP.LT.OR P4, PT, R77.reuse, R240, P0 ;  /* 0x000000f04d00720c */ /* 0x040fe40000781670 */
[C---:B------:R-:W-:Y:S02]  /*b9a0*/  ISETP.GE.AND P1, PT, R77.reuse, R244, PT ;  /* 0x000000f44d00720c */ /* 0x040fe40003f26270 */
[C---:B------:R-:W-:Y:S02]  /*b9b0*/  ISETP.GE.AND P0, PT, R77.reuse, R243, PT ;  /* 0x000000f34d00720c */ /* 0x040fe40003f06270 */
[C---:B------:R-:W-:Y:S02]  /*b9c0*/  ISETP.GE.AND P2, PT, R77.reuse, R242, PT ;  /* 0x000000f24d00720c */ /* 0x040fe40003f46270 */
[----:B------:R-:W-:-:S02]  /*b9d0*/  ISETP.LT.OR P3, PT, R77, R239, P1 ;  /* 0x000000ef4d00720c */ /* 0x000fc40000f61670 */
[C---:B------:R-:W-:Y:S02]  /*b9e0*/  ISETP.LT.OR P1, PT, R77.reuse, R238, P0 ;  /* 0x000000ee4d00720c */ /* 0x040fe40000721670 */
[----:B------:R-:W-:Y:S01]  /*b9f0*/  ISETP.LT.OR P0, PT, R77, R237, P2 ;  /* 0x000000ed4d00720c */ /* 0x000fe20001701670 */
[----:B------:R-:W-:Y:S01]  /*ba00*/  FFMA.FTZ R8, R68, -UR35, R16 ;  /* 0x8000002344087c23 */ /* 0x000fe20008010010 */
[----:B------:R-:W-:Y:S01]  /*ba10*/  ISETP.NE.AND P6, PT, R6, RZ, PT ;  /* 0x000000ff0600720c */ /* 0x000fe20003fc5270 */
[----:B------:R-:W-:Y:S01]  /*ba20*/  FFMA.FTZ R6, R59, -UR35, R11 ;  /* 0x800000233b067c23 */ /* 0x000fe2000801000b */
[----:B------:R-:W-:Y:S01]  /*ba30*/  ISETP.NE.AND P2, PT, R7, RZ, PT ;  /* 0x000000ff0700720c */ /* 0x000fe20003f45270 */
[----:B-1----:R-:W-:Y:S02]  /*ba40*/  FFMA.FTZ R10, R121, -UR35, R10 ;  /* 0x80000023790a7c23 */ /* 0x002fe4000801000a */
[----:B--2---:R-:W-:Y:S02]  /*ba50*/  FFMA.FTZ R9, R58, -UR35, R9 ;  /* 0x800000233a097c23 */ /* 0x004fe40008010009 */
[----:B------:R-:W-:-:S02]  /*ba60*/  FFMA.FTZ R7, R50, -UR35, R25 ;  /* 0x8000002332077c23 */ /* 0x000fc40008010019 */
[----:B---3--:R-:W-:Y:S01]  /*ba70*/  FFMA.FTZ R5, R43, -UR35, R5 ;  /* 0x800000232b057c23 */ /* 0x008fe20008010005 */
[----:B------:R-:W-:Y:S01]  /*ba80*/  IADD3 R230, R223, 0x800, RZ ;  /* 0x00000800dfe67810 */ /* 0x000fe20007ffe0ff */
[----:B------:R-:W-:Y:S01]  /*ba90*/  IMAD.IADD R0, R123, 0x1, R124 ;  /* 0x000000017b007824 */ /* 0x000fe200078e027c */
[C---:B------:R-:W-:Y:S02]  /*baa0*/  IADD3 R229, R223.reuse, 0x1000, RZ ;  /* 0x00001000dfe57810 */ /* 0x040fe40007ffe0ff */
[C---:B------:R-:W-:Y:S02]  /*bab0*/  IADD3 R228, R223.reuse, 0x1800, RZ ;  /* 0x00001800dfe47810 */ /* 0x040fe40007ffe0ff */
[C---:B------:R-:W-:Y:S02]  /*bac0*/  IADD3 R227, R223.reuse, 0x2000, RZ ;  /* 0x00002000dfe37810 */ /* 0x040fe40007ffe0ff */
[C---:B------:R-:W-:Y:S02]  /*bad0*/  IADD3 R226, R223.reuse, 0x2800, RZ ;  /* 0x00002800dfe27810 */ /* 0x040fe40007ffe0ff */
[----:B------:R-:W-:-:S02]  /*bae0*/  IADD3 R225, R223, 0x3000, RZ ;  /* 0x00003000dfe17810 */ /* 0x000fc40007ffe0ff */
[----:B------:R-:W-:Y:S02]  /*baf0*/  IADD3 R224, R223, 0x3800, RZ ;  /* 0x00003800dfe07810 */ /* 0x000fe40007ffe0ff */
[----:B------:R-:W-:Y:S02]  /*bb00*/  FSEL R157, R8, -INF , !P2 ;  /* 0xff800000089d7808 */ /* 0x000fe40005000000 */
[----:B------:R-:W-:Y:S02]  /*bb10*/  FSEL R164, R6, -INF , !P6 ;  /* 0xff80000006a47808 */ /* 0x000fe40007000000 */
[----:B------:R-:W-:Y:S02]  /*bb20*/  FSEL R68, R10, -INF , !P4 ;  /* 0xff8000000a447808 */ /* 0x000fe40006000000 */
[----:B------:R-:W-:Y:S02]  /*bb30*/  FSEL R128, R9, -INF , !P3 ;  /* 0xff80000009807808 */ /* 0x000fe40005800000 */
[----:B------:R-:W-:-:S02]  /*bb40*/  FSEL R158, R7, -INF , !P1 ;  /* 0xff800000079e7808 */ /* 0x000fc40004800000 */
[----:B------:R-:W-:Y:S01]  /*bb50*/  FSEL R165, R5, -INF , !P0 ;  /* 0xff80000005a57808 */ /* 0x000fe20004000000 */
        /* <DEDUP_REMOVED lines=21> */
[----:B-----5:R1:W-:Y:S01]  /*bcb0*/  @P0 STS.128 [R246+0x4000], RZ ;  /* 0x004000fff6000388 */ /* 0x0203e20000000c00 */
        /* <DEDUP_REMOVED lines=84> */
.L_x_926:
[----:B------:R-:W-:Y:S05]  /*c200*/  BSYNC B0 ;  /* 0x0000000000007941 */ /* 0x000fea0003800000 */
.L_x_925:
[----:B------:R-:W0:Y:S02]  /*c210*/  LDGDEPBAR ;  /* 0x00000000000079af */ /* 0x000e240000000000 */
.L_x_924:
[----:B------:R-:W3:Y:S04]  /*c220*/  LDL.LU R6, [R1+0x24] ;  /* 0x0000240001067983 */ /* 0x000ee80000300800 */
[----:B------:R-:W4:Y:S04]  /*c230*/  LDL.LU R5, [R1+0x2c] ;  /* 0x00002c0001057983 */ /* 0x000f280000300800 */
[----:B--2---:R-:W2:Y:S04]  /*c240*/  LDL.LU R3, [R1+0x34] ;  /* 0x0000340001037983 */ /* 0x004ea80000300800 */
[----:B-1----:R-:W2:Y:S04]  /*c250*/  LDL.LU R18, [R1+0x20] ;  /* 0x0000200001127983 */ /* 0x002ea80000300800 */
[----:B------:R-:W2:Y:S04]  /*c260*/  LDL.LU R17, [R1] ;  /* 0x0000000001117983 */ /* 0x000ea80000300800 */
        /* <DEDUP_REMOVED lines=12> */
[----:B-----5:R1:W-:Y:S04]  /*c330*/  STL [R1+0x110], R222 ;  /* 0x000110de01007387 */ /* 0x0203e80000100800 */
[----:B------:R-:W2:Y:S04]  /*c340*/  LDL.LU R16, [R1+0x30] ;  /* 0x0000300001107983 */ /* 0x000ea80000300800 */
[----:B------:R-:W2:Y:S04]  /*c350*/  LDL.LU R15, [R1+0xc] ;  /* 0x00000c00010f7983 */ /* 0x000ea80000300800 */
[----:B------:R-:W2:Y:S01]  /*c360*/  LDL.LU R14, [R1+0x8] ;  /* 0x00000800010e7983 */ /* 0x000ea20000300800 */
[----:B-1----:R-:W-:Y:S01]  /*c370*/  MOV R222, R122 ;  /* 0x0000007a00de7202 */ /* 0x002fe20000000f00 */
[----:B---3--:R-:W-:Y:S01]  /*c380*/  IMAD.MOV.U32 R11, RZ, RZ, R6 ;  /* 0x000000ffff0b7224 */ /* 0x008fe200078e0006 */
[----:B----4-:R-:W-:Y:S01]  /*c390*/  MOV R12, R5 ;  /* 0x00000005000c7202 */ /* 0x010fe20000000f00 */
[----:B--2---:R-:W-:Y:S01]  /*c3a0*/  IMAD.MOV.U32 R13, RZ, RZ, R3 ;  /* 0x000000ffff0d7224 */ /* 0x004fe200078e0003 */
        /* <DEDUP_REMOVED lines=91> */
[----:B------:R-:W-:Y:S02]  /*c960*/  FMNMX.FTZ R5, R173, R5, !PT ;  /* 0x00000005ad057209 */ /* 0x000fe40007810000 */
[----:B------:R-:W-:Y:S01]  /*c970*/  FMNMX.FTZ R3, R233, R6, !PT ;  /* 0x00000006e9037209 */ /* 0x000fe20007810000 */
[----:B------:R-:W-:Y:S01]  /*c980*/  FMUL.FTZ R7, R73, c[0x0][0x23c] ;  /* 0x00008f0049077a20 */ /* 0x000fe20000410000 */
[----:B------:R-:W-:-:S02]  /*c990*/  FMNMX.FTZ R72, R128, R72, !PT ;  /* 0x0000004880487209 */ /* 0x000fc40007810000 */
        /* <DEDUP_REMOVED lines=8> */
[--C-:B------:R-:W-:Y:S01]  /*ca20*/  FFMA.FTZ R6, R214, c[0x0][0x23c], -R7.reuse ;  /* 0x00008f00d6067a23 */ /* 0x100fe20000010807 */
[----:B------:R-:W-:Y:S02]  /*ca30*/  FMNMX.FTZ R3, R207, R3, !PT ;  /* 0x00000003cf037209 */ /* 0x000fe40007810000 */
[----:B------:R-:W-:Y:S01]  /*ca40*/  FMNMX.FTZ R5, R162, R5, !PT ;  /* 0x00000005a2057209 */ /* 0x000fe20007810000 */
[----:B------:R2:W-:Y:S01]  /*ca50*/  MUFU.EX2 R74, R6 ;  /* 0x00000006004a7308 */ /* 0x0005e20000000800 */
[----:B------:R-:W-:Y:S02]  /*ca60*/  FMNMX.FTZ R3, R200, R3, !PT ;  /* 0x00000003c8037209 */ /* 0x000fe40007810000 */
[----:B------:R-:W-:Y:S02]  /*ca70*/  FMNMX.FTZ R5, R141, R5, !PT ;  /* 0x000000058d057209 */ /* 0x000fe40007810000 */
[----:B------:R-:W-:Y:S01]  /*ca80*/  FMNMX.FTZ R3, R190, R3, !PT ;  /* 0x00000003be037209 */ /* 0x000fe20007810000 */
[----:B--2---:R-:W-:-:S04]  /*ca90*/  FFMA.FTZ R6, R213, c[0x0][0x23c], -R7 ;  /* 0x00008f00d5067a23 */ /* 0x004fc80000010807 */
[----:B------:R2:W-:Y:S01]  /*caa0*/  MUFU.EX2 R10, R6 ;  /* 0x00000006000a7308 */ /* 0x0005e20000000800 */
[----:B-1----:R-:W-:Y:S02]  /*cab0*/  FMNMX.FTZ R72, R72, R8, !PT ;  /* 0x0000000848487209 */ /* 0x002fe40007810000 */
[----:B--2---:R-:W-:Y:S02]  /*cac0*/  FMNMX.FTZ R6, R140, R5, !PT ;  /* 0x000000058c067209 */ /* 0x004fe40007810000 */
[----:B------:R-:W-:Y:S01]  /*cad0*/  FMNMX.FTZ R5, R186, R3, !PT ;  /* 0x00000003ba057209 */ /* 0x000fe20007810000 */
[----:B------:R-:W-:Y:S01]  /*cae0*/  FFMA.FTZ R3, R215, c[0x0][0x23c], -R7 ;  /* 0x00008f00d7037a23 */ /* 0x000fe20000010807 */
[----:B------:R-:W-:Y:S02]  /*caf0*/  FMNMX.FTZ R6, R139, R6, !PT ;  /* 0x000000068b067209 */ /* 0x000fe40007810000 */
[----:B------:R-:W-:Y:S01]  /*cb00*/  FMNMX.FTZ R5, R250, R5, !PT ;  /* 0x00000005fa057209 */ /* 0x000fe20007810000 */
[----:B------:R1:W-:Y:S01]  /*cb10*/  MUFU.EX2 R223, R3 ;  /* 0x0000000300df7308 */ /* 0x0003e20000000800 */
[----:B------:R-:W-:Y:S01]  /*cb20*/  FMNMX.FTZ R6, R142, R6, !PT ;  /* 0x000000068e067209 */ /* 0x000fe20007810000 */
[----:B------:R-:W2:Y:S01]  /*cb30*/  SHFL.BFLY PT, R9, R72, 0x1, 0x1f ;  /* 0x0c201f0048097f89 */ /* 0x000ea200000e0000 */
[----:B-1----:R-:W-:-:S02]  /*cb40*/  FMNMX.FTZ R3, R232, R5, !PT ;  /* 0x00000005e8037209 */ /* 0x002fc40007810000 */
[----:B------:R-:W-:Y:S02]  /*cb50*/  FMNMX.FTZ R5, R155, R6, !PT ;  /* 0x000000069b057209 */ /* 0x000fe40007810000 */
[----:B------:R-:W-:Y:S02]  /*cb60*/  FMNMX.FTZ R3, R185, R3, !PT ;  /* 0x00000003b9037209 */ /* 0x000fe40007810000 */
[----:B------:R-:W-:Y:S02]  /*cb70*/  FMNMX.FTZ R71, R156, R5, !PT ;  /* 0x000000059c477209 */ /* 0x000fe40007810000 */
[----:B------:R-:W-:Y:S01]  /*cb80*/  FMNMX.FTZ R5, R181, R3, !PT ;  /* 0x00000003b5057209 */ /* 0x000fe20007810000 */
[--C-:B------:R-:W-:Y:S01]  /*cb90*/  FFMA.FTZ R3, R110, c[0x0][0x23c], -R7.reuse ;  /* 0x00008f006e037a23 */ /* 0x100fe20000010807 */
[----:B------:R-:W-:Y:S02]  /*cba0*/  FMNMX.FTZ R71, R157, R71, !PT ;  /* 0x000000479d477209 */ /* 0x000fe40007810000 */
[----:B------:R-:W-:Y:S01]  /*cbb0*/  FMNMX.FTZ R5, R179, R5, !PT ;  /* 0x00000005b3057209 */ /* 0x000fe20007810000 */
[----:B------:R-:W-:Y:S01]  /*cbc0*/  FFMA.FTZ R8, R116, c[0x0][0x23c], -R7 ;  /* 0x00008f0074087a23 */ /* 0x000fe20000010807 */
[----:B------:R-:W-:Y:S01]  /*cbd0*/  FMNMX.FTZ R71, R158, R71, !PT ;  /* 0x000000479e477209 */ /* 0x000fe20007810000 */
[----:B------:R1:W-:Y:S01]  /*cbe0*/  MUFU.EX2 R88, R3 ;  /* 0x0000000300587308 */ /* 0x0003e20000000800 */
[----:B------:R-:W-:-:S04]  /*cbf0*/  FMNMX.FTZ R5, R177, R5, !PT ;  /* 0x00000005b1057209 */ /* 0x000fc80007810000 */
[----:B------:R-:W-:-:S03]  /*cc00*/  FMNMX.FTZ R5, R176, R5, !PT ;  /* 0x00000005b0057209 */ /* 0x000fc60007810000 */
[----:B------:R3:W-:Y:S01]  /*cc10*/  MUFU.EX2 R224, R8 ;  /* 0x0000000800e07308 */ /* 0x0007e20000000800 */
[----:B------:R-:W-:Y:S01]  /*cc20*/  FMNMX.FTZ R5, R163, R5, !PT ;  /* 0x00000005a3057209 */ /* 0x000fe20007810000 */
[----:B-1----:R-:W-:-:S06]  /*cc30*/  FFMA.FTZ R3, R108, c[0x0][0x23c], -R7 ;  /* 0x00008f006c037a23 */ /* 0x002fcc0000010807 */
[----:B------:R1:W-:Y:S01]  /*cc40*/  MUFU.EX2 R89, R3 ;  /* 0x0000000300597308 */ /* 0x0003e20000000800 */
[----:B---3--:R-:W3:Y:S01]  /*cc50*/  SHFL.BFLY PT, R8, R71, 0x2, 0x1f ;  /* 0x0c401f0047087f89 */ /* 0x008ee200000e0000 */
[----:B--2---:R-:W-:Y:S01]  /*cc60*/  FMNMX.FTZ R72, R72, R9, !PT ;  /* 0x0000000948487209 */ /* 0x004fe20007810000 */
[----:B-1----:R-:W-:-:S05]  /*cc70*/  FFMA.FTZ R3, R100, c[0x0][0x23c], -R7 ;  /* 0x00008f0064037a23 */ /* 0x002fca0000010807 */
[----:B------:R1:W-:Y:S01]  /*cc80*/  MUFU.EX2 R234, R3 ;  /* 0x0000000300ea7308 */ /* 0x0003e20000000800 */
[C---:B------:R-:W-:Y:S01]  /*cc90*/  FMUL.FTZ R6, R72.reuse, c[0x0][0x23c] ;  /* 0x00008f0048067a20 */ /* 0x040fe20000410000 */
[----:B------:R-:W-:Y:S02]  /*cca0*/  FSETP.NEU.FTZ.AND P0, PT, R72, -INF , PT ;  /* 0xff8000004800780b */ /* 0x000fe40003f1d000 */
[----:B-1----:R-:W-:-:S04]  /*ccb0*/  FMNMX.FTZ R3, R161, R5, !PT ;  /* 0x00000005a1037209 */ /* 0x002fc80007810000 */
[----:B------:R-:W-:Y:S01]  /*ccc0*/  FMNMX.FTZ R3, R144, R3, !PT ;  /* 0x0000000390037209 */ /* 0x000fe20007810000 */
[----:B------:R-:W-:-:S03]  /*ccd0*/  FFMA.FTZ R5, R97, c[0x0][0x23c], -R7 ;  /* 0x00008f0061057a23 */ /* 0x000fc60000010807 */
[----:B------:R-:W-:Y:S02]  /*cce0*/  FMNMX.FTZ R3, R145, R3, !PT ;  /* 0x0000000391037209 */ /* 0x000fe40007810000 */
[----:B------:R-:W-:Y:S02]  /*ccf0*/  FSEL R6, R6, RZ, P0 ;  /* 0x000000ff06067208 */ /* 0x000fe40000000000 */
[----:B------:R-:W-:Y:S01]  /*cd00*/  FMNMX.FTZ R3, R146, R3, !PT ;  /* 0x0000000392037209 */ /* 0x000fe20007810000 */
[----:B------:R1:W-:Y:S01]  /*cd10*/  MUFU.EX2 R228, R5 ;  /* 0x0000000500e47308 */ /* 0x0003e20000000800 */
[----:B---3--:R-:W-:Y:S02]  /*cd20*/  FMNMX.FTZ R71, R71, R8, !PT ;  /* 0x0000000847477209 */ /* 0x008fe40007810000 */
[----:B------:R-:W-:Y:S01]  /*cd30*/  FMNMX.FTZ R70, R159, R3, !PT ;  /* 0x000000039f467209 */ /* 0x000fe20007810000 */
[----:B------:R2:W-:Y:S03]  /*cd40*/  STL [R1+0x10c], R221 ;  /* 0x00010cdd01007387 */ /* 0x0005e60000100800 */
[----:B------:R-:W-:Y:S01]  /*cd50*/  FMNMX.FTZ R70, R160, R70, !PT ;  /* 0x00000046a0467209 */ /* 0x000fe20007810000 */
[----:B-1----:R-:W-:-:S03]  /*cd60*/  FFMA.FTZ R5, R18, c[0x0][0x23c], -R6 ;  /* 0x00008f0012057a23 */ /* 0x002fc60000010806 */
[----:B------:R-:W-:Y:S01]  /*cd70*/  FMNMX.FTZ R70, R164, R70, !PT ;  /* 0x00000046a4467209 */ /* 0x000fe20007810000 */
[----:B------:R-:W-:-:S03]  /*cd80*/  FFMA.FTZ R3, R17, c[0x0][0x23c], -R6 ;  /* 0x00008f0011037a23 */ /* 0x000fc60000010806 */
[----:B------:R-:W-:Y:S01]  /*cd90*/  FMNMX.FTZ R70, R165, R70, !PT ;  /* 0x00000046a5467209 */ /* 0x000fe20007810000 */
[----:B--2---:R1:W-:Y:S04]  /*cda0*/  MUFU.EX2 R221, R5 ;  /* 0x0000000500dd7308 */ /* 0x0043e80000000800 */
[----:B------:R-:W-:Y:S04]  /*cdb0*/  SHFL.BFLY PT, R8, R70, 0x2, 0x1f ;  /* 0x0c401f0046087f89 */ /* 0x000fe800000e0000 */
[----:B------:R2:W-:Y:S01]  /*cdc0*/  MUFU.EX2 R9, R3 ;  /* 0x0000000300097308 */ /* 0x0005e20000000800 */
[----:B-1----:R-:W1:Y:S01]  /*cdd0*/  SHFL.BFLY PT, R5, R71, 0x1, 0x1f ;  /* 0x0c201f0047057f89 */ /* 0x002e6200000e0000 */
[----:B--2---:R-:W-:-:S06]  /*cde0*/  FFMA.FTZ R3, R216, c[0x0][0x23c], -R6 ;  /* 0x00008f00d8037a23 */ /* 0x004fcc0000010806 */
[----:B------:R2:W-:Y:S02]  /*cdf0*/  MUFU.EX2 R102, R3 ;  /* 0x0000000300667308 */ /* 0x0005e40000000800 */
[----:B--2---:R-:W-:-:S06]  /*ce00*/  FFMA.FTZ R3, R117, c[0x0][0x23c], -R6 ;  /* 0x00008f0075037a23 */ /* 0x004fcc0000010806 */
[----:B------:R2:W-:Y:S01]  /*ce10*/  MUFU.EX2 R108, R3 ;  /* 0x00000003006c7308 */ /* 0x0005e20000000800 */
[----:B-1----:R-:W-:-:S04]  /*ce20*/  FMNMX.FTZ R71, R71, R5, !PT ;  /* 0x0000000547477209 */ /* 0x002fc80007810000 */
[C---:B------:R-:W-:Y:S01]  /*ce30*/  FSETP.NEU.FTZ.AND P0, PT, R71.reuse, -INF , PT ;  /* 0xff8000004700780b */ /* 0x040fe20003f1d000 */
[----:B------:R-:W-:Y:S02]  /*ce40*/  FMUL.FTZ R5, R71, c[0x0][0x23c] ;  /* 0x00008f0047057a20 */ /* 0x000fe40000410000 */
[----:B--2---:R-:W-:-:S04]  /*ce50*/  FFMA.FTZ R3, R111, c[0x0][0x23c], -R6 ;  /* 0x00008f006f037a23 */ /* 0x004fc80000010806 */
[----:B------:R1:W-:Y:S01]  /*ce60*/  MUFU.EX2 R90, R3 ;  /* 0x00000003005a7308 */ /* 0x0003e20000000800 */
[----:B------:R-:W-:Y:S02]  /*ce70*/  FSEL R5, R5, RZ, P0 ;  /* 0x000000ff05057208 */ /* 0x000fe40000000000 */
[----:B------:R-:W-:Y:S01]  /*ce80*/  FMNMX.FTZ R70, R70, R8, !PT ;  /* 0x0000000846467209 */ /* 0x000fe20007810000 */
[----:B-1----:R-:W-:-:S04]  /*ce90*/  FFMA.FTZ R3, R105, c[0x0][0x23c], -R6 ;  /* 0x00008f0069037a23 */ /* 0x002fc80000010806 */
[----:B------:R1:W-:Y:S01]  /*cea0*/  MUFU.EX2 R103, R3 ;  /* 0x0000000300677308 */ /* 0x0003e20000000800 */
[----:B------:R-:W2:Y:S01]  /*ceb0*/  SHFL.BFLY PT, R8, R70, 0x1, 0x1f ;  /* 0x0c201f0046087f89 */ /* 0x000ea200000e0000 */
[----:B-1----:R-:W-:-:S06]  /*cec0*/  FFMA.FTZ R3, R99, c[0x0][0x23c], -R6 ;  /* 0x00008f0063037a23 */ /* 0x002fcc0000010806 */
[----:B------:R1:W-:Y:S01]  /*ced0*/  MUFU.EX2 R231, R3 ;  /* 0x0000000300e77308 */ /* 0x0003e20000000800 */
[----:B------:R-:W-:Y:S04]  /*cee0*/  STL [R1+0x108], R220 ;  /* 0x000108dc01007387 */ /* 0x000fe80000100800 */
[----:B------:R-:W-:Y:S01]  /*cef0*/  STL [R1+0x104], R219 ;  /* 0x000104db01007387 */ /* 0x000fe20000100800 */
[----:B-1----:R-:W-:-:S04]  /*cf00*/  FFMA.FTZ R3, R96, c[0x0][0x23c], -R6 ;  /* 0x00008f0060037a23 */ /* 0x002fc80000010806 */
[----:B------:R1:W-:Y:S01]  /*cf10*/  MUFU.EX2 R227, R3 ;  /* 0x0000000300e37308 */ /* 0x0003e20000000800 */
[----:B------:R-:W-:Y:S04]  /*cf20*/  STL [R1+0x100], R218 ;  /* 0x000100da01007387 */ /* 0x000fe80000100800 */
[----:B------:R-:W-:Y:S01]  /*cf30*/  STL [R1+0xfc], R217 ;  /* 0x0000fcd901007387 */ /* 0x000fe20000100800 */
[----:B-1----:R-:W-:-:S04]  /*cf40*/  FFMA.FTZ R3, R16, c[0x0][0x23c], -R5 ;  /* 0x00008f0010037a23 */ /* 0x002fc80000010805 */
[----:B------:R1:W-:Y:S01]  /*cf50*/  MUFU.EX2 R105, R3 ;  /* 0x0000000300697308 */ /* 0x0003e20000000800 */
[----:B------:R3:W-:Y:S01]  /*cf60*/  STL [R1+0xf8], R212 ;  /* 0x0000f8d401007387 */ /* 0x0007e20000100800 */
[----:B-1----:R-:W-:-:S06]  /*cf70*/  FFMA.FTZ R3, R15, c[0x0][0x23c], -R5 ;  /* 0x00008f000f037a23 */ /* 0x002fcc0000010805 */
[----:B---3--:R1:W3:Y:S01]  /*cf80*/  MUFU.EX2 R212, R3 ;  /* 0x0000000300d47308 */ /* 0x0082e20000000800 */
[----:B--2---:R-:W-:Y:S01]  /*cf90*/  FMNMX.FTZ R70, R70, R8, !PT ;  /* 0x0000000846467209 */ /* 0x004fe20007810000 */
[----:B-1----:R-:W-:-:S06]  /*cfa0*/  FFMA.FTZ R3, R14, c[0x0][0x23c], -R5 ;  /* 0x00008f000e037a23 */ /* 0x002fcc0000010805 */
[----:B------:R1:W-:Y:S02]  /*cfb0*/  MUFU.EX2 R100, R3 ;  /* 0x0000000300647308 */ /* 0x0003e40000000800 */
[----:B-1----:R-:W-:-:S06]  /*cfc0*/  FFMA.FTZ R3, R118, c[0x0][0x23c], -R5 ;  /* 0x00008f0076037a23 */ /* 0x002fcc0000010805 */
[----:B------:R1:W2:Y:S01]  /*cfd0*/  MUFU.EX2 R75, R3 ;  /* 0x00000003004b7308 */ /* 0x0002a20000000800 */
[----:B------:R-:W-:Y:S01]  /*cfe0*/  FSETP.NEU.FTZ.AND P0, PT, R70, -INF , PT ;  /* 0xff8000004600780b */ /* 0x000fe20003f1d000 */
[----:B-1----:R-:W-:-:S06]  /*cff0*/  FFMA.FTZ R3, R112, c[0x0][0x23c], -R5 ;  /* 0x00008f0070037a23 */ /* 0x002fcc0000010805 */
[----:B------:R1:W-:Y:S01]  /*d000*/  MUFU.EX2 R219, R3 ;  /* 0x0000000300db7308 */ /* 0x0003e20000000800 */
[----:B------:R-:W-:Y:S01]  /*d010*/  SHF.L.U32 R213, R0, 0x1, RZ ;  /* 0x0000000100d57819 */ /* 0x000fe200000006ff */
[----:B------:R-:W-:-:S04]  /*d020*/  FFMA.FTZ R8, R101, c[0x0][0x23c], -R5 ;  /* 0x00008f0065087a23 */ /* 0x000fc80000010805 */
[----:B------:R-:W4:Y:S01]  /*d030*/  LDSM.16.MT88.4 R24, [R213+0x8000] ;  /* 0x00800000d518783b */ /* 0x000f220000004200 */
[----:B-1----:R-:W-:-:S03]  /*d040*/  FFMA.FTZ R3, R107, c[0x0][0x23c], -R5 ;  /* 0x00008f006b037a23 */ /* 0x002fc60000010805 */
[----:B------:R-:W1:Y:S01]  /*d050*/  LDSM.16.MT88.4 R52, [R213+0x8800] ;  /* 0x00880000d534783b */ /* 0x000e620000004200 */
[----:B------:R2:W-:Y:S02]  /*d060*/  MUFU.EX2 R236, R3 ;  /* 0x0000000300ec7308 */ /* 0x0005e40000000800 */
[----:B--2---:R-:W-:-:S05]  /*d070*/  FMUL.FTZ R3, R70, c[0x0][0x23c] ;  /* 0x00008f0046037a20 */ /* 0x004fca0000410000 */
[----:B------:R-:W-:-:S05]  /*d080*/  FSEL R3, R3, RZ, P0 ;  /* 0x000000ff03037208 */ /* 0x000fca0000000000 */
[----:B------:R-:W-:-:S04]  /*d090*/  FFMA.FTZ R0, R13, c[0x0][0x23c], -R3 ;  /* 0x00008f000d007a23 */ /* 0x000fc80000010803 */
[----:B------:R2:W-:Y:S01]  /*d0a0*/  MUFU.EX2 R101, R0 ;  /* 0x0000000000657308 */ /* 0x0005e20000000800 */
[----:B------:R-:W-:Y:S02]  /*d0b0*/  IMAD R214, R4, 0x2, R213 ;  /* 0x0000000204d67824 */ /* 0x000fe400078e02d5 */
[----:B--2---:R-:W-:Y:S01]  /*d0c0*/  FFMA.FTZ R0, R12, c[0x0][0x23c], -R3 ;  /* 0x00008f000c007a23 */ /* 0x004fe20000010803 */
[----:B---3--:R-:W-:Y:S02]  /*d0d0*/  F2FP.BF16.PACK_AB R16, R212, R105 ;  /* 0x00000069d410723e */ /* 0x008fe400000010ff */
[----:B------:R-:W-:Y:S02]  /*d0e0*/  F2FP.BF16.PACK_AB R18, R75, R100 ;  /* 0x000000644b12723e */ /* 0x000fe400000010ff */
[----:B------:R2:W3:Y:S01]  /*d0f0*/  MUFU.EX2 R217, R0 ;  /* 0x0000000000d97308 */ /* 0x0004e20000000800 */
[C---:B------:R-:W-:Y:S01]  /*d100*/  LEA R215, R2.reuse, R214, 0x1 ;  /* 0x000000d602d77211 */ /* 0x040fe200078e08ff */
[----:B------:R-:W-:-:S06]  /*d110*/  IMAD R216, R2, 0x2, R213 ;  /* 0x0000000202d87824 */ /* 0x000fcc00078e02d5 */
[----:B------:R-:W-:Y:S01]  /*d120*/  MUFU.EX2 R230, R8 ;  /* 0x0000000800e67308 */ /* 0x000fe20000000800 */
[----:B------:R-:W1:Y:S04]  /*d130*/  LDSM.16.MT88.4 R40, [R215+0x8000] ;  /* 0x00800000d728783b */ /* 0x000e680000004200 */
[----:B------:R-:W1:Y:S01]  /*d140*/  LDSM.16.MT88.4 R48, [R216+0x8000] ;  /* 0x00800000d830783b */ /* 0x000e620000004200 */
[----:B--2---:R-:W-:Y:S01]  /*d150*/  FFMA.FTZ R0, R11, c[0x0][0x23c], -R3 ;  /* 0x00008f000b007a23 */ /* 0x004fe20000010803 */
[----:B---3--:R-:W-:Y:S02]  /*d160*/  F2FP.BF16.PACK_AB R17, R217, R101 ;  /* 0x00000065d911723e */ /* 0x008fe400000010ff */
[----:B------:R-:W2:Y:S01]  /*d170*/  LDSM.16.MT88.4 R28, [R215+0x8800] ;  /* 0x00880000d71c783b */ /* 0x000ea20000004200 */
[----:B------:R3:W-:Y:S01]  /*d180*/  MUFU.EX2 R91, R0 ;  /* 0x00000000005b7308 */ /* 0x0007e20000000800 */
[----:B------:R-:W-:Y:S01]  /*d190*/  IMAD.MOV.U32 R2, RZ, RZ, R10 ;  /* 0x000000ffff027224 */ /* 0x000fe200078e000a */
[----:B------:R-:W-:Y:S01]  /*d1a0*/  MOV R4, R9 ;  /* 0x0000000900047202 */ /* 0x000fe20000000f00 */
[----:B------:R-:W1:Y:S01]  /*d1b0*/  LDSM.16.MT88.4 R36, [R216+0x8800] ;  /* 0x00880000d824783b */ /* 0x000e620000004200 */
[----:B------:R-:W-:-:S02]  /*d1c0*/  F2FP.BF16.PACK_AB R22, R224, R223 ;  /* 0x000000dfe016723e */ /* 0x000fc400000010ff */
[----:B------:R-:W-:Y:S01]  /*d1d0*/  F2FP.BF16.PACK_AB R23, R108, R102 ;  /* 0x000000666c17723e */ /* 0x000fe200000010ff */
[----:B------:R-:W1:Y:S01]  /*d1e0*/  LDSM.16.MT88.4 R44, [R214+0x8000] ;  /* 0x00800000d62c783b */ /* 0x000e620000004200 */
[----:B------:R-:W-:Y:S02]  /*d1f0*/  F2FP.BF16.PACK_AB R13, R103, R90 ;  /* 0x0000005a670d723e */ /* 0x000fe400000010ff */
[----:B------:R-:W-:Y:S01]  /*d200*/  F2FP.BF16.PACK_AB R14, R228, R234 ;  /* 0x000000eae40e723e */ /* 0x000fe200000010ff */
[----:B------:R-:W1:Y:S01]  /*d210*/  LDSM.16.MT88.4 R32, [R214+0x8800] ;  /* 0x00880000d620783b */ /* 0x000e620000004200 */
[----:B---3--:R-:W-:-:S04]  /*d220*/  FFMA.FTZ R0, R119, c[0x0][0x23c], -R3 ;  /* 0x00008f0077007a23 */ /* 0x008fc80000010803 */
[----:B------:R3:W2:Y:S01]  /*d230*/  MUFU.EX2 R218, R0 ;  /* 0x0000000000da7308 */ /* 0x0006a20000000800 */
[----:B------:R-:W-:Y:S02]  /*d240*/  FFMA.FTZ R8, R98, c[0x0][0x23c], -R5 ;  /* 0x00008f0062087a23 */ /* 0x000fe40000010805 */
[----:B---3--:R-:W-:-:S05]  /*d250*/  FFMA.FTZ R0, R113, c[0x0][0x23c], -R3 ;  /* 0x00008f0071007a23 */ /* 0x008fca0000010803 */
[----:B------:R3:W-:Y:S01]  /*d260*/  MUFU.EX2 R220, R0 ;  /* 0x0000000000dc7308 */ /* 0x0007e20000000800 */
[----:B--2---:R-:W-:Y:S01]  /*d270*/  F2FP.BF16.PACK_AB R19, R218, R91 ;  /* 0x0000005bda13723e */ /* 0x004fe200000010ff */
[----:B---3--:R-:W-:-:S06]  /*d280*/  FFMA.FTZ R0, R109, c[0x0][0x23c], -R3 ;  /* 0x00008f006d007a23 */ /* 0x008fcc0000010803 */
[----:B------:R2:W3:Y:S01]  /*d290*/  MUFU.EX2 R235, R0 ;  /* 0x0000000000eb7308 */ /* 0x0004e20000000800 */
[----:B----4-:R-:W-:Y:S01]  /*d2a0*/  HMMA.16816.F32.BF16 R56, R16, R24, RZ ;  /* 0x000000181038723c */ /* 0x010fe200000418ff */
[----:B--2---:R-:W-:-:S06]  /*d2b0*/  FFMA.FTZ R0, R106, c[0x0][0x23c], -R3 ;  /* 0x00008f006a007a23 */ /* 0x004fcc0000010803 */
[----:B------:R2:W-:Y:S08]  /*d2c0*/  MUFU.EX2 R229, R0 ;  /* 0x0000000000e57308 */ /* 0x0005f00000000800 */
[----:B------:R4:W1:Y:S01]  /*d2d0*/  MUFU.EX2 R226, R8 ;  /* 0x0000000800e27308 */ /* 0x0008620000000800 */
[----:B--2---:R-:W-:-:S07]  /*d2e0*/  FFMA.FTZ R0, R104, c[0x0][0x23c], -R3 ;  /* 0x00008f0068007a23 */ /* 0x004fce0000010803 */
[----:B------:R-:W2:Y:S01]  /*d2f0*/  MUFU.EX2 R225, R0 ;  /* 0x0000000000e17308 */ /* 0x000ea20000000800 */
[----:B---3--:R-:W-:Y:S02]  /*d300*/  F2FP.BF16.PACK_AB R9, R235, R220 ;  /* 0x000000dceb09723e */ /* 0x008fe400000010ff */
[----:B------:R-:W-:Y:S02]  /*d310*/  F2FP.BF16.PACK_AB R20, R2, R74 ;  /* 0x0000004a0214723e */ /* 0x000fe400000010ff */
[----:B----4-:R-:W-:Y:S02]  /*d320*/  F2FP.BF16.PACK_AB R8, R236, R219 ;  /* 0x000000dbec08723e */ /* 0x010fe400000010ff */
[----:B-1----:R-:W-:Y:S02]  /*d330*/  F2FP.BF16.PACK_AB R10, R226, R230 ;  /* 0x000000e6e20a723e */ /* 0x002fe400000010ff */
[----:B------:R-:W-:Y:S02]  /*d340*/  F2FP.BF16.PACK_AB R21, R4, R221 ;  /* 0x000000dd0415723e */ /* 0x000fe400000010ff */
[----:B--2---:R-:W-:-:S05]  /*d350*/  F2FP.BF16.PACK_AB R11, R225, R229 ;  /* 0x000000e5e10b723e */ /* 0x004fca00000010ff */
[----:B------:R-:W-:Y:S08]  /*d360*/  HMMA.16816.F32.BF16 R60, R20, R24, RZ ;  /* 0x00000018143c723c */ /* 0x000ff000000418ff */
[----:B------:R-:W-:Y:S08]  /*d370*/  HMMA.16816.F32.BF16 R96, R8, R52, R56 ;  /* 0x000000340860723c */ /* 0x000ff00000041838 */
[----:B------:R-:W-:Y:S01]  /*d380*/  HMMA.16816.F32.BF16 R56, R16, R40, RZ ;  /* 0x000000281038723c */ /* 0x000fe200000418ff */
[----:B------:R-:W-:-:S02]  /*d390*/  F2FP.BF16.PACK_AB R12, R89, R88 ;  /* 0x00000058590c723e */ /* 0x000fc400000010ff */
[----:B------:R-:W-:Y:S02]  /*d3a0*/  F2FP.BF16.PACK_AB R15, R227, R231 ;  /* 0x000000e7e30f723e */ /* 0x000fe400000010ff */
[----:B------:R-:W-:-:S03]  /*d3b0*/  MOV R0, R120 ;  /* 0x0000007800007202 */ /* 0x000fc60000000f00 */
[----:B------:R-:W-:Y:S08]  /*d3c0*/  HMMA.16816.F32.BF16 R84, R20, R48, RZ ;  /* 0x000000301454723c */ /* 0x000ff000000418ff */
[----:B------:R-:W-:Y:S08]  /*d3d0*/  HMMA.16816.F32.BF16 R92, R12, R52, R60 ;  /* 0x000000340c5c723c */ /* 0x000ff0000004183c */
[----:B------:R-:W-:Y:S08]  /*d3e0*/  HMMA.16816.F32.BF16 R120, R8, R28, R56 ;  /* 0x0000001c0878723c */ /* 0x000ff00000041838 */
[----:B------:R-:W-:Y:S08]  /*d3f0*/  HMMA.16816.F32.BF16 R60, R20, R40, RZ ;  /* 0x00000028143c723c */ /* 0x000ff000000418ff */
[----:B------:R-:W-:Y:S01]  /*d400*/  HMMA.16816.F32.BF16 R56, R16, R50, RZ ;  /* 0x000000321038723c */ /* 0x000fe200000418ff */
[----:B------:R-:W-:-:S07]  /*d410*/  IMAD.MOV.U32 R52, RZ, RZ, R108 ;  /* 0x000000ffff347224 */ /* 0x000fce00078e006c */
[C---:B------:R-:W-:Y:S08]  /*d420*/  HMMA.16816.F32.BF16 R108, R12.reuse, R36, R84 ;  /* 0x000000240c6c723c */ /* 0x040ff00000041854 */
[----:B------:R-:W-:Y:S08]  /*d430*/  HMMA.16816.F32.BF16 R124, R12, R28, R60 ;  /* 0x0000001c0c7c723c */ /* 0x000ff0000004183c */
[----:B------:R-:W-:Y:S08]  /*d440*/  HMMA.16816.F32.BF16 R84, R8, R38, R56 ;  /* 0x000000260854723c */ /* 0x000ff00000041838 */
[----:B------:R-:W-:Y:S08]  /*d450*/  HMMA.16816.F32.BF16 R80, R16, R48, RZ ;  /* 0x000000301050723c */ /* 0x000ff000000418ff */
[-C--:B------:R-:W-:Y:S08]  /*d460*/  HMMA.16816.F32.BF16 R76, R20, R44.reuse, RZ ;  /* 0x0000002c144c723c */ /* 0x080ff000000418ff */
[C---:B------:R-:W-:Y:S08]  /*d470*/  HMMA.16816.F32.BF16 R64, R16.reuse, R44, RZ ;  /* 0x0000002c1040723c */ /* 0x040ff000000418ff */
[C---:B------:R-:W-:Y:S08]  /*d480*/  HMMA.16816.F32.BF16 R60, R16.reuse, R26, RZ ;  /* 0x0000001a103c723c */ /* 0x040ff000000418ff */
[----:B------:R-:W-:Y:S08]  /*d490*/  HMMA.16816.F32.BF16 R56, R16, R46, RZ ;  /* 0x0000002e1038723c */ /* 0x000ff000000418ff */
[C---:B------:R-:W-:Y:S08]  /*d4a0*/  HMMA.16816.F32.BF16 R24, R20.reuse, R26, RZ ;  /* 0x0000001a1418723c */ /* 0x040ff000000418ff */
[C---:B------:R-:W-:Y:S08]  /*d4b0*/  HMMA.16816.F32.BF16 R48, R20.reuse, R50, RZ ;  /* 0x000000321430723c */ /* 0x040ff000000418ff */
[----:B------:R-:W-:Y:S08]  /*d4c0*/  HMMA.16816.F32.BF16 R44, R20, R46, RZ ;  /* 0x0000002e142c723c */ /* 0x000ff000000418ff */
[-C--:B------:R-:W-:Y:S08]  /*d4d0*/  HMMA.16816.F32.BF16 R16, R16, R42.reuse, RZ ;  /* 0x0000002a1010723c */ /* 0x080ff000000418ff */
[----:B------:R-:W-:Y:S01]  /*d4e0*/  HMMA.16816.F32.BF16 R20, R20, R42, RZ ;  /* 0x0000002a1414723c */ /* 0x000fe200000418ff */
[----:B------:R-:W-:Y:S01]  /*d4f0*/  MOV R41, R105 ;  /* 0x0000006900297202 */ /* 0x000fe20000000f00 */
[----:B------:R-:W-:Y:S01]  /*d500*/  FFMA.FTZ R0, R0, c[0x0][0x23c], -R7 ;  /* 0x00008f0000007a23 */ /* 0x000fe20000010807 */
[----:B------:R-:W-:Y:S01]  /*d510*/  MOV R53, R103 ;  /* 0x0000006700357202 */ /* 0x000fe20000000f00 */
[----:B------:R-:W-:-:S04]  /*d520*/  IMAD.MOV.U32 R40, RZ, RZ, R101 ;  /* 0x000000ffff287224 */ /* 0x000fc800078e0065 */
[C---:B------:R-:W-:Y:S07]  /*d530*/  HMMA.16816.F32.BF16 R104, R8.reuse, R36, R80 ;  /* 0x000000240868723c */ /* 0x040fee0000041850 */
[----:B------:R-:W-:Y:S01]  /*d540*/  IMAD.MOV.U32 R83, RZ, RZ, R102 ;  /* 0x000000ffff537224 */ /* 0x000fe200078e0066 */
[----:B------:R-:W-:Y:S02]  /*d550*/  MOV R82, R100 ;  /* 0x0000006400527202 */ /* 0x000fe40000000f00 */
[-C--:B------:R-:W-:Y:S08]  /*d560*/  HMMA.16816.F32.BF16 R100, R8, R30.reuse, R16 ;  /* 0x0000001e0864723c */ /* 0x080ff00000041810 */
[----:B------:R-:W-:Y:S01]  /*d570*/  HMMA.16816.F32.BF16 R20, R12, R30, R20 ;  /* 0x0000001e0c14723c */ /* 0x000fe20000041814 */
[----:B------:R1:W-:Y:S01]  /*d580*/  MUFU.EX2 R30, R0 ;  /* 0x00000000001e7308 */ /* 0x0003e20000000800 */
[----:B------:R-:W-:-:S06]  /*d590*/  MOV R37, R88 ;  /* 0x0000005800257202 */ /* 0x000fcc0000000f00 */
[-C--:B------:R-:W-:Y:S08]  /*d5a0*/  HMMA.16816.F32.BF16 R112, R8, R32.reuse, R64 ;  /* 0x000000200870723c */ /* 0x080ff00000041840 */
[----:B------:R-:W-:Y:S01]  /*d5b0*/  HMMA.16816.F32.BF16 R116, R12, R32, R76 ;  /* 0x000000200c74723c */ /* 0x000fe2000004184c */
[----:B-1----:R-:W-:Y:S01]  /*d5c0*/  FFMA.FTZ R0, R249, c[0x0][0x23c], -R7 ;  /* 0x00008f00f9007a23 */ /* 0x002fe20000010807 */
[----:B------:R-:W-:Y:S01]  /*d5d0*/  MOV R80, R90 ;  /* 0x0000005a00507202 */ /* 0x000fe20000000f00 */
[----:B------:R-:W-:Y:S01]  /*d5e0*/  IMAD.MOV.U32 R67, RZ, RZ, R223 ;  /* 0x000000ffff437224 */ /* 0x000fe200078e00df */
[----:B------:R-:W1:Y:S01]  /*d5f0*/  LDSM.16.MT88.4 R16, [R213+0x9000] ;  /* 0x00900000d510783b */ /* 0x000e620000004200 */
[----:B------:R2:W-:Y:S02]  /*d600*/  MUFU.EX2 R223, R0 ;  /* 0x0000000000df7308 */ /* 0x0005e40000000800 */
[----:B------:R-:W-:-:S02]  /*d610*/  MOV R78, R41 ;  /* 0x00000029004e7202 */ /* 0x000fc40000000f00 */
[----:B------:R-:W-:Y:S01]  /*d620*/  MOV R41, R221 ;  /* 0x000000dd00297202 */ /* 0x000fe20000000f00 */
[----:B------:R-:W-:Y:S01]  /*d630*/  IMAD.MOV.U32 R79, RZ, RZ, R37 ;  /* 0x000000ffff4f7224 */ /* 0x000fe200078e0025 */
[----:B------:R-:W-:Y:S01]  /*d640*/  MOV R37, R218 ;  /* 0x000000da00257202 */ /* 0x000fe20000000f00 */
[----:B--2---:R-:W-:-:S04]  /*d650*/  FFMA.FTZ R0, R203, c[0x0][0x23c], -R7 ;  /* 0x00008f00cb007a23 */ /* 0x004fc80000010807 */
[----:B------:R2:W-:Y:S01]  /*d660*/  MUFU.EX2 R221, R0 ;  /* 0x0000000000dd7308 */ /* 0x0005e20000000800 */
[----:B------:R-:W-:Y:S01]  /*d670*/  IMAD.MOV.U32 R66, RZ, RZ, R224 ;  /* 0x000000ffff427224 */ /* 0x000fe200078e00e0 */
[----:B------:R-:W-:Y:S01]  /*d680*/  HMMA.16816.F32.BF16 R44, R12, R34, R44 ;  /* 0x000000220c2c723c */ /* 0x000fe2000004182c */
[----:B------:R-:W-:Y:S02]  /*d690*/  IMAD.MOV.U32 R81, RZ, RZ, R91 ;  /* 0x000000ffff517224 */ /* 0x000fe400078e005b */
[----:B--2---:R-:W-:-:S04]  /*d6a0*/  FFMA.FTZ R0, R192, c[0x0][0x23c], -R7 ;  /* 0x00008f00c0007a23 */ /* 0x004fc80000010807 */
[----:B------:R2:W-:Y:S01]  /*d6b0*/  MUFU.EX2 R218, R0 ;  /* 0x0000000000da7308 */ /* 0x0005e20000000800 */
[----:B------:R-:W-:Y:S02]  /*d6c0*/  IMAD.MOV.U32 R36, RZ, RZ, R89 ;  /* 0x000000ffff247224 */ /* 0x000fe400078e0059 */
[----:B------:R-:W-:Y:S01]  /*d6d0*/  HMMA.16816.F32.BF16 R88, R8, R34, R56 ;  /* 0x000000220858723c */ /* 0x000fe20000041838 */
[----:B--2---:R-:W-:-:S04]  /*d6e0*/  FFMA.FTZ R0, R251, c[0x0][0x23c], -R6 ;  /* 0x00008f00fb007a23 */ /* 0x004fc80000010806 */
[----:B------:R2:W-:Y:S01]  /*d6f0*/  MUFU.EX2 R224, R0 ;  /* 0x0000000000e07308 */ /* 0x0005e20000000800 */
[----:B------:R-:W-:Y:S02]  /*d700*/  IMAD.MOV.U32 R77, RZ, RZ, R220 ;  /* 0x000000ffff4d7224 */ /* 0x000fe400078e00dc */
[----:B--2---:R-:W-:-:S05]  /*d710*/  FFMA.FTZ R0, R210, c[0x0][0x23c], -R6 ;  /* 0x00008f00d2007a23 */ /* 0x004fca0000010806 */
[----:B------:R2:W-:Y:S02]  /*d720*/  MUFU.EX2 R34, R0 ;  /* 0x0000000000227308 */ /* 0x0005e40000000800 */
[----:B--2---:R-:W-:-:S06]  /*d730*/  FFMA.FTZ R0, R194, c[0x0][0x23c], -R6 ;  /* 0x00008f00c2007a23 */ /* 0x004fcc0000010806 */
[----:B------:R2:W-:Y:S01]  /*d740*/  MUFU.EX2 R220, R0 ;  /* 0x0000000000dc7308 */ /* 0x0005e20000000800 */
[----:B------:R-:W-:Y:S02]  /*d750*/  IMAD.MOV.U32 R65, RZ, RZ, R222 ;  /* 0x000000ffff417224 */ /* 0x000fe400078e00de */
[----:B--2---:R-:W-:-:S05]  /*d760*/  FFMA.FTZ R0, R169, c[0x0][0x23c], -R6 ;  /* 0x00008f00a9007a23 */ /* 0x004fca0000010806 */
[----:B------:R2:W-:Y:S01]  /*d770*/  MUFU.EX2 R31, R0 ;  /* 0x00000000001f7308 */ /* 0x0005e20000000800 */
[----:B------:R-:W-:Y:S01]  /*d780*/  MOV R76, R219 ;  /* 0x000000db004c7202 */ /* 0x000fe20000000f00 */
[----:B--2---:R-:W-:-:S06]  /*d790*/  FFMA.FTZ R0, R252, c[0x0][0x23c], -R5 ;  /* 0x00008f00fc007a23 */ /* 0x004fcc0000010805 */
[----:B------:R2:W-:Y:S02]  /*d7a0*/  MUFU.EX2 R192, R0 ;  /* 0x0000000000c07308 */ /* 0x0005e40000000800 */
[----:B--2---:R-:W-:-:S06]  /*d7b0*/  FFMA.FTZ R0, R208, c[0x0][0x23c], -R5 ;  /* 0x00008f00d0007a23 */ /* 0x004fcc0000010805 */
[----:B------:R2:W3:Y:S02]  /*d7c0*/  MUFU.EX2 R222, R0 ;  /* 0x0000000000de7308 */ /* 0x0004e40000000800 */
[----:B--2---:R-:W-:-:S06]  /*d7d0*/  FFMA.FTZ R0, R193, c[0x0][0x23c], -R5 ;  /* 0x00008f00c1007a23 */ /* 0x004fcc0000010805 */
[----:B------:R2:W-:Y:S02]  /*d7e0*/  MUFU.EX2 R219, R0 ;  /* 0x0000000000db7308 */ /* 0x0005e40000000800 */
[----:B--2---:R-:W-:-:S06]  /*d7f0*/  FFMA.FTZ R0, R180, c[0x0][0x23c], -R5 ;  /* 0x00008f00b4007a23 */ /* 0x004fcc0000010805 */
[----:B------:R2:W-:Y:S02]  /*d800*/  MUFU.EX2 R35, R0 ;  /* 0x0000000000237308 */ /* 0x0005e40000000800 */
[----:B--2---:R-:W-:-:S06]  /*d810*/  FFMA.FTZ R0, R65, c[0x0][0x23c], -R3 ;  /* 0x00008f0041007a23 */ /* 0x004fcc0000010803 */
[----:B------:R2:W-:Y:S01]  /*d820*/  MUFU.EX2 R180, R0 ;  /* 0x0000000000b47308 */ /* 0x0005e20000000800 */
[----:B------:R-:W-:Y:S01]  /*d830*/  HMMA.16816.F32.BF16 R48, R12, R38, R48 ;  /* 0x000000260c30723c */ /* 0x000fe20000041830 */
[----:B--2---:R-:W-:-:S06]  /*d840*/  FFMA.FTZ R0, R233, c[0x0][0x23c], -R3 ;  /* 0x00008f00e9007a23 */ /* 0x004fcc0000010803 */
[----:B------:R2:W4:Y:S01]  /*d850*/  MUFU.EX2 R193, R0 ;  /* 0x0000000000c17308 */ /* 0x0005220000000800 */
[----:B------:R-:W-:Y:S01]  /*d860*/  IMAD.MOV.U32 R39, RZ, RZ, R217 ;  /* 0x000000ffff277224 */ /* 0x000fe200078e00d9 */
[----:B------:R-:W-:Y:S01]  /*d870*/  HMMA.16816.F32.BF16 R60, R8, R54, R60 ;  /* 0x00000036083c723c */ /* 0x000fe2000004183c */
[----:B--2---:R-:W-:-:S05]  /*d880*/  FFMA.FTZ R0, R199, c[0x0][0x23c], -R3 ;  /* 0x00008f00c7007a23 */ /* 0x004fca0000010803 */
[----:B------:R2:W-:Y:S02]  /*d890*/  MUFU.EX2 R194, R0 ;  /* 0x0000000000c27308 */ /* 0x0005e40000000800 */
[----:B------:R-:W-:Y:S01]  /*d8a0*/  HMMA.16816.F32.BF16 R24, R12, R54, R24 ;  /* 0x000000360c18723c */ /* 0x000fe20000041818 */
[----:B--2---:R-:W-:-:S05]  /*d8b0*/  FFMA.FTZ R0, R182, c[0x0][0x23c], -R3 ;  /* 0x00008f00b6007a23 */ /* 0x004fca0000010803 */
[----:B------:R-:W2:Y:S01]  /*d8c0*/  MUFU.EX2 R217, R0 ;  /* 0x0000000000d97308 */ /* 0x000ea20000000800 */
[----:B---3--:R-:W-:Y:S02]  /*d8d0*/  F2FP.BF16.PACK_AB R8, R222, R192 ;  /* 0x000000c0de08723e */ /* 0x008fe400000010ff */
[----:B----4-:R-:W-:Y:S02]  /*d8e0*/  F2FP.BF16.PACK_AB R9, R193, R180 ;  /* 0x000000b4c109723e */ /* 0x010fe400000010ff */
[----:B------:R-:W-:Y:S02]  /*d8f0*/  F2FP.BF16.PACK_AB R10, R35, R219 ;  /* 0x000000db230a723e */ /* 0x000fe400000010ff */
[----:B------:R-:W-:Y:S02]  /*d900*/  F2FP.BF16.PACK_AB R12, R223, R30 ;  /* 0x0000001edf0c723e */ /* 0x000fe400000010ff */
[----:B------:R-:W-:Y:S02]  /*d910*/  F2FP.BF16.PACK_AB R13, R34, R224 ;  /* 0x000000e0220d723e */ /* 0x000fe400000010ff */
[----:B------:R-:W-:-:S02]  /*d920*/  F2FP.BF16.PACK_AB R14, R218, R221 ;  /* 0x000000ddda0e723e */ /* 0x000fc400000010ff */
[----:B------:R-:W-:Y:S02]  /*d930*/  F2FP.BF16.PACK_AB R15, R31, R220 ;  /* 0x000000dc1f0f723e */ /* 0x000fe400000010ff */
[----:B--2---:R-:W-:Y:S01]  /*d940*/  F2FP.BF16.PACK_AB R11, R217, R194 ;  /* 0x000000c2d90b723e */ /* 0x004fe200000010ff */
[----:B------:R-:W-:Y:S01]  /*d950*/  IMAD.MOV.U32 R33, RZ, RZ, R81 ;  /* 0x000000ffff217224 */ /* 0x000fe200078e0051 */
[----:B------:R-:W-:Y:S01]  /*d960*/  MOV R55, R80 ;  /* 0x0000005000377202 */ /* 0x000fe20000000f00 */
[----:B------:R-:W-:Y:S01]  /*d970*/  IMAD.MOV.U32 R29, RZ, RZ, R83 ;  /* 0x000000ffff1d7224 */ /* 0x000fe200078e0053 */
[----:B------:R-:W-:Y:S01]  /*d980*/  MOV R32, R82 ;  /* 0x0000005200207202 */ /* 0x000fe20000000f00 */
[----:B------:R-:W-:Y:S01]  /*d990*/  IMAD.MOV.U32 R54, RZ, RZ, R67 ;  /* 0x000000ffff367224 */ /* 0x000fe200078e0043 */
[----:B------:R-:W-:Y:S01]  /*d9a0*/  MOV R182, R66 ;  /* 0x0000004200b67202 */ /* 0x000fe20000000f00 */
[----:B-1----:R-:W-:Y:S01]  /*d9b0*/  HMMA.16816.F32.BF16 R80, R8, R16, R96 ;  /* 0x000000100850723c */ /* 0x002fe20000041860 */
[----:B------:R-:W-:Y:S01]  /*d9c0*/  MOV R56, R76 ;  /* 0x0000004c00387202 */ /* 0x000fe20000000f00 */
[----:B------:R-:W-:Y:S01]  /*d9d0*/  IMAD.MOV.U32 R57, RZ, RZ, R77 ;  /* 0x000000ffff397224 */ /* 0x000fe200078e004d */
[----:B------:R-:W-:Y:S01]  /*d9e0*/  MOV R58, R78 ;  /* 0x0000004e003a7202 */ /* 0x000fe20000000f00 */
[----:B------:R-:W-:Y:S01]  /*d9f0*/  IMAD.MOV.U32 R59, RZ, RZ, R79 ;  /* 0x000000ffff3b7224 */ /* 0x000fe200078e004f */
[----:B------:R-:W-:-:S02]  /*da00*/  MOV R28, R40 ;  /* 0x00000028001c7202 */ /* 0x000fc40000000f00 */
[----:B------:R-:W-:Y:S01]  /*da10*/  MOV R97, R41 ;  /* 0x0000002900617202 */ /* 0x000fe20000000f00 */
[----:B------:R-:W-:Y:S08]  /*da20*/  HMMA.16816.F32.BF16 R76, R12, R16, R92 ;  /* 0x000000100c4c723c */ /* 0x000ff0000004185c */
[-C--:B------:R-:W-:Y:S08]  /*da30*/  HMMA.16816.F32.BF16 R64, R8, R18.reuse, R60 ;  /* 0x000000120840723c */ /* 0x080ff0000004183c */
[----:B------:R-:W-:Y:S01]  /*da40*/  HMMA.16816.F32.BF16 R40, R12, R18, R24 ;  /* 0x000000120c28723c */ /* 0x000fe20000041818 */
[----:B------:R-:W1:Y:S01]  /*da50*/  LDSM.16.MT88.4 R16, [R216+0x9000] ;  /* 0x00900000d810783b */ /* 0x000e620000004200 */
[----:B------:R-:W-:Y:S01]  /*da60*/  IMAD.MOV.U32 R210, RZ, RZ, R58 ;  /* 0x000000ffffd27224 */ /* 0x000fe200078e003a */
[----:B------:R-:W-:-:S05]  /*da70*/  MOV R203, R52 ;  /* 0x0000003400cb7202 */ /* 0x000fca0000000f00 */
[----:B-1----:R-:W-:Y:S07]  /*da80*/  HMMA.16816.F32.BF16 R60, R12, R16, R108 ;  /* 0x000000100c3c723c */ /* 0x002fee000004186c */
[----:B------:R-:W-:Y:S01]  /*da90*/  IMAD.MOV.U32 R110, RZ, RZ, R56 ;  /* 0x000000ffff6e7224 */ /* 0x000fe200078e0038 */
[----:B------:R-:W-:Y:S02]  /*daa0*/  MOV R109, R57 ;  /* 0x00000039006d7202 */ /* 0x000fe40000000f00 */
[----:B------:R-:W-:-:S02]  /*dab0*/  MOV R108, R59 ;  /* 0x0000003b006c7202 */ /* 0x000fc40000000f00 */
[----:B------:R-:W-:Y:S01]  /*dac0*/  HMMA.16816.F32.BF16 R56, R8, R16, R104 ;  /* 0x000000100838723c */ /* 0x000fe20000041868 */
[----:B------:R-:W-:-:S06]  /*dad0*/  MOV R111, R54 ;  /* 0x00000036006f7202 */ /* 0x000fcc0000000f00 */
[----:B------:R-:W-:Y:S01]  /*dae0*/  IMAD.MOV.U32 R107, RZ, RZ, R55 ;  /* 0x000000ffff6b7224 */ /* 0x000fe200078e0037 */
[----:B------:R-:W-:Y:S01]  /*daf0*/  HMMA.16816.F32.BF16 R48, R12, R18, R48 ;  /* 0x000000120c30723c */ /* 0x000fe20000041830 */
[----:B------:R-:W-:-:S07]  /*db00*/  IMAD.MOV.U32 R106, RZ, RZ, R53 ;  /* 0x000000ffff6a7224 */ /* 0x000fce00078e0035 */
[----:B------:R-:W-:Y:S01]  /*db10*/  HMMA.16816.F32.BF16 R52, R8, R18, R84 ;  /* 0x000000120834723c */ /* 0x000fe20000041854 */
[----:B------:R-:W1:Y:S01]  /*db20*/  LDSM.16.MT88.4 R16, [R214+0x9000] ;  /* 0x00900000d610783b */ /* 0x000e620000004200 */
        /* <DEDUP_REMOVED lines=11> */
[--C-:B------:R-:W-:Y:S01]  /*dbe0*/  FFMA.FTZ R0, R248, c[0x0][0x23c], -R7.reuse ;  /* 0x00008f00f8007a23 */ /* 0x100fe20000010807 */
[-C--:B-1----:R-:W-:Y:S08]  /*dbf0*/  HMMA.16816.F32.BF16 R36, R12, R16.reuse, R116 ;  /* 0x000000100c24723c */ /* 0x082ff00000041874 */
[C---:B------:R-:W-:Y:S08]  /*dc00*/  HMMA.16816.F32.BF16 R32, R8.reuse, R16, R112 ;  /* 0x000000100820723c */ /* 0x040ff00000041870 */
[-C--:B------:R-:W-:Y:S08]  /*dc10*/  HMMA.16816.F32.BF16 R28, R8, R18.reuse, R88 ;  /* 0x00000012081c723c */ /* 0x080ff00000041858 */
[----:B------:R-:W-:Y:S01]  /*dc20*/  HMMA.16816.F32.BF16 R44, R12, R18, R44 ;  /* 0x000000120c2c723c */ /* 0x000fe2000004182c */
[----:B------:R-:W1:Y:S01]  /*dc30*/  LDSM.16.MT88.4 R16, [R215+0x9000] ;  /* 0x00900000d710783b */ /* 0x000e620000004200 */
[----:B------:R2:W-:Y:S01]  /*dc40*/  MUFU.EX2 R248, R0 ;  /* 0x0000000000f87308 */ /* 0x0005e20000000800 */
[----:B------:R-:W-:Y:S01]  /*dc50*/  MOV R251, R212 ;  /* 0x000000d400fb7202 */ /* 0x000fe20000000f00 */
[----:B--2---:R-:W-:-:S06]  /*dc60*/  FFMA.FTZ R0, R202, c[0x0][0x23c], -R7 ;  /* 0x00008f00ca007a23 */ /* 0x004fcc0000010807 */
[----:B------:R2:W-:Y:S02]  /*dc70*/  MUFU.EX2 R212, R0 ;  /* 0x0000000000d47308 */ /* 0x0005e40000000800 */
[----:B--2---:R-:W-:-:S06]  /*dc80*/  FFMA.FTZ R0, R191, c[0x0][0x23c], -R7 ;  /* 0x00008f00bf007a23 */ /* 0x004fcc0000010807 */
[----:B------:R2:W3:Y:S01]  /*dc90*/  MUFU.EX2 R86, R0 ;  /* 0x0000000000567308 */ /* 0x0004e20000000800 */
[----:B-1----:R-:W-:Y:S01]  /*dca0*/  HMMA.16816.F32.BF16 R92, R8, R16, R120 ;  /* 0x00000010085c723c */ /* 0x002fe20000041878 */
[----:B--2---:R-:W-:-:S06]  /*dcb0*/  FFMA.FTZ R0, R187, c[0x0][0x23c], -R7 ;  /* 0x00008f00bb007a23 */ /* 0x004fcc0000010807 */
[----:B------:R1:W-:Y:S02]  /*dcc0*/  MUFU.EX2 R121, R0 ;  /* 0x0000000000797308 */ /* 0x0003e40000000800 */
[----:B-1----:R-:W-:-:S06]  /*dcd0*/  FFMA.FTZ R0, R205, c[0x0][0x23c], -R6 ;  /* 0x00008f00cd007a23 */ /* 0x002fcc0000010806 */
[----:B------:R1:W-:Y:S01]  /*dce0*/  MUFU.EX2 R199, R0 ;  /* 0x0000000000c77308 */ /* 0x0003e20000000800 */
[----:B------:R-:W-:Y:S01]  /*dcf0*/  HMMA.16816.F32.BF16 R88, R8, R18, R100 ;  /* 0x000000120858723c */ /* 0x000fe20000041864 */
[----:B-1----:R-:W-:-:S06]  /*dd00*/  FFMA.FTZ R0, R196, c[0x0][0x23c], -R6 ;  /* 0x00008f00c4007a23 */ /* 0x002fcc0000010806 */
[----:B------:R1:W2:Y:S02]  /*dd10*/  MUFU.EX2 R84, R0 ;  /* 0x0000000000547308 */ /* 0x0002a40000000800 */
[----:B-1----:R-:W-:-:S06]  /*dd20*/  FFMA.FTZ R0, R188, c[0x0][0x23c], -R6 ;  /* 0x00008f00bc007a23 */ /* 0x002fcc0000010806 */
[----:B------:R1:W4:Y:S02]  /*dd30*/  MUFU.EX2 R85, R0 ;  /* 0x0000000000557308 */ /* 0x0003240000000800 */
[----:B-1----:R-:W-:-:S06]  /*dd40*/  FFMA.FTZ R0, R183, c[0x0][0x23c], -R6 ;  /* 0x00008f00b7007a23 */ /* 0x002fcc0000010806 */
[----:B------:R1:W1:Y:S02]  /*dd50*/  MUFU.EX2 R8, R0 ;  /* 0x0000000000087308 */ /* 0x0002640000000800 */
[----:B-1----:R-:W-:-:S06]  /*dd60*/  FFMA.FTZ R0, R206, c[0x0][0x23c], -R5 ;  /* 0x00008f00ce007a23 */ /* 0x002fcc0000010805 */
[----:B------:R1:W-:Y:S01]  /*dd70*/  MUFU.EX2 R191, R0 ;  /* 0x0000000000bf7308 */ /* 0x0003e20000000800 */
[----:B------:R-:W-:Y:S01]  /*dd80*/  HMMA.16816.F32.BF16 R24, R12, R16, R124 ;  /* 0x000000100c18723c */ /* 0x000fe2000004187c */
[----:B-1----:R-:W-:-:S06]  /*dd90*/  FFMA.FTZ R0, R198, c[0x0][0x23c], -R5 ;  /* 0x00008f00c6007a23 */ /* 0x002fcc0000010805 */
[----:B------:R1:W1:Y:S01]  /*dda0*/  MUFU.EX2 R187, R0 ;  /* 0x0000000000bb7308 */ /* 0x0002620000000800 */
[----:B------:R-:W-:Y:S01]  /*ddb0*/  HMMA.16816.F32.BF16 R20, R12, R18, R20 ;  /* 0x000000120c14723c */ /* 0x000fe20000041814 */
[----:B------:R-:W2:Y:S01]  /*ddc0*/  LDSM.16.MT88.4 R16, [R213+0x9800] ;  /* 0x00980000d510783b */ /* 0x000ea20000004200 */
[----:B-1----:R-:W-:-:S05]  /*ddd0*/  FFMA.FTZ R0, R189, c[0x0][0x23c], -R5 ;  /* 0x00008f00bd007a23 */ /* 0x002fca0000010805 */
[----:B------:R1:W-:Y:S02]  /*dde0*/  MUFU.EX2 R205, R0 ;  /* 0x0000000000cd7308 */ /* 0x0003e40000000800 */
[----:B-1----:R-:W-:Y:S01]  /*ddf0*/  FFMA.FTZ R0, R184, c[0x0][0x23c], -R5 ;  /* 0x00008f00b8007a23 */ /* 0x002fe20000010805 */
[----:B---3--:R-:W-:Y:S01]  /*de00*/  MOV R184, R86 ;  /* 0x0000005600b87202 */ /* 0x008fe20000000f00 */
[----:B------:R-:W-:Y:S01]  /*de10*/  IMAD.MOV.U32 R86, RZ, RZ, R87 ;  /* 0x000000ffff567224 */ /* 0x000fe200078e0057 */
[----:B------:R-:W-:Y:S01]  /*de20*/  MOV R87, R104 ;  /* 0x0000006800577202 */ /* 0x000fe20000000f00 */
[----:B------:R-:W-:Y:S02]  /*de30*/  IMAD.MOV.U32 R104, RZ, RZ, R105 ;  /* 0x000000ffff687224 */ /* 0x000fe400078e0069 */
        /* <DEDUP_REMOVED lines=9> */
[----:B-1----:R-:W-:-:S04]  /*ded0*/  FFMA.FTZ R0, R207, c[0x0][0x23c], -R3 ;  /* 0x00008f00cf007a23 */ /* 0x002fc80000010803 */
[----:B------:R1:W-:Y:S01]  /*dee0*/  MUFU.EX2 R188, R0 ;  /* 0x0000000000bc7308 */ /* 0x0003e20000000800 */
[----:B------:R-:W-:Y:S01]  /*def0*/  MOV R97, R182 ;  /* 0x000000b600617202 */ /* 0x000fe20000000f00 */
[----:B-1----:R-:W-:-:S06]  /*df00*/  FFMA.FTZ R0, R200, c[0x0][0x23c], -R3 ;  /* 0x00008f00c8007a23 */ /* 0x002fcc0000010803 */
[----:B------:R1:W3:Y:S02]  /*df10*/  MUFU.EX2 R182, R0 ;  /* 0x0000000000b67308 */ /* 0x0002e40000000800 */
[----:B-1----:R-:W-:-:S06]  /*df20*/  FFMA.FTZ R0, R190, c[0x0][0x23c], -R3 ;  /* 0x00008f00be007a23 */ /* 0x002fcc0000010803 */
[----:B------:R1:W-:Y:S01]  /*df30*/  MUFU.EX2 R189, R0 ;  /* 0x0000000000bd7308 */ /* 0x0003e20000000800 */
[----:B--2---:R-:W-:Y:S02]  /*df40*/  IMAD.MOV.U32 R183, RZ, RZ, R84 ;  /* 0x000000ffffb77224 */ /* 0x004fe400078e0054 */
[----:B-1----:R-:W-:-:S05]  /*df50*/  FFMA.FTZ R0, R186, c[0x0][0x23c], -R3 ;  /* 0x00008f00ba007a23 */ /* 0x002fca0000010803 */
[----:B------:R-:W1:Y:S01]  /*df60*/  MUFU.EX2 R125, R0 ;  /* 0x00000000007d7308 */ /* 0x000e620000000800 */
[----:B----4-:R-:W-:Y:S01]  /*df70*/  IMAD.MOV.U32 R186, RZ, RZ, R85 ;  /* 0x000000ffffba7224 */ /* 0x010fe200078e0055 */
[----:B------:R-:W-:Y:S02]  /*df80*/  MOV R207, R8 ;  /* 0x0000000800cf7202 */ /* 0x000fe40000000f00 */
[----:B------:R-:W-:Y:S02]  /*df90*/  F2FP.BF16.PACK_AB R12, R212, R248 ;  /* 0x000000f8d40c723e */ /* 0x000fe400000010ff */
[----:B------:R-:W-:Y:S02]  /*dfa0*/  F2FP.BF16.PACK_AB R13, R183, R199 ;  /* 0x000000c7b70d723e */ /* 0x000fe400000010ff */
[----:B------:R-:W-:Y:S02]  /*dfb0*/  F2FP.BF16.PACK_AB R14, R121, R184 ;  /* 0x000000b8790e723e */ /* 0x000fe400000010ff */
[----:B------:R-:W-:-:S02]  /*dfc0*/  F2FP.BF16.PACK_AB R15, R207, R186 ;  /* 0x000000bacf0f723e */ /* 0x000fc400000010ff */
[----:B------:R-:W-:Y:S02]  /*dfd0*/  F2FP.BF16.PACK_AB R8, R187, R191 ;  /* 0x000000bfbb08723e */ /* 0x000fe400000010ff */
[----:B---3--:R-:W-:Y:S02]  /*dfe0*/  F2FP.BF16.PACK_AB R9, R182, R188 ;  /* 0x000000bcb609723e */ /* 0x008fe400000010ff */
[----:B------:R-:W-:Y:S02]  /*dff0*/  F2FP.BF16.PACK_AB R10, R124, R205 ;  /* 0x000000cd7c0a723e */ /* 0x000fe400000010ff */
[----:B-1----:R-:W-:Y:S01]  /*e000*/  F2FP.BF16.PACK_AB R11, R125, R189 ;  /* 0x000000bd7d0b723e */ /* 0x002fe200000010ff */
        /* <DEDUP_REMOVED lines=11> */
[C---:B------:R-:W-:Y:S08]  /*e0c0*/  HMMA.16816.F32.BF16 R112, R8.reuse, R16, R80 ;  /* 0x000000100870723c */ /* 0x040ff00000041850 */
[-C--:B------:R-:W-:Y:S08]  /*e0d0*/  HMMA.16816.F32.BF16 R108, R8, R18.reuse, R64 ;  /* 0x00000012086c723c */ /* 0x080ff00000041840 */
[----:B------:R-:W-:Y:S01]  /*e0e0*/  HMMA.16816.F32.BF16 R104, R12, R18, R40 ;  /* 0x000000120c68723c */ /* 0x000fe20000041828 */
[----:B------:R-:W1:Y:S01]  /*e0f0*/  LDSM.16.MT88.4 R16, [R216+0x9800] ;  /* 0x00980000d810783b */ /* 0x000e620000004200 */
[----:B------:R-:W-:Y:S01]  /*e100*/  MOV R127, R96 ;  /* 0x00000060007f7202 */ /* 0x000fe20000000f00 */
[----:B------:R-:W-:Y:S01]  /*e110*/  IMAD.MOV.U32 R126, RZ, RZ, R97 ;  /* 0x000000ffff7e7224 */ /* 0x000fe200078e0061 */
[----:B------:R-:W-:-:S02]  /*e120*/  MOV R123, R98 ;  /* 0x00000062007b7202 */ /* 0x000fc40000000f00 */
[----:B------:R-:W-:Y:S02]  /*e130*/  MOV R198, R99 ;  /* 0x0000006300c67202 */ /* 0x000fe40000000f00 */
[----:B------:R-:W-:Y:S02]  /*e140*/  MOV R202, R86 ;  /* 0x0000005600ca7202 */ /* 0x000fe40000000f00 */
[----:B------:R-:W-:Y:S01]  /*e150*/  MOV R200, R87 ;  /* 0x0000005700c87202 */ /* 0x000fe20000000f00 */
[----:B-1----:R-:W-:Y:S07]  /*e160*/  HMMA.16816.F32.BF16 R96, R12, R16, R60 ;  /* 0x000000100c60723c */ /* 0x002fee000004183c */
[----:B------:R-:W-:Y:S01]  /*e170*/  MOV R61, R84 ;  /* 0x00000054003d7202 */ /* 0x000fe20000000f00 */
[----:B------:R-:W-:Y:S01]  /*e180*/  IMAD.MOV.U32 R60, RZ, RZ, R85 ;  /* 0x000000ffff3c7224 */ /* 0x000fe200078e0055 */
[C---:B------:R-:W-:Y:S08]  /*e190*/  HMMA.16816.F32.BF16 R80, R8.reuse, R18, R52 ;  /* 0x000000120850723c */ /* 0x040ff00000041834 */
[----:B------:R-:W-:Y:S08]  /*e1a0*/  HMMA.16816.F32.BF16 R84, R8, R16, R56 ;  /* 0x000000100854723c */ /* 0x000ff00000041838 */
[----:B------:R-:W-:Y:S01]  /*e1b0*/  HMMA.16816.F32.BF16 R76, R12, R18, R48 ;  /* 0x000000120c4c723c */ /* 0x000fe20000041830 */
[----:B------:R-:W1:Y:S01]  /*e1c0*/  LDSM.16.MT88.4 R16, [R214+0x9800] ;  /* 0x00980000d610783b */ /* 0x000e620000004200 */
[----:B------:R-:W-:Y:S01]  /*e1d0*/  MOV R57, R120 ;  /* 0x0000007800397202 */ /* 0x000fe20000000f00 */
[----:B------:R-:W-:Y:S01]  /*e1e0*/  IMAD.MOV.U32 R59, RZ, RZ, R122 ;  /* 0x000000ffff3b7224 */ /* 0x000fe200078e007a */
[----:B------:R-:W-:Y:S01]  /*e1f0*/  MOV R58, R121 ;  /* 0x00000079003a7202 */ /* 0x000fe20000000f00 */
[----:B------:R-:W-:Y:S01]  /*e200*/  IMAD.MOV.U32 R63, RZ, RZ, R101 ;  /* 0x000000ffff3f7224 */ /* 0x000fe200078e0065 */
[----:B------:R-:W-:Y:S01]  /*e210*/  MOV R62, R102 ;  /* 0x00000066003e7202 */ /* 0x000fe20000000f00 */
[----:B------:R-:W-:Y:S01]  /*e220*/  IMAD.MOV.U32 R56, RZ, RZ, R103 ;  /* 0x000000ffff387224 */ /* 0x000fe200078e0067 */
[----:B------:R-:W-:-:S02]  /*e230*/  MOV R51, R123 ;  /* 0x0000007b00337202 */ /* 0x000fc40000000f00 */
[-C--:B-1----:R-:W-:Y:S08]  /*e240*/  HMMA.16816.F32.BF16 R120, R12, R16.reuse, R36 ;  /* 0x000000100c78723c */ /* 0x082ff00000041824 */
[C---:B------:R-:W-:Y:S08]  /*e250*/  HMMA.16816.F32.BF16 R40, R8.reuse, R16, R32 ;  /* 0x000000100828723c */ /* 0x040ff00000041820 */
[-C--:B------:R-:W-:Y:S08]  /*e260*/  HMMA.16816.F32.BF16 R36, R8, R18.reuse, R28 ;  /* 0x000000120824723c */ /* 0x080ff0000004181c */
[----:B------:R-:W-:Y:S01]  /*e270*/  HMMA.16816.F32.BF16 R100, R12, R18, R44 ;  /* 0x000000120c64723c */ /* 0x000fe2000004182c */
[----:B------:R-:W1:Y:S01]  /*e280*/  LDSM.16.MT88.4 R16, [R215+0x9800] ;  /* 0x00980000d710783b */ /* 0x000e620000004200 */
[----:B------:R-:W-:-:S05]  /*e290*/  FFMA.FTZ R0, R247, c[0x0][0x23c], -R7 ;  /* 0x00008f00f7007a23 */ /* 0x000fca0000010807 */
[----:B------:R-:W-:Y:S01]  /*e2a0*/  MOV R44, R60 ;  /* 0x0000003c002c7202 */ /* 0x000fe20000000f00 */
[----:B------:R-:W-:Y:S02]  /*e2b0*/  IMAD.MOV.U32 R60, RZ, RZ, R189 ;  /* 0x000000ffff3c7224 */ /* 0x000fe400078e00bd */
[----:B------:R-:W-:Y:S01]  /*e2c0*/  IMAD.MOV.U32 R49, RZ, RZ, R198 ;  /* 0x000000ffff317224 */ /* 0x000fe200078e00c6 */
[----:B-1----:R-:W-:Y:S01]  /*e2d0*/  HMMA.16816.F32.BF16 R32, R8, R16, R92 ;  /* 0x000000100820723c */ /* 0x002fe2000004185c */
[----:B------:R1:W-:Y:S02]  /*e2e0*/  MUFU.EX2 R95, R0 ;  /* 0x00000000005f7308 */ /* 0x0003e40000000800 */
[----:B-1----:R-:W-:-:S06]  /*e2f0*/  FFMA.FTZ R0, R204, c[0x0][0x23c], -R7 ;  /* 0x00008f00cc007a23 */ /* 0x002fcc0000010807 */
[----:B------:R1:W-:Y:S01]  /*e300*/  MUFU.EX2 R190, R0 ;  /* 0x0000000000be7308 */ /* 0x0003e20000000800 */
[----:B------:R-:W-:Y:S01]  /*e310*/  HMMA.16816.F32.BF16 R64, R12, R16, R24 ;  /* 0x000000100c40723c */ /* 0x000fe20000041818 */
[----:B-1----:R-:W-:-:S06]  /*e320*/  FFMA.FTZ R0, R195, c[0x0][0x23c], -R7 ;  /* 0x00008f00c3007a23 */ /* 0x002fcc0000010807 */
[----:B------:R1:W-:Y:S02]  /*e330*/  MUFU.EX2 R196, R0 ;  /* 0x0000000000c47308 */ /* 0x0003e40000000800 */
[----:B-1----:R-:W-:-:S06]  /*e340*/  FFMA.FTZ R0, R167, c[0x0][0x23c], -R7 ;  /* 0x00008f00a7007a23 */ /* 0x002fcc0000010807 */
[----:B------:R1:W2:Y:S02]  /*e350*/  MUFU.EX2 R48, R0 ;  /* 0x0000000000307308 */ /* 0x0002a40000000800 */
[----:B-1----:R-:W-:-:S06]  /*e360*/  FFMA.FTZ R0, R209, c[0x0][0x23c], -R6 ;  /* 0x00008f00d1007a23 */ /* 0x002fcc0000010806 */
[----:B------:R1:W3:Y:S01]  /*e370*/  MUFU.EX2 R24, R0 ;  /* 0x0000000000187308 */ /* 0x0002e20000000800 */
[----:B------:R-:W-:Y:S01]  /*e380*/  HMMA.16816.F32.BF16 R28, R8, R18, R88 ;  /* 0x00000012081c723c */ /* 0x000fe20000041858 */
[----:B-1----:R-:W-:-:S06]  /*e390*/  FFMA.FTZ R0, R197, c[0x0][0x23c], -R6 ;  /* 0x00008f00c5007a23 */ /* 0x002fcc0000010806 */
[----:B------:R1:W-:Y:S02]  /*e3a0*/  MUFU.EX2 R189, R0 ;  /* 0x0000000000bd7308 */ /* 0x0003e40000000800 */
[----:B-1----:R-:W-:-:S06]  /*e3b0*/  FFMA.FTZ R0, R168, c[0x0][0x23c], -R6 ;  /* 0x00008f00a8007a23 */ /* 0x002fcc0000010806 */
[----:B------:R1:W-:Y:S01]  /*e3c0*/  MUFU.EX2 R198, R0 ;  /* 0x0000000000c67308 */ /* 0x0003e20000000800 */
[----:B------:R-:W-:Y:S02]  /*e3d0*/  MOV R50, R206 ;  /* 0x000000ce00327202 */ /* 0x000fe40000000f00 */
[----:B------:R-:W-:Y:S01]  /*e3e0*/  MOV R206, R252 ;  /* 0x000000fc00ce7202 */ /* 0x000fe20000000f00 */
[----:B-1----:R-:W-:-:S04]  /*e3f0*/  FFMA.FTZ R0, R148, c[0x0][0x23c], -R6 ;  /* 0x00008f0094007a23 */ /* 0x002fc80000010806 */
[----:B------:R1:W-:Y:S01]  /*e400*/  MUFU.EX2 R9, R0 ;  /* 0x0000000000097308 */ /* 0x0003e20000000800 */
[----:B------:R-:W-:Y:S01]  /*e410*/  MOV R47, R63 ;  /* 0x0000003f002f7202 */ /* 0x000fe20000000f00 */
[----:B------:R-:W-:Y:S02]  /*e420*/  IMAD.MOV.U32 R63, RZ, RZ, R208 ;  /* 0x000000ffff3f7224 */ /* 0x000fe400078e00d0 */
[----:B-1----:R-:W-:-:S04]  /*e430*/  FFMA.FTZ R0, R211, c[0x0][0x23c], -R5 ;  /* 0x00008f00d3007a23 */ /* 0x002fc80000010805 */
[----:B------:R1:W4:Y:S01]  /*e440*/  MUFU.EX2 R8, R0 ;  /* 0x0000000000087308 */ /* 0x0003220000000800 */
[----:B------:R-:W-:Y:S01]  /*e450*/  IMAD.MOV.U32 R208, RZ, RZ, R251 ;  /* 0x000000ffffd07224 */ /* 0x000fe200078e00fb */
[----:B--2---:R-:W-:Y:S01]  /*e460*/  MOV R197, R48 ;  /* 0x0000003000c57202 */ /* 0x004fe20000000f00 */
[----:B------:R-:W-:Y:S01]  /*e470*/  HMMA.16816.F32.BF16 R52, R12, R18, R20 ;  /* 0x000000120c34723c */ /* 0x000fe20000041814 */
[----:B------:R-:W-:Y:S01]  /*e480*/  MOV R45, R61 ;  /* 0x0000003d002d7202 */ /* 0x000fe20000000f00 */
[----:B------:R-:W2:Y:S01]  /*e490*/  LDSM.16.MT88.4 R12, [R213+0xa000] ;  /* 0x00a00000d50c783b */ /* 0x000ea20000004200 */
[----:B-1----:R-:W-:Y:S01]  /*e4a0*/  FFMA.FTZ R0, R201, c[0x0][0x23c], -R5 ;  /* 0x00008f00c9007a23 */ /* 0x002fe20000010805 */
[----:B------:R-:W-:Y:S01]  /*e4b0*/  MOV R48, R207 ;  /* 0x000000cf00307202 */ /* 0x000fe20000000f00 */
[----:B------:R-:W-:Y:S02]  /*e4c0*/  IMAD.MOV.U32 R46, RZ, RZ, R62 ;  /* 0x000000ffff2e7224 */ /* 0x000fe400078e003e */
[----:B------:R-:W-:Y:S01]  /*e4d0*/  IMAD.MOV.U32 R92, RZ, RZ, R2 ;  /* 0x000000ffff5c7224 */ /* 0x000fe200078e0002 */
[----:B------:R1:W1:Y:S01]  /*e4e0*/  MUFU.EX2 R252, R0 ;  /* 0x0000000000fc7308 */ /* 0x0002620000000800 */
[----:B------:R-:W-:Y:S01]  /*e4f0*/  MOV R61, R248 ;  /* 0x000000f8003d7202 */ /* 0x000fe20000000f00 */
[----:B------:R-:W-:Y:S01]  /*e500*/  IMAD.MOV.U32 R26, RZ, RZ, R51 ;  /* 0x000000ffff1a7224 */ /* 0x000fe200078e0033 */
[----:B------:R-:W-:Y:S01]  /*e510*/  MOV R207, R249 ;  /* 0x000000f900cf7202 */ /* 0x000fe20000000f00 */
[----:B------:R-:W-:Y:S01]  /*e520*/  FFMA.FTZ R25, R178, c[0x0][0x23c], -R5 ;  /* 0x00008f00b2197a23 */ /* 0x000fe20000010805 */
        /* <DEDUP_REMOVED lines=21> */
[--C-:B------:R-:W-:Y:S01]  /*e680*/  FFMA.FTZ R158, R158, c[0x0][0x23c], -R5.reuse ;  /* 0x00008f009e9e7a23 */ /* 0x100fe20000010805 */
[----:B------:R-:W-:Y:S01]  /*e690*/  F2FP.BF16.PACK_AB R10, R197, R196 ;  /* 0x000000c4c50a723e */ /* 0x000fe200000010ff */
[----:B-1----:R-:W-:Y:S01]  /*e6a0*/  FFMA.FTZ R0, R174, c[0x0][0x23c], -R5 ;  /* 0x00008f00ae007a23 */ /* 0x002fe20000010805 */
[----:B------:R-:W-:Y:S03]  /*e6b0*/  LDSM.16.MT88.4 R16, [R214+0xa000] ;  /* 0x00a00000d610783b */ /* 0x000fe60000004200 */
[----:B------:R1:W-:Y:S01]  /*e6c0*/  MUFU.EX2 R251, R0 ;  /* 0x0000000000fb7308 */ /* 0x0003e20000000800 */
[----:B------:R-:W-:Y:S01]  /*e6d0*/  IMAD.MOV.U32 R94, RZ, RZ, R207 ;  /* 0x000000ffff5e7224 */ /* 0x000fe200078e00cf */
[----:B------:R-:W-:-:S02]  /*e6e0*/  MOV R207, R248 ;  /* 0x000000f800cf7202 */ /* 0x000fc40000000f00 */
[----:B------:R-:W-:Y:S01]  /*e6f0*/  MOV R62, R233 ;  /* 0x000000e9003e7202 */ /* 0x000fe20000000f00 */
[----:B-1----:R-:W-:-:S04]  /*e700*/  FFMA.FTZ R0, R173, c[0x0][0x23c], -R5 ;  /* 0x00008f00ad007a23 */ /* 0x002fc80000010805 */
[----:B------:R1:W-:Y:S01]  /*e710*/  MUFU.EX2 R249, R0 ;  /* 0x0000000000f97308 */ /* 0x0003e20000000800 */
[----:B------:R-:W-:Y:S02]  /*e720*/  IMAD.MOV.U32 R233, RZ, RZ, R74 ;  /* 0x000000ffffe97224 */ /* 0x000fe400078e004a */
[--C-:B------:R-:W-:Y:S02]  /*e730*/  FFMA.FTZ R2, R185, c[0x0][0x23c], -R3.reuse ;  /* 0x00008f00b9027a23 */ /* 0x100fe40000010803 */
[----:B-1----:R-:W-:-:S04]  /*e740*/  FFMA.FTZ R0, R250, c[0x0][0x23c], -R3 ;  /* 0x00008f00fa007a23 */ /* 0x002fc80000010803 */
[----:B------:R1:W-:Y:S01]  /*e750*/  MUFU.EX2 R248, R0 ;  /* 0x0000000000f87308 */ /* 0x0003e20000000800 */
[----:B------:R-:W-:Y:S01]  /*e760*/  MOV R93, R233 ;  /* 0x000000e9005d7202 */ /* 0x000fe20000000f00 */
[----:B-1----:R-:W-:-:S06]  /*e770*/  FFMA.FTZ R0, R232, c[0x0][0x23c], -R3 ;  /* 0x00008f00e8007a23 */ /* 0x002fcc0000010803 */
[----:B------:R1:W-:Y:S08]  /*e780*/  MUFU.EX2 R247, R0 ;  /* 0x0000000000f77308 */ /* 0x0003f00000000800 */
[----:B------:R-:W-:Y:S01]  /*e790*/  MUFU.EX2 R233, R2 ;  /* 0x0000000200e97308 */ /* 0x000fe20000000800 */
[----:B-1----:R-:W-:-:S07]  /*e7a0*/  FFMA.FTZ R0, R181, c[0x0][0x23c], -R3 ;  /* 0x00008f00b5007a23 */ /* 0x002fce0000010803 */
[----:B------:R-:W1:Y:S01]  /*e7b0*/  MUFU.EX2 R232, R0 ;  /* 0x0000000000e87308 */ /* 0x000e620000000800 */
[----:B------:R-:W-:Y:S01]  /*e7c0*/  MOV R51, R205 ;  /* 0x000000cd00337202 */ /* 0x000fe20000000f00 */
[--C-:B------:R-:W-:Y:S01]  /*e7d0*/  FFMA.FTZ R22, R162, c[0x0][0x23c], -R5.reuse ;  /* 0x00008f00a2167a23 */ /* 0x100fe20000010805 */
[----:B---3--:R-:W-:Y:S01]  /*e7e0*/  MOV R178, R24 ;  /* 0x0000001800b27202 */ /* 0x008fe20000000f00 */
[----:B------:R-:W-:Y:S01]  /*e7f0*/  FFMA.FTZ R24, R175, c[0x0][0x23c], -R5 ;  /* 0x00008f00af187a23 */ /* 0x000fe20000010805 */
[----:B------:R-:W-:Y:S01]  /*e800*/  MOV R205, R169 ;  /* 0x000000a900cd7202 */ /* 0x000fe20000000f00 */
[----:B----4-:R-:W-:Y:S01]  /*e810*/  IMAD.MOV.U32 R175, RZ, RZ, R8 ;  /* 0x000000ffffaf7224 */ /* 0x010fe200078e0008 */
[----:B------:R-:W-:Y:S02]  /*e820*/  MOV R162, R95 ;  /* 0x0000005f00a27202 */ /* 0x000fe40000000f00 */
[----:B------:R-:W-:Y:S01]  /*e830*/  MOV R95, R26 ;  /* 0x0000001a005f7202 */ /* 0x000fe20000000f00 */
[--C-:B------:R-:W-:Y:S01]  /*e840*/  FFMA.FTZ R169, R68, c[0x0][0x23c], -R7.reuse ;  /* 0x00008f0044a97a23 */ /* 0x100fe20000010807 */
[----:B------:R-:W-:Y:S01]  /*e850*/  MOV R195, R51 ;  /* 0x0000003300c37202 */ /* 0x000fe20000000f00 */
[----:B------:R-:W-:Y:S01]  /*e860*/  IMAD.MOV.U32 R51, RZ, RZ, R206 ;  /* 0x000000ffff337224 */ /* 0x000fe200078e00ce */
        /* <DEDUP_REMOVED lines=11> */
[--C-:B------:R-:W-:Y:S01]  /*e920*/  FFMA.FTZ R151, R135, c[0x0][0x23c], -R6.reuse ;  /* 0x00008f0087977a23 */ /* 0x100fe20000010806 */
[----:B-1----:R-:W-:Y:S01]  /*e930*/  F2FP.BF16.PACK_AB R7, R232, R233 ;  /* 0x000000e9e807723e */ /* 0x002fe200000010ff */
[----:B------:R-:W-:-:S02]  /*e940*/  FFMA.FTZ R170, R132, c[0x0][0x23c], -R6 ;  /* 0x00008f0084aa7a23 */ /* 0x000fc40000010806 */
[--C-:B------:R-:W-:Y:S02]  /*e950*/  FFMA.FTZ R172, R130, c[0x0][0x23c], -R6.reuse ;  /* 0x00008f0082ac7a23 */ /* 0x100fe40000010806 */
[--C-:B------:R-:W-:Y:S02]  /*e960*/  FFMA.FTZ R173, R129, c[0x0][0x23c], -R6.reuse ;  /* 0x00008f0081ad7a23 */ /* 0x100fe40000010806 */
[----:B------:R-:W-:Y:S01]  /*e970*/  FFMA.FTZ R174, R128, c[0x0][0x23c], -R6 ;  /* 0x00008f0080ae7a23 */ /* 0x000fe20000010806 */
[----:B------:R-:W-:Y:S01]  /*e980*/  F2FP.BF16.PACK_AB R6, R249, R251 ;  /* 0x000000fbf906723e */ /* 0x000fe200000010ff */
[----:B------:R-:W-:Y:S01]  /*e990*/  FFMA.FTZ R23, R171, c[0x0][0x23c], -R5 ;  /* 0x00008f00ab177a23 */ /* 0x000fe20000010805 */
[----:B------:R-:W-:Y:S01]  /*e9a0*/  F2FP.BF16.PACK_AB R5, R247, R248 ;  /* 0x000000f8f705723e */ /* 0x000fe200000010ff */
[----:B------:R-:W-:Y:S01]  /*e9b0*/  IMAD.MOV.U32 R95, RZ, RZ, R44 ;  /* 0x000000ffff5f7224 */ /* 0x000fe200078e002c */
[----:B------:R-:W-:Y:S02]  /*e9c0*/  MOV R44, R45 ;  /* 0x0000002d002c7202 */ /* 0x000fe40000000f00 */
[----:B------:R-:W-:-:S02]  /*e9d0*/  F2FP.BF16.PACK_AB R8, R190, R162 ;  /* 0x000000a2be08723e */ /* 0x000fc400000010ff */
[----:B------:R-:W-:Y:S02]  /*e9e0*/  F2FP.BF16.PACK_AB R9, R189, R178 ;  /* 0x000000b2bd09723e */ /* 0x000fe400000010ff */
[----:B------:R-:W-:Y:S02]  /*e9f0*/  F2FP.BF16.PACK_AB R11, R250, R198 ;  /* 0x000000c6fa0b723e */ /* 0x000fe400000010ff */
        /* <DEDUP_REMOVED lines=10> */
[-C--:B--2---:R-:W-:Y:S07]  /*eaa0*/  HMMA.16816.F32.BF16 R60, R4, R12.reuse, R112 ;  /* 0x0000000c043c723c */ /* 0x084fee0000041870 */
[----:B------:R-:W-:Y:S01]  /*eab0*/  MOV R114, R56 ;  /* 0x0000003800727202 */ /* 0x000fe20000000f00 */
[----:B------:R-:W-:Y:S01]  /*eac0*/  HMMA.16816.F32.BF16 R132, R8, R12, R116 ;  /* 0x0000000c0884723c */ /* 0x000fe20000041874 */
[----:B------:R-:W-:-:S02]  /*ead0*/  MOV R113, R57 ;  /* 0x0000003900717202 */ /* 0x000fc40000000f00 */
[----:B------:R-:W-:-:S05]  /*eae0*/  MOV R112, R59 ;  /* 0x0000003b00707202 */ /* 0x000fca0000000f00 */
[-C--:B------:R-:W-:Y:S08]  /*eaf0*/  HMMA.16816.F32.BF16 R56, R4, R14.reuse, R108 ;  /* 0x0000000e0438723c */ /* 0x080ff0000004186c */
[----:B------:R-:W-:Y:S01]  /*eb00*/  HMMA.16816.F32.BF16 R128, R8, R14, R104 ;  /* 0x0000000e0880723c */ /* 0x000fe20000041868 */
[----:B------:R-:W1:Y:S01]  /*eb10*/  LDSM.16.MT88.4 R12, [R216+0xa000] ;  /* 0x00a00000d80c783b */ /* 0x000e620000004200 */
        /* <DEDUP_REMOVED lines=15> */
[----:B------:R-:W-:Y:S01]  /*ec10*/  IMAD.MOV.U32 R3, RZ, RZ, R127 ;  /* 0x000000ffff037224 */ /* 0x000fe200078e007f */
[----:B------:R-:W-:Y:S01]  /*ec20*/  MOV R163, R45 ;  /* 0x0000002d00a37202 */ /* 0x000fe20000000f00 */
[----:B------:R-:W-:Y:S01]  /*ec30*/  IMAD.MOV.U32 R161, RZ, RZ, R44 ;  /* 0x000000ffffa17224 */ /* 0x000fe200078e002c */
[----:B------:R-:W-:Y:S01]  /*ec40*/  MOV R110, R46 ;  /* 0x0000002e006e7202 */ /* 0x000fe20000000f00 */
[----:B------:R-:W-:Y:S01]  /*ec50*/  IMAD.MOV.U32 R176, RZ, RZ, R47 ;  /* 0x000000ffffb07224 */ /* 0x000fe200078e002f */
[----:B------:R-:W-:Y:S01]  /*ec60*/  MOV R108, R48 ;  /* 0x00000030006c7202 */ /* 0x000fe20000000f00 */
[----:B-1----:R-:W-:Y:S07]  /*ec70*/  HMMA.16816.F32.BF16 R124, R8, R12, R96 ;  /* 0x0000000c087c723c */ /* 0x002fee0000041860 */
[----:B------:R-:W-:Y:S01]  /*ec80*/  IMAD.MOV.U32 R96, RZ, RZ, R49 ;  /* 0x000000ffff607224 */ /* 0x000fe200078e0031 */
[----:B------:R-:W-:Y:S01]  /*ec90*/  MOV R97, R50 ;  /* 0x0000003200617202 */ /* 0x000fe20000000f00 */
[----:B------:R-:W-:Y:S01]  /*eca0*/  HMMA.16816.F32.BF16 R44, R4, R14, R80 ;  /* 0x0000000e042c723c */ /* 0x000fe20000041850 */
[----:B------:R-:W-:-:S07]  /*ecb0*/  MOV R98, R51 ;  /* 0x0000003300627202 */ /* 0x000fce0000000f00 */
[----:B------:R-:W-:Y:S08]  /*ecc0*/  HMMA.16816.F32.BF16 R48, R4, R12, R84 ;  /* 0x0000000c0430723c */ /* 0x000ff00000041854 */
[----:B------:R-:W-:Y:S01]  /*ecd0*/  HMMA.16816.F32.BF16 R116, R8, R14, R76 ;  /* 0x0000000e0874723c */ /* 0x000fe2000004184c */
[----:B------:R-:W1:Y:S01]  /*ece0*/  LDSM.16.MT88.4 R12, [R215+0xa000] ;  /* 0x00a00000d70c783b */ /* 0x000e620000004200 */
[----:B------:R-:W-:Y:S01]  /*ecf0*/  MOV R85, R205 ;  /* 0x000000cd00557202 */ /* 0x000fe20000000f00 */
[----:B------:R-:W-:Y:S01]  /*ed00*/  IMAD.MOV.U32 R87, RZ, RZ, R210 ;  /* 0x000000ffff577224 */ /* 0x000fe200078e00d2 */
[----:B------:R-:W-:Y:S04]  /*ed10*/  MUFU.EX2 R211, R22 ;  /* 0x0000001600d37308 */ /* 0x000fe80000000800 */
[C---:B------:R-:W-:Y:S04]  /*ed20*/  HMMA.16816.F32.BF16 R40, R4.reuse, R16, R40 ;  /* 0x000000100428723c */ /* 0x040fe80000041828 */
[----:B------:R-:W2:Y:S04]  /*ed30*/  MUFU.EX2 R210, R23 ;  /* 0x0000001700d27308 */ /* 0x000ea80000000800 */
[----:B------:R-:W-:Y:S04]  /*ed40*/  HMMA.16816.F32.BF16 R36, R4, R18, R36 ;  /* 0x000000120424723c */ /* 0x000fe80000041824 */
[----:B------:R-:W-:Y:S04]  /*ed50*/  MUFU.EX2 R204, R21 ;  /* 0x0000001500cc7308 */ /* 0x000fe80000000800 */
[C---:B------:R-:W-:Y:S04]  /*ed60*/  HMMA.16816.F32.BF16 R104, R8.reuse, R16, R120 ;  /* 0x000000100868723c */ /* 0x040fe80000041878 */
[----:B------:R3:W4:Y:S04]  /*ed70*/  MUFU.EX2 R205, R20 ;  /* 0x0000001400cd7308 */ /* 0x0007280000000800 */
[----:B------:R-:W-:Y:S01]  /*ed80*/  HMMA.16816.F32.BF16 R100, R8, R18, R100 ;  /* 0x000000120864723c */ /* 0x000fe20000041864 */
[----:B------:R-:W-:Y:S01]  /*ed90*/  LDSM.16.MT88.4 R16, [R216+0xa800] ;  /* 0x00a80000d810783b */ /* 0x000fe20000004200 */
[----:B------:R-:W-:-:S03]  /*eda0*/  IMAD.MOV.U32 R99, RZ, RZ, R206 ;  /* 0x000000ffff637224 */ /* 0x000fc600078e00ce */
[----:B---3--:R-:W3:Y:S01]  /*edb0*/  LDSM.16.MT88.4 R20, [R213+0xa800] ;  /* 0x00a80000d514783b */ /* 0x008ee20000004200 */
[----:B------:R-:W-:Y:S01]  /*edc0*/  FADD.FTZ R0, R93, R92 ;  /* 0x0000005c5d007221 */ /* 0x000fe20000010000 */
[----:B------:R-:W-:Y:S01]  /*edd0*/  MOV R111, R95 ;  /* 0x0000005f006f7202 */ /* 0x000fe20000000f00 */
[----:B------:R-:W-:Y:S01]  /*ede0*/  IMAD.MOV.U32 R115, RZ, RZ, R94 ;  /* 0x000000ffff737224 */ /* 0x000fe200078e005e */
[----:B-1----:R-:W-:Y:S01]  /*edf0*/  HMMA.16816.F32.BF16 R32, R4, R12, R32 ;  /* 0x0000000c0420723c */ /* 0x002fe20000041820 */
[----:B------:R-:W-:Y:S01]  /*ee00*/  FADD.FTZ R0, R201, R0 ;  /* 0x00000000c9007221 */ /* 0x000fe20000010000 */
[----:B------:R-:W-:Y:S01]  /*ee10*/  MOV R86, R208 ;  /* 0x000000d000567202 */ /* 0x000fe20000000f00 */
[----:B------:R-:W-:-:S05]  /*ee20*/  IMAD.MOV.U32 R201, RZ, RZ, R209 ;  /* 0x000000ffffc97224 */ /* 0x000fca00078e00d1 */
[----:B------:R-:W-:Y:S01]  /*ee30*/  HMMA.16816.F32.BF16 R28, R4, R14, R28 ;  /* 0x0000000e041c723c */ /* 0x000fe2000004181c */
[----:B------:R-:W-:Y:S06]  /*ee40*/  MUFU.EX2 R206, R25 ;  /* 0x0000001900ce7308 */ /* 0x000fec0000000800 */
[----:B------:R-:W-:Y:S01]  /*ee50*/  FADD.FTZ R5, R97, R96 ;  /* 0x0000006061057221 */ /* 0x000fe20000010000 */
[----:B------:R-:W-:Y:S01]  /*ee60*/  HMMA.16816.F32.BF16 R92, R8, R12, R64 ;  /* 0x0000000c085c723c */ /* 0x000fe20000041840 */
[----:B------:R-:W-:Y:S02]  /*ee70*/  MOV R97, R98 ;  /* 0x0000006200617202 */ /* 0x000fe40000000f00 */
[----:B------:R-:W-:Y:S01]  /*ee80*/  MOV R98, R99 ;  /* 0x0000006300627202 */ /* 0x000fe20000000f00 */
[----:B------:R1:W1:Y:S01]  /*ee90*/  MUFU.EX2 R208, R24 ;  /* 0x0000001800d07308 */ /* 0x0002620000000800 */
[----:B------:R-:W-:-:S03]  /*eea0*/  MOV R99, R207 ;  /* 0x000000cf00637202 */ /* 0x000fc60000000f00 */
[----:B------:R-:W-:Y:S01]  /*eeb0*/  HMMA.16816.F32.BF16 R88, R8, R14, R52 ;  /* 0x0000000e0858723c */ /* 0x000fe20000041834 */
[----:B------:R-:W3:Y:S04]  /*eec0*/  LDSM.16.MT88.4 R12, [R214+0xa800] ;  /* 0x00a80000d60c783b */ /* 0x000ee80000004200 */
[----:B------:R-:W3:Y:S01]  /*eed0*/  LDSM.16.MT88.4 R8, [R215+0xa800] ;  /* 0x00a80000d708783b */ /* 0x000ee20000004200 */
[----:B------:R4:W-:Y:S08]  /*eee0*/  MUFU.EX2 R207, R2 ;  /* 0x0000000200cf7308 */ /* 0x0009f00000000800 */
[----:B------:R-:W3:Y:S01]  /*eef0*/  MUFU.EX2 R209, R26 ;  /* 0x0000001a00d17308 */ /* 0x000ee20000000800 */
[----:B------:R-:W-:-:S02]  /*ef00*/  FADD.FTZ R3, R3, R85 ;  /* 0x0000005503037221 */ /* 0x000fc40000010000 */
[----:B------:R-:W-:Y:S01]  /*ef10*/  FADD.FTZ R4, R87, R86 ;  /* 0x0000005657047221 */ /* 0x000fe20000010000 */
[----:B--2---:R-:W-:Y:S01]  /*ef20*/  F2FP.BF16.PACK_AB R6, R211, R210 ;  /* 0x000000d2d306723e */ /* 0x004fe200000010ff */
[----:B-1----:R-:W-:Y:S01]  /*ef30*/  FADD.FTZ R24, R108, R5 ;  /* 0x000000056c187221 */ /* 0x002fe20000010000 */
[----:B----4-:R-:W-:Y:S01]  /*ef40*/  F2FP.BF16.PACK_AB R5, R205, R204 ;  /* 0x000000cccd05723e */ /* 0x010fe200000010ff */
[----:B------:R-:W-:Y:S02]  /*ef50*/  FADD.FTZ R2, R97, R3 ;  /* 0x0000000361027221 */ /* 0x000fe40000010000 */
[----:B------:R-:W-:Y:S01]  /*ef60*/  FADD.FTZ R3, R98, R4 ;  /* 0x0000000462037221 */ /* 0x000fe20000010000 */
[----:B------:R-:W-:Y:S02]  /*ef70*/  F2FP.BF16.PACK_AB R4, R208, R206 ;  /* 0x000000ced004723e */ /* 0x000fe400000010ff */
[----:B---3--:R-:W-:Y:S01]  /*ef80*/  F2FP.BF16.PACK_AB R7, R209, R207 ;  /* 0x000000cfd107723e */ /* 0x008fe200000010ff */
[----:B------:R-:W-:Y:S01]  /*ef90*/  FADD.FTZ R0, R109, R0 ;  /* 0x000000006d007221 */ /* 0x000fe20000010000 */
[----:B------:R-:W-:Y:S01]  /*efa0*/  MOV R55, R110 ;  /* 0x0000006e00377202 */ /* 0x000fe20000000f00 */
[----:B------:R-:W-:-:S04]  /*efb0*/  IMAD.MOV.U32 R54, RZ, RZ, R111 ;  /* 0x000000ffff367224 */ /* 0x000fc800078e006f */
[C---:B------:R-:W-:Y:S01]  /*efc0*/  HMMA.16816.F32.BF16 R108, R4.reuse, R22, R56 ;  /* 0x00000016046c723c */ /* 0x040fe20000041838 */
[----:B------:R-:W-:Y:S06]  /*efd0*/  MUFU.EX2 R122, R138 ;  /* 0x0000008a007a7308 */ /* 0x000fec0000000800 */
[----:B------:R-:W-:Y:S01]  /*efe0*/  MOV R56, R99 ;  /* 0x0000006300387202 */ /* 0x000fe20000000f00 */
[----:B------:R-:W-:Y:S01]  /*eff0*/  IMAD.MOV.U32 R57, RZ, RZ, R201 ;  /* 0x000000ffff397224 */ /* 0x000fe200078e00c9 */
[----:B------:R-:W-:Y:S01]  /*f000*/  HMMA.16816.F32.BF16 R96, R4, R16, R48 ;  /* 0x000000100460723c */ /* 0x000fe20000041830 */
[----:B------:R-:W-:Y:S01]  /*f010*/  MOV R58, R200 ;  /* 0x000000c8003a7202 */ /* 0x000fe20000000f00 */
[----:B------:R-:W-:Y:S01]  /*f020*/  MUFU.EX2 R120, R74 ;  /* 0x0000004a00787308 */ /* 0x000fe20000000800 */
[----:B------:R-:W-:-:S04]  /*f030*/  MOV R59, R202 ;  /* 0x000000ca003b7202 */ /* 0x000fc80000000f00 */
[----:B------:R-:W-:-:S03]  /*f040*/  IMAD.MOV.U32 R51, RZ, RZ, R203 ;  /* 0x000000ffff337224 */ /* 0x000fc600078e00cb */
[----:B------:R-:W-:Y:S08]  /*f050*/  MUFU.EX2 R200, R137 ;  /* 0x0000008900c87308 */ /* 0x000ff00000000800 */
[----:B------:R-:W-:Y:S08]  /*f060*/  MUFU.EX2 R202, R136 ;  /* 0x0000008800ca7308 */ /* 0x000ff00000000800 */
[----:B------:R-:W-:Y:S08]  /*f070*/  MUFU.EX2 R203, R75 ;  /* 0x0000004b00cb7308 */ /* 0x000ff00000000800 */
[----:B------:R-:W1:Y:S08]  /*f080*/  MUFU.EX2 R121, R69 ;  /* 0x0000004500797308 */ /* 0x000e700000000800 */
[----:B------:R-:W-:Y:S08]  /*f090*/  MUFU.EX2 R123, R68 ;  /* 0x00000044007b7308 */ /* 0x000ff00000000800 */
[----:B------:R2:W3:Y:S01]  /*f0a0*/  MUFU.EX2 R201, R27 ;  /* 0x0000001b00c97308 */ /* 0x0004e20000000800 */
[----:B------:R-:W-:Y:S01]  /*f0b0*/  MOV R53, R112 ;  /* 0x0000007000357202 */ /* 0x000fe20000000f00 */
[----:B------:R-:W-:Y:S01]  /*f0c0*/  IMAD.MOV.U32 R25, RZ, RZ, R114 ;  /* 0x000000ffff197224 */ /* 0x000fe200078e0072 */
[----:B------:R-:W-:-:S02]  /*f0d0*/  MOV R26, R113 ;  /* 0x00000071001a7202 */ /* 0x000fc40000000f00 */
[----:B------:R-:W-:Y:S01]  /*f0e0*/  MOV R52, R115 ;  /* 0x0000007300347202 */ /* 0x000fe20000000f00 */
        /* <DEDUP_REMOVED lines=9> */
[----:B--2---:R-:W-:Y:S01]  /*f180*/  FADD.FTZ R27, R59, R4 ;  /* 0x000000043b1b7221 */ /* 0x004fe20000010000 */
[----:B------:R-:W-:Y:S02]  /*f190*/  F2FP.BF16.PACK_AB R4, R200, R122 ;  /* 0x0000007ac804723e */ /* 0x000fe400000010ff */
[----:B---3--:R-:W-:Y:S01]  /*f1a0*/  F2FP.BF16.PACK_AB R7, R201, R123 ;  /* 0x0000007bc907723e */ /* 0x008fe200000010ff */
[----:B------:R-:W-:Y:S01]  /*f1b0*/  FADD.FTZ R0, R58, R0 ;  /* 0x000000003a007221 */ /* 0x000fe20000010000 */
[----:B------:R-:W-:Y:S01]  /*f1c0*/  MOV R138, R53 ;  /* 0x00000035008a7202 */ /* 0x000fe20000000f00 */
[----:B------:R-:W-:Y:S01]  /*f1d0*/  FADD.FTZ R2, R57, R24 ;  /* 0x0000001839027221 */ /* 0x000fe20000010000 */
[----:B------:R-:W-:Y:S01]  /*f1e0*/  MOV R136, R54 ;  /* 0x0000003600887202 */ /* 0x000fe20000000f00 */
[----:B------:R-:W-:Y:S02]  /*f1f0*/  FADD.FTZ R3, R56, R3 ;  /* 0x0000000338037221 */ /* 0x000fe40000010000 */
[----:B------:R-:W-:Y:S01]  /*f200*/  FADD.FTZ R24, R52, R0 ;  /* 0x0000000034187221 */ /* 0x000fe20000010000 */
[----:B------:R-:W-:Y:S01]  /*f210*/  HMMA.16816.F32.BF16 R56, R4, R20, R132 ;  /* 0x000000140438723c */ /* 0x000fe20000041884 */
[----:B------:R-:W-:-:S07]  /*f220*/  IMAD.MOV.U32 R137, RZ, RZ, R55 ;  /* 0x000000ffff897224 */ /* 0x000fce00078e0037 */
[C---:B------:R-:W-:Y:S01]  /*f230*/  HMMA.16816.F32.BF16 R48, R4.reuse, R22, R128 ;  /* 0x000000160430723c */ /* 0x040fe20000041880 */
        /* <DEDUP_REMOVED lines=20> */
[----:B------:R-:W-:-:S03]  /*f380*/  FADD.FTZ R4, R234, R24 ;  /* 0x00000018ea047221 */ /* 0x000fc60000010000 */
[----:B------:R1:W-:Y:S01]  /*f390*/  MUFU.EX2 R94, R147 ;  /* 0x00000093005e7308 */ /* 0x0003e20000000800 */
[----:B------:R-:W-:-:S07]  /*f3a0*/  FADD.FTZ R3, R136, R27 ;  /* 0x0000001b88037221 */ /* 0x000fce0000010000 */
[----:B------:R-:W1:Y:S01]  /*f3b0*/  MUFU.EX2 R93, R148 ;  /* 0x00000094005d7308 */ /* 0x000e620000000800 */
[----:B------:R-:W-:-:S07]  /*f3c0*/  FADD.FTZ R2, R236, R26 ;  /* 0x0000001aec027221 */ /* 0x000fce0000010000 */
[----:B------:R-:W-:Y:S01]  /*f3d0*/  MUFU.EX2 R92, R149 ;  /* 0x00000095005c7308 */ /* 0x000fe20000000800 */
[----:B------:R-:W-:-:S07]  /*f3e0*/  FADD.FTZ R0, R235, R25 ;  /* 0x00000019eb007221 */ /* 0x000fce0000010000 */
[----:B------:R-:W-:Y:S01]  /*f3f0*/  MUFU.EX2 R91, R150 ;  /* 0x00000096005b7308 */ /* 0x000fe20000000800 */
[----:B------:R-:W-:-:S07]  /*f400*/  FADD.FTZ R25, R228, R4 ;  /* 0x00000004e4197221 */ /* 0x000fce0000010000 */
[----:B------:R-:W-:Y:S08]  /*f410*/  MUFU.EX2 R90, R151 ;  /* 0x00000097005a7308 */ /* 0x000ff00000000800 */
[----:B------:R-:W1:Y:S08]  /*f420*/  MUFU.EX2 R89, R152 ;  /* 0x0000009800597308 */ /* 0x000e700000000800 */
[----:B------:R-:W-:Y:S08]  /*f430*/  MUFU.EX2 R88, R153 ;  /* 0x0000009900587308 */ /* 0x000ff00000000800 */
[----:B------:R-:W2:Y:S01]  /*f440*/  MUFU.EX2 R75, R154 ;  /* 0x0000009a004b7308 */ /* 0x000ea20000000800 */
[----:B-1----:R-:W-:Y:S01]  /*f450*/  F2FP.BF16.PACK_AB R4, R117, R116 ;  /* 0x000000747504723e */ /* 0x002fe200000010ff */
[----:B------:R-:W-:Y:S01]  /*f460*/  FADD.FTZ R3, R231, R3 ;  /* 0x00000003e7037221 */ /* 0x000fe20000010000 */
[----:B------:R-:W-:-:S02]  /*f470*/  F2FP.BF16.PACK_AB R5, R101, R102 ;  /* 0x000000666505723e */ /* 0x000fc400000010ff */
[----:B------:R-:W-:Y:S02]  /*f480*/  F2FP.BF16.PACK_AB R6, R104, R118 ;  /* 0x000000766806723e */ /* 0x000fe400000010ff */
        /* <DEDUP_REMOVED lines=19> */
[----:B------:R-:W-:Y:S01]  /*f5c0*/  FADD.FTZ R24, R180, R2 ;  /* 0x00000002b4187221 */ /* 0x000fe20000010000 */
[----:B------:R-:W-:Y:S01]  /*f5d0*/  MOV R129, R171 ;  /* 0x000000ab00817202 */ /* 0x000fe20000000f00 */
[----:B------:R-:W-:Y:S01]  /*f5e0*/  IMAD.MOV.U32 R124, RZ, RZ, R187 ;  /* 0x000000ffff7c7224 */ /* 0x000fe200078e00bb */
[----:B------:R-:W-:Y:S01]  /*f5f0*/  MOV R130, R181 ;  /* 0x000000b500827202 */ /* 0x000fe20000000f00 */
[----:B------:R-:W-:Y:S01]  /*f600*/  IMAD.MOV.U32 R136, RZ, RZ, R176 ;  /* 0x000000ffff887224 */ /* 0x000fe200078e00b0 */
[C---:B--2---:R-:W-:Y:S01]  /*f610*/  HMMA.16816.F32.BF16 R96, R4.reuse, R16, R96 ;  /* 0x000000100460723c */ /* 0x044fe20000041860 */
[----:B------:R-:W-:Y:S01]  /*f620*/  FADD.FTZ R27, R223, R0 ;  /* 0x00000000df1b7221 */ /* 0x000fe20000010000 */
[----:B------:R-:W-:Y:S01]  /*f630*/  MOV R133, R179 ;  /* 0x000000b300857202 */ /* 0x000fe20000000f00 */
[----:B------:R-:W-:Y:S01]  /*f640*/  IMAD.MOV.U32 R127, RZ, RZ, R186 ;  /* 0x000000ffff7f7224 */ /* 0x000fe200078e00ba */
[----:B------:R-:W-:Y:S01]  /*f650*/  MOV R132, R177 ;  /* 0x000000b100847202 */ /* 0x000fe20000000f00 */
[----:B------:R-:W-:Y:S01]  /*f660*/  IMAD.MOV.U32 R134, RZ, RZ, R162 ;  /* 0x000000ffff867224 */ /* 0x000fe200078e00a2 */
[----:B------:R-:W-:Y:S01]  /*f670*/  MOV R135, R178 ;  /* 0x000000b200877202 */ /* 0x000fe20000000f00 */
[----:B------:R-:W-:Y:S01]  /*f680*/  MUFU.EX2 R74, R155 ;  /* 0x0000009b004a7308 */ /* 0x000fe20000000800 */
[C---:B------:R-:W-:Y:S01]  /*f690*/  HMMA.16816.F32.BF16 R84, R4.reuse, R18, R84 ;  /* 0x000000120454723c */ /* 0x040fe20000041854 */
[----:B------:R-:W-:Y:S01]  /*f6a0*/  FADD.FTZ R3, R131, R26 ;  /* 0x0000001a83037221 */ /* 0x000fe20000010000 */
[----:B------:R-:W1:Y:S04]  /*f6b0*/  LDSM.16.MT88.4 R144, [R213+0xb800] ;  /* 0x00b80000d590783b */ /* 0x000e680000004200 */
[----:B------:R2:W5:Y:S02]  /*f6c0*/  LDL.LU R236, [R1+0x140] ;  /* 0x0001400001ec7983 */ /* 0x0005640000300800 */
[----:B---3--:R-:W-:Y:S01]  /*f6d0*/  HMMA.16816.F32.BF16 R80, R4, R12, R80 ;  /* 0x0000000c0450723c */ /* 0x008fe20000041850 */
[----:B------:R-:W-:-:S07]  /*f6e0*/  FADD.FTZ R2, R222, R25 ;  /* 0x00000019de027221 */ /* 0x000fce0000010000 */
[C---:B------:R-:W-:Y:S08]  /*f6f0*/  HMMA.16816.F32.BF16 R76, R4.reuse, R14, R76 ;  /* 0x0000000e044c723c */ /* 0x040ff0000004184c */
[C---:B----4-:R-:W-:Y:S08]  /*f700*/  HMMA.16816.F32.BF16 R64, R4.reuse, R8, R64 ;  /* 0x000000080440723c */ /* 0x050ff00000041840 */
[----:B------:R-:W-:Y:S01]  /*f710*/  HMMA.16816.F32.BF16 R60, R4, R10, R60 ;  /* 0x0000000a043c723c */ /* 0x000fe2000004183c */
[----:B------:R-:W-:-:S02]  /*f720*/  FADD.FTZ R0, R193, R24 ;  /* 0x00000018c1007221 */ /* 0x000fc40000010000 */
[----:B------:R-:W-:Y:S01]  /*f730*/  IMAD.MOV.U32 R107, RZ, RZ, R137 ;  /* 0x000000ffff6b7224 */ /* 0x000fe200078e0089 */
[----:B------:R-:W-:Y:S01]  /*f740*/  MOV R103, R125 ;  /* 0x0000007d00677202 */ /* 0x000fe20000000f00 */
[----:B------:R-:W-:Y:S01]  /*f750*/  FADD.FTZ R3, R220, R3 ;  /* 0x00000003dc037221 */ /* 0x000fe20000010000 */
[----:B------:R-:W-:Y:S01]  /*f760*/  MOV R105, R126 ;  /* 0x0000007e00697202 */ /* 0x000fe20000000f00 */
[----:B------:R-:W-:Y:S01]  /*f770*/  IMAD.MOV.U32 R26, RZ, RZ, R124 ;  /* 0x000000ffff1a7224 */ /* 0x000fe200078e007c */
[----:B------:R-:W-:Y:S01]  /*f780*/  F2FP.BF16.PACK_AB R4, R93, R94 ;  /* 0x0000005e5d04723e */ /* 0x000fe200000010ff */
[----:B------:R-:W-:Y:S01]  /*f790*/  IMAD.MOV.U32 R106, RZ, RZ, R127 ;  /* 0x000000ffff6a7224 */ /* 0x000fe200078e007f */
[----:B------:R-:W-:Y:S01]  /*f7a0*/  F2FP.BF16.PACK_AB R5, R89, R90 ;  /* 0x0000005a5905723e */ /* 0x000fe200000010ff */
[----:B------:R-:W-:Y:S01]  /*f7b0*/  MUFU.EX2 R69, R156 ;  /* 0x0000009c00457308 */ /* 0x000fe20000000800 */
[----:B------:R-:W-:Y:S01]  /*f7c0*/  F2FP.BF16.PACK_AB R6, R91, R92 ;  /* 0x0000005c5b06723e */ /* 0x000fe200000010ff */
[----:B------:R-:W-:Y:S01]  /*f7d0*/  LDSM.16.MT88.4 R176, [R214+0xb800] ;  /* 0x00b80000d6b0783b */ /* 0x000fe20000004200 */
[----:B------:R-:W-:Y:S01]  /*f7e0*/  F2FP.BF16.PACK_AB R7, R75, R88 ;  /* 0x000000584b07723e */ /* 0x000fe200000010ff */
[----:B------:R-:W-:-:S02]  /*f7f0*/  FADD.FTZ R2, R219, R2 ;  /* 0x00000002db027221 */ /* 0x000fc40000010000 */
[----:B------:R-:W-:Y:S01]  /*f800*/  FADD.FTZ R0, R194, R0 ;  /* 0x00000000c2007221 */ /* 0x000fe20000010000 */
[----:B------:R-:W-:Y:S01]  /*f810*/  MOV R131, R136 ;  /* 0x0000008800837202 */ /* 0x000fe20000000f00 */
[----:B------:R-:W-:Y:S01]  /*f820*/  MUFU.EX2 R68, R157 ;  /* 0x0000009d00447308 */ /* 0x000fe20000000800 */
[----:B------:R2:W5:Y:S01]  /*f830*/  LDL.LU R235, [R1+0x13c] ;  /* 0x00013c0001eb7983 */ /* 0x0005620000300800 */
[----:B------:R-:W-:Y:S01]  /*f840*/  HMMA.16816.F32.BF16 R56, R4, R20, R56 ;  /* 0x000000140438723c */ /* 0x000fe20000041838 */
[----:B------:R-:W-:-:S07]  /*f850*/  FADD.FTZ R3, R107, R3 ;  /* 0x000000036b037221 */ /* 0x000fce0000010000 */
[----:B------:R-:W-:Y:S01]  /*f860*/  HMMA.16816.F32.BF16 R48, R4, R22, R48 ;  /* 0x000000160430723c */ /* 0x000fe20000041830 */
[----:B------:R-:W-:-:S07]  /*f870*/  FADD.FTZ R2, R140, R2 ;  /* 0x000000028c027221 */ /* 0x000fce0000010000 */
        /* <DEDUP_REMOVED lines=13> */
[----:B------:R-:W-:Y:S01]  /*f950*/  IMAD.MOV.U32 R127, RZ, RZ, R133 ;  /* 0x000000ffff7f7224 */ /* 0x000fe200078e0085 */
[----:B------:R-:W3:Y:S01]  /*f960*/  MUFU.EX2 R18, R166 ;  /* 0x000000a600127308 */ /* 0x000ee20000000800 */
[----:B------:R-:W-:Y:S01]  /*f970*/  FADD.FTZ R4, R218, R4 ;  /* 0x00000004da047221 */ /* 0x000fe20000010000 */
[----:B------:R-:W-:Y:S01]  /*f980*/  LDSM.16.MT88.4 R12, [R215+0xb800] ;  /* 0x00b80000d70c783b */ /* 0x000fe20000004200 */
[----:B------:R-:W-:Y:S02]  /*f990*/  FADD.FTZ R6, R199, R3 ;  /* 0x00000003c7067221 */ /* 0x000fe40000010000 */
        /* <DEDUP_REMOVED lines=10> */
[----:B------:R-:W-:Y:S02]  /*fa40*/  IMAD.MOV.U32 R130, RZ, RZ, R175 ;  /* 0x000000ffff827224 */ /* 0x000fe400078e00af */
        /* <DEDUP_REMOVED lines=35> */
[----:B------:R1:W1:Y:S01]  /*fc80*/  MUFU.EX2 R21, R160 ;  /* 0x000000a000157308 */ /* 0x0002620000000800 */
[----:B------:R-:W-:Y:S01]  /*fc90*/  FADD.FTZ R2, R251, R2 ;  /* 0x00000002fb027221 */ /* 0x000fe20000010000 */
[----:B------:R2:W5:Y:S01]  /*fca0*/  LDL.LU R225, [R1+0x11c] ;  /* 0x00011c0001e17983 */ /* 0x0005620000300800 */
[----:B------:R-:W-:Y:S02]  /*fcb0*/  FADD.FTZ R4, R135, R4 ;  /* 0x0000000487047221 */ /* 0x000fe40000010000 */
[----:B------:R-:W-:Y:S01]  /*fcc0*/  FADD.FTZ R3, R250, R3 ;  /* 0x00000003fa037221 */ /* 0x000fe20000010000 */
[----:B------:R2:W5:Y:S01]  /*fcd0*/  LDL.LU R224, [R1+0x118] ;  /* 0x0001180001e07983 */ /* 0x0005620000300800 */
[----:B------:R-:W-:Y:S02]  /*fce0*/  FADD.FTZ R0, R232, R0 ;  /* 0x00000000e8007221 */ /* 0x000fe40000010000 */
[----:B------:R-:W-:Y:S01]  /*fcf0*/  FADD.FTZ R2, R249, R2 ;  /* 0x00000002f9027221 */ /* 0x000fe20000010000 */
[----:B------:R-:W2:Y:S01]  /*fd00*/  MUFU.EX2 R16, R168 ;  /* 0x000000a800107308 */ /* 0x000ea20000000800 */
[----:B------:R-:W-:Y:S01]  /*fd10*/  FADD.FTZ R4, R122, R4 ;  /* 0x000000047a047221 */ /* 0x000fe20000010000 */
[----:B------:R2:W5:Y:S01]  /*fd20*/  LDL.LU R223, [R1+0x114] ;  /* 0x0001140001df7983 */ /* 0x0005620000300800 */
[----:B------:R-:W-:-:S02]  /*fd30*/  FADD.FTZ R3, R120, R3 ;  /* 0x0000000378037221 */ /* 0x000fc40000010000 */
[----:B------:R-:W-:Y:S01]  /*fd40*/  FADD.FTZ R0, R204, R0 ;  /* 0x00000000cc007221 */ /* 0x000fe20000010000 */
[----:B-1----:R-:W1:Y:S01]  /*fd50*/  LDSM.16.MT88.4 R160, [R216+0xb800] ;  /* 0x00b80000d8a0783b */ /* 0x002e620000004200 */
        /* <DEDUP_REMOVED lines=41> */
[----:B---3--:R-:W-:Y:S01]  /*fff0*/  FADD.FTZ R4, R18, R4 ;  /* 0x0000000412047221 */ /* 0x008fe20000010000 */
[----:B------:R-:W3:Y:S01]  /*10000*/  MUFU.EX2 R23, R158 ;  /* 0x0000009e00177308 */ /* 0x000ee20000000800 */
[----:B----4-:R-:W-:Y:S02]  /*10010*/  FADD.FTZ R3, R10, R3 ;  /* 0x000000030a037221 */ /* 0x010fe40000010000 */
[----:B------:R-:W-:Y:S02]  /*10020*/  FADD.FTZ R0, R22, R0 ;  /* 0x0000000016007221 */ /* 0x000fe40000010000 */
[----:B------:R-:W-:-:S02]  /*10030*/  FADD.FTZ R2, R74, R2 ;  /* 0x000000024a027221 */ /* 0x000fc40000010000 */
[----:B------:R-:W-:Y:S02]  /*10040*/  FADD.FTZ R4, R17, R4 ;  /* 0x0000000411047221 */ /* 0x000fe40000010000 */
[----:B------:R-:W-:Y:S02]  /*10050*/  FADD.FTZ R3, R9, R3 ;  /* 0x0000000309037221 */ /* 0x000fe40000010000 */
[----:B------:R-:W-:Y:S02]  /*10060*/  FADD.FTZ R0, R21, R0 ;  /* 0x0000000015007221 */ /* 0x000fe40000010000 */
[----:B------:R-:W-:Y:S02]  /*10070*/  FADD.FTZ R2, R69, R2 ;  /* 0x0000000245027221 */ /* 0x000fe40000010000 */
[----:B--2---:R-:W-:Y:S02]  /*10080*/  FADD.FTZ R4, R16, R4 ;  /* 0x0000000410047221 */ /* 0x004fe40000010000 */
[----:B-1----:R-:W-:-:S02]  /*10090*/  FADD.FTZ R3, R8, R3 ;  /* 0x0000000308037221 */ /* 0x002fc40000010000 */
[----:B------:R-:W-:Y:S02]  /*100a0*/  FADD.FTZ R0, R20, R0 ;  /* 0x0000000014007221 */ /* 0x000fe40000010000 */
[----:B------:R-:W-:Y:S02]  /*100b0*/  FADD.FTZ R2, R68, R2 ;  /* 0x0000000244027221 */ /* 0x000fe40000010000 */
[----:B------:R-:W-:Y:S02]  /*100c0*/  FADD.FTZ R4, R11, R4 ;  /* 0x000000040b047221 */ /* 0x000fe40000010000 */
[----:B------:R-:W-:Y:S02]  /*100d0*/  FADD.FTZ R3, R7, R3 ;  /* 0x0000000307037221 */ /* 0x000fe40000010000 */
[----:B------:R-:W-:Y:S02]  /*100e0*/  FADD.FTZ R0, R19, R0 ;  /* 0x0000000013007221 */ /* 0x000fe40000010000 */
[----:B---3--:R-:W-:Y:S01]  /*100f0*/  FADD.FTZ R2, R23, R2 ;  /* 0x0000000217027221 */ /* 0x008fe20000010000 */
        /* <DEDUP_REMOVED lines=95> */
[----:B-----5:R-:W-:Y:S01]  /*106f0*/  LOP3.LUT R231, R231, 0xfffffff7, RZ, 0xc0, !PT ;  /* 0xfffffff7e7e77812 */ /* 0x020fe200078ec0ff */
        /* <DEDUP_REMOVED lines=63> */
[----:B------:R-:W2:Y:S04]  /*10af0*/  LDSM.16.M88.4 R40, [R212+0x4800] ;  /* 0x00480000d428783b */ /* 0x000ea80000000200 */
[----:B------:R-:W3:Y:S04]  /*10b00*/  LDSM.16.M88.4 R88, [R212+0x5000] ;  /* 0x00500000d458783b */ /* 0x000ee80000000200 */
[----:B------:R-:W-:Y:S04]  /*10b10*/  LDSM.16.M88.4 R24, [R218+0x4800] ;  /* 0x00480000da18783b */ /* 0x000fe80000000200 */
[----:B------:R-:W-:Y:S04]  /*10b20*/  LDSM.16.M88.4 R56, [R218+0x5000] ;  /* 0x00500000da38783b */ /* 0x000fe80000000200 */
[----:B-1----:R-:W1:Y:S04]  /*10b30*/  LDSM.16.M88.4 R12, [R219+0x2000] ;  /* 0x00200000db0c783b */ /* 0x002e680000000200 */
[----:B----4-:R-:W4:Y:S04]  /*10b40*/  LDSM.16.M88.4 R8, [R222] ;  /* 0x00000000de08783b */ /* 0x010f280000000200 */
[----:B------:R-:W-:Y:S04]  /*10b50*/  LDSM.16.M88.4 R4, [R222+0x2000] ;  /* 0x00200000de04783b */ /* 0x000fe80000000200 */
[----:B------:R-:W4:Y:S04]  /*10b60*/  LDSM.16.M88.4 R84, [R212+0x5800] ;  /* 0x00580000d454783b */ /* 0x000f280000000200 */
[----:B------:R-:W4:Y:S04]  /*10b70*/  LDSM.16.M88.4 R48, [R212+0x4000] ;  /* 0x00400000d430783b */ /* 0x000f280000000200 */
[----:B------:R-:W4:Y:S01]  /*10b80*/  LDSM.16.M88.4 R64, [R212+0x7000] ;  /* 0x00700000d440783b */ /* 0x000f220000000200 */
[C---:B--2---:R-:W-:Y:S03]  /*10b90*/  HMMA.16816.F32.BF16 R20, R16.reuse, R40, RZ ;  /* 0x000000281014723c */ /* 0x044fe600000418ff */
[----:B------:R-:W2:Y:S04]  /*10ba0*/  LDSM.16.M88.4 R32, [R218+0x4000] ;  /* 0x00400000da20783b */ /* 0x000ea80000000200 */
[----:B------:R-:W-:Y:S01]  /*10bb0*/  LDSM.16.M88.4 R80, [R212+0x6000] ;  /* 0x00600000d450783b */ /* 0x000fe20000000200 */
[-C--:B---3--:R-:W-:Y:S03]  /*10bc0*/  HMMA.16816.F32.BF16 R200, R16, R88.reuse, RZ ;  /* 0x0000005810c8723c */ /* 0x088fe600000418ff */
[----:B------:R-:W-:Y:S04]  /*10bd0*/  LDSM.16.M88.4 R76, [R212+0x6800] ;  /* 0x00680000d44c783b */ /* 0x000fe80000000200 */
[----:B------:R-:W-:Y:S01]  /*10be0*/  LDSM.16.M88.4 R60, [R212+0x7800] ;  /* 0x00780000d43c783b */ /* 0x000fe20000000200 */
[----:B-1----:R-:W-:Y:S03]  /*10bf0*/  HMMA.16816.F32.BF16 R132, R12, R88, RZ ;  /* 0x000000580c84723c */ /* 0x002fe600000418ff */
[----:B------:R-:W0:Y:S05]  /*10c00*/  LDGDEPBAR ;  /* 0x00000000000079af */ /* 0x000e2a0000000000 */
[C---:B----4-:R-:W-:Y:S08]  /*10c10*/  HMMA.16816.F32.BF16 R52, R8.reuse, R24, R20 ;  /* 0x000000180834723c */ /* 0x050ff00000041814 */
[----:B------:R-:W-:Y:S08]  /*10c20*/  HMMA.16816.F32.BF16 R72, R8, R56, R200 ;  /* 0x000000380848723c */ /* 0x000ff000000418c8 */
[C---:B------:R-:W-:Y:S08]  /*10c30*/  HMMA.16816.F32.BF16 R128, R16.reuse, R84, RZ ;  /* 0x000000541080723c */ /* 0x040ff000000418ff */
[----:B------:R-:W-:Y:S01]  /*10c40*/  IMAD.MOV.U32 R251, RZ, RZ, R52 ;  /* 0x000000fffffb7224 */ /* 0x000fe200078e0034 */
[----:B------:R-:W-:Y:S01]  /*10c50*/  HMMA.16816.F32.BF16 R44, R16, R48, RZ ;  /* 0x00000030102c723c */ /* 0x000fe200000418ff */
[----:B------:R-:W-:-:S02]  /*10c60*/  IMAD.MOV.U32 R250, RZ, RZ, R53 ;  /* 0x000000fffffa7224 */ /* 0x000fc400078e0035 */
[----:B------:R-:W-:Y:S02]  /*10c70*/  IMAD.MOV.U32 R249, RZ, RZ, R54 ;  /* 0x000000fffff97224 */ /* 0x000fe400078e0036 */
[----:B------:R-:W-:Y:S02]  /*10c80*/  IMAD.MOV.U32 R248, RZ, RZ, R55 ;  /* 0x000000fffff87224 */ /* 0x000fe400078e0037 */
[----:B------:R-:W1:Y:S01]  /*10c90*/  LDSM.16.M88.4 R52, [R218+0x5800] ;  /* 0x00580000da34783b */ /* 0x000e620000000200 */
[----:B------:R-:W-:Y:S01]  /*10ca0*/  IMAD.MOV.U32 R149, RZ, RZ, R72 ;  /* 0x000000ffff957224 */ /* 0x000fe200078e0048 */
[----:B------:R-:W-:Y:S01]  /*10cb0*/  HMMA.16816.F32.BF16 R104, R16, R64, RZ ;  /* 0x000000401068723c */ /* 0x000fe200000418ff */
[----:B------:R-:W-:Y:S02]  /*10cc0*/  IMAD.MOV.U32 R148, RZ, RZ, R73 ;  /* 0x000000ffff947224 */ /* 0x000fe400078e0049 */
[----:B------:R-:W-:Y:S02]  /*10cd0*/  IMAD.MOV.U32 R147, RZ, RZ, R74 ;  /* 0x000000ffff937224 */ /* 0x000fe400078e004a */
[----:B------:R-:W-:-:S03]  /*10ce0*/  IMAD.MOV.U32 R146, RZ, RZ, R75 ;  /* 0x000000ffff927224 */ /* 0x000fc600078e004b */
[----:B------:R-:W-:Y:S08]  /*10cf0*/  HMMA.16816.F32.BF16 R72, R4, R56, R132 ;  /* 0x000000380448723c */ /* 0x000ff00000041884 */
[C---:B------:R-:W-:Y:S08]  /*10d00*/  HMMA.16816.F32.BF16 R100, R12.reuse, R64, RZ ;  /* 0x000000400c64723c */ /* 0x040ff000000418ff */
[----:B------:R-:W-:Y:S08]  /*10d10*/  HMMA.16816.F32.BF16 R124, R12, R84, RZ ;  /* 0x000000540c7c723c */ /* 0x000ff000000418ff */
[----:B------:R-:W-:Y:S01]  /*10d20*/  IMAD.MOV.U32 R65, RZ, RZ, R73 ;  /* 0x000000ffff417224 */ /* 0x000fe200078e0049 */
[----:B--2---:R-:W-:Y:S01]  /*10d30*/  HMMA.16816.F32.BF16 R204, R8, R32, R44 ;  /* 0x0000002008cc723c */ /* 0x004fe2000004182c */
[----:B------:R-:W-:Y:S01]  /*10d40*/  IMAD.MOV.U32 R64, RZ, RZ, R72 ;  /* 0x000000ffff407224 */ /* 0x000fe200078e0048 */
[----:B------:R-:W2:Y:S01]  /*10d50*/  LDSM.16.M88.4 R44, [R218+0x6000] ;  /* 0x00600000da2c783b */ /* 0x000ea20000000200 */
[----:B------:R-:W-:-:S02]  /*10d60*/  IMAD.MOV.U32 R151, RZ, RZ, R74 ;  /* 0x000000ffff977224 */ /* 0x000fc400078e004a */
[----:B------:R-:W-:-:S03]  /*10d70*/  IMAD.MOV.U32 R150, RZ, RZ, R75 ;  /* 0x000000ffff967224 */ /* 0x000fc600078e004b */
[----:B-1----:R-:W-:Y:S08]  /*10d80*/  HMMA.16816.F32.BF16 R72, R8, R52, R128 ;  /* 0x000000340848723c */ /* 0x002ff00000041880 */
[----:B------:R-:W-:Y:S08]  /*10d90*/  HMMA.16816.F32.BF16 R120, R16, R80, RZ ;  /* 0x000000501078723c */ /* 0x000ff000000418ff */
[C---:B------:R-:W-:Y:S08]  /*10da0*/  HMMA.16816.F32.BF16 R36, R12.reuse, R40, RZ ;  /* 0x000000280c24723c */ /* 0x040ff000000418ff */
[----:B------:R-:W-:Y:S01]  /*10db0*/  IMAD.MOV.U32 R145, RZ, RZ, R72 ;  /* 0x000000ffff917224 */ /* 0x000fe200078e0048 */
[----:B------:R-:W-:Y:S01]  /*10dc0*/  HMMA.16816.F32.BF16 R116, R12, R80, RZ ;  /* 0x000000500c74723c */ /* 0x000fe200000418ff */
[----:B------:R-:W-:-:S02]  /*10dd0*/  IMAD.MOV.U32 R144, RZ, RZ, R73 ;  /* 0x000000ffff907224 */ /* 0x000fc400078e0049 */
[----:B------:R-:W-:Y:S02]  /*10de0*/  IMAD.MOV.U32 R143, RZ, RZ, R74 ;  /* 0x000000ffff8f7224 */ /* 0x000fe400078e004a */
[----:B------:R-:W-:-:S03]  /*10df0*/  IMAD.MOV.U32 R142, RZ, RZ, R75 ;  /* 0x000000ffff8e7224 */ /* 0x000fc600078e004b */
[C---:B------:R-:W-:Y:S07]  /*10e00*/  HMMA.16816.F32.BF16 R72, R4.reuse, R52, R124 ;  /* 0x000000340448723c */ /* 0x040fee000004187c */
[----:B------:R-:W-:Y:S01]  /*10e10*/  IMAD.MOV.U32 R127, RZ, RZ, R65 ;  /* 0x000000ffff7f7224 */ /* 0x000fe200078e0041 */
[----:B------:R-:W-:Y:S01]  /*10e20*/  HMMA.16816.F32.BF16 R20, R4, R24, R36 ;  /* 0x000000180414723c */ /* 0x000fe20000041824 */
[----:B------:R-:W1:Y:S01]  /*10e30*/  LDSM.16.M88.4 R36, [R218+0x6800] ;  /* 0x00680000da24783b */ /* 0x000e620000000200 */
[----:B------:R-:W-:-:S06]  /*10e40*/  IMAD.MOV.U32 R126, RZ, RZ, R64 ;  /* 0x000000ffff7e7224 */ /* 0x000fcc00078e0040 */
[----:B------:R-:W-:Y:S08]  /*10e50*/  HMMA.16816.F32.BF16 R112, R16, R76, RZ ;  /* 0x0000004c1070723c */ /* 0x000ff000000418ff */
[----:B------:R-:W-:Y:S01]  /*10e60*/  IMAD.MOV.U32 R141, RZ, RZ, R72 ;  /* 0x000000ffff8d7224 */ /* 0x000fe200078e0048 */
[----:B------:R-:W-:Y:S01]  /*10e70*/  HMMA.16816.F32.BF16 R28, R12, R48, RZ ;  /* 0x000000300c1c723c */ /* 0x000fe200000418ff */
[----:B------:R-:W-:-:S02]  /*10e80*/  IMAD.MOV.U32 R140, RZ, RZ, R73 ;  /* 0x000000ffff8c7224 */ /* 0x000fc400078e0049 */
[----:B------:R-:W-:Y:S02]  /*10e90*/  IMAD.MOV.U32 R139, RZ, RZ, R74 ;  /* 0x000000ffff8b7224 */ /* 0x000fe400078e004a */
[----:B------:R-:W-:Y:S02]  /*10ea0*/  IMAD.MOV.U32 R252, RZ, RZ, R75 ;  /* 0x000000fffffc7224 */ /* 0x000fe400078e004b */
[----:B------:R-:W-:Y:S01]  /*10eb0*/  IMAD.MOV.U32 R71, RZ, RZ, R21 ;  /* 0x000000ffff477224 */ /* 0x000fe200078e0015 */
[----:B--2---:R-:W-:Y:S01]  /*10ec0*/  HMMA.16816.F32.BF16 R72, R8, R44, R120 ;  /* 0x0000002c0848723c */ /* 0x004fe20000041878 */
[----:B------:R-:W-:Y:S02]  /*10ed0*/  IMAD.MOV.U32 R70, RZ, RZ, R22 ;  /* 0x000000ffff467224 */ /* 0x000fe400078e0016 */
[----:B------:R-:W-:Y:S02]  /*10ee0*/  IMAD.MOV.U32 R69, RZ, RZ, R23 ;  /* 0x000000ffff457224 */ /* 0x000fe400078e0017 */
[----:B------:R-:W-:-:S02]  /*10ef0*/  IMAD.MOV.U32 R68, RZ, RZ, R20 ;  /* 0x000000ffff447224 */ /* 0x000fc400078e0014 */
[----:B------:R-:W-:Y:S01]  /*10f00*/  LDSM.16.M88.4 R20, [R218+0x7800] ;  /* 0x00780000da14783b */ /* 0x000fe20000000200 */
[-C--:B------:R-:W-:Y:S01]  /*10f10*/  HMMA.16816.F32.BF16 R96, R16, R60.reuse, RZ ;  /* 0x0000003c1060723c */ /* 0x080fe200000418ff */
[----:B------:R-:W-:Y:S02]  /*10f20*/  IMAD.MOV.U32 R201, RZ, RZ, R71 ;  /* 0x000000ffffc97224 */ /* 0x000fe400078e0047 */
[----:B------:R-:W-:Y:S02]  /*10f30*/  IMAD.MOV.U32 R202, RZ, RZ, R70 ;  /* 0x000000ffffca7224 */ /* 0x000fe400078e0046 */
[----:B------:R-:W-:Y:S02]  /*10f40*/  IMAD.MOV.U32 R203, RZ, RZ, R69 ;  /* 0x000000ffffcb7224 */ /* 0x000fe400078e0045 */
[----:B------:R-:W-:Y:S01]  /*10f50*/  IMAD.MOV.U32 R200, RZ, RZ, R68 ;  /* 0x000000ffffc87224 */ /* 0x000fe200078e0044 */
[C---:B------:R-:W-:Y:S08]  /*10f60*/  HMMA.16816.F32.BF16 R92, R12.reuse, R60, RZ ;  /* 0x0000003c0c5c723c */ /* 0x040ff000000418ff */
[----:B------:R-:W-:Y:S01]  /*10f70*/  IMAD.MOV.U32 R136, RZ, RZ, R72 ;  /* 0x000000ffff887224 */ /* 0x000fe200078e0048 */
[----:B------:R-:W-:Y:S01]  /*10f80*/  HMMA.16816.F32.BF16 R108, R12, R76, RZ ;  /* 0x0000004c0c6c723c */ /* 0x000fe200000418ff */
[----:B------:R-:W-:-:S02]  /*10f90*/  IMAD.MOV.U32 R3, RZ, RZ, R73 ;  /* 0x000000ffff037224 */ /* 0x000fc400078e0049 */
[----:B------:R-:W-:Y:S02]  /*10fa0*/  IMAD.MOV.U32 R2, RZ, RZ, R74 ;  /* 0x000000ffff027224 */ /* 0x000fe400078e004a */
[----:B------:R-:W-:-:S03]  /*10fb0*/  IMAD.MOV.U32 R0, RZ, RZ, R75 ;  /* 0x000000ffff007224 */ /* 0x000fc600078e004b */
[C---:B------:R-:W-:Y:S08]  /*10fc0*/  HMMA.16816.F32.BF16 R72, R4.reuse, R44, R116 ;  /* 0x0000002c0448723c */ /* 0x040ff00000041874 */
[----:B------:R-:W-:Y:S01]  /*10fd0*/  HMMA.16816.F32.BF16 R208, R4, R32, R28 ;  /* 0x0000002004d0723c */ /* 0x000fe2000004181c */
[----:B------:R-:W2:Y:S07]  /*10fe0*/  LDSM.16.M88.4 R28, [R218+0x7000] ;  /* 0x00700000da1c783b */ /* 0x000eae0000000200 */
[----:B------:R-:W-:Y:S08]  /*10ff0*/  HMMA.16816.F32.BF16 R116, R12, R50, RZ ;  /* 0x000000320c74723c */ /* 0x000ff000000418ff */
[----:B------:R-:W-:-:S02]  /*11000*/  IMAD.MOV.U32 R60, RZ, RZ, R72 ;  /* 0x000000ffff3c7224 */ /* 0x000fc400078e0048 */
[----:B------:R-:W-:Y:S02]  /*11010*/  IMAD.MOV.U32 R61, RZ, RZ, R73 ;  /* 0x000000ffff3d7224 */ /* 0x000fe400078e0049 */
[----:B------:R-:W-:Y:S02]  /*11020*/  IMAD.MOV.U32 R121, RZ, RZ, R74 ;  /* 0x000000ffff797224 */ /* 0x000fe400078e004a */
[----:B------:R-:W-:Y:S02]  /*11030*/  IMAD.MOV.U32 R120, RZ, RZ, R75 ;  /* 0x000000ffff787224 */ /* 0x000fe400078e004b */
[----:B-1----:R-:W-:Y:S08]  /*11040*/  HMMA.16816.F32.BF16 R72, R8, R36, R112 ;  /* 0x000000240848723c */ /* 0x002ff00000041870 */
[----:B------:R-:W-:Y:S08]  /*11050*/  HMMA.16816.F32.BF16 R112, R12, R42, RZ ;  /* 0x0000002a0c70723c */ /* 0x000ff000000418ff */
[----:B------:R-:W-:Y:S08]  /*11060*/  HMMA.16816.F32.BF16 R116, R4, R34, R116 ;  /* 0x000000220474723c */ /* 0x000ff00000041874 */
[----:B------:R-:W-:-:S02]  /*11070*/  IMAD.MOV.U32 R52, RZ, RZ, R72 ;  /* 0x000000ffff347224 */ /* 0x000fc400078e0048 */
[----:B------:R-:W-:Y:S02]  /*11080*/  IMAD.MOV.U32 R53, RZ, RZ, R73 ;  /* 0x000000ffff357224 */ /* 0x000fe400078e0049 */
[----:B------:R-:W-:Y:S02]  /*11090*/  IMAD.MOV.U32 R247, RZ, RZ, R74 ;  /* 0x000000fffff77224 */ /* 0x000fe400078e004a */
[----:B------:R-:W-:Y:S02]  /*110a0*/  IMAD.MOV.U32 R232, RZ, RZ, R75 ;  /* 0x000000ffffe87224 */ /* 0x000fe400078e004b */
[----:B------:R-:W-:Y:S08]  /*110b0*/  HMMA.16816.F32.BF16 R72, R4, R36, R108 ;  /* 0x000000240448723c */ /* 0x000ff0000004186c */
[-C--:B------:R-:W-:Y:S08]  /*110c0*/  HMMA.16816.F32.BF16 R108, R12, R90.reuse, RZ ;  /* 0x0000005a0c6c723c */ /* 0x080ff000000418ff */
[----:B------:R-:W-:Y:S08]  /*110d0*/  HMMA.16816.F32.BF16 R88, R16, R90, RZ ;  /* 0x0000005a1058723c */ /* 0x000ff000000418ff */
[----:B------:R-:W-:Y:S01]  /*110e0*/  IMAD.MOV.U32 R125, RZ, RZ, R72 ;  /* 0x000000ffff7d7224 */ /* 0x000fe200078e0048 */
[----:B------:R-:W-:Y:S01]  /*110f0*/  HMMA.16816.F32.BF16 R112, R4, R26, R112 ;  /* 0x0000001a0470723c */ /* 0x000fe20000041870 */
[----:B------:R-:W-:-:S02]  /*11100*/  IMAD.MOV.U32 R124, RZ, RZ, R73 ;  /* 0x000000ffff7c7224 */ /* 0x000fc400078e0049 */
[----:B------:R-:W-:Y:S02]  /*11110*/  IMAD.MOV.U32 R123, RZ, RZ, R74 ;  /* 0x000000ffff7b7224 */ /* 0x000fe400078e004a */
[----:B------:R-:W-:-:S03]  /*11120*/  IMAD.MOV.U32 R122, RZ, RZ, R75 ;  /* 0x000000ffff7a7224 */ /* 0x000fc600078e004b */
[----:B--2---:R-:W-:Y:S08]  /*11130*/  HMMA.16816.F32.BF16 R72, R8, R28, R104 ;  /* 0x0000001c0848723c */ /* 0x004ff00000041868 */
[-C--:B------:R-:W-:Y:S08]  /*11140*/  HMMA.16816.F32.BF16 R104, R12, R86.reuse, RZ ;  /* 0x000000560c68723c */ /* 0x080ff000000418ff */
[----:B------:R-:W-:Y:S08]  /*11150*/  HMMA.16816.F32.BF16 R84, R16, R86, RZ ;  /* 0x000000561054723c */ /* 0x000ff000000418ff */
[----:B------:R-:W-:Y:S01]  /*11160*/  IMAD.MOV.U32 R138, RZ, RZ, R72 ;  /* 0x000000ffff8a7224 */ /* 0x000fe200078e0048 */
[----:B------:R-:W-:Y:S01]  /*11170*/  HMMA.16816.F32.BF16 R88, R8, R58, R88 ;  /* 0x0000003a0858723c */ /* 0x000fe20000041858 */
[----:B------:R-:W-:-:S02]  /*11180*/  IMAD.MOV.U32 R137, RZ, RZ, R73 ;  /* 0x000000ffff897224 */ /* 0x000fc400078e0049 */
[----:B------:R-:W-:Y:S02]  /*11190*/  IMAD.MOV.U32 R131, RZ, RZ, R74 ;  /* 0x000000ffff837224 */ /* 0x000fe400078e004a */
[----:B------:R-:W-:-:S03]  /*111a0*/  IMAD.MOV.U32 R130, RZ, RZ, R75 ;  /* 0x000000ffff827224 */ /* 0x000fc600078e004b */
        /* <DEDUP_REMOVED lines=20> */
[----:B------:R-:W-:Y:S01]  /*112f0*/  HMMA.16816.F32.BF16 R12, R12, R62, RZ ;  /* 0x0000003e0c0c723c */ /* 0x000fe200000418ff */
[----:B------:R-:W-:-:S02]  /*11300*/  IMAD.MOV.U32 R25, RZ, RZ, R73 ;  /* 0x000000ffff197224 */ /* 0x000fc400078e0049 */
[----:B------:R-:W-:Y:S02]  /*11310*/  IMAD.MOV.U32 R129, RZ, RZ, R74 ;  /* 0x000000ffff817224 */ /* 0x000fe400078e004a */
[----:B------:R-:W-:-:S03]  /*11320*/  IMAD.MOV.U32 R128, RZ, RZ, R75 ;  /* 0x000000ffff807224 */ /* 0x000fc600078e004b */
[----:B------:R-:W-:Y:S07]  /*11330*/  HMMA.16816.F32.BF16 R72, R4, R46, R100 ;  /* 0x0000002e0448723c */ /* 0x000fee0000041864 */
[----:B------:R-:W-:Y:S01]  /*11340*/  IMAD.MOV.U32 R100, RZ, RZ, R49 ;  /* 0x000000ffff647224 */ /* 0x000fe200078e0031 */
[----:B------:R-:W-:Y:S01]  /*11350*/  HMMA.16816.F32.BF16 R76, R8, R38, R76 ;  /* 0x00000026084c723c */ /* 0x000fe2000004184c */
[----:B------:R-:W-:Y:S02]  /*11360*/  IMAD.MOV.U32 R101, RZ, RZ, R48 ;  /* 0x000000ffff657224 */ /* 0x000fe400078e0030 */
[----:B------:R-:W-:-:S02]  /*11370*/  IMAD.MOV.U32 R102, RZ, RZ, R41 ;  /* 0x000000ffff667224 */ /* 0x000fc400078e0029 */
[----:B------:R-:W-:-:S03]  /*11380*/  IMAD.MOV.U32 R103, RZ, RZ, R40 ;  /* 0x000000ffff677224 */ /* 0x000fc600078e0028 */
[C---:B------:R-:W-:Y:S08]  /*11390*/  HMMA.16816.F32.BF16 R48, R16.reuse, R50, RZ ;  /* 0x000000321030723c */ /* 0x040ff000000418ff */
[----:B------:R-:W-:Y:S01]  /*113a0*/  IMAD.MOV.U32 R56, RZ, RZ, R72 ;  /* 0x000000ffff387224 */ /* 0x000fe200078e0048 */
[----:B------:R-:W-:Y:S01]  /*113b0*/  HMMA.16816.F32.BF16 R40, R16, R42, RZ ;  /* 0x0000002a1028723c */ /* 0x000fe200000418ff */
[----:B------:R-:W-:-:S02]  /*113c0*/  IMAD.MOV.U32 R57, RZ, RZ, R73 ;  /* 0x000000ffff397224 */ /* 0x000fc400078e0049 */
[----:B------:R-:W-:Y:S02]  /*113d0*/  IMAD.MOV.U32 R21, RZ, RZ, R74 ;  /* 0x000000ffff157224 */ /* 0x000fe400078e004a */
[----:B------:R-:W-:-:S03]  /*113e0*/  IMAD.MOV.U32 R20, RZ, RZ, R75 ;  /* 0x000000ffff147224 */ /* 0x000fc600078e004b */
[----:B------:R-:W-:Y:S07]  /*113f0*/  HMMA.16816.F32.BF16 R72, R4, R38, R96 ;  /* 0x000000260448723c */ /* 0x000fee0000041860 */
[----:B------:R-:W-:Y:S01]  /*11400*/  IMAD.MOV.U32 R38, RZ, RZ, R102 ;  /* 0x000000ffff267224 */ /* 0x000fe200078e0066 */
[----:B------:R-:W-:Y:S01]  /*11410*/  HMMA.16816.F32.BF16 R16, R16, R62, RZ ;  /* 0x0000003e1010723c */ /* 0x000fe200000418ff */
[----:B------:R-:W-:-:S06]  /*11420*/  IMAD.MOV.U32 R39, RZ, RZ, R103 ;  /* 0x000000ffff277224 */ /* 0x000fcc00078e0067 */
[----:B------:R-:W-:Y:S01]  /*11430*/  IMAD.MOV.U32 R62, RZ, RZ, R121 ;  /* 0x000000ffff3e7224 */ /* 0x000fe200078e0079 */
[----:B------:R-:W-:Y:S01]  /*11440*/  HMMA.16816.F32.BF16 R48, R8, R34, R48 ;  /* 0x000000220830723c */ /* 0x000fe20000041830 */
[----:B------:R-:W-:Y:S02]  /*11450*/  IMAD.MOV.U32 R63, RZ, RZ, R120 ;  /* 0x000000ffff3f7224 */ /* 0x000fe400078e0078 */
[----:B------:R-:W-:Y:S02]  /*11460*/  IMAD.MOV.U32 R120, RZ, RZ, R126 ;  /* 0x000000ffff787224 */ /* 0x000fe400078e007e */
[----:B------:R-:W-:-:S03]  /*11470*/  IMAD.MOV.U32 R121, RZ, RZ, R127 ;  /* 0x000000ffff797224 */ /* 0x000fc600078e007f */
[----:B------:R-:W-:Y:S01]  /*11480*/  IMAD.MOV.U32 R44, RZ, RZ, R72 ;  /* 0x000000ffff2c7224 */ /* 0x000fe200078e0048 */
[----:B------:R-:W-:Y:S01]  /*11490*/  HMMA.16816.F32.BF16 R40, R8, R26, R40 ;  /* 0x0000001a0828723c */ /* 0x000fe20000041828 */
[----:B------:R-:W-:Y:S02]  /*114a0*/  IMAD.MOV.U32 R45, RZ, RZ, R73 ;  /* 0x000000ffff2d7224 */ /* 0x000fe400078e0049 */
[----:B------:R-:W-:Y:S02]  /*114b0*/  IMAD.MOV.U32 R97, RZ, RZ, R74 ;  /* 0x000000ffff617224 */ /* 0x000fe400078e004a */
[----:B------:R-:W-:-:S03]  /*114c0*/  IMAD.MOV.U32 R96, RZ, RZ, R75 ;  /* 0x000000ffff607224 */ /* 0x000fc600078e004b */
[C---:B------:R-:W-:Y:S08]  /*114d0*/  HMMA.16816.F32.BF16 R64, R8.reuse, R30, R64 ;  /* 0x0000001e0840723c */ /* 0x040ff00000041840 */
[----:B------:R-:W-:Y:S01]  /*114e0*/  HMMA.16816.F32.BF16 R16, R8, R22, R16 ;  /* 0x000000160810723c */ /* 0x000fe20000041810 */
[----:B------:R-:W-:Y:S07]  /*114f0*/  LDSM.16.M88.4 R8, [R220] ;  /* 0x00000000dc08783b */ /* 0x000fee0000000200 */
[C---:B------:R-:W-:Y:S08]  /*11500*/  HMMA.16816.F32.BF16 R108, R4.reuse, R58, R108 ;  /* 0x0000003a046c723c */ /* 0x040ff0000004186c */
        /* <DEDUP_REMOVED lines=15> */
[----:B------:R-:W-:-:S05]  /*11600*/  IMAD.MOV.U32 R59, RZ, RZ, R20 ;  /* 0x000000ffff3b7224 */ /* 0x000fca00078e0014 */
[----:B------:R-:W-:Y:S02]  /*11610*/  IMAD.MOV.U32 R32, RZ, RZ, R72 ;  /* 0x000000ffff207224 */ /* 0x000fe400078e0048 */
[----:B------:R-:W-:Y:S02]  /*11620*/  IMAD.MOV.U32 R33, RZ, RZ, R73 ;  /* 0x000000ffff217224 */ /* 0x000fe400078e0049 */
[----:B------:R-:W-:Y:S02]  /*11630*/  IMAD.MOV.U32 R93, RZ, RZ, R74 ;  /* 0x000000ffff5d7224 */ /* 0x000fe400078e004a */
[----:B------:R-:W-:Y:S02]  /*11640*/  IMAD.MOV.U32 R92, RZ, RZ, R75 ;  /* 0x000000ffff5c7224 */ /* 0x000fe400078e004b */
[----:B------:R-:W-:Y:S01]  /*11650*/  HMMA.16816.F32.BF16 R72, R4, R22, R12 ;  /* 0x000000160448723c */ /* 0x000fe2000004180c */
[----:B------:R-:W1:Y:S04]  /*11660*/  LDSM.16.M88.4 R12, [R223] ;  /* 0x00000000df0c783b */ /* 0x000e680000000200 */
[----:B------:R-:W2:Y:S03]  /*11670*/  LDSM.16.M88.4 R4, [R220+0x2000] ;  /* 0x00200000dc04783b */ /* 0x000ea60000000200 */
[-C--:B-1----:R-:W-:Y:S07]  /*11680*/  HMMA.16816.F32.BF16 R68, R8, R12.reuse, R204 ;  /* 0x0000000c0844723c */ /* 0x082fee00000418cc */
[----:B------:R-:W-:Y:S01]  /*11690*/  IMAD.MOV.U32 R204, RZ, RZ, R251 ;  /* 0x000000ffffcc7224 */ /* 0x000fe200078e00fb */
[----:B--2---:R-:W-:Y:S01]  /*116a0*/  HMMA.16816.F32.BF16 R208, R4, R12, R208 ;  /* 0x0000000c04d0723c */ /* 0x004fe200000418d0 */
[----:B------:R-:W-:-:S02]  /*116b0*/  IMAD.MOV.U32 R205, RZ, RZ, R250 ;  /* 0x000000ffffcd7224 */ /* 0x000fc400078e00fa */
[----:B------:R-:W-:Y:S02]  /*116c0*/  IMAD.MOV.U32 R206, RZ, RZ, R249 ;  /* 0x000000ffffce7224 */ /* 0x000fe400078e00f9 */
[----:B------:R-:W-:-:S03]  /*116d0*/  IMAD.MOV.U32 R207, RZ, RZ, R248 ;  /* 0x000000ffffcf7224 */ /* 0x000fc600078e00f8 */
[-C--:B------:R-:W-:Y:S08]  /*116e0*/  HMMA.16816.F32.BF16 R248, R4, R14.reuse, R116 ;  /* 0x0000000e04f8723c */ /* 0x080ff00000041874 */
[----:B------:R-:W-:Y:S01]  /*116f0*/  HMMA.16816.F32.BF16 R132, R8, R14, R48 ;  /* 0x0000000e0884723c */ /* 0x000fe20000041830 */
[----:B------:R-:W1:Y:S01]  /*11700*/  LDSM.16.M88.4 R12, [R230] ;  /* 0x00000000e60c783b */ /* 0x000e620000000200 */
[----:B------:R-:W-:-:S02]  /*11710*/  IMAD.MOV.U32 R22, RZ, RZ, R131 ;  /* 0x000000ffff167224 */ /* 0x000fc400078e0083 */
[----:B------:R-:W-:-:S03]  /*11720*/  IMAD.MOV.U32 R23, RZ, RZ, R130 ;  /* 0x000000ffff177224 */ /* 0x000fc600078e0082 */
[----:B------:R-:W-:Y:S02]  /*11730*/  IMAD.MOV.U32 R48, RZ, RZ, R125 ;  /* 0x000000ffff307224 */ /* 0x000fe400078e007d */
[----:B------:R-:W-:Y:S02]  /*11740*/  IMAD.MOV.U32 R49, RZ, RZ, R124 ;  /* 0x000000ffff317224 */ /* 0x000fe400078e007c */
[----:B------:R-:W-:Y:S02]  /*11750*/  IMAD.MOV.U32 R50, RZ, RZ, R123 ;  /* 0x000000ffff327224 */ /* 0x000fe400078e007b */
[----:B------:R-:W-:Y:S02]  /*11760*/  IMAD.MOV.U32 R51, RZ, RZ, R122 ;  /* 0x000000ffff337224 */ /* 0x000fe400078e007a */
[----:B------:R-:W-:Y:S01]  /*11770*/  IMAD.MOV.U32 R122, RZ, RZ, R151 ;  /* 0x000000ffff7a7224 */ /* 0x000fe200078e0097 */
[-C--:B-1----:R-:W-:Y:S08]  /*11780*/  HMMA.16816.F32.BF16 R204, R8, R12.reuse, R204 ;  /* 0x0000000c08cc723c */ /* 0x082ff000000418cc */
[C---:B------:R-:W-:Y:S08]  /*11790*/  HMMA.16816.F32.BF16 R200, R4.reuse, R12, R200 ;  /* 0x0000000c04c8723c */ /* 0x040ff000000418c8 */
[-C--:B------:R-:W-:Y:S08]  /*117a0*/  HMMA.16816.F32.BF16 R128, R4, R14.reuse, R112 ;  /* 0x0000000e0480723c */ /* 0x080ff00000041870 */
[----:B------:R-:W-:Y:S01]  /*117b0*/  HMMA.16816.F32.BF16 R116, R8, R14, R40 ;  /* 0x0000000e0874723c */ /* 0x000fe20000041828 */
[----:B------:R-:W1:Y:S01]  /*117c0*/  LDSM.16.M88.4 R12, [R229] ;  /* 0x00000000e50c783b */ /* 0x000e620000000200 */
        /* <DEDUP_REMOVED lines=23> */
[----:B------:R2:W5:Y:S03]  /*11940*/  LDL.LU R146, [R1+0x130] ;  /* 0x0001300001927983 */ /* 0x0005660000300800 */
[-C--:B-1----:R-:W-:Y:S08]  /*11950*/  HMMA.16816.F32.BF16 R108, R8, R12.reuse, R96 ;  /* 0x0000000c086c723c */ /* 0x082ff00000041860 */
[----:B------:R-:W-:Y:S08]  /*11960*/  HMMA.16816.F32.BF16 R100, R4, R12, R100 ;  /* 0x0000000c0464723c */ /* 0x000ff00000041864 */
[----:B------:R-:W-:Y:S01]  /*11970*/  HMMA.16816.F32.BF16 R84, R8, R14, R84 ;  /* 0x0000000e0854723c */ /* 0x000fe20000041854 */
[----:B------:R-:W-:-:S02]  /*11980*/  IMAD.MOV.U32 R54, RZ, RZ, R247 ;  /* 0x000000ffff367224 */ /* 0x000fc400078e00f7 */
[----:B------:R-:W-:Y:S02]  /*11990*/  IMAD.MOV.U32 R55, RZ, RZ, R232 ;  /* 0x000000ffff377224 */ /* 0x000fe400078e00e8 */
[----:B------:R-:W-:Y:S02]  /*119a0*/  IMAD.MOV.U32 R20, RZ, RZ, R138 ;  /* 0x000000ffff147224 */ /* 0x000fe400078e008a */
[----:B------:R-:W-:Y:S01]  /*119b0*/  IMAD.MOV.U32 R21, RZ, RZ, R137 ;  /* 0x000000ffff157224 */ /* 0x000fe200078e0089 */
[----:B------:R-:W-:Y:S01]  /*119c0*/  HMMA.16816.F32.BF16 R96, R4, R14, R104 ;  /* 0x0000000e0460723c */ /* 0x000fe20000041868 */
[----:B------:R-:W1:Y:S04]  /*119d0*/  LDSM.16.M88.4 R12, [R227] ;  /* 0x00000000e30c783b */ /* 0x000e680000000200 */
[----:B------:R-:W3:Y:S01]  /*119e0*/  S2R R3, SR_TID.X ;  /* 0x0000000000037919 */ /* 0x000ee20000002100 */
[----:B------:R-:W-:-:S03]  /*119f0*/  IMAD.U32 R0, RZ, RZ, UR9 ;  /* 0x00000009ff007e24 */ /* 0x000fc6000f8e00ff */
[----:B------:R2:W5:Y:S04]  /*11a00*/  LDL.LU R145, [R1+0x12c] ;  /* 0x00012c0001917983 */ /* 0x0005680000300800 */
[----:B------:R2:W5:Y:S04]  /*11a10*/  LDL.LU R144, [R1+0x128] ;  /* 0x0001280001907983 */ /* 0x0005680000300800 */
[----:B------:R2:W5:Y:S04]  /*11a20*/  LDL.LU R143, [R1+0x124] ;  /* 0x00012400018f7983 */ /* 0x0005680000300800 */
[----:B------:R2:W5:Y:S04]  /*11a30*/  LDL.LU R142, [R1+0x120] ;  /* 0x00012000018e7983 */ /* 0x0005680000300800 */
[----:B------:R2:W5:Y:S01]  /*11a40*/  LDL.LU R141, [R1+0x11c] ;  /* 0x00011c00018d7983 */ /* 0x0005620000300800 */
[-C--:B-1----:R-:W-:Y:S08]  /*11a50*/  HMMA.16816.F32.BF16 R88, R8, R12.reuse, R40 ;  /* 0x0000000c0858723c */ /* 0x082ff00000041828 */
[C---:B------:R-:W-:Y:S08]  /*11a60*/  HMMA.16816.F32.BF16 R60, R4.reuse, R12, R60 ;  /* 0x0000000c043c723c */ /* 0x040ff0000004183c */
[-C--:B------:R-:W-:Y:S08]  /*11a70*/  HMMA.16816.F32.BF16 R56, R4, R14.reuse, R56 ;  /* 0x0000000e0438723c */ /* 0x080ff00000041838 */
[----:B------:R-:W-:Y:S01]  /*11a80*/  HMMA.16816.F32.BF16 R80, R8, R14, R80 ;  /* 0x0000000e0850723c */ /* 0x000fe20000041850 */
[----:B------:R-:W1:Y:S01]  /*11a90*/  LDSM.16.M88.4 R12, [R226] ;  /* 0x00000000e20c783b */ /* 0x000e620000000200 */
[----:B---3--:R-:W-:-:S03]  /*11aa0*/  IMAD.SHL.U32 R3, R3, 0x2, RZ ;  /* 0x0000000203037824 */ /* 0x008fc600078e00ff */
[----:B------:R2:W5:Y:S03]  /*11ab0*/  LDL.LU R140, [R1+0x118] ;  /* 0x00011800018c7983 */ /* 0x0005660000300800 */
[-C--:B-1----:R-:W-:Y:S08]  /*11ac0*/  HMMA.16816.F32.BF16 R52, R8, R12.reuse, R52 ;  /* 0x0000000c0834723c */ /* 0x082ff00000041834 */
[C---:B------:R-:W-:Y:S08]  /*11ad0*/  HMMA.16816.F32.BF16 R48, R4.reuse, R12, R48 ;  /* 0x0000000c0430723c */ /* 0x040ff00000041830 */
[-C--:B------:R-:W-:Y:S08]  /*11ae0*/  HMMA.16816.F32.BF16 R44, R4, R14.reuse, R44 ;  /* 0x0000000e042c723c */ /* 0x080ff0000004182c */
[----:B------:R-:W-:Y:S01]  /*11af0*/  HMMA.16816.F32.BF16 R76, R8, R14, R76 ;  /* 0x0000000e084c723c */ /* 0x000fe2000004184c */
[----:B------:R-:W1:Y:S01]  /*11b00*/  LDSM.16.M88.4 R12, [R225] ;  /* 0x00000000e10c783b */ /* 0x000e620000000200 */
[----:B------:R-:W-:-:S03]  /*11b10*/  LOP3.LUT R3, R3, 0x6, RZ, 0xc0, !PT ;  /* 0x0000000603037812 */ /* 0x000fc600078ec0ff */
[----:B------:R2:W5:Y:S02]  /*11b20*/  LDL.LU R139, [R1+0x114] ;  /* 0x00011400018b7983 */ /* 0x0005640000300800 */
[----:B------:R-:W-:-:S04]  /*11b30*/  IMAD R0, R0, 0x80, R3 ;  /* 0x0000008000007824 */ /* 0x000fc800078e0203 */
[----:B------:R-:W-:-:S05]  /*11b40*/  IMAD.IADD R2, R236, 0x1, -R0 ;  /* 0x00000001ec027824 */ /* 0x000fca00078e0a00 */
[----:B------:R-:W-:-:S05]  /*11b50*/  IABS R2, R2 ;  /* 0x0000000200027213 */ /* 0x000fca0000000000 */
[----:B------:R-:W-:Y:S01]  /*11b60*/  IMAD.MOV.U32 R3, RZ, RZ, R2 ;  /* 0x000000ffff037224 */ /* 0x000fe200078e0002 */
        /* <DEDUP_REMOVED lines=10> */
[----:B------:R-:W1:Y:S04]  /*11c10*/  LDSM.16.M88.4 R12, [R217] ;  /* 0x00000000d90c783b */ /* 0x000e680000000200 */
[----:B------:R-:W3:Y:S03]  /*11c20*/  LDSM.16.M88.4 R8, [R221] ;  /* 0x00000000dd08783b */ /* 0x000ee60000000200 */
[-C--:B-1----:R-:W-:Y:S08]  /*11c30*/  HMMA.16816.F32.BF16 R208, R4, R12.reuse, R208 ;  /* 0x0000000c04d0723c */ /* 0x082ff000000418d0 */
[----:B---3--:R-:W-:Y:S08]  /*11c40*/  HMMA.16816.F32.BF16 R104, R8, R12, R68 ;  /* 0x0000000c0868723c */ /* 0x008ff00000041844 */
        /* <DEDUP_REMOVED lines=22> */
[----:B------:R-:W1:Y:S07]  /*11db0*/  LDSM.16.M88.4 R12, [R217+0x2800] ;  /* 0x00280000d90c783b */ /* 0x000e6e0000000200 */
[-C--:B-1----:R-:W-:Y:S08]  /*11dc0*/  HMMA.16816.F32.BF16 R68, R4, R12.reuse, R48 ;  /* 0x0000000c0444723c */ /* 0x082ff00000041830 */
[C---:B------:R-:W-:Y:S08]  /*11dd0*/  HMMA.16816.F32.BF16 R52, R8.reuse, R12, R52 ;  /* 0x0000000c0834723c */ /* 0x040ff00000041834 */
        /* <DEDUP_REMOVED lines=12> */
[----:B------:R-:W-:Y:S01]  /*11ea0*/  IMAD.MOV.U32 R47, RZ, RZ, R70 ;  /* 0x000000ffff2f7224 */ /* 0x000fe200078e0046 */
[----:B-1----:R-:W-:Y:S08]  /*11eb0*/  HMMA.16816.F32.BF16 R40, R8, R12, R40 ;  /* 0x0000000c0828723c */ /* 0x002ff00000041828 */
[-C--:B------:R-:W-:Y:S08]  /*11ec0*/  HMMA.16816.F32.BF16 R32, R4, R14.reuse, R32 ;  /* 0x0000000e0420723c */ /* 0x080ff00000041820 */
[----:B------:R-:W-:Y:S08]  /*11ed0*/  HMMA.16816.F32.BF16 R64, R8, R14, R64 ;  /* 0x0000000e0840723c */ /* 0x000ff00000041840 */
[----:B------:R-:W-:-:S02]  /*11ee0*/  IMAD.MOV.U32 R45, RZ, RZ, R40 ;  /* 0x000000ffff2d7224 */ /* 0x000fc400078e0028 */
[----:B------:R-:W-:Y:S02]  /*11ef0*/  IMAD.MOV.U32 R44, RZ, RZ, R42 ;  /* 0x000000ffff2c7224 */ /* 0x000fe400078e002a */
[----:B------:R-:W-:Y:S02]  /*11f00*/  IMAD.MOV.U32 R138, RZ, RZ, R41 ;  /* 0x000000ffff8a7224 */ /* 0x000fe400078e0029 */
[----:B------:R-:W-:Y:S02]  /*11f10*/  IMAD.MOV.U32 R137, RZ, RZ, R43 ;  /* 0x000000ffff897224 */ /* 0x000fe400078e002b */
[----:B------:R-:W-:Y:S01]  /*11f20*/  HMMA.16816.F32.BF16 R40, R4, R12, R36 ;  /* 0x0000000c0428723c */ /* 0x000fe20000041824 */
[----:B------:R-:W1:Y:S01]  /*11f30*/  LDSM.16.M88.4 R12, [R217+0x3800] ;  /* 0x00380000d90c783b */ /* 0x000e620000000200 */
[----:B------:R-:W-:Y:S01]  /*11f40*/  IMAD.MOV.U32 R136, RZ, RZ, R32 ;  /* 0x000000ffff887224 */ /* 0x000fe200078e0020 */
[----:B------:R-:W-:Y:S01]  /*11f50*/  UISETP.GT.AND UP0, UPT, UR9, UR8, UPT ;  /* 0x000000080900728c */ /* 0x000fe2000bf04270 */
[----:B------:R-:W-:Y:S01]  /*11f60*/  IMAD.MOV.U32 R73, RZ, RZ, R34 ;  /* 0x000000ffff497224 */ /* 0x000fe200078e0022 */
[----:B------:R-:W-:-:S04]  /*11f70*/  DEPBAR.LE SB0, 0x0 ;  /* 0x000080000000791a */ /* 0x000fc80000000000 */
[----:B------:R-:W-:Y:S02]  /*11f80*/  IMAD.MOV.U32 R72, RZ, RZ, R33 ;  /* 0x000000ffff487224 */ /* 0x000fe400078e0021 */
[----:B------:R-:W-:Y:S02]  /*11f90*/  IMAD.MOV.U32 R71, RZ, RZ, R35 ;  /* 0x000000ffff477224 */ /* 0x000fe400078e0023 */
[----:B------:R-:W-:Y:S01]  /*11fa0*/  IMAD.MOV.U32 R38, RZ, RZ, R48 ;  /* 0x000000ffff267224 */ /* 0x000fe200078e0030 */
[C---:B-1----:R-:W-:Y:S08]  /*11fb0*/  HMMA.16816.F32.BF16 R24, R4.reuse, R12, R24 ;  /* 0x0000000c0418723c */ /* 0x042ff00000041818 */
[-C--:B------:R-:W-:Y:S08]  /*11fc0*/  HMMA.16816.F32.BF16 R32, R4, R14.reuse, R20 ;  /* 0x0000000e0420723c */ /* 0x080ff00000041814 */
[C---:B------:R-:W-:Y:S07]  /*11fd0*/  HMMA.16816.F32.BF16 R4, R8.reuse, R14, R16 ;  /* 0x0000000e0804723c */ /* 0x040fee0000041810 */
[----:B------:R-:W-:Y:S01]  /*11fe0*/  FMUL.FTZ R14, R211, c[0x0][0x2ec] ;  /* 0x0000bb00d30e7a20 */ /* 0x000fe20000410000 */
[----:B------:R-:W-:Y:S01]  /*11ff0*/  HMMA.16816.F32.BF16 R28, R8, R12, R28 ;  /* 0x0000000c081c723c */ /* 0x000fe2000004181c */
[----:B------:R-:W-:-:S04]  /*12000*/  IMAD.MOV.U32 R211, RZ, RZ, R47 ;  /* 0x000000ffffd37224 */ /* 0x000fc800078e002f */
[----:B------:R-:W-:Y:S03]  /*12010*/  MUFU.TANH R14, R14 ;  /* 0x0000000e000e7308 */ /* 0x000fe60000002400 */
[----:B------:R-:W-:Y:S02]  /*12020*/  IMAD.MOV.U32 R12, RZ, RZ, R32 ;  /* 0x000000ffff0c7224 */ /* 0x000fe400078e0020 */
[----:B------:R-:W-:Y:S02]  /*12030*/  IMAD.MOV.U32 R70, RZ, RZ, R33 ;  /* 0x000000ffff467224 */ /* 0x000fe400078e0021 */
[----:B------:R-:W-:Y:S02]  /*12040*/  IMAD.MOV.U32 R20, RZ, RZ, R34 ;  /* 0x000000ffff147224 */ /* 0x000fe400078e0022 */
[----:B------:R-:W-:Y:S02]  /*12050*/  IMAD.MOV.U32 R23, RZ, RZ, R35 ;  /* 0x000000ffff177224 */ /* 0x000fe400078e0023 */
[----:B------:R-:W-:-:S02]  /*12060*/  IMAD.MOV.U32 R68, RZ, RZ, R4 ;  /* 0x000000ffff447224 */ /* 0x000fc400078e0004 */
[----:B------:R-:W-:Y:S02]  /*12070*/  IMAD.IADD R4, R235, 0x1, -R0 ;  /* 0x00000001eb047824 */ /* 0x000fe400078e0a00 */
[----:B------:R-:W-:Y:S02]  /*12080*/  IMAD.MOV.U32 R74, RZ, RZ, R5 ;  /* 0x000000ffff4a7224 */ /* 0x000fe400078e0005 */
[----:B------:R-:W-:Y:S01]  /*12090*/  FMUL.FTZ R5, R106, c[0x0][0x2ec] ;  /* 0x0000bb006a057a20 */ /* 0x000fe20000410000 */
[----:B------:R-:W-:Y:S01]  /*120a0*/  IABS R2, R4 ;  /* 0x0000000400027213 */ /* 0x000fe20000000000 */
[----:B------:R-:W-:Y:S01]  /*120b0*/  IMAD.MOV.U32 R75, RZ, RZ, R6 ;  /* 0x000000ffff4b7224 */ /* 0x000fe200078e0006 */
[----:B------:R-:W-:Y:S01]  /*120c0*/  I2F R4, R3 ;  /* 0x0000000300047306 */ /* 0x000fe20000201400 */
[----:B------:R-:W-:Y:S02]  /*120d0*/  IMAD.MOV.U32 R69, RZ, RZ, R7 ;  /* 0x000000ffff457224 */ /* 0x000fe400078e0007 */
[----:B------:R-:W-:-:S05]  /*120e0*/  IMAD.MOV.U32 R106, RZ, RZ, R44 ;  /* 0x000000ffff6a7224 */ /* 0x000fca00078e002c */
[----:B------:R1:W-:Y:S08]  /*120f0*/  I2F R3, R2 ;  /* 0x0000000200037306 */ /* 0x0003f00000201400 */
[----:B------:R-:W3:Y:S01]  /*12100*/  MUFU.TANH R5, R5 ;  /* 0x0000000500057308 */ /* 0x000ee20000002400 */
[----:B-1----:R-:W-:Y:S02]  /*12110*/  FMUL.FTZ R2, R104, c[0x0][0x2ec] ;  /* 0x0000bb0068027a20 */ /* 0x002fe40000410000 */
[----:B------:R-:W-:-:S05]  /*12120*/  IMAD.MOV.U32 R104, RZ, RZ, R49 ;  /* 0x000000ffff687224 */ /* 0x000fca00078e0031 */
[----:B------:R-:W1:Y:S01]  /*12130*/  MUFU.TANH R2, R2 ;  /* 0x0000000200027308 */ /* 0x000e620000002400 */
[----:B---3--:R-:W-:Y:S02]  /*12140*/  FFMA.FTZ R11, R3, -UR35, R5 ;  /* 0x80000023030b7c23 */ /* 0x008fe40008010005 */
[----:B-1----:R-:W-:Y:S02]  /*12150*/  FFMA.FTZ R13, R4, -UR35, R2 ;  /* 0x80000023040d7c23 */ /* 0x002fe40008010002 */
[----:B------:R-:W-:-:S05]  /*12160*/  IMAD.IADD R2, R234, 0x1, -R0 ;  /* 0x00000001ea027824 */ /* 0x000fca00078e0a00 */
[----:B------:R-:W-:-:S05]  /*12170*/  IABS R2, R2 ;  /* 0x0000000200027213 */ /* 0x000fca0000000000 */
[----:B------:R-:W-:Y:S02]  /*12180*/  IMAD.MOV.U32 R4, RZ, RZ, R2 ;  /* 0x000000ffff047224 */ /* 0x000fe400078e0002 */
[----:B------:R-:W-:Y:S02]  /*12190*/  IMAD.IADD R2, R241, 0x1, -R0 ;  /* 0x00000001f1027824 */ /* 0x000fe400078e0a00 */
[----:B------:R1:W-:Y:S03]  /*121a0*/  I2F R10, R4 ;  /* 0x00000004000a7306 */ /* 0x0003e60000201400 */
[----:B------:R-:W-:Y:S02]  /*121b0*/  IABS R3, R2 ;  /* 0x0000000200037213 */ /* 0x000fe40000000000 */
[----:B------:R-:W-:Y:S01]  /*121c0*/  IADD3 R2, R0, 0x1, RZ ;  /* 0x0000000100027810 */ /* 0x000fe20007ffe0ff */
[----:B------:R-:W-:Y:S03]  /*121d0*/  BAR.SYNC.DEFER_BLOCKING 0x0 ;  /* 0x0000000000007b1d */ /* 0x000fe60000010000 */
[C---:B------:R-:W-:Y:S01]  /*121e0*/  ISETP.GE.AND P3, PT, R2.reuse, R245, PT ;  /* 0x000000f50200720c */ /* 0x040fe20003f66270 */
[----:B------:R-:W-:Y:S01]  /*121f0*/  IMAD.IADD R5, R235, 0x1, -R2 ;  /* 0x00000001eb057824 */ /* 0x000fe200078e0a02 */
[----:B------:R-:W-:-:S02]  /*12200*/  ISETP.GE.AND P2, PT, R2, R244, PT ;  /* 0x000000f40200720c */ /* 0x000fc40003f46270 */
[C---:B------:R-:W-:Y:S02]  /*12210*/  ISETP.GE.AND P1, PT, R2.reuse, R243, PT ;  /* 0x000000f30200720c */ /* 0x040fe40003f26270 */
[C---:B------:R-:W-:Y:S01]  /*12220*/  ISETP.GE.AND P0, PT, R2.reuse, R242, PT ;  /* 0x000000f20200720c */ /* 0x040fe20003f06270 */
[----:B-1----:R-:W-:Y:S01]  /*12230*/  IMAD.MOV.U32 R4, RZ, RZ, R3 ;  /* 0x000000ffff047224 */ /* 0x002fe200078e0003 */
[----:B------:R-:W-:Y:S01]  /*12240*/  ISETP.LT.OR P6, PT, R2, R240, P3 ;  /* 0x000000f00200720c */ /* 0x000fe20001fc1670 */
[----:B------:R-:W-:Y:S01]  /*12250*/  IMAD.IADD R3, R236, 0x1, -R2 ;  /* 0x00000001ec037824 */ /* 0x000fe200078e0a02 */
[C---:B------:R-:W-:Y:S01]  /*12260*/  ISETP.LT.OR P5, PT, R2.reuse, R239, P2 ;  /* 0x000000ef0200720c */ /* 0x040fe200017a1670 */
[----:B------:R1:W-:Y:S01]  /*12270*/  I2F R9, R4 ;  /* 0x0000000400097306 */ /* 0x0003e20000201400 */
[----:B------:R-:W-:Y:S02]  /*12280*/  ISETP.LT.OR P1, PT, R2, R238, P1 ;  /* 0x000000ee0200720c */ /* 0x000fe40000f21670 */
[----:B------:R-:W-:-:S02]  /*12290*/  IABS R3, R3 ;  /* 0x0000000300037213 */ /* 0x000fc40000000000 */
[----:B------:R-:W-:-:S09]  /*122a0*/  ISETP.LT.OR P0, PT, R2, R237, P0 ;  /* 0x000000ed0200720c */ /* 0x000fd20000701670 */
[----:B------:R-:W-:Y:S01]  /*122b0*/  @P1 LOP3.LUT R231, R231, 0x8, RZ, 0xfc, !PT ;  /* 0x00000008e7e71812 */ /* 0x000fe200078efcff */
[----:B-1----:R-:W-:Y:S01]  /*122c0*/  IMAD.MOV.U32 R4, RZ, RZ, R3 ;  /* 0x000000ffff047224 */ /* 0x002fe200078e0003 */
[----:B------:R-:W-:Y:S01]  /*122d0*/  IABS R3, R5 ;  /* 0x0000000500037213 */ /* 0x000fe20000000000 */
[----:B------:R-:W-:Y:S01]  /*122e0*/  FMUL.FTZ R5, R209, c[0x0][0x2ec] ;  /* 0x0000bb00d1057a20 */ /* 0x000fe20000410000 */
[----:B------:R-:W-:Y:S01]  /*122f0*/  LOP3.LUT R231, R231, 0xfffffffb, RZ, 0xc0, !PT ;  /* 0xfffffffbe7e77812 */ /* 0x000fe200078ec0ff */
[----:B------:R1:W-:Y:S01]  /*12300*/  I2F R6, R4 ;  /* 0x0000000400067306 */ /* 0x0003e20000201400 */
[----:B------:R-:W-:Y:S01]  /*12310*/  IMAD.MOV.U32 R209, RZ, RZ, R12 ;  /* 0x000000ffffd17224 */ /* 0x000fe200078e000c */
[----:B------:R-:W-:Y:S01]  /*12320*/  ISETP.GE.AND P1, PT, R0, R245, PT ;  /* 0x000000f50000720c */ /* 0x000fe20003f26270 */
[----:B------:R-:W-:Y:S01]  /*12330*/  FMUL.FTZ R12, R132, c[0x0][0x2ec] ;  /* 0x0000bb00840c7a20 */ /* 0x000fe20000410000 */
[----:B------:R-:W-:Y:S02]  /*12340*/  @P0 LOP3.LUT R231, R231, 0x4, RZ, 0xfc, !PT ;  /* 0x00000004e7e70812 */ /* 0x000fe400078efcff */
[----:B------:R-:W-:-:S02]  /*12350*/  ISETP.GE.AND P0, PT, R0, R244, PT ;  /* 0x000000f40000720c */ /* 0x000fc40003f06270 */
[----:B------:R3:W-:Y:S01]  /*12360*/  MUFU.TANH R15, R5 ;  /* 0x00000005000f7308 */ /* 0x0007e20000002400 */
[C---:B------:R-:W-:Y:S02]  /*12370*/  ISETP.LT.OR P1, PT, R0.reuse, R240, P1 ;  /* 0x000000f00000720c */ /* 0x040fe40000f21670 */
[C---:B------:R-:W-:Y:S02]  /*12380*/  ISETP.LT.OR P0, PT, R0.reuse, R239, P0 ;  /* 0x000000ef0000720c */ /* 0x040fe40000701670 */
[----:B------:R-:W-:Y:S02]  /*12390*/  FSEL R21, R13, -INF , !P1 ;  /* 0xff8000000d157808 */ /* 0x000fe40004800000 */
[----:B------:R-:W-:Y:S01]  /*123a0*/  ISETP.GE.AND P1, PT, R0, R243, PT ;  /* 0x000000f30000720c */ /* 0x000fe20003f26270 */
[----:B-1----:R-:W-:Y:S01]  /*123b0*/  IMAD.MOV.U32 R4, RZ, RZ, R3 ;  /* 0x000000ffff047224 */ /* 0x002fe200078e0003 */
[----:B------:R-:W-:Y:S01]  /*123c0*/  MUFU.TANH R12, R12 ;  /* 0x0000000c000c7308 */ /* 0x000fe20000002400 */
[----:B------:R-:W-:Y:S01]  /*123d0*/  IMAD.IADD R3, R234, 0x1, -R2 ;  /* 0x00000001ea037824 */ /* 0x000fe200078e0a02 */
[----:B------:R-:W-:Y:S01]  /*123e0*/  FSEL R32, R11, -INF , !P0 ;  /* 0xff8000000b207808 */ /* 0x000fe20004000000 */
[----:B------:R-:W-:Y:S01]  /*123f0*/  FMUL.FTZ R11, R249, c[0x0][0x2ec] ;  /* 0x0000bb00f90b7a20 */ /* 0x000fe20000410000 */
[----:B------:R-:W-:-:S02]  /*12400*/  ISETP.GE.AND P0, PT, R0, R242, PT ;  /* 0x000000f20000720c */ /* 0x000fc40003f06270 */
[----:B------:R-:W-:Y:S01]  /*12410*/  IABS R3, R3 ;  /* 0x0000000300037213 */ /* 0x000fe20000000000 */
[----:B---3--:R-:W-:Y:S01]  /*12420*/  FMUL.FTZ R5, R210, c[0x0][0x2ec] ;  /* 0x0000bb00d2057a20 */ /* 0x008fe20000410000 */
[----:B------:R1:W-:Y:S01]  /*12430*/  I2F R8, R4 ;  /* 0x0000000400087306 */ /* 0x0003e20000201400 */
[C---:B------:R-:W-:Y:S01]  /*12440*/  ISETP.LT.OR P1, PT, R0.reuse, R238, P1 ;  /* 0x000000ee0000720c */ /* 0x040fe20000f21670 */
[----:B------:R-:W-:Y:S01]  /*12450*/  IMAD.MOV.U32 R210, RZ, RZ, R20 ;  /* 0x000000ffffd27224 */ /* 0x000fe200078e0014 */
[----:B------:R-:W-:-:S05]  /*12460*/  ISETP.LT.OR P0, PT, R0, R237, P0 ;  /* 0x000000ed0000720c */ /* 0x000fca0000701670 */
[----:B------:R3:W4:Y:S01]  /*12470*/  I2F R7, R3 ;  /* 0x0000000300077306 */ /* 0x0007220000201400 */
[----:B-1----:R-:W-:Y:S01]  /*12480*/  IMAD.IADD R4, R241, 0x1, -R2 ;  /* 0x00000001f1047824 */ /* 0x002fe200078e0a02 */
[----:B------:R-:W-:-:S06]  /*12490*/  IADD3 R2, R0, 0x8, RZ ;  /* 0x0000000800027810 */ /* 0x000fcc0007ffe0ff */
[----:B------:R-:W1:Y:S01]  /*124a0*/  MUFU.TANH R5, R5 ;  /* 0x0000000500057308 */ /* 0x000e620000002400 */
[----:B------:R-:W-:Y:S02]  /*124b0*/  IABS R4, R4 ;  /* 0x0000000400047213 */ /* 0x000fe40000000000 */
[----:B------:R-:W-:Y:S01]  /*124c0*/  ISETP.GE.AND P3, PT, R2, R245, PT ;  /* 0x000000f50200720c */ /* 0x000fe20003f66270 */
[----:B---3--:R-:W-:Y:S01]  /*124d0*/  IMAD.IADD R3, R236, 0x1, -R2 ;  /* 0x00000001ec037824 */ /* 0x008fe200078e0a02 */
[----:B------:R-:W-:-:S03]  /*124e0*/  ISETP.GE.AND P2, PT, R2, R244, PT ;  /* 0x000000f40200720c */ /* 0x000fc60003f46270 */
[----:B------:R3:W2:Y:S01]  /*124f0*/  I2F R16, R4 ;  /* 0x0000000400107306 */ /* 0x0006a20000201400 */
[----:B----4-:R-:W-:Y:S01]  /*12500*/  FFMA.FTZ R15, R7, -UR35, R15 ;  /* 0x80000023070f7c23 */ /* 0x010fe2000801000f */
[----:B------:R-:W-:Y:S01]  /*12510*/  IABS R3, R3 ;  /* 0x0000000300037213 */ /* 0x000fe20000000000 */
[----:B-1----:R-:W-:-:S05]  /*12520*/  FFMA.FTZ R5, R9, -UR35, R5 ;  /* 0x8000002309057c23 */ /* 0x002fca0008010005 */
[----:B------:R-:W1:Y:S01]  /*12530*/  I2F R3, R3 ;  /* 0x0000000300037306 */ /* 0x000e620000201400 */
[----:B------:R-:W-:Y:S02]  /*12540*/  FSEL R34, R5, -INF , !P0 ;  /* 0xff80000005227808 */ /* 0x000fe40004000000 */
[----:B------:R-:W-:Y:S01]  /*12550*/  ISETP.GE.AND P0, PT, R2, R242, PT ;  /* 0x000000f20200720c */ /* 0x000fe20003f06270 */
[----:B---3--:R-:W-:-:S04]  /*12560*/  FMUL.FTZ R4, R105, c[0x0][0x2ec] ;  /* 0x0000bb0069047a20 */ /* 0x008fc80000410000 */
[----:B------:R3:W-:Y:S01]  /*12570*/  MUFU.TANH R13, R11 ;  /* 0x0000000b000d7308 */ /* 0x0007e20000002400 */
[----:B--2---:R-:W-:Y:S01]  /*12580*/  FFMA.FTZ R14, R16, -UR35, R14 ;  /* 0x80000023100e7c23 */ /* 0x004fe2000801000e */
[----:B------:R-:W-:Y:S01]  /*12590*/  ISETP.LT.OR P4, PT, R2, R237, P0 ;  /* 0x000000ed0200720c */ /* 0x000fe20000781670 */
[----:B------:R-:W-:-:S05]  /*125a0*/  IMAD.MOV.U32 R105, RZ, RZ, R50 ;  /* 0x000000ffff697224 */ /* 0x000fca00078e0032 */
[----:B------:R2:W4:Y:S01]  /*125b0*/  MUFU.TANH R18, R4 ;  /* 0x0000000400127308 */ /* 0x0005220000002400 */
[----:B-1----:R-:W-:Y:S02]  /*125c0*/  FFMA.FTZ R12, R3, -UR35, R12 ;  /* 0x80000023030c7c23 */ /* 0x002fe4000801000c */
[----:B------:R-:W-:-:S05]  /*125d0*/  IMAD.IADD R3, R235, 0x1, -R2 ;  /* 0x00000001eb037824 */ /* 0x000fca00078e0a02 */
[----:B------:R-:W-:Y:S01]  /*125e0*/  IABS R3, R3 ;  /* 0x0000000300037213 */ /* 0x000fe20000000000 */
[----:B---3--:R-:W-:-:S06]  /*125f0*/  FMUL.FTZ R11, R250, c[0x0][0x2ec] ;  /* 0x0000bb00fa0b7a20 */ /* 0x008fcc0000410000 */
[----:B------:R-:W-:Y:S01]  /*12600*/  MUFU.TANH R11, R11 ;  /* 0x0000000b000b7308 */ /* 0x000fe20000002400 */
[----:B--2---:R-:W-:Y:S02]  /*12610*/  FMUL.FTZ R4, R107, c[0x0][0x2ec] ;  /* 0x0000bb006b047a20 */ /* 0x004fe40000410000 */
[----:B----4-:R-:W-:Y:S02]  /*12620*/  FFMA.FTZ R6, R6, -UR35, R18 ;  /* 0x8000002306067c23 */ /* 0x010fe40008010012 */
[----:B------:R-:W-:-:S03]  /*12630*/  IMAD.MOV.U32 R107, RZ, RZ, R46 ;  /* 0x000000ffff6b7224 */ /* 0x000fc600078e002e */
[----:B------:R1:W2:Y:S01]  /*12640*/  MUFU.TANH R17, R4 ;  /* 0x0000000400117308 */ /* 0x0002a20000002400 */
[----:B------:R-:W-:Y:S01]  /*12650*/  FSEL R35, R6, -INF , !P6 ;  /* 0xff80000006237808 */ /* 0x000fe20007000000 */
[----:B------:R-:W-:Y:S01]  /*12660*/  IMAD.MOV.U32 R132, RZ, RZ, R107 ;  /* 0x000000ffff847224 */ /* 0x000fe200078e006b */
[----:B------:R-:W-:Y:S02]  /*12670*/  ISETP.LT.OR P6, PT, R2, R240, P3 ;  /* 0x000000f00200720c */ /* 0x000fe40001fc1670 */
[----:B------:R-:W-:Y:S02]  /*12680*/  LOP3.LUT P3, RZ, R231, 0x8, RZ, 0xc0, !PT ;  /* 0x00000008e7ff7812 */ /* 0x000fe4000786c0ff */
[----:B------:R-:W-:Y:S01]  /*12690*/  FSEL R20, R12, -INF , !P6 ;  /* 0xff8000000c147808 */ /* 0x000fe20007000000 */
[----:B------:R-:W-:Y:S01]  /*126a0*/  FMUL.FTZ R12, R207, c[0x0][0x2ec] ;  /* 0x0000bb00cf0c7a20 */ /* 0x000fe20000410000 */
[----:B------:R-:W-:Y:S01]  /*126b0*/  FSEL R48, R15, -INF , !P3 ;  /* 0xff8000000f307808 */ /* 0x000fe20005800000 */
[----:B------:R-:W-:-:S02]  /*126c0*/  FMUL.FTZ R15, R201, c[0x0][0x2ec] ;  /* 0x0000bb00c90f7a20 */ /* 0x000fc40000410000 */
[----:B-1----:R-:W-:-:S04]  /*126d0*/  FMUL.FTZ R4, R208, c[0x0][0x2ec] ;  /* 0x0000bb00d0047a20 */ /* 0x002fc80000410000 */
[----:B------:R-:W-:Y:S01]  /*126e0*/  MUFU.TANH R15, R15 ;  /* 0x0000000f000f7308 */ /* 0x000fe20000002400 */
[----:B--2---:R-:W-:Y:S02]  /*126f0*/  FFMA.FTZ R8, R8, -UR35, R17 ;  /* 0x8000002308087c23 */ /* 0x004fe40008010011 */
[----:B------:R-:W-:-:S03]  /*12700*/  IMAD.MOV.U32 R208, RZ, RZ, R45 ;  /* 0x000000ffffd07224 */ /* 0x000fc600078e002d */
[----:B------:R-:W-:Y:S02]  /*12710*/  FSEL R36, R8, -INF , !P5 ;  /* 0xff80000008247808 */ /* 0x000fe40006800000 */
[----:B------:R-:W1:Y:S01]  /*12720*/  MUFU.TANH R4, R4 ;  /* 0x0000000400047308 */ /* 0x000e620000002400 */
[----:B------:R-:W-:Y:S02]  /*12730*/  ISETP.LT.OR P5, PT, R2, R239, P2 ;  /* 0x000000ef0200720c */ /* 0x000fe400017a1670 */
[C---:B------:R-:W-:Y:S02]  /*12740*/  LOP3.LUT P2, RZ, R231.reuse, 0x4, RZ, 0xc0, !PT ;  /* 0x00000004e7ff7812 */ /* 0x040fe4000784c0ff */
[----:B------:R-:W-:Y:S02]  /*12750*/  LOP3.LUT R231, R231, 0xfffffffd, RZ, 0xc0, !PT ;  /* 0xfffffffde7e77812 */ /* 0x000fe400078ec0ff */
[----:B------:R-:W-:Y:S01]  /*12760*/  FSEL R50, R14, -INF , !P2 ;  /* 0xff8000000e327808 */ /* 0x000fe20005000000 */
[----:B------:R-:W-:-:S06]  /*12770*/  FMUL.FTZ R14, R202, c[0x0][0x2ec] ;  /* 0x0000bb00ca0e7a20 */ /* 0x000fcc0000410000 */
[----:B------:R-:W-:Y:S01]  /*12780*/  MUFU.TANH R14, R14 ;  /* 0x0000000e000e7308 */ /* 0x000fe20000002400 */
[----:B-1----:R-:W-:-:S05]  /*12790*/  FFMA.FTZ R4, R10, -UR35, R4 ;  /* 0x800000230a047c23 */ /* 0x002fca0008010004 */
[----:B------:R-:W-:Y:S01]  /*127a0*/  FSEL R33, R4, -INF , !P1 ;  /* 0xff80000004217808 */ /* 0x000fe20004800000 */
[----:B------:R-:W-:Y:S01]  /*127b0*/  IMAD.MOV.U32 R4, RZ, RZ, R3 ;  /* 0x000000ffff047224 */ /* 0x000fe200078e0003 */
[----:B------:R-:W-:Y:S01]  /*127c0*/  ISETP.GE.AND P1, PT, R2, R243, PT ;  /* 0x000000f30200720c */ /* 0x000fe20003f26270 */
[----:B------:R-:W-:Y:S02]  /*127d0*/  IMAD.IADD R3, R234, 0x1, -R2 ;  /* 0x00000001ea037824 */ /* 0x000fe400078e0a02 */
[----:B------:R1:W-:Y:S01]  /*127e0*/  I2F R10, R4 ;  /* 0x00000004000a7306 */ /* 0x0003e20000201400 */
[----:B------:R-:W-:Y:S02]  /*127f0*/  ISETP.LT.OR P1, PT, R2, R238, P1 ;  /* 0x000000ee0200720c */ /* 0x000fe40000f21670 */
[----:B------:R-:W-:-:S05]  /*12800*/  IABS R3, R3 ;  /* 0x0000000300037213 */ /* 0x000fca0000000000 */
[----:B------:R2:W-:Y:S06]  /*12810*/  I2F R9, R3 ;  /* 0x0000000300097306 */ /* 0x0005ec0000201400 */
[----:B------:R-:W-:Y:S01]  /*12820*/  @P1 LOP3.LUT R231, R231, 0x2, RZ, 0xfc, !PT ;  /* 0x00000002e7e71812 */ /* 0x000fe200078efcff */
        /* <DEDUP_REMOVED lines=19> */
[----:B------:R1:W-:Y:S04]  /*12960*/  I2F R7, R4 ;  /* 0x0000000400077306 */ /* 0x0003e80000201400 */
[----:B------:R-:W-:-:S04]  /*12970*/  @P1 LOP3.LUT R231, R231, 0x8, RZ, 0xfc, !PT ;  /* 0x00000008e7e71812 */ /* 0x000fc800078efcff */
[----:B------:R-:W-:-:S04]  /*12980*/  LOP3.LUT R231, R231, 0xfffffffb, RZ, 0xc0, !PT ;  /* 0xfffffffbe7e77812 */ /* 0x000fc800078ec0ff */
[----:B------:R-:W-:Y:S01]  /*12990*/  @P0 LOP3.LUT R231, R231, 0x4, RZ, 0xfc, !PT ;  /* 0x00000004e7e70812 */ /* 0x000fe200078efcff */
[----:B-1----:R-:W-:Y:S02]  /*129a0*/  IMAD.MOV.U32 R4, RZ, RZ, R3 ;  /* 0x000000ffff047224 */ /* 0x002fe400078e0003 */
[----:B------:R-:W-:Y:S02]  /*129b0*/  IMAD.IADD R3, R234, 0x1, -R2 ;  /* 0x00000001ea037824 */ /* 0x000fe400078e0a02 */
[----:B------:R1:W-:Y:S03]  /*129c0*/  I2F R8, R4 ;  /* 0x0000000400087306 */ /* 0x0003e60000201400 */
[----:B------:R-:W-:-:S05]  /*129d0*/  IABS R3, R3 ;  /* 0x0000000300037213 */ /* 0x000fca0000000000 */
[----:B-1----:R-:W-:Y:S01]  /*129e0*/  IMAD.MOV.U32 R4, RZ, RZ, R3 ;  /* 0x000000ffff047224 */ /* 0x002fe200078e0003 */
[----:B------:R-:W-:Y:S01]  /*129f0*/  IABS R3, R5 ;  /* 0x0000000500037213 */ /* 0x000fe20000000000 */
[----:B------:R-:W-:Y:S02]  /*12a00*/  FMUL.FTZ R5, R135, c[0x0][0x2ec] ;  /* 0x0000bb0087057a20 */ /* 0x000fe40000410000 */
[----:B------:R1:W2:Y:S08]  /*12a10*/  I2F R6, R4 ;  /* 0x0000000400067306 */ /* 0x0002b00000201400 */
[----:B------:R-:W-:Y:S01]  /*12a20*/  I2F R3, R3 ;  /* 0x0000000300037306 */ /* 0x000fe20000201400 */
[----:B-1----:R-:W-:-:S07]  /*12a30*/  FMUL.FTZ R4, R133, c[0x0][0x2ec] ;  /* 0x0000bb0085047a20 */ /* 0x002fce0000410000 */
[----:B------:R1:W3:Y:S01]  /*12a40*/  MUFU.TANH R16, R5 ;  /* 0x0000000500107308 */ /* 0x0002e20000002400 */
[----:B--2---:R-:W-:Y:S02]  /*12a50*/  FFMA.FTZ R13, R6, -UR35, R13 ;  /* 0x80000023060d7c23 */ /* 0x004fe4000801000d */
[----:B------:R-:W-:Y:S02]  /*12a60*/  IMAD.MOV.U32 R133, RZ, RZ, R211 ;  /* 0x000000ffff857224 */ /* 0x000fe400078e00d3 */
[----:B------:R-:W-:Y:S02]  /*12a70*/  IMAD.MOV.U32 R211, RZ, RZ, R210 ;  /* 0x000000ffffd37224 */ /* 0x000fe400078e00d2 */
[----:B------:R-:W-:Y:S01]  /*12a80*/  IMAD.MOV.U32 R210, RZ, RZ, R209 ;  /* 0x000000ffffd27224 */ /* 0x000fe200078e00d1 */
[----:B------:R2:W4:Y:S01]  /*12a90*/  MUFU.TANH R17, R4 ;  /* 0x0000000400117308 */ /* 0x0005220000002400 */
[----:B------:R-:W-:Y:S02]  /*12aa0*/  IMAD.MOV.U32 R209, RZ, RZ, R208 ;  /* 0x000000ffffd17224 */ /* 0x000fe400078e00d0 */
[----:B------:R-:W-:-:S02]  /*12ab0*/  IMAD.MOV.U32 R208, RZ, RZ, R106 ;  /* 0x000000ffffd07224 */ /* 0x000fc400078e006a */
[----:B-1----:R-:W-:Y:S02]  /*12ac0*/  FMUL.FTZ R5, R248, c[0x0][0x2ec] ;  /* 0x0000bb00f8057a20 */ /* 0x002fe40000410000 */
[----:B---3--:R-:W-:Y:S02]  /*12ad0*/  FFMA.FTZ R8, R8, -UR35, R16 ;  /* 0x8000002308087c23 */ /* 0x008fe40008010010 */
[----:B------:R1:W-:Y:S01]  /*12ae0*/  MUFU.TANH R16, R12 ;  /* 0x0000000c00107308 */ /* 0x0003e20000002400 */
[----:B--2---:R-:W-:Y:S02]  /*12af0*/  FMUL.FTZ R4, R134, c[0x0][0x2ec] ;  /* 0x0000bb0086047a20 */ /* 0x004fe40000410000 */
[----:B----4-:R-:W-:-:S05]  /*12b00*/  FFMA.FTZ R7, R7, -UR35, R17 ;  /* 0x8000002307077c23 */ /* 0x010fca0008010011 */
[----:B------:R-:W2:Y:S01]  /*12b10*/  MUFU.TANH R5, R5 ;  /* 0x0000000500057308 */ /* 0x000ea20000002400 */
[----:B------:R-:W-:Y:S01]  /*12b20*/  IMAD.MOV.U32 R134, RZ, RZ, R133 ;  /* 0x000000ffff867224 */ /* 0x000fe200078e0085 */
[----:B------:R-:W-:Y:S01]  /*12b30*/  FSEL R19, R7, -INF , !P6 ;  /* 0xff80000007137808 */ /* 0x000fe20007000000 */
[----:B------:R-:W-:Y:S02]  /*12b40*/  IMAD.MOV.U32 R133, RZ, RZ, R105 ;  /* 0x000000ffff857224 */ /* 0x000fe400078e0069 */
[----:B------:R-:W-:-:S03]  /*12b50*/  IMAD.MOV.U32 R135, RZ, RZ, R134 ;  /* 0x000000ffff877224 */ /* 0x000fc600078e0086 */
[----:B------:R-:W3:Y:S01]  /*12b60*/  MUFU.TANH R4, R4 ;  /* 0x0000000400047308 */ /* 0x000ee20000002400 */
[----:B-1----:R-:W-:Y:S02]  /*12b70*/  FMUL.FTZ R12, R200, c[0x0][0x2ec] ;  /* 0x0000bb00c80c7a20 */ /* 0x002fe40000410000 */
[----:B------:R-:W-:Y:S02]  /*12b80*/  IMAD.MOV.U32 R134, RZ, RZ, R132 ;  /* 0x000000ffff867224 */ /* 0x000fe400078e0084 */
[----:B------:R-:W-:Y:S02]  /*12b90*/  IMAD.MOV.U32 R132, RZ, RZ, R211 ;  /* 0x000000ffff847224 */ /* 0x000fe400078e00d3 */
[----:B------:R-:W-:Y:S01]  /*12ba0*/  IMAD.MOV.U32 R211, RZ, RZ, R210 ;  /* 0x000000ffffd37224 */ /* 0x000fe200078e00d2 */
[----:B------:R-:W-:Y:S01]  /*12bb0*/  MUFU.TANH R12, R12 ;  /* 0x0000000c000c7308 */ /* 0x000fe20000002400 */
[----:B--2---:R-:W-:Y:S02]  /*12bc0*/  FFMA.FTZ R5, R9, -UR35, R5 ;  /* 0x8000002309057c23 */ /* 0x004fe40008010005 */
[----:B------:R-:W-:-:S02]  /*12bd0*/  IMAD.MOV.U32 R210, RZ, RZ, R209 ;  /* 0x000000ffffd27224 */ /* 0x000fc400078e00d1 */
[----:B------:R-:W-:Y:S01]  /*12be0*/  IMAD.MOV.U32 R209, RZ, RZ, R208 ;  /* 0x000000ffffd17224 */ /* 0x000fe200078e00d0 */
[----:B------:R-:W-:Y:S01]  /*12bf0*/  FSEL R47, R5, -INF , !P3 ;  /* 0xff800000052f7808 */ /* 0x000fe20005800000 */
[----:B------:R-:W-:Y:S02]  /*12c00*/  IMAD.MOV.U32 R208, RZ, RZ, R104 ;  /* 0x000000ffffd07224 */ /* 0x000fe400078e0068 */
[----:B---3--:R-:W-:Y:S02]  /*12c10*/  FFMA.FTZ R4, R10, -UR35, R4 ;  /* 0x800000230a047c23 */ /* 0x008fe40008010004 */
[----:B------:R-:W-:Y:S02]  /*12c20*/  FMUL.FTZ R10, R251, c[0x0][0x2ec] ;  /* 0x0000bb00fb0a7a20 */ /* 0x000fe40000410000 */
[----:B------:R-:W-:Y:S01]  /*12c30*/  IMAD.MOV.U32 R248, RZ, RZ, R133 ;  /* 0x000000fffff87224 */ /* 0x000fe200078e0085 */
[----:B------:R-:W-:Y:S01]  /*12c40*/  FSEL R22, R4, -INF , !P5 ;  /* 0xff80000004167808 */ /* 0x000fe20006800000 */
[----:B------:R-:W-:Y:S01]  /*12c50*/  FFMA.FTZ R4, R18, -UR35, R11 ;  /* 0x8000002312047c23 */ /* 0x000fe2000801000b */
[----:B------:R-:W-:Y:S01]  /*12c60*/  ISETP.LT.OR P5, PT, R2, R239, P2 ;  /* 0x000000ef0200720c */ /* 0x000fe200017a1670 */
[----:B------:R-:W1:Y:S01]  /*12c70*/  MUFU.TANH R10, R10 ;  /* 0x0000000a000a7308 */ /* 0x000e620000002400 */
[----:B------:R-:W-:Y:S01]  /*12c80*/  IADD3 R2, R0, 0x10, RZ ;  /* 0x0000001000027810 */ /* 0x000fe20007ffe0ff */
        /* <DEDUP_REMOVED lines=9> */
[----:B------:R-:W-:Y:S01]  /*12d20*/  ISETP.GE.AND P0, PT, R2, R242, PT ;  /* 0x000000f20200720c */ /* 0x000fe20003f06270 */
[----:B------:R-:W-:Y:S01]  /*12d30*/  IMAD.MOV.U32 R208, RZ, RZ, R38 ;  /* 0x000000ffffd07224 */ /* 0x000fe200078e0026 */
[----:B------:R-:W-:Y:S01]  /*12d40*/  FSEL R46, R8, -INF , !P5 ;  /* 0xff800000082e7808 */ /* 0x000fe20006800000 */
[----:B------:R-:W-:Y:S01]  /*12d50*/  IMAD.MOV.U32 R250, RZ, RZ, R248 ;  /* 0x000000fffffa7224 */ /* 0x000fe200078e00f8 */
[C---:B------:R-:W-:Y:S01]  /*12d60*/  ISETP.LT.OR P6, PT, R2.reuse, R240, P3 ;  /* 0x000000f00200720c */ /* 0x040fe20001fc1670 */
[----:B-1----:R-:W-:Y:S01]  /*12d70*/  FFMA.FTZ R11, R3, -UR35, R10 ;  /* 0x80000023030b7c23 */ /* 0x002fe2000801000a */
[----:B------:R-:W-:Y:S01]  /*12d80*/  ISETP.LT.OR P5, PT, R2, R239, P2 ;  /* 0x000000ef0200720c */ /* 0x000fe200017a1670 */
[----:B------:R-:W-:Y:S01]  /*12d90*/  IMAD.IADD R3, R236, 0x1, -R2 ;  /* 0x00000001ec037824 */ /* 0x000fe200078e0a02 */
[C---:B------:R-:W-:Y:S01]  /*12da0*/  ISETP.LT.OR P1, PT, R2.reuse, R238, P1 ;  /* 0x000000ee0200720c */ /* 0x040fe20000f21670 */
[----:B------:R-:W-:Y:S01]  /*12db0*/  IMAD.MOV.U32 R248, RZ, RZ, R134 ;  /* 0x000000fffff87224 */ /* 0x000fe200078e0086 */
[----:B------:R-:W-:Y:S01]  /*12dc0*/  ISETP.LT.OR P4, PT, R2, R237, P0 ;  /* 0x000000ed0200720c */ /* 0x000fe20000781670 */
[----:B------:R-:W-:Y:S01]  /*12dd0*/  IMAD.MOV.U32 R249, RZ, RZ, R135 ;  /* 0x000000fffff97224 */ /* 0x000fe200078e0087 */
[----:B------:R-:W-:Y:S01]  /*12de0*/  IABS R3, R3 ;  /* 0x0000000300037213 */ /* 0x000fe20000000000 */
[----:B------:R-:W-:Y:S01]  /*12df0*/  IMAD.MOV.U32 R134, RZ, RZ, R252 ;  /* 0x000000ffff867224 */ /* 0x000fe200078e00fc */
[----:B------:R-:W-:-:S02]  /*12e00*/  LOP3.LUT P3, RZ, R231, 0x8, RZ, 0xc0, !PT ;  /* 0x00000008e7ff7812 */ /* 0x000fc4000786c0ff */
[C---:B------:R-:W-:Y:S01]  /*12e10*/  LOP3.LUT P2, RZ, R231.reuse, 0x4, RZ, 0xc0, !PT ;  /* 0x00000004e7ff7812 */ /* 0x040fe2000784c0ff */
[----:B------:R-:W-:Y:S01]  /*12e20*/  IMAD.MOV.U32 R4, RZ, RZ, R3 ;  /* 0x000000ffff047224 */ /* 0x000fe200078e0003 */
[----:B------:R-:W-:Y:S01]  /*12e30*/  LOP3.LUT R231, R231, 0xfffffffd, RZ, 0xc0, !PT ;  /* 0xfffffffde7e77812 */ /* 0x000fe200078ec0ff */
[----:B------:R-:W-:Y:S01]  /*12e40*/  IMAD.IADD R3, R235, 0x1, -R2 ;  /* 0x00000001eb037824 */ /* 0x000fe200078e0a02 */
[----:B------:R-:W-:Y:S01]  /*12e50*/  FSEL R44, R13, -INF , !P3 ;  /* 0xff8000000d2c7808 */ /* 0x000fe20005800000 */
[----:B------:R1:W-:Y:S01]  /*12e60*/  I2F R10, R4 ;  /* 0x00000004000a7306 */ /* 0x0003e20000201400 */
[----:B------:R-:W-:Y:S01]  /*12e70*/  @P1 LOP3.LUT R231, R231, 0x2, RZ, 0xfc, !PT ;  /* 0x00000002e7e71812 */ /* 0x000fe200078efcff */
[----:B------:R-:W-:Y:S01]  /*12e80*/  FMUL.FTZ R13, R130, c[0x0][0x2ec] ;  /* 0x0000bb00820d7a20 */ /* 0x000fe20000410000 */
[----:B------:R-:W-:Y:S02]  /*12e90*/  IABS R3, R3 ;  /* 0x0000000300037213 */ /* 0x000fe40000000000 */
[----:B------:R-:W-:Y:S01]  /*12ea0*/  FSEL R45, R11, -INF , !P2 ;  /* 0xff8000000b2d7808 */ /* 0x000fe20005000000 */
[----:B------:R-:W-:-:S02]  /*12eb0*/  FMUL.FTZ R11, R128, c[0x0][0x2ec] ;  /* 0x0000bb00800b7a20 */ /* 0x000fc40000410000 */
[----:B------:R-:W-:Y:S01]  /*12ec0*/  MUFU.TANH R13, R13 ;  /* 0x0000000d000d7308 */ /* 0x000fe20000002400 */
[----:B-1----:R-:W-:-:S07]  /*12ed0*/  IMAD.MOV.U32 R4, RZ, RZ, R3 ;  /* 0x000000ffff047224 */ /* 0x002fce00078e0003 */
[----:B------:R-:W-:Y:S01]  /*12ee0*/  MUFU.TANH R11, R11 ;  /* 0x0000000b000b7308 */ /* 0x000fe20000002400 */
[----:B------:R-:W-:-:S05]  /*12ef0*/  IMAD.IADD R3, R234, 0x1, -R2 ;  /* 0x00000001ea037824 */ /* 0x000fca00078e0a02 */
[----:B------:R-:W-:Y:S02]  /*12f00*/  IABS R3, R3 ;  /* 0x0000000300037213 */ /* 0x000fe40000000000 */
[----:B------:R1:W-:Y:S08]  /*12f10*/  I2F R8, R4 ;  /* 0x0000000400087306 */ /* 0x0003f00000201400 */
        /* <DEDUP_REMOVED lines=8> */
[----:B---3--:R-:W-:Y:S01]  /*12fa0*/  FFMA.FTZ R7, R7, -UR35, R12 ;  /* 0x8000002307077c23 */ /* 0x008fe2000801000c */
[C---:B------:R-:W-:Y:S02]  /*12fb0*/  ISETP.GE.AND P2, PT, R2.reuse, R244, PT ;  /* 0x000000f40200720c */ /* 0x040fe40003f46270 */
[----:B------:R-:W-:Y:S02]  /*12fc0*/  IABS R3, R3 ;  /* 0x0000000300037213 */ /* 0x000fe40000000000 */
[----:B------:R-:W-:-:S02]  /*12fd0*/  ISETP.GE.AND P1, PT, R2, R243, PT ;  /* 0x000000f30200720c */ /* 0x000fc40003f26270 */
[C---:B------:R-:W-:Y:S02]  /*12fe0*/  ISETP.GE.AND P0, PT, R2.reuse, R242, PT ;  /* 0x000000f20200720c */ /* 0x040fe40003f06270 */
[C---:B------:R-:W-:Y:S02]  /*12ff0*/  ISETP.LT.OR P1, PT, R2.reuse, R238, P1 ;  /* 0x000000ee0200720c */ /* 0x040fe40000f21670 */
[----:B------:R-:W-:Y:S01]  /*13000*/  ISETP.LT.OR P0, PT, R2, R237, P0 ;  /* 0x000000ed0200720c */ /* 0x000fe20000701670 */
        /* <DEDUP_REMOVED lines=8> */
[----:B------:R-:W3:Y:S01]  /*13090*/  I2F R3, R3 ;  /* 0x0000000300037306 */ /* 0x000ee20000201400 */
[----:B-1----:R-:W-:-:S07]  /*130a0*/  FMUL.FTZ R4, R205, c[0x0][0x2ec] ;  /* 0x0000bb00cd047a20 */ /* 0x002fce0000410000 */
[----:B------:R-:W1:Y:S01]  /*130b0*/  MUFU.TANH R5, R5 ;  /* 0x0000000500057308 */ /* 0x000e620000002400 */
[----:B--2---:R-:W-:Y:S02]  /*130c0*/  FFMA.FTZ R6, R6, -UR35, R16 ;  /* 0x8000002306067c23 */ /* 0x004fe40008010010 */
[----:B---3--:R-:W-:-:S05]  /*130d0*/  FFMA.FTZ R12, R3, -UR35, R15 ;  /* 0x80000023030c7c23 */ /* 0x008fca000801000f */
[----:B------:R2:W3:Y:S01]  /*130e0*/  MUFU.TANH R17, R4 ;  /* 0x0000000400117308 */ /* 0x0004e20000002400 */
[----:B------:R-:W-:-:S05]  /*130f0*/  IMAD.IADD R3, R241, 0x1, -R2 ;  /* 0x00000001f1037824 */ /* 0x000fca00078e0a02 */
[----:B------:R-:W-:Y:S01]  /*13100*/  IABS R3, R3 ;  /* 0x0000000300037213 */ /* 0x000fe20000000000 */
[----:B-1----:R-:W-:Y:S02]  /*13110*/  FFMA.FTZ R5, R10, -UR35, R5 ;  /* 0x800000230a057c23 */ /* 0x002fe40008010005 */
[----:B------:R-:W-:-:S03]  /*13120*/  FMUL.FTZ R10, R117, c[0x0][0x2ec] ;  /* 0x0000bb00750a7a20 */ /* 0x000fc60000410000 */
[----:B------:R-:W-:Y:S01]  /*13130*/  FSEL R51, R5, -INF , !P6 ;  /* 0xff80000005337808 */ /* 0x000fe20007000000 */
[----:B------:R1:W-:Y:S01]  /*13140*/  MUFU.TANH R16, R10 ;  /* 0x0000000a00107308 */ /* 0x0003e20000002400 */
[----:B------:R-:W-:Y:S01]  /*13150*/  ISETP.LT.OR P6, PT, R2, R240, P3 ;  /* 0x000000f00200720c */ /* 0x000fe20001fc1670 */
[----:B--2---:R-:W-:Y:S01]  /*13160*/  FMUL.FTZ R4, R206, c[0x0][0x2ec] ;  /* 0x0000bb00ce047a20 */ /* 0x004fe20000410000 */
[----:B------:R-:W-:Y:S01]  /*13170*/  LOP3.LUT P3, RZ, R231, 0x2, RZ, 0xc0, !PT ;  /* 0x00000002e7ff7812 */ /* 0x000fe2000786c0ff */
[----:B---3--:R-:W-:Y:S01]  /*13180*/  FFMA.FTZ R9, R9, -UR35, R17 ;  /* 0x8000002309097c23 */ /* 0x008fe20008010011 */
[----:B------:R-:W-:Y:S02]  /*13190*/  LOP3.LUT R231, R231, 0xfffffff7, RZ, 0xc0, !PT ;  /* 0xfffffff7e7e77812 */ /* 0x000fe400078ec0ff */
[----:B------:R-:W-:Y:S01]  /*131a0*/  FSEL R39, R7, -INF , !P3 ;  /* 0xff80000007277808 */ /* 0x000fe20005800000 */
[----:B------:R-:W2:Y:S01]  /*131b0*/  MUFU.TANH R4, R4 ;  /* 0x0000000400047308 */ /* 0x000ea20000002400 */
[----:B------:R-:W-:-:S04]  /*131c0*/  @P1 LOP3.LUT R231, R231, 0x8, RZ, 0xfc, !PT ;  /* 0x00000008e7e71812 */ /* 0x000fc800078efcff */
[----:B------:R-:W-:Y:S01]  /*131d0*/  LOP3.LUT R231, R231, 0xfffffffb, RZ, 0xc0, !PT ;  /* 0xfffffffbe7e77812 */ /* 0x000fe200078ec0ff */
[----:B-1----:R-:W-:-:S03]  /*131e0*/  FMUL.FTZ R10, R118, c[0x0][0x2ec] ;  /* 0x0000bb00760a7a20 */ /* 0x002fc60000410000 */
[----:B------:R-:W-:Y:S01]  /*131f0*/  @P0 LOP3.LUT R231, R231, 0x4, RZ, 0xfc, !PT ;  /* 0x00000004e7e70812 */ /* 0x000fe200078efcff */
[----:B------:R-:W-:Y:S02]  /*13200*/  IMAD.MOV.U32 R118, RZ, RZ, R210 ;  /* 0x000000ffff767224 */ /* 0x000fe400078e00d2 */
[----:B------:R-:W-:Y:S01]  /*13210*/  MUFU.TANH R10, R10 ;  /* 0x0000000a000a7308 */ /* 0x000fe20000002400 */
[----:B--2---:R-:W-:Y:S02]  /*13220*/  FFMA.FTZ R4, R8, -UR35, R4 ;  /* 0x8000002308047c23 */ /* 0x004fe40008010004 */
[----:B------:R-:W-:Y:S02]  /*13230*/  FFMA.FTZ R8, R18, -UR35, R14 ;  /* 0x8000002312087c23 */ /* 0x000fe4000801000e */
[----:B------:R-:W-:Y:S01]  /*13240*/  FMUL.FTZ R14, R119, c[0x0][0x2ec] ;  /* 0x0000bb00770e7a20 */ /* 0x000fe20000410000 */
[----:B------:R-:W-:Y:S01]  /*13250*/  FSEL R37, R4, -INF , !P5 ;  /* 0xff80000004257808 */ /* 0x000fe20006800000 */
[----:B------:R-:W-:Y:S01]  /*13260*/  IMAD.MOV.U32 R4, RZ, RZ, R3 ;  /* 0x000000ffff047224 */ /* 0x000fe200078e0003 */
[----:B------:R-:W-:Y:S01]  /*13270*/  ISETP.LT.OR P5, PT, R2, R239, P2 ;  /* 0x000000ef0200720c */ /* 0x000fe200017a1670 */
[----:B------:R-:W-:Y:S01]  /*13280*/  IMAD.MOV.U32 R119, RZ, RZ, R211 ;  /* 0x000000ffff777224 */ /* 0x000fe200078e00d3 */
[----:B------:R-:W-:Y:S01]  /*13290*/  IADD3 R2, R0, 0x18, RZ ;  /* 0x0000001800027810 */ /* 0x000fe20007ffe0ff */
[----:B------:R1:W-:Y:S01]  /*132a0*/  I2F R17, R4 ;  /* 0x0000000400117306 */ /* 0x0003e20000201400 */
[----:B------:R-:W-:-:S02]  /*132b0*/  FSEL R201, R6, -INF , !P5 ;  /* 0xff80000006c97808 */ /* 0x000fc40006800000 */
[----:B------:R-:W-:Y:S01]  /*132c0*/  ISETP.GE.AND P3, PT, R2, R245, PT ;  /* 0x000000f50200720c */ /* 0x000fe20003f66270 */
[--C-:B------:R-:W-:Y:S01]  /*132d0*/  IMAD.IADD R3, R236, 0x1, -R2.reuse ;  /* 0x00000001ec037824 */ /* 0x100fe200078e0a02 */
[C---:B------:R-:W-:Y:S01]  /*132e0*/  ISETP.GE.AND P2, PT, R2.reuse, R244, PT ;  /* 0x000000f40200720c */ /* 0x040fe20003f46270 */
[----:B------:R-:W-:Y:S01]  /*132f0*/  IMAD.IADD R5, R235, 0x1, -R2 ;  /* 0x00000001eb057824 */ /* 0x000fe200078e0a02 */
[C---:B------:R-:W-:Y:S01]  /*13300*/  ISETP.GE.AND P1, PT, R2.reuse, R243, PT ;  /* 0x000000f30200720c */ /* 0x040fe20003f26270 */
[----:B------:R-:W-:Y:S01]  /*13310*/  MUFU.TANH R14, R14 ;  /* 0x0000000e000e7308 */ /* 0x000fe20000002400 */
[----:B------:R-:W-:Y:S02]  /*13320*/  IABS R3, R3 ;  /* 0x0000000300037213 */ /* 0x000fe40000000000 */
[C---:B------:R-:W-:Y:S02]  /*13330*/  ISETP.GE.AND P0, PT, R2.reuse, R242, PT ;  /* 0x000000f20200720c */ /* 0x040fe40003f06270 */
[----:B------:R-:W-:-:S02]  /*13340*/  ISETP.LT.OR P5, PT, R2, R239, P2 ;  /* 0x000000ef0200720c */ /* 0x000fc400017a1670 */
[----:B------:R-:W-:Y:S02]  /*13350*/  ISETP.LT.OR P1, PT, R2, R238, P1 ;  /* 0x000000ee0200720c */ /* 0x000fe40000f21670 */
[----:B-1----:R-:W-:Y:S02]  /*13360*/  FSEL R4, R8, -INF , !P4 ;  /* 0xff80000008047808 */ /* 0x002fe40006000000 */
[----:B------:R-:W-:Y:S02]  /*13370*/  ISETP.LT.OR P4, PT, R2, R237, P0 ;  /* 0x000000ed0200720c */ /* 0x000fe40000781670 */
[----:B------:R-:W-:Y:S01]  /*13380*/  LOP3.LUT P2, RZ, R231, 0x4, RZ, 0xc0, !PT ;  /* 0x00000004e7ff7812 */ /* 0x000fe2000784c0ff */
[----:B------:R1:W-:Y:S02]  /*13390*/  STL [R1+0x88], R4 ;  /* 0x0000880401007387 */ /* 0x0003e40000100800 */
[----:B-1----:R-:W-:Y:S01]  /*133a0*/  IMAD.MOV.U32 R4, RZ, RZ, R3 ;  /* 0x000000ffff047224 */ /* 0x002fe200078e0003 */
[----:B------:R-:W-:-:S02]  /*133b0*/  IABS R3, R5 ;  /* 0x0000000500037213 */ /* 0x000fc40000000000 */
[----:B------:R-:W-:Y:S02]  /*133c0*/  FSEL R5, R9, -INF , !P6 ;  /* 0xff80000009057808 */ /* 0x000fe40007000000 */
[----:B------:R1:W-:Y:S01]  /*133d0*/  I2F R9, R4 ;  /* 0x0000000400097306 */ /* 0x0003e20000201400 */
[----:B------:R-:W-:Y:S02]  /*133e0*/  ISETP.LT.OR P6, PT, R2, R240, P3 ;  /* 0x000000f00200720c */ /* 0x000fe40001fc1670 */
[----:B------:R2:W-:Y:S01]  /*133f0*/  STL [R1+0x28], R5 ;  /* 0x0000280501007387 */ /* 0x0005e20000100800 */
[C---:B------:R-:W-:Y:S02]  /*13400*/  LOP3.LUT P3, RZ, R231.reuse, 0x8, RZ, 0xc0, !PT ;  /* 0x00000008e7ff7812 */ /* 0x040fe4000786c0ff */
[----:B------:R-:W-:Y:S02]  /*13410*/  LOP3.LUT R231, R231, 0xfffffffd, RZ, 0xc0, !PT ;  /* 0xfffffffde7e77812 */ /* 0x000fe400078ec0ff */
[----:B------:R-:W-:Y:S01]  /*13420*/  FSEL R251, R12, -INF , !P3 ;  /* 0xff8000000cfb7808 */ /* 0x000fe20005800000 */
[----:B------:R-:W-:Y:S01]  /*13430*/  FMUL.FTZ R12, R122, c[0x0][0x2ec] ;  /* 0x0000bb007a0c7a20 */ /* 0x000fe20000410000 */
[----:B------:R-:W-:-:S05]  /*13440*/  @P1 LOP3.LUT R231, R231, 0x2, RZ, 0xfc, !PT ;  /* 0x00000002e7e71812 */ /* 0x000fca00078efcff */
[----:B------:R-:W-:Y:S01]  /*13450*/  MUFU.TANH R12, R12 ;  /* 0x0000000c000c7308 */ /* 0x000fe20000002400 */
[----:B-1----:R-:W-:Y:S02]  /*13460*/  IMAD.MOV.U32 R4, RZ, RZ, R3 ;  /* 0x000000ffff047224 */ /* 0x002fe400078e0003 */
[----:B------:R-:W-:-:S05]  /*13470*/  IMAD.IADD R3, R234, 0x1, -R2 ;  /* 0x00000001ea037824 */ /* 0x000fca00078e0a02 */
[----:B------:R1:W3:Y:S01]  /*13480*/  I2F R6, R4 ;  /* 0x0000000400067306 */ /* 0x0002e20000201400 */
[----:B------:R-:W-:-:S07]  /*13490*/  IABS R3, R3 ;  /* 0x0000000300037213 */ /* 0x000fce0000000000 */
[----:B------:R4:W4:Y:S01]  /*134a0*/  I2F R8, R3 ;  /* 0x0000000300087306 */ /* 0x0009220000201400 */
[----:B-1----:R-:W-:Y:S01]  /*134b0*/  IMAD.IADD R4, R241, 0x1, -R2 ;  /* 0x00000001f1047824 */ /* 0x002fe200078e0a02 */
[----:B------:R-:W-:Y:S01]  /*134c0*/  IADD3 R2, R0, 0x19, RZ ;  /* 0x0000001900027810 */ /* 0x000fe20007ffe0ff */
[----:B---3--:R-:W-:-:S03]  /*134d0*/  FFMA.FTZ R6, R6, -UR35, R10 ;  /* 0x8000002306067c23 */ /* 0x008fc6000801000a */
[----:B------:R-:W-:Y:S01]  /*134e0*/  IABS R4, R4 ;  /* 0x0000000400047213 */ /* 0x000fe20000000000 */
[--C-:B--2---:R-:W-:Y:S01]  /*134f0*/  IMAD.IADD R5, R235, 0x1, -R2.reuse ;  /* 0x00000001eb057824 */ /* 0x104fe200078e0a02 */
[----:B------:R-:W-:Y:S01]  /*13500*/  ISETP.GE.AND P3, PT, R2, R245, PT ;  /* 0x000000f50200720c */ /* 0x000fe20003f66270 */
[----:B----4-:R-:W-:Y:S01]  /*13510*/  IMAD.IADD R3, R236, 0x1, -R2 ;  /* 0x00000001ec037824 */ /* 0x010fe200078e0a02 */
[----:B------:R1:W-:Y:S01]  /*13520*/  I2F R15, R4 ;  /* 0x00000004000f7306 */ /* 0x0003e20000201400 */
[----:B------:R-:W-:Y:S01]  /*13530*/  ISETP.GE.AND P1, PT, R2, R243, PT ;  /* 0x000000f30200720c */ /* 0x000fe20003f26270 */
[----:B------:R-:W-:Y:S01]  /*13540*/  FFMA.FTZ R8, R8, -UR35, R11 ;  /* 0x8000002308087c23 */ /* 0x000fe2000801000b */
[----:B------:R-:W-:Y:S01]  /*13550*/  ISETP.GE.AND P0, PT, R2, R242, PT ;  /* 0x000000f20200720c */ /* 0x000fe20003f06270 */
[----:B------:R-:W-:Y:S01]  /*13560*/  FMUL.FTZ R11, R126, c[0x0][0x2ec] ;  /* 0x0000bb007e0b7a20 */ /* 0x000fe20000410000 */
[----:B------:R-:W-:Y:S01]  /*13570*/  IABS R3, R3 ;  /* 0x0000000300037213 */ /* 0x000fe20000000000 */
[----:B------:R-:W-:Y:S01]  /*13580*/  IMAD.MOV.U32 R126, RZ, RZ, R232 ;  /* 0x000000ffff7e7224 */ /* 0x000fe200078e00e8 */
[----:B------:R-:W-:-:S02]  /*13590*/  ISETP.LT.OR P1, PT, R2, R238, P1 ;  /* 0x000000ee0200720c */ /* 0x000fc40000f21670 */
[----:B------:R-:W-:Y:S01]  /*135a0*/  ISETP.LT.OR P0, PT, R2, R237, P0 ;  /* 0x000000ed0200720c */ /* 0x000fe20000701670 */
[----:B------:R-:W-:Y:S01]  /*135b0*/  MUFU.TANH R11, R11 ;  /* 0x0000000b000b7308 */ /* 0x000fe20000002400 */
[----:B-1----:R-:W-:Y:S01]  /*135c0*/  IMAD.MOV.U32 R4, RZ, RZ, R3 ;  /* 0x000000ffff047224 */ /* 0x002fe200078e0003 */
[----:B------:R-:W-:Y:S01]  /*135d0*/  IABS R3, R5 ;  /* 0x0000000500037213 */ /* 0x000fe20000000000 */
[----:B------:R-:W-:-:S05]  /*135e0*/  FMUL.FTZ R5, R116, c[0x0][0x2ec] ;  /* 0x0000bb0074057a20 */ /* 0x000fca0000410000 */
[----:B------:R-:W1:Y:S01]  /*135f0*/  I2F R7, R4 ;  /* 0x0000000400077306 */ /* 0x000e620000201400 */
[----:B------:R-:W-:-:S07]  /*13600*/  IMAD.MOV.U32 R116, RZ, RZ, R133 ;  /* 0x000000ffff747224 */ /* 0x000fce00078e0085 */
[----:B------:R2:W3:Y:S08]  /*13610*/  I2F R4, R3 ;  /* 0x0000000300047306 */ /* 0x0004f00000201400 */
[----:B------:R-:W4:Y:S01]  /*13620*/  MUFU.TANH R5, R5 ;  /* 0x0000000500057308 */ /* 0x000f220000002400 */
[----:B-1----:R-:W-:Y:S02]  /*13630*/  FFMA.FTZ R7, R7, -UR35, R16 ;  /* 0x8000002307077c23 */ /* 0x002fe40008010010 */
[----:B--2---:R-:W-:Y:S01]  /*13640*/  FMUL.FTZ R3, R203, c[0x0][0x2ec] ;  /* 0x0000bb00cb037a20 */ /* 0x004fe20000410000 */
[----:B------:R-:W-:Y:S01]  /*13650*/  FSEL R203, R6, -INF , !P5 ;  /* 0xff80000006cb7808 */ /* 0x000fe20006800000 */
[----:B---3--:R-:W-:-:S02]  /*13660*/  FFMA.FTZ R10, R4, -UR35, R14 ;  /* 0x80000023040a7c23 */ /* 0x008fc4000801000e */
[----:B------:R-:W-:Y:S02]  /*13670*/  FMUL.FTZ R14, R125, c[0x0][0x2ec] ;  /* 0x0000bb007d0e7a20 */ /* 0x000fe40000410000 */
[----:B------:R-:W1:Y:S01]  /*13680*/  MUFU.TANH R3, R3 ;  /* 0x0000000300037308 */ /* 0x000e620000002400 */
[----:B----4-:R-:W-:Y:S02]  /*13690*/  FFMA.FTZ R5, R9, -UR35, R5 ;  /* 0x8000002309057c23 */ /* 0x010fe40008010005 */
[----:B------:R-:W-:Y:S02]  /*136a0*/  FFMA.FTZ R9, R15, -UR35, R13 ;  /* 0x800000230f097c23 */ /* 0x000fe4000801000d */
[----:B------:R-:W-:Y:S01]  /*136b0*/  FMUL.FTZ R13, R120, c[0x0][0x2ec] ;  /* 0x0000bb00780d7a20 */ /* 0x000fe20000410000 */
[----:B------:R-:W-:Y:S02]  /*136c0*/  FSEL R4, R5, -INF , !P6 ;  /* 0xff80000005047808 */ /* 0x000fe40007000000 */
[----:B------:R-:W-:Y:S01]  /*136d0*/  MUFU.TANH R14, R14 ;  /* 0x0000000e000e7308 */ /* 0x000fe20000002400 */
[----:B------:R-:W-:Y:S01]  /*136e0*/  ISETP.LT.OR P6, PT, R2, R240, P3 ;  /* 0x000000f00200720c */ /* 0x000fe20001fc1670 */
[----:B------:R-:W-:Y:S01]  /*136f0*/  IMAD.MOV.U32 R120, RZ, RZ, R248 ;  /* 0x000000ffff787224 */ /* 0x000fe200078e00f8 */
[----:B------:R-:W-:-:S02]  /*13700*/  LOP3.LUT P3, RZ, R231, 0x2, RZ, 0xc0, !PT ;  /* 0x00000002e7ff7812 */ /* 0x000fc4000786c0ff */
[----:B------:R-:W-:Y:S01]  /*13710*/  FSEL R6, R9, -INF , !P4 ;  /* 0xff80000009067808 */ /* 0x000fe20006000000 */
[----:B------:R-:W-:Y:S01]  /*13720*/  FMUL.FTZ R9, R131, c[0x0][0x2ec] ;  /* 0x0000bb0083097a20 */ /* 0x000fe20000410000 */
[----:B------:R-:W-:Y:S01]  /*13730*/  LOP3.LUT R231, R231, 0xfffffff7, RZ, 0xc0, !PT ;  /* 0xfffffff7e7e77812 */ /* 0x000fe200078ec0ff */
[----:B-1----:R-:W-:Y:S01]  /*13740*/  FFMA.FTZ R3, R17, -UR35, R3 ;  /* 0x8000002311037c23 */ /* 0x002fe20008010003 */
[----:B------:R-:W-:Y:S01]  /*13750*/  FSEL R200, R8, -INF , !P3 ;  /* 0xff80000008c87808 */ /* 0x000fe20005800000 */
[----:B------:R-:W-:Y:S01]  /*13760*/  MUFU.TANH R13, R13 ;  /* 0x0000000d000d7308 */ /* 0x000fe20000002400 */
[----:B------:R-:W-:Y:S01]  /*13770*/  @P1 LOP3.LUT R231, R231, 0x8, RZ, 0xfc, !PT ;  /* 0x00000008e7e71812 */ /* 0x000fe200078efcff */
[----:B------:R-:W-:Y:S01]  /*13780*/  FMUL.FTZ R17, R112, c[0x0][0x2ec] ;  /* 0x0000bb0070117a20 */ /* 0x000fe20000410000 */
[----:B------:R-:W-:Y:S02]  /*13790*/  FSEL R3, R3, -INF , !P2 ;  /* 0xff80000003037808 */ /* 0x000fe40005000000 */
[----:B------:R-:W-:-:S02]  /*137a0*/  ISETP.GE.AND P2, PT, R2, R244, PT ;  /* 0x000000f40200720c */ /* 0x000fc40003f46270 */
[----:B------:R-:W-:Y:S01]  /*137b0*/  LOP3.LUT R231, R231, 0xfffffffb, RZ, 0xc0, !PT ;  /* 0xfffffffbe7e77812 */ /* 0x000fe200078ec0ff */
[----:B------:R1:W-:Y:S01]  /*137c0*/  STL [R1+0x80], R3 ;  /* 0x0000800301007387 */ /* 0x0003e20000100800 */
[----:B------:R-:W-:Y:S01]  /*137d0*/  ISETP.LT.OR P5, PT, R2, R239, P2 ;  /* 0x000000ef0200720c */ /* 0x000fe200017a1670 */
[----:B------:R-:W-:Y:S01]  /*137e0*/  MUFU.TANH R9, R9 ;  /* 0x0000000900097308 */ /* 0x000fe20000002400 */
[----:B------:R-:W-:Y:S01]  /*137f0*/  @P0 LOP3.LUT R231, R231, 0x4, RZ, 0xfc, !PT ;  /* 0x00000004e7e70812 */ /* 0x000fe200078efcff */
[----:B------:R2:W-:Y:S01]  /*13800*/  STL [R1+0x1c], R4 ;  /* 0x00001c0401007387 */ /* 0x0005e20000100800 */
[----:B------:R-:W-:Y:S01]  /*13810*/  FSEL R117, R10, -INF , !P5 ;  /* 0xff8000000a757808 */ /* 0x000fe20006800000 */
[----:B------:R-:W-:Y:S02]  /*13820*/  FMUL.FTZ R10, R124, c[0x0][0x2ec] ;  /* 0x0000bb007c0a7a20 */ /* 0x000fe40000410000 */
[----:B------:R3:W-:Y:S01]  /*13830*/  STL [R1+0x78], R6 ;  /* 0x0000780601007387 */ /* 0x0007e20000100800 */
[----:B------:R-:W-:Y:S01]  /*13840*/  IMAD.MOV.U32 R124, RZ, RZ, R209 ;  /* 0x000000ffff7c7224 */ /* 0x000fe200078e00d1 */
[----:B------:R-:W-:Y:S08]  /*13850*/  MUFU.TANH R17, R17 ;  /* 0x0000001100117308 */ /* 0x000ff00000002400 */
[----:B------:R-:W-:Y:S01]  /*13860*/  MUFU.TANH R10, R10 ;  /* 0x0000000a000a7308 */ /* 0x000fe20000002400 */
[----:B-1----:R-:W-:-:S02]  /*13870*/  IMAD.IADD R3, R234, 0x1, -R2 ;  /* 0x00000001ea037824 */ /* 0x002fc400078e0a02 */
[----:B--2---:R-:W-:-:S03]  /*13880*/  IMAD.IADD R4, R241, 0x1, -R2 ;  /* 0x00000001f1047824 */ /* 0x004fc600078e0a02 */
[----:B------:R-:W-:Y:S02]  /*13890*/  IABS R3, R3 ;  /* 0x0000000300037213 */ /* 0x000fe40000000000 */
[----:B------:R-:W-:Y:S02]  /*138a0*/  IADD3 R2, R0, 0x20, RZ ;  /* 0x0000002000027810 */ /* 0x000fe40007ffe0ff */
[----:B------:R1:W-:Y:S01]  /*138b0*/  I2F R5, R3 ;  /* 0x0000000300057306 */ /* 0x0003e20000201400 */
[----:B------:R-:W-:Y:S02]  /*138c0*/  IABS R4, R4 ;  /* 0x0000000400047213 */ /* 0x000fe40000000000 */
[----:B---3--:R-:W-:Y:S02]  /*138d0*/  FSEL R6, R7, -INF , !P6 ;  /* 0xff80000007067808 */ /* 0x008fe40007000000 */
[C---:B------:R-:W-:Y:S02]  /*138e0*/  ISETP.GE.AND P3, PT, R2.reuse, R245, PT ;  /* 0x000000f50200720c */ /* 0x040fe40003f66270 */
[C---:B------:R-:W-:Y:S01]  /*138f0*/  ISETP.GE.AND P2, PT, R2.reuse, R244, PT ;  /* 0x000000f40200720c */ /* 0x040fe20003f46270 */
[----:B------:R2:W-:Y:S01]  /*13900*/  I2F R16, R4 ;  /* 0x0000000400107306 */ /* 0x0005e20000201400 */
[----:B------:R3:W-:Y:S01]  /*13910*/  STL [R1+0x14], R6 ;  /* 0x0000140601007387 */ /* 0x0007e20000100800 */
[----:B------:R-:W-:-:S02]  /*13920*/  ISETP.GE.AND P1, PT, R2, R243, PT ;  /* 0x000000f30200720c */ /* 0x000fc40003f26270 */
[C---:B------:R-:W-:Y:S02]  /*13930*/  ISETP.GE.AND P0, PT, R2.reuse, R242, PT ;  /* 0x000000f20200720c */ /* 0x040fe40003f06270 */
[----:B------:R-:W-:Y:S01]  /*13940*/  ISETP.LT.OR P6, PT, R2, R240, P3 ;  /* 0x000000f00200720c */ /* 0x000fe20001fc1670 */
[----:B-1----:R-:W-:Y:S01]  /*13950*/  IMAD.IADD R3, R236, 0x1, -R2 ;  /* 0x00000001ec037824 */ /* 0x002fe200078e0a02 */
[C---:B------:R-:W-:Y:S02]  /*13960*/  ISETP.LT.OR P5, PT, R2.reuse, R239, P2 ;  /* 0x000000ef0200720c */ /* 0x040fe400017a1670 */
[C---:B------:R-:W-:Y:S02]  /*13970*/  ISETP.LT.OR P1, PT, R2.reuse, R238, P1 ;  /* 0x000000ee0200720c */ /* 0x040fe40000f21670 */
[----:B------:R-:W-:Y:S02]  /*13980*/  IABS R3, R3 ;  /* 0x0000000300037213 */ /* 0x000fe40000000000 */
[----:B------:R-:W-:-:S02]  /*13990*/  ISETP.LT.OR P4, PT, R2, R237, P0 ;  /* 0x000000ed0200720c */ /* 0x000fc40000781670 */
[C---:B------:R-:W-:Y:S01]  /*139a0*/  LOP3.LUT P3, RZ, R231.reuse, 0x8, RZ, 0xc0, !PT ;  /* 0x00000008e7ff7812 */ /* 0x040fe2000786c0ff */
[----:B--2---:R-:W-:Y:S01]  /*139b0*/  IMAD.MOV.U32 R4, RZ, RZ, R3 ;  /* 0x000000ffff047224 */ /* 0x004fe200078e0003 */
[----:B------:R-:W-:Y:S01]  /*139c0*/  LOP3.LUT P2, RZ, R231, 0x4, RZ, 0xc0, !PT ;  /* 0x00000004e7ff7812 */ /* 0x000fe2000784c0ff */
[----:B------:R-:W-:Y:S01]  /*139d0*/  IMAD.IADD R3, R235, 0x1, -R2 ;  /* 0x00000001eb037824 */ /* 0x000fe200078e0a02 */
[----:B------:R-:W-:-:S04]  /*139e0*/  LOP3.LUT R231, R231, 0xfffffffd, RZ, 0xc0, !PT ;  /* 0xfffffffde7e77812 */ /* 0x000fc800078ec0ff */
[----:B------:R-:W-:Y:S01]  /*139f0*/  IABS R3, R3 ;  /* 0x0000000300037213 */ /* 0x000fe20000000000 */
[----:B---3--:R1:W2:Y:S01]  /*13a00*/  I2F R6, R4 ;  /* 0x0000000400067306 */ /* 0x0082a20000201400 */
[----:B------:R-:W-:-:S03]  /*13a10*/  @P1 LOP3.LUT R231, R231, 0x2, RZ, 0xfc, !PT ;  /* 0x00000002e7e71812 */ /* 0x000fc600078efcff */
[----:B-1----:R-:W-:Y:S02]  /*13a20*/  IMAD.MOV.U32 R4, RZ, RZ, R3 ;  /* 0x000000ffff047224 */ /* 0x002fe400078e0003 */
[----:B------:R-:W-:Y:S02]  /*13a30*/  IMAD.IADD R3, R234, 0x1, -R2 ;  /* 0x00000001ea037824 */ /* 0x000fe400078e0a02 */
[----:B------:R1:W3:Y:S01]  /*13a40*/  I2F R8, R4 ;  /* 0x0000000400087306 */ /* 0x0002e20000201400 */
[----:B--2---:R-:W-:Y:S02]  /*13a50*/  FFMA.FTZ R6, R6, -UR35, R10 ;  /* 0x8000002306067c23 */ /* 0x004fe4000801000a */
[----:B------:R-:W-:-:S03]  /*13a60*/  IABS R3, R3 ;  /* 0x0000000300037213 */ /* 0x000fc60000000000 */
[----:B------:R-:W-:Y:S02]  /*13a70*/  FSEL R107, R6, -INF , !P6 ;  /* 0xff800000066b7808 */ /* 0x000fe40007000000 */
[----:B------:R2:W4:Y:S01]  /*13a80*/  I2F R7, R3 ;  /* 0x0000000300077306 */ /* 0x0005220000201400 */
[----:B-1----:R-:W-:Y:S01]  /*13a90*/  IMAD.IADD R4, R241, 0x1, -R2 ;  /* 0x00000001f1047824 */ /* 0x002fe200078e0a02 */
[----:B------:R-:W-:Y:S01]  /*13aa0*/  IADD3 R2, R0, 0x21, RZ ;  /* 0x0000002100027810 */ /* 0x000fe20007ffe0ff */
[----:B---3--:R-:W-:-:S03]  /*13ab0*/  FFMA.FTZ R8, R8, -UR35, R11 ;  /* 0x8000002308087c23 */ /* 0x008fc6000801000b */
[----:B------:R-:W-:Y:S02]  /*13ac0*/  IABS R4, R4 ;  /* 0x0000000400047213 */ /* 0x000fe40000000000 */
[----:B------:R-:W-:Y:S01]  /*13ad0*/  ISETP.GE.AND P1, PT, R2, R243, PT ;  /* 0x000000f30200720c */ /* 0x000fe20003f26270 */
[----:B--2---:R-:W-:Y:S01]  /*13ae0*/  IMAD.IADD R3, R236, 0x1, -R2 ;  /* 0x00000001ec037824 */ /* 0x004fe200078e0a02 */
[----:B------:R1:W2:Y:S01]  /*13af0*/  I2F R15, R4 ;  /* 0x00000004000f7306 */ /* 0x0002a20000201400 */
[C---:B------:R-:W-:Y:S01]  /*13b00*/  ISETP.GE.AND P0, PT, R2.reuse, R242, PT ;  /* 0x000000f20200720c */ /* 0x040fe20003f06270 */
[----:B----4-:R-:W-:Y:S01]  /*13b10*/  FFMA.FTZ R13, R7, -UR35, R13 ;  /* 0x80000023070d7c23 */ /* 0x010fe2000801000d */
[C---:B------:R-:W-:Y:S02]  /*13b20*/  ISETP.LT.OR P1, PT, R2.reuse, R238, P1 ;  /* 0x000000ee0200720c */ /* 0x040fe40000f21670 */
[----:B------:R-:W-:Y:S02]  /*13b30*/  IABS R3, R3 ;  /* 0x0000000300037213 */ /* 0x000fe40000000000 */
[----:B------:R-:W-:-:S04]  /*13b40*/  ISETP.LT.OR P0, PT, R2, R237, P0 ;  /* 0x000000ed0200720c */ /* 0x000fc80000701670 */
[----:B------:R-:W3:Y:S01]  /*13b50*/  I2F R3, R3 ;  /* 0x0000000300037306 */ /* 0x000ee20000201400 */
[----:B-1----:R-:W-:Y:S02]  /*13b60*/  FMUL.FTZ R4, R129, c[0x0][0x2ec] ;  /* 0x0000bb0081047a20 */ /* 0x002fe40000410000 */
[----:B--2---:R-:W-:Y:S02]  /*13b70*/  FFMA.FTZ R12, R15, -UR35, R12 ;  /* 0x800000230f0c7c23 */ /* 0x004fe4000801000c */
[----:B------:R-:W-:-:S03]  /*13b80*/  FMUL.FTZ R15, R92, c[0x0][0x2ec] ;  /* 0x0000bb005c0f7a20 */ /* 0x000fc60000410000 */
[----:B------:R-:W1:Y:S01]  /*13b90*/  MUFU.TANH R4, R4 ;  /* 0x0000000400047308 */ /* 0x000e620000002400 */
[----:B------:R-:W-:Y:S01]  /*13ba0*/  FSEL R12, R12, -INF , !P4 ;  /* 0xff8000000c0c7808 */ /* 0x000fe20006000000 */
[----:B------:R-:W-:Y:S02]  /*13bb0*/  IMAD.MOV.U32 R129, RZ, RZ, R208 ;  /* 0x000000ffff817224 */ /* 0x000fe400078e00d0 */
[----:B---3--:R-:W-:Y:S02]  /*13bc0*/  FFMA.FTZ R11, R3, -UR35, R14 ;  /* 0x80000023030b7c23 */ /* 0x008fe4000801000e */
[----:B------:R-:W-:Y:S02]  /*13bd0*/  IMAD.IADD R3, R235, 0x1, -R2 ;  /* 0x00000001eb037824 */ /* 0x000fe400078e0a02 */
[----:B------:R-:W-:Y:S01]  /*13be0*/  MUFU.TANH R15, R15 ;  /* 0x0000000f000f7308 */ /* 0x000fe20000002400 */
[----:B------:R-:W-:Y:S02]  /*13bf0*/  FMUL.FTZ R14, R123, c[0x0][0x2ec] ;  /* 0x0000bb007b0e7a20 */ /* 0x000fe40000410000 */
[----:B------:R-:W-:Y:S01]  /*13c00*/  IABS R3, R3 ;  /* 0x0000000300037213 */ /* 0x000fe20000000000 */
[----:B-1----:R-:W-:-:S04]  /*13c10*/  FFMA.FTZ R4, R5, -UR35, R4 ;  /* 0x8000002305047c23 */ /* 0x002fc80008010004 */
[----:B------:R-:W-:Y:S01]  /*13c20*/  MUFU.TANH R14, R14 ;  /* 0x0000000e000e7308 */ /* 0x000fe20000002400 */
[----:B------:R-:W-:Y:S02]  /*13c30*/  FFMA.FTZ R5, R16, -UR35, R9 ;  /* 0x8000002310057c23 */ /* 0x000fe40008010009 */
[----:B------:R-:W-:Y:S01]  /*13c40*/  FMUL.FTZ R16, R94, c[0x0][0x2ec] ;  /* 0x0000bb005e107a20 */ /* 0x000fe20000410000 */
[----:B------:R-:W-:Y:S02]  /*13c50*/  FSEL R202, R4, -INF , !P3 ;  /* 0xff80000004ca7808 */ /* 0x000fe40005800000 */
[----:B------:R-:W-:Y:S02]  /*13c60*/  FSEL R4, R5, -INF , !P2 ;  /* 0xff80000005047808 */ /* 0x000fe40005000000 */
[C---:B------:R-:W-:Y:S01]  /*13c70*/  ISETP.GE.AND P3, PT, R2.reuse, R245, PT ;  /* 0x000000f50200720c */ /* 0x040fe20003f66270 */
[----:B------:R-:W-:Y:S01]  /*13c80*/  MUFU.TANH R16, R16 ;  /* 0x0000001000107308 */ /* 0x000fe20000002400 */
[----:B------:R-:W-:Y:S01]  /*13c90*/  ISETP.GE.AND P2, PT, R2, R244, PT ;  /* 0x000000f40200720c */ /* 0x000fe20003f46270 */
[----:B------:R1:W-:Y:S01]  /*13ca0*/  STL [R1+0x68], R4 ;  /* 0x0000680401007387 */ /* 0x0003e20000100800 */
[----:B------:R-:W-:-:S02]  /*13cb0*/  FSEL R5, R8, -INF , !P5 ;  /* 0xff80000008057808 */ /* 0x000fc40006800000 */
[C---:B------:R-:W-:Y:S02]  /*13cc0*/  ISETP.LT.OR P6, PT, R2.reuse, R240, P3 ;  /* 0x000000f00200720c */ /* 0x040fe40001fc1670 */
[----:B------:R-:W-:Y:S01]  /*13cd0*/  ISETP.LT.OR P5, PT, R2, R239, P2 ;  /* 0x000000ef0200720c */ /* 0x000fe200017a1670 */
[----:B------:R-:W-:Y:S01]  /*13ce0*/  STL [R1+0x54], R5 ;  /* 0x0000540501007387 */ /* 0x000fe20000100800 */
[C---:B------:R-:W-:Y:S02]  /*13cf0*/  LOP3.LUT P3, RZ, R231.reuse, 0x2, RZ, 0xc0, !PT ;  /* 0x00000002e7ff7812 */ /* 0x040fe4000786c0ff */
[----:B------:R-:W-:Y:S02]  /*13d00*/  LOP3.LUT R231, R231, 0xfffffff7, RZ, 0xc0, !PT ;  /* 0xfffffff7e7e77812 */ /* 0x000fe400078ec0ff */
[----:B------:R-:W-:Y:S02]  /*13d10*/  FSEL R13, R13, -INF , !P3 ;  /* 0xff8000000d0d7808 */ /* 0x000fe40005800000 */
[----:B------:R-:W-:-:S02]  /*13d20*/  @P1 LOP3.LUT R231, R231, 0x8, RZ, 0xfc, !PT ;  /* 0x00000008e7e71812 */ /* 0x000fc400078efcff */
[----:B------:R-:W-:Y:S01]  /*13d30*/  FSEL R106, R11, -INF , !P6 ;  /* 0xff8000000b6a7808 */ /* 0x000fe20007000000 */
[----:B------:R-:W-:Y:S01]  /*13d40*/  STL [R1+0x50], R13 ;  /* 0x0000500d01007387 */ /* 0x000fe20000100800 */
[----:B------:R-:W-:-:S03]  /*13d50*/  LOP3.LUT R231, R231, 0xfffffffb, RZ, 0xc0, !PT ;  /* 0xfffffffbe7e77812 */ /* 0x000fc600078ec0ff */
[----:B------:R2:W-:Y:S01]  /*13d60*/  STL [R1+0x5c], R12 ;  /* 0x00005c0c01007387 */ /* 0x0005e20000100800 */
[----:B------:R-:W-:Y:S01]  /*13d70*/  @P0 LOP3.LUT R231, R231, 0x4, RZ, 0xfc, !PT ;  /* 0x00000004e7e70812 */ /* 0x000fe200078efcff */
[----:B-1----:R-:W-:Y:S02]  /*13d80*/  IMAD.MOV.U32 R4, RZ, RZ, R3 ;  /* 0x000000ffff047224 */ /* 0x002fe400078e0003 */
[----:B------:R-:W-:Y:S02]  /*13d90*/  IMAD.IADD R3, R234, 0x1, -R2 ;  /* 0x00000001ea037824 */ /* 0x000fe400078e0a02 */
[----:B------:R1:W-:Y:S03]  /*13da0*/  I2F R10, R4 ;  /* 0x00000004000a7306 */ /* 0x0003e60000201400 */
[----:B------:R-:W-:-:S05]  /*13db0*/  IABS R3, R3 ;  /* 0x0000000300037213 */ /* 0x000fca0000000000 */
[----:B------:R3:W-:Y:S01]  /*13dc0*/  I2F R9, R3 ;  /* 0x0000000300097306 */ /* 0x0007e20000201400 */
[----:B-1----:R-:W-:Y:S01]  /*13dd0*/  IMAD.IADD R4, R241, 0x1, -R2 ;  /* 0x00000001f1047824 */ /* 0x002fe200078e0a02 */
[----:B------:R-:W-:Y:S01]  /*13de0*/  IADD3 R2, R0, 0x28, RZ ;  /* 0x0000002800027810 */ /* 0x000fe20007ffe0ff */
[----:B--2---:R-:W-:-:S03]  /*13df0*/  FMUL.FTZ R12, R113, c[0x0][0x2ec] ;  /* 0x0000bb00710c7a20 */ /* 0x004fc60000410000 */
[----:B------:R-:W-:Y:S01]  /*13e00*/  IABS R4, R4 ;  /* 0x0000000400047213 */ /* 0x000fe20000000000 */
[--C-:B------:R-:W-:Y:S01]  /*13e10*/  IMAD.IADD R5, R235, 0x1, -R2.reuse ;  /* 0x00000001eb057824 */ /* 0x100fe200078e0a02 */
[----:B------:R-:W-:Y:S01]  /*13e20*/  ISETP.GE.AND P3, PT, R2, R245, PT ;  /* 0x000000f50200720c */ /* 0x000fe20003f66270 */
[----:B---3--:R-:W-:Y:S01]  /*13e30*/  IMAD.IADD R3, R236, 0x1, -R2 ;  /* 0x00000001ec037824 */ /* 0x008fe200078e0a02 */
[----:B------:R1:W-:Y:S01]  /*13e40*/  I2F R18, R4 ;  /* 0x0000000400127306 */ /* 0x0003e20000201400 */
[C---:B------:R-:W-:Y:S02]  /*13e50*/  ISETP.GE.AND P2, PT, R2.reuse, R244, PT ;  /* 0x000000f40200720c */ /* 0x040fe40003f46270 */
[C---:B------:R-:W-:Y:S02]  /*13e60*/  ISETP.GE.AND P1, PT, R2.reuse, R243, PT ;  /* 0x000000f30200720c */ /* 0x040fe40003f26270 */
[----:B------:R-:W-:Y:S02]  /*13e70*/  IABS R3, R3 ;  /* 0x0000000300037213 */ /* 0x000fe40000000000 */
[C---:B------:R-:W-:Y:S01]  /*13e80*/  ISETP.GE.AND P0, PT, R2.reuse, R242, PT ;  /* 0x000000f20200720c */ /* 0x040fe20003f06270 */
[----:B------:R-:W-:Y:S01]  /*13e90*/  MUFU.TANH R12, R12 ;  /* 0x0000000c000c7308 */ /* 0x000fe20000002400 */
[----:B------:R-:W-:-:S02]  /*13ea0*/  ISETP.LT.OR P6, PT, R2, R240, P3 ;  /* 0x000000f00200720c */ /* 0x000fc40001fc1670 */
[C---:B------:R-:W-:Y:S02]  /*13eb0*/  ISETP.LT.OR P1, PT, R2.reuse, R238, P1 ;  /* 0x000000ee0200720c */ /* 0x040fe40000f21670 */
[----:B------:R-:W-:Y:S02]  /*13ec0*/  ISETP.LT.OR P4, PT, R2, R237, P0 ;  /* 0x000000ed0200720c */ /* 0x000fe40000781670 */
[----:B------:R-:W-:Y:S01]  /*13ed0*/  LOP3.LUT P3, RZ, R231, 0x8, RZ, 0xc0, !PT ;  /* 0x00000008e7ff7812 */ /* 0x000fe2000786c0ff */
[----:B-1----:R-:W-:Y:S01]  /*13ee0*/  IMAD.MOV.U32 R4, RZ, RZ, R3 ;  /* 0x000000ffff047224 */ /* 0x002fe200078e0003 */
[----:B------:R-:W-:Y:S01]  /*13ef0*/  IABS R3, R5 ;  /* 0x0000000500037213 */ /* 0x000fe20000000000 */
[----:B------:R-:W-:Y:S02]  /*13f00*/  IMAD.IADD R5, R241, 0x1, -R2 ;  /* 0x00000001f1057824 */ /* 0x000fe400078e0a02 */
[----:B------:R1:W2:Y:S02]  /*13f10*/  I2F R7, R4 ;  /* 0x0000000400077306 */ /* 0x0002a40000201400 */
[----:B-1----:R-:W-:-:S02]  /*13f20*/  IMAD.MOV.U32 R4, RZ, RZ, R3 ;  /* 0x000000ffff047224 */ /* 0x002fc400078e0003 */
[----:B------:R-:W-:-:S04]  /*13f30*/  IMAD.IADD R3, R234, 0x1, -R2 ;  /* 0x00000001ea037824 */ /* 0x000fc800078e0a02 */
[----:B------:R1:W3:Y:S01]  /*13f40*/  I2F R8, R4 ;  /* 0x0000000400087306 */ /* 0x0002e20000201400 */
[----:B--2---:R-:W-:Y:S01]  /*13f50*/  FFMA.FTZ R7, R7, -UR35, R15 ;  /* 0x8000002307077c23 */ /* 0x004fe2000801000f */
[----:B------:R-:W-:Y:S01]  /*13f60*/  IABS R3, R3 ;  /* 0x0000000300037213 */ /* 0x000fe20000000000 */
[----:B------:R-:W-:-:S03]  /*13f70*/  FMUL.FTZ R15, R108, c[0x0][0x2ec] ;  /* 0x0000bb006c0f7a20 */ /* 0x000fc60000410000 */
[----:B------:R-:W-:Y:S01]  /*13f80*/  FSEL R105, R7, -INF , !P6 ;  /* 0xff80000007697808 */ /* 0x000fe20007000000 */
[----:B------:R-:W-:Y:S02]  /*13f90*/  IMAD.MOV.U32 R108, RZ, RZ, R134 ;  /* 0x000000ffff6c7224 */ /* 0x000fe400078e0086 */
[----:B------:R-:W-:Y:S01]  /*13fa0*/  MUFU.TANH R15, R15 ;  /* 0x0000000f000f7308 */ /* 0x000fe20000002400 */
[----:B-1----:R-:W-:Y:S01]  /*13fb0*/  IMAD.MOV.U32 R4, RZ, RZ, R3 ;  /* 0x000000ffff047224 */ /* 0x002fe200078e0003 */
[----:B------:R-:W-:Y:S01]  /*13fc0*/  IABS R3, R5 ;  /* 0x0000000500037213 */ /* 0x000fe20000000000 */
[----:B------:R-:W-:-:S05]  /*13fd0*/  FMUL.FTZ R5, R121, c[0x0][0x2ec] ;  /* 0x0000bb0079057a20 */ /* 0x000fca0000410000 */
[----:B------:R1:W2:Y:S01]  /*13fe0*/  I2F R6, R4 ;  /* 0x0000000400067306 */ /* 0x0002a20000201400 */
[----:B---3--:R-:W-:Y:S02]  /*13ff0*/  FFMA.FTZ R8, R8, -UR35, R16 ;  /* 0x8000002308087c23 */ /* 0x008fe40008010010 */
[----:B------:R-:W-:Y:S02]  /*14000*/  FMUL.FTZ R16, R110, c[0x0][0x2ec] ;  /* 0x0000bb006e107a20 */ /* 0x000fe40000410000 */
[----:B------:R-:W-:-:S03]  /*14010*/  IMAD.MOV.U32 R110, RZ, RZ, R250 ;  /* 0x000000ffff6e7224 */ /* 0x000fc600078e00fa */
[----:B------:R-:W-:Y:S01]  /*14020*/  I2F R3, R3 ;  /* 0x0000000300037306 */ /* 0x000fe20000201400 */
[----:B-1----:R-:W-:-:S07]  /*14030*/  FMUL.FTZ R4, R127, c[0x0][0x2ec] ;  /* 0x0000bb007f047a20 */ /* 0x002fce0000410000 */
[----:B------:R-:W1:Y:S01]  /*14040*/  MUFU.TANH R5, R5 ;  /* 0x0000000500057308 */ /* 0x000e620000002400 */
[----:B--2---:R-:W-:Y:S02]  /*14050*/  FFMA.FTZ R13, R6, -UR35, R17 ;  /* 0x80000023060d7c23 */ /* 0x004fe40008010011 */
[----:B------:R-:W-:Y:S02]  /*14060*/  FMUL.FTZ R17, R100, c[0x0][0x2ec] ;  /* 0x0000bb0064117a20 */ /* 0x000fe40000410000 */
[----:B------:R-:W-:-:S03]  /*14070*/  IMAD.MOV.U32 R100, RZ, RZ, R247 ;  /* 0x000000ffff647224 */ /* 0x000fc600078e00f7 */
[----:B------:R-:W2:Y:S01]  /*14080*/  MUFU.TANH R4, R4 ;  /* 0x0000000400047308 */ /* 0x000ea20000002400 */
[----:B-1----:R-:W-:-:S07]  /*14090*/  FFMA.FTZ R5, R9, -UR35, R5 ;  /* 0x8000002309057c23 */ /* 0x002fce0008010005 */
[----:B------:R-:W-:Y:S01]  /*140a0*/  MUFU.TANH R17, R17 ;  /* 0x0000001100117308 */ /* 0x000fe20000002400 */
[----:B------:R-:W-:Y:S01]  /*140b0*/  FSEL R94, R5, -INF , !P3 ;  /* 0xff800000055e7808 */ /* 0x000fe20005800000 */
[----:B--2---:R-:W-:-:S06]  /*140c0*/  FFMA.FTZ R4, R10, -UR35, R4 ;  /* 0x800000230a047c23 */ /* 0x004fcc0008010004 */
[----:B------:R-:W-:Y:S01]  /*140d0*/  MUFU.TANH R16, R16 ;  /* 0x0000001000107308 */ /* 0x000fe20000002400 */
[----:B------:R-:W-:Y:S02]  /*140e0*/  FMUL.FTZ R10, R114, c[0x0][0x2ec] ;  /* 0x0000bb00720a7a20 */ /* 0x000fe40000410000 */
[----:B------:R-:W-:Y:S01]  /*140f0*/  IMAD.MOV.U32 R114, RZ, RZ, R132 ;  /* 0x000000ffff727224 */ /* 0x000fe200078e0084 */
[----:B------:R-:W-:Y:S02]  /*14100*/  FSEL R4, R4, -INF , !P5 ;  /* 0xff80000004047808 */ /* 0x000fe40006800000 */
[----:B------:R-:W-:Y:S02]  /*14110*/  ISETP.LT.OR P5, PT, R2, R239, P2 ;  /* 0x000000ef0200720c */ /* 0x000fe400017a1670 */
[----:B------:R-:W1:Y:S01]  /*14120*/  MUFU.TANH R10, R10 ;  /* 0x0000000a000a7308 */ /* 0x000e620000002400 */
[----:B------:R-:W-:Y:S01]  /*14130*/  IADD3 R2, R0, 0x29, RZ ;  /* 0x0000002900027810 */ /* 0x000fe20007ffe0ff */
[----:B------:R2:W-:Y:S01]  /*14140*/  STL [R1+0x40], R4 ;  /* 0x0000400401007387 */ /* 0x0005e20000100800 */
[----:B------:R-:W-:-:S02]  /*14150*/  LOP3.LUT P2, RZ, R231, 0x4, RZ, 0xc0, !PT ;  /* 0x00000004e7ff7812 */ /* 0x000fc4000784c0ff */
[----:B------:R-:W-:Y:S02]  /*14160*/  LOP3.LUT R231, R231, 0xfffffffd, RZ, 0xc0, !PT ;  /* 0xfffffffde7e77812 */ /* 0x000fe400078ec0ff */
[C---:B------:R-:W-:Y:S02]  /*14170*/  ISETP.GE.AND P3, PT, R2.reuse, R245, PT ;  /* 0x000000f50200720c */ /* 0x040fe40003f66270 */
[----:B------:R-:W-:Y:S02]  /*14180*/  @P1 LOP3.LUT R231, R231, 0x2, RZ, 0xfc, !PT ;  /* 0x00000002e7e71812 */ /* 0x000fe400078efcff */
[C---:B------:R-:W-:Y:S02]  /*14190*/  ISETP.GE.AND P1, PT, R2.reuse, R243, PT ;  /* 0x000000f30200720c */ /* 0x040fe40003f26270 */
[C---:B------:R-:W-:Y:S02]  /*141a0*/  ISETP.GE.AND P0, PT, R2.reuse, R242, PT ;  /* 0x000000f20200720c */ /* 0x040fe40003f06270 */
[C---:B------:R-:W-:Y:S01]  /*141b0*/  ISETP.LT.OR P6, PT, R2.reuse, R240, P3 ;  /* 0x000000f00200720c */ /* 0x040fe20001fc1670 */
[----:B-1----:R-:W-:Y:S01]  /*141c0*/  FFMA.FTZ R11, R3, -UR35, R10 ;  /* 0x80000023030b7c23 */ /* 0x002fe2000801000a */
[----:B------:R-:W-:Y:S01]  /*141d0*/  ISETP.LT.OR P1, PT, R2, R238, P1 ;  /* 0x000000ee0200720c */ /* 0x000fe20000f21670 */
[----:B------:R-:W-:Y:S01]  /*141e0*/  IMAD.IADD R3, R236, 0x1, -R2 ;  /* 0x00000001ec037824 */ /* 0x000fe200078e0a02 */
[----:B------:R-:W-:-:S02]  /*141f0*/  ISETP.LT.OR P0, PT, R2, R237, P0 ;  /* 0x000000ed0200720c */ /* 0x000fc40000701670 */
[C---:B------:R-:W-:Y:S02]  /*14200*/  LOP3.LUT P3, RZ, R231.reuse, 0x2, RZ, 0xc0, !PT ;  /* 0x00000002e7ff7812 */ /* 0x040fe4000786c0ff */
[----:B------:R-:W-:Y:S02]  /*14210*/  IABS R3, R3 ;  /* 0x0000000300037213 */ /* 0x000fe40000000000 */
[----:B------:R-:W-:Y:S01]  /*14220*/  LOP3.LUT R231, R231, 0xfffffff7, RZ, 0xc0, !PT ;  /* 0xfffffff7e7e77812 */ /* 0x000fe200078ec0ff */
[----:B--2---:R-:W-:Y:S02]  /*14230*/  FFMA.FTZ R4, R18, -UR35, R14 ;  /* 0x8000002312047c23 */ /* 0x004fe4000801000e */
[----:B------:R-:W-:Y:S02]  /*14240*/  FMUL.FTZ R14, R115, c[0x0][0x2ec] ;  /* 0x0000bb00730e7a20 */ /* 0x000fe40000410000 */
[----:B------:R-:W-:Y:S01]  /*14250*/  @P1 LOP3.LUT R231, R231, 0x8, RZ, 0xfc, !PT ;  /* 0x00000008e7e71812 */ /* 0x000fe200078efcff */
[----:B------:R-:W-:Y:S01]  /*14260*/  IMAD.MOV.U32 R115, RZ, RZ, R249 ;  /* 0x000000ffff737224 */ /* 0x000fe200078e00f9 */
[----:B------:R-:W-:-:S02]  /*14270*/  FSEL R4, R4, -INF , !P2 ;  /* 0xff80000004047808 */ /* 0x000fc40005000000 */
[----:B------:R-:W-:Y:S01]  /*14280*/  ISETP.GE.AND P2, PT, R2, R244, PT ;  /* 0x000000f40200720c */ /* 0x000fe20003f46270 */
[----:B------:R-:W-:Y:S01]  /*14290*/  MUFU.TANH R14, R14 ;  /* 0x0000000e000e7308 */ /* 0x000fe20000002400 */
[----:B------:R-:W-:Y:S01]  /*142a0*/  LOP3.LUT R231, R231, 0xfffffffb, RZ, 0xc0, !PT ;  /* 0xfffffffbe7e77812 */ /* 0x000fe200078ec0ff */
[----:B------:R1:W-:Y:S03]  /*142b0*/  STL [R1+0x58], R4 ;  /* 0x0000580401007387 */ /* 0x0003e60000100800 */
[----:B------:R-:W-:Y:S01]  /*142c0*/  @P0 LOP3.LUT R231, R231, 0x4, RZ, 0xfc, !PT ;  /* 0x00000004e7e70812 */ /* 0x000fe200078efcff */
[----:B-1----:R-:W-:Y:S02]  /*142d0*/  IMAD.MOV.U32 R4, RZ, RZ, R3 ;  /* 0x000000ffff047224 */ /* 0x002fe400078e0003 */
[----:B------:R-:W-:Y:S02]  /*142e0*/  IMAD.IADD R3, R235, 0x1, -R2 ;  /* 0x00000001eb037824 */ /* 0x000fe400078e0a02 */
[----:B------:R1:W-:Y:S03]  /*142f0*/  I2F R10, R4 ;  /* 0x00000004000a7306 */ /* 0x0003e60000201400 */
[----:B------:R-:W-:-:S02]  /*14300*/  IABS R3, R3 ;  /* 0x0000000300037213 */ /* 0x000fc40000000000 */
[----:B-1----:R-:W-:Y:S02]  /*14310*/  FSEL R4, R8, -INF , !P5 ;  /* 0xff80000008047808 */ /* 0x002fe40006800000 */
[----:B------:R-:W-:-:S03]  /*14320*/  ISETP.LT.OR P5, PT, R2, R239, P2 ;  /* 0x000000ef0200720c */ /* 0x000fc600017a1670 */
[----:B------:R1:W-:Y:S02]  /*14330*/  STL [R1+0x2c], R4 ;  /* 0x00002c0401007387 */ /* 0x0003e40000100800 */
[----:B-1----:R-:W-:Y:S02]  /*14340*/  IMAD.MOV.U32 R4, RZ, RZ, R3 ;  /* 0x000000ffff047224 */ /* 0x002fe400078e0003 */
        /* <DEDUP_REMOVED lines=22> */
[----:B------:R-:W-:Y:S01]  /*144b0*/  FMUL.FTZ R5, R93, c[0x0][0x2ec] ;  /* 0x0000bb005d057a20 */ /* 0x000fe20000410000 */
[----:B------:R-:W-:Y:S01]  /*144c0*/  FSEL R93, R13, -INF , !P3 ;  /* 0xff8000000d5d7808 */ /* 0x000fe20005800000 */
[----:B------:R1:W3:Y:S01]  /*144d0*/  I2F R6, R4 ;  /* 0x0000000400067306 */ /* 0x0002e20000201400 */
[----:B------:R-:W-:Y:S01]  /*144e0*/  ISETP.GE.AND P3, PT, R2, R245, PT ;  /* 0x000000f50200720c */ /* 0x000fe20003f66270 */
[----:B--2---:R-:W-:-:S06]  /*144f0*/  FFMA.FTZ R9, R9, -UR35, R15 ;  /* 0x8000002309097c23 */ /* 0x004fcc000801000f */
[----:B------:R-:W2:Y:S01]  /*14500*/  I2F R3, R3 ;  /* 0x0000000300037306 */ /* 0x000ea20000201400 */
[----:B-1----:R-:W-:-:S07]  /*14510*/  FMUL.FTZ R4, R95, c[0x0][0x2ec] ;  /* 0x0000bb005f047a20 */ /* 0x002fce0000410000 */
[----:B------:R-:W1:Y:S01]  /*14520*/  MUFU.TANH R5, R5 ;  /* 0x0000000500057308 */ /* 0x000e620000002400 */
[----:B---3--:R-:W-:Y:S02]  /*14530*/  FFMA.FTZ R6, R6, -UR35, R16 ;  /* 0x8000002306067c23 */ /* 0x008fe40008010010 */
[----:B--2---:R-:W-:-:S05]  /*14540*/  FFMA.FTZ R12, R3, -UR35, R17 ;  /* 0x80000023030c7c23 */ /* 0x004fca0008010011 */
[----:B------:R-:W2:Y:S01]  /*14550*/  MUFU.TANH R4, R4 ;  /* 0x0000000400047308 */ /* 0x000ea20000002400 */
[----:B------:R-:W-:Y:S02]  /*14560*/  FSEL R3, R11, -INF , !P4 ;  /* 0xff8000000b037808 */ /* 0x000fe40006000000 */
[----:B------:R-:W-:-:S03]  /*14570*/  ISETP.LT.OR P4, PT, R2, R237, P0 ;  /* 0x000000ed0200720c */ /* 0x000fc60000781670 */
[----:B------:R3:W-:Y:S01]  /*14580*/  STL [R1+0x3c], R3 ;  /* 0x00003c0301007387 */ /* 0x0007e20000100800 */
[----:B-1----:R-:W-:-:S05]  /*14590*/  FFMA.FTZ R5, R10, -UR35, R5 ;  /* 0x800000230a057c23 */ /* 0x002fca0008010005 */
[----:B------:R-:W-:Y:S02]  /*145a0*/  FSEL R104, R5, -INF , !P6 ;  /* 0xff80000005687808 */ /* 0x000fe40007000000 */
[----:B------:R-:W-:Y:S01]  /*145b0*/  ISETP.LT.OR P6, PT, R2, R240, P3 ;  /* 0x000000f00200720c */ /* 0x000fe20001fc1670 */
[----:B--2---:R-:W-:Y:S01]  /*145c0*/  FFMA.FTZ R4, R8, -UR35, R4 ;  /* 0x8000002308047c23 */ /* 0x004fe20008010004 */
[----:B------:R-:W-:Y:S01]  /*145d0*/  LOP3.LUT P3, RZ, R231, 0x8, RZ, 0xc0, !PT ;  /* 0x00000008e7ff7812 */ /* 0x000fe2000786c0ff */
[----:B------:R-:W-:Y:S01]  /*145e0*/  FFMA.FTZ R8, R18, -UR35, R14 ;  /* 0x8000002312087c23 */ /* 0x000fe2000801000e */
[----:B------:R-:W-:Y:S02]  /*145f0*/  FSEL R92, R9, -INF , !P6 ;  /* 0xff800000095c7808 */ /* 0x000fe40007000000 */
[----:B------:R-:W-:Y:S02]  /*14600*/  FSEL R95, R7, -INF , !P3 ;  /* 0xff800000075f7808 */ /* 0x000fe40005800000 */
[----:B---3--:R-:W-:-:S02]  /*14610*/  FSEL R3, R4, -INF , !P5 ;  /* 0xff80000004037808 */ /* 0x008fc40006800000 */
[----:B------:R-:W-:Y:S02]  /*14620*/  ISETP.LT.OR P5, PT, R2, R239, P2 ;  /* 0x000000ef0200720c */ /* 0x000fe400017a1670 */
[C---:B------:R-:W-:Y:S01]  /*14630*/  LOP3.LUT P2, RZ, R231.reuse, 0x4, RZ, 0xc0, !PT ;  /* 0x00000004e7ff7812 */ /* 0x040fe2000784c0ff */
[----:B------:R1:W-:Y:S01]  /*14640*/  STL [R1+0x24], R3 ;  /* 0x0000240301007387 */ /* 0x0003e20000100800 */
        /* <DEDUP_REMOVED lines=11> */
[C---:B------:R-:W-:Y:S01]  /*14700*/  ISETP.LT.OR P6, PT, R2.reuse, R240, P3 ;  /* 0x000000f00200720c */ /* 0x040fe20001fc1670 */
[----:B------:R1:W-:Y:S01]  /*14710*/  I2F R18, R4 ;  /* 0x0000000400127306 */ /* 0x0003e20000201400 */
[----:B------:R-:W-:-:S02]  /*14720*/  ISETP.LT.OR P1, PT, R2, R238, P1 ;  /* 0x000000ee0200720c */ /* 0x000fc40000f21670 */
[----:B------:R-:W-:Y:S02]  /*14730*/  IABS R3, R3 ;  /* 0x0000000300037213 */ /* 0x000fe40000000000 */
[----:B------:R-:W-:Y:S02]  /*14740*/  ISETP.LT.OR P0, PT, R2, R237, P0 ;  /* 0x000000ed0200720c */ /* 0x000fe40000701670 */
[C---:B------:R-:W-:Y:S02]  /*14750*/  LOP3.LUT P3, RZ, R231.reuse, 0x2, RZ, 0xc0, !PT ;  /* 0x00000002e7ff7812 */ /* 0x040fe4000786c0ff */
[----:B------:R-:W-:Y:S02]  /*14760*/  LOP3.LUT R231, R231, 0xfffffff7, RZ, 0xc0, !PT ;  /* 0xfffffff7e7e77812 */ /* 0x000fe400078ec0ff */
[----:B------:R-:W-:-:S03]  /*14770*/  FSEL R38, R12, -INF , !P3 ;  /* 0xff8000000c267808 */ /* 0x000fc60005800000 */
[----:B------:R-:W-:Y:S02]  /*14780*/  @P1 LOP3.LUT R231, R231, 0x8, RZ, 0xfc, !PT ;  /* 0x00000008e7e71812 */ /* 0x000fe400078efcff */
[----:B-1----:R-:W-:Y:S02]  /*14790*/  FSEL R4, R8, -INF , !P2 ;  /* 0xff80000008047808 */ /* 0x002fe40005000000 */
[----:B------:R-:W-:Y:S02]  /*147a0*/  ISETP.GE.AND P2, PT, R2, R244, PT ;  /* 0x000000f40200720c */ /* 0x000fe40003f46270 */
[----:B------:R-:W-:Y:S01]  /*147b0*/  LOP3.LUT R231, R231, 0xfffffffb, RZ, 0xc0, !PT ;  /* 0xfffffffbe7e77812 */ /* 0x000fe200078ec0ff */
[----:B------:R1:W-:Y:S03]  /*147c0*/  STL [R1+0x38], R4 ;  /* 0x0000380401007387 */ /* 0x0003e60000100800 */
[----:B------:R-:W-:Y:S01]  /*147d0*/  @P0 LOP3.LUT R231, R231, 0x4, RZ, 0xfc, !PT ;  /* 0x00000004e7e70812 */ /* 0x000fe200078efcff */
[----:B-1----:R-:W-:Y:S01]  /*147e0*/  IMAD.MOV.U32 R4, RZ, RZ, R3 ;  /* 0x000000ffff047224 */ /* 0x002fe200078e0003 */
[----:B------:R-:W-:-:S02]  /*147f0*/  IABS R3, R5 ;  /* 0x0000000500037213 */ /* 0x000fc40000000000 */
[----:B------:R-:W-:Y:S01]  /*14800*/  FSEL R5, R6, -INF , !P5 ;  /* 0xff80000006057808 */ /* 0x000fe20006800000 */
[----:B------:R1:W-:Y:S01]  /*14810*/  I2F R9, R4 ;  /* 0x0000000400097306 */ /* 0x0003e20000201400 */
[----:B------:R-:W-:-:S03]  /*14820*/  ISETP.LT.OR P5, PT, R2, R239, P2 ;  /* 0x000000ef0200720c */ /* 0x000fc600017a1670 */
[----:B------:R2:W-:Y:S01]  /*14830*/  STL [R1+0x18], R5 ;  /* 0x0000180501007387 */ /* 0x0005e20000100800 */
[----:B-1----:R-:W-:Y:S02]  /*14840*/  IMAD.MOV.U32 R4, RZ, RZ, R3 ;  /* 0x000000ffff047224 */ /* 0x002fe400078e0003 */
[----:B------:R-:W-:Y:S02]  /*14850*/  IMAD.IADD R3, R234, 0x1, -R2 ;  /* 0x00000001ea037824 */ /* 0x000fe400078e0a02 */
[----:B------:R1:W-:Y:S03]  /*14860*/  I2F R6, R4 ;  /* 0x0000000400067306 */ /* 0x0003e60000201400 */
[----:B------:R-:W-:-:S05]  /*14870*/  IABS R3, R3 ;  /* 0x0000000300037213 */ /* 0x000fca0000000000 */
[----:B------:R3:W-:Y:S01]  /*14880*/  I2F R8, R3 ;  /* 0x0000000300087306 */ /* 0x0007e20000201400 */
[----:B-1----:R-:W-:Y:S01]  /*14890*/  IMAD.IADD R4, R241, 0x1, -R2 ;  /* 0x00000001f1047824 */ /* 0x002fe200078e0a02 */
[----:B------:R-:W-:-:S04]  /*148a0*/  IADD3 R2, R0, 0x38, RZ ;  /* 0x0000003800027810 */ /* 0x000fc80007ffe0ff */
[----:B------:R-:W-:Y:S01]  /*148b0*/  IABS R4, R4 ;  /* 0x0000000400047213 */ /* 0x000fe20000000000 */
[--C-:B--2---:R-:W-:Y:S01]  /*148c0*/  IMAD.IADD R5, R235, 0x1, -R2.reuse ;  /* 0x00000001eb057824 */ /* 0x104fe200078e0a02 */
[----:B------:R-:W-:Y:S01]  /*148d0*/  ISETP.GE.AND P3, PT, R2, R245, PT ;  /* 0x000000f50200720c */ /* 0x000fe20003f66270 */
[----:B---3--:R-:W-:Y:S01]  /*148e0*/  IMAD.IADD R3, R236, 0x1, -R2 ;  /* 0x00000001ec037824 */ /* 0x008fe200078e0a02 */
[----:B------:R1:W-:Y:S01]  /*148f0*/  I2F R17, R4 ;  /* 0x0000000400117306 */ /* 0x0003e20000201400 */
[C---:B------:R-:W-:Y:S02]  /*14900*/  ISETP.GE.AND P2, PT, R2.reuse, R244, PT ;  /* 0x000000f40200720c */ /* 0x040fe40003f46270 */
[C---:B------:R-:W-:Y:S02]  /*14910*/  ISETP.GE.AND P1, PT, R2.reuse, R243, PT ;  /* 0x000000f30200720c */ /* 0x040fe40003f26270 */
[----:B------:R-:W-:Y:S02]  /*14920*/  IABS R3, R3 ;  /* 0x0000000300037213 */ /* 0x000fe40000000000 */
[----:B------:R-:W-:-:S02]  /*14930*/  ISETP.GE.AND P0, PT, R2, R242, PT ;  /* 0x000000f20200720c */ /* 0x000fc40003f06270 */
[----:B------:R-:W-:Y:S01]  /*14940*/  ISETP.LT.OR P1, PT, R2, R238, P1 ;  /* 0x000000ee0200720c */ /* 0x000fe20000f21670 */
[----:B-1----:R-:W-:Y:S01]  /*14950*/  IMAD.MOV.U32 R4, RZ, RZ, R3 ;  /* 0x000000ffff047224 */ /* 0x002fe200078e0003 */
[----:B------:R-:W-:Y:S01]  /*14960*/  IABS R3, R5 ;  /* 0x0000000500037213 */ /* 0x000fe20000000000 */
[----:B------:R-:W-:Y:S02]  /*14970*/  FMUL.FTZ R5, R103, c[0x0][0x2ec] ;  /* 0x0000bb0067057a20 */ /* 0x000fe40000410000 */
[----:B------:R-:W-:Y:S08]  /*14980*/  I2F R7, R4 ;  /* 0x0000000400077306 */ /* 0x000ff00000201400 */
[----:B------:R1:W-:Y:S08]  /*14990*/  I2F R4, R3 ;  /* 0x0000000300047306 */ /* 0x0003f00000201400 */
[----:B------:R2:W-:Y:S01]  /*149a0*/  MUFU.TANH R10, R5 ;  /* 0x00000005000a7308 */ /* 0x0005e20000002400 */
[----:B-1----:R-:W-:-:S02]  /*149b0*/  FMUL.FTZ R3, R109, c[0x0][0x2ec] ;  /* 0x0000bb006d037a20 */ /* 0x002fc40000410000 */
[----:B------:R-:W-:-:S05]  /*149c0*/  IMAD.MOV.U32 R109, RZ, RZ, R129 ;  /* 0x000000ffff6d7224 */ /* 0x000fca00078e0081 */
[----:B------:R1:W-:Y:S01]  /*149d0*/  MUFU.TANH R16, R3 ;  /* 0x0000000300107308 */ /* 0x0003e20000002400 */
[----:B--2---:R-:W-:Y:S02]  /*149e0*/  FMUL.FTZ R5, R84, c[0x0][0x2ec] ;  /* 0x0000bb0054057a20 */ /* 0x004fe40000410000 */
[----:B------:R-:W-:-:S05]  /*149f0*/  IMAD.MOV.U32 R84, RZ, RZ, R114 ;  /* 0x000000ffff547224 */ /* 0x000fca00078e0072 */
[----:B------:R2:W3:Y:S01]  /*14a00*/  MUFU.TANH R11, R5 ;  /* 0x00000005000b7308 */ /* 0x0004e20000002400 */
[----:B-1----:R-:W-:-:S07]  /*14a10*/  FMUL.FTZ R3, R111, c[0x0][0x2ec] ;  /* 0x0000bb006f037a20 */ /* 0x002fce0000410000 */
[----:B------:R1:W4:Y:S01]  /*14a20*/  MUFU.TANH R15, R3 ;  /* 0x00000003000f7308 */ /* 0x0003220000002400 */
[----:B--2---:R-:W-:Y:S02]  /*14a30*/  FMUL.FTZ R5, R86, c[0x0][0x2ec] ;  /* 0x0000bb0056057a20 */ /* 0x004fe40000410000 */
[----:B---3--:R-:W-:-:S05]  /*14a40*/  FFMA.FTZ R7, R7, -UR35, R11 ;  /* 0x8000002307077c23 */ /* 0x008fca000801000b */
[----:B------:R2:W3:Y:S01]  /*14a50*/  MUFU.TANH R13, R5 ;  /* 0x00000005000d7308 */ /* 0x0004e20000002400 */
[----:B------:R-:W-:Y:S02]  /*14a60*/  FMUL.FTZ R11, R88, c[0x0][0x2ec] ;  /* 0x0000bb00580b7a20 */ /* 0x000fe40000410000 */
[----:B-1----:R-:W-:-:S05]  /*14a70*/  FMUL.FTZ R3, R101, c[0x0][0x2ec] ;  /* 0x0000bb0065037a20 */ /* 0x002fca0000410000 */
[----:B------:R-:W-:Y:S01]  /*14a80*/  MUFU.TANH R11, R11 ;  /* 0x0000000b000b7308 */ /* 0x000fe20000002400 */
[----:B----4-:R-:W-:-:S05]  /*14a90*/  FFMA.FTZ R6, R6, -UR35, R15 ;  /* 0x8000002306067c23 */ /* 0x010fca000801000f */
[----:B------:R-:W-:Y:S01]  /*14aa0*/  FSEL R252, R6, -INF , !P5 ;  /* 0xff80000006fc7808 */ /* 0x000fe20006800000 */
[----:B--2---:R-:W-:Y:S01]  /*14ab0*/  FFMA.FTZ R5, R9, -UR35, R16 ;  /* 0x8000002309057c23 */ /* 0x004fe20008010010 */
[----:B------:R1:W2:Y:S01]  /*14ac0*/  MUFU.TANH R14, R3 ;  /* 0x00000003000e7308 */ /* 0x0002a20000002400 */
[----:B------:R-:W-:Y:S01]  /*14ad0*/  FFMA.FTZ R9, R17, -UR35, R10 ;  /* 0x8000002311097c23 */ /* 0x000fe2000801000a */
[----:B------:R-:W-:Y:S01]  /*14ae0*/  ISETP.LT.OR P5, PT, R2, R239, P2 ;  /* 0x000000ef0200720c */ /* 0x000fe200017a1670 */
[----:B---3--:R-:W-:Y:S01]  /*14af0*/  FFMA.FTZ R10, R4, -UR35, R13 ;  /* 0x80000023040a7c23 */ /* 0x008fe2000801000d */
[----:B------:R-:W-:Y:S01]  /*14b00*/  FSEL R135, R5, -INF , !P6 ;  /* 0xff80000005877808 */ /* 0x000fe20007000000 */
[----:B------:R-:W-:Y:S01]  /*14b10*/  IMAD.IADD R4, R241, 0x1, -R2 ;  /* 0x00000001f1047824 */ /* 0x000fe200078e0a02 */
[----:B------:R-:W-:Y:S02]  /*14b20*/  ISETP.LT.OR P6, PT, R2, R240, P3 ;  /* 0x000000f00200720c */ /* 0x000fe40001fc1670 */
[----:B------:R-:W-:-:S02]  /*14b30*/  LOP3.LUT P3, RZ, R231, 0x8, RZ, 0xc0, !PT ;  /* 0x00000008e7ff7812 */ /* 0x000fc4000786c0ff */
[----:B------:R-:W-:Y:S02]  /*14b40*/  IABS R4, R4 ;  /* 0x0000000400047213 */ /* 0x000fe40000000000 */
[C---:B------:R-:W-:Y:S02]  /*14b50*/  LOP3.LUT P2, RZ, R231.reuse, 0x4, RZ, 0xc0, !PT ;  /* 0x00000004e7ff7812 */ /* 0x040fe4000784c0ff */
[----:B------:R3:W-:Y:S01]  /*14b60*/  I2F R16, R4 ;  /* 0x0000000400107306 */ /* 0x0007e20000201400 */
[----:B------:R-:W-:Y:S01]  /*14b70*/  LOP3.LUT R231, R231, 0xfffffffd, RZ, 0xc0, !PT ;  /* 0xfffffffde7e77812 */ /* 0x000fe200078ec0ff */
[----:B-1----:R-:W-:Y:S01]  /*14b80*/  FMUL.FTZ R3, R102, c[0x0][0x2ec] ;  /* 0x0000bb0066037a20 */ /* 0x002fe20000410000 */
[----:B------:R-:W-:Y:S01]  /*14b90*/  FSEL R134, R7, -INF , !P6 ;  /* 0xff80000007867808 */ /* 0x000fe20007000000 */
[----:B--2---:R-:W-:Y:S01]  /*14ba0*/  FFMA.FTZ R8, R8, -UR35, R14 ;  /* 0x8000002308087c23 */ /* 0x004fe2000801000e */
[----:B------:R-:W-:Y:S02]  /*14bb0*/  @P1 LOP3.LUT R231, R231, 0x2, RZ, 0xfc, !PT ;  /* 0x00000002e7e71812 */ /* 0x000fe400078efcff */
[----:B------:R-:W-:Y:S01]  /*14bc0*/  FSEL R249, R10, -INF , !P5 ;  /* 0xff8000000af97808 */ /* 0x000fe20006800000 */
[----:B------:R-:W1:Y:S01]  /*14bd0*/  MUFU.TANH R3, R3 ;  /* 0x0000000300037308 */ /* 0x000e620000002400 */
[----:B------:R-:W-:Y:S01]  /*14be0*/  FSEL R6, R8, -INF , !P3 ;  /* 0xff80000008067808 */ /* 0x000fe20005800000 */
[----:B------:R-:W-:Y:S01]  /*14bf0*/  FMUL.FTZ R10, R99, c[0x0][0x2ec] ;  /* 0x0000bb00630a7a20 */ /* 0x000fe20000410000 */
[----:B---3--:R-:W-:Y:S01]  /*14c00*/  FSEL R4, R9, -INF , !P2 ;  /* 0xff80000009047808 */ /* 0x008fe20005000000 */
[----:B------:R-:W-:-:S04]  /*14c10*/  FMUL.FTZ R9, R97, c[0x0][0x2ec] ;  /* 0x0000bb0061097a20 */ /* 0x000fc80000410000 */
[----:B------:R-:W-:Y:S01]  /*14c20*/  MUFU.TANH R10, R10 ;  /* 0x0000000a000a7308 */ /* 0x000fe20000002400 */
[----:B-1----:R-:W-:-:S07]  /*14c30*/  FFMA.FTZ R3, R18, -UR35, R3 ;  /* 0x8000002312037c23 */ /* 0x002fce0008010003 */
[----:B------:R1:W-:Y:S01]  /*14c40*/  MUFU.TANH R13, R9 ;  /* 0x00000009000d7308 */ /* 0x0003e20000002400 */
[----:B------:R-:W-:Y:S02]  /*14c50*/  FSEL R3, R3, -INF , !P4 ;  /* 0xff80000003037808 */ /* 0x000fe40006000000 */
[----:B------:R-:W-:-:S03]  /*14c60*/  ISETP.LT.OR P4, PT, R2, R237, P0 ;  /* 0x000000ed0200720c */ /* 0x000fc60000781670 */
[----:B------:R2:W-:Y:S04]  /*14c70*/  STL [R1+0x20], R3 ;  /* 0x0000200301007387 */ /* 0x0005e80000100800 */
[----:B------:R-:W-:Y:S04]  /*14c80*/  STL [R1+0x4], R6 ;  /* 0x0000040601007387 */ /* 0x000fe80000100800 */
[----:B------:R3:W-:Y:S01]  /*14c90*/  STL [R1+0x10], R4 ;  /* 0x0000100401007387 */ /* 0x0007e20000100800 */
[----:B-1----:R-:W-:-:S06]  /*14ca0*/  FMUL.FTZ R9, R98, c[0x0][0x2ec] ;  /* 0x0000bb0062097a20 */ /* 0x002fcc0000410000 */
[----:B------:R-:W-:Y:S01]  /*14cb0*/  MUFU.TANH R9, R9 ;  /* 0x0000000900097308 */ /* 0x000fe20000002400 */
[----:B--2---:R-:W-:Y:S01]  /*14cc0*/  IMAD.IADD R3, R234, 0x1, -R2 ;  /* 0x00000001ea037824 */ /* 0x004fe200078e0a02 */
[----:B------:R-:W-:-:S04]  /*14cd0*/  IADD3 R2, R0, 0x39, RZ ;  /* 0x0000003900027810 */ /* 0x000fc80007ffe0ff */
[----:B------:R-:W-:Y:S02]  /*14ce0*/  IABS R3, R3 ;  /* 0x0000000300037213 */ /* 0x000fe40000000000 */
[C---:B------:R-:W-:Y:S02]  /*14cf0*/  ISETP.GE.AND P3, PT, R2.reuse, R245, PT ;  /* 0x000000f50200720c */ /* 0x040fe40003f66270 */
[----:B------:R1:W-:Y:S01]  /*14d00*/  I2F R5, R3 ;  /* 0x0000000300057306 */ /* 0x0003e20000201400 */
[C---:B------:R-:W-:Y:S02]  /*14d10*/  ISETP.GE.AND P2, PT, R2.reuse, R244, PT ;  /* 0x000000f40200720c */ /* 0x040fe40003f46270 */
[C---:B------:R-:W-:Y:S02]  /*14d20*/  ISETP.GE.AND P1, PT, R2.reuse, R243, PT ;  /* 0x000000f30200720c */ /* 0x040fe40003f26270 */
[C---:B------:R-:W-:Y:S02]  /*14d30*/  ISETP.GE.AND P0, PT, R2.reuse, R242, PT ;  /* 0x000000f20200720c */ /* 0x040fe40003f06270 */
[----:B------:R-:W-:-:S02]  /*14d40*/  ISETP.LT.OR P6, PT, R2, R240, P3 ;  /* 0x000000f00200720c */ /* 0x000fc40001fc1670 */
[C---:B------:R-:W-:Y:S02]  /*14d50*/  ISETP.LT.OR P5, PT, R2.reuse, R239, P2 ;  /* 0x000000ef0200720c */ /* 0x040fe400017a1670 */
[C---:B------:R-:W-:Y:S02]  /*14d60*/  ISETP.LT.OR P1, PT, R2.reuse, R238, P1 ;  /* 0x000000ee0200720c */ /* 0x040fe40000f21670 */
[----:B------:R-:W-:Y:S02]  /*14d70*/  ISETP.LT.OR P0, PT, R2, R237, P0 ;  /* 0x000000ed0200720c */ /* 0x000fe40000701670 */
[C---:B------:R-:W-:Y:S01]  /*14d80*/  LOP3.LUT P3, RZ, R231.reuse, 0x2, RZ, 0xc0, !PT ;  /* 0x00000002e7ff7812 */ /* 0x040fe2000786c0ff */
[----:B-1----:R-:W-:Y:S01]  /*14d90*/  IMAD.IADD R3, R236, 0x1, -R2 ;  /* 0x00000001ec037824 */ /* 0x002fe200078e0a02 */
[----:B------:R-:W-:-:S04]  /*14da0*/  LOP3.LUT R231, R231, 0xfffffff7, RZ, 0xc0, !PT ;  /* 0xfffffff7e7e77812 */ /* 0x000fc800078ec0ff */
[----:B------:R-:W-:-:S03]  /*14db0*/  IABS R3, R3 ;  /* 0x0000000300037213 */ /* 0x000fc60000000000 */
[----:B------:R-:W-:Y:S02]  /*14dc0*/  @P1 LOP3.LUT R231, R231, 0x8, RZ, 0xfc, !PT ;  /* 0x00000008e7e71812 */ /* 0x000fe400078efcff */
[----:B---3--:R-:W-:Y:S02]  /*14dd0*/  IMAD.MOV.U32 R4, RZ, RZ, R3 ;  /* 0x000000ffff047224 */ /* 0x008fe400078e0003 */
[----:B------:R-:W-:Y:S01]  /*14de0*/  IMAD.IADD R3, R235, 0x1, -R2 ;  /* 0x00000001eb037824 */ /* 0x000fe200078e0a02 */
[----:B------:R-:W-:Y:S01]  /*14df0*/  LOP3.LUT R231, R231, 0xfffffffb, RZ, 0xc0, !PT ;  /* 0xfffffffbe7e77812 */ /* 0x000fe200078ec0ff */
[----:B------:R1:W-:Y:S03]  /*14e00*/  I2F R6, R4 ;  /* 0x0000000400067306 */ /* 0x0003e60000201400 */
[----:B------:R-:W-:Y:S02]  /*14e10*/  IABS R3, R3 ;  /* 0x0000000300037213 */ /* 0x000fe40000000000 */
[----:B------:R-:W-:-:S03]  /*14e20*/  @P0 LOP3.LUT R231, R231, 0x4, RZ, 0xfc, !PT ;  /* 0x00000004e7e70812 */ /* 0x000fc600078efcff */
[----:B-1----:R-:W-:Y:S02]  /*14e30*/  IMAD.MOV.U32 R4, RZ, RZ, R3 ;  /* 0x000000ffff047224 */ /* 0x002fe400078e0003 */
[----:B------:R-:W-:Y:S02]  /*14e40*/  IMAD.IADD R3, R234, 0x1, -R2 ;  /* 0x00000001ea037824 */ /* 0x000fe400078e0a02 */
[----:B------:R1:W-:Y:S03]  /*14e50*/  I2F R8, R4 ;  /* 0x0000000400087306 */ /* 0x0003e60000201400 */
[----:B------:R-:W-:-:S05]  /*14e60*/  IABS R3, R3 ;  /* 0x0000000300037213 */ /* 0x000fca0000000000 */
[----:B------:R2:W3:Y:S01]  /*14e70*/  I2F R7, R3 ;  /* 0x0000000300077306 */ /* 0x0004e20000201400 */
[----:B-1----:R-:W-:Y:S01]  /*14e80*/  IMAD.IADD R4, R241, 0x1, -R2 ;  /* 0x00000001f1047824 */ /* 0x002fe200078e0a02 */
[----:B------:R-:W-:-:S04]  /*14e90*/  IADD3 R2, R0, 0x40, RZ ;  /* 0x0000004000027810 */ /* 0x000fc80007ffe0ff */
[----:B------:R-:W-:Y:S02]  /*14ea0*/  IABS R4, R4 ;  /* 0x0000000400047213 */ /* 0x000fe40000000000 */
[----:B------:R-:W-:Y:S01]  /*14eb0*/  ISETP.GE.AND P2, PT, R2, R244, PT ;  /* 0x000000f40200720c */ /* 0x000fe20003f46270 */
[----:B--2---:R-:W-:Y:S01]  /*14ec0*/  IMAD.IADD R3, R236, 0x1, -R2 ;  /* 0x00000001ec037824 */ /* 0x004fe200078e0a02 */
[----:B------:R1:W2:Y:S01]  /*14ed0*/  I2F R12, R4 ;  /* 0x00000004000c7306 */ /* 0x0002a20000201400 */
[C---:B------:R-:W-:Y:S01]  /*14ee0*/  ISETP.GE.AND P1, PT, R2.reuse, R243, PT ;  /* 0x000000f30200720c */ /* 0x040fe20003f26270 */
[----:B---3--:R-:W-:Y:S01]  /*14ef0*/  FFMA.FTZ R13, R7, -UR35, R13 ;  /* 0x80000023070d7c23 */ /* 0x008fe2000801000d */
[C---:B------:R-:W-:Y:S02]  /*14f00*/  ISETP.GE.AND P0, PT, R2.reuse, R242, PT ;  /* 0x000000f20200720c */ /* 0x040fe40003f06270 */
[----:B------:R-:W-:Y:S02]  /*14f10*/  IABS R3, R3 ;  /* 0x0000000300037213 */ /* 0x000fe40000000000 */
[----:B------:R-:W-:-:S04]  /*14f20*/  ISETP.LT.OR P1, PT, R2, R238, P1 ;  /* 0x000000ee0200720c */ /* 0x000fc80000f21670 */
[----:B------:R-:W3:Y:S01]  /*14f30*/  I2F R3, R3 ;  /* 0x0000000300037306 */ /* 0x000ee20000201400 */
[----:B-1----:R-:W-:Y:S02]  /*14f40*/  FMUL.FTZ R4, R85, c[0x0][0x2ec] ;  /* 0x0000bb0055047a20 */ /* 0x002fe40000410000 */
[----:B--2---:R-:W-:-:S05]  /*14f50*/  FFMA.FTZ R12, R12, -UR35, R10 ;  /* 0x800000230c0c7c23 */ /* 0x004fca000801000a */
[----:B------:R1:W2:Y:S01]  /*14f60*/  MUFU.TANH R15, R4 ;  /* 0x00000004000f7308 */ /* 0x0002a20000002400 */
[----:B---3--:R-:W-:Y:S02]  /*14f70*/  FFMA.FTZ R11, R3, -UR35, R11 ;  /* 0x80000023030b7c23 */ /* 0x008fe4000801000b */
[----:B------:R-:W-:-:S05]  /*14f80*/  IMAD.IADD R3, R235, 0x1, -R2 ;  /* 0x00000001eb037824 */ /* 0x000fca00078e0a02 */
[----:B------:R-:W-:Y:S01]  /*14f90*/  IABS R3, R3 ;  /* 0x0000000300037213 */ /* 0x000fe20000000000 */
[----:B-1----:R-:W-:Y:S02]  /*14fa0*/  FMUL.FTZ R4, R87, c[0x0][0x2ec] ;  /* 0x0000bb0057047a20 */ /* 0x002fe40000410000 */
[----:B--2---:R-:W-:Y:S02]  /*14fb0*/  FFMA.FTZ R6, R6, -UR35, R15 ;  /* 0x8000002306067c23 */ /* 0x004fe4000801000f */
[----:B------:R1:W2:Y:S03]  /*14fc0*/  MUFU.TANH R14, R4 ;  /* 0x00000004000e7308 */ /* 0x0002a60000002400 */
[----:B------:R-:W-:Y:S01]  /*14fd0*/  FSEL R133, R6, -INF , !P6 ;  /* 0xff80000006857808 */ /* 0x000fe20007000000 */
[----:B-1----:R-:W-:Y:S02]  /*14fe0*/  FMUL.FTZ R4, R96, c[0x0][0x2ec] ;  /* 0x0000bb0060047a20 */ /* 0x002fe40000410000 */
[----:B--2---:R-:W-:-:S02]  /*14ff0*/  FFMA.FTZ R8, R8, -UR35, R14 ;  /* 0x8000002308087c23 */ /* 0x004fc4000801000e */
[----:B------:R-:W-:Y:S02]  /*15000*/  FMUL.FTZ R14, R61, c[0x0][0x2ec] ;  /* 0x0000bb003d0e7a20 */ /* 0x000fe40000410000 */
[----:B------:R-:W1:Y:S01]  /*15010*/  MUFU.TANH R4, R4 ;  /* 0x0000000400047308 */ /* 0x000e620000002400 */
[----:B------:R-:W-:Y:S02]  /*15020*/  FSEL R211, R8, -INF , !P5 ;  /* 0xff80000008d37808 */ /* 0x000fe40006800000 */
[----:B------:R-:W-:Y:S02]  /*15030*/  ISETP.LT.OR P5, PT, R2, R239, P2 ;  /* 0x000000ef0200720c */ /* 0x000fe400017a1670 */
[----:B------:R-:W-:-:S03]  /*15040*/  LOP3.LUT P2, RZ, R231, 0x4, RZ, 0xc0, !PT ;  /* 0x00000004e7ff7812 */ /* 0x000fc6000784c0ff */
[----:B------:R2:W-:Y:S01]  /*15050*/  MUFU.TANH R15, R14 ;  /* 0x0000000e000f7308 */ /* 0x0005e20000002400 */
[----:B------:R-:W-:Y:S01]  /*15060*/  FSEL R247, R12, -INF , !P2 ;  /* 0xff8000000cf77808 */ /* 0x000fe20005000000 */
[----:B------:R-:W-:Y:S02]  /*15070*/  FMUL.FTZ R12, R83, c[0x0][0x2ec] ;  /* 0x0000bb00530c7a20 */ /* 0x000fe40000410000 */
[----:B-1----:R-:W-:Y:S02]  /*15080*/  FFMA.FTZ R4, R5, -UR35, R4 ;  /* 0x8000002305047c23 */ /* 0x002fe40008010004 */
[----:B------:R-:W-:-:S03]  /*15090*/  FFMA.FTZ R5, R16, -UR35, R9 ;  /* 0x8000002310057c23 */ /* 0x000fc60008010009 */
[----:B------:R-:W-:Y:S01]  /*150a0*/  FSEL R248, R4, -INF , !P3 ;  /* 0xff80000004f87808 */ /* 0x000fe20005800000 */
[----:B------:R-:W-:Y:S01]  /*150b0*/  IMAD.MOV.U32 R4, RZ, RZ, R3 ;  /* 0x000000ffff047224 */ /* 0x000fe200078e0003 */
[----:B------:R-:W-:Y:S01]  /*150c0*/  ISETP.GE.AND P3, PT, R2, R245, PT ;  /* 0x000000f50200720c */ /* 0x000fe20003f66270 */
[----:B------:R-:W-:Y:S01]  /*150d0*/  IMAD.IADD R3, R234, 0x1, -R2 ;  /* 0x00000001ea037824 */ /* 0x000fe200078e0a02 */
[----:B------:R-:W-:Y:S01]  /*150e0*/  FSEL R250, R5, -INF , !P4 ;  /* 0xff80000005fa7808 */ /* 0x000fe20006000000 */
[----:B------:R1:W-:Y:S01]  /*150f0*/  I2F R10, R4 ;  /* 0x00000004000a7306 */ /* 0x0003e20000201400 */
[----:B------:R-:W-:Y:S01]  /*15100*/  ISETP.LT.OR P6, PT, R2, R240, P3 ;  /* 0x000000f00200720c */ /* 0x000fe20001fc1670 */
[----:B--2---:R-:W-:Y:S01]  /*15110*/  FMUL.FTZ R14, R62, c[0x0][0x2ec] ;  /* 0x0000bb003e0e7a20 */ /* 0x004fe20000410000 */
[----:B------:R-:W-:Y:S02]  /*15120*/  ISETP.LT.OR P4, PT, R2, R237, P0 ;  /* 0x000000ed0200720c */ /* 0x000fe40000781670 */
[----:B------:R-:W-:-:S02]  /*15130*/  IABS R3, R3 ;  /* 0x0000000300037213 */ /* 0x000fc40000000000 */
[C---:B------:R-:W-:Y:S01]  /*15140*/  LOP3.LUT P3, RZ, R231.reuse, 0x8, RZ, 0xc0, !PT ;  /* 0x00000008e7ff7812 */ /* 0x040fe2000786c0ff */
[----:B------:R-:W-:Y:S01]  /*15150*/  MUFU.TANH R14, R14 ;  /* 0x0000000e000e7308 */ /* 0x000fe20000002400 */
[----:B------:R-:W-:Y:S02]  /*15160*/  LOP3.LUT R231, R231, 0xfffffffd, RZ, 0xc0, !PT ;  /* 0xfffffffde7e77812 */ /* 0x000fe400078ec0ff */
[----:B------:R-:W-:Y:S02]  /*15170*/  FSEL R210, R13, -INF , !P3 ;  /* 0xff8000000dd27808 */ /* 0x000fe40005800000 */
[----:B------:R-:W-:Y:S02]  /*15180*/  @P1 LOP3.LUT R231, R231, 0x2, RZ, 0xfc, !PT ;  /* 0x00000002e7e71812 */ /* 0x000fe400078efcff */
[----:B------:R-:W-:Y:S01]  /*15190*/  FSEL R132, R11, -INF , !P6 ;  /* 0xff8000000b847808 */ /* 0x000fe20007000000 */
[----:B-1----:R-:W-:Y:S01]  /*151a0*/  IMAD.IADD R4, R241, 0x1, -R2 ;  /* 0x00000001f1047824 */ /* 0x002fe200078e0a02 */
[----:B------:R-:W-:Y:S01]  /*151b0*/  IADD3 R2, R0, 0x41, RZ ;  /* 0x0000004100027810 */ /* 0x000fe20007ffe0ff */
[----:B------:R1:W-:Y:S03]  /*151c0*/  I2F R9, R3 ;  /* 0x0000000300097306 */ /* 0x0003e60000201400 */
[----:B------:R-:W-:Y:S01]  /*151d0*/  IABS R4, R4 ;  /* 0x0000000400047213 */ /* 0x000fe20000000000 */
[----:B------:R-:W-:Y:S01]  /*151e0*/  IMAD.IADD R5, R235, 0x1, -R2 ;  /* 0x00000001eb057824 */ /* 0x000fe200078e0a02 */
[----:B------:R-:W-:-:S02]  /*151f0*/  ISETP.GE.AND P3, PT, R2, R245, PT ;  /* 0x000000f50200720c */ /* 0x000fc40003f66270 */
[C---:B------:R-:W-:Y:S01]  /*15200*/  ISETP.GE.AND P2, PT, R2.reuse, R244, PT ;  /* 0x000000f40200720c */ /* 0x040fe20003f46270 */
[----:B------:R2:W-:Y:S01]  /*15210*/  I2F R18, R4 ;  /* 0x0000000400127306 */ /* 0x0005e20000201400 */
[C---:B------:R-:W-:Y:S02]  /*15220*/  ISETP.GE.AND P1, PT, R2.reuse, R243, PT ;  /* 0x000000f30200720c */ /* 0x040fe40003f26270 */
[C---:B------:R-:W-:Y:S02]  /*15230*/  ISETP.GE.AND P0, PT, R2.reuse, R242, PT ;  /* 0x000000f20200720c */ /* 0x040fe40003f06270 */
[C---:B------:R-:W-:Y:S02]  /*15240*/  ISETP.LT.OR P6, PT, R2.reuse, R240, P3 ;  /* 0x000000f00200720c */ /* 0x040fe40001fc1670 */
[----:B------:R-:W-:Y:S01]  /*15250*/  ISETP.LT.OR P1, PT, R2, R238, P1 ;  /* 0x000000ee0200720c */ /* 0x000fe20000f21670 */
[----:B-1----:R-:W-:Y:S01]  /*15260*/  IMAD.IADD R3, R236, 0x1, -R2 ;  /* 0x00000001ec037824 */ /* 0x002fe200078e0a02 */
[----:B------:R-:W-:-:S02]  /*15270*/  ISETP.LT.OR P0, PT, R2, R237, P0 ;  /* 0x000000ed0200720c */ /* 0x000fc40000701670 */
[C---:B------:R-:W-:Y:S02]  /*15280*/  LOP3.LUT P3, RZ, R231.reuse, 0x2, RZ, 0xc0, !PT ;  /* 0x00000002e7ff7812 */ /* 0x040fe4000786c0ff */
[----:B------:R-:W-:Y:S02]  /*15290*/  IABS R3, R3 ;  /* 0x0000000300037213 */ /* 0x000fe40000000000 */
[----:B------:R-:W-:-:S03]  /*152a0*/  LOP3.LUT R231, R231, 0xfffffff7, RZ, 0xc0, !PT ;  /* 0xfffffff7e7e77812 */ /* 0x000fc600078ec0ff */
[----:B--2---:R-:W-:Y:S01]  /*152b0*/  IMAD.MOV.U32 R4, RZ, RZ, R3 ;  /* 0x000000ffff047224 */ /* 0x004fe200078e0003 */
[----:B------:R-:W-:Y:S01]  /*152c0*/  IABS R3, R5 ;  /* 0x0000000500037213 */ /* 0x000fe20000000000 */
[----:B------:R-:W-:Y:S01]  /*152d0*/  IMAD.IADD R5, R241, 0x1, -R2 ;  /* 0x00000001f1057824 */ /* 0x000fe200078e0a02 */
[----:B------:R-:W-:Y:S01]  /*152e0*/  @P1 LOP3.LUT R231, R231, 0x8, RZ, 0xfc, !PT ;  /* 0x00000008e7e71812 */ /* 0x000fe200078efcff */
[----:B------:R1:W-:Y:S03]  /*152f0*/  I2F R7, R4 ;  /* 0x0000000400077306 */ /* 0x0003e60000201400 */
        /* <DEDUP_REMOVED lines=14> */
[----:B------:R-:W-:-:S05]  /*153e0*/  FMUL.FTZ R15, R57, c[0x0][0x2ec] ;  /* 0x0000bb00390f7a20 */ /* 0x000fca0000410000 */
[----:B------:R2:W4:Y:S01]  /*153f0*/  MUFU.TANH R17, R4 ;  /* 0x0000000400117308 */ /* 0x0005220000002400 */
[----:B-1----:R-:W-:-:S07]  /*15400*/  FMUL.FTZ R5, R60, c[0x0][0x2ec] ;  /* 0x0000bb003c057a20 */ /* 0x002fce0000410000 */
[----:B------:R-:W-:Y:S01]  /*15410*/  MUFU.TANH R15, R15 ;  /* 0x0000000f000f7308 */ /* 0x000fe20000002400 */
[----:B---3--:R-:W-:Y:S02]  /*15420*/  FFMA.FTZ R8, R8, -UR35, R16 ;  /* 0x8000002308087c23 */ /* 0x008fe40008010010 */
[----:B--2---:R-:W-:-:S05]  /*15430*/  FMUL.FTZ R4, R90, c[0x0][0x2ec] ;  /* 0x0000bb005a047a20 */ /* 0x004fca0000410000 */
[----:B------:R-:W1:Y:S01]  /*15440*/  MUFU.TANH R5, R5 ;  /* 0x0000000500057308 */ /* 0x000e620000002400 */
[----:B----4-:R-:W-:-:S05]  /*15450*/  FFMA.FTZ R7, R7, -UR35, R17 ;  /* 0x8000002307077c23 */ /* 0x010fca0008010011 */
[----:B------:R-:W-:Y:S02]  /*15460*/  FSEL R123, R7, -INF , !P6 ;  /* 0xff800000077b7808 */ /* 0x000fe40007000000 */
[----:B------:R-:W2:Y:S01]  /*15470*/  MUFU.TANH R4, R4 ;  /* 0x0000000400047308 */ /* 0x000ea20000002400 */
[----:B-1----:R-:W-:-:S07]  /*15480*/  FFMA.FTZ R5, R9, -UR35, R5 ;  /* 0x8000002309057c23 */ /* 0x002fce0008010005 */
[----:B------:R1:W-:Y:S01]  /*15490*/  MUFU.TANH R16, R12 ;  /* 0x0000000c00107308 */ /* 0x0003e20000002400 */
[----:B------:R-:W-:Y:S01]  /*154a0*/  FSEL R209, R5, -INF , !P3 ;  /* 0xff80000005d17808 */ /* 0x000fe20005800000 */
[----:B--2---:R-:W-:Y:S02]  /*154b0*/  FFMA.FTZ R4, R10, -UR35, R4 ;  /* 0x800000230a047c23 */ /* 0x004fe40008010004 */
[----:B------:R-:W-:-:S03]  /*154c0*/  FMUL.FTZ R10, R63, c[0x0][0x2ec] ;  /* 0x0000bb003f0a7a20 */ /* 0x000fc60000410000 */
[----:B------:R-:W-:Y:S01]  /*154d0*/  FSEL R208, R4, -INF , !P5 ;  /* 0xff80000004d07808 */ /* 0x000fe20006800000 */
[----:B------:R-:W-:Y:S01]  /*154e0*/  FFMA.FTZ R4, R18, -UR35, R14 ;  /* 0x8000002312047c23 */ /* 0x000fe2000801000e */
[----:B------:R-:W-:Y:S01]  /*154f0*/  ISETP.LT.OR P5, PT, R2, R239, P2 ;  /* 0x000000ef0200720c */ /* 0x000fe200017a1670 */
[----:B------:R-:W2:Y:S01]  /*15500*/  MUFU.TANH R10, R10 ;  /* 0x0000000a000a7308 */ /* 0x000ea20000002400 */
[----:B------:R-:W-:Y:S01]  /*15510*/  IADD3 R2, R0, 0x48, RZ ;  /* 0x0000004800027810 */ /* 0x000fe20007ffe0ff */
[----:B-1----:R-:W-:Y:S01]  /*15520*/  FMUL.FTZ R12, R56, c[0x0][0x2ec] ;  /* 0x0000bb00380c7a20 */ /* 0x002fe20000410000 */
[----:B------:R-:W-:Y:S01]  /*15530*/  FSEL R232, R4, -INF , !P4 ;  /* 0xff80000004e87808 */ /* 0x000fe20006000000 */
[----:B------:R-:W-:Y:S01]  /*15540*/  FMUL.FTZ R14, R58, c[0x0][0x2ec] ;  /* 0x0000bb003a0e7a20 */ /* 0x000fe20000410000 */
[C---:B------:R-:W-:Y:S02]  /*15550*/  ISETP.GE.AND P3, PT, R2.reuse, R245, PT ;  /* 0x000000f50200720c */ /* 0x040fe40003f66270 */
[C---:B------:R-:W-:Y:S01]  /*15560*/  ISETP.GE.AND P2, PT, R2.reuse, R244, PT ;  /* 0x000000f40200720c */ /* 0x040fe20003f46270 */
[----:B------:R-:W-:Y:S01]  /*15570*/  MUFU.TANH R12, R12 ;  /* 0x0000000c000c7308 */ /* 0x000fe20000002400 */
[----:B------:R-:W-:-:S02]  /*15580*/  ISETP.GE.AND P1, PT, R2, R243, PT ;  /* 0x000000f30200720c */ /* 0x000fc40003f26270 */
[----:B------:R-:W-:Y:S02]  /*15590*/  ISETP.GE.AND P0, PT, R2, R242, PT ;  /* 0x000000f20200720c */ /* 0x000fe40003f06270 */
[----:B------:R-:W-:Y:S02]  /*155a0*/  FSEL R206, R8, -INF , !P5 ;  /* 0xff80000008ce7808 */ /* 0x000fe40006800000 */
[C---:B------:R-:W-:Y:S01]  /*155b0*/  ISETP.LT.OR P6, PT, R2.reuse, R240, P3 ;  /* 0x000000f00200720c */ /* 0x040fe20001fc1670 */
[----:B--2---:R-:W-:Y:S01]  /*155c0*/  FFMA.FTZ R11, R3, -UR35, R10 ;  /* 0x80000023030b7c23 */ /* 0x004fe2000801000a */
[----:B------:R-:W-:Y:S01]  /*155d0*/  ISETP.LT.OR P5, PT, R2, R239, P2 ;  /* 0x000000ef0200720c */ /* 0x000fe200017a1670 */
[----:B------:R-:W-:Y:S01]  /*155e0*/  IMAD.IADD R3, R236, 0x1, -R2 ;  /* 0x00000001ec037824 */ /* 0x000fe200078e0a02 */
[C---:B------:R-:W-:Y:S01]  /*155f0*/  ISETP.LT.OR P1, PT, R2.reuse, R238, P1 ;  /* 0x000000ee0200720c */ /* 0x040fe20000f21670 */
[----:B------:R-:W-:Y:S01]  /*15600*/  MUFU.TANH R14, R14 ;  /* 0x0000000e000e7308 */ /* 0x000fe20000002400 */
[----:B------:R-:W-:-:S02]  /*15610*/  ISETP.LT.OR P4, PT, R2, R237, P0 ;  /* 0x000000ed0200720c */ /* 0x000fc40000781670 */
[----:B------:R-:W-:Y:S02]  /*15620*/  IABS R3, R3 ;  /* 0x0000000300037213 */ /* 0x000fe40000000000 */
[C---:B------:R-:W-:Y:S02]  /*15630*/  LOP3.LUT P3, RZ, R231.reuse, 0x8, RZ, 0xc0, !PT ;  /* 0x00000008e7ff7812 */ /* 0x040fe4000786c0ff */
        /* <DEDUP_REMOVED lines=8> */
[----:B------:R-:W-:-:S02]  /*156c0*/  IABS R3, R3 ;  /* 0x0000000300037213 */ /* 0x000fc40000000000 */
[----:B------:R-:W-:Y:S01]  /*156d0*/  FSEL R207, R11, -INF , !P2 ;  /* 0xff8000000bcf7808 */ /* 0x000fe20005000000 */
[----:B------:R-:W-:Y:S02]  /*156e0*/  FMUL.FTZ R11, R126, c[0x0][0x2ec] ;  /* 0x0000bb007e0b7a20 */ /* 0x000fe40000410000 */
        /* <DEDUP_REMOVED lines=48> */
[----:B------:R-:W-:-:S02]  /*159f0*/  @P1 LOP3.LUT R231, R231, 0x8, RZ, 0xfc, !PT ;  /* 0x00000008e7e71812 */ /* 0x000fc400078efcff */
[----:B------:R-:W-:Y:S02]  /*15a00*/  FSEL R121, R9, -INF , !P6 ;  /* 0xff80000009797808 */ /* 0x000fe40007000000 */
[----:B------:R-:W-:Y:S01]  /*15a10*/  LOP3.LUT R231, R231, 0xfffffffb, RZ, 0xc0, !PT ;  /* 0xfffffffbe7e77812 */ /* 0x000fe200078ec0ff */
[----:B-1----:R-:W-:-:S03]  /*15a20*/  FMUL.FTZ R10, R54, c[0x0][0x2ec] ;  /* 0x0000bb00360a7a20 */ /* 0x002fc60000410000 */
[----:B------:R-:W-:-:S03]  /*15a30*/  @P0 LOP3.LUT R231, R231, 0x4, RZ, 0xfc, !PT ;  /* 0x00000004e7e70812 */ /* 0x000fc600078efcff */
[----:B------:R-:W-:Y:S01]  /*15a40*/  MUFU.TANH R10, R10 ;  /* 0x0000000a000a7308 */ /* 0x000fe20000002400 */
[----:B--2---:R-:W-:Y:S02]  /*15a50*/  FFMA.FTZ R4, R8, -UR35, R4 ;  /* 0x8000002308047c23 */ /* 0x004fe40008010004 */
[----:B------:R-:W-:Y:S02]  /*15a60*/  FFMA.FTZ R8, R18, -UR35, R14 ;  /* 0x8000002312087c23 */ /* 0x000fe4000801000e */
[----:B------:R-:W-:Y:S01]  /*15a70*/  FMUL.FTZ R14, R55, c[0x0][0x2ec] ;  /* 0x0000bb00370e7a20 */ /* 0x000fe20000410000 */
[----:B------:R-:W-:Y:S01]  /*15a80*/  FSEL R130, R4, -INF , !P5 ;  /* 0xff80000004827808 */ /* 0x000fe20006800000 */
[----:B------:R-:W-:Y:S01]  /*15a90*/  IMAD.MOV.U32 R4, RZ, RZ, R3 ;  /* 0x000000ffff047224 */ /* 0x000fe200078e0003 */
[----:B------:R-:W-:Y:S02]  /*15aa0*/  ISETP.LT.OR P5, PT, R2, R239, P2 ;  /* 0x000000ef0200720c */ /* 0x000fe400017a1670 */
        /* <DEDUP_REMOVED lines=10> */
[----:B------:R-:W-:Y:S02]  /*15b50*/  ISETP.GE.AND P0, PT, R2, R242, PT ;  /* 0x000000f20200720c */ /* 0x000fe40003f06270 */
[----:B------:R-:W-:-:S02]  /*15b60*/  FSEL R205, R8, -INF , !P4 ;  /* 0xff80000008cd7808 */ /* 0x000fc40006000000 */
[C---:B------:R-:W-:Y:S01]  /*15b70*/  ISETP.LT.OR P6, PT, R2.reuse, R240, P3 ;  /* 0x000000f00200720c */ /* 0x040fe20001fc1670 */
[----:B-1----:R-:W-:Y:S01]  /*15b80*/  IMAD.MOV.U32 R4, RZ, RZ, R3 ;  /* 0x000000ffff047224 */ /* 0x002fe200078e0003 */
[----:B------:R-:W-:Y:S02]  /*15b90*/  IABS R3, R5 ;  /* 0x0000000500037213 */ /* 0x000fe40000000000 */
[C---:B------:R-:W-:Y:S01]  /*15ba0*/  ISETP.LT.OR P5, PT, R2.reuse, R239, P2 ;  /* 0x000000ef0200720c */ /* 0x040fe200017a1670 */
[----:B------:R1:W-:Y:S01]  /*15bb0*/  I2F R9, R4 ;  /* 0x0000000400097306 */ /* 0x0003e20000201400 */
[C---:B------:R-:W-:Y:S02]  /*15bc0*/  ISETP.LT.OR P1, PT, R2.reuse, R238, P1 ;  /* 0x000000ee0200720c */ /* 0x040fe40000f21670 */
[----:B------:R-:W-:Y:S02]  /*15bd0*/  ISETP.LT.OR P4, PT, R2, R237, P0 ;  /* 0x000000ed0200720c */ /* 0x000fe40000781670 */
[----:B------:R-:W-:-:S02]  /*15be0*/  LOP3.LUT P3, RZ, R231, 0x8, RZ, 0xc0, !PT ;  /* 0x00000008e7ff7812 */ /* 0x000fc4000786c0ff */
[C---:B------:R-:W-:Y:S02]  /*15bf0*/  LOP3.LUT P2, RZ, R231.reuse, 0x4, RZ, 0xc0, !PT ;  /* 0x00000004e7ff7812 */ /* 0x040fe4000784c0ff */
[----:B------:R-:W-:Y:S02]  /*15c00*/  LOP3.LUT R231, R231, 0xfffffffd, RZ, 0xc0, !PT ;  /* 0xfffffffde7e77812 */ /* 0x000fe400078ec0ff */
[----:B------:R-:W-:Y:S01]  /*15c10*/  FSEL R126, R12, -INF , !P3 ;  /* 0xff8000000c7e7808 */ /* 0x000fe20005800000 */
[----:B------:R-:W-:Y:S02]  /*15c20*/  FMUL.FTZ R12, R115, c[0x0][0x2ec] ;  /* 0x0000bb00730c7a20 */ /* 0x000fe40000410000 */
[----:B------:R-:W-:Y:S01]  /*15c30*/  @P1 LOP3.LUT R231, R231, 0x2, RZ, 0xfc, !PT ;  /* 0x00000002e7e71812 */ /* 0x000fe200078efcff */
[----:B-1----:R-:W-:Y:S02]  /*15c40*/  IMAD.MOV.U32 R4, RZ, RZ, R3 ;  /* 0x000000ffff047224 */ /* 0x002fe400078e0003 */
[----:B------:R-:W-:Y:S01]  /*15c50*/  IMAD.IADD R3, R234, 0x1, -R2 ;  /* 0x00000001ea037824 */ /* 0x000fe200078e0a02 */
[----:B------:R-:W-:Y:S04]  /*15c60*/  MUFU.TANH R12, R12 ;  /* 0x0000000c000c7308 */ /* 0x000fe80000002400 */
[----:B------:R-:W-:-:S04]  /*15c70*/  IABS R3, R3 ;  /* 0x0000000300037213 */ /* 0x000fc80000000000 */
[----:B------:R1:W2:Y:S08]  /*15c80*/  I2F R6, R4 ;  /* 0x0000000400067306 */ /* 0x0002b00000201400 */
        /* <DEDUP_REMOVED lines=8> */
[----:B------:R1:W-:Y:S01]  /*15d10*/  I2F R15, R4 ;  /* 0x00000004000f7306 */ /* 0x0003e20000201400 */
[----:B------:R-:W-:Y:S01]  /*15d20*/  ISETP.GE.AND P1, PT, R2, R243, PT ;  /* 0x000000f30200720c */ /* 0x000fe20003f26270 */
[----:B----4-:R-:W-:Y:S01]  /*15d30*/  FFMA.FTZ R8, R8, -UR35, R11 ;  /* 0x8000002308087c23 */ /* 0x010fe2000801000b */
[----:B------:R-:W-:Y:S01]  /*15d40*/  ISETP.GE.AND P0, PT, R2, R242, PT ;  /* 0x000000f20200720c */ /* 0x000fe20003f06270 */
[----:B------:R-:W-:Y:S01]  /*15d50*/  FMUL.FTZ R11, R78, c[0x0][0x2ec] ;  /* 0x0000bb004e0b7a20 */ /* 0x000fe20000410000 */
[----:B------:R-:W-:Y:S02]  /*15d60*/  IABS R3, R3 ;  /* 0x0000000300037213 */ /* 0x000fe40000000000 */
[----:B------:R-:W-:-:S02]  /*15d70*/  FSEL R124, R6, -INF , !P5 ;  /* 0xff800000067c7808 */ /* 0x000fc40006800000 */
[C---:B------:R-:W-:Y:S01]  /*15d80*/  ISETP.LT.OR P1, PT, R2.reuse, R238, P1 ;  /* 0x000000ee0200720c */ /* 0x040fe20000f21670 */
[----:B------:R-:W-:Y:S01]  /*15d90*/  MUFU.TANH R11, R11 ;  /* 0x0000000b000b7308 */ /* 0x000fe20000002400 */
[----:B------:R-:W-:Y:S01]  /*15da0*/  ISETP.LT.OR P0, PT, R2, R237, P0 ;  /* 0x000000ed0200720c */ /* 0x000fe20000701670 */
[----:B-1----:R-:W-:Y:S01]  /*15db0*/  IMAD.MOV.U32 R4, RZ, RZ, R3 ;  /* 0x000000ffff047224 */ /* 0x002fe200078e0003 */
[----:B------:R-:W-:Y:S01]  /*15dc0*/  IABS R3, R5 ;  /* 0x0000000500037213 */ /* 0x000fe20000000000 */
[----:B------:R-:W-:-:S04]  /*15dd0*/  FMUL.FTZ R5, R52, c[0x0][0x2ec] ;  /* 0x0000bb0034057a20 */ /* 0x000fc80000410000 */
[----:B------:R-:W1:Y:S08]  /*15de0*/  I2F R7, R4 ;  /* 0x0000000400077306 */ /* 0x000e700000201400 */
[----:B------:R2:W3:Y:S08]  /*15df0*/  I2F R4, R3 ;  /* 0x0000000300047306 */ /* 0x0004f00000201400 */
[----:B------:R-:W4:Y:S01]  /*15e00*/  MUFU.TANH R5, R5 ;  /* 0x0000000500057308 */ /* 0x000f220000002400 */
[----:B-1----:R-:W-:-:S02]  /*15e10*/  FFMA.FTZ R7, R7, -UR35, R16 ;  /* 0x8000002307077c23 */ /* 0x002fc40008010010 */
[----:B--2---:R-:W-:Y:S02]  /*15e20*/  FMUL.FTZ R3, R59, c[0x0][0x2ec] ;  /* 0x0000bb003b037a20 */ /* 0x004fe40000410000 */
[----:B---3--:R-:W-:Y:S02]  /*15e30*/  FFMA.FTZ R10, R4, -UR35, R14 ;  /* 0x80000023040a7c23 */ /* 0x008fe4000801000e */
[----:B------:R-:W-:Y:S02]  /*15e40*/  IMAD.IADD R4, R241, 0x1, -R2 ;  /* 0x00000001f1047824 */ /* 0x000fe400078e0a02 */
[----:B------:R-:W1:Y:S01]  /*15e50*/  MUFU.TANH R3, R3 ;  /* 0x0000000300037308 */ /* 0x000e620000002400 */
[----:B------:R-:W-:Y:S02]  /*15e60*/  FMUL.FTZ R14, R77, c[0x0][0x2ec] ;  /* 0x0000bb004d0e7a20 */ /* 0x000fe40000410000 */
[----:B----4-:R-:W-:Y:S01]  /*15e70*/  FFMA.FTZ R5, R9, -UR35, R5 ;  /* 0x8000002309057c23 */ /* 0x010fe20008010005 */
[----:B------:R-:W-:Y:S01]  /*15e80*/  IABS R4, R4 ;  /* 0x0000000400047213 */ /* 0x000fe20000000000 */
[----:B------:R-:W-:-:S02]  /*15e90*/  FFMA.FTZ R9, R15, -UR35, R13 ;  /* 0x800000230f097c23 */ /* 0x000fc4000801000d */
[----:B------:R-:W-:Y:S01]  /*15ea0*/  FMUL.FTZ R13, R110, c[0x0][0x2ec] ;  /* 0x0000bb006e0d7a20 */ /* 0x000fe20000410000 */
[----:B------:R-:W-:Y:S01]  /*15eb0*/  FSEL R113, R5, -INF , !P6 ;  /* 0xff80000005717808 */ /* 0x000fe20007000000 */
[----:B------:R-:W-:Y:S01]  /*15ec0*/  I2F R16, R4 ;  /* 0x0000000400107306 */ /* 0x000fe20000201400 */
[----:B------:R-:W-:Y:S01]  /*15ed0*/  ISETP.LT.OR P6, PT, R2, R240, P3 ;  /* 0x000000f00200720c */ /* 0x000fe20001fc1670 */
[----:B------:R-:W-:Y:S01]  /*15ee0*/  IMAD.MOV.U32 R110, RZ, RZ, R120 ;  /* 0x000000ffff6e7224 */ /* 0x000fe200078e0078 */
[C---:B------:R-:W-:Y:S02]  /*15ef0*/  LOP3.LUT P3, RZ, R231.reuse, 0x2, RZ, 0xc0, !PT ;  /* 0x00000002e7ff7812 */ /* 0x040fe4000786c0ff */
[----:B------:R-:W-:Y:S01]  /*15f00*/  LOP3.LUT R231, R231, 0xfffffff7, RZ, 0xc0, !PT ;  /* 0xfffffff7e7e77812 */ /* 0x000fe200078ec0ff */
[----:B-1----:R-:W-:Y:S01]  /*15f10*/  FFMA.FTZ R3, R17, -UR35, R3 ;  /* 0x8000002311037c23 */ /* 0x002fe20008010003 */
[----:B------:R-:W-:Y:S01]  /*15f20*/  FSEL R125, R8, -INF , !P3 ;  /* 0xff800000087d7808 */ /* 0x000fe20005800000 */
[----:B------:R-:W-:Y:S01]  /*15f30*/  MUFU.TANH R14, R14 ;  /* 0x0000000e000e7308 */ /* 0x000fe20000002400 */
[----:B------:R-:W-:Y:S01]  /*15f40*/  @P1 LOP3.LUT R231, R231, 0x8, RZ, 0xfc, !PT ;  /* 0x00000008e7e71812 */ /* 0x000fe200078efcff */
[----:B------:R-:W-:Y:S01]  /*15f50*/  FMUL.FTZ R17, R40, c[0x0][0x2ec] ;  /* 0x0000bb0028117a20 */ /* 0x000fe20000410000 */
[----:B------:R-:W-:Y:S01]  /*15f60*/  FSEL R129, R3, -INF , !P2 ;  /* 0xff80000003817808 */ /* 0x000fe20005000000 */
[----:B------:R-:W-:Y:S01]  /*15f70*/  IMAD.IADD R3, R234, 0x1, -R2 ;  /* 0x00000001ea037824 */ /* 0x000fe200078e0a02 */
[----:B------:R-:W-:-:S02]  /*15f80*/  ISETP.GE.AND P2, PT, R2, R244, PT ;  /* 0x000000f40200720c */ /* 0x000fc40003f46270 */
[----:B------:R-:W-:Y:S01]  /*15f90*/  LOP3.LUT R231, R231, 0xfffffffb, RZ, 0xc0, !PT ;  /* 0xfffffffbe7e77812 */ /* 0x000fe200078ec0ff */
[----:B------:R-:W-:Y:S01]  /*15fa0*/  MUFU.TANH R13, R13 ;  /* 0x0000000d000d7308 */ /* 0x000fe20000002400 */
[----:B------:R-:W-:Y:S02]  /*15fb0*/  ISETP.LT.OR P5, PT, R2, R239, P2 ;  /* 0x000000ef0200720c */ /* 0x000fe400017a1670 */
[----:B------:R-:W-:Y:S02]  /*15fc0*/  IABS R3, R3 ;  /* 0x0000000300037213 */ /* 0x000fe40000000000 */
[----:B------:R-:W-:Y:S02]  /*15fd0*/  IADD3 R2, R0, 0x58, RZ ;  /* 0x0000005800027810 */ /* 0x000fe40007ffe0ff */
[----:B------:R-:W-:Y:S01]  /*15fe0*/  @P0 LOP3.LUT R231, R231, 0x4, RZ, 0xfc, !PT ;  /* 0x00000004e7e70812 */ /* 0x000fe200078efcff */
[----:B------:R1:W-:Y:S01]  /*15ff0*/  I2F R5, R3 ;  /* 0x0000000300057306 */ /* 0x0003e20000201400 */
[----:B------:R-:W-:-:S02]  /*16000*/  ISETP.GE.AND P3, PT, R2, R245, PT ;  /* 0x000000f50200720c */ /* 0x000fc40003f66270 */
[C---:B------:R-:W-:Y:S02]  /*16010*/  ISETP.GE.AND P2, PT, R2.reuse, R244, PT ;  /* 0x000000f40200720c */ /* 0x040fe40003f46270 */
[C---:B------:R-:W-:Y:S02]  /*16020*/  ISETP.GE.AND P1, PT, R2.reuse, R243, PT ;  /* 0x000000f30200720c */ /* 0x040fe40003f26270 */
[----:B------:R-:W-:Y:S01]  /*16030*/  ISETP.GE.AND P0, PT, R2, R242, PT ;  /* 0x000000f20200720c */ /* 0x000fe20003f06270 */
[----:B------:R-:W-:Y:S01]  /*16040*/  MUFU.TANH R17, R17 ;  /* 0x0000001100117308 */ /* 0x000fe20000002400 */
[----:B------:R-:W-:Y:S01]  /*16050*/  FSEL R127, R9, -INF , !P4 ;  /* 0xff800000097f7808 */ /* 0x000fe20006000000 */
[----:B------:R-:W-:Y:S01]  /*16060*/  FMUL.FTZ R9, R100, c[0x0][0x2ec] ;  /* 0x0000bb0064097a20 */ /* 0x000fe20000410000 */
[----:B------:R-:W-:Y:S02]  /*16070*/  FSEL R103, R7, -INF , !P6 ;  /* 0xff80000007677808 */ /* 0x000fe40007000000 */
[----:B------:R-:W-:Y:S01]  /*16080*/  FSEL R112, R10, -INF , !P5 ;  /* 0xff8000000a707808 */ /* 0x000fe20006800000 */
[----:B------:R-:W-:Y:S01]  /*16090*/  FMUL.FTZ R10, R76, c[0x0][0x2ec] ;  /* 0x0000bb004c0a7a20 */ /* 0x000fe20000410000 */
[----:B------:R-:W-:Y:S01]  /*160a0*/  ISETP.LT.OR P6, PT, R2, R240, P3 ;  /* 0x000000f00200720c */ /* 0x000fe20001fc1670 */
[----:B-1----:R-:W-:Y:S01]  /*160b0*/  IMAD.IADD R3, R236, 0x1, -R2 ;  /* 0x00000001ec037824 */ /* 0x002fe200078e0a02 */
[C---:B------:R-:W-:Y:S01]  /*160c0*/  ISETP.LT.OR P5, PT, R2.reuse, R239, P2 ;  /* 0x000000ef0200720c */ /* 0x040fe200017a1670 */
[----:B------:R-:W-:Y:S01]  /*160d0*/  MUFU.TANH R9, R9 ;  /* 0x0000000900097308 */ /* 0x000fe20000002400 */
[----:B------:R-:W-:-:S02]  /*160e0*/  ISETP.LT.OR P1, PT, R2, R238, P1 ;  /* 0x000000ee0200720c */ /* 0x000fc40000f21670 */
[----:B------:R-:W-:Y:S02]  /*160f0*/  IABS R3, R3 ;  /* 0x0000000300037213 */ /* 0x000fe40000000000 */
[----:B------:R-:W-:Y:S02]  /*16100*/  ISETP.LT.OR P4, PT, R2, R237, P0 ;  /* 0x000000ed0200720c */ /* 0x000fe40000781670 */
[----:B------:R-:W-:Y:S01]  /*16110*/  LOP3.LUT P3, RZ, R231, 0x8, RZ, 0xc0, !PT ;  /* 0x00000008e7ff7812 */ /* 0x000fe2000786c0ff */
[----:B------:R-:W-:Y:S01]  /*16120*/  IMAD.MOV.U32 R4, RZ, RZ, R3 ;  /* 0x000000ffff047224 */ /* 0x000fe200078e0003 */
[----:B------:R-:W-:Y:S01]  /*16130*/  MUFU.TANH R10, R10 ;  /* 0x0000000a000a7308 */ /* 0x000fe20000002400 */
[----:B------:R-:W-:Y:S01]  /*16140*/  IMAD.IADD R3, R235, 0x1, -R2 ;  /* 0x00000001eb037824 */ /* 0x000fe200078e0a02 */
[C---:B------:R-:W-:Y:S02]  /*16150*/  LOP3.LUT P2, RZ, R231.reuse, 0x4, RZ, 0xc0, !PT ;  /* 0x00000004e7ff7812 */ /* 0x040fe4000784c0ff */
[----:B------:R-:W-:-:S02]  /*16160*/  LOP3.LUT R231, R231, 0xfffffffd, RZ, 0xc0, !PT ;  /* 0xfffffffde7e77812 */ /* 0x000fc400078ec0ff */
[----:B------:R-:W-:Y:S02]  /*16170*/  IABS R3, R3 ;  /* 0x0000000300037213 */ /* 0x000fe40000000000 */
[----:B------:R1:W2:Y:S01]  /*16180*/  I2F R6, R4 ;  /* 0x0000000400067306 */ /* 0x0002a20000201400 */
[----:B------:R-:W-:Y:S02]  /*16190*/  @P1 LOP3.LUT R231, R231, 0x2, RZ, 0xfc, !PT ;  /* 0x00000002e7e71812 */ /* 0x000fe400078efcff */
[----:B-1----:R-:W-:Y:S02]  /*161a0*/  IMAD.MOV.U32 R4, RZ, RZ, R3 ;  /* 0x000000ffff047224 */ /* 0x002fe400078e0003 */
[----:B------:R-:W-:-:S03]  /*161b0*/  IMAD.IADD R3, R234, 0x1, -R2 ;  /* 0x00000001ea037824 */ /* 0x000fc600078e0a02 */
[----:B------:R1:W3:Y:S01]  /*161c0*/  I2F R8, R4 ;  /* 0x0000000400087306 */ /* 0x0002e20000201400 */
[----:B--2---:R-:W-:Y:S01]  /*161d0*/  FFMA.FTZ R6, R6, -UR35, R10 ;  /* 0x8000002306067c23 */ /* 0x004fe2000801000a */
[----:B------:R-:W-:-:S04]  /*161e0*/  IABS R3, R3 ;  /* 0x0000000300037213 */ /* 0x000fc80000000000 */
        /* <DEDUP_REMOVED lines=9> */
[----:B------:R-:W-:Y:S01]  /*16280*/  ISETP.GE.AND P0, PT, R2, R242, PT ;  /* 0x000000f20200720c */ /* 0x000fe20003f06270 */
[----:B----4-:R-:W-:Y:S01]  /*16290*/  FFMA.FTZ R13, R7, -UR35, R13 ;  /* 0x80000023070d7c23 */ /* 0x010fe2000801000d */
[----:B------:R-:W-:Y:S02]  /*162a0*/  FSEL R111, R8, -INF , !P5 ;  /* 0xff800000086f7808 */ /* 0x000fe40006800000 */
[----:B------:R-:W-:Y:S02]  /*162b0*/  IABS R3, R3 ;  /* 0x0000000300037213 */ /* 0x000fe40000000000 */
[----:B------:R-:W-:-:S02]  /*162c0*/  ISETP.LT.OR P1, PT, R2, R238, P1 ;  /* 0x000000ee0200720c */ /* 0x000fc40000f21670 */
[----:B------:R-:W-:Y:S02]  /*162d0*/  ISETP.LT.OR P0, PT, R2, R237, P0 ;  /* 0x000000ed0200720c */ /* 0x000fe40000701670 */
[----:B------:R-:W3:Y:S01]  /*162e0*/  I2F R3, R3 ;  /* 0x0000000300037306 */ /* 0x000ee20000201400 */
[----:B-1----:R-:W-:Y:S02]  /*162f0*/  FMUL.FTZ R4, R109, c[0x0][0x2ec] ;  /* 0x0000bb006d047a20 */ /* 0x002fe40000410000 */
[----:B--2---:R-:W-:Y:S02]  /*16300*/  FFMA.FTZ R12, R15, -UR35, R12 ;  /* 0x800000230f0c7c23 */ /* 0x004fe4000801000c */
[----:B------:R-:W-:-:S03]  /*16310*/  FMUL.FTZ R15, R119, c[0x0][0x2ec] ;  /* 0x0000bb00770f7a20 */ /* 0x000fc60000410000 */
[----:B------:R-:W1:Y:S01]  /*16320*/  MUFU.TANH R4, R4 ;  /* 0x0000000400047308 */ /* 0x000e620000002400 */
[----:B------:R-:W-:Y:S01]  /*16330*/  FSEL R119, R12, -INF , !P4 ;  /* 0xff8000000c777808 */ /* 0x000fe20006000000 */
[----:B---3--:R-:W-:Y:S02]  /*16340*/  FFMA.FTZ R11, R3, -UR35, R14 ;  /* 0x80000023030b7c23 */ /* 0x008fe4000801000e */
[----:B------:R-:W-:-:S04]  /*16350*/  IMAD.IADD R3, R235, 0x1, -R2 ;  /* 0x00000001eb037824 */ /* 0x000fc800078e0a02 */
[----:B------:R-:W-:Y:S01]  /*16360*/  MUFU.TANH R15, R15 ;  /* 0x0000000f000f7308 */ /* 0x000fe20000002400 */
[----:B------:R-:W-:Y:S01]  /*16370*/  FMUL.FTZ R14, R108, c[0x0][0x2ec] ;  /* 0x0000bb006c0e7a20 */ /* 0x000fe20000410000 */
[----:B------:R-:W-:Y:S01]  /*16380*/  IABS R3, R3 ;  /* 0x0000000300037213 */ /* 0x000fe20000000000 */
[----:B-1----:R-:W-:-:S05]  /*16390*/  FFMA.FTZ R4, R5, -UR35, R4 ;  /* 0x8000002305047c23 */ /* 0x002fca0008010004 */
[----:B------:R-:W-:Y:S01]  /*163a0*/  MUFU.TANH R14, R14 ;  /* 0x0000000e000e7308 */ /* 0x000fe20000002400 */
[----:B------:R-:W-:Y:S02]  /*163b0*/  FFMA.FTZ R5, R16, -UR35, R9 ;  /* 0x8000002310057c23 */ /* 0x000fe40008010009 */
[----:B------:R-:W-:Y:S01]  /*163c0*/  FMUL.FTZ R16, R118, c[0x0][0x2ec] ;  /* 0x0000bb0076107a20 */ /* 0x000fe20000410000 */
[----:B------:R-:W-:Y:S01]  /*163d0*/  FSEL R115, R4, -INF , !P3 ;  /* 0xff80000004737808 */ /* 0x000fe20005800000 */
[----:B------:R-:W-:Y:S01]  /*163e0*/  IMAD.MOV.U32 R4, RZ, RZ, R3 ;  /* 0x000000ffff047224 */ /* 0x000fe200078e0003 */
[----:B------:R-:W-:Y:S01]  /*163f0*/  FSEL R120, R5, -INF , !P2 ;  /* 0xff80000005787808 */ /* 0x000fe20005000000 */
[----:B------:R-:W-:Y:S01]  /*16400*/  IMAD.IADD R3, R234, 0x1, -R2 ;  /* 0x00000001ea037824 */ /* 0x000fe200078e0a02 */
[C---:B------:R-:W-:Y:S01]  /*16410*/  ISETP.GE.AND P3, PT, R2.reuse, R245, PT ;  /* 0x000000f50200720c */ /* 0x040fe20003f66270 */
[----:B------:R1:W-:Y:S01]  /*16420*/  I2F R10, R4 ;  /* 0x00000004000a7306 */ /* 0x0003e20000201400 */
[----:B------:R-:W-:-:S02]  /*16430*/  ISETP.GE.AND P2, PT, R2, R244, PT ;  /* 0x000000f40200720c */ /* 0x000fc40003f46270 */
[C---:B------:R-:W-:Y:S02]  /*16440*/  ISETP.LT.OR P6, PT, R2.reuse, R240, P3 ;  /* 0x000000f00200720c */ /* 0x040fe40001fc1670 */
[----:B------:R-:W-:Y:S02]  /*16450*/  ISETP.LT.OR P5, PT, R2, R239, P2 ;  /* 0x000000ef0200720c */ /* 0x000fe400017a1670 */
[----:B------:R-:W-:Y:S01]  /*16460*/  IABS R3, R3 ;  /* 0x0000000300037213 */ /* 0x000fe20000000000 */
[----:B------:R-:W-:Y:S01]  /*16470*/  MUFU.TANH R16, R16 ;  /* 0x0000001000107308 */ /* 0x000fe20000002400 */
[C---:B------:R-:W-:Y:S02]  /*16480*/  LOP3.LUT P3, RZ, R231.reuse, 0x2, RZ, 0xc0, !PT ;  /* 0x00000002e7ff7812 */ /* 0x040fe4000786c0ff */
[----:B------:R-:W-:Y:S02]  /*16490*/  LOP3.LUT R231, R231, 0xfffffff7, RZ, 0xc0, !PT ;  /* 0xfffffff7e7e77812 */ /* 0x000fe400078ec0ff */
[----:B------:R-:W-:-:S02]  /*164a0*/  FSEL R114, R13, -INF , !P3 ;  /* 0xff8000000d727808 */ /* 0x000fc40005800000 */
[----:B------:R-:W-:Y:S01]  /*164b0*/  @P1 LOP3.LUT R231, R231, 0x8, RZ, 0xfc, !PT ;  /* 0x00000008e7e71812 */ /* 0x000fe200078efcff */
[----:B-1----:R-:W-:Y:S01]  /*164c0*/  IMAD.IADD R4, R241, 0x1, -R2 ;  /* 0x00000001f1047824 */ /* 0x002fe200078e0a02 */
[----:B------:R-:W-:Y:S01]  /*164d0*/  IADD3 R2, R0, 0x60, RZ ;  /* 0x0000006000027810 */ /* 0x000fe20007ffe0ff */
[----:B------:R1:W-:Y:S01]  /*164e0*/  I2F R9, R3 ;  /* 0x0000000300097306 */ /* 0x0003e20000201400 */
[----:B------:R-:W-:Y:S02]  /*164f0*/  LOP3.LUT R231, R231, 0xfffffffb, RZ, 0xc0, !PT ;  /* 0xfffffffbe7e77812 */ /* 0x000fe400078ec0ff */
[----:B------:R-:W-:Y:S01]  /*16500*/  IABS R4, R4 ;  /* 0x0000000400047213 */ /* 0x000fe20000000000 */
[----:B------:R-:W-:Y:S01]  /*16510*/  IMAD.IADD R5, R235, 0x1, -R2 ;  /* 0x00000001eb057824 */ /* 0x000fe200078e0a02 */
[----:B------:R-:W-:Y:S02]  /*16520*/  @P0 LOP3.LUT R231, R231, 0x4, RZ, 0xfc, !PT ;  /* 0x00000004e7e70812 */ /* 0x000fe400078efcff */
[C---:B------:R-:W-:Y:S01]  /*16530*/  ISETP.GE.AND P3, PT, R2.reuse, R245, PT ;  /* 0x000000f50200720c */ /* 0x040fe20003f66270 */
[----:B------:R2:W-:Y:S01]  /*16540*/  I2F R18, R4 ;  /* 0x0000000400127306 */ /* 0x0005e20000201400 */
[----:B------:R-:W-:-:S02]  /*16550*/  ISETP.GE.AND P2, PT, R2, R244, PT ;  /* 0x000000f40200720c */ /* 0x000fc40003f46270 */
[C---:B------:R-:W-:Y:S02]  /*16560*/  ISETP.GE.AND P1, PT, R2.reuse, R243, PT ;  /* 0x000000f30200720c */ /* 0x040fe40003f26270 */
[----:B------:R-:W-:Y:S02]  /*16570*/  ISETP.GE.AND P0, PT, R2, R242, PT ;  /* 0x000000f20200720c */ /* 0x000fe40003f06270 */
[----:B------:R-:W-:Y:S01]  /*16580*/  FSEL R101, R11, -INF , !P6 ;  /* 0xff8000000b657808 */ /* 0x000fe20007000000 */
[----:B-1----:R-:W-:Y:S01]  /*16590*/  IMAD.IADD R3, R236, 0x1, -R2 ;  /* 0x00000001ec037824 */ /* 0x002fe200078e0a02 */
[C---:B------:R-:W-:Y:S02]  /*165a0*/  ISETP.LT.OR P6, PT, R2.reuse, R240, P3 ;  /* 0x000000f00200720c */ /* 0x040fe40001fc1670 */
[----:B------:R-:W-:Y:S02]  /*165b0*/  ISETP.LT.OR P1, PT, R2, R238, P1 ;  /* 0x000000ee0200720c */ /* 0x000fe40000f21670 */
[----:B------:R-:W-:-:S02]  /*165c0*/  IABS R3, R3 ;  /* 0x0000000300037213 */ /* 0x000fc40000000000 */
[----:B------:R-:W-:Y:S02]  /*165d0*/  ISETP.LT.OR P4, PT, R2, R237, P0 ;  /* 0x000000ed0200720c */ /* 0x000fe40000781670 */
[----:B------:R-:W-:Y:S01]  /*165e0*/  LOP3.LUT P3, RZ, R231, 0x8, RZ, 0xc0, !PT ;  /* 0x00000008e7ff7812 */ /* 0x000fe2000786c0ff */
[----:B--2---:R-:W-:Y:S01]  /*165f0*/  IMAD.MOV.U32 R4, RZ, RZ, R3 ;  /* 0x000000ffff047224 */ /* 0x004fe200078e0003 */
[----:B------:R-:W-:Y:S01]  /*16600*/  IABS R3, R5 ;  /* 0x0000000500037213 */ /* 0x000fe20000000000 */
[--C-:B------:R-:W-:Y:S02]  /*16610*/  IMAD.IADD R5, R241, 0x1, -R2.reuse ;  /* 0x00000001f1057824 */ /* 0x100fe400078e0a02 */
[----:B------:R1:W2:Y:S02]  /*16620*/  I2F R7, R4 ;  /* 0x0000000400077306 */ /* 0x0002a40000201400 */
[----:B-1----:R-:W-:Y:S02]  /*16630*/  IMAD.MOV.U32 R4, RZ, RZ, R3 ;  /* 0x000000ffff047224 */ /* 0x002fe400078e0003 */
[----:B------:R-:W-:-:S04]  /*16640*/  IMAD.IADD R3, R234, 0x1, -R2 ;  /* 0x00000001ea037824 */ /* 0x000fc800078e0a02 */
[----:B------:R1:W3:Y:S01]  /*16650*/  I2F R8, R4 ;  /* 0x0000000400087306 */ /* 0x0002e20000201400 */
[----:B--2---:R-:W-:Y:S01]  /*16660*/  FFMA.FTZ R7, R7, -UR35, R15 ;  /* 0x8000002307077c23 */ /* 0x004fe2000801000f */
[----:B------:R-:W-:-:S04]  /*16670*/  IABS R3, R3 ;  /* 0x0000000300037213 */ /* 0x000fc80000000000 */
[----:B------:R-:W-:Y:S01]  /*16680*/  FSEL R100, R7, -INF , !P6 ;  /* 0xff80000007647808 */ /* 0x000fe20007000000 */
[----:B-1----:R-:W-:Y:S01]  /*16690*/  IMAD.MOV.U32 R4, RZ, RZ, R3 ;  /* 0x000000ffff047224 */ /* 0x002fe200078e0003 */
[----:B------:R-:W-:Y:S01]  /*166a0*/  IABS R3, R5 ;  /* 0x0000000500037213 */ /* 0x000fe20000000000 */
[----:B------:R-:W-:Y:S02]  /*166b0*/  FMUL.FTZ R5, R110, c[0x0][0x2ec] ;  /* 0x0000bb006e057a20 */ /* 0x000fe40000410000 */
[----:B------:R1:W2:Y:S01]  /*166c0*/  I2F R6, R4 ;  /* 0x0000000400067306 */ /* 0x0002a20000201400 */
[----:B---3--:R-:W-:-:S07]  /*166d0*/  FFMA.FTZ R8, R8, -UR35, R16 ;  /* 0x8000002308087c23 */ /* 0x008fce0008010010 */
[----:B------:R-:W-:Y:S01]  /*166e0*/  I2F R3, R3 ;  /* 0x0000000300037306 */ /* 0x000fe20000201400 */
[----:B-1----:R-:W-:-:S07]  /*166f0*/  FMUL.FTZ R4, R79, c[0x0][0x2ec] ;  /* 0x0000bb004f047a20 */ /* 0x002fce0000410000 */
[----:B------:R-:W1:Y:S01]  /*16700*/  MUFU.TANH R5, R5 ;  /* 0x0000000500057308 */ /* 0x000e620000002400 */
[----:B--2---:R-:W-:-:S07]  /*16710*/  FFMA.FTZ R12, R6, -UR35, R17 ;  /* 0x80000023060c7c23 */ /* 0x004fce0008010011 */
[----:B------:R-:W2:Y:S01]  /*16720*/  MUFU.TANH R4, R4 ;  /* 0x0000000400047308 */ /* 0x000ea20000002400 */
[----:B-1----:R-:W-:-:S05]  /*16730*/  FFMA.FTZ R5, R9, -UR35, R5 ;  /* 0x8000002309057c23 */ /* 0x002fca0008010005 */
[----:B------:R-:W-:Y:S01]  /*16740*/  FSEL R110, R5, -INF , !P3 ;  /* 0xff800000056e7808 */ /* 0x000fe20005800000 */
[----:B--2---:R-:W-:Y:S02]  /*16750*/  FFMA.FTZ R4, R10, -UR35, R4 ;  /* 0x800000230a047c23 */ /* 0x004fe40008010004 */
[----:B------:R-:W-:-:S03]  /*16760*/  FMUL.FTZ R10, R42, c[0x0][0x2ec] ;  /* 0x0000bb002a0a7a20 */ /* 0x000fc60000410000 */
[----:B------:R-:W-:Y:S01]  /*16770*/  FSEL R109, R4, -INF , !P5 ;  /* 0xff800000046d7808 */ /* 0x000fe20006800000 */
[----:B------:R-:W-:Y:S01]  /*16780*/  FFMA.FTZ R4, R18, -UR35, R14 ;  /* 0x8000002312047c23 */ /* 0x000fe2000801000e */
[----:B------:R-:W-:Y:S01]  /*16790*/  ISETP.LT.OR P5, PT, R2, R239, P2 ;  /* 0x000000ef0200720c */ /* 0x000fe200017a1670 */
[----:B------:R-:W1:Y:S01]  /*167a0*/  MUFU.TANH R10, R10 ;  /* 0x0000000a000a7308 */ /* 0x000e620000002400 */
[----:B------:R-:W-:Y:S02]  /*167b0*/  IADD3 R2, R0, 0x61, RZ ;  /* 0x0000006100027810 */ /* 0x000fe40007ffe0ff */
[C---:B------:R-:W-:Y:S02]  /*167c0*/  LOP3.LUT P2, RZ, R231.reuse, 0x4, RZ, 0xc0, !PT ;  /* 0x00000004e7ff7812 */ /* 0x040fe4000784c0ff */
[----:B------:R-:W-:Y:S02]  /*167d0*/  LOP3.LUT R231, R231, 0xfffffffd, RZ, 0xc0, !PT ;  /* 0xfffffffde7e77812 */ /* 0x000fe400078ec0ff */
[----:B------:R-:W-:-:S02]  /*167e0*/  FSEL R118, R4, -INF , !P2 ;  /* 0xff80000004767808 */ /* 0x000fc40005000000 */
[----:B------:R-:W-:Y:S02]  /*167f0*/  @P1 LOP3.LUT R231, R231, 0x2, RZ, 0xfc, !PT ;  /* 0x00000002e7e71812 */ /* 0x000fe400078efcff */
[C---:B------:R-:W-:Y:S02]  /*16800*/  ISETP.GE.AND P3, PT, R2.reuse, R245, PT ;  /* 0x000000f50200720c */ /* 0x040fe40003f66270 */
[C---:B------:R-:W-:Y:S02]  /*16810*/  ISETP.GE.AND P2, PT, R2.reuse, R244, PT ;  /* 0x000000f40200720c */ /* 0x040fe40003f46270 */
[C---:B------:R-:W-:Y:S01]  /*16820*/  ISETP.GE.AND P1, PT, R2.reuse, R243, PT ;  /* 0x000000f30200720c */ /* 0x040fe20003f26270 */
[----:B-1----:R-:W-:Y:S01]  /*16830*/  FFMA.FTZ R11, R3, -UR35, R10 ;  /* 0x80000023030b7c23 */ /* 0x002fe2000801000a */
[----:B------:R-:W-:Y:S01]  /*16840*/  ISETP.GE.AND P0, PT, R2, R242, PT ;  /* 0x000000f20200720c */ /* 0x000fe20003f06270 */
[----:B------:R-:W-:Y:S01]  /*16850*/  IMAD.IADD R3, R236, 0x1, -R2 ;  /* 0x00000001ec037824 */ /* 0x000fe200078e0a02 */
[----:B------:R-:W-:-:S02]  /*16860*/  FSEL R108, R8, -INF , !P5 ;  /* 0xff800000086c7808 */ /* 0x000fc40006800000 */
[C---:B------:R-:W-:Y:S02]  /*16870*/  ISETP.LT.OR P6, PT, R2.reuse, R240, P3 ;  /* 0x000000f00200720c */ /* 0x040fe40001fc1670 */
[----:B------:R-:W-:Y:S02]  /*16880*/  IABS R3, R3 ;  /* 0x0000000300037213 */ /* 0x000fe40000000000 */
[C---:B------:R-:W-:Y:S02]  /*16890*/  ISETP.LT.OR P5, PT, R2.reuse, R239, P2 ;  /* 0x000000ef0200720c */ /* 0x040fe400017a1670 */
[C---:B------:R-:W-:Y:S01]  /*168a0*/  ISETP.LT.OR P1, PT, R2.reuse, R238, P1 ;  /* 0x000000ee0200720c */ /* 0x040fe20000f21670 */
[----:B------:R-:W-:Y:S01]  /*168b0*/  IMAD.MOV.U32 R4, RZ, RZ, R3 ;  /* 0x000000ffff047224 */ /* 0x000fe200078e0003 */
[----:B------:R-:W-:Y:S01]  /*168c0*/  ISETP.LT.OR P0, PT, R2, R237, P0 ;  /* 0x000000ed0200720c */ /* 0x000fe20000701670 */
[----:B------:R-:W-:Y:S01]  /*168d0*/  IMAD.IADD R3, R235, 0x1, -R2 ;  /* 0x00000001eb037824 */ /* 0x000fe200078e0a02 */
[----:B------:R-:W-:Y:S01]  /*168e0*/  LOP3.LUT P3, RZ, R231, 0x2, RZ, 0xc0, !PT ;  /* 0x00000002e7ff7812 */ /* 0x000fe2000786c0ff */
[----:B------:R1:W-:Y:S01]  /*168f0*/  I2F R10, R4 ;  /* 0x00000004000a7306 */ /* 0x0003e20000201400 */
[----:B------:R-:W-:Y:S01]  /*16900*/  FMUL.FTZ R13, R41, c[0x0][0x2ec] ;  /* 0x0000bb00290d7a20 */ /* 0x000fe20000410000 */
[----:B------:R-:W-:-:S02]  /*16910*/  LOP3.LUT R231, R231, 0xfffffff7, RZ, 0xc0, !PT ;  /* 0xfffffff7e7e77812 */ /* 0x000fc400078ec0ff */
[----:B------:R-:W-:Y:S01]  /*16920*/  IABS R3, R3 ;  /* 0x0000000300037213 */ /* 0x000fe20000000000 */
[----:B------:R-:W-:-:S03]  /*16930*/  FMUL.FTZ R17, R136, c[0x0][0x2ec] ;  /* 0x0000bb0088117a20 */ /* 0x000fc60000410000 */
[----:B------:R-:W-:Y:S01]  /*16940*/  MUFU.TANH R13, R13 ;  /* 0x0000000d000d7308 */ /* 0x000fe20000002400 */
[----:B------:R-:W-:Y:S01]  /*16950*/  @P1 LOP3.LUT R231, R231, 0x8, RZ, 0xfc, !PT ;  /* 0x00000008e7e71812 */ /* 0x000fe200078efcff */
[----:B------:R-:W-:-:S03]  /*16960*/  FMUL.FTZ R16, R66, c[0x0][0x2ec] ;  /* 0x0000bb0042107a20 */ /* 0x000fc60000410000 */
[----:B------:R-:W-:Y:S01]  /*16970*/  LOP3.LUT R231, R231, 0xfffffffb, RZ, 0xc0, !PT ;  /* 0xfffffffbe7e77812 */ /* 0x000fe200078ec0ff */
[----:B-1----:R-:W-:Y:S02]  /*16980*/  IMAD.MOV.U32 R4, RZ, RZ, R3 ;  /* 0x000000ffff047224 */ /* 0x002fe400078e0003 */
[----:B------:R-:W-:Y:S01]  /*16990*/  MUFU.TANH R17, R17 ;  /* 0x0000001100117308 */ /* 0x000fe20000002400 */
[----:B------:R-:W-:Y:S01]  /*169a0*/  IMAD.IADD R3, R234, 0x1, -R2 ;  /* 0x00000001ea037824 */ /* 0x000fe200078e0a02 */
[----:B------:R-:W-:-:S04]  /*169b0*/  @P0 LOP3.LUT R231, R231, 0x4, RZ, 0xfc, !PT ;  /* 0x00000004e7e70812 */ /* 0x000fc800078efcff */
[----:B------:R-:W-:Y:S02]  /*169c0*/  IABS R3, R3 ;  /* 0x0000000300037213 */ /* 0x000fe40000000000 */
[----:B------:R1:W-:Y:S08]  /*169d0*/  I2F R8, R4 ;  /* 0x0000000400087306 */ /* 0x0003f00000201400 */
[----:B------:R2:W3:Y:S01]  /*169e0*/  I2F R7, R3 ;  /* 0x0000000300077306 */ /* 0x0004e20000201400 */
[----:B-1----:R-:W-:Y:S01]  /*169f0*/  IMAD.IADD R4, R241, 0x1, -R2 ;  /* 0x00000001f1047824 */ /* 0x002fe200078e0a02 */
[----:B------:R-:W-:-:S04]  /*16a00*/  IADD3 R2, R0, 0x68, RZ ;  /* 0x0000006800027810 */ /* 0x000fc80007ffe0ff */
[----:B------:R-:W-:Y:S01]  /*16a10*/  IABS R4, R4 ;  /* 0x0000000400047213 */ /* 0x000fe20000000000 */
[--C-:B------:R-:W-:Y:S02]  /*16a20*/  IMAD.IADD R5, R234, 0x1, -R2.reuse ;  /* 0x00000001ea057824 */ /* 0x100fe400078e0a02 */
[----:B--2---:R-:W-:Y:S01]  /*16a30*/  IMAD.IADD R3, R236, 0x1, -R2 ;  /* 0x00000001ec037824 */ /* 0x004fe200078e0a02 */
[----:B------:R1:W-:Y:S04]  /*16a40*/  I2F R18, R4 ;  /* 0x0000000400127306 */ /* 0x0003e80000201400 */
        /* <DEDUP_REMOVED lines=9> */
[----:B------:R-:W-:Y:S02]  /*16ae0*/  FMUL.FTZ R14, R43, c[0x0][0x2ec] ;  /* 0x0000bb002b0e7a20 */ /* 0x000fe40000410000 */
[----:B---3--:R-:W-:Y:S01]  /*16af0*/  FFMA.FTZ R7, R7, -UR35, R13 ;  /* 0x8000002307077c23 */ /* 0x008fe2000801000d */
[----:B------:R-:W-:Y:S01]  /*16b00*/  FSEL R98, R12, -INF , !P3 ;  /* 0xff8000000c627808 */ /* 0x000fe20005800000 */
[----:B------:R-:W-:Y:S01]  /*16b10*/  IMAD.MOV.U32 R88, RZ, RZ, R116 ;  /* 0x000000ffff587224 */ /* 0x000fe200078e0074 */
[----:B------:R-:W-:Y:S01]  /*16b20*/  ISETP.GE.AND P2, PT, R2, R244, PT ;  /* 0x000000f40200720c */ /* 0x000fe20003f46270 */
[----:B------:R-:W-:Y:S01]  /*16b30*/  FMUL.FTZ R15, R64, c[0x0][0x2ec] ;  /* 0x0000bb00400f7a20 */ /* 0x000fe20000410000 */
[----:B------:R-:W2:Y:S01]  /*16b40*/  I2F R3, R3 ;  /* 0x0000000300037306 */ /* 0x000ea20000201400 */
[C---:B------:R-:W-:Y:S01]  /*16b50*/  ISETP.GE.AND P1, PT, R2.reuse, R243, PT ;  /* 0x000000f30200720c */ /* 0x040fe20003f26270 */
[----:B------:R-:W-:Y:S01]  /*16b60*/  IMAD.MOV.U32 R85, RZ, RZ, R84 ;  /* 0x000000ffff557224 */ /* 0x000fe200078e0054 */
[----:B------:R-:W-:Y:S01]  /*16b70*/  ISETP.GE.AND P0, PT, R2, R242, PT ;  /* 0x000000f20200720c */ /* 0x000fe20003f06270 */
[----:B------:R-:W-:Y:S01]  /*16b80*/  IMAD.MOV.U32 R91, RZ, RZ, R74 ;  /* 0x000000ffff5b7224 */ /* 0x000fe200078e004a */
[----:B------:R3:W5:Y:S01]  /*16b90*/  LDL.LU R138, [R1+0x110] ;  /* 0x00011000018a7983 */ /* 0x0007620000300800 */
[----:B-1----:R-:W-:-:S02]  /*16ba0*/  FMUL.FTZ R4, R137, c[0x0][0x2ec] ;  /* 0x0000bb0089047a20 */ /* 0x002fc40000410000 */
[----:B------:R-:W1:Y:S01]  /*16bb0*/  MUFU.TANH R5, R5 ;  /* 0x0000000500057308 */ /* 0x000e620000002400 */
[----:B------:R-:W-:Y:S01]  /*16bc0*/  ISETP.GE.AND P3, PT, R2, R245, PT ;  /* 0x000000f50200720c */ /* 0x000fe20003f66270 */
[----:B--2---:R-:W-:-:S06]  /*16bd0*/  FFMA.FTZ R13, R3, -UR35, R17 ;  /* 0x80000023030d7c23 */ /* 0x004fcc0008010011 */
[----:B------:R-:W2:Y:S01]  /*16be0*/  MUFU.TANH R4, R4 ;  /* 0x0000000400047308 */ /* 0x000ea20000002400 */
[----:B------:R-:W-:Y:S01]  /*16bf0*/  IMAD.IADD R3, R241, 0x1, -R2 ;  /* 0x00000001f1037824 */ /* 0x000fe200078e0a02 */
[----:B------:R-:W-:Y:S02]  /*16c00*/  FSEL R116, R11, -INF , !P4 ;  /* 0xff8000000b747808 */ /* 0x000fe40006000000 */
[----:B------:R-:W-:-:S04]  /*16c10*/  ISETP.LT.OR P1, PT, R2, R238, P1 ;  /* 0x000000ee0200720c */ /* 0x000fc80000f21670 */
[----:B------:R-:W4:Y:S01]  /*16c20*/  MUFU.TANH R16, R16 ;  /* 0x0000001000107308 */ /* 0x000f220000002400 */
[----:B-1----:R-:W-:Y:S01]  /*16c30*/  FFMA.FTZ R5, R10, -UR35, R5 ;  /* 0x800000230a057c23 */ /* 0x002fe20008010005 */
[----:B------:R-:W-:-:S06]  /*16c40*/  ISETP.LT.OR P4, PT, R2, R237, P0 ;  /* 0x000000ed0200720c */ /* 0x000fcc0000781670 */
[----:B------:R-:W1:Y:S01]  /*16c50*/  MUFU.TANH R14, R14 ;  /* 0x0000000e000e7308 */ /* 0x000e620000002400 */
[----:B--2---:R-:W-:Y:S01]  /*16c60*/  FFMA.FTZ R4, R8, -UR35, R4 ;  /* 0x8000002308047c23 */ /* 0x004fe20008010004 */
[----:B------:R-:W-:-:S06]  /*16c70*/  FSEL R87, R5, -INF , !P6 ;  /* 0xff80000005577808 */ /* 0x000fcc0007000000 */
[----:B------:R-:W2:Y:S01]  /*16c80*/  MUFU.TANH R15, R15 ;  /* 0x0000000f000f7308 */ /* 0x000ea20000002400 */
[----:B------:R-:W-:Y:S01]  /*16c90*/  FSEL R96, R4, -INF , !P5 ;  /* 0xff80000004607808 */ /* 0x000fe20006800000 */
[----:B------:R-:W-:Y:S01]  /*16ca0*/  IMAD.MOV.U32 R90, RZ, RZ, R85 ;  /* 0x000000ffff5a7224 */ /* 0x000fe200078e0055 */
[C---:B------:R-:W-:Y:S01]  /*16cb0*/  ISETP.LT.OR P6, PT, R2.reuse, R240, P3 ;  /* 0x000000f00200720c */ /* 0x040fe20001fc1670 */
[----:B------:R-:W-:Y:S01]  /*16cc0*/  IMAD.MOV.U32 R89, RZ, RZ, R88 ;  /* 0x000000ffff597224 */ /* 0x000fe200078e0058 */
[----:B------:R-:W-:Y:S01]  /*16cd0*/  ISETP.LT.OR P5, PT, R2, R239, P2 ;  /* 0x000000ef0200720c */ /* 0x000fe200017a1670 */
[----:B------:R-:W-:Y:S01]  /*16ce0*/  IMAD.MOV.U32 R61, RZ, RZ, R68 ;  /* 0x000000ffff3d7224 */ /* 0x000fe200078e0044 */
[----:B------:R-:W-:Y:S01]  /*16cf0*/  IABS R3, R3 ;  /* 0x0000000300037213 */ /* 0x000fe20000000000 */
[----:B------:R-:W-:Y:S01]  /*16d00*/  IMAD.MOV.U32 R60, RZ, RZ, R75 ;  /* 0x000000ffff3c7224 */ /* 0x000fe200078e004b */
[----:B------:R-:W-:Y:S01]  /*16d10*/  IADD3 R2, R0, 0x69, RZ ;  /* 0x0000006900027810 */ /* 0x000fe20007ffe0ff */
[----:B------:R3:W5:Y:S02]  /*16d20*/  LDL.LU R137, [R1+0x10c] ;  /* 0x00010c0001897983 */ /* 0x0007640000300800 */
[----:B------:R-:W-:-:S02]  /*16d30*/  IMAD.MOV.U32 R4, RZ, RZ, R3 ;  /* 0x000000ffff047224 */ /* 0x000fc400078e0003 */
[----:B------:R-:W-:Y:S02]  /*16d40*/  IMAD.IADD R3, R236, 0x1, -R2 ;  /* 0x00000001ec037824 */ /* 0x000fe400078e0a02 */
[----:B----4-:R-:W-:Y:S01]  /*16d50*/  FFMA.FTZ R6, R6, -UR35, R16 ;  /* 0x8000002306067c23 */ /* 0x010fe20008010010 */
[----:B------:R-:W-:Y:S01]  /*16d60*/  LOP3.LUT P2, RZ, R231, 0x4, RZ, 0xc0, !PT ;  /* 0x00000004e7ff7812 */ /* 0x000fe2000784c0ff */
[----:B------:R-:W-:Y:S01]  /*16d70*/  IMAD.IADD R5, R235, 0x1, -R2 ;  /* 0x00000001eb057824 */ /* 0x000fe200078e0a02 */
[----:B------:R-:W-:Y:S01]  /*16d80*/  IABS R3, R3 ;  /* 0x0000000300037213 */ /* 0x000fe20000000000 */
[----:B-1----:R-:W-:Y:S01]  /*16d90*/  FFMA.FTZ R8, R18, -UR35, R14 ;  /* 0x8000002312087c23 */ /* 0x002fe2000801000e */
[----:B------:R1:W-:Y:S01]  /*16da0*/  I2F R16, R4 ;  /* 0x0000000400107306 */ /* 0x0003e20000201400 */
[----:B------:R-:W-:Y:S01]  /*16db0*/  LOP3.LUT P3, RZ, R231, 0x8, RZ, 0xc0, !PT ;  /* 0x00000008e7ff7812 */ /* 0x000fe2000786c0ff */
[----:B--2---:R-:W-:Y:S01]  /*16dc0*/  FFMA.FTZ R9, R9, -UR35, R15 ;  /* 0x8000002309097c23 */ /* 0x004fe2000801000f */
[----:B------:R-:W-:Y:S01]  /*16dd0*/  LOP3.LUT R231, R231, 0xfffffffd, RZ, 0xc0, !PT ;  /* 0xfffffffde7e77812 */ /* 0x000fe200078ec0ff */
[----:B------:R-:W-:Y:S01]  /*16de0*/  IMAD.MOV.U32 R88, RZ, RZ, R69 ;  /* 0x000000ffff587224 */ /* 0x000fe200078e0045 */
[----:B------:R-:W-:Y:S01]  /*16df0*/  FSEL R99, R8, -INF , !P2 ;  /* 0xff80000008637808 */ /* 0x000fe20005000000 */
[----:B------:R3:W5:Y:S01]  /*16e00*/  LDL.LU R136, [R1+0x108] ;  /* 0x0001080001887983 */ /* 0x0007620000300800 */
[----:B------:R-:W-:-:S02]  /*16e10*/  @P1 LOP3.LUT R231, R231, 0x2, RZ, 0xfc, !PT ;  /* 0x00000002e7e71812 */ /* 0x000fc400078efcff */
[----:B------:R-:W-:Y:S02]  /*16e20*/  FSEL R97, R7, -INF , !P3 ;  /* 0xff80000007617808 */ /* 0x000fe40005800000 */
[C---:B------:R-:W-:Y:S02]  /*16e30*/  ISETP.GE.AND P3, PT, R2.reuse, R245, PT ;  /* 0x000000f50200720c */ /* 0x040fe40003f66270 */
[C---:B------:R-:W-:Y:S02]  /*16e40*/  ISETP.GE.AND P2, PT, R2.reuse, R244, PT ;  /* 0x000000f40200720c */ /* 0x040fe40003f46270 */
[C---:B------:R-:W-:Y:S01]  /*16e50*/  ISETP.GE.AND P1, PT, R2.reuse, R243, PT ;  /* 0x000000f30200720c */ /* 0x040fe20003f26270 */
[----:B-1----:R-:W-:Y:S01]  /*16e60*/  IMAD.MOV.U32 R4, RZ, RZ, R3 ;  /* 0x000000ffff047224 */ /* 0x002fe200078e0003 */
[----:B------:R-:W-:Y:S02]  /*16e70*/  IABS R3, R5 ;  /* 0x0000000500037213 */ /* 0x000fe40000000000 */
[----:B------:R-:W-:Y:S01]  /*16e80*/  ISETP.GE.AND P0, PT, R2, R242, PT ;  /* 0x000000f20200720c */ /* 0x000fe20003f06270 */
[----:B------:R1:W-:Y:S01]  /*16e90*/  I2F R8, R4 ;  /* 0x0000000400087306 */ /* 0x0003e20000201400 */
[----:B------:R-:W-:-:S02]  /*16ea0*/  FSEL R84, R9, -INF , !P6 ;  /* 0xff80000009547808 */ /* 0x000fc40007000000 */
[----:B------:R-:W-:Y:S02]  /*16eb0*/  FSEL R86, R6, -INF , !P5 ;  /* 0xff80000006567808 */ /* 0x000fe40006800000 */
[C---:B------:R-:W-:Y:S02]  /*16ec0*/  ISETP.LT.OR P6, PT, R2.reuse, R240, P3 ;  /* 0x000000f00200720c */ /* 0x040fe40001fc1670 */
[C---:B------:R-:W-:Y:S02]  /*16ed0*/  ISETP.LT.OR P5, PT, R2.reuse, R239, P2 ;  /* 0x000000ef0200720c */ /* 0x040fe400017a1670 */
[C---:B------:R-:W-:Y:S02]  /*16ee0*/  ISETP.LT.OR P1, PT, R2.reuse, R238, P1 ;  /* 0x000000ee0200720c */ /* 0x040fe40000f21670 */
[----:B------:R-:W-:Y:S02]  /*16ef0*/  ISETP.LT.OR P0, PT, R2, R237, P0 ;  /* 0x000000ed0200720c */ /* 0x000fe40000701670 */
[----:B------:R-:W-:-:S02]  /*16f00*/  LOP3.LUT P3, RZ, R231, 0x2, RZ, 0xc0, !PT ;  /* 0x00000002e7ff7812 */ /* 0x000fc4000786c0ff */
[----:B------:R-:W-:Y:S01]  /*16f10*/  LOP3.LUT R231, R231, 0xfffffff7, RZ, 0xc0, !PT ;  /* 0xfffffff7e7e77812 */ /* 0x000fe200078ec0ff */
[----:B-1----:R-:W-:Y:S02]  /*16f20*/  IMAD.MOV.U32 R4, RZ, RZ, R3 ;  /* 0x000000ffff047224 */ /* 0x002fe400078e0003 */
[----:B------:R-:W-:Y:S02]  /*16f30*/  IMAD.IADD R3, R234, 0x1, -R2 ;  /* 0x00000001ea037824 */ /* 0x000fe400078e0a02 */
[----:B------:R1:W-:Y:S02]  /*16f40*/  I2F R7, R4 ;  /* 0x0000000400077306 */ /* 0x0003e40000201400 */
[----:B------:R-:W-:Y:S02]  /*16f50*/  @P1 LOP3.LUT R231, R231, 0x8, RZ, 0xfc, !PT ;  /* 0x00000008e7e71812 */ /* 0x000fe400078efcff */
[----:B------:R-:W-:Y:S02]  /*16f60*/  IABS R3, R3 ;  /* 0x0000000300037213 */ /* 0x000fe40000000000 */
[----:B------:R-:W-:-:S02]  /*16f70*/  LOP3.LUT R231, R231, 0xfffffffb, RZ, 0xc0, !PT ;  /* 0xfffffffbe7e77812 */ /* 0x000fc400078ec0ff */
[----:B------:R2:W-:Y:S01]  /*16f80*/  I2F R9, R3 ;  /* 0x0000000300097306 */ /* 0x0005e20000201400 */
[----:B------:R-:W-:Y:S02]  /*16f90*/  FSEL R83, R13, -INF , !P3 ;  /* 0xff8000000d537808 */ /* 0x000fe40005800000 */
[----:B------:R-:W-:Y:S01]  /*16fa0*/  @P0 LOP3.LUT R231, R231, 0x4, RZ, 0xfc, !PT ;  /* 0x00000004e7e70812 */ /* 0x000fe200078efcff */
[----:B-1----:R-:W-:Y:S01]  /*16fb0*/  IMAD.IADD R4, R241, 0x1, -R2 ;  /* 0x00000001f1047824 */ /* 0x002fe200078e0a02 */
[----:B------:R-:W-:-:S04]  /*16fc0*/  IADD3 R2, R0, 0x70, RZ ;  /* 0x0000007000027810 */ /* 0x000fc80007ffe0ff */
[----:B------:R-:W-:Y:S01]  /*16fd0*/  IABS R4, R4 ;  /* 0x0000000400047213 */ /* 0x000fe20000000000 */
[--C-:B------:R-:W-:Y:S02]  /*16fe0*/  IMAD.IADD R5, R235, 0x1, -R2.reuse ;  /* 0x00000001eb057824 */ /* 0x100fe400078e0a02 */
[----:B--2---:R-:W-:Y:S01]  /*16ff0*/  IMAD.IADD R3, R236, 0x1, -R2 ;  /* 0x00000001ec037824 */ /* 0x004fe200078e0a02 */
[----:B------:R1:W-:Y:S04]  /*17000*/  I2F R15, R4 ;  /* 0x00000004000f7306 */ /* 0x0003e80000201400 */
[----:B------:R-:W-:-:S05]  /*17010*/  IABS R3, R3 ;  /* 0x0000000300037213 */ /* 0x000fca0000000000 */
[----:B-1----:R-:W-:Y:S01]  /*17020*/  IMAD.MOV.U32 R4, RZ, RZ, R3 ;  /* 0x000000ffff047224 */ /* 0x002fe200078e0003 */
[----:B------:R-:W-:-:S04]  /*17030*/  IABS R3, R5 ;  /* 0x0000000500037213 */ /* 0x000fc80000000000 */
[----:B------:R1:W-:Y:S01]  /*17040*/  I2F R6, R3 ;  /* 0x0000000300067306 */ /* 0x0003e20000201400 */
[----:B------:R-:W-:-:S07]  /*17050*/  FMUL.FTZ R5, R67, c[0x0][0x2ec] ;  /* 0x0000bb0043057a20 */ /* 0x000fce0000410000 */
[----:B------:R-:W-:Y:S01]  /*17060*/  I2F R4, R4 ;  /* 0x0000000400047306 */ /* 0x000fe20000201400 */
[----:B-1----:R-:W-:-:S07]  /*17070*/  FMUL.FTZ R3, R65, c[0x0][0x2ec] ;  /* 0x0000bb0041037a20 */ /* 0x002fce0000410000 */
[----:B------:R1:W2:Y:S02]  /*17080*/  MUFU.TANH R10, R3 ;  /* 0x00000003000a7308 */ /* 0x0002a40000002400 */
[----:B-1----:R-:W-:-:S06]  /*17090*/  FMUL.FTZ R3, R73, c[0x0][0x2ec] ;  /* 0x0000bb0049037a20 */ /* 0x002fcc0000410000 */
[----:B------:R1:W4:Y:S01]  /*170a0*/  MUFU.TANH R11, R5 ;  /* 0x00000005000b7308 */ /* 0x0003220000002400 */
[----:B--2---:R-:W-:Y:S01]  /*170b0*/  FFMA.FTZ R8, R8, -UR35, R10 ;  /* 0x8000002308087c23 */ /* 0x004fe2000801000a */
[----:B------:R-:W-:Y:S01]  /*170c0*/  ISETP.GE.AND P3, PT, R2, R245, PT ;  /* 0x000000f50200720c */ /* 0x000fe20003f66270 */
[----:B------:R3:W5:Y:S05]  /*170d0*/  LDL.LU R73, [R1+0x104] ;  /* 0x0001040001497983 */ /* 0x00076a0000300800 */
[----:B------:R-:W-:Y:S01]  /*170e0*/  MUFU.TANH R3, R3 ;  /* 0x0000000300037308 */ /* 0x000fe20000002400 */
[----:B-1----:R-:W-:Y:S02]  /*170f0*/  FMUL.FTZ R5, R72, c[0x0][0x2ec] ;  /* 0x0000bb0048057a20 */ /* 0x002fe40000410000 */
[----:B----4-:R-:W-:Y:S01]  /*17100*/  FFMA.FTZ R7, R7, -UR35, R11 ;  /* 0x8000002307077c23 */ /* 0x010fe2000801000b */
[----:B------:R-:W-:-:S04]  /*17110*/  ISETP.GE.AND P2, PT, R2, R244, PT ;  /* 0x000000f40200720c */ /* 0x000fc80003f46270 */
[----:B------:R1:W2:Y:S01]  /*17120*/  MUFU.TANH R12, R5 ;  /* 0x00000005000c7308 */ /* 0x0002a20000002400 */
[C---:B------:R-:W-:Y:S01]  /*17130*/  ISETP.GE.AND P1, PT, R2.reuse, R243, PT ;  /* 0x000000f30200720c */ /* 0x040fe20003f26270 */
[----:B------:R3:W5:Y:S01]  /*17140*/  LDL.LU R72, [R1+0x100] ;  /* 0x0001000001487983 */ /* 0x0007620000300800 */
[----:B-1----:R-:W-:Y:S02]  /*17150*/  FMUL.FTZ R5, R71, c[0x0][0x2ec] ;  /* 0x0000bb0047057a20 */ /* 0x002fe40000410000 */
[----:B--2---:R-:W-:Y:S01]  /*17160*/  FFMA.FTZ R12, R9, -UR35, R12 ;  /* 0x80000023090c7c23 */ /* 0x004fe2000801000c */
[----:B------:R-:W-:Y:S02]  /*17170*/  ISETP.GE.AND P0, PT, R2, R242, PT ;  /* 0x000000f20200720c */ /* 0x000fe40003f06270 */
[----:B------:R1:W2:Y:S01]  /*17180*/  MUFU.TANH R14, R5 ;  /* 0x00000005000e7308 */ /* 0x0002a20000002400 */
[----:B------:R-:W-:Y:S01]  /*17190*/  FSEL R74, R8, -INF , !P6 ;  /* 0xff800000084a7808 */ /* 0x000fe20007000000 */
[----:B------:R3:W5:Y:S01]  /*171a0*/  LDL.LU R71, [R1+0xfc] ;  /* 0x0000fc0001477983 */ /* 0x0007620000300800 */
[----:B------:R-:W-:-:S02]  /*171b0*/  FSEL R81, R7, -INF , !P5 ;  /* 0xff80000007517808 */ /* 0x000fc40006800000 */
[C---:B------:R-:W-:Y:S02]  /*171c0*/  ISETP.LT.OR P6, PT, R2.reuse, R240, P3 ;  /* 0x000000f00200720c */ /* 0x040fe40001fc1670 */
[C---:B------:R-:W-:Y:S02]  /*171d0*/  ISETP.LT.OR P5, PT, R2.reuse, R239, P2 ;  /* 0x000000ef0200720c */ /* 0x040fe400017a1670 */
[----:B------:R-:W-:Y:S02]  /*171e0*/  ISETP.LT.OR P1, PT, R2, R238, P1 ;  /* 0x000000ee0200720c */ /* 0x000fe40000f21670 */
[C---:B------:R-:W-:Y:S02]  /*171f0*/  LOP3.LUT P3, RZ, R231.reuse, 0x8, RZ, 0xc0, !PT ;  /* 0x00000008e7ff7812 */ /* 0x040fe4000786c0ff */
[C---:B------:R-:W-:Y:S02]  /*17200*/  LOP3.LUT P2, RZ, R231.reuse, 0x4, RZ, 0xc0, !PT ;  /* 0x00000004e7ff7812 */ /* 0x040fe4000784c0ff */
[----:B------:R-:W-:Y:S01]  /*17210*/  LOP3.LUT R231, R231, 0xfffffffd, RZ, 0xc0, !PT ;  /* 0xfffffffde7e77812 */ /* 0x000fe200078ec0ff */
[----:B-1----:R-:W-:Y:S01]  /*17220*/  FFMA.FTZ R5, R16, -UR35, R3 ;  /* 0x8000002310057c23 */ /* 0x002fe20008010003 */
[----:B------:R-:W-:Y:S01]  /*17230*/  FSEL R80, R12, -INF , !P3 ;  /* 0xff8000000c507808 */ /* 0x000fe20005800000 */
[----:B------:R-:W-:-:S02]  /*17240*/  FMUL.FTZ R3, R28, c[0x0][0x2ec] ;  /* 0x0000bb001c037a20 */ /* 0x000fc40000410000 */
[----:B--2---:R-:W-:Y:S01]  /*17250*/  FFMA.FTZ R11, R15, -UR35, R14 ;  /* 0x800000230f0b7c23 */ /* 0x004fe2000801000e */
[----:B------:R-:W-:Y:S01]  /*17260*/  FSEL R85, R5, -INF , !P4 ;  /* 0xff80000005557808 */ /* 0x000fe20006000000 */
[----:B------:R1:W2:Y:S01]  /*17270*/  MUFU.TANH R10, R3 ;  /* 0x00000003000a7308 */ /* 0x0002a20000002400 */
[----:B------:R-:W-:Y:S02]  /*17280*/  ISETP.LT.OR P4, PT, R2, R237, P0 ;  /* 0x000000ed0200720c */ /* 0x000fe40000781670 */
[----:B------:R-:W-:Y:S02]  /*17290*/  @P1 LOP3.LUT R231, R231, 0x2, RZ, 0xfc, !PT ;  /* 0x00000002e7e71812 */ /* 0x000fe400078efcff */
[----:B------:R-:W-:Y:S01]  /*172a0*/  FSEL R82, R11, -INF , !P2 ;  /* 0xff8000000b527808 */ /* 0x000fe20005000000 */
[----:B-1----:R-:W-:Y:S02]  /*172b0*/  FMUL.FTZ R3, R30, c[0x0][0x2ec] ;  /* 0x0000bb001e037a20 */ /* 0x002fe40000410000 */
[----:B--2---:R-:W-:-:S02]  /*172c0*/  FFMA.FTZ R10, R4, -UR35, R10 ;  /* 0x80000023040a7c23 */ /* 0x004fc4000801000a */
[----:B------:R1:W2:Y:S03]  /*172d0*/  MUFU.TANH R9, R3 ;  /* 0x0000000300097308 */ /* 0x0002a60000002400 */
[----:B------:R-:W-:Y:S01]  /*172e0*/  FSEL R30, R10, -INF , !P6 ;  /* 0xff8000000a1e7808 */ /* 0x000fe20007000000 */
[----:B-1----:R-:W-:Y:S02]  /*172f0*/  IMAD.IADD R3, R234, 0x1, -R2 ;  /* 0x00000001ea037824 */ /* 0x002fe400078e0a02 */
[----:B--2---:R-:W-:-:S03]  /*17300*/  FFMA.FTZ R9, R6, -UR35, R9 ;  /* 0x8000002306097c23 */ /* 0x004fc60008010009 */
[----:B------:R-:W-:Y:S02]  /*17310*/  IABS R3, R3 ;  /* 0x0000000300037213 */ /* 0x000fe40000000000 */
[----:B------:R-:W-:Y:S02]  /*17320*/  FSEL R69, R9, -INF , !P5 ;  /* 0xff80000009457808 */ /* 0x000fe40006800000 */
[----:B------:R1:W-:Y:S02]  /*17330*/  I2F R4, R3 ;  /* 0x0000000300047306 */ /* 0x0003e40000201400 */
[----:B-1----:R-:W-:-:S06]  /*17340*/  FMUL.FTZ R3, R24, c[0x0][0x2ec] ;  /* 0x0000bb0018037a20 */ /* 0x002fcc0000410000 */
[----:B------:R1:W2:Y:S02]  /*17350*/  MUFU.TANH R6, R3 ;  /* 0x0000000300067308 */ /* 0x0002a40000002400 */
[----:B-1----:R-:W-:Y:S01]  /*17360*/  IMAD.IADD R3, R241, 0x1, -R2 ;  /* 0x00000001f1037824 */ /* 0x002fe200078e0a02 */
[----:B------:R-:W-:Y:S01]  /*17370*/  IADD3 R2, R0, 0x71, RZ ;  /* 0x0000007100027810 */ /* 0x000fe20007ffe0ff */
[----:B--2---:R-:W-:Y:S02]  /*17380*/  FFMA.FTZ R13, R4, -UR35, R6 ;  /* 0x80000023040d7c23 */ /* 0x004fe40008010006 */
[----:B------:R-:W-:Y:S01]  /*17390*/  FMUL.FTZ R4, R26, c[0x0][0x2ec] ;  /* 0x0000bb001a047a20 */ /* 0x000fe20000410000 */
[----:B------:R-:W-:Y:S01]  /*173a0*/  IABS R3, R3 ;  /* 0x0000000300037213 */ /* 0x000fe20000000000 */
[----:B------:R-:W-:Y:S01]  /*173b0*/  IMAD.IADD R5, R234, 0x1, -R2 ;  /* 0x00000001ea057824 */ /* 0x000fe200078e0a02 */
[C---:B------:R-:W-:Y:S01]  /*173c0*/  ISETP.GE.AND P3, PT, R2.reuse, R245, PT ;  /* 0x000000f50200720c */ /* 0x040fe20003f66270 */
[----:B------:R-:W-:Y:S01]  /*173d0*/  MUFU.TANH R14, R4 ;  /* 0x00000004000e7308 */ /* 0x000fe20000002400 */
[----:B------:R-:W-:-:S02]  /*173e0*/  ISETP.GE.AND P2, PT, R2, R244, PT ;  /* 0x000000f40200720c */ /* 0x000fc40003f46270 */
[C---:B------:R-:W-:Y:S02]  /*173f0*/  ISETP.GE.AND P1, PT, R2.reuse, R243, PT ;  /* 0x000000f30200720c */ /* 0x040fe40003f26270 */
[C---:B------:R-:W-:Y:S02]  /*17400*/  ISETP.GE.AND P0, PT, R2.reuse, R242, PT ;  /* 0x000000f20200720c */ /* 0x040fe40003f06270 */
[C---:B------:R-:W-:Y:S01]  /*17410*/  ISETP.LT.OR P6, PT, R2.reuse, R240, P3 ;  /* 0x000000f00200720c */ /* 0x040fe20001fc1670 */
[----:B------:R1:W2:Y:S01]  /*17420*/  I2F R8, R3 ;  /* 0x0000000300087306 */ /* 0x0002a20000201400 */
[C---:B------:R-:W-:Y:S02]  /*17430*/  ISETP.LT.OR P5, PT, R2.reuse, R239, P2 ;  /* 0x000000ef0200720c */ /* 0x040fe400017a1670 */
[C---:B------:R-:W-:Y:S02]  /*17440*/  ISETP.LT.OR P1, PT, R2.reuse, R238, P1 ;  /* 0x000000ee0200720c */ /* 0x040fe40000f21670 */
[----:B------:R-:W-:-:S02]  /*17450*/  ISETP.LT.OR P0, PT, R2, R237, P0 ;  /* 0x000000ed0200720c */ /* 0x000fc40000701670 */
[C---:B------:R-:W-:Y:S02]  /*17460*/  LOP3.LUT P3, RZ, R231.reuse, 0x2, RZ, 0xc0, !PT ;  /* 0x00000002e7ff7812 */ /* 0x040fe4000786c0ff */
[----:B------:R-:W-:Y:S02]  /*17470*/  LOP3.LUT R231, R231, 0xfffffff7, RZ, 0xc0, !PT ;  /* 0xfffffff7e7e77812 */ /* 0x000fe400078ec0ff */
[----:B------:R-:W-:Y:S01]  /*17480*/  FSEL R68, R13, -INF , !P3 ;  /* 0xff8000000d447808 */ /* 0x000fe20005800000 */
[----:B------:R-:W-:Y:S02]  /*17490*/  FMUL.FTZ R13, R90, c[0x0][0x2ec] ;  /* 0x0000bb005a0d7a20 */ /* 0x000fe40000410000 */
[----:B-1----:R-:W-:Y:S02]  /*174a0*/  IMAD.IADD R3, R236, 0x1, -R2 ;  /* 0x00000001ec037824 */ /* 0x002fe400078e0a02 */
[----:B------:R-:W-:Y:S01]  /*174b0*/  @P1 LOP3.LUT R231, R231, 0x8, RZ, 0xfc, !PT ;  /* 0x00000008e7e71812 */ /* 0x000fe200078efcff */
[----:B--2---:R-:W-:Y:S01]  /*174c0*/  FFMA.FTZ R8, R8, -UR35, R14 ;  /* 0x8000002308087c23 */ /* 0x004fe2000801000e */
[----:B------:R-:W-:Y:S01]  /*174d0*/  MUFU.TANH R13, R13 ;  /* 0x0000000d000d7308 */ /* 0x000fe20000002400 */
[----:B------:R-:W-:-:S02]  /*174e0*/  IABS R3, R3 ;  /* 0x0000000300037213 */ /* 0x000fc40000000000 */
[----:B------:R-:W-:Y:S02]  /*174f0*/  LOP3.LUT R231, R231, 0xfffffffb, RZ, 0xc0, !PT ;  /* 0xfffffffbe7e77812 */ /* 0x000fe400078ec0ff */
[----:B------:R-:W-:Y:S01]  /*17500*/  FSEL R75, R8, -INF , !P4 ;  /* 0xff800000084b7808 */ /* 0x000fe20006000000 */
[----:B------:R-:W-:Y:S01]  /*17510*/  IMAD.MOV.U32 R4, RZ, RZ, R3 ;  /* 0x000000ffff047224 */ /* 0x000fe200078e0003 */
[----:B------:R-:W-:Y:S01]  /*17520*/  @P0 LOP3.LUT R231, R231, 0x4, RZ, 0xfc, !PT ;  /* 0x00000004e7e70812 */ /* 0x000fe200078efcff */
[----:B------:R-:W-:Y:S02]  /*17530*/  IMAD.IADD R3, R235, 0x1, -R2 ;  /* 0x00000001eb037824 */ /* 0x000fe400078e0a02 */
[----:B------:R1:W-:Y:S03]  /*17540*/  I2F R7, R4 ;  /* 0x0000000400077306 */ /* 0x0003e60000201400 */
[----:B------:R-:W-:-:S05]  /*17550*/  IABS R3, R3 ;  /* 0x0000000300037213 */ /* 0x000fca0000000000 */
[----:B-1----:R-:W-:Y:S01]  /*17560*/  IMAD.MOV.U32 R4, RZ, RZ, R3 ;  /* 0x000000ffff047224 */ /* 0x002fe200078e0003 */
[----:B------:R-:W-:Y:S01]  /*17570*/  IABS R3, R5 ;  /* 0x0000000500037213 */ /* 0x000fe20000000000 */
[----:B------:R-:W-:Y:S02]  /*17580*/  FMUL.FTZ R5, R31, c[0x0][0x2ec] ;  /* 0x0000bb001f057a20 */ /* 0x000fe40000410000 */
[----:B------:R1:W-:Y:S08]  /*17590*/  I2F R6, R4 ;  /* 0x0000000400067306 */ /* 0x0003f00000201400 */
[----:B------:R2:W-:Y:S01]  /*175a0*/  I2F R14, R3 ;  /* 0x00000003000e7306 */ /* 0x0005e20000201400 */
[----:B-1----:R-:W-:-:S07]  /*175b0*/  FMUL.FTZ R4, R29, c[0x0][0x2ec] ;  /* 0x0000bb001d047a20 */ /* 0x002fce0000410000 */
[----:B------:R1:W4:Y:S01]  /*175c0*/  MUFU.TANH R9, R5 ;  /* 0x0000000500097308 */ /* 0x0003220000002400 */
[----:B--2---:R-:W-:Y:S01]  /*175d0*/  IMAD.IADD R3, R241, 0x1, -R2 ;  /* 0x00000001f1037824 */ /* 0x004fe200078e0a02 */
[----:B------:R-:W-:-:S06]  /*175e0*/  IADD3 R2, R0, 0x78, RZ ;  /* 0x0000007800027810 */ /* 0x000fcc0007ffe0ff */
[----:B------:R2:W2:Y:S01]  /*175f0*/  MUFU.TANH R10, R4 ;  /* 0x00000004000a7308 */ /* 0x0004a20000002400 */
[----:B------:R-:W-:Y:S02]  /*17600*/  IADD3 R0, R0, 0x79, RZ ;  /* 0x0000007900007810 */ /* 0x000fe40007ffe0ff */
[----:B------:R-:W-:Y:S02]  /*17610*/  IABS R3, R3 ;  /* 0x0000000300037213 */ /* 0x000fe40000000000 */
[C---:B------:R-:W-:Y:S01]  /*17620*/  ISETP.GE.AND P3, PT, R2.reuse, R245, PT ;  /* 0x000000f50200720c */ /* 0x040fe20003f66270 */
[----:B-1----:R-:W-:Y:S01]  /*17630*/  IMAD.IADD R5, R235, 0x1, -R2 ;  /* 0x00000001eb057824 */ /* 0x002fe200078e0a02 */
[----:B------:R-:W-:Y:S01]  /*17640*/  ISETP.GE.AND P2, PT, R2, R244, PT ;  /* 0x000000f40200720c */ /* 0x000fe20003f46270 */
[----:B----4-:R-:W-:Y:S01]  /*17650*/  FFMA.FTZ R6, R6, -UR35, R9 ;  /* 0x8000002306067c23 */ /* 0x010fe20008010009 */
[C---:B------:R-:W-:Y:S02]  /*17660*/  ISETP.GE.AND P1, PT, R2.reuse, R243, PT ;  /* 0x000000f30200720c */ /* 0x040fe40003f26270 */
[----:B------:R-:W-:-:S02]  /*17670*/  ISETP.GE.AND P0, PT, R2, R242, PT ;  /* 0x000000f20200720c */ /* 0x000fc40003f06270 */
[----:B------:R-:W-:Y:S01]  /*17680*/  FSEL R29, R6, -INF , !P5 ;  /* 0xff800000061d7808 */ /* 0x000fe20006800000 */
[----:B--2---:R-:W-:Y:S01]  /*17690*/  IMAD.MOV.U32 R4, RZ, RZ, R3 ;  /* 0x000000ffff047224 */ /* 0x004fe200078e0003 */
[----:B------:R-:W-:Y:S01]  /*176a0*/  ISETP.LT.OR P5, PT, R2, R240, P3 ;  /* 0x000000f00200720c */ /* 0x000fe20001fa1670 */
[----:B------:R-:W-:Y:S01]  /*176b0*/  IMAD.IADD R3, R236, 0x1, -R2 ;  /* 0x00000001ec037824 */ /* 0x000fe200078e0a02 */
[C---:B------:R-:W-:Y:S01]  /*176c0*/  ISETP.LT.OR P3, PT, R2.reuse, R239, P2 ;  /* 0x000000ef0200720c */ /* 0x040fe20001761670 */
[----:B------:R1:W-:Y:S01]  /*176d0*/  I2F R16, R4 ;  /* 0x0000000400107306 */ /* 0x0003e20000201400 */
[C---:B------:R-:W-:Y:S01]  /*176e0*/  ISETP.LT.OR P1, PT, R2.reuse, R238, P1 ;  /* 0x000000ee0200720c */ /* 0x040fe20000f21670 */
[----:B------:R-:W-:Y:S01]  /*176f0*/  FFMA.FTZ R7, R7, -UR35, R10 ;  /* 0x8000002307077c23 */ /* 0x000fe2000801000a */
[----:B------:R-:W-:Y:S02]  /*17700*/  IABS R3, R3 ;  /* 0x0000000300037213 */ /* 0x000fe40000000000 */
[----:B------:R-:W-:-:S02]  /*17710*/  ISETP.LT.OR P4, PT, R2, R237, P0 ;  /* 0x000000ed0200720c */ /* 0x000fc40000781670 */
[----:B------:R-:W-:Y:S02]  /*17720*/  FSEL R28, R7, -INF , !P6 ;  /* 0xff800000071c7808 */ /* 0x000fe40007000000 */
[C---:B------:R-:W-:Y:S02]  /*17730*/  LOP3.LUT P2, RZ, R231.reuse, 0x8, RZ, 0xc0, !PT ;  /* 0x00000008e7ff7812 */ /* 0x040fe4000784c0ff */
[C---:B------:R-:W-:Y:S02]  /*17740*/  LOP3.LUT P6, RZ, R231.reuse, 0x4, RZ, 0xc0, !PT ;  /* 0x00000004e7ff7812 */ /* 0x040fe400078cc0ff */
[----:B------:R-:W-:Y:S02]  /*17750*/  LOP3.LUT R231, R231, 0xfffffffd, RZ, 0xc0, !PT ;  /* 0xfffffffde7e77812 */ /* 0x000fe400078ec0ff */
[C---:B------:R-:W-:Y:S01]  /*17760*/  ISETP.GE.AND P0, PT, R0.reuse, R243, PT ;  /* 0x000000f30000720c */ /* 0x040fe20003f06270 */
[----:B-1----:R-:W-:Y:S01]  /*17770*/  IMAD.MOV.U32 R4, RZ, RZ, R3 ;  /* 0x000000ffff047224 */ /* 0x002fe200078e0003 */
[----:B------:R-:W-:Y:S01]  /*17780*/  IABS R3, R5 ;  /* 0x0000000500037213 */ /* 0x000fe20000000000 */
[----:B------:R-:W-:Y:S01]  /*17790*/  IMAD.IADD R5, R241, 0x1, -R2 ;  /* 0x00000001f1057824 */ /* 0x000fe200078e0a02 */
[----:B------:R-:W-:Y:S01]  /*177a0*/  @P1 LOP3.LUT R231, R231, 0x2, RZ, 0xfc, !PT ;  /* 0x00000002e7e71812 */ /* 0x000fe200078efcff */
[----:B------:R1:W-:Y:S01]  /*177b0*/  I2F R15, R4 ;  /* 0x00000004000f7306 */ /* 0x0003e20000201400 */
[----:B------:R-:W-:-:S07]  /*177c0*/  ISETP.GE.AND P1, PT, R0, R244, PT ;  /* 0x000000f40000720c */ /* 0x000fce0003f26270 */
[----:B------:R2:W-:Y:S01]  /*177d0*/  I2F R12, R3 ;  /* 0x00000003000c7306 */ /* 0x0005e20000201400 */
[----:B-1----:R-:W-:-:S07]  /*177e0*/  FMUL.FTZ R4, R25, c[0x0][0x2ec] ;  /* 0x0000bb0019047a20 */ /* 0x002fce0000410000 */
[----:B------:R1:W4:Y:S01]  /*177f0*/  MUFU.TANH R9, R4 ;  /* 0x0000000400097308 */ /* 0x0003220000002400 */
[----:B--2---:R-:W-:-:S05]  /*17800*/  IMAD.IADD R3, R234, 0x1, -R2 ;  /* 0x00000001ea037824 */ /* 0x004fca00078e0a02 */
[----:B------:R-:W-:-:S05]  /*17810*/  IABS R3, R3 ;  /* 0x0000000300037213 */ /* 0x000fca0000000000 */
[----:B-1----:R-:W-:Y:S01]  /*17820*/  IMAD.MOV.U32 R4, RZ, RZ, R3 ;  /* 0x000000ffff047224 */ /* 0x002fe200078e0003 */
[----:B------:R-:W-:Y:S01]  /*17830*/  IABS R3, R5 ;  /* 0x0000000500037213 */ /* 0x000fe20000000000 */
[----:B----4-:R-:W-:Y:S02]  /*17840*/  FFMA.FTZ R6, R14, -UR35, R9 ;  /* 0x800000230e067c23 */ /* 0x010fe40008010009 */
[----:B------:R1:W-:Y:S03]  /*17850*/  I2F R11, R4 ;  /* 0x00000004000b7306 */ /* 0x0003e60000201400 */
[----:B------:R-:W-:Y:S02]  /*17860*/  FSEL R66, R6, -INF , !P2 ;  /* 0xff80000006427808 */ /* 0x000fe40005000000 */
[----:B------:R-:W-:Y:S01]  /*17870*/  ISETP.GE.AND P2, PT, R0, R245, PT ;  /* 0x000000f50000720c */ /* 0x000fe20003f46270 */
[----:B-1----:R-:W-:-:S02]  /*17880*/  IMAD.MOV.U32 R4, RZ, RZ, R3 ;  /* 0x000000ffff047224 */ /* 0x002fc400078e0003 */
[----:B------:R-:W-:Y:S02]  /*17890*/  IMAD.IADD R3, R236, 0x1, -R0 ;  /* 0x00000001ec037824 */ /* 0x000fe400078e0a00 */
[----:B------:R1:W-:Y:S03]  /*178a0*/  I2F R10, R4 ;  /* 0x00000004000a7306 */ /* 0x0003e60000201400 */
[----:B------:R-:W-:-:S05]  /*178b0*/  IABS R3, R3 ;  /* 0x0000000300037213 */ /* 0x000fca0000000000 */
[----:B------:R-:W-:Y:S02]  /*178c0*/  IMAD.MOV.U32 R2, RZ, RZ, R3 ;  /* 0x000000ffff027224 */ /* 0x000fe400078e0003 */
[----:B------:R-:W-:Y:S02]  /*178d0*/  FMUL.FTZ R3, R27, c[0x0][0x2ec] ;  /* 0x0000bb001b037a20 */ /* 0x000fe40000410000 */
[----:B------:R2:W-:Y:S01]  /*178e0*/  I2F R9, R2 ;  /* 0x0000000200097306 */ /* 0x0005e20000201400 */
[----:B-1----:R-:W-:-:S07]  /*178f0*/  IMAD.IADD R4, R234, 0x1, -R0 ;  /* 0x00000001ea047824 */ /* 0x002fce00078e0a00 */
[----:B------:R1:W4:Y:S01]  /*17900*/  MUFU.TANH R7, R3 ;  /* 0x0000000300077308 */ /* 0x0003220000002400 */
[----:B--2---:R-:W-:-:S05]  /*17910*/  IMAD.IADD R2, R235, 0x1, -R0 ;  /* 0x00000001eb027824 */ /* 0x004fca00078e0a00 */
[----:B------:R-:W-:-:S05]  /*17920*/  IABS R2, R2 ;  /* 0x0000000200027213 */ /* 0x000fca0000000000 */
[----:B-1----:R-:W-:Y:S01]  /*17930*/  IMAD.MOV.U32 R3, RZ, RZ, R2 ;  /* 0x000000ffff037224 */ /* 0x002fe200078e0002 */
[----:B------:R-:W-:Y:S01]  /*17940*/  IABS R2, R4 ;  /* 0x0000000400027213 */ /* 0x000fe20000000000 */
[----:B----4-:R-:W-:Y:S02]  /*17950*/  FFMA.FTZ R4, R16, -UR35, R7 ;  /* 0x8000002310047c23 */ /* 0x010fe40008010007 */
[----:B------:R1:W-:Y:S01]  /*17960*/  I2F R5, R3 ;  /* 0x0000000300057306 */ /* 0x0003e20000201400 */
[----:B------:R-:W-:Y:S02]  /*17970*/  FMUL.FTZ R7, R60, c[0x0][0x2ec] ;  /* 0x0000bb003c077a20 */ /* 0x000fe40000410000 */
[----:B------:R-:W-:Y:S02]  /*17980*/  FSEL R67, R4, -INF , !P6 ;  /* 0xff80000004437808 */ /* 0x000fe40007000000 */
[----:B------:R-:W-:-:S03]  /*17990*/  ISETP.LT.OR P6, PT, R0, R240, P2 ;  /* 0x000000f00000720c */ /* 0x000fc600017c1670 */
[----:B------:R2:W-:Y:S01]  /*179a0*/  I2F R8, R2 ;  /* 0x0000000200087306 */ /* 0x0005e20000201400 */
[----:B-1----:R-:W-:-:S07]  /*179b0*/  FMUL.FTZ R3, R61, c[0x0][0x2ec] ;  /* 0x0000bb003d037a20 */ /* 0x002fce0000410000 */
[----:B------:R-:W-:Y:S01]  /*179c0*/  MUFU.TANH R14, R7 ;  /* 0x00000007000e7308 */ /* 0x000fe20000002400 */
[----:B--2---:R-:W-:-:S07]  /*179d0*/  IMAD.IADD R2, R241, 0x1, -R0 ;  /* 0x00000001f1027824 */ /* 0x004fce00078e0a00 */
[----:B------:R-:W1:Y:S01]  /*179e0*/  MUFU.TANH R3, R3 ;  /* 0x0000000300037308 */ /* 0x000e620000002400 */
[----:B------:R-:W-:-:S07]  /*179f0*/  IABS R2, R2 ;  /* 0x0000000200027213 */ /* 0x000fce0000000000 */
[----:B------:R2:W-:Y:S01]  /*17a00*/  I2F R7, R2 ;  /* 0x0000000200077306 */ /* 0x0005e20000201400 */
[----:B-1----:R-:W-:-:S05]  /*17a10*/  FFMA.FTZ R3, R15, -UR35, R3 ;  /* 0x800000230f037c23 */ /* 0x002fca0008010003 */
[----:B------:R-:W-:Y:S01]  /*17a20*/  FSEL R26, R3, -INF , !P5 ;  /* 0xff800000031a7808 */ /* 0x000fe20006800000 */
[----:B------:R-:W-:Y:S02]  /*17a30*/  FMUL.FTZ R3, R70, c[0x0][0x2ec] ;  /* 0x0000bb0046037a20 */ /* 0x000fe40000410000 */
[----:B------:R3:W5:Y:S01]  /*17a40*/  LDL.LU R70, [R1+0xf8] ;  /* 0x0000f80001467983 */ /* 0x0007620000300800 */
[----:B--2---:R-:W-:-:S04]  /*17a50*/  FMUL.FTZ R2, R91, c[0x0][0x2ec] ;  /* 0x0000bb005b027a20 */ /* 0x004fc80000410000 */
[----:B------:R1:W-:Y:S01]  /*17a60*/  MUFU.TANH R16, R2 ;  /* 0x0000000200107308 */ /* 0x0003e20000002400 */
[C---:B------:R-:W-:Y:S02]  /*17a70*/  ISETP.LT.OR P5, PT, R0.reuse, R239, P1 ;  /* 0x000000ef0000720c */ /* 0x040fe40000fa1670 */
[----:B------:R-:W-:Y:S01]  /*17a80*/  ISETP.LT.OR P2, PT, R0, R238, P0 ;  /* 0x000000ee0000720c */ /* 0x000fe20000741670 */
[----:B-1----:R-:W-:Y:S02]  /*17a90*/  FFMA.FTZ R2, R12, -UR35, R14 ;  /* 0x800000230c027c23 */ /* 0x002fe4000801000e */
[----:B------:R-:W-:Y:S02]  /*17aa0*/  FMUL.FTZ R12, R89, c[0x0][0x2ec] ;  /* 0x0000bb00590c7a20 */ /* 0x000fe40000410000 */
[----:B------:R-:W-:Y:S01]  /*17ab0*/  FMUL.FTZ R14, R88, c[0x0][0x2ec] ;  /* 0x0000bb00580e7a20 */ /* 0x000fe20000410000 */
[----:B------:R-:W-:Y:S02]  /*17ac0*/  FSEL R27, R2, -INF , !P3 ;  /* 0xff800000021b7808 */ /* 0x000fe40005800000 */
[C---:B------:R-:W-:Y:S01]  /*17ad0*/  ISETP.GE.AND P3, PT, R0.reuse, R242, PT ;  /* 0x000000f20000720c */ /* 0x040fe20003f66270 */
[----:B------:R-:W1:Y:S03]  /*17ae0*/  MUFU.TANH R12, R12 ;  /* 0x0000000c000c7308 */ /* 0x000e660000002400 */
[----:B------:R-:W-:Y:S01]  /*17af0*/  ISETP.LT.OR P1, PT, R0, R237, P3 ;  /* 0x000000ed0000720c */ /* 0x000fe20001f21670 */
[----:B------:R-:W-:Y:S01]  /*17b00*/  FMUL.FTZ R0, R23, c[0x0][0x2ec] ;  /* 0x0000bb0017007a20 */ /* 0x000fe20000410000 */
[----:B------:R-:W-:Y:S01]  /*17b10*/  LOP3.LUT P0, RZ, R231, 0x2, RZ, 0xc0, !PT ;  /* 0x00000002e7ff7812 */ /* 0x000fe2000780c0ff */
[----:B------:R-:W-:-:S02]  /*17b20*/  FFMA.FTZ R4, R11, -UR35, R13 ;  /* 0x800000230b047c23 */ /* 0x000fc4000801000d */
[----:B------:R-:W2:Y:S03]  /*17b30*/  MUFU.TANH R14, R14 ;  /* 0x0000000e000e7308 */ /* 0x000ea60000002400 */
[----:B------:R-:W-:-:S05]  /*17b40*/  FSEL R31, R4, -INF , !P0 ;  /* 0xff800000041f7808 */ /* 0x000fca0004000000 */
[----:B------:R-:W4:Y:S01]  /*17b50*/  MUFU.TANH R3, R3 ;  /* 0x0000000300037308 */ /* 0x000f220000002400 */
[----:B------:R-:W-:-:S07]  /*17b60*/  PLOP3.LUT P0, PT, PT, PT, UP0, 0x80, 0x0 ;  /* 0x000000000000781c */ /* 0x000fce0003f0f008 */
[----:B------:R-:W3:Y:S01]  /*17b70*/  MUFU.TANH R0, R0 ;  /* 0x0000000000007308 */ /* 0x000ee20000002400 */
[----:B-1----:R-:W-:Y:S02]  /*17b80*/  FFMA.FTZ R2, R10, -UR35, R12 ;  /* 0x800000230a027c23 */ /* 0x002fe4000801000c */
[----:B------:R-:W-:Y:S02]  /*17b90*/  FFMA.FTZ R6, R9, -UR35, R16 ;  /* 0x8000002309067c23 */ /* 0x000fe40008010010 */
[----:B--2---:R-:W-:Y:S02]  /*17ba0*/  FFMA.FTZ R5, R5, -UR35, R14 ;  /* 0x8000002305057c23 */ /* 0x004fe4000801000e */
[----:B----4-:R-:W-:Y:S01]  /*17bb0*/  FFMA.FTZ R3, R8, -UR35, R3 ;  /* 0x8000002308037c23 */ /* 0x010fe20008010003 */
[----:B------:R-:W-:Y:S02]  /*17bc0*/  FSEL R65, R2, -INF , !P4 ;  /* 0xff80000002417808 */ /* 0x000fe40006000000 */
[----:B------:R-:W-:Y:S01]  /*17bd0*/  LOP3.LUT P4, RZ, R233, 0x1000000, RZ, 0xc0, !PT ;  /* 0x01000000e9ff7812 */ /* 0x000fe2000788c0ff */
[----:B---3--:R-:W-:Y:S01]  /*17be0*/  FFMA.FTZ R0, R7, -UR35, R0 ;  /* 0x8000002307007c23 */ /* 0x008fe20008010000 */
[----:B------:R-:W-:-:S02]  /*17bf0*/  FSEL R23, R6, -INF , !P6 ;  /* 0xff80000006177808 */ /* 0x000fc40007000000 */
[----:B------:R-:W-:Y:S02]  /*17c00*/  FSEL R24, R5, -INF , !P5 ;  /* 0xff80000005187808 */ /* 0x000fe40006800000 */
[----:B------:R-:W-:Y:S02]  /*17c10*/  FSEL R25, R3, -INF , !P2 ;  /* 0xff80000003197808 */ /* 0x000fe40005000000 */
[----:B------:R-:W-:Y:S01]  /*17c20*/  FSEL R64, R0, -INF , !P1 ;  /* 0xff80000000407808 */ /* 0x000fe20004800000 */
[----:B------:R-:W-:Y:S05]  /*17c30*/  @!P0 BRA `(.L_x_928) ;  /* 0x000006d000008947 */ /* 0x000fea0003800000 */
[----:B------:R-:W2:Y:S04]  /*17c40*/  LDL.64 R90, [R1+0xe0] ;  /* 0x0000e000015a7983 */ /* 0x000ea80000100a00 */
        /* <DEDUP_REMOVED lines=106> */
.L_x_930:
[----:B------:R-:W-:Y:S05]  /*182f0*/  BSYNC B0 ;  /* 0x0000000000007941 */ /* 0x000fea0003800000 */
.L_x_929:
[----:B------:R-:W0:Y:S02]  /*18300*/  LDGDEPBAR ;  /* 0x00000000000079af */ /* 0x000e240000000000 */
.L_x_928:
[----:B------:R-:W3:Y:S04]  /*18310*/  LDL.LU R17, [R1+0x20] ;  /* 0x0000200001117983 */ /* 0x000ee80000300800 */
[----:B------:R-:W4:Y:S04]  /*18320*/  LDL.LU R0, [R1+0x18] ;  /* 0x0000180001007983 */ /* 0x000f280000300800 */
[----:B--2---:R-:W2:Y:S04]  /*18330*/  LDL.LU R2, [R1+0x54] ;  /* 0x0000540001027983 */ /* 0x004ea80000300800 */
[----:B------:R-:W2:Y:S04]  /*18340*/  LDL.LU R3, [R1+0x40] ;  /* 0x0000400001037983 */ /* 0x000ea80000300800 */
[----:B------:R-:W2:Y:S04]  /*18350*/  LDL.LU R13, [R1+0x5c] ;  /* 0x00005c00010d7983 */ /* 0x000ea80000300800 */
[----:B------:R-:W2:Y:S04]  /*18360*/  LDL.LU R12, [R1+0x4] ;  /* 0x00000400010c7983 */ /* 0x000ea80000300800 */
[----:B------:R-:W2:Y:S04]  /*18370*/  LDL.LU R10, [R1+0x50] ;  /* 0x00005000010a7983 */ /* 0x000ea80000300800 */
[----:B------:R-:W2:Y:S04]  /*18380*/  LDL.LU R4, [R1+0x2c] ;  /* 0x00002c0001047983 */ /* 0x000ea80000300800 */
[----:B------:R-:W2:Y:S04]  /*18390*/  LDL.LU R5, [R1+0x24] ;  /* 0x0000240001057983 */ /* 0x000ea80000300800 */
[----:B-1----:R-:W2:Y:S04]  /*183a0*/  LDL.LU R6, [R1+0x68] ;  /* 0x0000680001067983 */ /* 0x002ea80000300800 */
[----:B------:R-:W2:Y:S04]  /*183b0*/  LDL.LU R7, [R1+0x88] ;  /* 0x0000880001077983 */ /* 0x000ea80000300800 */
[----:B------:R-:W2:Y:S04]  /*183c0*/  LDL.LU R8, [R1+0x80] ;  /* 0x0000800001087983 */ /* 0x000ea80000300800 */
[----:B------:R-:W2:Y:S04]  /*183d0*/  LDL.LU R9, [R1+0x78] ;  /* 0x0000780001097983 */ /* 0x000ea80000300800 */
[----:B------:R-:W2:Y:S04]  /*183e0*/  LDL.LU R15, [R1+0x14] ;  /* 0x00001400010f7983 */ /* 0x000ea80000300800 */
[----:B------:R-:W2:Y:S04]  /*183f0*/  LDL.LU R14, [R1+0x1c] ;  /* 0x00001c00010e7983 */ /* 0x000ea80000300800 */
[----:B------:R-:W2:Y:S04]  /*18400*/  LDL.LU R11, [R1+0x28] ;  /* 0x00002800010b7983 */ /* 0x000ea80000300800 */
[----:B------:R-:W2:Y:S04]  /*18410*/  LDL.LU R16, [R1+0x3c] ;  /* 0x00003c0001107983 */ /* 0x000ea80000300800 */
[----:B------:R-:W-:Y:S04]  /*18420*/  STL [R1+0x164], R244 ;  /* 0x000164f401007387 */ /* 0x000fe80000100800 */
        /* <DEDUP_REMOVED lines=25> */
[----:B------:R1:W-:Y:S01]  /*185c0*/  STL [R1+0x108], R220 ;  /* 0x000108dc01007387 */ /* 0x0003e20000100800 */
[----:B------:R-:W-:-:S02]  /*185d0*/  MOV R57, R37 ;  /* 0x0000002500397202 */ /* 0x000fc40000000f00 */
[----:B------:R-:W-:Y:S02]  /*185e0*/  MOV R55, R39 ;  /* 0x0000002700377202 */ /* 0x000fe40000000f00 */
[----:B------:R-:W-:Y:S02]  /*185f0*/  MOV R54, R251 ;  /* 0x000000fb00367202 */ /* 0x000fe40000000f00 */
[----:B------:R-:W-:Y:S01]  /*18600*/  MOV R53, R200 ;  /* 0x000000c800357202 */ /* 0x000fe20000000f00 */
[----:B------:R-:W-:Y:S01]  /*18610*/  IMAD.MOV.U32 R52, RZ, RZ, R202 ;  /* 0x000000ffff347224 */ /* 0x000fe200078e00ca */
[----:B------:R-:W-:Y:S02]  /*18620*/  MOV R56, R38 ;  /* 0x0000002600387202 */ /* 0x000fe40000000f00 */
[----:B---3--:R-:W-:Y:S02]  /*18630*/  MOV R241, R17 ;  /* 0x0000001100f17202 */ /* 0x008fe40000000f00 */
[----:B----4-:R-:W-:-:S02]  /*18640*/  MOV R237, R0 ;  /* 0x0000000000ed7202 */ /* 0x010fc40000000f00 */
[----:B-----5:R-:W-:-:S04]  /*18650*/  FMNMX.FTZ R0, R73, R21, !PT ;  /* 0x0000001549007209 */ /* 0x020fc80007810000 */
[----:B------:R-:W-:-:S04]  /*18660*/  FMNMX.FTZ R0, R35, R0, !PT ;  /* 0x0000000023007209 */ /* 0x000fc80007810000 */
[----:B------:R-:W-:-:S04]  /*18670*/  FMNMX.FTZ R0, R20, R0, !PT ;  /* 0x0000000014007209 */ /* 0x000fc80007810000 */
        /* <DEDUP_REMOVED lines=13> */
[----:B------:R-:W-:Y:S03]  /*18750*/  STL [R1+0x104], R219 ;  /* 0x000104db01007387 */ /* 0x000fe60000100800 */
[----:B------:R-:W-:Y:S01]  /*18760*/  FMNMX.FTZ R0, R132, R0, !PT ;  /* 0x0000000084007209 */ /* 0x000fe20007810000 */
[----:B------:R2:W-:Y:S01]  /*18770*/  STL [R1+0x100], R218 ;  /* 0x000100da01007387 */ /* 0x0005e20000100800 */
[----:B------:R-:W-:Y:S02]  /*18780*/  MOV R227, R16 ;  /* 0x0000001000e37202 */ /* 0x000fe40000000f00 */
[----:B------:R-:W-:Y:S01]  /*18790*/  FMNMX.FTZ R0, R123, R0, !PT ;  /* 0x000000007b007209 */ /* 0x000fe20007810000 */
[----:B------:R-:W-:Y:S04]  /*187a0*/  STL [R1+0xfc], R217 ;  /* 0x0000fcd901007387 */ /* 0x000fe80000100800 */
[----:B------:R-:W-:Y:S01]  /*187b0*/  STL [R1+0xf8], R212 ;  /* 0x0000f8d401007387 */ /* 0x000fe20000100800 */
[----:B------:R-:W-:-:S03]  /*187c0*/  FMNMX.FTZ R0, R122, R0, !PT ;  /* 0x000000007a007209 */ /* 0x000fc60007810000 */
[----:B------:R-:W3:Y:S01]  /*187d0*/  LDL.LU R16, [R1+0xa0] ;  /* 0x0000a00001107983 */ /* 0x000ee20000300800 */
[----:B------:R-:W-:Y:S02]  /*187e0*/  FMNMX.FTZ R0, R121, R0, !PT ;  /* 0x0000000079007209 */ /* 0x000fe40007810000 */
[----:B------:R-:W-:Y:S02]  /*187f0*/  MOV R238, R2 ;  /* 0x0000000200ee7202 */ /* 0x000fe40000000f00 */
[----:B------:R-:W-:Y:S01]  /*18800*/  MOV R240, R4 ;  /* 0x0000000400f07202 */ /* 0x000fe20000000f00 */
[----:B------:R-:W-:Y:S01]  /*18810*/  IMAD.MOV.U32 R239, RZ, RZ, R3 ;  /* 0x000000ffffef7224 */ /* 0x000fe200078e0003 */
[----:B------:R-:W-:Y:S01]  /*18820*/  FMNMX.FTZ R0, R113, R0, !PT ;  /* 0x0000000071007209 */ /* 0x000fe20007810000 */
[----:B------:R-:W4:Y:S03]  /*18830*/  LDL.LU R17, [R1+0xac] ;  /* 0x0000ac0001117983 */ /* 0x000f260000300800 */
        /* <DEDUP_REMOVED lines=11> */
[----:B------:R-:W-:-:S03]  /*188f0*/  FMNMX.FTZ R2, R72, R32, !PT ;  /* 0x0000002048027209 */ /* 0x000fc60007810000 */
[----:B------:R-:W2:Y:S01]  /*18900*/  SHFL.BFLY PT, R4, R0, 0x2, 0x1f ;  /* 0x0c401f0000047f89 */ /* 0x000ea200000e0000 */
[----:B------:R-:W-:-:S04]  /*18910*/  FMNMX.FTZ R2, R36, R2, !PT ;  /* 0x0000000224027209 */ /* 0x000fc80007810000 */
[----:B------:R-:W-:-:S04]  /*18920*/  FMNMX.FTZ R2, R22, R2, !PT ;  /* 0x0000000216027209 */ /* 0x000fc80007810000 */
[----:B------:R-:W-:-:S04]  /*18930*/  FMNMX.FTZ R2, R46, R2, !PT ;  /* 0x000000022e027209 */ /* 0x000fc80007810000 */
[----:B------:R-:W-:Y:S02]  /*18940*/  FMNMX.FTZ R3, R57, R2, !PT ;  /* 0x0000000239037209 */ /* 0x000fe40007810000 */
[----:B------:R-:W-:Y:S02]  /*18950*/  FMNMX.FTZ R2, R71, R33, !PT ;  /* 0x0000002147027209 */ /* 0x000fe40007810000 */
[----:B-1----:R-:W-:Y:S02]  /*18960*/  MOV R220, R201 ;  /* 0x000000c900dc7202 */ /* 0x002fe40000000f00 */
[----:B------:R-:W-:Y:S02]  /*18970*/  FMNMX.FTZ R2, R48, R2, !PT ;  /* 0x0000000230027209 */ /* 0x000fe40007810000 */
[----:B------:R-:W-:Y:S02]  /*18980*/  MOV R221, R203 ;  /* 0x000000cb00dd7202 */ /* 0x000fe40000000f00 */
[----:B------:R-:W-:-:S02]  /*18990*/  FMNMX.FTZ R3, R220, R3, !PT ;  /* 0x00000003dc037209 */ /* 0x000fc40007810000 */
[----:B--2---:R-:W-:Y:S02]  /*189a0*/  MOV R218, R8 ;  /* 0x0000000800da7202 */ /* 0x004fe40000000f00 */
[----:B------:R-:W-:Y:S02]  /*189b0*/  FMNMX.FTZ R8, R0, R4, !PT ;  /* 0x0000000400087209 */ /* 0x000fe40007810000 */
[----:B------:R-:W-:Y:S02]  /*189c0*/  FMNMX.FTZ R2, R47, R2, !PT ;  /* 0x000000022f027209 */ /* 0x000fe40007810000 */
[----:B------:R-:W-:Y:S02]  /*189d0*/  FMNMX.FTZ R0, R70, R34, !PT ;  /* 0x0000002246007209 */ /* 0x000fe40007810000 */
[----:B------:R-:W-:Y:S02]  /*189e0*/  MOV R228, R117 ;  /* 0x0000007500e47202 */ /* 0x000fe40000000f00 */
        /* <DEDUP_REMOVED lines=8> */
[----:B------:R-:W-:Y:S02]  /*18a70*/  MOV R217, R7 ;  /* 0x0000000700d97202 */ /* 0x000fe40000000f00 */
[----:B------:R-:W-:Y:S02]  /*18a80*/  FMNMX.FTZ R0, R45, R0, !PT ;  /* 0x000000002d007209 */ /* 0x000fe40007810000 */
[----:B------:R-:W-:Y:S02]  /*18a90*/  FMNMX.FTZ R4, R239, R4, !PT ;  /* 0x00000004ef047209 */ /* 0x000fe40007810000 */
[----:B------:R-:W-:Y:S02]  /*18aa0*/  FMNMX.FTZ R2, R53, R2, !PT ;  /* 0x0000000235027209 */ /* 0x000fe40007810000 */
[----:B------:R-:W-:-:S02]  /*18ab0*/  FMNMX.FTZ R0, R217, R0, !PT ;  /* 0x00000000d9007209 */ /* 0x000fc40007810000 */
[----:B------:R-:W-:Y:S02]  /*18ac0*/  MOV R242, R5 ;  /* 0x0000000500f27202 */ /* 0x000fe40000000f00 */
[----:B------:R-:W-:Y:S01]  /*18ad0*/  FMNMX.FTZ R4, R240, R4, !PT ;  /* 0x00000004f0047209 */ /* 0x000fe20007810000 */
[----:B------:R-:W-:Y:S01]  /*18ae0*/  IMAD.MOV.U32 R219, RZ, RZ, R9 ;  /* 0x000000ffffdb7224 */ /* 0x000fe200078e0009 */
[----:B------:R-:W-:Y:S02]  /*18af0*/  MOV R236, R10 ;  /* 0x0000000a00ec7202 */ /* 0x000fe40000000f00 */
        /* <DEDUP_REMOVED lines=8> */
[----:B------:R-:W-:-:S02]  /*18b80*/  MOV R224, R13 ;  /* 0x0000000d00e07202 */ /* 0x000fc40000000f00 */
        /* <DEDUP_REMOVED lines=88> */
[----:B--2---:R-:W2:Y:S01]  /*19110*/  SHFL.BFLY PT, R6, R0, 0x1, 0x1f ;  /* 0x0c201f0000067f89 */ /* 0x004ea200000e0000 */
[----:B-1----:R-:W-:Y:S01]  /*19120*/  FMUL.FTZ R3, R202, c[0x0][0x23c] ;  /* 0x00008f00ca037a20 */ /* 0x002fe20000410000 */
[----:B------:R-:W-:-:S04]  /*19130*/  FMNMX.FTZ R201, R2, R9, !PT ;  /* 0x0000000902c97209 */ /* 0x000fc80007810000 */
[----:B------:R-:W-:-:S05]  /*19140*/  FSEL R3, R3, RZ, P1 ;  /* 0x000000ff03037208 */ /* 0x000fca0000800000 */
[----:B------:R-:W-:Y:S01]  /*19150*/  FFMA.FTZ R2, R32, c[0x0][0x23c], -R3 ;  /* 0x00008f0020027a23 */ /* 0x000fe20000010803 */
[----:B------:R-:W-:Y:S01]  /*19160*/  FSETP.NEU.FTZ.AND P0, PT, R201, -INF , PT ;  /* 0xff800000c900780b */ /* 0x000fe20003f1d000 */
[----:B------:R-:W-:Y:S02]  /*19170*/  FFMA.FTZ R5, R19, c[0x0][0x23c], -R4 ;  /* 0x00008f0013057a23 */ /* 0x000fe40000010804 */
[----:B------:R1:W-:Y:S01]  /*19180*/  MUFU.EX2 R13, R2 ;  /* 0x00000002000d7308 */ /* 0x0003e20000000800 */
[----:B--2---:R-:W-:Y:S02]  /*19190*/  FMNMX.FTZ R200, R0, R6, !PT ;  /* 0x0000000600c87209 */ /* 0x004fe40007810000 */
[----:B------:R-:W-:-:S05]  /*191a0*/  FSEL R0, R201, RZ, P0 ;  /* 0x000000ffc9007208 */ /* 0x000fca0000000000 */
[----:B------:R2:W-:Y:S01]  /*191b0*/  MUFU.EX2 R233, R5 ;  /* 0x0000000500e97308 */ /* 0x0005e20000000800 */
[----:B-1----:R-:W-:-:S05]  /*191c0*/  FMUL.FTZ R2, R201, c[0x0][0x23c] ;  /* 0x00008f00c9027a20 */ /* 0x002fca0000410000 */
[----:B------:R-:W-:Y:S01]  /*191d0*/  FSEL R2, R2, RZ, P0 ;  /* 0x000000ff02027208 */ /* 0x000fe20000000000 */
[----:B--2---:R-:W-:Y:S02]  /*191e0*/  FFMA.FTZ R5, R36, c[0x0][0x23c], -R3 ;  /* 0x00008f0024057a23 */ /* 0x004fe40000010803 */
[----:B------:R-:W-:Y:S02]  /*191f0*/  FADD.FTZ R0, R71, -R0 ;  /* 0x8000000047007221 */ /* 0x000fe40000010000 */
[----:B------:R1:W-:Y:S02]  /*19200*/  MUFU.EX2 R251, R5 ;  /* 0x0000000500fb7308 */ /* 0x0003e40000000800 */
[----:B-1----:R-:W-:-:S06]  /*19210*/  FFMA.FTZ R5, R33, c[0x0][0x23c], -R2 ;  /* 0x00008f0021057a23 */ /* 0x002fcc0000010802 */
[----:B------:R1:W-:Y:S02]  /*19220*/  MUFU.EX2 R10, R5 ;  /* 0x00000005000a7308 */ /* 0x0003e40000000800 */
[----:B-1----:R-:W-:-:S06]  /*19230*/  FMUL.FTZ R5, R0, c[0x0][0x23c] ;  /* 0x00008f0000057a20 */ /* 0x002fcc0000410000 */
[----:B------:R-:W1:Y:S01]  /*19240*/  MUFU.EX2 R5, R5 ;  /* 0x0000000500057308 */ /* 0x000e620000000800 */
[----:B------:R-:W-:Y:S02]  /*19250*/  FFMA.FTZ R6, R22, c[0x0][0x23c], -R3 ;  /* 0x00008f0016067a23 */ /* 0x000fe40000010803 */
[----:B-1----:R-:W-:Y:S02]  /*19260*/  FFMA.FTZ R22, R16, R5, R10 ;  /* 0x0000000510167223 */ /* 0x002fe4000001000a */
[----:B------:R-:W2:Y:S04]  /*19270*/  LDL.LU R16, [R1+0xa4] ;  /* 0x0000a40001107983 */ /* 0x000ea80000300800 */
[----:B------:R-:W3:Y:S01]  /*19280*/  LDL.LU R58, [R1+0xa8] ;  /* 0x0000a800013a7983 */ /* 0x000ee20000300800 */
[C---:B------:R-:W-:Y:S01]  /*19290*/  FSETP.NEU.FTZ.AND P0, PT, R200.reuse, -INF , PT ;  /* 0xff800000c800780b */ /* 0x040fe20003f1d000 */
[----:B------:R-:W-:-:S03]  /*192a0*/  FMUL.FTZ R0, R200, c[0x0][0x23c] ;  /* 0x00008f00c8007a20 */ /* 0x000fc60000410000 */
[----:B------:R-:W-:Y:S02]  /*192b0*/  FSEL R7, R200, RZ, P0 ;  /* 0x000000ffc8077208 */ /* 0x000fe40000000000 */
[----:B------:R-:W-:Y:S01]  /*192c0*/  FSEL R0, R0, RZ, P0 ;  /* 0x000000ff00007208 */ /* 0x000fe20000000000 */
[----:B------:R1:W-:Y:S02]  /*192d0*/  MUFU.EX2 R234, R6 ;  /* 0x0000000600ea7308 */ /* 0x0003e40000000800 */
[----:B------:R-:W-:Y:S01]  /*192e0*/  FADD.FTZ R8, R70, -R7 ;  /* 0x8000000746087221 */ /* 0x000fe20000010000 */
[----:B------:R-:W-:-:S03]  /*192f0*/  FSEL R7, R203, RZ, P2 ;  /* 0x000000ffcb077208 */ /* 0x000fc60001000000 */
[----:B------:R-:W-:Y:S02]  /*19300*/  FMUL.FTZ R8, R8, c[0x0][0x23c] ;  /* 0x00008f0008087a20 */ /* 0x000fe40000410000 */
[----:B-1----:R-:W-:-:S04]  /*19310*/  FFMA.FTZ R6, R34, c[0x0][0x23c], -R0 ;  /* 0x00008f0022067a23 */ /* 0x002fc80000010800 */
[----:B------:R1:W-:Y:S01]  /*19320*/  MUFU.EX2 R9, R6 ;  /* 0x0000000600097308 */ /* 0x0003e20000000800 */
[-C--:B------:R-:W-:Y:S02]  /*19330*/  FMUL.FTZ R136, R136, R5.reuse ;  /* 0x0000000588887220 */ /* 0x080fe40000410000 */
[----:B------:R-:W-:Y:S02]  /*19340*/  FMUL.FTZ R137, R137, R5 ;  /* 0x0000000589897220 */ /* 0x000fe40000410000 */
[----:B-1----:R-:W-:-:S04]  /*19350*/  FADD.FTZ R6, R73, -R7 ;  /* 0x8000000749067221 */ /* 0x002fc80000010000 */
[----:B------:R-:W-:Y:S02]  /*19360*/  FMUL.FTZ R7, R6, c[0x0][0x23c] ;  /* 0x00008f0006077a20 */ /* 0x000fe40000410000 */
[----:B------:R-:W1:Y:S01]  /*19370*/  MUFU.EX2 R6, R8 ;  /* 0x0000000800067308 */ /* 0x000e620000000800 */
        /* <DEDUP_REMOVED lines=14> */
[----:B------:R-:W4:Y:S01]  /*19460*/  MUFU.EX2 R5, R7 ;  /* 0x0000000700057308 */ /* 0x000f220000000800 */
[-C--:B-1----:R-:W-:Y:S02]  /*19470*/  FMUL.FTZ R138, R138, R6.reuse ;  /* 0x000000068a8a7220 */ /* 0x082fe40000410000 */
        /* <DEDUP_REMOVED lines=15> */
[----:B----4-:R-:W-:Y:S02]  /*19570*/  FFMA.FTZ R117, R17, R6, R9 ;  /* 0x0000000611757223 */ /* 0x010fe40000010009 */
[----:B------:R-:W-:Y:S02]  /*19580*/  FFMA.FTZ R6, R46, c[0x0][0x23c], -R3 ;  /* 0x00008f002e067a23 */ /* 0x000fe40000010803 */
[-C--:B------:R-:W-:Y:S02]  /*19590*/  FMUL.FTZ R140, R140, R5.reuse ;  /* 0x000000058c8c7220 */ /* 0x080fe40000410000 */
[----:B------:R1:W4:Y:S01]  /*195a0*/  MUFU.EX2 R229, R6 ;  /* 0x0000000600e57308 */ /* 0x0003220000000800 */
[-C--:B------:R-:W-:Y:S02]  /*195b0*/  FMUL.FTZ R141, R141, R5.reuse ;  /* 0x000000058d8d7220 */ /* 0x080fe40000410000 */
[----:B------:R-:W-:-:S02]  /*195c0*/  FMUL.FTZ R144, R144, R5 ;  /* 0x0000000590907220 */ /* 0x000fc40000410000 */
[-C--:B------:R-:W-:Y:S02]  /*195d0*/  FMUL.FTZ R145, R145, R5.reuse ;  /* 0x0000000591917220 */ /* 0x080fe40000410000 */
[-C--:B------:R-:W-:Y:S02]  /*195e0*/  FMUL.FTZ R156, R156, R5.reuse ;  /* 0x000000059c9c7220 */ /* 0x080fe40000410000 */
[-C--:B------:R-:W-:Y:S02]  /*195f0*/  FMUL.FTZ R157, R157, R5.reuse ;  /* 0x000000059d9d7220 */ /* 0x080fe40000410000 */
[-C--:B------:R-:W-:Y:S02]  /*19600*/  FMUL.FTZ R160, R160, R5.reuse ;  /* 0x00000005a0a07220 */ /* 0x080fe40000410000 */
[-C--:B------:R-:W-:Y:S02]  /*19610*/  FMUL.FTZ R161, R161, R5.reuse ;  /* 0x00000005a1a17220 */ /* 0x080fe40000410000 */
[-C--:B------:R-:W-:Y:S01]  /*19620*/  FMUL.FTZ R172, R172, R5.reuse ;  /* 0x00000005acac7220 */ /* 0x080fe20000410000 */
[----:B-1----:R-:W-:Y:S01]  /*19630*/  FSEL R6, R202, RZ, P1 ;  /* 0x000000ffca067208 */ /* 0x002fe20000800000 */
[----:B------:R-:W-:-:S02]  /*19640*/  FMUL.FTZ R173, R173, R5 ;  /* 0x00000005adad7220 */ /* 0x000fc40000410000 */
[-C--:B------:R-:W-:Y:S02]  /*19650*/  FMUL.FTZ R176, R176, R5.reuse ;  /* 0x00000005b0b07220 */ /* 0x080fe40000410000 */
[-C--:B------:R-:W-:Y:S02]  /*19660*/  FMUL.FTZ R177, R177, R5.reuse ;  /* 0x00000005b1b17220 */ /* 0x080fe40000410000 */
[-C--:B------:R-:W-:Y:S02]  /*19670*/  FMUL.FTZ R188, R188, R5.reuse ;  /* 0x00000005bcbc7220 */ /* 0x080fe40000410000 */
[-C--:B------:R-:W-:Y:S02]  /*19680*/  FMUL.FTZ R189, R189, R5.reuse ;  /* 0x00000005bdbd7220 */ /* 0x080fe40000410000 */
[-C--:B------:R-:W-:Y:S02]  /*19690*/  FMUL.FTZ R196, R196, R5.reuse ;  /* 0x00000005c4c47220 */ /* 0x080fe40000410000 */
[----:B------:R-:W-:-:S02]  /*196a0*/  FMUL.FTZ R197, R197, R5 ;  /* 0x00000005c5c57220 */ /* 0x000fc40000410000 */
[----:B------:R-:W-:-:S04]  /*196b0*/  FADD.FTZ R6, R72, -R6 ;  /* 0x8000000648067221 */ /* 0x000fc80000010000 */
[----:B------:R-:W-:Y:S02]  /*196c0*/  FMUL.FTZ R6, R6, c[0x0][0x23c] ;  /* 0x00008f0006067a20 */ /* 0x000fe40000410000 */
[----:B------:R-:W-:-:S04]  /*196d0*/  FFMA.FTZ R7, R48, c[0x0][0x23c], -R2 ;  /* 0x00008f0030077a23 */ /* 0x000fc80000010802 */
[----:B------:R-:W1:Y:S01]  /*196e0*/  MUFU.EX2 R70, R7 ;  /* 0x0000000700467308 */ /* 0x000e620000000800 */
[----:B------:R-:W-:Y:S01]  /*196f0*/  MOV R182, R15 ;  /* 0x0000000f00b67202 */ /* 0x000fe20000000f00 */
[----:B------:R-:W-:Y:S01]  /*19700*/  IMAD.MOV.U32 R186, RZ, RZ, R11 ;  /* 0x000000ffffba7224 */ /* 0x000fe200078e000b */
[----:B------:R-:W-:Y:S02]  /*19710*/  MOV R183, R14 ;  /* 0x0000000e00b77202 */ /* 0x000fe40000000f00 */
[----:B------:R-:W-:Y:S02]  /*19720*/  F2FP.BF16.PACK_AB R14, R233, R235 ;  /* 0x000000ebe90e723e */ /* 0x000fe400000010ff */
[----:B----4-:R-:W-:Y:S01]  /*19730*/  F2FP.BF16.PACK_AB R15, R229, R234 ;  /* 0x000000eae50f723e */ /* 0x010fe200000010ff */
[----:B------:R-:W-:Y:S01]  /*19740*/  IMAD.MOV.U32 R181, RZ, RZ, R57 ;  /* 0x000000ffffb57224 */ /* 0x000fe200078e0039 */
[----:B------:R-:W-:Y:S02]  /*19750*/  MOV R169, R56 ;  /* 0x0000003800a97202 */ /* 0x000fe40000000f00 */
[----:B-1----:R-:W-:Y:S01]  /*19760*/  F2FP.BF16.PACK_AB R8, R70, R10 ;  /* 0x0000000a4608723e */ /* 0x002fe200000010ff */
[----:B------:R-:W-:Y:S01]  /*19770*/  IMAD.MOV.U32 R185, RZ, RZ, R54 ;  /* 0x000000ffffb97224 */ /* 0x000fe200078e0036 */
[----:B------:R-:W-:-:S02]  /*19780*/  MOV R192, R55 ;  /* 0x0000003700c07202 */ /* 0x000fc40000000f00 */
[----:B------:R-:W-:Y:S02]  /*19790*/  MOV R180, R53 ;  /* 0x0000003500b47202 */ /* 0x000fe40000000f00 */
[----:B------:R-:W-:Y:S02]  /*197a0*/  MOV R168, R52 ;  /* 0x0000003400a87202 */ /* 0x000fe40000000f00 */
[----:B------:R-:W-:Y:S01]  /*197b0*/  MOV R187, R51 ;  /* 0x0000003300bb7202 */ /* 0x000fe20000000f00 */
[----:B--2---:R-:W-:Y:S02]  /*197c0*/  FFMA.FTZ R21, R16, R5, R12 ;  /* 0x0000000510157223 */ /* 0x004fe4000001000c */
[--C-:B------:R-:W-:Y:S01]  /*197d0*/  FFMA.FTZ R5, R47, c[0x0][0x23c], -R2.reuse ;  /* 0x00008f002f057a23 */ /* 0x100fe20000010802 */
[----:B------:R-:W1:Y:S03]  /*197e0*/  LDSM.16.MT88.4 R16, [R213+0x8000] ;  /* 0x00800000d510783b */ /* 0x000e660000004200 */
[----:B------:R2:W-:Y:S02]  /*197f0*/  MUFU.EX2 R73, R5 ;  /* 0x0000000500497308 */ /* 0x0005e40000000800 */
[----:B--2---:R-:W-:-:S06]  /*19800*/  FFMA.FTZ R5, R44, c[0x0][0x23c], -R2 ;  /* 0x00008f002c057a23 */ /* 0x004fcc0000010802 */
[----:B------:R-:W-:Y:S08]  /*19810*/  MUFU.EX2 R230, R5 ;  /* 0x0000000500e67308 */ /* 0x000ff00000000800 */
[----:B------:R2:W3:Y:S02]  /*19820*/  MUFU.EX2 R5, R6 ;  /* 0x0000000600057308 */ /* 0x0004e40000000800 */
[----:B--2---:R-:W-:-:S06]  /*19830*/  FFMA.FTZ R6, R50, c[0x0][0x23c], -R0 ;  /* 0x00008f0032067a23 */ /* 0x004fcc0000010800 */
[----:B------:R2:W4:Y:S02]  /*19840*/  MUFU.EX2 R71, R6 ;  /* 0x0000000600477308 */ /* 0x0005240000000800 */
[----:B--2---:R-:W-:-:S06]  /*19850*/  FFMA.FTZ R6, R49, c[0x0][0x23c], -R0 ;  /* 0x00008f0031067a23 */ /* 0x004fcc0000010800 */
[----:B------:R2:W-:Y:S02]  /*19860*/  MUFU.EX2 R223, R6 ;  /* 0x0000000600df7308 */ /* 0x0005e40000000800 */
[----:B--2---:R-:W-:-:S06]  /*19870*/  FFMA.FTZ R6, R45, c[0x0][0x23c], -R0 ;  /* 0x00008f002d067a23 */ /* 0x004fcc0000010800 */
[----:B------:R-:W2:Y:S01]  /*19880*/  MUFU.EX2 R222, R6 ;  /* 0x0000000600de7308 */ /* 0x000ea20000000800 */
[-C--:B---3--:R-:W-:Y:S01]  /*19890*/  FFMA.FTZ R20, R58, R5.reuse, R13 ;  /* 0x000000053a147223 */ /* 0x088fe2000001000d */
[----:B------:R-:W-:Y:S01]  /*198a0*/  F2FP.BF16.PACK_AB R12, R244, R12 ;  /* 0x0000000cf40c723e */ /* 0x000fe200000010ff */
[----:B------:R-:W-:Y:S01]  /*198b0*/  FMUL.FTZ R142, R142, R5 ;  /* 0x000000058e8e7220 */ /* 0x000fe20000410000 */
[----:B------:R-:W-:Y:S01]  /*198c0*/  F2FP.BF16.PACK_AB R13, R251, R13 ;  /* 0x0000000dfb0d723e */ /* 0x000fe200000010ff */
[----:B------:R-:W-:Y:S01]  /*198d0*/  FMUL.FTZ R143, R143, R5 ;  /* 0x000000058f8f7220 */ /* 0x000fe20000410000 */
[----:B----4-:R-:W-:Y:S01]  /*198e0*/  F2FP.BF16.PACK_AB R9, R71, R9 ;  /* 0x000000094709723e */ /* 0x010fe200000010ff */
[----:B------:R-:W-:Y:S01]  /*198f0*/  FMUL.FTZ R146, R146, R5 ;  /* 0x0000000592927220 */ /* 0x000fe20000410000 */
[----:B------:R-:W-:Y:S01]  /*19900*/  F2FP.BF16.PACK_AB R10, R230, R73 ;  /* 0x00000049e60a723e */ /* 0x000fe200000010ff */
[----:B------:R-:W-:Y:S01]  /*19910*/  FMUL.FTZ R147, R147, R5 ;  /* 0x0000000593937220 */ /* 0x000fe20000410000 */
[----:B--2---:R-:W-:-:S02]  /*19920*/  F2FP.BF16.PACK_AB R11, R222, R223 ;  /* 0x000000dfde0b723e */ /* 0x004fc400000010ff */
        /* <DEDUP_REMOVED lines=8> */
[----:B------:R-:W-:-:S03]  /*199b0*/  FMUL.FTZ R163, R163, R5 ;  /* 0x00000005a3a37220 */ /* 0x000fc60000410000 */
        /* <DEDUP_REMOVED lines=8> */
[----:B------:R-:W-:Y:S01]  /*19a40*/  FMUL.FTZ R179, R179, R5 ;  /* 0x00000005b3b37220 */ /* 0x000fe20000410000 */
[----:B------:R-:W-:Y:S02]  /*19a50*/  MOV R184, R95 ;  /* 0x0000005f00b87202 */ /* 0x000fe40000000f00 */
[----:B------:R-:W-:Y:S02]  /*19a60*/  MOV R170, R93 ;  /* 0x0000005d00aa7202 */ /* 0x000fe40000000f00 */
[----:B------:R-:W-:Y:S02]  /*19a70*/  MOV R193, R94 ;  /* 0x0000005e00c17202 */ /* 0x000fe40000000f00 */
[----:B------:R-:W-:-:S02]  /*19a80*/  MOV R171, R92 ;  /* 0x0000005c00ab7202 */ /* 0x000fc40000000f00 */
        /* <DEDUP_REMOVED lines=8> */
[----:B------:R-:W-:Y:S02]  /*19b10*/  FMUL.FTZ R199, R199, R5 ;  /* 0x00000005c7c77220 */ /* 0x000fe40000410000 */
        /* <DEDUP_REMOVED lines=14> */
[C---:B-1----:R-:W-:Y:S08]  /*19c00*/  HMMA.16816.F32.BF16 R188, R12.reuse, R16, R188 ;  /* 0x000000100cbc723c */ /* 0x042ff000000418bc */
[----:B------:R-:W-:Y:S01]  /*19c10*/  HMMA.16816.F32.BF16 R196, R12, R18, R196 ;  /* 0x000000120cc4723c */ /* 0x000fe200000418c4 */
[----:B------:R-:W1:Y:S01]  /*19c20*/  MUFU.EX2 R12, R7 ;  /* 0x00000007000c7308 */ /* 0x000e620000000800 */
[----:B------:R-:W-:Y:S01]  /*19c30*/  MOV R183, R242 ;  /* 0x000000f200b77202 */ /* 0x000fe20000000f00 */
[----:B------:R-:W-:-:S02]  /*19c40*/  FFMA.FTZ R105, R105, c[0x0][0x23c], -R4 ;  /* 0x00008f0069697a23 */ /* 0x000fc40000010804 */
[----:B------:R-:W-:-:S03]  /*19c50*/  FFMA.FTZ R104, R104, c[0x0][0x23c], -R4 ;  /* 0x00008f0068687a23 */ /* 0x000fc60000010804 */
[----:B------:R-:W-:Y:S01]  /*19c60*/  HMMA.16816.F32.BF16 R60, R8, R16, R60 ;  /* 0x00000010083c723c */ /* 0x000fe2000004183c */
[--C-:B------:R-:W-:Y:S01]  /*19c70*/  FFMA.FTZ R135, R135, c[0x0][0x23c], -R4.reuse ;  /* 0x00008f0087877a23 */ /* 0x100fe20000010804 */
[----:B------:R2:W-:Y:S01]  /*19c80*/  MUFU.EX2 R16, R5 ;  /* 0x0000000500107308 */ /* 0x0005e20000000800 */
[--C-:B------:R-:W-:Y:S02]  /*19c90*/  FFMA.FTZ R134, R134, c[0x0][0x23c], -R4.reuse ;  /* 0x00008f0086867a23 */ /* 0x100fe40000010804 */
[----:B------:R-:W-:-:S03]  /*19ca0*/  FFMA.FTZ R133, R133, c[0x0][0x23c], -R4 ;  /* 0x00008f0085857a23 */ /* 0x000fc60000010804 */
[----:B------:R-:W-:Y:S01]  /*19cb0*/  HMMA.16816.F32.BF16 R32, R8, R18, R32 ;  /* 0x000000120820723c */ /* 0x000fe20000041820 */
[----:B-1----:R-:W-:Y:S01]  /*19cc0*/  MOV R130, R12 ;  /* 0x0000000c00827202 */ /* 0x002fe20000000f00 */
[--C-:B------:R-:W-:Y:S01]  /*19cd0*/  FFMA.FTZ R167, R132, c[0x0][0x23c], -R4.reuse ;  /* 0x00008f0084a77a23 */ /* 0x100fe20000010804 */
[----:B------:R-:W1:Y:S01]  /*19ce0*/  LDSM.16.MT88.4 R12, [R213+0x8800] ;  /* 0x00880000d50c783b */ /* 0x000e620000004200 */
[----:B------:R-:W-:-:S03]  /*19cf0*/  FFMA.FTZ R166, R123, c[0x0][0x23c], -R4 ;  /* 0x00008f007ba67a23 */ /* 0x000fc60000010804 */
[--C-:B------:R-:W-:Y:S02]  /*19d00*/  FFMA.FTZ R8, R182, c[0x0][0x23c], -R4.reuse ;  /* 0x00008f00b6087a23 */ /* 0x100fe40000010804 */
[----:B------:R-:W-:Y:S02]  /*19d10*/  IMAD.MOV.U32 R182, RZ, RZ, R237 ;  /* 0x000000ffffb67224 */ /* 0x000fe400078e00ed */
        /* <DEDUP_REMOVED lines=13> */
[----:B------:R-:W-:Y:S02]  /*19df0*/  FFMA.FTZ R220, R23, c[0x0][0x23c], -R4 ;  /* 0x00008f0017dc7a23 */ /* 0x000fe40000010804 */
[--C-:B------:R-:W-:Y:S01]  /*19e00*/  FFMA.FTZ R4, R138, c[0x0][0x23c], -R3.reuse ;  /* 0x00008f008a047a23 */ /* 0x100fe20000010803 */
[----:B------:R-:W-:Y:S01]  /*19e10*/  MOV R138, R185 ;  /* 0x000000b9008a7202 */ /* 0x000fe20000000f00 */
[--C-:B------:R-:W-:Y:S01]  /*19e20*/  FFMA.FTZ R7, R139, c[0x0][0x23c], -R3.reuse ;  /* 0x00008f008b077a23 */ /* 0x100fe20000010803 */
[----:B------:R-:W-:Y:S01]  /*19e30*/  MOV R139, R180 ;  /* 0x000000b4008b7202 */ /* 0x000fe20000000f00 */
[--C-:B--2---:R-:W-:Y:S01]  /*19e40*/  FFMA.FTZ R5, R137, c[0x0][0x23c], -R3.reuse ;  /* 0x00008f0089057a23 */ /* 0x104fe20000010803 */
[----:B------:R2:W-:Y:S01]  /*19e50*/  MUFU.EX2 R242, R6 ;  /* 0x0000000600f27308 */ /* 0x0005e20000000800 */
[--C-:B------:R-:W-:Y:S01]  /*19e60*/  FFMA.FTZ R103, R195, c[0x0][0x23c], -R3.reuse ;  /* 0x00008f00c3677a23 */ /* 0x100fe20000010803 */
[----:B------:R-:W-:Y:S01]  /*19e70*/  MOV R195, R168 ;  /* 0x000000a800c37202 */ /* 0x000fe20000000f00 */
[--C-:B------:R-:W-:Y:S01]  /*19e80*/  FFMA.FTZ R101, R187, c[0x0][0x23c], -R3.reuse ;  /* 0x00008f00bb657a23 */ /* 0x100fe20000010803 */
[----:B------:R-:W-:Y:S01]  /*19e90*/  MOV R187, R193 ;  /* 0x000000c100bb7202 */ /* 0x000fe20000000f00 */
[----:B------:R-:W-:Y:S01]  /*19ea0*/  IMAD.MOV.U32 R137, RZ, RZ, R192 ;  /* 0x000000ffff897224 */ /* 0x000fe200078e00c0 */
[----:B------:R-:W-:Y:S01]  /*19eb0*/  MOV R168, R212 ;  /* 0x000000d400a87202 */ /* 0x000fe20000000f00 */
[--C-:B------:R-:W-:Y:S01]  /*19ec0*/  FFMA.FTZ R102, R194, c[0x0][0x23c], -R3.reuse ;  /* 0x00008f00c2667a23 */ /* 0x100fe20000010803 */
[----:B------:R-:W-:Y:S01]  /*19ed0*/  MUFU.EX2 R9, R8 ;  /* 0x0000000800097308 */ /* 0x000fe20000000800 */
[--C-:B------:R-:W-:Y:S01]  /*19ee0*/  FFMA.FTZ R100, R183, c[0x0][0x23c], -R3.reuse ;  /* 0x00008f00b7647a23 */ /* 0x100fe20000010803 */
[----:B------:R-:W-:Y:S01]  /*19ef0*/  MOV R183, R217 ;  /* 0x000000d900b77202 */ /* 0x000fe20000000f00 */
[--C-:B------:R-:W-:Y:S01]  /*19f00*/  FFMA.FTZ R132, R182, c[0x0][0x23c], -R3.reuse ;  /* 0x00008f00b6847a23 */ /* 0x100fe20000010803 */
[----:B------:R-:W-:Y:S01]  /*19f10*/  MOV R192, R219 ;  /* 0x000000db00c07202 */ /* 0x000fe20000000f00 */
[----:B------:R-:W-:Y:S01]  /*19f20*/  IMAD.MOV.U32 R193, RZ, RZ, R218 ;  /* 0x000000ffffc17224 */ /* 0x000fe200078e00da */
[----:B------:R-:W-:Y:S01]  /*19f30*/  MOV R194, R236 ;  /* 0x000000ec00c27202 */ /* 0x000fe20000000f00 */
[--C-:B------:R-:W-:Y:S01]  /*19f40*/  FFMA.FTZ R122, R249, c[0x0][0x23c], -R3.reuse ;  /* 0x00008f00f97a7a23 */ /* 0x100fe20000010803 */
[----:B------:R3:W-:Y:S01]  /*19f50*/  MUFU.EX2 R74, R5 ;  /* 0x00000005004a7308 */ /* 0x0007e20000000800 */
[----:B--2---:R-:W-:-:S02]  /*19f60*/  FFMA.FTZ R6, R151, c[0x0][0x23c], -R3 ;  /* 0x00008f0097067a23 */ /* 0x004fc40000010803 */
[--C-:B------:R-:W-:Y:S02]  /*19f70*/  FFMA.FTZ R121, R211, c[0x0][0x23c], -R3.reuse ;  /* 0x00008f00d3797a23 */ /* 0x100fe40000010803 */
[--C-:B------:R-:W-:Y:S02]  /*19f80*/  FFMA.FTZ R159, R208, c[0x0][0x23c], -R3.reuse ;  /* 0x00008f00d09f7a23 */ /* 0x100fe40000010803 */
[--C-:B------:R-:W-:Y:S01]  /*19f90*/  FFMA.FTZ R123, R252, c[0x0][0x23c], -R3.reuse ;  /* 0x00008f00fc7b7a23 */ /* 0x100fe20000010803 */
[----:B------:R2:W-:Y:S01]  /*19fa0*/  MUFU.EX2 R8, R4 ;  /* 0x0000000400087308 */ /* 0x0005e20000000800 */
        /* <DEDUP_REMOVED lines=14> */
[----:B---3--:R-:W-:-:S02]  /*1a090*/  FFMA.FTZ R5, R137, c[0x0][0x23c], -R2 ;  /* 0x00008f0089057a23 */ /* 0x008fc40000010802 */
[--C-:B--2---:R-:W-:Y:S02]  /*1a0a0*/  FFMA.FTZ R4, R138, c[0x0][0x23c], -R2.reuse ;  /* 0x00008f008a047a23 */ /* 0x104fe40000010802 */
[--C-:B------:R-:W-:Y:S01]  /*1a0b0*/  FFMA.FTZ R3, R139, c[0x0][0x23c], -R2.reuse ;  /* 0x00008f008b037a23 */ /* 0x100fe20000010802 */
[----:B------:R2:W3:Y:S01]  /*1a0c0*/  MUFU.EX2 R11, R6 ;  /* 0x00000006000b7308 */ /* 0x0004e20000000800 */
[--C-:B------:R-:W-:Y:S02]  /*1a0d0*/  FFMA.FTZ R30, R194, c[0x0][0x23c], -R2.reuse ;  /* 0x00008f00c21e7a23 */ /* 0x100fe40000010802 */
[--C-:B------:R-:W-:Y:S02]  /*1a0e0*/  FFMA.FTZ R28, R170, c[0x0][0x23c], -R2.reuse ;  /* 0x00008f00aa1c7a23 */ /* 0x100fe40000010802 */
[--C-:B------:R-:W-:Y:S02]  /*1a0f0*/  FFMA.FTZ R27, R184, c[0x0][0x23c], -R2.reuse ;  /* 0x00008f00b81b7a23 */ /* 0x100fe40000010802 */
[--C-:B------:R-:W-:Y:S01]  /*1a100*/  FFMA.FTZ R109, R169, c[0x0][0x23c], -R2.reuse ;  /* 0x00008f00a96d7a23 */ /* 0x100fe20000010802 */
[----:B------:R-:W4:Y:S01]  /*1a110*/  MUFU.EX2 R10, R7 ;  /* 0x00000007000a7308 */ /* 0x000f220000000800 */
[----:B------:R-:W-:-:S02]  /*1a120*/  FFMA.FTZ R113, R226, c[0x0][0x23c], -R2 ;  /* 0x00008f00e2717a23 */ /* 0x000fc40000010802 */
[--C-:B------:R-:W-:Y:S02]  /*1a130*/  FFMA.FTZ R112, R248, c[0x0][0x23c], -R2.reuse ;  /* 0x00008f00f8707a23 */ /* 0x100fe40000010802 */
[--C-:B------:R-:W-:Y:S02]  /*1a140*/  FFMA.FTZ R29, R187, c[0x0][0x23c], -R2.reuse ;  /* 0x00008f00bb1d7a23 */ /* 0x100fe40000010802 */
[--C-:B------:R-:W-:Y:S01]  /*1a150*/  FFMA.FTZ R111, R210, c[0x0][0x23c], -R2.reuse ;  /* 0x00008f00d26f7a23 */ /* 0x100fe20000010802 */
[----:B------:R-:W-:Y:S01]  /*1a160*/  MUFU.EX2 R194, R4 ;  /* 0x0000000400c27308 */ /* 0x000fe20000000800 */
[--C-:B--2---:R-:W-:Y:S02]  /*1a170*/  FFMA.FTZ R6, R195, c[0x0][0x23c], -R2.reuse ;  /* 0x00008f00c3067a23 */ /* 0x104fe40000010802 */
        /* <DEDUP_REMOVED lines=8> */
[----:B------:R1:W1:Y:S01]  /*1a200*/  MUFU.EX2 R7, R3 ;  /* 0x0000000300077308 */ /* 0x0002620000000800 */
        /* <DEDUP_REMOVED lines=10> */
[--C-:B--2---:R-:W-:Y:S02]  /*1a2b0*/  FFMA.FTZ R5, R193, c[0x0][0x23c], -R0.reuse ;  /* 0x00008f00c1057a23 */ /* 0x104fe40000010800 */
[--C-:B------:R-:W-:Y:S02]  /*1a2c0*/  FFMA.FTZ R4, R192, c[0x0][0x23c], -R0.reuse ;  /* 0x00008f00c0047a23 */ /* 0x100fe40000010800 */
[----:B-1----:R-:W-:-:S02]  /*1a2d0*/  FFMA.FTZ R3, R168, c[0x0][0x23c], -R0 ;  /* 0x00008f00a8037a23 */ /* 0x002fc40000010800 */
[--C-:B------:R-:W-:Y:S01]  /*1a2e0*/  FFMA.FTZ R172, R116, c[0x0][0x23c], -R0.reuse ;  /* 0x00008f0074ac7a23 */ /* 0x100fe20000010800 */
[----:B------:R-:W-:Y:S01]  /*1a2f0*/  MUFU.EX2 R125, R6 ;  /* 0x00000006007d7308 */ /* 0x000fe20000000800 */
[--C-:B------:R-:W-:Y:S02]  /*1a300*/  FFMA.FTZ R115, R247, c[0x0][0x23c], -R0.reuse ;  /* 0x00008f00f7737a23 */ /* 0x100fe40000010800 */
[----:B------:R-:W-:Y:S02]  /*1a310*/  FFMA.FTZ R149, R207, c[0x0][0x23c], -R0 ;  /* 0x00008f00cf957a23 */ /* 0x000fe40000010800 */
[----:B------:R-:W-:-:S03]  /*1a320*/  FADD.FTZ R116, R244, R21 ;  /* 0x00000015f4747221 */ /* 0x000fc60000010000 */
[----:B------:R-:W-:Y:S08]  /*1a330*/  MUFU.EX2 R193, R2 ;  /* 0x0000000200c17308 */ /* 0x000ff00000000800 */
[----:B------:R-:W1:Y:S08]  /*1a340*/  MUFU.EX2 R247, R5 ;  /* 0x0000000500f77308 */ /* 0x000e700000000800 */
[----:B------:R2:W-:Y:S08]  /*1a350*/  MUFU.EX2 R207, R4 ;  /* 0x0000000400cf7308 */ /* 0x0005f00000000800 */
[----:B------:R-:W1:Y:S01]  /*1a360*/  MUFU.EX2 R244, R3 ;  /* 0x0000000300f47308 */ /* 0x000e620000000800 */
[--C-:B------:R-:W-:Y:S01]  /*1a370*/  FFMA.FTZ R155, R127, c[0x0][0x23c], -R0.reuse ;  /* 0x00008f007f9b7a23 */ /* 0x100fe20000010800 */
[----:B---3--:R-:W-:Y:S01]  /*1a380*/  MOV R126, R11 ;  /* 0x0000000b007e7202 */ /* 0x008fe20000000f00 */
[----:B------:R-:W-:Y:S01]  /*1a390*/  FFMA.FTZ R152, R129, c[0x0][0x23c], -R0 ;  /* 0x00008f0081987a23 */ /* 0x000fe20000010800 */
[----:B----4-:R-:W-:Y:S01]  /*1a3a0*/  MOV R129, R10 ;  /* 0x0000000a00817202 */ /* 0x010fe20000000f00 */
[----:B------:R-:W-:-:S02]  /*1a3b0*/  IMAD.MOV.U32 R127, RZ, RZ, R9 ;  /* 0x000000ffff7f7224 */ /* 0x000fc400078e0009 */
[--C-:B------:R-:W-:Y:S01]  /*1a3c0*/  FFMA.FTZ R163, R119, c[0x0][0x23c], -R0.reuse ;  /* 0x00008f0077a37a23 */ /* 0x100fe20000010800 */
[----:B------:R-:W-:Y:S01]  /*1a3d0*/  MOV R119, R7 ;  /* 0x0000000700777202 */ /* 0x000fe20000000f00 */
[----:B------:R-:W-:Y:S01]  /*1a3e0*/  FFMA.FTZ R168, R118, c[0x0][0x23c], -R0 ;  /* 0x00008f0076a87a23 */ /* 0x000fe20000010800 */
[----:B------:R-:W-:Y:S02]  /*1a3f0*/  MOV R118, R8 ;  /* 0x0000000800767202 */ /* 0x000fe40000000f00 */
[----:B------:R-:W-:Y:S02]  /*1a400*/  F2FP.BF16.PACK_AB R8, R242, R130 ;  /* 0x00000082f208723e */ /* 0x000fe400000010ff */
[----:B------:R-:W-:Y:S02]  /*1a410*/  F2FP.BF16.PACK_AB R9, R74, R126 ;  /* 0x0000007e4a09723e */ /* 0x000fe400000010ff */
[----:B------:R-:W-:Y:S02]  /*1a420*/  F2FP.BF16.PACK_AB R10, R127, R16 ;  /* 0x000000107f0a723e */ /* 0x000fe400000010ff */
[----:B------:R-:W-:-:S02]  /*1a430*/  F2FP.BF16.PACK_AB R11, R129, R118 ;  /* 0x00000076810b723e */ /* 0x000fc400000010ff */
[----:B--2---:R-:W-:Y:S02]  /*1a440*/  F2FP.BF16.PACK_AB R4, R194, R195 ;  /* 0x000000c3c204723e */ /* 0x004fe400000010ff */
[----:B-1----:R-:W-:Y:S02]  /*1a450*/  F2FP.BF16.PACK_AB R5, R247, R193 ;  /* 0x000000c1f705723e */ /* 0x002fe400000010ff */
[----:B------:R-:W-:Y:S02]  /*1a460*/  F2FP.BF16.PACK_AB R6, R125, R119 ;  /* 0x000000777d06723e */ /* 0x000fe400000010ff */
[----:B------:R-:W-:Y:S01]  /*1a470*/  F2FP.BF16.PACK_AB R7, R244, R207 ;  /* 0x000000cff407723e */ /* 0x000fe200000010ff */
[--C-:B------:R-:W-:Y:S02]  /*1a480*/  FFMA.FTZ R26, R224, c[0x0][0x23c], -R0.reuse ;  /* 0x00008f00e01a7a23 */ /* 0x100fe40000010800 */
[--C-:B------:R-:W-:Y:S02]  /*1a490*/  FFMA.FTZ R25, R225, c[0x0][0x23c], -R0.reuse ;  /* 0x00008f00e1197a23 */ /* 0x100fe40000010800 */
[----:B------:R-:W-:-:S02]  /*1a4a0*/  FFMA.FTZ R139, R232, c[0x0][0x23c], -R0 ;  /* 0x00008f00e88b7a23 */ /* 0x000fc40000010800 */
[----:B------:R-:W-:Y:S02]  /*1a4b0*/  FFMA.FTZ R151, R205, c[0x0][0x23c], -R0 ;  /* 0x00008f00cd977a23 */ /* 0x000fe40000010800 */
[----:B------:R-:W-:Y:S01]  /*1a4c0*/  FADD.FTZ R2, R251, R20 ;  /* 0x00000014fb027221 */ /* 0x000fe20000010000 */
[----:B------:R-:W-:Y:S01]  /*1a4d0*/  MOV R251, R16 ;  /* 0x0000001000fb7202 */ /* 0x000fe20000000f00 */
[--C-:B------:R-:W-:Y:S01]  /*1a4e0*/  FFMA.FTZ R24, R227, c[0x0][0x23c], -R0.reuse ;  /* 0x00008f00e3187a23 */ /* 0x100fe20000010800 */
[----:B------:R-:W-:Y:S01]  /*1a4f0*/  HMMA.16816.F32.BF16 R140, R8, R12, R140 ;  /* 0x0000000c088c723c */ /* 0x000fe2000004188c */
[--C-:B------:R-:W-:Y:S01]  /*1a500*/  FFMA.FTZ R31, R231, c[0x0][0x23c], -R0.reuse ;  /* 0x00008f00e71f7a23 */ /* 0x100fe20000010800 */
[----:B------:R-:W1:Y:S01]  /*1a510*/  LDSM.16.MT88.4 R16, [R214+0x8800] ;  /* 0x00880000d610783b */ /* 0x000e620000004200 */
[--C-:B------:R-:W-:Y:S02]  /*1a520*/  FFMA.FTZ R108, R241, c[0x0][0x23c], -R0.reuse ;  /* 0x00008f00f16c7a23 */ /* 0x100fe40000010800 */
[----:B------:R-:W-:-:S02]  /*1a530*/  FFMA.FTZ R110, R243, c[0x0][0x23c], -R0 ;  /* 0x00008f00f36e7a23 */ /* 0x000fc40000010800 */
        /* <DEDUP_REMOVED lines=9> */
[--C-:B------:R-:W-:Y:S02]  /*1a5d0*/  FFMA.FTZ R225, R65, c[0x0][0x23c], -R0.reuse ;  /* 0x00008f0041e17a23 */ /* 0x100fe40000010800 */
[----:B------:R-:W-:Y:S01]  /*1a5e0*/  FFMA.FTZ R224, R64, c[0x0][0x23c], -R0 ;  /* 0x00008f0040e07a23 */ /* 0x000fe20000010800 */
        /* <DEDUP_REMOVED lines=21> */
[----:B------:R-:W-:Y:S01]  /*1a740*/  IMAD.MOV.U32 R128, RZ, RZ, R230 ;  /* 0x000000ffff807224 */ /* 0x000fe200078e00e6 */
[----:B------:R-:W-:Y:S01]  /*1a750*/  MOV R120, R223 ;  /* 0x000000df00787202 */ /* 0x000fe20000000f00 */
[----:B------:R-:W-:-:S05]  /*1a760*/  IMAD.MOV.U32 R3, RZ, RZ, R235 ;  /* 0x000000ffff037224 */ /* 0x000fca00078e00eb */
[----:B------:R-:W-:Y:S01]  /*1a770*/  MUFU.EX2 R243, R30 ;  /* 0x0000001e00f37308 */ /* 0x000fe20000000800 */
[----:B-1----:R-:W-:-:S07]  /*1a780*/  MOV R27, R242 ;  /* 0x000000f2001b7202 */ /* 0x002fce0000000f00 */
[----:B------:R-:W1:Y:S08]  /*1a790*/  MUFU.EX2 R241, R29 ;  /* 0x0000001d00f17308 */ /* 0x000e700000000800 */
[----:B------:R-:W-:Y:S08]  /*1a7a0*/  MUFU.EX2 R231, R28 ;  /* 0x0000001c00e77308 */ /* 0x000ff00000000800 */
[----:B------:R-:W-:Y:S08]  /*1a7b0*/  MUFU.EX2 R242, R26 ;  /* 0x0000001a00f27308 */ /* 0x000ff00000000800 */
[----:B------:R-:W1:Y:S08]  /*1a7c0*/  MUFU.EX2 R235, R25 ;  /* 0x0000001900eb7308 */ /* 0x000e700000000800 */
[----:B------:R-:W-:Y:S08]  /*1a7d0*/  MUFU.EX2 R230, R24 ;  /* 0x0000001800e67308 */ /* 0x000ff00000000800 */
[----:B------:R-:W2:Y:S01]  /*1a7e0*/  MUFU.EX2 R223, R31 ;  /* 0x0000001f00df7308 */ /* 0x000ea20000000800 */
[----:B-1----:R-:W-:-:S02]  /*1a7f0*/  F2FP.BF16.PACK_AB R4, R241, R243 ;  /* 0x000000f3f104723e */ /* 0x002fc400000010ff */
[----:B------:R-:W-:Y:S02]  /*1a800*/  F2FP.BF16.PACK_AB R5, R235, R242 ;  /* 0x000000f2eb05723e */ /* 0x000fe400000010ff */
[----:B------:R-:W-:Y:S02]  /*1a810*/  F2FP.BF16.PACK_AB R6, R227, R231 ;  /* 0x000000e7e306723e */ /* 0x000fe400000010ff */
[----:B------:R-:W-:Y:S01]  /*1a820*/  MOV R30, R229 ;  /* 0x000000e5001e7202 */ /* 0x000fe20000000f00 */
[----:B------:R-:W-:Y:S01]  /*1a830*/  MUFU.EX2 R210, R107 ;  /* 0x0000006b00d27308 */ /* 0x000fe20000000800 */
[----:B------:R-:W-:Y:S02]  /*1a840*/  MOV R124, R228 ;  /* 0x000000e4007c7202 */ /* 0x000fe40000000f00 */
[----:B------:R-:W-:Y:S02]  /*1a850*/  MOV R29, R233 ;  /* 0x000000e9001d7202 */ /* 0x000fe40000000f00 */
[----:B------:R-:W-:-:S02]  /*1a860*/  MOV R25, R234 ;  /* 0x000000ea00197202 */ /* 0x000fc40000000f00 */
[----:B--2---:R-:W-:Y:S01]  /*1a870*/  F2FP.BF16.PACK_AB R7, R223, R230 ;  /* 0x000000e6df07723e */ /* 0x004fe200000010ff */
[----:B------:R-:W-:Y:S01]  /*1a880*/  MUFU.EX2 R250, R106 ;  /* 0x0000006a00fa7308 */ /* 0x000fe20000000800 */
[----:B------:R-:W-:Y:S02]  /*1a890*/  MOV R24, R71 ;  /* 0x0000004700187202 */ /* 0x000fe40000000f00 */
[----:B------:R-:W-:-:S05]  /*1a8a0*/  MOV R26, R74 ;  /* 0x0000004a001a7202 */ /* 0x000fca0000000f00 */
[----:B------:R-:W-:Y:S01]  /*1a8b0*/  MUFU.EX2 R234, R105 ;  /* 0x0000006900ea7308 */ /* 0x000fe20000000800 */
[----:B------:R-:W-:Y:S01]  /*1a8c0*/  MOV R131, R72 ;  /* 0x0000004800837202 */ /* 0x000fe20000000f00 */
[----:B------:R-:W-:Y:S01]  /*1a8d0*/  HMMA.16816.F32.BF16 R80, R4, R16, R48 ;  /* 0x000000100450723c */ /* 0x000fe20000041830 */
[----:B------:R-:W-:-:S05]  /*1a8e0*/  MOV R28, R73 ;  /* 0x00000049001c7202 */ /* 0x000fca0000000f00 */
[----:B------:R-:W-:Y:S02]  /*1a8f0*/  MUFU.EX2 R229, R104 ;  /* 0x0000006800e57308 */ /* 0x000fe40000000800 */
[C---:B------:R-:W-:Y:S06]  /*1a900*/  HMMA.16816.F32.BF16 R96, R4.reuse, R20, R56 ;  /* 0x000000140460723c */ /* 0x040fec0000041838 */
[----:B------:R-:W-:Y:S02]  /*1a910*/  MUFU.EX2 R204, R103 ;  /* 0x0000006700cc7308 */ /* 0x000fe40000000800 */
[C---:B------:R-:W-:Y:S06]  /*1a920*/  HMMA.16816.F32.BF16 R84, R4.reuse, R22, R52 ;  /* 0x000000160454723c */ /* 0x040fec0000041834 */
[----:B------:R-:W1:Y:S02]  /*1a930*/  MUFU.EX2 R209, R102 ;  /* 0x0000006600d17308 */ /* 0x000e640000000800 */
[C---:B------:R-:W-:Y:S06]  /*1a940*/  HMMA.16816.F32.BF16 R72, R4.reuse, R18, R44 ;  /* 0x000000120448723c */ /* 0x040fec000004182c */
[----:B------:R-:W-:Y:S02]  /*1a950*/  MUFU.EX2 R233, R101 ;  /* 0x0000006500e97308 */ /* 0x000fe40000000800 */
[C---:B---3--:R-:W-:Y:S06]  /*1a960*/  HMMA.16816.F32.BF16 R68, R4.reuse, R12, R40 ;  /* 0x0000000c0444723c */ /* 0x048fec0000041828 */
[----:B------:R-:W2:Y:S02]  /*1a970*/  MUFU.EX2 R228, R100 ;  /* 0x0000006400e47308 */ /* 0x000ea40000000800 */
[C---:B------:R-:W-:Y:S08]  /*1a980*/  HMMA.16816.F32.BF16 R64, R4.reuse, R14, R36 ;  /* 0x0000000e0440723c */ /* 0x040ff00000041824 */
[C---:B----4-:R-:W-:Y:S08]  /*1a990*/  HMMA.16816.F32.BF16 R60, R4.reuse, R8, R60 ;  /* 0x00000008043c723c */ /* 0x050ff0000004183c */
[----:B------:R-:W-:Y:S07]  /*1a9a0*/  HMMA.16816.F32.BF16 R48, R4, R10, R32 ;  /* 0x0000000a0430723c */ /* 0x000fee0000041820 */
[----:B------:R-:W-:-:S02]  /*1a9b0*/  FADD.FTZ R4, R24, R117 ;  /* 0x0000007518047221 */ /* 0x000fc40000010000 */
[----:B------:R-:W3:Y:S01]  /*1a9c0*/  MUFU.EX2 R24, R112 ;  /* 0x0000007000187308 */ /* 0x000ee20000000800 */
[----:B-1----:R-:W-:Y:S01]  /*1a9d0*/  F2FP.BF16.PACK_AB R5, R209, R204 ;  /* 0x000000ccd105723e */ /* 0x002fe200000010ff */
[----:B------:R-:W-:Y:S01]  /*1a9e0*/  FADD.FTZ R120, R120, R4 ;  /* 0x0000000478787221 */ /* 0x000fe20000010000 */
[----:B------:R-:W-:Y:S02]  /*1a9f0*/  F2FP.BF16.PACK_AB R4, R250, R210 ;  /* 0x000000d2fa04723e */ /* 0x000fe400000010ff */
[----:B------:R-:W-:Y:S02]  /*1aa00*/  F2FP.BF16.PACK_AB R6, R229, R234 ;  /* 0x000000eae506723e */ /* 0x000fe400000010ff */
[----:B--2---:R-:W-:Y:S01]  /*1aa10*/  F2FP.BF16.PACK_AB R7, R228, R233 ;  /* 0x000000e9e407723e */ /* 0x004fe200000010ff */
[----:B------:R-:W-:Y:S02]  /*1aa20*/  FADD.FTZ R3, R3, R116 ;  /* 0x0000007403037221 */ /* 0x000fe40000010000 */
[----:B------:R-:W-:-:S02]  /*1aa30*/  FADD.FTZ R2, R25, R2 ;  /* 0x0000000219027221 */ /* 0x000fc40000010000 */
[----:B------:R-:W-:Y:S02]  /*1aa40*/  FADD.FTZ R0, R28, R0 ;  /* 0x000000001c007221 */ /* 0x000fe40000010000 */
[----:B------:R-:W-:Y:S01]  /*1aa50*/  FADD.FTZ R3, R29, R3 ;  /* 0x000000031d037221 */ /* 0x000fe20000010000 */
[----:B------:R-:W-:Y:S01]  /*1aa60*/  HMMA.16816.F32.BF16 R56, R4, R20, R140 ;  /* 0x000000140438723c */ /* 0x000fe2000004188c */
[----:B------:R-:W-:-:S07]  /*1aa70*/  FADD.FTZ R2, R30, R2 ;  /* 0x000000021e027221 */ /* 0x000fce0000010000 */
[C---:B------:R-:W-:Y:S07]  /*1aa80*/  HMMA.16816.F32.BF16 R52, R4.reuse, R22, R144 ;  /* 0x000000160434723c */ /* 0x040fee0000041890 */
[----:B------:R-:W-:Y:S01]  /*1aa90*/  IMAD.MOV.U32 R144, RZ, RZ, R26 ;  /* 0x000000ffff907224 */ /* 0x000fe200078e001a */
[C---:B------:R-:W-:Y:S07]  /*1aaa0*/  HMMA.16816.F32.BF16 R36, R4.reuse, R18, R88 ;  /* 0x000000120424723c */ /* 0x040fee0000041858 */
[----:B------:R-:W-:Y:S01]  /*1aab0*/  MOV R91, R27 ;  /* 0x0000001b005b7202 */ /* 0x000fe20000000f00 */
[C---:B------:R-:W-:Y:S07]  /*1aac0*/  HMMA.16816.F32.BF16 R28, R4.reuse, R8, R188 ;  /* 0x00000008041c723c */ /* 0x040fee00000418bc */
[----:B---3--:R-:W-:Y:S01]  /*1aad0*/  MOV R190, R24 ;  /* 0x0000001800be7202 */ /* 0x008fe20000000f00 */
[C---:B------:R-:W-:Y:S01]  /*1aae0*/  HMMA.16816.F32.BF16 R40, R4.reuse, R16, R76 ;  /* 0x000000100428723c */ /* 0x040fe2000004184c */
[----:B------:R-:W-:Y:S04]  /*1aaf0*/  LDSM.16.MT88.4 R16, [R213+0x9800] ;  /* 0x00980000d510783b */ /* 0x000fe80000004200 */
[----:B------:R-:W-:Y:S03]  /*1ab00*/  LDSM.16.MT88.4 R24, [R215+0x9800] ;  /* 0x00980000d718783b */ /* 0x000fe60000004200 */
[C---:B------:R-:W-:Y:S08]  /*1ab10*/  HMMA.16816.F32.BF16 R32, R4.reuse, R12, R92 ;  /* 0x0000000c0420723c */ /* 0x040ff0000004185c */
[C---:B------:R-:W-:Y:S01]  /*1ab20*/  HMMA.16816.F32.BF16 R20, R4.reuse, R14, R176 ;  /* 0x0000000e0414723c */ /* 0x040fe200000418b0 */
[----:B------:R-:W1:Y:S07]  /*1ab30*/  LDSM.16.MT88.4 R12, [R216+0x9800] ;  /* 0x00980000d80c783b */ /* 0x000e6e0000004200 */
[----:B------:R-:W-:Y:S01]  /*1ab40*/  HMMA.16816.F32.BF16 R44, R4, R10, R196 ;  /* 0x0000000a042c723c */ /* 0x000fe200000418c4 */
[----:B------:R-:W2:Y:S01]  /*1ab50*/  LDSM.16.MT88.4 R8, [R214+0x9800] ;  /* 0x00980000d608783b */ /* 0x000ea20000004200 */
[----:B------:R-:W-:Y:S01]  /*1ab60*/  FADD.FTZ R0, R128, R0 ;  /* 0x0000000080007221 */ /* 0x000fe20000010000 */
[----:B------:R-:W-:Y:S01]  /*1ab70*/  MOV R128, R222 ;  /* 0x000000de00807202 */ /* 0x000fe20000000f00 */
[----:B------:R-:W-:Y:S08]  /*1ab80*/  MUFU.EX2 R177, R113 ;  /* 0x0000007100b17308 */ /* 0x000ff00000000800 */
[----:B------:R-:W3:Y:S08]  /*1ab90*/  MUFU.EX2 R222, R109 ;  /* 0x0000006d00de7308 */ /* 0x000ef00000000800 */
[----:B------:R-:W-:Y:S08]  /*1aba0*/  MUFU.EX2 R179, R111 ;  /* 0x0000006f00b37308 */ /* 0x000ff00000000800 */
[----:B------:R-:W-:Y:S08]  /*1abb0*/  MUFU.EX2 R178, R108 ;  /* 0x0000006c00b27308 */ /* 0x000ff00000000800 */
[----:B------:R-:W4:Y:S08]  /*1abc0*/  MUFU.EX2 R189, R110 ;  /* 0x0000006e00bd7308 */ /* 0x000f300000000800 */
[----:B------:R-:W-:Y:S08]  /*1abd0*/  MUFU.EX2 R147, R114 ;  /* 0x0000007200937308 */ /* 0x000ff00000000800 */
[----:B------:R-:W1:Y:S01]  /*1abe0*/  MUFU.EX2 R176, R115 ;  /* 0x0000007300b07308 */ /* 0x000e620000000800 */
[----:B---3--:R-:W-:-:S02]  /*1abf0*/  F2FP.BF16.PACK_AB R4, R177, R222 ;  /* 0x000000deb104723e */ /* 0x008fc400000010ff */
[----:B----4-:R-:W-:Y:S02]  /*1ac00*/  F2FP.BF16.PACK_AB R5, R189, R178 ;  /* 0x000000b2bd05723e */ /* 0x010fe400000010ff */
[----:B------:R-:W-:-:S03]  /*1ac10*/  F2FP.BF16.PACK_AB R6, R179, R190 ;  /* 0x000000beb306723e */ /* 0x000fc600000010ff */
[----:B------:R-:W-:Y:S01]  /*1ac20*/  MUFU.EX2 R88, R133 ;  /* 0x0000008500587308 */ /* 0x000fe20000000800 */
[----:B------:R-:W-:-:S07]  /*1ac30*/  MOV R198, R128 ;  /* 0x0000008000c67202 */ /* 0x000fce0000000f00 */
[----:B------:R-:W3:Y:S01]  /*1ac40*/  MUFU.EX2 R89, R121 ;  /* 0x0000007900597308 */ /* 0x000ee20000000800 */
[----:B-1----:R-:W-:Y:S01]  /*1ac50*/  F2FP.BF16.PACK_AB R7, R176, R147 ;  /* 0x00000093b007723e */ /* 0x002fe200000010ff */
[----:B------:R-:W-:Y:S01]  /*1ac60*/  IMAD.MOV.U32 R76, RZ, RZ, R129 ;  /* 0x000000ffff4c7224 */ /* 0x000fe200078e0081 */
[----:B------:R-:W-:-:S05]  /*1ac70*/  MOV R145, R251 ;  /* 0x000000fb00917202 */ /* 0x000fca0000000f00 */
[----:B------:R-:W-:Y:S01]  /*1ac80*/  MUFU.EX2 R140, R136 ;  /* 0x00000088008c7308 */ /* 0x000fe20000000800 */
[----:B------:R-:W-:Y:S01]  /*1ac90*/  MOV R79, R118 ;  /* 0x00000076004f7202 */ /* 0x000fe20000000f00 */
[----:B------:R-:W-:Y:S01]  /*1aca0*/  IMAD.MOV.U32 R199, RZ, RZ, R130 ;  /* 0x000000ffffc77224 */ /* 0x000fe200078e0082 */
[----:B------:R-:W-:-:S05]  /*1acb0*/  MOV R78, R119 ;  /* 0x00000077004e7202 */ /* 0x000fca0000000f00 */
[----:B------:R-:W1:Y:S01]  /*1acc0*/  MUFU.EX2 R143, R135 ;  /* 0x00000087008f7308 */ /* 0x000e620000000800 */
[----:B------:R-:W-:Y:S01]  /*1acd0*/  MOV R77, R127 ;  /* 0x0000007f004d7202 */ /* 0x000fe20000000f00 */
[----:B------:R-:W-:Y:S01]  /*1ace0*/  HMMA.16816.F32.BF16 R116, R4, R12, R80 ;  /* 0x0000000c0474723c */ /* 0x000fe20000041850 */
[----:B------:R-:W-:-:S05]  /*1acf0*/  MOV R90, R125 ;  /* 0x0000007d005a7202 */ /* 0x000fca0000000f00 */
[----:B------:R-:W-:Y:S01]  /*1ad00*/  MUFU.EX2 R188, R134 ;  /* 0x0000008600bc7308 */ /* 0x000fe20000000800 */
[----:B------:R-:W-:Y:S01]  /*1ad10*/  MOV R191, R126 ;  /* 0x0000007e00bf7202 */ /* 0x000fe20000000f00 */
[----:B------:R-:W-:Y:S01]  /*1ad20*/  HMMA.16816.F32.BF16 R112, R4, R14, R72 ;  /* 0x0000000e0470723c */ /* 0x000fe20000041848 */
[----:B------:R-:W-:-:S05]  /*1ad30*/  MOV R146, R131 ;  /* 0x0000008300927202 */ /* 0x000fca0000000f00 */
[----:B------:R-:W-:Y:S01]  /*1ad40*/  MUFU.EX2 R136, R132 ;  /* 0x0000008400887308 */ /* 0x000fe20000000800 */
[----:B------:R-:W-:Y:S01]  /*1ad50*/  MOV R251, R124 ;  /* 0x0000007c00fb7202 */ /* 0x000fe20000000f00 */
[C---:B------:R-:W-:Y:S06]  /*1ad60*/  HMMA.16816.F32.BF16 R128, R4.reuse, R16, R96 ;  /* 0x000000100480723c */ /* 0x040fec0000041860 */
[----:B------:R-:W4:Y:S02]  /*1ad70*/  MUFU.EX2 R141, R123 ;  /* 0x0000007b008d7308 */ /* 0x000f240000000800 */
[C---:B------:R-:W-:Y:S06]  /*1ad80*/  HMMA.16816.F32.BF16 R124, R4.reuse, R18, R84 ;  /* 0x00000012047c723c */ /* 0x040fec0000041854 */
[----:B------:R-:W1:Y:S02]  /*1ad90*/  MUFU.EX2 R142, R122 ;  /* 0x0000007a008e7308 */ /* 0x000e640000000800 */
[----:B--2---:R-:W-:Y:S01]  /*1ada0*/  HMMA.16816.F32.BF16 R108, R4, R8, R68 ;  /* 0x00000008046c723c */ /* 0x004fe20000041844 */
[----:B------:R-:W-:Y:S01]  /*1adb0*/  FADD.FTZ R0, R195, R0 ;  /* 0x00000000c3007221 */ /* 0x000fe20000010000 */
[----:B---3--:R-:W-:-:S06]  /*1adc0*/  MOV R195, R89 ;  /* 0x0000005900c37202 */ /* 0x008fcc0000000f00 */
[C---:B------:R-:W-:Y:S08]  /*1add0*/  HMMA.16816.F32.BF16 R104, R4.reuse, R10, R64 ;  /* 0x0000000a0468723c */ /* 0x040ff00000041840 */
[C---:B------:R-:W-:Y:S08]  /*1ade0*/  HMMA.16816.F32.BF16 R100, R4.reuse, R24, R60 ;  /* 0x000000180464723c */ /* 0x040ff0000004183c */
[----:B------:R-:W-:Y:S07]  /*1adf0*/  HMMA.16816.F32.BF16 R92, R4, R26, R48 ;  /* 0x0000001a045c723c */ /* 0x000fee0000041830 */
[----:B------:R-:W-:-:S04]  /*1ae00*/  FADD.FTZ R4, R198, R120 ;  /* 0x00000078c6047221 */ /* 0x000fc80000010000 */
[----:B------:R-:W-:Y:S01]  /*1ae10*/  FADD.FTZ R97, R193, R4 ;  /* 0x00000004c1617221 */ /* 0x000fe20000010000 */
[----:B------:R-:W-:Y:S02]  /*1ae20*/  MOV R193, R88 ;  /* 0x0000005800c17202 */ /* 0x000fe40000000f00 */
[----:B-1----:R-:W-:Y:S02]  /*1ae30*/  F2FP.BF16.PACK_AB R4, R143, R140 ;  /* 0x0000008c8f04723e */ /* 0x002fe400000010ff */
[----:B----4-:R-:W-:Y:S02]  /*1ae40*/  F2FP.BF16.PACK_AB R5, R141, R136 ;  /* 0x000000888d05723e */ /* 0x010fe400000010ff */
[----:B------:R-:W-:Y:S02]  /*1ae50*/  F2FP.BF16.PACK_AB R6, R193, R188 ;  /* 0x000000bcc106723e */ /* 0x000fe400000010ff */
[----:B------:R-:W-:Y:S01]  /*1ae60*/  F2FP.BF16.PACK_AB R7, R195, R142 ;  /* 0x0000008ec307723e */ /* 0x000fe200000010ff */
[----:B------:R-:W-:-:S02]  /*1ae70*/  FADD.FTZ R3, R199, R3 ;  /* 0x00000003c7037221 */ /* 0x000fc40000010000 */
[----:B------:R-:W-:Y:S01]  /*1ae80*/  FADD.FTZ R2, R191, R2 ;  /* 0x00000002bf027221 */ /* 0x000fe20000010000 */
[----:B------:R-:W-:Y:S01]  /*1ae90*/  MOV R191, R90 ;  /* 0x0000005a00bf7202 */ /* 0x000fe20000000f00 */
[----:B------:R-:W-:Y:S02]  /*1aea0*/  FADD.FTZ R96, R91, R3 ;  /* 0x000000035b607221 */ /* 0x000fe40000010000 */
        /* <DEDUP_REMOVED lines=11> */
[----:B------:R-:W-:Y:S01]  /*1af60*/  FADD.FTZ R3, R144, R2 ;  /* 0x0000000290037221 */ /* 0x000fe20000010000 */
[----:B------:R-:W-:Y:S01]  /*1af70*/  MOV R39, R145 ;  /* 0x0000009100277202 */ /* 0x000fe20000000f00 */
[----:B------:R-:W-:-:S05]  /*1af80*/  IMAD.MOV.U32 R98, RZ, RZ, R191 ;  /* 0x000000ffff627224 */ /* 0x000fca00078e00bf */
[----:B------:R-:W-:Y:S08]  /*1af90*/  MUFU.EX2 R199, R138 ;  /* 0x0000008a00c77308 */ /* 0x000ff00000000800 */
[----:B------:R-:W1:Y:S08]  /*1afa0*/  MUFU.EX2 R196, R137 ;  /* 0x0000008900c47308 */ /* 0x000e700000000800 */
[----:B------:R-:W-:Y:S08]  /*1afb0*/  MUFU.EX2 R144, R150 ;  /* 0x0000009600907308 */ /* 0x000ff00000000800 */
[----:B------:R4:W-:Y:S08]  /*1afc0*/  MUFU.EX2 R198, R139 ;  /* 0x0000008b00c67308 */ /* 0x0009f00000000800 */
[----:B------:R-:W1:Y:S08]  /*1afd0*/  MUFU.EX2 R191, R149 ;  /* 0x0000009500bf7308 */ /* 0x000e700000000800 */
[----:B------:R-:W-:Y:S08]  /*1afe0*/  MUFU.EX2 R151, R151 ;  /* 0x0000009700977308 */ /* 0x000ff00000000800 */
[----:B------:R-:W1:Y:S01]  /*1aff0*/  MUFU.EX2 R145, R152 ;  /* 0x0000009800917308 */ /* 0x000e620000000800 */
[----:B----4-:R-:W-:Y:S01]  /*1b000*/  MOV R139, R48 ;  /* 0x00000030008b7202 */ /* 0x010fe20000000f00 */
[----:B------:R-:W-:Y:S01]  /*1b010*/  FADD.FTZ R2, R194, R0 ;  /* 0x00000000c2027221 */ /* 0x000fe20000010000 */
[----:B------:R-:W-:Y:S01]  /*1b020*/  MOV R194, R76 ;  /* 0x0000004c00c27202 */ /* 0x000fe20000000f00 */
[----:B------:R-:W-:Y:S01]  /*1b030*/  HMMA.16816.F32.BF16 R44, R4, R26, R44 ;  /* 0x0000001a042c723c */ /* 0x000fe2000004182c */
[----:B------:R-:W-:-:S02]  /*1b040*/  MOV R138, R77 ;  /* 0x0000004d008a7202 */ /* 0x000fc40000000f00 */
[----:B------:R-:W-:Y:S02]  /*1b050*/  MOV R137, R78 ;  /* 0x0000004e00897202 */ /* 0x000fe40000000f00 */
[----:B------:R-:W-:-:S03]  /*1b060*/  MOV R148, R79 ;  /* 0x0000004f00947202 */ /* 0x000fc60000000f00 */
[----:B------:R-:W-:Y:S01]  /*1b070*/  HMMA.16816.F32.BF16 R76, R4, R24, R28 ;  /* 0x00000018044c723c */ /* 0x000fe2000004181c */
[----:B------:R-:W4:Y:S01]  /*1b080*/  MUFU.EX2 R0, R167 ;  /* 0x000000a700007308 */ /* 0x000f220000000800 */
[----:B------:R-:W-:Y:S01]  /*1b090*/  MOV R99, R190 ;  /* 0x000000be00637202 */ /* 0x000fe20000000f00 */
[----:B------:R-:W-:Y:S04]  /*1b0a0*/  LDSM.16.MT88.4 R24, [R216+0xa800] ;  /* 0x00a80000d818783b */ /* 0x000fe80000004200 */
[----:B-1----:R-:W-:Y:S01]  /*1b0b0*/  F2FP.BF16.PACK_AB R4, R196, R199 ;  /* 0x000000c7c404723e */ /* 0x002fe200000010ff */
[----:B------:R-:W-:Y:S01]  /*1b0c0*/  LDSM.16.MT88.4 R28, [R215+0xa800] ;  /* 0x00a80000d71c783b */ /* 0x000fe20000004200 */
[----:B------:R-:W-:Y:S02]  /*1b0d0*/  F2FP.BF16.PACK_AB R5, R191, R198 ;  /* 0x000000c6bf05723e */ /* 0x000fe400000010ff */
[----:B------:R-:W-:-:S02]  /*1b0e0*/  F2FP.BF16.PACK_AB R6, R144, R139 ;  /* 0x0000008b9006723e */ /* 0x000fc400000010ff */
[----:B------:R-:W-:Y:S01]  /*1b0f0*/  F2FP.BF16.PACK_AB R7, R145, R151 ;  /* 0x000000979107723e */ /* 0x000fe200000010ff */
[----:B------:R-:W-:Y:S06]  /*1b100*/  MUFU.EX2 R197, R166 ;  /* 0x000000a600c57308 */ /* 0x000fec0000000800 */
[C---:B------:R-:W-:Y:S02]  /*1b110*/  HMMA.16816.F32.BF16 R72, R4.reuse, R12, R128 ;  /* 0x0000000c0448723c */ /* 0x040fe40000041880 */
[----:B------:R-:W-:Y:S06]  /*1b120*/  MUFU.EX2 R190, R165 ;  /* 0x000000a500be7308 */ /* 0x000fec0000000800 */
[C---:B------:R-:W-:Y:S02]  /*1b130*/  HMMA.16816.F32.BF16 R68, R4.reuse, R14, R124 ;  /* 0x0000000e0444723c */ /* 0x040fe4000004187c */
[----:B------:R-:W1:Y:S06]  /*1b140*/  MUFU.EX2 R164, R164 ;  /* 0x000000a400a47308 */ /* 0x000e6c0000000800 */
[C---:B--2---:R-:W-:Y:S02]  /*1b150*/  HMMA.16816.F32.BF16 R64, R4.reuse, R8, R116 ;  /* 0x000000080440723c */ /* 0x044fe40000041874 */
[----:B------:R-:W-:Y:S06]  /*1b160*/  MUFU.EX2 R159, R159 ;  /* 0x0000009f009f7308 */ /* 0x000fec0000000800 */
[C---:B------:R-:W-:Y:S02]  /*1b170*/  HMMA.16816.F32.BF16 R60, R4.reuse, R10, R112 ;  /* 0x0000000a043c723c */ /* 0x040fe40000041870 */
[----:B------:R-:W-:Y:S06]  /*1b180*/  MUFU.EX2 R158, R158 ;  /* 0x0000009e009e7308 */ /* 0x000fec0000000800 */
[C---:B---3--:R-:W-:Y:S02]  /*1b190*/  HMMA.16816.F32.BF16 R56, R4.reuse, R20, R108 ;  /* 0x000000140438723c */ /* 0x048fe4000004186c */
[----:B------:R4:W-:Y:S06]  /*1b1a0*/  MUFU.EX2 R150, R157 ;  /* 0x0000009d00967308 */ /* 0x0009ec0000000800 */
[C---:B------:R-:W-:Y:S02]  /*1b1b0*/  HMMA.16816.F32.BF16 R52, R4.reuse, R22, R104 ;  /* 0x000000160434723c */ /* 0x040fe40000041868 */
[----:B------:R-:W2:Y:S06]  /*1b1c0*/  MUFU.EX2 R149, R156 ;  /* 0x0000009c00957308 */ /* 0x000eac0000000800 */
[C---:B------:R-:W-:Y:S08]  /*1b1d0*/  HMMA.16816.F32.BF16 R48, R4.reuse, R16, R100 ;  /* 0x000000100430723c */ /* 0x040ff00000041864 */
[----:B------:R-:W-:Y:S01]  /*1b1e0*/  HMMA.16816.F32.BF16 R40, R4, R18, R92 ;  /* 0x000000120428723c */ /* 0x000fe2000004185c */
[----:B------:R-:W3:Y:S01]  /*1b1f0*/  MUFU.EX2 R5, R153 ;  /* 0x0000009900057308 */ /* 0x000ee20000000800 */
[----:B----4-:R-:W-:-:S05]  /*1b200*/  IMAD.MOV.U32 R157, RZ, RZ, R0 ;  /* 0x000000ffff9d7224 */ /* 0x010fca00078e0000 */
[----:B------:R-:W-:Y:S01]  /*1b210*/  FADD.FTZ R4, R39, R96 ;  /* 0x0000006027047221 */ /* 0x000fe20000010000 */
[----:B-1----:R-:W-:-:S03]  /*1b220*/  F2FP.BF16.PACK_AB R6, R164, R190 ;  /* 0x000000bea406723e */ /* 0x002fc600000010ff */
[----:B------:R-:W-:Y:S02]  /*1b230*/  FADD.FTZ R36, R138, R4 ;  /* 0x000000048a247221 */ /* 0x000fe40000010000 */
[----:B------:R3:W-:Y:S01]  /*1b240*/  MUFU.EX2 R138, R154 ;  /* 0x0000009a008a7308 */ /* 0x0007e20000000800 */
[----:B------:R-:W-:Y:S02]  /*1b250*/  F2FP.BF16.PACK_AB R4, R197, R157 ;  /* 0x0000009dc504723e */ /* 0x000fe400000010ff */
[----:B--2---:R-:W-:Y:S02]  /*1b260*/  F2FP.BF16.PACK_AB R7, R149, R150 ;  /* 0x000000969507723e */ /* 0x004fe400000010ff */
[----:B---3--:R-:W-:Y:S02]  /*1b270*/  MOV R154, R5 ;  /* 0x00000005009a7202 */ /* 0x008fe40000000f00 */
[----:B------:R-:W-:-:S07]  /*1b280*/  F2FP.BF16.PACK_AB R5, R158, R159 ;  /* 0x0000009f9e05723e */ /* 0x000fce00000010ff */
        /* <DEDUP_REMOVED lines=8> */
[----:B------:R-:W3:Y:S01]  /*1b310*/  MUFU.EX2 R37, R160 ;  /* 0x000000a000257308 */ /* 0x000ee20000000800 */
[----:B------:R-:W-:-:S02]  /*1b320*/  FADD.FTZ R2, R137, R2 ;  /* 0x0000000289027221 */ /* 0x000fc40000010000 */
[----:B------:R-:W-:Y:S01]  /*1b330*/  FADD.FTZ R3, R194, R3 ;  /* 0x00000003c2037221 */ /* 0x000fe20000010000 */
[----:B------:R-:W-:Y:S02]  /*1b340*/  MOV R194, R179 ;  /* 0x000000b300c27202 */ /* 0x000fe40000000f00 */
[----:B------:R-:W-:Y:S02]  /*1b350*/  MOV R179, R251 ;  /* 0x000000fb00b37202 */ /* 0x000fe40000000f00 */
[----:B------:R-:W-:Y:S08]  /*1b360*/  MUFU.EX2 R156, R162 ;  /* 0x000000a2009c7308 */ /* 0x000ff00000000800 */
[----:B------:R-:W-:Y:S08]  /*1b370*/  MUFU.EX2 R155, R155 ;  /* 0x0000009b009b7308 */ /* 0x000ff00000000800 */
[----:B------:R-:W4:Y:S08]  /*1b380*/  MUFU.EX2 R137, R161 ;  /* 0x000000a100897308 */ /* 0x000f300000000800 */
[----:B------:R-:W-:Y:S08]  /*1b390*/  MUFU.EX2 R148, R163 ;  /* 0x000000a300947308 */ /* 0x000ff00000000800 */
[----:B------:R-:W1:Y:S01]  /*1b3a0*/  MUFU.EX2 R251, R168 ;  /* 0x000000a800fb7308 */ /* 0x000e620000000800 */
[----:B------:R-:W-:Y:S01]  /*1b3b0*/  FADD.FTZ R0, R247, R97 ;  /* 0x00000061f7007221 */ /* 0x000fe20000010000 */
[----:B------:R-:W-:Y:S01]  /*1b3c0*/  MOV R39, R99 ;  /* 0x0000006300277202 */ /* 0x000fe20000000f00 */
[----:B------:R-:W-:Y:S01]  /*1b3d0*/  FADD.FTZ R2, R98, R2 ;  /* 0x0000000262027221 */ /* 0x000fe20000010000 */
[C---:B------:R-:W-:Y:S01]  /*1b3e0*/  HMMA.16816.F32.BF16 R112, R4.reuse, R22, R84 ;  /* 0x000000160470723c */ /* 0x040fe20000041854 */
[----:B------:R-:W-:Y:S01]  /*1b3f0*/  FADD.FTZ R0, R207, R0 ;  /* 0x00000000cf007221 */ /* 0x000fe20000010000 */
[----:B------:R-:W1:Y:S02]  /*1b400*/  LDSM.16.MT88.4 R20, [R213+0xb000] ;  /* 0x00b00000d514783b */ /* 0x000e640000004200 */
[----:B------:R3:W-:Y:S04]  /*1b410*/  MUFU.EX2 R247, R171 ;  /* 0x000000ab00f77308 */ /* 0x0007e80000000800 */
[C---:B------:R-:W-:Y:S04]  /*1b420*/  HMMA.16816.F32.BF16 R104, R4.reuse, R16, R76 ;  /* 0x000000100468723c */ /* 0x040fe8000004184c */
[----:B------:R-:W-:Y:S08]  /*1b430*/  MUFU.EX2 R135, R181 ;  /* 0x000000b500877308 */ /* 0x000ff00000000800 */
[----:B------:R-:W-:Y:S01]  /*1b440*/  MUFU.EX2 R134, R186 ;  /* 0x000000ba00867308 */ /* 0x000fe20000000800 */
[----:B---3--:R-:W-:Y:S01]  /*1b450*/  MOV R171, R37 ;  /* 0x0000002500ab7202 */ /* 0x008fe20000000f00 */
[----:B------:R-:W-:Y:S01]  /*1b460*/  HMMA.16816.F32.BF16 R96, R4, R18, R44 ;  /* 0x000000120460723c */ /* 0x000fe2000004182c */
[----:B------:R-:W3:Y:S05]  /*1b470*/  LDSM.16.MT88.4 R16, [R216+0xb000] ;  /* 0x00b00000d810783b */ /* 0x000eea0000004200 */
[----:B------:R-:W-:Y:S01]  /*1b480*/  MUFU.EX2 R133, R174 ;  /* 0x000000ae00857308 */ /* 0x000fe20000000800 */
[----:B------:R-:W-:-:S07]  /*1b490*/  F2FP.BF16.PACK_AB R4, R138, R154 ;  /* 0x0000009a8a04723e */ /* 0x000fce00000010ff */
[----:B------:R-:W1:Y:S01]  /*1b4a0*/  MUFU.EX2 R132, R180 ;  /* 0x000000b400847308 */ /* 0x000e620000000800 */
[----:B----4-:R-:W-:-:S07]  /*1b4b0*/  F2FP.BF16.PACK_AB R5, R137, R155 ;  /* 0x0000009b8905723e */ /* 0x010fce00000010ff */
[----:B------:R-:W-:Y:S01]  /*1b4c0*/  MUFU.EX2 R131, R182 ;  /* 0x000000b600837308 */ /* 0x000fe20000000800 */
[----:B------:R-:W-:-:S07]  /*1b4d0*/  F2FP.BF16.PACK_AB R6, R156, R171 ;  /* 0x000000ab9c06723e */ /* 0x000fce00000010ff */
[----:B------:R-:W-:Y:S01]  /*1b4e0*/  MUFU.EX2 R130, R185 ;  /* 0x000000b900827308 */ /* 0x000fe20000000800 */
[----:B-1----:R-:W-:-:S07]  /*1b4f0*/  F2FP.BF16.PACK_AB R7, R251, R148 ;  /* 0x00000094fb07723e */ /* 0x002fce00000010ff */
[----:B------:R-:W-:Y:S08]  /*1b500*/  MUFU.EX2 R129, R169 ;  /* 0x000000a900817308 */ /* 0x000ff00000000800 */
[----:B------:R-:W-:Y:S08]  /*1b510*/  MUFU.EX2 R128, R170 ;  /* 0x000000aa00807308 */ /* 0x000ff00000000800 */
[----:B------:R-:W-:Y:S08]  /*1b520*/  MUFU.EX2 R127, R173 ;  /* 0x000000ad007f7308 */ /* 0x000ff00000000800 */
[----:B------:R-:W-:Y:S08]  /*1b530*/  MUFU.EX2 R126, R184 ;  /* 0x000000b8007e7308 */ /* 0x000ff00000000800 */
[----:B------:R-:W-:Y:S08]  /*1b540*/  MUFU.EX2 R125, R172 ;  /* 0x000000ac007d7308 */ /* 0x000ff00000000800 */
[----:B------:R-:W-:Y:S01]  /*1b550*/  MUFU.EX2 R124, R183 ;  /* 0x000000b7007c7308 */ /* 0x000fe20000000800 */
[----:B------:R-:W-:Y:S01]  /*1b560*/  FADD.FTZ R3, R204, R3 ;  /* 0x00000003cc037221 */ /* 0x000fe20000010000 */
[----:B------:R-:W-:Y:S01]  /*1b570*/  MOV R153, R145 ;  /* 0x0000009100997202 */ /* 0x000fe20000000f00 */
[----:B------:R-:W-:Y:S05]  /*1b580*/  LDSM.16.MT88.4 R160, [R216+0xb800] ;  /* 0x00b80000d8a0783b */ /* 0x000fea0000004200 */
        /* <DEDUP_REMOVED lines=10> */
[----:B------:R-:W-:-:S02]  /*1b630*/  F2FP.BF16.PACK_AB R5, R132, R133 ;  /* 0x000000858405723e */ /* 0x000fc400000010ff */
[----:B------:R-:W-:Y:S01]  /*1b640*/  F2FP.BF16.PACK_AB R6, R134, R135 ;  /* 0x000000878606723e */ /* 0x000fe200000010ff */
[----:B------:R-:W-:Y:S01]  /*1b650*/  FADD.FTZ R40, R250, R4 ;  /* 0x00000004fa287221 */ /* 0x000fe20000010000 */
[----:B-1----:R-:W-:Y:S02]  /*1b660*/  F2FP.BF16.PACK_AB R4, R207, R247 ;  /* 0x000000f7cf04723e */ /* 0x002fe400000010ff */
[----:B------:R-:W-:-:S07]  /*1b670*/  F2FP.BF16.PACK_AB R7, R130, R131 ;  /* 0x000000838207723e */ /* 0x000fce00000010ff */
[C---:B------:R-:W-:Y:S08]  /*1b680*/  HMMA.16816.F32.BF16 R60, R4.reuse, R8, R92 ;  /* 0x00000008043c723c */ /* 0x040ff0000004185c */
[C---:B------:R-:W-:Y:S01]  /*1b690*/  HMMA.16816.F32.BF16 R56, R4.reuse, R10, R12 ;  /* 0x0000000a0438723c */ /* 0x040fe2000004180c */
[----:B------:R-:W1:Y:S04]  /*1b6a0*/  LDSM.16.MT88.4 R12, [R214+0xb000] ;  /* 0x00b00000d60c783b */ /* 0x000e680000004200 */
[----:B------:R-:W2:Y:S03]  /*1b6b0*/  LDSM.16.MT88.4 R8, [R215+0xb000] ;  /* 0x00b00000d708783b */ /* 0x000ea60000004200 */
[C---:B------:R-:W-:Y:S01]  /*1b6c0*/  HMMA.16816.F32.BF16 R48, R4.reuse, R24, R108 ;  /* 0x000000180430723c */ /* 0x040fe2000004186c */
[----:B------:R-:W-:Y:S08]  /*1b6d0*/  MUFU.EX2 R109, R187 ;  /* 0x000000bb006d7308 */ /* 0x000ff00000000800 */
[----:B------:R-:W4:Y:S01]  /*1b6e0*/  MUFU.EX2 R108, R192 ;  /* 0x000000c0006c7308 */ /* 0x000f220000000800 */
[----:B------:R-:W-:Y:S01]  /*1b6f0*/  IMAD.MOV.U32 R152, RZ, RZ, R39 ;  /* 0x000000ffff987224 */ /* 0x000fe200078e0027 */
[----:B------:R-:W-:Y:S01]  /*1b700*/  HMMA.16816.F32.BF16 R64, R4, R28, R104 ;  /* 0x0000001c0440723c */ /* 0x000fe20000041868 */
[----:B------:R-:W-:-:S05]  /*1b710*/  FADD.FTZ R0, R244, R0 ;  /* 0x00000000f4007221 */ /* 0x000fca0000010000 */
[----:B------:R-:W-:Y:S02]  /*1b720*/  MUFU.EX2 R95, R239 ;  /* 0x000000ef005f7308 */ /* 0x000fe40000000800 */
[C---:B------:R-:W-:Y:S06]  /*1b730*/  HMMA.16816.F32.BF16 R36, R4.reuse, R32, R116 ;  /* 0x000000200424723c */ /* 0x040fec0000041874 */
[----:B------:R-:W-:Y:S02]  /*1b740*/  MUFU.EX2 R94, R238 ;  /* 0x000000ee005e7308 */ /* 0x000fe40000000800 */
[C---:B------:R-:W-:Y:S06]  /*1b750*/  HMMA.16816.F32.BF16 R44, R4.reuse, R26, R120 ;  /* 0x0000001a042c723c */ /* 0x040fec0000041878 */
[----:B------:R-:W-:Y:S02]  /*1b760*/  MUFU.EX2 R93, R237 ;  /* 0x000000ed005d7308 */ /* 0x000fe40000000800 */
[C---:B------:R-:W-:Y:S06]  /*1b770*/  HMMA.16816.F32.BF16 R28, R4.reuse, R30, R96 ;  /* 0x0000001e041c723c */ /* 0x040fec0000041860 */
[----:B------:R-:W-:Y:S08]  /*1b780*/  MUFU.EX2 R92, R208 ;  /* 0x000000d0005c7308 */ /* 0x000ff00000000800 */
[----:B------:R-:W1:Y:S01]  /*1b790*/  MUFU.EX2 R43, R211 ;  /* 0x000000d3002b7308 */ /* 0x000e620000000800 */
[----:B------:R-:W-:Y:S01]  /*1b7a0*/  HMMA.16816.F32.BF16 R32, R4, R34, R112 ;  /* 0x000000220420723c */ /* 0x000fe20000041870 */
[----:B------:R-:W-:-:S06]  /*1b7b0*/  FADD.FTZ R0, R242, R0 ;  /* 0x00000000f2007221 */ /* 0x000fcc0000010000 */
[----:B------:R-:W-:Y:S01]  /*1b7c0*/  MUFU.EX2 R42, R249 ;  /* 0x000000f9002a7308 */ /* 0x000fe20000000800 */
[----:B------:R-:W-:Y:S01]  /*1b7d0*/  F2FP.BF16.PACK_AB R4, R128, R129 ;  /* 0x000000818004723e */ /* 0x000fe200000010ff */
[----:B------:R-:W-:Y:S01]  /*1b7e0*/  FADD.FTZ R2, R243, R2 ;  /* 0x00000002f3027221 */ /* 0x000fe20000010000 */
[----:B------:R-:W-:Y:S01]  /*1b7f0*/  F2FP.BF16.PACK_AB R5, R124, R125 ;  /* 0x0000007d7c05723e */ /* 0x000fe200000010ff */
[----:B------:R-:W-:Y:S01]  /*1b800*/  FADD.FTZ R3, R209, R3 ;  /* 0x00000003d1037221 */ /* 0x000fe20000010000 */
[----:B------:R-:W-:Y:S02]  /*1b810*/  F2FP.BF16.PACK_AB R6, R126, R127 ;  /* 0x0000007f7e06723e */ /* 0x000fe400000010ff */
[----:B------:R-:W-:Y:S01]  /*1b820*/  MOV R181, R194 ;  /* 0x000000c200b57202 */ /* 0x000fe20000000f00 */
[----:B------:R-:W1:Y:S01]  /*1b830*/  MUFU.EX2 R96, R240 ;  /* 0x000000f000607308 */ /* 0x000e620000000800 */
[----:B----4-:R-:W-:-:S07]  /*1b840*/  F2FP.BF16.PACK_AB R7, R108, R109 ;  /* 0x0000006d6c07723e */ /* 0x010fce00000010ff */
[----:B------:R-:W4:Y:S01]  /*1b850*/  MUFU.EX2 R41, R236 ;  /* 0x000000ec00297308 */ /* 0x000f220000000800 */
[C---:B------:R-:W-:Y:S01]  /*1b860*/  HMMA.16816.F32.BF16 R100, R4.reuse, R20, R100 ;  /* 0x000000140464723c */ /* 0x040fe20000041864 */
[----:B------:R-:W-:Y:S01]  /*1b870*/  FADD.FTZ R0, R235, R0 ;  /* 0x00000000eb007221 */ /* 0x000fe20000010000 */
[----:B------:R-:W-:Y:S01]  /*1b880*/  MOV R168, R152 ;  /* 0x0000009800a87202 */ /* 0x000fe20000000f00 */
[----:B------:R-:W-:Y:S01]  /*1b890*/  FADD.FTZ R2, R241, R2 ;  /* 0x00000002f1027221 */ /* 0x000fe20000010000 */
[----:B------:R-:W-:Y:S02]  /*1b8a0*/  MOV R167, R177 ;  /* 0x000000b100a77202 */ /* 0x000fe40000000f00 */
[----:B------:R-:W-:Y:S01]  /*1b8b0*/  MOV R182, R193 ;  /* 0x000000c100b67202 */ /* 0x000fe20000000f00 */
[----:B------:R-:W-:Y:S01]  /*1b8c0*/  IMAD.MOV.U32 R174, RZ, RZ, R171 ;  /* 0x000000ffffae7224 */ /* 0x000fe200078e00ab */
[----:B------:R-:W-:Y:S01]  /*1b8d0*/  HMMA.16816.F32.BF16 R88, R4, R22, R88 ;  /* 0x000000160458723c */ /* 0x000fe20000041858 */
[----:B------:R-:W-:Y:S01]  /*1b8e0*/  FADD.FTZ R24, R230, R0 ;  /* 0x00000000e6187221 */ /* 0x000fe20000010000 */
[----:B------:R-:W-:-:S02]  /*1b8f0*/  MOV R111, R153 ;  /* 0x00000099006f7202 */ /* 0x000fc40000000f00 */
[----:B------:R-:W-:Y:S02]  /*1b900*/  MOV R180, R195 ;  /* 0x000000c300b47202 */ /* 0x000fe40000000f00 */
[----:B------:R-:W-:Y:S01]  /*1b910*/  MOV R165, R144 ;  /* 0x0000009000a57202 */ /* 0x000fe20000000f00 */
[----:B------:R-:W-:Y:S01]  /*1b920*/  IMAD.MOV.U32 R172, RZ, RZ, R149 ;  /* 0x000000ffffac7224 */ /* 0x000fe200078e0095 */
[C---:B---3--:R-:W-:Y:S01]  /*1b930*/  HMMA.16816.F32.BF16 R84, R4.reuse, R16, R84 ;  /* 0x000000100454723c */ /* 0x048fe20000041854 */
[----:B------:R-:W-:Y:S01]  /*1b940*/  MOV R250, R139 ;  /* 0x0000008b00fa7202 */ /* 0x000fe20000000f00 */
[----:B------:R-:W-:Y:S01]  /*1b950*/  IMAD.MOV.U32 R173, RZ, RZ, R138 ;  /* 0x000000ffffad7224 */ /* 0x000fe200078e008a */
[----:B------:R-:W-:Y:S01]  /*1b960*/  MOV R204, R150 ;  /* 0x0000009600cc7202 */ /* 0x000fe20000000f00 */
[----:B------:R3:W5:Y:S04]  /*1b970*/  LDL.LU R244, [R1+0x164] ;  /* 0x0001640001f47983 */ /* 0x0007680000300800 */
[C---:B------:R-:W-:Y:S08]  /*1b980*/  HMMA.16816.F32.BF16 R80, R4.reuse, R18, R80 ;  /* 0x000000120450723c */ /* 0x040ff00000041850 */
[C---:B-1----:R-:W-:Y:S08]  /*1b990*/  HMMA.16816.F32.BF16 R76, R4.reuse, R12, R76 ;  /* 0x0000000c044c723c */ /* 0x042ff0000004184c */
[C---:B------:R-:W-:Y:S08]  /*1b9a0*/  HMMA.16816.F32.BF16 R72, R4.reuse, R14, R72 ;  /* 0x0000000e0448723c */ /* 0x040ff00000041848 */
[C---:B--2---:R-:W-:Y:S08]  /*1b9b0*/  HMMA.16816.F32.BF16 R68, R4.reuse, R8, R68 ;  /* 0x000000080444723c */ /* 0x044ff00000041844 */
[----:B------:R-:W-:Y:S01]  /*1b9c0*/  HMMA.16816.F32.BF16 R52, R4, R10, R52 ;  /* 0x0000000a0434723c */ /* 0x000fe20000041834 */
[----:B------:R-:W-:Y:S01]  /*1b9d0*/  FADD.FTZ R3, R233, R3 ;  /* 0x00000003e9037221 */ /* 0x000fe20000010000 */
[----:B------:R-:W-:Y:S01]  /*1b9e0*/  MOV R194, R147 ;  /* 0x0000009300c27202 */ /* 0x000fe20000000f00 */
[----:B------:R-:W-:-:S02]  /*1b9f0*/  IMAD.MOV.U32 R152, RZ, RZ, R178 ;  /* 0x000000ffff987224 */ /* 0x000fc400078e00b2 */
[----:B------:R-:W-:Y:S01]  /*1ba00*/  FADD.FTZ R2, R231, R2 ;  /* 0x00000002e7027221 */ /* 0x000fe20000010000 */
[----:B------:R-:W-:Y:S01]  /*1ba10*/  MOV R123, R168 ;  /* 0x000000a8007b7202 */ /* 0x000fe20000000f00 */
[----:B------:R-:W-:Y:S01]  /*1ba20*/  FADD.FTZ R4, R234, R40 ;  /* 0x00000028ea047221 */ /* 0x000fe20000010000 */
[----:B------:R-:W-:Y:S02]  /*1ba30*/  F2FP.BF16.PACK_AB R5, R43, R92 ;  /* 0x0000005c2b05723e */ /* 0x000fe400000010ff */
[----:B------:R-:W-:Y:S01]  /*1ba40*/  MOV R175, R176 ;  /* 0x000000b000af7202 */ /* 0x000fe20000000f00 */
[----:B------:R-:W-:Y:S01]  /*1ba50*/  FADD.FTZ R0, R229, R4 ;  /* 0x00000004e5007221 */ /* 0x000fe20000010000 */
[----:B------:R-:W-:Y:S02]  /*1ba60*/  F2FP.BF16.PACK_AB R4, R95, R96 ;  /* 0x000000605f04723e */ /* 0x000fe400000010ff */
[----:B------:R-:W-:Y:S02]  /*1ba70*/  MOV R104, R159 ;  /* 0x0000009f00687202 */ /* 0x000fe40000000f00 */
        /* <DEDUP_REMOVED lines=9> */
[----:B------:R-:W-:Y:S01]  /*1bb10*/  MUFU.EX2 R27, R206 ;  /* 0x000000ce001b7308 */ /* 0x000fe20000000800 */
[----:B------:R-:W-:Y:S01]  /*1bb20*/  F2FP.BF16.PACK_AB R6, R93, R94 ;  /* 0x0000005e5d06723e */ /* 0x000fe200000010ff */
[----:B------:R3:W5:Y:S01]  /*1bb30*/  LDL.LU R243, [R1+0x160] ;  /* 0x0001600001f37983 */ /* 0x0007620000300800 */
[----:B----4-:R-:W-:Y:S01]  /*1bb40*/  F2FP.BF16.PACK_AB R7, R41, R42 ;  /* 0x0000002a2907723e */ /* 0x010fe200000010ff */
[----:B------:R-:W-:Y:S01]  /*1bb50*/  FADD.FTZ R3, R228, R3 ;  /* 0x00000003e4037221 */ /* 0x000fe20000010000 */
[----:B------:R-:W-:Y:S01]  /*1bb60*/  MOV R210, R194 ;  /* 0x000000c200d27202 */ /* 0x000fe20000000f00 */
[----:B------:R-:W-:Y:S01]  /*1bb70*/  FADD.FTZ R2, R227, R2 ;  /* 0x00000002e3027221 */ /* 0x000fe20000010000 */
[----:B------:R-:W-:-:S02]  /*1bb80*/  MOV R113, R152 ;  /* 0x0000009800717202 */ /* 0x000fc40000000f00 */
[----:B------:R-:W-:Y:S01]  /*1bb90*/  MOV R114, R167 ;  /* 0x000000a700727202 */ /* 0x000fe20000000f00 */
[C---:B------:R-:W-:Y:S01]  /*1bba0*/  HMMA.16816.F32.BF16 R60, R4.reuse, R20, R60 ;  /* 0x00000014043c723c */ /* 0x040fe2000004183c */
[----:B------:R-:W-:Y:S01]  /*1bbb0*/  FADD.FTZ R3, R136, R3 ;  /* 0x0000000388037221 */ /* 0x000fe20000010000 */
[----:B------:R-:W-:Y:S01]  /*1bbc0*/  MOV R122, R111 ;  /* 0x0000006f007a7202 */ /* 0x000fe20000000f00 */
[----:B------:R-:W-:Y:S01]  /*1bbd0*/  FADD.FTZ R2, R222, R2 ;  /* 0x00000002de027221 */ /* 0x000fe20000010000 */
[----:B------:R-:W-:Y:S02]  /*1bbe0*/  MOV R117, R250 ;  /* 0x000000fa00757202 */ /* 0x000fe40000000f00 */
[----:B------:R-:W-:Y:S01]  /*1bbf0*/  MOV R116, R204 ;  /* 0x000000cc00747202 */ /* 0x000fe20000000f00 */
[----:B------:R-:W-:Y:S01]  /*1bc00*/  IMAD.MOV.U32 R115, RZ, RZ, R123 ;  /* 0x000000ffff737224 */ /* 0x000fe200078e007b */
[C---:B------:R-:W-:Y:S01]  /*1bc10*/  HMMA.16816.F32.BF16 R56, R4.reuse, R22, R56 ;  /* 0x000000160438723c */ /* 0x040fe20000041838 */
[----:B------:R-:W-:Y:S01]  /*1bc20*/  MOV R111, R210 ;  /* 0x000000d2006f7202 */ /* 0x000fe20000000f00 */
[----:B------:R-:W-:Y:S01]  /*1bc30*/  IMAD.MOV.U32 R250, RZ, RZ, R182 ;  /* 0x000000fffffa7224 */ /* 0x000fe200078e00b6 */
[----:B------:R-:W-:Y:S01]  /*1bc40*/  MOV R98, R175 ;  /* 0x000000af00627202 */ /* 0x000fe20000000f00 */
[----:B------:R-:W1:Y:S04]  /*1bc50*/  LDSM.16.MT88.4 R144, [R213+0xb800] ;  /* 0x00b80000d590783b */ /* 0x000e680000004200 */
[C---:B------:R-:W-:Y:S01]  /*1bc60*/  HMMA.16816.F32.BF16 R48, R4.reuse, R16, R48 ;  /* 0x000000100430723c */ /* 0x040fe20000041830 */
[----:B------:R-:W-:Y:S01]  /*1bc70*/  MOV R204, R180 ;  /* 0x000000b400cc7202 */ /* 0x000fe20000000f00 */
[----:B------:R-:W-:Y:S01]  /*1bc80*/  MUFU.EX2 R26, R248 ;  /* 0x000000f8001a7308 */ /* 0x000fe20000000800 */
[----:B------:R-:W-:Y:S01]  /*1bc90*/  MOV R99, R157 ;  /* 0x0000009d00637202 */ /* 0x000fe20000000f00 */
[----:B------:R3:W5:Y:S04]  /*1bca0*/  LDL.LU R242, [R1+0x15c] ;  /* 0x00015c0001f27983 */ /* 0x0007680000300800 */
[----:B------:R-:W-:Y:S01]  /*1bcb0*/  HMMA.16816.F32.BF16 R44, R4, R18, R44 ;  /* 0x00000012042c723c */ /* 0x000fe2000004182c */
[----:B------:R-:W-:-:S07]  /*1bcc0*/  MOV R210, R174 ;  /* 0x000000ae00d27202 */ /* 0x000fce0000000f00 */
[----:B------:R-:W-:Y:S01]  /*1bcd0*/  HMMA.16816.F32.BF16 R36, R4, R12, R36 ;  /* 0x0000000c0424723c */ /* 0x000fe20000041824 */
[----:B------:R-:W-:-:S07]  /*1bce0*/  MOV R174, R181 ;  /* 0x000000b500ae7202 */ /* 0x000fce0000000f00 */
[----:B------:R-:W-:Y:S01]  /*1bcf0*/  HMMA.16816.F32.BF16 R32, R4, R14, R32 ;  /* 0x0000000e0420723c */ /* 0x000fe20000041820 */
[----:B------:R-:W-:-:S07]  /*1bd00*/  FADD.FTZ R3, R141, R3 ;  /* 0x000000038d037221 */ /* 0x000fce0000010000 */
[C---:B------:R-:W-:Y:S08]  /*1bd10*/  HMMA.16816.F32.BF16 R64, R4.reuse, R8, R64 ;  /* 0x000000080440723c */ /* 0x040ff00000041840 */
[----:B------:R-:W-:Y:S01]  /*1bd20*/  HMMA.16816.F32.BF16 R28, R4, R10, R28 ;  /* 0x0000000a041c723c */ /* 0x000fe2000004181c */
[----:B------:R-:W-:Y:S01]  /*1bd30*/  FADD.FTZ R2, R114, R2 ;  /* 0x0000000272027221 */ /* 0x000fe20000010000 */
[----:B------:R-:W-:Y:S01]  /*1bd40*/  MOV R249, R111 ;  /* 0x0000006f00f97202 */ /* 0x000fe20000000f00 */
[----:B------:R-:W-:Y:S04]  /*1bd50*/  LDSM.16.MT88.4 R12, [R215+0xb800] ;  /* 0x00b80000d70c783b */ /* 0x000fe80000004200 */
        /* <DEDUP_REMOVED lines=22> */
[----:B------:R-:W-:Y:S01]  /*1bec0*/  FADD.FTZ R5, R97, R5 ;  /* 0x0000000561057221 */ /* 0x000fe20000010000 */
[----:B------:R-:W-:Y:S01]  /*1bed0*/  MOV R114, R191 ;  /* 0x000000bf00727202 */ /* 0x000fe20000000f00 */
[----:B------:R-:W-:Y:S01]  /*1bee0*/  FADD.FTZ R4, R98, R0 ;  /* 0x0000000062047221 */ /* 0x000fe20000010000 */
[----:B------:R-:W-:Y:S01]  /*1bef0*/  MOV R115, R190 ;  /* 0x000000be00737202 */ /* 0x000fe20000000f00 */
[----:B------:R-:W-:Y:S01]  /*1bf00*/  FADD.FTZ R6, R99, R3 ;  /* 0x0000000363067221 */ /* 0x000fe20000010000 */
[----:B------:R3:W5:Y:S01]  /*1bf10*/  LDL.LU R241, [R1+0x158] ;  /* 0x0001580001f17983 */ /* 0x0007620000300800 */
[----:B------:R-:W-:-:S02]  /*1bf20*/  FADD.FTZ R2, R104, R2 ;  /* 0x0000000268027221 */ /* 0x000fc40000010000 */
[----:B------:R-:W-:Y:S02]  /*1bf30*/  IMAD.MOV.U32 R113, RZ, RZ, R196 ;  /* 0x000000ffff717224 */ /* 0x000fe400078e00c4 */
[----:B------:R-:W-:Y:S01]  /*1bf40*/  IMAD.MOV.U32 R118, RZ, RZ, R209 ;  /* 0x000000ffff767224 */ /* 0x000fe200078e00d1 */
[----:B------:R-:W-:Y:S01]  /*1bf50*/  MOV R121, R183 ;  /* 0x000000b700797202 */ /* 0x000fe20000000f00 */
[----:B------:R-:W-:Y:S01]  /*1bf60*/  FADD.FTZ R0, R105, R5 ;  /* 0x0000000569007221 */ /* 0x000fe20000010000 */
[----:B------:R-:W-:Y:S01]  /*1bf70*/  MOV R172, R173 ;  /* 0x000000ad00ac7202 */ /* 0x000fe20000000f00 */
[----:B------:R-:W-:Y:S01]  /*1bf80*/  FADD.FTZ R3, R106, R4 ;  /* 0x000000046a037221 */ /* 0x000fe20000010000 */
[----:B------:R-:W-:Y:S01]  /*1bf90*/  MOV R250, R210 ;  /* 0x000000d200fa7202 */ /* 0x000fe20000000f00 */
[----:B------:R-:W-:Y:S01]  /*1bfa0*/  FADD.FTZ R5, R107, R6 ;  /* 0x000000066b057221 */ /* 0x000fe20000010000 */
[----:B------:R-:W2:Y:S01]  /*1bfb0*/  LDSM.16.MT88.4 R176, [R214+0xb800] ;  /* 0x00b80000d6b0783b */ /* 0x000ea20000004200 */
[----:B------:R-:W-:-:S02]  /*1bfc0*/  FADD.FTZ R4, R112, R2 ;  /* 0x0000000270047221 */ /* 0x000fc40000010000 */
        /* <DEDUP_REMOVED lines=63> */
[----:B------:R-:W-:Y:S01]  /*1c3c0*/  FADD.FTZ R0, R109, R0 ;  /* 0x000000006d007221 */ /* 0x000fe20000010000 */
[----:B------:R-:W1:Y:S01]  /*1c3d0*/  MUFU.EX2 R20, R225 ;  /* 0x000000e100147308 */ /* 0x000e620000000800 */
[----:B------:R-:W-:Y:S02]  /*1c3e0*/  FADD.FTZ R4, R93, R4 ;  /* 0x000000045d047221 */ /* 0x000fe40000010000 */
[----:B------:R-:W-:Y:S02]  /*1c3f0*/  FADD.FTZ R3, R41, R3 ;  /* 0x0000000329037221 */ /* 0x000fe40000010000 */
[----:B------:R-:W-:-:S03]  /*1c400*/  FADD.FTZ R2, R126, R2 ;  /* 0x000000027e027221 */ /* 0x000fc60000010000 */
[----:B------:R-:W2:Y:S01]  /*1c410*/  MUFU.EX2 R11, R220 ;  /* 0x000000dc000b7308 */ /* 0x000ea20000000800 */
[----:B------:R-:W-:Y:S02]  /*1c420*/  FADD.FTZ R0, R108, R0 ;  /* 0x000000006c007221 */ /* 0x000fe40000010000 */
[----:B----4-:R-:W-:-:S05]  /*1c430*/  FADD.FTZ R4, R18, R4 ;  /* 0x0000000412047221 */ /* 0x010fca0000010000 */
[----:B------:R4:W-:Y:S01]  /*1c440*/  MUFU.EX2 R23, R226 ;  /* 0x000000e200177308 */ /* 0x0009e20000000800 */
[----:B-1----:R-:W-:Y:S02]  /*1c450*/  FADD.FTZ R3, R10, R3 ;  /* 0x000000030a037221 */ /* 0x002fe40000010000 */
[----:B------:R-:W-:-:S05]  /*1c460*/  FADD.FTZ R2, R27, R2 ;  /* 0x000000021b027221 */ /* 0x000fca0000010000 */
[----:B------:R1:W-:Y:S01]  /*1c470*/  MUFU.EX2 R19, R224 ;  /* 0x000000e000137308 */ /* 0x0003e20000000800 */
[----:B------:R-:W-:-:S07]  /*1c480*/  FADD.FTZ R0, R22, R0 ;  /* 0x0000000016007221 */ /* 0x000fce0000010000 */
[----:B------:R-:W2:Y:S01]  /*1c490*/  MUFU.EX2 R7, R212 ;  /* 0x000000d400077308 */ /* 0x000ea20000000800 */
[----:B------:R-:W-:Y:S01]  /*1c4a0*/  FADD.FTZ R4, R17, R4 ;  /* 0x0000000411047221 */ /* 0x000fe20000010000 */
[----:B----4-:R3:W5:Y:S01]  /*1c4b0*/  LDL.LU R226, [R1+0x120] ;  /* 0x0001200001e27983 */ /* 0x0107620000300800 */
[----:B------:R-:W-:Y:S02]  /*1c4c0*/  FADD.FTZ R3, R9, R3 ;  /* 0x0000000309037221 */ /* 0x000fe40000010000 */
[----:B------:R-:W-:Y:S01]  /*1c4d0*/  FADD.FTZ R2, R26, R2 ;  /* 0x000000021a027221 */ /* 0x000fe20000010000 */
[----:B------:R3:W5:Y:S01]  /*1c4e0*/  LDL.LU R225, [R1+0x11c] ;  /* 0x00011c0001e17983 */ /* 0x0007620000300800 */
[----:B------:R-:W-:Y:S02]  /*1c4f0*/  FADD.FTZ R0, R21, R0 ;  /* 0x0000000015007221 */ /* 0x000fe40000010000 */
[----:B------:R-:W-:Y:S01]  /*1c500*/  FADD.FTZ R4, R16, R4 ;  /* 0x0000000410047221 */ /* 0x000fe20000010000 */
[----:B-1----:R3:W5:Y:S01]  /*1c510*/  LDL.LU R224, [R1+0x118] ;  /* 0x0001180001e07983 */ /* 0x0027620000300800 */
[----:B------:R-:W-:-:S02]  /*1c520*/  FADD.FTZ R3, R8, R3 ;  /* 0x0000000308037221 */ /* 0x000fc40000010000 */
[----:B------:R-:W-:Y:S01]  /*1c530*/  FADD.FTZ R2, R25, R2 ;  /* 0x0000000219027221 */ /* 0x000fe20000010000 */
[----:B------:R3:W5:Y:S01]  /*1c540*/  LDL.LU R223, [R1+0x114] ;  /* 0x0001140001df7983 */ /* 0x0007620000300800 */
[----:B------:R-:W-:-:S03]  /*1c550*/  FADD.FTZ R0, R20, R0 ;  /* 0x0000000014007221 */ /* 0x000fc60000010000 */
[----:B------:R3:W5:Y:S01]  /*1c560*/  LDL.LU R222, [R1+0x110] ;  /* 0x0001100001de7983 */ /* 0x0007620000300800 */
[----:B--2---:R-:W-:Y:S01]  /*1c570*/  FADD.FTZ R4, R11, R4 ;  /* 0x000000040b047221 */ /* 0x004fe20000010000 */
[----:B------:R-:W-:Y:S02]  /*1c580*/  F2FP.BF16.PACK_AB R192, R26, R27 ;  /* 0x0000001b1ac0723e */ /* 0x000fe400000010ff */
[----:B------:R3:W5:Y:S01]  /*1c590*/  LDL.LU R221, [R1+0x10c] ;  /* 0x00010c0001dd7983 */ /* 0x0007620000300800 */
[----:B------:R-:W-:Y:S01]  /*1c5a0*/  F2FP.BF16.PACK_AB R193, R21, R22 ;  /* 0x0000001615c1723e */ /* 0x000fe200000010ff */
[----:B------:R-:W-:Y:S01]  /*1c5b0*/  FADD.FTZ R3, R7, R3 ;  /* 0x0000000307037221 */ /* 0x000fe20000010000 */
        /* <DEDUP_REMOVED lines=11> */
[----:B------:R3:W5:Y:S04]  /*1c670*/  LDL.LU R217, [R1+0xfc] ;  /* 0x0000fc0001d97983 */ /* 0x0007680000300800 */
        /* <DEDUP_REMOVED lines=25> */
.L_x_927:
[----:B-1-3--:R-:W-:-:S06]  /*1c810*/  UISETP.GT.AND UP0, UPT, UR9, UR8, UPT ;  /* 0x000000080900728c */ /* 0x00afcc000bf04270 */
        /* <DEDUP_REMOVED lines=47> */
.L_x_934:
        /* <DEDUP_REMOVED lines=11> */
[----:B------:R-:W-:Y:S02]  /*1cbc0*/  UIADD3 UR9, UR57, UR9, URZ ;  /* 0x0000000939097290 */ /* 0x000fe4000fffe03f */
[----:B--2---:R-:W-:Y:S04]  /*1cbd0*/  LEA R0, P0, R0, R2, 0x7 ;  /* 0x0000000200007211 */ /* 0x004fe800078038ff */
[----:B------:R-:W-:Y:S01]  /*1cbe0*/  IMAD.U32 R2, RZ, RZ, UR9 ;  /* 0x00000009ff027e24 */ /* 0x000fe2000f8e00ff */
[----:B------:R-:W-:Y:S04]  /*1cbf0*/  @!P4 IADD3 R3, P2, R0, UR27, RZ ;  /* 0x0000001b0003cc10 */ /* 0x000fe8000ff5e0ff */
[----:B---3--:R-:W-:Y:S02]  /*1cc00*/  LEA.HI.X R2, R4, R7, R2, 0x7, P0 ;  /* 0x0000000704027211 */ /* 0x008fe400000f3c02 */
[C---:B------:R-:W-:Y:S02]  /*1cc10*/  @!P4 LEA R4, P1, R0.reuse, c[0x0][0x168], 0x1 ;  /* 0x00005a000004ca11 */ /* 0x040fe400078208ff */
[C---:B------:R-:W-:Y:S02]  /*1cc20*/  @!P4 LEA R6, P0, R3.reuse, c[0x0][0x168], 0x1 ;  /* 0x00005a000306ca11 */ /* 0x040fe400078008ff */
[----:B------:R-:W-:Y:S02]  /*1cc30*/  @!P4 LEA.HI.X R5, R0, c[0x0][0x16c], R2, 0x1, P1 ;  /* 0x00005b000005ca11 */ /* 0x000fe400008f0c02 */
[----:B------:R-:W-:Y:S02]  /*1cc40*/  @!P4 IADD3.X R7, R2, UR26, RZ, P2, !PT ;  /* 0x0000001a0207cc10 */ /* 0x000fe400097fe4ff */
[C---:B------:R-:W-:Y:S01]  /*1cc50*/  @!P4 IADD3 R8, P1, R0.reuse, UR44, RZ ;  /* 0x0000002c0008cc10 */ /* 0x040fe2000ff3e0ff */
[----:B------:R-:W-:Y:S01]  /*1cc60*/  @!PT LDS RZ, [RZ] ;  /* 0x00000000fffff984 */ /* 0x000fe20000000800 */
[----:B------:R-:W-:Y:S01]  /*1cc70*/  @!PT LDS RZ, [RZ] ;  /* 0x00000000fffff984 */ /* 0x000fe20000000800 */
[----:B------:R-:W-:Y:S01]  /*1cc80*/  @!PT LDS RZ, [RZ] ;  /* 0x00000000fffff984 */ /* 0x000fe20000000800 */
[----:B------:R2:W-:Y:S01]  /*1cc90*/  @!P4 LDGSTS.E.BYPASS.LTC128B.128 [R246+0x4000], [R4.64] ;  /* 0x0400000004f6cfae */ /* 0x0005e2000b901d74 */
[----:B------:R-:W-:Y:S02]  /*1cca0*/  @!P4 LEA.HI.X R7, R3, c[0x0][0x16c], R7, 0x1, P0 ;  /* 0x00005b000307ca11 */ /* 0x000fe400000f0c07 */
[----:B------:R-:W-:Y:S01]  /*1ccb0*/  @!P4 IADD3 R3, P3, R0, UR19, RZ ;  /* 0x000000130003cc10 */ /* 0x000fe2000ff7e0ff */
[----:B------:R1:W-:Y:S01]  /*1ccc0*/  @P4 STS.128 [R246+0x4800], RZ ;  /* 0x004800fff6004388 */ /* 0x0003e20000000c00 */
[----:B------:R-:W-:Y:S02]  /*1ccd0*/  @!P4 LEA R12, P0, R8, c[0x0][0x168], 0x1 ;  /* 0x00005a00080cca11 */ /* 0x000fe400078008ff */
[----:B------:R-:W-:Y:S01]  /*1cce0*/  @!P4 IADD3.X R9, R2, UR20, RZ, P1, !PT ;  /* 0x000000140209cc10 */ /* 0x000fe20008ffe4ff */
[----:B------:R-:W-:Y:S01]  /*1ccf0*/  @!PT LDS RZ, [RZ] ;  /* 0x00000000fffff984 */ /* 0x000fe20000000800 */
[----:B------:R-:W-:Y:S01]  /*1cd00*/  @!PT LDS RZ, [RZ] ;  /* 0x00000000fffff984 */ /* 0x000fe20000000800 */
[----:B------:R-:W-:Y:S01]  /*1cd10*/  @!PT LDS RZ, [RZ] ;  /* 0x00000000fffff984 */ /* 0x000fe20000000800 */
[----:B------:R3:W-:Y:S03]  /*1cd20*/  @!P4 LDGSTS.E.BYPASS.LTC128B.128 [R246+0x4800], [R6.64] ;  /* 0x0480000006f6cfae */ /* 0x0007e6000b901d74 */
[----:B------:R-:W-:Y:S01]  /*1cd30*/  @!P4 LEA.HI.X R13, R8, c[0x0][0x16c], R9, 0x1, P0 ;  /* 0x00005b00080dca11 */ /* 0x000fe200000f0c09 */
[----:B------:R1:W-:Y:S01]  /*1cd40*/  @P4 STS.128 [R246+0x5000], RZ ;  /* 0x005000fff6004388 */ /* 0x0003e20000000c00 */
        /* <DEDUP_REMOVED lines=50> */
.L_x_932:
        /* <DEDUP_REMOVED lines=23> */
[----:B------:R-:W-:Y:S02]  /*1d1e0*/  @!P4 IADD3 R7, P2, R2, UR14, RZ ;  /* 0x0000000e0207cc10 */ /* 0x000fe4000ff5e0ff */
[----:B------:R-:W-:Y:S01]  /*1d1f0*/  @!P4 IADD3.X R6, R0, UR10, RZ, P1, !PT ;  /* 0x0000000a0006cc10 */ /* 0x000fe20008ffe4ff */
[----:B------:R-:W-:Y:S01]  /*1d200*/  @P4 STS.128 [R246+0x8800], RZ ;  /* 0x008800fff6004388 */ /* 0x000fe20000000c00 */
[C---:B------:R-:W-:Y:S02]  /*1d210*/  @!P4 IADD3 R5, P0, R2.reuse, UR54, RZ ;  /* 0x000000360205cc10 */ /* 0x040fe4000ff1e0ff */
[----:B------:R-:W-:Y:S02]  /*1d220*/  @!P4 IADD3 R18, P6, R2, UR50, RZ ;  /* 0x000000320212cc10 */ /* 0x000fe4000ffde0ff */
[C---:B------:R-:W-:Y:S02]  /*1d230*/  @!P4 LEA R10, P1, R5.reuse, c[0x0][0x170], 0x1 ;  /* 0x00005c00050aca11 */ /* 0x040fe400078208ff */
        /* <DEDUP_REMOVED lines=18> */
[C---:B------:R-:W-:Y:S02]  /*1d360*/  @!P4 LEA R8, P3, R7.reuse, c[0x0][0x170], 0x1 ;  /* 0x00005c000708ca11 */ /* 0x040fe400078608ff */
[----:B------:R-:W-:Y:S02]  /*1d370*/  @!P4 IADD3 R19, P5, R2, UR48, RZ ;  /* 0x000000300213cc10 */ /* 0x000fe4000ffbe0ff */
[----:B------:R-:W-:Y:S02]  /*1d380*/  @!P4 LEA.HI.X R9, R7, c[0x0][0x174], R5, 0x1, P3 ;  /* 0x00005d000709ca11 */ /* 0x000fe400018f0c05 */
[----:B------:R-:W-:Y:S01]  /*1d390*/  @!P4 LEA.HI.X R7, R18, c[0x0][0x174], R20, 0x1, P2 ;  /* 0x00005d001207ca11 */ /* 0x000fe200010f0c14 */
[----:B------:R-:W-:Y:S01]  /*1d3a0*/  @P4 STS.128 [R246+0x9800], RZ ;  /* 0x009800fff6004388 */ /* 0x000fe20000000c00 */
[C---:B------:R-:W-:Y:S02]  /*1d3b0*/  @!P4 LEA R4, P1, R19.reuse, c[0x0][0x170], 0x1 ;  /* 0x00005c001304ca11 */ /* 0x040fe400078208ff */
[----:B------:R-:W-:Y:S02]  /*1d3c0*/  @!P4 IADD3.X R21, R0, UR16, RZ, P5, !PT ;  /* 0x000000100015cc10 */ /* 0x000fe4000affe4ff */
[----:B------:R-:W-:Y:S02]  /*1d3d0*/  @!P4 IADD3 R3, P0, R2, UR46, RZ ;  /* 0x0000002e0203cc10 */ /* 0x000fe4000ff1e0ff */
[----:B------:R-:W-:Y:S01]  /*1d3e0*/  @!P4 LEA.HI.X R5, R19, c[0x0][0x174], R21, 0x1, P1 ;  /* 0x00005d001305ca11 */ /* 0x000fe200008f0c15 */
[----:B------:R-:W-:Y:S01]  /*1d3f0*/  @!PT LDS RZ, [RZ] ;  /* 0x00000000fffff984 */ /* 0x000fe20000000800 */
[----:B------:R-:W-:Y:S01]  /*1d400*/  @!PT LDS RZ, [RZ] ;  /* 0x00000000fffff984 */ /* 0x000fe20000000800 */
[----:B------:R-:W-:Y:S01]  /*1d410*/  @!PT LDS RZ, [RZ] ;  /* 0x00000000fffff984 */ /* 0x000fe20000000800 */
[----:B------:R3:W-:Y:S01]  /*1d420*/  @!P4 LDGSTS.E.BYPASS.LTC128B.128 [R246+0x9800], [R10.64] ;  /* 0x098000000af6cfae */ /* 0x0007e2000b901d74 */
[----:B------:R-:W-:Y:S02]  /*1d430*/  @!P4 IADD3.X R0, R0, UR17, RZ, P0, !PT ;  /* 0x000000110000cc10 */ /* 0x000fe400087fe4ff */
        /* <DEDUP_REMOVED lines=24> */
[----:B--2---:R-:W4:Y:S08]  /*1d5c0*/  LDSM.16.M88.4 R16, [R212+0x4000] ;  /* 0x00400000d410783b */ /* 0x004f300000000200 */
[----:B------:R-:W3:Y:S08]  /*1d5d0*/  LDSM.16.M88.4 R124, [R219+0x2000] ;  /* 0x00200000db7c783b */ /* 0x000ef00000000200 */
[----:B------:R-:W2:Y:S08]  /*1d5e0*/  LDSM.16.M88.4 R32, [R212+0x4800] ;  /* 0x00480000d420783b */ /* 0x000eb00000000200 */
[----:B------:R-:W2:Y:S08]  /*1d5f0*/  LDSM.16.M88.4 R48, [R212+0x5000] ;  /* 0x00500000d430783b */ /* 0x000eb00000000200 */
[----:B------:R-:W2:Y:S01]  /*1d600*/  LDSM.16.M88.4 R64, [R212+0x5800] ;  /* 0x00580000d440783b */ /* 0x000ea20000000200 */
[-C--:B----4-:R-:W-:Y:S07]  /*1d610*/  HMMA.16816.F32.BF16 R4, R128, R16.reuse, RZ ;  /* 0x000000108004723c */ /* 0x090fee00000418ff */
[----:B------:R-:W4:Y:S01]  /*1d620*/  LDSM.16.M88.4 R80, [R212+0x6000] ;  /* 0x00600000d450783b */ /* 0x000f220000000200 */
[C---:B---3--:R-:W-:Y:S07]  /*1d630*/  HMMA.16816.F32.BF16 R8, R124.reuse, R16, RZ ;  /* 0x000000107c08723c */ /* 0x048fee00000418ff */
[----:B------:R-:W3:Y:S01]  /*1d640*/  LDSM.16.M88.4 R96, [R212+0x6800] ;  /* 0x00680000d460783b */ /* 0x000ee20000000200 */
[-C--:B-1----:R-:W-:Y:S07]  /*1d650*/  HMMA.16816.F32.BF16 R12, R124, R18.reuse, RZ ;  /* 0x000000127c0c723c */ /* 0x082fee00000418ff */
[----:B------:R-:W1:Y:S01]  /*1d660*/  LDSM.16.M88.4 R112, [R212+0x7000] ;  /* 0x00700000d470783b */ /* 0x000e620000000200 */
[C---:B------:R-:W-:Y:S07]  /*1d670*/  HMMA.16816.F32.BF16 R16, R128.reuse, R18, RZ ;  /* 0x000000128010723c */ /* 0x040fee00000418ff */
[----:B------:R-:W1:Y:S01]  /*1d680*/  LDSM.16.M88.4 R200, [R212+0x7800] ;  /* 0x00780000d4c8783b */ /* 0x000e620000000200 */
[-C--:B--2---:R-:W-:Y:S07]  /*1d690*/  HMMA.16816.F32.BF16 R20, R128, R32.reuse, RZ ;  /* 0x000000208014723c */ /* 0x084fee00000418ff */
[----:B------:R-:W-:Y:S01]  /*1d6a0*/  LDSM.16.M88.4 R204, [R222] ;  /* 0x00000000decc783b */ /* 0x000fe20000000200 */
[C---:B------:R-:W-:Y:S07]  /*1d6b0*/  HMMA.16816.F32.BF16 R24, R124.reuse, R32, RZ ;  /* 0x000000207c18723c */ /* 0x040fee00000418ff */
[----:B------:R-:W2:Y:S01]  /*1d6c0*/  LDSM.16.M88.4 R208, [R218+0x4000] ;  /* 0x00400000dad0783b */ /* 0x000ea20000000200 */
[-C--:B------:R-:W-:Y:S07]  /*1d6d0*/  HMMA.16816.F32.BF16 R28, R124, R34.reuse, RZ ;  /* 0x000000227c1c723c */ /* 0x080fee00000418ff */
[----:B------:R-:W0:Y:S01]  /*1d6e0*/  LDGDEPBAR ;  /* 0x00000000000079af */ /* 0x000e220000000000 */
        /* <DEDUP_REMOVED lines=26> */
[-C--:B--2---:R-:W-:Y:S08]  /*1d890*/  HMMA.16816.F32.BF16 R4, R204, R208.reuse, R4 ;  /* 0x000000d0cc04723c */ /* 0x084ff00000041804 */
[C---:B-1----:R-:W-:Y:S08]  /*1d8a0*/  HMMA.16816.F32.BF16 R8, R200.reuse, R208, R8 ;  /* 0x000000d0c808723c */ /* 0x042ff00000041808 */
        /* <DEDUP_REMOVED lines=38> */
[----:B------:R-:W1:Y:S08]  /*1db10*/  LDSM.16.M88.4 R204, [R223] ;  /* 0x00000000dfcc783b */ /* 0x000e700000000200 */
        /* <DEDUP_REMOVED lines=58> */
[----:B------:R-:W-:Y:S02]  /*1dec0*/  FMUL.FTZ R15, R15, c[0x0][0x2ec] ;  /* 0x0000bb000f0f7a20 */ /* 0x000fe40000410000 */
[----:B------:R-:W-:Y:S02]  /*1ded0*/  FMUL.FTZ R17, R17, c[0x0][0x2ec] ;  /* 0x0000bb0011117a20 */ /* 0x000fe40000410000 */
[----:B------:R-:W-:Y:S01]  /*1dee0*/  FMUL.FTZ R16, R16, c[0x0][0x2ec] ;  /* 0x0000bb0010107a20 */ /* 0x000fe20000410000 */
[----:B-1----:R1:W-:Y:S01]  /*1def0*/  STL [R1+0x4], R2 ;  /* 0x0000040201007387 */ /* 0x0023e20000100800 */
[----:B------:R-:W-:Y:S01]  /*1df00*/  MUFU.TANH R200, R17 ;  /* 0x0000001100c87308 */ /* 0x000fe20000002400 */
[----:B------:R-:W-:Y:S02]  /*1df10*/  FMUL.FTZ R18, R18, c[0x0][0x2ec] ;  /* 0x0000bb0012127a20 */ /* 0x000fe40000410000 */
[----:B------:R-:W-:Y:S02]  /*1df20*/  FMUL.FTZ R19, R19, c[0x0][0x2ec] ;  /* 0x0000bb0013137a20 */ /* 0x000fe40000410000 */
[----:B------:R-:W-:Y:S02]  /*1df30*/  FMUL.FTZ R8, R8, c[0x0][0x2ec] ;  /* 0x0000bb0008087a20 */ /* 0x000fe40000410000 */
[----:B------:R-:W-:Y:S01]  /*1df40*/  FMUL.FTZ R10, R10, c[0x0][0x2ec] ;  /* 0x0000bb000a0a7a20 */ /* 0x000fe20000410000 */
[----:B--2---:R2:W-:Y:S02]  /*1df50*/  STL [R1+0x14], R0 ;  /* 0x0000140001007387 */ /* 0x0045e40000100800 */
[----:B------:R-:W-:Y:S10]  /*1df60*/  MUFU.TANH R250, R18 ;  /* 0x0000001200fa7308 */ /* 0x000ff40000002400 */
[----:B------:R-:W-:Y:S10]  /*1df70*/  MUFU.TANH R249, R19 ;  /* 0x0000001300f97308 */ /* 0x000ff40000002400 */
[----:B-1----:R-:W1:Y:S10]  /*1df80*/  MUFU.TANH R2, R6 ;  /* 0x0000000600027308 */ /* 0x002e740000002400 */
[----:B--2---:R2:W3:Y:S10]  /*1df90*/  MUFU.TANH R0, R7 ;  /* 0x0000000700007308 */ /* 0x0044f40000002400 */
[----:B------:R-:W-:Y:S01]  /*1dfa0*/  MUFU.TANH R201, R8 ;  /* 0x0000000800c97308 */ /* 0x000fe20000002400 */
[----:B-1----:R1:W-:Y:S09]  /*1dfb0*/  STL [R1], R2 ;  /* 0x0000000201007387 */ /* 0x0023f20000100800 */
[----:B------:R-:W-:Y:S01]  /*1dfc0*/  MUFU.TANH R202, R10 ;  /* 0x0000000a00ca7308 */ /* 0x000fe20000002400 */
[----:B--2---:R-:W2:Y:S08]  /*1dfd0*/  LDSM.16.M88.4 R4, [R217+0x800] ;  /* 0x00080000d904783b */ /* 0x004eb00000000200 */
[----:B---3--:R3:W-:Y:S01]  /*1dfe0*/  STL [R1+0x20], R0 ;  /* 0x0000200001007387 */ /* 0x0087e20000100800 */
[----:B-1----:R-:W-:Y:S10]  /*1dff0*/  MUFU.TANH R2, R12 ;  /* 0x0000000c00027308 */ /* 0x002ff40000002400 */
[----:B---3--:R-:W1:Y:S01]  /*1e000*/  MUFU.TANH R0, R9 ;  /* 0x0000000900007308 */ /* 0x008e620000002400 */
[-C--:B--2---:R-:W-:Y:S08]  /*1e010*/  HMMA.16816.F32.BF16 R20, R208, R4.reuse, R20 ;  /* 0x00000004d014723c */ /* 0x084ff00000041814 */
[C---:B------:R-:W-:Y:S08]  /*1e020*/  HMMA.16816.F32.BF16 R24, R204.reuse, R4, R24 ;  /* 0x00000004cc18723c */ /* 0x040ff00000041818 */
[-C--:B------:R-:W-:Y:S01]  /*1e030*/  HMMA.16816.F32.BF16 R28, R204, R6.reuse, R28 ;  /* 0x00000006cc1c723c */ /* 0x080fe2000004181c */
[----:B-1----:R1:W-:Y:S07]  /*1e040*/  STL [R1+0x24], R0 ;  /* 0x0000240001007387 */ /* 0x0023ee0000100800 */
[C---:B------:R-:W-:Y:S01]  /*1e050*/  HMMA.16816.F32.BF16 R32, R208.reuse, R6, R32 ;  /* 0x00000006d020723c */ /* 0x040fe20000041820 */
[----:B------:R-:W2:Y:S03]  /*1e060*/  LDSM.16.M88.4 R4, [R217+0x1000] ;  /* 0x00100000d904783b */ /* 0x000ea60000000200 */
        /* <DEDUP_REMOVED lines=17> */
[----:B------:R-:W-:Y:S05]  /*1e180*/  FMUL.FTZ R23, R23, c[0x0][0x2ec] ;  /* 0x0000bb0017177a20 */ /* 0x000fea0000410000 */
[----:B------:R-:W-:Y:S01]  /*1e190*/  MUFU.TANH R203, R22 ;  /* 0x0000001600cb7308 */ /* 0x000fe20000002400 */
[-C--:B--2---:R-:W-:Y:S01]  /*1e1a0*/  HMMA.16816.F32.BF16 R36, R208, R4.reuse, R36 ;  /* 0x00000004d024723c */ /* 0x084fe20000041824 */
[----:B-1----:R1:W-:Y:S04]  /*1e1b0*/  STL [R1+0x34], R0 ;  /* 0x0000340001007387 */ /* 0x0023e80000100800 */
[----:B------:R2:W-:Y:S03]  /*1e1c0*/  STL [R1+0x2c], R2 ;  /* 0x00002c0201007387 */ /* 0x0005e60000100800 */
[C---:B------:R-:W-:Y:S01]  /*1e1d0*/  HMMA.16816.F32.BF16 R40, R204.reuse, R4, R40 ;  /* 0x00000004cc28723c */ /* 0x040fe20000041828 */
[----:B------:R-:W-:Y:S07]  /*1e1e0*/  MUFU.TANH R247, R23 ;  /* 0x0000001700f77308 */ /* 0x000fee0000002400 */
[-C--:B------:R-:W-:Y:S03]  /*1e1f0*/  HMMA.16816.F32.BF16 R44, R204, R6.reuse, R44 ;  /* 0x00000006cc2c723c */ /* 0x080fe6000004182c */
[----:B------:R-:W-:Y:S05]  /*1e200*/  MUFU.TANH R17, R17 ;  /* 0x0000001100117308 */ /* 0x000fea0000002400 */
[C---:B------:R-:W-:Y:S01]  /*1e210*/  HMMA.16816.F32.BF16 R48, R208.reuse, R6, R48 ;  /* 0x00000006d030723c */ /* 0x040fe20000041830 */
[----:B------:R-:W3:Y:S03]  /*1e220*/  LDSM.16.M88.4 R4, [R217+0x1800] ;  /* 0x00180000d904783b */ /* 0x000ee60000000200 */
[----:B------:R-:W-:Y:S01]  /*1e230*/  FMUL.FTZ R37, R37, c[0x0][0x2ec] ;  /* 0x0000bb0025257a20 */ /* 0x000fe20000410000 */
[----:B-1----:R-:W1:Y:S01]  /*1e240*/  MUFU.TANH R0, R13 ;  /* 0x0000000d00007308 */ /* 0x002e620000002400 */
[----:B------:R-:W-:Y:S02]  /*1e250*/  FMUL.FTZ R39, R39, c[0x0][0x2ec] ;  /* 0x0000bb0027277a20 */ /* 0x000fe40000410000 */
[----:B------:R-:W-:Y:S04]  /*1e260*/  FMUL.FTZ R42, R42, c[0x0][0x2ec] ;  /* 0x0000bb002a2a7a20 */ /* 0x000fe80000410000 */
[----:B------:R-:W-:Y:S02]  /*1e270*/  FMUL.FTZ R43, R43, c[0x0][0x2ec] ;  /* 0x0000bb002b2b7a20 */ /* 0x000fe40000410000 */
[----:B------:R-:W-:Y:S01]  /*1e280*/  FMUL.FTZ R36, R36, c[0x0][0x2ec] ;  /* 0x0000bb0024247a20 */ /* 0x000fe20000410000 */
[----:B--2---:R-:W2:Y:S01]  /*1e290*/  MUFU.TANH R2, R14 ;  /* 0x0000000e00027308 */ /* 0x004ea20000002400 */
        /* <DEDUP_REMOVED lines=13> */
[----:B------:R-:W-:Y:S01]  /*1e370*/  FMUL.FTZ R51, R51, c[0x0][0x2ec] ;  /* 0x0000bb0033337a20 */ /* 0x000fe20000410000 */
[----:B--2---:R2:W-:Y:S01]  /*1e380*/  STL [R1+0x38], R2 ;  /* 0x0000380201007387 */ /* 0x0045e20000100800 */
[-C--:B---3--:R-:W-:Y:S07]  /*1e390*/  HMMA.16816.F32.BF16 R52, R208, R4.reuse, R52 ;  /* 0x00000004d034723c */ /* 0x088fee0000041834 */
[----:B------:R-:W-:Y:S01]  /*1e3a0*/  MUFU.TANH R34, R34 ;  /* 0x0000002200227308 */ /* 0x000fe20000002400 */
[C---:B------:R-:W-:Y:S09]  /*1e3b0*/  HMMA.16816.F32.BF16 R56, R204.reuse, R4, R56 ;  /* 0x00000004cc38723c */ /* 0x040ff20000041838 */
[----:B-1----:R-:W1:Y:S01]  /*1e3c0*/  MUFU.TANH R0, R15 ;  /* 0x0000000f00007308 */ /* 0x002e620000002400 */
[-C--:B------:R-:W-:Y:S09]  /*1e3d0*/  HMMA.16816.F32.BF16 R60, R204, R6.reuse, R60 ;  /* 0x00000006cc3c723c */ /* 0x080ff2000004183c */
[----:B--2---:R-:W-:Y:S01]  /*1e3e0*/  MUFU.TANH R2, R26 ;  /* 0x0000001a00027308 */ /* 0x004fe20000002400 */
[C---:B------:R-:W-:Y:S01]  /*1e3f0*/  HMMA.16816.F32.BF16 R64, R208.reuse, R6, R64 ;  /* 0x00000006d040723c */ /* 0x040fe20000041840 */
[----:B------:R-:W2:Y:S03]  /*1e400*/  LDSM.16.M88.4 R4, [R217+0x2000] ;  /* 0x00200000d904783b */ /* 0x000ea60000000200 */
[----:B------:R-:W-:Y:S02]  /*1e410*/  FMUL.FTZ R53, R53, c[0x0][0x2ec] ;  /* 0x0000bb0035357a20 */ /* 0x000fe40000410000 */
[----:B------:R-:W-:Y:S02]  /*1e420*/  FMUL.FTZ R52, R52, c[0x0][0x2ec] ;  /* 0x0000bb0034347a20 */ /* 0x000fe40000410000 */
[----:B------:R-:W-:Y:S01]  /*1e430*/  FMUL.FTZ R58, R58, c[0x0][0x2ec] ;  /* 0x0000bb003a3a7a20 */ /* 0x000fe20000410000 */
[----:B------:R-:W-:Y:S03]  /*1e440*/  MUFU.TANH R35, R35 ;  /* 0x0000002300237308 */ /* 0x000fe60000002400 */
        /* <DEDUP_REMOVED lines=18> */
[-C--:B--2---:R-:W-:Y:S09]  /*1e570*/  HMMA.16816.F32.BF16 R68, R208, R4.reuse, R68 ;  /* 0x00000004d044723c */ /* 0x084ff20000041844 */
[----:B------:R-:W-:Y:S01]  /*1e580*/  MUFU.TANH R248, R40 ;  /* 0x0000002800f87308 */ /* 0x000fe20000002400 */
[C---:B------:R-:W-:Y:S08]  /*1e590*/  HMMA.16816.F32.BF16 R72, R204.reuse, R4, R72 ;  /* 0x00000004cc48723c */ /* 0x040ff00000041848 */
[-C--:B------:R-:W-:Y:S01]  /*1e5a0*/  HMMA.16816.F32.BF16 R76, R204, R6.reuse, R76 ;  /* 0x00000006cc4c723c */ /* 0x080fe2000004184c */
[----:B------:R-:W-:Y:S01]  /*1e5b0*/  MUFU.TANH R252, R41 ;  /* 0x0000002900fc7308 */ /* 0x000fe20000002400 */
[----:B-1----:R1:W-:Y:S04]  /*1e5c0*/  STL [R1+0x10], R0 ;  /* 0x0000100001007387 */ /* 0x0023e80000100800 */
[----:B------:R-:W-:Y:S02]  /*1e5d0*/  FMUL.FTZ R70, R70, c[0x0][0x2ec] ;  /* 0x0000bb0046467a20 */ /* 0x000fe40000410000 */
[C---:B------:R-:W-:Y:S01]  /*1e5e0*/  HMMA.16816.F32.BF16 R80, R208.reuse, R6, R80 ;  /* 0x00000006d050723c */ /* 0x040fe20000041850 */
[----:B------:R-:W2:Y:S02]  /*1e5f0*/  LDSM.16.M88.4 R4, [R217+0x2800] ;  /* 0x00280000d904783b */ /* 0x000ea40000000200 */
        /* <DEDUP_REMOVED lines=17> */
[----:B------:R-:W-:Y:S01]  /*1e710*/  MUFU.TANH R41, R50 ;  /* 0x0000003200297308 */ /* 0x000fe20000002400 */
[-C--:B--2---:R-:W-:Y:S09]  /*1e720*/  HMMA.16816.F32.BF16 R84, R208, R4.reuse, R84 ;  /* 0x00000004d054723c */ /* 0x084ff20000041854 */
[----:B------:R-:W-:Y:S01]  /*1e730*/  MUFU.TANH R44, R51 ;  /* 0x00000033002c7308 */ /* 0x000fe20000002400 */
[----:B-1----:R1:W-:Y:S01]  /*1e740*/  STL [R1+0x18], R0 ;  /* 0x0000180001007387 */ /* 0x0023e20000100800 */
[C---:B------:R-:W-:Y:S03]  /*1e750*/  HMMA.16816.F32.BF16 R88, R204.reuse, R4, R88 ;  /* 0x00000004cc58723c */ /* 0x040fe60000041858 */
[----:B------:R2:W-:Y:S05]  /*1e760*/  STL [R1+0x3c], R2 ;  /* 0x00003c0201007387 */ /* 0x0005ea0000100800 */
[----:B------:R-:W-:Y:S01]  /*1e770*/  MUFU.TANH R51, R54 ;  /* 0x0000003600337308 */ /* 0x000fe20000002400 */
[-C--:B------:R-:W-:Y:S09]  /*1e780*/  HMMA.16816.F32.BF16 R92, R204, R6.reuse, R92 ;  /* 0x00000006cc5c723c */ /* 0x080ff2000004185c */
[----:B------:R-:W-:Y:S01]  /*1e790*/  MUFU.TANH R50, R55 ;  /* 0x0000003700327308 */ /* 0x000fe20000002400 */
[C---:B------:R-:W-:Y:S01]  /*1e7a0*/  HMMA.16816.F32.BF16 R96, R208.reuse, R6, R96 ;  /* 0x00000006d060723c */ /* 0x040fe20000041860 */
[----:B------:R-:W3:Y:S03]  /*1e7b0*/  LDSM.16.M88.4 R4, [R217+0x3000] ;  /* 0x00300000d904783b */ /* 0x000ee60000000200 */
[----:B------:R-:W-:Y:S02]  /*1e7c0*/  FMUL.FTZ R84, R84, c[0x0][0x2ec] ;  /* 0x0000bb0054547a20 */ /* 0x000fe40000410000 */
[----:B------:R-:W-:Y:S03]  /*1e7d0*/  FMUL.FTZ R85, R85, c[0x0][0x2ec] ;  /* 0x0000bb0055557a20 */ /* 0x000fe60000410000 */
[----:B-1----:R-:W1:Y:S03]  /*1e7e0*/  MUFU.TANH R0, R27 ;  /* 0x0000001b00007308 */ /* 0x002e660000002400 */
[----:B------:R-:W-:Y:S02]  /*1e7f0*/  FMUL.FTZ R90, R90, c[0x0][0x2ec] ;  /* 0x0000bb005a5a7a20 */ /* 0x000fe40000410000 */
[----:B------:R-:W-:Y:S02]  /*1e800*/  FMUL.FTZ R91, R91, c[0x0][0x2ec] ;  /* 0x0000bb005b5b7a20 */ /* 0x000fe40000410000 */
        /* <DEDUP_REMOVED lines=13> */
[----:B------:R-:W-:Y:S03]  /*1e8e0*/  FMUL.FTZ R98, R98, c[0x0][0x2ec] ;  /* 0x0000bb0062627a20 */ /* 0x000fe60000410000 */
[----:B------:R-:W-:Y:S01]  /*1e8f0*/  MUFU.TANH R64, R64 ;  /* 0x0000004000407308 */ /* 0x000fe20000002400 */
[-C--:B---3--:R-:W-:Y:S01]  /*1e900*/  HMMA.16816.F32.BF16 R100, R208, R4.reuse, R100 ;  /* 0x00000004d064723c */ /* 0x088fe20000041864 */
[----:B--2---:R2:W-:Y:S02]  /*1e910*/  STL [R1+0x1c], R2 ;  /* 0x00001c0201007387 */ /* 0x0045e40000100800 */
[----:B------:R-:W-:Y:S06]  /*1e920*/  FMUL.FTZ R28, R93, c[0x0][0x2ec] ;  /* 0x0000bb005d1c7a20 */ /* 0x000fec0000410000 */
[----:B------:R-:W-:Y:S01]  /*1e930*/  MUFU.TANH R69, R69 ;  /* 0x0000004500457308 */ /* 0x000fe20000002400 */
[C---:B------:R-:W-:Y:S08]  /*1e940*/  HMMA.16816.F32.BF16 R104, R204.reuse, R4, R104 ;  /* 0x00000004cc68723c */ /* 0x040ff00000041868 */
[-C--:B------:R-:W-:Y:S01]  /*1e950*/  HMMA.16816.F32.BF16 R108, R204, R6.reuse, R108 ;  /* 0x00000006cc6c723c */ /* 0x080fe2000004186c */
[----:B-1----:R-:W1:Y:S07]  /*1e960*/  MUFU.TANH R0, R29 ;  /* 0x0000001d00007308 */ /* 0x002e6e0000002400 */
[C---:B------:R-:W-:Y:S01]  /*1e970*/  HMMA.16816.F32.BF16 R112, R208.reuse, R6, R112 ;  /* 0x00000006d070723c */ /* 0x040fe20000041870 */
[----:B------:R-:W3:Y:S01]  /*1e980*/  LDSM.16.M88.4 R4, [R217+0x3800] ;  /* 0x00380000d904783b */ /* 0x000ee20000000200 */
[----:B------:R-:W-:Y:S04]  /*1e990*/  DEPBAR.LE SB0, 0x0 ;  /* 0x000080000000791a */ /* 0x000fe80000000000 */
[----:B--2---:R-:W2:Y:S01]  /*1e9a0*/  MUFU.TANH R2, R30 ;  /* 0x0000001e00027308 */ /* 0x004ea20000002400 */
[----:B------:R-:W-:Y:S02]  /*1e9b0*/  FMUL.FTZ R21, R103, c[0x0][0x2ec] ;  /* 0x0000bb0067157a20 */ /* 0x000fe40000410000 */
[----:B------:R-:W-:Y:S03]  /*1e9c0*/  BAR.SYNC.DEFER_BLOCKING 0x0 ;  /* 0x0000000000007b1d */ /* 0x000fe60000010000 */
[----:B------:R-:W-:Y:S02]  /*1e9d0*/  FMUL.FTZ R106, R106, c[0x0][0x2ec] ;  /* 0x0000bb006a6a7a20 */ /* 0x000fe40000410000 */
[----:B------:R-:W-:Y:S02]  /*1e9e0*/  FMUL.FTZ R107, R107, c[0x0][0x2ec] ;  /* 0x0000bb006b6b7a20 */ /* 0x000fe40000410000 */
[----:B------:R-:W-:Y:S01]  /*1e9f0*/  MUFU.TANH R55, R71 ;  /* 0x0000004700377308 */ /* 0x000fe20000002400 */
[----:B-1----:R1:W-:Y:S01]  /*1ea00*/  STL [R1+0x30], R0 ;  /* 0x0000300001007387 */ /* 0x0023e20000100800 */
[----:B------:R-:W-:Y:S02]  /*1ea10*/  FMUL.FTZ R111, R111, c[0x0][0x2ec] ;  /* 0x0000bb006f6f7a20 */ /* 0x000fe40000410000 */
[----:B------:R-:W-:Y:S02]  /*1ea20*/  FMUL.FTZ R18, R109, c[0x0][0x2ec] ;  /* 0x0000bb006d127a20 */ /* 0x000fe40000410000 */
[----:B------:R-:W-:Y:S02]  /*1ea30*/  FMUL.FTZ R16, R110, c[0x0][0x2ec] ;  /* 0x0000bb006e107a20 */ /* 0x000fe40000410000 */
[----:B------:R-:W-:Y:S02]  /*1ea40*/  FMUL.FTZ R112, R112, c[0x0][0x2ec] ;  /* 0x0000bb0070707a20 */ /* 0x000fe40000410000 */
[----:B------:R-:W-:Y:S01]  /*1ea50*/  MUFU.TANH R38, R72 ;  /* 0x0000004800267308 */ /* 0x000fe20000002400 */
[----:B------:R-:W-:Y:S02]  /*1ea60*/  FMUL.FTZ R113, R113, c[0x0][0x2ec] ;  /* 0x0000bb0071717a20 */ /* 0x000fe40000410000 */
[----:B------:R-:W-:Y:S01]  /*1ea70*/  FMUL.FTZ R114, R114, c[0x0][0x2ec] ;  /* 0x0000bb0072727a20 */ /* 0x000fe20000410000 */
[----:B--2---:R2:W-:Y:S01]  /*1ea80*/  STL [R1+0x50], R2 ;  /* 0x0000500201007387 */ /* 0x0045e20000100800 */
[----:B------:R-:W-:Y:S02]  /*1ea90*/  FMUL.FTZ R115, R115, c[0x0][0x2ec] ;  /* 0x0000bb0073737a20 */ /* 0x000fe40000410000 */
[----:B------:R-:W-:Y:S02]  /*1eaa0*/  FMUL.FTZ R100, R100, c[0x0][0x2ec] ;  /* 0x0000bb0064647a20 */ /* 0x000fe40000410000 */
[----:B------:R-:W-:Y:S01]  /*1eab0*/  FMUL.FTZ R101, R101, c[0x0][0x2ec] ;  /* 0x0000bb0065657a20 */ /* 0x000fe20000410000 */
[----:B------:R-:W-:Y:S01]  /*1eac0*/  MUFU.TANH R72, R77 ;  /* 0x0000004d00487308 */ /* 0x000fe20000002400 */
[----:B------:R-:W-:Y:S02]  /*1ead0*/  FMUL.FTZ R102, R102, c[0x0][0x2ec] ;  /* 0x0000bb0066667a20 */ /* 0x000fe40000410000 */
[----:B------:R-:W-:Y:S01]  /*1eae0*/  FMUL.FTZ R104, R104, c[0x0][0x2ec] ;  /* 0x0000bb0068687a20 */ /* 0x000fe20000410000 */
[-C--:B---3--:R-:W-:Y:S06]  /*1eaf0*/  HMMA.16816.F32.BF16 R116, R208, R4.reuse, R116 ;  /* 0x00000004d074723c */ /* 0x088fec0000041874 */
[----:B-1----:R-:W1:Y:S01]  /*1eb00*/  MUFU.TANH R0, R31 ;  /* 0x0000001f00007308 */ /* 0x002e620000002400 */
[----:B------:R-:W-:Y:S01]  /*1eb10*/  FMUL.FTZ R105, R105, c[0x0][0x2ec] ;  /* 0x0000bb0069697a20 */ /* 0x000fe20000410000 */
[C---:B------:R-:W-:Y:S04]  /*1eb20*/  HMMA.16816.F32.BF16 R120, R204.reuse, R4, R120 ;  /* 0x00000004cc78723c */ /* 0x040fe80000041878 */
[----:B------:R-:W-:Y:S04]  /*1eb30*/  FMUL.FTZ R108, R108, c[0x0][0x2ec] ;  /* 0x0000bb006c6c7a20 */ /* 0x000fe80000410000 */
[----:B--2---:R-:W-:Y:S01]  /*1eb40*/  MUFU.TANH R2, R42 ;  /* 0x0000002a00027308 */ /* 0x004fe20000002400 */
[-C--:B------:R-:W-:Y:S08]  /*1eb50*/  HMMA.16816.F32.BF16 R124, R204, R6.reuse, R124 ;  /* 0x00000006cc7c723c */ /* 0x080ff0000004187c */
[----:B------:R-:W-:Y:S01]  /*1eb60*/  HMMA.16816.F32.BF16 R128, R208, R6, R128 ;  /* 0x00000006d080723c */ /* 0x000fe20000041880 */
[----:B------:R-:W-:Y:S03]  /*1eb70*/  MUFU.TANH R42, R62 ;  /* 0x0000003e002a7308 */ /* 0x000fe60000002400 */
[----:B------:R-:W-:Y:S01]  /*1eb80*/  FMUL.FTZ R116, R116, c[0x0][0x2ec] ;  /* 0x0000bb0074747a20 */ /* 0x000fe20000410000 */
[----:B-1----:R1:W-:Y:S01]  /*1eb90*/  STL [R1+0x5c], R0 ;  /* 0x00005c0001007387 */ /* 0x0023e20000100800 */
        /* <DEDUP_REMOVED lines=42> */
[----:B------:R3:W-:Y:S10]  /*1ee40*/  MUFU.TANH R70, R74 ;  /* 0x0000004a00467308 */ /* 0x0007f40000002400 */
[----:B-1----:R-:W1:Y:S10]  /*1ee50*/  MUFU.TANH R0, R47 ;  /* 0x0000002f00007308 */ /* 0x002e740000002400 */
[----:B--2---:R-:W2:Y:S01]  /*1ee60*/  MUFU.TANH R2, R58 ;  /* 0x0000003a00027308 */ /* 0x004ea20000002400 */
[----:B---3--:R-:W-:Y:S09]  /*1ee70*/  FMUL.FTZ R74, R127, c[0x0][0x2ec] ;  /* 0x0000bb007f4a7a20 */ /* 0x008ff20000410000 */
        /* <DEDUP_REMOVED lines=56> */
[----:B------:R2:W3:Y:S10]  /*1f200*/  MUFU.TANH R85, R119 ;  /* 0x0000007700557308 */ /* 0x0004f40000002400 */
[----:B------:R2:W4:Y:S01]  /*1f210*/  MUFU.TANH R94, R120 ;  /* 0x00000078005e7308 */ /* 0x0005220000002400 */
[----:B-1----:R2:W-:Y:S09]  /*1f220*/  STL [R1+0x94], R0 ;  /* 0x0000940001007387 */ /* 0x0025f20000100800 */
[----:B------:R2:W1:Y:S10]  /*1f230*/  MUFU.TANH R93, R121 ;  /* 0x00000079005d7308 */ /* 0x0004740000002400 */
[----:B------:R2:W1:Y:S10]  /*1f240*/  MUFU.TANH R111, R124 ;  /* 0x0000007c006f7308 */ /* 0x0004740000002400 */
[----:B------:R2:W1:Y:S10]  /*1f250*/  MUFU.TANH R207, R125 ;  /* 0x0000007d00cf7308 */ /* 0x0004740000002400 */
[----:B------:R-:W1:Y:S10]  /*1f260*/  MUFU.TANH R74, R74 ;  /* 0x0000004a004a7308 */ /* 0x000e740000002400 */
[----:B------:R-:W1:Y:S10]  /*1f270*/  MUFU.TANH R128, R128 ;  /* 0x0000008000807308 */ /* 0x000e740000002400 */
[----:B------:R2:W1:Y:S10]  /*1f280*/  MUFU.TANH R121, R129 ;  /* 0x0000008100797308 */ /* 0x0004740000002400 */
[----:B------:R2:W1:Y:S10]  /*1f290*/  MUFU.TANH R110, R130 ;  /* 0x00000082006e7308 */ /* 0x0004740000002400 */
[----:B------:R2:W1:Y:S02]  /*1f2a0*/  MUFU.TANH R205, R131 ;  /* 0x0000008300cd7308 */ /* 0x0004640000002400 */
[----:B-1234-:R-:W-:-:S05]  /*1f2b0*/  @P0 BRA `(.L_x_934) ;  /* 0xffffd85000000947 */ /* 0x01efca000383ffff */
.L_x_933:
[----:B-1----:R-:W2:Y:S01]  /*1f2c0*/  LDL.LU R11, [R1+0x4] ;  /* 0x00000400010b7983 */ /* 0x002ea20000300800 */
[----:B------:R-:W-:Y:S01]  /*1f2d0*/  IMAD.U32 R0, RZ, RZ, UR7 ;  /* 0x00000007ff007e24 */ /* 0x000fe2000f8e00ff */
[----:B------:R-:W-:Y:S01]  /*1f2e0*/  LOP3.LUT R232, R232, 0xfeffffff, RZ, 0xc0, !PT ;  /* 0xfeffffffe8e87812 */ /* 0x000fe200078ec0ff */
[----:B------:R-:W-:Y:S01]  /*1f2f0*/  IMAD.MOV.U32 R120, RZ, RZ, R83 ;  /* 0x000000ffff787224 */ /* 0x000fe200078e0053 */
[----:B------:R1:W-:Y:S01]  /*1f300*/  STL [R1+0x134], R246 ;  /* 0x000134f601007387 */ /* 0x0003e20000100800 */
[----:B------:R-:W-:Y:S01]  /*1f310*/  IMAD.MOV.U32 R83, RZ, RZ, R52 ;  /* 0x000000ffff537224 */ /* 0x000fe200078e0034 */
[----:B------:R-:W-:Y:S01]  /*1f320*/  @P4 LOP3.LUT R232, R232, 0x1000000, RZ, 0xfc, !PT ;  /* 0x01000000e8e84812 */ /* 0x000fe200078efcff */
[----:B------:R-:W-:Y:S01]  /*1f330*/  IMAD.MOV.U32 R125, RZ, RZ, R87 ;  /* 0x000000ffff7d7224 */ /* 0x000fe200078e0057 */
[----:B------:R3:W-:Y:S01]  /*1f340*/  STL [R1+0x130], R230 ;  /* 0x000130e601007387 */ /* 0x0007e20000100800 */
[----:B------:R-:W-:Y:S01]  /*1f350*/  IMAD.MOV.U32 R87, RZ, RZ, R83 ;  /* 0x000000ffff577224 */ /* 0x000fe200078e0053 */
[----:B------:R-:W-:Y:S01]  /*1f360*/  LOP3.LUT R232, R232, 0xff7fffff, RZ, 0xc0, !PT ;  /* 0xff7fffffe8e87812 */ /* 0x000fe200078ec0ff */
[----:B------:R-:W-:Y:S01]  /*1f370*/  IMAD.MOV.U32 R83, RZ, RZ, R59 ;  /* 0x000000ffff537224 */ /* 0x000fe200078e003b */
[----:B------:R-:W-:Y:S01]  /*1f380*/  STL [R1+0x12c], R229 ;  /* 0x00012ce501007387 */ /* 0x000fe20000100800 */
[----:B------:R-:W-:Y:S01]  /*1f390*/  IMAD.MOV.U32 R208, RZ, RZ, R120 ;  /* 0x000000ffffd07224 */ /* 0x000fe200078e0078 */
[----:B------:R-:W-:Y:S01]  /*1f3a0*/  LOP3.LUT R231, R231, 0x7fffffff, RZ, 0xc0, !PT ;  /* 0x7fffffffe7e77812 */ /* 0x000fe200078ec0ff */
[----:B------:R-:W-:Y:S01]  /*1f3b0*/  IMAD.MOV.U32 R120, RZ, RZ, R91 ;  /* 0x000000ffff787224 */ /* 0x000fe200078e005b */
[----:B------:R4:W-:Y:S01]  /*1f3c0*/  STL [R1+0x128], R228 ;  /* 0x000128e401007387 */ /* 0x0009e20000100800 */
[----:B------:R-:W-:Y:S01]  /*1f3d0*/  IMAD.MOV.U32 R210, RZ, RZ, R208 ;  /* 0x000000ffffd27224 */ /* 0x000fe200078e00d0 */
[----:B------:R-:W-:Y:S01]  /*1f3e0*/  LOP3.LUT R233, R233, 0xfffffffd, RZ, 0xc0, !PT ;  /* 0xfffffffde9e97812 */ /* 0x000fe200078ec0ff */
[----:B------:R-:W-:Y:S01]  /*1f3f0*/  IMAD.MOV.U32 R208, RZ, RZ, R90 ;  /* 0x000000ffffd07224 */ /* 0x000fe200078e005a */
[----:B------:R-:W-:Y:S01]  /*1f400*/  STL [R1+0x124], R227 ;  /* 0x000124e301007387 */ /* 0x000fe20000100800 */
[----:B------:R-:W-:Y:S01]  /*1f410*/  IMAD.MOV.U32 R209, RZ, RZ, R125 ;  /* 0x000000ffffd17224 */ /* 0x000fe200078e007d */
[----:B------:R-:W-:Y:S01]  /*1f420*/  UISETP.GT.AND UP0, UPT, UR7, UR8, UPT ;  /* 0x000000080700728c */ /* 0x000fe2000bf04270 */
[----:B------:R-:W-:Y:S01]  /*1f430*/  IMAD.MOV.U32 R211, RZ, RZ, R120 ;  /* 0x000000ffffd37224 */ /* 0x000fe200078e0078 */
[----:B------:R4:W-:Y:S01]  /*1f440*/  STL [R1+0x120], R226 ;  /* 0x000120e201007387 */ /* 0x0009e20000100800 */
[----:B------:R-:W-:Y:S03]  /*1f450*/  UMOV UR9, UR7 ;  /* 0x0000000700097c82 */ /* 0x000fe60008000000 */
[----:B------:R2:W-:Y:S01]  /*1f460*/  STL [R1+0x11c], R225 ;  /* 0x00011ce101007387 */ /* 0x0005e20000100800 */
[----:B-1----:R-:W-:Y:S03]  /*1f470*/  IMAD.MOV.U32 R246, RZ, RZ, R210 ;  /* 0x000000fffff67224 */ /* 0x002fe600078e00d2 */
[----:B------:R-:W-:Y:S01]  /*1f480*/  STL [R1+0x118], R224 ;  /* 0x000118e001007387 */ /* 0x000fe20000100800 */
[----:B---3--:R-:W-:Y:S02]  /*1f490*/  IMAD.MOV.U32 R230, RZ, RZ, R246 ;  /* 0x000000ffffe67224 */ /* 0x008fe400078e00f6 */
[----:B------:R-:W-:Y:S01]  /*1f4a0*/  IMAD.MOV.U32 R246, RZ, RZ, R209 ;  /* 0x000000fffff67224 */ /* 0x000fe200078e00d1 */
[----:B------:R-:W-:Y:S01]  /*1f4b0*/  STL [R1+0x114], R223 ;  /* 0x000114df01007387 */ /* 0x000fe20000100800 */
[----:B------:R-:W-:Y:S02]  /*1f4c0*/  IMAD.MOV.U32 R209, RZ, RZ, R93 ;  /* 0x000000ffffd17224 */ /* 0x000fe400078e005d */
[----:B------:R-:W-:Y:S01]  /*1f4d0*/  IMAD.MOV.U32 R93, RZ, RZ, R89 ;  /* 0x000000ffff5d7224 */ /* 0x000fe200078e0059 */
[----:B------:R-:W-:Y:S01]  /*1f4e0*/  STL [R1+0x110], R222 ;  /* 0x000110de01007387 */ /* 0x000fe20000100800 */
[----:B------:R-:W-:Y:S02]  /*1f4f0*/  IMAD.MOV.U32 R89, RZ, RZ, R87 ;  /* 0x000000ffff597224 */ /* 0x000fe400078e0057 */
[----:B----4-:R-:W-:Y:S01]  /*1f500*/  IMAD.MOV.U32 R228, RZ, RZ, R211 ;  /* 0x000000ffffe47224 */ /* 0x010fe200078e00d3 */
[----:B------:R-:W-:Y:S01]  /*1f510*/  STL [R1+0x10c], R221 ;  /* 0x00010cdd01007387 */ /* 0x000fe20000100800 */
[----:B------:R-:W-:Y:S02]  /*1f520*/  IMAD.MOV.U32 R211, RZ, RZ, R85 ;  /* 0x000000ffffd37224 */ /* 0x000fe400078e0055 */
[----:B------:R-:W-:Y:S01]  /*1f530*/  IMAD.MOV.U32 R229, RZ, RZ, R208 ;  /* 0x000000ffffe57224 */ /* 0x000fe200078e00d0 */
[----:B------:R1:W-:Y:S01]  /*1f540*/  STL [R1+0x108], R220 ;  /* 0x000108dc01007387 */ /* 0x0003e20000100800 */
[----:B------:R-:W-:Y:S02]  /*1f550*/  IMAD.MOV.U32 R208, RZ, RZ, R111 ;  /* 0x000000ffffd07224 */ /* 0x000fe400078e006f */
[----:B------:R-:W-:Y:S01]  /*1f560*/  IMAD.MOV.U32 R226, RZ, RZ, R93 ;  /* 0x000000ffffe27224 */ /* 0x000fe200078e005d */
[----:B------:R-:W-:Y:S04]  /*1f570*/  STL [R1+0x104], R219 ;  /* 0x000104db01007387 */ /* 0x000fe80000100800 */
[----:B------:R3:W-:Y:S04]  /*1f580*/  STL [R1+0x100], R218 ;  /* 0x000100da01007387 */ /* 0x0007e80000100800 */
[----:B------:R-:W-:Y:S04]  /*1f590*/  STL [R1+0xfc], R217 ;  /* 0x0000fcd901007387 */ /* 0x000fe80000100800 */
[----:B------:R4:W-:Y:S04]  /*1f5a0*/  STL [R1+0xf8], R212 ;  /* 0x0000f8d401007387 */ /* 0x0009e80000100800 */
[----:B------:R-:W3:Y:S04]  /*1f5b0*/  LDL.LU R22, [R1] ;  /* 0x0000000001167983 */ /* 0x000ee80000300800 */
[----:B------:R-:W4:Y:S04]  /*1f5c0*/  LDL.LU R13, [R1+0x14] ;  /* 0x00001400010d7983 */ /* 0x000f280000300800 */
[----:B------:R-:W1:Y:S08]  /*1f5d0*/  S2R R2, SR_TID.X ;  /* 0x0000000000027919 */ /* 0x000e700000002100 */
[----:B------:R-:W4:Y:S04]  /*1f5e0*/  LDL.LU R67, [R1+0x20] ;  /* 0x0000200001437983 */ /* 0x000f280000300800 */
[----:B------:R-:W4:Y:S04]  /*1f5f0*/  LDL.LU R95, [R1+0x24] ;  /* 0x00002400015f7983 */ /* 0x000f280000300800 */
[----:B------:R-:W4:Y:S04]  /*1f600*/  LDL.LU R88, [R1+0x2c] ;  /* 0x00002c0001587983 */ /* 0x000f280000300800 */
[----:B------:R-:W4:Y:S01]  /*1f610*/  LDL.LU R79, [R1+0x28] ;  /* 0x00002800014f7983 */ /* 0x000f220000300800 */
[----:B-1----:R-:W-:Y:S05]  /*1f620*/  IMAD.SHL.U32 R2, R2, 0x2, RZ ;  /* 0x0000000202027824 */ /* 0x002fea00078e00ff */
[----:B------:R-:W-:Y:S05]  /*1f630*/  LOP3.LUT R2, R2, 0x6, RZ, 0xc0, !PT ;  /* 0x0000000602027812 */ /* 0x000fea00078ec0ff */
[----:B------:R-:W-:Y:S04]  /*1f640*/  IMAD R0, R0, 0x80, R2 ;  /* 0x0000008000007824 */ /* 0x000fe800078e0202 */
[--C-:B------:R-:W-:Y:S01]  /*1f650*/  IMAD.IADD R2, R236, 0x1, -R0.reuse ;  /* 0x00000001ec027824 */ /* 0x100fe200078e0a00 */
[C---:B------:R-:W-:Y:S01]  /*1f660*/  IADD3 R6, R0.reuse, 0x1, RZ ;  /* 0x0000000100067810 */ /* 0x040fe20007ffe0ff */
[--C-:B------:R-:W-:Y:S01]  /*1f670*/  IMAD.IADD R3, R235, 0x1, -R0.reuse ;  /* 0x00000001eb037824 */ /* 0x100fe200078e0a00 */
[----:B------:R-:W-:Y:S02]  /*1f680*/  IADD3 R5, R0, 0x8, RZ ;  /* 0x0000000800057810 */ /* 0x000fe40007ffe0ff */
[----:B------:R-:W-:Y:S02]  /*1f690*/  IABS R2, R2 ;  /* 0x0000000200027213 */ /* 0x000fe40000000000 */
[----:B------:R-:W-:Y:S02]  /*1f6a0*/  ISETP.GE.AND P3, PT, R6, R240, PT ;  /* 0x000000f00600720c */ /* 0x000fe40003f66270 */
[----:B------:R1:W-:Y:S01]  /*1f6b0*/  I2F R10, R2 ;  /* 0x00000002000a7306 */ /* 0x0003e20000201400 */
[----:B------:R-:W-:Y:S02]  /*1f6c0*/  IADD3 R4, R0, 0x9, RZ ;  /* 0x0000000900047810 */ /* 0x000fe40007ffe0ff */
[C---:B------:R-:W-:Y:S02]  /*1f6d0*/  ISETP.GE.AND P2, PT, R6.reuse, R239, PT ;  /* 0x000000ef0600720c */ /* 0x040fe40003f46270 */
[C---:B------:R-:W-:Y:S02]  /*1f6e0*/  ISETP.GE.AND P1, PT, R6.reuse, R238, PT ;  /* 0x000000ee0600720c */ /* 0x040fe40003f26270 */
[C---:B------:R-:W-:Y:S02]  /*1f6f0*/  ISETP.GE.AND P0, PT, R6.reuse, R237, PT ;  /* 0x000000ed0600720c */ /* 0x040fe40003f06270 */
[C---:B------:R-:W-:Y:S02]  /*1f700*/  ISETP.GE.OR P3, PT, R6.reuse, R245, !P3 ;  /* 0x000000f50600720c */ /* 0x040fe40005f66670 */
[C---:B------:R-:W-:Y:S02]  /*1f710*/  ISETP.GE.OR P4, PT, R6.reuse, R244, !P2 ;  /* 0x000000f40600720c */ /* 0x040fe40005786670 */
[C---:B------:R-:W-:Y:S02]  /*1f720*/  ISETP.GE.OR P1, PT, R6.reuse, R243, !P1 ;  /* 0x000000f30600720c */ /* 0x040fe40004f26670 */
[----:B------:R-:W-:Y:S02]  /*1f730*/  ISETP.GE.OR P0, PT, R6, R242, !P0 ;  /* 0x000000f20600720c */ /* 0x000fe40004706670 */
[CC--:B------:R-:W-:Y:S04]  /*1f740*/  ISETP.GE.AND P2, PT, R5.reuse, R240.reuse, PT ;  /* 0x000000f00500720c */ /* 0x0c0fe80003f46270 */
[----:B------:R-:W-:Y:S02]  /*1f750*/  ISETP.GE.OR P2, PT, R5, R245, !P2 ;  /* 0x000000f50500720c */ /* 0x000fe40005746670 */
[----:B-1----:R-:W-:Y:S01]  /*1f760*/  IABS R2, R3 ;  /* 0x0000000300027213 */ /* 0x002fe20000000000 */
[--C-:B------:R-:W-:Y:S02]  /*1f770*/  IMAD.IADD R3, R234, 0x1, -R0.reuse ;  /* 0x00000001ea037824 */ /* 0x100fe400078e0a00 */
[----:B------:R-:W-:Y:S01]  /*1f780*/  @P1 LOP3.LUT R232, R232, 0x800000, RZ, 0xfc, !PT ;  /* 0x00800000e8e81812 */ /* 0x000fe200078efcff */
[----:B------:R1:W-:Y:S01]  /*1f790*/  I2F R9, R2 ;  /* 0x0000000200097306 */ /* 0x0003e20000201400 */
[----:B------:R-:W-:Y:S02]  /*1f7a0*/  ISETP.GE.AND P1, PT, R0, R240, PT ;  /* 0x000000f00000720c */ /* 0x000fe40003f26270 */
[----:B------:R-:W-:Y:S02]  /*1f7b0*/  LOP3.LUT R232, R232, 0xffbfffff, RZ, 0xc0, !PT ;  /* 0xffbfffffe8e87812 */ /* 0x000fe400078ec0ff */
[----:B------:R-:W-:Y:S02]  /*1f7c0*/  ISETP.GE.OR P1, PT, R0, R245, !P1 ;  /* 0x000000f50000720c */ /* 0x000fe40004f26670 */
[----:B------:R-:W-:Y:S02]  /*1f7d0*/  @P0 LOP3.LUT R232, R232, 0x400000, RZ, 0xfc, !PT ;  /* 0x00400000e8e80812 */ /* 0x000fe400078efcff */
[----:B------:R-:W-:Y:S02]  /*1f7e0*/  ISETP.GE.AND P0, PT, R0, R239, PT ;  /* 0x000000ef0000720c */ /* 0x000fe40003f06270 */
[----:B------:R-:W-:Y:S02]  /*1f7f0*/  LOP3.LUT R232, R232, 0xffdfffff, RZ, 0xc0, !PT ;  /* 0xffdfffffe8e87812 */ /* 0x000fe400078ec0ff */
[----:B------:R-:W-:Y:S02]  /*1f800*/  ISETP.GE.OR P0, PT, R0, R244, !P0 ;  /* 0x000000f40000720c */ /* 0x000fe40004706670 */
[----:B-1----:R-:W-:Y:S01]  /*1f810*/  IABS R2, R3 ;  /* 0x0000000300027213 */ /* 0x002fe20000000000 */
[----:B------:R-:W-:Y:S03]  /*1f820*/  IMAD.IADD R3, R241, 0x1, -R0 ;  /* 0x00000001f1037824 */ /* 0x000fe600078e0a00 */
[----:B------:R1:W1:Y:S02]  /*1f830*/  I2F R7, R2 ;  /* 0x0000000200077306 */ /* 0x0002640000201400 */
[----:B-1----:R-:W-:Y:S01]  /*1f840*/  IABS R2, R3 ;  /* 0x0000000300027213 */ /* 0x002fe20000000000 */
[C---:B------:R-:W-:Y:S02]  /*1f850*/  IMAD.IADD R3, R236.reuse, 0x1, -R6 ;  /* 0x00000001ec037824 */ /* 0x040fe400078e0a06 */
[----:B------:R-:W-:Y:S05]  /*1f860*/  FFMA.FTZ R27, R7, -UR35, R201 ;  /* 0x80000023071b7c23 */ /* 0x000fea00080100c9 */
[----:B------:R1:W1:Y:S02]  /*1f870*/  I2F R8, R2 ;  /* 0x0000000200087306 */ /* 0x0002640000201400 */
[----:B-1----:R-:W-:Y:S01]  /*1f880*/  IABS R2, R3 ;  /* 0x0000000300027213 */ /* 0x002fe20000000000 */
[----:B------:R-:W-:Y:S02]  /*1f890*/  IMAD.IADD R3, R236, 0x1, -R5 ;  /* 0x00000001ec037824 */ /* 0x000fe400078e0a05 */
[----:B------:R-:W-:Y:S05]  /*1f8a0*/  FFMA.FTZ R25, R8, -UR35, R202 ;  /* 0x8000002308197c23 */ /* 0x000fea00080100ca */
[----:B------:R1:W-:Y:S02]  /*1f8b0*/  I2F R12, R2 ;  /* 0x00000002000c7306 */ /* 0x0003e40000201400 */
[----:B-1----:R-:W-:Y:S01]  /*1f8c0*/  IABS R2, R3 ;  /* 0x0000000300027213 */ /* 0x002fe20000000000 */
[----:B------:R-:W-:Y:S02]  /*1f8d0*/  IMAD.IADD R3, R236, 0x1, -R4 ;  /* 0x00000001ec037824 */ /* 0x000fe400078e0a04 */
[----:B--2---:R-:W-:Y:S05]  /*1f8e0*/  FFMA.FTZ R30, R10, -UR35, R11 ;  /* 0x800000230a1e7c23 */ /* 0x004fea000801000b */
[----:B------:R1:W2:Y:S02]  /*1f8f0*/  I2F R11, R2 ;  /* 0x00000002000b7306 */ /* 0x0002a40000201400 */
[----:B-1----:R-:W-:Y:S01]  /*1f900*/  IABS R2, R3 ;  /* 0x0000000300027213 */ /* 0x002fe20000000000 */
[----:B--2---:R-:W-:Y:S01]  /*1f910*/  FFMA.FTZ R23, R11, -UR35, R14 ;  /* 0x800000230b177c23 */ /* 0x004fe2000801000e */
[C---:B------:R-:W-:Y:S06]  /*1f920*/  IADD3 R3, R0.reuse, 0x10, RZ ;  /* 0x0000001000037810 */ /* 0x040fec0007ffe0ff */
[----:B------:R1:W2:Y:S01]  /*1f930*/  I2F R10, R2 ;  /* 0x00000002000a7306 */ /* 0x0002a20000201400 */
[----:B------:R-:W-:Y:S01]  /*1f940*/  IADD3 R14, R0, 0x28, RZ ;  /* 0x00000028000e7810 */ /* 0x000fe20007ffe0ff */
[----:B------:R-:W-:Y:S01]  /*1f950*/  IMAD.IADD R7, R236, 0x1, -R3 ;  /* 0x00000001ec077824 */ /* 0x000fe200078e0a03 */
[----:B------:R-:W-:Y:S04]  /*1f960*/  FSEL R99, R23, -INF , !P2 ;  /* 0xff80000017637808 */ /* 0x000fe80005000000 */
[----:B-1----:R-:W-:Y:S01]  /*1f970*/  IABS R2, R7 ;  /* 0x0000000700027213 */ /* 0x002fe20000000000 */
[----:B------:R-:W-:Y:S05]  /*1f980*/  IMAD.IADD R7, R235, 0x1, -R6 ;  /* 0x00000001eb077824 */ /* 0x000fea00078e0a06 */
[----:B------:R-:W-:Y:S01]  /*1f990*/  IABS R7, R7 ;  /* 0x0000000700077213 */ /* 0x000fe20000000000 */
[----:B---3--:R-:W-:Y:S02]  /*1f9a0*/  FFMA.FTZ R29, R9, -UR35, R22 ;  /* 0x80000023091d7c23 */ /* 0x008fe40008010016 */
[----:B------:R1:W3:Y:S01]  /*1f9b0*/  I2F R9, R2 ;  /* 0x0000000200097306 */ /* 0x0002e20000201400 */
[----:B--2---:R-:W-:Y:S02]  /*1f9c0*/  FFMA.FTZ R22, R10, -UR35, R200 ;  /* 0x800000230a167c23 */ /* 0x004fe400080100c8 */
[----:B----4-:R-:W-:Y:S01]  /*1f9d0*/  FFMA.FTZ R24, R12, -UR35, R13 ;  /* 0x800000230c187c23 */ /* 0x010fe2000801000d */
[----:B------:R-:W-:Y:S02]  /*1f9e0*/  FSEL R97, R29, -INF , !P0 ;  /* 0xff8000001d617808 */ /* 0x000fe40004000000 */
[C---:B------:R-:W-:Y:S04]  /*1f9f0*/  ISETP.GE.AND P0, PT, R0.reuse, R237, PT ;  /* 0x000000ed0000720c */ /* 0x040fe80003f06270 */
[----:B------:R2:W4:Y:S01]  /*1fa00*/  I2F R12, R7 ;  /* 0x00000007000c7306 */ /* 0x0005220000201400 */
[C---:B------:R-:W-:Y:S04]  /*1fa10*/  ISETP.GE.OR P0, PT, R0.reuse, R242, !P0 ;  /* 0x000000f20000720c */ /* 0x040fe80004706670 */
[----:B------:R-:W-:Y:S02]  /*1fa20*/  FSEL R225, R25, -INF , !P0 ;  /* 0xff80000019e17808 */ /* 0x000fe40004000000 */
[CC--:B------:R-:W-:Y:S04]  /*1fa30*/  ISETP.GE.AND P0, PT, R3.reuse, R240.reuse, PT ;  /* 0x000000f00300720c */ /* 0x0c0fe80003f06270 */
[-C--:B------:R-:W-:Y:S02]  /*1fa40*/  ISETP.GE.OR P0, PT, R3, R245.reuse, !P0 ;  /* 0x000000f50300720c */ /* 0x080fe40004706670 */
[----:B-1----:R-:W-:Y:S01]  /*1fa50*/  IADD3 R2, R0, 0x11, RZ ;  /* 0x0000001100027810 */ /* 0x002fe20007ffe0ff */
[----:B---3--:R-:W-:Y:S03]  /*1fa60*/  FFMA.FTZ R20, R9, -UR35, R20 ;  /* 0x8000002309147c23 */ /* 0x008fe60008010014 */
[----:B------:R-:W-:Y:S01]  /*1fa70*/  ISETP.GE.AND P2, PT, R2, R240, PT ;  /* 0x000000f00200720c */ /* 0x000fe20003f46270 */
[----:B------:R-:W-:Y:S01]  /*1fa80*/  IMAD.IADD R8, R236, 0x1, -R2 ;  /* 0x00000001ec087824 */ /* 0x000fe200078e0a02 */
[----:B------:R-:W-:Y:S02]  /*1fa90*/  FSEL R220, R20, -INF , !P0 ;  /* 0xff80000014dc7808 */ /* 0x000fe40004000000 */
[----:B------:R-:W-:Y:S02]  /*1faa0*/  ISETP.GE.OR P2, PT, R2, R245, !P2 ;  /* 0x000000f50200720c */ /* 0x000fe40005746670 */
[----:B--2---:R-:W-:Y:S01]  /*1fab0*/  IABS R7, R8 ;  /* 0x0000000800077213 */ /* 0x004fe20000000000 */
[----:B----4-:R-:W-:Y:S02]  /*1fac0*/  FFMA.FTZ R68, R12, -UR35, R67 ;  /* 0x800000230c447c23 */ /* 0x010fe40008010043 */
[----:B------:R-:W2:Y:S01]  /*1fad0*/  LDL.LU R67, [R1+0x10] ;  /* 0x0000100001437983 */ /* 0x000ea20000300800 */
[----:B------:R1:W3:Y:S01]  /*1fae0*/  I2F R13, R7 ;  /* 0x00000007000d7306 */ /* 0x0002e20000201400 */
[C---:B------:R-:W-:Y:S01]  /*1faf0*/  IMAD.IADD R8, R235.reuse, 0x1, -R5 ;  /* 0x00000001eb087824 */ /* 0x040fe200078e0a05 */
[----:B------:R-:W-:Y:S04]  /*1fb00*/  FSEL R68, R68, -INF , !P4 ;  /* 0xff80000044447808 */ /* 0x000fe80006000000 */
[----:B-1----:R-:W-:Y:S01]  /*1fb10*/  IABS R7, R8 ;  /* 0x0000000800077213 */ /* 0x002fe20000000000 */
[----:B------:R-:W-:Y:S02]  /*1fb20*/  IMAD.IADD R8, R235, 0x1, -R4 ;  /* 0x00000001eb087824 */ /* 0x000fe400078e0a04 */
[----:B---3--:R-:W-:Y:S01]  /*1fb30*/  FFMA.FTZ R19, R13, -UR35, R19 ;  /* 0x800000230d137c23 */ /* 0x008fe20008010013 */
[----:B------:R1:W3:Y:S04]  /*1fb40*/  I2F R11, R7 ;  /* 0x00000007000b7306 */ /* 0x0002e80000201400 */
[----:B------:R-:W-:Y:S02]  /*1fb50*/  FSEL R102, R19, -INF , !P2 ;  /* 0xff80000013667808 */ /* 0x000fe40005000000 */
[----:B-1----:R-:W-:Y:S01]  /*1fb60*/  IABS R7, R8 ;  /* 0x0000000800077213 */ /* 0x002fe20000000000 */
[----:B------:R-:W-:Y:S02]  /*1fb70*/  IMAD.IADD R8, R235, 0x1, -R3 ;  /* 0x00000001eb087824 */ /* 0x000fe400078e0a03 */
[----:B---3--:R-:W-:Y:S01]  /*1fb80*/  FFMA.FTZ R250, R11, -UR35, R250 ;  /* 0x800000230bfa7c23 */ /* 0x008fe200080100fa */
[----:B------:R1:W3:Y:S02]  /*1fb90*/  I2F R9, R7 ;  /* 0x0000000700097306 */ /* 0x0002e40000201400 */
[----:B-1----:R-:W-:Y:S01]  /*1fba0*/  IABS R7, R8 ;  /* 0x0000000800077213 */ /* 0x002fe20000000000 */
[----:B---3--:R-:W-:Y:S01]  /*1fbb0*/  FFMA.FTZ R249, R9, -UR35, R249 ;  /* 0x8000002309f97c23 */ /* 0x008fe200080100f9 */
[----:B------:R-:W-:Y:S01]  /*1fbc0*/  IADD3 R8, R0, 0x18, RZ ;  /* 0x0000001800087810 */ /* 0x000fe20007ffe0ff */
[----:B------:R-:W-:Y:S05]  /*1fbd0*/  IMAD.IADD R9, R235, 0x1, -R2 ;  /* 0x00000001eb097824 */ /* 0x000fea00078e0a02 */
[----:B------:R1:W3:Y:S02]  /*1fbe0*/  I2F R10, R7 ;  /* 0x00000007000a7306 */ /* 0x0002e40000201400 */
[----:B-1----:R-:W-:Y:S02]  /*1fbf0*/  IMAD.IADD R7, R236, 0x1, -R8 ;  /* 0x00000001ec077824 */ /* 0x002fe400078e0a08 */
[----:B---3--:R-:W-:Y:S03]  /*1fc00*/  FFMA.FTZ R203, R10, -UR35, R203 ;  /* 0x800000230acb7c23 */ /* 0x008fe600080100cb */
[----:B------:R-:W-:Y:S04]  /*1fc10*/  IABS R7, R7 ;  /* 0x0000000700077213 */ /* 0x000fe80000000000 */
[----:B------:R1:W3:Y:S02]  /*1fc20*/  I2F R12, R7 ;  /* 0x00000007000c7306 */ /* 0x0002e40000201400 */
[----:B-1----:R-:W-:Y:S01]  /*1fc30*/  IABS R7, R9 ;  /* 0x0000000900077213 */ /* 0x002fe20000000000 */
[--C-:B------:R-:W-:Y:S02]  /*1fc40*/  IMAD.IADD R9, R234, 0x1, -R6.reuse ;  /* 0x00000001ea097824 */ /* 0x100fe400078e0a06 */
[----:B---3--:R-:W-:Y:S05]  /*1fc50*/  FFMA.FTZ R17, R12, -UR35, R17 ;  /* 0x800000230c117c23 */ /* 0x008fea0008010011 */
[----:B------:R1:W3:Y:S01]  /*1fc60*/  I2F R11, R7 ;  /* 0x00000007000b7306 */ /* 0x0002e20000201400 */
[----:B------:R-:W-:Y:S01]  /*1fc70*/  IMAD.IADD R6, R241, 0x1, -R6 ;  /* 0x00000001f1067824 */ /* 0x000fe200078e0a06 */
[----:B-1----:R-:W-:Y:S01]  /*1fc80*/  IABS R7, R9 ;  /* 0x0000000900077213 */ /* 0x002fe20000000000 */
[----:B------:R-:W-:Y:S02]  /*1fc90*/  IMAD.IADD R9, R234, 0x1, -R5 ;  /* 0x00000001ea097824 */ /* 0x000fe400078e0a05 */
[----:B---3--:R-:W-:Y:S05]  /*1fca0*/  FFMA.FTZ R247, R11, -UR35, R247 ;  /* 0x800000230bf77c23 */ /* 0x008fea00080100f7 */
[----:B------:R1:W3:Y:S02]  /*1fcb0*/  I2F R10, R7 ;  /* 0x00000007000a7306 */ /* 0x0002e40000201400 */
[----:B-1----:R-:W-:Y:S02]  /*1fcc0*/  IMAD.IADD R7, R235, 0x1, -R8 ;  /* 0x00000001eb077824 */ /* 0x002fe400078e0a08 */
[----:B---3--:R-:W-:Y:S01]  /*1fcd0*/  FFMA.FTZ R108, R10, -UR35, R95 ;  /* 0x800000230a6c7c23 */ /* 0x008fe2000801005f */
[----:B------:R-:W-:Y:S02]  /*1fce0*/  IADD3 R10, R0, 0x19, RZ ;  /* 0x00000019000a7810 */ /* 0x000fe40007ffe0ff */
[----:B------:R-:W-:Y:S02]  /*1fcf0*/  IABS R7, R7 ;  /* 0x0000000700077213 */ /* 0x000fe40000000000 */
[C---:B------:R-:W-:Y:S02]  /*1fd00*/  ISETP.GE.AND P0, PT, R10.reuse, R240, PT ;  /* 0x000000f00a00720c */ /* 0x040fe40003f06270 */
[----:B------:R1:W3:Y:S02]  /*1fd10*/  I2F R12, R7 ;  /* 0x00000007000c7306 */ /* 0x0002e40000201400 */
[----:B------:R-:W-:Y:S02]  /*1fd20*/  ISETP.GE.OR P0, PT, R10, R245, !P0 ;  /* 0x000000f50a00720c */ /* 0x000fe40004706670 */
[----:B-1----:R-:W-:Y:S01]  /*1fd30*/  IABS R7, R9 ;  /* 0x0000000900077213 */ /* 0x002fe20000000000 */
[----:B------:R-:W-:Y:S02]  /*1fd40*/  IMAD.IADD R9, R234, 0x1, -R4 ;  /* 0x00000001ea097824 */ /* 0x000fe400078e0a04 */
[----:B---3--:R-:W-:Y:S03]  /*1fd50*/  FFMA.FTZ R34, R12, -UR35, R34 ;  /* 0x800000230c227c23 */ /* 0x008fe60008010022 */
[----:B------:R1:W3:Y:S01]  /*1fd60*/  I2F R11, R7 ;  /* 0x00000007000b7306 */ /* 0x0002e20000201400 */
[----:B------:R-:W-:Y:S09]  /*1fd70*/  IABS R12, R6 ;  /* 0x00000006000c7213 */ /* 0x000ff20000000000 */
[----:B------:R-:W-:Y:S01]  /*1fd80*/  I2F R12, R12 ;  /* 0x0000000c000c7306 */ /* 0x000fe20000201400 */
[----:B-1----:R-:W-:Y:S01]  /*1fd90*/  IABS R7, R9 ;  /* 0x0000000900077213 */ /* 0x002fe20000000000 */
[----:B---3--:R-:W-:Y:S08]  /*1fda0*/  FFMA.FTZ R107, R11, -UR35, R88 ;  /* 0x800000230b6b7c23 */ /* 0x008ff00008010058 */
[----:B------:R-:W1:Y:S02]  /*1fdb0*/  I2F R9, R7 ;  /* 0x0000000700097306 */ /* 0x000e640000201400 */
[----:B-1----:R-:W-:Y:S02]  /*1fdc0*/  FFMA.FTZ R103, R9, -UR35, R79 ;  /* 0x8000002309677c23 */ /* 0x002fe4000801004f */
[----:B------:R-:W3:Y:S01]  /*1fdd0*/  LDL.LU R79, [R1+0x18] ;  /* 0x00001800014f7983 */ /* 0x000ee20000300800 */
[--C-:B------:R-:W-:Y:S02]  /*1fde0*/  IMAD.IADD R7, R236, 0x1, -R10.reuse ;  /* 0x00000001ec077824 */ /* 0x100fe400078e0a0a */
[----:B------:R-:W-:Y:S01]  /*1fdf0*/  IMAD.IADD R9, R234, 0x1, -R3 ;  /* 0x00000001ea097824 */ /* 0x000fe200078e0a03 */
[----:B------:R-:W4:Y:S02]  /*1fe00*/  LDL.LU R96, [R1+0x34] ;  /* 0x0000340001607983 */ /* 0x000f240000300800 */
[----:B------:R-:W-:Y:S02]  /*1fe10*/  IABS R7, R7 ;  /* 0x0000000700077213 */ /* 0x000fe40000000000 */
[----:B------:R-:W4:Y:S02]  /*1fe20*/  LDL.LU R95, [R1+0x1c] ;  /* 0x00001c00015f7983 */ /* 0x000f240000300800 */
[----:B------:R1:W1:Y:S02]  /*1fe30*/  I2F R11, R7 ;  /* 0x00000007000b7306 */ /* 0x0002640000201400 */
[----:B-1----:R-:W-:Y:S01]  /*1fe40*/  IABS R7, R9 ;  /* 0x0000000900077213 */ /* 0x002fe20000000000 */
[----:B------:R-:W-:Y:S07]  /*1fe50*/  FFMA.FTZ R15, R11, -UR35, R15 ;  /* 0x800000230b0f7c23 */ /* 0x000fee000801000f */
[----:B------:R-:W2:Y:S01]  /*1fe60*/  I2F R9, R7 ;  /* 0x0000000700097306 */ /* 0x000ea20000201400 */
[----:B------:R-:W-:Y:S02]  /*1fe70*/  FSEL R221, R15, -INF , !P0 ;  /* 0xff8000000fdd7808 */ /* 0x000fe40004000000 */
[CC--:B------:R-:W-:Y:S04]  /*1fe80*/  ISETP.GE.AND P0, PT, R14.reuse, R240.reuse, PT ;  /* 0x000000f00e00720c */ /* 0x0c0fe80003f06270 */
[----:B------:R-:W-:Y:S01]  /*1fe90*/  ISETP.GE.OR P0, PT, R14, R245, !P0 ;  /* 0x000000f50e00720c */ /* 0x000fe20004706670 */
[----:B--2---:R-:W-:Y:S02]  /*1fea0*/  FFMA.FTZ R104, R9, -UR35, R67 ;  /* 0x8000002309687c23 */ /* 0x004fe40008010043 */
[----:B------:R-:W2:Y:S01]  /*1feb0*/  LDL.LU R67, [R1+0x38] ;  /* 0x0000380001437983 */ /* 0x000ea20000300800 */
[----:B------:R-:W-:Y:S02]  /*1fec0*/  IMAD.IADD R7, R235, 0x1, -R10 ;  /* 0x00000001eb077824 */ /* 0x000fe400078e0a0a */
[----:B------:R-:W-:Y:S01]  /*1fed0*/  IMAD.IADD R9, R234, 0x1, -R2 ;  /* 0x00000001ea097824 */ /* 0x000fe200078e0a02 */
[----:B------:R-:W2:Y:S02]  /*1fee0*/  LDL.LU R88, [R1+0x8] ;  /* 0x0000080001587983 */ /* 0x000ea40000300800 */
[----:B------:R-:W-:Y:S04]  /*1fef0*/  IABS R7, R7 ;  /* 0x0000000700077213 */ /* 0x000fe80000000000 */
[----:B------:R1:W1:Y:S02]  /*1ff00*/  I2F R11, R7 ;  /* 0x00000007000b7306 */ /* 0x0002640000201400 */
[----:B-1----:R-:W-:Y:S01]  /*1ff10*/  IABS R7, R9 ;  /* 0x0000000900077213 */ /* 0x002fe20000000000 */
[----:B------:R-:W-:Y:S01]  /*1ff20*/  FFMA.FTZ R35, R11, -UR35, R35 ;  /* 0x800000230b237c23 */ /* 0x000fe20008010023 */
[----:B------:R-:W-:Y:S06]  /*1ff30*/  IADD3 R9, R0, 0x20, RZ ;  /* 0x0000002000097810 */ /* 0x000fec0007ffe0ff */
[----:B------:R-:W-:Y:S01]  /*1ff40*/  I2F R7, R7 ;  /* 0x0000000700077306 */ /* 0x000fe20000201400 */
[----:B------:R-:W-:Y:S01]  /*1ff50*/  IMAD.IADD R6, R236, 0x1, -R9 ;  /* 0x00000001ec067824 */ /* 0x000fe200078e0a09 */
[C---:B------:R-:W-:Y:S04]  /*1ff60*/  ISETP.GE.AND P2, PT, R9.reuse, R240, PT ;  /* 0x000000f00900720c */ /* 0x040fe80003f46270 */
[----:B------:R-:W-:Y:S02]  /*1ff70*/  IABS R6, R6 ;  /* 0x0000000600067213 */ /* 0x000fe40000000000 */
[----:B------:R-:W-:Y:S02]  /*1ff80*/  ISETP.GE.OR P2, PT, R9, R245, !P2 ;  /* 0x000000f50900720c */ /* 0x000fe40005746670 */
[----:B------:R-:W1:Y:S02]  /*1ff90*/  I2F R11, R6 ;  /* 0x00000006000b7306 */ /* 0x000e640000201400 */
[----:B-1----:R-:W-:Y:S05]  /*1ffa0*/  FFMA.FTZ R13, R11, -UR35, R32 ;  /* 0x800000230b0d7c23 */ /* 0x002fea0008010020 */
[----:B------:R-:W-:Y:S02]  /*1ffb0*/  FSEL R109, R13, -INF , !P2 ;  /* 0xff8000000d6d7808 */ /* 0x000fe40005000000 */
[C---:B------:R-:W-:Y:S02]  /*1ffc0*/  ISETP.GE.AND P2, PT, R5.reuse, R239, PT ;  /* 0x000000ef0500720c */ /* 0x040fe40003f46270 */
[----:B------:R-:W-:Y:S02]  /*1ffd0*/  IADD3 R13, R0, 0x29, RZ ;  /* 0x00000029000d7810 */ /* 0x000fe40007ffe0ff */
[----:B------:R-:W-:Y:S01]  /*1ffe0*/  ISETP.GE.OR P6, PT, R5, R244, !P2 ;  /* 0x000000f40500720c */ /* 0x000fe200057c6670 */
[----:B---3--:R-:W-:Y:S02]  /*1fff0*/  FFMA.FTZ R118, R7, -UR35, R79 ;  /* 0x8000002307767c23 */ /* 0x008fe4000801004f */
[----:B------:R-:W-:Y:S02]  /*20000*/  IMAD.IADD R7, R234, 0x1, -R8 ;  /* 0x00000001ea077824 */ /* 0x000fe400078e0a08 */
[----:B------:R-:W-:Y:S02]  /*20010*/  IMAD.MOV.U32 R79, RZ, RZ, R42 ;  /* 0x000000ffff4f7224 */ /* 0x000fe400078e002a */
[----:B------:R-:W3:Y:S01]  /*20020*/  LDL.LU R42, [R1+0xc] ;  /* 0x00000c00012a7983 */ /* 0x000ee20000300800 */
[----:B------:R-:W-:Y:S01]  /*20030*/  IABS R6, R7 ;  /* 0x0000000700067213 */ /* 0x000fe20000000000 */
[----:B----4-:R-:W-:Y:S01]  /*20040*/  FFMA.FTZ R98, R12, -UR35, R96 ;  /* 0x800000230c627c23 */ /* 0x010fe20008010060 */
[----:B------:R-:W-:Y:S01]  /*20050*/  IADD3 R12, R0, 0x21, RZ ;  /* 0x00000021000c7810 */ /* 0x000fe20007ffe0ff */
[----:B------:R-:W4:Y:S01]  /*20060*/  LDL.LU R106, [R1+0x30] ;  /* 0x00003000016a7983 */ /* 0x000f220000300800 */
[----:B------:R1:W1:Y:S01]  /*20070*/  I2F R7, R6 ;  /* 0x0000000600077306 */ /* 0x0002620000201400 */
[----:B------:R-:W-:Y:S01]  /*20080*/  FSEL R96, R30, -INF , !P1 ;  /* 0xff8000001e607808 */ /* 0x000fe20004800000 */
[----:B------:R-:W-:Y:S01]  /*20090*/  IMAD.MOV.U32 R223, RZ, RZ, R79 ;  /* 0x000000ffffdf7224 */ /* 0x000fe200078e004f */
[C---:B------:R-:W-:Y:S04]  /*200a0*/  ISETP.GE.AND P1, PT, R0.reuse, R238, PT ;  /* 0x000000ee0000720c */ /* 0x040fe80003f26270 */
[----:B------:R-:W-:Y:S04]  /*200b0*/  ISETP.GE.OR P1, PT, R0, R243, !P1 ;  /* 0x000000f30000720c */ /* 0x000fe80004f26670 */
[----:B------:R-:W-:Y:S02]  /*200c0*/  FSEL R101, R27, -INF , !P1 ;  /* 0xff8000001b657808 */ /* 0x000fe40004800000 */
[CC--:B------:R-:W-:Y:S04]  /*200d0*/  ISETP.GE.AND P1, PT, R4.reuse, R240.reuse, PT ;  /* 0x000000f00400720c */ /* 0x0c0fe80003f26270 */
[-C--:B------:R-:W-:Y:S04]  /*200e0*/  ISETP.GE.OR P1, PT, R4, R245.reuse, !P1 ;  /* 0x000000f50400720c */ /* 0x080fe80004f26670 */
[----:B------:R-:W-:Y:S02]  /*200f0*/  FSEL R100, R22, -INF , !P1 ;  /* 0xff80000016647808 */ /* 0x000fe40004800000 */
[C---:B------:R-:W-:Y:S01]  /*20100*/  ISETP.GE.AND P1, PT, R8.reuse, R240, PT ;  /* 0x000000f00800720c */ /* 0x040fe20003f26270 */
[----:B-1----:R-:W-:Y:S02]  /*20110*/  IMAD.IADD R6, R235, 0x1, -R9 ;  /* 0x00000001eb067824 */ /* 0x002fe400078e0a09 */
[----:B------:R-:W-:Y:S01]  /*20120*/  FFMA.FTZ R117, R7, -UR35, R95 ;  /* 0x8000002307757c23 */ /* 0x000fe2000801005f */
[-C--:B------:R-:W-:Y:S01]  /*20130*/  ISETP.GE.OR P1, PT, R8, R245.reuse, !P1 ;  /* 0x000000f50800720c */ /* 0x080fe20004f26670 */
[----:B------:R-:W-:Y:S01]  /*20140*/  IMAD.IADD R7, R241, 0x1, -R5 ;  /* 0x00000001f1077824 */ /* 0x000fe200078e0a05 */
[----:B------:R-:W-:Y:S02]  /*20150*/  IABS R6, R6 ;  /* 0x0000000600067213 */ /* 0x000fe40000000000 */
[----:B------:R-:W-:Y:S02]  /*20160*/  FSEL R105, R17, -INF , !P1 ;  /* 0xff80000011697808 */ /* 0x000fe40004800000 */
[----:B------:R1:W1:Y:S01]  /*20170*/  I2F R11, R6 ;  /* 0x00000006000b7306 */ /* 0x0002620000201400 */
[----:B------:R-:W-:Y:S02]  /*20180*/  ISETP.GE.AND P1, PT, R12, R240, PT ;  /* 0x000000f00c00720c */ /* 0x000fe40003f26270 */
[----:B------:R-:W-:Y:S02]  /*20190*/  FSEL R95, R24, -INF , !P3 ;  /* 0xff800000185f7808 */ /* 0x000fe40005800000 */
[----:B------:R-:W-:Y:S02]  /*201a0*/  ISETP.GE.OR P1, PT, R12, R245, !P1 ;  /* 0x000000f50c00720c */ /* 0x000fe40004f26670 */
[----:B-1----:R-:W-:Y:S01]  /*201b0*/  IABS R6, R7 ;  /* 0x0000000700067213 */ /* 0x002fe20000000000 */
[----:B------:R-:W-:Y:S01]  /*201c0*/  FFMA.FTZ R33, R11, -UR35, R33 ;  /* 0x800000230b217c23 */ /* 0x000fe20008010021 */
[----:B------:R-:W-:Y:S04]  /*201d0*/  IADD3 R11, R0, 0x30, RZ ;  /* 0x00000030000b7810 */ /* 0x000fe80007ffe0ff */
[----:B------:R-:W2:Y:S02]  /*201e0*/  I2F R6, R6 ;  /* 0x0000000600067306 */ /* 0x000ea40000201400 */
[----:B--2---:R-:W-:Y:S02]  /*201f0*/  FFMA.FTZ R67, R6, -UR35, R67 ;  /* 0x8000002306437c23 */ /* 0x004fe40008010043 */
[----:B------:R-:W-:Y:S05]  /*20200*/  IMAD.IADD R6, R236, 0x1, -R12 ;  /* 0x00000001ec067824 */ /* 0x000fea00078e0a0c */
[----:B------:R-:W-:Y:S06]  /*20210*/  IABS R6, R6 ;  /* 0x0000000600067213 */ /* 0x000fec0000000000 */
[----:B------:R-:W1:Y:S02]  /*20220*/  I2F R6, R6 ;  /* 0x0000000600067306 */ /* 0x000e640000201400 */
[----:B-1----:R-:W-:Y:S02]  /*20230*/  FFMA.FTZ R7, R6, -UR35, R88 ;  /* 0x8000002306077c23 */ /* 0x002fe40008010058 */
[----:B------:R-:W-:Y:S02]  /*20240*/  IMAD.MOV.U32 R88, RZ, RZ, R76 ;  /* 0x000000ffff587224 */ /* 0x000fe400078e004c */
[----:B------:R-:W2:Y:S01]  /*20250*/  LDL.LU R76, [R1+0x48] ;  /* 0x00004800014c7983 */ /* 0x000ea20000300800 */
[----:B------:R-:W-:Y:S01]  /*20260*/  IMAD.IADD R6, R235, 0x1, -R12 ;  /* 0x00000001eb067824 */ /* 0x000fe200078e0a0c */
[----:B------:R-:W-:Y:S01]  /*20270*/  FSEL R131, R7, -INF , !P1 ;  /* 0xff80000007837808 */ /* 0x000fe20004800000 */
[----:B------:R-:W-:Y:S01]  /*20280*/  IMAD.MOV.U32 R210, RZ, RZ, R88 ;  /* 0x000000ffffd27224 */ /* 0x000fe200078e0058 */
[----:B------:R-:W2:Y:S01]  /*20290*/  LDL.LU R119, [R1+0x3c] ;  /* 0x00003c0001777983 */ /* 0x000ea20000300800 */
[C---:B------:R-:W-:Y:S02]  /*202a0*/  ISETP.GE.AND P1, PT, R5.reuse, R238, PT ;  /* 0x000000ee0500720c */ /* 0x040fe40003f26270 */
[----:B------:R-:W-:Y:S01]  /*202b0*/  IABS R6, R6 ;  /* 0x0000000600067213 */ /* 0x000fe20000000000 */
[----:B------:R-:W2:Y:S01]  /*202c0*/  LDL.LU R122, [R1+0x44] ;  /* 0x00004400017a7983 */ /* 0x000ea20000300800 */
[----:B------:R-:W-:Y:S01]  /*202d0*/  IMAD.MOV.U32 R227, RZ, RZ, R210 ;  /* 0x000000ffffe37224 */ /* 0x000fe200078e00d2 */
[C---:B------:R-:W-:Y:S01]  /*202e0*/  ISETP.GE.OR P1, PT, R5.reuse, R243, !P1 ;  /* 0x000000f30500720c */ /* 0x040fe20004f26670 */
[----:B------:R-:W-:Y:S01]  /*202f0*/  IMAD.MOV.U32 R210, RZ, RZ, R94 ;  /* 0x000000ffffd27224 */ /* 0x000fe200078e005e */
[----:B------:R-:W-:Y:S01]  /*20300*/  IADD3 R7, R0, 0x31, RZ ;  /* 0x0000003100077810 */ /* 0x000fe20007ffe0ff */
[----:B------:R-:W3:Y:S10]  /*20310*/  I2F R6, R6 ;  /* 0x0000000600067306 */ /* 0x000ef40000201400 */
[----:B------:R-:W-:Y:S04]  /*20320*/  @P1 LOP3.LUT R232, R232, 0x200000, RZ, 0xfc, !PT ;  /* 0x00200000e8e81812 */ /* 0x000fe800078efcff */
[----:B------:R-:W-:Y:S01]  /*20330*/  LOP3.LUT R232, R232, 0xffefffff, RZ, 0xc0, !PT ;  /* 0xffefffffe8e87812 */ /* 0x000fe200078ec0ff */
[----:B---3--:R-:W-:Y:S02]  /*20340*/  FFMA.FTZ R42, R6, -UR35, R42 ;  /* 0x80000023062a7c23 */ /* 0x008fe4000801002a */
[----:B------:R-:W-:Y:S05]  /*20350*/  IMAD.IADD R6, R236, 0x1, -R14 ;  /* 0x00000001ec067824 */ /* 0x000fea00078e0a0e */
[----:B------:R-:W-:Y:S06]  /*20360*/  IABS R6, R6 ;  /* 0x0000000600067213 */ /* 0x000fec0000000000 */
[----:B------:R-:W1:Y:S02]  /*20370*/  I2F R6, R6 ;  /* 0x0000000600067306 */ /* 0x000e640000201400 */
[----:B-1----:R-:W-:Y:S05]  /*20380*/  FFMA.FTZ R6, R6, -UR35, R48 ;  /* 0x8000002306067c23 */ /* 0x002fea0008010030 */
[----:B------:R-:W-:Y:S02]  /*20390*/  FSEL R130, R6, -INF , !P0 ;  /* 0xff80000006827808 */ /* 0x000fe40004000000 */
[C---:B------:R-:W-:Y:S02]  /*203a0*/  ISETP.GE.AND P0, PT, R5.reuse, R237, PT ;  /* 0x000000ed0500720c */ /* 0x040fe40003f06270 */
[----:B------:R-:W-:Y:S02]  /*203b0*/  IADD3 R6, R0, 0x38, RZ ;  /* 0x0000003800067810 */ /* 0x000fe40007ffe0ff */
[----:B------:R-:W-:Y:S01]  /*203c0*/  ISETP.GE.OR P0, PT, R5, R242, !P0 ;  /* 0x000000f20500720c */ /* 0x000fe20004706670 */
[----:B------:R-:W-:Y:S05]  /*203d0*/  IMAD.IADD R5, R234, 0x1, -R10 ;  /* 0x00000001ea057824 */ /* 0x000fea00078e0a0a */
[----:B------:R-:W-:Y:S06]  /*203e0*/  IABS R5, R5 ;  /* 0x0000000500057213 */ /* 0x000fec0000000000 */
[----:B------:R-:W4:Y:S01]  /*203f0*/  I2F R5, R5 ;  /* 0x0000000500057306 */ /* 0x000f220000201400 */
[----:B------:R-:W-:Y:S02]  /*20400*/  @P0 LOP3.LUT R232, R232, 0x100000, RZ, 0xfc, !PT ;  /* 0x00100000e8e80812 */ /* 0x000fe400078efcff */
[C---:B------:R-:W-:Y:S02]  /*20410*/  ISETP.GE.AND P0, PT, R13.reuse, R240, PT ;  /* 0x000000f00d00720c */ /* 0x040fe40003f06270 */
[----:B------:R-:W-:Y:S02]  /*20420*/  LOP3.LUT R232, R232, 0xfffbffff, RZ, 0xc0, !PT ;  /* 0xfffbffffe8e87812 */ /* 0x000fe400078ec0ff */
[----:B------:R-:W-:Y:S01]  /*20430*/  ISETP.GE.OR P0, PT, R13, R245, !P0 ;  /* 0x000000f50d00720c */ /* 0x000fe20004706670 */
[----:B----4-:R-:W-:Y:S02]  /*20440*/  FFMA.FTZ R106, R5, -UR35, R106 ;  /* 0x80000023056a7c23 */ /* 0x010fe4000801006a */
[----:B------:R-:W-:Y:S05]  /*20450*/  IMAD.IADD R5, R241, 0x1, -R4 ;  /* 0x00000001f1057824 */ /* 0x000fea00078e0a04 */
[----:B------:R-:W-:Y:S06]  /*20460*/  IABS R5, R5 ;  /* 0x0000000500057213 */ /* 0x000fec0000000000 */
[----:B------:R-:W2:Y:S02]  /*20470*/  I2F R5, R5 ;  /* 0x0000000500057306 */ /* 0x000ea40000201400 */
[----:B--2---:R-:W-:Y:S02]  /*20480*/  FFMA.FTZ R76, R5, -UR35, R76 ;  /* 0x80000023054c7c23 */ /* 0x004fe4000801004c */
[----:B------:R-:W-:Y:S05]  /*20490*/  IMAD.IADD R5, R235, 0x1, -R14 ;  /* 0x00000001eb057824 */ /* 0x000fea00078e0a0e */
[----:B------:R-:W-:Y:S06]  /*204a0*/  IABS R5, R5 ;  /* 0x0000000500057213 */ /* 0x000fec0000000000 */
[----:B------:R-:W1:Y:S02]  /*204b0*/  I2F R5, R5 ;  /* 0x0000000500057306 */ /* 0x000e640000201400 */
[----:B-1----:R-:W-:Y:S02]  /*204c0*/  FFMA.FTZ R41, R5, -UR35, R41 ;  /* 0x8000002305297c23 */ /* 0x002fe40008010029 */
[----:B------:R-:W-:Y:S05]  /*204d0*/  IMAD.IADD R5, R236, 0x1, -R13 ;  /* 0x00000001ec057824 */ /* 0x000fea00078e0a0d */
[----:B------:R-:W-:Y:S06]  /*204e0*/  IABS R5, R5 ;  /* 0x0000000500057213 */ /* 0x000fec0000000000 */
[----:B------:R-:W1:Y:S02]  /*204f0*/  I2F R5, R5 ;  /* 0x0000000500057306 */ /* 0x000e640000201400 */
[----:B-1----:R-:W-:Y:S05]  /*20500*/  FFMA.FTZ R5, R5, -UR35, R37 ;  /* 0x8000002305057c23 */ /* 0x002fea0008010025 */
[----:B------:R-:W-:Y:S02]  /*20510*/  FSEL R129, R5, -INF , !P0 ;  /* 0xff80000005817808 */ /* 0x000fe40004000000 */
[----:B------:R-:W-:Y:S02]  /*20520*/  ISETP.GE.AND P0, PT, R4, R239, PT ;  /* 0x000000ef0400720c */ /* 0x000fe40003f06270 */
[----:B------:R-:W-:Y:S02]  /*20530*/  IADD3 R5, R0, 0x39, RZ ;  /* 0x0000003900057810 */ /* 0x000fe40007ffe0ff */
        /* <DEDUP_REMOVED lines=30> */
[C---:B------:R-:W-:Y:S02]  /*20720*/  ISETP.GE.AND P0, PT, R3.reuse, R239, PT ;  /* 0x000000ef0300720c */ /* 0x040fe40003f06270 */
        /* <DEDUP_REMOVED lines=22> */
[----:B------:R-:W2:Y:S01]  /*20890*/  LDL.LU R122, [R1+0x50] ;  /* 0x00005000017a7983 */ /* 0x000ea20000300800 */
[----:B------:R-:W-:Y:S03]  /*208a0*/  IMAD.IADD R3, R235, 0x1, -R11 ;  /* 0x00000001eb037824 */ /* 0x000fe600078e0a0b */
[----:B------:R-:W3:Y:S02]  /*208b0*/  LDL.LU R59, [R1+0x40] ;  /* 0x00004000013b7983 */ /* 0x000ee40000300800 */
        /* <DEDUP_REMOVED lines=23> */
[----:B------:R-:W-:Y:S02]  /*20a30*/  ISETP.GE.AND P0, PT, R6, R240, PT ;  /* 0x000000f00600720c */ /* 0x000fe40003f06270 */
[----:B------:R-:W-:Y:S02]  /*20a40*/  LOP3.LUT R232, R232, 0xfffffbff, RZ, 0xc0, !PT ;  /* 0xfffffbffe8e87812 */ /* 0x000fe400078ec0ff */
[----:B------:R-:W-:Y:S01]  /*20a50*/  ISETP.GE.OR P0, PT, R6, R245, !P0 ;  /* 0x000000f50600720c */ /* 0x000fe20004706670 */
[----:B-1----:R-:W-:Y:S02]  /*20a60*/  FFMA.FTZ R251, R2, -UR35, R251 ;  /* 0x8000002302fb7c23 */ /* 0x002fe400080100fb */
[----:B------:R-:W-:Y:S05]  /*20a70*/  IMAD.IADD R2, R241, 0x1, -R8 ;  /* 0x00000001f1027824 */ /* 0x000fea00078e0a08 */
[----:B------:R-:W-:Y:S06]  /*20a80*/  IABS R2, R2 ;  /* 0x0000000200027213 */ /* 0x000fec0000000000 */
[----:B------:R-:W2:Y:S02]  /*20a90*/  I2F R2, R2 ;  /* 0x0000000200027306 */ /* 0x000ea40000201400 */
[----:B--2---:R-:W-:Y:S02]  /*20aa0*/  FFMA.FTZ R123, R2, -UR35, R122 ;  /* 0x80000023027b7c23 */ /* 0x004fe4000801007a */
[----:B------:R-:W2:Y:S01]  /*20ab0*/  LDL.LU R122, [R1+0x5c] ;  /* 0x00005c00017a7983 */ /* 0x000ea20000300800 */
[----:B------:R-:W-:Y:S03]  /*20ac0*/  IMAD.IADD R2, R235, 0x1, -R7 ;  /* 0x00000001eb027824 */ /* 0x000fe600078e0a07 */
[----:B------:R-:W4:Y:S02]  /*20ad0*/  LDL.LU R91, [R1+0x4c] ;  /* 0x00004c00015b7983 */ /* 0x000f240000300800 */
[----:B------:R-:W-:Y:S02]  /*20ae0*/  IABS R2, R2 ;  /* 0x0000000200027213 */ /* 0x000fe40000000000 */
[----:B------:R-:W4:Y:S04]  /*20af0*/  LDL.LU R90, [R1+0x58] ;  /* 0x00005800015a7983 */ /* 0x000f280000300800 */
[----:B------:R-:W1:Y:S01]  /*20b00*/  I2F R2, R2 ;  /* 0x0000000200027306 */ /* 0x000e620000201400 */
[----:B------:R-:W4:Y:S04]  /*20b10*/  LDL.LU R88, [R1+0x64] ;  /* 0x0000640001587983 */ /* 0x000f280000300800 */
[----:B------:R-:W4:Y:S04]  /*20b20*/  LDL.LU R87, [R1+0x70] ;  /* 0x0000700001577983 */ /* 0x000f280000300800 */
[----:B------:R-:W4:Y:S04]  /*20b30*/  LDL.LU R85, [R1+0x60] ;  /* 0x0000600001557983 */ /* 0x000f280000300800 */
[----:B------:R-:W4:Y:S01]  /*20b40*/  LDL.LU R224, [R1+0x6c] ;  /* 0x00006c0001e07983 */ /* 0x000f220000300800 */
[----:B-1----:R-:W-:Y:S02]  /*20b50*/  FFMA.FTZ R50, R2, -UR35, R50 ;  /* 0x8000002302327c23 */ /* 0x002fe40008010032 */
[----:B------:R-:W-:Y:S05]  /*20b60*/  IMAD.IADD R2, R236, 0x1, -R6 ;  /* 0x00000001ec027824 */ /* 0x000fea00078e0a06 */
[----:B------:R-:W-:Y:S06]  /*20b70*/  IABS R2, R2 ;  /* 0x0000000200027213 */ /* 0x000fec0000000000 */
[----:B------:R-:W1:Y:S02]  /*20b80*/  I2F R2, R2 ;  /* 0x0000000200027306 */ /* 0x000e640000201400 */
[----:B-1----:R-:W-:Y:S01]  /*20b90*/  FFMA.FTZ R2, R2, -UR35, R64 ;  /* 0x8000002302027c23 */ /* 0x002fe20008010040 */
[----:B------:R-:W-:Y:S04]  /*20ba0*/  FSEL R64, R250, -INF , !P6 ;  /* 0xff800000fa407808 */ /* 0x000fe80007000000 */
[----:B------:R-:W-:Y:S01]  /*20bb0*/  FSEL R206, R2, -INF , !P0 ;  /* 0xff80000002ce7808 */ /* 0x000fe20004000000 */
[----:B------:R-:W-:Y:S01]  /*20bc0*/  IMAD.IADD R2, R234, 0x1, -R13 ;  /* 0x00000001ea027824 */ /* 0x000fe200078e0a0d */
[C---:B------:R-:W-:Y:S04]  /*20bd0*/  ISETP.GE.AND P0, PT, R8.reuse, R239, PT ;  /* 0x000000ef0800720c */ /* 0x040fe80003f06270 */
[----:B------:R-:W-:Y:S02]  /*20be0*/  IABS R2, R2 ;  /* 0x0000000200027213 */ /* 0x000fe40000000000 */
[C---:B------:R-:W-:Y:S02]  /*20bf0*/  ISETP.GE.OR P2, PT, R8.reuse, R244, !P0 ;  /* 0x000000f40800720c */ /* 0x040fe40004746670 */
[C---:B------:R-:W-:Y:S02]  /*20c00*/  ISETP.GE.AND P0, PT, R8.reuse, R238, PT ;  /* 0x000000ee0800720c */ /* 0x040fe40003f06270 */
[----:B------:R-:W3:Y:S02]  /*20c10*/  I2F R2, R2 ;  /* 0x0000000200027306 */ /* 0x000ee40000201400 */
[C---:B------:R-:W-:Y:S02]  /*20c20*/  ISETP.GE.OR P1, PT, R8.reuse, R243, !P0 ;  /* 0x000000f30800720c */ /* 0x040fe40004726670 */
[C---:B------:R-:W-:Y:S04]  /*20c30*/  ISETP.GE.AND P0, PT, R8.reuse, R237, PT ;  /* 0x000000ed0800720c */ /* 0x040fe80003f06270 */
[----:B------:R-:W-:Y:S02]  /*20c40*/  ISETP.GE.OR P0, PT, R8, R242, !P0 ;  /* 0x000000f20800720c */ /* 0x000fe40004706670 */
[----:B------:R-:W-:Y:S04]  /*20c50*/  @P2 LOP3.LUT R232, R232, 0x400, RZ, 0xfc, !PT ;  /* 0x00000400e8e82812 */ /* 0x000fe800078efcff */
[----:B------:R-:W-:Y:S04]  /*20c60*/  LOP3.LUT R232, R232, 0xfffffeff, RZ, 0xc0, !PT ;  /* 0xfffffeffe8e87812 */ /* 0x000fe800078ec0ff */
[----:B------:R-:W-:Y:S04]  /*20c70*/  @P1 LOP3.LUT R232, R232, 0x100, RZ, 0xfc, !PT ;  /* 0x00000100e8e81812 */ /* 0x000fe800078efcff */
[----:B------:R-:W-:Y:S01]  /*20c80*/  LOP3.LUT R232, R232, 0xfffffdff, RZ, 0xc0, !PT ;  /* 0xfffffdffe8e87812 */ /* 0x000fe200078ec0ff */
[----:B---3--:R-:W-:Y:S02]  /*20c90*/  FFMA.FTZ R59, R2, -UR35, R59 ;  /* 0x80000023023b7c23 */ /* 0x008fe4000801003b */
[----:B------:R-:W-:Y:S01]  /*20ca0*/  IMAD.IADD R2, R241, 0x1, -R10 ;  /* 0x00000001f1027824 */ /* 0x000fe200078e0a0a */
[----:B------:R-:W-:Y:S02]  /*20cb0*/  @P0 LOP3.LUT R232, R232, 0x200, RZ, 0xfc, !PT ;  /* 0x00000200e8e80812 */ /* 0x000fe400078efcff */
[C---:B------:R-:W-:Y:S02]  /*20cc0*/  ISETP.GE.AND P0, PT, R5.reuse, R240, PT ;  /* 0x000000f00500720c */ /* 0x040fe40003f06270 */
[----:B------:R-:W-:Y:S02]  /*20cd0*/  IABS R2, R2 ;  /* 0x0000000200027213 */ /* 0x000fe40000000000 */
[----:B------:R-:W-:Y:S02]  /*20ce0*/  ISETP.GE.OR P0, PT, R5, R245, !P0 ;  /* 0x000000f50500720c */ /* 0x000fe40004706670 */
[----:B------:R-:W-:Y:S02]  /*20cf0*/  LOP3.LUT R232, R232, 0xffffffbf, RZ, 0xc0, !PT ;  /* 0xffffffbfe8e87812 */ /* 0x000fe400078ec0ff */
        /* <DEDUP_REMOVED lines=10> */
[----:B------:R-:W-:Y:S01]  /*20da0*/  FSEL R204, R2, -INF , !P0 ;  /* 0xff80000002cc7808 */ /* 0x000fe20004000000 */
[----:B------:R-:W-:Y:S01]  /*20db0*/  IMAD.IADD R2, R234, 0x1, -R11 ;  /* 0x00000001ea027824 */ /* 0x000fe200078e0a0b */
[C---:B------:R-:W-:Y:S04]  /*20dc0*/  ISETP.GE.AND P0, PT, R10.reuse, R239, PT ;  /* 0x000000ef0a00720c */ /* 0x040fe80003f06270 */
[----:B------:R-:W-:Y:S02]  /*20dd0*/  IABS R2, R2 ;  /* 0x0000000200027213 */ /* 0x000fe40000000000 */
[C---:B------:R-:W-:Y:S02]  /*20de0*/  ISETP.GE.OR P2, PT, R10.reuse, R244, !P0 ;  /* 0x000000f40a00720c */ /* 0x040fe40004746670 */
[C---:B------:R-:W-:Y:S02]  /*20df0*/  ISETP.GE.AND P0, PT, R10.reuse, R238, PT ;  /* 0x000000ee0a00720c */ /* 0x040fe40003f06270 */
[----:B------:R-:W1:Y:S02]  /*20e00*/  I2F R2, R2 ;  /* 0x0000000200027306 */ /* 0x000e640000201400 */
[C---:B------:R-:W-:Y:S02]  /*20e10*/  ISETP.GE.OR P1, PT, R10.reuse, R243, !P0 ;  /* 0x000000f30a00720c */ /* 0x040fe40004726670 */
[C---:B------:R-:W-:Y:S04]  /*20e20*/  ISETP.GE.AND P0, PT, R10.reuse, R237, PT ;  /* 0x000000ed0a00720c */ /* 0x040fe80003f06270 */
[----:B------:R-:W-:Y:S02]  /*20e30*/  ISETP.GE.OR P0, PT, R10, R242, !P0 ;  /* 0x000000f20a00720c */ /* 0x000fe40004706670 */
[----:B------:R-:W-:Y:S02]  /*20e40*/  @P2 LOP3.LUT R232, R232, 0x40, RZ, 0xfc, !PT ;  /* 0x00000040e8e82812 */ /* 0x000fe400078efcff */
[----:B------:R-:W-:Y:S02]  /*20e50*/  IADD3 R10, R0, 0x59, RZ ;  /* 0x00000059000a7810 */ /* 0x000fe40007ffe0ff */
[----:B------:R-:W-:Y:S04]  /*20e60*/  LOP3.LUT R232, R232, 0xffffffdf, RZ, 0xc0, !PT ;  /* 0xffffffdfe8e87812 */ /* 0x000fe800078ec0ff */
[----:B------:R-:W-:Y:S04]  /*20e70*/  @P1 LOP3.LUT R232, R232, 0x20, RZ, 0xfc, !PT ;  /* 0x00000020e8e81812 */ /* 0x000fe800078efcff */
[----:B------:R-:W-:Y:S01]  /*20e80*/  LOP3.LUT R232, R232, 0xffffff7f, RZ, 0xc0, !PT ;  /* 0xffffff7fe8e87812 */ /* 0x000fe200078ec0ff */
[----:B-1----:R-:W-:Y:S02]  /*20e90*/  FFMA.FTZ R53, R2, -UR35, R53 ;  /* 0x8000002302357c23 */ /* 0x002fe40008010035 */
[----:B------:R-:W-:Y:S01]  /*20ea0*/  IMAD.IADD R2, R241, 0x1, -R9 ;  /* 0x00000001f1027824 */ /* 0x000fe200078e0a09 */
[----:B------:R-:W-:Y:S02]  /*20eb0*/  @P0 LOP3.LUT R232, R232, 0x80, RZ, 0xfc, !PT ;  /* 0x00000080e8e80812 */ /* 0x000fe400078efcff */
[C---:B------:R-:W-:Y:S02]  /*20ec0*/  ISETP.GE.AND P0, PT, R4.reuse, R240, PT ;  /* 0x000000f00400720c */ /* 0x040fe40003f06270 */
[----:B------:R-:W-:Y:S02]  /*20ed0*/  IABS R2, R2 ;  /* 0x0000000200027213 */ /* 0x000fe40000000000 */
[----:B------:R-:W-:Y:S02]  /*20ee0*/  ISETP.GE.OR P0, PT, R4, R245, !P0 ;  /* 0x000000f50400720c */ /* 0x000fe40004706670 */
[----:B------:R-:W-:Y:S02]  /*20ef0*/  LOP3.LUT R232, R232, 0xfffffffb, RZ, 0xc0, !PT ;  /* 0xfffffffbe8e87812 */ /* 0x000fe400078ec0ff */
[----:B------:R-:W4:Y:S02]  /*20f00*/  I2F R2, R2 ;  /* 0x0000000200027306 */ /* 0x000f240000201400 */
[----:B----4-:R-:W-:Y:S02]  /*20f10*/  FFMA.FTZ R91, R2, -UR35, R91 ;  /* 0x80000023025b7c23 */ /* 0x010fe4000801005b */
        /* <DEDUP_REMOVED lines=18> */
[----:B------:R-:W-:Y:S04]  /*21040*/  @P2 LOP3.LUT R232, R232, 0x4, RZ, 0xfc, !PT ;  /* 0x00000004e8e82812 */ /* 0x000fe800078efcff */
        /* <DEDUP_REMOVED lines=33> */
[----:B------:R-:W-:Y:S03]  /*21260*/  @P1 LOP3.LUT R231, R231, 0x20000000, RZ, 0xfc, !PT ;  /* 0x20000000e7e71812 */ /* 0x000fe600078efcff */
[----:B------:R-:W-:Y:S02]  /*21270*/  @P0 LOP3.LUT R232, R232, 0x8, RZ, 0xfc, !PT ;  /* 0x00000008e8e80812 */ /* 0x000fe400078efcff */
[----:B------:R-:W-:Y:S01]  /*21280*/  LOP3.LUT R231, R231, 0xf7ffffff, RZ, 0xc0, !PT ;  /* 0xf7ffffffe7e77812 */ /* 0x000fe200078ec0ff */
[----:B-1----:R-:W-:Y:S01]  /*21290*/  FFMA.FTZ R40, R2, -UR35, R40 ;  /* 0x8000002302287c23 */ /* 0x002fe20008010028 */
[----:B------:R-:W-:Y:S01]  /*212a0*/  LOP3.LUT R232, R232, 0xfffffffe, RZ, 0xc0, !PT ;  /* 0xfffffffee8e87812 */ /* 0x000fe200078ec0ff */
        /* <DEDUP_REMOVED lines=89> */
[----:B------:R-:W-:Y:S02]  /*21840*/  IADD3 R11, R0, 0x51, RZ ;  /* 0x00000051000b7810 */ /* 0x000fe40007ffe0ff */
[----:B------:R-:W-:Y:S04]  /*21850*/  @P2 LOP3.LUT R231, R231, 0x80000, RZ, 0xfc, !PT ;  /* 0x00080000e7e72812 */ /* 0x000fe800078efcff */
[----:B------:R-:W-:Y:S04]  /*21860*/  LOP3.LUT R231, R231, 0xffdfffff, RZ, 0xc0, !PT ;  /* 0xffdfffffe7e77812 */ /* 0x000fe800078ec0ff */
[----:B------:R-:W-:Y:S01]  /*21870*/  @P1 LOP3.LUT R231, R231, 0x200000, RZ, 0xfc, !PT ;  /* 0x00200000e7e71812 */ /* 0x000fe200078efcff */
[----:B-1----:R-:W-:Y:S03]  /*21880*/  FFMA.FTZ R83, R9, -UR35, R83 ;  /* 0x8000002309537c23 */ /* 0x002fe60008010053 */
[----:B------:R-:W-:Y:S01]  /*21890*/  LOP3.LUT R231, R231, 0xefffffff, RZ, 0xc0, !PT ;  /* 0xefffffffe7e77812 */ /* 0x000fe200078ec0ff */
[----:B------:R-:W-:Y:S03]  /*218a0*/  IMAD.IADD R9, R241, 0x1, -R7 ;  /* 0x00000001f1097824 */ /* 0x000fe600078e0a07 */
[----:B------:R-:W-:Y:S02]  /*218b0*/  @P0 LOP3.LUT R231, R231, 0x10000000, RZ, 0xfc, !PT ;  /* 0x10000000e7e70812 */ /* 0x000fe400078efcff */
[----:B------:R-:W-:Y:S02]  /*218c0*/  IABS R9, R9 ;  /* 0x0000000900097213 */ /* 0x000fe40000000000 */
[----:B------:R-:W-:Y:S02]  /*218d0*/  ISETP.GE.AND P0, PT, R11, R240, PT ;  /* 0x000000f00b00720c */ /* 0x000fe40003f06270 */
[----:B------:R-:W-:Y:S02]  /*218e0*/  LOP3.LUT R231, R231, 0xffff7fff, RZ, 0xc0, !PT ;  /* 0xffff7fffe7e77812 */ /* 0x000fe400078ec0ff */
[----:B------:R-:W1:Y:S01]  /*218f0*/  I2F R9, R9 ;  /* 0x0000000900097306 */ /* 0x000e620000201400 */
[----:B------:R-:W-:Y:S01]  /*21900*/  ISETP.GE.OR P0, PT, R11, R245, !P0 ;  /* 0x000000f50b00720c */ /* 0x000fe20004706670 */
[----:B-1----:R-:W-:Y:S02]  /*21910*/  FFMA.FTZ R81, R9, -UR35, R224 ;  /* 0x8000002309517c23 */ /* 0x002fe400080100e0 */
[----:B------:R-:W-:Y:S02]  /*21920*/  IMAD.IADD R9, R235, 0x1, -R12 ;  /* 0x00000001eb097824 */ /* 0x000fe400078e0a0c */
[----:B------:R-:W-:Y:S02]  /*21930*/  IMAD.MOV.U32 R224, RZ, RZ, R226 ;  /* 0x000000ffffe07224 */ /* 0x000fe400078e00e2 */
[----:B------:R-:W-:Y:S01]  /*21940*/  IMAD.MOV.U32 R226, RZ, RZ, R227 ;  /* 0x000000ffffe27224 */ /* 0x000fe200078e00e3 */
[----:B------:R-:W-:Y:S01]  /*21950*/  IABS R9, R9 ;  /* 0x0000000900097213 */ /* 0x000fe20000000000 */
[----:B------:R-:W-:Y:S05]  /*21960*/  IMAD.MOV.U32 R227, RZ, RZ, R92 ;  /* 0x000000ffffe37224 */ /* 0x000fea00078e005c */
        /* <DEDUP_REMOVED lines=28> */
[----:B------:R-:W1:Y:S02]  /*21b30*/  I2F R7, R7 ;  /* 0x0000000700077306 */ /* 0x000e640000201400 */
[----:B-1----:R-:W-:Y:S02]  /*21b40*/  FFMA.FTZ R75, R7, -UR35, R223 ;  /* 0x80000023074b7c23 */ /* 0x002fe400080100df */
[----:B------:R-:W-:Y:S02]  /*21b50*/  IMAD.IADD R7, R235, 0x1, -R11 ;  /* 0x00000001eb077824 */ /* 0x000fe400078e0a0b */
[----:B------:R-:W-:Y:S03]  /*21b60*/  IMAD.MOV.U32 R223, RZ, RZ, R89 ;  /* 0x000000ffffdf7224 */ /* 0x000fe600078e0059 */
        /* <DEDUP_REMOVED lines=128> */
[----:B------:R-:W-:Y:S02]  /*22370*/  IMAD.MOV.U32 R226, RZ, RZ, R227 ;  /* 0x000000ffffe27224 */ /* 0x000fe400078e00e3 */
[----:B------:R-:W-:Y:S01]  /*22380*/  IMAD.IADD R3, R235, 0x1, -R7 ;  /* 0x00000001eb037824 */ /* 0x000fe200078e0a07 */
[----:B------:R-:W2:Y:S04]  /*22390*/  LDL.LU R227, [R1+0x74] ;  /* 0x0000740001e37983 */ /* 0x000ea80000300800 */
        /* <DEDUP_REMOVED lines=50> */
[----:B------:R-:W-:Y:S02]  /*226c0*/  LOP3.LUT R233, R233, 0xffffdfff, RZ, 0xc0, !PT ;  /* 0xffffdfffe9e97812 */ /* 0x000fe400078ec0ff */
[----:B------:R-:W-:Y:S04]  /*226d0*/  @P1 LOP3.LUT R231, R231, 0x8, RZ, 0xfc, !PT ;  /* 0x00000008e7e71812 */ /* 0x000fe800078efcff */
[----:B------:R-:W-:Y:S01]  /*226e0*/  LOP3.LUT R231, R231, 0xfffff7ff, RZ, 0xc0, !PT ;  /* 0xfffff7ffe7e77812 */ /* 0x000fe200078ec0ff */
[----:B-1----:R-:W-:Y:S03]  /*226f0*/  FFMA.FTZ R25, R2, -UR35, R226 ;  /* 0x8000002302197c23 */ /* 0x002fe600080100e2 */
[----:B------:R-:W-:Y:S01]  /*22700*/  @P0 LOP3.LUT R231, R231, 0x800, RZ, 0xfc, !PT ;  /* 0x00000800e7e70812 */ /* 0x000fe200078efcff */
[----:B------:R-:W-:Y:S01]  /*22710*/  IMAD.IADD R2, R241, 0x1, -R12 ;  /* 0x00000001f1027824 */ /* 0x000fe200078e0a0c */
[C---:B------:R-:W-:Y:S02]  /*22720*/  ISETP.GE.AND P0, PT, R4.reuse, R240, PT ;  /* 0x000000f00400720c */ /* 0x040fe40003f06270 */
[----:B------:R-:W-:Y:S02]  /*22730*/  LOP3.LUT R231, R231, 0xfffffffd, RZ, 0xc0, !PT ;  /* 0xfffffffde7e77812 */ /* 0x000fe400078ec0ff */
[----:B------:R-:W-:Y:S02]  /*22740*/  IABS R2, R2 ;  /* 0x0000000200027213 */ /* 0x000fe40000000000 */
[----:B------:R-:W-:Y:S04]  /*22750*/  ISETP.GE.OR P0, PT, R4, R245, !P0 ;  /* 0x000000f50400720c */ /* 0x000fe80004706670 */
[----:B------:R-:W2:Y:S02]  /*22760*/  I2F R2, R2 ;  /* 0x0000000200027306 */ /* 0x000ea40000201400 */
[----:B--2---:R-:W-:Y:S02]  /*22770*/  FFMA.FTZ R23, R2, -UR35, R227 ;  /* 0x8000002302177c23 */ /* 0x004fe400080100e3 */
[----:B------:R-:W-:Y:S02]  /*22780*/  IMAD.MOV.U32 R227, RZ, RZ, R228 ;  /* 0x000000ffffe37224 */ /* 0x000fe400078e00e4 */
[----:B------:R-:W2:Y:S01]  /*22790*/  LDL.LU R228, [R1+0x7c] ;  /* 0x00007c0001e47983 */ /* 0x000ea20000300800 */
        /* <DEDUP_REMOVED lines=19> */
[C---:B------:R-:W-:Y:S02]  /*228d0*/  LOP3.LUT P5, RZ, R232.reuse, 0x2000, RZ, 0xc0, !PT ;  /* 0x00002000e8ff7812 */ /* 0x040fe400078ac0ff */
[----:B------:R-:W-:Y:S02]  /*228e0*/  @P1 LOP3.LUT R231, R231, 0x2, RZ, 0xfc, !PT ;  /* 0x00000002e7e71812 */ /* 0x000fe400078efcff */
[C---:B------:R-:W-:Y:S02]  /*228f0*/  LOP3.LUT P2, RZ, R232.reuse, 0x40000, RZ, 0xc0, !PT ;  /* 0x00040000e8ff7812 */ /* 0x040fe4000784c0ff */
[----:B------:R-:W-:Y:S02]  /*22900*/  LOP3.LUT R231, R231, 0xfffffdff, RZ, 0xc0, !PT ;  /* 0xfffffdffe7e77812 */ /* 0x000fe400078ec0ff */
[----:B------:R-:W-:Y:S01]  /*22910*/  LOP3.LUT P3, RZ, R232, 0x10000, RZ, 0xc0, !PT ;  /* 0x00010000e8ff7812 */ /* 0x000fe2000786c0ff */
[----:B-1----:R-:W-:Y:S01]  /*22920*/  FFMA.FTZ R24, R2, -UR35, R227 ;  /* 0x8000002302187c23 */ /* 0x002fe200080100e3 */
[----:B------:R-:W-:Y:S01]  /*22930*/  @P0 LOP3.LUT R231, R231, 0x200, RZ, 0xfc, !PT ;  /* 0x00000200e7e70812 */ /* 0x000fe200078efcff */
[----:B------:R-:W-:Y:S01]  /*22940*/  IMAD.IADD R2, R241, 0x1, -R11 ;  /* 0x00000001f1027824 */ /* 0x000fe200078e0a0b */
[C---:B------:R-:W-:Y:S01]  /*22950*/  ISETP.GE.AND P0, PT, R3.reuse, R240, PT ;  /* 0x000000f00300720c */ /* 0x040fe20003f06270 */
[----:B------:R-:W-:Y:S01]  /*22960*/  IMAD.MOV.U32 R227, RZ, RZ, R205 ;  /* 0x000000ffffe37224 */ /* 0x000fe200078e00cd */
[----:B------:R-:W-:Y:S02]  /*22970*/  LOP3.LUT R232, R232, 0xdfffffff, RZ, 0xc0, !PT ;  /* 0xdfffffffe8e87812 */ /* 0x000fe400078ec0ff */
[----:B------:R-:W-:Y:S02]  /*22980*/  IABS R2, R2 ;  /* 0x0000000200027213 */ /* 0x000fe40000000000 */
[----:B------:R-:W-:Y:S02]  /*22990*/  ISETP.GE.OR P0, PT, R3, R245, !P0 ;  /* 0x000000f50300720c */ /* 0x000fe40004706670 */
[----:B------:R-:W-:Y:S02]  /*229a0*/  FSEL R46, R247, -INF , !P5 ;  /* 0xff800000f72e7808 */ /* 0x000fe40006800000 */
[----:B------:R-:W2:Y:S01]  /*229b0*/  I2F R2, R2 ;  /* 0x0000000200027306 */ /* 0x000ea20000201400 */
[----:B------:R-:W-:Y:S02]  /*229c0*/  FSEL R32, R249, -INF , !P2 ;  /* 0xff800000f9207808 */ /* 0x000fe40005000000 */
[----:B------:R-:W-:Y:S01]  /*229d0*/  FSEL R47, R203, -INF , !P3 ;  /* 0xff800000cb2f7808 */ /* 0x000fe20005800000 */
[----:B--2---:R-:W-:Y:S02]  /*229e0*/  FFMA.FTZ R22, R2, -UR35, R228 ;  /* 0x8000002302167c23 */ /* 0x004fe400080100e4 */
[----:B------:R-:W-:Y:S02]  /*229f0*/  IMAD.IADD R2, R235, 0x1, -R4 ;  /* 0x00000001eb027824 */ /* 0x000fe400078e0a04 */
[----:B------:R-:W-:Y:S03]  /*22a00*/  IMAD.MOV.U32 R228, RZ, RZ, R210 ;  /* 0x000000ffffe47224 */ /* 0x000fe600078e00d2 */
[----:B------:R-:W-:Y:S06]  /*22a10*/  IABS R2, R2 ;  /* 0x0000000200027213 */ /* 0x000fec0000000000 */
[----:B------:R-:W1:Y:S02]  /*22a20*/  I2F R2, R2 ;  /* 0x0000000200027306 */ /* 0x000e640000201400 */
[----:B-1----:R-:W-:Y:S02]  /*22a30*/  FFMA.FTZ R14, R2, -UR35, R230 ;  /* 0x80000023020e7c23 */ /* 0x002fe400080100e6 */
[----:B------:R-:W-:Y:S02]  /*22a40*/  IMAD.MOV.U32 R230, RZ, RZ, R246 ;  /* 0x000000ffffe67224 */ /* 0x000fe400078e00f6 */
[----:B------:R-:W2:Y:S01]  /*22a50*/  LDL.LU R246, [R1+0x80] ;  /* 0x0000800001f67983 */ /* 0x000ea20000300800 */
[----:B------:R-:W-:Y:S03]  /*22a60*/  IMAD.IADD R2, R236, 0x1, -R3 ;  /* 0x00000001ec027824 */ /* 0x000fe600078e0a03 */
[----:B------:R-:W-:Y:S02]  /*22a70*/  STL [R1+0x138], R236 ;  /* 0x000138ec01007387 */ /* 0x000fe40000100800 */
[----:B------:R-:W-:Y:S02]  /*22a80*/  IABS R2, R2 ;  /* 0x0000000200027213 */ /* 0x000fe40000000000 */
[----:B------:R-:W-:Y:S04]  /*22a90*/  STL [R1+0x13c], R240 ;  /* 0x00013cf001007387 */ /* 0x000fe80000100800 */
[----:B------:R-:W1:Y:S01]  /*22aa0*/  I2F R2, R2 ;  /* 0x0000000200027306 */ /* 0x000e620000201400 */
[----:B------:R-:W-:Y:S01]  /*22ab0*/  STL [R1+0x140], R245 ;  /* 0x000140f501007387 */ /* 0x000fe20000100800 */
[----:B-1----:R-:W-:Y:S02]  /*22ac0*/  FFMA.FTZ R2, R2, -UR35, R229 ;  /* 0x8000002302027c23 */ /* 0x002fe400080100e5 */
[----:B------:R-:W-:Y:S03]  /*22ad0*/  IMAD.MOV.U32 R229, RZ, RZ, R209 ;  /* 0x000000ffffe57224 */ /* 0x000fe600078e00d1 */
        /* <DEDUP_REMOVED lines=11> */
[----:B------:R-:W-:Y:S02]  /*22b90*/  LOP3.LUT P1, RZ, R231, 0x8000000, RZ, 0xc0, !PT ;  /* 0x08000000e7ff7812 */ /* 0x000fe4000782c0ff */
[----:B------:R-:W-:Y:S04]  /*22ba0*/  LOP3.LUT R232, R232, 0xfdffffff, RZ, 0xc0, !PT ;  /* 0xfdffffffe8e87812 */ /* 0x000fe800078ec0ff */
[----:B------:R-:W-:Y:S04]  /*22bb0*/  @P6 LOP3.LUT R232, R232, 0x2000000, RZ, 0xfc, !PT ;  /* 0x02000000e8e86812 */ /* 0x000fe800078efcff */
[----:B------:R-:W-:Y:S01]  /*22bc0*/  LOP3.LUT R232, R232, 0xfbffffff, RZ, 0xc0, !PT ;  /* 0xfbffffffe8e87812 */ /* 0x000fe200078ec0ff */
[----:B-1----:R-:W-:Y:S02]  /*22bd0*/  FFMA.FTZ R20, R2, -UR35, R230 ;  /* 0x8000002302147c23 */ /* 0x002fe400080100e6 */
[----:B------:R-:W-:Y:S01]  /*22be0*/  @P1 LOP3.LUT R233, R233, 0x2000, RZ, 0xfc, !PT ;  /* 0x00002000e9e91812 */ /* 0x000fe200078efcff */
[----:B------:R-:W-:Y:S01]  /*22bf0*/  IMAD.IADD R2, R241, 0x1, -R13 ;  /* 0x00000001f1027824 */ /* 0x000fe200078e0a0d */
[----:B------:R-:W-:Y:S01]  /*22c00*/  @P4 LOP3.LUT R232, R232, 0x4000000, RZ, 0xfc, !PT ;  /* 0x04000000e8e84812 */ /* 0x000fe200078efcff */
[----:B------:R-:W-:Y:S01]  /*22c10*/  IMAD.MOV.U32 R230, RZ, RZ, R207 ;  /* 0x000000ffffe67224 */ /* 0x000fe200078e00cf */
[----:B------:R-:W-:Y:S02]  /*22c20*/  LOP3.LUT R233, R233, 0xfffffbff, RZ, 0xc0, !PT ;  /* 0xfffffbffe9e97812 */ /* 0x000fe400078ec0ff */
[----:B------:R-:W-:Y:S02]  /*22c30*/  IABS R2, R2 ;  /* 0x0000000200027213 */ /* 0x000fe40000000000 */
[C---:B------:R-:W-:Y:S02]  /*22c40*/  LOP3.LUT P5, RZ, R232.reuse, 0x100, RZ, 0xc0, !PT ;  /* 0x00000100e8ff7812 */ /* 0x040fe400078ac0ff */
[----:B------:R-:W-:Y:S02]  /*22c50*/  LOP3.LUT P4, RZ, R231, 0x1, RZ, 0xc0, !PT ;  /* 0x00000001e7ff7812 */ /* 0x000fe4000788c0ff */
[----:B------:R-:W2:Y:S01]  /*22c60*/  I2F R2, R2 ;  /* 0x0000000200027306 */ /* 0x000ea20000201400 */
[C---:B------:R-:W-:Y:S02]  /*22c70*/  LOP3.LUT P2, RZ, R232.reuse, 0x4, RZ, 0xc0, !PT ;  /* 0x00000004e8ff7812 */ /* 0x040fe4000784c0ff */
[C---:B------:R-:W-:Y:S02]  /*22c80*/  LOP3.LUT P6, RZ, R232.reuse, 0x400, RZ, 0xc0, !PT ;  /* 0x00000400e8ff7812 */ /* 0x040fe400078cc0ff */
[----:B------:R-:W-:Y:S02]  /*22c90*/  FSEL R43, R33, -INF , !P2 ;  /* 0xff800000212b7808 */ /* 0x000fe40005000000 */
[C---:B------:R-:W-:Y:S02]  /*22ca0*/  LOP3.LUT P2, RZ, R232.reuse, 0x2, RZ, 0xc0, !PT ;  /* 0x00000002e8ff7812 */ /* 0x040fe4000784c0ff */
[----:B------:R-:W-:Y:S02]  /*22cb0*/  LOP3.LUT P3, RZ, R232, 0x40, RZ, 0xc0, !PT ;  /* 0x00000040e8ff7812 */ /* 0x000fe4000786c0ff */
[----:B------:R-:W-:Y:S02]  /*22cc0*/  LOP3.LUT P1, RZ, R231, 0x80000000, RZ, 0xc0, !PT ;  /* 0x80000000e7ff7812 */ /* 0x000fe4000782c0ff */
[----:B------:R-:W-:Y:S02]  /*22cd0*/  FSEL R45, R34, -INF , !P6 ;  /* 0xff800000222d7808 */ /* 0x000fe40007000000 */
[----:B------:R-:W-:Y:S02]  /*22ce0*/  FSEL R44, R35, -INF , !P3 ;  /* 0xff800000232c7808 */ /* 0x000fe40005800000 */
[C---:B------:R-:W-:Y:S02]  /*22cf0*/  LOP3.LUT P3, RZ, R232.reuse, 0x100000, RZ, 0xc0, !PT ;  /* 0x00100000e8ff7812 */ /* 0x040fe4000786c0ff */
[----:B------:R-:W-:Y:S02]  /*22d00*/  LOP3.LUT P6, RZ, R232, 0x20, RZ, 0xc0, !PT ;  /* 0x00000020e8ff7812 */ /* 0x000fe400078cc0ff */
[----:B------:R-:W-:Y:S02]  /*22d10*/  FSEL R42, R42, -INF , !P1 ;  /* 0xff8000002a2a7808 */ /* 0x000fe40004800000 */
[----:B------:R-:W-:Y:S02]  /*22d20*/  FSEL R67, R67, -INF , !P3 ;  /* 0xff80000043437808 */ /* 0x000fe40005800000 */
[----:B------:R-:W-:Y:S02]  /*22d30*/  FSEL R106, R106, -INF , !P6 ;  /* 0xff8000006a6a7808 */ /* 0x000fe40007000000 */
[----:B------:R-:W-:Y:S04]  /*22d40*/  LOP3.LUT P6, RZ, R231, 0x40000, RZ, 0xc0, !PT ;  /* 0x00040000e7ff7812 */ /* 0x000fe800078cc0ff */
[----:B------:R-:W-:Y:S02]  /*22d50*/  FSEL R247, R49, -INF , !P6 ;  /* 0xff80000031f77808 */ /* 0x000fe40007000000 */
[----:B------:R-:W-:Y:S04]  /*22d60*/  LOP3.LUT P6, RZ, R231, 0x800000, RZ, 0xc0, !PT ;  /* 0x00800000e7ff7812 */ /* 0x000fe800078cc0ff */
[----:B------:R-:W-:Y:S01]  /*22d70*/  FSEL R75, R75, -INF , !P6 ;  /* 0xff8000004b4b7808 */ /* 0x000fe20007000000 */
[----:B--2---:R-:W-:Y:S02]  /*22d80*/  FFMA.FTZ R19, R2, -UR35, R246 ;  /* 0x8000002302137c23 */ /* 0x004fe400080100f6 */
[C---:B------:R-:W-:Y:S02]  /*22d90*/  IMAD.IADD R2, R235.reuse, 0x1, -R3 ;  /* 0x00000001eb027824 */ /* 0x040fe400078e0a03 */
[----:B------:R-:W-:Y:S03]  /*22da0*/  IMAD.MOV.U32 R246, RZ, RZ, R208 ;  /* 0x000000fffff67224 */ /* 0x000fe600078e00d0 */
[----:B------:R-:W-:Y:S06]  /*22db0*/  IABS R2, R2 ;  /* 0x0000000200027213 */ /* 0x000fec0000000000 */
[----:B------:R-:W1:Y:S02]  /*22dc0*/  I2F R2, R2 ;  /* 0x0000000200027306 */ /* 0x000e640000201400 */
[----:B-1----:R-:W-:Y:S01]  /*22dd0*/  FFMA.FTZ R12, R2, -UR35, R211 ;  /* 0x80000023020c7c23 */ /* 0x002fe200080100d3 */
[C---:B------:R-:W-:Y:S02]  /*22de0*/  IADD3 R2, R0.reuse, 0x78, RZ ;  /* 0x0000007800027810 */ /* 0x040fe40007ffe0ff */
[----:B------:R-:W-:Y:S02]  /*22df0*/  IADD3 R0, R0, 0x79, RZ ;  /* 0x0000007900007810 */ /* 0x000fe40007ffe0ff */
[----:B------:R-:W-:Y:S01]  /*22e00*/  ISETP.GE.AND P0, PT, R2, R240, PT ;  /* 0x000000f00200720c */ /* 0x000fe20003f06270 */
[----:B------:R-:W-:Y:S03]  /*22e10*/  IMAD.IADD R8, R236, 0x1, -R2 ;  /* 0x00000001ec087824 */ /* 0x000fe600078e0a02 */
[-C--:B------:R-:W-:Y:S02]  /*22e20*/  ISETP.GE.OR P0, PT, R2, R245.reuse, !P0 ;  /* 0x000000f50200720c */ /* 0x080fe40004706670 */
[----:B------:R-:W-:Y:S06]  /*22e30*/  IABS R8, R8 ;  /* 0x0000000800087213 */ /* 0x000fec0000000000 */
[----:B------:R-:W1:Y:S02]  /*22e40*/  I2F R8, R8 ;  /* 0x0000000800087306 */ /* 0x000e640000201400 */
[----:B-1----:R-:W-:Y:S05]  /*22e50*/  FFMA.FTZ R8, R8, -UR35, R128 ;  /* 0x8000002308087c23 */ /* 0x002fea0008010080 */
[----:B------:R-:W-:Y:S01]  /*22e60*/  FSEL R66, R8, -INF , !P0 ;  /* 0xff80000008427808 */ /* 0x000fe20004000000 */
[C---:B------:R-:W-:Y:S01]  /*22e70*/  IMAD.IADD R8, R235.reuse, 0x1, -R2 ;  /* 0x00000001eb087824 */ /* 0x040fe200078e0a02 */
[C---:B------:R-:W-:Y:S04]  /*22e80*/  ISETP.GE.AND P0, PT, R0.reuse, R240, PT ;  /* 0x000000f00000720c */ /* 0x040fe80003f06270 */
[----:B------:R-:W-:Y:S02]  /*22e90*/  IABS R8, R8 ;  /* 0x0000000800087213 */ /* 0x000fe40000000000 */
[----:B------:R-:W-:Y:S04]  /*22ea0*/  ISETP.GE.OR P0, PT, R0, R245, !P0 ;  /* 0x000000f50000720c */ /* 0x000fe80004706670 */
[----:B------:R-:W1:Y:S02]  /*22eb0*/  I2F R8, R8 ;  /* 0x0000000800087306 */ /* 0x000e640000201400 */
[----:B-1----:R-:W-:Y:S02]  /*22ec0*/  FFMA.FTZ R11, R8, -UR35, R110 ;  /* 0x80000023080b7c23 */ /* 0x002fe4000801006e */
[--C-:B------:R-:W-:Y:S05]  /*22ed0*/  IMAD.IADD R8, R236, 0x1, -R0.reuse ;  /* 0x00000001ec087824 */ /* 0x100fea00078e0a00 */
[----:B------:R-:W-:Y:S06]  /*22ee0*/  IABS R8, R8 ;  /* 0x0000000800087213 */ /* 0x000fec0000000000 */
[----:B------:R-:W1:Y:S02]  /*22ef0*/  I2F R8, R8 ;  /* 0x0000000800087306 */ /* 0x000e640000201400 */
[----:B-1----:R-:W-:Y:S05]  /*22f00*/  FFMA.FTZ R8, R8, -UR35, R121 ;  /* 0x8000002308087c23 */ /* 0x002fea0008010079 */
[----:B------:R-:W-:Y:S01]  /*22f10*/  FSEL R48, R8, -INF , !P0 ;  /* 0xff80000008307808 */ /* 0x000fe20004000000 */
[----:B------:R-:W-:Y:S01]  /*22f20*/  IMAD.IADD R8, R235, 0x1, -R0 ;  /* 0x00000001eb087824 */ /* 0x000fe200078e0a00 */
[----:B------:R-:W-:Y:S04]  /*22f30*/  LOP3.LUT P0, RZ, R231, 0x8000, RZ, 0xc0, !PT ;  /* 0x00008000e7ff7812 */ /* 0x000fe8000780c0ff */
[----:B------:R-:W-:Y:S06]  /*22f40*/  IABS R8, R8 ;  /* 0x0000000800087213 */ /* 0x000fec0000000000 */
[----:B------:R-:W1:Y:S03]  /*22f50*/  I2F R8, R8 ;  /* 0x0000000800087306 */ /* 0x000e660000201400 */
[----:B------:R-:W-:Y:S02]  /*22f60*/  @P0 LOP3.LUT R233, R233, 0x400, RZ, 0xfc, !PT ;  /* 0x00000400e9e90812 */ /* 0x000fe400078efcff */
[----:B------:R-:W-:Y:S02]  /*22f70*/  LOP3.LUT P0, RZ, R232, 0x800000, RZ, 0xc0, !PT ;  /* 0x00800000e8ff7812 */ /* 0x000fe4000780c0ff */
        /* <DEDUP_REMOVED lines=29> */
[----:B------:R-:W-:Y:S02]  /*23150*/  LOP3.LUT R233, R233, 0xfffffffb, RZ, 0xc0, !PT ;  /* 0xfffffffbe9e97812 */ /* 0x000fe400078ec0ff */
[----:B------:R-:W-:Y:S02]  /*23160*/  FSEL R34, R107, -INF , !P4 ;  /* 0xff8000006b227808 */ /* 0x000fe40006000000 */
[----:B------:R-:W-:Y:S02]  /*23170*/  @P5 LOP3.LUT R233, R233, 0x4, RZ, 0xfc, !PT ;  /* 0x00000004e9e95812 */ /* 0x000fe400078efcff */
[C---:B------:R-:W-:Y:S02]  /*23180*/  LOP3.LUT P5, RZ, R232.reuse, 0x400000, RZ, 0xc0, !PT ;  /* 0x00400000e8ff7812 */ /* 0x040fe400078ac0ff */
[----:B------:R-:W-:Y:S01]  /*23190*/  LOP3.LUT P0, RZ, R233, 0x1000, RZ, 0xc0, !PT ;  /* 0x00001000e9ff7812 */ /* 0x000fe2000780c0ff */
[----:B------:R-:W-:Y:S01]  /*231a0*/  STL [R1+0x144], R233 ;  /* 0x000144e901007387 */ /* 0x000fe20000100800 */
[----:B------:R-:W-:Y:S02]  /*231b0*/  LOP3.LUT R232, R232, 0x7fffffff, RZ, 0xc0, !PT ;  /* 0x7fffffffe8e87812 */ /* 0x000fe400078ec0ff */
[----:B------:R-:W-:Y:S02]  /*231c0*/  FSEL R51, R51, -INF , !P0 ;  /* 0xff80000033337808 */ /* 0x000fe40004000000 */
[C---:B------:R-:W-:Y:S02]  /*231d0*/  LOP3.LUT P0, RZ, R233.reuse, 0x800, RZ, 0xc0, !PT ;  /* 0x00000800e9ff7812 */ /* 0x040fe4000780c0ff */
[C---:B------:R-:W-:Y:S02]  /*231e0*/  LOP3.LUT P1, RZ, R233.reuse, 0x2000, RZ, 0xc0, !PT ;  /* 0x00002000e9ff7812 */ /* 0x040fe4000782c0ff */
        /* <DEDUP_REMOVED lines=9> */
[C---:B------:R-:W-:Y:S02]  /*23280*/  LOP3.LUT P4, RZ, R233.reuse, 0x200, RZ, 0xc0, !PT ;  /* 0x00000200e9ff7812 */ /* 0x040fe4000788c0ff */
        /* <DEDUP_REMOVED lines=18> */
[C---:B------:R-:W-:Y:S02]  /*233b0*/  LOP3.LUT P4, RZ, R233.reuse, 0x10, RZ, 0xc0, !PT ;  /* 0x00000010e9ff7812 */ /* 0x040fe4000788c0ff */
[C---:B------:R-:W-:Y:S02]  /*233c0*/  LOP3.LUT P3, RZ, R233.reuse, 0x1, RZ, 0xc0, !PT ;  /* 0x00000001e9ff7812 */ /* 0x040fe4000786c0ff */
[----:B------:R-:W-:Y:S02]  /*233d0*/  FSEL R118, R118, -INF , !P4 ;  /* 0xff80000076767808 */ /* 0x000fe40006000000 */
[----:B------:R-:W-:Y:S02]  /*233e0*/  LOP3.LUT P4, RZ, R233, 0x8, RZ, 0xc0, !PT ;  /* 0x00000008e9ff7812 */ /* 0x000fe4000788c0ff */
[----:B------:R-:W-:Y:S02]  /*233f0*/  FSEL R62, R62, -INF , !P3 ;  /* 0xff8000003e3e7808 */ /* 0x000fe40005800000 */
[----:B------:R-:W-:Y:S02]  /*23400*/  FSEL R55, R55, -INF , !P4 ;  /* 0xff80000037377808 */ /* 0x000fe40006000000 */
[C---:B------:R-:W-:Y:S02]  /*23410*/  LOP3.LUT P4, RZ, R232.reuse, 0x80, RZ, 0xc0, !PT ;  /* 0x00000080e8ff7812 */ /* 0x040fe4000788c0ff */
[----:B------:R-:W-:Y:S02]  /*23420*/  FSEL R119, R119, -INF , !P1 ;  /* 0xff80000077777808 */ /* 0x000fe40004800000 */
[C---:B------:R-:W-:Y:S02]  /*23430*/  LOP3.LUT P1, RZ, R232.reuse, 0x20000000, RZ, 0xc0, !PT ;  /* 0x20000000e8ff7812 */ /* 0x040fe4000782c0ff */
        /* <DEDUP_REMOVED lines=9> */
[-C--:B------:R-:W-:Y:S02]  /*234d0*/  ISETP.GE.AND P0, PT, R13, R239.reuse, PT ;  /* 0x000000ef0d00720c */ /* 0x080fe40003f06270 */
[----:B------:R-:W-:Y:S02]  /*234e0*/  FSEL R117, R117, -INF , !P5 ;  /* 0xff80000075757808 */ /* 0x000fe40006800000 */
[-C--:B------:R-:W-:Y:S02]  /*234f0*/  ISETP.GE.OR P0, PT, R13, R244.reuse, !P0 ;  /* 0x000000f40d00720c */ /* 0x080fe40004706670 */
[----:B------:R-:W-:Y:S02]  /*23500*/  LOP3.LUT P5, RZ, R233, 0x2, RZ, 0xc0, !PT ;  /* 0x00000002e9ff7812 */ /* 0x000fe400078ac0ff */
[----:B------:R-:W-:Y:S02]  /*23510*/  FSEL R63, R63, -INF , !P0 ;  /* 0xff8000003f3f7808 */ /* 0x000fe40004000000 */
[----:B------:R-:W-:Y:S02]  /*23520*/  LOP3.LUT P0, RZ, R231, 0x1000000, RZ, 0xc0, !PT ;  /* 0x01000000e7ff7812 */ /* 0x000fe4000780c0ff */
[----:B------:R-:W-:Y:S02]  /*23530*/  FSEL R54, R54, -INF , !P5 ;  /* 0xff80000036367808 */ /* 0x000fe40006800000 */
[----:B------:R-:W-:Y:S02]  /*23540*/  FSEL R250, R59, -INF , !P0 ;  /* 0xff8000003bfa7808 */ /* 0x000fe40004000000 */
[CC--:B------:R-:W-:Y:S02]  /*23550*/  ISETP.GE.AND P0, PT, R10.reuse, R239.reuse, PT ;  /* 0x000000ef0a00720c */ /* 0x0c0fe40003f06270 */
[----:B------:R-:W-:Y:S02]  /*23560*/  LOP3.LUT P5, RZ, R231, 0x200000, RZ, 0xc0, !PT ;  /* 0x00200000e7ff7812 */ /* 0x000fe400078ac0ff */
[-C--:B------:R-:W-:Y:S02]  /*23570*/  ISETP.GE.OR P0, PT, R10, R244.reuse, !P0 ;  /* 0x000000f40a00720c */ /* 0x080fe40004706670 */
[----:B------:R-:W-:Y:S02]  /*23580*/  FSEL R249, R53, -INF , !P5 ;  /* 0xff80000035f97808 */ /* 0x000fe40006800000 */
[----:B------:R-:W-:Y:S02]  /*23590*/  FSEL R59, R36, -INF , !P0 ;  /* 0xff800000243b7808 */ /* 0x000fe40004000000 */
[CC--:B------:R-:W-:Y:S02]  /*235a0*/  ISETP.GE.AND P0, PT, R9.reuse, R239.reuse, PT ;  /* 0x000000ef0900720c */ /* 0x0c0fe40003f06270 */
[----:B------:R-:W-:Y:S02]  /*235b0*/  LOP3.LUT P2, RZ, R232, 0x8, RZ, 0xc0, !PT ;  /* 0x00000008e8ff7812 */ /* 0x000fe4000784c0ff */
[-C--:B------:R-:W-:Y:S02]  /*235c0*/  ISETP.GE.OR P0, PT, R9, R244.reuse, !P0 ;  /* 0x000000f40900720c */ /* 0x080fe40004706670 */
[----:B------:R-:W-:Y:S02]  /*235d0*/  FSEL R218, R90, -INF , !P2 ;  /* 0xff8000005ada7808 */ /* 0x000fe40005000000 */
[----:B------:R-:W-:Y:S02]  /*235e0*/  FSEL R53, R30, -INF , !P0 ;  /* 0xff8000001e357808 */ /* 0x000fe40004000000 */
[C---:B------:R-:W-:Y:S02]  /*235f0*/  LOP3.LUT P0, RZ, R232.reuse, 0x10, RZ, 0xc0, !PT ;  /* 0x00000010e8ff7812 */ /* 0x040fe4000780c0ff */
[----:B------:R-:W-:Y:S02]  /*23600*/  LOP3.LUT P2, RZ, R232, 0x8000000, RZ, 0xc0, !PT ;  /* 0x08000000e8ff7812 */ /* 0x000fe4000784c0ff */
[----:B------:R-:W-:Y:S02]  /*23610*/  FSEL R91, R91, -INF , !P0 ;  /* 0xff8000005b5b7808 */ /* 0x000fe40004000000 */
[-C--:B------:R-:W-:Y:S02]  /*23620*/  ISETP.GE.AND P0, PT, R7, R239.reuse, PT ;  /* 0x000000ef0700720c */ /* 0x080fe40003f06270 */
[----:B------:R-:W-:Y:S01]  /*23630*/  FSEL R210, R39, -INF , !P2 ;  /* 0xff80000027d27808 */ /* 0x000fe20005000000 */
[----:B------:R-:W-:Y:S01]  /*23640*/  STL [R1+0x18], R91 ;  /* 0x0000185b01007387 */ /* 0x000fe20000100800 */
[-C--:B------:R-:W-:Y:S02]  /*23650*/  ISETP.GE.OR P0, PT, R7, R244.reuse, !P0 ;  /* 0x000000f40700720c */ /* 0x080fe40004706670 */
[----:B------:R-:W-:Y:S01]  /*23660*/  FSEL R60, R60, -INF , !P1 ;  /* 0xff8000003c3c7808 */ /* 0x000fe20004800000 */
[----:B------:R-:W-:Y:S01]  /*23670*/  STL [R1+0x148], R235 ;  /* 0x000148eb01007387 */ /* 0x000fe20000100800 */
[----:B------:R-:W-:Y:S02]  /*23680*/  FSEL R49, R21, -INF , !P0 ;  /* 0xff80000015317808 */ /* 0x000fe40004000000 */
[C---:B------:R-:W-:Y:S01]  /*23690*/  LOP3.LUT P0, RZ, R231.reuse, 0x10000, RZ, 0xc0, !PT ;  /* 0x00010000e7ff7812 */ /* 0x040fe2000780c0ff */
[----:B------:R-:W2:Y:S01]  /*236a0*/  LDL.LU R227, [R1+0x88] ;  /* 0x0000880001e37983 */ /* 0x000ea20000300800 */
[----:B------:R-:W-:Y:S02]  /*236b0*/  LOP3.LUT P1, RZ, R232, 0x1, RZ, 0xc0, !PT ;  /* 0x00000001e8ff7812 */ /* 0x000fe4000782c0ff */
[----:B------:R-:W-:Y:S01]  /*236c0*/  FSEL R211, R40, -INF , !P0 ;  /* 0xff80000028d37808 */ /* 0x000fe20004000000 */
[----:B------:R-:W-:Y:S01]  /*236d0*/  STL [R1+0x14c], R239 ;  /* 0x00014cef01007387 */ /* 0x000fe20000100800 */
[-C--:B------:R-:W-:Y:S02]  /*236e0*/  ISETP.GE.AND P0, PT, R6, R239.reuse, PT ;  /* 0x000000ef0600720c */ /* 0x080fe40003f06270 */
[----:B------:R-:W-:Y:S01]  /*236f0*/  FSEL R212, R88, -INF , !P1 ;  /* 0xff80000058d47808 */ /* 0x000fe20004800000 */
[----:B------:R-:W-:Y:S01]  /*23700*/  STL [R1+0x150], R244 ;  /* 0x000150f401007387 */ /* 0x000fe20000100800 */
[-C--:B------:R-:W-:Y:S02]  /*23710*/  ISETP.GE.OR P0, PT, R6, R244.reuse, !P0 ;  /* 0x000000f40600720c */ /* 0x080fe40004706670 */
[----:B------:R-:W-:Y:S02]  /*23720*/  LOP3.LUT P1, RZ, R231, 0x2, RZ, 0xc0, !PT ;  /* 0x00000002e7ff7812 */ /* 0x000fe4000782c0ff */
[----:B------:R-:W-:Y:S02]  /*23730*/  FSEL R40, R17, -INF , !P0 ;  /* 0xff80000011287808 */ /* 0x000fe40004000000 */
[----:B------:R-:W-:Y:S02]  /*23740*/  ISETP.GE.AND P0, PT, R5, R239, PT ;  /* 0x000000ef0500720c */ /* 0x000fe40003f06270 */
[----:B------:R-:W-:Y:S02]  /*23750*/  LOP3.LUT P2, RZ, R231, 0x20000, RZ, 0xc0, !PT ;  /* 0x00020000e7ff7812 */ /* 0x000fe4000784c0ff */
[-C--:B------:R-:W-:Y:S02]  /*23760*/  ISETP.GE.OR P0, PT, R5, R244.reuse, !P0 ;  /* 0x000000f40500720c */ /* 0x080fe40004706670 */
[----:B------:R-:W-:Y:S02]  /*23770*/  FSEL R203, R71, -INF , !P1 ;  /* 0xff80000047cb7808 */ /* 0x000fe40004800000 */
[----:B------:R-:W-:Y:S02]  /*23780*/  FSEL R39, R15, -INF , !P0 ;  /* 0xff8000000f277808 */ /* 0x000fe40004000000 */
[----:B------:R-:W-:Y:S02]  /*23790*/  LOP3.LUT P0, RZ, R231, 0x400, RZ, 0xc0, !PT ;  /* 0x00000400e7ff7812 */ /* 0x000fe4000780c0ff */
[----:B------:R-:W-:Y:S02]  /*237a0*/  ISETP.GE.AND P1, PT, R13, R237, PT ;  /* 0x000000ed0d00720c */ /* 0x000fe40003f26270 */
[----:B------:R-:W-:Y:S02]  /*237b0*/  FSEL R209, R38, -INF , !P0 ;  /* 0xff80000026d17808 */ /* 0x000fe40004000000 */
[CC--:B------:R-:W-:Y:S02]  /*237c0*/  ISETP.GE.AND P0, PT, R4.reuse, R239.reuse, PT ;  /* 0x000000ef0400720c */ /* 0x0c0fe40003f06270 */
[----:B------:R-:W-:Y:S02]  /*237d0*/  FSEL R123, R123, -INF , !P3 ;  /* 0xff8000007b7b7808 */ /* 0x000fe40005800000 */
[----:B------:R-:W-:Y:S02]  /*237e0*/  ISETP.GE.OR P0, PT, R4, R244, !P0 ;  /* 0x000000f40400720c */ /* 0x000fe40004706670 */
[C---:B------:R-:W-:Y:S02]  /*237f0*/  LOP3.LUT P3, RZ, R231.reuse, 0x40000000, RZ, 0xc0, !PT ;  /* 0x40000000e7ff7812 */ /* 0x040fe4000786c0ff */
[----:B------:R-:W-:Y:S02]  /*23800*/  FSEL R38, R14, -INF , !P0 ;  /* 0xff8000000e267808 */ /* 0x000fe40004000000 */
[----:B------:R-:W-:Y:S02]  /*23810*/  LOP3.LUT P0, RZ, R231, 0x40, RZ, 0xc0, !PT ;  /* 0x00000040e7ff7812 */ /* 0x000fe4000780c0ff */
[----:B------:R-:W-:Y:S02]  /*23820*/  FSEL R70, R70, -INF , !P2 ;  /* 0xff80000046467808 */ /* 0x000fe40005000000 */
[----:B------:R-:W-:Y:S02]  /*23830*/  FSEL R208, R83, -INF , !P0 ;  /* 0xff80000053d07808 */ /* 0x000fe40004000000 */
[----:B------:R-:W-:Y:S01]  /*23840*/  ISETP.GE.AND P0, PT, R3, R239, PT ;  /* 0x000000ef0300720c */ /* 0x000fe20003f06270 */
[----:B------:R-:W-:Y:S01]  /*23850*/  STL [R1+0x44], R70 ;  /* 0x0000444601007387 */ /* 0x000fe20000100800 */
[----:B------:R-:W-:Y:S02]  /*23860*/  ISETP.GE.OR P2, PT, R13, R242, !P1 ;  /* 0x000000f20d00720c */ /* 0x000fe40004f46670 */
[-C--:B------:R-:W-:Y:S02]  /*23870*/  ISETP.GE.OR P0, PT, R3, R244.reuse, !P0 ;  /* 0x000000f40300720c */ /* 0x080fe40004706670 */
[----:B------:R-:W-:Y:S02]  /*23880*/  ISETP.GE.AND P1, PT, R10, R237, PT ;  /* 0x000000ed0a00720c */ /* 0x000fe40003f26270 */
[----:B------:R-:W-:Y:S02]  /*23890*/  FSEL R36, R12, -INF , !P0 ;  /* 0xff8000000c247808 */ /* 0x000fe40004000000 */
[----:B------:R-:W-:Y:S02]  /*238a0*/  LOP3.LUT P0, RZ, R231, 0x2000000, RZ, 0xc0, !PT ;  /* 0x02000000e7ff7812 */ /* 0x000fe4000780c0ff */
[----:B------:R-:W-:Y:S02]  /*238b0*/  FSEL R87, R87, -INF , !P3 ;  /* 0xff80000057577808 */ /* 0x000fe40005800000 */
[----:B------:R-:W-:Y:S02]  /*238c0*/  FSEL R112, R81, -INF , !P0 ;  /* 0xff80000051707808 */ /* 0x000fe40004000000 */
[CC--:B------:R-:W-:Y:S02]  /*238d0*/  ISETP.GE.AND P0, PT, R2.reuse, R239.reuse, PT ;  /* 0x000000ef0200720c */ /* 0x0c0fe40003f06270 */
[----:B------:R-:W-:Y:S02]  /*238e0*/  LOP3.LUT P3, RZ, R231, 0x2000, RZ, 0xc0, !PT ;  /* 0x00002000e7ff7812 */ /* 0x000fe4000786c0ff */
[----:B------:R-:W-:Y:S02]  /*238f0*/  ISETP.GE.OR P0, PT, R2, R244, !P0 ;  /* 0x000000f40200720c */ /* 0x000fe40004706670 */
[----:B------:R-:W-:Y:S02]  /*23900*/  FSEL R217, R31, -INF , !P3 ;  /* 0xff8000001fd97808 */ /* 0x000fe40005800000 */
[----:B------:R-:W-:Y:S01]  /*23910*/  FSEL R30, R11, -INF , !P0 ;  /* 0xff8000000b1e7808 */ /* 0x000fe20004000000 */
[----:B------:R-:W-:Y:S01]  /*23920*/  IMAD.IADD R11, R234, 0x1, -R4 ;  /* 0x00000001ea0b7824 */ /* 0x000fe200078e0a04 */
[C---:B------:R-:W-:Y:S02]  /*23930*/  LOP3.LUT P0, RZ, R231.reuse, 0x8, RZ, 0xc0, !PT ;  /* 0x00000008e7ff7812 */ /* 0x040fe4000780c0ff */
[----:B------:R-:W-:Y:S02]  /*23940*/  ISETP.GE.OR P3, PT, R10, R242, !P1 ;  /* 0x000000f20a00720c */ /* 0x000fe40004f66670 */
[----:B------:R-:W-:Y:S02]  /*23950*/  FSEL R205, R72, -INF , !P0 ;  /* 0xff80000048cd7808 */ /* 0x000fe40004000000 */
[C---:B------:R-:W-:Y:S02]  /*23960*/  ISETP.GE.AND P0, PT, R0.reuse, R239, PT ;  /* 0x000000ef0000720c */ /* 0x040fe40003f06270 */
[----:B------:R-:W-:Y:S02]  /*23970*/  LOP3.LUT P5, RZ, R231, 0x10, RZ, 0xc0, !PT ;  /* 0x00000010e7ff7812 */ /* 0x000fe400078ac0ff */
[----:B------:R-:W-:Y:S02]  /*23980*/  ISETP.GE.OR P0, PT, R0, R244, !P0 ;  /* 0x000000f40000720c */ /* 0x000fe40004706670 */
[----:B------:R-:W-:Y:S01]  /*23990*/  FSEL R207, R79, -INF , !P5 ;  /* 0xff8000004fcf7808 */ /* 0x000fe20006800000 */
[----:B------:R-:W-:Y:S01]  /*239a0*/  IMAD.MOV.U32 R79, RZ, RZ, R87 ;  /* 0x000000ffff4f7224 */ /* 0x000fe200078e0057 */
[----:B------:R-:W-:Y:S01]  /*239b0*/  FSEL R21, R8, -INF , !P0 ;  /* 0xff80000008157808 */ /* 0x000fe20004000000 */
[----:B------:R-:W-:Y:S01]  /*239c0*/  IMAD.IADD R8, R234, 0x1, -R5 ;  /* 0x00000001ea087824 */ /* 0x000fe200078e0a05 */
[C---:B------:R-:W-:Y:S02]  /*239d0*/  LOP3.LUT P0, RZ, R231.reuse, 0x100000, RZ, 0xc0, !PT ;  /* 0x00100000e7ff7812 */ /* 0x040fe4000780c0ff */
[----:B------:R-:W-:Y:S02]  /*239e0*/  LOP3.LUT P5, RZ, R231, 0x1000, RZ, 0xc0, !PT ;  /* 0x00001000e7ff7812 */ /* 0x000fe400078ac0ff */
[----:B------:R-:W-:Y:S02]  /*239f0*/  FSEL R81, R73, -INF , !P0 ;  /* 0xff80000049517808 */ /* 0x000fe40004000000 */
[C---:B------:R-:W-:Y:S02]  /*23a00*/  ISETP.GE.AND P0, PT, R13.reuse, R238, PT ;  /* 0x000000ee0d00720c */ /* 0x040fe40003f06270 */
[----:B------:R-:W-:Y:S02]  /*23a10*/  IABS R8, R8 ;  /* 0x0000000800087213 */ /* 0x000fe40000000000 */
[-C--:B------:R-:W-:Y:S02]  /*23a20*/  ISETP.GE.OR P0, PT, R13, R243.reuse, !P0 ;  /* 0x000000f30d00720c */ /* 0x080fe40004706670 */
[----:B------:R-:W-:Y:S02]  /*23a30*/  FSEL R72, R27, -INF , !P5 ;  /* 0xff8000001b487808 */ /* 0x000fe40006800000 */
[----:B------:R-:W1:Y:S01]  /*23a40*/  I2F R8, R8 ;  /* 0x0000000800087306 */ /* 0x000e620000201400 */
[----:B------:R-:W-:Y:S02]  /*23a50*/  FSEL R201, R29, -INF , !P0 ;  /* 0xff8000001dc97808 */ /* 0x000fe40004000000 */
[----:B------:R-:W-:Y:S01]  /*23a60*/  ISETP.GE.AND P0, PT, R10, R238, PT ;  /* 0x000000ee0a00720c */ /* 0x000fe20003f06270 */
[----:B------:R-:W-:Y:S01]  /*23a70*/  STL [R1+0x3c], R72 ;  /* 0x00003c4801007387 */ /* 0x000fe20000100800 */
[----:B------:R-:W-:Y:S02]  /*23a80*/  LOP3.LUT P6, RZ, R232, 0x2000000, RZ, 0xc0, !PT ;  /* 0x02000000e8ff7812 */ /* 0x000fe400078cc0ff */
[----:B------:R-:W-:Y:S01]  /*23a90*/  ISETP.GE.OR P0, PT, R10, R243, !P0 ;  /* 0x000000f30a00720c */ /* 0x000fe20004706670 */
[----:B------:R-:W-:Y:S01]  /*23aa0*/  IMAD.IADD R10, R241, 0x1, -R10 ;  /* 0x00000001f10a7824 */ /* 0x000fe200078e0a0a */
[----:B------:R-:W-:Y:S02]  /*23ab0*/  ISETP.GE.AND P1, PT, R9, R237, PT ;  /* 0x000000ed0900720c */ /* 0x000fe40003f26270 */
[----:B------:R-:W-:Y:S02]  /*23ac0*/  FSEL R202, R65, -INF , !P6 ;  /* 0xff80000041ca7808 */ /* 0x000fe40007000000 */
[----:B------:R-:W-:Y:S02]  /*23ad0*/  IABS R10, R10 ;  /* 0x0000000a000a7213 */ /* 0x000fe40000000000 */
[C---:B------:R-:W-:Y:S02]  /*23ae0*/  LOP3.LUT P6, RZ, R231.reuse, 0x800, RZ, 0xc0, !PT ;  /* 0x00000800e7ff7812 */ /* 0x040fe400078cc0ff */
[----:B------:R-:W-:Y:S02]  /*23af0*/  LOP3.LUT P5, RZ, R231, 0x200, RZ, 0xc0, !PT ;  /* 0x00000200e7ff7812 */ /* 0x000fe400078ac0ff */
[----:B------:R-:W2:Y:S01]  /*23b00*/  I2F R10, R10 ;  /* 0x0000000a000a7306 */ /* 0x000ea20000201400 */
[----:B------:R-:W-:Y:S02]  /*23b10*/  FSEL R200, R28, -INF , !P0 ;  /* 0xff8000001cc87808 */ /* 0x000fe40004000000 */
[C---:B------:R-:W-:Y:S01]  /*23b20*/  ISETP.GE.AND P0, PT, R9.reuse, R238, PT ;  /* 0x000000ee0900720c */ /* 0x040fe20003f06270 */
[----:B-1----:R-:W-:Y:S01]  /*23b30*/  FFMA.FTZ R18, R8, -UR35, R18 ;  /* 0x8000002308127c23 */ /* 0x002fe20008010012 */
[----:B------:R-:W-:Y:S02]  /*23b40*/  FMNMX.FTZ R8, R96, R132, !PT ;  /* 0x0000008460087209 */ /* 0x000fe40007810000 */
[----:B------:R-:W-:Y:S02]  /*23b50*/  FSEL R83, R26, -INF , !P6 ;  /* 0xff8000001a537808 */ /* 0x000fe40007000000 */
[C---:B------:R-:W-:Y:S02]  /*23b60*/  ISETP.GE.OR P6, PT, R9.reuse, R242, !P1 ;  /* 0x000000f20900720c */ /* 0x040fe40004fc6670 */
[----:B------:R-:W-:Y:S01]  /*23b70*/  ISETP.GE.OR P0, PT, R9, R243, !P0 ;  /* 0x000000f30900720c */ /* 0x000fe20004706670 */
[----:B------:R-:W-:Y:S01]  /*23b80*/  IMAD.IADD R9, R241, 0x1, -R9 ;  /* 0x00000001f1097824 */ /* 0x000fe200078e0a09 */
[----:B------:R-:W-:Y:S02]  /*23b90*/  ISETP.GE.AND P1, PT, R7, R237, PT ;  /* 0x000000ed0700720c */ /* 0x000fe40003f26270 */
[----:B------:R-:W-:Y:S02]  /*23ba0*/  FSEL R128, R25, -INF , !P0 ;  /* 0xff80000019807808 */ /* 0x000fe40004000000 */
[----:B------:R-:W-:Y:S02]  /*23bb0*/  IABS R9, R9 ;  /* 0x0000000900097213 */ /* 0x000fe40000000000 */
[----:B------:R-:W-:Y:S02]  /*23bc0*/  ISETP.GE.AND P0, PT, R7, R238, PT ;  /* 0x000000ee0700720c */ /* 0x000fe40003f06270 */
[----:B------:R-:W-:Y:S02]  /*23bd0*/  FSEL R222, R23, -INF , !P5 ;  /* 0xff80000017de7808 */ /* 0x000fe40006800000 */
[C---:B------:R-:W-:Y:S02]  /*23be0*/  ISETP.GE.OR P5, PT, R7.reuse, R242, !P1 ;  /* 0x000000f20700720c */ /* 0x040fe40004fa6670 */
[----:B------:R-:W-:Y:S02]  /*23bf0*/  ISETP.GE.OR P0, PT, R7, R243, !P0 ;  /* 0x000000f30700720c */ /* 0x000fe40004706670 */
[----:B------:R-:W-:Y:S02]  /*23c00*/  ISETP.GE.AND P1, PT, R6, R237, PT ;  /* 0x000000ed0600720c */ /* 0x000fe40003f26270 */
[----:B------:R-:W-:Y:S02]  /*23c10*/  FSEL R121, R24, -INF , !P0 ;  /* 0xff80000018797808 */ /* 0x000fe40004000000 */
[C---:B------:R-:W-:Y:S02]  /*23c20*/  ISETP.GE.AND P0, PT, R6.reuse, R238, PT ;  /* 0x000000ee0600720c */ /* 0x040fe40003f06270 */
[C---:B------:R-:W-:Y:S02]  /*23c30*/  ISETP.GE.OR P1, PT, R6.reuse, R242, !P1 ;  /* 0x000000f20600720c */ /* 0x040fe40004f26670 */
[----:B------:R-:W-:Y:S02]  /*23c40*/  ISETP.GE.OR P0, PT, R6, R243, !P0 ;  /* 0x000000f30600720c */ /* 0x000fe40004706670 */
[----:B------:R-:W-:Y:S02]  /*23c50*/  FSEL R65, R19, -INF , !P2 ;  /* 0xff80000013417808 */ /* 0x000fe40005000000 */
[----:B------:R-:W-:Y:S02]  /*23c60*/  FSEL R122, R122, -INF , !P4 ;  /* 0xff8000007a7a7808 */ /* 0x000fe40006000000 */
[C---:B------:R-:W-:Y:S02]  /*23c70*/  LOP3.LUT P4, RZ, R231.reuse, 0x10000000, RZ, 0xc0, !PT ;  /* 0x10000000e7ff7812 */ /* 0x040fe4000788c0ff */
[----:B------:R-:W-:Y:S02]  /*23c80*/  LOP3.LUT R231, R231, 0xfffffffd, RZ, 0xc0, !PT ;  /* 0xfffffffde7e77812 */ /* 0x000fe400078ec0ff */
[----:B------:R-:W-:Y:S02]  /*23c90*/  FSEL R224, R85, -INF , !P4 ;  /* 0xff80000055e07808 */ /* 0x000fe40006000000 */
[----:B------:R-:W-:Y:S02]  /*23ca0*/  @P1 LOP3.LUT R231, R231, 0x2, RZ, 0xfc, !PT ;  /* 0x00000002e7e71812 */ /* 0x000fe400078efcff */
[----:B------:R-:W-:Y:S02]  /*23cb0*/  LOP3.LUT P4, RZ, R232, 0x4000000, RZ, 0xc0, !PT ;  /* 0x04000000e8ff7812 */ /* 0x000fe4000788c0ff */
[----:B------:R-:W-:Y:S02]  /*23cc0*/  FSEL R116, R20, -INF , !P0 ;  /* 0xff80000014747808 */ /* 0x000fe40004000000 */
[C---:B------:R-:W-:Y:S02]  /*23cd0*/  ISETP.GE.AND P0, PT, R5.reuse, R238, PT ;  /* 0x000000ee0500720c */ /* 0x040fe40003f06270 */
[C---:B------:R-:W-:Y:S02]  /*23ce0*/  ISETP.GE.AND P1, PT, R5.reuse, R237, PT ;  /* 0x000000ed0500720c */ /* 0x040fe40003f26270 */
[----:B------:R-:W-:Y:S02]  /*23cf0*/  FSEL R27, R22, -INF , !P4 ;  /* 0xff800000161b7808 */ /* 0x000fe40006000000 */
[C---:B------:R-:W-:Y:S02]  /*23d00*/  ISETP.GE.OR P4, PT, R5.reuse, R242, !P1 ;  /* 0x000000f20500720c */ /* 0x040fe40004f86670 */
[----:B------:R-:W-:Y:S02]  /*23d10*/  ISETP.GE.OR P0, PT, R5, R243, !P0 ;  /* 0x000000f30500720c */ /* 0x000fe40004706670 */
[C---:B------:R-:W-:Y:S02]  /*23d20*/  ISETP.GE.AND P2, PT, R3.reuse, R237, PT ;  /* 0x000000ed0300720c */ /* 0x040fe40003f46270 */
[----:B------:R-:W-:Y:S02]  /*23d30*/  FSEL R115, R18, -INF , !P0 ;  /* 0xff80000012737808 */ /* 0x000fe40004000000 */
[CC--:B------:R-:W-:Y:S04]  /*23d40*/  ISETP.GE.AND P0, PT, R4.reuse, R238.reuse, PT ;  /* 0x000000ee0400720c */ /* 0x0c0fe80003f06270 */
[-C--:B------:R-:W-:Y:S02]  /*23d50*/  ISETP.GE.OR P1, PT, R4, R243.reuse, !P0 ;  /* 0x000000f30400720c */ /* 0x080fe40004726670 */
[C---:B------:R-:W-:Y:S04]  /*23d60*/  ISETP.GE.AND P0, PT, R3.reuse, R238, PT ;  /* 0x000000ee0300720c */ /* 0x040fe80003f06270 */
[----:B------:R-:W-:Y:S01]  /*23d70*/  ISETP.GE.OR P0, PT, R3, R243, !P0 ;  /* 0x000000f30300720c */ /* 0x000fe20004706670 */
[----:B--2---:R-:W-:Y:S01]  /*23d80*/  FFMA.FTZ R17, R10, -UR35, R227 ;  /* 0x800000230a117c23 */ /* 0x004fe200080100e3 */
[----:B------:R-:W-:Y:S01]  /*23d90*/  FMNMX.FTZ R10, R95, R8, !PT ;  /* 0x000000085f0a7209 */ /* 0x000fe20007810000 */
[----:B------:R-:W2:Y:S01]  /*23da0*/  LDL.LU R227, [R1+0x84] ;  /* 0x0000840001e37983 */ /* 0x000ea20000300800 */
[----:B------:R-:W-:Y:S02]  /*23db0*/  IABS R8, R11 ;  /* 0x0000000b00087213 */ /* 0x000fe40000000000 */
[----:B------:R-:W-:Y:S01]  /*23dc0*/  FSEL R219, R17, -INF , !P3 ;  /* 0xff80000011db7808 */ /* 0x000fe20005800000 */
[----:B------:R-:W-:Y:S01]  /*23dd0*/  IMAD.MOV.U32 R17, RZ, RZ, R75 ;  /* 0x000000ffff117224 */ /* 0x000fe200078e004b */
[----:B------:R-:W1:Y:S01]  /*23de0*/  I2F R11, R8 ;  /* 0x00000008000b7306 */ /* 0x000e620000201400 */
[----:B------:R-:W-:Y:S02]  /*23df0*/  FMNMX.FTZ R10, R99, R10, !PT ;  /* 0x0000000a630a7209 */ /* 0x000fe40007810000 */
[-C--:B------:R-:W-:Y:S02]  /*23e00*/  ISETP.GE.AND P3, PT, R4, R237.reuse, PT ;  /* 0x000000ed0400720c */ /* 0x080fe40003f66270 */
[----:B------:R-:W-:Y:S01]  /*23e10*/  FMNMX.FTZ R10, R100, R10, !PT ;  /* 0x0000000a640a7209 */ /* 0x000fe20007810000 */
[----:B-1----:R-:W-:Y:S03]  /*23e20*/  FFMA.FTZ R15, R11, -UR35, R228 ;  /* 0x800000230b0f7c23 */ /* 0x002fe600080100e4 */
[----:B------:R-:W-:Y:S01]  /*23e30*/  FMNMX.FTZ R8, R220, R10, !PT ;  /* 0x0000000adc087209 */ /* 0x000fe20007810000 */
[----:B------:R-:W-:Y:S02]  /*23e40*/  IMAD.MOV.U32 R228, RZ, RZ, R229 ;  /* 0x000000ffffe47224 */ /* 0x000fe400078e00e5 */
[----:B------:R-:W3:Y:S01]  /*23e50*/  LDL.LU R229, [R1+0x8c] ;  /* 0x00008c0001e57983 */ /* 0x000ee20000300800 */
[----:B------:R-:W-:Y:S01]  /*23e60*/  FMNMX.FTZ R8, R102, R8, !PT ;  /* 0x0000000866087209 */ /* 0x000fe20007810000 */
[----:B------:R-:W-:Y:S01]  /*23e70*/  IMAD.IADD R10, R234, 0x1, -R3 ;  /* 0x00000001ea0a7824 */ /* 0x000fe200078e0a03 */
[----:B------:R-:W-:Y:S01]  /*23e80*/  FSEL R113, R15, -INF , !P1 ;  /* 0xff8000000f717808 */ /* 0x000fe20004800000 */
[----:B------:R-:W-:Y:S01]  /*23e90*/  IMAD.MOV.U32 R11, RZ, RZ, R9 ;  /* 0x000000ffff0b7224 */ /* 0x000fe200078e0009 */
[----:B------:R-:W-:Y:S01]  /*23ea0*/  FMNMX.FTZ R8, R105, R8, !PT ;  /* 0x0000000869087209 */ /* 0x000fe20007810000 */
[----:B------:R-:W-:Y:S01]  /*23eb0*/  IMAD.MOV.U32 R15, RZ, RZ, R112 ;  /* 0x000000ffff0f7224 */ /* 0x000fe200078e0070 */
[----:B------:R-:W-:Y:S01]  /*23ec0*/  ISETP.GE.AND P1, PT, R2, R237, PT ;  /* 0x000000ed0200720c */ /* 0x000fe20003f26270 */
[----:B------:R-:W-:Y:S01]  /*23ed0*/  I2F R12, R11 ;  /* 0x0000000b000c7306 */ /* 0x000fe20000201400 */
[----:B------:R-:W-:Y:S04]  /*23ee0*/  FMNMX.FTZ R8, R221, R8, !PT ;  /* 0x00000008dd087209 */ /* 0x000fe80007810000 */
[----:B------:R-:W-:Y:S04]  /*23ef0*/  FMNMX.FTZ R8, R109, R8, !PT ;  /* 0x000000086d087209 */ /* 0x000fe80007810000 */
[----:B------:R-:W-:Y:S04]  /*23f00*/  FMNMX.FTZ R8, R131, R8, !PT ;  /* 0x0000000883087209 */ /* 0x000fe80007810000 */
[----:B------:R-:W-:Y:S04]  /*23f10*/  FMNMX.FTZ R8, R130, R8, !PT ;  /* 0x0000000882087209 */ /* 0x000fe80007810000 */
[----:B------:R-:W-:Y:S02]  /*23f20*/  FMNMX.FTZ R9, R129, R8, !PT ;  /* 0x0000000881097209 */ /* 0x000fe40007810000 */
[----:B------:R-:W-:Y:S02]  /*23f30*/  IABS R8, R10 ;  /* 0x0000000a00087213 */ /* 0x000fe40000000000 */
[----:B------:R-:W-:Y:S02]  /*23f40*/  FMNMX.FTZ R9, R127, R9, !PT ;  /* 0x000000097f097209 */ /* 0x000fe40007810000 */
[----:B------:R1:W4:Y:S02]  /*23f50*/  I2F R10, R8 ;  /* 0x00000008000a7306 */ /* 0x0003240000201400 */
[----:B------:R-:W-:Y:S04]  /*23f60*/  FMNMX.FTZ R9, R126, R9, !PT ;  /* 0x000000097e097209 */ /* 0x000fe80007810000 */
[----:B-1----:R-:W-:Y:S01]  /*23f70*/  FMNMX.FTZ R8, R206, R9, !PT ;  /* 0x00000009ce087209 */ /* 0x002fe20007810000 */
[----:B------:R-:W-:Y:S02]  /*23f80*/  IMAD.IADD R9, R241, 0x1, -R7 ;  /* 0x00000001f1097824 */ /* 0x000fe400078e0a07 */
[----:B----4-:R-:W-:Y:S01]  /*23f90*/  FFMA.FTZ R13, R10, -UR35, R228 ;  /* 0x800000230a0d7c23 */ /* 0x010fe200080100e4 */
[----:B------:R-:W-:Y:S02]  /*23fa0*/  FMNMX.FTZ R7, R204, R8, !PT ;  /* 0x00000008cc077209 */ /* 0x000fe40007810000 */
[----:B------:R-:W-:Y:S02]  /*23fb0*/  IABS R8, R9 ;  /* 0x0000000900087213 */ /* 0x000fe40000000000 */
[----:B------:R-:W-:Y:S02]  /*23fc0*/  FSEL R112, R13, -INF , !P0 ;  /* 0xff8000000d707808 */ /* 0x000fe40004000000 */
[----:B------:R1:W-:Y:S01]  /*23fd0*/  I2F R11, R8 ;  /* 0x00000008000b7306 */ /* 0x0003e20000201400 */
[C---:B------:R-:W-:Y:S02]  /*23fe0*/  ISETP.GE.AND P0, PT, R2.reuse, R238, PT ;  /* 0x000000ee0200720c */ /* 0x040fe40003f06270 */
[----:B------:R-:W-:Y:S02]  /*23ff0*/  FMNMX.FTZ R7, R125, R7, !PT ;  /* 0x000000077d077209 */ /* 0x000fe40007810000 */
[----:B------:R-:W-:Y:S02]  /*24000*/  ISETP.GE.OR P0, PT, R2, R243, !P0 ;  /* 0x000000f30200720c */ /* 0x000fe40004706670 */
[----:B------:R-:W-:Y:S04]  /*24010*/  FMNMX.FTZ R7, R120, R7, !PT ;  /* 0x0000000778077209 */ /* 0x000fe80007810000 */
[----:B------:R-:W-:Y:S04]  /*24020*/  FMNMX.FTZ R7, R111, R7, !PT ;  /* 0x000000076f077209 */ /* 0x000fe80007810000 */
[----:B------:R-:W-:Y:S04]  /*24030*/  FMNMX.FTZ R7, R94, R7, !PT ;  /* 0x000000075e077209 */ /* 0x000fe80007810000 */
[----:B------:R-:W-:Y:S04]  /*24040*/  FMNMX.FTZ R7, R93, R7, !PT ;  /* 0x000000075d077209 */ /* 0x000fe80007810000 */
[----:B------:R-:W-:Y:S01]  /*24050*/  FMNMX.FTZ R7, R92, R7, !PT ;  /* 0x000000075c077209 */ /* 0x000fe20007810000 */
[----:B-1----:R-:W-:Y:S03]  /*24060*/  IMAD.IADD R8, R234, 0x1, -R2 ;  /* 0x00000001ea087824 */ /* 0x002fe600078e0a02 */
[----:B------:R-:W-:Y:S02]  /*24070*/  FMNMX.FTZ R7, R89, R7, !PT ;  /* 0x0000000759077209 */ /* 0x000fe40007810000 */
[----:B------:R-:W-:Y:S01]  /*24080*/  IABS R9, R8 ;  /* 0x0000000800097213 */ /* 0x000fe20000000000 */
[----:B------:R-:W-:Y:S01]  /*24090*/  IMAD.IADD R8, R241, 0x1, -R6 ;  /* 0x00000001f1087824 */ /* 0x000fe200078e0a06 */
[----:B------:R-:W-:Y:S03]  /*240a0*/  FMNMX.FTZ R6, R86, R7, !PT ;  /* 0x0000000756067209 */ /* 0x000fe60007810000 */
[----:B------:R-:W-:Y:S01]  /*240b0*/  IMAD.MOV.U32 R7, RZ, RZ, R9 ;  /* 0x000000ffff077224 */ /* 0x000fe200078e0009 */
[----:B------:R-:W-:Y:S02]  /*240c0*/  IABS R8, R8 ;  /* 0x0000000800087213 */ /* 0x000fe40000000000 */
[----:B------:R-:W-:Y:S01]  /*240d0*/  FMNMX.FTZ R6, R84, R6, !PT ;  /* 0x0000000654067209 */ /* 0x000fe20007810000 */
[----:B------:R1:W-:Y:S03]  /*240e0*/  I2F R10, R7 ;  /* 0x00000007000a7306 */ /* 0x0003e60000201400 */
[----:B------:R-:W-:Y:S04]  /*240f0*/  FMNMX.FTZ R6, R82, R6, !PT ;  /* 0x0000000652067209 */ /* 0x000fe80007810000 */
[----:B------:R-:W-:Y:S03]  /*24100*/  FMNMX.FTZ R6, R80, R6, !PT ;  /* 0x0000000650067209 */ /* 0x000fe60007810000 */
[----:B------:R-:W4:Y:S01]  /*24110*/  I2F R19, R8 ;  /* 0x0000000800137306 */ /* 0x000f220000201400 */
[----:B------:R-:W-:Y:S04]  /*24120*/  FMNMX.FTZ R6, R78, R6, !PT ;  /* 0x000000064e067209 */ /* 0x000fe80007810000 */
[----:B------:R-:W-:Y:S01]  /*24130*/  FMNMX.FTZ R9, R77, R6, !PT ;  /* 0x000000064d097209 */ /* 0x000fe20007810000 */
[----:B------:R-:W-:Y:S05]  /*24140*/  IMAD.IADD R6, R241, 0x1, -R5 ;  /* 0x00000001f1067824 */ /* 0x000fea00078e0a05 */
[----:B------:R-:W-:Y:S01]  /*24150*/  IABS R6, R6 ;  /* 0x0000000600067213 */ /* 0x000fe20000000000 */
[----:B-1----:R-:W-:Y:S05]  /*24160*/  IMAD.IADD R7, R234, 0x1, -R0 ;  /* 0x00000001ea077824 */ /* 0x002fea00078e0a00 */
[----:B------:R-:W-:Y:S01]  /*24170*/  IABS R7, R7 ;  /* 0x0000000700077213 */ /* 0x000fe20000000000 */
[----:B----4-:R-:W-:Y:S01]  /*24180*/  FFMA.FTZ R16, R19, -UR35, R16 ;  /* 0x8000002313107c23 */ /* 0x010fe20008010010 */
[----:B------:R-:W-:Y:S04]  /*24190*/  FMNMX.FTZ R8, R97, R133, !PT ;  /* 0x0000008561087209 */ /* 0x000fe80007810000 */
[----:B------:R-:W-:Y:S02]  /*241a0*/  FMNMX.FTZ R5, R68, R8, !PT ;  /* 0x0000000844057209 */ /* 0x000fe40007810000 */
[----:B------:R-:W-:Y:S02]  /*241b0*/  FMNMX.FTZ R8, R69, R9, !PT ;  /* 0x0000000945087209 */ /* 0x000fe40007810000 */
[----:B------:R-:W1:Y:S01]  /*241c0*/  I2F R9, R7 ;  /* 0x0000000700097306 */ /* 0x000e620000201400 */
[----:B------:R-:W-:Y:S01]  /*241d0*/  FMNMX.FTZ R5, R64, R5, !PT ;  /* 0x0000000540057209 */ /* 0x000fe20007810000 */
[----:B-1----:R-:W-:Y:S01]  /*241e0*/  FFMA.FTZ R19, R9, -UR35, R230 ;  /* 0x8000002309137c23 */ /* 0x002fe200080100e6 */
[----:B------:R-:W-:Y:S01]  /*241f0*/  FMNMX.FTZ R7, R66, R8, !PT ;  /* 0x0000000842077209 */ /* 0x000fe20007810000 */
[----:B------:R-:W-:Y:S01]  /*24200*/  IMAD.MOV.U32 R8, RZ, RZ, R6 ;  /* 0x000000ffff087224 */ /* 0x000fe200078e0006 */
[----:B------:R-:W-:Y:S01]  /*24210*/  FMNMX.FTZ R6, R32, R5, !PT ;  /* 0x0000000520067209 */ /* 0x000fe20007810000 */
[----:B------:R-:W-:Y:S01]  /*24220*/  IMAD.IADD R9, R241, 0x1, -R4 ;  /* 0x00000001f1097824 */ /* 0x000fe200078e0a04 */
[----:B------:R-:W-:Y:S02]  /*24230*/  FMNMX.FTZ R5, R48, R7, !PT ;  /* 0x0000000730057209 */ /* 0x000fe40007810000 */
[----:B------:R-:W-:Y:S01]  /*24240*/  FMNMX.FTZ R6, R47, R6, !PT ;  /* 0x000000062f067209 */ /* 0x000fe20007810000 */
[----:B------:R-:W1:Y:S02]  /*24250*/  I2F R8, R8 ;  /* 0x0000000800087306 */ /* 0x000e640000201400 */
[----:B------:R-:W4:Y:S01]  /*24260*/  SHFL.BFLY PT, R7, R5, 0x2, 0x1f ;  /* 0x0c401f0005077f89 */ /* 0x000f2200000e0000 */
        /* <DEDUP_REMOVED lines=8> */
[----:B--2---:R-:W-:Y:S02]  /*242f0*/  FFMA.FTZ R12, R12, -UR35, R227 ;  /* 0x800000230c0c7c23 */ /* 0x004fe400080100e3 */
[----:B---3--:R-:W-:Y:S02]  /*24300*/  FFMA.FTZ R11, R11, -UR35, R229 ;  /* 0x800000230b0b7c23 */ /* 0x008fe400080100e5 */
[----:B------:R-:W-:Y:S02]  /*24310*/  IMAD.MOV.U32 R229, RZ, RZ, R246 ;  /* 0x000000ffffe57224 */ /* 0x000fe400078e00f6 */
[----:B------:R-:W1:Y:S01]  /*24320*/  LDL.LU R246, [R1+0x90] ;  /* 0x0000900001f67983 */ /* 0x000e620000300800 */
[----:B------:R-:W-:Y:S01]  /*24330*/  FSEL R20, R11, -INF , !P5 ;  /* 0xff8000000b147808 */ /* 0x000fe20006800000 */
[----:B------:R-:W-:Y:S01]  /*24340*/  FFMA.FTZ R14, R10, -UR35, R229 ;  /* 0x800000230a0e7c23 */ /* 0x000fe200080100e5 */
[-C--:B------:R-:W-:Y:S01]  /*24350*/  ISETP.GE.OR P5, PT, R4, R242.reuse, !P3 ;  /* 0x000000f20400720c */ /* 0x080fe20005fa6670 */
[----:B------:R-:W-:Y:S01]  /*24360*/  IMAD.IADD R10, R241, 0x1, -R2 ;  /* 0x00000001f10a7824 */ /* 0x000fe200078e0a02 */
[----:B------:R-:W-:Y:S01]  /*24370*/  STL [R1+0x154], R234 ;  /* 0x000154ea01007387 */ /* 0x000fe20000100800 */
[-C--:B------:R-:W-:Y:S02]  /*24380*/  ISETP.GE.OR P3, PT, R3, R242.reuse, !P2 ;  /* 0x000000f20300720c */ /* 0x080fe40005766670 */
[----:B------:R-:W-:Y:S01]  /*24390*/  FSEL R110, R14, -INF , !P0 ;  /* 0xff8000000e6e7808 */ /* 0x000fe20004000000 */
[----:B------:R-:W-:Y:S01]  /*243a0*/  IMAD.MOV.U32 R14, RZ, RZ, R20 ;  /* 0x000000ffff0e7224 */ /* 0x000fe200078e0014 */
[----:B------:R-:W-:Y:S01]  /*243b0*/  STL [R1+0x158], R231 ;  /* 0x000158e701007387 */ /* 0x000fe20000100800 */
[----:B------:R-:W-:Y:S02]  /*243c0*/  ISETP.GE.AND P0, PT, R0, R237, PT ;  /* 0x000000ed0000720c */ /* 0x000fe40003f06270 */
[----:B------:R-:W-:Y:S01]  /*243d0*/  ISETP.GE.OR P2, PT, R2, R242, !P1 ;  /* 0x000000f20200720c */ /* 0x000fe20004f46670 */
[----:B------:R-:W-:Y:S01]  /*243e0*/  STL [R1+0x15c], R238 ;  /* 0x00015cee01007387 */ /* 0x000fe20000100800 */
[C---:B------:R-:W-:Y:S02]  /*243f0*/  ISETP.GE.AND P1, PT, R0.reuse, R238, PT ;  /* 0x000000ee0000720c */ /* 0x040fe40003f26270 */
[C---:B------:R-:W-:Y:S01]  /*24400*/  ISETP.GE.OR P0, PT, R0.reuse, R242, !P0 ;  /* 0x000000f20000720c */ /* 0x040fe20004706670 */
[----:B------:R-:W2:Y:S01]  /*24410*/  LDL.LU R228, [R1+0x98] ;  /* 0x0000980001e47983 */ /* 0x000ea20000300800 */
[----:B------:R-:W-:Y:S03]  /*24420*/  ISETP.GE.OR P1, PT, R0, R243, !P1 ;  /* 0x000000f30000720c */ /* 0x000fe60004f26670 */
[----:B------:R-:W-:Y:S01]  /*24430*/  STL [R1+0x160], R237 ;  /* 0x000160ed01007387 */ /* 0x000fe20000100800 */
[----:B------:R-:W-:Y:S03]  /*24440*/  FSEL R103, R19, -INF , !P1 ;  /* 0xff80000013677808 */ /* 0x000fe60004800000 */
[----:B------:R-:W3:Y:S04]  /*24450*/  LDL.LU R229, [R1+0x9c] ;  /* 0x00009c0001e57983 */ /* 0x000ee80000300800 */
[----:B------:R-:W2:Y:S01]  /*24460*/  LDL.LU R230, [R1+0x94] ;  /* 0x0000940001e67983 */ /* 0x000ea20000300800 */
[----:B-1----:R-:W-:Y:S01]  /*24470*/  FFMA.FTZ R18, R8, -UR35, R246 ;  /* 0x8000002308127c23 */ /* 0x002fe200080100f6 */
[----:B----4-:R-:W-:Y:S02]  /*24480*/  FMNMX.FTZ R8, R5, R7, !PT ;  /* 0x0000000705087209 */ /* 0x010fe40007810000 */
        /* <DEDUP_REMOVED lines=32> */
[----:B------:R-:W-:Y:S02]  /*24690*/  FSEL R246, R12, -INF , !P6 ;  /* 0xff8000000cf67808 */ /* 0x000fe40007000000 */
[----:B------:R-:W-:Y:S01]  /*246a0*/  FMNMX.FTZ R4, R252, R4, !PT ;  /* 0x00000004fc047209 */ /* 0x000fe20007810000 */
[----:B------:R1:W-:Y:S01]  /*246b0*/  I2F R12, R3 ;  /* 0x00000003000c7306 */ /* 0x0003e20000201400 */
[----:B------:R-:W-:Y:S02]  /*246c0*/  FMNMX.FTZ R2, R91, R2, !PT ;  /* 0x000000025b027209 */ /* 0x000fe40007810000 */
[----:B------:R-:W-:Y:S02]  /*246d0*/  FMNMX.FTZ R5, R49, R5, !PT ;  /* 0x0000000531057209 */ /* 0x000fe40007810000 */
[----:B------:R-:W-:Y:S02]  /*246e0*/  FMNMX.FTZ R4, R251, R4, !PT ;  /* 0x00000004fb047209 */ /* 0x000fe40007810000 */
[----:B------:R-:W-:Y:S02]  /*246f0*/  IABS R6, R7 ;  /* 0x0000000700067213 */ /* 0x000fe40000000000 */
[----:B------:R-:W-:Y:S02]  /*24700*/  FMNMX.FTZ R2, R218, R2, !PT ;  /* 0x00000002da027209 */ /* 0x000fe40007810000 */
[----:B------:R-:W-:Y:S01]  /*24710*/  FMNMX.FTZ R5, R40, R5, !PT ;  /* 0x0000000528057209 */ /* 0x000fe20007810000 */
[----:B------:R4:W-:Y:S01]  /*24720*/  I2F R11, R6 ;  /* 0x00000006000b7306 */ /* 0x0009e20000201400 */
        /* <DEDUP_REMOVED lines=15> */
[----:B------:R-:W-:Y:S02]  /*24820*/  IABS R5, R10 ;  /* 0x0000000a00057213 */ /* 0x000fe40000000000 */
[----:B------:R-:W-:Y:S01]  /*24830*/  FMNMX.FTZ R4, R209, R4, !PT ;  /* 0x00000004d1047209 */ /* 0x000fe20007810000 */
[----:B----4-:R-:W1:Y:S01]  /*24840*/  SHFL.BFLY PT, R6, R2, 0x2, 0x1f ;  /* 0x0c401f0002067f89 */ /* 0x010e6200000e0000 */
[----:B------:R4:W2:Y:S01]  /*24850*/  I2F R7, R5 ;  /* 0x0000000500077306 */ /* 0x0008a20000201400 */
[----:B------:R-:W-:Y:S02]  /*24860*/  FMNMX.FTZ R3, R81, R3, !PT ;  /* 0x0000000351037209 */ /* 0x000fe40007810000 */
[----:B------:R-:W-:Y:S02]  /*24870*/  FMNMX.FTZ R4, R208, R4, !PT ;  /* 0x00000004d0047209 */ /* 0x000fe40007810000 */
[----:B------:R-:W-:Y:S02]  /*24880*/  FMNMX.FTZ R3, R70, R3, !PT ;  /* 0x0000000346037209 */ /* 0x000fe40007810000 */
[----:B------:R-:W-:Y:S02]  /*24890*/  FMNMX.FTZ R4, R207, R4, !PT ;  /* 0x00000004cf047209 */ /* 0x000fe40007810000 */
[----:B------:R-:W-:Y:S02]  /*248a0*/  FMNMX.FTZ R3, R217, R3, !PT ;  /* 0x00000003d9037209 */ /* 0x000fe40007810000 */
[----:B------:R-:W-:Y:S02]  /*248b0*/  FMNMX.FTZ R4, R205, R4, !PT ;  /* 0x00000004cd047209 */ /* 0x000fe40007810000 */
[----:B------:R-:W-:Y:S02]  /*248c0*/  FSEL R223, R18, -INF , !P4 ;  /* 0xff80000012df7808 */ /* 0x000fe40006000000 */
[----:B------:R-:W-:Y:S02]  /*248d0*/  FMNMX.FTZ R4, R203, R4, !PT ;  /* 0x00000004cb047209 */ /* 0x000fe40007810000 */
[----:B------:R-:W-:Y:S02]  /*248e0*/  FMNMX.FTZ R3, R72, R3, !PT ;  /* 0x0000000348037209 */ /* 0x000fe40007810000 */
[----:B------:R-:W-:Y:S02]  /*248f0*/  FMNMX.FTZ R4, R202, R4, !PT ;  /* 0x00000004ca047209 */ /* 0x000fe40007810000 */
[----:B------:R-:W-:Y:S02]  /*24900*/  FMNMX.FTZ R3, R83, R3, !PT ;  /* 0x0000000353037209 */ /* 0x000fe40007810000 */
[----:B------:R-:W-:Y:S01]  /*24910*/  FMNMX.FTZ R4, R201, R4, !PT ;  /* 0x00000004c9047209 */ /* 0x000fe20007810000 */
[----:B----4-:R-:W-:Y:S01]  /*24920*/  IMAD.IADD R5, R241, 0x1, -R0 ;  /* 0x00000001f1057824 */ /* 0x010fe200078e0a00 */
[----:B-1----:R-:W-:Y:S01]  /*24930*/  FMNMX.FTZ R2, R2, R6, !PT ;  /* 0x0000000602027209 */ /* 0x002fe20007810000 */
[----:B--2---:R-:W-:Y:S01]  /*24940*/  FFMA.FTZ R7, R7, -UR35, R230 ;  /* 0x8000002307077c23 */ /* 0x004fe200080100e6 */
[----:B------:R-:W-:Y:S02]  /*24950*/  FMNMX.FTZ R4, R200, R4, !PT ;  /* 0x00000004c8047209 */ /* 0x000fe40007810000 */
[----:B------:R-:W-:Y:S01]  /*24960*/  IABS R5, R5 ;  /* 0x0000000500057213 */ /* 0x000fe20000000000 */
[----:B------:R-:W1:Y:S01]  /*24970*/  SHFL.BFLY PT, R72, R2, 0x1, 0x1f ;  /* 0x0c201f0002487f89 */ /* 0x000e6200000e0000 */
[----:B------:R-:W-:Y:S02]  /*24980*/  FMNMX.FTZ R4, R128, R4, !PT ;  /* 0x0000000480047209 */ /* 0x000fe40007810000 */
[----:B------:R-:W-:Y:S02]  /*24990*/  FMNMX.FTZ R0, R222, R3, !PT ;  /* 0x00000003de007209 */ /* 0x000fe40007810000 */
[----:B------:R-:W-:Y:S01]  /*249a0*/  FMNMX.FTZ R3, R121, R4, !PT ;  /* 0x0000000479037209 */ /* 0x000fe20007810000 */
[----:B------:R-:W-:Y:S01]  /*249b0*/  IMAD.MOV.U32 R4, RZ, RZ, R5 ;  /* 0x000000ffff047224 */ /* 0x000fe200078e0005 */
[----:B------:R-:W-:Y:S01]  /*249c0*/  FMNMX.FTZ R0, R27, R0, !PT ;  /* 0x000000001b007209 */ /* 0x000fe20007810000 */
[----:B------:R-:W-:Y:S01]  /*249d0*/  FFMA.FTZ R5, R12, -UR35, R228 ;  /* 0x800000230c057c23 */ /* 0x000fe200080100e4 */
[----:B------:R-:W-:Y:S01]  /*249e0*/  FMNMX.FTZ R3, R116, R3, !PT ;  /* 0x0000000374037209 */ /* 0x000fe20007810000 */
[----:B------:R3:W2:Y:S01]  /*249f0*/  I2F R9, R4 ;  /* 0x0000000400097306 */ /* 0x0006a20000201400 */
[----:B------:R-:W-:Y:S02]  /*24a00*/  FMNMX.FTZ R73, R8, R73, !PT ;  /* 0x0000004908497209 */ /* 0x000fe40007810000 */
[----:B------:R-:W-:Y:S02]  /*24a10*/  FMNMX.FTZ R0, R65, R0, !PT ;  /* 0x0000000041007209 */ /* 0x000fe40007810000 */
[----:B------:R-:W-:Y:S01]  /*24a20*/  LOP3.LUT P6, RZ, R231, 0x2, RZ, 0xc0, !PT ;  /* 0x00000002e7ff7812 */ /* 0x000fe200078cc0ff */
[----:B------:R-:W-:Y:S01]  /*24a30*/  FMUL.FTZ R6, R73, c[0x0][0x23c] ;  /* 0x00008f0049067a20 */ /* 0x000fe20000410000 */
[----:B------:R-:W-:Y:S02]  /*24a40*/  FMNMX.FTZ R3, R115, R3, !PT ;  /* 0x0000000373037209 */ /* 0x000fe40007810000 */
[----:B------:R-:W-:Y:S02]  /*24a50*/  FMNMX.FTZ R0, R219, R0, !PT ;  /* 0x00000000db007209 */ /* 0x000fe40007810000 */
[----:B------:R-:W-:Y:S02]  /*24a60*/  FSETP.NEU.FTZ.AND P1, PT, R73, -INF , PT ;  /* 0xff8000004900780b */ /* 0x000fe40003f3d000 */
[----:B------:R-:W-:Y:S01]  /*24a70*/  FSEL R13, R16, -INF , !P6 ;  /* 0xff800000100d7808 */ /* 0x000fe20007000000 */
[----:B------:R-:W-:Y:S01]  /*24a80*/  IMAD.MOV.U32 R16, RZ, RZ, R224 ;  /* 0x000000ffff107224 */ /* 0x000fe200078e00e0 */
[----:B------:R-:W-:Y:S02]  /*24a90*/  FMNMX.FTZ R3, R113, R3, !PT ;  /* 0x0000000371037209 */ /* 0x000fe40007810000 */
[----:B------:R-:W-:Y:S01]  /*24aa0*/  FMNMX.FTZ R0, R246, R0, !PT ;  /* 0x00000000f6007209 */ /* 0x000fe20007810000 */
[----:B------:R-:W-:Y:S01]  /*24ab0*/  IMAD.MOV.U32 R18, RZ, RZ, R13 ;  /* 0x000000ffff127224 */ /* 0x000fe200078e000d */
[----:B------:R-:W-:Y:S02]  /*24ac0*/  FSEL R6, R6, RZ, P1 ;  /* 0x000000ff06067208 */ /* 0x000fe40000800000 */
[----:B------:R-:W-:Y:S02]  /*24ad0*/  FMNMX.FTZ R3, R112, R3, !PT ;  /* 0x0000000370037209 */ /* 0x000fe40007810000 */
[----:B------:R-:W-:Y:S01]  /*24ae0*/  FMNMX.FTZ R0, R14, R0, !PT ;  /* 0x000000000e007209 */ /* 0x000fe20007810000 */
[----:B---3--:R-:W-:Y:S01]  /*24af0*/  FFMA.FTZ R4, R11, -UR35, R229 ;  /* 0x800000230b047c23 */ /* 0x008fe200080100e5 */
[----:B-1----:R-:W-:Y:S01]  /*24b00*/  FMNMX.FTZ R72, R2, R72, !PT ;  /* 0x0000004802487209 */ /* 0x002fe20007810000 */
[--C-:B------:R-:W-:Y:S01]  /*24b10*/  FFMA.FTZ R2, R96, c[0x0][0x23c], -R6.reuse ;  /* 0x00008f0060027a23 */ /* 0x100fe20000010806 */
[----:B------:R-:W-:Y:S01]  /*24b20*/  FMNMX.FTZ R71, R110, R3, !PT ;  /* 0x000000036e477209 */ /* 0x000fe20007810000 */
[----:B------:R-:W-:Y:S01]  /*24b30*/  FFMA.FTZ R3, R95, c[0x0][0x23c], -R6 ;  /* 0x00008f005f037a23 */ /* 0x000fe20000010806 */
[----:B------:R-:W-:Y:S01]  /*24b40*/  FMNMX.FTZ R0, R18, R0, !PT ;  /* 0x0000000012007209 */ /* 0x000fe20007810000 */
[----:B--2---:R-:W-:Y:S01]  /*24b50*/  FFMA.FTZ R74, R9, -UR35, R74 ;  /* 0x80000023094a7c23 */ /* 0x004fe2000801004a */
[----:B------:R1:W-:Y:S01]  /*24b60*/  MUFU.EX2 R90, R2 ;  /* 0x00000002005a7308 */ /* 0x0003e20000000800 */
[--C-:B------:R-:W-:Y:S01]  /*24b70*/  FFMA.FTZ R227, R69, c[0x0][0x23c], -R6.reuse ;  /* 0x00008f0045e37a23 */ /* 0x100fe20000010806 */
[----:B------:R-:W-:Y:S01]  /*24b80*/  FSEL R238, R5, -INF , !P5 ;  /* 0xff80000005ee7808 */ /* 0x000fe20006800000 */
[----:B------:R-:W-:Y:S01]  /*24b90*/  FFMA.FTZ R237, R111, c[0x0][0x23c], -R6 ;  /* 0x00008f006fed7a23 */ /* 0x000fe20000010806 */
[----:B------:R-:W-:Y:S01]  /*24ba0*/  FMNMX.FTZ R0, R223, R0, !PT ;  /* 0x00000000df007209 */ /* 0x000fe20007810000 */
[----:B------:R-:W-:Y:S01]  /*24bb0*/  IMAD.MOV.U32 R111, RZ, RZ, R16 ;  /* 0x000000ffff6f7224 */ /* 0x000fe200078e0010 */
[----:B------:R-:W-:Y:S01]  /*24bc0*/  FSEL R19, R4, -INF , !P3 ;  /* 0xff80000004137808 */ /* 0x000fe20005800000 */
[--C-:B------:R-:W-:Y:S01]  /*24bd0*/  FFMA.FTZ R102, R102, c[0x0][0x23c], -R6.reuse ;  /* 0x00008f0066667a23 */ /* 0x100fe20000010806 */
[----:B------:R-:W-:Y:S01]  /*24be0*/  FMNMX.FTZ R0, R238, R0, !PT ;  /* 0x00000000ee007209 */ /* 0x000fe20007810000 */
[--C-:B------:R-:W-:Y:S01]  /*24bf0*/  FFMA.FTZ R105, R105, c[0x0][0x23c], -R6.reuse ;  /* 0x00008f0069697a23 */ /* 0x100fe20000010806 */
[----:B------:R2:W-:Y:S01]  /*24c00*/  MUFU.EX2 R98, R3 ;  /* 0x0000000300627308 */ /* 0x0005e20000000800 */
[--C-:B------:R-:W-:Y:S01]  /*24c10*/  FFMA.FTZ R88, R221, c[0x0][0x23c], -R6.reuse ;  /* 0x00008f00dd587a23 */ /* 0x100fe20000010806 */
[----:B------:R-:W-:Y:S01]  /*24c20*/  FSEL R25, R7, -INF , !P2 ;  /* 0xff80000007197808 */ /* 0x000fe20005000000 */
[----:B------:R-:W-:Y:S01]  /*24c30*/  FMUL.FTZ R7, R72, c[0x0][0x23c] ;  /* 0x00008f0048077a20 */ /* 0x000fe20000410000 */
[----:B------:R-:W-:Y:S01]  /*24c40*/  FMNMX.FTZ R0, R19, R0, !PT ;  /* 0x0000000013007209 */ /* 0x000fe20007810000 */
[--C-:B------:R-:W-:Y:S01]  /*24c50*/  FFMA.FTZ R109, R109, c[0x0][0x23c], -R6.reuse ;  /* 0x00008f006d6d7a23 */ /* 0x100fe20000010806 */
[----:B------:R-:W-:Y:S01]  /*24c60*/  FMNMX.FTZ R71, R103, R71, !PT ;  /* 0x0000004767477209 */ /* 0x000fe20007810000 */
[--C-:B------:R-:W-:Y:S01]  /*24c70*/  FFMA.FTZ R96, R129, c[0x0][0x23c], -R6.reuse ;  /* 0x00008f0081607a23 */ /* 0x100fe20000010806 */
[----:B------:R-:W-:Y:S01]  /*24c80*/  FSEL R74, R74, -INF , !P0 ;  /* 0xff8000004a4a7808 */ /* 0x000fe20004000000 */
[--C-:B------:R-:W-:Y:S01]  /*24c90*/  FFMA.FTZ R206, R206, c[0x0][0x23c], -R6.reuse ;  /* 0x00008f00cece7a23 */ /* 0x100fe20000010806 */
[----:B------:R-:W-:Y:S01]  /*24ca0*/  FMNMX.FTZ R0, R25, R0, !PT ;  /* 0x0000000019007209 */ /* 0x000fe20007810000 */
[--C-:B------:R-:W-:Y:S01]  /*24cb0*/  FFMA.FTZ R204, R204, c[0x0][0x23c], -R6.reuse ;  /* 0x00008f00cccc7a23 */ /* 0x100fe20000010806 */
[----:B------:R-:W-:Y:S01]  /*24cc0*/  FSETP.NEU.FTZ.AND P0, PT, R72, -INF , PT ;  /* 0xff8000004800780b */ /* 0x000fe20003f1d000 */
[--C-:B------:R-:W-:Y:S01]  /*24cd0*/  FFMA.FTZ R245, R120, c[0x0][0x23c], -R6.reuse ;  /* 0x00008f0078f57a23 */ /* 0x100fe20000010806 */
[----:B------:R-:W3:Y:S01]  /*24ce0*/  SHFL.BFLY PT, R4, R71, 0x2, 0x1f ;  /* 0x0c401f0047047f89 */ /* 0x000ee200000e0000 */
[--C-:B------:R-:W-:Y:S01]  /*24cf0*/  FFMA.FTZ R236, R94, c[0x0][0x23c], -R6.reuse ;  /* 0x00008f005eec7a23 */ /* 0x100fe20000010806 */
[----:B------:R-:W-:Y:S01]  /*24d00*/  FMNMX.FTZ R0, R74, R0, !PT ;  /* 0x000000004a007209 */ /* 0x000fe20007810000 */
[--C-:B------:R-:W-:Y:S01]  /*24d10*/  FFMA.FTZ R29, R93, c[0x0][0x23c], -R6.reuse ;  /* 0x00008f005d1d7a23 */ /* 0x100fe20000010806 */
[----:B------:R-:W-:Y:S01]  /*24d20*/  FSEL R7, R7, RZ, P0 ;  /* 0x000000ff07077208 */ /* 0x000fe20000000000 */
[--C-:B------:R-:W-:Y:S01]  /*24d30*/  FFMA.FTZ R226, R92, c[0x0][0x23c], -R6.reuse ;  /* 0x00008f005ce27a23 */ /* 0x100fe20000010806 */
[----:B------:R-:W-:Y:S01]  /*24d40*/  MUFU.EX2 R102, R102 ;  /* 0x0000006600667308 */ /* 0x000fe20000000800 */
[--C-:B------:R-:W-:Y:S01]  /*24d50*/  FFMA.FTZ R231, R89, c[0x0][0x23c], -R6.reuse ;  /* 0x00008f0059e77a23 */ /* 0x100fe20000010806 */
[----:B-1----:R-:W1:Y:S01]  /*24d60*/  SHFL.BFLY PT, R2, R0, 0x2, 0x1f ;  /* 0x0c401f0000027f89 */ /* 0x002e6200000e0000 */
[--C-:B------:R-:W-:Y:S01]  /*24d70*/  FFMA.FTZ R85, R45, c[0x0][0x23c], -R7.reuse ;  /* 0x00008f002d557a23 */ /* 0x100fe20000010807 */
[----:B------:R-:W-:Y:S01]  /*24d80*/  LOP3.LUT P4, RZ, R232, 0x1000000, RZ, 0xc0, !PT ;  /* 0x01000000e8ff7812 */ /* 0x000fe2000788c0ff */
[--C-:B--2---:R-:W-:Y:S02]  /*24d90*/  FFMA.FTZ R3, R97, c[0x0][0x23c], -R7.reuse ;  /* 0x00008f0061037a23 */ /* 0x104fe40000010807 */
[--C-:B------:R-:W-:Y:S02]  /*24da0*/  FFMA.FTZ R97, R220, c[0x0][0x23c], -R6.reuse ;  /* 0x00008f00dc617a23 */ /* 0x100fe40000010806 */
[--C-:B------:R-:W-:Y:S01]  /*24db0*/  FFMA.FTZ R11, R84, c[0x0][0x23c], -R6.reuse ;  /* 0x00008f00540b7a23 */ /* 0x100fe20000010806 */
[----:B------:R2:W-:Y:S01]  /*24dc0*/  MUFU.EX2 R95, R3 ;  /* 0x00000003005f7308 */ /* 0x0005e20000000800 */
[--C-:B------:R-:W-:Y:S02]  /*24dd0*/  FFMA.FTZ R233, R80, c[0x0][0x23c], -R6.reuse ;  /* 0x00008f0050e97a23 */ /* 0x100fe40000010806 */
[--C-:B------:R-:W-:Y:S02]  /*24de0*/  FFMA.FTZ R221, R78, c[0x0][0x23c], -R6.reuse ;  /* 0x00008f004edd7a23 */ /* 0x100fe40000010806 */
[--C-:B------:R-:W-:Y:S02]  /*24df0*/  FFMA.FTZ R31, R77, c[0x0][0x23c], -R6.reuse ;  /* 0x00008f004d1f7a23 */ /* 0x100fe40000010806 */
[--C-:B------:R-:W-:Y:S01]  /*24e00*/  FFMA.FTZ R239, R66, c[0x0][0x23c], -R6.reuse ;  /* 0x00008f0042ef7a23 */ /* 0x100fe20000010806 */
[----:B---3--:R-:W-:Y:S01]  /*24e10*/  FMNMX.FTZ R71, R71, R4, !PT ;  /* 0x0000000447477209 */ /* 0x008fe20007810000 */
[--C-:B------:R-:W-:Y:S01]  /*24e20*/  FFMA.FTZ R87, R47, c[0x0][0x23c], -R7.reuse ;  /* 0x00008f002f577a23 */ /* 0x100fe20000010807 */
[----:B------:R-:W-:Y:S01]  /*24e30*/  MUFU.EX2 R97, R97 ;  /* 0x0000006100617308 */ /* 0x000fe20000000800 */
[--C-:B------:R-:W-:Y:S02]  /*24e40*/  FFMA.FTZ R84, R44, c[0x0][0x23c], -R7.reuse ;  /* 0x00008f002c547a23 */ /* 0x100fe40000010807 */
[--C-:B------:R-:W-:Y:S01]  /*24e50*/  FFMA.FTZ R94, R43, c[0x0][0x23c], -R7.reuse ;  /* 0x00008f002b5e7a23 */ /* 0x100fe20000010807 */
[----:B------:R-:W3:Y:S01]  /*24e60*/  SHFL.BFLY PT, R5, R71, 0x1, 0x1f ;  /* 0x0c201f0047057f89 */ /* 0x000ee200000e0000 */
[--C-:B------:R-:W-:Y:S01]  /*24e70*/  FFMA.FTZ R93, R42, c[0x0][0x23c], -R7.reuse ;  /* 0x00008f002a5d7a23 */ /* 0x100fe20000010807 */
[----:B-1----:R-:W-:Y:S01]  /*24e80*/  FMNMX.FTZ R0, R0, R2, !PT ;  /* 0x0000000200007209 */ /* 0x002fe20007810000 */
[----:B------:R-:W-:Y:S02]  /*24e90*/  FFMA.FTZ R2, R100, c[0x0][0x23c], -R6 ;  /* 0x00008f0064027a23 */ /* 0x000fe40000010806 */
[--C-:B------:R-:W-:Y:S01]  /*24ea0*/  FFMA.FTZ R92, R41, c[0x0][0x23c], -R7.reuse ;  /* 0x00008f00295c7a23 */ /* 0x100fe20000010807 */
[----:B------:R-:W-:Y:S01]  /*24eb0*/  MUFU.EX2 R105, R105 ;  /* 0x0000006900697308 */ /* 0x000fe20000000800 */
[--C-:B------:R-:W-:Y:S01]  /*24ec0*/  FFMA.FTZ R89, R52, c[0x0][0x23c], -R7.reuse ;  /* 0x00008f0034597a23 */ /* 0x100fe20000010807 */
[----:B------:R-:W1:Y:S01]  /*24ed0*/  SHFL.BFLY PT, R4, R0, 0x1, 0x1f ;  /* 0x0c201f0000047f89 */ /* 0x000e6200000e0000 */
[--C-:B------:R-:W-:Y:S02]  /*24ee0*/  FFMA.FTZ R120, R57, c[0x0][0x23c], -R7.reuse ;  /* 0x00008f0039787a23 */ /* 0x100fe40000010807 */
        /* <DEDUP_REMOVED lines=10> */
[----:B------:R-:W3:Y:S01]  /*24f90*/  MUFU.EX2 R234, R3 ;  /* 0x0000000300ea7308 */ /* 0x000ee20000000800 */
[--C-:B------:R-:W-:Y:S01]  /*24fa0*/  FFMA.FTZ R235, R36, c[0x0][0x23c], -R7.reuse ;  /* 0x00008f0024eb7a23 */ /* 0x100fe20000010807 */
[C---:B------:R-:W-:Y:S01]  /*24fb0*/  FSETP.NEU.FTZ.AND P2, PT, R71.reuse, -INF , PT ;  /* 0xff8000004700780b */ /* 0x040fe20003f5d000 */
[----:B------:R-:W-:Y:S02]  /*24fc0*/  FMUL.FTZ R75, R71, c[0x0][0x23c] ;  /* 0x00008f00474b7a20 */ /* 0x000fe40000410000 */
[----:B------:R-:W-:Y:S01]  /*24fd0*/  FFMA.FTZ R230, R30, c[0x0][0x23c], -R7 ;  /* 0x00008f001ee67a23 */ /* 0x000fe20000010807 */
[----:B-1----:R-:W-:Y:S01]  /*24fe0*/  FMNMX.FTZ R70, R0, R4, !PT ;  /* 0x0000000400467209 */ /* 0x002fe20007810000 */
[----:B------:R-:W-:Y:S01]  /*24ff0*/  IMAD.MOV.U32 R47, RZ, RZ, R18 ;  /* 0x000000ffff2f7224 */ /* 0x000fe200078e0012 */
[----:B------:R-:W-:Y:S01]  /*25000*/  FSEL R75, R75, RZ, P2 ;  /* 0x000000ff4b4b7208 */ /* 0x000fe20001000000 */
[----:B------:R-:W-:Y:S01]  /*25010*/  IMAD.MOV.U32 R80, RZ, RZ, R19 ;  /* 0x000000ffff507224 */ /* 0x000fe200078e0013 */
[----:B------:R-:W-:Y:S01]  /*25020*/  MUFU.EX2 R109, R109 ;  /* 0x0000006d006d7308 */ /* 0x000fe20000000800 */
[----:B------:R-:W-:Y:S02]  /*25030*/  FMUL.FTZ R100, R70, c[0x0][0x23c] ;  /* 0x00008f0046647a20 */ /* 0x000fe40000410000 */
[----:B------:R-:W-:Y:S02]  /*25040*/  FFMA.FTZ R5, R101, c[0x0][0x23c], -R75 ;  /* 0x00008f0065057a23 */ /* 0x000fe4000001084b */
[----:B--2---:R-:W-:Y:S02]  /*25050*/  FFMA.FTZ R2, R64, c[0x0][0x23c], -R7 ;  /* 0x00008f0040027a23 */ /* 0x004fe40000010807 */
[----:B------:R-:W-:Y:S02]  /*25060*/  IMAD.MOV.U32 R64, RZ, RZ, R217 ;  /* 0x000000ffff407224 */ /* 0x000fe400078e00d9 */
[----:B------:R-:W-:Y:S01]  /*25070*/  FFMA.FTZ R9, R35, c[0x0][0x23c], -R75 ;  /* 0x00008f0023097a23 */ /* 0x000fe2000001084b */
[----:B------:R1:W-:Y:S01]  /*25080*/  MUFU.EX2 R107, R2 ;  /* 0x00000002006b7308 */ /* 0x0003e20000000800 */
[----:B------:R-:W-:Y:S02]  /*25090*/  IMAD.MOV.U32 R35, RZ, RZ, R212 ;  /* 0x000000ffff237224 */ /* 0x000fe400078e00d4 */
[----:B------:R-:W-:Y:S01]  /*250a0*/  FFMA.FTZ R212, R21, c[0x0][0x23c], -R7 ;  /* 0x00008f0015d47a23 */ /* 0x000fe20000010807 */
[----:B---3--:R-:W-:Y:S01]  /*250b0*/  F2FP.BF16.PACK_AB R77, R234, R95 ;  /* 0x0000005fea4d723e */ /* 0x008fe200000010ff */
[--C-:B------:R-:W-:Y:S01]  /*250c0*/  FFMA.FTZ R3, R99, c[0x0][0x23c], -R6.reuse ;  /* 0x00008f0063037a23 */ /* 0x100fe20000010806 */
[----:B------:R-:W2:Y:S01]  /*250d0*/  LDSM.16.MT88.4 R20, [R213+0x8000] ;  /* 0x00800000d514783b */ /* 0x000ea20000004200 */
[----:B------:R-:W-:Y:S02]  /*250e0*/  FFMA.FTZ R10, R34, c[0x0][0x23c], -R75 ;  /* 0x00008f00220a7a23 */ /* 0x000fe4000001084b */
[--C-:B------:R-:W-:Y:S01]  /*250f0*/  FFMA.FTZ R101, R131, c[0x0][0x23c], -R6.reuse ;  /* 0x00008f0083657a23 */ /* 0x100fe20000010806 */
[----:B------:R3:W4:Y:S01]  /*25100*/  MUFU.EX2 R108, R3 ;  /* 0x00000003006c7308 */ /* 0x0007220000000800 */
[--C-:B------:R-:W-:Y:S02]  /*25110*/  FFMA.FTZ R99, R130, c[0x0][0x23c], -R6.reuse ;  /* 0x00008f0082637a23 */ /* 0x100fe40000010806 */
[--C-:B------:R-:W-:Y:S02]  /*25120*/  FFMA.FTZ R34, R82, c[0x0][0x23c], -R6.reuse ;  /* 0x00008f0052227a23 */ /* 0x100fe40000010806 */
[--C-:B------:R-:W-:Y:S02]  /*25130*/  FFMA.FTZ R131, R56, c[0x0][0x23c], -R7.reuse ;  /* 0x00008f0038837a23 */ /* 0x100fe40000010807 */
[--C-:B------:R-:W-:Y:S02]  /*25140*/  FFMA.FTZ R130, R55, c[0x0][0x23c], -R7.reuse ;  /* 0x00008f0037827a23 */ /* 0x100fe40000010807 */
[----:B------:R-:W-:Y:S01]  /*25150*/  FFMA.FTZ R82, R53, c[0x0][0x23c], -R7 ;  /* 0x00008f0035527a23 */ /* 0x000fe20000010807 */
[----:B------:R2:W-:Y:S01]  /*25160*/  MUFU.EX2 R91, R5 ;  /* 0x00000005005b7308 */ /* 0x0005e20000000800 */
[----:B------:R-:W-:Y:S01]  /*25170*/  IMAD.MOV.U32 R57, RZ, RZ, R47 ;  /* 0x000000ffff397224 */ /* 0x000fe200078e002f */
[----:B------:R-:W-:Y:S01]  /*25180*/  LDSM.16.MT88.4 R52, [R214+0x8000] ;  /* 0x00800000d634783b */ /* 0x000fe20000004200 */
[----:B------:R-:W-:Y:S02]  /*25190*/  IMAD.MOV.U32 R47, RZ, RZ, R31 ;  /* 0x000000ffff2f7224 */ /* 0x000fe400078e001f */
[----:B-1----:R-:W-:Y:S02]  /*251a0*/  FFMA.FTZ R2, R32, c[0x0][0x23c], -R7 ;  /* 0x00008f0020027a23 */ /* 0x002fe40000010807 */
[----:B------:R-:W-:Y:S02]  /*251b0*/  FFMA.FTZ R32, R48, c[0x0][0x23c], -R6 ;  /* 0x00008f0030207a23 */ /* 0x000fe40000010806 */
[--C-:B------:R-:W-:Y:S01]  /*251c0*/  FFMA.FTZ R115, R115, c[0x0][0x23c], -R75.reuse ;  /* 0x00008f0073737a23 */ /* 0x100fe2000001084b */
[----:B------:R1:W-:Y:S01]  /*251d0*/  MUFU.EX2 R28, R2 ;  /* 0x00000002001c7308 */ /* 0x0003e20000000800 */
[----:B---3--:R-:W-:Y:S02]  /*251e0*/  FSEL R3, R73, RZ, P1 ;  /* 0x000000ff49037208 */ /* 0x008fe40000800000 */
[----:B----4-:R-:W-:Y:S07]  /*251f0*/  F2FP.BF16.PACK_AB R78, R114, R108 ;  /* 0x0000006c724e723e */ /* 0x010fee00000010ff */
[----:B------:R-:W-:Y:S01]  /*25200*/  MUFU.EX2 R220, R10 ;  /* 0x0000000a00dc7308 */ /* 0x000fe20000000800 */
[----:B--2---:R-:W-:Y:S02]  /*25210*/  FADD.FTZ R5, -R3, R132 ;  /* 0x0000008403057221 */ /* 0x004fe40000010100 */
[----:B------:R-:W-:Y:S02]  /*25220*/  FFMA.FTZ R3, R33, c[0x0][0x23c], -R75 ;  /* 0x00008f0021037a23 */ /* 0x000fe4000001084b */
[----:B------:R-:W-:Y:S02]  /*25230*/  FFMA.FTZ R33, R86, c[0x0][0x23c], -R6 ;  /* 0x00008f0056217a23 */ /* 0x000fe40000010806 */
[----:B------:R-:W-:Y:S03]  /*25240*/  FFMA.FTZ R86, R46, c[0x0][0x23c], -R7 ;  /* 0x00008f002e567a23 */ /* 0x000fe60000010807 */
[----:B------:R2:W3:Y:S01]  /*25250*/  MUFU.EX2 R12, R3 ;  /* 0x00000003000c7308 */ /* 0x0004e20000000800 */
[----:B------:R-:W-:Y:S02]  /*25260*/  IMAD.MOV.U32 R46, RZ, RZ, R32 ;  /* 0x000000ffff2e7224 */ /* 0x000fe400078e0020 */
[----:B------:R-:W-:Y:S01]  /*25270*/  IMAD.MOV.U32 R32, RZ, RZ, R15 ;  /* 0x000000ffff207224 */ /* 0x000fe200078e000f */
[----:B-1----:R-:W-:Y:S01]  /*25280*/  FSEL R2, R72, RZ, P0 ;  /* 0x000000ff48027208 */ /* 0x002fe20000000000 */
[----:B------:R-:W-:Y:S01]  /*25290*/  FFMA.FTZ R132, R125, c[0x0][0x23c], -R6 ;  /* 0x00008f007d847a23 */ /* 0x000fe20000010806 */
[----:B------:R-:W-:Y:S01]  /*252a0*/  FSETP.NEU.FTZ.AND P0, PT, R70, -INF , PT ;  /* 0xff8000004600780b */ /* 0x000fe20003f1d000 */
[----:B------:R-:W-:Y:S02]  /*252b0*/  FFMA.FTZ R125, R58, c[0x0][0x23c], -R7 ;  /* 0x00008f003a7d7a23 */ /* 0x000fe40000010807 */
[----:B------:R-:W-:Y:S01]  /*252c0*/  FADD.FTZ R4, -R2, R133 ;  /* 0x0000008502047221 */ /* 0x000fe20000010100 */
[----:B------:R-:W-:Y:S01]  /*252d0*/  FSEL R0, R70, RZ, P0 ;  /* 0x000000ff46007208 */ /* 0x000fe20000000000 */
[--C-:B------:R-:W-:Y:S01]  /*252e0*/  FFMA.FTZ R133, R62, c[0x0][0x23c], -R7.reuse ;  /* 0x00008f003e857a23 */ /* 0x100fe20000010807 */
[----:B------:R-:W-:Y:S01]  /*252f0*/  FSEL R100, R100, RZ, P0 ;  /* 0x000000ff64647208 */ /* 0x000fe20000000000 */
[----:B------:R-:W-:Y:S01]  /*25300*/  IMAD.MOV.U32 R56, RZ, RZ, R46 ;  /* 0x000000ffff387224 */ /* 0x000fe200078e002e */
[----:B------:R-:W-:Y:S01]  /*25310*/  FSEL R2, R71, RZ, P2 ;  /* 0x000000ff47027208 */ /* 0x000fe20001000000 */
[----:B------:R-:W-:Y:S01]  /*25320*/  IMAD.MOV.U32 R46, RZ, RZ, R32 ;  /* 0x000000ffff2e7224 */ /* 0x000fe200078e0020 */
[----:B------:R-:W1:Y:S01]  /*25330*/  MUFU.EX2 R9, R9 ;  /* 0x0000000900097308 */ /* 0x000e620000000800 */
[----:B------:R-:W-:Y:S01]  /*25340*/  FFMA.FTZ R8, R225, c[0x0][0x23c], -R100 ;  /* 0x00008f00e1087a23 */ /* 0x000fe20000010864 */
[----:B------:R-:W-:Y:S01]  /*25350*/  PLOP3.LUT P0, PT, PT, PT, UP0, 0x80, 0x0 ;  /* 0x000000000000781c */ /* 0x000fe20003f0f008 */
[----:B------:R-:W-:Y:S02]  /*25360*/  FFMA.FTZ R225, R61, c[0x0][0x23c], -R7 ;  /* 0x00008f003de17a23 */ /* 0x000fe40000010807 */
[----:B------:R-:W-:Y:S02]  /*25370*/  IMAD.MOV.U32 R58, RZ, RZ, R80 ;  /* 0x000000ffff3a7224 */ /* 0x000fe400078e0050 */
[----:B------:R-:W-:Y:S02]  /*25380*/  IMAD.MOV.U32 R80, RZ, RZ, R29 ;  /* 0x000000ffff507224 */ /* 0x000fe400078e001d */
[----:B--2---:R-:W-:Y:S01]  /*25390*/  FADD.FTZ R3, -R2, R134 ;  /* 0x0000008602037221 */ /* 0x004fe20000010100 */
[----:B------:R-:W-:Y:S01]  /*253a0*/  MUFU.EX2 R240, R8 ;  /* 0x0000000800f07308 */ /* 0x000fe20000000800 */
[----:B------:R-:W-:Y:S02]  /*253b0*/  FADD.FTZ R2, -R0, R135 ;  /* 0x0000008700027221 */ /* 0x000fe40000010100 */
[----:B------:R-:W-:Y:S02]  /*253c0*/  FFMA.FTZ R0, R37, c[0x0][0x23c], -R100 ;  /* 0x00008f0025007a23 */ /* 0x000fe40000010864 */
[--C-:B------:R-:W-:Y:S01]  /*253d0*/  FFMA.FTZ R134, R127, c[0x0][0x23c], -R6.reuse ;  /* 0x00008f007f867a23 */ /* 0x100fe20000010806 */
[----:B------:R-:W2:Y:S01]  /*253e0*/  LDSM.16.MT88.4 R36, [R216+0x8000] ;  /* 0x00800000d824783b */ /* 0x000ea20000004200 */
[----:B------:R-:W-:Y:S02]  /*253f0*/  FFMA.FTZ R135, R126, c[0x0][0x23c], -R6 ;  /* 0x00008f007e877a23 */ /* 0x000fe40000010806 */
[----:B---3--:R-:W-:Y:S01]  /*25400*/  IMAD.MOV.U32 R48, RZ, RZ, R12 ;  /* 0x000000ffff307224 */ /* 0x008fe200078e000c */
[----:B------:R-:W3:Y:S01]  /*25410*/  MUFU.EX2 R0, R0 ;  /* 0x0000000000007308 */ /* 0x000ee20000000800 */
[----:B------:R-:W-:Y:S02]  /*25420*/  IMAD.MOV.U32 R12, RZ, RZ, R218 ;  /* 0x000000ffff0c7224 */ /* 0x000fe400078e00da */
[----:B------:R-:W-:Y:S02]  /*25430*/  FFMA.FTZ R127, R51, c[0x0][0x23c], -R7 ;  /* 0x00008f00337f7a23 */ /* 0x000fe40000010807 */
[----:B-1----:R-:W-:Y:S02]  /*25440*/  IMAD.MOV.U32 R44, RZ, RZ, R9 ;  /* 0x000000ffff2c7224 */ /* 0x002fe400078e0009 */
[--C-:B------:R-:W-:Y:S02]  /*25450*/  FFMA.FTZ R126, R50, c[0x0][0x23c], -R7.reuse ;  /* 0x00008f00327e7a23 */ /* 0x100fe40000010807 */
[----:B------:R-:W-:Y:S01]  /*25460*/  FFMA.FTZ R218, R59, c[0x0][0x23c], -R7 ;  /* 0x00008f003bda7a23 */ /* 0x000fe20000010807 */
[----:B------:R-:W-:Y:S01]  /*25470*/  F2FP.BF16.PACK_AB R66, R44, R220 ;  /* 0x000000dc2c42723e */ /* 0x000fe200000010ff */
[----:B------:R-:W-:Y:S01]  /*25480*/  IMAD.MOV.U32 R50, RZ, RZ, R111 ;  /* 0x000000ffff327224 */ /* 0x000fe200078e006f */
[----:B------:R-:W-:Y:S01]  /*25490*/  MUFU.EX2 R206, R206 ;  /* 0x000000ce00ce7308 */ /* 0x000fe20000000800 */
[----:B------:R-:W-:Y:S09]  /*254a0*/  IMAD.MOV.U32 R51, RZ, RZ, R34 ;  /* 0x000000ffff337224 */ /* 0x000ff200078e0022 */
[----:B------:R-:W-:Y:S01]  /*254b0*/  MUFU.EX2 R204, R204 ;  /* 0x000000cc00cc7308 */ /* 0x000fe20000000800 */
[----:B---3--:R-:W-:Y:S02]  /*254c0*/  IMAD.MOV.U32 R45, RZ, RZ, R0 ;  /* 0x000000ffff2d7224 */ /* 0x008fe400078e0000 */
[----:B------:R-:W-:Y:S07]  /*254d0*/  FMUL.FTZ R0, R5, c[0x0][0x23c] ;  /* 0x00008f0005007a20 */ /* 0x000fee0000410000 */
[----:B------:R1:W3:Y:S02]  /*254e0*/  MUFU.EX2 R69, R0 ;  /* 0x0000000000457308 */ /* 0x0002e40000000800 */
[----:B-1----:R-:W-:Y:S02]  /*254f0*/  FMUL.FTZ R0, R4, c[0x0][0x23c] ;  /* 0x00008f0004007a20 */ /* 0x002fe40000410000 */
[C---:B---3--:R-:W-:Y:S02]  /*25500*/  FMUL.FTZ R16, R69.reuse, R144 ;  /* 0x0000009045107220 */ /* 0x048fe40000410000 */
[C---:B------:R-:W-:Y:S04]  /*25510*/  FMUL.FTZ R4, R69.reuse, R140 ;  /* 0x0000008c45047220 */ /* 0x040fe80000410000 */
[----:B------:R1:W3:Y:S01]  /*25520*/  MUFU.EX2 R68, R0 ;  /* 0x0000000000447308 */ /* 0x0002e20000000800 */
[C---:B------:R-:W-:Y:S02]  /*25530*/  FMUL.FTZ R5, R69.reuse, R141 ;  /* 0x0000008d45057220 */ /* 0x040fe40000410000 */
[----:B------:R-:W-:Y:S01]  /*25540*/  IMAD.MOV.U32 R141, RZ, RZ, R64 ;  /* 0x000000ffff8d7224 */ /* 0x000fe200078e0040 */
[----:B------:R-:W-:Y:S01]  /*25550*/  F2FP.BF16.PACK_AB R64, R48, R91 ;  /* 0x0000005b3040723e */ /* 0x000fe200000010ff */
[----:B------:R-:W-:Y:S02]  /*25560*/  IMAD.MOV.U32 R140, RZ, RZ, R12 ;  /* 0x000000ffff8c7224 */ /* 0x000fe400078e000c */
[C---:B------:R-:W-:Y:S02]  /*25570*/  FMUL.FTZ R32, R69.reuse, R160 ;  /* 0x000000a045207220 */ /* 0x040fe40000410000 */
[----:B------:R-:W-:Y:S02]  /*25580*/  FMUL.FTZ R49, R69, R177 ;  /* 0x000000b145317220 */ /* 0x000fe40000410000 */
[----:B-1----:R-:W-:Y:S02]  /*25590*/  FMUL.FTZ R0, R3, c[0x0][0x23c] ;  /* 0x00008f0003007a20 */ /* 0x002fe40000410000 */
[C---:B---3--:R-:W-:Y:S02]  /*255a0*/  FMUL.FTZ R6, R68.reuse, R142 ;  /* 0x0000008e44067220 */ /* 0x048fe40000410000 */
[C---:B------:R-:W-:Y:S01]  /*255b0*/  FMUL.FTZ R7, R68.reuse, R143 ;  /* 0x0000008f44077220 */ /* 0x040fe20000410000 */
[----:B------:R1:W3:Y:S01]  /*255c0*/  MUFU.EX2 R3, R0 ;  /* 0x0000000000037308 */ /* 0x0002e20000000800 */
        /* <DEDUP_REMOVED lines=8> */
[----:B------:R-:W-:Y:S05]  /*25650*/  IMAD.MOV.U32 R163, RZ, RZ, R58 ;  /* 0x000000ffffa37224 */ /* 0x000fea00078e003a */
[----:B------:R-:W-:Y:S01]  /*25660*/  MUFU.EX2 R147, R85 ;  /* 0x0000005500937308 */ /* 0x000fe20000000800 */
[----:B-1----:R-:W-:Y:S02]  /*25670*/  FMUL.FTZ R0, R2, c[0x0][0x23c] ;  /* 0x00008f0002007a20 */ /* 0x002fe40000410000 */
[----:B------:R-:W-:Y:S02]  /*25680*/  FFMA.FTZ R2, R67, c[0x0][0x23c], -R100 ;  /* 0x00008f0043027a23 */ /* 0x000fe40000010864 */
[C---:B---3--:R-:W-:Y:S02]  /*25690*/  FMUL.FTZ R8, R3.reuse, R136 ;  /* 0x0000008803087220 */ /* 0x048fe40000410000 */
[----:B------:R-:W-:Y:S03]  /*256a0*/  IMAD.MOV.U32 R136, RZ, RZ, R14 ;  /* 0x000000ffff887224 */ /* 0x000fe600078e000e */
[----:B------:R1:W-:Y:S01]  /*256b0*/  MUFU.EX2 R224, R2 ;  /* 0x0000000200e07308 */ /* 0x0003e20000000800 */
[C---:B------:R-:W-:Y:S02]  /*256c0*/  FMUL.FTZ R9, R3.reuse, R137 ;  /* 0x0000008903097220 */ /* 0x040fe40000410000 */
[----:B------:R-:W-:Y:S01]  /*256d0*/  IMAD.MOV.U32 R137, RZ, RZ, R79 ;  /* 0x000000ffff897224 */ /* 0x000fe200078e004f */
[----:B------:R-:W-:Y:S01]  /*256e0*/  F2FP.BF16.PACK_AB R79, R28, R107 ;  /* 0x0000006b1c4f723e */ /* 0x000fe200000010ff */
[C---:B------:R-:W-:Y:S02]  /*256f0*/  FMUL.FTZ R12, R3.reuse, R148 ;  /* 0x00000094030c7220 */ /* 0x040fe40000410000 */
[----:B------:R-:W-:Y:S02]  /*25700*/  IMAD.MOV.U32 R148, RZ, RZ, R13 ;  /* 0x000000ffff947224 */ /* 0x000fe400078e000d */
[C---:B------:R-:W-:Y:S01]  /*25710*/  FMUL.FTZ R13, R3.reuse, R149 ;  /* 0x00000095030d7220 */ /* 0x040fe20000410000 */
[----:B------:R-:W3:Y:S01]  /*25720*/  MUFU.EX2 R0, R0 ;  /* 0x0000000000007308 */ /* 0x000ee20000000800 */
[C---:B------:R-:W-:Y:S02]  /*25730*/  FMUL.FTZ R41, R3.reuse, R169 ;  /* 0x000000a903297220 */ /* 0x040fe40000410000 */
[----:B------:R-:W-:Y:S02]  /*25740*/  IMAD.MOV.U32 R169, RZ, RZ, R45 ;  /* 0x000000ffffa97224 */ /* 0x000fe400078e002d */
[C---:B------:R-:W-:Y:S02]  /*25750*/  FMUL.FTZ R40, R3.reuse, R168 ;  /* 0x000000a803287220 */ /* 0x040fe40000410000 */
[----:B------:R-:W-:Y:S02]  /*25760*/  IMAD.MOV.U32 R168, RZ, RZ, R46 ;  /* 0x000000ffffa87224 */ /* 0x000fe400078e002e */
[C---:B------:R-:W-:Y:S01]  /*25770*/  FMUL.FTZ R25, R3.reuse, R153 ;  /* 0x0000009903197220 */ /* 0x040fe20000410000 */
[----:B------:R-:W-:Y:S01]  /*25780*/  MUFU.EX2 R143, R87 ;  /* 0x00000057008f7308 */ /* 0x000fe20000000800 */
[C---:B------:R-:W-:Y:S02]  /*25790*/  FMUL.FTZ R29, R3.reuse, R165 ;  /* 0x000000a5031d7220 */ /* 0x040fe40000410000 */
[----:B------:R-:W-:Y:S02]  /*257a0*/  IMAD.MOV.U32 R165, RZ, RZ, R83 ;  /* 0x000000ffffa57224 */ /* 0x000fe400078e0053 */
[----:B-1----:R-:W-:Y:S01]  /*257b0*/  FFMA.FTZ R2, R76, c[0x0][0x23c], -R100 ;  /* 0x00008f004c027a23 */ /* 0x002fe20000010864 */
[----:B------:R-:W-:Y:S01]  /*257c0*/  F2FP.BF16.PACK_AB R76, R98, R90 ;  /* 0x0000005a624c723e */ /* 0x000fe200000010ff */
[C---:B------:R-:W-:Y:S02]  /*257d0*/  FMUL.FTZ R60, R3.reuse, R192 ;  /* 0x000000c0033c7220 */ /* 0x040fe40000410000 */
[----:B------:R-:W-:Y:S01]  /*257e0*/  FMUL.FTZ R61, R3, R193 ;  /* 0x000000c1033d7220 */ /* 0x000fe20000410000 */
[----:B------:R-:W1:Y:S01]  /*257f0*/  MUFU.EX2 R217, R2 ;  /* 0x0000000200d97308 */ /* 0x000e620000000800 */
[----:B------:R-:W-:Y:S02]  /*25800*/  IMAD.MOV.U32 R149, RZ, RZ, R81 ;  /* 0x000000ffff957224 */ /* 0x000fe400078e0051 */
[-C--:B------:R-:W-:Y:S01]  /*25810*/  HMMA.16816.F32.BF16 R4, R76, R20.reuse, R4 ;  /* 0x000000144c04723c */ /* 0x080fe20000041804 */
[C---:B---3--:R-:W-:Y:S02]  /*25820*/  FMUL.FTZ R14, R0.reuse, R150 ;  /* 0x00000096000e7220 */ /* 0x048fe40000410000 */
[----:B------:R-:W-:Y:S02]  /*25830*/  IMAD.MOV.U32 R150, RZ, RZ, R33 ;  /* 0x000000ffff967224 */ /* 0x000fe400078e0021 */
[----:B------:R-:W-:Y:S02]  /*25840*/  IMAD.MOV.U32 R33, RZ, RZ, R17 ;  /* 0x000000ffff217224 */ /* 0x000fe400078e0011 */
[----:B------:R-:W-:Y:S01]  /*25850*/  FMUL.FTZ R17, R69, R145 ;  /* 0x0000009145117220 */ /* 0x000fe20000410000 */
[----:B------:R-:W-:Y:S01]  /*25860*/  MUFU.EX2 R153, R84 ;  /* 0x0000005400997308 */ /* 0x000fe20000000800 */
[C---:B------:R-:W-:Y:S03]  /*25870*/  FMUL.FTZ R15, R0.reuse, R151 ;  /* 0x00000097000f7220 */ /* 0x040fe60000410000 */
[C---:B------:R-:W-:Y:S02]  /*25880*/  FMUL.FTZ R10, R0.reuse, R138 ;  /* 0x0000008a000a7220 */ /* 0x040fe40000410000 */
[----:B------:R-:W-:Y:S02]  /*25890*/  IMAD.MOV.U32 R138, RZ, RZ, R11 ;  /* 0x000000ffff8a7224 */ /* 0x000fe400078e000b */
[----:B------:R-:W-:Y:S02]  /*258a0*/  FMUL.FTZ R11, R0, R139 ;  /* 0x0000008b000b7220 */ /* 0x000fe40000410000 */
[----:B------:R-:W-:Y:S01]  /*258b0*/  IMAD.MOV.U32 R139, RZ, RZ, R65 ;  /* 0x000000ffff8b7224 */ /* 0x000fe200078e0041 */
[----:B------:R-:W-:Y:S01]  /*258c0*/  F2FP.BF16.PACK_AB R65, R45, R240 ;  /* 0x000000f02d41723e */ /* 0x000fe200000010ff */
[----:B------:R-:W-:Y:S01]  /*258d0*/  IMAD.MOV.U32 R111, RZ, RZ, R33 ;  /* 0x000000ffff6f7224 */ /* 0x000fe200078e0021 */
[----:B-1----:R-:W-:Y:S01]  /*258e0*/  F2FP.BF16.PACK_AB R67, R217, R224 ;  /* 0x000000e0d943723e */ /* 0x002fe200000010ff */
[--C-:B------:R-:W-:Y:S02]  /*258f0*/  FFMA.FTZ R2, R104, c[0x0][0x23c], -R75.reuse ;  /* 0x00008f0068027a23 */ /* 0x100fe4000001084b */
[----:B------:R-:W-:Y:S02]  /*25900*/  FMUL.FTZ R33, R69, R161 ;  /* 0x000000a145217220 */ /* 0x000fe40000410000 */
[----:B------:R-:W-:Y:S01]  /*25910*/  FMUL.FTZ R45, R3, R181 ;  /* 0x000000b5032d7220 */ /* 0x000fe20000410000 */
[----:B------:R1:W-:Y:S01]  /*25920*/  MUFU.EX2 R144, R2 ;  /* 0x0000000200907308 */ /* 0x0003e20000000800 */
[C---:B------:R-:W-:Y:S01]  /*25930*/  FMUL.FTZ R46, R0.reuse, R182 ;  /* 0x000000b6002e7220 */ /* 0x040fe20000410000 */
[----:B------:R-:W3:Y:S01]  /*25940*/  LDL.LU R181, [R1+0xa8] ;  /* 0x0000a80001b57983 */ /* 0x000ee20000300800 */
[C---:B------:R-:W-:Y:S01]  /*25950*/  FMUL.FTZ R59, R0.reuse, R187 ;  /* 0x000000bb003b7220 */ /* 0x040fe20000410000 */
[C---:B------:R-:W-:Y:S01]  /*25960*/  HMMA.16816.F32.BF16 R8, R64.reuse, R20, R8 ;  /* 0x000000144008723c */ /* 0x040fe20000041808 */
[C---:B------:R-:W-:Y:S01]  /*25970*/  FMUL.FTZ R30, R0.reuse, R166 ;  /* 0x000000a6001e7220 */ /* 0x040fe20000410000 */
[----:B------:R-:W4:Y:S01]  /*25980*/  LDL.LU R182, [R1+0xa4] ;  /* 0x0000a40001b67983 */ /* 0x000f220000300800 */
[C---:B------:R-:W-:Y:S02]  /*25990*/  FMUL.FTZ R31, R0.reuse, R167 ;  /* 0x000000a7001f7220 */ /* 0x040fe40000410000 */
[----:B------:R-:W-:Y:S02]  /*259a0*/  FMUL.FTZ R42, R0, R170 ;  /* 0x000000aa002a7220 */ /* 0x000fe40000410000 */
[----:B------:R-:W-:Y:S01]  /*259b0*/  FMUL.FTZ R21, R69, R157 ;  /* 0x0000009d45157220 */ /* 0x000fe20000410000 */
[-C--:B------:R-:W-:Y:S01]  /*259c0*/  HMMA.16816.F32.BF16 R12, R64, R22.reuse, R12 ;  /* 0x00000016400c723c */ /* 0x080fe2000004180c */
[----:B------:R-:W-:Y:S03]  /*259d0*/  IMAD.MOV.U32 R157, RZ, RZ, R24 ;  /* 0x000000ffff9d7224 */ /* 0x000fe600078e0018 */
[----:B------:R-:W-:Y:S02]  /*259e0*/  FMUL.FTZ R24, R3, R152 ;  /* 0x0000009803187220 */ /* 0x000fe40000410000 */
[----:B------:R-:W-:Y:S02]  /*259f0*/  FMUL.FTZ R20, R69, R156 ;  /* 0x0000009c45147220 */ /* 0x000fe40000410000 */
[----:B------:R-:W-:Y:S01]  /*25a00*/  IMAD.MOV.U32 R156, RZ, RZ, R26 ;  /* 0x000000ffff9c7224 */ /* 0x000fe200078e001a */
[C---:B------:R-:W-:Y:S03]  /*25a10*/  HMMA.16816.F32.BF16 R16, R76.reuse, R22, R16 ;  /* 0x000000164c10723c */ /* 0x040fe60000041810 */
[----:B-1----:R-:W-:Y:S02]  /*25a20*/  FFMA.FTZ R2, R118, c[0x0][0x23c], -R75 ;  /* 0x00008f0076027a23 */ /* 0x002fe4000001084b */
[----:B------:R-:W-:Y:S02]  /*25a30*/  FMUL.FTZ R26, R0, R154 ;  /* 0x0000009a001a7220 */ /* 0x000fe40000410000 */
[C---:B------:R-:W-:Y:S01]  /*25a40*/  FMUL.FTZ R22, R68.reuse, R158 ;  /* 0x0000009e44167220 */ /* 0x040fe20000410000 */
[----:B------:R-:W1:Y:S01]  /*25a50*/  MUFU.EX2 R145, R2 ;  /* 0x0000000200917308 */ /* 0x000e620000000800 */
[----:B------:R-:W-:Y:S03]  /*25a60*/  FMUL.FTZ R23, R68, R159 ;  /* 0x0000009f44177220 */ /* 0x000fe60000410000 */
[----:B------:R-:W-:Y:S02]  /*25a70*/  IMAD.MOV.U32 R154, RZ, RZ, R27 ;  /* 0x000000ffff9a7224 */ /* 0x000fe400078e001b */
[C---:B------:R-:W-:Y:S02]  /*25a80*/  FMUL.FTZ R27, R0.reuse, R155 ;  /* 0x0000009b001b7220 */ /* 0x040fe40000410000 */
[----:B------:R-:W-:Y:S01]  /*25a90*/  IMAD.MOV.U32 R155, RZ, RZ, R28 ;  /* 0x000000ffff9b7224 */ /* 0x000fe200078e001c */
[-C--:B--2---:R-:W-:Y:S01]  /*25aa0*/  HMMA.16816.F32.BF16 R20, R76, R36.reuse, R20 ;  /* 0x000000244c14723c */ /* 0x084fe20000041814 */
[C---:B------:R-:W-:Y:S02]  /*25ab0*/  FMUL.FTZ R28, R3.reuse, R164 ;  /* 0x000000a4031c7220 */ /* 0x040fe40000410000 */
[----:B------:R-:W-:Y:S02]  /*25ac0*/  FMUL.FTZ R43, R0, R171 ;  /* 0x000000ab002b7220 */ /* 0x000fe40000410000 */
[----:B------:R-:W-:Y:S02]  /*25ad0*/  IMAD.MOV.U32 R164, RZ, RZ, R44 ;  /* 0x000000ffffa47224 */ /* 0x000fe400078e002c */
[----:B------:R-:W-:Y:S01]  /*25ae0*/  FMUL.FTZ R44, R3, R180 ;  /* 0x000000b4032c7220 */ /* 0x000fe20000410000 */
[C---:B------:R-:W-:Y:S01]  /*25af0*/  HMMA.16816.F32.BF16 R24, R64.reuse, R36, R24 ;  /* 0x000000244018723c */ /* 0x040fe20000041818 */
[----:B------:R-:W-:Y:S03]  /*25b00*/  IMAD.MOV.U32 R170, RZ, RZ, R50 ;  /* 0x000000ffffaa7224 */ /* 0x000fe600078e0032 */
[C---:B------:R-:W-:Y:S02]  /*25b10*/  FMUL.FTZ R50, R68.reuse, R178 ;  /* 0x000000b244327220 */ /* 0x040fe40000410000 */
[----:B------:R-:W-:Y:S01]  /*25b20*/  IMAD.MOV.U32 R180, RZ, RZ, R56 ;  /* 0x000000ffffb47224 */ /* 0x000fe200078e0038 */
[----:B-1----:R-:W-:Y:S01]  /*25b30*/  F2FP.BF16.PACK_AB R84, R145, R144 ;  /* 0x000000909154723e */ /* 0x002fe200000010ff */
[----:B------:R-:W-:Y:S01]  /*25b40*/  FFMA.FTZ R2, R117, c[0x0][0x23c], -R75 ;  /* 0x00008f0075027a23 */ /* 0x000fe2000001084b */
[-C--:B------:R-:W-:Y:S03]  /*25b50*/  HMMA.16816.F32.BF16 R28, R64, R38.reuse, R28 ;  /* 0x00000026401c723c */ /* 0x080fe6000004181c */
[C---:B------:R-:W-:Y:S01]  /*25b60*/  FMUL.FTZ R36, R69.reuse, R172 ;  /* 0x000000ac45247220 */ /* 0x040fe20000410000 */
[----:B------:R1:W-:Y:S01]  /*25b70*/  MUFU.EX2 R151, R2 ;  /* 0x0000000200977308 */ /* 0x0003e20000000800 */
[C---:B------:R-:W-:Y:S02]  /*25b80*/  FMUL.FTZ R37, R69.reuse, R173 ;  /* 0x000000ad45257220 */ /* 0x040fe40000410000 */
[----:B------:R-:W-:Y:S01]  /*25b90*/  IMAD.MOV.U32 R173, RZ, RZ, R51 ;  /* 0x000000ffffad7224 */ /* 0x000fe200078e0033 */
[C---:B------:R-:W-:Y:S01]  /*25ba0*/  HMMA.16816.F32.BF16 R32, R76.reuse, R38, R32 ;  /* 0x000000264c20723c */ /* 0x040fe20000041820 */
[C---:B------:R-:W-:Y:S03]  /*25bb0*/  FMUL.FTZ R51, R68.reuse, R179 ;  /* 0x000000b344337220 */ /* 0x040fe60000410000 */
[----:B------:R-:W-:Y:S02]  /*25bc0*/  IMAD.MOV.U32 R171, RZ, RZ, R57 ;  /* 0x000000ffffab7224 */ /* 0x000fe400078e0039 */
[----:B------:R-:W-:Y:S01]  /*25bd0*/  IMAD.MOV.U32 R167, RZ, RZ, R82 ;  /* 0x000000ffffa77224 */ /* 0x000fe200078e0052 */
[----:B------:R-:W-:Y:S01]  /*25be0*/  MUFU.EX2 R179, R89 ;  /* 0x0000005900b37308 */ /* 0x000fe20000000800 */
[C---:B------:R-:W-:Y:S04]  /*25bf0*/  FMUL.FTZ R38, R68.reuse, R174 ;  /* 0x000000ae44267220 */ /* 0x040fe80000410000 */
[----:B------:R-:W-:Y:S02]  /*25c00*/  FMUL.FTZ R39, R68, R175 ;  /* 0x000000af44277220 */ /* 0x000fe40000410000 */
[----:B------:R-:W-:Y:S02]  /*25c10*/  IMAD.MOV.U32 R175, RZ, RZ, R47 ;  /* 0x000000ffffaf7224 */ /* 0x000fe400078e002f */
[----:B------:R-:W-:Y:S02]  /*25c20*/  FMUL.FTZ R47, R0, R183 ;  /* 0x000000b7002f7220 */ /* 0x000fe40000410000 */
[----:B------:R-:W-:Y:S01]  /*25c30*/  IMAD.MOV.U32 R174, RZ, RZ, R48 ;  /* 0x000000ffffae7224 */ /* 0x000fe200078e0030 */
[-C--:B------:R-:W-:Y:S01]  /*25c40*/  HMMA.16816.F32.BF16 R36, R76, R52.reuse, R36 ;  /* 0x000000344c24723c */ /* 0x080fe20000041824 */
[----:B-1----:R-:W-:Y:S02]  /*25c50*/  FFMA.FTZ R2, R106, c[0x0][0x23c], -R75 ;  /* 0x00008f006a027a23 */ /* 0x002fe4000001084b */
[----:B------:R-:W-:Y:S02]  /*25c60*/  IMAD.MOV.U32 R172, RZ, RZ, R80 ;  /* 0x000000ffffac7224 */ /* 0x000fe400078e0050 */
[----:B------:R1:W2:Y:S01]  /*25c70*/  MUFU.EX2 R152, R2 ;  /* 0x0000000200987308 */ /* 0x0002a20000000800 */
[----:B------:R-:W-:Y:S01]  /*25c80*/  FMUL.FTZ R48, R69, R176 ;  /* 0x000000b045307220 */ /* 0x000fe20000410000 */
[----:B------:R-:W2:Y:S01]  /*25c90*/  LDSM.16.MT88.4 R80, [R215+0x8000] ;  /* 0x00800000d750783b */ /* 0x000ea20000004200 */
[----:B------:R-:W-:Y:S01]  /*25ca0*/  FMUL.FTZ R57, R3, R185 ;  /* 0x000000b903397220 */ /* 0x000fe20000410000 */
[C---:B------:R-:W-:Y:S03]  /*25cb0*/  HMMA.16816.F32.BF16 R40, R64.reuse, R52, R40 ;  /* 0x000000344028723c */ /* 0x040fe60000041828 */
[----:B------:R-:W-:Y:S02]  /*25cc0*/  IMAD.MOV.U32 R176, RZ, RZ, R157 ;  /* 0x000000ffffb07224 */ /* 0x000fe400078e009d */
[----:B------:R-:W-:Y:S01]  /*25cd0*/  IMAD.MOV.U32 R185, RZ, RZ, R142 ;  /* 0x000000ffffb97224 */ /* 0x000fe200078e008e */
[----:B------:R-:W-:Y:S01]  /*25ce0*/  MUFU.EX2 R157, R92 ;  /* 0x0000005c009d7308 */ /* 0x000fe20000000800 */
[----:B------:R-:W-:Y:S01]  /*25cf0*/  FMUL.FTZ R52, R69, R188 ;  /* 0x000000bc45347220 */ /* 0x000fe20000410000 */
[-C--:B------:R-:W-:Y:S01]  /*25d00*/  HMMA.16816.F32.BF16 R44, R64, R54.reuse, R44 ;  /* 0x00000036402c723c */ /* 0x080fe2000004182c */
[----:B------:R-:W-:Y:S03]  /*25d10*/  FMUL.FTZ R56, R3, R184 ;  /* 0x000000b803387220 */ /* 0x000fe60000410000 */
[----:B------:R-:W-:Y:S02]  /*25d20*/  FMUL.FTZ R58, R0, R186 ;  /* 0x000000ba003a7220 */ /* 0x000fe40000410000 */
[----:B------:R-:W-:Y:S02]  /*25d30*/  IMAD.MOV.U32 R188, RZ, RZ, R156 ;  /* 0x000000ffffbc7224 */ /* 0x000fe400078e009c */
[----:B------:R-:W-:Y:S01]  /*25d40*/  MUFU.EX2 R156, R93 ;  /* 0x0000005d009c7308 */ /* 0x000fe20000000800 */
[----:B------:R-:W-:Y:S01]  /*25d50*/  IMAD.MOV.U32 R184, RZ, RZ, R137 ;  /* 0x000000ffffb87224 */ /* 0x000fe200078e0089 */
[C---:B------:R-:W-:Y:S02]  /*25d60*/  HMMA.16816.F32.BF16 R48, R76.reuse, R54, R48 ;  /* 0x000000364c30723c */ /* 0x040fe40000041830 */
[----:B-1----:R-:W-:Y:S01]  /*25d70*/  FFMA.FTZ R2, R119, c[0x0][0x23c], -R100 ;  /* 0x00008f0077027a23 */ /* 0x002fe20000010864 */
[----:B--2---:R-:W-:Y:S01]  /*25d80*/  F2FP.BF16.PACK_AB R86, R152, R151 ;  /* 0x000000979856723e */ /* 0x004fe200000010ff */
[----:B------:R-:W-:Y:S02]  /*25d90*/  IMAD.MOV.U32 R186, RZ, RZ, R140 ;  /* 0x000000ffffba7224 */ /* 0x000fe400078e008c */
[----:B------:R-:W-:Y:S02]  /*25da0*/  IMAD.MOV.U32 R166, RZ, RZ, R111 ;  /* 0x000000ffffa67224 */ /* 0x000fe400078e006f */
[C---:B------:R-:W-:Y:S01]  /*25db0*/  FMUL.FTZ R54, R68.reuse, R190 ;  /* 0x000000be44367220 */ /* 0x040fe20000410000 */
[----:B------:R1:W-:Y:S03]  /*25dc0*/  MUFU.EX2 R161, R2 ;  /* 0x0000000200a17308 */ /* 0x0003e60000000800 */
        /* <DEDUP_REMOVED lines=8> */
[----:B------:R-:W-:Y:S02]  /*25e50*/  FMUL.FTZ R53, R69, R189 ;  /* 0x000000bd45357220 */ /* 0x000fe40000410000 */
[----:B------:R-:W-:Y:S01]  /*25e60*/  FMUL.FTZ R55, R68, R191 ;  /* 0x000000bf44377220 */ /* 0x000fe20000410000 */
[----:B------:R-:W-:Y:S01]  /*25e70*/  MUFU.EX2 R132, R101 ;  /* 0x0000006500847308 */ /* 0x000fe20000000800 */
[C---:B------:R-:W-:Y:S02]  /*25e80*/  FMUL.FTZ R62, R0.reuse, R194 ;  /* 0x000000c2003e7220 */ /* 0x040fe40000410000 */
[----:B------:R-:W-:Y:S02]  /*25e90*/  FMUL.FTZ R63, R0, R195 ;  /* 0x000000c3003f7220 */ /* 0x000fe40000410000 */
[----:B-1----:R-:W-:Y:S01]  /*25ea0*/  FFMA.FTZ R2, R124, c[0x0][0x23c], -R100 ;  /* 0x00008f007c027a23 */ /* 0x002fe20000010864 */
[-C--:B------:R-:W-:Y:S01]  /*25eb0*/  HMMA.16816.F32.BF16 R52, R76, R80.reuse, R52 ;  /* 0x000000504c34723c */ /* 0x080fe20000041834 */
[----:B------:R-:W-:Y:S02]  /*25ec0*/  IMAD.MOV.U32 R191, RZ, RZ, R148 ;  /* 0x000000ffffbf7224 */ /* 0x000fe400078e0094 */
[----:B------:R-:W-:Y:S01]  /*25ed0*/  IMAD.MOV.U32 R189, RZ, RZ, R139 ;  /* 0x000000ffffbd7224 */ /* 0x000fe200078e008b */
[----:B------:R1:W1:Y:S01]  /*25ee0*/  MUFU.EX2 R158, R2 ;  /* 0x00000002009e7308 */ /* 0x0002620000000800 */
[----:B------:R-:W-:Y:S02]  /*25ef0*/  IMAD.MOV.U32 R137, RZ, RZ, R136 ;  /* 0x000000ffff897224 */ /* 0x000fe400078e0088 */
[--C-:B------:R-:W-:Y:S01]  /*25f00*/  FFMA.FTZ R92, R209, c[0x0][0x23c], -R75.reuse ;  /* 0x00008f00d15c7a23 */ /* 0x100fe2000001084b */
[C---:B------:R-:W-:Y:S01]  /*25f10*/  HMMA.16816.F32.BF16 R56, R64.reuse, R80, R56 ;  /* 0x000000504038723c */ /* 0x040fe20000041838 */
[--C-:B--2---:R-:W-:Y:S03]  /*25f20*/  FFMA.FTZ R88, R247, c[0x0][0x23c], -R75.reuse ;  /* 0x00008f00f7587a23 */ /* 0x104fe6000001084b */
[--C-:B------:R-:W-:Y:S02]  /*25f30*/  FFMA.FTZ R93, R208, c[0x0][0x23c], -R75.reuse ;  /* 0x00008f00d05d7a23 */ /* 0x100fe4000001084b */
[--C-:B------:R-:W-:Y:S01]  /*25f40*/  FFMA.FTZ R118, R116, c[0x0][0x23c], -R75.reuse ;  /* 0x00008f0074767a23 */ /* 0x100fe2000001084b */
[----:B------:R2:W-:Y:S01]  /*25f50*/  MUFU.EX2 R148, R94 ;  /* 0x0000005e00947308 */ /* 0x0005e20000000800 */
[-C--:B------:R-:W-:Y:S01]  /*25f60*/  HMMA.16816.F32.BF16 R60, R64, R82.reuse, R60 ;  /* 0x00000052403c723c */ /* 0x080fe2000004183c */
[--C-:B------:R-:W-:Y:S03]  /*25f70*/  FFMA.FTZ R104, R201, c[0x0][0x23c], -R75.reuse ;  /* 0x00008f00c9687a23 */ /* 0x100fe6000001084b */
[--C-:B------:R-:W-:Y:S02]  /*25f80*/  FFMA.FTZ R106, R200, c[0x0][0x23c], -R75.reuse ;  /* 0x00008f00c86a7a23 */ /* 0x100fe4000001084b */
[--C-:B------:R-:W-:Y:S02]  /*25f90*/  FFMA.FTZ R119, R121, c[0x0][0x23c], -R75.reuse ;  /* 0x00008f0079777a23 */ /* 0x100fe4000001084b */
[----:B------:R-:W-:Y:S01]  /*25fa0*/  FMUL.FTZ R67, R68, R199 ;  /* 0x000000c744437220 */ /* 0x000fe20000410000 */
[----:B------:R2:W-:Y:S03]  /*25fb0*/  MUFU.EX2 R139, R96 ;  /* 0x00000060008b7308 */ /* 0x0005e60000000800 */
[--C-:B-1----:R-:W-:Y:S01]  /*25fc0*/  FFMA.FTZ R2, R123, c[0x0][0x23c], -R100.reuse ;  /* 0x00008f007b027a23 */ /* 0x102fe20000010864 */
[----:B------:R-:W-:Y:S01]  /*25fd0*/  F2FP.BF16.PACK_AB R85, R158, R161 ;  /* 0x000000a19e55723e */ /* 0x000fe200000010ff */
[C---:B------:R-:W-:Y:S02]  /*25fe0*/  FMUL.FTZ R64, R69.reuse, R196 ;  /* 0x000000c445407220 */ /* 0x040fe40000410000 */
[----:B------:R-:W-:Y:S02]  /*25ff0*/  FMUL.FTZ R65, R69, R197 ;  /* 0x000000c545417220 */ /* 0x000fe40000410000 */
[----:B------:R-:W-:Y:S01]  /*26000*/  FMUL.FTZ R66, R68, R198 ;  /* 0x000000c644427220 */ /* 0x000fe20000410000 */
[----:B------:R1:W-:Y:S01]  /*26010*/  MUFU.EX2 R160, R2 ;  /* 0x0000000200a07308 */ /* 0x0003e20000000800 */
[--C-:B------:R-:W-:Y:S02]  /*26020*/  FFMA.FTZ R89, R249, c[0x0][0x23c], -R75.reuse ;  /* 0x00008f00f9597a23 */ /* 0x100fe4000001084b */
[--C-:B------:R-:W-:Y:S02]  /*26030*/  FFMA.FTZ R140, R113, c[0x0][0x23c], -R75.reuse ;  /* 0x00008f00718c7a23 */ /* 0x100fe4000001084b */
[--C-:B--2---:R-:W-:Y:S01]  /*26040*/  FFMA.FTZ R94, R207, c[0x0][0x23c], -R75.reuse ;  /* 0x00008f00cf5e7a23 */ /* 0x104fe2000001084b */
[----:B------:R-:W-:Y:S01]  /*26050*/  HMMA.16816.F32.BF16 R64, R76, R82, R64 ;  /* 0x000000524c40723c */ /* 0x000fe20000041840 */
[----:B------:R-:W2:Y:S01]  /*26060*/  LDSM.16.MT88.4 R80, [R213+0x8800] ;  /* 0x00880000d550783b */ /* 0x000ea20000004200 */
[--C-:B------:R-:W-:Y:S02]  /*26070*/  FFMA.FTZ R101, R202, c[0x0][0x23c], -R75.reuse ;  /* 0x00008f00ca657a23 */ /* 0x100fe4000001084b */
[----:B------:R1:W-:Y:S01]  /*26080*/  MUFU.EX2 R136, R99 ;  /* 0x0000006300887308 */ /* 0x0003e20000000800 */
[--C-:B------:R-:W-:Y:S02]  /*26090*/  FFMA.FTZ R117, R128, c[0x0][0x23c], -R75.reuse ;  /* 0x00008f0080757a23 */ /* 0x100fe4000001084b */
[----:B------:R-:W-:Y:S01]  /*260a0*/  F2FP.BF16.PACK_AB R76, R102, R97 ;  /* 0x00000061664c723e */ /* 0x000fe200000010ff */
[--C-:B------:R-:W-:Y:S01]  /*260b0*/  FFMA.FTZ R96, R205, c[0x0][0x23c], -R75.reuse ;  /* 0x00008f00cd607a23 */ /* 0x100fe2000001084b */
[----:B------:R-:W-:Y:S03]  /*260c0*/  F2FP.BF16.PACK_AB R77, R146, R143 ;  /* 0x0000008f924d723e */ /* 0x000fe600000010ff */
[----:B------:R-:W-:Y:S01]  /*260d0*/  F2FP.BF16.PACK_AB R79, R153, R147 ;  /* 0x00000093994f723e */ /* 0x000fe200000010ff */
[--C-:B------:R-:W-:Y:S01]  /*260e0*/  FFMA.FTZ R142, R110, c[0x0][0x23c], -R75.reuse ;  /* 0x00008f006e8e7a23 */ /* 0x100fe2000001084b */
[----:B------:R-:W-:Y:S01]  /*260f0*/  F2FP.BF16.PACK_AB R78, R111, R105 ;  /* 0x000000696f4e723e */ /* 0x000fe200000010ff */
[----:B------:R-:W-:Y:S01]  /*26100*/  MUFU.EX2 R119, R119 ;  /* 0x0000007700777308 */ /* 0x000fe20000000800 */
[----:B-1----:R-:W-:Y:S09]  /*26110*/  FFMA.FTZ R2, R122, c[0x0][0x23c], -R100 ;  /* 0x00008f007a027a23 */ /* 0x002ff20000010864 */
[----:B------:R1:W1:Y:S01]  /*26120*/  MUFU.EX2 R159, R2 ;  /* 0x00000002009f7308 */ /* 0x0002620000000800 */
[----:B------:R-:W-:Y:S09]  /*26130*/  FFMA.FTZ R99, R203, c[0x0][0x23c], -R75 ;  /* 0x00008f00cb637a23 */ /* 0x000ff2000001084b */
[----:B------:R-:W-:Y:S01]  /*26140*/  MUFU.EX2 R118, R118 ;  /* 0x0000007600767308 */ /* 0x000fe20000000800 */
[-C--:B--2---:R-:W-:Y:S01]  /*26150*/  HMMA.16816.F32.BF16 R4, R76, R80.reuse, R4 ;  /* 0x000000504c04723c */ /* 0x084fe20000041804 */
[----:B-1----:R-:W2:Y:S01]  /*26160*/  LDL.LU R2, [R1+0xa0] ;  /* 0x0000a00001027983 */ /* 0x002ea20000300800 */
[----:B------:R-:W-:Y:S03]  /*26170*/  F2FP.BF16.PACK_AB R87, R159, R160 ;  /* 0x000000a09f57723e */ /* 0x000fe600000010ff */
[----:B------:R-:W2:Y:S04]  /*26180*/  LDL.LU R187, [R1+0x18] ;  /* 0x0000180001bb7983 */ /* 0x000ea80000300800 */
[C---:B------:R-:W-:Y:S08]  /*26190*/  HMMA.16816.F32.BF16 R8, R84.reuse, R80, R8 ;  /* 0x000000505408723c */ /* 0x040ff00000041808 */
[-C--:B------:R-:W-:Y:S08]  /*261a0*/  HMMA.16816.F32.BF16 R12, R84, R82.reuse, R12 ;  /* 0x00000052540c723c */ /* 0x080ff0000004180c */
[C---:B------:R-:W-:Y:S01]  /*261b0*/  HMMA.16816.F32.BF16 R16, R76.reuse, R82, R16 ;  /* 0x000000524c10723c */ /* 0x040fe20000041810 */
[----:B------:R-:W1:Y:S07]  /*261c0*/  LDSM.16.MT88.4 R80, [R216+0x8800] ;  /* 0x00880000d850783b */ /* 0x000e6e0000004200 */
[-C--:B-1----:R-:W-:Y:S01]  /*261d0*/  HMMA.16816.F32.BF16 R20, R76, R80.reuse, R20 ;  /* 0x000000504c14723c */ /* 0x082fe20000041814 */
[----:B---3--:R-:W-:Y:S03]  /*261e0*/  FFMA.FTZ R95, R68, R181, R95 ;  /* 0x000000b5445f7223 */ /* 0x008fe6000001005f */
[----:B------:R-:W-:Y:S02]  /*261f0*/  IMAD.MOV.U32 R181, RZ, RZ, R164 ;  /* 0x000000ffffb57224 */ /* 0x000fe400078e00a4 */
[----:B----4-:R-:W-:Y:S02]  /*26200*/  FFMA.FTZ R90, R69, R182, R90 ;  /* 0x000000b6455a7223 */ /* 0x010fe4000001005a */
[C---:B------:R-:W-:Y:S01]  /*26210*/  HMMA.16816.F32.BF16 R24, R84.reuse, R80, R24 ;  /* 0x000000505418723c */ /* 0x040fe20000041818 */
[----:B------:R-:W-:Y:S03]  /*26220*/  IMAD.MOV.U32 R182, RZ, RZ, R155 ;  /* 0x000000ffffb67224 */ /* 0x000fe600078e009b */
[----:B------:R-:W-:Y:S02]  /*26230*/  IMAD.MOV.U32 R183, RZ, RZ, R181 ;  /* 0x000000ffffb77224 */ /* 0x000fe400078e00b5 */
[----:B------:R-:W-:Y:S02]  /*26240*/  IMAD.MOV.U32 R181, RZ, RZ, R171 ;  /* 0x000000ffffb57224 */ /* 0x000fe400078e00ab */
[----:B------:R-:W-:Y:S01]  /*26250*/  IMAD.MOV.U32 R171, RZ, RZ, R169 ;  /* 0x000000ffffab7224 */ /* 0x000fe200078e00a9 */
[-C--:B------:R-:W-:Y:S03]  /*26260*/  HMMA.16816.F32.BF16 R28, R84, R82.reuse, R28 ;  /* 0x00000052541c723c */ /* 0x080fe6000004181c */
[----:B------:R-:W-:Y:S02]  /*26270*/  IMAD.MOV.U32 R169, RZ, RZ, R175 ;  /* 0x000000ffffa97224 */ /* 0x000fe400078e00af */
[----:B------:R-:W-:Y:S02]  /*26280*/  IMAD.MOV.U32 R175, RZ, RZ, R172 ;  /* 0x000000ffffaf7224 */ /* 0x000fe400078e00ac */
[----:B------:R-:W-:Y:S01]  /*26290*/  IMAD.MOV.U32 R172, RZ, RZ, R166 ;  /* 0x000000ffffac7224 */ /* 0x000fe200078e00a6 */
[C---:B------:R-:W-:Y:S01]  /*262a0*/  HMMA.16816.F32.BF16 R32, R76.reuse, R82, R32 ;  /* 0x000000524c20723c */ /* 0x040fe20000041820 */
[----:B------:R-:W-:Y:S01]  /*262b0*/  IMAD.MOV.U32 R166, RZ, RZ, R149 ;  /* 0x000000ffffa67224 */ /* 0x000fe200078e0095 */
[----:B------:R-:W1:Y:S02]  /*262c0*/  LDSM.16.MT88.4 R80, [R214+0x8800] ;  /* 0x00880000d650783b */ /* 0x000e640000004200 */
[----:B------:R-:W-:Y:S02]  /*262d0*/  IMAD.MOV.U32 R164, RZ, RZ, R138 ;  /* 0x000000ffffa47224 */ /* 0x000fe400078e008a */
[--C-:B------:R-:W-:Y:S02]  /*262e0*/  FFMA.FTZ R68, R250, c[0x0][0x23c], -R75.reuse ;  /* 0x00008f00fa447a23 */ /* 0x100fe4000001084b */
[----:B------:R-:W-:Y:S01]  /*262f0*/  FFMA.FTZ R69, R211, c[0x0][0x23c], -R75 ;  /* 0x00008f00d3457a23 */ /* 0x000fe2000001084b */
[----:B------:R-:W-:Y:S03]  /*26300*/  MUFU.EX2 R250, R120 ;  /* 0x0000007800fa7308 */ /* 0x000fe60000000800 */
[----:B------:R-:W-:Y:S02]  /*26310*/  IMAD.MOV.U32 R138, RZ, RZ, R141 ;  /* 0x000000ffff8a7224 */ /* 0x000fe400078e008d */
[----:B------:R-:W-:Y:S05]  /*26320*/  FFMA.FTZ R141, R112, c[0x0][0x23c], -R75 ;  /* 0x00008f00708d7a23 */ /* 0x000fea000001084b */
[----:B------:R3:W-:Y:S10]  /*26330*/  MUFU.EX2 R177, R68 ;  /* 0x0000004400b17308 */ /* 0x0007f40000000800 */
[----:B------:R4:W-:Y:S01]  /*26340*/  MUFU.EX2 R249, R69 ;  /* 0x0000004500f97308 */ /* 0x0009e20000000800 */
[-C--:B-1----:R-:W-:Y:S01]  /*26350*/  HMMA.16816.F32.BF16 R36, R76, R80.reuse, R36 ;  /* 0x000000504c24723c */ /* 0x082fe20000041824 */
[----:B---3--:R-:W-:Y:S07]  /*26360*/  FADD.FTZ R68, R98, R90 ;  /* 0x0000005a62447221 */ /* 0x008fee0000010000 */
[C---:B------:R-:W-:Y:S01]  /*26370*/  HMMA.16816.F32.BF16 R40, R84.reuse, R80, R40 ;  /* 0x000000505428723c */ /* 0x040fe20000041828 */
[----:B----4-:R-:W-:Y:S07]  /*26380*/  FADD.FTZ R69, R108, R68 ;  /* 0x000000446c457221 */ /* 0x010fee0000010000 */
[-C--:B------:R-:W-:Y:S08]  /*26390*/  HMMA.16816.F32.BF16 R44, R84, R82.reuse, R44 ;  /* 0x00000052542c723c */ /* 0x080ff0000004182c */
        /* <DEDUP_REMOVED lines=9> */
[----:B------:R-:W-:Y:S02]  /*26430*/  F2FP.BF16.PACK_AB R77, R156, R148 ;  /* 0x000000949c4d723e */ /* 0x000fe400000010ff */
[----:B------:R-:W-:Y:S01]  /*26440*/  F2FP.BF16.PACK_AB R78, R139, R136 ;  /* 0x000000888b4e723e */ /* 0x000fe200000010ff */
[----:B--2---:R-:W-:Y:S02]  /*26450*/  FFMA.FTZ R91, R3, R2, R91 ;  /* 0x00000002035b7223 */ /* 0x004fe4000001005b */
[--C-:B------:R-:W-:Y:S02]  /*26460*/  FFMA.FTZ R2, R248, c[0x0][0x23c], -R75.reuse ;  /* 0x00008f00f8027a23 */ /* 0x100fe4000001084b */
[--C-:B------:R-:W-:Y:S02]  /*26470*/  FFMA.FTZ R3, R252, c[0x0][0x23c], -R75.reuse ;  /* 0x00008f00fc037a23 */ /* 0x100fe4000001084b */
[----:B------:R1:W-:Y:S10]  /*26480*/  MUFU.EX2 R155, R2 ;  /* 0x00000002009b7308 */ /* 0x0003f40000000800 */
[----:B------:R2:W3:Y:S01]  /*26490*/  MUFU.EX2 R154, R3 ;  /* 0x00000003009a7308 */ /* 0x0004e20000000800 */
[--C-:B-1----:R-:W-:Y:S09]  /*264a0*/  FFMA.FTZ R2, R251, c[0x0][0x23c], -R75.reuse ;  /* 0x00008f00fb027a23 */ /* 0x102ff2000001084b */
[----:B------:R1:W4:Y:S01]  /*264b0*/  MUFU.EX2 R178, R2 ;  /* 0x0000000200b27308 */ /* 0x0003220000000800 */
[--C-:B--2---:R-:W-:Y:S01]  /*264c0*/  FFMA.FTZ R3, R210, c[0x0][0x23c], -R75.reuse ;  /* 0x00008f00d2037a23 */ /* 0x104fe2000001084b */
[----:B---3--:R-:W-:Y:S01]  /*264d0*/  F2FP.BF16.PACK_AB R80, R154, R155 ;  /* 0x0000009b9a50723e */ /* 0x008fe200000010ff */
[----:B------:R-:W-:Y:S07]  /*264e0*/  FFMA.FTZ R75, R103, c[0x0][0x23c], -R75 ;  /* 0x00008f00674b7a23 */ /* 0x000fee000001084b */
[----:B------:R-:W-:Y:S01]  /*264f0*/  MUFU.EX2 R251, R3 ;  /* 0x0000000300fb7308 */ /* 0x000fe20000000800 */
[----:B-1----:R-:W-:Y:S01]  /*26500*/  FFMA.FTZ R2, R187, c[0x0][0x23c], -R100 ;  /* 0x00008f00bb027a23 */ /* 0x002fe20000010864 */
[----:B----4-:R-:W-:Y:S01]  /*26510*/  F2FP.BF16.PACK_AB R82, R177, R178 ;  /* 0x000000b2b152723e */ /* 0x010fe200000010ff */
[----:B------:R-:W-:Y:S02]  /*26520*/  IMAD.MOV.U32 R187, RZ, RZ, R185 ;  /* 0x000000ffffbb7224 */ /* 0x000fe400078e00b9 */
[----:B------:R-:W-:Y:S05]  /*26530*/  IMAD.MOV.U32 R185, RZ, RZ, R190 ;  /* 0x000000ffffb97224 */ /* 0x000fea00078e00be */
        /* <DEDUP_REMOVED lines=47> */
[----:B------:R-:W-:Y:S01]  /*26830*/  FADD.FTZ R3, R234, R95 ;  /* 0x0000005fea037221 */ /* 0x000fe20000010000 */
[----:B-1----:R-:W-:Y:S01]  /*26840*/  F2FP.BF16.PACK_AB R81, R150, R149 ;  /* 0x000000959651723e */ /* 0x002fe200000010ff */
        /* <DEDUP_REMOVED lines=31> */
[----:B------:R-:W-:Y:S02]  /*26a40*/  FADD.FTZ R68, R107, R3 ;  /* 0x000000036b447221 */ /* 0x000fe40000010000 */
[----:B------:R-:W-:Y:S02]  /*26a50*/  FADD.FTZ R3, R114, R69 ;  /* 0x0000004572037221 */ /* 0x000fe40000010000 */
[----:B------:R-:W-:Y:S05]  /*26a60*/  IMAD.MOV.U32 R193, RZ, RZ, R238 ;  /* 0x000000ffffc17224 */ /* 0x000fea00078e00ee */
[----:B------:R-:W-:Y:S10]  /*26a70*/  MUFU.EX2 R174, R127 ;  /* 0x0000007f00ae7308 */ /* 0x000ff40000000800 */
[----:B------:R-:W-:Y:S10]  /*26a80*/  MUFU.EX2 R171, R171 ;  /* 0x000000ab00ab7308 */ /* 0x000ff40000000800 */
[----:B------:R-:W-:Y:S10]  /*26a90*/  MUFU.EX2 R190, R190 ;  /* 0x000000be00be7308 */ /* 0x000ff40000000800 */
[----:B------:R-:W-:Y:S10]  /*26aa0*/  MUFU.EX2 R182, R133 ;  /* 0x0000008500b67308 */ /* 0x000ff40000000800 */
[----:B------:R-:W-:Y:S10]  /*26ab0*/  MUFU.EX2 R133, R106 ;  /* 0x0000006a00857308 */ /* 0x000ff40000000800 */
[----:B------:R-:W-:Y:S10]  /*26ac0*/  MUFU.EX2 R106, R212 ;  /* 0x000000d4006a7308 */ /* 0x000ff40000000800 */
[----:B------:R-:W-:Y:S01]  /*26ad0*/  MUFU.EX2 R180, R180 ;  /* 0x000000b400b47308 */ /* 0x000fe20000000800 */
[----:B--2---:R-:W-:Y:S02]  /*26ae0*/  IMAD.MOV.U32 R167, RZ, RZ, R165 ;  /* 0x000000ffffa77224 */ /* 0x004fe400078e00a5 */
[----:B------:R-:W2:Y:S02]  /*26af0*/  LDL.LU R165, [R1+0x44] ;  /* 0x0000440001a57983 */ /* 0x000ea40000300800 */
[----:B------:R-:W-:Y:S02]  /*26b00*/  IMAD.MOV.U32 R172, RZ, RZ, R167 ;  /* 0x000000ffffac7224 */ /* 0x000fe400078e00a7 */
[----:B------:R1:W5:Y:S04]  /*26b10*/  LDL.LU R237, [R1+0x160] ;  /* 0x0001600001ed7983 */ /* 0x0003680000300800 */
[----:B------:R1:W5:Y:S01]  /*26b20*/  LDL.LU R238, [R1+0x15c] ;  /* 0x00015c0001ee7983 */ /* 0x0003620000300800 */
[----:B--2---:R-:W-:Y:S02]  /*26b30*/  IMAD.MOV.U32 R167, RZ, RZ, R165 ;  /* 0x000000ffffa77224 */ /* 0x004fe400078e00a5 */
[----:B------:R2:W-:Y:S02]  /*26b40*/  MUFU.EX2 R165, R2 ;  /* 0x0000000200a57308 */ /* 0x0005e40000000800 */
[----:B------:R-:W-:Y:S04]  /*26b50*/  IMAD.MOV.U32 R169, RZ, RZ, R167 ;  /* 0x000000ffffa97224 */ /* 0x000fe800078e00a7 */
[----:B------:R-:W-:Y:S02]  /*26b60*/  IMAD.MOV.U32 R116, RZ, RZ, R169 ;  /* 0x000000ffff747224 */ /* 0x000fe400078e00a9 */
[----:B------:R-:W-:Y:S02]  /*26b70*/  IMAD.MOV.U32 R169, RZ, RZ, R246 ;  /* 0x000000ffffa97224 */ /* 0x000fe400078e00f6 */
[----:B--2---:R-:W-:Y:S02]  /*26b80*/  FFMA.FTZ R2, R194, c[0x0][0x23c], -R100 ;  /* 0x00008f00c2027a23 */ /* 0x004fe40000010864 */
[----:B------:R-:W-:Y:S02]  /*26b90*/  IMAD.MOV.U32 R194, RZ, RZ, R188 ;  /* 0x000000ffffc27224 */ /* 0x000fe400078e00bc */
[----:B------:R2:W3:Y:S01]  /*26ba0*/  MUFU.EX2 R167, R2 ;  /* 0x0000000200a77308 */ /* 0x0004e20000000800 */
[----:B------:R-:W-:Y:S02]  /*26bb0*/  IMAD.MOV.U32 R188, RZ, RZ, R183 ;  /* 0x000000ffffbc7224 */ /* 0x000fe400078e00b7 */
[----:B------:R-:W-:Y:S02]  /*26bc0*/  IMAD.MOV.U32 R183, RZ, RZ, R181 ;  /* 0x000000ffffb77224 */ /* 0x000fe400078e00b5 */
[----:B------:R-:W-:Y:S02]  /*26bd0*/  IMAD.MOV.U32 R181, RZ, RZ, R170 ;  /* 0x000000ffffb57224 */ /* 0x000fe400078e00aa */
[----:B------:R-:W-:Y:S02]  /*26be0*/  IMAD.MOV.U32 R170, RZ, RZ, R168 ;  /* 0x000000ffffaa7224 */ /* 0x000fe400078e00a8 */
[----:B------:R-:W-:Y:S02]  /*26bf0*/  IMAD.MOV.U32 R168, RZ, RZ, R137 ;  /* 0x000000ffffa87224 */ /* 0x000fe400078e0089 */
[----:B------:R-:W4:Y:S01]  /*26c00*/  MUFU.EX2 R137, R134 ;  /* 0x0000008600897308 */ /* 0x000f220000000800 */
[----:B--2---:R-:W-:Y:S01]  /*26c10*/  FFMA.FTZ R2, R122, c[0x0][0x23c], -R100 ;  /* 0x00008f007a027a23 */ /* 0x004fe20000010864 */
[----:B---3--:R-:W-:Y:S01]  /*26c20*/  F2FP.BF16.PACK_AB R83, R167, R165 ;  /* 0x000000a5a753723e */ /* 0x008fe200000010ff */
[----:B------:R-:W-:Y:S07]  /*26c30*/  IMAD.MOV.U32 R122, RZ, RZ, R124 ;  /* 0x000000ffff7a7224 */ /* 0x000fee00078e007c */
[----:B------:R2:W-:Y:S01]  /*26c40*/  MUFU.EX2 R164, R2 ;  /* 0x0000000200a47308 */ /* 0x0005e20000000800 */
        /* <DEDUP_REMOVED lines=8> */
[----:B------:R-:W-:Y:S01]  /*26cd0*/  FADD.FTZ R98, R252, R91 ;  /* 0x0000005bfc627221 */ /* 0x000fe20000010000 */
[----:B------:R1:W5:Y:S01]  /*26ce0*/  LDL.LU R234, [R1+0x154] ;  /* 0x0001540001ea7983 */ /* 0x0003620000300800 */
[----:B------:R-:W-:Y:S02]  /*26cf0*/  IMAD.MOV.U32 R124, RZ, RZ, R199 ;  /* 0x000000ffff7c7224 */ /* 0x000fe400078e00c7 */
[----:B------:R-:W-:Y:S01]  /*26d00*/  IMAD.MOV.U32 R199, RZ, RZ, R196 ;  /* 0x000000ffffc77224 */ /* 0x000fe200078e00c4 */
[----:B------:R-:W3:Y:S01]  /*26d10*/  LDSM.16.MT88.4 R88, [R213+0x9000] ;  /* 0x00900000d558783b */ /* 0x000ee20000004200 */
[----:B------:R-:W-:Y:S02]  /*26d20*/  IMAD.MOV.U32 R196, RZ, RZ, R191 ;  /* 0x000000ffffc47224 */ /* 0x000fe400078e00bf */
[----:B------:R-:W-:Y:S02]  /*26d30*/  IMAD.MOV.U32 R191, RZ, RZ, R188 ;  /* 0x000000ffffbf7224 */ /* 0x000fe400078e00bc */
[----:B--2---:R-:W-:Y:S02]  /*26d40*/  FFMA.FTZ R2, R248, c[0x0][0x23c], -R100 ;  /* 0x00008f00f8027a23 */ /* 0x004fe40000010864 */
        /* <DEDUP_REMOVED lines=19> */
[-C--:B---3--:R-:W-:Y:S01]  /*26e80*/  HMMA.16816.F32.BF16 R4, R76, R88.reuse, R4 ;  /* 0x000000584c04723c */ /* 0x088fe20000041804 */
[----:B--2---:R-:W-:Y:S01]  /*26e90*/  FFMA.FTZ R2, R252, c[0x0][0x23c], -R100 ;  /* 0x00008f00fc027a23 */ /* 0x004fe20000010864 */
[----:B------:R2:W5:Y:S01]  /*26ea0*/  LDL.LU R244, [R1+0x150] ;  /* 0x0001500001f47983 */ /* 0x0005620000300800 */
[----:B------:R-:W-:Y:S02]  /*26eb0*/  IMAD.MOV.U32 R252, RZ, RZ, R248 ;  /* 0x000000fffffc7224 */ /* 0x000fe400078e00f8 */
[----:B------:R-:W-:Y:S01]  /*26ec0*/  IMAD.MOV.U32 R248, RZ, RZ, R123 ;  /* 0x000000fffff87224 */ /* 0x000fe200078e007b */
[----:B------:R2:W5:Y:S02]  /*26ed0*/  LDL.LU R239, [R1+0x14c] ;  /* 0x00014c0001ef7983 */ /* 0x0005640000300800 */
[----:B------:R3:W-:Y:S01]  /*26ee0*/  MUFU.EX2 R211, R2 ;  /* 0x0000000200d37308 */ /* 0x0007e20000000800 */
[C---:B------:R-:W-:Y:S03]  /*26ef0*/  HMMA.16816.F32.BF16 R8, R80.reuse, R88, R8 ;  /* 0x000000585008723c */ /* 0x040fe60000041808 */
[----:B------:R-:W-:Y:S02]  /*26f00*/  IMAD.MOV.U32 R123, RZ, RZ, R199 ;  /* 0x000000ffff7b7224 */ /* 0x000fe400078e00c7 */
[----:B------:R-:W-:Y:S02]  /*26f10*/  IMAD.MOV.U32 R199, RZ, RZ, R197 ;  /* 0x000000ffffc77224 */ /* 0x000fe400078e00c5 */
[----:B------:R-:W-:Y:S01]  /*26f20*/  IMAD.MOV.U32 R197, RZ, RZ, R196 ;  /* 0x000000ffffc57224 */ /* 0x000fe200078e00c4 */
[-C--:B------:R-:W-:Y:S01]  /*26f30*/  HMMA.16816.F32.BF16 R12, R80, R90.reuse, R12 ;  /* 0x0000005a500c723c */ /* 0x080fe2000004180c */
[----:B------:R-:W-:Y:S01]  /*26f40*/  IMAD.MOV.U32 R196, RZ, RZ, R191 ;  /* 0x000000ffffc47224 */ /* 0x000fe200078e00bf */
[----:B------:R-:W-:Y:S02]  /*26f50*/  MUFU.EX2 R188, R188 ;  /* 0x000000bc00bc7308 */ /* 0x000fe40000000800 */
[----:B------:R-:W-:Y:S02]  /*26f60*/  IMAD.MOV.U32 R191, RZ, RZ, R189 ;  /* 0x000000ffffbf7224 */ /* 0x000fe400078e00bd */
[----:B------:R-:W-:Y:S02]  /*26f70*/  IMAD.MOV.U32 R189, RZ, RZ, R183 ;  /* 0x000000ffffbd7224 */ /* 0x000fe400078e00b7 */
[C---:B------:R-:W-:Y:S01]  /*26f80*/  HMMA.16816.F32.BF16 R16, R76.reuse, R90, R16 ;  /* 0x0000005a4c10723c */ /* 0x040fe20000041810 */
[----:B------:R-:W-:Y:S01]  /*26f90*/  IMAD.MOV.U32 R183, RZ, RZ, R181 ;  /* 0x000000ffffb77224 */ /* 0x000fe200078e00b5 */
[----:B------:R-:W1:Y:S02]  /*26fa0*/  LDSM.16.MT88.4 R88, [R214+0x9000] ;  /* 0x00900000d658783b */ /* 0x000e640000004200 */
[----:B------:R-:W-:Y:S02]  /*26fb0*/  IMAD.MOV.U32 R247, RZ, RZ, R123 ;  /* 0x000000fffff77224 */ /* 0x000fe400078e007b */
[----:B------:R-:W-:Y:S02]  /*26fc0*/  IMAD.MOV.U32 R123, RZ, RZ, R199 ;  /* 0x000000ffff7b7224 */ /* 0x000fe400078e00c7 */
[-C--:B------:R-:W-:Y:S01]  /*26fd0*/  HMMA.16816.F32.BF16 R20, R76, R84.reuse, R20 ;  /* 0x000000544c14723c */ /* 0x080fe20000041814 */
[----:B---3--:R-:W-:Y:S03]  /*26fe0*/  FFMA.FTZ R2, R252, c[0x0][0x23c], -R100 ;  /* 0x00008f00fc027a23 */ /* 0x008fe60000010864 */
[----:B------:R-:W-:Y:S02]  /*26ff0*/  IMAD.MOV.U32 R252, RZ, RZ, R248 ;  /* 0x000000fffffc7224 */ /* 0x000fe400078e00f8 */
[----:B------:R-:W-:Y:S02]  /*27000*/  IMAD.MOV.U32 R248, RZ, RZ, R196 ;  /* 0x000000fffff87224 */ /* 0x000fe400078e00c4 */
[C---:B------:R-:W-:Y:S01]  /*27010*/  HMMA.16816.F32.BF16 R24, R80.reuse, R84, R24 ;  /* 0x000000545018723c */ /* 0x040fe20000041818 */
[----:B------:R-:W-:Y:S03]  /*27020*/  IMAD.MOV.U32 R196, RZ, RZ, R189 ;  /* 0x000000ffffc47224 */ /* 0x000fe600078e00bd */
[----:B------:R-:W-:Y:S02]  /*27030*/  IMAD.MOV.U32 R189, RZ, RZ, R170 ;  /* 0x000000ffffbd7224 */ /* 0x000fe400078e00aa */
[----:B------:R3:W2:Y:S01]  /*27040*/  MUFU.EX2 R170, R2 ;  /* 0x0000000200aa7308 */ /* 0x0006a20000000800 */
        /* <DEDUP_REMOVED lines=8> */
[----:B------:R-:W-:Y:S02]  /*270d0*/  IMAD.MOV.U32 R248, RZ, RZ, R197 ;  /* 0x000000fffff87224 */ /* 0x000fe400078e00c5 */
[----:B------:R-:W-:Y:S02]  /*270e0*/  IMAD.MOV.U32 R197, RZ, RZ, R191 ;  /* 0x000000ffffc57224 */ /* 0x000fe400078e00bf */
[----:B------:R-:W-:Y:S01]  /*270f0*/  IMAD.MOV.U32 R191, RZ, RZ, R189 ;  /* 0x000000ffffbf7224 */ /* 0x000fe200078e00bd */
[-C--:B-1----:R-:W-:Y:S03]  /*27100*/  HMMA.16816.F32.BF16 R36, R76, R88.reuse, R36 ;  /* 0x000000584c24723c */ /* 0x082fe60000041824 */
[----:B------:R-:W-:Y:S02]  /*27110*/  IMAD.MOV.U32 R208, RZ, RZ, R247 ;  /* 0x000000ffffd07224 */ /* 0x000fe400078e00f7 */
[----:B------:R-:W-:Y:S01]  /*27120*/  IMAD.MOV.U32 R209, RZ, RZ, R248 ;  /* 0x000000ffffd17224 */ /* 0x000fe200078e00f8 */
[----:B------:R-:W-:Y:S01]  /*27130*/  MUFU.EX2 R247, R131 ;  /* 0x0000008300f77308 */ /* 0x000fe20000000800 */
[----:B------:R-:W-:Y:S01]  /*27140*/  IMAD.MOV.U32 R207, RZ, RZ, R210 ;  /* 0x000000ffffcf7224 */ /* 0x000fe200078e00d2 */
[C---:B------:R-:W-:Y:S01]  /*27150*/  HMMA.16816.F32.BF16 R40, R80.reuse, R88, R40 ;  /* 0x000000585028723c */ /* 0x040fe20000041828 */
[----:B------:R-:W-:Y:S03]  /*27160*/  IMAD.MOV.U32 R210, RZ, RZ, R197 ;  /* 0x000000ffffd27224 */ /* 0x000fe600078e00c5 */
[----:B------:R-:W-:Y:S02]  /*27170*/  IMAD.MOV.U32 R197, RZ, RZ, R191 ;  /* 0x000000ffffc57224 */ /* 0x000fe400078e00bf */
[----:B------:R-:W-:Y:S02]  /*27180*/  IMAD.MOV.U32 R205, RZ, RZ, R207 ;  /* 0x000000ffffcd7224 */ /* 0x000fe400078e00cf */
[----:B------:R-:W-:Y:S01]  /*27190*/  MUFU.EX2 R248, R130 ;  /* 0x0000008200f87308 */ /* 0x000fe20000000800 */
        /* <DEDUP_REMOVED lines=8> */
[----:B------:R-:W-:Y:S01]  /*27220*/  IMAD.MOV.U32 R200, RZ, RZ, R210 ;  /* 0x000000ffffc87224 */ /* 0x000fe200078e00d2 */
[----:B------:R-:W-:Y:S01]  /*27230*/  MUFU.EX2 R209, R93 ;  /* 0x0000005d00d17308 */ /* 0x000fe20000000800 */
[-C--:B--2---:R-:W-:Y:S01]  /*27240*/  HMMA.16816.F32.BF16 R52, R76, R84.reuse, R52 ;  /* 0x000000544c34723c */ /* 0x084fe20000041834 */
[----:B------:R-:W-:Y:S03]  /*27250*/  IMAD.MOV.U32 R203, RZ, RZ, R207 ;  /* 0x000000ffffcb7224 */ /* 0x000fe600078e00cf */
[----:B---3--:R-:W-:Y:S02]  /*27260*/  FFMA.FTZ R2, R116, c[0x0][0x23c], -R100 ;  /* 0x00008f0074027a23 */ /* 0x008fe40000010864 */
[----:B------:R-:W-:Y:S02]  /*27270*/  IMAD.MOV.U32 R121, RZ, RZ, R200 ;  /* 0x000000ffff797224 */ /* 0x000fe400078e00c8 */
[C---:B------:R-:W-:Y:S01]  /*27280*/  HMMA.16816.F32.BF16 R56, R80.reuse, R84, R56 ;  /* 0x000000545038723c */ /* 0x040fe20000041838 */
[----:B------:R-:W-:Y:S01]  /*27290*/  IMAD.MOV.U32 R200, RZ, RZ, R201 ;  /* 0x000000ffffc87224 */ /* 0x000fe200078e00c9 */
[----:B------:R-:W2:Y:S02]  /*272a0*/  MUFU.EX2 R210, R92 ;  /* 0x0000005c00d27308 */ /* 0x000ea40000000800 */
[----:B------:R-:W-:Y:S02]  /*272b0*/  IMAD.MOV.U32 R201, RZ, RZ, R203 ;  /* 0x000000ffffc97224 */ /* 0x000fe400078e00cb */
[----:B------:R-:W-:Y:S02]  /*272c0*/  IMAD.MOV.U32 R203, RZ, RZ, R252 ;  /* 0x000000ffffcb7224 */ /* 0x000fe400078e00fc */
[-C--:B------:R-:W-:Y:S01]  /*272d0*/  HMMA.16816.F32.BF16 R60, R80, R86.reuse, R60 ;  /* 0x00000056503c723c */ /* 0x080fe2000004183c */
[----:B------:R-:W-:Y:S03]  /*272e0*/  IMAD.MOV.U32 R252, RZ, RZ, R198 ;  /* 0x000000fffffc7224 */ /* 0x000fe600078e00c6 */
[----:B------:R-:W-:Y:S01]  /*272f0*/  IMAD.MOV.U32 R198, RZ, RZ, R168 ;  /* 0x000000ffffc67224 */ /* 0x000fe200078e00a8 */
[----:B------:R-:W-:Y:S01]  /*27300*/  MUFU.EX2 R207, R96 ;  /* 0x0000006000cf7308 */ /* 0x000fe20000000800 */
[----:B------:R-:W-:Y:S01]  /*27310*/  IMAD.MOV.U32 R183, RZ, RZ, R233 ;  /* 0x000000ffffb77224 */ /* 0x000fe200078e00e9 */
[----:B------:R-:W-:Y:S01]  /*27320*/  F2FP.BF16.PACK_AB R80, R175, R166 ;  /* 0x000000a6af50723e */ /* 0x000fe200000010ff */
[----:B------:R-:W-:Y:S01]  /*27330*/  HMMA.16816.F32.BF16 R64, R76, R86, R64 ;  /* 0x000000564c40723c */ /* 0x000fe20000041840 */
[----:B------:R-:W-:Y:S01]  /*27340*/  IMAD.MOV.U32 R202, RZ, RZ, R208 ;  /* 0x000000ffffca7224 */ /* 0x000fe200078e00d0 */
[----:B------:R-:W-:Y:S02]  /*27350*/  LDSM.16.MT88.4 R84, [R214+0x9800] ;  /* 0x00980000d654783b */ /* 0x000fe40000004200 */
[----:B------:R-:W-:Y:S01]  /*27360*/  IMAD.MOV.U32 R189, RZ, RZ, R183 ;  /* 0x000000ffffbd7224 */ /* 0x000fe200078e00b7 */
[----:B------:R-:W-:Y:S01]  /*27370*/  F2FP.BF16.PACK_AB R82, R251, R249 ;  /* 0x000000f9fb52723e */ /* 0x000fe200000010ff */
[----:B------:R-:W-:Y:S01]  /*27380*/  IMAD.MOV.U32 R183, RZ, RZ, R172 ;  /* 0x000000ffffb77224 */ /* 0x000fe200078e00ac */
[----:B------:R3:W-:Y:S01]  /*27390*/  MUFU.EX2 R168, R2 ;  /* 0x0000000200a87308 */ /* 0x0007e20000000800 */
[----:B------:R-:W-:Y:S01]  /*273a0*/  IMAD.MOV.U32 R181, RZ, RZ, R235 ;  /* 0x000000ffffb57224 */ /* 0x000fe200078e00eb */
[----:B------:R-:W-:Y:S01]  /*273b0*/  F2FP.BF16.PACK_AB R77, R176, R174 ;  /* 0x000000aeb04d723e */ /* 0x000fe200000010ff */
[----:B------:R2:W5:Y:S02]  /*273c0*/  LDL.LU R235, [R1+0x148] ;  /* 0x0001480001eb7983 */ /* 0x0005640000300800 */
[----:B------:R-:W-:Y:S01]  /*273d0*/  IMAD.MOV.U32 R191, RZ, RZ, R183 ;  /* 0x000000ffffbf7224 */ /* 0x000fe200078e00b7 */
[----:B----4-:R-:W-:Y:S01]  /*273e0*/  F2FP.BF16.PACK_AB R76, R138, R137 ;  /* 0x000000898a4c723e */ /* 0x010fe200000010ff */
[----:B------:R-:W-:Y:S01]  /*273f0*/  IMAD.MOV.U32 R183, RZ, RZ, R240 ;  /* 0x000000ffffb77224 */ /* 0x000fe200078e00f0 */
[----:B------:R4:W5:Y:S01]  /*27400*/  LDL.LU R233, [R1+0x144] ;  /* 0x0001440001e97983 */ /* 0x0009620000300800 */
[----:B------:R-:W-:Y:S01]  /*27410*/  IMAD.MOV.U32 R197, RZ, RZ, R191 ;  /* 0x000000ffffc57224 */ /* 0x000fe200078e00bf */
[----:B------:R2:W-:Y:S01]  /*27420*/  MUFU.EX2 R172, R245 ;  /* 0x000000f500ac7308 */ /* 0x0005e20000000800 */
[----:B------:R-:W-:Y:S02]  /*27430*/  F2FP.BF16.PACK_AB R78, R204, R206 ;  /* 0x000000cecc4e723e */ /* 0x000fe400000010ff */
[----:B------:R-:W-:Y:S01]  /*27440*/  IMAD.MOV.U32 R128, RZ, RZ, R197 ;  /* 0x000000ffff807224 */ /* 0x000fe200078e00c5 */
[----:B------:R-:W-:Y:S01]  /*27450*/  F2FP.BF16.PACK_AB R79, R250, R192 ;  /* 0x000000c0fa4f723e */ /* 0x000fe200000010ff */
[----:B------:R-:W-:Y:S01]  /*27460*/  IMAD.MOV.U32 R197, RZ, RZ, R183 ;  /* 0x000000ffffc57224 */ /* 0x000fe200078e00b7 */
[----:B------:R-:W-:Y:S01]  /*27470*/  F2FP.BF16.PACK_AB R81, R173, R164 ;  /* 0x000000a4ad51723e */ /* 0x000fe200000010ff */
[----:B------:R-:W-:Y:S01]  /*27480*/  IMAD.MOV.U32 R116, RZ, RZ, R128 ;  /* 0x000000ffff747224 */ /* 0x000fe200078e0080 */
[----:B------:R-:W-:Y:S01]  /*27490*/  F2FP.BF16.PACK_AB R83, R170, R211 ;  /* 0x000000d3aa53723e */ /* 0x000fe200000010ff */
[----:B------:R-:W-:Y:S01]  /*274a0*/  IMAD.MOV.U32 R128, RZ, RZ, R202 ;  /* 0x000000ffff807224 */ /* 0x000fe200078e00ca */
[----:B------:R-:W-:Y:S01]  /*274b0*/  MUFU.EX2 R183, R129 ;  /* 0x0000008100b77308 */ /* 0x000fe20000000800 */
[-C--:B-1----:R-:W-:Y:S01]  /*274c0*/  HMMA.16816.F32.BF16 R4, R76, R88.reuse, R4 ;  /* 0x000000584c04723c */ /* 0x082fe20000041804 */
[----:B------:R-:W-:Y:S02]  /*274d0*/  IMAD.MOV.U32 R202, RZ, RZ, R205 ;  /* 0x000000ffffca7224 */ /* 0x000fe400078e00cd */
[----:B------:R-:W-:Y:S02]  /*274e0*/  IMAD.MOV.U32 R205, RZ, RZ, R124 ;  /* 0x000000ffffcd7224 */ /* 0x000fe400078e007c */
[----:B------:R-:W-:Y:S02]  /*274f0*/  IMAD.MOV.U32 R124, RZ, RZ, R194 ;  /* 0x000000ffff7c7224 */ /* 0x000fe400078e00c2 */
[----:B---3--:R-:W-:Y:S01]  /*27500*/  FFMA.FTZ R2, R113, c[0x0][0x23c], -R100 ;  /* 0x00008f0071027a23 */ /* 0x008fe20000010864 */
[C---:B------:R-:W-:Y:S01]  /*27510*/  HMMA.16816.F32.BF16 R8, R80.reuse, R88, R8 ;  /* 0x000000585008723c */ /* 0x040fe20000041808 */
[----:B------:R-:W-:Y:S01]  /*27520*/  IMAD.MOV.U32 R113, RZ, RZ, R121 ;  /* 0x000000ffff717224 */ /* 0x000fe200078e0079 */
[----:B------:R1:W-:Y:S02]  /*27530*/  MUFU.EX2 R191, R236 ;  /* 0x000000ec00bf7308 */ /* 0x0003e40000000800 */
[----:B------:R-:W-:Y:S01]  /*27540*/  IMAD.MOV.U32 R121, RZ, RZ, R201 ;  /* 0x000000ffff797224 */ /* 0x000fe200078e00c9 */
[----:B--2---:R4:W5:Y:S01]  /*27550*/  LDL.LU R245, [R1+0x140] ;  /* 0x0001400001f57983 */ /* 0x0049620000300800 */
[----:B------:R-:W-:Y:S02]  /*27560*/  IMAD.MOV.U32 R201, RZ, RZ, R205 ;  /* 0x000000ffffc97224 */ /* 0x000fe400078e00cd */
[-C--:B------:R-:W-:Y:S01]  /*27570*/  HMMA.16816.F32.BF16 R12, R80, R90.reuse, R12 ;  /* 0x0000005a500c723c */ /* 0x080fe2000004180c */
[----:B------:R-:W-:Y:S01]  /*27580*/  IMAD.MOV.U32 R205, RZ, RZ, R124 ;  /* 0x000000ffffcd7224 */ /* 0x000fe200078e007c */
[----:B------:R4:W5:Y:S02]  /*27590*/  LDL.LU R240, [R1+0x13c] ;  /* 0x00013c0001f07983 */ /* 0x0009640000300800 */
[----:B------:R-:W-:Y:S01]  /*275a0*/  IMAD.MOV.U32 R124, RZ, RZ, R169 ;  /* 0x000000ffff7c7224 */ /* 0x000fe200078e00a9 */
[----:B------:R2:W3:Y:S01]  /*275b0*/  MUFU.EX2 R208, R94 ;  /* 0x0000005e00d07308 */ /* 0x0004e20000000800 */
[----:B------:R-:W-:Y:S02]  /*275c0*/  IMAD.MOV.U32 R112, RZ, RZ, R116 ;  /* 0x000000ffff707224 */ /* 0x000fe400078e0074 */
[C---:B------:R-:W-:Y:S01]  /*275d0*/  HMMA.16816.F32.BF16 R16, R76.reuse, R90, R16 ;  /* 0x0000005a4c10723c */ /* 0x040fe20000041810 */
[----:B------:R-:W-:Y:S01]  /*275e0*/  IMAD.MOV.U32 R116, RZ, RZ, R128 ;  /* 0x000000ffff747224 */ /* 0x000fe200078e0080 */
[----:B------:R-:W-:Y:S02]  /*275f0*/  LDSM.16.MT88.4 R88, [R215+0x9800] ;  /* 0x00980000d758783b */ /* 0x000fe40000004200 */
[----:B------:R-:W-:Y:S02]  /*27600*/  IMAD.MOV.U32 R128, RZ, RZ, R203 ;  /* 0x000000ffff807224 */ /* 0x000fe400078e00cb */
[----:B------:R-:W-:Y:S01]  /*27610*/  IMAD.MOV.U32 R203, RZ, RZ, R252 ;  /* 0x000000ffffcb7224 */ /* 0x000fe200078e00fc */
[----:B------:R3:W3:Y:S01]  /*27620*/  MUFU.EX2 R169, R2 ;  /* 0x0000000200a97308 */ /* 0x0006e20000000800 */
[----:B------:R-:W-:Y:S02]  /*27630*/  IMAD.MOV.U32 R110, RZ, RZ, R113 ;  /* 0x000000ffff6e7224 */ /* 0x000fe400078e0071 */
[----:B-1----:R4:W5:Y:S02]  /*27640*/  LDL.LU R236, [R1+0x138] ;  /* 0x0001380001ec7983 */ /* 0x0029640000300800 */
[----:B------:R-:W-:Y:S02]  /*27650*/  IMAD.MOV.U32 R113, RZ, RZ, R116 ;  /* 0x000000ffff717224 */ /* 0x000fe400078e0074 */
[----:B------:R-:W-:Y:S01]  /*27660*/  IMAD.MOV.U32 R116, RZ, RZ, R201 ;  /* 0x000000ffff747224 */ /* 0x000fe200078e00c9 */
[----:B------:R4:W5:Y:S01]  /*27670*/  LDL.LU R246, [R1+0x134] ;  /* 0x0001340001f67983 */ /* 0x0009620000300800 */
[----:B------:R-:W-:Y:S02]  /*27680*/  IMAD.MOV.U32 R252, RZ, RZ, R198 ;  /* 0x000000fffffc7224 */ /* 0x000fe400078e00c6 */
[----:B------:R-:W-:Y:S01]  /*27690*/  IMAD.MOV.U32 R201, RZ, RZ, R205 ;  /* 0x000000ffffc97224 */ /* 0x000fe200078e00cd */
[----:B------:R-:W-:Y:S01]  /*276a0*/  MUFU.EX2 R113, R113 ;  /* 0x0000007100717308 */ /* 0x000fe20000000800 */
[----:B------:R-:W-:Y:S01]  /*276b0*/  IMAD.MOV.U32 R205, RZ, RZ, R252 ;  /* 0x000000ffffcd7224 */ /* 0x000fe200078e00fc */
[----:B--2---:R-:W1:Y:S01]  /*276c0*/  LDSM.16.MT88.4 R92, [R216+0x9800] ;  /* 0x00980000d85c783b */ /* 0x004e620000004200 */
        /* <DEDUP_REMOVED lines=20> */
[-C--:B-1----:R-:W-:Y:S01]  /*27810*/  HMMA.16816.F32.BF16 R20, R76, R92.reuse, R20 ;  /* 0x0000005c4c14723c */ /* 0x082fe20000041814 */
[----:B--2---:R-:W-:Y:S01]  /*27820*/  FFMA.FTZ R2, R110, c[0x0][0x23c], -R100 ;  /* 0x00008f006e027a23 */ /* 0x004fe20000010864 */
[----:B------:R4:W5:Y:S01]  /*27830*/  LDL.LU R230, [R1+0x130] ;  /* 0x0001300001e67983 */ /* 0x0009620000300800 */
[----:B------:R-:W-:Y:S01]  /*27840*/  IMAD.MOV.U32 R110, RZ, RZ, R116 ;  /* 0x000000ffff6e7224 */ /* 0x000fe200078e0074 */
[----:B------:R-:W-:Y:S01]  /*27850*/  MUFU.EX2 R107, R193 ;  /* 0x000000c1006b7308 */ /* 0x000fe20000000800 */
[----:B------:R-:W-:Y:S01]  /*27860*/  IMAD.MOV.U32 R116, RZ, RZ, R205 ;  /* 0x000000ffff747224 */ /* 0x000fe200078e00cd */
[----:B------:R4:W5:Y:S01]  /*27870*/  LDL.LU R229, [R1+0x12c] ;  /* 0x00012c0001e57983 */ /* 0x0009620000300800 */
[----:B------:R-:W-:Y:S01]  /*27880*/  IMAD.MOV.U32 R103, RZ, RZ, R110 ;  /* 0x000000ffff677224 */ /* 0x000fe200078e006e */
[C---:B------:R-:W-:Y:S01]  /*27890*/  HMMA.16816.F32.BF16 R24, R80.reuse, R92, R24 ;  /* 0x0000005c5018723c */ /* 0x040fe20000041818 */
[----:B------:R-:W-:Y:S01]  /*278a0*/  IMAD.MOV.U32 R110, RZ, RZ, R112 ;  /* 0x000000ffff6e7224 */ /* 0x000fe200078e0070 */
[----:B------:R4:W5:Y:S02]  /*278b0*/  LDL.LU R228, [R1+0x128] ;  /* 0x0001280001e47983 */ /* 0x0009640000300800 */
[----:B------:R-:W-:Y:S02]  /*278c0*/  IMAD.MOV.U32 R135, RZ, RZ, R103 ;  /* 0x000000ffff877224 */ /* 0x000fe400078e0067 */
[----:B------:R-:W-:Y:S01]  /*278d0*/  IMAD.MOV.U32 R103, RZ, RZ, R110 ;  /* 0x000000ffff677224 */ /* 0x000fe200078e006e */
[----:B------:R1:W2:Y:S01]  /*278e0*/  MUFU.EX2 R205, R2 ;  /* 0x0000000200cd7308 */ /* 0x0002a20000000800 */
[-C--:B------:R-:W-:Y:S01]  /*278f0*/  HMMA.16816.F32.BF16 R28, R80, R94.reuse, R28 ;  /* 0x0000005e501c723c */ /* 0x080fe2000004181c */
[----:B------:R-:W-:Y:S01]  /*27900*/  IMAD.MOV.U32 R127, RZ, RZ, R135 ;  /* 0x000000ffff7f7224 */ /* 0x000fe200078e0087 */
[----:B------:R4:W5:Y:S02]  /*27910*/  LDL.LU R227, [R1+0x124] ;  /* 0x0001240001e37983 */ /* 0x0009640000300800 */
        /* <DEDUP_REMOVED lines=18> */
[----:B------:R-:W-:Y:S01]  /*27a40*/  IMAD.MOV.U32 R135, RZ, RZ, R134 ;  /* 0x000000ffff877224 */ /* 0x000fe200078e0086 */
[----:B------:R-:W-:Y:S01]  /*27a50*/  MUFU.EX2 R126, R126 ;  /* 0x0000007e007e7308 */ /* 0x000fe20000000800 */
[C---:B------:R-:W-:Y:S01]  /*27a60*/  HMMA.16816.F32.BF16 R48, R76.reuse, R86, R48 ;  /* 0x000000564c30723c */ /* 0x040fe20000041830 */
[----:B------:R-:W-:Y:S01]  /*27a70*/  IMAD.MOV.U32 R134, RZ, RZ, R128 ;  /* 0x000000ffff867224 */ /* 0x000fe200078e0080 */
[----:B------:R-:W2:Y:S02]  /*27a80*/  LDSM.16.MT88.4 R84, [R216+0xa000] ;  /* 0x00a00000d854783b */ /* 0x000ea40000004200 */
        /* <DEDUP_REMOVED lines=8> */
[----:B------:R-:W-:Y:S03]  /*27b10*/  IMAD.MOV.U32 R134, RZ, RZ, R128 ;  /* 0x000000ffff867224 */ /* 0x000fe600078e0080 */
[----:B------:R-:W-:Y:S02]  /*27b20*/  FADD.FTZ R68, R131, R68 ;  /* 0x0000004483447221 */ /* 0x000fe40000010000 */
[----:B------:R-:W-:Y:S02]  /*27b30*/  IMAD.MOV.U32 R131, RZ, RZ, R120 ;  /* 0x000000ffff837224 */ /* 0x000fe400078e0078 */
[-C--:B------:R-:W-:Y:S01]  /*27b40*/  HMMA.16816.F32.BF16 R60, R80, R90.reuse, R60 ;  /* 0x0000005a503c723c */ /* 0x080fe2000004183c */
[----:B------:R-:W-:Y:S03]  /*27b50*/  IMAD.MOV.U32 R120, RZ, RZ, R125 ;  /* 0x000000ffff787224 */ /* 0x000fe600078e007d */
[----:B-1----:R-:W-:Y:S02]  /*27b60*/  FADD.FTZ R2, R220, R98 ;  /* 0x00000062dc027221 */ /* 0x002fe40000010000 */
[----:B------:R-:W-:Y:S01]  /*27b70*/  IMAD.MOV.U32 R125, RZ, RZ, R135 ;  /* 0x000000ffff7d7224 */ /* 0x000fe200078e0087 */
[----:B------:R-:W-:Y:S01]  /*27b80*/  F2FP.BF16.PACK_AB R80, R209, R210 ;  /* 0x000000d2d150723e */ /* 0x000fe200000010ff */
[----:B------:R-:W-:Y:S01]  /*27b90*/  HMMA.16816.F32.BF16 R64, R76, R90, R64 ;  /* 0x0000005a4c40723c */ /* 0x000fe20000041840 */
[----:B------:R-:W-:Y:S01]  /*27ba0*/  IMAD.MOV.U32 R135, RZ, RZ, R134 ;  /* 0x000000ffff877224 */ /* 0x000fe200078e0086 */
[----:B------:R-:W-:Y:S02]  /*27bb0*/  LDSM.16.MT88.4 R88, [R215+0xa000] ;  /* 0x00a00000d758783b */ /* 0x000fe40000004200 */
[----:B------:R-:W-:Y:S01]  /*27bc0*/  IMAD.MOV.U32 R130, RZ, RZ, R120 ;  /* 0x000000ffff827224 */ /* 0x000fe200078e0078 */
[----:B------:R-:W-:Y:S01]  /*27bd0*/  F2FP.BF16.PACK_AB R82, R207, R208 ;  /* 0x000000d0cf52723e */ /* 0x000fe200000010ff */
[----:B------:R-:W-:Y:S01]  /*27be0*/  FADD.FTZ R69, R131, R2 ;  /* 0x0000000283457221 */ /* 0x000fe20000010000 */
[----:B------:R-:W-:Y:S01]  /*27bf0*/  F2FP.BF16.PACK_AB R76, R172, R171 ;  /* 0x000000abac4c723e */ /* 0x000fe200000010ff */
[----:B------:R-:W-:Y:S01]  /*27c00*/  IMAD.MOV.U32 R131, RZ, RZ, R135 ;  /* 0x000000ffff837224 */ /* 0x000fe200078e0087 */
[----:B------:R-:W-:Y:S01]  /*27c10*/  F2FP.BF16.PACK_AB R77, R248, R247 ;  /* 0x000000f7f84d723e */ /* 0x000fe200000010ff */
[----:B------:R-:W-:Y:S02]  /*27c20*/  MUFU.EX2 R135, R101 ;  /* 0x0000006500877308 */ /* 0x000fe40000000800 */
[----:B------:R-:W-:Y:S01]  /*27c30*/  FFMA.FTZ R2, R130, c[0x0][0x23c], -R100 ;  /* 0x00008f0082027a23 */ /* 0x000fe20000010864 */
[----:B------:R-:W-:Y:S01]  /*27c40*/  F2FP.BF16.PACK_AB R78, R191, R190 ;  /* 0x000000bebf4e723e */ /* 0x000fe200000010ff */
[----:B------:R-:W-:Y:S01]  /*27c50*/  IMAD.MOV.U32 R130, RZ, RZ, R131 ;  /* 0x000000ffff827224 */ /* 0x000fe200078e0083 */
[----:B------:R-:W-:Y:S01]  /*27c60*/  F2FP.BF16.PACK_AB R79, R182, R183 ;  /* 0x000000b7b64f723e */ /* 0x000fe200000010ff */
[----:B------:R-:W-:Y:S01]  /*27c70*/  IMAD.MOV.U32 R202, RZ, RZ, R123 ;  /* 0x000000ffffca7224 */ /* 0x000fe200078e007b */
[----:B------:R-:W-:Y:S01]  /*27c80*/  F2FP.BF16.PACK_AB R81, R169, R168 ;  /* 0x000000a8a951723e */ /* 0x000fe200000010ff */
[----:B------:R-:W-:Y:S01]  /*27c90*/  IMAD.MOV.U32 R112, RZ, RZ, R121 ;  /* 0x000000ffff707224 */ /* 0x000fe200078e0079 */
[----:B--2---:R-:W-:Y:S01]  /*27ca0*/  F2FP.BF16.PACK_AB R83, R205, R203 ;  /* 0x000000cbcd53723e */ /* 0x004fe200000010ff */
[----:B------:R1:W-:Y:S01]  /*27cb0*/  MUFU.EX2 R131, R2 ;  /* 0x0000000200837308 */ /* 0x0003e20000000800 */
[----:B------:R-:W-:Y:S01]  /*27cc0*/  IMAD.MOV.U32 R128, RZ, RZ, R202 ;  /* 0x000000ffff807224 */ /* 0x000fe200078e00ca */
[-C--:B---3--:R-:W-:Y:S01]  /*27cd0*/  HMMA.16816.F32.BF16 R4, R76, R92.reuse, R4 ;  /* 0x0000005c4c04723c */ /* 0x088fe20000041804 */
[----:B------:R-:W-:Y:S02]  /*27ce0*/  IMAD.MOV.U32 R202, RZ, RZ, R219 ;  /* 0x000000ffffca7224 */ /* 0x000fe400078e00db */
[----:B------:R-:W-:Y:S02]  /*27cf0*/  IMAD.MOV.U32 R121, RZ, RZ, R124 ;  /* 0x000000ffff797224 */ /* 0x000fe400078e007c */
[----:B------:R-:W-:Y:S02]  /*27d00*/  IMAD.MOV.U32 R134, RZ, RZ, R202 ;  /* 0x000000ffff867224 */ /* 0x000fe400078e00ca */
[----:B------:R-:W-:Y:S01]  /*27d10*/  IMAD.MOV.U32 R202, RZ, RZ, R185 ;  /* 0x000000ffffca7224 */ /* 0x000fe200078e00b9 */
[C---:B------:R-:W-:Y:S01]  /*27d20*/  HMMA.16816.F32.BF16 R8, R80.reuse, R92, R8 ;  /* 0x0000005c5008723c */ /* 0x040fe20000041808 */
[----:B------:R-:W-:Y:S01]  /*27d30*/  IMAD.MOV.U32 R110, RZ, RZ, R112 ;  /* 0x000000ffff6e7224 */ /* 0x000fe200078e0070 */
[----:B------:R-:W-:Y:S02]  /*27d40*/  MUFU.EX2 R185, R218 ;  /* 0x000000da00b97308 */ /* 0x000fe40000000800 */
[----:B------:R-:W-:Y:S02]  /*27d50*/  IMAD.MOV.U32 R112, RZ, RZ, R121 ;  /* 0x000000ffff707224 */ /* 0x000fe400078e0079 */
[----:B------:R-:W-:Y:S02]  /*27d60*/  IMAD.MOV.U32 R129, RZ, RZ, R202 ;  /* 0x000000ffff817224 */ /* 0x000fe400078e00ca */
[-C--:B------:R-:W-:Y:S01]  /*27d70*/  HMMA.16816.F32.BF16 R12, R80, R94.reuse, R12 ;  /* 0x0000005e500c723c */ /* 0x080fe2000004180c */
[----:B------:R-:W-:Y:S03]  /*27d80*/  IMAD.MOV.U32 R103, RZ, RZ, R112 ;  /* 0x000000ffff677224 */ /* 0x000fe600078e0070 */
[----:B------:R-:W-:Y:S01]  /*27d90*/  IMAD.MOV.U32 R120, RZ, RZ, R134 ;  /* 0x000000ffff787224 */ /* 0x000fe200078e0086 */
[----:B------:R-:W2:Y:S01]  /*27da0*/  MUFU.EX2 R202, R99 ;  /* 0x0000006300ca7308 */ /* 0x000ea20000000800 */
[----:B-1----:R-:W-:Y:S02]  /*27db0*/  FFMA.FTZ R2, R129, c[0x0][0x23c], -R100 ;  /* 0x00008f0081027a23 */ /* 0x002fe40000010864 */
[C---:B------:R-:W-:Y:S01]  /*27dc0*/  HMMA.16816.F32.BF16 R16, R76.reuse, R94, R16 ;  /* 0x0000005e4c10723c */ /* 0x040fe20000041810 */
[----:B------:R-:W-:Y:S01]  /*27dd0*/  IMAD.MOV.U32 R129, RZ, RZ, R120 ;  /* 0x000000ffff817224 */ /* 0x000fe200078e0078 */
[----:B------:R-:W-:Y:S02]  /*27de0*/  LDSM.16.MT88.4 R92, [R216+0xa800] ;  /* 0x00a80000d85c783b */ /* 0x000fe40000004200 */
[----:B------:R-:W-:Y:S02]  /*27df0*/  IMAD.MOV.U32 R120, RZ, RZ, R103 ;  /* 0x000000ffff787224 */ /* 0x000fe400078e0067 */
[----:B------:R-:W-:Y:S01]  /*27e00*/  IMAD.MOV.U32 R103, RZ, RZ, R116 ;  /* 0x000000ffff677224 */ /* 0x000fe200078e0074 */
[----:B------:R-:W1:Y:S01]  /*27e10*/  MUFU.EX2 R134, R104 ;  /* 0x0000006800867308 */ /* 0x000e620000000800 */
[-C--:B------:R-:W-:Y:S01]  /*27e20*/  HMMA.16816.F32.BF16 R20, R76, R84.reuse, R20 ;  /* 0x000000544c14723c */ /* 0x080fe20000041814 */
[----:B------:R-:W-:Y:S03]  /*27e30*/  IMAD.MOV.U32 R116, RZ, RZ, R201 ;  /* 0x000000ffff747224 */ /* 0x000fe600078e00c9 */
[----:B------:R-:W-:Y:S02]  /*27e40*/  IMAD.MOV.U32 R124, RZ, RZ, R198 ;  /* 0x000000ffff7c7224 */ /* 0x000fe400078e00c6 */
[----:B------:R-:W-:Y:S02]  /*27e50*/  IMAD.MOV.U32 R198, RZ, RZ, R197 ;  /* 0x000000ffffc67224 */ /* 0x000fe400078e00c5 */
[C---:B------:R-:W-:Y:S01]  /*27e60*/  HMMA.16816.F32.BF16 R24, R80.reuse, R84, R24 ;  /* 0x000000545018723c */ /* 0x040fe20000041818 */
[----:B------:R3:W1:Y:S03]  /*27e70*/  MUFU.EX2 R201, R2 ;  /* 0x0000000200c97308 */ /* 0x0006660000000800 */
        /* <DEDUP_REMOVED lines=9> */
[----:B------:R-:W-:Y:S02]  /*27f10*/  LDSM.16.MT88.4 R84, [R213+0xa800] ;  /* 0x00a80000d554783b */ /* 0x000fe40000004200 */
[----:B------:R-:W-:Y:S01]  /*27f20*/  IMAD.MOV.U32 R198, RZ, RZ, R197 ;  /* 0x000000ffffc67224 */ /* 0x000fe200078e00c5 */
[----:B------:R2:W-:Y:S01]  /*27f30*/  MUFU.EX2 R181, R225 ;  /* 0x000000e100b57308 */ /* 0x0005e20000000800 */
[----:B------:R-:W-:Y:S02]  /*27f40*/  IMAD.MOV.U32 R197, RZ, RZ, R224 ;  /* 0x000000ffffc57224 */ /* 0x000fe400078e00e0 */
[----:B------:R-:W-:Y:S04]  /*27f50*/  IMAD.MOV.U32 R200, RZ, RZ, R223 ;  /* 0x000000ffffc87224 */ /* 0x000fe800078e00df */
[----:B---3--:R-:W-:Y:S02]  /*27f60*/  FFMA.FTZ R2, R130, c[0x0][0x23c], -R100 ;  /* 0x00008f0082027a23 */ /* 0x008fe40000010864 */
[----:B------:R-:W-:Y:S01]  /*27f70*/  IMAD.MOV.U32 R123, RZ, RZ, R221 ;  /* 0x000000ffff7b7224 */ /* 0x000fe200078e00dd */
[----:B------:R-:W-:Y:S01]  /*27f80*/  MUFU.EX2 R104, R141 ;  /* 0x0000008d00687308 */ /* 0x000fe20000000800 */
[----:B------:R-:W-:Y:S02]  /*27f90*/  FADD.FTZ R96, R97, R3 ;  /* 0x0000000361607221 */ /* 0x000fe40000010000 */
[----:B------:R-:W-:Y:S01]  /*27fa0*/  FADD.FTZ R3, R143, R68 ;  /* 0x000000448f037221 */ /* 0x000fe20000010000 */
[----:B-1----:R4:W5:Y:S01]  /*27fb0*/  LDL.LU R226, [R1+0x120] ;  /* 0x0001200001e27983 */ /* 0x0029620000300800 */
[----:B------:R-:W-:Y:S02]  /*27fc0*/  FADD.FTZ R68, R102, R96 ;  /* 0x0000006066447221 */ /* 0x000fe40000010000 */
[----:B------:R-:W-:Y:S01]  /*27fd0*/  FADD.FTZ R3, R146, R3 ;  /* 0x0000000392037221 */ /* 0x000fe20000010000 */
[----:B------:R-:W1:Y:S01]  /*27fe0*/  LDSM.16.MT88.4 R96, [R214+0xa000] ;  /* 0x00a00000d660783b */ /* 0x000e620000004200 */
[----:B------:R-:W-:Y:S01]  /*27ff0*/  IMAD.MOV.U32 R108, RZ, RZ, R120 ;  /* 0x000000ffff6c7224 */ /* 0x000fe200078e0078 */
[----:B------:R3:W-:Y:S01]  /*28000*/  MUFU.EX2 R130, R2 ;  /* 0x0000000200827308 */ /* 0x0007e20000000800 */
[----:B------:R-:W-:Y:S02]  /*28010*/  FADD.FTZ R3, R147, R3 ;  /* 0x0000000393037221 */ /* 0x000fe40000010000 */
[----:B------:R-:W-:Y:S02]  /*28020*/  FADD.FTZ R68, R105, R68 ;  /* 0x0000004469447221 */ /* 0x000fe40000010000 */
[----:B------:R-:W-:Y:S01]  /*28030*/  FADD.FTZ R3, R153, R3 ;  /* 0x0000000399037221 */ /* 0x000fe20000010000 */
[----:B--2---:R4:W5:Y:S01]  /*28040*/  LDL.LU R225, [R1+0x11c] ;  /* 0x00011c0001e17983 */ /* 0x0049620000300800 */
[----:B------:R-:W-:Y:S02]  /*28050*/  FADD.FTZ R68, R111, R68 ;  /* 0x000000446f447221 */ /* 0x000fe40000010000 */
[----:B------:R-:W-:Y:S01]  /*28060*/  FADD.FTZ R3, R148, R3 ;  /* 0x0000000394037221 */ /* 0x000fe20000010000 */
[----:B------:R4:W5:Y:S01]  /*28070*/  LDL.LU R224, [R1+0x118] ;  /* 0x0001180001e07983 */ /* 0x0009620000300800 */
[----:B------:R-:W-:Y:S01]  /*28080*/  MUFU.EX2 R105, R140 ;  /* 0x0000008c00697308 */ /* 0x000fe20000000800 */
[----:B------:R-:W-:Y:S02]  /*28090*/  FADD.FTZ R68, R109, R68 ;  /* 0x000000446d447221 */ /* 0x000fe40000010000 */
[----:B------:R4:W5:Y:S01]  /*280a0*/  LDL.LU R223, [R1+0x114] ;  /* 0x0001140001df7983 */ /* 0x0009620000300800 */
[----:B------:R-:W-:Y:S02]  /*280b0*/  FADD.FTZ R3, R156, R3 ;  /* 0x000000039c037221 */ /* 0x000fe40000010000 */
[----:B------:R-:W-:Y:S01]  /*280c0*/  FADD.FTZ R68, R132, R68 ;  /* 0x0000004484447221 */ /* 0x000fe20000010000 */
[----:B------:R4:W5:Y:S01]  /*280d0*/  LDL.LU R222, [R1+0x110] ;  /* 0x0001100001de7983 */ /* 0x0009620000300800 */
[----:B------:R-:W-:Y:S02]  /*280e0*/  IMAD.MOV.U32 R132, RZ, RZ, R73 ;  /* 0x000000ffff847224 */ /* 0x000fe400078e0049 */
[----:B------:R-:W-:Y:S01]  /*280f0*/  MUFU.EX2 R128, R128 ;  /* 0x0000008000807308 */ /* 0x000fe20000000800 */
[----:B------:R4:W5:Y:S01]  /*28100*/  LDL.LU R221, [R1+0x10c] ;  /* 0x00010c0001dd7983 */ /* 0x0009620000300800 */
[----:B---3--:R-:W-:Y:S03]  /*28110*/  FFMA.FTZ R2, R129, c[0x0][0x23c], -R100 ;  /* 0x00008f0081027a23 */ /* 0x008fe60000010864 */
[----:B------:R4:W5:Y:S04]  /*28120*/  LDL.LU R220, [R1+0x108] ;  /* 0x0001080001dc7983 */ /* 0x0009680000300800 */
[----:B------:R4:W5:Y:S01]  /*28130*/  LDL.LU R219, [R1+0x104] ;  /* 0x0001040001db7983 */ /* 0x0009620000300800 */
[----:B------:R2:W3:Y:S03]  /*28140*/  MUFU.EX2 R129, R2 ;  /* 0x0000000200817308 */ /* 0x0004e60000000800 */
[----:B------:R4:W5:Y:S01]  /*28150*/  LDL.LU R218, [R1+0x100] ;  /* 0x0001000001da7983 */ /* 0x0009620000300800 */
[-C--:B-1----:R-:W-:Y:S06]  /*28160*/  HMMA.16816.F32.BF16 R36, R76, R96.reuse, R36 ;  /* 0x000000604c24723c */ /* 0x082fec0000041824 */
[----:B------:R-:W-:Y:S02]  /*28170*/  MUFU.EX2 R125, R125 ;  /* 0x0000007d007d7308 */ /* 0x000fe40000000800 */
[C---:B------:R-:W-:Y:S08]  /*28180*/  HMMA.16816.F32.BF16 R40, R80.reuse, R96, R40 ;  /* 0x000000605028723c */ /* 0x040ff00000041828 */
[----:B------:R-:W-:Y:S01]  /*28190*/  MUFU.EX2 R124, R124 ;  /* 0x0000007c007c7308 */ /* 0x000fe20000000800 */
[-C--:B------:R-:W-:Y:S03]  /*281a0*/  HMMA.16816.F32.BF16 R44, R80, R98.reuse, R44 ;  /* 0x00000062502c723c */ /* 0x080fe6000004182c */
[----:B--2---:R-:W-:Y:S04]  /*281b0*/  FADD.FTZ R2, R144, R69 ;  /* 0x0000004590027221 */ /* 0x004fe80000010000 */
[----:B------:R-:W-:Y:S02]  /*281c0*/  FADD.FTZ R101, R145, R2 ;  /* 0x0000000291657221 */ /* 0x000fe40000010000 */
[----:B------:R-:W2:Y:S01]  /*281d0*/  LDL.LU R2, [R1+0xac] ;  /* 0x0000ac0001027983 */ /* 0x000ea20000300800 */
[C---:B------:R-:W-:Y:S01]  /*281e0*/  HMMA.16816.F32.BF16 R48, R76.reuse, R98, R48 ;  /* 0x000000624c30723c */ /* 0x040fe20000041830 */
[----:B------:R-:W-:Y:S02]  /*281f0*/  MUFU.EX2 R123, R123 ;  /* 0x0000007b007b7308 */ /* 0x000fe40000000800 */
[----:B------:R-:W1:Y:S05]  /*28200*/  LDSM.16.MT88.4 R96, [R214+0xa800] ;  /* 0x00a80000d660783b */ /* 0x000e6a0000004200 */
[-C--:B------:R-:W-:Y:S03]  /*28210*/  HMMA.16816.F32.BF16 R52, R76, R88.reuse, R52 ;  /* 0x000000584c34723c */ /* 0x080fe60000041834 */
[----:B------:R-:W-:Y:S01]  /*28220*/  LDSM.16.MT88.4 R144, [R213+0xb800] ;  /* 0x00b80000d590783b */ /* 0x000fe20000004200 */
[----:B------:R-:W-:Y:S04]  /*28230*/  MUFU.EX2 R121, R121 ;  /* 0x0000007900797308 */ /* 0x000fe80000000800 */
[C---:B------:R-:W-:Y:S06]  /*28240*/  HMMA.16816.F32.BF16 R56, R80.reuse, R88, R56 ;  /* 0x000000585038723c */ /* 0x040fec0000041838 */
[----:B------:R-:W-:Y:S02]  /*28250*/  MUFU.EX2 R112, R112 ;  /* 0x0000007000707308 */ /* 0x000fe40000000800 */
[-C--:B------:R-:W-:Y:S07]  /*28260*/  HMMA.16816.F32.BF16 R60, R80, R90.reuse, R60 ;  /* 0x0000005a503c723c */ /* 0x080fee000004183c */
[----:B------:R-:W-:Y:S01]  /*28270*/  F2FP.BF16.PACK_AB R80, R135, R202 ;  /* 0x000000ca8750723e */ /* 0x000fe200000010ff */
[----:B------:R-:W-:Y:S01]  /*28280*/  HMMA.16816.F32.BF16 R64, R76, R90, R64 ;  /* 0x0000005a4c40723c */ /* 0x000fe20000041840 */
[----:B------:R-:W-:Y:S01]  /*28290*/  F2FP.BF16.PACK_AB R82, R133, R134 ;  /* 0x000000868552723e */ /* 0x000fe200000010ff */
[----:B------:R-:W1:Y:S01]  /*282a0*/  LDSM.16.MT88.4 R88, [R215+0xa800] ;  /* 0x00a80000d758783b */ /* 0x000e620000004200 */
[----:B------:R-:W-:Y:S01]  /*282b0*/  MUFU.EX2 R111, R252 ;  /* 0x000000fc006f7308 */ /* 0x000fe20000000800 */
[----:B------:R-:W-:Y:S02]  /*282c0*/  F2FP.BF16.PACK_AB R81, R201, R131 ;  /* 0x00000083c951723e */ /* 0x000fe400000010ff */
[----:B---3--:R-:W-:Y:S02]  /*282d0*/  F2FP.BF16.PACK_AB R83, R129, R130 ;  /* 0x000000828153723e */ /* 0x008fe400000010ff */
[----:B------:R-:W-:Y:S04]  /*282e0*/  F2FP.BF16.PACK_AB R76, R189, R180 ;  /* 0x000000b4bd4c723e */ /* 0x000fe800000010ff */
[----:B------:R-:W-:Y:S01]  /*282f0*/  F2FP.BF16.PACK_AB R77, R188, R181 ;  /* 0x000000b5bc4d723e */ /* 0x000fe200000010ff */
[----:B------:R-:W-:Y:S01]  /*28300*/  MUFU.EX2 R109, R198 ;  /* 0x000000c6006d7308 */ /* 0x000fe20000000800 */
[----:B------:R-:W-:Y:S02]  /*28310*/  F2FP.BF16.PACK_AB R78, R186, R187 ;  /* 0x000000bbba4e723e */ /* 0x000fe400000010ff */
[----:B------:R-:W-:Y:S07]  /*28320*/  F2FP.BF16.PACK_AB R79, R185, R184 ;  /* 0x000000b8b94f723e */ /* 0x000fee00000010ff */
[-C--:B------:R-:W-:Y:S01]  /*28330*/  HMMA.16816.F32.BF16 R4, R76, R84.reuse, R4 ;  /* 0x000000544c04723c */ /* 0x080fe20000041804 */
[----:B------:R-:W3:Y:S07]  /*28340*/  MUFU.EX2 R120, R117 ;  /* 0x0000007500787308 */ /* 0x000eee0000000800 */
[C---:B------:R-:W-:Y:S03]  /*28350*/  HMMA.16816.F32.BF16 R8, R80.reuse, R84, R8 ;  /* 0x000000545008723c */ /* 0x040fe60000041808 */
[----:B------:R-:W1:Y:S05]  /*28360*/  MUFU.EX2 R117, R115 ;  /* 0x0000007300757308 */ /* 0x000e6a0000000800 */
[-C--:B------:R-:W-:Y:S08]  /*28370*/  HMMA.16816.F32.BF16 R12, R80, R86.reuse, R12 ;  /* 0x00000056500c723c */ /* 0x080ff0000004180c */
[C---:B------:R-:W-:Y:S01]  /*28380*/  HMMA.16816.F32.BF16 R16, R76.reuse, R86, R16 ;  /* 0x000000564c10723c */ /* 0x040fe20000041810 */
[----:B------:R-:W3:Y:S07]  /*28390*/  LDSM.16.MT88.4 R84, [R213+0xb000] ;  /* 0x00b00000d554783b */ /* 0x000eee0000004200 */
        /* <DEDUP_REMOVED lines=13> */
[----:B---3--:R-:W-:Y:S01]  /*28470*/  F2FP.BF16.PACK_AB R80, R119, R120 ;  /* 0x000000787750723e */ /* 0x008fe200000010ff */
[----:B------:R-:W-:Y:S01]  /*28480*/  HMMA.16816.F32.BF16 R64, R76, R90, R64 ;  /* 0x0000005a4c40723c */ /* 0x000fe20000041840 */
[----:B------:R-:W-:Y:S01]  /*28490*/  F2FP.BF16.PACK_AB R82, R117, R118 ;  /* 0x000000767552723e */ /* 0x000fe200000010ff */
[----:B------:R-:W3:Y:S05]  /*284a0*/  LDSM.16.MT88.4 R88, [R215+0xb000] ;  /* 0x00b00000d758783b */ /* 0x000eea0000004200 */
[----:B------:R-:W-:Y:S02]  /*284b0*/  F2FP.BF16.PACK_AB R76, R127, R128 ;  /* 0x000000807f4c723e */ /* 0x000fe400000010ff */
[----:B------:R-:W-:Y:S03]  /*284c0*/  F2FP.BF16.PACK_AB R77, R125, R126 ;  /* 0x0000007e7d4d723e */ /* 0x000fe600000010ff */
[----:B------:R-:W-:Y:S02]  /*284d0*/  F2FP.BF16.PACK_AB R78, R123, R124 ;  /* 0x0000007c7b4e723e */ /* 0x000fe400000010ff */
[----:B------:R-:W-:Y:S07]  /*284e0*/  F2FP.BF16.PACK_AB R79, R121, R122 ;  /* 0x0000007a794f723e */ /* 0x000fee00000010ff */
[-C--:B------:R-:W-:Y:S01]  /*284f0*/  HMMA.16816.F32.BF16 R4, R76, R84.reuse, R4 ;  /* 0x000000544c04723c */ /* 0x080fe20000041804 */
[----:B--2---:R-:W-:Y:S02]  /*28500*/  FFMA.FTZ R69, R0, R2, R108 ;  /* 0x0000000200457223 */ /* 0x004fe4000001006c */
[----:B------:R-:W-:Y:S01]  /*28510*/  FFMA.FTZ R2, R110, c[0x0][0x23c], -R100 ;  /* 0x00008f006e027a23 */ /* 0x000fe20000010864 */
[----:B------:R-:W-:Y:S01]  /*28520*/  MUFU.EX2 R108, R195 ;  /* 0x000000c3006c7308 */ /* 0x000fe20000000800 */
[----:B------:R-:W-:Y:S02]  /*28530*/  IMAD.MOV.U32 R110, RZ, RZ, R116 ;  /* 0x000000ffff6e7224 */ /* 0x000fe400078e0074 */
[----:B------:R-:W-:Y:S02]  /*28540*/  FADD.FTZ R0, R151, R101 ;  /* 0x0000006597007221 */ /* 0x000fe40000010000 */
[----:B------:R-:W-:Y:S05]  /*28550*/  FFMA.FTZ R101, R163, c[0x0][0x23c], -R100 ;  /* 0x00008f00a3657a23 */ /* 0x000fea0000010864 */
[----:B------:R2:W-:Y:S10]  /*28560*/  MUFU.EX2 R116, R2 ;  /* 0x0000000200747308 */ /* 0x0005f40000000800 */
[----:B------:R-:W-:Y:S01]  /*28570*/  MUFU.EX2 R101, R101 ;  /* 0x0000006500657308 */ /* 0x000fe20000000800 */
[----:B--2---:R-:W-:Y:S02]  /*28580*/  FADD.FTZ R2, R152, R0 ;  /* 0x0000000098027221 */ /* 0x004fe40000010000 */
[--C-:B------:R-:W-:Y:S02]  /*28590*/  FFMA.FTZ R0, R103, c[0x0][0x23c], -R100.reuse ;  /* 0x00008f0067007a23 */ /* 0x100fe40000010864 */
[----:B------:R-:W-:Y:S05]  /*285a0*/  FFMA.FTZ R103, R162, c[0x0][0x23c], -R100 ;  /* 0x00008f00a2677a23 */ /* 0x000fea0000010864 */
[----:B------:R2:W1:Y:S01]  /*285b0*/  MUFU.EX2 R114, R0 ;  /* 0x0000000000727308 */ /* 0x0004620000000800 */
[----:B------:R-:W-:Y:S04]  /*285c0*/  FADD.FTZ R2, R155, R2 ;  /* 0x000000029b027221 */ /* 0x000fe80000010000 */
[----:B------:R-:W-:Y:S02]  /*285d0*/  FADD.FTZ R102, R154, R2 ;  /* 0x000000029a667221 */ /* 0x000fe40000010000 */
[----:B------:R-:W-:Y:S04]  /*285e0*/  FADD.FTZ R2, R136, R68 ;  /* 0x0000004488027221 */ /* 0x000fe80000010000 */
[----:B------:R-:W-:Y:S02]  /*285f0*/  FADD.FTZ R2, R139, R2 ;  /* 0x000000028b027221 */ /* 0x000fe40000010000 */
[--C-:B--2---:R-:W-:Y:S01]  /*28600*/  FFMA.FTZ R0, R110, c[0x0][0x23c], -R100.reuse ;  /* 0x00008f006e007a23 */ /* 0x104fe20000010864 */
[----:B-1----:R-:W-:Y:S01]  /*28610*/  F2FP.BF16.PACK_AB R81, R114, R116 ;  /* 0x000000747251723e */ /* 0x002fe200000010ff */
[----:B------:R1:W2:Y:S10]  /*28620*/  MUFU.EX2 R110, R196 ;  /* 0x000000c4006e7308 */ /* 0x0002b40000000800 */
[----:B------:R3:W-:Y:S01]  /*28630*/  MUFU.EX2 R115, R0 ;  /* 0x0000000000737308 */ /* 0x0007e20000000800 */
[----:B-1----:R-:W-:Y:S02]  /*28640*/  F2FP.BF16.PACK_AB R196, R112, R113 ;  /* 0x0000007170c4723e */ /* 0x002fe400000010ff */
[----:B--2---:R-:W-:Y:S01]  /*28650*/  F2FP.BF16.PACK_AB R198, R108, R110 ;  /* 0x0000006e6cc6723e */ /* 0x004fe200000010ff */
[--C-:B---3--:R-:W-:Y:S06]  /*28660*/  FFMA.FTZ R0, R200, c[0x0][0x23c], -R100.reuse ;  /* 0x00008f00c8007a23 */ /* 0x108fec0000010864 */
[----:B------:R1:W2:Y:S02]  /*28670*/  MUFU.EX2 R200, R0 ;  /* 0x0000000000c87308 */ /* 0x0002a40000000800 */
[----:B-1----:R-:W-:Y:S01]  /*28680*/  FADD.FTZ R0, R199, R69 ;  /* 0x00000045c7007221 */ /* 0x002fe20000010000 */
[----:B--2---:R-:W-:Y:S01]  /*28690*/  F2FP.BF16.PACK_AB R83, R200, R115 ;  /* 0x00000073c853723e */ /* 0x004fe200000010ff */
[----:B------:R-:W-:Y:S01]  /*286a0*/  FFMA.FTZ R69, R194, c[0x0][0x23c], -R100 ;  /* 0x00008f00c2457a23 */ /* 0x000fe20000010864 */
[----:B------:R-:W-:Y:S01]  /*286b0*/  F2FP.BF16.PACK_AB R199, R106, R107 ;  /* 0x0000006b6ac7723e */ /* 0x000fe200000010ff */
[----:B------:R-:W-:Y:S01]  /*286c0*/  FADD.FTZ R0, R197, R0 ;  /* 0x00000000c5007221 */ /* 0x000fe20000010000 */
[----:B------:R-:W-:Y:S01]  /*286d0*/  F2FP.BF16.PACK_AB R197, R109, R111 ;  /* 0x0000006f6dc5723e */ /* 0x000fe200000010ff */
[----:B------:R-:W-:Y:S02]  /*286e0*/  FFMA.FTZ R100, R74, c[0x0][0x23c], -R100 ;  /* 0x00008f004a647a23 */ /* 0x000fe40000010864 */
[C---:B------:R-:W-:Y:S01]  /*286f0*/  HMMA.16816.F32.BF16 R8, R80.reuse, R84, R8 ;  /* 0x000000545008723c */ /* 0x040fe20000041808 */
[----:B------:R-:W-:Y:S01]  /*28700*/  FADD.FTZ R0, R217, R0 ;  /* 0x00000000d9007221 */ /* 0x000fe20000010000 */
[----:B------:R1:W2:Y:S01]  /*28710*/  MUFU.EX2 R84, R69 ;  /* 0x0000004500547308 */ /* 0x0002a20000000800 */
[----:B------:R4:W5:Y:S01]  /*28720*/  LDL.LU R217, [R1+0xfc] ;  /* 0x0000fc0001d97983 */ /* 0x0009620000300800 */
[----:B------:R-:W-:Y:S02]  /*28730*/  FADD.FTZ R74, R157, R3 ;  /* 0x000000039d4a7221 */ /* 0x000fe40000010000 */
[----:B------:R-:W-:Y:S01]  /*28740*/  FADD.FTZ R0, R161, R0 ;  /* 0x00000000a1007221 */ /* 0x000fe20000010000 */
[----:B------:R4:W5:Y:S01]  /*28750*/  LDL.LU R212, [R1+0xf8] ;  /* 0x0000f80001d47983 */ /* 0x0009620000300800 */
[-C--:B------:R-:W-:Y:S01]  /*28760*/  HMMA.16816.F32.BF16 R12, R80, R86.reuse, R12 ;  /* 0x00000056500c723c */ /* 0x080fe2000004180c */
[----:B------:R-:W-:Y:S03]  /*28770*/  FADD.FTZ R74, R179, R74 ;  /* 0x0000004ab34a7221 */ /* 0x000fe60000010000 */
[----:B------:R-:W-:Y:S01]  /*28780*/  FADD.FTZ R3, R178, R102 ;  /* 0x00000066b2037221 */ /* 0x000fe20000010000 */
[----:B------:R-:W-:Y:S01]  /*28790*/  MUFU.EX2 R85, R75 ;  /* 0x0000004b00557308 */ /* 0x000fe20000000800 */
[----:B------:R-:W-:Y:S02]  /*287a0*/  FADD.FTZ R0, R158, R0 ;  /* 0x000000009e007221 */ /* 0x000fe40000010000 */
[C---:B------:R-:W-:Y:S04]  /*287b0*/  HMMA.16816.F32.BF16 R16, R76.reuse, R86, R16 ;  /* 0x000000564c10723c */ /* 0x040fe80000041810 */
[----:B------:R-:W-:Y:S02]  /*287c0*/  FADD.FTZ R0, R160, R0 ;  /* 0x00000000a0007221 */ /* 0x000fe40000010000 */
[----:B------:R-:W3:Y:S01]  /*287d0*/  LDSM.16.MT88.4 R160, [R216+0xb800] ;  /* 0x00b80000d8a0783b */ /* 0x000ee20000004200 */
[----:B------:R-:W4:Y:S01]  /*287e0*/  MUFU.EX2 R86, R142 ;  /* 0x0000008e00567308 */ /* 0x000f220000000800 */
[-C--:B------:R-:W-:Y:S01]  /*287f0*/  HMMA.16816.F32.BF16 R20, R76, R92.reuse, R20 ;  /* 0x0000005c4c14723c */ /* 0x080fe20000041814 */
[----:B------:R-:W-:Y:S03]  /*28800*/  FADD.FTZ R0, R159, R0 ;  /* 0x000000009f007221 */ /* 0x000fe60000010000 */
[----:B-1----:R-:W-:Y:S01]  /*28810*/  FADD.FTZ R69, R177, R3 ;  /* 0x00000003b1457221 */ /* 0x002fe20000010000 */
[----:B--2---:R-:W-:Y:S01]  /*28820*/  F2FP.BF16.PACK_AB R193, R101, R84 ;  /* 0x0000005465c1723e */ /* 0x004fe200000010ff */
[----:B------:R-:W-:Y:S02]  /*28830*/  FADD.FTZ R0, R149, R0 ;  /* 0x0000000095007221 */ /* 0x000fe40000010000 */
[C---:B------:R-:W-:Y:S01]  /*28840*/  HMMA.16816.F32.BF16 R24, R80.reuse, R92, R24 ;  /* 0x0000005c5018723c */ /* 0x040fe20000041818 */
[----:B------:R-:W-:Y:S03]  /*28850*/  MUFU.EX2 R100, R100 ;  /* 0x0000006400647308 */ /* 0x000fe60000000800 */
[----:B------:R-:W-:Y:S02]  /*28860*/  FADD.FTZ R0, R150, R0 ;  /* 0x0000000096007221 */ /* 0x000fe40000010000 */
[----:B------:R-:W-:Y:S02]  /*28870*/  FADD.FTZ R3, R137, R2 ;  /* 0x0000000289037221 */ /* 0x000fe40000010000 */
[-C--:B------:R-:W-:Y:S01]  /*28880*/  HMMA.16816.F32.BF16 R28, R80, R94.reuse, R28 ;  /* 0x0000005e501c723c */ /* 0x080fe2000004181c */
[----:B------:R-:W-:Y:S02]  /*28890*/  FADD.FTZ R0, R165, R0 ;  /* 0x00000000a5007221 */ /* 0x000fe40000010000 */
[----:B------:R-:W1:Y:S01]  /*288a0*/  MUFU.EX2 R75, R103 ;  /* 0x00000067004b7308 */ /* 0x000e620000000800 */
[----:B------:R-:W-:Y:S02]  /*288b0*/  FADD.FTZ R2, R166, R69 ;  /* 0x00000045a6027221 */ /* 0x000fe40000010000 */
[----:B------:R-:W-:Y:S01]  /*288c0*/  FADD.FTZ R68, R167, R0 ;  /* 0x00000000a7447221 */ /* 0x000fe20000010000 */
[----:B----4-:R-:W-:Y:S01]  /*288d0*/  F2FP.BF16.PACK_AB R194, R85, R86 ;  /* 0x0000005655c2723e */ /* 0x010fe200000010ff */
[C---:B------:R-:W-:Y:S01]  /*288e0*/  HMMA.16816.F32.BF16 R32, R76.reuse, R94, R32 ;  /* 0x0000005e4c20723c */ /* 0x040fe20000041820 */
[----:B------:R-:W-:Y:S03]  /*288f0*/  FADD.FTZ R0, R174, R74 ;  /* 0x0000004aae007221 */ /* 0x000fe60000010000 */
[----:B------:R-:W-:Y:S02]  /*28900*/  FADD.FTZ R2, R175, R2 ;  /* 0x00000002af027221 */ /* 0x000fe40000010000 */
[----:B------:R-:W-:Y:S02]  /*28910*/  FADD.FTZ R0, R176, R0 ;  /* 0x00000000b0007221 */ /* 0x000fe40000010000 */
[-C--:B------:R-:W-:Y:S01]  /*28920*/  HMMA.16816.F32.BF16 R36, R76, R96.reuse, R36 ;  /* 0x000000604c24723c */ /* 0x080fe20000041824 */
[----:B------:R-:W2:Y:S03]  /*28930*/  LDSM.16.MT88.4 R176, [R214+0xb800] ;  /* 0x00b80000d6b0783b */ /* 0x000ea60000004200 */
[----:B------:R-:W-:Y:S01]  /*28940*/  FADD.FTZ R69, R192, R0 ;  /* 0x00000000c0457221 */ /* 0x000fe20000010000 */
[----:B------:R-:W-:Y:S01]  /*28950*/  F2FP.BF16.PACK_AB R192, R104, R105 ;  /* 0x0000006968c0723e */ /* 0x000fe200000010ff */
[----:B------:R-:W-:Y:S02]  /*28960*/  FADD.FTZ R3, R138, R3 ;  /* 0x000000038a037221 */ /* 0x000fe40000010000 */
[C---:B------:R-:W-:Y:S01]  /*28970*/  HMMA.16816.F32.BF16 R40, R80.reuse, R96, R40 ;  /* 0x000000605028723c */ /* 0x040fe20000041828 */
[----:B------:R-:W-:Y:S03]  /*28980*/  FADD.FTZ R68, R164, R68 ;  /* 0x00000044a4447221 */ /* 0x000fe60000010000 */
[----:B-1----:R-:W-:Y:S01]  /*28990*/  F2FP.BF16.PACK_AB R195, R100, R75 ;  /* 0x0000004b64c3723e */ /* 0x002fe200000010ff */
        /* <DEDUP_REMOVED lines=12> */
[----:B------:R-:W-:Y:S04]  /*28a60*/  FADD.FTZ R2, R251, R2 ;  /* 0x00000002fb027221 */ /* 0x000fe80000010000 */
[C---:B------:R-:W-:Y:S01]  /*28a70*/  HMMA.16816.F32.BF16 R56, R80.reuse, R88, R56 ;  /* 0x000000585038723c */ /* 0x040fe20000041838 */
[----:B------:R-:W-:Y:S04]  /*28a80*/  FADD.FTZ R2, R210, R2 ;  /* 0x00000002d2027221 */ /* 0x000fe80000010000 */
[----:B------:R-:W-:Y:S03]  /*28a90*/  FADD.FTZ R2, R209, R2 ;  /* 0x00000002d1027221 */ /* 0x000fe60000010000 */
[-C--:B------:R-:W-:Y:S08]  /*28aa0*/  HMMA.16816.F32.BF16 R60, R80, R90.reuse, R60 ;  /* 0x0000005a503c723c */ /* 0x080ff0000004183c */
[----:B------:R-:W-:Y:S08]  /*28ab0*/  HMMA.16816.F32.BF16 R64, R76, R90, R64 ;  /* 0x0000005a4c40723c */ /* 0x000ff00000041840 */
[-C--:B------:R-:W-:Y:S01]  /*28ac0*/  HMMA.16816.F32.BF16 R140, R196, R144.reuse, R4 ;  /* 0x00000090c48c723c */ /* 0x080fe20000041804 */
        /* <DEDUP_REMOVED lines=83> */
[----:B-1---5:R-:W-:-:S05]  /*29000*/  @P0 BRA `(.L_x_932) ;  /* 0xffff406000000947 */ /* 0x022fca000383ffff */
.L_x_931:
        /* <DEDUP_REMOVED lines=267> */
[----:B-----5:R-:W1:Y:S01]  /*2a0c0*/  LDS.128 R244, [R246+0x3800] ;  /* 0x00380000f6f47984 */ /* 0x020e620000000c00 */
[----:B------:R-:W-:Y:S05]  /*2a0d0*/  @P1 BRA `(.L_x_936) ;  /* 0x000002d000001947 */ /* 0x000fea0003800000 */
[----:B------:R-:W5:Y:S02]  /*2a0e0*/  S2R R4, SR_TID.X ;  /* 0x0000000000047919 */ /* 0x000f640000002100 */
[----:B-----5:R-:W-:-:S04]  /*2a0f0*/  SHF.R.S32.HI R2, RZ, 0x1f, R4 ;  /* 0x0000001fff027819 */ /* 0x020fc80000011404 */
        /* <DEDUP_REMOVED lines=43> */
.L_x_936:
[----:B------:R-:W-:Y:S05]  /*2a3b0*/  BSYNC B0 ;  /* 0x0000000000007941 */ /* 0x000fea0003800000 */
.L_x_935:
        /* <DEDUP_REMOVED lines=36> */
.L_x_938:
[----:B------:R-:W-:Y:S05]  /*2a600*/  BSYNC B0 ;  /* 0x0000000000007941 */ /* 0x000fea0003800000 */
.L_x_937:
        /* <DEDUP_REMOVED lines=15> */
.L_x_940:
[----:B------:R-:W-:Y:S05]  /*2a700*/  BSYNC B0 ;  /* 0x0000000000007941 */ /* 0x000fea0003800000 */
.L_x_939:
        /* <DEDUP_REMOVED lines=15> */
.L_x_942:
[----:B------:R-:W-:Y:S05]  /*2a800*/  BSYNC B0 ;  /* 0x0000000000007941 */ /* 0x000fea0003800000 */
.L_x_941:
        /* <DEDUP_REMOVED lines=15> */
.L_x_944:
[----:B------:R-:W-:Y:S05]  /*2a900*/  BSYNC B0 ;  /* 0x0000000000007941 */ /* 0x000fea0003800000 */
.L_x_943:
        /* <DEDUP_REMOVED lines=15> */
.L_x_946:
[----:B------:R-:W-:Y:S05]  /*2aa00*/  BSYNC B0 ;  /* 0x0000000000007941 */ /* 0x000fea0003800000 */
.L_x_945:
        /* <DEDUP_REMOVED lines=15> */
.L_x_948:
[----:B------:R-:W-:Y:S05]  /*2ab00*/  BSYNC B0 ;  /* 0x0000000000007941 */ /* 0x000fea0003800000 */
.L_x_947:
        /* <DEDUP_REMOVED lines=15> */
.L_x_950:
[----:B------:R-:W-:Y:S05]  /*2ac00*/  BSYNC B0 ;  /* 0x0000000000007941 */ /* 0x000fea0003800000 */
.L_x_949:
        /* <DEDUP_REMOVED lines=15> */
.L_x_951:
        /* <DEDUP_REMOVED lines=16> */
.L_x_2125:


//--------------------- .text._ZN5flash16flash_fwd_kernelI23Flash_fwd_kernel_traitsILi64ELi128ELi64ELi4ELb0ELb0EN7cutlass10bfloat16_tE19Flash_kernel_traitsILi64ELi128ELi64ELi4ES3_EELb1ELb0ELb0ELb0ELb0ELb1ELb0ELb0EEEvNS_16Flash_fwd_paramsE --------------------------
	.section	.text._ZN5flash16flash_fwd_kernelI23Flash_fwd_kernel_traitsILi64ELi128ELi64ELi4ELb0ELb0EN7cutlass10bfloat16_tE19Flash_kernel_traitsILi64ELi128ELi64ELi4ES3_EELb1ELb0ELb0ELb0ELb0ELb1ELb0ELb0EEEvNS_16Flash_fwd_paramsE,"ax",@progbits
	.sectioninfo	@"SHI_REGISTERS=254"
	.align	128
        .global         _ZN5flash16flash_fwd_kernelI23Flash_fwd_kernel_traitsILi64ELi128ELi64ELi4ELb0ELb0EN7cutlass10bfloat16_tE19Flash_kernel_traitsILi64ELi128ELi64ELi4ES3_EELb1ELb0ELb0ELb0ELb0ELb1ELb0ELb0EEEvNS_16Flash_fwd_paramsE
        .type           _ZN5flash16flash_fwd_kernelI23Flash_fwd_kernel_traitsILi64ELi128ELi64ELi4ELb0ELb0EN7cutlass10bfloat16_tE19Flash_kernel_traitsILi64ELi128ELi64ELi4ES3_EELb1ELb0ELb0ELb0ELb0ELb1ELb0ELb0EEEvNS_16Flash_fwd_paramsE,@function
        .size           _ZN5flash16flash_fwd_kernelI23Flash_fwd_kernel_traitsILi64ELi128ELi64ELi4ELb0ELb0EN7cutlass10bfloat16_tE19Flash_kernel_traitsILi64ELi128ELi64ELi4ES3_EELb1ELb0ELb0ELb0ELb0ELb1ELb0ELb0EEEvNS_16Flash_fwd_paramsE,(.L_x_2126 - _ZN5flash16flash_fwd_kernelI23Flash_fwd_kernel_traitsILi64ELi128ELi64ELi4ELb0ELb0EN7cutlass10bfloat16_tE19Flash_kernel_traitsILi64ELi128ELi64ELi4ES3_EELb1ELb0ELb0ELb0ELb0ELb1ELb0ELb0EEEvNS_16Flash_fwd_paramsE)
        .other          _ZN5flash16flash_fwd_kernelI23Flash_fwd_kernel_traitsILi64ELi128ELi64ELi4ELb0ELb0EN7cutlass10bfloat16_tE19Flash_kernel_traitsILi64ELi128ELi64ELi4ES3_EELb1ELb0ELb0ELb0ELb0ELb1ELb0ELb0EEEvNS_16Flash_fwd_paramsE,@"STO_CUDA_ENTRY STV_DEFAULT"
_ZN5flash16flash_fwd_kernelI23Flash_fwd_kernel_traitsILi64ELi128ELi64ELi4ELb0ELb0EN7cutlass10bfloat16_tE19Flash_kernel_traitsILi64ELi128ELi64ELi4ES3_EELb1ELb0ELb0ELb0ELb0ELb1ELb0ELb0EEEvNS_16Flash_fwd_paramsE:
.text._ZN5flash16flash_fwd_kernelI23Flash_fwd_kernel_traitsILi64ELi128ELi64ELi4ELb0ELb0EN7cutlass10bfloat16_tE19Flash_kernel_traitsILi64ELi128ELi64ELi4ES3_EELb1ELb0ELb0ELb0ELb0ELb1ELb0ELb0EEEvNS_16Flash_fwd_paramsE:
[----:B------:R-:W-:Y:S02]  /*0000*/  MOV R1, c[0x0][0x28] ;  /* 0x00000a0000017a02 */ /* 0x000fe40000000f00 */
[----:B------:R-:W-:Y:S02]  /*0010*/  ULDC.U8 UR4, c[0x0][0x304] ;  /* 0x0000c10000047ab9 */ /* 0x000fe40000000000 */
[----:B------:R-:W-:Y:S01]  /*0020*/  ISETP.NE.AND P1, PT, RZ, UR4, PT ;  /* 0x00000004ff007c0c */ /* 0x000fe2000bf25270 */
[----:B------:R-:W-:Y:S02]  /*0030*/  ULDC.64 UR24, c[0x0][0x2f0] ;  /* 0x0000bc0000187ab9 */ /* 0x000fe40000000a00 */
[----:B------:R-:W-:Y:S01]  /*0040*/  IMAD.U32 R10, RZ, RZ, UR24 ;  /* 0x00000018ff0a7e24 */ /* 0x000fe2000f8e00ff */
[----:B------:R-:W-:Y:S01]  /*0050*/  ULDC.64 UR20, c[0x0][0x118] ;  /* 0x0000460000147ab9 */ /* 0x000fe20000000a00 */
[----:B------:R-:W-:Y:S02]  /*0060*/  IMAD.U32 R11, RZ, RZ, UR25 ;  /* 0x00000019ff0b7e24 */ /* 0x000fe4000f8e00ff */
[----:B------:R-:W-:-:S06]  /*0070*/  IMAD.MOV.U32 R136, RZ, RZ, c[0x0][0x2f8] ;  /* 0x0000be00ff887624 */ /* 0x000fcc00078e00ff */
[----:B------:R-:W2:Y:S01]  /*0080*/  @P1 LDG.E.64 R10, [R10.64] ;  /* 0x000000140a0a1981 */ /* 0x000ea2000c1e1b00 */
[----:B------:R-:W-:Y:S02]  /*0090*/  IMAD.MOV.U32 R3, RZ, RZ, c[0x0][0x2fc] ;  /* 0x0000bf00ff037624 */ /* 0x000fe400078e00ff */
[----:B------:R-:W-:-:S05]  /*00a0*/  @P1 IMAD.MOV.U32 R2, RZ, RZ, R136 ;  /* 0x000000ffff021224 */ /* 0x000fca00078e0088 */
[----:B------:R1:W3:Y:S01]  /*00b0*/  @P1 LDG.E.64 R8, [R2.64] ;  /* 0x0000001402081981 */ /* 0x0002e2000c1e1b00 */
[----:B------:R-:W-:Y:S01]  /*00c0*/  ISETP.NE.U32.AND P3, PT, RZ, c[0x0][0x240], PT ;  /* 0x00009000ff007a0c */ /* 0x000fe20003f65070 */
[----:B------:R-:W4:Y:S01]  /*00d0*/  LDC.U8 R0, c[0x0][0x312] ;  /* 0x0000c480ff007b82 */ /* 0x000f220000000000 */
[----:B------:R-:W-:Y:S01]  /*00e0*/  MOV R197, 0xffffffff ;  /* 0xffffffff00c57802 */ /* 0x000fe20000000f00 */
[----:B------:R-:W1:Y:S01]  /*00f0*/  S2R R123, SR_CTAID.X ;  /* 0x00000000007b7919 */ /* 0x000e620000002500 */
[----:B------:R-:W-:-:S03]  /*0100*/  ISETP.NE.AND.EX P3, PT, RZ, c[0x0][0x244], PT, P3 ;  /* 0x00009100ff007a0c */ /* 0x000fc60003f65330 */
[----:B------:R-:W1:Y:S04]  /*0110*/  S2R R7, SR_CTAID.Y ;  /* 0x0000000000077919 */ /* 0x000e680000002600 */
[----:B------:R-:W1:Y:S04]  /*0120*/  S2R R4, SR_CTAID.Z ;  /* 0x0000000000047919 */ /* 0x000e680000002700 */
[----:B------:R-:W1:Y:S01]  /*0130*/  S2R R127, SR_TID.X ;  /* 0x00000000007f7919 */ /* 0x000e620000002100 */
[----:B----4-:R-:W-:Y:S02]  /*0140*/  ISETP.NE.AND P4, PT, R0, RZ, PT ;  /* 0x000000ff0000720c */ /* 0x010fe40003f85270 */
[----:B-1----:R-:W-:-:S04]  /*0150*/  LOP3.LUT R2, R4, R123, R7, 0xfe, !PT ;  /* 0x0000007b04027212 */ /* 0x002fc800078efe07 */
[----:B------:R-:W-:Y:S02]  /*0160*/  LOP3.LUT P2, RZ, R2, R127, RZ, 0xfc, !PT ;  /* 0x0000007f02ff7212 */ /* 0x000fe4000784fcff */
[----:B------:R-:W-:-:S05]  /*0170*/  MOV R2, 0x4 ;  /* 0x0000000400027802 */ /* 0x000fca0000000f00 */
[----:B------:R-:W-:-:S06]  /*0180*/  IMAD.WIDE R16, R7, R2, c[0x0][0x240] ;  /* 0x0000900007107625 */ /* 0x000fcc00078e0202 */
[----:B------:R-:W-:Y:S02]  /*0190*/  @!P2 IMAD.MOV.U32 R18, RZ, RZ, c[0x0][0x308] ;  /* 0x0000c200ff12a624 */ /* 0x000fe400078e00ff */
[----:B------:R-:W-:Y:S01]  /*01a0*/  @!P2 IMAD.MOV.U32 R19, RZ, RZ, c[0x0][0x30c] ;  /* 0x0000c300ff13a624 */ /* 0x000fe200078e00ff */
[----:B--2---:R-:W1:Y:S08]  /*01b0*/  @P1 R2UR UR24, R10 ;  /* 0x000000000a1813c2 */ /* 0x004e7000000e0000 */
[----:B------:R-:W2:Y:S01]  /*01c0*/  @P1 R2UR UR25, R11 ;  /* 0x000000000b1913c2 */ /* 0x000ea200000e0000 */
[----:B---3--:R-:W-:-:S05]  /*01d0*/  @P1 IADD3 R136, P0, R8, c[0x0][0x300], RZ ;  /* 0x0000c00008881a10 */ /* 0x008fca0007f1e0ff */
[----:B------:R-:W-:Y:S01]  /*01e0*/  @P1 IMAD.X R3, RZ, RZ, R9, P0 ;  /* 0x000000ffff031224 */ /* 0x000fe200000e0609 */
[----:B------:R-:W-:Y:S02]  /*01f0*/  ISETP.NE.U32.AND P0, PT, RZ, c[0x0][0x250], PT ;  /* 0x00009400ff007a0c */ /* 0x000fe40003f05070 */
[----:B------:R-:W-:Y:S01]  /*0200*/  ISETP.EQ.U32.AND P1, PT, RZ, c[0x0][0x248], PT ;  /* 0x00009200ff007a0c */ /* 0x000fe20003f22070 */
[----:B------:R-:W-:Y:S01]  /*0210*/  @!P2 IMAD.MOV.U32 R137, RZ, RZ, R3 ;  /* 0x000000ffff89a224 */ /* 0x000fe200078e0003 */
[----:B------:R-:W-:Y:S02]  /*0220*/  ISETP.NE.AND.EX P0, PT, RZ, c[0x0][0x254], PT, P0 ;  /* 0x00009500ff007a0c */ /* 0x000fe40003f05300 */
[----:B------:R-:W-:Y:S02]  /*0230*/  ISETP.EQ.OR.EX P1, PT, RZ, c[0x0][0x24c], !P4, P1 ;  /* 0x00009300ff007a0c */ /* 0x000fe40006722710 */
[----:B------:R-:W-:Y:S01]  /*0240*/  @!P2 STG.E.64 [R18.64+0x8], R136 ;  /* 0x000008881200a986 */ /* 0x000fe2000c101b14 */
[----:B-1----:R-:W-:-:S02]  /*0250*/  IMAD.U32 R8, RZ, RZ, UR24 ;  /* 0x00000018ff087e24 */ /* 0x002fc4000f8e00ff */
[----:B--2---:R-:W-:-:S05]  /*0260*/  IMAD.U32 R9, RZ, RZ, UR25 ;  /* 0x00000019ff097e24 */ /* 0x004fca000f8e00ff */
[----:B------:R1:W-:Y:S04]  /*0270*/  @!P2 STG.E.64 [R18.64], R8 ;  /* 0x000000081200a986 */ /* 0x0003e8000c101b14 */
[----:B------:R-:W2:Y:S04]  /*0280*/  @P3 LDG.E R197, [R16.64] ;  /* 0x0000001410c53981 */ /* 0x000ea8000c1e1900 */
[----:B------:R-:W2:Y:S01]  /*0290*/  @P3 LDG.E R6, [R16.64+0x4] ;  /* 0x0000041410063981 */ /* 0x000ea2000c1e1900 */
[----:B------:R-:W-:Y:S01]  /*02a0*/  ISETP.NE.U32.AND P2, PT, RZ, c[0x0][0x248], PT ;  /* 0x00009200ff007a0c */ /* 0x000fe20003f45070 */
[----:B------:R-:W-:-:S02]  /*02b0*/  IMAD R5, R7, c[0x0][0x1c0], R4 ;  /* 0x0000700007057a24 */ /* 0x000fc400078e0204 */
[----:B------:R-:W-:Y:S01]  /*02c0*/  IMAD.MOV.U32 R0, RZ, RZ, RZ ;  /* 0x000000ffff007224 */ /* 0x000fe200078e00ff */
[----:B------:R-:W-:Y:S01]  /*02d0*/  ISETP.NE.AND.EX P2, PT, RZ, c[0x0][0x24c], PT, P2 ;  /* 0x00009300ff007a0c */ /* 0x000fe20003f45320 */
[----:B------:R-:W-:Y:S02]  /*02e0*/  IMAD.MOV.U32 R11, RZ, RZ, -0x1 ;  /* 0xffffffffff0b7424 */ /* 0x000fe400078e00ff */
[----:B------:R-:W-:-:S04]  /*02f0*/  @P0 IMAD.WIDE R14, R7, R2, c[0x0][0x250] ;  /* 0x00009400070e0625 */ /* 0x000fc800078e0202 */
[----:B------:R-:W-:Y:S01]  /*0300*/  IMAD.WIDE R12, R7, R2, c[0x0][0x248] ;  /* 0x00009200070c7625 */ /* 0x000fe200078e0202 */
[----:B------:R3:W5:Y:S01]  /*0310*/  @P0 LDG.E R0, [R14.64] ;  /* 0x000000140e000981 */ /* 0x000762000c1e1900 */
[----:B-1----:R-:W-:Y:S02]  /*0320*/  SHF.R.S32.HI R8, RZ, 0x1f, R127 ;  /* 0x0000001fff087819 */ /* 0x002fe4000001147f */
[----:B------:R-:W-:Y:S01]  /*0330*/  IMAD.SHL.U32 R5, R5, 0x20, RZ ;  /* 0x0000002005057824 */ /* 0x000fe200078e00ff */
[----:B------:R3:W5:Y:S01]  /*0340*/  @!P1 LDG.E R11, [R12.64] ;  /* 0x000000140c0b9981 */ /* 0x000762000c1e1900 */
[----:B------:R-:W-:-:S03]  /*0350*/  LEA.HI R122, R8, R127, RZ, 0x5 ;  /* 0x0000007f087a7211 */ /* 0x000fc600078f28ff */
[----:B------:R-:W-:Y:S02]  /*0360*/  SHF.R.S32.HI R116, RZ, 0x1f, R5 ;  /* 0x0000001fff747819 */ /* 0x000fe40000011405 */
[----:B------:R-:W-:-:S04]  /*0370*/  LOP3.LUT R200, R122, 0xffffffe0, RZ, 0xc0, !PT ;  /* 0xffffffe07ac87812 */ /* 0x000fc800078ec0ff */
[----:B------:R-:W-:-:S04]  /*0380*/  IADD3 R200, -R200, R127, RZ ;  /* 0x0000007fc8c87210 */ /* 0x000fc80007ffe1ff */
[--C-:B------:R-:W-:Y:S02]  /*0390*/  IADD3 R136, P1, P0, R5, R136, R200.reuse ;  /* 0x0000008805887210 */ /* 0x100fe4000783e0c8 */
[----:B------:R-:W-:-:S04]  /*03a0*/  SHF.R.S32.HI R5, RZ, 0x1f, R200 ;  /* 0x0000001fff057819 */ /* 0x000fc800000114c8 */
[----:B------:R-:W-:Y:S01]  /*03b0*/  IADD3.X R116, R116, R3, R5, P1, P0 ;  /* 0x0000000374747210 */ /* 0x000fe20000fe0405 */
[----:B--2---:R-:W-:Y:S02]  /*03c0*/  @P3 IMAD.IADD R9, R6, 0x1, -R197 ;  /* 0x0000000106093824 */ /* 0x004fe400078e0ac5 */
[----:B------:R-:W-:Y:S01]  /*03d0*/  @!P3 IMAD.MOV.U32 R9, RZ, RZ, c[0x0][0x214] ;  /* 0x00008500ff09b624 */ /* 0x000fe200078e00ff */
[----:B------:R-:W-:Y:S05]  /*03e0*/  @!P2 BRA `(.L_x_952) ;  /* 0x000000400000a947 */ /* 0x000fea0003800000 */
[----:B---3--:R-:W2:Y:S02]  /*03f0*/  @P4 LDG.E R6, [R12.64+0x4] ;  /* 0x000004140c064981 */ /* 0x008ea4000c1e1900 */
[----:B--2--5:R-:W-:-:S06]  /*0400*/  @P4 IADD3 R3, R6, -R11, RZ ;  /* 0x8000000b06034210 */ /* 0x024fcc0007ffe0ff */
[----:B------:R1:W5:Y:S01]  /*0410*/  @!P4 LDG.E R3, [R12.64] ;  /* 0x000000140c03c981 */ /* 0x000362000c1e1900 */
[----:B------:R-:W-:Y:S05]  /*0420*/  BRA `(.L_x_953) ;  /* 0x0000001000007947 */ /* 0x000fea0003800000 */
.L_x_952:
[----:B---3--:R-:W-:Y:S02]  /*0430*/  MOV R3, c[0x0][0x218] ;  /* 0x0000860000037a02 */ /* 0x008fe40000000f00 */
.L_x_953:
[----:B------:R-:W-:-:S04]  /*0440*/  ISETP.NE.U32.AND P2, PT, RZ, c[0x0][0x258], PT ;  /* 0x00009600ff007a0c */ /* 0x000fc80003f45070 */
[----:B------:R-:W-:-:S13]  /*0450*/  ISETP.NE.AND.EX P2, PT, RZ, c[0x0][0x25c], PT, P2 ;  /* 0x00009700ff007a0c */ /* 0x000fda0003f45320 */
[----:B-1----:R-:W-:-:S05]  /*0460*/  @P2 IMAD.WIDE R12, R7, R2, c[0x0][0x258] ;  /* 0x00009600070c2625 */ /* 0x002fca00078e0202 */
        /* <DEDUP_REMOVED lines=9> */
[C---:B------:R-:W-:Y:S02]  /*0500*/  ISETP.GE.AND P0, PT, R126.reuse, 0x1, PT ;  /* 0x000000017e00780c */ /* 0x040fe40003f06270 */
[----:B------:R-:W-:-:S04]  /*0510*/  IADD3 R3, R126, 0x3f, RZ ;  /* 0x0000003f7e037810 */ /* 0x000fc80007ffe0ff */
[----:B------:R-:W-:-:S04]  /*0520*/  SHF.R.S32.HI R132, RZ, 0x1f, R3 ;  /* 0x0000001fff847819 */ /* 0x000fc80000011403 */
[----:B------:R-:W-:-:S03]  /*0530*/  LEA.HI R132, R132, R3, RZ, 0x6 ;  /* 0x0000000384847211 */ /* 0x000fc600078f30ff */
[----:B------:R-:W-:Y:S05]  /*0540*/  @!P0 BRA `(.L_x_954) ;  /* 0x0000a31000008947 */ /* 0x000fea0003800000 */
[----:B------:R-:W-:Y:S01]  /*0550*/  ISETP.NE.AND P1, PT, R197, -0x1, PT ;  /* 0xffffffffc500780c */ /* 0x000fe20003f25270 */
[----:B------:R-:W1:Y:S01]  /*0560*/  LDC.U8 R137, c[0x0][0x2d8] ;  /* 0x0000b600ff897b82 */ /* 0x000e620000000000 */
        /* <DEDUP_REMOVED lines=13> */
[----:B-1----:R-:W-:Y:S01]  /*0640*/  SHF.R.S32.HI R3, RZ, 0x1f, R0 ;  /* 0x0000001fff037819 */ /* 0x002fe20000011400 */
        /* <DEDUP_REMOVED lines=9> */
.L_x_955:
[----:B-1----:R-:W-:-:S04]  /*06e0*/  IABS R10, c[0x0][0x1c8] ;  /* 0x00007200000a7a13 */ /* 0x002fc80000000000 */
        /* <DEDUP_REMOVED lines=10> */
[----:B------:R-:W-:-:S04]  /*0790*/  IMAD.HI.U32 R212, R13, R2, RZ ;  /* 0x000000020dd47227 */ /* 0x000fc800078e00ff */
[----:B------:R-:W-:Y:S02]  /*07a0*/  IMAD.MOV R13, RZ, RZ, -R212 ;  /* 0x000000ffff0d7224 */ /* 0x000fe400078e0ad4 */
[----:B------:R-:W-:-:S04]  /*07b0*/  @P0 IMAD.WIDE.U32 R22, R6, c[0x0][0x1a0], RZ ;  /* 0x0000680006160a25 */ /* 0x000fc800078e00ff */
[----:B------:R-:W-:Y:S01]  /*07c0*/  IMAD R13, R10, R13, R2 ;  /* 0x0000000d0a0d7224 */ /* 0x000fe200078e0202 */
[----:B------:R-:W-:Y:S01]  /*07d0*/  LOP3.LUT R2, R4, c[0x0][0x1c8], RZ, 0x3c, !PT ;  /* 0x0000720004027a12 */ /* 0x000fe200078e3cff */
[----:B------:R-:W-:-:S03]  /*07e0*/  @P0 IMAD R6, R6, c[0x0][0x1a4], R23 ;  /* 0x0000690006060a24 */ /* 0x000fc600078e0217 */
[----:B------:R-:W-:Y:S02]  /*07f0*/  ISETP.GT.U32.AND P2, PT, R10, R13, PT ;  /* 0x0000000d0a00720c */ /* 0x000fe40003f44070 */
[----:B------:R-:W-:-:S11]  /*0800*/  ISETP.GE.AND P1, PT, R2, RZ, PT ;  /* 0x000000ff0200720c */ /* 0x000fd60003f26270 */
[----:B------:R-:W-:Y:S01]  /*0810*/  @!P2 IMAD.IADD R13, R13, 0x1, -R10 ;  /* 0x000000010d0da824 */ /* 0x000fe200078e0a0a */
[----:B------:R-:W-:Y:S02]  /*0820*/  @!P2 IADD3 R212, R212, 0x1, RZ ;  /* 0x00000001d4d4a810 */ /* 0x000fe40007ffe0ff */
[----:B------:R-:W-:Y:S02]  /*0830*/  ISETP.NE.AND P2, PT, RZ, c[0x0][0x1c8], PT ;  /* 0x00007200ff007a0c */ /* 0x000fe40003f45270 */
[----:B------:R-:W-:Y:S02]  /*0840*/  ISETP.GE.U32.AND P3, PT, R13, R10, PT ;  /* 0x0000000a0d00720c */ /* 0x000fe40003f66070 */
[----:B------:R-:W-:-:S11]  /*0850*/  SHF.R.S32.HI R13, RZ, 0x1f, R4 ;  /* 0x0000001fff0d7819 */ /* 0x000fd60000011404 */
[----:B------:R-:W-:-:S05]  /*0860*/  @P3 IADD3 R212, R212, 0x1, RZ ;  /* 0x00000001d4d43810 */ /* 0x000fca0007ffe0ff */
        /* <DEDUP_REMOVED lines=13> */
.L_x_956:
[-C--:B------:R-:W-:Y:S01]  /*0940*/  LEA.HI R228, R8, R127.reuse, RZ, 0x3 ;  /* 0x0000007f08e47211 */ /* 0x080fe200078f18ff */
[----:B------:R-:W-:Y:S01]  /*0950*/  IMAD.IADD R196, R9, 0x1, -R196 ;  /* 0x0000000109c47824 */ /* 0x000fe200078e0ac4 */
[----:B------:R-:W-:Y:S01]  /*0960*/  LEA.HI.SX32 R117, R132, 0xffffffff, 0x1a ;  /* 0xffffffff84757811 */ /* 0x000fe200078fd2ff */
[----:B------:R-:W-:Y:S01]  /*0970*/  IMAD R13, R13, c[0x0][0x1a8], RZ ;  /* 0x00006a000d0d7a24 */ /* 0x000fe200078e02ff */
[----:B------:R-:W-:Y:S01]  /*0980*/  LOP3.LUT R2, R228, 0xfffffff8, RZ, 0xc0, !PT ;  /* 0xfffffff8e4027812 */ /* 0x000fe200078ec0ff */
[----:B------:R-:W-:Y:S01]  /*0990*/  IMAD.MOV.U32 R119, RZ, RZ, c[0x0][0x198] ;  /* 0x00006600ff777624 */ /* 0x000fe200078e00ff */
[----:B------:R-:W-:Y:S01]  /*09a0*/  SHF.R.S32.HI R228, RZ, 0x3, R228 ;  /* 0x00000003ffe47819 */ /* 0x000fe200000114e4 */
[----:B------:R-:W-:Y:S01]  /*09b0*/  IMAD R13, R4, c[0x0][0x1ac], R13 ;  /* 0x00006b00040d7a24 */ /* 0x000fe200078e020d */
[----:B------:R-:W-:Y:S01]  /*09c0*/  SHF.R.S32.HI R195, RZ, 0x1f, R212 ;  /* 0x0000001fffc37819 */ /* 0x000fe200000114d4 */
[----:B------:R-:W-:Y:S01]  /*09d0*/  IMAD.IADD R2, R127, 0x1, -R2 ;  /* 0x000000017f027824 */ /* 0x000fe200078e0a02 */
[C---:B------:R-:W-:Y:S01]  /*09e0*/  IADD3 R211, R228.reuse, 0x10, RZ ;  /* 0x00000010e4d37810 */ /* 0x040fe20007ffe0ff */
[----:B------:R-:W-:Y:S01]  /*09f0*/  IMAD.SHL.U32 R9, R228, 0x40, RZ ;  /* 0x00000040e4097824 */ /* 0x000fe200078e00ff */
[--C-:B------:R-:W-:Y:S01]  /*0a00*/  SHF.R.S32.HI R229, RZ, 0x1f, R228.reuse ;  /* 0x0000001fffe57819 */ /* 0x100fe200000114e4 */
[----:B------:R-:W-:Y:S01]  /*0a10*/  IMAD.SHL.U32 R218, R2, 0x8, RZ ;  /* 0x0000000802da7824 */ /* 0x000fe200078e00ff */
[----:B------:R-:W-:Y:S01]  /*0a20*/  ISETP.GE.AND P0, PT, R211, R196, PT ;  /* 0x000000c4d300720c */ /* 0x000fe20003f06270 */
[----:B------:R-:W-:Y:S01]  /*0a30*/  IMAD.MOV.U32 R120, RZ, RZ, 0x6 ;  /* 0x00000006ff787424 */ /* 0x000fe200078e00ff */
[----:B------:R-:W-:Y:S01]  /*0a40*/  IADD3 R209, R228, 0x20, RZ ;  /* 0x00000020e4d17810 */ /* 0x000fe20007ffe0ff */
[----:B------:R-:W-:Y:S01]  /*0a50*/  IMAD.WIDE R220, R123, 0x80, R228 ;  /* 0x000000807bdc7825 */ /* 0x000fe200078e02e4 */
[----:B------:R-:W-:Y:S01]  /*0a60*/  IADD3 R14, P2, R218, R14, RZ ;  /* 0x0000000eda0e7210 */ /* 0x000fe20007f5e0ff */
[----:B------:R-:W-:Y:S01]  /*0a70*/  ULDC.64 UR4, c[0x0][0x1a0] ;  /* 0x0000680000047ab9 */ /* 0x000fe20000000a00 */
[----:B------:R-:W-:Y:S01]  /*0a80*/  SHF.R.S32.HI R219, RZ, 0x1f, R218 ;  /* 0x0000001fffdb7819 */ /* 0x000fe200000114da */
[----:B------:R-:W-:Y:S01]  /*0a90*/  IMAD R217, R195, c[0x0][0x1b0], RZ ;  /* 0x00006c00c3d97a24 */ /* 0x000fe200078e02ff */
[-C--:B------:R-:W-:Y:S01]  /*0aa0*/  ISETP.GE.AND P1, PT, R228, R196.reuse, PT ;  /* 0x000000c4e400720c */ /* 0x080fe20003f26270 */
[----:B------:R-:W-:Y:S01]  /*0ab0*/  IMAD.SHL.U32 R121, R119, 0x40, RZ ;  /* 0x0000004077797824 */ /* 0x000fe200078e00ff */
[----:B------:R-:W-:Y:S01]  /*0ac0*/  ISETP.GE.AND P5, PT, R209, R196, PT ;  /* 0x000000c4d100720c */ /* 0x000fe20003fa6270 */
[----:B------:R-:W-:Y:S01]  /*0ad0*/  IMAD.X R15, R219, 0x1, R5, P2 ;  /* 0x00000001db0f7824 */ /* 0x000fe200010e0605 */
[----:B------:R-:W-:Y:S01]  /*0ae0*/  LOP3.LUT R9, R9, 0x1c0, RZ, 0xc0, !PT ;  /* 0x000001c009097812 */ /* 0x000fe200078ec0ff */
[----:B------:R-:W-:Y:S01]  /*0af0*/  IMAD R217, R212, c[0x0][0x1b4], R217 ;  /* 0x00006d00d4d97a24 */ /* 0x000fe200078e02d9 */
[----:B------:R-:W-:Y:S01]  /*0b00*/  @!P0 IADD3 R16, P2, R220, 0x10, RZ ;  /* 0x00000010dc108810 */ /* 0x000fe20007f5e0ff */
[----:B------:R-:W-:Y:S01]  /*0b10*/  IMAD.WIDE.U32 R4, R4, c[0x0][0x1a8], R14 ;  /* 0x00006a0004047a25 */ /* 0x000fe200078e000e */
[----:B------:R-:W-:Y:S01]  /*0b20*/  LOP3.LUT R7, R9, 0x38, R218, 0xf8, !PT ;  /* 0x0000003809077812 */ /* 0x000fe200078ef8da */
[----:B------:R-:W-:Y:S01]  /*0b30*/  USHF.L.U32 UR6, UR5, 0x5, URZ ;  /* 0x0000000505067899 */ /* 0x000fe2000800063f */
[----:B------:R-:W-:Y:S01]  /*0b40*/  SHF.R.U32.HI R198, RZ, 0x3, R9 ;  /* 0x00000003ffc67819 */ /* 0x000fe20000011609 */
[----:B------:R-:W-:Y:S01]  /*0b50*/  @!P0 IMAD.X R11, RZ, RZ, R221, P2 ;  /* 0x000000ffff0b8224 */ /* 0x000fe200010e06dd */
[-C--:B------:R-:W-:Y:S01]  /*0b60*/  LEA.HI R9, R8, R127.reuse, RZ, 0x6 ;  /* 0x0000007f08097211 */ /* 0x080fe200078f30ff */
[----:B------:R-:W-:Y:S01]  /*0b70*/  IMAD.IADD R13, R5, 0x1, R13 ;  /* 0x00000001050d7824 */ /* 0x000fe200078e020d */
[----:B------:R-:W-:Y:S01]  /*0b80*/  LOP3.LUT R198, R7, R198, RZ, 0x3c, !PT ;  /* 0x000000c607c67212 */ /* 0x000fe200078e3cff */
[----:B------:R-:W-:Y:S01]  /*0b90*/  @!P0 IMAD R11, R11, c[0x0][0x190], RZ ;  /* 0x000064000b0b8a24 */ /* 0x000fe200078e02ff */
[----:B------:R-:W-:Y:S01]  /*0ba0*/  @!P5 IADD3 R14, P2, R220, 0x20, RZ ;  /* 0x00000020dc0ed810 */ /* 0x000fe20007f5e0ff */
[----:B------:R-:W-:Y:S01]  /*0bb0*/  @!P1 IMAD R7, R221, c[0x0][0x190], RZ ;  /* 0x00006400dd079a24 */ /* 0x000fe200078e02ff */
[C---:B------:R-:W-:Y:S01]  /*0bc0*/  IADD3 R207, R228.reuse, 0x30, RZ ;  /* 0x00000030e4cf7810 */ /* 0x040fe20007ffe0ff */
[----:B------:R-:W-:Y:S01]  /*0bd0*/  @!P1 IMAD.MOV.U32 R12, RZ, RZ, R4 ;  /* 0x000000ffff0c9224 */ /* 0x000fe200078e0004 */
[----:B------:R-:W-:Y:S01]  /*0be0*/  IADD3 R205, R228, 0x40, RZ ;  /* 0x00000040e4cd7810 */ /* 0x000fe20007ffe0ff */
[----:B------:R-:W-:Y:S01]  /*0bf0*/  IMAD.SHL.U32 R9, R9, 0x8, RZ ;  /* 0x0000000809097824 */ /* 0x000fe200078e00ff */
[----:B------:R-:W-:Y:S01]  /*0c00*/  ISETP.GE.AND P4, PT, R207, R196, PT ;  /* 0x000000c4cf00720c */ /* 0x000fe20003f86270 */
[----:B------:R-:W-:Y:S01]  /*0c10*/  @!P0 IMAD R5, R16, c[0x0][0x194], R11 ;  /* 0x0000650010058a24 */ /* 0x000fe200078e020b */
[----:B------:R-:W-:Y:S01]  /*0c20*/  IADD3 R203, R228, 0x50, RZ ;  /* 0x00000050e4cb7810 */ /* 0x000fe20007ffe0ff */
[----:B------:R-:W-:Y:S01]  /*0c30*/  @!P1 IMAD R7, R220, c[0x0][0x194], R7 ;  /* 0x00006500dc079a24 */ /* 0x000fe200078e0207 */
[----:B------:R-:W-:Y:S01]  /*0c40*/  LOP3.LUT R198, R198, 0xfffffe00, R9, 0xf8, !PT ;  /* 0xfffffe00c6c67812 */ /* 0x000fe200078ef809 */
[----:B------:R-:W-:Y:S01]  /*0c50*/  @!P1 IMAD.WIDE.U32 R10, R220, c[0x0][0x190], R12 ;  /* 0x00006400dc0a9a25 */ /* 0x000fe200078e000c */
[C---:B------:R-:W-:Y:S01]  /*0c60*/  IADD3 R201, R228.reuse, 0x60, RZ ;  /* 0x00000060e4c97810 */ /* 0x040fe20007ffe0ff */
[----:B------:R-:W-:Y:S01]  /*0c70*/  UIMAD.WIDE.U32 UR8, UR4, 0x20, URZ ;  /* 0x00000020040878a5 */ /* 0x000fe2000f8e003f */
[----:B------:R-:W-:Y:S01]  /*0c80*/  IADD3 R199, R228, 0x70, RZ ;  /* 0x00000070e4c77810 */ /* 0x000fe20007ffe0ff */
[----:B------:R-:W-:Y:S01]  /*0c90*/  @!P5 IMAD.X R9, RZ, RZ, R221, P2 ;  /* 0x000000ffff09d224 */ /* 0x000fe200010e06dd */
[----:B------:R-:W-:Y:S01]  /*0ca0*/  @!P1 LEA R18, P2, R10, c[0x0][0x160], 0x1 ;  /* 0x000058000a129a11 */ /* 0x000fe200078408ff */
[----:B------:R-:W-:Y:S01]  /*0cb0*/  @!P0 IMAD.MOV.U32 R12, RZ, RZ, R4 ;  /* 0x000000ffff0c8224 */ /* 0x000fe200078e0004 */
[----:B------:R-:W-:Y:S01]  /*0cc0*/  SHF.L.U64.HI R120, R119, R120, c[0x0][0x19c] ;  /* 0x0000670077787619 */ /* 0x000fe20000010278 */
[----:B------:R-:W-:Y:S01]  /*0cd0*/  @!P1 IMAD.IADD R7, R11, 0x1, R7 ;  /* 0x000000010b079824 */ /* 0x000fe200078e0207 */
[----:B------:R-:W-:Y:S01]  /*0ce0*/  LEA.HI R8, R8, R127, RZ, 0x4 ;  /* 0x0000007f08087211 */ /* 0x000fe200078f20ff */
[----:B------:R-:W-:Y:S01]  /*0cf0*/  @!P0 IMAD.WIDE.U32 R16, R16, c[0x0][0x190], R12 ;  /* 0x0000640010108a25 */ /* 0x000fe200078e000c */
[----:B------:R-:W-:-:S02]  /*0d00*/  SHF.R.S32.HI R122, RZ, 0x5, R122 ;  /* 0x00000005ff7a7819 */ /* 0x000fc4000001147a */
[----:B------:R-:W-:Y:S01]  /*0d10*/  @!P1 LEA.HI.X R19, R10, c[0x0][0x164], R7, 0x1, P2 ;  /* 0x000059000a139a11 */ /* 0x000fe200010f0c07 */
[----:B------:R-:W-:Y:S01]  /*0d20*/  @!P5 IMAD R9, R9, c[0x0][0x190], RZ ;  /* 0x000064000909da24 */ /* 0x000fe200078e02ff */
[-C--:B------:R-:W-:Y:S01]  /*0d30*/  ISETP.GE.AND P2, PT, R205, R196.reuse, PT ;  /* 0x000000c4cd00720c */ /* 0x080fe20003f46270 */
[----:B------:R-:W-:Y:S01]  /*0d40*/  @!P5 IMAD.MOV.U32 R12, RZ, RZ, R4 ;  /* 0x000000ffff0cd224 */ /* 0x000fe200078e0004 */
[----:B------:R-:W-:Y:S01]  /*0d50*/  @!P0 LEA R26, P6, R16, c[0x0][0x160], 0x1 ;  /* 0x00005800101a8a11 */ /* 0x000fe200078c08ff */
        /* <DEDUP_REMOVED lines=12> */
[----:B------:R-:W-:Y:S01]  /*0e20*/  IMAD.MOV.U32 R118, RZ, RZ, c[0x0][0x19c] ;  /* 0x00006700ff767624 */ /* 0x000fe200078e00ff */
[----:B------:R-:W-:Y:S01]  /*0e30*/  @!P4 IADD3 R20, P6, R220, 0x30, RZ ;  /* 0x00000030dc14c810 */ /* 0x000fe20007fde0ff */
[----:B------:R2:W-:Y:S01]  /*0e40*/  @!P0 LDGSTS.E.BYPASS.LTC128B.128 [R198+0x800], [R26.64] ;  /* 0x008000001ac68fae */ /* 0x0005e2000b901d54 */
[----:B------:R-:W-:Y:S01]  /*0e50*/  @!P5 LEA.HI.X R11, R14, c[0x0][0x164], R0, 0x1, P3 ;  /* 0x000059000e0bda11 */ /* 0x000fe200018f0c00 */
[----:B------:R-:W-:Y:S01]  /*0e60*/  IMAD R195, R195, c[0x0][0x1b8], RZ ;  /* 0x00006e00c3c37a24 */ /* 0x000fe200078e02ff */
[-C--:B------:R-:W-:Y:S01]  /*0e70*/  ISETP.GE.AND P3, PT, R201, R196.reuse, PT ;  /* 0x000000c4c900720c */ /* 0x080fe20003f66270 */
[----:B------:R-:W-:Y:S01]  /*0e80*/  @!P4 IMAD.X R5, RZ, RZ, R221, P6 ;  /* 0x000000ffff05c224 */ /* 0x000fe200030e06dd */
[----:B------:R-:W-:Y:S01]  /*0e90*/  ISETP.GE.AND P0, PT, R199, R196, PT ;  /* 0x000000c4c700720c */ /* 0x000fe20003f06270 */
[----:B------:R-:W-:Y:S01]  /*0ea0*/  @!P1 IMAD.MOV.U32 R28, RZ, RZ, R4 ;  /* 0x000000ffff1c9224 */ /* 0x000fe200078e0004 */
[----:B------:R3:W-:Y:S01]  /*0eb0*/  @!P5 LDGSTS.E.BYPASS.LTC128B.128 [R198+0x1000], [R10.64] ;  /* 0x010000000ac6dfae */ /* 0x0007e2000b901d54 */
[----:B------:R-:W-:-:S02]  /*0ec0*/  @!P4 IMAD R5, R5, c[0x0][0x190], RZ ;  /* 0x000064000505ca24 */ /* 0x000fc400078e02ff */
[----:B------:R-:W-:Y:S02]  /*0ed0*/  @!P1 IMAD.MOV.U32 R29, RZ, RZ, R13 ;  /* 0x000000ffff1d9224 */ /* 0x000fe400078e000d */
[----:B------:R-:W-:Y:S02]  /*0ee0*/  @!P4 IMAD R12, R20, c[0x0][0x194], R5 ;  /* 0x00006500140cca24 */ /* 0x000fe400078e0205 */
[----:B------:R-:W-:Y:S02]  /*0ef0*/  @!P4 IMAD.MOV.U32 R5, RZ, RZ, R13 ;  /* 0x000000ffff05c224 */ /* 0x000fe400078e000d */
[--C-:B------:R-:W-:Y:S01]  /*0f00*/  @!P3 IMAD.MOV.U32 R30, RZ, RZ, R4.reuse ;  /* 0x000000ffff1eb224 */ /* 0x100fe200078e0004 */
[----:B-1----:R-:W-:Y:S01]  /*0f10*/  @!P2 IADD3 R18, P6, R220, 0x40, RZ ;  /* 0x00000040dc12a810 */ /* 0x002fe20007fde0ff */
[----:B------:R-:W-:-:S04]  /*0f20*/  @!P4 IMAD.WIDE.U32 R20, R20, c[0x0][0x190], R4 ;  /* 0x000064001414ca25 */ /* 0x000fc800078e0004 */
[----:B------:R-:W-:Y:S01]  /*0f30*/  @!P2 IMAD.X R7, RZ, RZ, R221, P6 ;  /* 0x000000ffff07a224 */ /* 0x000fe200030e06dd */
[C---:B------:R-:W-:Y:S01]  /*0f40*/  @!P1 IADD3 R15, P6, R220.reuse, 0x50, RZ ;  /* 0x00000050dc0f9810 */ /* 0x040fe20007fde0ff */
[----:B------:R-:W-:Y:S02]  /*0f50*/  @!P2 IMAD.MOV.U32 R5, RZ, RZ, R13 ;  /* 0x000000ffff05a224 */ /* 0x000fe400078e000d */
[----:B------:R-:W-:Y:S02]  /*0f60*/  @!P2 IMAD R7, R7, c[0x0][0x190], RZ ;  /* 0x000064000707aa24 */ /* 0x000fe400078e02ff */
[----:B------:R-:W-:Y:S01]  /*0f70*/  @!P1 IMAD.X R16, RZ, RZ, R221, P6 ;  /* 0x000000ffff109224 */ /* 0x000fe200030e06dd */
[----:B------:R-:W-:Y:S01]  /*0f80*/  @!P3 IADD3 R9, P6, R220, 0x60, RZ ;  /* 0x00000060dc09b810 */ /* 0x000fe20007fde0ff */
[----:B------:R-:W-:Y:S02]  /*0f90*/  @!P2 IMAD R7, R18, c[0x0][0x194], R7 ;  /* 0x000065001207aa24 */ /* 0x000fe400078e0207 */
[----:B------:R-:W-:-:S02]  /*0fa0*/  @!P1 IMAD R16, R16, c[0x0][0x190], RZ ;  /* 0x0000640010109a24 */ /* 0x000fc400078e02ff */
[----:B------:R-:W-:Y:S01]  /*0fb0*/  @!P3 IMAD.X R0, RZ, RZ, R221, P6 ;  /* 0x000000ffff00b224 */ /* 0x000fe200030e06dd */
[----:B------:R-:W-:Y:S01]  /*0fc0*/  @!P4 LEA R14, P6, R20, c[0x0][0x160], 0x1 ;  /* 0x00005800140eca11 */ /* 0x000fe200078c08ff */
[----:B------:R-:W-:Y:S02]  /*0fd0*/  @!P4 IMAD.IADD R12, R21, 0x1, R12 ;  /* 0x00000001150cc824 */ /* 0x000fe400078e020c */
[----:B------:R-:W-:-:S04]  /*0fe0*/  @!P2 IMAD.WIDE.U32 R18, R18, c[0x0][0x190], R4 ;  /* 0x000064001212aa25 */ /* 0x000fc800078e0004 */
[C---:B------:R-:W-:Y:S02]  /*0ff0*/  @!P1 IMAD R5, R15.reuse, c[0x0][0x194], R16 ;  /* 0x000065000f059a24 */ /* 0x040fe400078e0210 */
[----:B------:R-:W-:Y:S01]  /*1000*/  @!P1 IMAD.WIDE.U32 R28, R15, c[0x0][0x190], R28 ;  /* 0x000064000f1c9a25 */ /* 0x000fe200078e001c */
[----:B------:R-:W-:Y:S02]  /*1010*/  @!P4 LEA.HI.X R15, R20, c[0x0][0x164], R12, 0x1, P6 ;  /* 0x00005900140fca11 */ /* 0x000fe400030f0c0c */
[----:B------:R-:W-:Y:S01]  /*1020*/  @!P2 LEA R24, P6, R18, c[0x0][0x160], 0x1 ;  /* 0x000058001218aa11 */ /* 0x000fe200078c08ff */
[----:B------:R-:W-:Y:S02]  /*1030*/  @!P2 IMAD.IADD R7, R19, 0x1, R7 ;  /* 0x000000011307a824 */ /* 0x000fe400078e0207 */
[----:B------:R-:W-:Y:S01]  /*1040*/  @!P3 IMAD R0, R0, c[0x0][0x190], RZ ;  /* 0x000064000000ba24 */ /* 0x000fe200078e02ff */
[----:B------:R1:W-:Y:S01]  /*1050*/  @!P4 LDGSTS.E.BYPASS.LTC128B.128 [R198+0x1800], [R14.64] ;  /* 0x018000000ec6cfae */ /* 0x0003e2000b901d54 */
[----:B------:R-:W-:Y:S01]  /*1060*/  @!P3 IMAD.MOV.U32 R31, RZ, RZ, R13 ;  /* 0x000000ffff1fb224 */ /* 0x000fe200078e000d */
[----:B------:R-:W-:Y:S01]  /*1070*/  @!P2 LEA.HI.X R25, R18, c[0x0][0x164], R7, 0x1, P6 ;  /* 0x000059001219aa11 */ /* 0x000fe200030f0c07 */
[----:B------:R-:W-:Y:S01]  /*1080*/  @!P1 IMAD.IADD R5, R29, 0x1, R5 ;  /* 0x000000011d059824 */ /* 0x000fe200078e0205 */
[----:B------:R-:W-:Y:S01]  /*1090*/  @!P1 LEA R16, P6, R28, c[0x0][0x160], 0x1 ;  /* 0x000058001c109a11 */ /* 0x000fe200078c08ff */
[----:B------:R-:W-:-:S02]  /*10a0*/  @!P3 IMAD R0, R9, c[0x0][0x194], R0 ;  /* 0x000065000900ba24 */ /* 0x000fc400078e0200 */
[----:B------:R-:W-:Y:S01]  /*10b0*/  @!P3 IMAD.WIDE.U32 R30, R9, c[0x0][0x190], R30 ;  /* 0x00006400091eba25 */ /* 0x000fe200078e001e */
[----:B------:R-:W-:Y:S01]  /*10c0*/  @!P1 LEA.HI.X R17, R28, c[0x0][0x164], R5, 0x1, P6 ;  /* 0x000059001c119a11 */ /* 0x000fe200030f0c05 */
[----:B------:R4:W-:Y:S01]  /*10d0*/  @!P2 LDGSTS.E.BYPASS.LTC128B.128 [R198+0x2000], [R24.64] ;  /* 0x0200000018c6afae */ /* 0x0009e2000b901d54 */
[----:B------:R-:W-:Y:S01]  /*10e0*/  SHF.R.S32.HI R9, RZ, 0x4, R8 ;  /* 0x00000004ff097819 */ /* 0x000fe20000011408 */
[----:B------:R-:W-:Y:S01]  /*10f0*/  @!P3 IMAD.IADD R0, R31, 0x1, R0 ;  /* 0x000000011f00b824 */ /* 0x000fe200078e0200 */
[----:B------:R-:W-:Y:S01]  /*1100*/  @!P3 LEA R20, P6, R30, c[0x0][0x160], 0x1 ;  /* 0x000058001e14ba11 */ /* 0x000fe200078c08ff */
[----:B------:R-:W-:Y:S01]  /*1110*/  IMAD R5, R229, c[0x0][0x198], RZ ;  /* 0x00006600e5057a24 */ /* 0x000fe200078e02ff */
[----:B------:R5:W-:Y:S01]  /*1120*/  @!P1 LDGSTS.E.BYPASS.LTC128B.128 [R198+0x2800], [R16.64] ;  /* 0x0280000010c69fae */ /* 0x000be2000b901d54 */
[----:B------:R-:W-:Y:S01]  /*1130*/  IMAD.WIDE.U32 R18, R228, c[0x0][0x198], R218 ;  /* 0x00006600e4127a25 */ /* 0x000fe200078e00da */
[----:B------:R-:W-:Y:S02]  /*1140*/  @!P3 LEA.HI.X R21, R30, c[0x0][0x164], R0, 0x1, P6 ;  /* 0x000059001e15ba11 */ /* 0x000fe400030f0c00 */
[----:B------:R-:W-:Y:S01]  /*1150*/  @!P0 IADD3 R12, P6, R220, 0x70, RZ ;  /* 0x00000070dc0c8810 */ /* 0x000fe20007fde0ff */
[----:B------:R-:W-:-:S02]  /*1160*/  IMAD R0, R228, c[0x0][0x19c], R5 ;  /* 0x00006700e4007a24 */ /* 0x000fc400078e0205 */
[----:B------:R-:W-:Y:S01]  /*1170*/  @!P0 IMAD.MOV.U32 R5, RZ, RZ, R13 ;  /* 0x000000ffff058224 */ /* 0x000fe200078e000d */
[----:B------:R1:W-:Y:S01]  /*1180*/  @!P3 LDGSTS.E.BYPASS.LTC128B.128 [R198+0x3000], [R20.64] ;  /* 0x0300000014c6bfae */ /* 0x0003e2000b901d54 */
[----:B------:R-:W-:Y:S01]  /*1190*/  @!P0 IMAD.X R7, RZ, RZ, R221, P6 ;  /* 0x000000ffff078224 */ /* 0x000fe200030e06dd */
[----:B------:R-:W-:Y:S01]  /*11a0*/  IADD3 R214, P6, R214, R18, RZ ;  /* 0x00000012d6d67210 */ /* 0x000fe20007fde0ff */
[----:B---3--:R-:W-:-:S03]  /*11b0*/  IMAD.WIDE.U32 R10, R228, c[0x0][0x1a0], R218 ;  /* 0x00006800e40a7a25 */ /* 0x008fc600078e00da */
[----:B------:R-:W-:Y:S01]  /*11c0*/  IADD3.X R215, R3, R19, R0, P6, !PT ;  /* 0x0000001303d77210 */ /* 0x000fe200037fe400 */
[----:B------:R-:W-:Y:S01]  /*11d0*/  @!P0 IMAD R7, R7, c[0x0][0x190], RZ ;  /* 0x0000640007078a24 */ /* 0x000fe200078e02ff */
[----:B------:R-:W-:Y:S01]  /*11e0*/  IADD3 R22, P4, R22, R10, RZ ;  /* 0x0000000a16167210 */ /* 0x000fe20007f9e0ff */
[----:B------:R-:W-:Y:S02]  /*11f0*/  IMAD R0, R117, -0x40, R126 ;  /* 0xffffffc075007824 */ /* 0x000fe400078e027e */
[C---:B------:R-:W-:Y:S02]  /*1200*/  @!P0 IMAD R7, R12.reuse, c[0x0][0x194], R7 ;  /* 0x000065000c078a24 */ /* 0x040fe400078e0207 */
[----:B------:R-:W-:Y:S01]  /*1210*/  @!P0 IMAD.WIDE.U32 R12, R12, c[0x0][0x190], R4 ;  /* 0x000064000c0c8a25 */ /* 0x000fe200078e0004 */
[-C--:B------:R-:W-:Y:S02]  /*1220*/  ISETP.GE.AND P6, PT, R228, R0.reuse, PT ;  /* 0x00000000e400720c */ /* 0x080fe40003fc6270 */
[----:B------:R-:W-:Y:S01]  /*1230*/  SHF.R.S32.HI R4, RZ, 0x1f, R117 ;  /* 0x0000001fff047819 */ /* 0x000fe20000011475 */
[----:B------:R-:W-:Y:S01]  /*1240*/  @!P0 IMAD.IADD R7, R13, 0x1, R7 ;  /* 0x000000010d078824 */ /* 0x000fe200078e0207 */
[----:B------:R-:W-:Y:S01]  /*1250*/  @!P0 LEA R18, P5, R12, c[0x0][0x160], 0x1 ;  /* 0x000058000c128a11 */ /* 0x000fe200078a08ff */
[----:B------:R-:W-:Y:S01]  /*1260*/  IMAD.WIDE.U32 R214, R212, c[0x0][0x1b0], R214 ;  /* 0x00006c00d4d67a25 */ /* 0x000fe200078e00d6 */
[----:B------:R-:W-:-:S02]  /*1270*/  ISETP.GE.AND P2, PT, R209, R0, PT ;  /* 0x00000000d100720c */ /* 0x000fc40003f46270 */
[----:B------:R-:W-:Y:S01]  /*1280*/  @!P0 LEA.HI.X R19, R12, c[0x0][0x164], R7, 0x1, P5 ;  /* 0x000059000c138a11 */ /* 0x000fe200028f0c07 */
[----:B------:R-:W-:Y:S01]  /*1290*/  IMAD R3, R120, R117, RZ ;  /* 0x0000007578037224 */ /* 0x000fe200078e02ff */
[-C--:B------:R-:W-:Y:S01]  /*12a0*/  ISETP.GE.AND P5, PT, R211, R0.reuse, PT ;  /* 0x00000000d300720c */ /* 0x080fe20003fa6270 */
[----:B------:R-:W-:Y:S01]  /*12b0*/  IMAD.IADD R217, R215, 0x1, R217 ;  /* 0x00000001d7d97824 */ /* 0x000fe200078e02d9 */
[----:B------:R-:W-:Y:S01]  /*12c0*/  ISETP.GE.AND P3, PT, R207, R0, PT ;  /* 0x00000000cf00720c */ /* 0x000fe20003f66270 */
[----:B------:R-:W-:Y:S01]  /*12d0*/  IMAD.MOV.U32 R216, RZ, RZ, R214 ;  /* 0x000000ffffd87224 */ /* 0x000fe200078e00d6 */
[----:B------:R3:W-:Y:S01]  /*12e0*/  @!P0 LDGSTS.E.BYPASS.LTC128B.128 [R198+0x3800], [R18.64] ;  /* 0x0380000012c68fae */ /* 0x0007e2000b901d54 */
[----:B------:R-:W-:Y:S02]  /*12f0*/  IMAD R5, R229, c[0x0][0x1a0], RZ ;  /* 0x00006800e5057a24 */ /* 0x000fe400078e02ff */
[-C--:B------:R-:W-:Y:S02]  /*1300*/  IMAD R3, R4, R121.reuse, R3 ;  /* 0x0000007904037224 */ /* 0x080fe400078e0203 */
[----:B-1----:R-:W-:-:S04]  /*1310*/  IMAD.WIDE.U32 R14, R117, R121, R216 ;  /* 0x00000079750e7225 */ /* 0x002fc800078e00d8 */
[----:B------:R-:W-:Y:S01]  /*1320*/  IMAD R5, R228, c[0x0][0x1a4], R5 ;  /* 0x00006900e4057a24 */ /* 0x000fe200078e0205 */
[----:B------:R-:W-:Y:S01]  /*1330*/  @!P6 LEA R12, P1, R14, c[0x0][0x168], 0x1 ;  /* 0x00005a000e0cea11 */ /* 0x000fe200078208ff */
[----:B------:R-:W-:Y:S01]  /*1340*/  IMAD.IADD R15, R15, 0x1, R3 ;  /* 0x000000010f0f7824 */ /* 0x000fe200078e0203 */
[----:B------:R-:W-:Y:S01]  /*1350*/  VOTEU.ALL UP0, P3 ;  /* 0x00000000003f7886 */ /* 0x000fe20001800000 */
[C---:B----4-:R-:W-:Y:S01]  /*1360*/  IMAD.WIDE.U32 R24, R119.reuse, 0x20, RZ ;  /* 0x0000002077187825 */ /* 0x050fe200078e00ff */
[----:B------:R-:W-:Y:S02]  /*1370*/  IADD3.X R23, R6, R11, R5, P4, !PT ;  /* 0x0000000b06177210 */ /* 0x000fe400027fe405 */
[----:B------:R-:W-:Y:S01]  /*1380*/  @!P5 LEA R6, P4, R119, R14, 0x4 ;  /* 0x0000000e7706d211 */ /* 0x000fe200078820ff */
[----:B------:R-:W-:Y:S01]  /*1390*/  IMAD.SHL.U32 R5, R118, 0x20, RZ ;  /* 0x0000002076057824 */ /* 0x000fe200078e00ff */
[----:B------:R-:W-:Y:S01]  /*13a0*/  @!P6 LEA.HI.X R13, R14, c[0x0][0x16c], R15, 0x1, P1 ;  /* 0x00005b000e0dea11 */ /* 0x000fe200008f0c0f */
[----:B------:R-:W-:Y:S01]  /*13b0*/  IMAD R4, R4, c[0x0][0x1a0], RZ ;  /* 0x0000680004047a24 */ /* 0x000fe200078e02ff */
[-C--:B------:R-:W-:Y:S01]  /*13c0*/  ISETP.GE.AND P1, PT, R207, R0.reuse, PT ;  /* 0x00000000cf00720c */ /* 0x080fe20003f26270 */
[----:B------:R-:W-:Y:S01]  /*13d0*/  IMAD R195, R212, c[0x0][0x1bc], R195 ;  /* 0x00006f00d4c37a24 */ /* 0x000fe200078e02c3 */
[----:B------:R-:W-:Y:S01]  /*13e0*/  @!P5 LEA.HI.X R3, R119, R15, R118, 0x4, P4 ;  /* 0x0000000f7703d211 */ /* 0x000fe200020f2476 */
[----:B------:R1:W-:Y:S01]  /*13f0*/  @!P6 LDGSTS.E.BYPASS.LTC128B.128 [R198+0x4000], [R12.64] ;  /* 0x040000000cc6efae */ /* 0x0003e2000b901d54 */
[----:B------:R-:W-:Y:S01]  /*1400*/  @!P5 LEA R10, P4, R6, c[0x0][0x168], 0x1 ;  /* 0x00005a00060ada11 */ /* 0x000fe200078808ff */
[----:B------:R-:W-:Y:S01]  /*1410*/  IMAD.WIDE.U32 R212, R212, c[0x0][0x1b8], R22 ;  /* 0x00006e00d4d47a25 */ /* 0x000fe200078e0016 */
[----:B------:R-:W-:-:S02]  /*1420*/  ISETP.GE.AND P6, PT, R228, R0, PT ;  /* 0x00000000e400720c */ /* 0x000fc40003fc6270 */
[----:B------:R-:W-:Y:S01]  /*1430*/  @!P5 LEA.HI.X R11, R6, c[0x0][0x16c], R3, 0x1, P4 ;  /* 0x00005b00060bda11 */ /* 0x000fe200020f0c03 */
[----:B------:R-:W-:Y:S01]  /*1440*/  IMAD.WIDE.U32 R22, R117, c[0x0][0x1a0], RZ ;  /* 0x0000680075167a25 */ /* 0x000fe200078e00ff */
[----:B------:R-:W-:-:S03]  /*1450*/  @!P2 IADD3 R6, P4, R14, R24, RZ ;  /* 0x000000180e06a210 */ /* 0x000fc60007f9e0ff */
[----:B------:R-:W-:Y:S01]  /*1460*/  @!P1 IMAD R3, R118, 0x30, RZ ;  /* 0x0000003076039824 */ /* 0x000fe200078e02ff */
[----:B------:R-:W-:Y:S01]  /*1470*/  @!P2 IADD3.X R5, R15, R25, R5, P4, !PT ;  /* 0x000000190f05a210 */ /* 0x000fe200027fe405 */
[----:B------:R-:W-:Y:S01]  /*1480*/  @!P1 IMAD.WIDE.U32 R24, R119, 0x30, R14 ;  /* 0x0000003077189825 */ /* 0x000fe200078e000e */
[C---:B-----5:R-:W-:Y:S01]  /*1490*/  @!P2 LEA R16, P4, R6.reuse, c[0x0][0x168], 0x1 ;  /* 0x00005a000610aa11 */ /* 0x060fe200078808ff */
[----:B------:R4:W-:Y:S01]  /*14a0*/  @!P5 LDGSTS.E.BYPASS.LTC128B.128 [R198+0x4800], [R10.64] ;  /* 0x048000000ac6dfae */ /* 0x0009e2000b901d54 */
[----:B------:R-:W-:Y:S01]  /*14b0*/  ISETP.GE.AND P5, PT, R211, R0, PT ;  /* 0x00000000d300720c */ /* 0x000fe20003fa6270 */
[----:B------:R-:W-:Y:S01]  /*14c0*/  @!P1 IMAD.IADD R3, R25, 0x1, R3 ;  /* 0x0000000119039824 */ /* 0x000fe200078e0203 */
[----:B------:R-:W-:Y:S01]  /*14d0*/  @!P2 LEA.HI.X R17, R6, c[0x0][0x16c], R5, 0x1, P4 ;  /* 0x00005b000611aa11 */ /* 0x000fe200020f0c05 */
[----:B------:R-:W-:Y:S01]  /*14e0*/  IMAD R4, R117, c[0x0][0x1a4], R4 ;  /* 0x0000690075047a24 */ /* 0x000fe200078e0204 */
[----:B------:R-:W-:Y:S01]  /*14f0*/  @!P1 LEA R14, P4, R24, c[0x0][0x168], 0x1 ;  /* 0x00005a00180e9a11 */ /* 0x000fe200078808ff */
[----:B------:R-:W-:Y:S01]  /*1500*/  IMAD.IADD R195, R213, 0x1, R195 ;  /* 0x00000001d5c37824 */ /* 0x000fe200078e02c3 */
[----:B------:R-:W-:Y:S01]  /*1510*/  LOP3.LUT R6, R8, 0xfffffff0, RZ, 0xc0, !PT ;  /* 0xfffffff008067812 */ /* 0x000fe200078ec0ff */
[----:B------:R5:W-:Y:S01]  /*1520*/  @!P2 LDGSTS.E.BYPASS.LTC128B.128 [R198+0x5000], [R16.64] ;  /* 0x0500000010c6afae */ /* 0x000be2000b901d54 */
[----:B------:R-:W-:Y:S01]  /*1530*/  @!P1 LEA.HI.X R15, R24, c[0x0][0x16c], R3, 0x1, P4 ;  /* 0x00005b00180f9a11 */ /* 0x000fe200020f0c03 */
[----:B------:R-:W-:Y:S01]  /*1540*/  IMAD.IADD R4, R23, 0x1, R4 ;  /* 0x0000000117047824 */ /* 0x000fe200078e0204 */
[----:B------:R-:W-:Y:S01]  /*1550*/  LEA.HI R8, R8, R9, RZ, 0x1 ;  /* 0x0000000908087211 */ /* 0x000fe200078f08ff */
[----:B------:R-:W-:Y:S01]  /*1560*/  IMAD.SHL.U32 R7, R228, 0x8, RZ ;  /* 0x00000008e4077824 */ /* 0x000fe200078e00ff */
[----:B-1----:R-:W-:Y:S01]  /*1570*/  LEA R12, P0, R22, R212, 0x6 ;  /* 0x000000d4160c7211 */ /* 0x002fe200078030ff */
[----:B------:R1:W-:Y:S01]  /*1580*/  @!P1 LDGSTS.E.BYPASS.LTC128B.128 [R198+0x5800], [R14.64] ;  /* 0x058000000ec69fae */ /* 0x0003e2000b901d54 */
[----:B------:R-:W-:Y:S01]  /*1590*/  LOP3.LUT R8, R8, 0xfffffffe, RZ, 0xc0, !PT ;  /* 0xfffffffe08087812 */ /* 0x000fe200078ec0ff */
[----:B------:R-:W-:Y:S01]  /*15a0*/  IMAD.U32 R5, RZ, RZ, UR4 ;  /* 0x00000004ff057e24 */ /* 0x000fe2000f8e00ff */
[----:B------:R-:W-:Y:S01]  /*15b0*/  LEA.HI.X R13, R22, R195, R4, 0x6, P0 ;  /* 0x000000c3160d7211 */ /* 0x000fe200000f3404 */
[----:B------:R-:W0:Y:S01]  /*15c0*/  LDGDEPBAR ;  /* 0x00000000000079af */ /* 0x000e220000000000 */
[----:B------:R-:W-:Y:S01]  /*15d0*/  ISETP.GE.AND P4, PT, R209, R0, PT ;  /* 0x00000000d100720c */ /* 0x000fe20003f86270 */
[----:B------:R-:W-:-:S02]  /*15e0*/  IMAD.IADD R8, R9, 0x1, -R8 ;  /* 0x0000000109087824 */ /* 0x000fc400078e0a08 */
[----:B------:R-:W-:Y:S02]  /*15f0*/  IMAD.U32 R0, RZ, RZ, UR4 ;  /* 0x00000004ff007e24 */ /* 0x000fe4000f8e00ff */
[----:B------:R-:W-:Y:S02]  /*1600*/  IMAD.U32 R9, RZ, RZ, UR4 ;  /* 0x00000004ff097e24 */ /* 0x000fe4000f8e00ff */
[C---:B----4-:R-:W-:Y:S01]  /*1610*/  IMAD.IADD R11, R127.reuse, 0x1, -R6 ;  /* 0x000000017f0b7824 */ /* 0x050fe200078e0a06 */
[----:B------:R-:W-:Y:S01]  /*1620*/  @!P5 LEA R0, P0, R0, R12, 0x4 ;  /* 0x0000000c0000d211 */ /* 0x000fe200078020ff */
[----:B------:R-:W-:Y:S02]  /*1630*/  IMAD.SHL.U32 R6, R2, 0x40, RZ ;  /* 0x0000004002067824 */ /* 0x000fe400078e00ff */
[----:B------:R-:W-:Y:S01]  /*1640*/  IMAD.SHL.U32 R127, R127, 0x2, RZ ;  /* 0x000000027f7f7824 */ /* 0x000fe200078e00ff */
[----:B------:R-:W-:Y:S02]  /*1650*/  SHF.R.S32.HI R4, RZ, 0x1f, R11 ;  /* 0x0000001fff047819 */ /* 0x000fe4000001140b */
[----:B------:R-:W-:-:S02]  /*1660*/  LOP3.LUT R6, R6, 0x1c0, RZ, 0xc0, !PT ;  /* 0x000001c006067812 */ /* 0x000fc400078ec0ff */
[----:B------:R-:W-:Y:S01]  /*1670*/  LEA.HI R3, R4, R11, RZ, 0x3 ;  /* 0x0000000b04037211 */ /* 0x000fe200078f18ff */
[----:B------:R-:W-:Y:S01]  /*1680*/  IMAD.U32 R4, RZ, RZ, UR5 ;  /* 0x00000005ff047e24 */ /* 0x000fe2000f8e00ff */
[----:B------:R-:W-:Y:S02]  /*1690*/  LOP3.LUT R7, R6, 0x8, R7, 0xf8, !PT ;  /* 0x0000000806077812 */ /* 0x000fe400078ef807 */
[----:B------:R-:W-:Y:S01]  /*16a0*/  SHF.R.U32.HI R6, RZ, 0x3, R6 ;  /* 0x00000003ff067819 */ /* 0x000fe20000011606 */
[C---:B------:R-:W-:Y:S01]  /*16b0*/  IMAD.SHL.U32 R125, R3.reuse, 0x40, RZ ;  /* 0x00000040037d7824 */ /* 0x040fe200078e00ff */
[----:B------:R-:W-:Y:S01]  /*16c0*/  LOP3.LUT R10, R3, 0xfffffff8, RZ, 0xc0, !PT ;  /* 0xfffffff8030a7812 */ /* 0x000fe200078ec0ff */
[----:B------:R-:W-:-:S04]  /*16d0*/  DEPBAR.LE SB0, 0x0 ;  /* 0x000080000000791a */ /* 0x000fc80000000000 */
[----:B------:R-:W-:Y:S01]  /*16e0*/  LOP3.LUT R7, R7, R6, RZ, 0x3c, !PT ;  /* 0x0000000607077212 */ /* 0x000fe200078e3cff */
[----:B------:R-:W-:Y:S01]  /*16f0*/  IMAD.IADD R10, R11, 0x1, -R10 ;  /* 0x000000010b0a7824 */ /* 0x000fe200078e0a0a */
[----:B------:R-:W-:Y:S01]  /*1700*/  BAR.SYNC.DEFER_BLOCKING 0x0 ;  /* 0x0000000000007b1d */ /* 0x000fe20000010000 */
[----:B------:R-:W-:Y:S01]  /*1710*/  @!P5 LEA.HI.X R5, R5, R13, R4, 0x4, P0 ;  /* 0x0000000d0505d211 */ /* 0x000fe200000f2404 */
[----:B------:R-:W-:Y:S01]  /*1720*/  IMAD.U32 R11, RZ, RZ, UR6 ;  /* 0x00000006ff0b7e24 */ /* 0x000fe2000f8e00ff */
[----:B------:R-:W-:Y:S01]  /*1730*/  @!P4 IADD3 R4, P0, R12, UR8, RZ ;  /* 0x000000080c04cc10 */ /* 0x000fe2000ff1e0ff */
[----:B------:R-:W-:Y:S01]  /*1740*/  IMAD R193, R8, 0x200, R7 ;  /* 0x0000020008c17824 */ /* 0x000fe200078e0207 */
[----:B-----5:R-:W-:Y:S01]  /*1750*/  @!P6 LEA R16, P1, R12, c[0x0][0x170], 0x1 ;  /* 0x00005c000c10ea11 */ /* 0x020fe200078208ff */
[----:B------:R-:W-:Y:S01]  /*1760*/  IMAD.SHL.U32 R7, R10, 0x40, RZ ;  /* 0x000000400a077824 */ /* 0x000fe200078e00ff */
[----:B------:R-:W-:Y:S01]  /*1770*/  LOP3.LUT R125, R125, 0xfffffe00, RZ, 0xc0, !PT ;  /* 0xfffffe007d7d7812 */ /* 0x000fe200078ec0ff */
[----:B------:R-:W-:Y:S01]  /*1780*/  IMAD.SHL.U32 R8, R8, 0x8, RZ ;  /* 0x0000000808087824 */ /* 0x000fe200078e00ff */
[----:B------:R-:W-:Y:S01]  /*1790*/  @!UP0 UIMAD UR6, UR5, 0x30, URZ ;  /* 0x00000030050688a4 */ /* 0x000fe2000f8e023f */
[----:B------:R-:W-:Y:S01]  /*17a0*/  @!P4 IADD3.X R11, R13, UR9, R11, P0, !PT ;  /* 0x000000090d0bcc10 */ /* 0x000fe200087fe40b */
[----:B------:R-:W-:Y:S01]  /*17b0*/  IMAD.SHL.U32 R193, R193, 0x2, RZ ;  /* 0x00000002c1c17824 */ /* 0x000fe200078e00ff */
[----:B------:R-:W-:Y:S01]  /*17c0*/  LOP3.LUT R7, R7, 0x1c0, RZ, 0xc0, !PT ;  /* 0x000001c007077812 */ /* 0x000fe200078ec0ff */
[----:B------:R-:W-:Y:S01]  /*17d0*/  IMAD R3, R122, 0x400, R125 ;  /* 0x000004007a037824 */ /* 0x000fe200078e027d */
[--C-:B------:R-:W-:Y:S01]  /*17e0*/  @!P6 LEA.HI.X R17, R12, c[0x0][0x174], R13.reuse, 0x1, P1 ;  /* 0x00005d000c11ea11 */ /* 0x100fe200008f0c0d */
[----:B------:R-:W-:Y:S01]  /*17f0*/  @!P3 IMAD.WIDE.U32 R12, R9, 0x30, R12 ;  /* 0x00000030090cb825 */ /* 0x000fe200078e000c */
[----:B------:R-:W-:-:S02]  /*1800*/  LOP3.LUT R8, R7, 0x8, R8, 0xf8, !PT ;  /* 0x0000000807087812 */ /* 0x000fc400078ef808 */
[----:B------:R-:W-:Y:S02]  /*1810*/  SHF.R.U32.HI R7, RZ, 0x3, R7 ;  /* 0x00000003ff077819 */ /* 0x000fe40000011607 */
[----:B---3--:R-:W-:Y:S02]  /*1820*/  @!P5 LEA R18, P1, R0, c[0x0][0x170], 0x1 ;  /* 0x00005c000012da11 */ /* 0x008fe400078208ff */
[----:B-1----:R-:W-:Y:S02]  /*1830*/  @!P4 LEA R14, P0, R4, c[0x0][0x170], 0x1 ;  /* 0x00005c00040eca11 */ /* 0x002fe400078008ff */
[----:B------:R-:W-:Y:S01]  /*1840*/  LOP3.LUT R124, R8, R7, RZ, 0x3c, !PT ;  /* 0x00000007087c7212 */ /* 0x000fe200078e3cff */
[----:B------:R-:W-:Y:S01]  /*1850*/  @P6 STS.128 [R198+0x6000], RZ ;  /* 0x006000ffc6006388 */ /* 0x000fe20000000c00 */
[----:B------:R-:W-:Y:S02]  /*1860*/  @!P5 LEA.HI.X R19, R0, c[0x0][0x174], R5, 0x1, P1 ;  /* 0x00005d000013da11 */ /* 0x000fe400008f0c05 */
[----:B------:R-:W-:Y:S01]  /*1870*/  @!P4 LEA.HI.X R15, R4, c[0x0][0x174], R11, 0x1, P0 ;  /* 0x00005d00040fca11 */ /* 0x000fe200000f0c0b */
[----:B------:R-:W-:Y:S01]  /*1880*/  IMAD.IADD R194, R124, 0x1, R3 ;  /* 0x000000017cc27824 */ /* 0x000fe200078e0203 */
[----:B------:R-:W-:Y:S01]  /*1890*/  @!P3 IADD3 R0, R13, UR6, RZ ;  /* 0x000000060d00bc10 */ /* 0x000fe2000fffe0ff */
[----:B------:R-:W-:Y:S01]  /*18a0*/  @!PT LDS RZ, [RZ] ;  /* 0x00000000fffff984 */ /* 0x000fe20000000800 */
[----:B------:R-:W-:Y:S01]  /*18b0*/  @!PT LDS RZ, [RZ] ;  /* 0x00000000fffff984 */ /* 0x000fe20000000800 */
[----:B------:R-:W-:Y:S01]  /*18c0*/  @!PT LDS RZ, [RZ] ;  /* 0x00000000fffff984 */ /* 0x000fe20000000800 */
[----:B------:R1:W-:Y:S01]  /*18d0*/  @!P6 LDGSTS.E.BYPASS.LTC128B.128 [R198+0x6000], [R16.64] ;  /* 0x0600000010c6efae */ /* 0x0003e2000b901d54 */
[----:B------:R-:W-:Y:S01]  /*18e0*/  @!P3 LEA R6, P0, R12, c[0x0][0x170], 0x1 ;  /* 0x00005c000c06ba11 */ /* 0x000fe200078008ff */
[----:B------:R-:W-:Y:S01]  /*18f0*/  IMAD.SHL.U32 R194, R194, 0x2, RZ ;  /* 0x00000002c2c27824 */ /* 0x000fe200078e00ff */
[----:B------:R-:W-:Y:S01]  /*1900*/  IADD3 R190, R193, 0x4040, RZ ;  /* 0x00004040c1be7810 */ /* 0x000fe20007ffe0ff */
[----:B------:R-:W-:Y:S01]  /*1910*/  @P5 STS.128 [R198+0x6800], RZ ;  /* 0x006800ffc6005388 */ /* 0x000fe20000000c00 */
[----:B------:R-:W-:Y:S01]  /*1920*/  @!P3 LEA.HI.X R7, R12, c[0x0][0x174], R0, 0x1, P0 ;  /* 0x00005d000c07ba11 */ /* 0x000fe200000f0c00 */
[----:B------:R-:W-:-:S02]  /*1930*/  IMAD.MOV.U32 R0, RZ, RZ, 0x10 ;  /* 0x00000010ff007424 */ /* 0x000fc400078e00ff */
[----:B------:R-:W-:Y:S01]  /*1940*/  @!PT LDS RZ, [RZ] ;  /* 0x00000000fffff984 */ /* 0x000fe20000000800 */
[----:B------:R-:W-:Y:S01]  /*1950*/  @!PT LDS RZ, [RZ] ;  /* 0x00000000fffff984 */ /* 0x000fe20000000800 */
[----:B------:R-:W-:Y:S01]  /*1960*/  @!PT LDS RZ, [RZ] ;  /* 0x00000000fffff984 */ /* 0x000fe20000000800 */
[----:B------:R1:W-:Y:S01]  /*1970*/  @!P5 LDGSTS.E.BYPASS.LTC128B.128 [R198+0x6800], [R18.64] ;  /* 0x0680000012c6dfae */ /* 0x0003e2000b901d54 */
[----:B------:R-:W-:-:S03]  /*1980*/  IMAD.MOV.U32 R4, RZ, RZ, 0x20 ;  /* 0x00000020ff047424 */ /* 0x000fc600078e00ff */
[----:B------:R-:W-:Y:S02]  /*1990*/  @P4 STS.128 [R198+0x7000], RZ ;  /* 0x007000ffc6004388 */ /* 0x000fe40000000c00 */
[----:B------:R-:W-:Y:S02]  /*19a0*/  R2P PR, R10, 0x6 ;  /* 0x000000060a007804 */ /* 0x000fe40000000000 */
[----:B------:R-:W-:Y:S01]  /*19b0*/  @!PT LDS RZ, [RZ] ;  /* 0x00000000fffff984 */ /* 0x000fe20000000800 */
[----:B------:R-:W-:Y:S01]  /*19c0*/  @!PT LDS RZ, [RZ] ;  /* 0x00000000fffff984 */ /* 0x000fe20000000800 */
[----:B------:R-:W-:Y:S01]  /*19d0*/  @!PT LDS RZ, [RZ] ;  /* 0x00000000fffff984 */ /* 0x000fe20000000800 */
[----:B------:R3:W-:Y:S03]  /*19e0*/  @!P4 LDGSTS.E.BYPASS.LTC128B.128 [R198+0x7000], [R14.64] ;  /* 0x070000000ec6cfae */ /* 0x0007e6000b901d54 */
[----:B------:R-:W-:Y:S01]  /*19f0*/  SEL R0, R0, 0xfffffff0, !P1 ;  /* 0xfffffff000007807 */ /* 0x000fe20004800000 */
[----:B------:R-:W-:Y:S01]  /*1a00*/  @P3 STS.128 [R198+0x7800], RZ ;  /* 0x007800ffc6003388 */ /* 0x000fe20000000c00 */
[----:B------:R-:W-:Y:S02]  /*1a10*/  SEL R3, R4, 0xffffffe0, !P2 ;  /* 0xffffffe004037807 */ /* 0x000fe40005000000 */
[----:B------:R-:W-:Y:S01]  /*1a20*/  R2P PR, R2, 0x6 ;  /* 0x0000000602007804 */ /* 0x000fe20000000000 */
[----:B------:R-:W-:Y:S01]  /*1a30*/  @!PT LDS RZ, [RZ] ;  /* 0x00000000fffff984 */ /* 0x000fe20000000800 */
[----:B------:R-:W-:Y:S01]  /*1a40*/  @!PT LDS RZ, [RZ] ;  /* 0x00000000fffff984 */ /* 0x000fe20000000800 */
[----:B------:R-:W-:Y:S01]  /*1a50*/  @!PT LDS RZ, [RZ] ;  /* 0x00000000fffff984 */ /* 0x000fe20000000800 */
[----:B------:R4:W-:Y:S01]  /*1a60*/  @!P3 LDGSTS.E.BYPASS.LTC128B.128 [R198+0x7800], [R6.64] ;  /* 0x0780000006c6bfae */ /* 0x0009e2000b901d54 */
[----:B------:R-:W-:-:S02]  /*1a70*/  IMAD R192, R0, 0x2, R194 ;  /* 0x0000000200c07824 */ /* 0x000fc400078e02c2 */
[----:B------:R-:W-:Y:S01]  /*1a80*/  IMAD R191, R3, 0x2, R194 ;  /* 0x0000000203bf7824 */ /* 0x000fe200078e02c2 */
[----:B------:R-:W-:Y:S01]  /*1a90*/  LDSM.16.M88.4 R56, [R193+0x4000] ;  /* 0x00400000c138783b */ /* 0x000fe20000000200 */
[----:B------:R-:W-:Y:S02]  /*1aa0*/  SEL R2, R4, 0xffffffe0, !P1 ;  /* 0xffffffe004027807 */ /* 0x000fe40004800000 */
[----:B------:R-:W-:Y:S01]  /*1ab0*/  IMAD R189, R0, 0x2, R191 ;  /* 0x0000000200bd7824 */ /* 0x000fe200078e02bf */
[----:B------:R-:W-:Y:S02]  /*1ac0*/  LDSM.16.M88.4 R44, [R193+0x4800] ;  /* 0x00480000c12c783b */ /* 0x000fe40000000200 */
[C---:B------:R-:W-:Y:S02]  /*1ad0*/  IMAD.IADD R187, R193.reuse, 0x1, R2 ;  /* 0x00000001c1bb7824 */ /* 0x040fe400078e0202 */
[----:B-1----:R-:W4:Y:S04]  /*1ae0*/  LDSM.16.M88.4 R16, [R194+0x2000] ;  /* 0x00200000c210783b */ /* 0x002f280000000200 */
[----:B------:R-:W1:Y:S04]  /*1af0*/  LDSM.16.M88.4 R28, [R193+0x5000] ;  /* 0x00500000c11c783b */ /* 0x000e680000000200 */
[----:B------:R-:W5:Y:S04]  /*1b00*/  LDSM.16.M88.4 R80, [R193+0x5800] ;  /* 0x00580000c150783b */ /* 0x000f680000000200 */
[----:B---3--:R-:W3:Y:S04]  /*1b10*/  LDSM.16.M88.4 R12, [R194] ;  /* 0x00000000c20c783b */ /* 0x008ee80000000200 */
[----:B------:R-:W-:Y:S04]  /*1b20*/  LDSM.16.M88.4 R84, [R187+0x4000] ;  /* 0x00400000bb54783b */ /* 0x000fe80000000200 */
[----:B------:R-:W2:Y:S04]  /*1b30*/  LDSM.16.M88.4 R76, [R192+0x2000] ;  /* 0x00200000c04c783b */ /* 0x000ea80000000200 */
[----:B------:R-:W2:Y:S04]  /*1b40*/  LDSM.16.M88.4 R72, [R187+0x4800] ;  /* 0x00480000bb48783b */ /* 0x000ea80000000200 */
[----:B------:R-:W2:Y:S04]  /*1b50*/  LDSM.16.M88.4 R68, [R187+0x5000] ;  /* 0x00500000bb44783b */ /* 0x000ea80000000200 */
[----:B------:R-:W2:Y:S04]  /*1b60*/  LDSM.16.M88.4 R64, [R187+0x5800] ;  /* 0x00580000bb40783b */ /* 0x000ea80000000200 */
[----:B------:R-:W2:Y:S01]  /*1b70*/  LDSM.16.M88.4 R8, [R192] ;  /* 0x00000000c008783b */ /* 0x000ea20000000200 */
[C---:B----4-:R-:W-:Y:S03]  /*1b80*/  HMMA.16816.F32.BF16 R4, R16.reuse, R56, RZ ;  /* 0x000000381004723c */ /* 0x050fe600000418ff */
[----:B------:R-:W-:Y:S04]  /*1b90*/  LDSM.16.M88.4 R108, [R189+0x2000] ;  /* 0x00200000bd6c783b */ /* 0x000fe80000000200 */
[----:B------:R-:W0:Y:S01]  /*1ba0*/  LDGDEPBAR ;  /* 0x00000000000079af */ /* 0x000e220000000000 */
[C---:B------:R-:W-:Y:S08]  /*1bb0*/  HMMA.16816.F32.BF16 R88, R16.reuse, R44, RZ ;  /* 0x0000002c1058723c */ /* 0x040ff000000418ff */
[C---:B-1----:R-:W-:Y:S08]  /*1bc0*/  HMMA.16816.F32.BF16 R36, R16.reuse, R28, RZ ;  /* 0x0000001c1024723c */ /* 0x042ff000000418ff */
[C---:B-----5:R-:W-:Y:S08]  /*1bd0*/  HMMA.16816.F32.BF16 R20, R16.reuse, R80, RZ ;  /* 0x000000501014723c */ /* 0x060ff000000418ff */
[C---:B------:R-:W-:Y:S08]  /*1be0*/  HMMA.16816.F32.BF16 R60, R16.reuse, R58, RZ ;  /* 0x0000003a103c723c */ /* 0x040ff000000418ff */
[C---:B------:R-:W-:Y:S08]  /*1bf0*/  HMMA.16816.F32.BF16 R48, R16.reuse, R46, RZ ;  /* 0x0000002e1030723c */ /* 0x040ff000000418ff */
[C---:B------:R-:W-:Y:S08]  /*1c00*/  HMMA.16816.F32.BF16 R32, R16.reuse, R30, RZ ;  /* 0x0000001e1020723c */ /* 0x040ff000000418ff */
[----:B------:R-:W-:Y:S08]  /*1c10*/  HMMA.16816.F32.BF16 R16, R16, R82, RZ ;  /* 0x000000521010723c */ /* 0x000ff000000418ff */
[C---:B---3--:R-:W-:Y:S08]  /*1c20*/  HMMA.16816.F32.BF16 R52, R12.reuse, R44, RZ ;  /* 0x0000002c0c34723c */ /* 0x048ff000000418ff */
[----:B------:R-:W-:Y:S08]  /*1c30*/  HMMA.16816.F32.BF16 R44, R12, R46, RZ ;  /* 0x0000002e0c2c723c */ /* 0x000ff000000418ff */
[C---:B--2---:R-:W-:Y:S08]  /*1c40*/  HMMA.16816.F32.BF16 R4, R76.reuse, R84, R4 ;  /* 0x000000544c04723c */ /* 0x044ff00000041804 */
[C---:B------:R-:W-:Y:S08]  /*1c50*/  HMMA.16816.F32.BF16 R88, R76.reuse, R72, R88 ;  /* 0x000000484c58723c */ /* 0x040ff00000041858 */
[C---:B------:R-:W-:Y:S08]  /*1c60*/  HMMA.16816.F32.BF16 R36, R76.reuse, R68, R36 ;  /* 0x000000444c24723c */ /* 0x040ff00000041824 */
[C---:B------:R-:W-:Y:S08]  /*1c70*/  HMMA.16816.F32.BF16 R20, R76.reuse, R64, R20 ;  /* 0x000000404c14723c */ /* 0x040ff00000041814 */
[C---:B------:R-:W-:Y:S08]  /*1c80*/  HMMA.16816.F32.BF16 R60, R76.reuse, R86, R60 ;  /* 0x000000564c3c723c */ /* 0x040ff0000004183c */
[C---:B------:R-:W-:Y:S08]  /*1c90*/  HMMA.16816.F32.BF16 R48, R76.reuse, R74, R48 ;  /* 0x0000004a4c30723c */ /* 0x040ff00000041830 */
[C---:B------:R-:W-:Y:S08]  /*1ca0*/  HMMA.16816.F32.BF16 R32, R76.reuse, R70, R32 ;  /* 0x000000464c20723c */ /* 0x040ff00000041820 */
[----:B------:R-:W-:Y:S07]  /*1cb0*/  HMMA.16816.F32.BF16 R16, R76, R66, R16 ;  /* 0x000000424c10723c */ /* 0x000fee0000041810 */
[----:B------:R-:W-:Y:S01]  /*1cc0*/  IADD3 R76, R193, 0x4000, RZ ;  /* 0x00004000c14c7810 */ /* 0x000fe20007ffe0ff */
[----:B------:R-:W-:Y:S03]  /*1cd0*/  HMMA.16816.F32.BF16 R40, R12, R28, RZ ;  /* 0x0000001c0c28723c */ /* 0x000fe600000418ff */
[----:B------:R-:W-:-:S02]  /*1ce0*/  @P2 IADD3 R190, R76, -0x40, RZ ;  /* 0xffffffc04cbe2810 */ /* 0x000fc40007ffe0ff */
[----:B------:R-:W-:Y:S02]  /*1cf0*/  LDSM.16.M88.4 R76, [R191+0x2000] ;  /* 0x00200000bf4c783b */ /* 0x000fe40000000200 */
[----:B------:R-:W-:Y:S01]  /*1d00*/  IADD3 R183, R190, 0x800, RZ ;  /* 0x00000800beb77810 */ /* 0x000fe20007ffe0ff */
[C---:B------:R-:W-:Y:S01]  /*1d10*/  HMMA.16816.F32.BF16 R28, R12.reuse, R30, RZ ;  /* 0x0000001e0c1c723c */ /* 0x040fe200000418ff */
[----:B------:R-:W1:Y:S01]  /*1d20*/  LDSM.16.M88.4 R112, [R190] ;  /* 0x00000000be70783b */ /* 0x000e620000000200 */
[----:B------:R-:W-:Y:S01]  /*1d30*/  IMAD.IADD R180, R2, 0x1, R190 ;  /* 0x0000000102b47824 */ /* 0x000fe200078e02be */
[----:B------:R-:W-:Y:S02]  /*1d40*/  LOP3.LUT R2, R127, 0x6, RZ, 0xc0, !PT ;  /* 0x000000067f027812 */ /* 0x000fe400078ec0ff */
[C---:B------:R-:W-:Y:S02]  /*1d50*/  IADD3 R182, R190.reuse, 0x1000, RZ ;  /* 0x00001000beb67810 */ /* 0x040fe40007ffe0ff */
[----:B------:R-:W-:Y:S01]  /*1d60*/  LDSM.16.M88.4 R104, [R180] ;  /* 0x00000000b468783b */ /* 0x000fe20000000200 */
[----:B------:R-:W-:Y:S01]  /*1d70*/  HMMA.16816.F32.BF16 R92, R12, R56, RZ ;  /* 0x000000380c5c723c */ /* 0x000fe200000418ff */
[----:B------:R-:W-:-:S02]  /*1d80*/  IADD3 R181, R190, 0x1800, RZ ;  /* 0x00001800beb57810 */ /* 0x000fc40007ffe0ff */
[----:B------:R-:W-:Y:S04]  /*1d90*/  LDSM.16.M88.4 R100, [R180+0x800] ;  /* 0x00080000b464783b */ /* 0x000fe80000000200 */
[----:B------:R-:W-:Y:S01]  /*1da0*/  LDSM.16.M88.4 R96, [R180+0x1000] ;  /* 0x00100000b460783b */ /* 0x000fe20000000200 */
[C---:B------:R-:W-:Y:S08]  /*1db0*/  HMMA.16816.F32.BF16 R56, R12.reuse, R58, RZ ;  /* 0x0000003a0c38723c */ /* 0x040ff000000418ff */
[C---:B------:R-:W-:Y:S08]  /*1dc0*/  HMMA.16816.F32.BF16 R24, R12.reuse, R80, RZ ;  /* 0x000000500c18723c */ /* 0x040ff000000418ff */
[----:B------:R-:W-:Y:S01]  /*1dd0*/  HMMA.16816.F32.BF16 R12, R12, R82, RZ ;  /* 0x000000520c0c723c */ /* 0x000fe200000418ff */
[----:B------:R-:W2:Y:S07]  /*1de0*/  LDSM.16.M88.4 R80, [R191] ;  /* 0x00000000bf50783b */ /* 0x000eae0000000200 */
        /* <DEDUP_REMOVED lines=10> */
[----:B------:R-:W-:Y:S01]  /*1e90*/  HMMA.16816.F32.BF16 R12, R8, R66, R12 ;  /* 0x00000042080c723c */ /* 0x000fe2000004180c */
[----:B------:R-:W5:Y:S04]  /*1ea0*/  LDSM.16.M88.4 R8, [R189] ;  /* 0x00000000bd08783b */ /* 0x000f680000000200 */
[----:B------:R-:W4:Y:S01]  /*1eb0*/  LDSM.16.M88.4 R64, [R190+0x1800] ;  /* 0x00180000be40783b */ /* 0x000f220000000200 */
[----:B------:R-:W-:-:S04]  /*1ec0*/  DEPBAR.LE SB0, 0x0 ;  /* 0x000080000000791a */ /* 0x000fc80000000000 */
[-C--:B-1----:R-:W-:Y:S08]  /*1ed0*/  HMMA.16816.F32.BF16 R4, R76, R112.reuse, R4 ;  /* 0x000000704c04723c */ /* 0x082ff00000041804 */
[----:B--2---:R-:W-:Y:S08]  /*1ee0*/  HMMA.16816.F32.BF16 R92, R80, R112, R92 ;  /* 0x00000070505c723c */ /* 0x004ff0000004185c */
[-C--:B------:R-:W-:Y:S08]  /*1ef0*/  HMMA.16816.F32.BF16 R60, R76, R114.reuse, R60 ;  /* 0x000000724c3c723c */ /* 0x080ff0000004183c */
[C---:B------:R-:W-:Y:S08]  /*1f00*/  HMMA.16816.F32.BF16 R56, R80.reuse, R114, R56 ;  /* 0x000000725038723c */ /* 0x040ff00000041838 */
[-C--:B---3--:R-:W-:Y:S08]  /*1f10*/  HMMA.16816.F32.BF16 R52, R80, R72.reuse, R52 ;  /* 0x000000485034723c */ /* 0x088ff00000041834 */
[C---:B------:R-:W-:Y:S08]  /*1f20*/  HMMA.16816.F32.BF16 R88, R76.reuse, R72, R88 ;  /* 0x000000484c58723c */ /* 0x040ff00000041858 */
[-C--:B----4-:R-:W-:Y:S08]  /*1f30*/  HMMA.16816.F32.BF16 R36, R76, R68.reuse, R36 ;  /* 0x000000444c24723c */ /* 0x090ff00000041824 */
[----:B------:R-:W-:Y:S08]  /*1f40*/  HMMA.16816.F32.BF16 R40, R80, R68, R40 ;  /* 0x000000445028723c */ /* 0x000ff00000041828 */
[----:B------:R-:W-:Y:S08]  /*1f50*/  HMMA.16816.F32.BF16 R4, R108, R104, R4 ;  /* 0x000000686c04723c */ /* 0x000ff00000041804 */
[-C--:B------:R-:W-:Y:S08]  /*1f60*/  HMMA.16816.F32.BF16 R48, R76, R74.reuse, R48 ;  /* 0x0000004a4c30723c */ /* 0x080ff00000041830 */
[----:B------:R-:W-:Y:S08]  /*1f70*/  HMMA.16816.F32.BF16 R44, R80, R74, R44 ;  /* 0x0000004a502c723c */ /* 0x000ff0000004182c */
[----:B-----5:R-:W-:Y:S08]  /*1f80*/  HMMA.16816.F32.BF16 R92, R8, R104, R92 ;  /* 0x00000068085c723c */ /* 0x020ff0000004185c */
[-C--:B------:R-:W-:Y:S08]  /*1f90*/  HMMA.16816.F32.BF16 R60, R108, R106.reuse, R60 ;  /* 0x0000006a6c3c723c */ /* 0x080ff0000004183c */
[----:B------:R-:W-:Y:S08]  /*1fa0*/  HMMA.16816.F32.BF16 R56, R8, R106, R56 ;  /* 0x0000006a0838723c */ /* 0x000ff00000041838 */
[-C--:B------:R-:W-:Y:S08]  /*1fb0*/  HMMA.16816.F32.BF16 R16, R76, R66.reuse, R16 ;  /* 0x000000424c10723c */ /* 0x080ff00000041810 */
[----:B------:R-:W-:Y:S07]  /*1fc0*/  HMMA.16816.F32.BF16 R12, R80, R66, R12 ;  /* 0x00000042500c723c */ /* 0x000fee000004180c */
[----:B------:R-:W-:Y:S01]  /*1fd0*/  IMAD R67, R117, 0x40, R2 ;  /* 0x0000004075437824 */ /* 0x000fe200078e0202 */
[----:B------:R-:W-:Y:S01]  /*1fe0*/  HMMA.16816.F32.BF16 R32, R76, R70, R32 ;  /* 0x000000464c20723c */ /* 0x000fe20000041820 */
[----:B------:R-:W-:-:S03]  /*1ff0*/  IMAD.IADD R2, R125, 0x1, R124 ;  /* 0x000000017d027824 */ /* 0x000fc600078e027c */
[C---:B------:R-:W-:Y:S02]  /*2000*/  IADD3 R69, R67.reuse, 0x1, RZ ;  /* 0x0000000143457810 */ /* 0x040fe40007ffe0ff */
[-C--:B------:R-:W-:Y:S02]  /*2010*/  ISETP.GE.AND P2, PT, R67, R126.reuse, PT ;  /* 0x0000007e4300720c */ /* 0x080fe40003f46270 */
[----:B------:R-:W-:Y:S01]  /*2020*/  HMMA.16816.F32.BF16 R20, R76, R64, R20 ;  /* 0x000000404c14723c */ /* 0x000fe20000041814 */
[-C--:B------:R-:W-:Y:S02]  /*2030*/  ISETP.GE.AND P1, PT, R69, R126.reuse, PT ;  /* 0x0000007e4500720c */ /* 0x080fe40003f26270 */
[C---:B------:R-:W-:Y:S02]  /*2040*/  IADD3 R69, R67.reuse, 0x11, RZ ;  /* 0x0000001143457810 */ /* 0x040fe40007ffe0ff */
[----:B------:R-:W-:Y:S02]  /*2050*/  IADD3 R73, R67, 0x19, RZ ;  /* 0x0000001943497810 */ /* 0x000fe40007ffe0ff */
[----:B------:R-:W-:Y:S01]  /*2060*/  ISETP.GE.AND P4, PT, R69, R126, PT ;  /* 0x0000007e4500720c */ /* 0x000fe20003f86270 */
[----:B------:R-:W-:Y:S01]  /*2070*/  HMMA.16816.F32.BF16 R28, R80, R70, R28 ;  /* 0x00000046501c723c */ /* 0x000fe2000004181c */
[----:B------:R-:W-:-:S02]  /*2080*/  FSEL R69, R92, -INF , !P2 ;  /* 0xff8000005c457808 */ /* 0x000fc40005000000 */
[----:B------:R-:W-:Y:S02]  /*2090*/  FSEL R75, R4, -INF , !P2 ;  /* 0xff800000044b7808 */ /* 0x000fe40005000000 */
[----:B------:R-:W-:Y:S02]  /*20a0*/  FSEL R72, R95, -INF , !P1 ;  /* 0xff8000005f487808 */ /* 0x000fe40004800000 */
[----:B------:R-:W-:Y:S01]  /*20b0*/  IADD3 R71, R67, 0x10, RZ ;  /* 0x0000001043477810 */ /* 0x000fe20007ffe0ff */
[----:B------:R-:W-:Y:S01]  /*20c0*/  HMMA.16816.F32.BF16 R24, R80, R64, R24 ;  /* 0x000000405018723c */ /* 0x000fe20000041818 */
[----:B------:R-:W-:Y:S02]  /*20d0*/  FSEL R76, R93, -INF , !P1 ;  /* 0xff8000005d4c7808 */ /* 0x000fe40004800000 */
[----:B------:R-:W-:Y:S02]  /*20e0*/  ISETP.GE.AND P5, PT, R71, R126, PT ;  /* 0x0000007e4700720c */ /* 0x000fe40003fa6270 */
[----:B------:R-:W-:-:S02]  /*20f0*/  FSEL R71, R6, -INF , !P2 ;  /* 0xff80000006477808 */ /* 0x000fc40005000000 */
[----:B------:R-:W-:Y:S01]  /*2100*/  IADD3 R65, R67, 0x8, RZ ;  /* 0x0000000843417810 */ /* 0x000fe20007ffe0ff */
[-C--:B------:R-:W-:Y:S01]  /*2110*/  HMMA.16816.F32.BF16 R52, R8, R100.reuse, R52 ;  /* 0x000000640834723c */ /* 0x080fe20000041834 */
[----:B------:R-:W-:Y:S02]  /*2120*/  FSEL R80, R7, -INF , !P1 ;  /* 0xff80000007507808 */ /* 0x000fe40004800000 */
[-C--:B------:R-:W-:Y:S02]  /*2130*/  ISETP.GE.AND P0, PT, R65, R126.reuse, PT ;  /* 0x0000007e4100720c */ /* 0x080fe40003f06270 */
[----:B------:R-:W-:Y:S02]  /*2140*/  IADD3 R65, R67, 0x9, RZ ;  /* 0x0000000943417810 */ /* 0x000fe40007ffe0ff */
[----:B------:R-:W-:Y:S01]  /*2150*/  FSEL R7, R5, -INF , !P1 ;  /* 0xff80000005077808 */ /* 0x000fe20004800000 */
[----:B------:R-:W-:Y:S01]  /*2160*/  HMMA.16816.F32.BF16 R88, R108, R100, R88 ;  /* 0x000000646c58723c */ /* 0x000fe20000041858 */
[----:B------:R-:W-:-:S02]  /*2170*/  ISETP.GE.AND P6, PT, R65, R126, PT ;  /* 0x0000007e4100720c */ /* 0x000fc40003fc6270 */
[C---:B------:R-:W-:Y:S02]  /*2180*/  IADD3 R5, R67.reuse, 0x21, RZ ;  /* 0x0000002143057810 */ /* 0x040fe40007ffe0ff */
[----:B------:R-:W-:Y:S02]  /*2190*/  IADD3 R65, R67, 0x18, RZ ;  /* 0x0000001843417810 */ /* 0x000fe40007ffe0ff */
[----:B------:R-:W-:Y:S01]  /*21a0*/  FSEL R92, R62, -INF , !P0 ;  /* 0xff8000003e5c7808 */ /* 0x000fe20004000000 */
[----:B------:R-:W-:Y:S01]  /*21b0*/  HMMA.16816.F32.BF16 R36, R108, R96, R36 ;  /* 0x000000606c24723c */ /* 0x000fe20000041824 */
[----:B------:R-:W-:Y:S02]  /*21c0*/  FSEL R77, R60, -INF , !P0 ;  /* 0xff8000003c4d7808 */ /* 0x000fe40004000000 */
[----:B------:R-:W-:Y:S02]  /*21d0*/  FSEL R70, R58, -INF , !P0 ;  /* 0xff8000003a467808 */ /* 0x000fe40004000000 */
[----:B------:R-:W-:-:S02]  /*21e0*/  FSEL R82, R56, -INF , !P0 ;  /* 0xff80000038527808 */ /* 0x000fc40004000000 */
[-C--:B------:R-:W-:Y:S01]  /*21f0*/  ISETP.GE.AND P0, PT, R5, R126.reuse, PT ;  /* 0x0000007e0500720c */ /* 0x080fe20003f06270 */
[----:B------:R-:W-:Y:S01]  /*2200*/  HMMA.16816.F32.BF16 R40, R8, R96, R40 ;  /* 0x000000600828723c */ /* 0x000fe20000041828 */
[-C--:B------:R-:W-:Y:S02]  /*2210*/  ISETP.GE.AND P3, PT, R65, R126.reuse, PT ;  /* 0x0000007e4100720c */ /* 0x080fe40003f66270 */
[----:B------:R-:W-:Y:S02]  /*2220*/  IADD3 R5, R67, 0x28, RZ ;  /* 0x0000002843057810 */ /* 0x000fe40007ffe0ff */
[----:B------:R-:W-:Y:S02]  /*2230*/  FSEL R65, R94, -INF , !P2 ;  /* 0xff8000005e417808 */ /* 0x000fe40005000000 */
[----:B------:R-:W-:Y:S01]  /*2240*/  ISETP.GE.AND P2, PT, R73, R126, PT ;  /* 0x0000007e4900720c */ /* 0x000fe20003f46270 */
[----:B------:R-:W-:Y:S01]  /*2250*/  HMMA.16816.F32.BF16 R48, R108, R102, R48 ;  /* 0x000000666c30723c */ /* 0x000fe20000041830 */
[----:B------:R-:W-:-:S02]  /*2260*/  FSEL R94, R63, -INF , !P6 ;  /* 0xff8000003f5e7808 */ /* 0x000fc40007000000 */
[----:B------:R-:W-:Y:S02]  /*2270*/  IADD3 R73, R67, 0x20, RZ ;  /* 0x0000002043497810 */ /* 0x000fe40007ffe0ff */
[----:B------:R-:W-:Y:S02]  /*2280*/  FSEL R63, R61, -INF , !P6 ;  /* 0xff8000003d3f7808 */ /* 0x000fe40007000000 */
[----:B------:R-:W-:Y:S01]  /*2290*/  FSEL R68, R59, -INF , !P6 ;  /* 0xff8000003b447808 */ /* 0x000fe20007000000 */
[----:B------:R-:W-:Y:S01]  /*22a0*/  HMMA.16816.F32.BF16 R44, R8, R102, R44 ;  /* 0x00000066082c723c */ /* 0x000fe2000004182c */
[----:B------:R-:W-:Y:S02]  /*22b0*/  FSEL R78, R57, -INF , !P6 ;  /* 0xff800000394e7808 */ /* 0x000fe40007000000 */
[----:B------:R-:W-:Y:S02]  /*22c0*/  ISETP.GE.AND P6, PT, R5, R126, PT ;  /* 0x0000007e0500720c */ /* 0x000fe40003fc6270 */
[----:B------:R-:W-:-:S02]  /*22d0*/  IADD3 R5, R67, 0x29, RZ ;  /* 0x0000002943057810 */ /* 0x000fc40007ffe0ff */
[----:B------:R-:W-:Y:S01]  /*22e0*/  ISETP.GE.AND P1, PT, R73, R126, PT ;  /* 0x0000007e4900720c */ /* 0x000fe20003f26270 */
[C---:B------:R-:W-:Y:S01]  /*22f0*/  HMMA.16816.F32.BF16 R32, R108.reuse, R98, R32 ;  /* 0x000000626c20723c */ /* 0x040fe20000041820 */
[----:B------:R-:W-:Y:S02]  /*2300*/  FSEL R60, R54, -INF , !P5 ;  /* 0xff800000363c7808 */ /* 0x000fe40006800000 */
[----:B------:R-:W-:Y:S02]  /*2310*/  FSEL R54, R90, -INF , !P5 ;  /* 0xff8000005a367808 */ /* 0x000fe40006800000 */
[----:B------:R-:W-:Y:S02]  /*2320*/  FSEL R73, R88, -INF , !P5 ;  /* 0xff80000058497808 */ /* 0x000fe40006800000 */
[----:B------:R-:W-:Y:S01]  /*2330*/  FSEL R57, R89, -INF , !P4 ;  /* 0xff80000059397808 */ /* 0x000fe20006000000 */
        /* <DEDUP_REMOVED lines=8> */
[----:B------:R-:W-:-:S02]  /*23c0*/  ISETP.GE.AND P0, PT, R126, 0x41, PT ;  /* 0x000000417e00780c */ /* 0x000fc40003f06270 */
[----:B------:R-:W-:Y:S01]  /*23d0*/  FSEL R108, R52, -INF , !P5 ;  /* 0xff800000346c7808 */ /* 0x000fe20006800000 */
[C---:B------:R-:W-:Y:S01]  /*23e0*/  HMMA.16816.F32.BF16 R28, R8.reuse, R98, R28 ;  /* 0x00000062081c723c */ /* 0x040fe2000004181c */
[-C--:B------:R-:W-:Y:S02]  /*23f0*/  ISETP.GE.AND P5, PT, R5, R126.reuse, PT ;  /* 0x0000007e0500720c */ /* 0x080fe40003fa6270 */
[----:B------:R-:W-:Y:S02]  /*2400*/  IADD3 R5, R67, 0x30, RZ ;  /* 0x0000003043057810 */ /* 0x000fe40007ffe0ff */
        /* <DEDUP_REMOVED lines=11> */
[----:B------:R-:W-:Y:S02]  /*24c0*/  IADD3 R67, R67, 0x39, RZ ;  /* 0x0000003943437810 */ /* 0x000fe40007ffe0ff */
        /* <DEDUP_REMOVED lines=8> */
[-C--:B------:R-:W-:Y:S02]  /*2550*/  ISETP.GE.AND P2, PT, R5, R126.reuse, PT ;  /* 0x0000007e0500720c */ /* 0x080fe40003f46270 */
[----:B------:R-:W-:Y:S02]  /*2560*/  ISETP.GE.AND P1, PT, R67, R126, PT ;  /* 0x0000007e4300720c */ /* 0x000fe40003f26270 */
        /* <DEDUP_REMOVED lines=39> */
[----:B------:R-:W-:Y:S01]  /*27e0*/  IADD3 R8, P1, R4, R5, RZ ;  /* 0x0000000504087210 */ /* 0x000fe20007f3e0ff */
[----:B------:R-:W-:Y:S01]  /*27f0*/  @!PT LDS RZ, [RZ] ;  /* 0x00000000fffff984 */ /* 0x000fe20000000800 */
[----:B------:R-:W-:Y:S01]  /*2800*/  @!PT LDS RZ, [RZ] ;  /* 0x00000000fffff984 */ /* 0x000fe20000000800 */
[----:B------:R-:W-:Y:S01]  /*2810*/  @!PT LDS RZ, [RZ] ;  /* 0x00000000fffff984 */ /* 0x000fe20000000800 */
[----:B------:R1:W-:Y:S02]  /*2820*/  LDGSTS.E.BYPASS.LTC128B.128 [R198+0x4000], [R10.64] ;  /* 0x040000000ac67fae */ /* 0x0003e4000b901d54 */
[--C-:B------:R-:W-:Y:S02]  /*2830*/  IMAD.X R5, R13, 0x1, R118.reuse, P2 ;  /* 0x000000010d057824 */ /* 0x100fe400010e0676 */
[----:B------:R1:W-:Y:S02]  /*2840*/  LDGSTS.E.BYPASS.LTC128B.128 [R198+0x4800], [R12.64] ;  /* 0x048000000cc67fae */ /* 0x0003e4000b901d54 */
[----:B------:R-:W-:Y:S02]  /*2850*/  IMAD.X R9, R5, 0x1, R118, P1 ;  /* 0x0000000105097824 */ /* 0x000fe400008e0676 */
[----:B------:R1:W-:Y:S04]  /*2860*/  LDGSTS.E.BYPASS.LTC128B.128 [R198+0x5000], [R4.64] ;  /* 0x0500000004c67fae */ /* 0x0003e8000b901d54 */
[----:B------:R1:W-:Y:S04]  /*2870*/  LDGSTS.E.BYPASS.LTC128B.128 [R198+0x5800], [R8.64] ;  /* 0x0580000008c67fae */ /* 0x0003e8000b901d54 */
[----:B------:R-:W0:Y:S02]  /*2880*/  LDGDEPBAR ;  /* 0x00000000000079af */ /* 0x000e240000000000 */
.L_x_957:
[----:B-1----:R-:W-:Y:S01]  /*2890*/  FMNMX.FTZ R8, R75, R7, !PT ;  /* 0x000000074b087209 */ /* 0x002fe20007810000 */
[----:B------:R-:W-:Y:S01]  /*28a0*/  IMAD R6, R123, 0x8, R122 ;  /* 0x000000087b067824 */ /* 0x000fe200078e027a */
[----:B------:R-:W-:Y:S01]  /*28b0*/  FMNMX.FTZ R15, R71, R80, !PT ;  /* 0x00000050470f7209 */ /* 0x000fe20007810000 */
[----:B------:R-:W-:Y:S01]  /*28c0*/  IMAD.SHL.U32 R139, R117, 0x2, RZ ;  /* 0x00000002758b7824 */ /* 0x000fe200078e00ff */
[----:B------:R-:W-:Y:S01]  /*28d0*/  FMNMX.FTZ R8, R77, R8, !PT ;  /* 0x000000084d087209 */ /* 0x000fe20007810000 */
[----:B------:R-:W-:Y:S01]  /*28e0*/  IMAD.WIDE.U32 R166, R136, -0x2daee0ad, RZ ;  /* 0xd2511f5388a67825 */ /* 0x000fe200078e00ff */
[----:B------:R-:W-:Y:S01]  /*28f0*/  FMNMX.FTZ R15, R92, R15, !PT ;  /* 0x0000000f5c0f7209 */ /* 0x000fe20007810000 */
[----:B------:R-:W-:Y:S01]  /*2900*/  UIADD3 UR15, UR24, -0x61c88647, URZ ;  /* 0x9e3779b9180f7890 */ /* 0x000fe2000fffe03f */
[----:B------:R-:W-:Y:S01]  /*2910*/  FMNMX.FTZ R8, R63, R8, !PT ;  /* 0x000000083f087209 */ /* 0x000fe20007810000 */
[----:B------:R-:W-:Y:S01]  /*2920*/  UIADD3 UR14, UR25, -0x4498517b, URZ ;  /* 0xbb67ae85190e7890 */ /* 0x000fe2000fffe03f */
[----:B------:R-:W-:Y:S01]  /*2930*/  FMNMX.FTZ R15, R94, R15, !PT ;  /* 0x0000000f5e0f7209 */ /* 0x000fe20007810000 */
[----:B------:R-:W-:Y:S01]  /*2940*/  IMAD.WIDE.U32 R226, R6, -0x326172a9, RZ ;  /* 0xcd9e8d5706e27825 */ /* 0x000fe200078e00ff */
[----:B------:R-:W-:Y:S01]  /*2950*/  FMNMX.FTZ R8, R73, R8, !PT ;  /* 0x0000000849087209 */ /* 0x000fe20007810000 */
[----:B------:R-:W-:Y:S01]  /*2960*/  UIADD3 UR13, UR24, 0x3c6ef372, URZ ;  /* 0x3c6ef372180d7890 */ /* 0x000fe2000fffe03f */
[----:B------:R-:W-:Y:S01]  /*2970*/  FMNMX.FTZ R15, R54, R15, !PT ;  /* 0x0000000f360f7209 */ /* 0x000fe20007810000 */
[----:B------:R-:W-:Y:S01]  /*2980*/  UIADD3 UR12, UR25, 0x76cf5d0a, URZ ;  /* 0x76cf5d0a190c7890 */ /* 0x000fe2000fffe03f */
[----:B------:R-:W-:Y:S01]  /*2990*/  FMNMX.FTZ R8, R57, R8, !PT ;  /* 0x0000000839087209 */ /* 0x000fe20007810000 */
[----:B------:R-:W-:Y:S01]  /*29a0*/  UIADD3 UR10, UR25, 0x32370b8f, URZ ;  /* 0x32370b8f190a7890 */ /* 0x000fe2000fffe03f */
[----:B------:R-:W-:Y:S01]  /*29b0*/  FMNMX.FTZ R15, R110, R15, !PT ;  /* 0x0000000f6e0f7209 */ /* 0x000fe20007810000 */
[----:B------:R-:W-:Y:S01]  /*29c0*/  UIADD3 UR11, UR24, -0x255992d5, URZ ;  /* 0xdaa66d2b180b7890 */ /* 0x000fe2000fffe03f */
[----:B------:R-:W-:Y:S01]  /*29d0*/  FMNMX.FTZ R8, R61, R8, !PT ;  /* 0x000000083d087209 */ /* 0x000fe20007810000 */
[----:B------:R-:W-:Y:S01]  /*29e0*/  UIADD3 UR9, UR24, 0x78dde6e4, URZ ;  /* 0x78dde6e418097890 */ /* 0x000fe2000fffe03f */
[----:B------:R-:W-:Y:S01]  /*29f0*/  FMNMX.FTZ R15, R74, R15, !PT ;  /* 0x0000000f4a0f7209 */ /* 0x000fe20007810000 */
[----:B------:R-:W-:Y:S01]  /*2a00*/  UIADD3 UR6, UR25, -0x56f99767, URZ ;  /* 0xa906689919067890 */ /* 0x000fe2000fffe03f */
[----:B------:R-:W-:Y:S01]  /*2a10*/  FMNMX.FTZ R8, R59, R8, !PT ;  /* 0x000000083b087209 */ /* 0x000fe20007810000 */
[----:B------:R-:W-:Y:S01]  /*2a20*/  UIADD3 UR8, UR25, -0x126145ec, URZ ;  /* 0xed9eba1419087890 */ /* 0x000fe2000fffe03f */
[----:B------:R-:W-:Y:S01]  /*2a30*/  FMNMX.FTZ R15, R208, R15, !PT ;  /* 0x0000000fd00f7209 */ /* 0x000fe20007810000 */
[----:B------:R-:W-:Y:S01]  /*2a40*/  IMAD.SHL.U32 R188, R2, 0x2, RZ ;  /* 0x0000000202bc7824 */ /* 0x000fe200078e00ff */
[----:B------:R-:W-:Y:S01]  /*2a50*/  FMNMX.FTZ R8, R147, R8, !PT ;  /* 0x0000000893087209 */ /* 0x000fe20007810000 */
[----:B------:R-:W-:Y:S01]  /*2a60*/  UIADD3 UR17, UR24, -0x4ab325aa, URZ ;  /* 0xb54cda5618117890 */ /* 0x000fe2000fffe03f */
[----:B------:R-:W-:Y:S01]  /*2a70*/  FMNMX.FTZ R13, R69, R76, !PT ;  /* 0x0000004c450d7209 */ /* 0x000fe20007810000 */
[--C-:B------:R-:W-:Y:S01]  /*2a80*/  IMAD R185, R3, 0x2, R188.reuse ;  /* 0x0000000203b97824 */ /* 0x100fe200078e02bc */
[----:B------:R-:W-:Y:S01]  /*2a90*/  FMNMX.FTZ R8, R149, R8, !PT ;  /* 0x0000000895087209 */ /* 0x000fe20007810000 */
[----:B------:R-:W-:Y:S01]  /*2aa0*/  IMAD R186, R0, 0x2, R188 ;  /* 0x0000000200ba7824 */ /* 0x000fe200078e02bc */
[----:B------:R-:W-:Y:S01]  /*2ab0*/  IADD3 R4, R6, 0x4, RZ ;  /* 0x0000000406047810 */ /* 0x000fe20007ffe0ff */
[----:B------:R-:W-:Y:S01]  /*2ac0*/  IMAD R184, R0, 0x2, R185 ;  /* 0x0000000200b87824 */ /* 0x000fe200078e02b9 */
[----:B------:R-:W-:Y:S01]  /*2ad0*/  FMNMX.FTZ R8, R163, R8, !PT ;  /* 0x00000008a3087209 */ /* 0x000fe20007810000 */
[----:B------:R-:W-:Y:S01]  /*2ae0*/  UIADD3 UR7, UR24, 0x1715609d, URZ ;  /* 0x1715609d18077890 */ /* 0x000fe2000fffe03f */
[----:B------:R-:W-:Y:S01]  /*2af0*/  LOP3.LUT R236, R167, UR25, R139, 0x96, !PT ;  /* 0x00000019a7ec7c12 */ /* 0x000fe2000f8e968b */
[----:B------:R-:W-:Y:S01]  /*2b00*/  IMAD.WIDE.U32 R230, R4, -0x326172a9, RZ ;  /* 0xcd9e8d5704e67825 */ /* 0x000fe200078e00ff */
[----:B------:R-:W-:Y:S01]  /*2b10*/  FMNMX.FTZ R8, R155, R8, !PT ;  /* 0x000000089b087209 */ /* 0x000fe20007810000 */
[----:B------:R-:W-:Y:S01]  /*2b20*/  LDSM.16.MT88.4 R120, [R188+0x6000] ;  /* 0x00600000bc78783b */ /* 0x000fe20000004200 */
[----:B------:R-:W-:Y:S01]  /*2b30*/  FMNMX.FTZ R15, R154, R15, !PT ;  /* 0x0000000f9a0f7209 */ /* 0x000fe20007810000 */
[----:B------:R-:W-:Y:S01]  /*2b40*/  IMAD.WIDE.U32 R236, R236, -0x326172a9, RZ ;  /* 0xcd9e8d57ecec7825 */ /* 0x000fe200078e00ff */
[----:B------:R-:W-:Y:S01]  /*2b50*/  FMNMX.FTZ R8, R161, R8, !PT ;  /* 0x00000008a1087209 */ /* 0x000fe20007810000 */
[----:B------:R-:W-:Y:S01]  /*2b60*/  UIADD3 UR16, UR25, 0x646e171e, URZ ;  /* 0x646e171e19107890 */ /* 0x000fe2000fffe03f */
        /* <DEDUP_REMOVED lines=9> */
[----:B------:R-:W-:Y:S02]  /*2c00*/  LOP3.LUT R8, R237, UR15, R230, 0x96, !PT ;  /* 0x0000000fed087c12 */ /* 0x000fe4000f8e96e6 */
[----:B------:R-:W-:Y:S02]  /*2c10*/  FMNMX.FTZ R15, R178, R15, !PT ;  /* 0x0000000fb20f7209 */ /* 0x000fe40007810000 */
[----:B------:R-:W-:Y:S01]  /*2c20*/  FMNMX.FTZ R11, R65, R72, !PT ;  /* 0x00000048410b7209 */ /* 0x000fe20007810000 */
[----:B------:R-:W-:Y:S01]  /*2c30*/  IMAD.WIDE.U32 R18, R8, -0x2daee0ad, RZ ;  /* 0xd2511f5308127825 */ /* 0x000fe200078e00ff */
        /* <DEDUP_REMOVED lines=9> */
[----:B------:R-:W-:Y:S02]  /*2cd0*/  LOP3.LUT R5, R116, UR24, RZ, 0x3c, !PT ;  /* 0x0000001874057c12 */ /* 0x000fe4000f8e3cff */
[----:B------:R-:W-:Y:S01]  /*2ce0*/  FMNMX.FTZ R13, R164, R13, !PT ;  /* 0x0000000da40d7209 */ /* 0x000fe20007810000 */
[----:B------:R-:W-:Y:S01]  /*2cf0*/  LDSM.16.MT88.4 R116, [R186+0x6000] ;  /* 0x00600000ba74783b */ /* 0x000fe20000004200 */
[----:B------:R-:W-:Y:S02]  /*2d00*/  FMNMX.FTZ R20, R150, R15, !PT ;  /* 0x0000000f96147209 */ /* 0x000fe40007810000 */
[----:B------:R-:W-:Y:S02]  /*2d10*/  FMNMX.FTZ R11, R146, R11, !PT ;  /* 0x0000000b920b7209 */ /* 0x000fe40007810000 */
[----:B------:R-:W-:-:S02]  /*2d20*/  LOP3.LUT R224, R231, R5, RZ, 0x3c, !PT ;  /* 0x00000005e7e07212 */ /* 0x000fc400078e3cff */
[----:B------:R-:W-:Y:S02]  /*2d30*/  FMNMX.FTZ R13, R172, R13, !PT ;  /* 0x0000000dac0d7209 */ /* 0x000fe40007810000 */
[----:B-1----:R-:W-:Y:S01]  /*2d40*/  FMNMX.FTZ R16, R9, R16, !PT ;  /* 0x0000001009107209 */ /* 0x002fe20007810000 */
[----:B------:R-:W-:Y:S01]  /*2d50*/  IMAD.WIDE.U32 R224, R224, -0x2daee0ad, RZ ;  /* 0xd2511f53e0e07825 */ /* 0x000fe200078e00ff */
[----:B------:R-:W1:Y:S01]  /*2d60*/  SHFL.BFLY PT, R9, R20, 0x2, 0x1f ;  /* 0x0c401f0014097f89 */ /* 0x000e6200000e0000 */
[----:B------:R-:W-:Y:S02]  /*2d70*/  FMNMX.FTZ R11, R206, R11, !PT ;  /* 0x0000000bce0b7209 */ /* 0x000fe40007810000 */
[----:B------:R-:W-:Y:S01]  /*2d80*/  FMNMX.FTZ R13, R176, R13, !PT ;  /* 0x0000000db00d7209 */ /* 0x000fe20007810000 */
[----:B------:R-:W2:Y:S01]  /*2d90*/  SHFL.BFLY PT, R133, R16, 0x1, 0x1f ;  /* 0x0c201f0010857f89 */ /* 0x000ea200000e0000 */
[----:B------:R-:W-:Y:S02]  /*2da0*/  FMNMX.FTZ R11, R204, R11, !PT ;  /* 0x0000000bcc0b7209 */ /* 0x000fe40007810000 */
[----:B------:R-:W-:-:S02]  /*2db0*/  FMNMX.FTZ R13, R174, R13, !PT ;  /* 0x0000000dae0d7209 */ /* 0x000fc40007810000 */
[----:B------:R-:W-:Y:S02]  /*2dc0*/  LOP3.LUT R222, R225, UR14, R166, 0x96, !PT ;  /* 0x0000000ee1de7c12 */ /* 0x000fe4000f8e96a6 */
[----:B------:R-:W-:Y:S02]  /*2dd0*/  FMNMX.FTZ R11, R162, R11, !PT ;  /* 0x0000000ba20b7209 */ /* 0x000fe40007810000 */
[----:B------:R-:W-:Y:S01]  /*2de0*/  FMNMX.FTZ R8, R144, R13, !PT ;  /* 0x0000000d90087209 */ /* 0x000fe20007810000 */
[----:B------:R-:W-:Y:S01]  /*2df0*/  IMAD.WIDE.U32 R222, R222, -0x326172a9, RZ ;  /* 0xcd9e8d57dede7825 */ /* 0x000fe200078e00ff */
[----:B------:R-:W-:Y:S02]  /*2e00*/  FMNMX.FTZ R11, R156, R11, !PT ;  /* 0x0000000b9c0b7209 */ /* 0x000fe40007810000 */
[----:B------:R-:W-:Y:S02]  /*2e10*/  FMNMX.FTZ R13, R143, R8, !PT ;  /* 0x000000088f0d7209 */ /* 0x000fe40007810000 */
[----:B------:R-:W-:-:S02]  /*2e20*/  LOP3.LUT R8, R237, UR15, R226, 0x96, !PT ;  /* 0x0000000fed087c12 */ /* 0x000fc4000f8e96e2 */
[----:B------:R-:W-:Y:S02]  /*2e30*/  FMNMX.FTZ R11, R170, R11, !PT ;  /* 0x0000000baa0b7209 */ /* 0x000fe40007810000 */
[----:B------:R-:W-:Y:S01]  /*2e40*/  LOP3.LUT R22, R223, UR13, R236, 0x96, !PT ;  /* 0x0000000ddf167c12 */ /* 0x000fe2000f8e96ec */
[----:B------:R-:W-:Y:S01]  /*2e50*/  IMAD.WIDE.U32 R234, R8, -0x2daee0ad, RZ ;  /* 0xd2511f5308ea7825 */ /* 0x000fe200078e00ff */
[----:B------:R-:W-:Y:S02]  /*2e60*/  FMNMX.FTZ R8, R168, R11, !PT ;  /* 0x0000000ba8087209 */ /* 0x000fe40007810000 */
[----:B------:R-:W-:Y:S01]  /*2e70*/  LOP3.LUT R10, R19, UR12, R224, 0x96, !PT ;  /* 0x0000000c130a7c12 */ /* 0x000fe2000f8e96e0 */
[----:B------:R-:W-:Y:S01]  /*2e80*/  IMAD.WIDE.U32 R22, R22, -0x2daee0ad, RZ ;  /* 0xd2511f5316167825 */ /* 0x000fe200078e00ff */
[----:B------:R-:W-:Y:S02]  /*2e90*/  FMNMX.FTZ R13, R142, R13, !PT ;  /* 0x0000000d8e0d7209 */ /* 0x000fe40007810000 */
[----:B-1----:R-:W-:Y:S01]  /*2ea0*/  FMNMX.FTZ R9, R20, R9, !PT ;  /* 0x0000000914097209 */ /* 0x002fe20007810000 */
[----:B------:R-:W-:Y:S01]  /*2eb0*/  IMAD.WIDE.U32 R24, R10, -0x326172a9, RZ ;  /* 0xcd9e8d570a187825 */ /* 0x000fe200078e00ff */
[----:B------:R-:W-:-:S02]  /*2ec0*/  FMNMX.FTZ R19, R67, R8, !PT ;  /* 0x0000000843137209 */ /* 0x000fc40007810000 */
[----:B------:R-:W-:Y:S01]  /*2ed0*/  LOP3.LUT R14, R23, UR10, R18, 0x96, !PT ;  /* 0x0000000a170e7c12 */ /* 0x000fe2000f8e9612 */
[----:B------:R-:W1:Y:S01]  /*2ee0*/  SHFL.BFLY PT, R8, R9, 0x1, 0x1f ;  /* 0x0c201f0009087f89 */ /* 0x000e6200000e0000 */
[----:B------:R-:W-:Y:S02]  /*2ef0*/  FMNMX.FTZ R18, R140, R13, !PT ;  /* 0x0000000d8c127209 */ /* 0x000fe40007810000 */
[----:B------:R-:W-:Y:S01]  /*2f00*/  FMNMX.FTZ R19, R64, R19, !PT ;  /* 0x0000001340137209 */ /* 0x000fe20007810000 */
[----:B------:R-:W-:Y:S01]  /*2f10*/  IMAD.WIDE.U32 R14, R14, -0x326172a9, RZ ;  /* 0xcd9e8d570e0e7825 */ /* 0x000fe200078e00ff */
[----:B------:R-:W-:Y:S01]  /*2f20*/  LOP3.LUT R30, R227, R5, RZ, 0x3c, !PT ;  /* 0x00000005e31e7212 */ /* 0x000fe200078e3cff */
[----:B------:R-:W3:Y:S01]  /*2f30*/  SHFL.BFLY PT, R135, R18, 0x2, 0x1f ;  /* 0x0c401f0012877f89 */ /* 0x000ee200000e0000 */
[----:B------:R-:W-:Y:S02]  /*2f40*/  FMNMX.FTZ R19, R138, R19, !PT ;  /* 0x000000138a137209 */ /* 0x000fe40007810000 */
[----:B--2---:R-:W-:Y:S01]  /*2f50*/  FMNMX.FTZ R133, R16, R133, !PT ;  /* 0x0000008510857209 */ /* 0x004fe20007810000 */
[----:B------:R-:W-:Y:S01]  /*2f60*/  IMAD.WIDE.U32 R30, R30, -0x2daee0ad, RZ ;  /* 0xd2511f531e1e7825 */ /* 0x000fe200078e00ff */
[----:B------:R-:W-:-:S02]  /*2f70*/  FMNMX.FTZ R19, R66, R19, !PT ;  /* 0x0000001342137209 */ /* 0x000fc40007810000 */
[----:B------:R-:W-:Y:S02]  /*2f80*/  FSETP.NEU.FTZ.AND P1, PT, R133, -INF , PT ;  /* 0xff8000008500780b */ /* 0x000fe40003f3d000 */
[----:B------:R-:W-:Y:S01]  /*2f90*/  LOP3.LUT R28, R31, UR14, R166, 0x96, !PT ;  /* 0x0000000e1f1c7c12 */ /* 0x000fe2000f8e96a6 */
[----:B------:R-:W2:Y:S01]  /*2fa0*/  SHFL.BFLY PT, R134, R19, 0x2, 0x1f ;  /* 0x0c401f0013867f89 */ /* 0x000ea200000e0000 */
[----:B------:R-:W-:Y:S01]  /*2fb0*/  FMUL.FTZ R166, R133, c[0x0][0x23c] ;  /* 0x00008f0085a67a20 */ /* 0x000fe20000410000 */
[----:B------:R-:W-:Y:S02]  /*2fc0*/  LOP3.LUT R10, R25, UR11, R222, 0x96, !PT ;  /* 0x0000000b190a7c12 */ /* 0x000fe4000f8e96de */
[----:B------:R-:W-:Y:S01]  /*2fd0*/  LOP3.LUT R12, R15, UR9, R24, 0x96, !PT ;  /* 0x000000090f0c7c12 */ /* 0x000fe2000f8e9618 */
[----:B------:R-:W-:Y:S01]  /*2fe0*/  IMAD.WIDE.U32 R28, R28, -0x326172a9, RZ ;  /* 0xcd9e8d571c1c7825 */ /* 0x000fe200078e00ff */
[----:B------:R-:W-:Y:S02]  /*2ff0*/  FSEL R166, R166, RZ, P1 ;  /* 0x000000ffa6a67208 */ /* 0x000fe40000800000 */
[----:B------:R-:W-:Y:S01]  /*3000*/  LOP3.LUT R11, R235, UR12, R30, 0x96, !PT ;  /* 0x0000000ceb0b7c12 */ /* 0x000fe2000f8e961e */
[----:B------:R-:W-:Y:S01]  /*3010*/  IMAD.WIDE.U32 R20, R10, -0x2daee0ad, RZ ;  /* 0xd2511f530a147825 */ /* 0x000fe200078e00ff */
[----:B------:R-:W-:-:S02]  /*3020*/  LOP3.LUT R236, R29, UR13, R236, 0x96, !PT ;  /* 0x0000000d1dec7c12 */ /* 0x000fc4000f8e96ec */
[----:B------:R-:W-:Y:S01]  /*3030*/  IADD3 R139, R139, 0x1, RZ ;  /* 0x000000018b8b7810 */ /* 0x000fe20007ffe0ff */
[----:B------:R-:W-:Y:S01]  /*3040*/  FFMA.FTZ R44, R7, c[0x0][0x23c], -R166 ;  /* 0x00008f00072c7a23 */ /* 0x000fe200000108a6 */
[----:B-1----:R-:W-:Y:S01]  /*3050*/  FMNMX.FTZ R7, R9, R8, !PT ;  /* 0x0000000809077209 */ /* 0x002fe20007810000 */
[----:B------:R-:W-:Y:S01]  /*3060*/  IMAD.WIDE.U32 R12, R12, -0x2daee0ad, RZ ;  /* 0xd2511f530c0c7825 */ /* 0x000fe200078e00ff */
[----:B---3--:R-:W-:Y:S02]  /*3070*/  FMNMX.FTZ R135, R18, R135, !PT ;  /* 0x0000008712877209 */ /* 0x008fe40007810000 */
[C---:B------:R-:W-:Y:S01]  /*3080*/  FSETP.NEU.FTZ.AND P1, PT, R7.reuse, -INF , PT ;  /* 0xff8000000700780b */ /* 0x040fe20003f3d000 */
[----:B------:R-:W-:Y:S01]  /*3090*/  FMUL.FTZ R153, R7, c[0x0][0x23c] ;  /* 0x00008f0007997a20 */ /* 0x000fe20000410000 */
[----:B------:R-:W-:Y:S01]  /*30a0*/  LOP3.LUT R10, R13, UR6, R20, 0x96, !PT ;  /* 0x000000060d0a7c12 */ /* 0x000fe2000f8e9614 */
[----:B------:R-:W1:Y:S01]  /*30b0*/  SHFL.BFLY PT, R18, R135, 0x1, 0x1f ;  /* 0x0c201f0087127f89 */ /* 0x000e6200000e0000 */
[----:B------:R-:W-:Y:S01]  /*30c0*/  LOP3.LUT R16, R21, UR8, R22, 0x96, !PT ;  /* 0x0000000815107c12 */ /* 0x000fe2000f8e9616 */
[----:B------:R-:W-:Y:S01]  /*30d0*/  IMAD.WIDE.U32 R232, R11, -0x326172a9, RZ ;  /* 0xcd9e8d570be87825 */ /* 0x000fe200078e00ff */
[----:B------:R-:W-:Y:S01]  /*30e0*/  FSEL R153, R153, RZ, P1 ;  /* 0x000000ff99997208 */ /* 0x000fe20000800000 */
[----:B------:R-:W-:Y:S01]  /*30f0*/  MUFU.EX2 R44, R44 ;  /* 0x0000002c002c7308 */ /* 0x000fe20000000800 */
[----:B--2---:R-:W-:Y:S01]  /*3100*/  FMNMX.FTZ R134, R19, R134, !PT ;  /* 0x0000008613867209 */ /* 0x004fe20007810000 */
[----:B------:R-:W-:Y:S01]  /*3110*/  IMAD.WIDE.U32 R20, R10, -0x326172a9, RZ ;  /* 0xcd9e8d570a147825 */ /* 0x000fe200078e00ff */
[----:B------:R-:W-:-:S02]  /*3120*/  LOP3.LUT R13, R233, UR11, R28, 0x96, !PT ;  /* 0x0000000be90d7c12 */ /* 0x000fc4000f8e961c */
[----:B------:R-:W-:Y:S01]  /*3130*/  LOP3.LUT R167, R167, UR25, R139, 0x96, !PT ;  /* 0x00000019a7a77c12 */ /* 0x000fe2000f8e968b */
[----:B------:R-:W-:Y:S01]  /*3140*/  IMAD.WIDE.U32 R16, R16, -0x326172a9, RZ ;  /* 0xcd9e8d5710107825 */ /* 0x000fe200078e00ff */
[C---:B------:R-:W-:Y:S01]  /*3150*/  LOP3.LUT R11, R20.reuse, 0xffff, RZ, 0xc0, !PT ;  /* 0x0000ffff140b7812 */ /* 0x040fe200078ec0ff */
[----:B------:R-:W2:Y:S01]  /*3160*/  SHFL.BFLY PT, R3, R134, 0x1, 0x1f ;  /* 0x0c201f0086037f89 */ /* 0x000ea200000e0000 */
[----:B------:R-:W-:Y:S01]  /*3170*/  LOP3.LUT R10, R20, 0xff, RZ, 0xc0, !PT ;  /* 0x000000ff140a7812 */ /* 0x000fe200078ec0ff */
[--C-:B------:R-:W-:Y:S01]  /*3180*/  FFMA.FTZ R49, R71, c[0x0][0x23c], -R153.reuse ;  /* 0x00008f0047317a23 */ /* 0x100fe20000010899 */
[----:B------:R-:W-:Y:S01]  /*3190*/  LOP3.LUT R9, R21, UR17, R16, 0x96, !PT ;  /* 0x0000001115097c12 */ /* 0x000fe2000f8e9610 */
[----:B------:R-:W-:Y:S01]  /*31a0*/  FFMA.FTZ R46, R80, c[0x0][0x23c], -R153 ;  /* 0x00008f00502e7a23 */ /* 0x000fe20000010899 */
[----:B------:R-:W-:Y:S01]  /*31b0*/  SHF.R.U32.HI R11, RZ, 0x8, R11 ;  /* 0x00000008ff0b7819 */ /* 0x000fe2000001160b */
[----:B------:R-:W-:Y:S01]  /*31c0*/  IMAD.WIDE.U32 R236, R236, -0x2daee0ad, RZ ;  /* 0xd2511f53ecec7825 */ /* 0x000fe200078e00ff */
[----:B------:R-:W-:Y:S01]  /*31d0*/  SHF.R.U32.HI R0, RZ, 0x10, R9 ;  /* 0x00000010ff007819 */ /* 0x000fe20000011609 */
[----:B------:R-:W-:Y:S01]  /*31e0*/  MUFU.EX2 R49, R49 ;  /* 0x0000003100317308 */ /* 0x000fe20000000800 */
[----:B------:R-:W-:Y:S01]  /*31f0*/  PRMT R10, R10, 0x5410, R11 ;  /* 0x000054100a0a7816 */ /* 0x000fe2000000000b */
[----:B------:R-:W-:Y:S01]  /*3200*/  FFMA.FTZ R45, R75, c[0x0][0x23c], -R166 ;  /* 0x00008f004b2d7a23 */ /* 0x000fe200000108a6 */
[----:B------:R-:W-:Y:S01]  /*3210*/  LOP3.LUT R234, R237, UR10, R234, 0x96, !PT ;  /* 0x0000000aedea7c12 */ /* 0x000fe2000f8e96ea */
[--C-:B------:R-:W-:Y:S01]  /*3220*/  FFMA.FTZ R37, R63, c[0x0][0x23c], -R166.reuse ;  /* 0x00008f003f257a23 */ /* 0x100fe200000108a6 */
[----:B------:R-:W-:Y:S01]  /*3230*/  LOP3.LUT R16, R9, 0xffff, RZ, 0xc0, !PT ;  /* 0x0000ffff09107812 */ /* 0x000fe200078ec0ff */
[----:B------:R-:W-:Y:S01]  /*3240*/  IMAD R63, R137, 0x10000, R137 ;  /* 0x00010000893f7824 */ /* 0x000fe200078e0289 */
[----:B------:R-:W-:Y:S01]  /*3250*/  LOP3.LUT R11, R9, 0xff, RZ, 0xc0, !PT ;  /* 0x000000ff090b7812 */ /* 0x000fe200078ec0ff */
[----:B------:R-:W3:Y:S01]  /*3260*/  MUFU.EX2 R46, R46 ;  /* 0x0000002e002e7308 */ /* 0x000ee20000000800 */
[----:B------:R-:W-:Y:S01]  /*3270*/  IMAD.WIDE.U32 R234, R234, -0x326172a9, RZ ;  /* 0xcd9e8d57eaea7825 */ /* 0x000fe200078e00ff */
[----:B------:R-:W-:Y:S01]  /*3280*/  SHF.R.U32.HI R9, RZ, 0x18, R9 ;  /* 0x00000018ff097819 */ /* 0x000fe20000011609 */
[--C-:B------:R-:W-:Y:S01]  /*3290*/  HSET2.LE.AND R10, R10, R63.reuse, PT ;  /* 0x0000003f0a0a7233 */ /* 0x100fe20003803000 */
[----:B------:R-:W-:Y:S01]  /*32a0*/  LOP3.LUT R0, R0, 0xff, RZ, 0xc0, !PT ;  /* 0x000000ff00007812 */ /* 0x000fe200078ec0ff */
[----:B------:R-:W-:Y:S01]  /*32b0*/  FFMA.FTZ R38, R77, c[0x0][0x23c], -R166 ;  /* 0x00008f004d267a23 */ /* 0x000fe200000108a6 */
[----:B------:R-:W-:Y:S01]  /*32c0*/  LOP3.LUT R232, R235, UR9, R232, 0x96, !PT ;  /* 0x00000009ebe87c12 */ /* 0x000fe2000f8e96e8 */
[----:B------:R-:W-:Y:S01]  /*32d0*/  FFMA.FTZ R36, R92, c[0x0][0x23c], -R153 ;  /* 0x00008f005c247a23 */ /* 0x000fe20000010899 */
[----:B------:R-:W4:Y:S01]  /*32e0*/  MUFU.EX2 R45, R45 ;  /* 0x0000002d002d7308 */ /* 0x000f220000000800 */
[----:B------:R-:W-:Y:S01]  /*32f0*/  PRMT R0, R0, 0x5410, R9 ;  /* 0x0000541000007816 */ /* 0x000fe20000000009 */
[--C-:B------:R-:W-:Y:S01]  /*3300*/  FFMA.FTZ R41, R94, c[0x0][0x23c], -R153.reuse ;  /* 0x00008f005e297a23 */ /* 0x100fe20000010899 */
[----:B-1----:R-:W-:Y:S01]  /*3310*/  FMNMX.FTZ R135, R135, R18, !PT ;  /* 0x0000001287877209 */ /* 0x002fe20007810000 */
[----:B------:R-:W-:Y:S01]  /*3320*/  IMAD.WIDE.U32 R18, R13, -0x2daee0ad, RZ ;  /* 0xd2511f530d127825 */ /* 0x000fe200078e00ff */
[----:B------:R-:W-:Y:S01]  /*3330*/  SHF.R.U32.HI R16, RZ, 0x8, R16 ;  /* 0x00000008ff107819 */ /* 0x000fe20000011610 */
[--C-:B------:R-:W-:Y:S01]  /*3340*/  HSET2.LE.AND R101, R0, R63.reuse, PT ;  /* 0x0000003f00657233 */ /* 0x100fe20003803000 */
[----:B------:R-:W-:Y:S01]  /*3350*/  SHF.R.U32.HI R8, RZ, 0x10, R20 ;  /* 0x00000010ff087819 */ /* 0x000fe20000011614 */
[----:B------:R-:W-:Y:S01]  /*3360*/  IMAD.WIDE.U32 R232, R232, -0x2daee0ad, RZ ;  /* 0xd2511f53e8e87825 */ /* 0x000fe200078e00ff */
[----:B---3--:R-:W-:Y:S01]  /*3370*/  F2FP.BF16.PACK_AB R0, R46, R49 ;  /* 0x000000312e00723e */ /* 0x008fe200000010ff */
[----:B------:R-:W-:Y:S01]  /*3380*/  MUFU.EX2 R38, R38 ;  /* 0x0000002600267308 */ /* 0x000fe20000000800 */
[C---:B------:R-:W-:Y:S01]  /*3390*/  FSETP.NEU.FTZ.AND P1, PT, R135.reuse, -INF , PT ;  /* 0xff8000008700780b */ /* 0x040fe20003f3d000 */
[----:B------:R-:W-:Y:S01]  /*33a0*/  FMUL.FTZ R145, R135, c[0x0][0x23c] ;  /* 0x00008f0087917a20 */ /* 0x000fe20000410000 */
[----:B------:R-:W-:Y:S01]  /*33b0*/  PRMT R2, R11, 0x5410, R16 ;  /* 0x000054100b027816 */ /* 0x000fe20000000010 */
[----:B------:R-:W1:Y:S01]  /*33c0*/  LDSM.16.MT88.4 R92, [R185+0x6000] ;  /* 0x00600000b95c783b */ /* 0x000e620000004200 */
[----:B------:R-:W-:Y:S01]  /*33d0*/  LOP3.LUT R101, R101, R0, RZ, 0xc0, !PT ;  /* 0x0000000065657212 */ /* 0x000fe200078ec0ff */
[--C-:B------:R-:W-:Y:S01]  /*33e0*/  FFMA.FTZ R40, R74, c[0x0][0x23c], -R153.reuse ;  /* 0x00008f004a287a23 */ /* 0x100fe20000010899 */
[----:B--2---:R-:W-:Y:S01]  /*33f0*/  FMNMX.FTZ R134, R134, R3, !PT ;  /* 0x0000000386867209 */ /* 0x004fe20007810000 */
[----:B------:R-:W2:Y:S01]  /*3400*/  MUFU.EX2 R37, R37 ;  /* 0x0000002500257308 */ /* 0x000ea20000000800 */
[----:B------:R-:W-:Y:S01]  /*3410*/  SHF.R.U32.HI R15, RZ, 0x18, R20 ;  /* 0x00000018ff0f7819 */ /* 0x000fe20000011614 */
[--C-:B------:R-:W-:Y:S01]  /*3420*/  HSET2.LE.AND R2, R2, R63.reuse, PT ;  /* 0x0000003f02027233 */ /* 0x100fe20003803000 */
[----:B------:R-:W-:Y:S01]  /*3430*/  LOP3.LUT R8, R8, 0xff, RZ, 0xc0, !PT ;  /* 0x000000ff08087812 */ /* 0x000fe200078ec0ff */
[----:B------:R-:W-:Y:S01]  /*3440*/  FMUL.FTZ R141, R134, c[0x0][0x23c] ;  /* 0x00008f00868d7a20 */ /* 0x000fe20000410000 */
[----:B------:R-:W-:Y:S01]  /*3450*/  LOP3.LUT R236, R19, UR8, R236, 0x96, !PT ;  /* 0x0000000813ec7c12 */ /* 0x000fe2000f8e96ec */
[----:B------:R-:W-:Y:S01]  /*3460*/  FFMA.FTZ R47, R208, c[0x0][0x23c], -R153 ;  /* 0x00008f00d02f7a23 */ /* 0x000fe20000010899 */
[----:B------:R-:W-:Y:S01]  /*3470*/  LOP3.LUT R0, R233, UR6, R18, 0x96, !PT ;  /* 0x00000006e9007c12 */ /* 0x000fe2000f8e9612 */
[----:B------:R-:W-:Y:S01]  /*3480*/  MUFU.EX2 R36, R36 ;  /* 0x0000002400247308 */ /* 0x000fe20000000800 */
[----:B------:R-:W-:Y:S01]  /*3490*/  FSEL R145, R145, RZ, P1 ;  /* 0x000000ff91917208 */ /* 0x000fe20000800000 */
[----:B------:R-:W-:Y:S01]  /*34a0*/  IMAD.WIDE.U32 R236, R236, -0x326172a9, RZ ;  /* 0xcd9e8d57ecec7825 */ /* 0x000fe200078e00ff */
[----:B------:R-:W-:Y:S01]  /*34b0*/  PRMT R8, R8, 0x5410, R15 ;  /* 0x0000541008087816 */ /* 0x000fe2000000000f */
[----:B------:R-:W-:Y:S01]  /*34c0*/  LDSM.16.MT88.4 R20, [R188+0x6800] ;  /* 0x00680000bc14783b */ /* 0x000fe20000004200 */
[----:B----4-:R-:W-:Y:S01]  /*34d0*/  F2FP.BF16.PACK_AB R15, R44, R45 ;  /* 0x0000002d2c0f723e */ /* 0x010fe200000010ff */
[----:B------:R-:W-:Y:S01]  /*34e0*/  IMAD.WIDE.U32 R18, R0, -0x326172a9, RZ ;  /* 0xcd9e8d5700127825 */ /* 0x000fe200078e00ff */
[----:B------:R-:W-:Y:S01]  /*34f0*/  FSETP.NEU.FTZ.AND P1, PT, R134, -INF , PT ;  /* 0xff8000008600780b */ /* 0x000fe20003f3d000 */
[----:B------:R-:W3:Y:S01]  /*3500*/  MUFU.EX2 R41, R41 ;  /* 0x0000002900297308 */ /* 0x000ee20000000800 */
[----:B------:R-:W-:Y:S01]  /*3510*/  LOP3.LUT R100, R2, R15, RZ, 0xc0, !PT ;  /* 0x0000000f02647212 */ /* 0x000fe200078ec0ff */
[--C-:B------:R-:W-:Y:S01]  /*3520*/  FFMA.FTZ R55, R69, c[0x0][0x23c], -R145.reuse ;  /* 0x00008f0045377a23 */ /* 0x100fe20000010891 */
[----:B------:R-:W-:Y:S01]  /*3530*/  FSEL R141, R141, RZ, P1 ;  /* 0x000000ff8d8d7208 */ /* 0x000fe20000800000 */
[----:B------:R-:W-:Y:S01]  /*3540*/  FFMA.FTZ R52, R76, c[0x0][0x23c], -R145 ;  /* 0x00008f004c347a23 */ /* 0x000fe20000010891 */
[----:B------:R-:W-:Y:S01]  /*3550*/  LOP3.LUT R15, R19, UR17, R236, 0x96, !PT ;  /* 0x00000011130f7c12 */ /* 0x000fe2000f8e96ec */
[--C-:B------:R-:W-:Y:S01]  /*3560*/  HSET2.LE.AND R8, R8, R63.reuse, PT ;  /* 0x0000003f08087233 */ /* 0x100fe20003803000 */
[----:B--2---:R-:W-:Y:S01]  /*3570*/  F2FP.BF16.PACK_AB R11, R37, R38 ;  /* 0x00000026250b723e */ /* 0x004fe200000010ff */
[----:B------:R-:W-:Y:S01]  /*3580*/  MUFU.EX2 R55, R55 ;  /* 0x0000003700377308 */ /* 0x000fe20000000800 */
[----:B------:R-:W-:Y:S01]  /*3590*/  LOP3.LUT R3, R15, 0xffff, RZ, 0xc0, !PT ;  /* 0x0000ffff0f037812 */ /* 0x000fe200078ec0ff */
[--C-:B------:R-:W-:Y:S01]  /*35a0*/  FFMA.FTZ R53, R65, c[0x0][0x23c], -R141.reuse ;  /* 0x00008f0041357a23 */ /* 0x100fe2000001088d */
[----:B------:R-:W-:Y:S01]  /*35b0*/  LOP3.LUT R104, R15, 0xff, RZ, 0xc0, !PT ;  /* 0x000000ff0f687812 */ /* 0x000fe200078ec0ff */
[----:B------:R-:W-:Y:S01]  /*35c0*/  FFMA.FTZ R48, R72, c[0x0][0x23c], -R141 ;  /* 0x00008f0048307a23 */ /* 0x000fe2000001088d */
[----:B------:R-:W-:Y:S01]  /*35d0*/  SHF.R.U32.HI R3, RZ, 0x8, R3 ;  /* 0x00000008ff037819 */ /* 0x000fe20000011603 */
[----:B------:R-:W-:Y:S01]  /*35e0*/  FFMA.FTZ R51, R70, c[0x0][0x23c], -R141 ;  /* 0x00008f0046337a23 */ /* 0x000fe2000001088d */
[----:B------:R-:W-:Y:S01]  /*35f0*/  SHF.R.U32.HI R0, RZ, 0x10, R15 ;  /* 0x00000010ff007819 */ /* 0x000fe2000001160f */
[----:B------:R-:W2:Y:S01]  /*3600*/  MUFU.EX2 R52, R52 ;  /* 0x0000003400347308 */ /* 0x000ea20000000800 */
[----:B---3--:R-:W-:Y:S01]  /*3610*/  F2FP.BF16.PACK_AB R103, R41, R36 ;  /* 0x000000242967723e */ /* 0x008fe200000010ff */
[----:B------:R-:W-:Y:S01]  /*3620*/  FFMA.FTZ R42, R68, c[0x0][0x23c], -R141 ;  /* 0x00008f00442a7a23 */ /* 0x000fe2000001088d */
[----:B------:R-:W-:Y:S01]  /*3630*/  LOP3.LUT R102, R10, R11, RZ, 0xc0, !PT ;  /* 0x0000000b0a667212 */ /* 0x000fe200078ec0ff */
[--C-:B------:R-:W-:Y:S01]  /*3640*/  FFMA.FTZ R50, R82, c[0x0][0x23c], -R145.reuse ;  /* 0x00008f0052327a23 */ /* 0x100fe20000010891 */
[----:B------:R-:W-:Y:S01]  /*3650*/  LOP3.LUT R103, R8, R103, RZ, 0xc0, !PT ;  /* 0x0000006708677212 */ /* 0x000fe200078ec0ff */
[----:B------:R-:W-:Y:S01]  /*3660*/  FFMA.FTZ R43, R78, c[0x0][0x23c], -R145 ;  /* 0x00008f004e2b7a23 */ /* 0x000fe20000010891 */
[----:B------:R-:W3:Y:S01]  /*3670*/  LDSM.16.MT88.4 R8, [R184+0x6000] ;  /* 0x00600000b808783b */ /* 0x000ee20000004200 */
[----:B------:R-:W-:Y:S01]  /*3680*/  MUFU.EX2 R53, R53 ;  /* 0x0000003500357308 */ /* 0x000fe20000000800 */
[----:B------:R-:W-:Y:S01]  /*3690*/  PRMT R104, R104, 0x5410, R3 ;  /* 0x0000541068687816 */ /* 0x000fe20000000003 */
[----:B------:R-:W-:Y:S01]  /*36a0*/  FFMA.FTZ R39, R59, c[0x0][0x23c], -R166 ;  /* 0x00008f003b277a23 */ /* 0x000fe200000108a6 */
[----:B------:R-:W-:Y:S01]  /*36b0*/  LOP3.LUT R13, R17, UR7, R14, 0x96, !PT ;  /* 0x00000007110d7c12 */ /* 0x000fe2000f8e960e */
[----:B------:R-:W-:Y:S01]  /*36c0*/  FFMA.FTZ R54, R54, c[0x0][0x23c], -R153 ;  /* 0x00008f0036367a23 */ /* 0x000fe20000010899 */
[----:B------:R-:W-:Y:S01]  /*36d0*/  SHF.R.U32.HI R15, RZ, 0x18, R15 ;  /* 0x00000018ff0f7819 */ /* 0x000fe2000001160f */
[--C-:B------:R-:W-:Y:S01]  /*36e0*/  HSET2.LE.AND R104, R104, R63.reuse, PT ;  /* 0x0000003f68687233 */ /* 0x100fe20003803000 */
[----:B------:R-:W-:Y:S01]  /*36f0*/  LOP3.LUT R0, R0, 0xff, RZ, 0xc0, !PT ;  /* 0x000000ff00007812 */ /* 0x000fe200078ec0ff */
[----:B------:R-:W4:Y:S01]  /*3700*/  MUFU.EX2 R48, R48 ;  /* 0x0000003000307308 */ /* 0x000f220000000800 */
[----:B------:R-:W-:Y:S01]  /*3710*/  SHF.R.U32.HI R2, RZ, 0x10, R18 ;  /* 0x00000010ff027819 */ /* 0x000fe20000011612 */
[----:B------:R-:W-:Y:S01]  /*3720*/  IMAD.WIDE.U32 R32, R13, -0x2daee0ad, RZ ;  /* 0xd2511f530d207825 */ /* 0x000fe200078e00ff */
[----:B------:R-:W-:Y:S01]  /*3730*/  PRMT R0, R0, 0x5410, R15 ;  /* 0x0000541000007816 */ /* 0x000fe2000000000f */
[C---:B------:R-:W-:Y:S01]  /*3740*/  HMMA.16816.F32.BF16 R124, R100.reuse, R120, RZ ;  /* 0x00000078647c723c */ /* 0x040fe200000418ff */
[----:B--2---:R-:W-:Y:S01]  /*3750*/  F2FP.BF16.PACK_AB R15, R52, R55 ;  /* 0x00000037340f723e */ /* 0x004fe200000010ff */
[----:B------:R-:W-:Y:S01]  /*3760*/  FFMA.FTZ R73, R73, c[0x0][0x23c], -R166 ;  /* 0x00008f0049497a23 */ /* 0x000fe200000108a6 */
[----:B------:R-:W-:Y:S01]  /*3770*/  SHF.R.U32.HI R17, RZ, 0x18, R18 ;  /* 0x00000018ff117819 */ /* 0x000fe20000011612 */
[----:B------:R-:W-:Y:S01]  /*3780*/  MUFU.EX2 R51, R51 ;  /* 0x0000003300337308 */ /* 0x000fe20000000800 */
[----:B------:R-:W-:Y:S01]  /*3790*/  LOP3.LUT R2, R2, 0xff, RZ, 0xc0, !PT ;  /* 0x000000ff02027812 */ /* 0x000fe200078ec0ff */
[--C-:B------:R-:W-:Y:S01]  /*37a0*/  HSET2.LE.AND R105, R0, R63.reuse, PT ;  /* 0x0000003f00697233 */ /* 0x100fe20003803000 */
[----:B------:R-:W-:Y:S01]  /*37b0*/  LOP3.LUT R104, R104, R15, RZ, 0xc0, !PT ;  /* 0x0000000f68687212 */ /* 0x000fe200078ec0ff */
[C---:B------:R-:W-:Y:S01]  /*37c0*/  HMMA.16816.F32.BF16 R76, R100.reuse, R116, RZ ;  /* 0x00000074644c723c */ /* 0x040fe200000418ff */
[--C-:B------:R-:W-:Y:S01]  /*37d0*/  SHF.R.U32.HI R15, RZ, 0x10, R32.reuse ;  /* 0x00000010ff0f7819 */ /* 0x100fe20000011620 */
[----:B------:R-:W-:Y:S01]  /*37e0*/  FFMA.FTZ R59, R108, c[0x0][0x23c], -R145 ;  /* 0x00008f006c3b7a23 */ /* 0x000fe20000010891 */
[----:B------:R-:W-:Y:S01]  /*37f0*/  LOP3.LUT R13, R32, 0xffff, RZ, 0xc0, !PT ;  /* 0x0000ffff200d7812 */ /* 0x000fe200078ec0ff */
[----:B------:R-:W2:Y:S01]  /*3800*/  MUFU.EX2 R42, R42 ;  /* 0x0000002a002a7308 */ /* 0x000ea20000000800 */
[----:B------:R-:W-:Y:S01]  /*3810*/  PRMT R2, R2, 0x5410, R17 ;  /* 0x0000541002027816 */ /* 0x000fe20000000011 */
[----:B------:R-:W-:Y:S01]  /*3820*/  FFMA.FTZ R65, R204, c[0x0][0x23c], -R141 ;  /* 0x00008f00cc417a23 */ /* 0x000fe2000001088d */
[----:B------:R-:W-:Y:S01]  /*3830*/  LOP3.LUT R19, R18, 0xffff, RZ, 0xc0, !PT ;  /* 0x0000ffff12137812 */ /* 0x000fe200078ec0ff */
[C---:B-1----:R-:W-:Y:S01]  /*3840*/  HMMA.16816.F32.BF16 R88, R100.reuse, R92, RZ ;  /* 0x0000005c6458723c */ /* 0x042fe200000418ff */
[----:B----4-:R-:W-:Y:S01]  /*3850*/  F2FP.BF16.PACK_AB R0, R48, R53 ;  /* 0x000000353000723e */ /* 0x010fe200000010ff */
[--C-:B------:R-:W-:Y:S01]  /*3860*/  HSET2.LE.AND R107, R2, R63.reuse, PT ;  /* 0x0000003f026b7233 */ /* 0x100fe20003803000 */
[----:B------:R-:W-:Y:S01]  /*3870*/  LOP3.LUT R26, R32, 0xff, RZ, 0xc0, !PT ;  /* 0x000000ff201a7812 */ /* 0x000fe200078ec0ff */
[----:B------:R-:W-:Y:S01]  /*3880*/  MUFU.EX2 R40, R40 ;  /* 0x0000002800287308 */ /* 0x000fe20000000800 */
[----:B------:R-:W-:Y:S01]  /*3890*/  SHF.R.U32.HI R32, RZ, 0x18, R32 ;  /* 0x00000018ff207819 */ /* 0x000fe20000011620 */
[----:B------:R-:W-:Y:S01]  /*38a0*/  FFMA.FTZ R56, R56, c[0x0][0x23c], -R145 ;  /* 0x00008f0038387a23 */ /* 0x000fe20000010891 */
[----:B------:R-:W-:Y:S01]  /*38b0*/  LOP3.LUT R15, R15, 0xff, RZ, 0xc0, !PT ;  /* 0x000000ff0f0f7812 */ /* 0x000fe200078ec0ff */
[C---:B------:R-:W-:Y:S01]  /*38c0*/  HMMA.16816.F32.BF16 R68, R100.reuse, R122, RZ ;  /* 0x0000007a6444723c */ /* 0x040fe200000418ff */
[----:B------:R-:W-:Y:S01]  /*38d0*/  SHF.R.U32.HI R13, RZ, 0x8, R13 ;  /* 0x00000008ff0d7819 */ /* 0x000fe2000001160d */
[----:B------:R-:W-:Y:S01]  /*38e0*/  FFMA.FTZ R58, R58, c[0x0][0x23c], -R145 ;  /* 0x00008f003a3a7a23 */ /* 0x000fe20000010891 */
[----:B------:R-:W-:Y:S01]  /*38f0*/  LOP3.LUT R31, R33, UR16, R12, 0x96, !PT ;  /* 0x00000010211f7c12 */ /* 0x000fe2000f8e960c */
[----:B------:R-:W1:Y:S01]  /*3900*/  MUFU.EX2 R47, R47 ;  /* 0x0000002f002f7308 */ /* 0x000e620000000800 */
[----:B------:R-:W-:Y:S01]  /*3910*/  LOP3.LUT R106, R18, 0xff, RZ, 0xc0, !PT ;  /* 0x000000ff126a7812 */ /* 0x000fe200078ec0ff */
[----:B------:R-:W-:Y:S01]  /*3920*/  FFMA.FTZ R139, R146, c[0x0][0x23c], -R141 ;  /* 0x00008f00928b7a23 */ /* 0x000fe2000001088d */
[----:B------:R-:W-:Y:S01]  /*3930*/  SHF.R.U32.HI R19, RZ, 0x8, R19 ;  /* 0x00000008ff137819 */ /* 0x000fe20000011613 */
[C---:B------:R-:W-:Y:S01]  /*3940*/  HMMA.16816.F32.BF16 R80, R100.reuse, R118, RZ ;  /* 0x000000766450723c */ /* 0x040fe200000418ff */
[----:B------:R-:W-:Y:S01]  /*3950*/  LOP3.LUT R105, R105, R0, RZ, 0xc0, !PT ;  /* 0x0000000069697212 */ /* 0x000fe200078ec0ff */
[----:B------:R-:W-:Y:S01]  /*3960*/  FFMA.FTZ R0, R61, c[0x0][0x23c], -R166 ;  /* 0x00008f003d007a23 */ /* 0x000fe200000108a6 */
[----:B--2---:R-:W-:Y:S01]  /*3970*/  F2FP.BF16.PACK_AB R2, R42, R51 ;  /* 0x000000332a02723e */ /* 0x004fe200000010ff */
[----:B------:R-:W-:Y:S01]  /*3980*/  MUFU.EX2 R50, R50 ;  /* 0x0000003200327308 */ /* 0x000fe20000000800 */
[----:B------:R-:W-:Y:S01]  /*3990*/  PRMT R32, R15, 0x5410, R32 ;  /* 0x000054100f207816 */ /* 0x000fe20000000020 */
[----:B------:R-:W-:Y:S01]  /*39a0*/  FFMA.FTZ R61, R62, c[0x0][0x23c], -R145 ;  /* 0x00008f003e3d7a23 */ /* 0x000fe20000010891 */
[----:B------:R-:W-:Y:S01]  /*39b0*/  PRMT R26, R26, 0x5410, R13 ;  /* 0x000054101a1a7816 */ /* 0x000fe2000000000d */
[C---:B------:R-:W-:Y:S01]  /*39c0*/  HMMA.16816.F32.BF16 R112, R100.reuse, R94, RZ ;  /* 0x0000005e6470723c */ /* 0x040fe200000418ff */
[----:B------:R-:W-:Y:S01]  /*39d0*/  LOP3.LUT R13, R31, 0xffff, RZ, 0xc0, !PT ;  /* 0x0000ffff1f0d7812 */ /* 0x000fe200078ec0ff */
[--C-:B------:R-:W-:Y:S01]  /*39e0*/  HSET2.LE.AND R27, R32, R63.reuse, PT ;  /* 0x0000003f201b7233 */ /* 0x100fe20003803000 */
[----:B------:R-:W-:Y:S01]  /*39f0*/  PRMT R106, R106, 0x5410, R19 ;  /* 0x000054106a6a7816 */ /* 0x000fe20000000013 */
[----:B------:R-:W2:Y:S01]  /*3a00*/  MUFU.EX2 R43, R43 ;  /* 0x0000002b002b7308 */ /* 0x000ea20000000800 */
[----:B------:R-:W-:Y:S01]  /*3a10*/  LOP3.LUT R107, R107, R2, RZ, 0xc0, !PT ;  /* 0x000000026b6b7212 */ /* 0x000fe200078ec0ff */
[----:B------:R-:W-:Y:S01]  /*3a20*/  FFMA.FTZ R2, R57, c[0x0][0x23c], -R166 ;  /* 0x00008f0039027a23 */ /* 0x000fe200000108a6 */
[----:B------:R-:W-:Y:S01]  /*3a30*/  SHF.R.U32.HI R13, RZ, 0x8, R13 ;  /* 0x00000008ff0d7819 */ /* 0x000fe2000001160d */
[----:B------:R-:W-:Y:S01]  /*3a40*/  FFMA.FTZ R57, R110, c[0x0][0x23c], -R153 ;  /* 0x00008f006e397a23 */ /* 0x000fe20000010899 */
[----:B-1----:R-:W-:Y:S01]  /*3a50*/  F2FP.BF16.PACK_AB R32, R47, R40 ;  /* 0x000000282f20723e */ /* 0x002fe200000010ff */
[--C-:B------:R-:W-:Y:S01]  /*3a60*/  HSET2.LE.AND R106, R106, R63.reuse, PT ;  /* 0x0000003f6a6a7233 */ /* 0x100fe20003803000 */
[----:B------:R-:W-:Y:S01]  /*3a70*/  LOP3.LUT R24, R31, 0xff, RZ, 0xc0, !PT ;  /* 0x000000ff1f187812 */ /* 0x000fe200078ec0ff */
[----:B------:R-:W-:Y:S01]  /*3a80*/  MUFU.EX2 R0, R0 ;  /* 0x0000000000007308 */ /* 0x000fe20000000800 */
[----:B------:R-:W-:Y:S01]  /*3a90*/  LOP3.LUT R27, R27, R32, RZ, 0xc0, !PT ;  /* 0x000000201b1b7212 */ /* 0x000fe200078ec0ff */
[----:B------:R-:W1:Y:S01]  /*3aa0*/  LDSM.16.MT88.4 R16, [R186+0x6800] ;  /* 0x00680000ba10783b */ /* 0x000e620000004200 */
[----:B------:R-:W-:Y:S01]  /*3ab0*/  PRMT R24, R24, 0x5410, R13 ;  /* 0x0000541018187816 */ /* 0x000fe2000000000d */
[C---:B---3--:R-:W-:Y:S01]  /*3ac0*/  HMMA.16816.F32.BF16 R96, R100.reuse, R8, RZ ;  /* 0x000000086460723c */ /* 0x048fe200000418ff */
[----:B------:R-:W-:Y:S01]  /*3ad0*/  LOP3.LUT R234, R237, UR7, R234, 0x96, !PT ;  /* 0x00000007edea7c12 */ /* 0x000fe2000f8e96ea */
[----:B------:R-:W3:Y:S01]  /*3ae0*/  LDSM.16.MT88.4 R12, [R185+0x6800] ;  /* 0x00680000b90c783b */ /* 0x000ee20000004200 */
[--C-:B------:R-:W-:Y:S01]  /*3af0*/  SHF.R.U32.HI R208, RZ, 0x10, R31.reuse ;  /* 0x00000010ffd07819 */ /* 0x100fe2000001161f */
[----:B------:R-:W4:Y:S01]  /*3b00*/  MUFU.EX2 R39, R39 ;  /* 0x0000002700277308 */ /* 0x000f220000000800 */
[----:B--2---:R-:W-:Y:S01]  /*3b10*/  F2FP.BF16.PACK_AB R3, R43, R50 ;  /* 0x000000322b03723e */ /* 0x004fe200000010ff */
[----:B------:R-:W2:Y:S01]  /*3b20*/  LDSM.16.MT88.4 R32, [R184+0x6800] ;  /* 0x00680000b820783b */ /* 0x000ea20000004200 */
[----:B------:R-:W-:Y:S01]  /*3b30*/  SHF.R.U32.HI R31, RZ, 0x18, R31 ;  /* 0x00000018ff1f7819 */ /* 0x000fe2000001161f */
[----:B------:R-:W-:Y:S01]  /*3b40*/  IMAD.WIDE.U32 R234, R234, -0x2daee0ad, RZ ;  /* 0xd2511f53eaea7825 */ /* 0x000fe200078e00ff */
[----:B------:R-:W-:Y:S01]  /*3b50*/  LOP3.LUT R106, R106, R3, RZ, 0xc0, !PT ;  /* 0x000000036a6a7212 */ /* 0x000fe200078ec0ff */
[--C-:B------:R-:W-:Y:S01]  /*3b60*/  HSET2.LE.AND R26, R26, R63.reuse, PT ;  /* 0x0000003f1a1a7233 */ /* 0x100fe20003803000 */
[----:B------:R-:W-:Y:S01]  /*3b70*/  LOP3.LUT R208, R208, 0xff, RZ, 0xc0, !PT ;  /* 0x000000ffd0d07812 */ /* 0x000fe200078ec0ff */
[----:B------:R-:W-:Y:S01]  /*3b80*/  MUFU.EX2 R54, R54 ;  /* 0x0000003600367308 */ /* 0x000fe20000000800 */
[----:B------:R-:W-:Y:S01]  /*3b90*/  HMMA.16816.F32.BF16 R100, R100, R10, RZ ;  /* 0x0000000a6464723c */ /* 0x000fe200000418ff */
[----:B------:R-:W-:Y:S01]  /*3ba0*/  FFMA.FTZ R62, R60, c[0x0][0x23c], -R141 ;  /* 0x00008f003c3e7a23 */ /* 0x000fe2000001088d */
[----:B------:R-:W-:Y:S01]  /*3bb0*/  PRMT R208, R208, 0x5410, R31 ;  /* 0x00005410d0d07816 */ /* 0x000fe2000000001f */
[----:B------:R-:W-:Y:S01]  /*3bc0*/  FFMA.FTZ R60, R206, c[0x0][0x23c], -R141 ;  /* 0x00008f00ce3c7a23 */ /* 0x000fe2000001088d */
[----:B------:R-:W-:Y:S01]  /*3bd0*/  LOP3.LUT R232, R235, UR16, R232, 0x96, !PT ;  /* 0x00000010ebe87c12 */ /* 0x000fe2000f8e96e8 */
[--C-:B------:R-:W-:Y:S01]  /*3be0*/  HSET2.LE.AND R24, R24, R63.reuse, PT ;  /* 0x0000003f18187233 */ /* 0x100fe20003803000 */
[----:B------:R-:W-:Y:S01]  /*3bf0*/  FFMA.FTZ R147, R147, c[0x0][0x23c], -R166 ;  /* 0x00008f0093937a23 */ /* 0x000fe200000108a6 */
[----:B------:R-:W5:Y:S01]  /*3c00*/  MUFU.EX2 R57, R57 ;  /* 0x0000003900397308 */ /* 0x000f620000000800 */
[C---:B------:R-:W-:Y:S01]  /*3c10*/  HMMA.16816.F32.BF16 R128, R104.reuse, R120, RZ ;  /* 0x000000786880723c */ /* 0x040fe200000418ff */
[----:B----4-:R-:W-:Y:S01]  /*3c20*/  F2FP.BF16.PACK_AB R25, R39, R0 ;  /* 0x000000002719723e */ /* 0x010fe200000010ff */
[----:B------:R-:W-:Y:S01]  /*3c30*/  FFMA.FTZ R154, R154, c[0x0][0x23c], -R153 ;  /* 0x00008f009a9a7a23 */ /* 0x000fe20000010899 */
[----:B------:R-:W-:Y:S01]  /*3c40*/  SHF.R.U32.HI R146, RZ, 0x10, R232 ;  /* 0x00000010ff927819 */ /* 0x000fe200000116e8 */
[----:B------:R-:W-:Y:S01]  /*3c50*/  FFMA.FTZ R164, R164, c[0x0][0x23c], -R145 ;  /* 0x00008f00a4a47a23 */ /* 0x000fe20000010891 */
[----:B------:R-:W-:Y:S01]  /*3c60*/  LOP3.LUT R26, R26, R25, RZ, 0xc0, !PT ;  /* 0x000000191a1a7212 */ /* 0x000fe200078ec0ff */
[----:B------:R-:W-:Y:S01]  /*3c70*/  HSET2.LE.AND R25, R208, R63, PT ;  /* 0x0000003fd0197233 */ /* 0x000fe20003803000 */
[----:B------:R4:W-:Y:S01]  /*3c80*/  MUFU.EX2 R3, R73 ;  /* 0x0000004900037308 */ /* 0x0009e20000000800 */
[----:B------:R-:W-:Y:S01]  /*3c90*/  HMMA.16816.F32.BF16 R84, R104, R92, RZ ;  /* 0x0000005c6854723c */ /* 0x000fe200000418ff */
[----:B------:R-:W-:-:S02]  /*3ca0*/  FFMA.FTZ R162, R162, c[0x0][0x23c], -R141 ;  /* 0x00008f00a2a27a23 */ /* 0x000fc4000001088d */
[----:B------:R-:W-:Y:S02]  /*3cb0*/  FFMA.FTZ R168, R168, c[0x0][0x23c], -R141 ;  /* 0x00008f00a8a87a23 */ /* 0x000fe4000001088d */
[--C-:B------:R-:W-:Y:S02]  /*3cc0*/  FFMA.FTZ R152, R152, c[0x0][0x23c], -R153.reuse ;  /* 0x00008f0098987a23 */ /* 0x100fe40000010899 */
[----:B------:R-:W1:Y:S01]  /*3cd0*/  MUFU.EX2 R2, R2 ;  /* 0x0000000200027308 */ /* 0x000e620000000800 */
[----:B------:R-:W-:Y:S01]  /*3ce0*/  HMMA.16816.F32.BF16 R120, R104, R122, RZ ;  /* 0x0000007a6878723c */ /* 0x000fe200000418ff */
[----:B------:R-:W-:Y:S02]  /*3cf0*/  FFMA.FTZ R151, R151, c[0x0][0x23c], -R153 ;  /* 0x00008f0097977a23 */ /* 0x000fe40000010899 */
[--C-:B------:R-:W-:Y:S02]  /*3d00*/  FFMA.FTZ R159, R159, c[0x0][0x23c], -R166.reuse ;  /* 0x00008f009f9f7a23 */ /* 0x100fe400000108a6 */
[----:B------:R-:W-:-:S02]  /*3d10*/  FFMA.FTZ R160, R160, c[0x0][0x23c], -R166 ;  /* 0x00008f00a0a07a23 */ /* 0x000fc400000108a6 */
[----:B------:R-:W-:Y:S01]  /*3d20*/  MUFU.EX2 R60, R60 ;  /* 0x0000003c003c7308 */ /* 0x000fe20000000800 */
[C---:B----4-:R-:W-:Y:S01]  /*3d30*/  HMMA.16816.F32.BF16 R72, R104.reuse, R116, RZ ;  /* 0x000000746848723c */ /* 0x050fe200000418ff */
[----:B------:R-:W-:Y:S02]  /*3d40*/  FFMA.FTZ R148, R148, c[0x0][0x23c], -R153 ;  /* 0x00008f0094947a23 */ /* 0x000fe40000010899 */
[----:B------:R-:W-:Y:S02]  /*3d50*/  FADD.FTZ R55, R55, R52 ;  /* 0x0000003437377221 */ /* 0x000fe40000010000 */
[----:B------:R-:W-:Y:S02]  /*3d60*/  FADD.FTZ R48, R53, R48 ;  /* 0x0000003035307221 */ /* 0x000fe40000010000 */
[----:B------:R-:W4:Y:S01]  /*3d70*/  MUFU.EX2 R65, R65 ;  /* 0x0000004100417308 */ /* 0x000f220000000800 */
[----:B------:R-:W-:Y:S01]  /*3d80*/  HMMA.16816.F32.BF16 R116, R104, R118, RZ ;  /* 0x000000766874723c */ /* 0x000fe200000418ff */
[----:B------:R-:W-:-:S02]  /*3d90*/  FADD.FTZ R45, R45, R44 ;  /* 0x0000002c2d2d7221 */ /* 0x000fc40000010000 */
[----:B------:R-:W-:Y:S02]  /*3da0*/  FADD.FTZ R49, R49, R46 ;  /* 0x0000002e31317221 */ /* 0x000fe40000010000 */
[----:B------:R-:W-:Y:S02]  /*3db0*/  FADD.FTZ R50, R50, R55 ;  /* 0x0000003732327221 */ /* 0x000fe40000010000 */
[----:B------:R-:W-:Y:S01]  /*3dc0*/  MUFU.EX2 R59, R59 ;  /* 0x0000003b003b7308 */ /* 0x000fe20000000800 */
[----:B------:R-:W-:Y:S01]  /*3dd0*/  HMMA.16816.F32.BF16 R92, R104, R94, RZ ;  /* 0x0000005e685c723c */ /* 0x000fe200000418ff */
[----:B------:R-:W-:Y:S02]  /*3de0*/  FADD.FTZ R51, R51, R48 ;  /* 0x0000003033337221 */ /* 0x000fe40000010000 */
[----:B------:R-:W-:Y:S02]  /*3df0*/  FADD.FTZ R38, R38, R45 ;  /* 0x0000002d26267221 */ /* 0x000fe40000010000 */
[----:B------:R-:W-:-:S02]  /*3e00*/  FADD.FTZ R36, R36, R49 ;  /* 0x0000003124247221 */ /* 0x000fc40000010000 */
[----:B------:R-:W-:Y:S01]  /*3e10*/  MUFU.EX2 R56, R56 ;  /* 0x0000003800387308 */ /* 0x000fe20000000800 */
[C---:B------:R-:W-:Y:S01]  /*3e20*/  HMMA.16816.F32.BF16 R108, R104.reuse, R8, RZ ;  /* 0x00000008686c723c */ /* 0x040fe200000418ff */
[----:B------:R-:W-:Y:S02]  /*3e30*/  FADD.FTZ R50, R43, R50 ;  /* 0x000000322b327221 */ /* 0x000fe40000010000 */
[----:B------:R-:W-:Y:S02]  /*3e40*/  FADD.FTZ R51, R42, R51 ;  /* 0x000000332a337221 */ /* 0x000fe40000010000 */
[----:B------:R-:W-:Y:S02]  /*3e50*/  FADD.FTZ R38, R37, R38 ;  /* 0x0000002625267221 */ /* 0x000fe40000010000 */
[----:B-----5:R-:W-:Y:S01]  /*3e60*/  F2FP.BF16.PACK_AB R8, R57, R54 ;  /* 0x000000363908723e */ /* 0x020fe200000010ff */
[----:B------:R-:W-:Y:S01]  /*3e70*/  HMMA.16816.F32.BF16 R104, R104, R10, RZ ;  /* 0x0000000a6868723c */ /* 0x000fe200000418ff */
[----:B-1----:R-:W-:Y:S01]  /*3e80*/  F2FP.BF16.PACK_AB R9, R2, R3 ;  /* 0x000000030209723e */ /* 0x002fe200000010ff */
[----:B------:R-:W-:Y:S01]  /*3e90*/  MUFU.EX2 R58, R58 ;  /* 0x0000003a003a7308 */ /* 0x000fe20000000800 */
[----:B------:R-:W-:Y:S01]  /*3ea0*/  LOP3.LUT R25, R25, R8, RZ, 0xc0, !PT ;  /* 0x0000000819197212 */ /* 0x000fe200078ec0ff */
[----:B------:R-:W-:Y:S01]  /*3eb0*/  FADD.FTZ R41, R41, R36 ;  /* 0x0000002429297221 */ /* 0x000fe20000010000 */
[----:B------:R-:W-:Y:S01]  /*3ec0*/  SHF.R.U32.HI R8, RZ, 0x10, R234 ;  /* 0x00000010ff087819 */ /* 0x000fe200000116ea */
[----:B------:R-:W-:Y:S01]  /*3ed0*/  FADD.FTZ R3, R3, R38 ;  /* 0x0000002603037221 */ /* 0x000fe20000010000 */
[----:B------:R-:W-:Y:S01]  /*3ee0*/  LOP3.LUT R11, R234, 0xffff, RZ, 0xc0, !PT ;  /* 0x0000ffffea0b7812 */ /* 0x000fe200078ec0ff */
[----:B------:R-:W-:Y:S01]  /*3ef0*/  FADD.FTZ R54, R54, R41 ;  /* 0x0000002936367221 */ /* 0x000fe20000010000 */
[----:B------:R-:W-:Y:S01]  /*3f00*/  LOP3.LUT R10, R234, 0xff, RZ, 0xc0, !PT ;  /* 0x000000ffea0a7812 */ /* 0x000fe200078ec0ff */
[----:B------:R-:W1:Y:S01]  /*3f10*/  MUFU.EX2 R61, R61 ;  /* 0x0000003d003d7308 */ /* 0x000e620000000800 */
[----:B------:R-:W-:Y:S01]  /*3f20*/  SHF.R.U32.HI R11, RZ, 0x8, R11 ;  /* 0x00000008ff0b7819 */ /* 0x000fe2000001160b */
[----:B------:R-:W-:Y:S01]  /*3f30*/  FADD.FTZ R3, R2, R3 ;  /* 0x0000000302037221 */ /* 0x000fe20000010000 */
[----:B------:R-:W-:Y:S01]  /*3f40*/  LOP3.LUT R24, R24, R9, RZ, 0xc0, !PT ;  /* 0x0000000918187212 */ /* 0x000fe200078ec0ff */
[----:B------:R-:W-:Y:S01]  /*3f50*/  FADD.FTZ R57, R57, R54 ;  /* 0x0000003639397221 */ /* 0x000fe20000010000 */
[----:B------:R-:W-:Y:S01]  /*3f60*/  PRMT R204, R10, 0x5410, R11 ;  /* 0x000054100acc7816 */ /* 0x000fe2000000000b */
[----:B------:R-:W-:Y:S01]  /*3f70*/  FFMA.FTZ R144, R144, c[0x0][0x23c], -R145 ;  /* 0x00008f0090907a23 */ /* 0x000fe20000010891 */
[C---:B------:R-:W-:Y:S01]  /*3f80*/  LOP3.LUT R11, R232.reuse, 0xffff, RZ, 0xc0, !PT ;  /* 0x0000ffffe80b7812 */ /* 0x040fe200078ec0ff */
[----:B------:R-:W-:Y:S01]  /*3f90*/  MUFU.EX2 R62, R62 ;  /* 0x0000003e003e7308 */ /* 0x000fe20000000800 */
[----:B------:R-:W-:Y:S01]  /*3fa0*/  LOP3.LUT R10, R232, 0xff, RZ, 0xc0, !PT ;  /* 0x000000ffe80a7812 */ /* 0x000fe200078ec0ff */
[--C-:B------:R-:W-:Y:S01]  /*3fb0*/  HSET2.LE.AND R204, R204, R63.reuse, PT ;  /* 0x0000003fcccc7233 */ /* 0x100fe20003803000 */
[----:B------:R-:W-:Y:S01]  /*3fc0*/  SHF.R.U32.HI R31, RZ, 0x8, R11 ;  /* 0x00000008ff1f7819 */ /* 0x000fe2000001160b */
[C---:B------:R-:W-:Y:S01]  /*3fd0*/  HMMA.16816.F32.BF16 R124, R24.reuse, R20, R124 ;  /* 0x00000014187c723c */ /* 0x040fe2000004187c */
[----:B------:R-:W-:Y:S01]  /*3fe0*/  SHF.R.U32.HI R9, RZ, 0x18, R234 ;  /* 0x00000018ff097819 */ /* 0x000fe200000116ea */
[--C-:B------:R-:W-:Y:S01]  /*3ff0*/  FFMA.FTZ R143, R143, c[0x0][0x23c], -R145.reuse ;  /* 0x00008f008f8f7a23 */ /* 0x100fe20000010891 */
[----:B------:R-:W-:Y:S01]  /*4000*/  LOP3.LUT R8, R8, 0xff, RZ, 0xc0, !PT ;  /* 0x000000ff08087812 */ /* 0x000fe200078ec0ff */
[----:B------:R-:W5:Y:S01]  /*4010*/  MUFU.EX2 R139, R139 ;  /* 0x0000008b008b7308 */ /* 0x000f620000000800 */
[----:B------:R-:W-:Y:S01]  /*4020*/  SHF.R.U32.HI R232, RZ, 0x18, R232 ;  /* 0x00000018ffe87819 */ /* 0x000fe200000116e8 */
[----:B------:R-:W-:Y:S01]  /*4030*/  FFMA.FTZ R142, R142, c[0x0][0x23c], -R145 ;  /* 0x00008f008e8e7a23 */ /* 0x000fe20000010891 */
[----:B------:R-:W-:Y:S01]  /*4040*/  LOP3.LUT R11, R146, 0xff, RZ, 0xc0, !PT ;  /* 0x000000ff920b7812 */ /* 0x000fe200078ec0ff */
[C---:B------:R-:W-:Y:S01]  /*4050*/  HMMA.16816.F32.BF16 R76, R24.reuse, R16, R76 ;  /* 0x00000010184c723c */ /* 0x040fe2000004184c */
[----:B------:R-:W-:Y:S01]  /*4060*/  PRMT R146, R8, 0x5410, R9 ;  /* 0x0000541008927816 */ /* 0x000fe20000000009 */
[----:B------:R-:W-:Y:S01]  /*4070*/  FFMA.FTZ R67, R67, c[0x0][0x23c], -R141 ;  /* 0x00008f0043437a23 */ /* 0x000fe2000001088d */
[----:B------:R-:W-:Y:S01]  /*4080*/  PRMT R232, R11, 0x5410, R232 ;  /* 0x000054100be87816 */ /* 0x000fe200000000e8 */
[----:B------:R-:W-:Y:S01]  /*4090*/  MUFU.EX2 R147, R147 ;  /* 0x0000009300937308 */ /* 0x000fe20000000800 */
[----:B------:R-:W-:Y:S01]  /*40a0*/  PRMT R8, R10, 0x5410, R31 ;  /* 0x000054100a087816 */ /* 0x000fe2000000001f */
[--C-:B------:R-:W-:Y:S01]  /*40b0*/  HSET2.LE.AND R11, R146, R63.reuse, PT ;  /* 0x0000003f920b7233 */ /* 0x100fe20003803000 */
[----:B----4-:R-:W-:Y:S01]  /*40c0*/  F2FP.BF16.PACK_AB R146, R65, R60 ;  /* 0x0000003c4192723e */ /* 0x010fe200000010ff */
[--C-:B------:R-:W-:Y:S01]  /*40d0*/  HSET2.LE.AND R9, R232, R63.reuse, PT ;  /* 0x0000003fe8097233 */ /* 0x100fe20003803000 */
[----:B------:R-:W-:Y:S01]  /*40e0*/  IMAD.WIDE.U32 R232, R167, -0x326172a9, RZ ;  /* 0xcd9e8d57a7e87825 */ /* 0x000fe200078e00ff */
[----:B------:R-:W-:Y:S01]  /*40f0*/  HSET2.LE.AND R8, R8, R63, PT ;  /* 0x0000003f08087233 */ /* 0x000fe20003803000 */
[----:B------:R-:W-:Y:S01]  /*4100*/  LOP3.LUT R11, R11, R146, RZ, 0xc0, !PT ;  /* 0x000000920b0b7212 */ /* 0x000fe200078ec0ff */
[C---:B---3--:R-:W-:Y:S01]  /*4110*/  HMMA.16816.F32.BF16 R88, R24.reuse, R12, R88 ;  /* 0x0000000c1858723c */ /* 0x048fe20000041858 */
[----:B-1----:R-:W-:Y:S01]  /*4120*/  F2FP.BF16.PACK_AB R165, R61, R58 ;  /* 0x0000003a3da5723e */ /* 0x002fe200000010ff */
[----:B------:R-:W-:Y:S01]  /*4130*/  MUFU.EX2 R154, R154 ;  /* 0x0000009a009a7308 */ /* 0x000fe20000000800 */
[----:B------:R-:W-:Y:S01]  /*4140*/  F2FP.BF16.PACK_AB R31, R56, R59 ;  /* 0x0000003b381f723e */ /* 0x000fe200000010ff */
[----:B------:R-:W-:Y:S01]  /*4150*/  FADD.FTZ R59, R59, R50 ;  /* 0x000000323b3b7221 */ /* 0x000fe20000010000 */
[----:B-----5:R-:W-:Y:S01]  /*4160*/  F2FP.BF16.PACK_AB R146, R139, R62 ;  /* 0x0000003e8b92723e */ /* 0x020fe200000010ff */
[----:B------:R-:W-:Y:S01]  /*4170*/  FADD.FTZ R62, R62, R51 ;  /* 0x000000333e3e7221 */ /* 0x000fe20000010000 */
[----:B------:R-:W-:Y:S01]  /*4180*/  LOP3.LUT R230, R233, UR15, R230, 0x96, !PT ;  /* 0x0000000fe9e67c12 */ /* 0x000fe2000f8e96e6 */
[----:B--2---:R-:W-:Y:S01]  /*4190*/  HMMA.16816.F32.BF16 R96, R24, R32, R96 ;  /* 0x000000201860723c */ /* 0x004fe20000041860 */
[----:B------:R-:W-:Y:S01]  /*41a0*/  LOP3.LUT R10, R204, R165, RZ, 0xc0, !PT ;  /* 0x000000a5cc0a7212 */ /* 0x000fe200078ec0ff */
[----:B------:R-:W-:Y:S01]  /*41b0*/  MUFU.EX2 R164, R164 ;  /* 0x000000a400a47308 */ /* 0x000fe20000000800 */
[----:B------:R-:W-:Y:S01]  /*41c0*/  LOP3.LUT R8, R8, R31, RZ, 0xc0, !PT ;  /* 0x0000001f08087212 */ /* 0x000fe200078ec0ff */
[----:B------:R-:W-:Y:S01]  /*41d0*/  IMAD.WIDE.U32 R230, R230, -0x2daee0ad, RZ ;  /* 0xd2511f53e6e67825 */ /* 0x000fe200078e00ff */
[----:B------:R-:W-:-:S03]  /*41e0*/  LOP3.LUT R9, R9, R146, RZ, 0xc0, !PT ;  /* 0x0000009209097212 */ /* 0x000fc600078ec0ff */
[C---:B------:R-:W-:Y:S01]  /*41f0*/  HMMA.16816.F32.BF16 R68, R24.reuse, R22, R68 ;  /* 0x000000161844723c */ /* 0x040fe20000041844 */
[----:B------:R-:W-:Y:S01]  /*4200*/  LOP3.LUT R225, R231, UR12, R224, 0x96, !PT ;  /* 0x0000000ce7e17c12 */ /* 0x000fe2000f8e96e0 */
[--C-:B------:R-:W-:Y:S01]  /*4210*/  FFMA.FTZ R146, R149, c[0x0][0x23c], -R166.reuse ;  /* 0x00008f0095927a23 */ /* 0x100fe200000108a6 */
[----:B------:R-:W-:Y:S01]  /*4220*/  MUFU.EX2 R162, R162 ;  /* 0x000000a200a27308 */ /* 0x000fe20000000800 */
[----:B------:R-:W-:Y:S02]  /*4230*/  FFMA.FTZ R149, R163, c[0x0][0x23c], -R166 ;  /* 0x00008f00a3957a23 */ /* 0x000fe400000108a6 */
[----:B------:R-:W-:Y:S02]  /*4240*/  FFMA.FTZ R163, R172, c[0x0][0x23c], -R145 ;  /* 0x00008f00aca37a23 */ /* 0x000fe40000010891 */
[----:B------:R-:W-:Y:S01]  /*4250*/  HMMA.16816.F32.BF16 R80, R24, R18, R80 ;  /* 0x000000121850723c */ /* 0x000fe20000041850 */
[----:B------:R-:W-:Y:S02]  /*4260*/  FADD.FTZ R59, R56, R59 ;  /* 0x0000003b383b7221 */ /* 0x000fe40000010000 */
[----:B------:R-:W1:Y:S01]  /*4270*/  MUFU.EX2 R146, R146 ;  /* 0x0000009200927308 */ /* 0x000e620000000800 */
[----:B------:R-:W-:-:S02]  /*4280*/  FADD.FTZ R139, R139, R62 ;  /* 0x0000003e8b8b7221 */ /* 0x000fc40000010000 */
[--C-:B------:R-:W-:Y:S02]  /*4290*/  FFMA.FTZ R138, R138, c[0x0][0x23c], -R141.reuse ;  /* 0x00008f008a8a7a23 */ /* 0x100fe4000001088d */
[C---:B------:R-:W-:Y:S01]  /*42a0*/  HMMA.16816.F32.BF16 R112, R24.reuse, R14, R112 ;  /* 0x0000000e1870723c */ /* 0x040fe20000041870 */
[----:B------:R-:W-:Y:S02]  /*42b0*/  FFMA.FTZ R64, R64, c[0x0][0x23c], -R141 ;  /* 0x00008f0040407a23 */ /* 0x000fe4000001088d */
[----:B------:R-:W-:Y:S01]  /*42c0*/  MUFU.EX2 R149, R149 ;  /* 0x0000009500957308 */ /* 0x000fe20000000800 */
[----:B------:R-:W-:Y:S02]  /*42d0*/  FADD.FTZ R58, R58, R59 ;  /* 0x0000003b3a3a7221 */ /* 0x000fe40000010000 */
[----:B------:R-:W-:Y:S02]  /*42e0*/  FADD.FTZ R60, R60, R139 ;  /* 0x0000008b3c3c7221 */ /* 0x000fe40000010000 */
[----:B------:R-:W-:Y:S01]  /*42f0*/  HMMA.16816.F32.BF16 R100, R24, R34, R100 ;  /* 0x000000221864723c */ /* 0x000fe20000041864 */
[----:B------:R-:W-:-:S02]  /*4300*/  FADD.FTZ R0, R0, R3 ;  /* 0x0000000300007221 */ /* 0x000fc40000010000 */
[----:B------:R-:W-:Y:S01]  /*4310*/  MUFU.EX2 R163, R163 ;  /* 0x000000a300a37308 */ /* 0x000fe20000000800 */
[----:B------:R-:W-:Y:S02]  /*4320*/  FADD.FTZ R40, R40, R57 ;  /* 0x0000003928287221 */ /* 0x000fe40000010000 */
[----:B------:R-:W-:Y:S01]  /*4330*/  FADD.FTZ R61, R61, R58 ;  /* 0x0000003a3d3d7221 */ /* 0x000fe20000010000 */
[----:B------:R-:W-:Y:S01]  /*4340*/  LOP3.LUT R24, R223, UR13, R232, 0x96, !PT ;  /* 0x0000000ddf187c12 */ /* 0x000fe2000f8e96e8 */
[----:B------:R-:W-:Y:S01]  /*4350*/  HMMA.16816.F32.BF16 R72, R8, R16, R72 ;  /* 0x000000100848723c */ /* 0x000fe20000041848 */
[----:B------:R-:W-:Y:S02]  /*4360*/  FADD.FTZ R65, R65, R60 ;  /* 0x0000003c41417221 */ /* 0x000fe40000010000 */
[----:B------:R-:W-:Y:S01]  /*4370*/  MUFU.EX2 R168, R168 ;  /* 0x000000a800a87308 */ /* 0x000fe20000000800 */
[----:B------:R-:W-:-:S03]  /*4380*/  IMAD.WIDE.U32 R24, R24, -0x2daee0ad, RZ ;  /* 0xd2511f5318187825 */ /* 0x000fc600078e00ff */
[----:B------:R-:W-:Y:S01]  /*4390*/  LOP3.LUT R16, R233, UR15, R226, 0x96, !PT ;  /* 0x0000000fe9107c12 */ /* 0x000fe2000f8e96e2 */
[C---:B------:R-:W-:Y:S01]  /*43a0*/  HMMA.16816.F32.BF16 R128, R8.reuse, R20, R128 ;  /* 0x000000140880723c */ /* 0x040fe20000041880 */
[----:B------:R-:W-:Y:S01]  /*43b0*/  LOP3.LUT R224, R25, UR10, R230, 0x96, !PT ;  /* 0x0000000a19e07c12 */ /* 0x000fe2000f8e96e6 */
[----:B------:R-:W-:Y:S01]  /*43c0*/  FADD.FTZ R0, R39, R0 ;  /* 0x0000000027007221 */ /* 0x000fe20000010000 */
[----:B------:R-:W-:Y:S01]  /*43d0*/  LOP3.LUT R230, R29, UR13, R232, 0x96, !PT ;  /* 0x0000000d1de67c12 */ /* 0x000fe2000f8e96e8 */
[----:B------:R-:W-:Y:S01]  /*43e0*/  IMAD.WIDE.U32 R16, R16, -0x2daee0ad, RZ ;  /* 0xd2511f5310107825 */ /* 0x000fe200078e00ff */
[----:B------:R-:W-:Y:S03]  /*43f0*/  MUFU.EX2 R152, R152 ;  /* 0x0000009800987308 */ /* 0x000fe60000000800 */
[----:B------:R-:W-:Y:S01]  /*4400*/  IMAD.WIDE.U32 R20, R225, -0x326172a9, RZ ;  /* 0xcd9e8d57e1147825 */ /* 0x000fe200078e00ff */
[----:B------:R-:W-:Y:S01]  /*4410*/  LOP3.LUT R233, R17, UR12, R30, 0x96, !PT ;  /* 0x0000000c11e97c12 */ /* 0x000fe2000f8e961e */
[C---:B------:R-:W-:Y:S02]  /*4420*/  HMMA.16816.F32.BF16 R84, R8.reuse, R12, R84 ;  /* 0x0000000c0854723c */ /* 0x040fe40000041854 */
[----:B------:R-:W-:Y:S01]  /*4430*/  IMAD.WIDE.U32 R224, R224, -0x326172a9, RZ ;  /* 0xcd9e8d57e0e07825 */ /* 0x000fe200078e00ff */
[----:B------:R-:W-:Y:S01]  /*4440*/  LOP3.LUT R223, R21, UR11, R222, 0x96, !PT ;  /* 0x0000000b15df7c12 */ /* 0x000fe2000f8e96de */
[----:B------:R-:W-:Y:S02]  /*4450*/  MUFU.EX2 R151, R151 ;  /* 0x0000009700977308 */ /* 0x000fe40000000800 */
        /* <DEDUP_REMOVED lines=8> */
[C---:B------:R-:W-:Y:S01]  /*44e0*/  HMMA.16816.F32.BF16 R108, R8.reuse, R32, R108 ;  /* 0x00000020086c723c */ /* 0x040fe2000004186c */
[----:B------:R-:W-:Y:S01]  /*44f0*/  LDSM.16.MT88.4 R24, [R188+0x7000] ;  /* 0x00700000bc18783b */ /* 0x000fe20000004200 */
[----:B------:R-:W-:Y:S01]  /*4500*/  IMAD.WIDE.U32 R232, R233, -0x326172a9, RZ ;  /* 0xcd9e8d57e9e87825 */ /* 0x000fe200078e00ff */
[----:B------:R-:W-:Y:S01]  /*4510*/  LOP3.LUT R12, R223, UR6, R12, 0x96, !PT ;  /* 0x00000006df0c7c12 */ /* 0x000fe2000f8e960c */
[----:B------:R-:W-:Y:S02]  /*4520*/  MUFU.EX2 R160, R160 ;  /* 0x000000a000a07308 */ /* 0x000fe40000000800 */
[----:B------:R-:W-:Y:S01]  /*4530*/  IMAD.WIDE.U32 R172, R173, -0x326172a9, RZ ;  /* 0xcd9e8d57adac7825 */ /* 0x000fe200078e00ff */
[----:B------:R-:W-:Y:S01]  /*4540*/  LOP3.LUT R165, R233, UR11, R28, 0x96, !PT ;  /* 0x0000000be9a57c12 */ /* 0x000fe2000f8e961c */
[C---:B------:R-:W-:Y:S02]  /*4550*/  HMMA.16816.F32.BF16 R120, R8.reuse, R22, R120 ;  /* 0x000000160878723c */ /* 0x040fe40000041878 */
[----:B------:R-:W-:Y:S01]  /*4560*/  FFMA.FTZ R34, R176, c[0x0][0x23c], -R145 ;  /* 0x00008f00b0227a23 */ /* 0x000fe20000010891 */
[----:B------:R-:W-:Y:S01]  /*4570*/  LOP3.LUT R176, R173, UR9, R232, 0x96, !PT ;  /* 0x00000009adb07c12 */ /* 0x000fe2000f8e96e8 */
[----:B------:R-:W-:Y:S01]  /*4580*/  IMAD.WIDE.U32 R226, R226, -0x326172a9, RZ ;  /* 0xcd9e8d57e2e27825 */ /* 0x000fe200078e00ff */
[----:B------:R-:W-:Y:S03]  /*4590*/  MUFU.EX2 R148, R148 ;  /* 0x0000009400947308 */ /* 0x000fe60000000800 */
[----:B------:R-:W-:Y:S01]  /*45a0*/  IMAD.WIDE.U32 R20, R12, -0x326172a9, RZ ;  /* 0xcd9e8d570c147825 */ /* 0x000fe200078e00ff */
[----:B------:R-:W-:Y:S01]  /*45b0*/  HMMA.16816.F32.BF16 R116, R8, R18, R116 ;  /* 0x000000120874723c */ /* 0x000fe20000041874 */
[----:B------:R-:W-:-:S02]  /*45c0*/  LOP3.LUT R224, R227, UR7, R224, 0x96, !PT ;  /* 0x00000007e3e07c12 */ /* 0x000fc4000f8e96e0 */
[----:B------:R-:W-:Y:S01]  /*45d0*/  IMAD.WIDE.U32 R176, R176, -0x2daee0ad, RZ ;  /* 0xd2511f53b0b07825 */ /* 0x000fe200078e00ff */
[----:B------:R-:W-:Y:S01]  /*45e0*/  LOP3.LUT R13, R21, UR17, R226, 0x96, !PT ;  /* 0x00000011150d7c12 */ /* 0x000fe2000f8e96e2 */
[----:B------:R-:W-:Y:S01]  /*45f0*/  MUFU.EX2 R34, R34 ;  /* 0x0000002200227308 */ /* 0x000fe20000000800 */
[----:B------:R-:W-:Y:S01]  /*4600*/  LOP3.LUT R21, R20, 0xffff, RZ, 0xc0, !PT ;  /* 0x0000ffff14157812 */ /* 0x000fe200078ec0ff */
[----:B------:R-:W-:Y:S01]  /*4610*/  FFMA.FTZ R35, R174, c[0x0][0x23c], -R145 ;  /* 0x00008f00ae237a23 */ /* 0x000fe20000010891 */
[----:B------:R-:W-:Y:S01]  /*4620*/  HMMA.16816.F32.BF16 R92, R8, R14, R92 ;  /* 0x0000000e085c723c */ /* 0x000fe2000004185c */
[----:B------:R-:W-:Y:S01]  /*4630*/  LOP3.LUT R23, R13, 0xffff, RZ, 0xc0, !PT ;  /* 0x0000ffff0d177812 */ /* 0x000fe200078ec0ff */
[----:B------:R-:W-:Y:S01]  /*4640*/  FFMA.FTZ R32, R155, c[0x0][0x23c], -R166 ;  /* 0x00008f009b207a23 */ /* 0x000fe200000108a6 */
[----:B------:R-:W-:Y:S01]  /*4650*/  SHF.R.U32.HI R21, RZ, 0x8, R21 ;  /* 0x00000008ff157819 */ /* 0x000fe20000011615 */
[--C-:B------:R-:W-:Y:S01]  /*4660*/  FFMA.FTZ R33, R158, c[0x0][0x23c], -R153.reuse ;  /* 0x00008f009e217a23 */ /* 0x100fe20000010899 */
[----:B------:R-:W-:Y:S01]  /*4670*/  LOP3.LUT R16, R13, 0xff, RZ, 0xc0, !PT ;  /* 0x000000ff0d107812 */ /* 0x000fe200078ec0ff */
[----:B------:R-:W-:Y:S01]  /*4680*/  FFMA.FTZ R155, R178, c[0x0][0x23c], -R153 ;  /* 0x00008f00b29b7a23 */ /* 0x000fe20000010899 */
[----:B------:R-:W-:Y:S01]  /*4690*/  SHF.R.U32.HI R23, RZ, 0x8, R23 ;  /* 0x00000008ff177819 */ /* 0x000fe20000011617 */
[----:B------:R-:W-:Y:S01]  /*46a0*/  IMAD.WIDE.U32 R8, R165, -0x2daee0ad, RZ ;  /* 0xd2511f53a5087825 */ /* 0x000fe200078e00ff */
[----:B------:R-:W-:Y:S01]  /*46b0*/  LOP3.LUT R12, R20, 0xff, RZ, 0xc0, !PT ;  /* 0x000000ff140c7812 */ /* 0x000fe200078ec0ff */
[----:B------:R-:W2:Y:S01]  /*46c0*/  MUFU.EX2 R32, R32 ;  /* 0x0000002000207308 */ /* 0x000ea20000000800 */
[----:B------:R-:W-:Y:S01]  /*46d0*/  PRMT R16, R16, 0x5410, R23 ;  /* 0x0000541010107816 */ /* 0x000fe20000000017 */
[----:B------:R-:W-:Y:S01]  /*46e0*/  FFMA.FTZ R158, R202, c[0x0][0x23c], -R153 ;  /* 0x00008f00ca9e7a23 */ /* 0x000fe20000010899 */
[----:B------:R-:W-:Y:S01]  /*46f0*/  LOP3.LUT R8, R177, UR6, R8, 0x96, !PT ;  /* 0x00000006b1087c12 */ /* 0x000fe2000f8e9608 */
[----:B------:R-:W-:Y:S01]  /*4700*/  FFMA.FTZ R165, R170, c[0x0][0x23c], -R141 ;  /* 0x00008f00aaa57a23 */ /* 0x000fe2000001088d */
[----:B------:R-:W-:Y:S01]  /*4710*/  LOP3.LUT R174, R9, UR8, R230, 0x96, !PT ;  /* 0x0000000809ae7c12 */ /* 0x000fe2000f8e96e6 */
[--C-:B------:R-:W-:Y:S01]  /*4720*/  HSET2.LE.AND R16, R16, R63.reuse, PT ;  /* 0x0000003f10107233 */ /* 0x100fe20003803000 */
[--C-:B------:R-:W-:Y:S01]  /*4730*/  SHF.R.U32.HI R28, RZ, 0x10, R20.reuse ;  /* 0x00000010ff1c7819 */ /* 0x100fe20000011614 */
[----:B------:R-:W-:Y:S01]  /*4740*/  IMAD.WIDE.U32 R10, R8, -0x326172a9, RZ ;  /* 0xcd9e8d57080a7825 */ /* 0x000fe200078e00ff */
[----:B------:R-:W-:Y:S01]  /*4750*/  SHF.R.U32.HI R17, RZ, 0x18, R20 ;  /* 0x00000018ff117819 */ /* 0x000fe20000011614 */
[----:B------:R-:W3:Y:S01]  /*4760*/  MUFU.EX2 R35, R35 ;  /* 0x0000002300237308 */ /* 0x000ee20000000800 */
[----:B------:R-:W-:Y:S01]  /*4770*/  PRMT R12, R12, 0x5410, R21 ;  /* 0x000054100c0c7816 */ /* 0x000fe20000000015 */
[----:B------:R-:W-:Y:S01]  /*4780*/  IMAD.WIDE.U32 R174, R174, -0x326172a9, RZ ;  /* 0xcd9e8d57aeae7825 */ /* 0x000fe200078e00ff */
[C---:B------:R-:W-:Y:S01]  /*4790*/  LOP3.LUT R9, R10.reuse, 0xffff, RZ, 0xc0, !PT ;  /* 0x0000ffff0a097812 */ /* 0x040fe200078ec0ff */
[----:B------:R-:W4:Y:S01]  /*47a0*/  LDSM.16.MT88.4 R20, [R186+0x7000] ;  /* 0x00700000ba14783b */ /* 0x000f220000004200 */
[----:B------:R-:W-:Y:S01]  /*47b0*/  LOP3.LUT R8, R10, 0xff, RZ, 0xc0, !PT ;  /* 0x000000ff0a087812 */ /* 0x000fe200078ec0ff */
[--C-:B------:R-:W-:Y:S01]  /*47c0*/  HSET2.LE.AND R31, R12, R63.reuse, PT ;  /* 0x0000003f0c1f7233 */ /* 0x100fe20003803000 */
[----:B------:R-:W-:Y:S01]  /*47d0*/  SHF.R.U32.HI R9, RZ, 0x8, R9 ;  /* 0x00000008ff097819 */ /* 0x000fe20000011609 */
[----:B------:R-:W5:Y:S01]  /*47e0*/  MUFU.EX2 R33, R33 ;  /* 0x0000002100217308 */ /* 0x000f620000000800 */
[----:B------:R-:W-:Y:S01]  /*47f0*/  SHF.R.U32.HI R167, RZ, 0x10, R10 ;  /* 0x00000010ffa77819 */ /* 0x000fe2000001160a */
[----:B------:R-:W-:Y:S01]  /*4800*/  FFMA.FTZ R225, R157, c[0x0][0x23c], -R166 ;  /* 0x00008f009de17a23 */ /* 0x000fe200000108a6 */
[----:B------:R-:W-:Y:S01]  /*4810*/  SHF.R.U32.HI R18, RZ, 0x10, R13 ;  /* 0x00000010ff127819 */ /* 0x000fe2000001160d */
[----:B------:R-:W-:Y:S01]  /*4820*/  FFMA.FTZ R223, R150, c[0x0][0x23c], -R153 ;  /* 0x00008f0096df7a23 */ /* 0x000fe20000010899 */
[----:B------:R-:W-:Y:S01]  /*4830*/  LOP3.LUT R28, R28, 0xff, RZ, 0xc0, !PT ;  /* 0x000000ff1c1c7812 */ /* 0x000fe200078ec0ff */
[----:B------:R-:W-:Y:S01]  /*4840*/  FFMA.FTZ R227, R140, c[0x0][0x23c], -R145 ;  /* 0x00008f008ce37a23 */ /* 0x000fe20000010891 */
[----:B-1----:R-:W-:Y:S01]  /*4850*/  F2FP.BF16.PACK_AB R19, R146, R147 ;  /* 0x000000939213723e */ /* 0x002fe200000010ff */
[----:B------:R-:W-:Y:S01]  /*4860*/  MUFU.EX2 R158, R158 ;  /* 0x0000009e009e7308 */ /* 0x000fe20000000800 */
[----:B------:R-:W-:Y:S01]  /*4870*/  PRMT R8, R8, 0x5410, R9 ;  /* 0x0000541008087816 */ /* 0x000fe20000000009 */
[----:B------:R-:W-:Y:S01]  /*4880*/  FFMA.FTZ R150, R66, c[0x0][0x23c], -R141 ;  /* 0x00008f0042967a23 */ /* 0x000fe2000001088d */
[----:B------:R-:W-:Y:S01]  /*4890*/  SHF.R.U32.HI R30, RZ, 0x18, R13 ;  /* 0x00000018ff1e7819 */ /* 0x000fe2000001160d */
[----:B------:R-:W-:Y:S01]  /*48a0*/  FADD.FTZ R47, R47, R40 ;  /* 0x000000282f2f7221 */ /* 0x000fe20000010000 */
[----:B------:R-:W-:Y:S01]  /*48b0*/  LOP3.LUT R9, R167, 0xff, RZ, 0xc0, !PT ;  /* 0x000000ffa7097812 */ /* 0x000fe200078ec0ff */
[----:B------:R-:W-:Y:S01]  /*48c0*/  FFMA.FTZ R167, R156, c[0x0][0x23c], -R141 ;  /* 0x00008f009ca77a23 */ /* 0x000fe2000001088d */
[----:B------:R-:W-:Y:S01]  /*48d0*/  LOP3.LUT R13, R18, 0xff, RZ, 0xc0, !PT ;  /* 0x000000ff120d7812 */ /* 0x000fe200078ec0ff */
[----:B------:R-:W1:Y:S01]  /*48e0*/  MUFU.EX2 R155, R155 ;  /* 0x0000009b009b7308 */ /* 0x000e620000000800 */
[----:B------:R-:W-:Y:S01]  /*48f0*/  PRMT R178, R28, 0x5410, R17 ;  /* 0x000054101cb27816 */ /* 0x000fe20000000011 */
[----:B------:R-:W-:Y:S01]  /*4900*/  HSET2.LE.AND R8, R8, R63, PT ;  /* 0x0000003f08087233 */ /* 0x000fe20003803000 */
[----:B------:R-:W-:Y:S01]  /*4910*/  LOP3.LUT R28, R16, R19, RZ, 0xc0, !PT ;  /* 0x00000013101c7212 */ /* 0x000fe200078ec0ff */
[----:B------:R-:W-:Y:S01]  /*4920*/  FADD.FTZ R147, R147, R0 ;  /* 0x0000000093937221 */ /* 0x000fe20000010000 */
[----:B------:R-:W4:Y:S01]  /*4930*/  LDSM.16.MT88.4 R16, [R185+0x7000] ;  /* 0x00700000b910783b */ /* 0x000f220000004200 */
[----:B------:R-:W-:-:S02]  /*4940*/  LOP3.LUT R11, R11, UR17, R174, 0x96, !PT ;  /* 0x000000110b0b7c12 */ /* 0x000fc4000f8e96ae */
[----:B------:R-:W-:Y:S01]  /*4950*/  PRMT R30, R13, 0x5410, R30 ;  /* 0x000054100d1e7816 */ /* 0x000fe2000000001e */
[----:B------:R-:W1:Y:S01]  /*4960*/  MUFU.EX2 R165, R165 ;  /* 0x000000a500a57308 */ /* 0x000e620000000800 */
[----:B------:R-:W4:Y:S01]  /*4970*/  LDSM.16.MT88.4 R12, [R184+0x7000] ;  /* 0x00700000b80c783b */ /* 0x000f220000004200 */
[C---:B------:R-:W-:Y:S01]  /*4980*/  LOP3.LUT R169, R11.reuse, 0xffff, RZ, 0xc0, !PT ;  /* 0x0000ffff0ba97812 */ /* 0x040fe200078ec0ff */
[----:B------:R-:W-:Y:S01]  /*4990*/  FADD.FTZ R146, R146, R147 ;  /* 0x0000009392927221 */ /* 0x000fe20000010000 */
[----:B------:R-:W-:Y:S01]  /*49a0*/  SHF.R.U32.HI R170, RZ, 0x10, R11 ;  /* 0x00000010ffaa7819 */ /* 0x000fe2000001160b */
[----:B------:R-:W-:Y:S01]  /*49b0*/  HSET2.LE.AND R29, R30, R63, PT ;  /* 0x0000003f1e1d7233 */ /* 0x000fe20003803000 */
[----:B------:R-:W-:Y:S02]  /*49c0*/  LOP3.LUT R156, R11, 0xff, RZ, 0xc0, !PT ;  /* 0x000000ff0b9c7812 */ /* 0x000fe400078ec0ff */
[----:B------:R-:W1:Y:S01]  /*49d0*/  MUFU.EX2 R167, R167 ;  /* 0x000000a700a77308 */ /* 0x000e620000000800 */
[----:B------:R-:W-:-:S02]  /*49e0*/  SHF.R.U32.HI R10, RZ, 0x18, R10 ;  /* 0x00000018ff0a7819 */ /* 0x000fc4000001160a */
[----:B------:R-:W-:Y:S02]  /*49f0*/  SHF.R.U32.HI R11, RZ, 0x18, R11 ;  /* 0x00000018ff0b7819 */ /* 0x000fe4000001160b */
[----:B------:R-:W-:Y:S02]  /*4a00*/  SHF.R.U32.HI R169, RZ, 0x8, R169 ;  /* 0x00000008ffa97819 */ /* 0x000fe400000116a9 */
[----:B------:R-:W-:Y:S01]  /*4a10*/  LOP3.LUT R170, R170, 0xff, RZ, 0xc0, !PT ;  /* 0x000000ffaaaa7812 */ /* 0x000fe200078ec0ff */
[----:B------:R-:W-:Y:S01]  /*4a20*/  MUFU.EX2 R225, R225 ;  /* 0x000000e100e17308 */ /* 0x000fe20000000800 */
[C---:B--2---:R-:W-:Y:S01]  /*4a30*/  F2FP.BF16.PACK_AB R30, R32.reuse, R149 ;  /* 0x00000095201e723e */ /* 0x044fe200000010ff */
[----:B------:R-:W-:Y:S01]  /*4a40*/  FADD.FTZ R149, R149, R146 ;  /* 0x0000009295957221 */ /* 0x000fe20000010000 */
[----:B---3--:R-:W-:Y:S02]  /*4a50*/  F2FP.BF16.PACK_AB R171, R35, R34 ;  /* 0x0000002223ab723e */ /* 0x008fe400000010ff */
[----:B------:R-:W-:Y:S01]  /*4a60*/  PRMT R174, R9, 0x5410, R10 ;  /* 0x0000541009ae7816 */ /* 0x000fe2000000000a */
[----:B------:R-:W-:Y:S01]  /*4a70*/  FADD.FTZ R149, R32, R149 ;  /* 0x0000009520957221 */ /* 0x000fe20000010000 */
[----:B------:R-:W-:Y:S01]  /*4a80*/  PRMT R156, R156, 0x5410, R169 ;  /* 0x000054109c9c7816 */ /* 0x000fe200000000a9 */
[----:B------:R-:W-:Y:S01]  /*4a90*/  MUFU.EX2 R223, R223 ;  /* 0x000000df00df7308 */ /* 0x000fe20000000800 */
[----:B------:R-:W-:Y:S01]  /*4aa0*/  PRMT R170, R170, 0x5410, R11 ;  /* 0x00005410aaaa7816 */ /* 0x000fe2000000000b */
[--C-:B------:R-:W-:Y:S01]  /*4ab0*/  HSET2.LE.AND R11, R174, R63.reuse, PT ;  /* 0x0000003fae0b7233 */ /* 0x100fe20003803000 */
[----:B------:R-:W-:Y:S01]  /*4ac0*/  LOP3.LUT R30, R31, R30, RZ, 0xc0, !PT ;  /* 0x0000001e1f1e7212 */ /* 0x000fe200078ec0ff */
[--C-:B------:R-:W-:Y:S01]  /*4ad0*/  HSET2.LE.AND R31, R178, R63.reuse, PT ;  /* 0x0000003fb21f7233 */ /* 0x100fe20003803000 */
[----:B------:R-:W-:Y:S01]  /*4ae0*/  LOP3.LUT R10, R8, R171, RZ, 0xc0, !PT ;  /* 0x000000ab080a7212 */ /* 0x000fe200078ec0ff */
[--C-:B------:R-:W-:Y:S01]  /*4af0*/  HSET2.LE.AND R8, R156, R63.reuse, PT ;  /* 0x0000003f9c087233 */ /* 0x100fe20003803000 */
[----:B-----5:R-:W-:Y:S01]  /*4b00*/  F2FP.BF16.PACK_AB R202, R33, R154 ;  /* 0x0000009a21ca723e */ /* 0x020fe200000010ff */
[----:B------:R-:W-:Y:S01]  /*4b10*/  HSET2.LE.AND R9, R170, R63, PT ;  /* 0x0000003faa097233 */ /* 0x000fe20003803000 */
[----:B-1----:R-:W-:Y:S01]  /*4b20*/  F2FP.BF16.PACK_AB R178, R155, R158 ;  /* 0x0000009e9bb2723e */ /* 0x002fe200000010ff */
[----:B------:R-:W-:Y:S01]  /*4b30*/  MUFU.EX2 R144, R144 ;  /* 0x0000009000907308 */ /* 0x000fe20000000800 */
[----:B------:R-:W-:Y:S01]  /*4b40*/  F2FP.BF16.PACK_AB R174, R168, R165 ;  /* 0x000000a5a8ae723e */ /* 0x000fe200000010ff */
[----:B------:R-:W-:Y:S01]  /*4b50*/  FADD.FTZ R154, R154, R47 ;  /* 0x0000002f9a9a7221 */ /* 0x000fe20000010000 */
[----:B------:R-:W-:Y:S01]  /*4b60*/  F2FP.BF16.PACK_AB R169, R163, R164 ;  /* 0x000000a4a3a9723e */ /* 0x000fe200000010ff */
[----:B------:R-:W-:Y:S01]  /*4b70*/  FADD.FTZ R164, R164, R61 ;  /* 0x0000003da4a47221 */ /* 0x000fe20000010000 */
[----:B------:R-:W-:Y:S01]  /*4b80*/  F2FP.BF16.PACK_AB R156, R167, R162 ;  /* 0x000000a2a79c723e */ /* 0x000fe200000010ff */
[----:B------:R-:W-:Y:S01]  /*4b90*/  FADD.FTZ R162, R162, R65 ;  /* 0x00000041a2a27221 */ /* 0x000fe20000010000 */
[----:B------:R-:W-:Y:S01]  /*4ba0*/  LOP3.LUT R29, R29, R202, RZ, 0xc0, !PT ;  /* 0x000000ca1d1d7212 */ /* 0x000fe200078ec0ff */
[----:B------:R-:W-:Y:S01]  /*4bb0*/  MUFU.EX2 R143, R143 ;  /* 0x0000008f008f7308 */ /* 0x000fe20000000800 */
[----:B------:R-:W-:Y:S01]  /*4bc0*/  LOP3.LUT R31, R31, R178, RZ, 0xc0, !PT ;  /* 0x000000b21f1f7212 */ /* 0x000fe200078ec0ff */
[----:B------:R-:W-:Y:S01]  /*4bd0*/  FADD.FTZ R163, R163, R164 ;  /* 0x000000a4a3a37221 */ /* 0x000fe20000010000 */
[----:B------:R-:W-:Y:S01]  /*4be0*/  LOP3.LUT R11, R11, R174, RZ, 0xc0, !PT ;  /* 0x000000ae0b0b7212 */ /* 0x000fe200078ec0ff */
[----:B------:R-:W-:Y:S01]  /*4bf0*/  FADD.FTZ R162, R167, R162 ;  /* 0x000000a2a7a27221 */ /* 0x000fe20000010000 */
[----:B------:R-:W-:Y:S01]  /*4c00*/  LOP3.LUT R8, R8, R169, RZ, 0xc0, !PT ;  /* 0x000000a908087212 */ /* 0x000fe200078ec0ff */
[----:B------:R-:W-:Y:S01]  /*4c10*/  FADD.FTZ R33, R33, R154 ;  /* 0x0000009a21217221 */ /* 0x000fe20000010000 */
[----:B------:R-:W-:Y:S01]  /*4c20*/  LOP3.LUT R9, R9, R156, RZ, 0xc0, !PT ;  /* 0x0000009c09097212 */ /* 0x000fe200078ec0ff */
[----:B----4-:R-:W-:Y:S01]  /*4c30*/  HMMA.16816.F32.BF16 R80, R28, R22, R80 ;  /* 0x000000161c50723c */ /* 0x010fe20000041850 */
[----:B------:R-:W-:Y:S01]  /*4c40*/  FFMA.FTZ R156, R161, c[0x0][0x23c], -R166 ;  /* 0x00008f00a19c7a23 */ /* 0x000fe200000108a6 */
[----:B------:R-:W-:Y:S01]  /*4c50*/  LOP3.LUT R170, R175, UR7, R172, 0x96, !PT ;  /* 0x00000007afaa7c12 */ /* 0x000fe2000f8e96ac */
[----:B------:R-:W-:Y:S01]  /*4c60*/  MUFU.EX2 R142, R142 ;  /* 0x0000008e008e7308 */ /* 0x000fe20000000800 */
[----:B------:R-:W-:-:S02]  /*4c70*/  FADD.FTZ R34, R34, R163 ;  /* 0x000000a322227221 */ /* 0x000fc40000010000 */
[----:B------:R-:W-:Y:S02]  /*4c80*/  FADD.FTZ R165, R165, R162 ;  /* 0x000000a2a5a57221 */ /* 0x000fe40000010000 */
[----:B------:R-:W-:Y:S01]  /*4c90*/  HMMA.16816.F32.BF16 R116, R8, R22, R116 ;  /* 0x000000160874723c */ /* 0x000fe20000041874 */
[----:B------:R-:W-:Y:S02]  /*4ca0*/  IMAD.WIDE.U32 R170, R170, -0x2daee0ad, RZ ;  /* 0xd2511f53aaaa7825 */ /* 0x000fe400078e00ff */
[----:B------:R-:W-:Y:S02]  /*4cb0*/  MUFU.EX2 R156, R156 ;  /* 0x0000009c009c7308 */ /* 0x000fe40000000800 */
[----:B------:R-:W-:Y:S01]  /*4cc0*/  FADD.FTZ R158, R158, R33 ;  /* 0x000000219e9e7221 */ /* 0x000fe20000010000 */
[----:B------:R-:W-:Y:S01]  /*4cd0*/  LOP3.LUT R176, R171, UR16, R176, 0x96, !PT ;  /* 0x00000010abb07c12 */ /* 0x000fe2000f8e96b0 */
[----:B------:R-:W-:Y:S01]  /*4ce0*/  IMAD.WIDE.U32 R22, R224, -0x2daee0ad, RZ ;  /* 0xd2511f53e0167825 */ /* 0x000fe200078e00ff */
[-C--:B------:R-:W-:Y:S02]  /*4cf0*/  HMMA.16816.F32.BF16 R112, R28, R18.reuse, R112 ;  /* 0x000000121c70723c */ /* 0x080fe40000041870 */
[----:B------:R-:W-:Y:S01]  /*4d00*/  LOP3.LUT R140, R176, 0xffff, RZ, 0xc0, !PT ;  /* 0x0000ffffb08c7812 */ /* 0x000fe200078ec0ff */
[----:B------:R-:W1:Y:S01]  /*4d10*/  MUFU.EX2 R227, R227 ;  /* 0x000000e300e37308 */ /* 0x000e620000000800 */
[----:B------:R-:W-:Y:S01]  /*4d20*/  LOP3.LUT R222, R23, UR16, R222, 0x96, !PT ;  /* 0x0000001017de7c12 */ /* 0x000fe2000f8e96de */
[----:B------:R-:W-:Y:S01]  /*4d30*/  FADD.FTZ R35, R35, R34 ;  /* 0x0000002223237221 */ /* 0x000fe20000010000 */
[----:B------:R-:W-:Y:S01]  /*4d40*/  SHF.R.U32.HI R153, RZ, 0x10, R176 ;  /* 0x00000010ff997819 */ /* 0x000fe200000116b0 */
[----:B------:R-:W-:Y:S01]  /*4d50*/  FADD.FTZ R168, R168, R165 ;  /* 0x000000a5a8a87221 */ /* 0x000fe20000010000 */
[----:B------:R-:W-:Y:S01]  /*4d60*/  HMMA.16816.F32.BF16 R92, R8, R18, R92 ;  /* 0x00000012085c723c */ /* 0x000fe2000004185c */
[----:B------:R-:W-:Y:S01]  /*4d70*/  LOP3.LUT R66, R176, 0xff, RZ, 0xc0, !PT ;  /* 0x000000ffb0427812 */ /* 0x000fe200078ec0ff */
[----:B------:R-:W-:Y:S01]  /*4d80*/  FADD.FTZ R155, R155, R158 ;  /* 0x0000009e9b9b7221 */ /* 0x000fe20000010000 */
[----:B------:R-:W-:Y:S01]  /*4d90*/  MUFU.EX2 R67, R67 ;  /* 0x0000004300437308 */ /* 0x000fe20000000800 */
[----:B------:R-:W-:-:S02]  /*4da0*/  SHF.R.U32.HI R176, RZ, 0x18, R176 ;  /* 0x00000018ffb07819 */ /* 0x000fc400000116b0 */
[----:B------:R-:W-:Y:S02]  /*4db0*/  SHF.R.U32.HI R145, RZ, 0x8, R140 ;  /* 0x00000008ff917819 */ /* 0x000fe4000001168c */
[----:B------:R-:W-:Y:S01]  /*4dc0*/  SHF.R.U32.HI R19, RZ, 0x10, R222 ;  /* 0x00000010ff137819 */ /* 0x000fe200000116de */
[C---:B------:R-:W-:Y:S01]  /*4dd0*/  HMMA.16816.F32.BF16 R124, R28.reuse, R24, R124 ;  /* 0x000000181c7c723c */ /* 0x040fe2000004187c */
[----:B------:R-:W-:Y:S01]  /*4de0*/  LOP3.LUT R18, R222, 0xffff, RZ, 0xc0, !PT ;  /* 0x0000ffffde127812 */ /* 0x000fe200078ec0ff */
[----:B------:R-:W-:Y:S01]  /*4df0*/  MUFU.EX2 R138, R138 ;  /* 0x0000008a008a7308 */ /* 0x000fe20000000800 */
[----:B------:R-:W-:Y:S02]  /*4e00*/  LOP3.LUT R19, R19, 0xff, RZ, 0xc0, !PT ;  /* 0x000000ff13137812 */ /* 0x000fe400078ec0ff */
[----:B------:R-:W-:Y:S02]  /*4e10*/  LOP3.LUT R153, R153, 0xff, RZ, 0xc0, !PT ;  /* 0x000000ff99997812 */ /* 0x000fe400078ec0ff */
[----:B------:R-:W-:Y:S01]  /*4e20*/  PRMT R66, R66, 0x5410, R145 ;  /* 0x0000541042427816 */ /* 0x000fe20000000091 */
[----:B------:R-:W-:Y:S01]  /*4e30*/  HMMA.16816.F32.BF16 R76, R28, R20, R76 ;  /* 0x000000141c4c723c */ /* 0x000fe2000004184c */
[----:B------:R-:W-:Y:S01]  /*4e40*/  PRMT R176, R153, 0x5410, R176 ;  /* 0x0000541099b07816 */ /* 0x000fe200000000b0 */
[----:B------:R-:W2:Y:S01]  /*4e50*/  MUFU.EX2 R141, R150 ;  /* 0x00000096008d7308 */ /* 0x000ea20000000800 */
[----:B-1----:R-:W-:-:S05]  /*4e60*/  F2FP.BF16.PACK_AB R145, R227, R142 ;  /* 0x0000008ee391723e */ /* 0x002fca00000010ff */
[C---:B------:R-:W-:Y:S02]  /*4e70*/  HMMA.16816.F32.BF16 R88, R28.reuse, R16, R88 ;  /* 0x000000101c58723c */ /* 0x040fe40000041858 */
[----:B------:R-:W1:Y:S06]  /*4e80*/  MUFU.EX2 R64, R64 ;  /* 0x0000004000407308 */ /* 0x000e6c0000000800 */
[C---:B------:R-:W-:Y:S08]  /*4e90*/  HMMA.16816.F32.BF16 R96, R28.reuse, R12, R96 ;  /* 0x0000000c1c60723c */ /* 0x040ff00000041860 */
[C---:B------:R-:W-:Y:S08]  /*4ea0*/  HMMA.16816.F32.BF16 R68, R28.reuse, R26, R68 ;  /* 0x0000001a1c44723c */ /* 0x040ff00000041844 */
[----:B------:R-:W-:Y:S07]  /*4eb0*/  HMMA.16816.F32.BF16 R100, R28, R14, R100 ;  /* 0x0000000e1c64723c */ /* 0x000fee0000041864 */
[----:B------:R-:W-:Y:S01]  /*4ec0*/  SHF.R.U32.HI R28, RZ, 0x18, R222 ;  /* 0x00000018ff1c7819 */ /* 0x000fe200000116de */
[----:B------:R-:W-:Y:S01]  /*4ed0*/  HMMA.16816.F32.BF16 R72, R8, R20, R72 ;  /* 0x000000140848723c */ /* 0x000fe20000041848 */
[----:B------:R-:W-:-:S02]  /*4ee0*/  LOP3.LUT R30, R222, 0xff, RZ, 0xc0, !PT ;  /* 0x000000ffde1e7812 */ /* 0x000fc400078ec0ff */
[----:B------:R-:W-:-:S04]  /*4ef0*/  PRMT R28, R19, 0x5410, R28 ;  /* 0x00005410131c7816 */ /* 0x000fc8000000001c */
[C---:B------:R-:W-:Y:S01]  /*4f00*/  LOP3.LUT R20, R22.reuse, 0xffff, RZ, 0xc0, !PT ;  /* 0x0000ffff16147812 */ /* 0x040fe200078ec0ff */
[C---:B------:R-:W-:Y:S01]  /*4f10*/  HMMA.16816.F32.BF16 R84, R8.reuse, R16, R84 ;  /* 0x000000100854723c */ /* 0x040fe20000041854 */
[----:B------:R-:W-:Y:S01]  /*4f20*/  SHF.R.U32.HI R21, RZ, 0x10, R22 ;  /* 0x00000010ff157819 */ /* 0x000fe20000011616 */
[----:B------:R-:W-:Y:S01]  /*4f30*/  HSET2.LE.AND R29, R28, R63, PT ;  /* 0x0000003f1c1d7233 */ /* 0x000fe20003803000 */
[----:B------:R-:W-:Y:S02]  /*4f40*/  SHF.R.U32.HI R23, RZ, 0x8, R18 ;  /* 0x00000008ff177819 */ /* 0x000fe40000011612 */
[----:B------:R-:W-:Y:S02]  /*4f50*/  SHF.R.U32.HI R20, RZ, 0x8, R20 ;  /* 0x00000008ff147819 */ /* 0x000fe40000011614 */
[----:B------:R-:W-:Y:S01]  /*4f60*/  LOP3.LUT R17, R22, 0xff, RZ, 0xc0, !PT ;  /* 0x000000ff16117812 */ /* 0x000fe200078ec0ff */
[----:B------:R-:W-:Y:S01]  /*4f70*/  HMMA.16816.F32.BF16 R108, R8, R12, R108 ;  /* 0x0000000c086c723c */ /* 0x000fe2000004186c */
[----:B------:R-:W-:-:S02]  /*4f80*/  SHF.R.U32.HI R16, RZ, 0x18, R22 ;  /* 0x00000018ff107819 */ /* 0x000fc40000011616 */
[----:B------:R-:W-:Y:S02]  /*4f90*/  LOP3.LUT R21, R21, 0xff, RZ, 0xc0, !PT ;  /* 0x000000ff15157812 */ /* 0x000fe400078ec0ff */
[----:B------:R-:W-:Y:S02]  /*4fa0*/  PRMT R30, R30, 0x5410, R23 ;  /* 0x000054101e1e7816 */ /* 0x000fe40000000017 */
[----:B------:R-:W-:Y:S01]  /*4fb0*/  PRMT R18, R17, 0x5410, R20 ;  /* 0x0000541011127816 */ /* 0x000fe20000000014 */
[C---:B------:R-:W-:Y:S01]  /*4fc0*/  HMMA.16816.F32.BF16 R128, R8.reuse, R24, R128 ;  /* 0x000000180880723c */ /* 0x040fe20000041880 */
[----:B------:R-:W-:Y:S01]  /*4fd0*/  PRMT R16, R21, 0x5410, R16 ;  /* 0x0000541015107816 */ /* 0x000fe20000000010 */
[--C-:B------:R-:W-:Y:S01]  /*4fe0*/  HSET2.LE.AND R30, R30, R63.reuse, PT ;  /* 0x0000003f1e1e7233 */ /* 0x100fe20003803000 */
[----:B------:R-:W-:Y:S01]  /*4ff0*/  F2FP.BF16.PACK_AB R12, R151, R152 ;  /* 0x00000098970c723e */ /* 0x000fe200000010ff */
[--C-:B------:R-:W-:Y:S01]  /*5000*/  HSET2.LE.AND R18, R18, R63.reuse, PT ;  /* 0x0000003f12127233 */ /* 0x100fe20003803000 */
[----:B------:R-:W-:Y:S01]  /*5010*/  F2FP.BF16.PACK_AB R17, R159, R156 ;  /* 0x0000009c9f11723e */ /* 0x000fe200000010ff */
[----:B------:R-:W-:Y:S01]  /*5020*/  HSET2.LE.AND R31, R16, R63, PT ;  /* 0x0000003f101f7233 */ /* 0x000fe20003803000 */
[----:B------:R-:W-:Y:S01]  /*5030*/  LOP3.LUT R29, R29, R12, RZ, 0xc0, !PT ;  /* 0x0000000c1d1d7212 */ /* 0x000fe200078ec0ff */
[C---:B------:R-:W-:Y:S01]  /*5040*/  HMMA.16816.F32.BF16 R120, R8.reuse, R26, R120 ;  /* 0x0000001a0878723c */ /* 0x040fe20000041878 */
[----:B------:R-:W-:Y:S01]  /*5050*/  F2FP.BF16.PACK_AB R13, R225, R160 ;  /* 0x000000a0e10d723e */ /* 0x000fe200000010ff */
[----:B------:R-:W3:Y:S01]  /*5060*/  LDSM.16.MT88.4 R24, [R188+0x7800] ;  /* 0x00780000bc18783b */ /* 0x000ee20000004200 */
[----:B------:R-:W-:Y:S01]  /*5070*/  F2FP.BF16.PACK_AB R12, R223, R148 ;  /* 0x00000094df0c723e */ /* 0x000fe200000010ff */
[----:B------:R-:W-:Y:S01]  /*5080*/  FADD.FTZ R156, R156, R149 ;  /* 0x000000959c9c7221 */ /* 0x000fe20000010000 */
[----:B------:R-:W-:Y:S01]  /*5090*/  LOP3.LUT R28, R30, R17, RZ, 0xc0, !PT ;  /* 0x000000111e1c7212 */ /* 0x000fe200078ec0ff */
[----:B------:R-:W4:Y:S01]  /*50a0*/  LDSM.16.MT88.4 R20, [R186+0x7800] ;  /* 0x00780000ba14783b */ /* 0x000f220000004200 */
[----:B------:R-:W-:Y:S01]  /*50b0*/  LOP3.LUT R30, R18, R13, RZ, 0xc0, !PT ;  /* 0x0000000d121e7212 */ /* 0x000fe200078ec0ff */
[----:B------:R-:W-:Y:S01]  /*50c0*/  HMMA.16816.F32.BF16 R104, R8, R14, R104 ;  /* 0x0000000e0868723c */ /* 0x000fe20000041868 */
[----:B------:R-:W-:Y:S01]  /*50d0*/  LOP3.LUT R31, R31, R12, RZ, 0xc0, !PT ;  /* 0x0000000c1f1f7212 */ /* 0x000fe200078ec0ff */
[----:B------:R-:W5:Y:S01]  /*50e0*/  LDSM.16.MT88.4 R16, [R185+0x7800] ;  /* 0x00780000b910783b */ /* 0x000f620000004200 */
[----:B------:R-:W-:-:S02]  /*50f0*/  FADD.FTZ R152, R152, R155 ;  /* 0x0000009b98987221 */ /* 0x000fc40000010000 */
[----:B------:R-:W-:Y:S01]  /*5100*/  FADD.FTZ R159, R159, R156 ;  /* 0x0000009c9f9f7221 */ /* 0x000fe20000010000 */
[----:B------:R-:W4:Y:S01]  /*5110*/  LDSM.16.MT88.4 R12, [R184+0x7800] ;  /* 0x00780000b80c783b */ /* 0x000f220000004200 */
[----:B------:R-:W-:Y:S01]  /*5120*/  LOP3.LUT R11, R170, 0xffff, RZ, 0xc0, !PT ;  /* 0x0000ffffaa0b7812 */ /* 0x000fe200078ec0ff */
[----:B------:R-:W-:Y:S01]  /*5130*/  FADD.FTZ R151, R151, R152 ;  /* 0x0000009897977221 */ /* 0x000fe20000010000 */
[----:B------:R-:W-:Y:S01]  /*5140*/  SHF.R.U32.HI R10, RZ, 0x10, R170 ;  /* 0x00000010ff0a7819 */ /* 0x000fe200000116aa */
[----:B------:R-:W-:Y:S01]  /*5150*/  FADD.FTZ R160, R160, R159 ;  /* 0x0000009fa0a07221 */ /* 0x000fe20000010000 */
[----:B------:R-:W-:Y:S01]  /*5160*/  LOP3.LUT R8, R170, 0xff, RZ, 0xc0, !PT ;  /* 0x000000ffaa087812 */ /* 0x000fe200078ec0ff */
[----:B------:R-:W-:Y:S01]  /*5170*/  FADD.FTZ R148, R148, R151 ;  /* 0x0000009794947221 */ /* 0x000fe20000010000 */
[----:B------:R-:W-:Y:S01]  /*5180*/  SHF.R.U32.HI R11, RZ, 0x8, R11 ;  /* 0x00000008ff0b7819 */ /* 0x000fe2000001160b */
[----:B------:R-:W-:Y:S01]  /*5190*/  FADD.FTZ R225, R225, R160 ;  /* 0x000000a0e1e17221 */ /* 0x000fe20000010000 */
[----:B------:R-:W-:Y:S01]  /*51a0*/  SHF.R.U32.HI R9, RZ, 0x18, R170 ;  /* 0x00000018ff097819 */ /* 0x000fe200000116aa */
[----:B------:R-:W-:Y:S01]  /*51b0*/  FADD.FTZ R223, R223, R148 ;  /* 0x00000094dfdf7221 */ /* 0x000fe20000010000 */
[----:B------:R-:W-:-:S02]  /*51c0*/  LOP3.LUT R10, R10, 0xff, RZ, 0xc0, !PT ;  /* 0x000000ff0a0a7812 */ /* 0x000fc400078ec0ff */
[----:B------:R-:W-:Y:S02]  /*51d0*/  PRMT R8, R8, 0x5410, R11 ;  /* 0x0000541008087816 */ /* 0x000fe4000000000b */
[----:B------:R-:W-:Y:S01]  /*51e0*/  PRMT R140, R10, 0x5410, R9 ;  /* 0x000054100a8c7816 */ /* 0x000fe20000000009 */
[--C-:B------:R-:W-:Y:S02]  /*51f0*/  HSET2.LE.AND R9, R176, R63.reuse, PT ;  /* 0x0000003fb0097233 */ /* 0x100fe40003803000 */
[--C-:B------:R-:W-:Y:S02]  /*5200*/  HSET2.LE.AND R10, R8, R63.reuse, PT ;  /* 0x0000003f080a7233 */ /* 0x100fe40003803000 */
[--C-:B------:R-:W-:Y:S01]  /*5210*/  HSET2.LE.AND R11, R140, R63.reuse, PT ;  /* 0x0000003f8c0b7233 */ /* 0x100fe20003803000 */
[----:B--2---:R-:W-:Y:S01]  /*5220*/  F2FP.BF16.PACK_AB R140, R141, R138 ;  /* 0x0000008a8d8c723e */ /* 0x004fe200000010ff */
[----:B------:R-:W-:Y:S01]  /*5230*/  HSET2.LE.AND R8, R66, R63, PT ;  /* 0x0000003f42087233 */ /* 0x000fe20003803000 */
[----:B------:R-:W-:Y:S01]  /*5240*/  F2FP.BF16.PACK_AB R63, R143, R144 ;  /* 0x000000908f3f723e */ /* 0x000fe200000010ff */
[----:B------:R-:W-:Y:S01]  /*5250*/  FADD.FTZ R144, R144, R35 ;  /* 0x0000002390907221 */ /* 0x000fe20000010000 */
[----:B-1----:R-:W-:Y:S01]  /*5260*/  F2FP.BF16.PACK_AB R66, R64, R67 ;  /* 0x000000434042723e */ /* 0x002fe200000010ff */
[----:B------:R-:W-:Y:S01]  /*5270*/  FADD.FTZ R67, R67, R168 ;  /* 0x000000a843437221 */ /* 0x000fe20000010000 */
[----:B------:R-:W-:Y:S01]  /*5280*/  LOP3.LUT R10, R10, R145, RZ, 0xc0, !PT ;  /* 0x000000910a0a7212 */ /* 0x000fe200078ec0ff */
[----:B------:R-:W-:Y:S01]  /*5290*/  FADD.FTZ R143, R143, R144 ;  /* 0x000000908f8f7221 */ /* 0x000fe20000010000 */
[----:B------:R-:W-:Y:S01]  /*52a0*/  LOP3.LUT R11, R11, R140, RZ, 0xc0, !PT ;  /* 0x0000008c0b0b7212 */ /* 0x000fe200078ec0ff */
[----:B------:R-:W-:Y:S01]  /*52b0*/  FADD.FTZ R67, R64, R67 ;  /* 0x0000004340437221 */ /* 0x000fe20000010000 */
[----:B------:R-:W-:Y:S01]  /*52c0*/  LOP3.LUT R8, R8, R63, RZ, 0xc0, !PT ;  /* 0x0000003f08087212 */ /* 0x000fe200078ec0ff */
[----:B------:R-:W-:Y:S01]  /*52d0*/  FADD.FTZ R142, R142, R143 ;  /* 0x0000008f8e8e7221 */ /* 0x000fe20000010000 */
[----:B------:R-:W-:Y:S01]  /*52e0*/  LOP3.LUT R9, R9, R66, RZ, 0xc0, !PT ;  /* 0x0000004209097212 */ /* 0x000fe200078ec0ff */
[----:B------:R-:W-:Y:S01]  /*52f0*/  FADD.FTZ R138, R138, R67 ;  /* 0x000000438a8a7221 */ /* 0x000fe20000010000 */
[----:B---3--:R-:W-:Y:S01]  /*5300*/  HMMA.16816.F32.BF16 R124, R28, R24, R124 ;  /* 0x000000181c7c723c */ /* 0x008fe2000004187c */
[----:B------:R-:W-:-:S02]  /*5310*/  FADD.FTZ R227, R227, R142 ;  /* 0x0000008ee3e37221 */ /* 0x000fc40000010000 */
[----:B------:R-:W-:-:S05]  /*5320*/  FADD.FTZ R206, R141, R138 ;  /* 0x0000008a8dce7221 */ /* 0x000fca0000010000 */
[C---:B------:R-:W-:Y:S08]  /*5330*/  HMMA.16816.F32.BF16 R68, R28.reuse, R26, R68 ;  /* 0x0000001a1c44723c */ /* 0x040ff00000041844 */
[C---:B----4-:R-:W-:Y:S08]  /*5340*/  HMMA.16816.F32.BF16 R76, R28.reuse, R20, R76 ;  /* 0x000000141c4c723c */ /* 0x050ff0000004184c */
[C---:B------:R-:W-:Y:S08]  /*5350*/  HMMA.16816.F32.BF16 R80, R28.reuse, R22, R80 ;  /* 0x000000161c50723c */ /* 0x040ff00000041850 */
[C---:B-----5:R-:W-:Y:S08]  /*5360*/  HMMA.16816.F32.BF16 R88, R28.reuse, R16, R88 ;  /* 0x000000101c58723c */ /* 0x060ff00000041858 */
        /* <DEDUP_REMOVED lines=12> */
[----:B------:R-:W-:Y:S01]  /*5430*/  IMAD.WIDE.U32 R236, R6, -0x326172a9, RZ ;  /* 0xcd9e8d5706ec7825 */ /* 0x000fe200078e00ff */
[----:B------:R-:W-:Y:S01]  /*5440*/  LEA.HI.SX32 R204, R132, 0xfffffffe, 0x1a ;  /* 0xfffffffe84cc7811 */ /* 0x000fe200078fd2ff */
[----:B------:R-:W-:Y:S01]  /*5450*/  USHF.L.U64.HI UR18, UR4, 0x5, UR5 ;  /* 0x0000000504127899 */ /* 0x000fe20008010205 */
[----:B------:R-:W-:Y:S01]  /*5460*/  MOV R3, R134 ;  /* 0x0000008600037202 */ /* 0x000fe20000000f00 */
[----:B------:R-:W-:Y:S01]  /*5470*/  IMAD.WIDE.U32 R232, R4, -0x326172a9, RZ ;  /* 0xcd9e8d5704e87825 */ /* 0x000fe200078e00ff */
[----:B------:R-:W-:Y:S01]  /*5480*/  LOP3.LUT R234, R237, R5, RZ, 0x3c, !PT ;  /* 0x00000005edea7212 */ /* 0x000fe200078e3cff */
[----:B------:R-:W-:Y:S01]  /*5490*/  USHF.L.U32 UR22, UR4, 0x5, URZ ;  /* 0x0000000504167899 */ /* 0x000fe2000800063f */
[----:B------:R-:W-:Y:S01]  /*54a0*/  MOV R132, R135 ;  /* 0x0000008700847202 */ /* 0x000fe20000000f00 */
[----:B------:R-:W-:Y:S01]  /*54b0*/  IMAD.WIDE.U32 R238, R136, -0x2daee0ad, RZ ;  /* 0xd2511f5388ee7825 */ /* 0x000fe200078e00ff */
[----:B------:R-:W-:-:S02]  /*54c0*/  LOP3.LUT R230, R233, R5, RZ, 0x3c, !PT ;  /* 0x00000005e9e67212 */ /* 0x000fc400078e3cff */
[----:B------:R-:W-:Y:S01]  /*54d0*/  MOV R0, R7 ;  /* 0x0000000700007202 */ /* 0x000fe20000000f00 */
[----:B------:R-:W-:Y:S01]  /*54e0*/  IMAD.WIDE.U32 R234, R234, -0x2daee0ad, RZ ;  /* 0xd2511f53eaea7825 */ /* 0x000fe200078e00ff */
[----:B------:R-:W-:Y:S02]  /*54f0*/  MOV R2, R133 ;  /* 0x0000008500027202 */ /* 0x000fe40000000f00 */
[----:B------:R-:W-:Y:S01]  /*5500*/  PRMT R202, R137, 0x7054, R137 ;  /* 0x0000705489ca7816 */ /* 0x000fe20000000089 */
[----:B------:R-:W-:Y:S01]  /*5510*/  IMAD.WIDE.U32 R230, R230, -0x2daee0ad, RZ ;  /* 0xd2511f53e6e67825 */ /* 0x000fe200078e00ff */
[----:B------:R-:W-:Y:S05]  /*5520*/  BRA `(.L_x_959) ;  /* 0x000001c000007947 */ /* 0x000fea0003800000 */
.L_x_961:
[----:B------:R-:W-:Y:S01]  /*5530*/  IADD3 R134, R204, -0x1, RZ ;  /* 0xffffffffcc867810 */ /* 0x000fe20007ffe0ff */
[----:B------:R-:W-:Y:S02]  /*5540*/  ULDC.64 UR4, c[0x0][0x198] ;  /* 0x0000660000047ab9 */ /* 0x000fe40000000a00 */
[----:B------:R-:W-:Y:S01]  /*5550*/  USHF.L.U32 UR19, UR4, 0x5, URZ ;  /* 0x0000000504137899 */ /* 0x000fe2000800063f */
[----:B------:R-:W-:Y:S01]  /*5560*/  SHF.R.S32.HI R133, RZ, 0x1f, R134 ;  /* 0x0000001fff857819 */ /* 0x000fe20000011486 */
[C---:B------:R-:W-:Y:S01]  /*5570*/  IMAD.WIDE.U32 R136, R134.reuse, c[0x0][0x198], RZ ;  /* 0x0000660086887a25 */ /* 0x040fe200078e00ff */
[----:B------:R-:W-:Y:S03]  /*5580*/  USHF.L.U64.HI UR5, UR4, 0x5, UR5 ;  /* 0x0000000504057899 */ /* 0x000fe60008010205 */
[----:B------:R-:W-:Y:S04]  /*5590*/  IMAD R133, R133, c[0x0][0x198], RZ ;  /* 0x0000660085857a24 */ /* 0x000fe800078e02ff */
[----:B------:R-:W-:Y:S01]  /*55a0*/  IMAD R133, R134, c[0x0][0x19c], R133 ;  /* 0x0000670086857a24 */ /* 0x000fe200078e0285 */
[----:B------:R-:W-:Y:S03]  /*55b0*/  LEA R134, P1, R136, R214, 0x6 ;  /* 0x000000d688867211 */ /* 0x000fe600078230ff */
[----:B------:R-:W-:Y:S01]  /*55c0*/  IMAD.IADD R133, R137, 0x1, R133 ;  /* 0x0000000189857824 */ /* 0x000fe200078e0285 */
        /* <DEDUP_REMOVED lines=18> */
.L_x_959:
[----:B------:R-:W-:Y:S01]  /*56f0*/  SHF.R.S32.HI R133, RZ, 0x1f, R204 ;  /* 0x0000001fff857819 */ /* 0x000fe200000114cc */
[----:B------:R-:W-:Y:S04]  /*5700*/  DEPBAR.LE SB0, 0x0 ;  /* 0x000080000000791a */ /* 0x000fe80000000000 */
[----:B------:R-:W-:Y:S01]  /*5710*/  BAR.SYNC.DEFER_BLOCKING 0x0 ;  /* 0x0000000000007b1d */ /* 0x000fe20000010000 */
[----:B------:R-:W-:Y:S02]  /*5720*/  IMAD R133, R133, c[0x0][0x1a0], RZ ;  /* 0x0000680085857a24 */ /* 0x000fe400078e02ff */
[C---:B------:R-:W-:Y:S04]  /*5730*/  IMAD.WIDE.U32 R240, R204.reuse, c[0x0][0x1a0], RZ ;  /* 0x00006800ccf07a25 */ /* 0x040fe800078e00ff */
        /* <DEDUP_REMOVED lines=14> */
[----:B------:R-:W-:Y:S04]  /*5820*/  IADD3.X R245, R241, UR18, RZ, P1, !PT ;  /* 0x00000012f1f57c10 */ /* 0x000fe80008ffe4ff */
[----:B------:R1:W-:Y:S01]  /*5830*/  LDGSTS.E.BYPASS.LTC128B.128 [R198+0x6800], [R240.64] ;  /* 0x06800000f0c67fae */ /* 0x0003e2000b901d54 */
[----:B------:R-:W-:Y:S02]  /*5840*/  IADD3.X R135, R245, UR18, RZ, P0, !PT ;  /* 0x00000012f5877c10 */ /* 0x000fe400087fe4ff */
[----:B------:R-:W-:Y:S04]  /*5850*/  ISETP.GT.AND P0, PT, R204, RZ, PT ;  /* 0x000000ffcc00720c */ /* 0x000fe80003f04270 */
[----:B------:R1:W-:Y:S07]  /*5860*/  LDGSTS.E.BYPASS.LTC128B.128 [R198+0x7000], [R244.64] ;  /* 0x07000000f4c67fae */ /* 0x0003ee000b901d54 */
[----:B------:R1:W-:Y:S07]  /*5870*/  LDGSTS.E.BYPASS.LTC128B.128 [R198+0x7800], [R134.64] ;  /* 0x0780000086c67fae */ /* 0x0003ee000b901d54 */
[----:B------:R-:W-:Y:S07]  /*5880*/  LDSM.16.M88.4 R136, [R194] ;  /* 0x00000000c288783b */ /* 0x000fee0000000200 */
[----:B------:R-:W2:Y:S07]  /*5890*/  LDSM.16.M88.4 R140, [R193+0x4000] ;  /* 0x00400000c18c783b */ /* 0x000eae0000000200 */
[----:B------:R-:W3:Y:S07]  /*58a0*/  LDSM.16.M88.4 R144, [R194+0x2000] ;  /* 0x00200000c290783b */ /* 0x000eee0000000200 */
[----:B------:R-:W4:Y:S07]  /*58b0*/  LDSM.16.M88.4 R148, [R193+0x4800] ;  /* 0x00480000c194783b */ /* 0x000f2e0000000200 */
[----:B------:R-:W0:Y:S07]  /*58c0*/  LDGDEPBAR ;  /* 0x00000000000079af */ /* 0x000e2e0000000000 */
[----:B------:R-:W5:Y:S07]  /*58d0*/  LDSM.16.M88.4 R152, [R193+0x5000] ;  /* 0x00500000c198783b */ /* 0x000f6e0000000200 */
[----:B------:R-:W1:Y:S01]  /*58e0*/  LDSM.16.M88.4 R156, [R193+0x5800] ;  /* 0x00580000c19c783b */ /* 0x000e620000000200 */
[-C--:B--2---:R-:W-:Y:S06]  /*58f0*/  HMMA.16816.F32.BF16 R4, R136, R140.reuse, RZ ;  /* 0x0000008c8804723c */ /* 0x084fec00000418ff */
[----:B------:R-:W-:Y:S02]  /*5900*/  LDSM.16.M88.4 R160, [R192] ;  /* 0x00000000c0a0783b */ /* 0x000fe40000000200 */
[C---:B---3--:R-:W-:Y:S05]  /*5910*/  HMMA.16816.F32.BF16 R8, R144.reuse, R140, RZ ;  /* 0x0000008c9008723c */ /* 0x048fea00000418ff */
[----:B------:R-:W2:Y:S03]  /*5920*/  LDSM.16.M88.4 R164, [R187+0x4000] ;  /* 0x00400000bba4783b */ /* 0x000ea60000000200 */
[-C--:B------:R-:W-:Y:S04]  /*5930*/  HMMA.16816.F32.BF16 R12, R144, R142.reuse, RZ ;  /* 0x0000008e900c723c */ /* 0x080fe800000418ff */
[----:B------:R-:W3:Y:S04]  /*5940*/  LDSM.16.M88.4 R168, [R192+0x2000] ;  /* 0x00200000c0a8783b */ /* 0x000ee80000000200 */
[C---:B------:R-:W-:Y:S03]  /*5950*/  HMMA.16816.F32.BF16 R16, R136.reuse, R142, RZ ;  /* 0x0000008e8810723c */ /* 0x040fe600000418ff */
[----:B------:R-:W1:Y:S05]  /*5960*/  LDSM.16.M88.4 R140, [R187+0x4800] ;  /* 0x00480000bb8c783b */ /* 0x000e6a0000000200 */
[-C--:B----4-:R-:W-:Y:S02]  /*5970*/  HMMA.16816.F32.BF16 R20, R136, R148.reuse, RZ ;  /* 0x000000948814723c */ /* 0x090fe400000418ff */
[----:B------:R-:W4:Y:S06]  /*5980*/  LDSM.16.M88.4 R172, [R187+0x5000] ;  /* 0x00500000bbac783b */ /* 0x000f2c0000000200 */
[C---:B------:R-:W-:Y:S01]  /*5990*/  HMMA.16816.F32.BF16 R24, R144.reuse, R148, RZ ;  /* 0x000000949018723c */ /* 0x040fe200000418ff */
[----:B------:R-:W1:Y:S07]  /*59a0*/  LDSM.16.M88.4 R176, [R187+0x5800] ;  /* 0x00580000bbb0783b */ /* 0x000e6e0000000200 */
[-C--:B------:R-:W-:Y:S08]  /*59b0*/  HMMA.16816.F32.BF16 R28, R144, R150.reuse, RZ ;  /* 0x00000096901c723c */ /* 0x080ff000000418ff */
[C---:B------:R-:W-:Y:S01]  /*59c0*/  HMMA.16816.F32.BF16 R32, R136.reuse, R150, RZ ;  /* 0x000000968820723c */ /* 0x040fe200000418ff */
[----:B------:R-:W-:Y:S07]  /*59d0*/  LDSM.16.M88.4 R148, [R191+0x2000] ;  /* 0x00200000bf94783b */ /* 0x000fee0000000200 */
[-C--:B-----5:R-:W-:Y:S08]  /*59e0*/  HMMA.16816.F32.BF16 R36, R136, R152.reuse, RZ ;  /* 0x000000988824723c */ /* 0x0a0ff000000418ff */
[C---:B------:R-:W-:Y:S08]  /*59f0*/  HMMA.16816.F32.BF16 R40, R144.reuse, R152, RZ ;  /* 0x000000989028723c */ /* 0x040ff000000418ff */
[-C--:B------:R-:W-:Y:S08]  /*5a00*/  HMMA.16816.F32.BF16 R44, R144, R154.reuse, RZ ;  /* 0x0000009a902c723c */ /* 0x080ff000000418ff */
[C---:B------:R-:W-:Y:S01]  /*5a10*/  HMMA.16816.F32.BF16 R48, R136.reuse, R154, RZ ;  /* 0x0000009a8830723c */ /* 0x040fe200000418ff */
[----:B------:R-:W-:Y:S07]  /*5a20*/  LDSM.16.M88.4 R152, [R182] ;  /* 0x00000000b698783b */ /* 0x000fee0000000200 */
[-C--:B-1----:R-:W-:Y:S08]  /*5a30*/  HMMA.16816.F32.BF16 R52, R136, R156.reuse, RZ ;  /* 0x0000009c8834723c */ /* 0x082ff000000418ff */
[C---:B------:R-:W-:Y:S08]  /*5a40*/  HMMA.16816.F32.BF16 R56, R144.reuse, R156, RZ ;  /* 0x0000009c9038723c */ /* 0x040ff000000418ff */
[-C--:B------:R-:W-:Y:S01]  /*5a50*/  HMMA.16816.F32.BF16 R60, R144, R158.reuse, RZ ;  /* 0x0000009e903c723c */ /* 0x080fe200000418ff */
[----:B------:R-:W-:Y:S07]  /*5a60*/  LDSM.16.M88.4 R144, [R190] ;  /* 0x00000000be90783b */ /* 0x000fee0000000200 */
[----:B------:R-:W-:Y:S01]  /*5a70*/  HMMA.16816.F32.BF16 R64, R136, R158, RZ ;  /* 0x0000009e8840723c */ /* 0x000fe200000418ff */
[----:B------:R-:W1:Y:S07]  /*5a80*/  LDSM.16.M88.4 R136, [R191] ;  /* 0x00000000bf88783b */ /* 0x000e6e0000000200 */
[-C--:B--2---:R-:W-:Y:S01]  /*5a90*/  HMMA.16816.F32.BF16 R4, R160, R164.reuse, R4 ;  /* 0x000000a4a004723c */ /* 0x084fe20000041804 */
[----:B------:R-:W-:Y:S07]  /*5aa0*/  LDSM.16.M88.4 R156, [R181] ;  /* 0x00000000b59c783b */ /* 0x000fee0000000200 */
[C---:B---3--:R-:W-:Y:S08]  /*5ab0*/  HMMA.16816.F32.BF16 R8, R168.reuse, R164, R8 ;  /* 0x000000a4a808723c */ /* 0x048ff00000041808 */
[-C--:B------:R-:W-:Y:S08]  /*5ac0*/  HMMA.16816.F32.BF16 R12, R168, R166.reuse, R12 ;  /* 0x000000a6a80c723c */ /* 0x080ff0000004180c */
[C---:B------:R-:W-:Y:S01]  /*5ad0*/  HMMA.16816.F32.BF16 R16, R160.reuse, R166, R16 ;  /* 0x000000a6a010723c */ /* 0x040fe20000041810 */
[----:B------:R-:W-:Y:S07]  /*5ae0*/  LDSM.16.M88.4 R164, [R180] ;  /* 0x00000000b4a4783b */ /* 0x000fee0000000200 */
[-C--:B------:R-:W-:Y:S08]  /*5af0*/  HMMA.16816.F32.BF16 R20, R160, R140.reuse, R20 ;  /* 0x0000008ca014723c */ /* 0x080ff00000041814 */
        /* <DEDUP_REMOVED lines=8> */
[----:B------:R-:W-:Y:S07]  /*5b80*/  LDSM.16.M88.4 R172, [R180+0x800] ;  /* 0x00080000b4ac783b */ /* 0x000fee0000000200 */
[-C--:B------:R-:W-:Y:S08]  /*5b90*/  HMMA.16816.F32.BF16 R52, R160, R176.reuse, R52 ;  /* 0x000000b0a034723c */ /* 0x080ff00000041834 */
[C---:B------:R-:W-:Y:S08]  /*5ba0*/  HMMA.16816.F32.BF16 R56, R168.reuse, R176, R56 ;  /* 0x000000b0a838723c */ /* 0x040ff00000041838 */
[-C--:B------:R-:W-:Y:S01]  /*5bb0*/  HMMA.16816.F32.BF16 R60, R168, R178.reuse, R60 ;  /* 0x000000b2a83c723c */ /* 0x080fe2000004183c */
[----:B------:R-:W-:Y:S07]  /*5bc0*/  LDSM.16.M88.4 R168, [R189+0x2000] ;  /* 0x00200000bda8783b */ /* 0x000fee0000000200 */
[----:B------:R-:W-:Y:S01]  /*5bd0*/  HMMA.16816.F32.BF16 R64, R160, R178, R64 ;  /* 0x000000b2a040723c */ /* 0x000fe20000041840 */
[----:B------:R-:W3:Y:S07]  /*5be0*/  LDSM.16.M88.4 R160, [R189] ;  /* 0x00000000bda0783b */ /* 0x000eee0000000200 */
[-C--:B-1----:R-:W-:Y:S01]  /*5bf0*/  HMMA.16816.F32.BF16 R4, R136, R144.reuse, R4 ;  /* 0x000000908804723c */ /* 0x082fe20000041804 */
[----:B------:R-:W1:Y:S07]  /*5c00*/  LDSM.16.M88.4 R176, [R180+0x1000] ;  /* 0x00100000b4b0783b */ /* 0x000e6e0000000200 */
[C---:B------:R-:W-:Y:S08]  /*5c10*/  HMMA.16816.F32.BF16 R8, R148.reuse, R144, R8 ;  /* 0x000000909408723c */ /* 0x040ff00000041808 */
[-C--:B------:R-:W-:Y:S08]  /*5c20*/  HMMA.16816.F32.BF16 R12, R148, R146.reuse, R12 ;  /* 0x00000092940c723c */ /* 0x080ff0000004180c */
[C---:B------:R-:W-:Y:S01]  /*5c30*/  HMMA.16816.F32.BF16 R16, R136.reuse, R146, R16 ;  /* 0x000000928810723c */ /* 0x040fe20000041810 */
[----:B------:R-:W4:Y:S01]  /*5c40*/  LDSM.16.M88.4 R144, [R180+0x1800] ;  /* 0x00180000b490783b */ /* 0x000f220000000200 */
[----:B------:R-:W-:Y:S06]  /*5c50*/  DEPBAR.LE SB0, 0x0 ;  /* 0x000080000000791a */ /* 0x000fec0000000000 */
[-C--:B--2---:R-:W-:Y:S01]  /*5c60*/  HMMA.16816.F32.BF16 R20, R136, R140.reuse, R20 ;  /* 0x0000008c8814723c */ /* 0x084fe20000041814 */
[----:B------:R-:W-:Y:S07]  /*5c70*/  BAR.SYNC.DEFER_BLOCKING 0x0 ;  /* 0x0000000000007b1d */ /* 0x000fee0000010000 */
[C---:B------:R-:W-:Y:S08]  /*5c80*/  HMMA.16816.F32.BF16 R24, R148.reuse, R140, R24 ;  /* 0x0000008c9418723c */ /* 0x040ff00000041818 */
[-C--:B------:R-:W-:Y:S08]  /*5c90*/  HMMA.16816.F32.BF16 R28, R148, R142.reuse, R28 ;  /* 0x0000008e941c723c */ /* 0x080ff0000004181c */
        /* <DEDUP_REMOVED lines=8> */
[----:B------:R-:W-:Y:S08]  /*5d20*/  HMMA.16816.F32.BF16 R64, R136, R158, R64 ;  /* 0x0000009e8840723c */ /* 0x000ff00000041840 */
[-C--:B---3--:R-:W-:Y:S08]  /*5d30*/  HMMA.16816.F32.BF16 R4, R160, R164.reuse, R4 ;  /* 0x000000a4a004723c */ /* 0x088ff00000041804 */
[C---:B------:R-:W-:Y:S08]  /*5d40*/  HMMA.16816.F32.BF16 R8, R168.reuse, R164, R8 ;  /* 0x000000a4a808723c */ /* 0x040ff00000041808 */
[-C--:B------:R-:W-:Y:S08]  /*5d50*/  HMMA.16816.F32.BF16 R12, R168, R166.reuse, R12 ;  /* 0x000000a6a80c723c */ /* 0x080ff0000004180c */
[C---:B------:R-:W-:Y:S08]  /*5d60*/  HMMA.16816.F32.BF16 R16, R160.reuse, R166, R16 ;  /* 0x000000a6a010723c */ /* 0x040ff00000041810 */
[-C--:B------:R-:W-:Y:S08]  /*5d70*/  HMMA.16816.F32.BF16 R20, R160, R172.reuse, R20 ;  /* 0x000000aca014723c */ /* 0x080ff00000041814 */
[C---:B------:R-:W-:Y:S08]  /*5d80*/  HMMA.16816.F32.BF16 R24, R168.reuse, R172, R24 ;  /* 0x000000aca818723c */ /* 0x040ff00000041818 */
[-C--:B------:R-:W-:Y:S08]  /*5d90*/  HMMA.16816.F32.BF16 R28, R168, R174.reuse, R28 ;  /* 0x000000aea81c723c */ /* 0x080ff0000004181c */
[C---:B------:R-:W-:Y:S08]  /*5da0*/  HMMA.16816.F32.BF16 R32, R160.reuse, R174, R32 ;  /* 0x000000aea020723c */ /* 0x040ff00000041820 */
[-C--:B-1----:R-:W-:Y:S08]  /*5db0*/  HMMA.16816.F32.BF16 R36, R160, R176.reuse, R36 ;  /* 0x000000b0a024723c */ /* 0x082ff00000041824 */
[C---:B------:R-:W-:Y:S08]  /*5dc0*/  HMMA.16816.F32.BF16 R40, R168.reuse, R176, R40 ;  /* 0x000000b0a828723c */ /* 0x040ff00000041828 */
[-C--:B------:R-:W-:Y:S08]  /*5dd0*/  HMMA.16816.F32.BF16 R44, R168, R178.reuse, R44 ;  /* 0x000000b2a82c723c */ /* 0x080ff0000004182c */
[C---:B------:R-:W-:Y:S08]  /*5de0*/  HMMA.16816.F32.BF16 R48, R160.reuse, R178, R48 ;  /* 0x000000b2a030723c */ /* 0x040ff00000041830 */
[-C--:B----4-:R-:W-:Y:S08]  /*5df0*/  HMMA.16816.F32.BF16 R52, R160, R144.reuse, R52 ;  /* 0x00000090a034723c */ /* 0x090ff00000041834 */
[C---:B------:R-:W-:Y:S08]  /*5e00*/  HMMA.16816.F32.BF16 R56, R168.reuse, R144, R56 ;  /* 0x00000090a838723c */ /* 0x040ff00000041838 */
[-C--:B------:R-:W-:Y:S08]  /*5e10*/  HMMA.16816.F32.BF16 R60, R168, R146.reuse, R60 ;  /* 0x00000092a83c723c */ /* 0x080ff0000004183c */
[----:B------:R-:W-:Y:S01]  /*5e20*/  HMMA.16816.F32.BF16 R64, R160, R146, R64 ;  /* 0x00000092a040723c */ /* 0x000fe20000041840 */
[----:B------:R-:W-:-:S07]  /*5e30*/  @P0 BRA `(.L_x_961) ;  /* 0xfffff6f000000947 */ /* 0x000fce000383ffff */
.L_x_960:
[----:B-1----:R-:W-:Y:S01]  /*5e40*/  FMNMX.FTZ R134, R4, R132, !PT ;  /* 0x0000008404867209 */ /* 0x002fe20007810000 */
[----:B------:R-:W-:Y:S01]  /*5e50*/  IMAD.SHL.U32 R245, R204, 0x2, RZ ;  /* 0x00000002ccf57824 */ /* 0x000fe200078e00ff */
        /* <DEDUP_REMOVED lines=47> */
[--C-:B------:R-:W-:Y:S02]  /*6150*/  LOP3.LUT R242, R235, UR14, R238.reuse, 0x96, !PT ;  /* 0x0000000eebf27c12 */ /* 0x100fe4000f8e96ee */
[----:B------:R-:W-:Y:S01]  /*6160*/  FMNMX.FTZ R142, R61, R140, !PT ;  /* 0x0000008c3d8e7209 */ /* 0x000fe20007810000 */
[----:B------:R-:W2:Y:S01]  /*6170*/  SHFL.BFLY PT, R134, R139, 0x2, 0x1f ;  /* 0x0c401f008b867f89 */ /* 0x000ea200000e0000 */
[----:B------:R-:W-:Y:S01]  /*6180*/  FMNMX.FTZ R140, R10, R0, !PT ;  /* 0x000000000a8c7209 */ /* 0x000fe20007810000 */
[----:B------:R-:W-:Y:S01]  /*6190*/  IMAD.WIDE.U32 R242, R242, -0x326172a9, RZ ;  /* 0xcd9e8d57f2f27825 */ /* 0x000fe200078e00ff */
[----:B------:R-:W-:Y:S02]  /*61a0*/  LOP3.LUT R240, R231, UR14, R238, 0x96, !PT ;  /* 0x0000000ee7f07c12 */ /* 0x000fe4000f8e96ee */
[----:B------:R-:W-:Y:S03]  /*61b0*/  IADD3 R204, R204, -0x1, RZ ;  /* 0xffffffffcccc7810 */ /* 0x000fe60007ffe0ff */
[----:B------:R-:W3:Y:S01]  /*61c0*/  SHFL.BFLY PT, R133, R142, 0x2, 0x1f ;  /* 0x0c401f008e857f89 */ /* 0x000ee200000e0000 */
[----:B------:R-:W-:Y:S01]  /*61d0*/  IMAD.WIDE.U32 R240, R240, -0x326172a9, RZ ;  /* 0xcd9e8d57f0f07825 */ /* 0x000fe200078e00ff */
[----:B-1----:R-:W-:Y:S06]  /*61e0*/  FMNMX.FTZ R136, R138, R135, !PT ;  /* 0x000000878a887209 */ /* 0x002fec0007810000 */
[----:B------:R-:W1:Y:S01]  /*61f0*/  SHFL.BFLY PT, R135, R136, 0x1, 0x1f ;  /* 0x0c201f0088877f89 */ /* 0x000e6200000e0000 */
[----:B--2---:R-:W-:Y:S07]  /*6200*/  FMNMX.FTZ R141, R139, R134, !PT ;  /* 0x000000868b8d7209 */ /* 0x004fee0007810000 */
[----:B------:R-:W2:Y:S01]  /*6210*/  SHFL.BFLY PT, R134, R141, 0x1, 0x1f ;  /* 0x0c201f008d867f89 */ /* 0x000ea200000e0000 */
[----:B---3--:R-:W-:Y:S02]  /*6220*/  FMNMX.FTZ R138, R142, R133, !PT ;  /* 0x000000858e8a7209 */ /* 0x008fe40007810000 */
[----:B------:R-:W-:Y:S05]  /*6230*/  FMNMX.FTZ R133, R11, R140, !PT ;  /* 0x0000008c0b857209 */ /* 0x000fea0007810000 */
[----:B------:R-:W3:Y:S01]  /*6240*/  SHFL.BFLY PT, R137, R138, 0x1, 0x1f ;  /* 0x0c201f008a897f89 */ /* 0x000ee200000e0000 */
[----:B------:R-:W-:Y:S04]  /*6250*/  FMNMX.FTZ R140, R14, R133, !PT ;  /* 0x000000850e8c7209 */ /* 0x000fe80007810000 */
[----:B------:R-:W-:Y:S02]  /*6260*/  FMNMX.FTZ R133, R15, R140, !PT ;  /* 0x0000008c0f857209 */ /* 0x000fe40007810000 */
[----:B-1----:R-:W-:Y:S02]  /*6270*/  FMNMX.FTZ R135, R136, R135, !PT ;  /* 0x0000008788877209 */ /* 0x002fe40007810000 */
[----:B------:R-:W-:Y:S02]  /*6280*/  FMNMX.FTZ R140, R26, R133, !PT ;  /* 0x000000851a8c7209 */ /* 0x000fe40007810000 */
[C---:B------:R-:W-:Y:S01]  /*6290*/  FSETP.NEU.FTZ.AND P1, PT, R135.reuse, -INF , PT ;  /* 0xff8000008700780b */ /* 0x040fe20003f3d000 */
[----:B------:R-:W-:Y:S01]  /*62a0*/  FADD.FTZ R133, -R135, R132 ;  /* 0x0000008487857221 */ /* 0x000fe20000010100 */
[----:B------:R-:W-:Y:S01]  /*62b0*/  FMNMX.FTZ R139, R27, R140, !PT ;  /* 0x0000008c1b8b7209 */ /* 0x000fe20007810000 */
[----:B------:R-:W-:Y:S01]  /*62c0*/  FMUL.FTZ R174, R135, c[0x0][0x23c] ;  /* 0x00008f0087ae7a20 */ /* 0x000fe20000410000 */
[----:B--2---:R-:W-:Y:S01]  /*62d0*/  FMNMX.FTZ R134, R141, R134, !PT ;  /* 0x000000868d867209 */ /* 0x004fe20007810000 */
[----:B------:R-:W-:Y:S01]  /*62e0*/  FMUL.FTZ R132, R133, c[0x0][0x23c] ;  /* 0x00008f0085847a20 */ /* 0x000fe20000410000 */
[----:B------:R-:W-:Y:S02]  /*62f0*/  FMNMX.FTZ R136, R30, R139, !PT ;  /* 0x0000008b1e887209 */ /* 0x000fe40007810000 */
[----:B------:R-:W-:Y:S01]  /*6300*/  FSEL R174, R174, RZ, P1 ;  /* 0x000000ffaeae7208 */ /* 0x000fe20000800000 */
[----:B------:R-:W-:Y:S01]  /*6310*/  FMUL.FTZ R172, R134, c[0x0][0x23c] ;  /* 0x00008f0086ac7a20 */ /* 0x000fe20000410000 */
[----:B------:R-:W-:Y:S01]  /*6320*/  FMNMX.FTZ R139, R31, R136, !PT ;  /* 0x000000881f8b7209 */ /* 0x000fe20007810000 */
[----:B------:R-:W1:Y:S01]  /*6330*/  MUFU.EX2 R132, R132 ;  /* 0x0000008400847308 */ /* 0x000e620000000800 */
[----:B---3--:R-:W-:Y:S01]  /*6340*/  FMNMX.FTZ R133, R138, R137, !PT ;  /* 0x000000898a857209 */ /* 0x008fe20007810000 */
[----:B------:R-:W-:Y:S01]  /*6350*/  FADD.FTZ R136, -R134, R3 ;  /* 0x0000000386887221 */ /* 0x000fe20000010100 */
[----:B------:R-:W-:Y:S01]  /*6360*/  FMNMX.FTZ R138, R42, R139, !PT ;  /* 0x0000008b2a8a7209 */ /* 0x000fe20007810000 */
[----:B------:R-:W-:Y:S01]  /*6370*/  FFMA.FTZ R149, R17, c[0x0][0x23c], -R174 ;  /* 0x00008f0011957a23 */ /* 0x000fe200000108ae */
[----:B------:R-:W-:Y:S01]  /*6380*/  FSETP.NEU.FTZ.AND P1, PT, R134, -INF , PT ;  /* 0xff8000008600780b */ /* 0x000fe20003f3d000 */
[----:B------:R-:W-:Y:S01]  /*6390*/  FMUL.FTZ R3, R136, c[0x0][0x23c] ;  /* 0x00008f0088037a20 */ /* 0x000fe20000410000 */
[----:B------:R-:W-:Y:S01]  /*63a0*/  FMNMX.FTZ R137, R43, R138, !PT ;  /* 0x0000008a2b897209 */ /* 0x000fe20007810000 */
[C---:B------:R-:W-:Y:S01]  /*63b0*/  FADD.FTZ R136, -R133.reuse, R2 ;  /* 0x0000000285887221 */ /* 0x040fe20000010100 */
[----:B------:R-:W-:Y:S01]  /*63c0*/  FSEL R172, R172, RZ, P1 ;  /* 0x000000ffacac7208 */ /* 0x000fe20000800000 */
[----:B------:R-:W-:Y:S01]  /*63d0*/  MUFU.EX2 R149, R149 ;  /* 0x0000009500957308 */ /* 0x000fe20000000800 */
[----:B------:R-:W-:Y:S01]  /*63e0*/  FMNMX.FTZ R138, R46, R137, !PT ;  /* 0x000000892e8a7209 */ /* 0x000fe20007810000 */
[----:B------:R-:W-:Y:S01]  /*63f0*/  FMUL.FTZ R2, R136, c[0x0][0x23c] ;  /* 0x00008f0088027a20 */ /* 0x000fe20000410000 */
[----:B------:R-:W-:Y:S01]  /*6400*/  FSETP.NEU.FTZ.AND P1, PT, R133, -INF , PT ;  /* 0xff8000008500780b */ /* 0x000fe20003f3d000 */
[----:B------:R-:W-:Y:S01]  /*6410*/  FFMA.FTZ R249, R67, c[0x0][0x23c], -R172 ;  /* 0x00008f0043f97a23 */ /* 0x000fe200000108ac */
[----:B------:R-:W-:Y:S01]  /*6420*/  FMNMX.FTZ R137, R47, R138, !PT ;  /* 0x0000008a2f897209 */ /* 0x000fe20007810000 */
[--C-:B------:R-:W-:Y:S02]  /*6430*/  FFMA.FTZ R164, R32, c[0x0][0x23c], -R174.reuse ;  /* 0x00008f0020a47a23 */ /* 0x100fe400000108ae */
[----:B------:R-:W-:Y:S01]  /*6440*/  FFMA.FTZ R165, R33, c[0x0][0x23c], -R174 ;  /* 0x00008f0021a57a23 */ /* 0x000fe200000108ae */
[----:B------:R-:W-:Y:S01]  /*6450*/  FMNMX.FTZ R136, R58, R137, !PT ;  /* 0x000000893a887209 */ /* 0x000fe20007810000 */
[----:B------:R-:W2:Y:S01]  /*6460*/  MUFU.EX2 R3, R3 ;  /* 0x0000000300037308 */ /* 0x000ea20000000800 */
[--C-:B------:R-:W-:Y:S01]  /*6470*/  FFMA.FTZ R151, R19, c[0x0][0x23c], -R172.reuse ;  /* 0x00008f0013977a23 */ /* 0x100fe200000108ac */
[----:B------:R-:W-:Y:S01]  /*6480*/  LOP3.LUT R19, R239, UR25, R245, 0x96, !PT ;  /* 0x00000019ef137c12 */ /* 0x000fe2000f8e96f5 */
[--C-:B------:R-:W-:Y:S01]  /*6490*/  FFMA.FTZ R150, R18, c[0x0][0x23c], -R172.reuse ;  /* 0x00008f0012967a23 */ /* 0x100fe200000108ac */
[----:B------:R-:W-:Y:S01]  /*64a0*/  FMNMX.FTZ R137, R59, R136, !PT ;  /* 0x000000883b897209 */ /* 0x000fe20007810000 */
[----:B-1----:R-:W-:Y:S01]  /*64b0*/  FMUL.FTZ R32, R132, R120 ;  /* 0x0000007884207220 */ /* 0x002fe20000410000 */
[----:B------:R-:W-:Y:S01]  /*64c0*/  IADD3 R245, R245, 0x1, RZ ;  /* 0x00000001f5f57810 */ /* 0x000fe20007ffe0ff */
[----:B------:R-:W-:Y:S01]  /*64d0*/  IMAD.WIDE.U32 R176, R19, -0x326172a9, RZ ;  /* 0xcd9e8d5713b07825 */ /* 0x000fe200078e00ff */
[----:B------:R-:W-:Y:S02]  /*64e0*/  FMNMX.FTZ R138, R62, R137, !PT ;  /* 0x000000893e8a7209 */ /* 0x000fe40007810000 */
[----:B------:R-:W-:Y:S01]  /*64f0*/  MUFU.EX2 R150, R150 ;  /* 0x0000009600967308 */ /* 0x000fe20000000800 */
[----:B------:R-:W-:Y:S01]  /*6500*/  FMUL.FTZ R33, R132, R121 ;  /* 0x0000007984217220 */ /* 0x000fe20000410000 */
[----:B------:R-:W-:Y:S01]  /*6510*/  FMNMX.FTZ R136, R63, R138, !PT ;  /* 0x0000008a3f887209 */ /* 0x000fe20007810000 */
[----:B------:R-:W-:Y:S01]  /*6520*/  FFMA.FTZ R155, R7, c[0x0][0x23c], -R172 ;  /* 0x00008f00079b7a23 */ /* 0x000fe200000108ac */
[--C-:B------:R-:W-:Y:S01]  /*6530*/  LOP3.LUT R246, R243, UR13, R176.reuse, 0x96, !PT ;  /* 0x0000000df3f67c12 */ /* 0x100fe2000f8e96b0 */
[----:B------:R-:W-:Y:S01]  /*6540*/  FMUL.FTZ R167, R133, c[0x0][0x23c] ;  /* 0x00008f0085a77a20 */ /* 0x000fe20000410000 */
[----:B------:R-:W-:Y:S01]  /*6550*/  LOP3.LUT R176, R241, UR13, R176, 0x96, !PT ;  /* 0x0000000df1b07c12 */ /* 0x000fe2000f8e96b0 */
[----:B------:R-:W1:Y:S01]  /*6560*/  SHFL.BFLY PT, R17, R136, 0x2, 0x1f ;  /* 0x0c401f0088117f89 */ /* 0x000e6200000e0000 */
[----:B------:R-:W-:Y:S01]  /*6570*/  LOP3.LUT R19, R177, UR15, R232, 0x96, !PT ;  /* 0x0000000fb1137c12 */ /* 0x000fe2000f8e96e8 */
[----:B------:R-:W-:Y:S01]  /*6580*/  IMAD.WIDE.U32 R246, R246, -0x2daee0ad, RZ ;  /* 0xd2511f53f6f67825 */ /* 0x000fe200078e00ff */
[----:B------:R-:W-:Y:S01]  /*6590*/  MUFU.EX2 R151, R151 ;  /* 0x0000009700977308 */ /* 0x000fe20000000800 */
[----:B------:R-:W-:Y:S02]  /*65a0*/  FSEL R167, R167, RZ, P1 ;  /* 0x000000ffa7a77208 */ /* 0x000fe40000800000 */
[----:B------:R-:W-:Y:S01]  /*65b0*/  IMAD.WIDE.U32 R168, R19, -0x2daee0ad, RZ ;  /* 0xd2511f5313a87825 */ /* 0x000fe200078e00ff */
[----:B------:R-:W-:Y:S03]  /*65c0*/  LOP3.LUT R245, R239, UR25, R245, 0x96, !PT ;  /* 0x00000019eff57c12 */ /* 0x000fe6000f8e96f5 */
[----:B------:R-:W-:Y:S01]  /*65d0*/  FFMA.FTZ R148, R16, c[0x0][0x23c], -R174 ;  /* 0x00008f0010947a23 */ /* 0x000fe200000108ae */
[----:B------:R-:W-:Y:S01]  /*65e0*/  LOP3.LUT R19, R169, UR12, R230, 0x96, !PT ;  /* 0x0000000ca9137c12 */ /* 0x000fe2000f8e96e6 */
[----:B------:R-:W-:Y:S01]  /*65f0*/  FFMA.FTZ R154, R6, c[0x0][0x23c], -R172 ;  /* 0x00008f00069a7a23 */ /* 0x000fe200000108ac */
[----:B------:R-:W-:Y:S01]  /*6600*/  MUFU.EX2 R155, R155 ;  /* 0x0000009b009b7308 */ /* 0x000fe20000000800 */
[--C-:B------:R-:W-:Y:S02]  /*6610*/  FFMA.FTZ R156, R12, c[0x0][0x23c], -R167.reuse ;  /* 0x00008f000c9c7a23 */ /* 0x100fe400000108a7 */
[--C-:B------:R-:W-:Y:S02]  /*6620*/  FFMA.FTZ R160, R8, c[0x0][0x23c], -R167.reuse ;  /* 0x00008f0008a07a23 */ /* 0x100fe400000108a7 */
[--C-:B------:R-:W-:Y:S02]  /*6630*/  FFMA.FTZ R152, R4, c[0x0][0x23c], -R174.reuse ;  /* 0x00008f0004987a23 */ /* 0x100fe400000108ae */
[--C-:B------:R-:W-:Y:S02]  /*6640*/  FFMA.FTZ R153, R5, c[0x0][0x23c], -R174.reuse ;  /* 0x00008f0005997a23 */ /* 0x100fe400000108ae */
[----:B------:R-:W-:Y:S01]  /*6650*/  FFMA.FTZ R20, R20, c[0x0][0x23c], -R174 ;  /* 0x00008f0014147a23 */ /* 0x000fe200000108ae */
[----:B------:R-:W3:Y:S01]  /*6660*/  MUFU.EX2 R148, R148 ;  /* 0x0000009400947308 */ /* 0x000ee20000000800 */
[----:B-1----:R-:W-:Y:S01]  /*6670*/  FMNMX.FTZ R18, R136, R17, !PT ;  /* 0x0000001188127209 */ /* 0x002fe20007810000 */
[--C-:B------:R-:W-:Y:S01]  /*6680*/  FFMA.FTZ R157, R13, c[0x0][0x23c], -R167.reuse ;  /* 0x00008f000d9d7a23 */ /* 0x100fe200000108a7 */
[----:B------:R-:W-:Y:S01]  /*6690*/  LOP3.LUT R136, R177, UR15, R236, 0x96, !PT ;  /* 0x0000000fb1887c12 */ /* 0x000fe2000f8e96ec */
[----:B------:R-:W-:Y:S02]  /*66a0*/  IMAD.WIDE.U32 R176, R176, -0x2daee0ad, RZ ;  /* 0xd2511f53b0b07825 */ /* 0x000fe400078e00ff */
[----:B------:R-:W1:Y:S02]  /*66b0*/  SHFL.BFLY PT, R17, R18, 0x1, 0x1f ;  /* 0x0c201f0012117f89 */ /* 0x000e6400000e0000 */
[----:B------:R-:W-:Y:S01]  /*66c0*/  IMAD.WIDE.U32 R136, R136, -0x2daee0ad, RZ ;  /* 0xd2511f5388887825 */ /* 0x000fe200078e00ff */
[----:B------:R-:W-:Y:S01]  /*66d0*/  LOP3.LUT R168, R177, UR10, R168, 0x96, !PT ;  /* 0x0000000ab1a87c12 */ /* 0x000fe2000f8e96a8 */
[----:B------:R-:W4:Y:S02]  /*66e0*/  MUFU.EX2 R154, R154 ;  /* 0x0000009a009a7308 */ /* 0x000f240000000800 */
[--C-:B------:R-:W-:Y:S01]  /*66f0*/  FFMA.FTZ R161, R9, c[0x0][0x23c], -R167.reuse ;  /* 0x00008f0009a17a23 */ /* 0x100fe200000108a7 */
[----:B------:R-:W-:Y:S01]  /*6700*/  LOP3.LUT R178, R247, UR10, R136, 0x96, !PT ;  /* 0x0000000af7b27c12 */ /* 0x000fe2000f8e9688 */
[----:B------:R-:W-:Y:S01]  /*6710*/  IMAD.WIDE.U32 R168, R168, -0x326172a9, RZ ;  /* 0xcd9e8d57a8a87825 */ /* 0x000fe200078e00ff */
[----:B------:R-:W-:Y:S03]  /*6720*/  LOP3.LUT R7, R137, UR12, R234, 0x96, !PT ;  /* 0x0000000c89077c12 */ /* 0x000fe6000f8e96ea */
[----:B------:R-:W-:Y:S02]  /*6730*/  IMAD.WIDE.U32 R178, R178, -0x326172a9, RZ ;  /* 0xcd9e8d57b2b27825 */ /* 0x000fe400078e00ff */
[----:B------:R-:W-:Y:S02]  /*6740*/  MUFU.EX2 R156, R156 ;  /* 0x0000009c009c7308 */ /* 0x000fe40000000800 */
[----:B------:R-:W-:Y:S04]  /*6750*/  IMAD.WIDE.U32 R170, R7, -0x326172a9, RZ ;  /* 0xcd9e8d5707aa7825 */ /* 0x000fe800078e00ff */
[C---:B------:R-:W-:Y:S01]  /*6760*/  FMUL.FTZ R92, R132.reuse, R92 ;  /* 0x0000005c845c7220 */ /* 0x040fe20000410000 */
[----:B------:R-:W-:Y:S01]  /*6770*/  LOP3.LUT R170, R179, UR9, R170, 0x96, !PT ;  /* 0x00000009b3aa7c12 */ /* 0x000fe2000f8e96aa */
[----:B------:R-:W-:Y:S02]  /*6780*/  FMUL.FTZ R93, R132, R93 ;  /* 0x0000005d845d7220 */ /* 0x000fe40000410000 */
[----:B------:R-:W5:Y:S01]  /*6790*/  MUFU.EX2 R157, R157 ;  /* 0x0000009d009d7308 */ /* 0x000f620000000800 */
[----:B-1----:R-:W-:Y:S01]  /*67a0*/  FMNMX.FTZ R7, R18, R17, !PT ;  /* 0x0000001112077209 */ /* 0x002fe20007810000 */
[----:B------:R-:W-:Y:S01]  /*67b0*/  IMAD.WIDE.U32 R18, R19, -0x326172a9, RZ ;  /* 0xcd9e8d5713127825 */ /* 0x000fe200078e00ff */
[----:B------:R-:W-:Y:S02]  /*67c0*/  LOP3.LUT R17, R171, UR11, R242, 0x96, !PT ;  /* 0x0000000bab117c12 */ /* 0x000fe4000f8e96f2 */
[----:B------:R-:W-:Y:S01]  /*67d0*/  FSETP.NEU.FTZ.AND P1, PT, R7, -INF , PT ;  /* 0xff8000000700780b */ /* 0x000fe20003f3d000 */
[----:B------:R-:W-:Y:S01]  /*67e0*/  IMAD.WIDE.U32 R170, R170, -0x2daee0ad, RZ ;  /* 0xd2511f53aaaa7825 */ /* 0x000fe200078e00ff */
[----:B------:R-:W-:Y:S02]  /*67f0*/  LOP3.LUT R12, R19, UR11, R240, 0x96, !PT ;  /* 0x0000000b130c7c12 */ /* 0x000fe4000f8e96f0 */
[----:B------:R-:W-:Y:S01]  /*6800*/  LOP3.LUT R18, R169, UR9, R18, 0x96, !PT ;  /* 0x00000009a9127c12 */ /* 0x000fe2000f8e9612 */
[----:B------:R-:W-:Y:S01]  /*6810*/  MUFU.EX2 R152, R152 ;  /* 0x0000009800987308 */ /* 0x000fe20000000800 */
[----:B------:R-:W-:Y:S04]  /*6820*/  IMAD.WIDE.U32 R136, R17, -0x2daee0ad, RZ ;  /* 0xd2511f5311887825 */ /* 0x000fe800078e00ff */
[----:B------:R-:W-:Y:S01]  /*6830*/  IMAD.WIDE.U32 R138, R12, -0x2daee0ad, RZ ;  /* 0xd2511f530c8a7825 */ /* 0x000fe200078e00ff */
[----:B------:R-:W-:Y:S02]  /*6840*/  LOP3.LUT R13, R171, UR6, R136, 0x96, !PT ;  /* 0x00000006ab0d7c12 */ /* 0x000fe4000f8e9688 */
[----:B------:R-:W-:Y:S01]  /*6850*/  LOP3.LUT R246, R137, UR8, R246, 0x96, !PT ;  /* 0x0000000889f67c12 */ /* 0x000fe2000f8e96f6 */
[----:B------:R-:W-:Y:S01]  /*6860*/  IMAD.WIDE.U32 R18, R18, -0x2daee0ad, RZ ;  /* 0xd2511f5312127825 */ /* 0x000fe200078e00ff */
[----:B------:R-:W1:Y:S01]  /*6870*/  MUFU.EX2 R153, R153 ;  /* 0x0000009900997308 */ /* 0x000e620000000800 */
[----:B------:R-:W-:Y:S02]  /*6880*/  LOP3.LUT R176, R139, UR8, R176, 0x96, !PT ;  /* 0x000000088bb07c12 */ /* 0x000fe4000f8e96b0 */
[----:B------:R-:W-:Y:S01]  /*6890*/  FMUL.FTZ R166, R7, c[0x0][0x23c] ;  /* 0x00008f0007a67a20 */ /* 0x000fe20000410000 */
[----:B------:R-:W-:Y:S01]  /*68a0*/  LOP3.LUT R12, R19, UR6, R138, 0x96, !PT ;  /* 0x00000006130c7c12 */ /* 0x000fe2000f8e968a */
[----:B------:R-:W-:Y:S03]  /*68b0*/  IMAD.WIDE.U32 R136, R13, -0x326172a9, RZ ;  /* 0xcd9e8d570d887825 */ /* 0x000fe600078e00ff */
[----:B------:R-:W-:Y:S01]  /*68c0*/  FSEL R166, R166, RZ, P1 ;  /* 0x000000ffa6a67208 */ /* 0x000fe20000800000 */
[----:B------:R-:W-:Y:S01]  /*68d0*/  IMAD.WIDE.U32 R246, R246, -0x326172a9, RZ ;  /* 0xcd9e8d57f6f67825 */ /* 0x000fe200078e00ff */
[----:B------:R-:W-:Y:S01]  /*68e0*/  MUFU.EX2 R160, R160 ;  /* 0x000000a000a07308 */ /* 0x000fe20000000800 */
[----:B------:R-:W-:Y:S02]  /*68f0*/  LOP3.LUT R140, R136, 0xffff, RZ, 0xc0, !PT ;  /* 0x0000ffff888c7812 */ /* 0x000fe400078ec0ff */
[----:B------:R-:W-:Y:S01]  /*6900*/  IMAD.WIDE.U32 R142, R12, -0x326172a9, RZ ;  /* 0xcd9e8d570c8e7825 */ /* 0x000fe200078e00ff */
[----:B------:R-:W-:Y:S02]  /*6910*/  SHF.R.U32.HI R12, RZ, 0x10, R136 ;  /* 0x00000010ff0c7819 */ /* 0x000fe40000011688 */
[----:B------:R-:W-:Y:S01]  /*6920*/  SHF.R.U32.HI R140, RZ, 0x8, R140 ;  /* 0x00000008ff8c7819 */ /* 0x000fe2000001168c */
[----:B------:R-:W-:Y:S01]  /*6930*/  IMAD.WIDE.U32 R176, R176, -0x326172a9, RZ ;  /* 0xcd9e8d57b0b07825 */ /* 0x000fe200078e00ff */
[----:B------:R-:W-:Y:S02]  /*6940*/  LOP3.LUT R13, R136, 0xff, RZ, 0xc0, !PT ;  /* 0x000000ff880d7812 */ /* 0x000fe400078ec0ff */
[----:B------:R-:W-:Y:S01]  /*6950*/  MUFU.EX2 R161, R161 ;  /* 0x000000a100a17308 */ /* 0x000fe20000000800 */
[----:B------:R-:W-:Y:S01]  /*6960*/  FFMA.FTZ R158, R14, c[0x0][0x23c], -R166 ;  /* 0x00008f000e9e7a23 */ /* 0x000fe200000108a6 */
[----:B------:R-:W-:Y:S01]  /*6970*/  LOP3.LUT R14, R137, UR17, R246, 0x96, !PT ;  /* 0x00000011890e7c12 */ /* 0x000fe2000f8e96f6 */
[----:B------:R-:W-:Y:S01]  /*6980*/  FFMA.FTZ R159, R15, c[0x0][0x23c], -R166 ;  /* 0x00008f000f9f7a23 */ /* 0x000fe200000108a6 */
[----:B------:R-:W-:Y:S01]  /*6990*/  SHF.R.U32.HI R139, RZ, 0x18, R136 ;  /* 0x00000018ff8b7819 */ /* 0x000fe20000011688 */
[--C-:B------:R-:W-:Y:S01]  /*69a0*/  FFMA.FTZ R162, R10, c[0x0][0x23c], -R166.reuse ;  /* 0x00008f000aa27a23 */ /* 0x100fe200000108a6 */
[----:B------:R-:W-:Y:S01]  /*69b0*/  LOP3.LUT R8, R12, 0xff, RZ, 0xc0, !PT ;  /* 0x000000ff0c087812 */ /* 0x000fe200078ec0ff */
[----:B------:R-:W-:Y:S01]  /*69c0*/  FFMA.FTZ R163, R11, c[0x0][0x23c], -R166 ;  /* 0x00008f000ba37a23 */ /* 0x000fe200000108a6 */
[----:B------:R-:W-:Y:S01]  /*69d0*/  LOP3.LUT R12, R143, UR17, R176, 0x96, !PT ;  /* 0x000000118f0c7c12 */ /* 0x000fe2000f8e96b0 */
[----:B------:R-:W-:Y:S01]  /*69e0*/  FFMA.FTZ R226, R47, c[0x0][0x23c], -R166 ;  /* 0x00008f002fe27a23 */ /* 0x000fe200000108a6 */
[----:B------:R-:W-:Y:S01]  /*69f0*/  MUFU.EX2 R158, R158 ;  /* 0x0000009e009e7308 */ /* 0x000fe20000000800 */
[----:B------:R-:W-:Y:S01]  /*6a00*/  SHF.R.U32.HI R137, RZ, 0x10, R14 ;  /* 0x00000010ff897819 */ /* 0x000fe2000001160e */
[----:B------:R-:W-:Y:S01]  /*6a10*/  FFMA.FTZ R176, R27, c[0x0][0x23c], -R166 ;  /* 0x00008f001bb07a23 */ /* 0x000fe200000108a6 */
[----:B------:R-:W-:Y:S01]  /*6a20*/  LOP3.LUT R138, R142, 0xffff, RZ, 0xc0, !PT ;  /* 0x0000ffff8e8a7812 */ /* 0x000fe200078ec0ff */
[----:B------:R-:W-:Y:S01]  /*6a30*/  FFMA.FTZ R19, R22, c[0x0][0x23c], -R172 ;  /* 0x00008f0016137a23 */ /* 0x000fe200000108ac */
[--C-:B------:R-:W-:Y:S01]  /*6a40*/  SHF.R.U32.HI R136, RZ, 0x10, R142.reuse ;  /* 0x00000010ff887819 */ /* 0x100fe2000001168e */
[----:B--2---:R-:W-:Y:S01]  /*6a50*/  FMUL.FTZ R22, R3, R118 ;  /* 0x0000007603167220 */ /* 0x004fe20000410000 */
[----:B------:R-:W-:Y:S01]  /*6a60*/  LOP3.LUT R15, R142, 0xff, RZ, 0xc0, !PT ;  /* 0x000000ff8e0f7812 */ /* 0x000fe200078ec0ff */
[----:B------:R-:W-:Y:S01]  /*6a70*/  FFMA.FTZ R171, R25, c[0x0][0x23c], -R167 ;  /* 0x00008f0019ab7a23 */ /* 0x000fe200000108a7 */
[----:B------:R-:W-:Y:S01]  /*6a80*/  SHF.R.U32.HI R147, RZ, 0x18, R142 ;  /* 0x00000018ff937819 */ /* 0x000fe2000001168e */
[----:B------:R-:W-:Y:S01]  /*6a90*/  MUFU.EX2 R159, R159 ;  /* 0x0000009f009f7308 */ /* 0x000fe20000000800 */
[----:B------:R-:W-:Y:S01]  /*6aa0*/  PRMT R13, R13, 0x5410, R140 ;  /* 0x000054100d0d7816 */ /* 0x000fe2000000008c */
[----:B------:R-:W-:Y:S01]  /*6ab0*/  FFMA.FTZ R173, R26, c[0x0][0x23c], -R166 ;  /* 0x00008f001aad7a23 */ /* 0x000fe200000108a6 */
[----:B------:R-:W-:Y:S01]  /*6ac0*/  PRMT R139, R8, 0x5410, R139 ;  /* 0x00005410088b7816 */ /* 0x000fe2000000008b */
[----:B------:R-:W2:Y:S01]  /*6ad0*/  LDSM.16.MT88.4 R140, [R188+0x6000] ;  /* 0x00600000bc8c783b */ /* 0x000ea20000004200 */
[----:B------:R-:W-:Y:S01]  /*6ae0*/  LOP3.LUT R11, R12, 0xffff, RZ, 0xc0, !PT ;  /* 0x0000ffff0c0b7812 */ /* 0x000fe200078ec0ff */
[----:B------:R-:W-:Y:S01]  /*6af0*/  FMUL.FTZ R94, R3, R94 ;  /* 0x0000005e035e7220 */ /* 0x000fe20000410000 */
[----:B------:R-:W-:Y:S01]  /*6b00*/  SHF.R.U32.HI R8, RZ, 0x18, R14 ;  /* 0x00000018ff087819 */ /* 0x000fe2000001160e */
[--C-:B------:R-:W-:Y:S01]  /*6b10*/  HSET2.LE.AND R139, R139, R202.reuse, PT ;  /* 0x000000ca8b8b7233 */ /* 0x100fe20003803000 */
[----:B------:R-:W-:Y:S01]  /*6b20*/  LOP3.LUT R137, R137, 0xff, RZ, 0xc0, !PT ;  /* 0x000000ff89897812 */ /* 0x000fe200078ec0ff */
[----:B------:R-:W-:Y:S01]  /*6b30*/  MUFU.EX2 R162, R162 ;  /* 0x000000a200a27308 */ /* 0x000fe20000000800 */
[----:B------:R-:W-:Y:S01]  /*6b40*/  SHF.R.U32.HI R11, RZ, 0x8, R11 ;  /* 0x00000008ff0b7819 */ /* 0x000fe2000001160b */
[C---:B------:R-:W-:Y:S01]  /*6b50*/  FMUL.FTZ R72, R132.reuse, R72 ;  /* 0x0000004884487220 */ /* 0x040fe20000410000 */
[----:B------:R-:W-:Y:S01]  /*6b60*/  SHF.R.U32.HI R138, RZ, 0x8, R138 ;  /* 0x00000008ff8a7819 */ /* 0x000fe2000001168a */
[----:B------:R-:W-:Y:S01]  /*6b70*/  FMUL.FTZ R73, R132, R73 ;  /* 0x0000004984497220 */ /* 0x000fe20000410000 */
[----:B------:R-:W-:Y:S01]  /*6b80*/  PRMT R137, R137, 0x5410, R8 ;  /* 0x0000541089897816 */ /* 0x000fe20000000008 */
[C---:B------:R-:W-:Y:S01]  /*6b90*/  FMUL.FTZ R74, R3.reuse, R74 ;  /* 0x0000004a034a7220 */ /* 0x040fe20000410000 */
[----:B------:R-:W-:Y:S01]  /*6ba0*/  LOP3.LUT R8, R12, 0xff, RZ, 0xc0, !PT ;  /* 0x000000ff0c087812 */ /* 0x000fe200078ec0ff */
[----:B------:R-:W-:Y:S01]  /*6bb0*/  FMUL.FTZ R75, R3, R75 ;  /* 0x0000004b034b7220 */ /* 0x000fe20000410000 */
[----:B------:R-:W-:Y:S01]  /*6bc0*/  PRMT R15, R15, 0x5410, R138 ;  /* 0x000054100f0f7816 */ /* 0x000fe2000000008a */
[----:B------:R-:W-:Y:S01]  /*6bd0*/  MUFU.EX2 R163, R163 ;  /* 0x000000a300a37308 */ /* 0x000fe20000000800 */
[--C-:B------:R-:W-:Y:S01]  /*6be0*/  HSET2.LE.AND R138, R13, R202.reuse, PT ;  /* 0x000000ca0d8a7233 */ /* 0x100fe20003803000 */
[----:B------:R-:W-:Y:S01]  /*6bf0*/  PRMT R13, R8, 0x5410, R11 ;  /* 0x00005410080d7816 */ /* 0x000fe2000000000b */
[----:B------:R-:W-:Y:S01]  /*6c00*/  FADD.FTZ R8, -R7, R0 ;  /* 0x0000000007087221 */ /* 0x000fe20000010100 */
[----:B------:R-:W-:Y:S01]  /*6c10*/  LOP3.LUT R9, R14, 0xffff, RZ, 0xc0, !PT ;  /* 0x0000ffff0e097812 */ /* 0x000fe200078ec0ff */
[--C-:B------:R-:W-:Y:S01]  /*6c20*/  HSET2.LE.AND R146, R15, R202.reuse, PT ;  /* 0x000000ca0f927233 */ /* 0x100fe20003803000 */
[--C-:B------:R-:W-:Y:S01]  /*6c30*/  SHF.R.U32.HI R145, RZ, 0x10, R12.reuse ;  /* 0x00000010ff917819 */ /* 0x100fe2000001160c */
[----:B------:R-:W-:Y:S01]  /*6c40*/  FMUL.FTZ R0, R8, c[0x0][0x23c] ;  /* 0x00008f0008007a20 */ /* 0x000fe20000410000 */
[----:B------:R-:W-:Y:S01]  /*6c50*/  LOP3.LUT R136, R136, 0xff, RZ, 0xc0, !PT ;  /* 0x000000ff88887812 */ /* 0x000fe200078ec0ff */
[--C-:B------:R-:W-:Y:S01]  /*6c60*/  HSET2.LE.AND R137, R137, R202.reuse, PT ;  /* 0x000000ca89897233 */ /* 0x100fe20003803000 */
[----:B------:R-:W-:Y:S01]  /*6c70*/  LOP3.LUT R17, R14, 0xff, RZ, 0xc0, !PT ;  /* 0x000000ff0e117812 */ /* 0x000fe200078ec0ff */
[----:B------:R-:W2:Y:S01]  /*6c80*/  MUFU.EX2 R2, R2 ;  /* 0x0000000200027308 */ /* 0x000ea20000000800 */
[----:B------:R-:W-:Y:S01]  /*6c90*/  SHF.R.U32.HI R14, RZ, 0x8, R9 ;  /* 0x00000008ff0e7819 */ /* 0x000fe20000011609 */
[--C-:B------:R-:W-:Y:S01]  /*6ca0*/  HSET2.LE.AND R144, R13, R202.reuse, PT ;  /* 0x000000ca0d907233 */ /* 0x100fe20003803000 */
[----:B------:R-:W-:Y:S01]  /*6cb0*/  SHF.R.U32.HI R10, RZ, 0x18, R12 ;  /* 0x00000018ff0a7819 */ /* 0x000fe2000001160c */
[----:B------:R-:W-:Y:S01]  /*6cc0*/  FMUL.FTZ R95, R3, R95 ;  /* 0x0000005f035f7220 */ /* 0x000fe20000410000 */
[----:B------:R-:W-:Y:S01]  /*6cd0*/  LOP3.LUT R145, R145, 0xff, RZ, 0xc0, !PT ;  /* 0x000000ff91917812 */ /* 0x000fe200078ec0ff */
[----:B------:R-:W-:Y:S01]  /*6ce0*/  FFMA.FTZ R208, R31, c[0x0][0x23c], -R166 ;  /* 0x00008f001fd07a23 */ /* 0x000fe200000108a6 */
[----:B---3--:R-:W-:Y:S01]  /*6cf0*/  F2FP.BF16.PACK_AB R9, R149, R148 ;  /* 0x000000949509723e */ /* 0x008fe200000010ff */
[----:B------:R-:W-:Y:S01]  /*6d00*/  FMUL.FTZ R31, R3, R111 ;  /* 0x0000006f031f7220 */ /* 0x000fe20000410000 */
[----:B------:R-:W-:Y:S01]  /*6d10*/  PRMT R17, R17, 0x5410, R14 ;  /* 0x0000541011117816 */ /* 0x000fe2000000000e */
[----:B------:R-:W3:Y:S01]  /*6d20*/  MUFU.EX2 R0, R0 ;  /* 0x0000000000007308 */ /* 0x000ee20000000800 */
[----:B------:R-:W-:Y:S01]  /*6d30*/  PRMT R147, R136, 0x5410, R147 ;  /* 0x0000541088937816 */ /* 0x000fe20000000093 */
[----:B------:R-:W-:Y:S01]  /*6d40*/  FFMA.FTZ R179, R48, c[0x0][0x23c], -R174 ;  /* 0x00008f0030b37a23 */ /* 0x000fe200000108ae */
[----:B------:R-:W-:Y:S01]  /*6d50*/  PRMT R145, R145, 0x5410, R10 ;  /* 0x0000541091917816 */ /* 0x000fe2000000000a */
[--C-:B------:R-:W-:Y:S01]  /*6d60*/  HSET2.LE.AND R136, R17, R202.reuse, PT ;  /* 0x000000ca11887233 */ /* 0x100fe20003803000 */
[----:B------:R-:W-:Y:S01]  /*6d70*/  LOP3.LUT R138, R138, R9, RZ, 0xc0, !PT ;  /* 0x000000098a8a7212 */ /* 0x000fe200078ec0ff */
[--C-:B------:R-:W-:Y:S01]  /*6d80*/  HSET2.LE.AND R147, R147, R202.reuse, PT ;  /* 0x000000ca93937233 */ /* 0x100fe20003803000 */
[----:B------:R-:W-:Y:S01]  /*6d90*/  F2FP.BF16.PACK_AB R10, R151, R150 ;  /* 0x00000096970a723e */ /* 0x000fe200000010ff */
[--C-:B------:R-:W-:Y:S01]  /*6da0*/  HSET2.LE.AND R145, R145, R202.reuse, PT ;  /* 0x000000ca91917233 */ /* 0x100fe20003803000 */
[----:B----4-:R-:W-:Y:S01]  /*6db0*/  F2FP.BF16.PACK_AB R8, R155, R154 ;  /* 0x0000009a9b08723e */ /* 0x010fe200000010ff */
[----:B------:R-:W-:Y:S01]  /*6dc0*/  FFMA.FTZ R17, R34, c[0x0][0x23c], -R172 ;  /* 0x00008f0022117a23 */ /* 0x000fe200000108ac */
[----:B-----5:R-:W-:Y:S01]  /*6dd0*/  F2FP.BF16.PACK_AB R9, R157, R156 ;  /* 0x0000009c9d09723e */ /* 0x020fe200000010ff */
[----:B------:R-:W-:Y:S01]  /*6de0*/  FMUL.FTZ R34, R3, R122 ;  /* 0x0000007a03227220 */ /* 0x000fe20000410000 */
[----:B-1----:R-:W-:Y:S01]  /*6df0*/  F2FP.BF16.PACK_AB R11, R153, R152 ;  /* 0x00000098990b723e */ /* 0x002fe200000010ff */
[C---:B--2---:R-:W-:Y:S01]  /*6e00*/  FMUL.FTZ R12, R2.reuse, R124 ;  /* 0x0000007c020c7220 */ /* 0x044fe20000410000 */
[----:B------:R-:W-:Y:S01]  /*6e10*/  LOP3.LUT R139, R139, R10, RZ, 0xc0, !PT ;  /* 0x0000000a8b8b7212 */ /* 0x000fe200078ec0ff */
[C---:B------:R-:W-:Y:S01]  /*6e20*/  FMUL.FTZ R13, R2.reuse, R125 ;  /* 0x0000007d020d7220 */ /* 0x040fe20000410000 */
[----:B------:R-:W-:Y:S01]  /*6e30*/  LOP3.LUT R137, R137, R8, RZ, 0xc0, !PT ;  /* 0x0000000889897212 */ /* 0x000fe200078ec0ff */
[----:B------:R-:W-:Y:S01]  /*6e40*/  FMUL.FTZ R68, R2, R68 ;  /* 0x0000004402447220 */ /* 0x000fe20000410000 */
[----:B------:R-:W-:Y:S01]  /*6e50*/  LOP3.LUT R146, R146, R9, RZ, 0xc0, !PT ;  /* 0x0000000992927212 */ /* 0x000fe200078ec0ff */
[C---:B------:R-:W-:Y:S01]  /*6e60*/  FMUL.FTZ R69, R2.reuse, R69 ;  /* 0x0000004502457220 */ /* 0x040fe20000410000 */
[----:B------:R-:W-:Y:S01]  /*6e70*/  F2FP.BF16.PACK_AB R10, R159, R158 ;  /* 0x0000009e9f0a723e */ /* 0x000fe200000010ff */
[----:B------:R-:W-:Y:S01]  /*6e80*/  FMUL.FTZ R76, R2, R76 ;  /* 0x0000004c024c7220 */ /* 0x000fe20000410000 */
[----:B------:R-:W-:Y:S01]  /*6e90*/  F2FP.BF16.PACK_AB R9, R161, R160 ;  /* 0x000000a0a109723e */ /* 0x000fe200000010ff */
[C---:B---3--:R-:W-:Y:S01]  /*6ea0*/  FMUL.FTZ R14, R0.reuse, R126 ;  /* 0x0000007e000e7220 */ /* 0x048fe20000410000 */
[----:B------:R-:W-:Y:S01]  /*6eb0*/  F2FP.BF16.PACK_AB R8, R163, R162 ;  /* 0x000000a2a308723e */ /* 0x000fe200000010ff */
[----:B------:R-:W-:Y:S01]  /*6ec0*/  FMUL.FTZ R15, R0, R127 ;  /* 0x0000007f000f7220 */ /* 0x000fe20000410000 */
[----:B------:R-:W-:Y:S01]  /*6ed0*/  LOP3.LUT R136, R136, R11, RZ, 0xc0, !PT ;  /* 0x0000000b88887212 */ /* 0x000fe200078ec0ff */
[----:B------:R-:W-:Y:S01]  /*6ee0*/  FMUL.FTZ R11, R3, R131 ;  /* 0x00000083030b7220 */ /* 0x000fe20000410000 */
[----:B------:R-:W-:Y:S01]  /*6ef0*/  LOP3.LUT R147, R147, R10, RZ, 0xc0, !PT ;  /* 0x0000000a93937212 */ /* 0x000fe200078ec0ff */
[----:B------:R-:W-:Y:S01]  /*6f00*/  FMUL.FTZ R10, R3, R130 ;  /* 0x00000082030a7220 */ /* 0x000fe20000410000 */
[----:B------:R-:W-:Y:S01]  /*6f10*/  LOP3.LUT R144, R144, R9, RZ, 0xc0, !PT ;  /* 0x0000000990907212 */ /* 0x000fe200078ec0ff */
[C---:B------:R-:W-:Y:S01]  /*6f20*/  FMUL.FTZ R9, R132.reuse, R129 ;  /* 0x0000008184097220 */ /* 0x040fe20000410000 */
[----:B------:R-:W-:Y:S01]  /*6f30*/  LOP3.LUT R145, R145, R8, RZ, 0xc0, !PT ;  /* 0x0000000891917212 */ /* 0x000fe200078ec0ff */
[----:B------:R-:W-:Y:S01]  /*6f40*/  FMUL.FTZ R8, R132, R128 ;  /* 0x0000008084087220 */ /* 0x000fe20000410000 */
[----:B------:R-:W-:Y:S01]  /*6f50*/  LOP3.LUT R124, R247, UR7, R178, 0x96, !PT ;  /* 0x00000007f77c7c12 */ /* 0x000fe2000f8e96b2 */
[----:B------:R-:W1:Y:S01]  /*6f60*/  LDSM.16.MT88.4 R128, [R186+0x6000] ;  /* 0x00600000ba80783b */ /* 0x000e620000004200 */
[----:B------:R-:W-:Y:S01]  /*6f70*/  FMUL.FTZ R27, R0, R115 ;  /* 0x00000073001b7220 */ /* 0x000fe20000410000 */
[----:B------:R-:W-:Y:S01]  /*6f80*/  LOP3.LUT R169, R177, UR7, R168, 0x96, !PT ;  /* 0x00000007b1a97c12 */ /* 0x000fe2000f8e96a8 */
[----:B------:R-:W-:Y:S01]  /*6f90*/  FFMA.FTZ R247, R65, c[0x0][0x23c], -R174 ;  /* 0x00008f0041f77a23 */ /* 0x000fe200000108ae */
[----:B------:R2:W-:Y:S01]  /*6fa0*/  MUFU.EX2 R168, R19 ;  /* 0x0000001300a87308 */ /* 0x0005e20000000800 */
[-C--:B------:R-:W-:Y:S01]  /*6fb0*/  HMMA.16816.F32.BF16 R8, R136, R140.reuse, R8 ;  /* 0x0000008c8808723c */ /* 0x080fe20000041808 */
[--C-:B------:R-:W-:Y:S02]  /*6fc0*/  FFMA.FTZ R126, R23, c[0x0][0x23c], -R172.reuse ;  /* 0x00008f00177e7a23 */ /* 0x100fe400000108ac */
[----:B------:R-:W-:Y:S02]  /*6fd0*/  FMUL.FTZ R23, R3, R119 ;  /* 0x0000007703177220 */ /* 0x000fe40000410000 */
[----:B------:R-:W-:Y:S03]  /*6fe0*/  IMAD.WIDE.U32 R124, R124, -0x2daee0ad, RZ ;  /* 0xd2511f537c7c7825 */ /* 0x000fe600078e00ff */
[C---:B------:R-:W-:Y:S01]  /*6ff0*/  HMMA.16816.F32.BF16 R12, R144.reuse, R140, R12 ;  /* 0x0000008c900c723c */ /* 0x040fe2000004180c */
[C---:B------:R-:W-:Y:S01]  /*7000*/  FMUL.FTZ R70, R0.reuse, R70 ;  /* 0x0000004600467220 */ /* 0x040fe20000410000 */
[----:B------:R3:W-:Y:S02]  /*7010*/  MUFU.EX2 R140, R17 ;  /* 0x00000011008c7308 */ /* 0x0007e40000000800 */
[----:B------:R-:W-:Y:S01]  /*7020*/  FMUL.FTZ R71, R0, R71 ;  /* 0x0000004700477220 */ /* 0x000fe20000410000 */
[----:B------:R-:W-:Y:S01]  /*7030*/  LOP3.LUT R127, R124, 0xff, RZ, 0xc0, !PT ;  /* 0x000000ff7c7f7812 */ /* 0x000fe200078ec0ff */
[----:B------:R-:W-:Y:S02]  /*7040*/  FMUL.FTZ R25, R2, R113 ;  /* 0x0000007102197220 */ /* 0x000fe40000410000 */
[----:B------:R-:W-:Y:S03]  /*7050*/  FFMA.FTZ R141, R35, c[0x0][0x23c], -R172 ;  /* 0x00008f00238d7a23 */ /* 0x000fe600000108ac */
[-C--:B------:R-:W-:Y:S01]  /*7060*/  HMMA.16816.F32.BF16 R68, R144, R142.reuse, R68 ;  /* 0x0000008e9044723c */ /* 0x080fe20000041844 */
[----:B------:R-:W-:Y:S01]  /*7070*/  FMUL.FTZ R35, R3, R123 ;  /* 0x0000007b03237220 */ /* 0x000fe20000410000 */
[----:B------:R-:W-:Y:S01]  /*7080*/  MUFU.EX2 R173, R173 ;  /* 0x000000ad00ad7308 */ /* 0x000fe20000000800 */
[----:B------:R-:W4:Y:S01]  /*7090*/  LDSM.16.MT88.4 R120, [R185+0x6000] ;  /* 0x00600000b978783b */ /* 0x000f220000004200 */
[----:B--2---:R-:W-:Y:S01]  /*70a0*/  SHF.R.U32.HI R19, RZ, 0x18, R124 ;  /* 0x00000018ff137819 */ /* 0x004fe2000001167c */
[----:B------:R-:W-:Y:S02]  /*70b0*/  FMUL.FTZ R26, R0, R114 ;  /* 0x00000072001a7220 */ /* 0x000fe40000410000 */
[C---:B------:R-:W-:Y:S01]  /*70c0*/  FMUL.FTZ R96, R2.reuse, R96 ;  /* 0x0000006002607220 */ /* 0x040fe20000410000 */
[C---:B------:R-:W-:Y:S01]  /*70d0*/  HMMA.16816.F32.BF16 R32, R136.reuse, R142, R32 ;  /* 0x0000008e8820723c */ /* 0x040fe20000041820 */
[----:B------:R-:W-:Y:S03]  /*70e0*/  FMUL.FTZ R97, R2, R97 ;  /* 0x0000006102617220 */ /* 0x000fe60000410000 */
[----:B------:R2:W-:Y:S01]  /*70f0*/  MUFU.EX2 R142, R20 ;  /* 0x00000014008e7308 */ /* 0x0005e20000000800 */
[----:B------:R-:W-:Y:S01]  /*7100*/  FMUL.FTZ R98, R0, R98 ;  /* 0x0000006200627220 */ /* 0x000fe20000410000 */
[----:B---3--:R-:W-:Y:S02]  /*7110*/  LOP3.LUT R17, R125, UR16, R170, 0x96, !PT ;  /* 0x000000107d117c12 */ /* 0x008fe4000f8e96aa */
[-C--:B-1----:R-:W-:Y:S01]  /*7120*/  HMMA.16816.F32.BF16 R72, R136, R128.reuse, R72 ;  /* 0x000000808848723c */ /* 0x082fe20000041848 */
[----:B------:R-:W-:Y:S03]  /*7130*/  FMUL.FTZ R77, R2, R77 ;  /* 0x0000004d024d7220 */ /* 0x000fe60000410000 */
[C---:B------:R-:W-:Y:S01]  /*7140*/  FMUL.FTZ R78, R0.reuse, R78 ;  /* 0x0000004e004e7220 */ /* 0x040fe20000410000 */
[----:B------:R-:W-:Y:S01]  /*7150*/  SHF.R.U32.HI R114, RZ, 0x10, R17 ;  /* 0x00000010ff727819 */ /* 0x000fe20000011611 */
[C---:B------:R-:W-:Y:S01]  /*7160*/  FMUL.FTZ R79, R0.reuse, R79 ;  /* 0x0000004f004f7220 */ /* 0x040fe20000410000 */
[----:B------:R-:W-:Y:S01]  /*7170*/  MUFU.EX2 R176, R176 ;  /* 0x000000b000b07308 */ /* 0x000fe20000000800 */
[----:B------:R-:W-:Y:S04]  /*7180*/  FMUL.FTZ R99, R0, R99 ;  /* 0x0000006300637220 */ /* 0x000fe80000410000 */
[C---:B------:R-:W-:Y:S01]  /*7190*/  FMUL.FTZ R100, R2.reuse, R100 ;  /* 0x0000006402647220 */ /* 0x040fe20000410000 */
[C---:B------:R-:W-:Y:S01]  /*71a0*/  HMMA.16816.F32.BF16 R76, R144.reuse, R128, R76 ;  /* 0x00000080904c723c */ /* 0x040fe2000004184c */
[C---:B------:R-:W-:Y:S02]  /*71b0*/  FMUL.FTZ R80, R2.reuse, R80 ;  /* 0x0000005002507220 */ /* 0x040fe40000410000 */
[----:B------:R-:W-:Y:S01]  /*71c0*/  FMUL.FTZ R81, R2, R81 ;  /* 0x0000005102517220 */ /* 0x000fe20000410000 */
[----:B------:R-:W-:Y:S01]  /*71d0*/  MUFU.EX2 R171, R171 ;  /* 0x000000ab00ab7308 */ /* 0x000fe20000000800 */
[C---:B------:R-:W-:Y:S02]  /*71e0*/  FMUL.FTZ R82, R0.reuse, R82 ;  /* 0x0000005200527220 */ /* 0x040fe40000410000 */
[----:B------:R-:W-:Y:S02]  /*71f0*/  FMUL.FTZ R83, R0, R83 ;  /* 0x0000005300537220 */ /* 0x000fe40000410000 */
[----:B------:R-:W-:Y:S04]  /*7200*/  IMAD.WIDE.U32 R128, R169, -0x2daee0ad, RZ ;  /* 0xd2511f53a9807825 */ /* 0x000fe800078e00ff */
[----:B------:R-:W-:Y:S01]  /*7210*/  FMUL.FTZ R101, R2, R101 ;  /* 0x0000006502657220 */ /* 0x000fe20000410000 */
[-C--:B------:R-:W-:Y:S01]  /*7220*/  HMMA.16816.F32.BF16 R80, R144, R130.reuse, R80 ;  /* 0x000000829050723c */ /* 0x080fe20000041850 */
[----:B------:R-:W-:Y:S01]  /*7230*/  FFMA.FTZ R143, R21, c[0x0][0x23c], -R174 ;  /* 0x00008f00158f7a23 */ /* 0x000fe200000108ae */
[----:B------:R-:W-:Y:S01]  /*7240*/  LOP3.LUT R18, R129, UR16, R18, 0x96, !PT ;  /* 0x0000001081127c12 */ /* 0x000fe2000f8e9612 */
[C---:B------:R-:W-:Y:S01]  /*7250*/  FMUL.FTZ R21, R132.reuse, R117 ;  /* 0x0000007584157220 */ /* 0x040fe20000410000 */
[----:B------:R-:W-:Y:S01]  /*7260*/  SHF.R.U32.HI R117, RZ, 0x10, R124 ;  /* 0x00000010ff757819 */ /* 0x000fe2000001167c */
[----:B--2---:R-:W-:Y:S01]  /*7270*/  FMUL.FTZ R20, R132, R116 ;  /* 0x0000007484147220 */ /* 0x004fe20000410000 */
[----:B------:R-:W-:Y:S01]  /*7280*/  LOP3.LUT R113, R18, 0xffff, RZ, 0xc0, !PT ;  /* 0x0000ffff12717812 */ /* 0x000fe200078ec0ff */
[C---:B------:R-:W-:Y:S01]  /*7290*/  FMUL.FTZ R102, R0.reuse, R102 ;  /* 0x0000006600667220 */ /* 0x040fe20000410000 */
[----:B------:R-:W-:Y:S01]  /*72a0*/  LOP3.LUT R118, R117, 0xff, RZ, 0xc0, !PT ;  /* 0x000000ff75767812 */ /* 0x000fe200078ec0ff */
[----:B------:R-:W-:Y:S01]  /*72b0*/  FMUL.FTZ R103, R0, R103 ;  /* 0x0000006700677220 */ /* 0x000fe20000410000 */
[----:B------:R1:W-:Y:S02]  /*72c0*/  MUFU.EX2 R169, R126 ;  /* 0x0000007e00a97308 */ /* 0x0003e40000000800 */
[C---:B------:R-:W-:Y:S01]  /*72d0*/  HMMA.16816.F32.BF16 R20, R136.reuse, R130, R20 ;  /* 0x000000828814723c */ /* 0x040fe20000041814 */
[----:B------:R-:W-:Y:S01]  /*72e0*/  FMUL.FTZ R84, R132, R84 ;  /* 0x0000005484547220 */ /* 0x000fe20000410000 */
[----:B------:R-:W-:Y:S01]  /*72f0*/  LOP3.LUT R116, R124, 0xffff, RZ, 0xc0, !PT ;  /* 0x0000ffff7c747812 */ /* 0x000fe200078ec0ff */
[----:B------:R-:W-:Y:S01]  /*7300*/  FMUL.FTZ R85, R132, R85 ;  /* 0x0000005584557220 */ /* 0x000fe20000410000 */
[----:B------:R-:W-:Y:S01]  /*7310*/  PRMT R19, R118, 0x5410, R19 ;  /* 0x0000541076137816 */ /* 0x000fe20000000013 */
[C---:B------:R-:W-:Y:S01]  /*7320*/  FMUL.FTZ R86, R3.reuse, R86 ;  /* 0x0000005603567220 */ /* 0x040fe20000410000 */
[----:B------:R-:W-:Y:S01]  /*7330*/  SHF.R.U32.HI R116, RZ, 0x8, R116 ;  /* 0x00000008ff747819 */ /* 0x000fe20000011674 */
[----:B------:R-:W-:Y:S01]  /*7340*/  FMUL.FTZ R87, R3, R87 ;  /* 0x0000005703577220 */ /* 0x000fe20000410000 */
[----:B------:R-:W-:Y:S01]  /*7350*/  LOP3.LUT R125, R128, 0xff, RZ, 0xc0, !PT ;  /* 0x000000ff807d7812 */ /* 0x000fe200078ec0ff */
[----:B------:R-:W-:Y:S01]  /*7360*/  FMUL.FTZ R48, R132, R104 ;  /* 0x0000006884307220 */ /* 0x000fe20000410000 */
[----:B------:R-:W2:Y:S02]  /*7370*/  MUFU.EX2 R143, R143 ;  /* 0x0000008f008f7308 */ /* 0x000ea40000000800 */
[----:B------:R-:W-:Y:S01]  /*7380*/  PRMT R127, R127, 0x5410, R116 ;  /* 0x000054107f7f7816 */ /* 0x000fe20000000074 */
[C---:B------:R-:W-:Y:S01]  /*7390*/  FMUL.FTZ R88, R2.reuse, R88 ;  /* 0x0000005802587220 */ /* 0x040fe20000410000 */
[-C--:B----4-:R-:W-:Y:S01]  /*73a0*/  HMMA.16816.F32.BF16 R84, R136, R120.reuse, R84 ;  /* 0x000000788854723c */ /* 0x090fe20000041854 */
[----:B------:R-:W-:Y:S01]  /*73b0*/  FMUL.FTZ R89, R2, R89 ;  /* 0x0000005902597220 */ /* 0x000fe20000410000 */
[----:B------:R-:W3:Y:S01]  /*73c0*/  LDSM.16.MT88.4 R116, [R184+0x6000] ;  /* 0x00600000b874783b */ /* 0x000ee20000004200 */
[C---:B------:R-:W-:Y:S01]  /*73d0*/  FMUL.FTZ R90, R0.reuse, R90 ;  /* 0x0000005a005a7220 */ /* 0x040fe20000410000 */
[----:B------:R-:W-:Y:S01]  /*73e0*/  SHF.R.U32.HI R124, RZ, 0x10, R128 ;  /* 0x00000010ff7c7819 */ /* 0x000fe20000011680 */
[----:B------:R-:W-:Y:S01]  /*73f0*/  FMUL.FTZ R91, R0, R91 ;  /* 0x0000005b005b7220 */ /* 0x000fe20000410000 */
[----:B------:R-:W-:Y:S01]  /*7400*/  MUFU.EX2 R208, R208 ;  /* 0x000000d000d07308 */ /* 0x000fe20000000800 */
[--C-:B------:R-:W-:Y:S01]  /*7410*/  FFMA.FTZ R170, R24, c[0x0][0x23c], -R167.reuse ;  /* 0x00008f0018aa7a23 */ /* 0x100fe200000108a7 */
[----:B------:R-:W-:Y:S01]  /*7420*/  LOP3.LUT R24, R128, 0xffff, RZ, 0xc0, !PT ;  /* 0x0000ffff80187812 */ /* 0x000fe200078ec0ff */
[----:B------:R-:W-:Y:S03]  /*7430*/  FFMA.FTZ R177, R30, c[0x0][0x23c], -R166 ;  /* 0x00008f001eb17a23 */ /* 0x000fe600000108a6 */
[C---:B------:R-:W-:Y:S01]  /*7440*/  HMMA.16816.F32.BF16 R88, R144.reuse, R120, R88 ;  /* 0x000000789058723c */ /* 0x040fe20000041858 */
[--C-:B------:R-:W-:Y:S01]  /*7450*/  FFMA.FTZ R175, R28, c[0x0][0x23c], -R167.reuse ;  /* 0x00008f001caf7a23 */ /* 0x100fe200000108a7 */
[----:B------:R-:W-:Y:S01]  /*7460*/  LOP3.LUT R28, R17, 0xffff, RZ, 0xc0, !PT ;  /* 0x0000ffff111c7812 */ /* 0x000fe200078ec0ff */
[----:B------:R-:W-:Y:S01]  /*7470*/  FMUL.FTZ R30, R3, R110 ;  /* 0x0000006e031e7220 */ /* 0x000fe20000410000 */
[----:B------:R-:W-:Y:S01]  /*7480*/  LOP3.LUT R110, R114, 0xff, RZ, 0xc0, !PT ;  /* 0x000000ff726e7812 */ /* 0x000fe200078ec0ff */
[----:B------:R-:W-:Y:S01]  /*7490*/  FFMA.FTZ R178, R29, c[0x0][0x23c], -R167 ;  /* 0x00008f001db27a23 */ /* 0x000fe200000108a7 */
[----:B------:R-:W-:Y:S01]  /*74a0*/  LOP3.LUT R129, R18, 0xff, RZ, 0xc0, !PT ;  /* 0x000000ff12817812 */ /* 0x000fe200078ec0ff */
[----:B------:R-:W-:Y:S01]  /*74b0*/  FMUL.FTZ R29, R132, R109 ;  /* 0x0000006d841d7220 */ /* 0x000fe20000410000 */
[----:B------:R-:W-:Y:S01]  /*74c0*/  SHF.R.U32.HI R120, RZ, 0x8, R24 ;  /* 0x00000008ff787819 */ /* 0x000fe20000011618 */
[----:B------:R-:W-:Y:S01]  /*74d0*/  FMUL.FTZ R24, R2, R112 ;  /* 0x0000007002187220 */ /* 0x000fe20000410000 */
[----:B------:R-:W4:Y:S02]  /*74e0*/  MUFU.EX2 R170, R170 ;  /* 0x000000aa00aa7308 */ /* 0x000f240000000800 */
[----:B------:R-:W-:Y:S01]  /*74f0*/  SHF.R.U32.HI R112, RZ, 0x10, R18 ;  /* 0x00000010ff707819 */ /* 0x000fe20000011612 */
[----:B------:R-:W-:Y:S01]  /*7500*/  FFMA.FTZ R210, R49, c[0x0][0x23c], -R174 ;  /* 0x00008f0031d27a23 */ /* 0x000fe200000108ae */
[----:B-1----:R-:W-:Y:S01]  /*7510*/  SHF.R.U32.HI R126, RZ, 0x18, R128 ;  /* 0x00000018ff7e7819 */ /* 0x002fe20000011680 */
[----:B------:R-:W-:Y:S01]  /*7520*/  FMUL.FTZ R49, R132, R105 ;  /* 0x0000006984317220 */ /* 0x000fe20000410000 */
[-C--:B------:R-:W-:Y:S01]  /*7530*/  HMMA.16816.F32.BF16 R24, R144, R122.reuse, R24 ;  /* 0x0000007a9018723c */ /* 0x080fe20000041818 */
[----:B------:R-:W-:Y:S01]  /*7540*/  LOP3.LUT R112, R112, 0xff, RZ, 0xc0, !PT ;  /* 0x000000ff70707812 */ /* 0x000fe200078ec0ff */
[--C-:B------:R-:W-:Y:S01]  /*7550*/  HSET2.LE.AND R111, R19, R202.reuse, PT ;  /* 0x000000ca136f7233 */ /* 0x100fe20003803000 */
[----:B--2---:R-:W-:Y:S01]  /*7560*/  F2FP.BF16.PACK_AB R105, R143, R142 ;  /* 0x0000008e8f69723e */ /* 0x004fe200000010ff */
[----:B------:R-:W-:Y:S01]  /*7570*/  MUFU.EX2 R175, R175 ;  /* 0x000000af00af7308 */ /* 0x000fe20000000800 */
[----:B------:R-:W-:Y:S01]  /*7580*/  F2FP.BF16.PACK_AB R104, R169, R168 ;  /* 0x000000a8a968723e */ /* 0x000fe200000010ff */
[----:B------:R-:W-:Y:S01]  /*7590*/  FFMA.FTZ R222, R42, c[0x0][0x23c], -R166 ;  /* 0x00008f002ade7a23 */ /* 0x000fe200000108a6 */
[----:B------:R-:W-:Y:S01]  /*75a0*/  LOP3.LUT R131, R17, 0xff, RZ, 0xc0, !PT ;  /* 0x000000ff11837812 */ /* 0x000fe200078ec0ff */
[C---:B------:R-:W-:Y:S01]  /*75b0*/  HMMA.16816.F32.BF16 R92, R136.reuse, R122, R92 ;  /* 0x0000007a885c723c */ /* 0x040fe2000004185c */
[----:B------:R-:W-:Y:S03]  /*75c0*/  SHF.R.U32.HI R17, RZ, 0x18, R17 ;  /* 0x00000018ff117819 */ /* 0x000fe60000011611 */
[----:B------:R-:W-:Y:S01]  /*75d0*/  PRMT R125, R125, 0x5410, R120 ;  /* 0x000054107d7d7816 */ /* 0x000fe20000000078 */
[----:B------:R-:W-:Y:S01]  /*75e0*/  FFMA.FTZ R120, R51, c[0x0][0x23c], -R172 ;  /* 0x00008f0033787a23 */ /* 0x000fe200000108ac */
[----:B------:R-:W-:Y:S01]  /*75f0*/  MUFU.EX2 R164, R164 ;  /* 0x000000a400a47308 */ /* 0x000fe20000000800 */
[----:B------:R-:W-:Y:S01]  /*7600*/  SHF.R.U32.HI R123, RZ, 0x18, R18 ;  /* 0x00000018ff7b7819 */ /* 0x000fe20000011612 */
[----:B------:R-:W-:Y:S01]  /*7610*/  FFMA.FTZ R122, R50, c[0x0][0x23c], -R172 ;  /* 0x00008f00327a7a23 */ /* 0x000fe200000108ac */
[----:B------:R-:W-:Y:S03]  /*7620*/  SHF.R.U32.HI R18, RZ, 0x8, R28 ;  /* 0x00000008ff127819 */ /* 0x000fe6000001161c */
[----:B------:R-:W-:Y:S01]  /*7630*/  PRMT R123, R112, 0x5410, R123 ;  /* 0x00005410707b7816 */ /* 0x000fe2000000007b */
[----:B------:R-:W-:Y:S01]  /*7640*/  FMUL.FTZ R28, R132, R108 ;  /* 0x0000006c841c7220 */ /* 0x000fe20000410000 */
[----:B------:R-:W-:Y:S01]  /*7650*/  SHF.R.U32.HI R108, RZ, 0x8, R113 ;  /* 0x00000008ff6c7819 */ /* 0x000fe20000011671 */
[----:B------:R-:W-:Y:S01]  /*7660*/  FMUL.FTZ R50, R3, R106 ;  /* 0x0000006a03327220 */ /* 0x000fe20000410000 */
[----:B------:R-:W1:Y:S01]  /*7670*/  LDSM.16.MT88.4 R112, [R188+0x6800] ;  /* 0x00680000bc70783b */ /* 0x000e620000004200 */
[----:B------:R-:W2:Y:S01]  /*7680*/  MUFU.EX2 R165, R165 ;  /* 0x000000a500a57308 */ /* 0x000ea20000000800 */
[----:B------:R-:W-:Y:S01]  /*7690*/  PRMT R131, R131, 0x5410, R18 ;  /* 0x0000541083837816 */ /* 0x000fe20000000012 */
[----:B------:R-:W-:Y:S01]  /*76a0*/  FMUL.FTZ R51, R3, R107 ;  /* 0x0000006b03337220 */ /* 0x000fe20000410000 */
[-C--:B---3--:R-:W-:Y:S01]  /*76b0*/  HMMA.16816.F32.BF16 R28, R136, R116.reuse, R28 ;  /* 0x00000074881c723c */ /* 0x088fe2000004181c */
[----:B------:R-:W-:Y:S01]  /*76c0*/  PRMT R129, R129, 0x5410, R108 ;  /* 0x0000541081817816 */ /* 0x000fe2000000006c */
[----:B------:R-:W-:Y:S01]  /*76d0*/  FFMA.FTZ R224, R44, c[0x0][0x23c], -R167 ;  /* 0x00008f002ce07a23 */ /* 0x000fe200000108a7 */
[--C-:B------:R-:W-:Y:S01]  /*76e0*/  HSET2.LE.AND R108, R131, R202.reuse, PT ;  /* 0x000000ca836c7233 */ /* 0x100fe20003803000 */
[----:B------:R-:W-:Y:S01]  /*76f0*/  F2FP.BF16.PACK_AB R106, R176, R173 ;  /* 0x000000adb06a723e */ /* 0x000fe200000010ff */
[----:B------:R-:W-:Y:S01]  /*7700*/  FFMA.FTZ R246, R54, c[0x0][0x23c], -R172 ;  /* 0x00008f0036f67a23 */ /* 0x000fe200000108ac */
[----:B----4-:R-:W-:Y:S01]  /*7710*/  F2FP.BF16.PACK_AB R19, R171, R170 ;  /* 0x000000aaab13723e */ /* 0x010fe200000010ff */
[----:B------:R-:W3:Y:S01]  /*7720*/  MUFU.EX2 R141, R141 ;  /* 0x0000008d008d7308 */ /* 0x000ee20000000800 */
[C---:B------:R-:W-:Y:S01]  /*7730*/  HMMA.16816.F32.BF16 R96, R144.reuse, R116, R96 ;  /* 0x000000749060723c */ /* 0x040fe20000041860 */
[----:B------:R-:W-:Y:S03]  /*7740*/  PRMT R109, R110, 0x5410, R17 ;  /* 0x000054106e6d7816 */ /* 0x000fe60000000011 */
[----:B------:R-:W-:Y:S01]  /*7750*/  LOP3.LUT R108, R108, R105, RZ, 0xc0, !PT ;  /* 0x000000696c6c7212 */ /* 0x000fe200078ec0ff */
[--C-:B------:R-:W-:Y:S01]  /*7760*/  HSET2.LE.AND R110, R127, R202.reuse, PT ;  /* 0x000000ca7f6e7233 */ /* 0x100fe20003803000 */
[----:B------:R-:W-:Y:S01]  /*7770*/  FFMA.FTZ R244, R52, c[0x0][0x23c], -R174 ;  /* 0x00008f0034f47a23 */ /* 0x000fe200000108ae */
[--C-:B------:R-:W-:Y:S01]  /*7780*/  HSET2.LE.AND R109, R109, R202.reuse, PT ;  /* 0x000000ca6d6d7233 */ /* 0x100fe20003803000 */
[-C--:B------:R-:W-:Y:S01]  /*7790*/  HMMA.16816.F32.BF16 R100, R144, R118.reuse, R100 ;  /* 0x000000769064723c */ /* 0x080fe20000041864 */
[----:B------:R-:W4:Y:S03]  /*77a0*/  MUFU.EX2 R178, R178 ;  /* 0x000000b200b27308 */ /* 0x000f260000000800 */
[----:B------:R-:W-:Y:S01]  /*77b0*/  LOP3.LUT R121, R124, 0xff, RZ, 0xc0, !PT ;  /* 0x000000ff7c797812 */ /* 0x000fe200078ec0ff */
[--C-:B------:R-:W-:Y:S01]  /*77c0*/  FFMA.FTZ R56, R56, c[0x0][0x23c], -R167.reuse ;  /* 0x00008f0038387a23 */ /* 0x100fe200000108a7 */
[----:B--2---:R-:W-:Y:S01]  /*77d0*/  F2FP.BF16.PACK_AB R17, R165, R164 ;  /* 0x000000a4a511723e */ /* 0x004fe200000010ff */
[----:B------:R-:W-:Y:S01]  /*77e0*/  FFMA.FTZ R145, R39, c[0x0][0x23c], -R172 ;  /* 0x00008f0027917a23 */ /* 0x000fe200000108ac */
[----:B------:R-:W-:Y:S01]  /*77f0*/  HMMA.16816.F32.BF16 R48, R136, R118, R48 ;  /* 0x000000768830723c */ /* 0x000fe20000041830 */
[----:B------:R-:W-:Y:S01]  /*7800*/  PRMT R121, R121, 0x5410, R126 ;  /* 0x0000541079797816 */ /* 0x000fe2000000007e */
[----:B------:R-:W2:Y:S01]  /*7810*/  LDSM.16.MT88.4 R116, [R186+0x6800] ;  /* 0x00680000ba74783b */ /* 0x000ea20000004200 */
[----:B------:R-:W5:Y:S01]  /*7820*/  MUFU.EX2 R177, R177 ;  /* 0x000000b100b17308 */ /* 0x000f620000000800 */
[----:B------:R-:W-:Y:S01]  /*7830*/  LOP3.LUT R110, R110, R17, RZ, 0xc0, !PT ;  /* 0x000000116e6e7212 */ /* 0x000fe200078ec0ff */
[--C-:B------:R-:W-:Y:S01]  /*7840*/  HSET2.LE.AND R17, R123, R202.reuse, PT ;  /* 0x000000ca7b117233 */ /* 0x100fe20003803000 */
[----:B------:R-:W-:Y:S01]  /*7850*/  LOP3.LUT R109, R109, R104, RZ, 0xc0, !PT ;  /* 0x000000686d6d7212 */ /* 0x000fe200078ec0ff */
[--C-:B------:R-:W-:Y:S01]  /*7860*/  HSET2.LE.AND R107, R121, R202.reuse, PT ;  /* 0x000000ca796b7233 */ /* 0x100fe20003803000 */
[----:B---3--:R-:W-:Y:S01]  /*7870*/  F2FP.BF16.PACK_AB R18, R141, R140 ;  /* 0x0000008c8d12723e */ /* 0x008fe200000010ff */
[--C-:B------:R-:W-:Y:S03]  /*7880*/  FFMA.FTZ R136, R36, c[0x0][0x23c], -R174.reuse ;  /* 0x00008f0024887a23 */ /* 0x100fe600000108ae */
[----:B------:R-:W-:Y:S01]  /*7890*/  LOP3.LUT R111, R111, R18, RZ, 0xc0, !PT ;  /* 0x000000126f6f7212 */ /* 0x000fe200078ec0ff */
[--C-:B------:R-:W-:Y:S01]  /*78a0*/  HSET2.LE.AND R18, R129, R202.reuse, PT ;  /* 0x000000ca81127233 */ /* 0x100fe20003803000 */
[----:B------:R-:W-:Y:S01]  /*78b0*/  LOP3.LUT R105, R17, R106, RZ, 0xc0, !PT ;  /* 0x0000006a11697212 */ /* 0x000fe200078ec0ff */
[--C-:B------:R-:W-:Y:S01]  /*78c0*/  HSET2.LE.AND R106, R125, R202.reuse, PT ;  /* 0x000000ca7d6a7233 */ /* 0x100fe20003803000 */
[----:B------:R-:W-:Y:S01]  /*78d0*/  MUFU.EX2 R144, R122 ;  /* 0x0000007a00907308 */ /* 0x000fe20000000800 */
[----:B----4-:R-:W-:Y:S01]  /*78e0*/  F2FP.BF16.PACK_AB R17, R178, R175 ;  /* 0x000000afb211723e */ /* 0x010fe200000010ff */
[----:B------:R-:W-:Y:S01]  /*78f0*/  FFMA.FTZ R139, R37, c[0x0][0x23c], -R174 ;  /* 0x00008f00258b7a23 */ /* 0x000fe200000108ae */
[-C--:B-1----:R-:W-:Y:S01]  /*7900*/  HMMA.16816.F32.BF16 R8, R108, R112.reuse, R8 ;  /* 0x000000706c08723c */ /* 0x082fe20000041808 */
[----:B------:R-:W-:Y:S01]  /*7910*/  LOP3.LUT R104, R18, R19, RZ, 0xc0, !PT ;  /* 0x0000001312687212 */ /* 0x000fe200078ec0ff */
[----:B------:R-:W-:Y:S01]  /*7920*/  FFMA.FTZ R138, R38, c[0x0][0x23c], -R172 ;  /* 0x00008f00268a7a23 */ /* 0x000fe200000108ac */
[----:B------:R-:W-:Y:S01]  /*7930*/  LOP3.LUT R106, R106, R17, RZ, 0xc0, !PT ;  /* 0x000000116a6a7212 */ /* 0x000fe200078ec0ff */
[--C-:B------:R-:W-:Y:S02]  /*7940*/  FFMA.FTZ R147, R41, c[0x0][0x23c], -R167.reuse ;  /* 0x00008f0029937a23 */ /* 0x100fe400000108a7 */
[--C-:B------:R-:W-:Y:S01]  /*7950*/  FFMA.FTZ R146, R40, c[0x0][0x23c], -R167.reuse ;  /* 0x00008f0028927a23 */ /* 0x100fe200000108a7 */
[----:B------:R1:W3:Y:S01]  /*7960*/  MUFU.EX2 R137, R120 ;  /* 0x0000007800897308 */ /* 0x0002e20000000800 */
[----:B-----5:R-:W-:Y:S01]  /*7970*/  F2FP.BF16.PACK_AB R18, R208, R177 ;  /* 0x000000b1d012723e */ /* 0x020fe200000010ff */
[--C-:B------:R-:W-:Y:S03]  /*7980*/  FFMA.FTZ R57, R57, c[0x0][0x23c], -R167.reuse ;  /* 0x00008f0039397a23 */ /* 0x100fe600000108a7 */
[----:B------:R-:W-:Y:S01]  /*7990*/  LOP3.LUT R107, R107, R18, RZ, 0xc0, !PT ;  /* 0x000000126b6b7212 */ /* 0x000fe200078ec0ff */
[----:B------:R-:W-:Y:S04]  /*79a0*/  IMAD.WIDE.U32 R18, R245, -0x326172a9, RZ ;  /* 0xcd9e8d57f5127825 */ /* 0x000fe800078e00ff */
[----:B------:R-:W-:Y:S01]  /*79b0*/  FFMA.FTZ R245, R46, c[0x0][0x23c], -R166 ;  /* 0x00008f002ef57a23 */ /* 0x000fe200000108a6 */
[----:B------:R-:W-:Y:S01]  /*79c0*/  LOP3.LUT R36, R243, UR13, R18, 0x96, !PT ;  /* 0x0000000df3247c12 */ /* 0x000fe2000f8e9612 */
[C---:B------:R-:W-:Y:S01]  /*79d0*/  HMMA.16816.F32.BF16 R12, R104.reuse, R112, R12 ;  /* 0x00000070680c723c */ /* 0x040fe2000004180c */
[C---:B------:R-:W-:Y:S01]  /*79e0*/  LOP3.LUT R124, R19.reuse, UR15, R236, 0x96, !PT ;  /* 0x0000000f137c7c12 */ /* 0x040fe2000f8e96ec */
[----:B------:R-:W-:Y:S01]  /*79f0*/  MUFU.EX2 R136, R136 ;  /* 0x0000008800887308 */ /* 0x000fe20000000800 */
[----:B------:R-:W-:Y:S01]  /*7a00*/  LOP3.LUT R17, R19, UR15, R232, 0x96, !PT ;  /* 0x0000000f13117c12 */ /* 0x000fe2000f8e96e8 */
[----:B------:R-:W-:Y:S01]  /*7a10*/  IMAD.WIDE.U32 R36, R36, -0x2daee0ad, RZ ;  /* 0xd2511f5324247825 */ /* 0x000fe200078e00ff */
[----:B------:R-:W-:Y:S03]  /*7a20*/  LOP3.LUT R18, R241, UR13, R18, 0x96, !PT ;  /* 0x0000000df1127c12 */ /* 0x000fe6000f8e9612 */
[-C--:B------:R-:W-:Y:S01]  /*7a30*/  HMMA.16816.F32.BF16 R68, R104, R114.reuse, R68 ;  /* 0x000000726844723c */ /* 0x080fe20000041844 */
[----:B------:R-:W-:Y:S03]  /*7a40*/  IMAD.WIDE.U32 R124, R124, -0x2daee0ad, RZ ;  /* 0xd2511f537c7c7825 */ /* 0x000fe600078e00ff */
[----:B------:R-:W4:Y:S01]  /*7a50*/  MUFU.EX2 R139, R139 ;  /* 0x0000008b008b7308 */ /* 0x000f220000000800 */
[----:B-1----:R-:W-:Y:S01]  /*7a60*/  IMAD.WIDE.U32 R120, R17, -0x2daee0ad, RZ ;  /* 0xd2511f5311787825 */ /* 0x002fe200078e00ff */
[----:B------:R-:W-:Y:S02]  /*7a70*/  LOP3.LUT R124, R37, UR10, R124, 0x96, !PT ;  /* 0x0000000a257c7c12 */ /* 0x000fe4000f8e967c */
[C---:B------:R-:W-:Y:S01]  /*7a80*/  HMMA.16816.F32.BF16 R32, R108.reuse, R114, R32 ;  /* 0x000000726c20723c */ /* 0x040fe20000041820 */
[----:B------:R-:W1:Y:S03]  /*7a90*/  LDSM.16.MT88.4 R112, [R185+0x6800] ;  /* 0x00680000b970783b */ /* 0x000e660000004200 */
[----:B------:R-:W-:Y:S01]  /*7aa0*/  LOP3.LUT R38, R125, UR12, R234, 0x96, !PT ;  /* 0x0000000c7d267c12 */ /* 0x000fe2000f8e96ea */
[----:B------:R-:W-:Y:S01]  /*7ab0*/  IMAD.WIDE.U32 R124, R124, -0x326172a9, RZ ;  /* 0xcd9e8d577c7c7825 */ /* 0x000fe200078e00ff */
[----:B------:R-:W-:Y:S01]  /*7ac0*/  LOP3.LUT R17, R121, UR12, R230, 0x96, !PT ;  /* 0x0000000c79117c12 */ /* 0x000fe2000f8e96e6 */
[----:B------:R-:W-:Y:S01]  /*7ad0*/  MUFU.EX2 R224, R224 ;  /* 0x000000e000e07308 */ /* 0x000fe20000000800 */
[-C--:B--2---:R-:W-:Y:S01]  /*7ae0*/  HMMA.16816.F32.BF16 R72, R108, R116.reuse, R72 ;  /* 0x000000746c48723c */ /* 0x084fe20000041848 */
[----:B------:R-:W-:Y:S04]  /*7af0*/  IMAD.WIDE.U32 R38, R38, -0x326172a9, RZ ;  /* 0xcd9e8d5726267825 */ /* 0x000fe800078e00ff */
[----:B------:R-:W-:Y:S01]  /*7b00*/  IMAD.WIDE.U32 R18, R18, -0x2daee0ad, RZ ;  /* 0xd2511f5312127825 */ /* 0x000fe200078e00ff */
[----:B------:R-:W-:Y:S02]  /*7b10*/  LOP3.LUT R242, R39, UR11, R242, 0x96, !PT ;  /* 0x0000000b27f27c12 */ /* 0x000fe4000f8e96f2 */
[C---:B------:R-:W-:Y:S01]  /*7b20*/  HMMA.16816.F32.BF16 R76, R104.reuse, R116, R76 ;  /* 0x00000074684c723c */ /* 0x040fe2000004184c */
[----:B------:R-:W-:Y:S01]  /*7b30*/  LOP3.LUT R122, R125, UR9, R38, 0x96, !PT ;  /* 0x000000097d7a7c12 */ /* 0x000fe2000f8e9626 */
[----:B------:R-:W-:Y:S02]  /*7b40*/  MUFU.EX2 R245, R245 ;  /* 0x000000f500f57308 */ /* 0x000fe40000000800 */
[----:B------:R-:W-:Y:S01]  /*7b50*/  IMAD.WIDE.U32 R242, R242, -0x2daee0ad, RZ ;  /* 0xd2511f53f2f27825 */ /* 0x000fe200078e00ff */
[----:B------:R-:W-:Y:S03]  /*7b60*/  LOP3.LUT R120, R19, UR10, R120, 0x96, !PT ;  /* 0x0000000a13787c12 */ /* 0x000fe6000f8e9678 */
[-C--:B------:R-:W-:Y:S01]  /*7b70*/  HMMA.16816.F32.BF16 R80, R104, R118.reuse, R80 ;  /* 0x000000766850723c */ /* 0x080fe20000041850 */
[----:B------:R-:W-:Y:S03]  /*7b80*/  IMAD.WIDE.U32 R122, R122, -0x2daee0ad, RZ ;  /* 0xd2511f537a7a7825 */ /* 0x000fe600078e00ff */
[----:B------:R-:W-:Y:S01]  /*7b90*/  MUFU.EX2 R226, R226 ;  /* 0x000000e200e27308 */ /* 0x000fe20000000800 */
[----:B------:R-:W-:Y:S01]  /*7ba0*/  IMAD.WIDE.U32 R126, R17, -0x326172a9, RZ ;  /* 0xcd9e8d57117e7825 */ /* 0x000fe200078e00ff */
[----:B------:R-:W-:Y:S02]  /*7bb0*/  LOP3.LUT R17, R243, UR8, R36, 0x96, !PT ;  /* 0x00000008f3117c12 */ /* 0x000fe4000f8e9624 */
[C---:B------:R-:W-:Y:S01]  /*7bc0*/  HMMA.16816.F32.BF16 R20, R108.reuse, R118, R20 ;  /* 0x000000766c14723c */ /* 0x040fe20000041814 */
[----:B------:R-:W-:Y:S03]  /*7bd0*/  LOP3.LUT R36, R123, UR6, R242, 0x96, !PT ;  /* 0x000000067b247c12 */ /* 0x000fe6000f8e96f2 */
[----:B------:R-:W-:Y:S01]  /*7be0*/  IMAD.WIDE.U32 R120, R120, -0x326172a9, RZ ;  /* 0xcd9e8d5778787825 */ /* 0x000fe200078e00ff */
[----:B------:R-:W-:Y:S01]  /*7bf0*/  LOP3.LUT R240, R127, UR11, R240, 0x96, !PT ;  /* 0x0000000b7ff07c12 */ /* 0x000fe2000f8e96f0 */
[----:B------:R-:W-:Y:S02]  /*7c00*/  MUFU.EX2 R179, R179 ;  /* 0x000000b300b37308 */ /* 0x000fe40000000800 */
[----:B------:R-:W-:Y:S01]  /*7c10*/  IMAD.WIDE.U32 R128, R36, -0x326172a9, RZ ;  /* 0xcd9e8d5724807825 */ /* 0x000fe200078e00ff */
[-C--:B-1----:R-:W-:Y:S01]  /*7c20*/  HMMA.16816.F32.BF16 R84, R108, R112.reuse, R84 ;  /* 0x000000706c54723c */ /* 0x082fe20000041854 */
[----:B------:R-:W1:Y:S02]  /*7c30*/  LDSM.16.MT88.4 R36, [R184+0x6800] ;  /* 0x00680000b824783b */ /* 0x000e640000004200 */
[----:B------:R-:W-:Y:S01]  /*7c40*/  LOP3.LUT R116, R121, UR9, R126, 0x96, !PT ;  /* 0x0000000979747c12 */ /* 0x000fe2000f8e967e */
[--C-:B------:R-:W-:Y:S01]  /*7c50*/  FFMA.FTZ R243, R45, c[0x0][0x23c], -R167.reuse ;  /* 0x00008f002df37a23 */ /* 0x100fe200000108a7 */
[----:B------:R-:W-:Y:S01]  /*7c60*/  SHF.R.U32.HI R41, RZ, 0x10, R128 ;  /* 0x00000010ff297819 */ /* 0x000fe20000011680 */
[----:B------:R-:W-:Y:S01]  /*7c70*/  FFMA.FTZ R242, R66, c[0x0][0x23c], -R172 ;  /* 0x00008f0042f27a23 */ /* 0x000fe200000108ac */
[----:B------:R-:W-:Y:S01]  /*7c80*/  LOP3.LUT R42, R128, 0xffff, RZ, 0xc0, !PT ;  /* 0x0000ffff802a7812 */ /* 0x000fe200078ec0ff */
[C---:B------:R-:W-:Y:S01]  /*7c90*/  HMMA.16816.F32.BF16 R88, R104.reuse, R112, R88 ;  /* 0x000000706858723c */ /* 0x040fe20000041858 */
[----:B------:R-:W-:Y:S01]  /*7ca0*/  IMAD.WIDE.U32 R116, R116, -0x2daee0ad, RZ ;  /* 0xd2511f5374747825 */ /* 0x000fe200078e00ff */
[----:B------:R-:W-:Y:S02]  /*7cb0*/  MUFU.EX2 R243, R243 ;  /* 0x000000f300f37308 */ /* 0x000fe40000000800 */
[----:B------:R-:W-:Y:S01]  /*7cc0*/  LOP3.LUT R44, R41, 0xff, RZ, 0xc0, !PT ;  /* 0x000000ff292c7812 */ /* 0x000fe200078ec0ff */
[----:B------:R-:W-:Y:S03]  /*7cd0*/  IMAD.WIDE.U32 R240, R240, -0x2daee0ad, RZ ;  /* 0xd2511f53f0f07825 */ /* 0x000fe600078e00ff */
[-C--:B------:R-:W-:Y:S01]  /*7ce0*/  HMMA.16816.F32.BF16 R24, R104, R114.reuse, R24 ;  /* 0x000000726818723c */ /* 0x080fe20000041818 */
[----:B------:R-:W-:Y:S03]  /*7cf0*/  IMAD.WIDE.U32 R118, R17, -0x326172a9, RZ ;  /* 0xcd9e8d5711767825 */ /* 0x000fe600078e00ff */
[----:B------:R-:W-:Y:S01]  /*7d00*/  LOP3.LUT R19, R241, UR8, R18, 0x96, !PT ;  /* 0x00000008f1137c12 */ /* 0x000fe2000f8e9612 */
[----:B------:R-:W-:Y:S01]  /*7d10*/  FFMA.FTZ R241, R43, c[0x0][0x23c], -R166 ;  /* 0x00008f002bf17a23 */ /* 0x000fe200000108a6 */
[----:B------:R-:W-:Y:S01]  /*7d20*/  LOP3.LUT R18, R117, UR6, R240, 0x96, !PT ;  /* 0x0000000675127c12 */ /* 0x000fe2000f8e96f0 */
[----:B------:R-:W-:Y:S01]  /*7d30*/  FFMA.FTZ R240, R64, c[0x0][0x23c], -R174 ;  /* 0x00008f0040f07a23 */ /* 0x000fe200000108ae */
[C---:B------:R-:W-:Y:S01]  /*7d40*/  HMMA.16816.F32.BF16 R92, R108.reuse, R114, R92 ;  /* 0x000000726c5c723c */ /* 0x040fe2000004185c */
[----:B------:R-:W-:Y:S01]  /*7d50*/  IMAD.WIDE.U32 R112, R19, -0x326172a9, RZ ;  /* 0xcd9e8d5713707825 */ /* 0x000fe200078e00ff */
[----:B------:R-:W-:Y:S01]  /*7d60*/  LDSM.16.MT88.4 R64, [R186+0x7000] ;  /* 0x00700000ba40783b */ /* 0x000fe20000004200 */
[----:B------:R-:W2:Y:S01]  /*7d70*/  MUFU.EX2 R210, R210 ;  /* 0x000000d200d27308 */ /* 0x000ea20000000800 */
[----:B------:R-:W-:Y:S01]  /*7d80*/  SHF.R.U32.HI R43, RZ, 0x18, R128 ;  /* 0x00000018ff2b7819 */ /* 0x000fe20000011680 */
[----:B------:R-:W-:Y:S01]  /*7d90*/  IMAD.WIDE.U32 R126, R18, -0x326172a9, RZ ;  /* 0xcd9e8d57127e7825 */ /* 0x000fe200078e00ff */
[----:B------:R-:W-:Y:S02]  /*7da0*/  LOP3.LUT R18, R129, UR17, R118, 0x96, !PT ;  /* 0x0000001181127c12 */ /* 0x000fe4000f8e9676 */
[----:B------:R-:W-:Y:S01]  /*7db0*/  LOP3.LUT R17, R128, 0xff, RZ, 0xc0, !PT ;  /* 0x000000ff80117812 */ /* 0x000fe200078ec0ff */
[----:B------:R-:W-:Y:S03]  /*7dc0*/  FFMA.FTZ R172, R55, c[0x0][0x23c], -R172 ;  /* 0x00008f0037ac7a23 */ /* 0x000fe600000108ac */
[C---:B------:R-:W-:Y:S01]  /*7dd0*/  LOP3.LUT R117, R126.reuse, 0xffff, RZ, 0xc0, !PT ;  /* 0x0000ffff7e757812 */ /* 0x040fe200078ec0ff */
[----:B------:R-:W-:Y:S01]  /*7de0*/  FFMA.FTZ R174, R53, c[0x0][0x23c], -R174 ;  /* 0x00008f0035ae7a23 */ /* 0x000fe200000108ae */
[--C-:B------:R-:W-:Y:S01]  /*7df0*/  SHF.R.U32.HI R118, RZ, 0x10, R126.reuse ;  /* 0x00000010ff767819 */ /* 0x100fe2000001167e */
[----:B------:R-:W-:Y:S01]  /*7e00*/  MUFU.EX2 R138, R138 ;  /* 0x0000008a008a7308 */ /* 0x000fe20000000800 */
[----:B------:R-:W-:Y:S01]  /*7e10*/  LOP3.LUT R121, R126, 0xff, RZ, 0xc0, !PT ;  /* 0x000000ff7e797812 */ /* 0x000fe200078ec0ff */
[-C--:B-1----:R-:W-:Y:S01]  /*7e20*/  HMMA.16816.F32.BF16 R28, R108, R36.reuse, R28 ;  /* 0x000000246c1c723c */ /* 0x082fe2000004181c */
[----:B------:R-:W-:Y:S01]  /*7e30*/  SHF.R.U32.HI R40, RZ, 0x18, R126 ;  /* 0x00000018ff287819 */ /* 0x000fe2000001167e */
[--C-:B------:R-:W-:Y:S01]  /*7e40*/  FFMA.FTZ R60, R60, c[0x0][0x23c], -R167.reuse ;  /* 0x00008f003c3c7a23 */ /* 0x100fe200000108a7 */
[----:B------:R-:W-:Y:S01]  /*7e50*/  LOP3.LUT R19, R127, UR17, R112, 0x96, !PT ;  /* 0x000000117f137c12 */ /* 0x000fe2000f8e9670 */
[----:B------:R-:W-:Y:S01]  /*7e60*/  FFMA.FTZ R167, R61, c[0x0][0x23c], -R167 ;  /* 0x00008f003da77a23 */ /* 0x000fe200000108a7 */
[----:B------:R-:W-:Y:S01]  /*7e70*/  PRMT R43, R44, 0x5410, R43 ;  /* 0x000054102c2b7816 */ /* 0x000fe2000000002b */
[----:B------:R-:W-:Y:S01]  /*7e80*/  FFMA.FTZ R58, R58, c[0x0][0x23c], -R166 ;  /* 0x00008f003a3a7a23 */ /* 0x000fe200000108a6 */
[----:B------:R-:W-:Y:S01]  /*7e90*/  LOP3.LUT R44, R18, 0xffff, RZ, 0xc0, !PT ;  /* 0x0000ffff122c7812 */ /* 0x000fe200078ec0ff */
[C---:B------:R-:W-:Y:S01]  /*7ea0*/  HMMA.16816.F32.BF16 R96, R104.reuse, R36, R96 ;  /* 0x000000246860723c */ /* 0x040fe20000041860 */
[----:B------:R-:W-:Y:S01]  /*7eb0*/  SHF.R.U32.HI R112, RZ, 0x8, R42 ;  /* 0x00000008ff707819 */ /* 0x000fe2000001162a */
[----:B------:R-:W1:Y:S02]  /*7ec0*/  MUFU.EX2 R145, R145 ;  /* 0x0000009100917308 */ /* 0x000e640000000800 */
[----:B------:R-:W-:Y:S01]  /*7ed0*/  SHF.R.U32.HI R42, RZ, 0x8, R117 ;  /* 0x00000008ff2a7819 */ /* 0x000fe20000011675 */
[--C-:B------:R-:W-:Y:S01]  /*7ee0*/  HSET2.LE.AND R43, R43, R202.reuse, PT ;  /* 0x000000ca2b2b7233 */ /* 0x100fe20003803000 */
[----:B------:R-:W-:Y:S01]  /*7ef0*/  LOP3.LUT R117, R118, 0xff, RZ, 0xc0, !PT ;  /* 0x000000ff76757812 */ /* 0x000fe200078ec0ff */
[----:B------:R-:W-:Y:S01]  /*7f00*/  FFMA.FTZ R59, R59, c[0x0][0x23c], -R166 ;  /* 0x00008f003b3b7a23 */ /* 0x000fe200000108a6 */
[-C--:B------:R-:W-:Y:S01]  /*7f10*/  HMMA.16816.F32.BF16 R100, R104, R38.reuse, R100 ;  /* 0x000000266864723c */ /* 0x080fe20000041864 */
[----:B------:R-:W-:Y:S01]  /*7f20*/  PRMT R121, R121, 0x5410, R42 ;  /* 0x0000541079797816 */ /* 0x000fe2000000002a */
[----:B------:R-:W-:Y:S02]  /*7f30*/  LDSM.16.MT88.4 R104, [R185+0x7000] ;  /* 0x00700000b968783b */ /* 0x000fe40000004200 */
[----:B------:R-:W-:Y:S01]  /*7f40*/  PRMT R117, R117, 0x5410, R40 ;  /* 0x0000541075757816 */ /* 0x000fe20000000028 */
[----:B------:R-:W-:Y:S01]  /*7f50*/  MUFU.EX2 R146, R146 ;  /* 0x0000009200927308 */ /* 0x000fe20000000800 */
[C---:B------:R-:W-:Y:S01]  /*7f60*/  LOP3.LUT R40, R19.reuse, 0xffff, RZ, 0xc0, !PT ;  /* 0x0000ffff13287812 */ /* 0x040fe200078ec0ff */
[--C-:B------:R-:W-:Y:S01]  /*7f70*/  FFMA.FTZ R62, R62, c[0x0][0x23c], -R166.reuse ;  /* 0x00008f003e3e7a23 */ /* 0x100fe200000108a6 */
[----:B------:R-:W-:Y:S01]  /*7f80*/  HMMA.16816.F32.BF16 R48, R108, R38, R48 ;  /* 0x000000266c30723c */ /* 0x000fe20000041830 */
[--C-:B------:R-:W-:Y:S03]  /*7f90*/  SHF.R.U32.HI R115, RZ, 0x10, R19.reuse ;  /* 0x00000010ff737819 */ /* 0x100fe60000011613 */
[----:B------:R-:W-:Y:S01]  /*7fa0*/  LOP3.LUT R123, R19, 0xff, RZ, 0xc0, !PT ;  /* 0x000000ff137b7812 */ /* 0x000fe200078ec0ff */
[----:B------:R-:W-:Y:S01]  /*7fb0*/  FFMA.FTZ R166, R63, c[0x0][0x23c], -R166 ;  /* 0x00008f003fa67a23 */ /* 0x000fe200000108a6 */
[----:B------:R-:W-:Y:S01]  /*7fc0*/  LOP3.LUT R42, R18, 0xff, RZ, 0xc0, !PT ;  /* 0x000000ff122a7812 */ /* 0x000fe200078ec0ff */
[----:B------:R-:W5:Y:S01]  /*7fd0*/  MUFU.EX2 R147, R147 ;  /* 0x0000009300937308 */ /* 0x000f620000000800 */
[----:B------:R-:W-:Y:S01]  /*7fe0*/  SHF.R.U32.HI R41, RZ, 0x18, R18 ;  /* 0x00000018ff297819 */ /* 0x000fe20000011612 */
[--C-:B------:R-:W-:Y:S03]  /*7ff0*/  HSET2.LE.AND R38, R121, R202.reuse, PT ;  /* 0x000000ca79267233 */ /* 0x100fe60003803000 */
[----:B------:R-:W-:Y:S01]  /*8000*/  PRMT R17, R17, 0x5410, R112 ;  /* 0x0000541011117816 */ /* 0x000fe20000000070 */
[--C-:B------:R-:W-:Y:S01]  /*8010*/  HSET2.LE.AND R39, R117, R202.reuse, PT ;  /* 0x000000ca75277233 */ /* 0x100fe20003803000 */
[----:B------:R-:W-:Y:S01]  /*8020*/  SHF.R.U32.HI R112, RZ, 0x10, R18 ;  /* 0x00000010ff707819 */ /* 0x000fe20000011612 */
[----:B------:R-:W-:Y:S01]  /*8030*/  FFMA.FTZ R152, R132, R227, R152 ;  /* 0x000000e384987223 */ /* 0x000fe20000010098 */
[----:B------:R-:W-:Y:S01]  /*8040*/  SHF.R.U32.HI R18, RZ, 0x18, R19 ;  /* 0x00000018ff127819 */ /* 0x000fe20000011613 */
[----:B------:R-:W-:Y:S01]  /*8050*/  MUFU.EX2 R222, R222 ;  /* 0x000000de00de7308 */ /* 0x000fe20000000800 */
[----:B------:R-:W-:Y:S01]  /*8060*/  SHF.R.U32.HI R19, RZ, 0x8, R44 ;  /* 0x00000008ff137819 */ /* 0x000fe2000001162c */
[----:B------:R-:W-:Y:S01]  /*8070*/  FFMA.FTZ R154, R3, R206, R154 ;  /* 0x000000ce039a7223 */ /* 0x000fe2000001009a */
[----:B------:R-:W5:Y:S01]  /*8080*/  LDSM.16.MT88.4 R44, [R188+0x7000] ;  /* 0x00700000bc2c783b */ /* 0x000f620000004200 */
[----:B------:R-:W-:Y:S01]  /*8090*/  LOP3.LUT R112, R112, 0xff, RZ, 0xc0, !PT ;  /* 0x000000ff70707812 */ /* 0x000fe200078ec0ff */
[----:B------:R-:W-:Y:S01]  /*80a0*/  FFMA.FTZ R160, R2, R225, R160 ;  /* 0x000000e102a07223 */ /* 0x000fe200000100a0 */
[----:B------:R-:W-:Y:S01]  /*80b0*/  LOP3.LUT R115, R115, 0xff, RZ, 0xc0, !PT ;  /* 0x000000ff73737812 */ /* 0x000fe200078ec0ff */
[----:B------:R-:W-:Y:S01]  /*80c0*/  FFMA.FTZ R162, R0, R223, R162 ;  /* 0x000000df00a27223 */ /* 0x000fe200000100a2 */
[----:B------:R-:W-:Y:S01]  /*80d0*/  SHF.R.U32.HI R40, RZ, 0x8, R40 ;  /* 0x00000008ff287819 */ /* 0x000fe20000011628 */
[----:B------:R-:W-:Y:S01]  /*80e0*/  FADD.FTZ R153, R153, R152 ;  /* 0x0000009899997221 */ /* 0x000fe20000010000 */
[----:B------:R-:W5:Y:S01]  /*80f0*/  MUFU.EX2 R241, R241 ;  /* 0x000000f100f17308 */ /* 0x000f620000000800 */
[----:B------:R-:W-:Y:S01]  /*8100*/  PRMT R19, R42, 0x5410, R19 ;  /* 0x000054102a137816 */ /* 0x000fe20000000013 */
[--C-:B------:R-:W-:Y:S01]  /*8110*/  HSET2.LE.AND R42, R17, R202.reuse, PT ;  /* 0x000000ca112a7233 */ /* 0x100fe20003803000 */
[----:B------:R-:W-:Y:S01]  /*8120*/  PRMT R41, R112, 0x5410, R41 ;  /* 0x0000541070297816 */ /* 0x000fe20000000029 */
[----:B------:R-:W-:Y:S01]  /*8130*/  FADD.FTZ R155, R155, R154 ;  /* 0x0000009a9b9b7221 */ /* 0x000fe20000010000 */
[----:B------:R-:W-:Y:S01]  /*8140*/  PRMT R115, R115, 0x5410, R18 ;  /* 0x0000541073737816 */ /* 0x000fe20000000012 */
[----:B------:R-:W-:Y:S01]  /*8150*/  FADD.FTZ R161, R161, R160 ;  /* 0x000000a0a1a17221 */ /* 0x000fe20000010000 */
[----:B---3--:R-:W-:Y:S01]  /*8160*/  F2FP.BF16.PACK_AB R18, R137, R144 ;  /* 0x000000908912723e */ /* 0x008fe200000010ff */
[--C-:B------:R-:W-:Y:S01]  /*8170*/  HSET2.LE.AND R41, R41, R202.reuse, PT ;  /* 0x000000ca29297233 */ /* 0x100fe20003803000 */
[----:B------:R-:W-:Y:S01]  /*8180*/  PRMT R123, R123, 0x5410, R40 ;  /* 0x000054107b7b7816 */ /* 0x000fe20000000028 */
[--C-:B------:R-:W-:Y:S01]  /*8190*/  HSET2.LE.AND R40, R19, R202.reuse, PT ;  /* 0x000000ca13287233 */ /* 0x100fe20003803000 */
[----:B------:R-:W-:Y:S01]  /*81a0*/  LOP3.LUT R43, R43, R18, RZ, 0xc0, !PT ;  /* 0x000000122b2b7212 */ /* 0x000fe200078ec0ff */
[--C-:B------:R-:W-:Y:S01]  /*81b0*/  HSET2.LE.AND R37, R115, R202.reuse, PT ;  /* 0x000000ca73257233 */ /* 0x100fe20003803000 */
[----:B----4-:R-:W-:Y:S01]  /*81c0*/  F2FP.BF16.PACK_AB R19, R139, R136 ;  /* 0x000000888b13723e */ /* 0x010fe200000010ff */
[--C-:B------:R-:W-:Y:S01]  /*81d0*/  HSET2.LE.AND R36, R123, R202.reuse, PT ;  /* 0x000000ca7b247233 */ /* 0x100fe20003803000 */
[----:B--2---:R-:W-:Y:S01]  /*81e0*/  F2FP.BF16.PACK_AB R17, R210, R179 ;  /* 0x000000b3d211723e */ /* 0x004fe200000010ff */
[----:B------:R-:W-:Y:S01]  /*81f0*/  MUFU.EX2 R240, R240 ;  /* 0x000000f000f07308 */ /* 0x000fe20000000800 */
        /* <DEDUP_REMOVED lines=8> */
[----:B-----5:R-:W-:Y:S01]  /*8280*/  F2FP.BF16.PACK_AB R17, R147, R146 ;  /* 0x000000929311723e */ /* 0x020fe200000010ff */
[----:B------:R-:W-:Y:S01]  /*8290*/  MUFU.EX2 R247, R247 ;  /* 0x000000f700f77308 */ /* 0x000fe20000000800 */
[----:B------:R-:W-:Y:S01]  /*82a0*/  F2FP.BF16.PACK_AB R18, R241, R222 ;  /* 0x000000def112723e */ /* 0x000fe200000010ff */
[----:B------:R-:W-:Y:S01]  /*82b0*/  FADD.FTZ R158, R158, R163 ;  /* 0x000000a39e9e7221 */ /* 0x000fe20000010000 */
[----:B------:R-:W-:Y:S01]  /*82c0*/  LOP3.LUT R36, R36, R17, RZ, 0xc0, !PT ;  /* 0x0000001124247212 */ /* 0x000fe200078ec0ff */
[----:B------:R-:W-:Y:S01]  /*82d0*/  FADD.FTZ R149, R149, R148 ;  /* 0x0000009495957221 */ /* 0x000fe20000010000 */
[----:B------:R-:W-:Y:S01]  /*82e0*/  F2FP.BF16.PACK_AB R17, R243, R224 ;  /* 0x000000e0f311723e */ /* 0x000fe200000010ff */
[----:B------:R-:W-:Y:S01]  /*82f0*/  FADD.FTZ R151, R151, R150 ;  /* 0x0000009697977221 */ /* 0x000fe20000010000 */
[-C--:B------:R-:W-:Y:S01]  /*8300*/  HMMA.16816.F32.BF16 R8, R40, R44.reuse, R8 ;  /* 0x0000002c2808723c */ /* 0x080fe20000041808 */
[----:B------:R-:W-:Y:S01]  /*8310*/  LOP3.LUT R37, R37, R18, RZ, 0xc0, !PT ;  /* 0x0000001225257212 */ /* 0x000fe200078ec0ff */
[----:B------:R-:W-:Y:S01]  /*8320*/  FADD.FTZ R157, R157, R156 ;  /* 0x0000009c9d9d7221 */ /* 0x000fe20000010000 */
[----:B------:R-:W-:Y:S01]  /*8330*/  F2FP.BF16.PACK_AB R18, R226, R245 ;  /* 0x000000f5e212723e */ /* 0x000fe200000010ff */
[----:B------:R-:W-:Y:S01]  /*8340*/  MUFU.EX2 R242, R242 ;  /* 0x000000f200f27308 */ /* 0x000fe20000000800 */
[----:B------:R-:W-:Y:S01]  /*8350*/  LOP3.LUT R38, R38, R17, RZ, 0xc0, !PT ;  /* 0x0000001126267212 */ /* 0x000fe200078ec0ff */
[----:B------:R-:W-:Y:S01]  /*8360*/  FADD.FTZ R158, R159, R158 ;  /* 0x0000009e9f9e7221 */ /* 0x000fe20000010000 */
[----:B------:R-:W-:Y:S01]  /*8370*/  LOP3.LUT R39, R39, R18, RZ, 0xc0, !PT ;  /* 0x0000001227277212 */ /* 0x000fe200078ec0ff */
[----:B------:R-:W-:Y:S01]  /*8380*/  FADD.FTZ R142, R142, R149 ;  /* 0x000000958e8e7221 */ /* 0x000fe20000010000 */
[----:B------:R-:W-:Y:S03]  /*8390*/  LOP3.LUT R108, R113, UR7, R120, 0x96, !PT ;  /* 0x00000007716c7c12 */ /* 0x000fe6000f8e9678 */
[----:B------:R-:W-:Y:S01]  /*83a0*/  LOP3.LUT R118, R119, UR7, R124, 0x96, !PT ;  /* 0x0000000777767c12 */ /* 0x000fe2000f8e967c */
[----:B------:R-:W-:Y:S01]  /*83b0*/  FADD.FTZ R168, R168, R151 ;  /* 0x00000097a8a87221 */ /* 0x000fe20000010000 */
[C---:B------:R-:W-:Y:S01]  /*83c0*/  HMMA.16816.F32.BF16 R12, R36.reuse, R44, R12 ;  /* 0x0000002c240c723c */ /* 0x040fe2000004180c */
[----:B------:R-:W-:Y:S01]  /*83d0*/  IMAD.WIDE.U32 R108, R108, -0x2daee0ad, RZ ;  /* 0xd2511f536c6c7825 */ /* 0x000fe200078e00ff */
[----:B------:R-:W-:Y:S03]  /*83e0*/  MUFU.EX2 R249, R249 ;  /* 0x000000f900f97308 */ /* 0x000fe60000000800 */
[----:B------:R-:W-:Y:S01]  /*83f0*/  IMAD.WIDE.U32 R118, R118, -0x2daee0ad, RZ ;  /* 0xd2511f5376767825 */ /* 0x000fe200078e00ff */
[----:B------:R-:W-:Y:S02]  /*8400*/  LOP3.LUT R17, R109, UR16, R116, 0x96, !PT ;  /* 0x000000106d117c12 */ /* 0x000fe4000f8e9674 */
[-C--:B------:R-:W-:Y:S01]  /*8410*/  HMMA.16816.F32.BF16 R68, R36, R46.reuse, R68 ;  /* 0x0000002e2444723c */ /* 0x080fe20000041844 */
[----:B------:R-:W-:Y:S03]  /*8420*/  LOP3.LUT R52, R108, 0xffff, RZ, 0xc0, !PT ;  /* 0x0000ffff6c347812 */ /* 0x000fe600078ec0ff */
[----:B------:R-:W-:Y:S01]  /*8430*/  LOP3.LUT R122, R119, UR16, R122, 0x96, !PT ;  /* 0x00000010777a7c12 */ /* 0x000fe2000f8e967a */
[----:B------:R-:W-:Y:S01]  /*8440*/  MUFU.EX2 R244, R244 ;  /* 0x000000f400f47308 */ /* 0x000fe20000000800 */
[----:B------:R-:W-:Y:S01]  /*8450*/  LOP3.LUT R18, R118, 0xffff, RZ, 0xc0, !PT ;  /* 0x0000ffff76127812 */ /* 0x000fe200078ec0ff */
[----:B------:R-:W-:Y:S01]  /*8460*/  FADD.FTZ R170, R170, R157 ;  /* 0x0000009daaaa7221 */ /* 0x000fe20000010000 */
[C---:B------:R-:W-:Y:S01]  /*8470*/  HMMA.16816.F32.BF16 R32, R40.reuse, R46, R32 ;  /* 0x0000002e2820723c */ /* 0x040fe20000041820 */
[----:B------:R-:W1:Y:S03]  /*8480*/  LDSM.16.MT88.4 R44, [R184+0x7000] ;  /* 0x00700000b82c783b */ /* 0x000e660000004200 */
[----:B------:R-:W-:Y:S01]  /*8490*/  SHF.R.U32.HI R55, RZ, 0x10, R118 ;  /* 0x00000010ff377819 */ /* 0x000fe20000011676 */
[----:B------:R-:W-:Y:S01]  /*84a0*/  FADD.FTZ R173, R173, R158 ;  /* 0x0000009eadad7221 */ /* 0x000fe20000010000 */
[----:B------:R-:W-:Y:S01]  /*84b0*/  LOP3.LUT R53, R118, 0xff, RZ, 0xc0, !PT ;  /* 0x000000ff76357812 */ /* 0x000fe200078ec0ff */
[----:B------:R-:W2:Y:S01]  /*84c0*/  MUFU.EX2 R251, R174 ;  /* 0x000000ae00fb7308 */ /* 0x000ea20000000800 */
[-C--:B------:R-:W-:Y:S01]  /*84d0*/  HMMA.16816.F32.BF16 R72, R40, R64.reuse, R72 ;  /* 0x000000402848723c */ /* 0x080fe20000041848 */
[----:B------:R-:W-:Y:S02]  /*84e0*/  SHF.R.U32.HI R19, RZ, 0x18, R118 ;  /* 0x00000018ff137819 */ /* 0x000fe40000011676 */
[----:B------:R-:W-:Y:S01]  /*84f0*/  LDSM.16.MT88.4 R116, [R186+0x7800] ;  /* 0x00780000ba74783b */ /* 0x000fe20000004200 */
[----:B------:R-:W-:Y:S01]  /*8500*/  SHF.R.U32.HI R52, RZ, 0x8, R52 ;  /* 0x00000008ff347819 */ /* 0x000fe20000011634 */
[----:B------:R-:W-:Y:S01]  /*8510*/  FADD.FTZ R143, R143, R142 ;  /* 0x0000008e8f8f7221 */ /* 0x000fe20000010000 */
[----:B------:R-:W-:Y:S01]  /*8520*/  SHF.R.U32.HI R54, RZ, 0x10, R108 ;  /* 0x00000010ff367819 */ /* 0x000fe2000001166c */
[----:B------:R-:W-:Y:S01]  /*8530*/  FADD.FTZ R169, R169, R168 ;  /* 0x000000a8a9a97221 */ /* 0x000fe20000010000 */
[C---:B------:R-:W-:Y:S01]  /*8540*/  HMMA.16816.F32.BF16 R76, R36.reuse, R64, R76 ;  /* 0x00000040244c723c */ /* 0x040fe2000004184c */
[----:B------:R-:W-:Y:S03]  /*8550*/  MUFU.EX2 R246, R246 ;  /* 0x000000f600f67308 */ /* 0x000fe60000000800 */
[----:B------:R-:W-:Y:S01]  /*8560*/  LOP3.LUT R61, R54, 0xff, RZ, 0xc0, !PT ;  /* 0x000000ff363d7812 */ /* 0x000fe200078ec0ff */
[----:B------:R-:W-:Y:S01]  /*8570*/  FADD.FTZ R170, R171, R170 ;  /* 0x000000aaabaa7221 */ /* 0x000fe20000010000 */
[----:B------:R-:W-:Y:S01]  /*8580*/  LOP3.LUT R54, R122, 0xffff, RZ, 0xc0, !PT ;  /* 0x0000ffff7a367812 */ /* 0x000fe200078ec0ff */
[----:B------:R-:W-:Y:S01]  /*8590*/  FADD.FTZ R176, R176, R173 ;  /* 0x000000adb0b07221 */ /* 0x000fe20000010000 */
[-C--:B------:R-:W-:Y:S01]  /*85a0*/  HMMA.16816.F32.BF16 R80, R36, R66.reuse, R80 ;  /* 0x000000422450723c */ /* 0x080fe20000041850 */
[----:B------:R-:W-:Y:S02]  /*85b0*/  LOP3.LUT R64, R55, 0xff, RZ, 0xc0, !PT ;  /* 0x000000ff37407812 */ /* 0x000fe400078ec0ff */
[----:B------:R-:W3:Y:S01]  /*85c0*/  MUFU.EX2 R172, R172 ;  /* 0x000000ac00ac7308 */ /* 0x000ee20000000800 */
[----:B------:R-:W-:Y:S01]  /*85d0*/  SHF.R.U32.HI R54, RZ, 0x8, R54 ;  /* 0x00000008ff367819 */ /* 0x000fe20000011636 */
[----:B------:R-:W-:Y:S01]  /*85e0*/  FADD.FTZ R164, R164, R143 ;  /* 0x0000008fa4a47221 */ /* 0x000fe20000010000 */
[----:B------:R-:W-:Y:S01]  /*85f0*/  LOP3.LUT R65, R108, 0xff, RZ, 0xc0, !PT ;  /* 0x000000ff6c417812 */ /* 0x000fe200078ec0ff */
[----:B------:R-:W-:Y:S01]  /*8600*/  FADD.FTZ R140, R140, R169 ;  /* 0x000000a98c8c7221 */ /* 0x000fe20000010000 */
[C---:B------:R-:W-:Y:S01]  /*8610*/  HMMA.16816.F32.BF16 R20, R40.reuse, R66, R20 ;  /* 0x000000422814723c */ /* 0x040fe20000041814 */
[----:B------:R-:W-:Y:S03]  /*8620*/  SHF.R.U32.HI R63, RZ, 0x10, R17 ;  /* 0x00000010ff3f7819 */ /* 0x000fe60000011611 */
[----:B------:R-:W-:Y:S01]  /*8630*/  PRMT R65, R65, 0x5410, R52 ;  /* 0x0000541041417816 */ /* 0x000fe20000000034 */
[----:B------:R-:W-:Y:S01]  /*8640*/  MUFU.EX2 R56, R56 ;  /* 0x0000003800387308 */ /* 0x000fe20000000800 */
[----:B------:R-:W-:Y:S01]  /*8650*/  PRMT R19, R64, 0x5410, R19 ;  /* 0x0000541040137816 */ /* 0x000fe20000000013 */
[----:B------:R-:W-:Y:S01]  /*8660*/  FADD.FTZ R175, R175, R170 ;  /* 0x000000aaafaf7221 */ /* 0x000fe20000010000 */
[-C--:B------:R-:W-:Y:S01]  /*8670*/  HMMA.16816.F32.BF16 R84, R40, R104.reuse, R84 ;  /* 0x000000682854723c */ /* 0x080fe20000041854 */
[----:B------:R-:W-:Y:S03]  /*8680*/  LOP3.LUT R67, R122, 0xff, RZ, 0xc0, !PT ;  /* 0x000000ff7a437812 */ /* 0x000fe600078ec0ff */
[----:B------:R-:W-:Y:S01]  /*8690*/  SHF.R.U32.HI R66, RZ, 0x8, R18 ;  /* 0x00000008ff427819 */ /* 0x000fe20000011612 */
[----:B------:R-:W-:Y:S01]  /*86a0*/  FADD.FTZ R177, R177, R176 ;  /* 0x000000b0b1b17221 */ /* 0x000fe20000010000 */
[----:B------:R-:W-:Y:S01]  /*86b0*/  PRMT R67, R67, 0x5410, R54 ;  /* 0x0000541043437816 */ /* 0x000fe20000000036 */
[----:B------:R-:W4:Y:S01]  /*86c0*/  MUFU.EX2 R57, R57 ;  /* 0x0000003900397308 */ /* 0x000f220000000800 */
[C---:B------:R-:W-:Y:S01]  /*86d0*/  HMMA.16816.F32.BF16 R88, R36.reuse, R104, R88 ;  /* 0x000000682458723c */ /* 0x040fe20000041858 */
[----:B------:R-:W-:Y:S03]  /*86e0*/  PRMT R53, R53, 0x5410, R66 ;  /* 0x0000541035357816 */ /* 0x000fe60000000042 */
[----:B------:R-:W-:Y:S01]  /*86f0*/  LOP3.LUT R109, R17, 0xff, RZ, 0xc0, !PT ;  /* 0x000000ff116d7812 */ /* 0x000fe200078ec0ff */
[----:B------:R-:W-:Y:S01]  /*8700*/  FADD.FTZ R165, R165, R164 ;  /* 0x000000a4a5a57221 */ /* 0x000fe20000010000 */
[----:B------:R-:W-:Y:S01]  /*8710*/  SHF.R.U32.HI R18, RZ, 0x18, R108 ;  /* 0x00000018ff127819 */ /* 0x000fe2000001166c */
[--C-:B------:R-:W-:Y:S01]  /*8720*/  HSET2.LE.AND R104, R67, R202.reuse, PT ;  /* 0x000000ca43687233 */ /* 0x100fe20003803000 */
[-C--:B------:R-:W-:Y:S01]  /*8730*/  HMMA.16816.F32.BF16 R24, R36, R106.reuse, R24 ;  /* 0x0000006a2418723c */ /* 0x080fe20000041818 */
[--C-:B------:R-:W-:Y:S01]  /*8740*/  SHF.R.U32.HI R105, RZ, 0x10, R122.reuse ;  /* 0x00000010ff697819 */ /* 0x100fe2000001167a */
[----:B------:R-:W-:Y:S02]  /*8750*/  MUFU.EX2 R58, R58 ;  /* 0x0000003a003a7308 */ /* 0x000fe40000000800 */
[----:B------:R-:W-:Y:S01]  /*8760*/  SHF.R.U32.HI R122, RZ, 0x18, R122 ;  /* 0x00000018ff7a7819 */ /* 0x000fe2000001167a */
[----:B------:R-:W-:Y:S01]  /*8770*/  FADD.FTZ R141, R141, R140 ;  /* 0x0000008c8d8d7221 */ /* 0x000fe20000010000 */
[----:B------:R-:W-:Y:S01]  /*8780*/  LOP3.LUT R105, R105, 0xff, RZ, 0xc0, !PT ;  /* 0x000000ff69697812 */ /* 0x000fe200078ec0ff */
[----:B------:R-:W-:Y:S01]  /*8790*/  FADD.FTZ R175, R178, R175 ;  /* 0x000000afb2af7221 */ /* 0x000fe20000010000 */
[C---:B------:R-:W-:Y:S01]  /*87a0*/  HMMA.16816.F32.BF16 R92, R40.reuse, R106, R92 ;  /* 0x0000006a285c723c */ /* 0x040fe2000004185c */
[----:B------:R-:W-:Y:S03]  /*87b0*/  PRMT R61, R61, 0x5410, R18 ;  /* 0x000054103d3d7816 */ /* 0x000fe60000000012 */
[----:B------:R-:W-:Y:S01]  /*87c0*/  PRMT R105, R105, 0x5410, R122 ;  /* 0x0000541069697816 */ /* 0x000fe2000000007a */
[----:B------:R-:W5:Y:S01]  /*87d0*/  MUFU.EX2 R59, R59 ;  /* 0x0000003b003b7308 */ /* 0x000f620000000800 */
[----:B------:R-:W4:Y:S01]  /*87e0*/  LDSM.16.MT88.4 R120, [R188+0x7800] ;  /* 0x00780000bc78783b */ /* 0x000f220000004200 */
[--C-:B------:R-:W-:Y:S01]  /*87f0*/  HSET2.LE.AND R106, R53, R202.reuse, PT ;  /* 0x000000ca356a7233 */ /* 0x100fe20003803000 */
[-C--:B-1----:R-:W-:Y:S01]  /*8800*/  HMMA.16816.F32.BF16 R28, R40, R44.reuse, R28 ;  /* 0x0000002c281c723c */ /* 0x082fe2000004181c */
[--C-:B------:R-:W-:Y:S03]  /*8810*/  HSET2.LE.AND R107, R19, R202.reuse, PT ;  /* 0x000000ca136b7233 */ /* 0x100fe60003803000 */
[--C-:B------:R-:W-:Y:S01]  /*8820*/  HSET2.LE.AND R105, R105, R202.reuse, PT ;  /* 0x000000ca69697233 */ /* 0x100fe20003803000 */
[----:B--2---:R-:W-:Y:S01]  /*8830*/  F2FP.BF16.PACK_AB R19, R251, R244 ;  /* 0x000000f4fb13723e */ /* 0x004fe200000010ff */
[----:B------:R-:W1:Y:S01]  /*8840*/  LDSM.16.MT88.4 R52, [R185+0x7800] ;  /* 0x00780000b934783b */ /* 0x000e620000004200 */
[----:B------:R-:W-:Y:S01]  /*8850*/  SHF.R.U32.HI R18, RZ, 0x18, R17 ;  /* 0x00000018ff127819 */ /* 0x000fe20000011611 */
[C---:B------:R-:W-:Y:S01]  /*8860*/  HMMA.16816.F32.BF16 R96, R36.reuse, R44, R96 ;  /* 0x0000002c2460723c */ /* 0x040fe20000041860 */
[----:B------:R-:W-:Y:S03]  /*8870*/  MUFU.EX2 R60, R60 ;  /* 0x0000003c003c7308 */ /* 0x000fe60000000800 */
[----:B------:R-:W-:Y:S01]  /*8880*/  LOP3.LUT R104, R104, R19, RZ, 0xc0, !PT ;  /* 0x0000001368687212 */ /* 0x000fe200078ec0ff */
[----:B------:R-:W-:Y:S01]  /*8890*/  FADD.FTZ R177, R208, R177 ;  /* 0x000000b1d0b17221 */ /* 0x000fe20000010000 */
[----:B------:R-:W-:Y:S01]  /*88a0*/  LOP3.LUT R63, R63, 0xff, RZ, 0xc0, !PT ;  /* 0x000000ff3f3f7812 */ /* 0x000fe200078ec0ff */
[----:B------:R-:W-:Y:S01]  /*88b0*/  FADD.FTZ R136, R136, R165 ;  /* 0x000000a588887221 */ /* 0x000fe20000010000 */
[-C--:B------:R-:W-:Y:S01]  /*88c0*/  HMMA.16816.F32.BF16 R100, R36, R46.reuse, R100 ;  /* 0x0000002e2464723c */ /* 0x080fe20000041864 */
[----:B------:R-:W-:Y:S02]  /*88d0*/  LOP3.LUT R44, R17, 0xffff, RZ, 0xc0, !PT ;  /* 0x0000ffff112c7812 */ /* 0x000fe400078ec0ff */
[----:B------:R-:W2:Y:S01]  /*88e0*/  MUFU.EX2 R167, R167 ;  /* 0x000000a700a77308 */ /* 0x000ea20000000800 */
[----:B------:R-:W-:Y:S01]  /*88f0*/  F2FP.BF16.PACK_AB R17, R247, R240 ;  /* 0x000000f0f711723e */ /* 0x000fe200000010ff */
[----:B------:R-:W-:Y:S01]  /*8900*/  FADD.FTZ R138, R138, R141 ;  /* 0x0000008d8a8a7221 */ /* 0x000fe20000010000 */
[----:B------:R-:W-:Y:S01]  /*8910*/  SHF.R.U32.HI R44, RZ, 0x8, R44 ;  /* 0x00000008ff2c7819 */ /* 0x000fe2000001162c */
[--C-:B------:R-:W-:Y:S01]  /*8920*/  HSET2.LE.AND R39, R61, R202.reuse, PT ;  /* 0x000000ca3d277233 */ /* 0x100fe20003803000 */
[----:B------:R-:W-:Y:S01]  /*8930*/  HMMA.16816.F32.BF16 R48, R40, R46, R48 ;  /* 0x0000002e2830723c */ /* 0x000fe20000041830 */
[----:B------:R-:W-:Y:S03]  /*8940*/  F2FP.BF16.PACK_AB R38, R249, R242 ;  /* 0x000000f2f926723e */ /* 0x000fe600000010ff */
[----:B------:R-:W-:Y:S01]  /*8950*/  PRMT R109, R109, 0x5410, R44 ;  /* 0x000054106d6d7816 */ /* 0x000fe2000000002c */
[----:B------:R-:W-:Y:S01]  /*8960*/  MUFU.EX2 R45, R62 ;  /* 0x0000003e002d7308 */ /* 0x000fe20000000800 */
[----:B------:R-:W-:Y:S01]  /*8970*/  PRMT R63, R63, 0x5410, R18 ;  /* 0x000054103f3f7816 */ /* 0x000fe20000000012 */
[----:B------:R-:W-:Y:S01]  /*8980*/  FADD.FTZ R146, R146, R175 ;  /* 0x000000af92927221 */ /* 0x000fe20000010000 */
[----:B---3--:R-:W-:Y:S01]  /*8990*/  F2FP.BF16.PACK_AB R18, R172, R246 ;  /* 0x000000f6ac12723e */ /* 0x008fe200000010ff */
[--C-:B------:R-:W-:Y:S03]  /*89a0*/  HSET2.LE.AND R36, R109, R202.reuse, PT ;  /* 0x000000ca6d247233 */ /* 0x100fe60003803000 */
[----:B------:R-:W-:Y:S01]  /*89b0*/  LOP3.LUT R106, R106, R17, RZ, 0xc0, !PT ;  /* 0x000000116a6a7212 */ /* 0x000fe200078ec0ff */
[--C-:B------:R-:W-:Y:S01]  /*89c0*/  HSET2.LE.AND R37, R63, R202.reuse, PT ;  /* 0x000000ca3f257233 */ /* 0x100fe20003803000 */
[----:B------:R-:W-:Y:S01]  /*89d0*/  LOP3.LUT R107, R107, R38, RZ, 0xc0, !PT ;  /* 0x000000266b6b7212 */ /* 0x000fe200078ec0ff */
[----:B------:R-:W3:Y:S01]  /*89e0*/  MUFU.EX2 R166, R166 ;  /* 0x000000a600a67308 */ /* 0x000ee20000000800 */
[----:B------:R-:W-:Y:S01]  /*89f0*/  LOP3.LUT R105, R105, R18, RZ, 0xc0, !PT ;  /* 0x0000001269697212 */ /* 0x000fe200078ec0ff */
[----:B------:R-:W-:Y:S01]  /*8a00*/  HSET2.LE.AND R38, R65, R202, PT ;  /* 0x000000ca41267233 */ /* 0x000fe20003803000 */
[----:B----4-:R-:W-:Y:S01]  /*8a10*/  F2FP.BF16.PACK_AB R17, R57, R56 ;  /* 0x000000383911723e */ /* 0x010fe200000010ff */
[----:B------:R-:W-:Y:S01]  /*8a20*/  FADD.FTZ R222, R222, R177 ;  /* 0x000000b1dede7221 */ /* 0x000fe20000010000 */
[----:B-----5:R-:W-:Y:S01]  /*8a30*/  F2FP.BF16.PACK_AB R40, R59, R58 ;  /* 0x0000003a3b28723e */ /* 0x020fe200000010ff */
[----:B------:R-:W-:Y:S01]  /*8a40*/  FADD.FTZ R136, R139, R136 ;  /* 0x000000888b887221 */ /* 0x000fe20000010000 */
[----:B------:R-:W-:Y:S01]  /*8a50*/  LOP3.LUT R36, R36, R17, RZ, 0xc0, !PT ;  /* 0x0000001124247212 */ /* 0x000fe200078ec0ff */
[-C--:B------:R-:W-:Y:S01]  /*8a60*/  HMMA.16816.F32.BF16 R128, R104, R120.reuse, R8 ;  /* 0x000000786880723c */ /* 0x080fe20000041808 */
[----:B--2---:R-:W-:Y:S01]  /*8a70*/  F2FP.BF16.PACK_AB R17, R167, R60 ;  /* 0x0000003ca711723e */ /* 0x004fe200000010ff */
[----:B------:R-:W2:Y:S01]  /*8a80*/  LDSM.16.MT88.4 R8, [R184+0x7800] ;  /* 0x00780000b808783b */ /* 0x000ea20000004200 */
[----:B------:R-:W-:Y:S01]  /*8a90*/  LOP3.LUT R37, R37, R40, RZ, 0xc0, !PT ;  /* 0x0000002825257212 */ /* 0x000fe200078ec0ff */
[----:B------:R-:W-:Y:S01]  /*8aa0*/  FADD.FTZ R145, R145, R138 ;  /* 0x0000008a91917221 */ /* 0x000fe20000010000 */
[----:B------:R-:W-:Y:S01]  /*8ab0*/  LOP3.LUT R38, R38, R17, RZ, 0xc0, !PT ;  /* 0x0000001126267212 */ /* 0x000fe200078ec0ff */
[----:B------:R-:W-:Y:S02]  /*8ac0*/  FADD.FTZ R147, R147, R146 ;  /* 0x0000009293937221 */ /* 0x000fe40000010000 */
[----:B------:R-:W-:Y:S04]  /*8ad0*/  FADD.FTZ R222, R241, R222 ;  /* 0x000000def1de7221 */ /* 0x000fe80000010000 */
[----:B------:R-:W-:Y:S02]  /*8ae0*/  FADD.FTZ R179, R179, R136 ;  /* 0x00000088b3b37221 */ /* 0x000fe40000010000 */
[----:B------:R-:W-:Y:S01]  /*8af0*/  FADD.FTZ R144, R144, R145 ;  /* 0x0000009190907221 */ /* 0x000fe20000010000 */
[----:B---3--:R-:W-:Y:S01]  /*8b00*/  F2FP.BF16.PACK_AB R18, R166, R45 ;  /* 0x0000002da612723e */ /* 0x008fe200000010ff */
[----:B------:R-:W-:Y:S02]  /*8b10*/  FADD.FTZ R224, R224, R147 ;  /* 0x00000093e0e07221 */ /* 0x000fe40000010000 */
[----:B------:R-:W-:Y:S01]  /*8b20*/  FADD.FTZ R245, R245, R222 ;  /* 0x000000def5f57221 */ /* 0x000fe20000010000 */
[----:B------:R-:W-:Y:S01]  /*8b30*/  LOP3.LUT R39, R39, R18, RZ, 0xc0, !PT ;  /* 0x0000001227277212 */ /* 0x000fe200078ec0ff */
[----:B------:R-:W-:Y:S02]  /*8b40*/  FADD.FTZ R179, R210, R179 ;  /* 0x000000b3d2b37221 */ /* 0x000fe40000010000 */
[----:B------:R-:W-:Y:S02]  /*8b50*/  FADD.FTZ R137, R137, R144 ;  /* 0x0000009089897221 */ /* 0x000fe40000010000 */
[----:B------:R-:W-:Y:S02]  /*8b60*/  FADD.FTZ R243, R243, R224 ;  /* 0x000000e0f3f37221 */ /* 0x000fe40000010000 */
[C---:B------:R-:W-:Y:S01]  /*8b70*/  HMMA.16816.F32.BF16 R124, R36.reuse, R120, R12 ;  /* 0x00000078247c723c */ /* 0x040fe2000004180c */
[----:B------:R-:W-:Y:S02]  /*8b80*/  FADD.FTZ R245, R226, R245 ;  /* 0x000000f5e2f57221 */ /* 0x000fe40000010000 */
[----:B------:R-:W-:Y:S02]  /*8b90*/  FADD.FTZ R244, R244, R179 ;  /* 0x000000b3f4f47221 */ /* 0x000fe40000010000 */
        /* <DEDUP_REMOVED lines=20> */
[----:B------:R-:W-:Y:S02]  /*8ce0*/  IMAD.MOV.U32 R0, RZ, RZ, R7 ;  /* 0x000000ffff007224 */ /* 0x000fe400078e0007 */
[----:B------:R-:W-:Y:S02]  /*8cf0*/  IMAD.MOV.U32 R3, RZ, RZ, R134 ;  /* 0x000000ffff037224 */ /* 0x000fe400078e0086 */
[C---:B------:R-:W-:Y:S01]  /*8d00*/  HMMA.16816.F32.BF16 R116, R104.reuse, R118, R20 ;  /* 0x000000766874723c */ /* 0x040fe20000041814 */
[----:B------:R-:W-:Y:S03]  /*8d10*/  IMAD.MOV.U32 R132, RZ, RZ, R135 ;  /* 0x000000ffff847224 */ /* 0x000fe600078e0087 */
[----:B------:R-:W-:Y:S04]  /*8d20*/  IMAD.MOV.U32 R2, RZ, RZ, R133 ;  /* 0x000000ffff027224 */ /* 0x000fe800078e0085 */
        /* <DEDUP_REMOVED lines=9> */
.L_x_958:
[----:B------:R-:W1:Y:S01]  /*8dc0*/  SHFL.BFLY PT, R0, R227, 0x2, 0x1f ;  /* 0x0c401f00e3007f89 */ /* 0x000e6200000e0000 */
[----:B------:R-:W-:Y:S01]  /*8dd0*/  MOV R10, 0x3f800000 ;  /* 0x3f800000000a7802 */ /* 0x000fe20000000f00 */
[----:B------:R-:W-:Y:S01]  /*8de0*/  BSSY B0, `(.L_x_962) ;  /* 0x000012d000007945 */ /* 0x000fe20003800000 */
[----:B------:R-:W-:Y:S01]  /*8df0*/  MOV R12, 0x3f800000 ;  /* 0x3f800000000c7802 */ /* 0x000fe20000000f00 */
[----:B------:R-:W2:Y:S01]  /*8e00*/  SHFL.BFLY PT, R4, R225, 0x2, 0x1f ;  /* 0x0c401f00e1047f89 */ /* 0x000ea200000e0000 */
[----:B------:R-:W-:-:S03]  /*8e10*/  ISETP.NE.AND P0, PT, R197, -0x1, PT ;  /* 0xffffffffc500780c */ /* 0x000fc60003f05270 */
[----:B------:R-:W3:Y:S04]  /*8e20*/  SHFL.BFLY PT, R5, R206, 0x2, 0x1f ;  /* 0x0c401f00ce057f89 */ /* 0x000ee800000e0000 */
[----:B------:R-:W4:Y:S06]  /*8e30*/  SHFL.BFLY PT, R8, R223, 0x2, 0x1f ;  /* 0x0c401f00df087f89 */ /* 0x000f2c00000e0000 */
[----:B------:R-:W-:-:S04]  /*8e40*/  @P0 IMAD.WIDE.U32 R16, R197, c[0x0][0x1e8], RZ ;  /* 0x00007a00c5100a25 */ /* 0x000fc800078e00ff */
[----:B-1----:R-:W-:Y:S02]  /*8e50*/  FADD.FTZ R3, R0, R227 ;  /* 0x000000e300037221 */ /* 0x002fe40000010000 */
[----:B------:R-:W1:Y:S01]  /*8e60*/  S2R R0, SR_TID.X ;  /* 0x0000000000007919 */ /* 0x000e620000002100 */
[----:B--2---:R-:W-:-:S03]  /*8e70*/  FADD.FTZ R9, R4, R225 ;  /* 0x000000e104097221 */ /* 0x004fc60000010000 */
[----:B------:R-:W2:Y:S01]  /*8e80*/  SHFL.BFLY PT, R2, R3, 0x1, 0x1f ;  /* 0x0c201f0003027f89 */ /* 0x000ea200000e0000 */
[----:B---3--:R-:W-:-:S03]  /*8e90*/  FADD.FTZ R6, R5, R206 ;  /* 0x000000ce05067221 */ /* 0x008fc60000010000 */
[----:B------:R-:W3:Y:S01]  /*8ea0*/  SHFL.BFLY PT, R4, R9, 0x1, 0x1f ;  /* 0x0c201f0009047f89 */ /* 0x000ee200000e0000 */
[----:B----4-:R-:W-:-:S03]  /*8eb0*/  FADD.FTZ R15, R8, R223 ;  /* 0x000000df080f7221 */ /* 0x010fc60000010000 */
[----:B------:R-:W4:Y:S04]  /*8ec0*/  SHFL.BFLY PT, R5, R6, 0x1, 0x1f ;  /* 0x0c201f0006057f89 */ /* 0x000f2800000e0000 */
[----:B------:R-:W5:Y:S01]  /*8ed0*/  SHFL.BFLY PT, R14, R15, 0x1, 0x1f ;  /* 0x0c201f000f0e7f89 */ /* 0x000f6200000e0000 */
[----:B--2---:R-:W-:Y:S01]  /*8ee0*/  FADD.FTZ R2, R3, R2 ;  /* 0x0000000203027221 */ /* 0x004fe20000010000 */
[----:B-1----:R-:W-:Y:S01]  /*8ef0*/  SHF.R.S32.HI R3, RZ, 0x1f, R0 ;  /* 0x0000001fff037819 */ /* 0x002fe20000011400 */
[----:B---3--:R-:W-:-:S03]  /*8f00*/  FADD.FTZ R4, R9, R4 ;  /* 0x0000000409047221 */ /* 0x008fc60000010000 */
[-C--:B------:R-:W-:Y:S01]  /*8f10*/  LEA.HI R11, R3, R0.reuse, RZ, 0x2 ;  /* 0x00000000030b7211 */ /* 0x080fe200078f10ff */
[----:B------:R-:W-:Y:S01]  /*8f20*/  @P0 IMAD R9, R197, c[0x0][0x1ec], R17 ;  /* 0x00007b00c5090a24 */ /* 0x000fe200078e0211 */
[----:B------:R-:W-:Y:S01]  /*8f30*/  LEA.HI R3, R3, R0, RZ, 0x5 ;  /* 0x0000000003037211 */ /* 0x000fe200078f28ff */
[----:B----4-:R-:W-:Y:S01]  /*8f40*/  FADD.FTZ R5, R6, R5 ;  /* 0x0000000506057221 */ /* 0x010fe20000010000 */
[----:B------:R-:W-:Y:S02]  /*8f50*/  FSETP.NE.FTZ.AND P4, PT, R4, RZ, PT ;  /* 0x000000ff0400720b */ /* 0x000fe40003f95000 */
[--C-:B------:R-:W-:Y:S01]  /*8f60*/  SHF.R.S32.HI R13, RZ, 0x2, R11.reuse ;  /* 0x00000002ff0d7819 */ /* 0x100fe2000001140b */
[----:B-----5:R-:W-:Y:S01]  /*8f70*/  FADD.FTZ R14, R15, R14 ;  /* 0x0000000e0f0e7221 */ /* 0x020fe20000010000 */
[----:B------:R-:W-:Y:S02]  /*8f80*/  SHF.R.S32.HI R8, RZ, 0x1f, R11 ;  /* 0x0000001fff087819 */ /* 0x000fe4000001140b */
[----:B------:R-:W-:-:S02]  /*8f90*/  LOP3.LUT R11, R11, 0x3ffffffc, RZ, 0xc0, !PT ;  /* 0x3ffffffc0b0b7812 */ /* 0x000fc400078ec0ff */
[----:B------:R-:W-:Y:S02]  /*8fa0*/  FSETP.NE.FTZ.AND P6, PT, R2, RZ, PT ;  /* 0x000000ff0200720b */ /* 0x000fe40003fd5000 */
[----:B------:R-:W-:Y:S02]  /*8fb0*/  IADD3 R11, -R11, R0, RZ ;  /* 0x000000000b0b7210 */ /* 0x000fe40007ffe1ff */
[----:B------:R-:W-:Y:S02]  /*8fc0*/  MOV R0, 0x3f800000 ;  /* 0x3f80000000007802 */ /* 0x000fe40000000f00 */
[----:B------:R-:W-:Y:S02]  /*8fd0*/  LEA.HI R8, R8, R13, RZ, 0x3 ;  /* 0x0000000d08087211 */ /* 0x000fe400078f18ff */
[----:B------:R-:W-:Y:S02]  /*8fe0*/  FSETP.NE.FTZ.AND P5, PT, R5, RZ, PT ;  /* 0x000000ff0500720b */ /* 0x000fe40003fb5000 */
[----:B------:R-:W1:Y:S01]  /*8ff0*/  @P4 MUFU.RCP R0, R4 ;  /* 0x0000000400004308 */ /* 0x000e620000001000 */
[----:B------:R-:W-:-:S02]  /*9000*/  LOP3.LUT R8, R8, 0xfffffff8, RZ, 0xc0, !PT ;  /* 0xfffffff808087812 */ /* 0x000fc400078ec0ff */
[----:B------:R-:W-:Y:S02]  /*9010*/  FSETP.NE.FTZ.AND P3, PT, R14, RZ, PT ;  /* 0x000000ff0e00720b */ /* 0x000fe40003f75000 */
[----:B------:R-:W-:Y:S02]  /*9020*/  IADD3 R8, R13, -R8, RZ ;  /* 0x800000080d087210 */ /* 0x000fe40007ffe0ff */
[----:B------:R-:W-:Y:S01]  /*9030*/  MOV R13, 0x3f800000 ;  /* 0x3f800000000d7802 */ /* 0x000fe20000000f00 */
[----:B------:R-:W2:Y:S01]  /*9040*/  @P6 MUFU.RCP R10, R2 ;  /* 0x00000002000a6308 */ /* 0x000ea20000001000 */
[----:B------:R-:W-:Y:S01]  /*9050*/  @P0 MOV R6, R16 ;  /* 0x0000001000060202 */ /* 0x000fe20000000f00 */
[----:B------:R-:W-:Y:S02]  /*9060*/  IMAD.MOV.U32 R16, RZ, RZ, 0x20 ;  /* 0x00000020ff107424 */ /* 0x000fe400078e00ff */
[----:B-1----:R-:W-:-:S04]  /*9070*/  FMUL.FTZ R0, R0, c[0x0][0x2dc] ;  /* 0x0000b70000007a20 */ /* 0x002fc80000410000 */
[----:B------:R-:W1:Y:S01]  /*9080*/  @P5 MUFU.RCP R12, R5 ;  /* 0x00000005000c5308 */ /* 0x000e620000001000 */
[C---:B------:R-:W-:Y:S02]  /*9090*/  FMUL.FTZ R124, R0.reuse, R124 ;  /* 0x0000007c007c7220 */ /* 0x040fe40000410000 */
[C---:B------:R-:W-:Y:S02]  /*90a0*/  FMUL.FTZ R125, R0.reuse, R125 ;  /* 0x0000007d007d7220 */ /* 0x040fe40000410000 */
[----:B------:R-:W-:-:S03]  /*90b0*/  FMUL.FTZ R68, R0, R68 ;  /* 0x0000004400447220 */ /* 0x000fc60000410000 */
[----:B------:R-:W3:Y:S01]  /*90c0*/  @P3 MUFU.RCP R13, R14 ;  /* 0x0000000e000d3308 */ /* 0x000ee20000001000 */
[C---:B------:R-:W-:Y:S01]  /*90d0*/  FMUL.FTZ R69, R0.reuse, R69 ;  /* 0x0000004500457220 */ /* 0x040fe20000410000 */
[----:B------:R-:W-:Y:S01]  /*90e0*/  F2FP.BF16.PACK_AB R124, R125, R124 ;  /* 0x0000007c7d7c723e */ /* 0x000fe200000010ff */
[C---:B------:R-:W-:Y:S02]  /*90f0*/  FMUL.FTZ R76, R0.reuse, R76 ;  /* 0x0000004c004c7220 */ /* 0x040fe40000410000 */
[C---:B------:R-:W-:Y:S01]  /*9100*/  FMUL.FTZ R77, R0.reuse, R77 ;  /* 0x0000004d004d7220 */ /* 0x040fe20000410000 */
[----:B------:R-:W-:Y:S01]  /*9110*/  F2FP.BF16.PACK_AB R68, R69, R68 ;  /* 0x000000444544723e */ /* 0x000fe200000010ff */
[C---:B------:R-:W-:Y:S01]  /*9120*/  FMUL.FTZ R80, R0.reuse, R80 ;  /* 0x0000005000507220 */ /* 0x040fe20000410000 */
[----:B------:R-:W4:Y:S01]  /*9130*/  @P6 MUFU.LG2 R2, R2 ;  /* 0x0000000200026308 */ /* 0x000f220000000c00 */
        /* <DEDUP_REMOVED lines=13> */
[----:B------:R-:W5:Y:S01]  /*9210*/  @P5 MUFU.LG2 R5, R5 ;  /* 0x0000000500055308 */ /* 0x000f620000000c00 */
[----:B------:R-:W-:Y:S01]  /*9220*/  FMUL.FTZ R101, R0, R101 ;  /* 0x0000006500657220 */ /* 0x000fe20000410000 */
[----:B------:R-:W-:Y:S01]  /*9230*/  LOP3.LUT R0, R8, 0x1, RZ, 0xc0, !PT ;  /* 0x0000000108007812 */ /* 0x000fe200078ec0ff */
[----:B--2---:R-:W-:Y:S01]  /*9240*/  FMUL.FTZ R10, R10, c[0x0][0x2dc] ;  /* 0x0000b7000a0a7a20 */ /* 0x004fe20000410000 */
[----:B------:R-:W-:Y:S01]  /*9250*/  F2FP.BF16.PACK_AB R96, R97, R96 ;  /* 0x000000606160723e */ /* 0x000fe200000010ff */
[----:B-1----:R-:W-:Y:S01]  /*9260*/  FMUL.FTZ R12, R12, c[0x0][0x2dc] ;  /* 0x0000b7000c0c7a20 */ /* 0x002fe20000410000 */
[----:B------:R-:W-:Y:S01]  /*9270*/  ISETP.NE.U32.AND P1, PT, R0, 0x1, PT ;  /* 0x000000010000780c */ /* 0x000fe20003f25070 */
[----:B------:R-:W-:Y:S01]  /*9280*/  IMAD.MOV.U32 R0, RZ, RZ, -0x10 ;  /* 0xfffffff0ff007424 */ /* 0x000fe200078e00ff */
[----:B------:R-:W-:Y:S01]  /*9290*/  F2FP.BF16.PACK_AB R100, R101, R100 ;  /* 0x000000646564723e */ /* 0x000fe200000010ff */
[C---:B------:R-:W-:Y:S01]  /*92a0*/  FMUL.FTZ R128, R10.reuse, R128 ;  /* 0x000000800a807220 */ /* 0x040fe20000410000 */
[----:B------:R-:W1:Y:S01]  /*92b0*/  @P4 MUFU.LG2 R4, R4 ;  /* 0x0000000400044308 */ /* 0x000e620000000c00 */
[----:B------:R-:W-:Y:S01]  /*92c0*/  FMUL.FTZ R129, R10, R129 ;  /* 0x000000810a817220 */ /* 0x000fe20000410000 */
[----:B------:R-:W-:Y:S01]  /*92d0*/  SEL R0, R0, 0x10, !P1 ;  /* 0x0000001000007807 */ /* 0x000fe20004800000 */
[----:B------:R-:W-:Y:S01]  /*92e0*/  FMUL.FTZ R120, R10, R120 ;  /* 0x000000780a787220 */ /* 0x000fe20000410000 */
[----:B------:R-:W-:Y:S01]  /*92f0*/  R2P PR, R8, 0x6 ;  /* 0x0000000608007804 */ /* 0x000fe20000000000 */
[----:B------:R-:W-:Y:S01]  /*9300*/  FMUL.FTZ R121, R10, R121 ;  /* 0x000000790a797220 */ /* 0x000fe20000410000 */
[----:B------:R-:W-:Y:S01]  /*9310*/  SHF.L.U32 R8, R8, 0x6, RZ ;  /* 0x0000000608087819 */ /* 0x000fe200000006ff */
[C---:B------:R-:W-:Y:S01]  /*9320*/  FMUL.FTZ R72, R10.reuse, R72 ;  /* 0x000000480a487220 */ /* 0x040fe20000410000 */
[----:B------:R-:W-:Y:S01]  /*9330*/  F2FP.BF16.PACK_AB R128, R129, R128 ;  /* 0x000000808180723e */ /* 0x000fe200000010ff */
[----:B------:R-:W-:Y:S01]  /*9340*/  FMUL.FTZ R73, R10, R73 ;  /* 0x000000490a497220 */ /* 0x000fe20000410000 */
[----:B------:R-:W-:Y:S01]  /*9350*/  LOP3.LUT R8, R8, 0x1c0, RZ, 0xc0, !PT ;  /* 0x000001c008087812 */ /* 0x000fe200078ec0ff */
[----:B------:R-:W-:Y:S01]  /*9360*/  FMUL.FTZ R116, R10, R116 ;  /* 0x000000740a747220 */ /* 0x000fe20000410000 */
[----:B------:R-:W-:Y:S01]  /*9370*/  SEL R16, R16, 0xffffffe0, !P1 ;  /* 0xffffffe010107807 */ /* 0x000fe20004800000 */
[----:B------:R-:W-:Y:S01]  /*9380*/  FMUL.FTZ R117, R10, R117 ;  /* 0x000000750a757220 */ /* 0x000fe20000410000 */
[----:B------:R-:W-:Y:S01]  /*9390*/  LEA.HI R8, R8, R8, RZ, 0x1d ;  /* 0x0000000808087211 */ /* 0x000fe200078fe8ff */
        /* <DEDUP_REMOVED lines=12> */
[----:B------:R-:W-:Y:S01]  /*9460*/  FMUL.FTZ R105, R10, R105 ;  /* 0x000000690a697220 */ /* 0x000fe20000410000 */
[----:B------:R-:W-:Y:S01]  /*9470*/  SHF.R.S32.HI R10, RZ, 0x5, R3 ;  /* 0x00000005ff0a7819 */ /* 0x000fe20000011403 */
[----:B---3--:R-:W-:Y:S01]  /*9480*/  FMUL.FTZ R13, R13, c[0x0][0x2dc] ;  /* 0x0000b7000d0d7a20 */ /* 0x008fe20000410000 */
[----:B------:R-:W2:Y:S01]  /*9490*/  LDC.U8 R3, c[0x0][0x329] ;  /* 0x0000ca40ff037b82 */ /* 0x000ea20000000000 */
[----:B------:R-:W-:Y:S01]  /*94a0*/  FMUL.FTZ R130, R12, R130 ;  /* 0x000000820c827220 */ /* 0x000fe20000410000 */
[----:B------:R-:W-:Y:S01]  /*94b0*/  LEA R11, R10, R11, 0x9 ;  /* 0x0000000b0a0b7211 */ /* 0x000fe200078e48ff */
[C---:B------:R-:W-:Y:S01]  /*94c0*/  FMUL.FTZ R131, R12.reuse, R131 ;  /* 0x000000830c837220 */ /* 0x040fe20000410000 */
[----:B------:R-:W-:Y:S01]  /*94d0*/  F2FP.BF16.PACK_AB R108, R109, R108 ;  /* 0x0000006c6d6c723e */ /* 0x000fe200000010ff */
[C---:B------:R-:W-:Y:S01]  /*94e0*/  FMUL.FTZ R122, R12.reuse, R122 ;  /* 0x0000007a0c7a7220 */ /* 0x040fe20000410000 */
[----:B------:R-:W-:Y:S01]  /*94f0*/  LEA R8, R11, R8, 0x1 ;  /* 0x000000080b087211 */ /* 0x000fe200078e08ff */
[C---:B------:R-:W-:Y:S01]  /*9500*/  FMUL.FTZ R123, R12.reuse, R123 ;  /* 0x0000007b0c7b7220 */ /* 0x040fe20000410000 */
[----:B------:R-:W-:Y:S01]  /*9510*/  F2FP.BF16.PACK_AB R130, R131, R130 ;  /* 0x000000828382723e */ /* 0x000fe200000010ff */
[----:B------:R-:W-:Y:S01]  /*9520*/  FMUL.FTZ R74, R12, R74 ;  /* 0x0000004a0c4a7220 */ /* 0x000fe20000410000 */
[----:B------:R-:W-:Y:S01]  /*9530*/  SHF.L.U32 R11, R8, 0x1, RZ ;  /* 0x00000001080b7819 */ /* 0x000fe200000006ff */
[C---:B------:R-:W-:Y:S01]  /*9540*/  FMUL.FTZ R75, R12.reuse, R75 ;  /* 0x0000004b0c4b7220 */ /* 0x040fe20000410000 */
[----:B------:R-:W-:Y:S01]  /*9550*/  F2FP.BF16.PACK_AB R122, R123, R122 ;  /* 0x0000007a7b7a723e */ /* 0x000fe200000010ff */
[C---:B------:R-:W-:Y:S01]  /*9560*/  FMUL.FTZ R118, R12.reuse, R118 ;  /* 0x000000760c767220 */ /* 0x040fe20000410000 */
[C---:B------:R-:W-:Y:S01]  /*9570*/  IADD3 R15, R11.reuse, 0x40, RZ ;  /* 0x000000400b0f7810 */ /* 0x040fe20007ffe0ff */
[C---:B------:R-:W-:Y:S01]  /*9580*/  FMUL.FTZ R119, R12.reuse, R119 ;  /* 0x000000770c777220 */ /* 0x040fe20000410000 */
[----:B------:R-:W-:Y:S01]  /*9590*/  @P2 IADD3 R15, R11, -0x40, RZ ;  /* 0xffffffc00b0f2810 */ /* 0x000fe20007ffe0ff */
[C---:B------:R-:W-:Y:S01]  /*95a0*/  FMUL.FTZ R86, R12.reuse, R86 ;  /* 0x000000560c567220 */ /* 0x040fe20000410000 */
[----:B------:R-:W-:Y:S01]  /*95b0*/  F2FP.BF16.PACK_AB R74, R75, R74 ;  /* 0x0000004a4b4a723e */ /* 0x000fe200000010ff */
[C---:B------:R-:W-:Y:S01]  /*95c0*/  FMUL.FTZ R87, R12.reuse, R87 ;  /* 0x000000570c577220 */ /* 0x040fe20000410000 */
[----:B------:R-:W-:Y:S01]  /*95d0*/  IADD3 R17, R11, R16, RZ ;  /* 0x000000100b117210 */ /* 0x000fe20007ffe0ff */
[C---:B------:R-:W-:Y:S01]  /*95e0*/  FMUL.FTZ R94, R12.reuse, R94 ;  /* 0x0000005e0c5e7220 */ /* 0x040fe20000410000 */
[----:B------:R-:W-:Y:S01]  /*95f0*/  F2FP.BF16.PACK_AB R118, R119, R118 ;  /* 0x000000767776723e */ /* 0x000fe200000010ff */
[C---:B------:R-:W-:Y:S01]  /*9600*/  FMUL.FTZ R95, R12.reuse, R95 ;  /* 0x0000005f0c5f7220 */ /* 0x040fe20000410000 */
[----:B--2---:R-:W-:Y:S01]  /*9610*/  ISETP.NE.AND P1, PT, R3, RZ, PT ;  /* 0x000000ff0300720c */ /* 0x004fe20003f25270 */
[C---:B------:R-:W-:Y:S01]  /*9620*/  FMUL.FTZ R110, R12.reuse, R110 ;  /* 0x0000006e0c6e7220 */ /* 0x040fe20000410000 */
[----:B------:R-:W-:Y:S01]  /*9630*/  STS [R11], R128 ;  /* 0x000000800b007388 */ /* 0x000fe20000000800 */
[C---:B------:R-:W-:Y:S01]  /*9640*/  FMUL.FTZ R111, R12.reuse, R111 ;  /* 0x0000006f0c6f7220 */ /* 0x040fe20000410000 */
[----:B------:R-:W-:Y:S01]  /*9650*/  F2FP.BF16.PACK_AB R86, R87, R86 ;  /* 0x000000565756723e */ /* 0x000fe200000010ff */
[C---:B------:R-:W-:Y:S01]  /*9660*/  FMUL.FTZ R106, R12.reuse, R106 ;  /* 0x0000006a0c6a7220 */ /* 0x040fe20000410000 */
[----:B------:R-:W-:Y:S01]  /*9670*/  STS [R11+0x400], R130 ;  /* 0x000400820b007388 */ /* 0x000fe20000000800 */
[----:B------:R-:W-:Y:S01]  /*9680*/  FMUL.FTZ R107, R12, R107 ;  /* 0x0000006b0c6b7220 */ /* 0x000fe20000410000 */
[----:B------:R-:W-:Y:S01]  /*9690*/  F2FP.BF16.PACK_AB R94, R95, R94 ;  /* 0x0000005e5f5e723e */ /* 0x000fe200000010ff */
[----:B------:R-:W2:Y:S01]  /*96a0*/  LDC.U8 R12, c[0x0][0x328] ;  /* 0x0000ca00ff0c7b82 */ /* 0x000ea20000000000 */
[C---:B------:R-:W-:Y:S01]  /*96b0*/  FMUL.FTZ R126, R13.reuse, R126 ;  /* 0x0000007e0d7e7220 */ /* 0x040fe20000410000 */
[----:B------:R-:W-:Y:S01]  /*96c0*/  IADD3 R21, R16, 0x400, R15 ;  /* 0x0000040010157810 */ /* 0x000fe20007ffe00f */
        /* <DEDUP_REMOVED lines=13> */
[----:B------:R-:W-:Y:S01]  /*97a0*/  F2FP.BF16.PACK_AB R78, R79, R78 ;  /* 0x0000004e4f4e723e */ /* 0x000fe200000010ff */
[C---:B------:R-:W-:Y:S01]  /*97b0*/  FMUL.FTZ R90, R13.reuse, R90 ;  /* 0x0000005a0d5a7220 */ /* 0x040fe20000410000 */
[----:B------:R-:W3:Y:S01]  /*97c0*/  S2R R8, SR_CTAID.Y ;  /* 0x0000000000087919 */ /* 0x000ee20000002600 */
[----:B------:R-:W-:Y:S01]  /*97d0*/  FMUL.FTZ R91, R13, R91 ;  /* 0x0000005b0d5b7220 */ /* 0x000fe20000410000 */
[----:B------:R-:W-:Y:S01]  /*97e0*/  F2FP.BF16.PACK_AB R82, R83, R82 ;  /* 0x000000525352723e */ /* 0x000fe200000010ff */
[----:B------:R-:W-:-:S02]  /*97f0*/  FMUL.FTZ R114, R13, R114 ;  /* 0x000000720d727220 */ /* 0x000fc40000410000 */
[----:B------:R-:W-:Y:S01]  /*9800*/  FMUL.FTZ R115, R13, R115 ;  /* 0x000000730d737220 */ /* 0x000fe20000410000 */
[----:B------:R-:W-:Y:S01]  /*9810*/  F2FP.BF16.PACK_AB R90, R91, R90 ;  /* 0x0000005a5b5a723e */ /* 0x000fe200000010ff */
[C---:B------:R-:W-:Y:S01]  /*9820*/  FMUL.FTZ R98, R13.reuse, R98 ;  /* 0x000000620d627220 */ /* 0x040fe20000410000 */
[----:B--2---:R-:W-:Y:S01]  /*9830*/  @!P1 ISETP.NE.AND P2, PT, R12, RZ, PT ;  /* 0x000000ff0c00920c */ /* 0x004fe20003f45270 */
[----:B------:R-:W-:Y:S01]  /*9840*/  FMUL.FTZ R99, R13, R99 ;  /* 0x000000630d637220 */ /* 0x000fe20000410000 */
[----:B------:R-:W-:Y:S01]  /*9850*/  F2FP.BF16.PACK_AB R114, R115, R114 ;  /* 0x000000727372723e */ /* 0x000fe200000010ff */
[C---:B------:R-:W-:Y:S02]  /*9860*/  FMUL.FTZ R102, R13.reuse, R102 ;  /* 0x000000660d667220 */ /* 0x040fe40000410000 */
[----:B------:R-:W-:Y:S01]  /*9870*/  FMUL.FTZ R13, R13, R103 ;  /* 0x000000670d0d7220 */ /* 0x000fe20000410000 */
[----:B------:R-:W-:Y:S01]  /*9880*/  F2FP.BF16.PACK_AB R98, R99, R98 ;  /* 0x000000626362723e */ /* 0x000fe200000010ff */
[----:B------:R-:W-:-:S02]  /*9890*/  IMAD.IADD R23, R0, 0x1, R15 ;  /* 0x0000000100177824 */ /* 0x000fc400078e020f */
[----:B----4-:R-:W-:Y:S01]  /*98a0*/  @P6 FMUL.FTZ R2, R2, 0.69314718246459960938 ;  /* 0x3f31721802026820 */ /* 0x010fe20000410000 */
[----:B------:R-:W-:Y:S01]  /*98b0*/  F2FP.BF16.PACK_AB R102, R13, R102 ;  /* 0x000000660d66723e */ /* 0x000fe200000010ff */
[----:B-----5:R-:W-:Y:S01]  /*98c0*/  @P5 FMUL.FTZ R5, R5, 0.69314718246459960938 ;  /* 0x3f31721805055820 */ /* 0x020fe20000410000 */
[----:B------:R-:W-:Y:S01]  /*98d0*/  IADD3 R13, R11, R0, RZ ;  /* 0x000000000b0d7210 */ /* 0x000fe20007ffe0ff */
[----:B-1----:R-:W-:-:S03]  /*98e0*/  @P4 FMUL.FTZ R4, R4, 0.69314718246459960938 ;  /* 0x3f31721804044820 */ /* 0x002fc60000410000 */
[----:B------:R-:W-:Y:S01]  /*98f0*/  IADD3 R19, R13, R16, RZ ;  /* 0x000000100d137210 */ /* 0x000fe20007ffe0ff */
[----:B------:R-:W-:Y:S01]  /*9900*/  STS [R13], R120 ;  /* 0x000000780d007388 */ /* 0x000fe20000000800 */
[----:B---3--:R-:W-:-:S03]  /*9910*/  @!P0 IMAD.WIDE.U32 R48, R8, c[0x0][0x1e0], RZ ;  /* 0x0000780008308a25 */ /* 0x008fc600078e00ff */
[----:B------:R-:W-:Y:S02]  /*9920*/  STS [R13+0x400], R122 ;  /* 0x0004007a0d007388 */ /* 0x000fe40000000800 */
[----:B------:R-:W-:Y:S01]  /*9930*/  @!P0 MOV R6, R48 ;  /* 0x0000003000068202 */ /* 0x000fe20000000f00 */
[----:B------:R-:W-:Y:S01]  /*9940*/  @P3 FMUL.FTZ R48, R14, 0.69314718246459960938 ;  /* 0x3f3172180e303820 */ /* 0x000fe20000410000 */
[----:B------:R-:W-:Y:S04]  /*9950*/  STS [R11+0x2000], R124 ;  /* 0x0020007c0b007388 */ /* 0x000fe80000000800 */
[----:B------:R1:W-:Y:S04]  /*9960*/  STS [R11+0x2400], R126 ;  /* 0x0024007e0b007388 */ /* 0x0003e80000000800 */
[----:B------:R-:W-:Y:S04]  /*9970*/  STS [R13+0x2000], R68 ;  /* 0x002000440d007388 */ /* 0x000fe80000000800 */
[----:B------:R2:W-:Y:S04]  /*9980*/  STS [R13+0x2400], R70 ;  /* 0x002400460d007388 */ /* 0x0005e80000000800 */
[----:B------:R-:W-:Y:S04]  /*9990*/  STS [R17], R72 ;  /* 0x0000004811007388 */ /* 0x000fe80000000800 */
[----:B------:R-:W-:Y:S04]  /*99a0*/  STS [R17+0x400], R74 ;  /* 0x0004004a11007388 */ /* 0x000fe80000000800 */
[----:B------:R-:W-:Y:S04]  /*99b0*/  STS [R19], R116 ;  /* 0x0000007413007388 */ /* 0x000fe80000000800 */
[----:B------:R-:W-:Y:S01]  /*99c0*/  STS [R19+0x400], R118 ;  /* 0x0004007613007388 */ /* 0x000fe20000000800 */
[----:B-1----:R-:W-:-:S03]  /*99d0*/  @P1 MOV R11, c[0x0][0x210] ;  /* 0x00008400000b1a02 */ /* 0x002fc60000000f00 */
[----:B------:R-:W-:Y:S02]  /*99e0*/  STS [R17+0x2000], R76 ;  /* 0x0020004c11007388 */ /* 0x000fe40000000800 */
[----:B------:R-:W-:Y:S02]  /*99f0*/  @P1 IMAD R11, R11, c[0x0][0x214], RZ ;  /* 0x000085000b0b1a24 */ /* 0x000fe400078e02ff */
[----:B------:R1:W-:Y:S01]  /*9a00*/  STS [R17+0x2400], R78 ;  /* 0x0024004e11007388 */ /* 0x0003e20000000800 */
[----:B--2---:R-:W-:-:S03]  /*9a10*/  @!P1 MOV R13, c[0x0][0x214] ;  /* 0x00008500000d9a02 */ /* 0x004fc60000000f00 */
[----:B------:R-:W-:Y:S01]  /*9a20*/  STS [R19+0x2000], R80 ;  /* 0x0020005013007388 */ /* 0x000fe20000000800 */
[----:B------:R-:W-:Y:S02]  /*9a30*/  @!P1 SEL R11, R13, c[0x0][0x234], !P2 ;  /* 0x00008d000d0b9a07 */ /* 0x000fe40005000000 */
[----:B------:R-:W-:Y:S01]  /*9a40*/  ISETP.NE.AND P2, PT, R12, RZ, PT ;  /* 0x000000ff0c00720c */ /* 0x000fe20003f45270 */
[----:B------:R2:W-:Y:S01]  /*9a50*/  STS [R19+0x2400], R82 ;  /* 0x0024005213007388 */ /* 0x0005e20000000800 */
[----:B------:R-:W-:Y:S01]  /*9a60*/  @P1 MOV R13, 0x1 ;  /* 0x00000001000d1802 */ /* 0x000fe20000000f00 */
[----:B------:R-:W-:Y:S01]  /*9a70*/  @!P1 IMAD R13, R11, c[0x0][0x1c0], RZ ;  /* 0x000070000b0d9a24 */ /* 0x000fe200078e02ff */
[----:B------:R-:W-:Y:S01]  /*9a80*/  ISETP.EQ.AND P2, PT, R3, RZ, P2 ;  /* 0x000000ff0300720c */ /* 0x000fe20001742270 */
[----:B------:R-:W-:Y:S01]  /*9a90*/  STS [R15], R84 ;  /* 0x000000540f007388 */ /* 0x000fe20000000800 */
[----:B------:R-:W-:Y:S01]  /*9aa0*/  @!P0 SHF.R.S32.HI R3, RZ, 0x1f, R8 ;  /* 0x0000001fff038819 */ /* 0x000fe20000011408 */
[----:B------:R-:W-:-:S02]  /*9ab0*/  IMAD R13, R8, R13, RZ ;  /* 0x0000000d080d7224 */ /* 0x000fc400078e02ff */
[----:B------:R-:W-:Y:S02]  /*9ac0*/  STS [R15+0x400], R86 ;  /* 0x000400560f007388 */ /* 0x000fe40000000800 */
[----:B------:R-:W-:Y:S01]  /*9ad0*/  @!P0 IMAD R3, R3, c[0x0][0x1e0], RZ ;  /* 0x0000780003038a24 */ /* 0x000fe200078e02ff */
[----:B------:R-:W-:Y:S01]  /*9ae0*/  SEL R13, R13, RZ, !P2 ;  /* 0x000000ff0d0d7207 */ /* 0x000fe20005000000 */
[----:B------:R-:W-:Y:S02]  /*9af0*/  STS [R23], R92 ;  /* 0x0000005c17007388 */ /* 0x000fe40000000800 */
[----:B------:R-:W-:Y:S02]  /*9b00*/  @!P0 IMAD R3, R8, c[0x0][0x1e4], R3 ;  /* 0x0000790008038a24 */ /* 0x000fe400078e0203 */
[----:B------:R-:W-:Y:S01]  /*9b10*/  STS [R23+0x400], R94 ;  /* 0x0004005e17007388 */ /* 0x000fe20000000800 */
[----:B-1----:R-:W-:Y:S01]  /*9b20*/  IADD3 R17, R16, R15, RZ ;  /* 0x0000000f10117210 */ /* 0x002fe20007ffe0ff */
[----:B------:R-:W-:Y:S01]  /*9b30*/  @P2 IMAD R0, R8, c[0x0][0x214], RZ ;  /* 0x0000850008002a24 */ /* 0x000fe200078e02ff */
[----:B------:R-:W-:Y:S01]  /*9b40*/  @!P2 CS2R R50, SRZ ;  /* 0x000000000032a805 */ /* 0x000fe2000001ff00 */
[----:B------:R-:W-:Y:S01]  /*9b50*/  STS [R15+0x2000], R88 ;  /* 0x002000580f007388 */ /* 0x000fe20000000800 */
[----:B------:R-:W-:-:S02]  /*9b60*/  @!P0 IADD3 R9, R49, R3, RZ ;  /* 0x0000000331098210 */ /* 0x000fc40007ffe0ff */
[----:B------:R-:W-:Y:S01]  /*9b70*/  @P2 SEL R197, R0, R197, !P0 ;  /* 0x000000c500c52207 */ /* 0x000fe20004000000 */
[----:B------:R1:W-:Y:S01]  /*9b80*/  STS [R15+0x2400], R90 ;  /* 0x0024005a0f007388 */ /* 0x0003e20000000800 */
[----:B--2---:R-:W-:Y:S02]  /*9b90*/  IADD3 R19, R16, R23, RZ ;  /* 0x0000001710137210 */ /* 0x004fe40007ffe0ff */
[----:B------:R-:W-:Y:S01]  /*9ba0*/  @P2 SHF.R.S32.HI R51, RZ, 0x1f, R197 ;  /* 0x0000001fff332819 */ /* 0x000fe200000114c5 */
[----:B------:R2:W-:Y:S01]  /*9bb0*/  STS [R23+0x2000], R112 ;  /* 0x0020007017007388 */ /* 0x0005e20000000800 */
[----:B------:R-:W-:Y:S02]  /*9bc0*/  @P2 MOV R50, R197 ;  /* 0x000000c500322202 */ /* 0x000fe40000000f00 */
[----:B------:R-:W-:Y:S01]  /*9bd0*/  LOP3.LUT P2, RZ, R200, 0x3, RZ, 0xc0, !PT ;  /* 0x00000003c8ff7812 */ /* 0x000fe2000784c0ff */
[----:B------:R2:W-:Y:S01]  /*9be0*/  STS [R23+0x2400], R114 ;  /* 0x0024007217007388 */ /* 0x0005e20000000800 */
[----:B------:R-:W-:Y:S01]  /*9bf0*/  MOV R8, 0x7f800000 ;  /* 0x7f80000000087802 */ /* 0x000fe20000000f00 */
[----:B------:R-:W-:Y:S01]  /*9c00*/  @P6 FFMA.FTZ R8, R135, c[0x0][0x238], R2 ;  /* 0x00008e0087086a23 */ /* 0x000fe20000010002 */
[----:B------:R-:W-:Y:S01]  /*9c10*/  MOV R2, 0x7f800000 ;  /* 0x7f80000000027802 */ /* 0x000fe20000000f00 */
[----:B------:R2:W-:Y:S01]  /*9c20*/  STS [R17], R108 ;  /* 0x0000006c11007388 */ /* 0x0005e20000000800 */
[----:B------:R-:W-:Y:S01]  /*9c30*/  MOV R3, 0x7f800000 ;  /* 0x7f80000000037802 */ /* 0x000fe20000000f00 */
[----:B------:R-:W-:-:S02]  /*9c40*/  @P4 FFMA.FTZ R2, R133, c[0x0][0x238], R4 ;  /* 0x00008e0085024a23 */ /* 0x000fc40000010004 */
[----:B------:R2:W-:Y:S01]  /*9c50*/  STS [R17+0x400], R110 ;  /* 0x0004006e11007388 */ /* 0x0005e20000000800 */
[----:B------:R-:W-:-:S03]  /*9c60*/  @P3 FFMA.FTZ R3, R7, c[0x0][0x238], R48 ;  /* 0x00008e0007033a23 */ /* 0x000fc60000010030 */
[----:B------:R2:W-:Y:S04]  /*9c70*/  STS [R19], R104 ;  /* 0x0000006813007388 */ /* 0x0005e80000000800 */
[----:B------:R2:W-:Y:S01]  /*9c80*/  STS [R21], R106 ;  /* 0x0000006a15007388 */ /* 0x0005e20000000800 */
[----:B-1----:R-:W-:Y:S01]  /*9c90*/  @P1 MOV R15, c[0x0][0x210] ;  /* 0x00008400000f1a02 */ /* 0x002fe20000000f00 */
[----:B------:R-:W-:Y:S02]  /*9ca0*/  @!P1 IMAD.MOV.U32 R15, RZ, RZ, 0x1 ;  /* 0x00000001ff0f9424 */ /* 0x000fe400078e00ff */
[----:B------:R2:W-:Y:S04]  /*9cb0*/  STS [R17+0x2000], R96 ;  /* 0x0020006011007388 */ /* 0x0005e80000000800 */
[----:B------:R2:W-:Y:S04]  /*9cc0*/  STS [R17+0x2400], R98 ;  /* 0x0024006211007388 */ /* 0x0005e80000000800 */
[----:B------:R2:W-:Y:S04]  /*9cd0*/  STS [R19+0x2000], R100 ;  /* 0x0020006413007388 */ /* 0x0005e80000000800 */
[----:B------:R2:W-:Y:S04]  /*9ce0*/  STS [R21+0x2000], R102 ;  /* 0x0020006615007388 */ /* 0x0005e80000000800 */
[----:B------:R-:W-:Y:S06]  /*9cf0*/  BAR.SYNC.DEFER_BLOCKING 0x0 ;  /* 0x0000000000007b1d */ /* 0x000fec0000010000 */
[----:B------:R-:W1:Y:S04]  /*9d00*/  S2R R0, SR_CTAID.X ;  /* 0x0000000000007919 */ /* 0x000e680000002500 */
[----:B------:R-:W3:Y:S04]  /*9d10*/  S2R R12, SR_CTAID.Z ;  /* 0x00000000000c7919 */ /* 0x000ee80000002700 */
[----:B------:R2:W4:Y:S04]  /*9d20*/  LDS.128 R40, [R198] ;  /* 0x00000000c6287984 */ /* 0x0005280000000c00 */
[----:B------:R2:W2:Y:S01]  /*9d30*/  LDS.128 R36, [R198+0x800] ;  /* 0x00080000c6247984 */ /* 0x0004a20000000c00 */
[----:B-1----:R-:W-:-:S03]  /*9d40*/  IMAD R0, R0, R15, RZ ;  /* 0x0000000f00007224 */ /* 0x002fc600078e02ff */
[----:B------:R1:W1:Y:S01]  /*9d50*/  LDS.128 R32, [R198+0x1000] ;  /* 0x00100000c6207984 */ /* 0x0002620000000c00 */
[----:B---3--:R-:W-:Y:S01]  /*9d60*/  IMAD R13, R12, R11, R13 ;  /* 0x0000000b0c0d7224 */ /* 0x008fe200078e020d */
[----:B------:R-:W-:Y:S02]  /*9d70*/  SHF.L.U32 R0, R0, 0x7, RZ ;  /* 0x0000000700007819 */ /* 0x000fe400000006ff */
[----:B------:R3:W1:Y:S01]  /*9d80*/  LDS.128 R28, [R198+0x1800] ;  /* 0x00180000c61c7984 */ /* 0x0006620000000c00 */
[----:B------:R-:W-:Y:S01]  /*9d90*/  MOV R11, 0x7f800000 ;  /* 0x7f800000000b7802 */ /* 0x000fe20000000f00 */
[----:B------:R-:W-:Y:S01]  /*9da0*/  @P5 FFMA.FTZ R11, R134, c[0x0][0x238], R5 ;  /* 0x00008e00860b5a23 */ /* 0x000fe20000010005 */
[--C-:B------:R-:W-:Y:S01]  /*9db0*/  IADD3 R14, P1, P0, R0, R50, R13.reuse ;  /* 0x00000032000e7210 */ /* 0x100fe2000783e00d */
[----:B------:R3:W1:Y:S01]  /*9dc0*/  LDS.128 R24, [R198+0x2000] ;  /* 0x00200000c6187984 */ /* 0x0006620000000c00 */
[----:B------:R-:W-:Y:S02]  /*9dd0*/  SHF.R.S32.HI R0, RZ, 0x1f, R0 ;  /* 0x0000001fff007819 */ /* 0x000fe40000011400 */
[----:B------:R-:W-:Y:S01]  /*9de0*/  SHF.R.S32.HI R13, RZ, 0x1f, R13 ;  /* 0x0000001fff0d7819 */ /* 0x000fe2000001140d */
[----:B------:R3:W1:Y:S03]  /*9df0*/  LDS.128 R20, [R198+0x2800] ;  /* 0x00280000c6147984 */ /* 0x0006660000000c00 */
[----:B------:R-:W-:Y:S01]  /*9e00*/  IADD3.X R0, R0, R51, R13, P1, P0 ;  /* 0x0000003300007210 */ /* 0x000fe20000fe040d */
[----:B------:R3:W1:Y:S04]  /*9e10*/  LDS.128 R16, [R198+0x3000] ;  /* 0x00300000c6107984 */ /* 0x0006680000000c00 */
[----:B------:R3:W1:Y:S01]  /*9e20*/  LDS.128 R44, [R198+0x3800] ;  /* 0x00380000c62c7984 */ /* 0x0006620000000c00 */
        /* <DEDUP_REMOVED lines=18> */
[-C--:B------:R-:W-:Y:S01]  /*9f50*/  @!P5 IMAD R13, R13, R15.reuse, RZ ;  /* 0x0000000f0d0dd224 */ /* 0x080fe200078e02ff */
        /* <DEDUP_REMOVED lines=21> */
.L_x_963:
[----:B------:R-:W-:Y:S05]  /*a0b0*/  BSYNC B0 ;  /* 0x0000000000007941 */ /* 0x000fea0003800000 */
.L_x_962:
[----:B------:R-:W-:Y:S01]  /*a0c0*/  IADD3 R6, P0, R218, R6, RZ ;  /* 0x00000006da067210 */ /* 0x000fe20007f1e0ff */
[----:B------:R-:W-:Y:S01]  /*a0d0*/  BSSY B0, `(.L_x_964) ;  /* 0x0000011000007945 */ /* 0x000fe20003800000 */
[----:B------:R-:W-:-:S02]  /*a0e0*/  SHF.R.S32.HI R0, RZ, 0x1f, R12 ;  /* 0x0000001fff007819 */ /* 0x000fc4000001140c */
[----:B------:R-:W-:Y:S02]  /*a0f0*/  IADD3.X R7, R219, R9, RZ, P0, !PT ;  /* 0x00000009db077210 */ /* 0x000fe400007fe4ff */
[----:B------:R-:W-:Y:S01]  /*a100*/  ISETP.GE.AND P0, PT, R228, R196, PT ;  /* 0x000000c4e400720c */ /* 0x000fe20003f06270 */
[----:B---3--:R-:W-:-:S04]  /*a110*/  IMAD R3, R0, c[0x0][0x1f0], RZ ;  /* 0x00007c0000037a24 */ /* 0x008fc800078e02ff */
[C---:B------:R-:W-:Y:S02]  /*a120*/  IMAD R3, R12.reuse, c[0x0][0x1f4], R3 ;  /* 0x00007d000c037a24 */ /* 0x040fe400078e0203 */
[----:B------:R-:W-:-:S05]  /*a130*/  IMAD.WIDE.U32 R12, R12, c[0x0][0x1f0], R6 ;  /* 0x00007c000c0c7a25 */ /* 0x000fca00078e0006 */
[----:B------:R-:W-:Y:S01]  /*a140*/  IADD3 R5, R13, R3, RZ ;  /* 0x000000030d057210 */ /* 0x000fe20007ffe0ff */
        /* <DEDUP_REMOVED lines=8> */
[----:B----4-:R3:W-:Y:S02]  /*a1d0*/  STG.E.128 [R2.64], R40 ;  /* 0x0000002802007986 */ /* 0x0107e4000c101d14 */
.L_x_965:
[----:B------:R-:W-:Y:S05]  /*a1e0*/  BSYNC B0 ;  /* 0x0000000000007941 */ /* 0x000fea0003800000 */
.L_x_964:
[----:B------:R-:W-:Y:S01]  /*a1f0*/  ISETP.GE.AND P0, PT, R211, R196, PT ;  /* 0x000000c4d300720c */ /* 0x000fe20003f06270 */
[----:B------:R-:W-:-:S12]  /*a200*/  BSSY B0, `(.L_x_966) ;  /* 0x000000d000007945 */ /* 0x000fd80003800000 */
        /* <DEDUP_REMOVED lines=12> */
.L_x_967:
[----:B------:R-:W-:Y:S05]  /*a2d0*/  BSYNC B0 ;  /* 0x0000000000007941 */ /* 0x000fea0003800000 */
.L_x_966:
[----:B------:R-:W-:Y:S01]  /*a2e0*/  ISETP.GE.AND P0, PT, R209, R196, PT ;  /* 0x000000c4d100720c */ /* 0x000fe20003f06270 */
[----:B------:R-:W-:-:S12]  /*a2f0*/  BSSY B0, `(.L_x_968) ;  /* 0x000000d000007945 */ /* 0x000fd80003800000 */
        /* <DEDUP_REMOVED lines=12> */
.L_x_969:
[----:B------:R-:W-:Y:S05]  /*a3c0*/  BSYNC B0 ;  /* 0x0000000000007941 */ /* 0x000fea0003800000 */
.L_x_968:
[----:B------:R-:W-:Y:S01]  /*a3d0*/  ISETP.GE.AND P0, PT, R207, R196, PT ;  /* 0x000000c4cf00720c */ /* 0x000fe20003f06270 */
[----:B------:R-:W-:-:S12]  /*a3e0*/  BSSY B0, `(.L_x_970) ;  /* 0x000000d000007945 */ /* 0x000fd80003800000 */
        /* <DEDUP_REMOVED lines=12> */
.L_x_971:
[----:B------:R-:W-:Y:S05]  /*a4b0*/  BSYNC B0 ;  /* 0x0000000000007941 */ /* 0x000fea0003800000 */
.L_x_970:
        /* <DEDUP_REMOVED lines=14> */
.L_x_973:
[----:B------:R-:W-:Y:S05]  /*a5a0*/  BSYNC B0 ;  /* 0x0000000000007941 */ /* 0x000fea0003800000 */
.L_x_972:
        /* <DEDUP_REMOVED lines=14> */
.L_x_975:
[----:B------:R-:W-:Y:S05]  /*a690*/  BSYNC B0 ;  /* 0x0000000000007941 */ /* 0x000fea0003800000 */
.L_x_974:
        /* <DEDUP_REMOVED lines=14> */
.L_x_977:
[----:B------:R-:W-:Y:S05]  /*a780*/  BSYNC B0 ;  /* 0x0000000000007941 */ /* 0x000fea0003800000 */
.L_x_976:
[----:B------:R-:W-:-:S13]  /*a790*/  ISETP.GE.AND P0, PT, R199, R196, PT ;  /* 0x000000c4c700720c */ /* 0x000fda0003f06270 */
[----:B------:R-:W-:Y:S05]  /*a7a0*/  @P0 EXIT ;  /* 0x000000000000094d */ /* 0x000fea0003800000 */
[----:B------:R-:W-:Y:S02]  /*a7b0*/  IADD3 R0, P0, R220, 0x70, RZ ;  /* 0x00000070dc007810 */ /* 0x000fe40007f1e0ff */
[----:B------:R-:W-:Y:S02]  /*a7c0*/  MOV R4, R12 ;  /* 0x0000000c00047202 */ /* 0x000fe40000000f00 */
[----:B------:R-:W-:-:S03]  /*a7d0*/  IADD3.X R220, RZ, R221, RZ, P0, !PT ;  /* 0x000000ddffdc7210 */ /* 0x000fc600007fe4ff */
[----:B------:R-:W-:-:S04]  /*a7e0*/  IMAD.WIDE.U32 R4, R0, c[0x0][0x1e8], R4 ;  /* 0x00007a0000047a25 */ /* 0x000fc800078e0004 */
[----:B-123--:R-:W-:Y:S01]  /*a7f0*/  IMAD R3, R220, c[0x0][0x1e8], RZ ;  /* 0x00007a00dc037a24 */ /* 0x00efe200078e02ff */
[----:B------:R-:W-:-:S03]  /*a800*/  LEA R2, P0, R4, c[0x0][0x1d0], 0x1 ;  /* 0x0000740004027a11 */ /* 0x000fc600078008ff */
[----:B------:R-:W-:-:S05]  /*a810*/  IMAD R3, R0, c[0x0][0x1ec], R3 ;  /* 0x00007b0000037a24 */ /* 0x000fca00078e0203 */
[----:B------:R-:W-:-:S04]  /*a820*/  IADD3 R3, R5, R3, RZ ;  /* 0x0000000305037210 */ /* 0x000fc80007ffe0ff */
[----:B------:R-:W-:-:S05]  /*a830*/  LEA.HI.X R3, R4, c[0x0][0x1d4], R3, 0x1, P0 ;  /* 0x0000750004037a11 */ /* 0x000fca00000f0c03 */
[----:B------:R-:W-:Y:S01]  /*a840*/  STG.E.128 [R2.64], R44 ;  /* 0x0000002c02007986 */ /* 0x000fe2000c101d14 */
[----:B------:R-:W-:Y:S05]  /*a850*/  EXIT ;  /* 0x000000000000794d */ /* 0x000fea0003800000 */
.L_x_954:
[----:B------:R-:W1:Y:S01]  /*a860*/  LDC.U8 R3, c[0x0][0x329] ;  /* 0x0000ca40ff037b82 */ /* 0x000e620000000000 */
[----:B------:R-:W-:Y:S01]  /*a870*/  ISETP.NE.AND P4, PT, R197, -0x1, PT ;  /* 0xffffffffc500780c */ /* 0x000fe20003f85270 */
[----:B------:R-:W-:Y:S01]  /*a880*/  IMAD.IADD R9, R9, 0x1, -R196 ;  /* 0x0000000109097824 */ /* 0x000fe200078e0ac4 */
[----:B------:R-:W-:Y:S01]  /*a890*/  LEA.HI R6, R8, R127, RZ, 0x3 ;  /* 0x0000007f08067211 */ /* 0x000fe200078f18ff */
[----:B------:R-:W-:Y:S01]  /*a8a0*/  BSSY B0, `(.L_x_978) ;  /* 0x000003a000007945 */ /* 0x000fe20003800000 */
[----:B------:R-:W-:Y:S02]  /*a8b0*/  SHF.R.S32.HI R23, RZ, 0x1f, R4 ;  /* 0x0000001fff177819 */ /* 0x000fe40000011404 */
[----:B------:R-:W-:Y:S01]  /*a8c0*/  LOP3.LUT R14, R6, 0x1ffffff8, RZ, 0xc0, !PT ;  /* 0x1ffffff8060e7812 */ /* 0x000fe200078ec0ff */
[----:B------:R-:W2:Y:S01]  /*a8d0*/  LDC.U8 R2, c[0x0][0x328] ;  /* 0x0000ca00ff027b82 */ /* 0x000ea20000000000 */
[----:B------:R-:W-:Y:S01]  /*a8e0*/  SHF.R.S32.HI R6, RZ, 0x3, R6 ;  /* 0x00000003ff067819 */ /* 0x000fe20000011406 */
[----:B------:R-:W-:-:S04]  /*a8f0*/  IMAD R23, R23, c[0x0][0x1f0], RZ ;  /* 0x00007c0017177a24 */ /* 0x000fc800078e02ff */
[----:B------:R-:W-:Y:S01]  /*a900*/  @!P4 SHF.R.S32.HI R8, RZ, 0x1f, R7 ;  /* 0x0000001fff08c819 */ /* 0x000fe20000011407 */
[----:B------:R-:W-:-:S04]  /*a910*/  @!P4 IMAD.WIDE.U32 R12, R7, c[0x0][0x1e0], RZ ;  /* 0x00007800070cca25 */ /* 0x000fc800078e00ff */
[----:B------:R-:W-:Y:S02]  /*a920*/  @!P4 IMAD R8, R8, c[0x0][0x1e0], RZ ;  /* 0x000078000808ca24 */ /* 0x000fe400078e02ff */
[----:B------:R-:W-:Y:S01]  /*a930*/  @P4 IMAD.WIDE.U32 R10, R197, c[0x0][0x1e8], RZ ;  /* 0x00007a00c50a4a25 */ /* 0x000fe200078e00ff */
[----:B------:R-:W-:Y:S02]  /*a940*/  @!P4 MOV R10, R12 ;  /* 0x0000000c000ac202 */ /* 0x000fe40000000f00 */
[----:B-1----:R-:W-:Y:S01]  /*a950*/  ISETP.NE.AND P3, PT, R3, RZ, PT ;  /* 0x000000ff0300720c */ /* 0x002fe20003f65270 */
[----:B------:R-:W-:Y:S02]  /*a960*/  @!P4 IMAD R8, R7, c[0x0][0x1e4], R8 ;  /* 0x000079000708ca24 */ /* 0x000fe400078e0208 */
[----:B------:R-:W-:Y:S02]  /*a970*/  @P4 IMAD R0, R197, c[0x0][0x1ec], R11 ;  /* 0x00007b00c5004a24 */ /* 0x000fe400078e020b */
[----:B------:R-:W-:Y:S01]  /*a980*/  IMAD R23, R4, c[0x0][0x1f4], R23 ;  /* 0x00007d0004177a24 */ /* 0x000fe200078e0217 */
[----:B------:R-:W-:-:S02]  /*a990*/  @!P4 IADD3 R0, R13, R8, RZ ;  /* 0x000000080d00c210 */ /* 0x000fc40007ffe0ff */
[----:B--2---:R-:W-:-:S04]  /*a9a0*/  ISETP.NE.AND P2, PT, R2, RZ, PT ;  /* 0x000000ff0200720c */ /* 0x004fc80003f45270 */
[----:B------:R-:W-:Y:S01]  /*a9b0*/  ISETP.EQ.AND P2, PT, R3, RZ, P2 ;  /* 0x000000ff0300720c */ /* 0x000fe20001742270 */
[----:B------:R-:W-:Y:S01]  /*a9c0*/  @P3 IMAD.MOV.U32 R5, RZ, RZ, c[0x0][0x210] ;  /* 0x00008400ff053624 */ /* 0x000fe200078e00ff */
[----:B------:R-:W-:Y:S01]  /*a9d0*/  @!P3 ISETP.NE.AND P1, PT, R2, RZ, PT ;  /* 0x000000ff0200b20c */ /* 0x000fe20003f25270 */
[----:B------:R-:W-:Y:S01]  /*a9e0*/  @!P3 IMAD.MOV.U32 R2, RZ, RZ, c[0x0][0x214] ;  /* 0x00008500ff02b624 */ /* 0x000fe200078e00ff */
[----:B------:R-:W-:Y:S01]  /*a9f0*/  ISETP.NE.OR P0, PT, R197, -0x1, !P2 ;  /* 0xffffffffc500780c */ /* 0x000fe20005705670 */
[----:B------:R-:W-:Y:S02]  /*aa00*/  IMAD.IADD R3, R127, 0x1, -R14 ;  /* 0x000000017f037824 */ /* 0x000fe400078e0a0e */
[----:B------:R-:W-:Y:S01]  /*aa10*/  @P3 IMAD R5, R5, c[0x0][0x214], RZ ;  /* 0x0000850005053a24 */ /* 0x000fe200078e02ff */
[----:B------:R-:W-:Y:S01]  /*aa20*/  @!P3 SEL R5, R2, c[0x0][0x234], !P1 ;  /* 0x00008d000205ba07 */ /* 0x000fe20004800000 */
[----:B------:R-:W-:Y:S02]  /*aa30*/  IMAD.SHL.U32 R3, R3, 0x8, RZ ;  /* 0x0000000803037824 */ /* 0x000fe400078e00ff */
[----:B------:R-:W-:-:S02]  /*aa40*/  @P3 IMAD.MOV.U32 R2, RZ, RZ, 0x1 ;  /* 0x00000001ff023424 */ /* 0x000fc400078e00ff */
[----:B------:R-:W-:Y:S01]  /*aa50*/  @!P3 IMAD R2, R5, c[0x0][0x1c0], RZ ;  /* 0x000070000502ba24 */ /* 0x000fe200078e02ff */
[----:B------:R-:W-:Y:S01]  /*aa60*/  IADD3 R10, P1, R3, R10, RZ ;  /* 0x0000000a030a7210 */ /* 0x000fe20007f3e0ff */
[----:B------:R-:W-:Y:S02]  /*aa70*/  @!P2 CS2R R12, SRZ ;  /* 0x00000000000ca805 */ /* 0x000fe4000001ff00 */
[----:B------:R-:W-:Y:S01]  /*aa80*/  @!P0 IMAD R197, R7, c[0x0][0x214], RZ ;  /* 0x0000850007c58a24 */ /* 0x000fe200078e02ff */
[----:B------:R-:W-:Y:S01]  /*aa90*/  LEA.HI.X.SX32 R11, R3, R0, 0x1, P1 ;  /* 0x00000000030b7211 */ /* 0x000fe200008f0eff */
[----:B------:R-:W-:Y:S01]  /*aaa0*/  IMAD R0, R7, R2, RZ ;  /* 0x0000000207007224 */ /* 0x000fe200078e02ff */
[----:B------:R-:W-:Y:S01]  /*aab0*/  SHF.R.S32.HI R7, RZ, 0x1f, R6 ;  /* 0x0000001fff077819 */ /* 0x000fe20000011406 */
[----:B------:R-:W-:Y:S01]  /*aac0*/  @P3 IMAD.MOV.U32 R3, RZ, RZ, c[0x0][0x210] ;  /* 0x00008400ff033624 */ /* 0x000fe200078e00ff */
[--C-:B------:R-:W-:Y:S01]  /*aad0*/  @P2 SHF.R.S32.HI R13, RZ, 0x1f, R197.reuse ;  /* 0x0000001fff0d2819 */ /* 0x100fe200000114c5 */
[----:B------:R-:W-:Y:S01]  /*aae0*/  @P2 IMAD.MOV.U32 R12, RZ, RZ, R197 ;  /* 0x000000ffff0c2224 */ /* 0x000fe200078e00c5 */
[----:B------:R-:W-:Y:S01]  /*aaf0*/  SEL R0, R0, RZ, !P2 ;  /* 0x000000ff00007207 */ /* 0x000fe20005000000 */
[----:B------:R-:W-:Y:S01]  /*ab00*/  IMAD.WIDE.U32 R10, R4, c[0x0][0x1f0], R10 ;  /* 0x00007c00040a7a25 */ /* 0x000fe200078e000a */
[----:B------:R-:W-:-:S02]  /*ab10*/  @!P3 MOV R3, 0x1 ;  /* 0x000000010003b802 */ /* 0x000fc40000000f00 */
[----:B------:R-:W-:Y:S01]  /*ab20*/  ISETP.GE.AND P2, PT, R6, R9, PT ;  /* 0x000000090600720c */ /* 0x000fe20003f46270 */
[----:B------:R-:W-:Y:S01]  /*ab30*/  IMAD R15, R4, R5, R0 ;  /* 0x00000005040f7224 */ /* 0x000fe200078e0200 */
[----:B------:R-:W-:Y:S01]  /*ab40*/  IADD3 R23, R23, R11, RZ ;  /* 0x0000000b17177210 */ /* 0x000fe20007ffe0ff */
[----:B------:R-:W-:Y:S02]  /*ab50*/  IMAD R196, R196, R3, RZ ;  /* 0x00000003c4c47224 */ /* 0x000fe400078e02ff */
[----:B------:R-:W-:-:S03]  /*ab60*/  IMAD.WIDE R24, R123, 0x80, R6 ;  /* 0x000000807b187825 */ /* 0x000fc600078e0206 */
[--C-:B------:R-:W-:Y:S02]  /*ab70*/  IADD3 R0, P1, P0, R196, R12, R15.reuse ;  /* 0x0000000cc4007210 */ /* 0x100fe4000783e00f */
[----:B------:R-:W-:Y:S02]  /*ab80*/  SHF.R.S32.HI R5, RZ, 0x1f, R196 ;  /* 0x0000001fff057819 */ /* 0x000fe400000114c4 */
        /* <DEDUP_REMOVED lines=11> */
.L_x_979:
[----:B------:R-:W-:Y:S05]  /*ac40*/  BSYNC B0 ;  /* 0x0000000000007941 */ /* 0x000fea0003800000 */
.L_x_978:
[----:B------:R-:W-:Y:S01]  /*ac50*/  IADD3 R20, R6, 0x10, RZ ;  /* 0x0000001006147810 */ /* 0x000fe20007ffe0ff */
[----:B------:R-:W-:Y:S03]  /*ac60*/  BSSY B0, `(.L_x_980) ;  /* 0x000000e000007945 */ /* 0x000fe60003800000 */
[----:B------:R-:W-:-:S13]  /*ac70*/  ISETP.GE.AND P0, PT, R20, R9, PT ;  /* 0x000000091400720c */ /* 0x000fda0003f06270 */
        /* <DEDUP_REMOVED lines=12> */
.L_x_981:
[----:B------:R-:W-:Y:S05]  /*ad40*/  BSYNC B0 ;  /* 0x0000000000007941 */ /* 0x000fea0003800000 */
.L_x_980:
        /* <DEDUP_REMOVED lines=15> */
.L_x_983:
[----:B------:R-:W-:Y:S05]  /*ae40*/  BSYNC B0 ;  /* 0x0000000000007941 */ /* 0x000fea0003800000 */
.L_x_982:
        /* <DEDUP_REMOVED lines=15> */
.L_x_985:
[----:B------:R-:W-:Y:S05]  /*af40*/  BSYNC B0 ;  /* 0x0000000000007941 */ /* 0x000fea0003800000 */
.L_x_984:
        /* <DEDUP_REMOVED lines=15> */
.L_x_987:
[----:B------:R-:W-:Y:S05]  /*b040*/  BSYNC B0 ;  /* 0x0000000000007941 */ /* 0x000fea0003800000 */
.L_x_986:
        /* <DEDUP_REMOVED lines=15> */
.L_x_989:
[----:B------:R-:W-:Y:S05]  /*b140*/  BSYNC B0 ;  /* 0x0000000000007941 */ /* 0x000fea0003800000 */
.L_x_988:
        /* <DEDUP_REMOVED lines=15> */
.L_x_991:
[----:B------:R-:W-:Y:S05]  /*b240*/  BSYNC B0 ;  /* 0x0000000000007941 */ /* 0x000fea0003800000 */
.L_x_990:
[----:B-1----:R-:W-:Y:S01]  /*b250*/  IADD3 R4, R6, 0x70, RZ ;  /* 0x0000007006047810 */ /* 0x002fe20007ffe0ff */
        /* <DEDUP_REMOVED lines=13> */
.L_x_993:
[----:B------:R-:W-:Y:S05]  /*b330*/  BSYNC B0 ;  /* 0x0000000000007941 */ /* 0x000fea0003800000 */
.L_x_992:
        /* <DEDUP_REMOVED lines=27> */
[----:B--2---:R-:W-:Y:S01]  /*b4f0*/  @!P4 LEA.HI.X.SX32 R7, R16, R13, 0x1, P0 ;  /* 0x0000000d1007c211 */ /* 0x004fe200000f0eff */
[----:B------:R-:W-:Y:S01]  /*b500*/  @!P1 IMAD.MOV.U32 R5, RZ, RZ, 0x7f800000 ;  /* 0x7f800000ff059424 */ /* 0x000fe200078e00ff */
[----:B------:R-:W-:-:S09]  /*b510*/  @!P4 LEA R6, P0, R2, c[0x0][0x200], 0x2 ;  /* 0x000080000206ca11 */ /* 0x000fd200078010ff */
[----:B------:R-:W-:Y:S02]  /*b520*/  @!P2 IMAD R12, R12, R3, RZ ;  /* 0x000000030c0ca224 */ /* 0x000fe400078e02ff */
[----:B------:R-:W-:Y:S01]  /*b530*/  @!P2 IMAD.MOV.U32 R27, RZ, RZ, 0x7f800000 ;  /* 0x7f800000ff1ba424 */ /* 0x000fe200078e00ff */
        /* <DEDUP_REMOVED lines=15> */
[----:B--2---:R-:W-:-:S03]  /*b630*/  @!P5 IMAD.MOV.U32 R5, RZ, RZ, 0x7f800000 ;  /* 0x7f800000ff05d424 */ /* 0x004fc600078e00ff */
[----:B------:R-:W-:Y:S01]  /*b640*/  @!P1 LEA.HI.X.SX32 R15, R8, R13, 0x1, P0 ;  /* 0x0000000d080f9211 */ /* 0x000fe200000f0eff */
[----:B------:R-:W-:Y:S01]  /*b650*/  @!P3 IMAD.MOV.U32 R21, RZ, RZ, 0x7f800000 ;  /* 0x7f800000ff15b424 */ /* 0x000fe200078e00ff */
[C---:B-1----:R-:W-:Y:S01]  /*b660*/  @!P1 LEA R22, P0, R2.reuse, c[0x0][0x200], 0x2 ;  /* 0x0000800002169a11 */ /* 0x042fe200078010ff */
        /* <DEDUP_REMOVED lines=9> */
[----:B-1----:R-:W-:-:S03]  /*b700*/  IMAD.MOV.U32 R5, RZ, RZ, 0x7f800000 ;  /* 0x7f800000ff057424 */ /* 0x002fc600078e00ff */
[----:B------:R-:W-:-:S04]  /*b710*/  IADD3 R0, P0, R3, R0, RZ ;  /* 0x0000000003007210 */ /* 0x000fc80007f1e0ff */
[----:B------:R-:W-:Y:S02]  /*b720*/  LEA.HI.X.SX32 R3, R3, R13, 0x1, P0 ;  /* 0x0000000d03037211 */ /* 0x000fe400000f0eff */
[----:B------:R-:W-:-:S04]  /*b730*/  LEA R2, P0, R0, c[0x0][0x200], 0x2 ;  /* 0x0000800000027a11 */ /* 0x000fc800078010ff */
[----:B------:R-:W-:-:S05]  /*b740*/  LEA.HI.X R3, R0, c[0x0][0x204], R3, 0x2, P0 ;  /* 0x0000810000037a11 */ /* 0x000fca00000f1403 */
[----:B------:R-:W-:Y:S01]  /*b750*/  STG.E [R2.64], R5 ;  /* 0x0000000502007986 */ /* 0x000fe2000c101914 */
[----:B------:R-:W-:Y:S05]  /*b760*/  EXIT ;  /* 0x000000000000794d */ /* 0x000fea0003800000 */
.L_x_994:
        /* <DEDUP_REMOVED lines=9> */
.L_x_2126:


//--------------------- .text._ZN5flash16flash_fwd_kernelI23Flash_fwd_kernel_traitsILi64ELi128ELi64ELi4ELb0ELb0EN7cutlass10bfloat16_tE19Flash_kernel_traitsILi64ELi128ELi64ELi4ES3_EELb0ELb0ELb0ELb0ELb0ELb1ELb1ELb0EEEvNS_16Flash_fwd_paramsE --------------------------
	.section	.text._ZN5flash16flash_fwd_kernelI23Flash_fwd_kernel_traitsILi64ELi128ELi64ELi4ELb0ELb0EN7cutlass10bfloat16_tE19Flash_kernel_traitsILi64ELi128ELi64ELi4ES3_EELb0ELb0ELb0ELb0ELb0ELb1ELb1ELb0EEEvNS_16Flash_fwd_paramsE,"ax",@progbits
	.sectioninfo	@"SHI_REGISTERS=253"
	.align	128
        .global         _ZN5flash16flash_fwd_kernelI23Flash_fwd_kernel_traitsILi64ELi128ELi64ELi4ELb0ELb0EN7cutlass10bfloat16_tE19Flash_kernel_traitsILi64ELi128ELi64ELi4ES3_EELb0ELb0ELb0ELb0ELb0ELb1ELb1ELb0EEEvNS_16Flash_fwd_paramsE
        .type           _ZN5flash16flash_fwd_kernelI23Flash_fwd_kernel_traitsILi64ELi128ELi64ELi4ELb0ELb0EN7cutlass10bfloat16_tE19Flash_kernel_traitsILi64ELi128ELi64ELi4ES3_EELb0ELb0ELb0ELb0ELb0ELb1ELb1ELb0EEEvNS_16Flash_fwd_paramsE,@function
        .size           _ZN5flash16flash_fwd_kernelI23Flash_fwd_kernel_traitsILi64ELi128ELi64ELi4ELb0ELb0EN7cutlass10bfloat16_tE19Flash_kernel_traitsILi64ELi128ELi64ELi4ES3_EELb0ELb0ELb0ELb0ELb0ELb1ELb1ELb0EEEvNS_16Flash_fwd_paramsE,(.L_x_2127 - _ZN5flash16flash_fwd_kernelI23Flash_fwd_kernel_traitsILi64ELi128ELi64ELi4ELb0ELb0EN7cutlass10bfloat16_tE19Flash_kernel_traitsILi64ELi128ELi64ELi4ES3_EELb0ELb0ELb0ELb0ELb0ELb1ELb1ELb0EEEvNS_16Flash_fwd_paramsE)
        .other          _ZN5flash16flash_fwd_kernelI23Flash_fwd_kernel_traitsILi64ELi128ELi64ELi4ELb0ELb0EN7cutlass10bfloat16_tE19Flash_kernel_traitsILi64ELi128ELi64ELi4ES3_EELb0ELb0ELb0ELb0ELb0ELb1ELb1ELb0EEEvNS_16Flash_fwd_paramsE,@"STO_CUDA_ENTRY STV_DEFAULT"
_ZN5flash16flash_fwd_kernelI23Flash_fwd_kernel_traitsILi64ELi128ELi64ELi4ELb0ELb0EN7cutlass10bfloat16_tE19Flash_kernel_traitsILi64ELi128ELi64ELi4ES3_EELb0ELb0ELb0ELb0ELb0ELb1ELb1ELb0EEEvNS_16Flash_fwd_paramsE:
.text._ZN5flash16flash_fwd_kernelI23Flash_fwd_kernel_traitsILi64ELi128ELi64ELi4ELb0ELb0EN7cutlass10bfloat16_tE19Flash_kernel_traitsILi64ELi128ELi64ELi4ES3_EELb0ELb0ELb0ELb0ELb0ELb1ELb1ELb0EEEvNS_16Flash_fwd_paramsE:
[----:B------:R-:W-:Y:S02]  /*0000*/  MOV R1, c[0x0][0x28] ;  /* 0x00000a0000017a02 */ /* 0x000fe40000000f00 */
[----:B------:R-:W1:Y:S01]  /*0010*/  LDC.U8 R0, c[0x0][0x312] ;  /* 0x0000c480ff007b82 */ /* 0x000e620000000000 */
[----:B------:R-:W2:Y:S01]  /*0020*/  S2R R3, SR_CTAID.Y ;  /* 0x0000000000037919 */ /* 0x000ea20000002600 */
[----:B------:R-:W-:Y:S01]  /*0030*/  ISETP.NE.U32.AND P2, PT, RZ, c[0x0][0x240], PT ;  /* 0x00009000ff007a0c */ /* 0x000fe20003f45070 */
[----:B------:R-:W-:Y:S01]  /*0040*/  IMAD.MOV.U32 R2, RZ, RZ, 0x4 ;  /* 0x00000004ff027424 */ /* 0x000fe200078e00ff */
[----:B------:R-:W-:Y:S01]  /*0050*/  ISETP.EQ.U32.AND P1, PT, RZ, c[0x0][0x248], PT ;  /* 0x00009200ff007a0c */ /* 0x000fe20003f22070 */
[----:B------:R-:W-:Y:S01]  /*0060*/  IMAD.MOV.U32 R201, RZ, RZ, -0x1 ;  /* 0xffffffffffc97424 */ /* 0x000fe200078e00ff */
[----:B------:R-:W-:Y:S01]  /*0070*/  ISETP.NE.AND.EX P2, PT, RZ, c[0x0][0x244], PT, P2 ;  /* 0x00009100ff007a0c */ /* 0x000fe20003f45320 */
[----:B------:R-:W-:Y:S01]  /*0080*/  ULDC.64 UR8, c[0x0][0x118] ;  /* 0x0000460000087ab9 */ /* 0x000fe20000000a00 */
[----:B------:R-:W-:Y:S01]  /*0090*/  IMAD.MOV.U32 R10, RZ, RZ, -0x1 ;  /* 0xffffffffff0a7424 */ /* 0x000fe200078e00ff */
[----:B------:R-:W-:-:S04]  /*00a0*/  ISETP.NE.U32.AND P0, PT, RZ, c[0x0][0x250], PT ;  /* 0x00009400ff007a0c */ /* 0x000fc80003f05070 */
[----:B------:R-:W-:Y:S02]  /*00b0*/  ISETP.NE.AND.EX P0, PT, RZ, c[0x0][0x254], PT, P0 ;  /* 0x00009500ff007a0c */ /* 0x000fe40003f05300 */
[----:B-1----:R-:W-:Y:S01]  /*00c0*/  ISETP.NE.AND P3, PT, R0, RZ, PT ;  /* 0x000000ff0000720c */ /* 0x002fe20003f65270 */
[----:B--2---:R-:W-:-:S03]  /*00d0*/  IMAD.WIDE R4, R3, R2, c[0x0][0x240] ;  /* 0x0000900003047625 */ /* 0x004fc600078e0202 */
[----:B------:R-:W-:Y:S01]  /*00e0*/  ISETP.EQ.OR.EX P1, PT, RZ, c[0x0][0x24c], !P3, P1 ;  /* 0x00009300ff007a0c */ /* 0x000fe20005f22710 */
[----:B------:R-:W-:Y:S01]  /*00f0*/  IMAD.WIDE R8, R3, R2, c[0x0][0x248] ;  /* 0x0000920003087625 */ /* 0x000fe200078e0202 */
[----:B------:R1:W2:Y:S04]  /*0100*/  @P2 LDG.E R201, [R4.64] ;  /* 0x0000000804c92981 */ /* 0x0002a8000c1e1900 */
[----:B------:R1:W2:Y:S01]  /*0110*/  @P2 LDG.E R0, [R4.64+0x4] ;  /* 0x0000040804002981 */ /* 0x0002a2000c1e1900 */
[----:B------:R-:W-:-:S06]  /*0120*/  IMAD.MOV.U32 R7, RZ, RZ, RZ ;  /* 0x000000ffff077224 */ /* 0x000fcc00078e00ff */
[----:B------:R3:W5:Y:S04]  /*0130*/  @!P1 LDG.E R10, [R8.64] ;  /* 0x00000008080a9981 */ /* 0x000768000c1e1900 */
[----:B------:R-:W4:Y:S04]  /*0140*/  S2R R220, SR_CTAID.X ;  /* 0x0000000000dc7919 */ /* 0x000f280000002500 */
[----:B------:R-:W2:Y:S04]  /*0150*/  S2R R16, SR_CTAID.Z ;  /* 0x0000000000107919 */ /* 0x000ea80000002700 */
[----:B------:R-:W2:Y:S01]  /*0160*/  S2R R128, SR_TID.X ;  /* 0x0000000000807919 */ /* 0x000ea20000002100 */
[----:B-1----:R-:W-:-:S05]  /*0170*/  @P0 IMAD.WIDE R4, R3, R2, c[0x0][0x250] ;  /* 0x0000940003040625 */ /* 0x002fca00078e0202 */
[----:B------:R3:W5:Y:S01]  /*0180*/  @P0 LDG.E R7, [R4.64] ;  /* 0x0000000804070981 */ /* 0x000762000c1e1900 */
[----:B------:R-:W-:-:S04]  /*0190*/  ISETP.NE.U32.AND P0, PT, RZ, c[0x0][0x248], PT ;  /* 0x00009200ff007a0c */ /* 0x000fc80003f05070 */
[----:B------:R-:W-:Y:S01]  /*01a0*/  ISETP.NE.AND.EX P0, PT, RZ, c[0x0][0x24c], PT, P0 ;  /* 0x00009300ff007a0c */ /* 0x000fe20003f05300 */
[----:B--2---:R-:W-:Y:S02]  /*01b0*/  @P2 IMAD.IADD R0, R0, 0x1, -R201 ;  /* 0x0000000100002824 */ /* 0x004fe400078e0ac9 */
[----:B------:R-:W-:-:S10]  /*01c0*/  @!P2 IMAD.MOV.U32 R0, RZ, RZ, c[0x0][0x214] ;  /* 0x00008500ff00a624 */ /* 0x000fd400078e00ff */
[----:B------:R-:W-:Y:S05]  /*01d0*/  @!P0 BRA `(.L_x_995) ;  /* 0x0000004000008947 */ /* 0x000fea0003800000 */
[----:B---34-:R-:W2:Y:S02]  /*01e0*/  @P3 LDG.E R4, [R8.64+0x4] ;  /* 0x0000040808043981 */ /* 0x018ea4000c1e1900 */
[----:B--2--5:R-:W-:-:S06]  /*01f0*/  @P3 IADD3 R4, R4, -R10, RZ ;  /* 0x8000000a04043210 */ /* 0x024fcc0007ffe0ff */
[----:B------:R1:W5:Y:S01]  /*0200*/  @!P3 LDG.E R4, [R8.64] ;  /* 0x000000080804b981 */ /* 0x000362000c1e1900 */
[----:B------:R-:W-:Y:S05]  /*0210*/  BRA `(.L_x_996) ;  /* 0x0000001000007947 */ /* 0x000fea0003800000 */
.L_x_995:
[----:B---34-:R-:W-:Y:S02]  /*0220*/  MOV R4, c[0x0][0x218] ;  /* 0x0000860000047a02 */ /* 0x018fe40000000f00 */
.L_x_996:
[----:B------:R-:W-:-:S04]  /*0230*/  ISETP.NE.U32.AND P2, PT, RZ, c[0x0][0x258], PT ;  /* 0x00009600ff007a0c */ /* 0x000fc80003f45070 */
[----:B------:R-:W-:-:S13]  /*0240*/  ISETP.NE.AND.EX P2, PT, RZ, c[0x0][0x25c], PT, P2 ;  /* 0x00009700ff007a0c */ /* 0x000fda0003f45320 */
[----:B------:R-:W-:-:S06]  /*0250*/  @P2 IMAD.WIDE R126, R3, R2, c[0x0][0x258] ;  /* 0x00009600037e2625 */ /* 0x000fcc00078e0202 */
        /* <DEDUP_REMOVED lines=17> */
[----:B-1----:R-:W-:Y:S01]  /*0370*/  @P1 IMAD.WIDE.U32 R8, R201, c[0x0][0x190], RZ ;  /* 0x00006400c9081a25 */ /* 0x002fe200078e00ff */
[----:B------:R-:W-:-:S03]  /*0380*/  @P0 IADD3 R5, R7, R10, RZ ;  /* 0x0000000a07050210 */ /* 0x000fc60007ffe0ff */
[----:B------:R-:W-:Y:S01]  /*0390*/  @!P1 IMAD R2, R2, c[0x0][0x178], RZ ;  /* 0x00005e0002029a24 */ /* 0x000fe200078e02ff */
[----:B------:R-:W-:Y:S01]  /*03a0*/  @P1 MOV R6, R8 ;  /* 0x0000000800061202 */ /* 0x000fe20000000f00 */
[----:B------:R-:W-:Y:S02]  /*03b0*/  @P1 IMAD R4, R201, c[0x0][0x194], R9 ;  /* 0x00006500c9041a24 */ /* 0x000fe400078e0209 */
[----:B------:R-:W-:-:S04]  /*03c0*/  @!P1 IMAD.WIDE.U32 R8, R3, c[0x0][0x178], RZ ;  /* 0x00005e0003089a25 */ /* 0x000fc800078e00ff */
[----:B------:R-:W-:Y:S01]  /*03d0*/  @!P1 IMAD R2, R3, c[0x0][0x17c], R2 ;  /* 0x00005f0003029a24 */ /* 0x000fe200078e0202 */
[----:B------:R-:W-:Y:S01]  /*03e0*/  @!P1 MOV R6, R8 ;  /* 0x0000000800069202 */ /* 0x000fe20000000f00 */
[----:B------:R-:W-:-:S03]  /*03f0*/  @P0 IMAD.WIDE.U32 R212, R5, c[0x0][0x198], RZ ;  /* 0x0000660005d40a25 */ /* 0x000fc600078e00ff */
        /* <DEDUP_REMOVED lines=13> */
[----:B------:R-:W-:Y:S02]  /*04d0*/  MOV R212, R8 ;  /* 0x0000000800d47202 */ /* 0x000fe40000000f00 */
.L_x_998:
[----:B------:R-:W-:-:S04]  /*04e0*/  IABS R9, c[0x0][0x1c8] ;  /* 0x0000720000097a13 */ /* 0x000fc80000000000 */
        /* <DEDUP_REMOVED lines=9> */
[----:B------:R-:W-:-:S04]  /*0580*/  IMAD.MOV.U32 R8, RZ, RZ, R2 ;  /* 0x000000ffff087224 */ /* 0x000fc800078e0002 */
[----:B------:R-:W-:-:S05]  /*0590*/  IMAD.HI.U32 R210, R12, R8, RZ ;  /* 0x000000080cd27227 */ /* 0x000fca00078e00ff */
[----:B------:R-:W-:-:S05]  /*05a0*/  IADD3 R2, -R210, RZ, RZ ;  /* 0x000000ffd2027210 */ /* 0x000fca0007ffe1ff */
[----:B------:R-:W-:Y:S01]  /*05b0*/  IMAD R2, R9, R2, R8 ;  /* 0x0000000209027224 */ /* 0x000fe200078e0208 */
[----:B------:R-:W-:-:S04]  /*05c0*/  SHF.R.S32.HI R8, RZ, 0x1f, R16 ;  /* 0x0000001fff087819 */ /* 0x000fc80000011410 */
[----:B------:R-:W-:-:S13]  /*05d0*/  ISETP.GT.U32.AND P2, PT, R9, R2, PT ;  /* 0x000000020900720c */ /* 0x000fda0003f44070 */
[----:B------:R-:W-:Y:S01]  /*05e0*/  @!P2 IMAD.IADD R2, R2, 0x1, -R9 ;  /* 0x000000010202a824 */ /* 0x000fe200078e0a09 */
[----:B------:R-:W-:Y:S02]  /*05f0*/  @!P2 IADD3 R210, R210, 0x1, RZ ;  /* 0x00000001d2d2a810 */ /* 0x000fe40007ffe0ff */
[----:B------:R-:W-:Y:S02]  /*0600*/  ISETP.NE.AND P2, PT, RZ, c[0x0][0x1c8], PT ;  /* 0x00007200ff007a0c */ /* 0x000fe40003f45270 */
[----:B------:R-:W-:Y:S02]  /*0610*/  ISETP.GE.U32.AND P3, PT, R2, R9, PT ;  /* 0x000000090200720c */ /* 0x000fe40003f66070 */
[----:B------:R-:W-:-:S04]  /*0620*/  LOP3.LUT R2, R16, c[0x0][0x1c8], RZ, 0x3c, !PT ;  /* 0x0000720010027a12 */ /* 0x000fc800078e3cff */
[----:B------:R-:W-:Y:S01]  /*0630*/  ISETP.GE.AND P1, PT, R2, RZ, PT ;  /* 0x000000ff0200720c */ /* 0x000fe20003f26270 */
[----:B------:R-:W-:-:S04]  /*0640*/  @P0 IMAD.IADD R2, R7, 0x1, R10 ;  /* 0x0000000107020824 */ /* 0x000fc800078e020a */
[----:B------:R-:W-:Y:S02]  /*0650*/  @P0 IMAD.WIDE.U32 R22, R2, c[0x0][0x1a0], RZ ;  /* 0x0000680002160a25 */ /* 0x000fe400078e00ff */
[----:B------:R-:W-:Y:S02]  /*0660*/  @P3 IADD3 R210, R210, 0x1, RZ ;  /* 0x00000001d2d23810 */ /* 0x000fe40007ffe0ff */
[----:B------:R-:W-:-:S04]  /*0670*/  @P0 IMAD R2, R2, c[0x0][0x1a4], R23 ;  /* 0x0000690002020a24 */ /* 0x000fc800078e0217 */
        /* <DEDUP_REMOVED lines=14> */
.L_x_999:
[----:B------:R-:W-:Y:S01]  /*0760*/  SHF.R.S32.HI R129, RZ, 0x1f, R128 ;  /* 0x0000001fff817819 */ /* 0x000fe20000011480 */
[----:B------:R-:W-:Y:S01]  /*0770*/  IMAD.IADD R200, R0, 0x1, -R200 ;  /* 0x0000000100c87824 */ /* 0x000fe200078e0ac8 */
[----:B------:R-:W-:Y:S01]  /*0780*/  LEA.HI.SX32 R127, R138, 0xffffffff, 0x1a ;  /* 0xffffffff8a7f7811 */ /* 0x000fe200078fd2ff */
[----:B------:R-:W-:Y:S01]  /*0790*/  IMAD R8, R8, c[0x0][0x1a8], RZ ;  /* 0x00006a0008087a24 */ /* 0x000fe200078e02ff */
[----:B------:R-:W-:Y:S01]  /*07a0*/  LEA.HI R3, R129, R128, RZ, 0x3 ;  /* 0x0000008081037211 */ /* 0x000fe200078f18ff */
[----:B------:R-:W-:Y:S02]  /*07b0*/  IMAD.MOV.U32 R121, RZ, RZ, c[0x0][0x198] ;  /* 0x00006600ff797624 */ /* 0x000fe400078e00ff */
[----:B------:R-:W-:Y:S01]  /*07c0*/  IMAD R8, R16, c[0x0][0x1ac], R8 ;  /* 0x00006b0010087a24 */ /* 0x000fe200078e0208 */
[----:B------:R-:W-:Y:S01]  /*07d0*/  SHF.R.S32.HI R228, RZ, 0x3, R3 ;  /* 0x00000003ffe47819 */ /* 0x000fe20000011403 */
[----:B------:R-:W-:Y:S01]  /*07e0*/  IMAD.MOV.U32 R122, RZ, RZ, 0x6 ;  /* 0x00000006ff7a7424 */ /* 0x000fe200078e00ff */
[----:B------:R-:W-:Y:S01]  /*07f0*/  LOP3.LUT R3, R3, 0xfffffff8, RZ, 0xc0, !PT ;  /* 0xfffffff803037812 */ /* 0x000fe200078ec0ff */
[----:B------:R-:W-:Y:S01]  /*0800*/  IMAD.SHL.U32 R123, R121, 0x40, RZ ;  /* 0x00000040797b7824 */ /* 0x000fe200078e00ff */
[C---:B------:R-:W-:Y:S01]  /*0810*/  IADD3 R208, R228.reuse, 0x10, RZ ;  /* 0x00000010e4d07810 */ /* 0x040fe20007ffe0ff */
[C---:B------:R-:W-:Y:S01]  /*0820*/  IMAD.SHL.U32 R209, R228.reuse, 0x40, RZ ;  /* 0x00000040e4d17824 */ /* 0x040fe200078e00ff */
[----:B------:R-:W-:Y:S01]  /*0830*/  IADD3 R207, R228, 0x20, RZ ;  /* 0x00000020e4cf7810 */ /* 0x000fe20007ffe0ff */
[----:B------:R-:W-:Y:S01]  /*0840*/  IMAD.IADD R3, R128, 0x1, -R3 ;  /* 0x0000000180037824 */ /* 0x000fe200078e0a03 */
[-C--:B------:R-:W-:Y:S01]  /*0850*/  ISETP.GE.AND P0, PT, R208, R200.reuse, PT ;  /* 0x000000c8d000720c */ /* 0x080fe20003f06270 */
[----:B------:R-:W-:Y:S01]  /*0860*/  IMAD.MOV.U32 R120, RZ, RZ, c[0x0][0x19c] ;  /* 0x00006700ff787624 */ /* 0x000fe200078e00ff */
[--C-:B------:R-:W-:Y:S01]  /*0870*/  SHF.R.S32.HI R229, RZ, 0x1f, R228.reuse ;  /* 0x0000001fffe57819 */ /* 0x100fe200000114e4 */
[----:B------:R-:W-:Y:S01]  /*0880*/  IMAD.SHL.U32 R218, R3, 0x8, RZ ;  /* 0x0000000803da7824 */ /* 0x000fe200078e00ff */
[----:B------:R-:W-:Y:S01]  /*0890*/  ISETP.GE.AND P5, PT, R207, R200, PT ;  /* 0x000000c8cf00720c */ /* 0x000fe20003fa6270 */
[----:B------:R-:W-:Y:S01]  /*08a0*/  IMAD.SHL.U32 R197, R3, 0x40, RZ ;  /* 0x0000004003c57824 */ /* 0x000fe200078e00ff */
[----:B------:R-:W-:Y:S01]  /*08b0*/  IADD3 R206, R228, 0x30, RZ ;  /* 0x00000030e4ce7810 */ /* 0x000fe20007ffe0ff */
[----:B------:R-:W-:Y:S01]  /*08c0*/  IMAD.WIDE R220, R220, 0x80, R228 ;  /* 0x00000080dcdc7825 */ /* 0x000fe200078e02e4 */
[----:B------:R-:W-:-:S02]  /*08d0*/  IADD3 R6, P1, R218, R6, RZ ;  /* 0x00000006da067210 */ /* 0x000fc40007f3e0ff */
[----:B------:R-:W-:Y:S01]  /*08e0*/  SHF.R.S32.HI R219, RZ, 0x1f, R218 ;  /* 0x0000001fffdb7819 */ /* 0x000fe200000114da */
[----:B------:R-:W-:Y:S01]  /*08f0*/  IMAD.MOV.U32 R132, RZ, RZ, c[0x0][0x1a0] ;  /* 0x00006800ff847624 */ /* 0x000fe200078e00ff */
[-C--:B------:R-:W-:Y:S01]  /*0900*/  ISETP.GE.AND P4, PT, R206, R200.reuse, PT ;  /* 0x000000c8ce00720c */ /* 0x080fe20003f86270 */
[----:B------:R-:W-:Y:S01]  /*0910*/  IMAD.MOV.U32 R137, RZ, RZ, c[0x0][0x1a4] ;  /* 0x00006900ff897624 */ /* 0x000fe200078e00ff */
[----:B------:R-:W-:Y:S01]  /*0920*/  IADD3 R205, R228, 0x40, RZ ;  /* 0x00000040e4cd7810 */ /* 0x000fe20007ffe0ff */
[----:B------:R-:W-:Y:S01]  /*0930*/  IMAD.X R7, R219, 0x1, R4, P1 ;  /* 0x00000001db077824 */ /* 0x000fe200008e0604 */
[----:B------:R-:W-:Y:S02]  /*0940*/  @!P0 IADD3 R12, P1, R220, 0x10, RZ ;  /* 0x00000010dc0c8810 */ /* 0x000fe40007f3e0ff */
[----:B------:R-:W-:Y:S01]  /*0950*/  LOP3.LUT R209, R209, 0x1c0, RZ, 0xc0, !PT ;  /* 0x000001c0d1d17812 */ /* 0x000fe200078ec0ff */
[----:B------:R-:W-:Y:S01]  /*0960*/  IMAD.WIDE.U32 R16, R16, c[0x0][0x1a8], R6 ;  /* 0x00006a0010107a25 */ /* 0x000fe200078e0006 */
[----:B------:R-:W-:-:S02]  /*0970*/  ISETP.GE.AND P2, PT, R205, R200, PT ;  /* 0x000000c8cd00720c */ /* 0x000fc40003f46270 */
[----:B------:R-:W-:Y:S01]  /*0980*/  LOP3.LUT R0, R209, 0x38, R218, 0xf8, !PT ;  /* 0x00000038d1007812 */ /* 0x000fe200078ef8da */
[----:B------:R-:W-:Y:S01]  /*0990*/  @!P0 IMAD.X R7, RZ, RZ, R221, P1 ;  /* 0x000000ffff078224 */ /* 0x000fe200008e06dd */
[----:B------:R-:W-:Y:S01]  /*09a0*/  @!P5 IADD3 R26, P1, R220, 0x20, RZ ;  /* 0x00000020dc1ad810 */ /* 0x000fe20007f3e0ff */
[----:B------:R-:W-:Y:S01]  /*09b0*/  IMAD.IADD R9, R17, 0x1, R8 ;  /* 0x0000000111097824 */ /* 0x000fe200078e0208 */
[----:B------:R-:W-:Y:S01]  /*09c0*/  SHF.R.U32.HI R209, RZ, 0x3, R209 ;  /* 0x00000003ffd17819 */ /* 0x000fe200000116d1 */
[----:B------:R-:W-:Y:S01]  /*09d0*/  @!P0 IMAD R7, R7, c[0x0][0x190], RZ ;  /* 0x0000640007078a24 */ /* 0x000fe200078e02ff */
[----:B------:R-:W-:Y:S01]  /*09e0*/  ISETP.GE.AND P3, PT, R228, R200, PT ;  /* 0x000000c8e400720c */ /* 0x000fe20003f66270 */
[--C-:B------:R-:W-:Y:S01]  /*09f0*/  @!P5 IMAD.X R6, RZ, RZ, R221.reuse, P1 ;  /* 0x000000ffff06d224 */ /* 0x100fe200008e06dd */
[----:B------:R-:W-:Y:S01]  /*0a00*/  @!P4 IADD3 R24, P6, R220, 0x30, RZ ;  /* 0x00000030dc18c810 */ /* 0x000fe20007fde0ff */
[--C-:B------:R-:W-:Y:S01]  /*0a10*/  @!P0 IMAD.MOV.U32 R8, RZ, RZ, R16.reuse ;  /* 0x000000ffff088224 */ /* 0x100fe200078e0010 */
[----:B------:R-:W-:Y:S01]  /*0a20*/  LOP3.LUT R209, R0, R209, RZ, 0x3c, !PT ;  /* 0x000000d100d17212 */ /* 0x000fe200078e3cff */
        /* <DEDUP_REMOVED lines=9> */
[----:B------:R-:W-:Y:S01]  /*0ac0*/  IADD3 R202, R228, 0x70, RZ ;  /* 0x00000070e4ca7810 */ /* 0x000fe20007ffe0ff */
[----:B------:R-:W-:Y:S01]  /*0ad0*/  @!P0 IMAD R7, R12, c[0x0][0x194], R7 ;  /* 0x000065000c078a24 */ /* 0x000fe200078e0207 */
[----:B------:R-:W-:Y:S01]  /*0ae0*/  SHF.L.U64.HI R122, R121, R122, c[0x0][0x19c] ;  /* 0x00006700797a7619 */ /* 0x000fe2000001027a */
[----:B------:R-:W-:Y:S01]  /*0af0*/  @!P5 IMAD R6, R26, c[0x0][0x194], R6 ;  /* 0x000065001a06da24 */ /* 0x000fe200078e0206 */
[----:B------:R-:W-:Y:S01]  /*0b00*/  LOP3.LUT R209, R209, 0xfffffe00, R0, 0xf8, !PT ;  /* 0xfffffe00d1d17812 */ /* 0x000fe200078ef800 */
[----:B------:R-:W-:Y:S01]  /*0b10*/  @!P0 IMAD.WIDE.U32 R12, R12, c[0x0][0x190], R8 ;  /* 0x000064000c0c8a25 */ /* 0x000fe200078e0008 */
[----:B------:R-:W-:-:S03]  /*0b20*/  LOP3.LUT R197, R197, 0x1c0, RZ, 0xc0, !PT ;  /* 0x000001c0c5c57812 */ /* 0x000fc600078ec0ff */
[----:B------:R-:W-:Y:S02]  /*0b30*/  @!P4 IMAD R4, R4, c[0x0][0x190], RZ ;  /* 0x000064000404ca24 */ /* 0x000fe400078e02ff */
[----:B------:R-:W-:-:S04]  /*0b40*/  @!P5 IMAD.WIDE.U32 R26, R26, c[0x0][0x190], R10 ;  /* 0x000064001a1ada25 */ /* 0x000fc800078e000a */
[--C-:B------:R-:W-:Y:S02]  /*0b50*/  @!P4 IMAD.MOV.U32 R10, RZ, RZ, R16.reuse ;  /* 0x000000ffff0ac224 */ /* 0x100fe400078e0010 */
[--C-:B------:R-:W-:Y:S02]  /*0b60*/  @!P4 IMAD.MOV.U32 R11, RZ, RZ, R9.reuse ;  /* 0x000000ffff0bc224 */ /* 0x100fe400078e0009 */
[----:B------:R-:W-:Y:S02]  /*0b70*/  @!P3 IMAD R8, R221, c[0x0][0x190], RZ ;  /* 0x00006400dd08ba24 */ /* 0x000fe400078e02ff */
[----:B------:R-:W-:Y:S02]  /*0b80*/  @!P3 IMAD.MOV.U32 R14, RZ, RZ, R16 ;  /* 0x000000ffff0eb224 */ /* 0x000fe400078e0010 */
[----:B------:R-:W-:Y:S02]  /*0b90*/  @!P3 IMAD.MOV.U32 R15, RZ, RZ, R9 ;  /* 0x000000ffff0fb224 */ /* 0x000fe400078e0009 */
[----:B------:R-:W-:Y:S01]  /*0ba0*/  @!P2 IMAD.X R0, RZ, RZ, R221, P1 ;  /* 0x000000ffff00a224 */ /* 0x000fe200008e06dd */
[----:B------:R-:W-:Y:S01]  /*0bb0*/  @!P0 LEA R20, P1, R12, c[0x0][0x160], 0x1 ;  /* 0x000058000c148a11 */ /* 0x000fe200078208ff */
[----:B------:R-:W-:-:S02]  /*0bc0*/  @!P4 IMAD R4, R24, c[0x0][0x194], R4 ;  /* 0x000065001804ca24 */ /* 0x000fc400078e0204 */
[----:B------:R-:W-:Y:S02]  /*0bd0*/  @!P0 IMAD.IADD R7, R13, 0x1, R7 ;  /* 0x000000010d078824 */ /* 0x000fe400078e0207 */
[----:B------:R-:W-:-:S03]  /*0be0*/  @!P4 IMAD.WIDE.U32 R24, R24, c[0x0][0x190], R10 ;  /* 0x000064001818ca25 */ /* 0x000fc600078e000a */
[----:B------:R-:W-:Y:S01]  /*0bf0*/  @!P0 LEA.HI.X R21, R12, c[0x0][0x164], R7, 0x1, P1 ;  /* 0x000059000c158a11 */ /* 0x000fe200008f0c07 */
[----:B------:R-:W-:Y:S01]  /*0c00*/  @!P3 IMAD R8, R220, c[0x0][0x194], R8 ;  /* 0x00006500dc08ba24 */ /* 0x000fe200078e0208 */
[----:B------:R-:W-:Y:S01]  /*0c10*/  @!P4 LEA R12, P1, R24, c[0x0][0x160], 0x1 ;  /* 0x00005800180cca11 */ /* 0x000fe200078208ff */
[----:B------:R-:W-:-:S04]  /*0c20*/  @!P3 IMAD.WIDE.U32 R14, R220, c[0x0][0x190], R14 ;  /* 0x00006400dc0eba25 */ /* 0x000fc800078e000e */
[----:B------:R-:W-:Y:S01]  /*0c30*/  @!P4 IMAD.IADD R4, R25, 0x1, R4 ;  /* 0x000000011904c824 */ /* 0x000fe200078e0204 */
[----:B------:R-:W-:Y:S01]  /*0c40*/  @!P3 LEA R10, P6, R14, c[0x0][0x160], 0x1 ;  /* 0x000058000e0aba11 */ /* 0x000fe200078c08ff */
[----:B------:R-:W-:Y:S02]  /*0c50*/  @!P3 IMAD.IADD R8, R15, 0x1, R8 ;  /* 0x000000010f08b824 */ /* 0x000fe400078e0208 */
[----:B------:R-:W-:Y:S01]  /*0c60*/  @!P2 IMAD R0, R0, c[0x0][0x190], RZ ;  /* 0x000064000000aa24 */ /* 0x000fe200078e02ff */
[----:B------:R-:W-:Y:S01]  /*0c70*/  @!P4 LEA.HI.X R13, R24, c[0x0][0x164], R4, 0x1, P1 ;  /* 0x00005900180dca11 */ /* 0x000fe200008f0c04 */
[----:B------:R-:W-:Y:S01]  /*0c80*/  @!P2 IMAD.MOV.U32 R17, RZ, RZ, R9 ;  /* 0x000000ffff11a224 */ /* 0x000fe200078e0009 */
[----:B------:R-:W-:Y:S01]  /*0c90*/  @!P3 LEA.HI.X R11, R14, c[0x0][0x164], R8, 0x1, P6 ;  /* 0x000059000e0bba11 */ /* 0x000fe200030f0c08 */
[----:B------:R-:W-:Y:S01]  /*0ca0*/  IMAD.SHL.U32 R209, R209, 0x2, RZ ;  /* 0x00000002d1d17824 */ /* 0x000fe200078e00ff */
[-C--:B------:R-:W-:Y:S01]  /*0cb0*/  ISETP.GE.AND P1, PT, R204, R200.reuse, PT ;  /* 0x000000c8cc00720c */ /* 0x080fe20003f26270 */
[----:B------:R-:W-:Y:S01]  /*0cc0*/  @!P2 IMAD R0, R18, c[0x0][0x194], R0 ;  /* 0x000065001200aa24 */ /* 0x000fe200078e0200 */
[----:B------:R-:W-:Y:S01]  /*0cd0*/  @!P5 LEA R14, P6, R26, c[0x0][0x160], 0x1 ;  /* 0x000058001a0eda11 */ /* 0x000fe200078c08ff */
        /* <DEDUP_REMOVED lines=9> */
[----:B------:R2:W-:Y:S01]  /*0d70*/  @!P0 LDGSTS.E.BYPASS.LTC128B.128 [R209+0x800], [R20.64] ;  /* 0x0080000014d18fae */ /* 0x0005e2000b901d48 */
[----:B------:R-:W-:Y:S01]  /*0d80*/  ISETP.GE.AND P0, PT, R202, R200, PT ;  /* 0x000000c8ca00720c */ /* 0x000fe20003f06270 */
[----:B------:R-:W-:Y:S02]  /*0d90*/  IMAD.WIDE.U32 R26, R121, 0x20, RZ ;  /* 0x00000020791a7825 */ /* 0x000fe400078e00ff */
[----:B------:R3:W-:Y:S04]  /*0da0*/  @!P5 LDGSTS.E.BYPASS.LTC128B.128 [R209+0x1000], [R14.64] ;  /* 0x010000000ed1dfae */ /* 0x0007e8000b901d48 */
[----:B------:R4:W-:Y:S01]  /*0db0*/  @!P4 LDGSTS.E.BYPASS.LTC128B.128 [R209+0x1800], [R12.64] ;  /* 0x018000000cd1cfae */ /* 0x0009e2000b901d48 */
[----:B------:R-:W-:-:S05]  /*0dc0*/  @!P3 IMAD.MOV.U32 R19, RZ, RZ, R9 ;  /* 0x000000ffff13b224 */ /* 0x000fca00078e0009 */
[----:B------:R-:W-:Y:S01]  /*0dd0*/  @!P0 IMAD.MOV.U32 R17, RZ, RZ, R9 ;  /* 0x000000ffff118224 */ /* 0x000fe200078e0009 */
[----:B-1----:R-:W-:-:S04]  /*0de0*/  @!P2 LEA R10, P6, R18, c[0x0][0x160], 0x1 ;  /* 0x00005800120aaa11 */ /* 0x002fc800078c08ff */
[----:B------:R-:W-:Y:S01]  /*0df0*/  @!P2 LEA.HI.X R11, R18, c[0x0][0x164], R0, 0x1, P6 ;  /* 0x00005900120baa11 */ /* 0x000fe200030f0c00 */
[--C-:B------:R-:W-:Y:S01]  /*0e00*/  @!P3 IMAD.MOV.U32 R18, RZ, RZ, R16.reuse ;  /* 0x000000ffff12b224 */ /* 0x100fe200078e0010 */
[C---:B------:R-:W-:Y:S01]  /*0e10*/  @!P1 IADD3 R0, P6, R220.reuse, 0x50, RZ ;  /* 0x00000050dc009810 */ /* 0x040fe20007fde0ff */
[----:B--2---:R-:W-:Y:S02]  /*0e20*/  @!P1 IMAD.MOV.U32 R20, RZ, RZ, R16 ;  /* 0x000000ffff149224 */ /* 0x004fe400078e0010 */
[----:B------:R-:W-:Y:S01]  /*0e30*/  @!P1 IMAD.MOV.U32 R21, RZ, RZ, R9 ;  /* 0x000000ffff159224 */ /* 0x000fe200078e0009 */
[----:B------:R1:W-:Y:S01]  /*0e40*/  @!P2 LDGSTS.E.BYPASS.LTC128B.128 [R209+0x2000], [R10.64] ;  /* 0x020000000ad1afae */ /* 0x0003e2000b901d48 */
[----:B------:R-:W-:Y:S01]  /*0e50*/  @!P1 IMAD.X R7, RZ, RZ, R221, P6 ;  /* 0x000000ffff079224 */ /* 0x000fe200030e06dd */
[----:B------:R-:W-:Y:S01]  /*0e60*/  @!P3 IADD3 R8, P6, R220, 0x60, RZ ;  /* 0x00000060dc08b810 */ /* 0x000fe20007fde0ff */
[----:B------:R-:W-:Y:S01]  /*0e70*/  @!P1 IMAD.WIDE.U32 R20, R0, c[0x0][0x190], R20 ;  /* 0x0000640000149a25 */ /* 0x000fe200078e0014 */
[----:B----4-:R-:W-:-:S02]  /*0e80*/  LEA.HI R13, R129, R128, RZ, 0x4 ;  /* 0x00000080810d7211 */ /* 0x010fc400078f20ff */
[----:B------:R-:W-:Y:S01]  /*0e90*/  LEA.HI R129, R129, R128, RZ, 0x5 ;  /* 0x0000008081817211 */ /* 0x000fe200078f28ff */
[----:B------:R-:W-:Y:S01]  /*0ea0*/  @!P3 IMAD.X R6, RZ, RZ, R221, P6 ;  /* 0x000000ffff06b224 */ /* 0x000fe200030e06dd */
[----:B------:R-:W-:Y:S01]  /*0eb0*/  @!P0 IADD3 R4, P6, R220, 0x70, RZ ;  /* 0x00000070dc048810 */ /* 0x000fe20007fde0ff */
[----:B------:R-:W-:Y:S01]  /*0ec0*/  @!P1 IMAD R7, R7, c[0x0][0x190], RZ ;  /* 0x0000640007079a24 */ /* 0x000fe200078e02ff */
[----:B------:R-:W-:Y:S01]  /*0ed0*/  LOP3.LUT R216, R129, 0xffffffe0, RZ, 0xc0, !PT ;  /* 0xffffffe081d87812 */ /* 0x000fe200078ec0ff */
[----:B------:R-:W-:Y:S02]  /*0ee0*/  @!P3 IMAD R6, R6, c[0x0][0x190], RZ ;  /* 0x000064000606ba24 */ /* 0x000fe400078e02ff */
[----:B------:R-:W-:Y:S02]  /*0ef0*/  @!P1 IMAD R7, R0, c[0x0][0x194], R7 ;  /* 0x0000650000079a24 */ /* 0x000fe400078e0207 */
[----:B------:R-:W-:Y:S02]  /*0f00*/  @!P0 IMAD.X R0, RZ, RZ, R221, P6 ;  /* 0x000000ffff008224 */ /* 0x000fe400030e06dd */
[----:B------:R-:W-:-:S02]  /*0f10*/  @!P3 IMAD R6, R8, c[0x0][0x194], R6 ;  /* 0x000065000806ba24 */ /* 0x000fc400078e0206 */
[----:B------:R-:W-:Y:S01]  /*0f20*/  @!P3 IMAD.WIDE.U32 R18, R8, c[0x0][0x190], R18 ;  /* 0x000064000812ba25 */ /* 0x000fe200078e0012 */
[----:B------:R-:W-:-:S03]  /*0f30*/  @!P1 LEA R8, P6, R20, c[0x0][0x160], 0x1 ;  /* 0x0000580014089a11 */ /* 0x000fc600078c08ff */
[----:B------:R-:W-:Y:S02]  /*0f40*/  @!P1 IMAD.IADD R7, R21, 0x1, R7 ;  /* 0x0000000115079824 */ /* 0x000fe400078e0207 */
        /* <DEDUP_REMOVED lines=13> */
[----:B------:R4:W-:Y:S02]  /*1020*/  @!P3 LDGSTS.E.BYPASS.LTC128B.128 [R209+0x3000], [R20.64] ;  /* 0x0300000014d1bfae */ /* 0x0009e4000b901d48 */
[----:B------:R-:W-:Y:S01]  /*1030*/  IMAD R4, R228, c[0x0][0x19c], R4 ;  /* 0x00006700e4047a24 */ /* 0x000fe200078e0204 */
[----:B------:R-:W-:Y:S01]  /*1040*/  IADD3 R212, P6, R212, R6, RZ ;  /* 0x00000006d4d47210 */ /* 0x000fe20007fde0ff */
[----:B------:R-:W-:Y:S01]  /*1050*/  IMAD R0, R229, c[0x0][0x1a0], RZ ;  /* 0x00006800e5007a24 */ /* 0x000fe200078e02ff */
[----:B------:R-:W-:Y:S01]  /*1060*/  SHF.R.S32.HI R6, RZ, 0x1f, R127 ;  /* 0x0000001fff067819 */ /* 0x000fe2000001147f */
[----:B------:R-:W-:Y:S01]  /*1070*/  IMAD.WIDE.U32 R16, R228, c[0x0][0x1a0], R218 ;  /* 0x00006800e4107a25 */ /* 0x000fe200078e00da */
[----:B------:R-:W-:Y:S01]  /*1080*/  IADD3.X R213, R5, R7, R4, P6, !PT ;  /* 0x0000000705d57210 */ /* 0x000fe200037fe404 */
[----:B------:R5:W-:Y:S01]  /*1090*/  @!P0 LDGSTS.E.BYPASS.LTC128B.128 [R209+0x3800], [R18.64] ;  /* 0x0380000012d18fae */ /* 0x000be2000b901d48 */
[----:B------:R-:W-:Y:S01]  /*10a0*/  SHF.R.S32.HI R7, RZ, 0x1f, R210 ;  /* 0x0000001fff077819 */ /* 0x000fe200000114d2 */
[----:B------:R-:W-:Y:S01]  /*10b0*/  IMAD R4, R127, -0x40, R126 ;  /* 0xffffffc07f047824 */ /* 0x000fe200078e027e */
[----:B------:R-:W-:Y:S01]  /*10c0*/  IADD3 R22, P6, R22, R16, RZ ;  /* 0x0000001016167210 */ /* 0x000fe20007fde0ff */
[----:B------:R-:W-:-:S02]  /*10d0*/  IMAD R0, R228, c[0x0][0x1a4], R0 ;  /* 0x00006900e4007a24 */ /* 0x000fc400078e0200 */
[----:B------:R-:W-:Y:S01]  /*10e0*/  IMAD R214, R7, c[0x0][0x1b0], RZ ;  /* 0x00006c0007d67a24 */ /* 0x000fe200078e02ff */
[-C--:B------:R-:W-:Y:S01]  /*10f0*/  ISETP.GE.AND P5, PT, R208, R4.reuse, PT ;  /* 0x00000004d000720c */ /* 0x080fe20003fa6270 */
[----:B------:R-:W-:Y:S01]  /*1100*/  IMAD.WIDE.U32 R212, R210, c[0x0][0x1b0], R212 ;  /* 0x00006c00d2d47a25 */ /* 0x000fe200078e00d4 */
[----:B------:R-:W-:Y:S02]  /*1110*/  IADD3.X R23, R2, R17, R0, P6, !PT ;  /* 0x0000001102177210 */ /* 0x000fe400037fe400 */
[-C--:B------:R-:W-:Y:S01]  /*1120*/  ISETP.GE.AND P6, PT, R228, R4.reuse, PT ;  /* 0x00000004e400720c */ /* 0x080fe20003fc6270 */
[----:B------:R-:W-:Y:S01]  /*1130*/  IMAD R214, R210, c[0x0][0x1b4], R214 ;  /* 0x00006d00d2d67a24 */ /* 0x000fe200078e02d6 */
[-C--:B------:R-:W-:Y:S01]  /*1140*/  ISETP.GE.AND P2, PT, R207, R4.reuse, PT ;  /* 0x00000004cf00720c */ /* 0x080fe20003f46270 */
[----:B------:R-:W-:Y:S01]  /*1150*/  IMAD R0, R122, R127, RZ ;  /* 0x0000007f7a007224 */ /* 0x000fe200078e02ff */
[----:B------:R-:W-:Y:S01]  /*1160*/  ISETP.GE.AND P3, PT, R206, R4, PT ;  /* 0x00000004ce00720c */ /* 0x000fe20003f66270 */
[----:B------:R-:W-:-:S02]  /*1170*/  IMAD.IADD R215, R213, 0x1, R214 ;  /* 0x00000001d5d77824 */ /* 0x000fc400078e02d6 */
[----:B------:R-:W-:Y:S02]  /*1180*/  IMAD.MOV.U32 R214, RZ, RZ, R212 ;  /* 0x000000ffffd67224 */ /* 0x000fe400078e00d4 */
[-C--:B------:R-:W-:Y:S02]  /*1190*/  IMAD R0, R6, R123.reuse, R0 ;  /* 0x0000007b06007224 */ /* 0x080fe400078e0200 */
[----:B------:R-:W-:-:S04]  /*11a0*/  IMAD.WIDE.U32 R24, R127, R123, R214 ;  /* 0x0000007b7f187225 */ /* 0x000fc800078e00d6 */
[----:B------:R-:W-:Y:S01]  /*11b0*/  IMAD.IADD R25, R25, 0x1, R0 ;  /* 0x0000000119197824 */ /* 0x000fe200078e0200 */
[----:B------:R-:W-:Y:S01]  /*11c0*/  SHF.R.S32.HI R0, RZ, 0x4, R13 ;  /* 0x00000004ff007819 */ /* 0x000fe2000001140d */
[----:B--2---:R-:W-:Y:S01]  /*11d0*/  IMAD.SHL.U32 R9, R120, 0x20, RZ ;  /* 0x0000002078097824 */ /* 0x004fe200078e00ff */
[----:B------:R-:W-:Y:S01]  /*11e0*/  @!P5 LEA R5, P1, R121, R24, 0x4 ;  /* 0x000000187905d211 */ /* 0x000fe200078220ff */
[----:B------:R-:W-:Y:S01]  /*11f0*/  IMAD.SHL.U32 R12, R228, 0x8, RZ ;  /* 0x00000008e40c7824 */ /* 0x000fe200078e00ff */
[----:B------:R-:W-:Y:S01]  /*1200*/  LEA.HI R8, R13, R0, RZ, 0x1 ;  /* 0x000000000d087211 */ /* 0x000fe200078f08ff */
[----:B------:R-:W-:Y:S01]  /*1210*/  IMAD R7, R7, c[0x0][0x1b8], RZ ;  /* 0x00006e0007077a24 */ /* 0x000fe200078e02ff */
[----:B------:R-:W-:Y:S01]  /*1220*/  @!P6 LEA R16, P4, R24, c[0x0][0x168], 0x1 ;  /* 0x00005a001810ea11 */ /* 0x000fe200078808ff */
[----:B------:R-:W-:Y:S01]  /*1230*/  IMAD R6, R6, c[0x0][0x1a0], RZ ;  /* 0x0000680006067a24 */ /* 0x000fe200078e02ff */
[----:B------:R-:W-:Y:S01]  /*1240*/  LOP3.LUT R13, R13, 0xfffffff0, RZ, 0xc0, !PT ;  /* 0xfffffff00d0d7812 */ /* 0x000fe200078ec0ff */
[C---:B------:R-:W-:Y:S01]  /*1250*/  IMAD R7, R210.reuse, c[0x0][0x1bc], R7 ;  /* 0x00006f00d2077a24 */ /* 0x040fe200078e0207 */
[----:B------:R-:W-:Y:S01]  /*1260*/  @!P5 LEA.HI.X R2, R121, R25, R120, 0x4, P1 ;  /* 0x000000197902d211 */ /* 0x000fe200008f2478 */
[----:B------:R-:W-:Y:S01]  /*1270*/  IMAD.WIDE.U32 R210, R210, c[0x0][0x1b8], R22 ;  /* 0x00006e00d2d27a25 */ /* 0x000fe200078e0016 */
[----:B------:R-:W-:-:S02]  /*1280*/  ISETP.GE.AND P1, PT, R206, R4, PT ;  /* 0x00000004ce00720c */ /* 0x000fc40003f26270 */
[----:B------:R-:W-:Y:S01]  /*1290*/  @!P6 LEA.HI.X R17, R24, c[0x0][0x16c], R25, 0x1, P4 ;  /* 0x00005b001811ea11 */ /* 0x000fe200020f0c19 */
[----:B------:R-:W-:Y:S01]  /*12a0*/  IMAD.IADD R13, R128, 0x1, -R13 ;  /* 0x00000001800d7824 */ /* 0x000fe200078e0a0d */
[----:B---3--:R-:W-:Y:S01]  /*12b0*/  @!P5 LEA R14, P4, R5, c[0x0][0x168], 0x1 ;  /* 0x00005a00050eda11 */ /* 0x008fe200078808ff */
[----:B------:R-:W-:Y:S01]  /*12c0*/  IMAD R6, R127, c[0x0][0x1a4], R6 ;  /* 0x000069007f067a24 */ /* 0x000fe200078e0206 */
[----:B------:R-:W-:Y:S01]  /*12d0*/  LOP3.LUT R12, R197, 0x8, R12, 0xf8, !PT ;  /* 0x00000008c50c7812 */ /* 0x000fe200078ef80c */
[----:B------:R2:W-:Y:S01]  /*12e0*/  @!P6 LDGSTS.E.BYPASS.LTC128B.128 [R209+0x4000], [R16.64] ;  /* 0x0400000010d1efae */ /* 0x0005e2000b901d48 */
[----:B------:R-:W-:Y:S01]  /*12f0*/  @!P5 LEA.HI.X R15, R5, c[0x0][0x16c], R2, 0x1, P4 ;  /* 0x00005b00050fda11 */ /* 0x000fe200020f0c02 */
[----:B------:R-:W-:Y:S01]  /*1300*/  IMAD.IADD R199, R211, 0x1, R7 ;  /* 0x00000001d3c77824 */ /* 0x000fe200078e0207 */
[----:B-1----:R-:W-:Y:S01]  /*1310*/  @!P2 IADD3 R11, P4, R24, R26, RZ ;  /* 0x0000001a180ba210 */ /* 0x002fe20007f9e0ff */
[----:B------:R-:W-:Y:S01]  /*1320*/  IMAD.IADD R216, R128, 0x1, -R216 ;  /* 0x0000000180d87824 */ /* 0x000fe200078e0ad8 */
[----:B------:R-:W-:Y:S01]  /*1330*/  SHF.R.S32.HI R2, RZ, 0x1f, R13 ;  /* 0x0000001fff027819 */ /* 0x000fe2000001140d */
[----:B------:R1:W-:Y:S01]  /*1340*/  @!P5 LDGSTS.E.BYPASS.LTC128B.128 [R209+0x4800], [R14.64] ;  /* 0x048000000ed1dfae */ /* 0x0003e2000b901d48 */
[----:B------:R-:W-:Y:S01]  /*1350*/  LOP3.LUT R5, R8, 0xfffffffe, RZ, 0xc0, !PT ;  /* 0xfffffffe08057812 */ /* 0x000fe200078ec0ff */
[----:B------:R-:W-:Y:S01]  /*1360*/  @!P1 IMAD R8, R120, 0x30, RZ ;  /* 0x0000003078089824 */ /* 0x000fe200078e02ff */
[----:B------:R-:W-:Y:S01]  /*1370*/  @!P2 IADD3.X R9, R25, R27, R9, P4, !PT ;  /* 0x0000001b1909a210 */ /* 0x000fe200027fe409 */
[----:B------:R-:W-:Y:S01]  /*1380*/  @!P1 IMAD.WIDE.U32 R24, R121, 0x30, R24 ;  /* 0x0000003079189825 */ /* 0x000fe200078e0018 */
[----:B------:R-:W-:-:S02]  /*1390*/  LEA.HI R2, R2, R13, RZ, 0x3 ;  /* 0x0000000d02027211 */ /* 0x000fc400078f18ff */
[----:B------:R-:W-:Y:S01]  /*13a0*/  SHF.R.U32.HI R197, RZ, 0x3, R197 ;  /* 0x00000003ffc57819 */ /* 0x000fe200000116c5 */
[----:B------:R-:W-:Y:S01]  /*13b0*/  IMAD.IADD R5, R0, 0x1, -R5 ;  /* 0x0000000100057824 */ /* 0x000fe200078e0a05 */
[----:B------:R-:W-:Y:S01]  /*13c0*/  @!P2 LEA R10, P4, R11, c[0x0][0x168], 0x1 ;  /* 0x00005a000b0aaa11 */ /* 0x000fe200078808ff */
[----:B------:R-:W-:Y:S01]  /*13d0*/  @!P1 IMAD.IADD R8, R25, 0x1, R8 ;  /* 0x0000000119089824 */ /* 0x000fe200078e0208 */
[C---:B------:R-:W-:Y:S01]  /*13e0*/  LOP3.LUT R0, R2.reuse, 0xfffffff8, RZ, 0xc0, !PT ;  /* 0xfffffff802007812 */ /* 0x040fe200078ec0ff */
[----:B------:R-:W-:Y:S01]  /*13f0*/  IMAD.SHL.U32 R125, R2, 0x40, RZ ;  /* 0x00000040027d7824 */ /* 0x000fe200078e00ff */
[----:B------:R-:W-:Y:S02]  /*1400*/  LOP3.LUT R197, R12, R197, RZ, 0x3c, !PT ;  /* 0x000000c50cc57212 */ /* 0x000fe400078e3cff */
[----:B------:R-:W-:Y:S01]  /*1410*/  @!P2 LEA.HI.X R11, R11, c[0x0][0x16c], R9, 0x1, P4 ;  /* 0x00005b000b0baa11 */ /* 0x000fe200020f0c09 */
[----:B------:R-:W-:Y:S01]  /*1420*/  IMAD.IADD R0, R13, 0x1, -R0 ;  /* 0x000000010d007824 */ /* 0x000fe200078e0a00 */
[----:B------:R-:W-:Y:S01]  /*1430*/  @!P1 LEA R12, P4, R24, c[0x0][0x168], 0x1 ;  /* 0x00005a00180c9a11 */ /* 0x000fe200078808ff */
[----:B------:R-:W-:Y:S01]  /*1440*/  IMAD R197, R5, 0x200, R197 ;  /* 0x0000020005c57824 */ /* 0x000fe200078e02c5 */
[-C--:B------:R-:W-:Y:S01]  /*1450*/  ISETP.GE.AND P5, PT, R208, R4.reuse, PT ;  /* 0x00000004d000720c */ /* 0x080fe20003fa6270 */
[----:B------:R3:W-:Y:S01]  /*1460*/  @!P2 LDGSTS.E.BYPASS.LTC128B.128 [R209+0x5000], [R10.64] ;  /* 0x050000000ad1afae */ /* 0x0007e2000b901d48 */
[----:B------:R-:W-:Y:S01]  /*1470*/  @!P1 LEA.HI.X R13, R24, c[0x0][0x16c], R8, 0x1, P4 ;  /* 0x00005b00180d9a11 */ /* 0x000fe200020f0c08 */
[----:B------:R-:W-:Y:S01]  /*1480*/  IMAD.SHL.U32 R124, R0, 0x40, RZ ;  /* 0x00000040007c7824 */ /* 0x000fe200078e00ff */
[-C--:B------:R-:W-:Y:S01]  /*1490*/  ISETP.GE.AND P4, PT, R207, R4.reuse, PT ;  /* 0x00000004cf00720c */ /* 0x080fe20003f86270 */
[----:B------:R-:W-:Y:S01]  /*14a0*/  IMAD.SHL.U32 R8, R5, 0x8, RZ ;  /* 0x0000000805087824 */ /* 0x000fe200078e00ff */
[----:B------:R-:W-:Y:S01]  /*14b0*/  ISETP.GE.AND P6, PT, R228, R4, PT ;  /* 0x00000004e400720c */ /* 0x000fe20003fc6270 */
[----:B------:R4:W-:Y:S01]  /*14c0*/  @!P1 LDGSTS.E.BYPASS.LTC128B.128 [R209+0x5800], [R12.64] ;  /* 0x058000000cd19fae */ /* 0x0009e2000b901d48 */
[----:B------:R-:W-:Y:S01]  /*14d0*/  LOP3.LUT R124, R124, 0x1c0, RZ, 0xc0, !PT ;  /* 0x000001c07c7c7812 */ /* 0x000fe200078ec0ff */
[----:B--2---:R-:W-:Y:S01]  /*14e0*/  IMAD.WIDE.U32 R16, R127, c[0x0][0x1a0], RZ ;  /* 0x000068007f107a25 */ /* 0x004fe200078e00ff */
[----:B------:R-:W-:Y:S01]  /*14f0*/  SHF.R.S32.HI R2, RZ, 0x5, R129 ;  /* 0x00000005ff027819 */ /* 0x000fe20000011481 */
[----:B------:R-:W0:Y:S01]  /*1500*/  LDGDEPBAR ;  /* 0x00000000000079af */ /* 0x000e220000000000 */
[----:B------:R-:W-:Y:S01]  /*1510*/  LOP3.LUT R8, R124, 0x8, R8, 0xf8, !PT ;  /* 0x000000087c087812 */ /* 0x000fe200078ef808 */
[----:B------:R-:W-:Y:S01]  /*1520*/  IMAD.IADD R6, R17, 0x1, R6 ;  /* 0x0000000111067824 */ /* 0x000fe200078e0206 */
[----:B------:R-:W-:Y:S01]  /*1530*/  SHF.R.U32.HI R124, RZ, 0x3, R124 ;  /* 0x00000003ff7c7819 */ /* 0x000fe2000001167c */
[----:B------:R-:W-:Y:S01]  /*1540*/  IMAD.SHL.U32 R4, R137, 0x20, RZ ;  /* 0x0000002089047824 */ /* 0x000fe200078e00ff */
[----:B-1----:R-:W-:Y:S01]  /*1550*/  LEA R14, P0, R16, R210, 0x6 ;  /* 0x000000d2100e7211 */ /* 0x002fe200078030ff */
[----:B------:R-:W-:Y:S01]  /*1560*/  IMAD.SHL.U32 R197, R197, 0x2, RZ ;  /* 0x00000002c5c57824 */ /* 0x000fe200078e00ff */
[----:B------:R-:W-:-:S02]  /*1570*/  LOP3.LUT R124, R8, R124, RZ, 0x3c, !PT ;  /* 0x0000007c087c7212 */ /* 0x000fc400078e3cff */
[----:B------:R-:W-:Y:S01]  /*1580*/  LEA.HI.X R15, R16, R199, R6, 0x6, P0 ;  /* 0x000000c7100f7211 */ /* 0x000fe200000f3406 */
[----:B------:R-:W-:Y:S01]  /*1590*/  @!P3 IMAD R6, R137, 0x30, RZ ;  /* 0x000000308906b824 */ /* 0x000fe200078e02ff */
[C---:B------:R-:W-:Y:S02]  /*15a0*/  @!P5 LEA R8, P1, R132.reuse, R14, 0x4 ;  /* 0x0000000e8408d211 */ /* 0x040fe400078220ff */
[----:B------:R-:W-:Y:S01]  /*15b0*/  LOP3.LUT R125, R125, 0xfffffe00, RZ, 0xc0, !PT ;  /* 0xfffffe007d7d7812 */ /* 0x000fe200078ec0ff */
[C---:B------:R-:W-:Y:S01]  /*15c0*/  @!P3 IMAD.WIDE.U32 R16, R132.reuse, 0x30, R14 ;  /* 0x000000308410b825 */ /* 0x040fe200078e000e */
[C---:B------:R-:W-:Y:S02]  /*15d0*/  @!P5 LEA.HI.X R7, R132.reuse, R15, R137, 0x4, P1 ;  /* 0x0000000f8407d211 */ /* 0x040fe400008f2489 */
[----:B------:R-:W-:Y:S01]  /*15e0*/  IADD3 R194, R197, 0x4040, RZ ;  /* 0x00004040c5c27810 */ /* 0x000fe20007ffe0ff */
[----:B---3--:R-:W-:-:S04]  /*15f0*/  IMAD.WIDE.U32 R10, R132, 0x20, RZ ;  /* 0x00000020840a7825 */ /* 0x008fc800078e00ff */
[----:B------:R-:W-:Y:S01]  /*1600*/  IMAD R2, R2, 0x400, R125 ;  /* 0x0000040002027824 */ /* 0x000fe200078e027d */
[----:B------:R-:W-:Y:S01]  /*1610*/  @!P4 IADD3 R5, P0, R14, R10, RZ ;  /* 0x0000000a0e05c210 */ /* 0x000fe20007f1e0ff */
[----:B------:R-:W-:-:S04]  /*1620*/  DEPBAR.LE SB0, 0x0 ;  /* 0x000080000000791a */ /* 0x000fc80000000000 */
[----:B------:R-:W-:Y:S01]  /*1630*/  BAR.SYNC.DEFER_BLOCKING 0x0 ;  /* 0x0000000000007b1d */ /* 0x000fe20000010000 */
[----:B----4-:R-:W-:Y:S01]  /*1640*/  @!P6 LEA R12, P2, R14, c[0x0][0x170], 0x1 ;  /* 0x00005c000e0cea11 */ /* 0x010fe200078408ff */
[----:B------:R-:W-:Y:S01]  /*1650*/  @!P3 IMAD.IADD R6, R17, 0x1, R6 ;  /* 0x000000011106b824 */ /* 0x000fe200078e0206 */
[----:B------:R-:W-:Y:S01]  /*1660*/  @!P5 LEA R10, P1, R8, c[0x0][0x170], 0x1 ;  /* 0x00005c00080ada11 */ /* 0x000fe200078208ff */
[----:B------:R-:W-:Y:S01]  /*1670*/  IMAD.IADD R198, R124, 0x1, R2 ;  /* 0x000000017cc67824 */ /* 0x000fe200078e0202 */
[----:B------:R-:W-:Y:S01]  /*1680*/  @!P4 IADD3.X R4, R15, R11, R4, P0, !PT ;  /* 0x0000000b0f04c210 */ /* 0x000fe200007fe404 */
[----:B------:R-:W-:Y:S01]  /*1690*/  IMAD.IADD R192, R125, 0x1, R124 ;  /* 0x000000017dc07824 */ /* 0x000fe200078e027c */
[----:B------:R-:W-:Y:S01]  /*16a0*/  @!P6 LEA.HI.X R13, R14, c[0x0][0x174], R15, 0x1, P2 ;  /* 0x00005d000e0dea11 */ /* 0x000fe200010f0c0f */
[----:B------:R-:W-:Y:S01]  /*16b0*/  IMAD.SHL.U32 R198, R198, 0x2, RZ ;  /* 0x00000002c6c67824 */ /* 0x000fe200078e00ff */
[----:B------:R-:W-:Y:S02]  /*16c0*/  @!P5 LEA.HI.X R11, R8, c[0x0][0x174], R7, 0x1, P1 ;  /* 0x00005d00080bda11 */ /* 0x000fe400008f0c07 */
[----:B------:R-:W-:-:S02]  /*16d0*/  @!P4 LEA R14, P1, R5, c[0x0][0x170], 0x1 ;  /* 0x00005c00050eca11 */ /* 0x000fc400078208ff */
[C---:B------:R-:W-:Y:S02]  /*16e0*/  @!P3 LEA R8, P0, R16.reuse, c[0x0][0x170], 0x1 ;  /* 0x00005c001008ba11 */ /* 0x040fe400078008ff */
[----:B------:R-:W-:Y:S01]  /*16f0*/  @!P4 LEA.HI.X R15, R5, c[0x0][0x174], R4, 0x1, P1 ;  /* 0x00005d00050fca11 */ /* 0x000fe200008f0c04 */
[----:B------:R-:W-:Y:S01]  /*1700*/  IMAD.MOV.U32 R4, RZ, RZ, 0x20 ;  /* 0x00000020ff047424 */ /* 0x000fe200078e00ff */
[----:B------:R-:W-:Y:S01]  /*1710*/  @!P3 LEA.HI.X R9, R16, c[0x0][0x174], R6, 0x1, P0 ;  /* 0x00005d001009ba11 */ /* 0x000fe200000f0c06 */
[----:B------:R-:W-:Y:S08]  /*1720*/  @P6 STS.128 [R209+0x6000], RZ ;  /* 0x006000ffd1006388 */ /* 0x000ff00000000c00 */
[----:B------:R-:W-:Y:S01]  /*1730*/  R2P PR, R0, 0x6 ;  /* 0x0000000600007804 */ /* 0x000fe20000000000 */
[----:B------:R-:W-:Y:S01]  /*1740*/  IMAD.MOV.U32 R0, RZ, RZ, 0x10 ;  /* 0x00000010ff007424 */ /* 0x000fe200078e00ff */
[----:B------:R-:W-:Y:S01]  /*1750*/  @!PT LDS RZ, [RZ] ;  /* 0x00000000fffff984 */ /* 0x000fe20000000800 */
[----:B------:R-:W-:Y:S01]  /*1760*/  @!PT LDS RZ, [RZ] ;  /* 0x00000000fffff984 */ /* 0x000fe20000000800 */
[----:B------:R-:W-:Y:S01]  /*1770*/  @!PT LDS RZ, [RZ] ;  /* 0x00000000fffff984 */ /* 0x000fe20000000800 */
[----:B------:R1:W-:Y:S03]  /*1780*/  @!P6 LDGSTS.E.BYPASS.LTC128B.128 [R209+0x6000], [R12.64] ;  /* 0x060000000cd1efae */ /* 0x0003e6000b901d48 */
[----:B------:R-:W-:Y:S01]  /*1790*/  SEL R2, R4, 0xffffffe0, !P2 ;  /* 0xffffffe004027807 */ /* 0x000fe20005000000 */
[----:B------:R-:W-:Y:S01]  /*17a0*/  @P5 STS.128 [R209+0x6800], RZ ;  /* 0x006800ffd1005388 */ /* 0x000fe20000000c00 */
[----:B------:R-:W-:-:S02]  /*17b0*/  SEL R0, R0, 0xfffffff0, !P1 ;  /* 0xfffffff000007807 */ /* 0x000fc40004800000 */
[----:B------:R-:W-:Y:S01]  /*17c0*/  R2P PR, R3, 0x6 ;  /* 0x0000000603007804 */ /* 0x000fe20000000000 */
[----:B------:R-:W-:Y:S01]  /*17d0*/  @!PT LDS RZ, [RZ] ;  /* 0x00000000fffff984 */ /* 0x000fe20000000800 */
[----:B------:R-:W-:Y:S01]  /*17e0*/  @!PT LDS RZ, [RZ] ;  /* 0x00000000fffff984 */ /* 0x000fe20000000800 */
[----:B------:R-:W-:Y:S01]  /*17f0*/  @!PT LDS RZ, [RZ] ;  /* 0x00000000fffff984 */ /* 0x000fe20000000800 */
[----:B------:R2:W-:Y:S01]  /*1800*/  @!P5 LDGSTS.E.BYPASS.LTC128B.128 [R209+0x6800], [R10.64] ;  /* 0x068000000ad1dfae */ /* 0x0005e2000b901d48 */
[--C-:B------:R-:W-:Y:S02]  /*1810*/  IMAD R195, R2, 0x2, R198.reuse ;  /* 0x0000000202c37824 */ /* 0x100fe400078e02c6 */
[----:B------:R-:W-:Y:S01]  /*1820*/  IMAD R196, R0, 0x2, R198 ;  /* 0x0000000200c47824 */ /* 0x000fe200078e02c6 */
[----:B------:R-:W-:Y:S01]  /*1830*/  @P4 STS.128 [R209+0x7000], RZ ;  /* 0x007000ffd1004388 */ /* 0x000fe20000000c00 */
[----:B------:R-:W-:Y:S01]  /*1840*/  SEL R3, R4, 0xffffffe0, !P1 ;  /* 0xffffffe004037807 */ /* 0x000fe20004800000 */
[----:B------:R-:W-:Y:S02]  /*1850*/  IMAD R193, R0, 0x2, R195 ;  /* 0x0000000200c17824 */ /* 0x000fe400078e02c3 */
[----:B------:R-:W-:Y:S01]  /*1860*/  @!PT LDS RZ, [RZ] ;  /* 0x00000000fffff984 */ /* 0x000fe20000000800 */
[----:B------:R-:W-:Y:S01]  /*1870*/  @!PT LDS RZ, [RZ] ;  /* 0x00000000fffff984 */ /* 0x000fe20000000800 */
[----:B------:R-:W-:Y:S01]  /*1880*/  @!PT LDS RZ, [RZ] ;  /* 0x00000000fffff984 */ /* 0x000fe20000000800 */
[----:B------:R1:W-:Y:S02]  /*1890*/  @!P4 LDGSTS.E.BYPASS.LTC128B.128 [R209+0x7000], [R14.64] ;  /* 0x070000000ed1cfae */ /* 0x0003e4000b901d48 */
[----:B------:R-:W-:-:S02]  /*18a0*/  IMAD.IADD R191, R197, 0x1, R3 ;  /* 0x00000001c5bf7824 */ /* 0x000fc400078e0203 */
[----:B------:R-:W-:Y:S04]  /*18b0*/  @P3 STS.128 [R209+0x7800], RZ ;  /* 0x007800ffd1003388 */ /* 0x000fe80000000c00 */
[----:B------:R-:W-:Y:S01]  /*18c0*/  @!PT LDS RZ, [RZ] ;  /* 0x00000000fffff984 */ /* 0x000fe20000000800 */
[----:B------:R-:W-:Y:S01]  /*18d0*/  @!PT LDS RZ, [RZ] ;  /* 0x00000000fffff984 */ /* 0x000fe20000000800 */
[----:B------:R-:W-:Y:S01]  /*18e0*/  @!PT LDS RZ, [RZ] ;  /* 0x00000000fffff984 */ /* 0x000fe20000000800 */
[----:B------:R3:W-:Y:S04]  /*18f0*/  @!P3 LDGSTS.E.BYPASS.LTC128B.128 [R209+0x7800], [R8.64] ;  /* 0x0780000008d1bfae */ /* 0x0007e8000b901d48 */
[----:B------:R-:W-:Y:S04]  /*1900*/  LDSM.16.M88.4 R48, [R198] ;  /* 0x00000000c630783b */ /* 0x000fe80000000200 */
[----:B------:R-:W4:Y:S04]  /*1910*/  LDSM.16.M88.4 R112, [R197+0x4000] ;  /* 0x00400000c570783b */ /* 0x000f280000000200 */
[----:B------:R-:W-:Y:S04]  /*1920*/  LDSM.16.M88.4 R32, [R196] ;  /* 0x00000000c420783b */ /* 0x000fe80000000200 */
[----:B------:R-:W-:Y:S04]  /*1930*/  LDSM.16.M88.4 R116, [R191+0x4000] ;  /* 0x00400000bf74783b */ /* 0x000fe80000000200 */
[----:B------:R-:W5:Y:S04]  /*1940*/  LDSM.16.M88.4 R44, [R197+0x4800] ;  /* 0x00480000c52c783b */ /* 0x000f680000000200 */
[----:B------:R-:W5:Y:S01]  /*1950*/  LDSM.16.M88.4 R40, [R197+0x5000] ;  /* 0x00500000c528783b */ /* 0x000f620000000200 */
[----:B---3--:R-:W-:-:S03]  /*1960*/  IADD3 R8, R197, 0x4000, RZ ;  /* 0x00004000c5087810 */ /* 0x008fc60007ffe0ff */
[----:B------:R-:W-:Y:S01]  /*1970*/  LDSM.16.M88.4 R20, [R195] ;  /* 0x00000000c314783b */ /* 0x000fe20000000200 */
[----:B------:R-:W-:-:S03]  /*1980*/  @P2 IADD3 R194, R8, -0x40, RZ ;  /* 0xffffffc008c22810 */ /* 0x000fc60007ffe0ff */
[----:B------:R-:W3:Y:S01]  /*1990*/  LDSM.16.M88.4 R24, [R191+0x4800] ;  /* 0x00480000bf18783b */ /* 0x000ee20000000200 */
[----:B------:R-:W-:-:S03]  /*19a0*/  IADD3 R187, R194, 0x800, RZ ;  /* 0x00000800c2bb7810 */ /* 0x000fc60007ffe0ff */
[----:B-1----:R-:W1:Y:S01]  /*19b0*/  LDSM.16.M88.4 R12, [R194] ;  /* 0x00000000c20c783b */ /* 0x002e620000000200 */
[----:B------:R-:W-:Y:S01]  /*19c0*/  IMAD.IADD R184, R3, 0x1, R194 ;  /* 0x0000000103b87824 */ /* 0x000fe200078e02c2 */
[C---:B------:R-:W-:Y:S02]  /*19d0*/  IADD3 R186, R194.reuse, 0x1000, RZ ;  /* 0x00001000c2ba7810 */ /* 0x040fe40007ffe0ff */
[----:B------:R-:W1:Y:S01]  /*19e0*/  LDSM.16.M88.4 R100, [R191+0x5000] ;  /* 0x00500000bf64783b */ /* 0x000e620000000200 */
[----:B------:R-:W-:-:S03]  /*19f0*/  IADD3 R185, R194, 0x1800, RZ ;  /* 0x00001800c2b97810 */ /* 0x000fc60007ffe0ff */
[----:B------:R-:W1:Y:S01]  /*1a00*/  LDSM.16.M88.4 R104, [R198+0x2000] ;  /* 0x00200000c668783b */ /* 0x000e620000000200 */
[C---:B----4-:R-:W-:Y:S03]  /*1a10*/  HMMA.16816.F32.BF16 R4, R48.reuse, R112, RZ ;  /* 0x000000703004723c */ /* 0x050fe600000418ff */
[----:B--2---:R-:W-:Y:S04]  /*1a20*/  LDSM.16.M88.4 R8, [R193] ;  /* 0x00000000c108783b */ /* 0x004fe80000000200 */
[----:B------:R-:W2:Y:S01]  /*1a30*/  LDSM.16.M88.4 R80, [R184] ;  /* 0x00000000b850783b */ /* 0x000ea20000000200 */
[C---:B------:R-:W-:Y:S03]  /*1a40*/  HMMA.16816.F32.BF16 R96, R48.reuse, R114, RZ ;  /* 0x000000723060723c */ /* 0x040fe600000418ff */
[----:B------:R-:W4:Y:S04]  /*1a50*/  LDSM.16.M88.4 R92, [R194+0x800] ;  /* 0x00080000c25c783b */ /* 0x000f280000000200 */
[----:B------:R-:W2:Y:S01]  /*1a60*/  LDSM.16.M88.4 R88, [R194+0x1000] ;  /* 0x00100000c258783b */ /* 0x000ea20000000200 */
[----:B-----5:R-:W-:Y:S03]  /*1a70*/  HMMA.16816.F32.BF16 R108, R48, R44, RZ ;  /* 0x0000002c306c723c */ /* 0x020fe600000418ff */
[----:B------:R-:W5:Y:S04]  /*1a80*/  LDSM.16.M88.4 R28, [R196+0x2000] ;  /* 0x00200000c41c783b */ /* 0x000f680000000200 */
[----:B------:R-:W2:Y:S01]  /*1a90*/  LDSM.16.M88.4 R36, [R197+0x5800] ;  /* 0x00580000c524783b */ /* 0x000ea20000000200 */
[----:B------:R-:W-:Y:S03]  /*1aa0*/  HMMA.16816.F32.BF16 R4, R32, R116, R4 ;  /* 0x000000742004723c */ /* 0x000fe60000041804 */
[----:B------:R-:W2:Y:S04]  /*1ab0*/  LDSM.16.M88.4 R76, [R184+0x800] ;  /* 0x00080000b84c783b */ /* 0x000ea80000000200 */
[----:B------:R-:W2:Y:S01]  /*1ac0*/  LDSM.16.M88.4 R72, [R184+0x1000] ;  /* 0x00100000b848783b */ /* 0x000ea20000000200 */
[----:B------:R-:W-:Y:S03]  /*1ad0*/  HMMA.16816.F32.BF16 R64, R48, R40, RZ ;  /* 0x000000283040723c */ /* 0x000fe600000418ff */
[----:B------:R-:W2:Y:S04]  /*1ae0*/  LDSM.16.M88.4 R16, [R195+0x2000] ;  /* 0x00200000c310783b */ /* 0x000ea80000000200 */
[----:B------:R-:W2:Y:S01]  /*1af0*/  LDSM.16.M88.4 R60, [R191+0x5800] ;  /* 0x00580000bf3c783b */ /* 0x000ea20000000200 */
[----:B---3--:R-:W-:Y:S03]  /*1b00*/  HMMA.16816.F32.BF16 R108, R32, R24, R108 ;  /* 0x00000018206c723c */ /* 0x008fe6000004186c */
[----:B------:R-:W-:Y:S04]  /*1b10*/  LDSM.16.M88.4 R56, [R194+0x1800] ;  /* 0x00180000c238783b */ /* 0x000fe80000000200 */
[----:B------:R-:W-:Y:S01]  /*1b20*/  LDSM.16.M88.4 R52, [R184+0x1800] ;  /* 0x00180000b834783b */ /* 0x000fe20000000200 */
[----:B-1----:R-:W-:Y:S03]  /*1b30*/  HMMA.16816.F32.BF16 R4, R20, R12, R4 ;  /* 0x0000000c1404723c */ /* 0x002fe60000041804 */
[----:B------:R-:W0:Y:S05]  /*1b40*/  LDGDEPBAR ;  /* 0x00000000000079af */ /* 0x000e2a0000000000 */
[----:B------:R-:W-:Y:S08]  /*1b50*/  HMMA.16816.F32.BF16 R64, R32, R100, R64 ;  /* 0x000000642040723c */ /* 0x000ff00000041840 */
[C---:B------:R-:W-:Y:S08]  /*1b60*/  HMMA.16816.F32.BF16 R84, R104.reuse, R112, RZ ;  /* 0x000000706854723c */ /* 0x040ff000000418ff */
[----:B------:R-:W-:Y:S08]  /*1b70*/  HMMA.16816.F32.BF16 R112, R104, R114, RZ ;  /* 0x000000726870723c */ /* 0x000ff000000418ff */
[----:B--2---:R-:W-:Y:S08]  /*1b80*/  HMMA.16816.F32.BF16 R4, R8, R80, R4 ;  /* 0x000000500804723c */ /* 0x004ff00000041804 */
[C---:B----4-:R-:W-:Y:S08]  /*1b90*/  HMMA.16816.F32.BF16 R108, R20.reuse, R92, R108 ;  /* 0x0000005c146c723c */ /* 0x050ff0000004186c */
[----:B------:R-:W-:Y:S08]  /*1ba0*/  HMMA.16816.F32.BF16 R64, R20, R88, R64 ;  /* 0x000000581440723c */ /* 0x000ff00000041840 */
[----:B-----5:R-:W-:Y:S01]  /*1bb0*/  HMMA.16816.F32.BF16 R84, R28, R116, R84 ;  /* 0x000000741c54723c */ /* 0x020fe20000041854 */
[----:B------:R-:W-:-:S02]  /*1bc0*/  FMUL.FTZ R5, R5, c[0x0][0x2ec] ;  /* 0x0000bb0005057a20 */ /* 0x000fc40000410000 */
[----:B------:R-:W-:Y:S02]  /*1bd0*/  FMUL.FTZ R6, R6, c[0x0][0x2ec] ;  /* 0x0000bb0006067a20 */ /* 0x000fe40000410000 */
[----:B------:R-:W-:Y:S01]  /*1be0*/  FMUL.FTZ R7, R7, c[0x0][0x2ec] ;  /* 0x0000bb0007077a20 */ /* 0x000fe20000410000 */
[----:B------:R-:W-:Y:S01]  /*1bf0*/  MUFU.TANH R116, R5 ;  /* 0x0000000500747308 */ /* 0x000fe20000002400 */
[----:B------:R-:W-:Y:S01]  /*1c00*/  FMUL.FTZ R3, R4, c[0x0][0x2ec] ;  /* 0x0000bb0004037a20 */ /* 0x000fe20000410000 */
[-C--:B------:R-:W-:Y:S06]  /*1c10*/  HMMA.16816.F32.BF16 R96, R32, R118.reuse, R96 ;  /* 0x000000762060723c */ /* 0x080fec0000041860 */
[----:B------:R-:W-:Y:S02]  /*1c20*/  MUFU.TANH R117, R6 ;  /* 0x0000000600757308 */ /* 0x000fe40000002400 */
[----:B------:R-:W-:Y:S06]  /*1c30*/  HMMA.16816.F32.BF16 R112, R28, R118, R112 ;  /* 0x000000761c70723c */ /* 0x000fec0000041870 */
[----:B------:R1:W-:Y:S02]  /*1c40*/  MUFU.TANH R130, R7 ;  /* 0x0000000700827308 */ /* 0x0003e40000002400 */
[----:B------:R-:W-:Y:S06]  /*1c50*/  HMMA.16816.F32.BF16 R68, R48, R36, RZ ;  /* 0x000000243044723c */ /* 0x000fec00000418ff */
[----:B------:R-:W-:Y:S02]  /*1c60*/  MUFU.TANH R3, R3 ;  /* 0x0000000300037308 */ /* 0x000fe40000002400 */
[----:B------:R-:W-:Y:S01]  /*1c70*/  HMMA.16816.F32.BF16 R108, R8, R76, R108 ;  /* 0x0000004c086c723c */ /* 0x000fe2000004186c */
[----:B-1----:R-:W1:Y:S01]  /*1c80*/  LDSM.16.M88.4 R4, [R193+0x2000] ;  /* 0x00200000c104783b */ /* 0x002e620000000200 */
[----:B------:R-:W-:-:S06]  /*1c90*/  DEPBAR.LE SB0, 0x0 ;  /* 0x000080000000791a */ /* 0x000fcc0000000000 */
[----:B------:R-:W-:Y:S08]  /*1ca0*/  HMMA.16816.F32.BF16 R64, R8, R72, R64 ;  /* 0x000000480840723c */ /* 0x000ff00000041840 */
[----:B------:R-:W-:Y:S08]  /*1cb0*/  HMMA.16816.F32.BF16 R84, R16, R12, R84 ;  /* 0x0000000c1054723c */ /* 0x000ff00000041854 */
[----:B------:R-:W-:-:S02]  /*1cc0*/  FMUL.FTZ R108, R108, c[0x0][0x2ec] ;  /* 0x0000bb006c6c7a20 */ /* 0x000fc40000410000 */
[----:B------:R-:W-:Y:S01]  /*1cd0*/  FMUL.FTZ R109, R109, c[0x0][0x2ec] ;  /* 0x0000bb006d6d7a20 */ /* 0x000fe20000410000 */
[----:B------:R-:W-:Y:S01]  /*1ce0*/  HMMA.16816.F32.BF16 R96, R20, R14, R96 ;  /* 0x0000000e1460723c */ /* 0x000fe20000041860 */
[----:B------:R-:W-:Y:S01]  /*1cf0*/  FMUL.FTZ R110, R110, c[0x0][0x2ec] ;  /* 0x0000bb006e6e7a20 */ /* 0x000fe20000410000 */
[----:B------:R-:W-:Y:S01]  /*1d00*/  MUFU.TANH R131, R108 ;  /* 0x0000006c00837308 */ /* 0x000fe20000002400 */
[----:B------:R-:W-:-:S05]  /*1d10*/  FMUL.FTZ R111, R111, c[0x0][0x2ec] ;  /* 0x0000bb006f6f7a20 */ /* 0x000fca0000410000 */
[----:B------:R-:W-:Y:S01]  /*1d20*/  HMMA.16816.F32.BF16 R112, R16, R14, R112 ;  /* 0x0000000e1070723c */ /* 0x000fe20000041870 */
[----:B------:R-:W-:Y:S01]  /*1d30*/  FMUL.FTZ R64, R64, c[0x0][0x2ec] ;  /* 0x0000bb0040407a20 */ /* 0x000fe20000410000 */
[----:B------:R-:W-:Y:S01]  /*1d40*/  MUFU.TANH R133, R109 ;  /* 0x0000006d00857308 */ /* 0x000fe20000002400 */
[----:B------:R-:W-:Y:S02]  /*1d50*/  FMUL.FTZ R65, R65, c[0x0][0x2ec] ;  /* 0x0000bb0041417a20 */ /* 0x000fe40000410000 */
[----:B------:R-:W-:Y:S02]  /*1d60*/  FMUL.FTZ R66, R66, c[0x0][0x2ec] ;  /* 0x0000bb0042427a20 */ /* 0x000fe40000410000 */
[----:B------:R-:W-:Y:S01]  /*1d70*/  FMUL.FTZ R67, R67, c[0x0][0x2ec] ;  /* 0x0000bb0043437a20 */ /* 0x000fe20000410000 */
[----:B------:R-:W-:Y:S02]  /*1d80*/  HMMA.16816.F32.BF16 R12, R48, R46, RZ ;  /* 0x0000002e300c723c */ /* 0x000fe400000418ff */
[----:B------:R-:W-:Y:S06]  /*1d90*/  MUFU.TANH R134, R110 ;  /* 0x0000006e00867308 */ /* 0x000fec0000002400 */
[----:B------:R-:W-:Y:S02]  /*1da0*/  HMMA.16816.F32.BF16 R68, R32, R60, R68 ;  /* 0x0000003c2044723c */ /* 0x000fe40000041844 */
[----:B------:R2:W-:Y:S06]  /*1db0*/  MUFU.TANH R135, R111 ;  /* 0x0000006f00877308 */ /* 0x0005ec0000002400 */
[----:B-1----:R-:W-:Y:S02]  /*1dc0*/  HMMA.16816.F32.BF16 R84, R4, R80, R84 ;  /* 0x000000500454723c */ /* 0x002fe40000041854 */
[----:B------:R-:W-:Y:S06]  /*1dd0*/  MUFU.TANH R136, R64 ;  /* 0x0000004000887308 */ /* 0x000fec0000002400 */
[----:B------:R-:W-:Y:S02]  /*1de0*/  HMMA.16816.F32.BF16 R12, R32, R26, R12 ;  /* 0x0000001a200c723c */ /* 0x000fe4000004180c */
[----:B------:R-:W-:Y:S06]  /*1df0*/  MUFU.TANH R139, R65 ;  /* 0x00000041008b7308 */ /* 0x000fec0000002400 */
[C---:B--2---:R-:W-:Y:S02]  /*1e00*/  HMMA.16816.F32.BF16 R108, R104.reuse, R44, RZ ;  /* 0x0000002c686c723c */ /* 0x044fe400000418ff */
[----:B------:R-:W-:Y:S06]  /*1e10*/  MUFU.TANH R118, R66 ;  /* 0x0000004200767308 */ /* 0x000fec0000002400 */
[----:B------:R-:W-:Y:S02]  /*1e20*/  HMMA.16816.F32.BF16 R44, R104, R46, RZ ;  /* 0x0000002e682c723c */ /* 0x000fe400000418ff */
[----:B------:R1:W-:Y:S06]  /*1e30*/  MUFU.TANH R80, R67 ;  /* 0x0000004300507308 */ /* 0x0003ec0000002400 */
[C---:B------:R-:W-:Y:S08]  /*1e40*/  HMMA.16816.F32.BF16 R68, R20.reuse, R56, R68 ;  /* 0x000000381444723c */ /* 0x040ff00000041844 */
[----:B------:R-:W-:Y:S08]  /*1e50*/  HMMA.16816.F32.BF16 R12, R20, R94, R12 ;  /* 0x0000005e140c723c */ /* 0x000ff0000004180c */
[----:B-1----:R-:W-:Y:S08]  /*1e60*/  HMMA.16816.F32.BF16 R64, R104, R40, RZ ;  /* 0x000000286840723c */ /* 0x002ff000000418ff */
[----:B------:R-:W-:Y:S08]  /*1e70*/  HMMA.16816.F32.BF16 R44, R28, R26, R44 ;  /* 0x0000001a1c2c723c */ /* 0x000ff0000004182c */
[----:B------:R-:W-:Y:S08]  /*1e80*/  HMMA.16816.F32.BF16 R68, R8, R52, R68 ;  /* 0x000000340844723c */ /* 0x000ff00000041844 */
[----:B------:R-:W-:Y:S08]  /*1e90*/  HMMA.16816.F32.BF16 R64, R28, R100, R64 ;  /* 0x000000641c40723c */ /* 0x000ff00000041840 */
[C---:B------:R-:W-:Y:S08]  /*1ea0*/  HMMA.16816.F32.BF16 R12, R8.reuse, R78, R12 ;  /* 0x0000004e080c723c */ /* 0x040ff0000004180c */
[----:B------:R-:W-:Y:S01]  /*1eb0*/  HMMA.16816.F32.BF16 R96, R8, R82, R96 ;  /* 0x000000520860723c */ /* 0x000fe20000041860 */
[----:B------:R-:W-:-:S02]  /*1ec0*/  FMUL.FTZ R70, R70, c[0x0][0x2ec] ;  /* 0x0000bb0046467a20 */ /* 0x000fc40000410000 */
[----:B------:R-:W-:Y:S02]  /*1ed0*/  FMUL.FTZ R68, R68, c[0x0][0x2ec] ;  /* 0x0000bb0044447a20 */ /* 0x000fe40000410000 */
[----:B------:R1:W-:Y:S01]  /*1ee0*/  MUFU.TANH R81, R70 ;  /* 0x0000004600517308 */ /* 0x0003e20000002400 */
[----:B------:R-:W-:Y:S02]  /*1ef0*/  FMUL.FTZ R69, R69, c[0x0][0x2ec] ;  /* 0x0000bb0045457a20 */ /* 0x000fe40000410000 */
[C---:B------:R-:W-:Y:S05]  /*1f00*/  HMMA.16816.F32.BF16 R44, R16.reuse, R94, R44 ;  /* 0x0000005e102c723c */ /* 0x040fea000004182c */
[----:B------:R-:W-:Y:S03]  /*1f10*/  MUFU.TANH R68, R68 ;  /* 0x0000004400447308 */ /* 0x000fe60000002400 */
[----:B------:R-:W-:Y:S01]  /*1f20*/  HMMA.16816.F32.BF16 R64, R16, R88, R64 ;  /* 0x000000581040723c */ /* 0x000fe20000041840 */
[----:B------:R-:W-:-:S02]  /*1f30*/  FMUL.FTZ R12, R12, c[0x0][0x2ec] ;  /* 0x0000bb000c0c7a20 */ /* 0x000fc40000410000 */
[----:B------:R-:W-:Y:S02]  /*1f40*/  FMUL.FTZ R13, R13, c[0x0][0x2ec] ;  /* 0x0000bb000d0d7a20 */ /* 0x000fe40000410000 */
[----:B-1----:R-:W-:Y:S01]  /*1f50*/  FMUL.FTZ R70, R71, c[0x0][0x2ec] ;  /* 0x0000bb0047467a20 */ /* 0x002fe20000410000 */
[----:B------:R-:W-:Y:S01]  /*1f60*/  MUFU.TANH R69, R69 ;  /* 0x0000004500457308 */ /* 0x000fe20000002400 */
[----:B------:R-:W-:Y:S01]  /*1f70*/  FMUL.FTZ R71, R84, c[0x0][0x2ec] ;  /* 0x0000bb0054477a20 */ /* 0x000fe20000410000 */
[----:B------:R-:W-:Y:S01]  /*1f80*/  HMMA.16816.F32.BF16 R108, R28, R24, R108 ;  /* 0x000000181c6c723c */ /* 0x000fe2000004186c */
[----:B------:R-:W-:Y:S02]  /*1f90*/  FMUL.FTZ R14, R14, c[0x0][0x2ec] ;  /* 0x0000bb000e0e7a20 */ /* 0x000fe40000410000 */
[----:B------:R-:W-:Y:S02]  /*1fa0*/  FMUL.FTZ R15, R15, c[0x0][0x2ec] ;  /* 0x0000bb000f0f7a20 */ /* 0x000fe40000410000 */
[----:B------:R-:W-:Y:S01]  /*1fb0*/  FMUL.FTZ R84, R85, c[0x0][0x2ec] ;  /* 0x0000bb0055547a20 */ /* 0x000fe20000410000 */
[----:B------:R-:W-:Y:S01]  /*1fc0*/  MUFU.TANH R89, R13 ;  /* 0x0000000d00597308 */ /* 0x000fe20000002400 */
[----:B------:R-:W-:Y:S01]  /*1fd0*/  FMUL.FTZ R85, R86, c[0x0][0x2ec] ;  /* 0x0000bb0056557a20 */ /* 0x000fe20000410000 */
[----:B------:R-:W-:Y:S01]  /*1fe0*/  HMMA.16816.F32.BF16 R24, R48, R42, RZ ;  /* 0x0000002a3018723c */ /* 0x000fe200000418ff */
[----:B------:R-:W-:-:S05]  /*1ff0*/  FMUL.FTZ R86, R97, c[0x0][0x2ec] ;  /* 0x0000bb0061567a20 */ /* 0x000fca0000410000 */
[----:B------:R-:W-:Y:S02]  /*2000*/  MUFU.TANH R97, R14 ;  /* 0x0000000e00617308 */ /* 0x000fe40000002400 */
[C---:B------:R-:W-:Y:S06]  /*2010*/  HMMA.16816.F32.BF16 R44, R4.reuse, R78, R44 ;  /* 0x0000004e042c723c */ /* 0x040fec000004182c */
[----:B------:R-:W-:Y:S02]  /*2020*/  MUFU.TANH R79, R12 ;  /* 0x0000000c004f7308 */ /* 0x000fe40000002400 */
[----:B------:R-:W-:Y:S06]  /*2030*/  HMMA.16816.F32.BF16 R64, R4, R72, R64 ;  /* 0x000000480440723c */ /* 0x000fec0000041840 */
[----:B------:R1:W-:Y:S02]  /*2040*/  MUFU.TANH R72, R15 ;  /* 0x0000000f00487308 */ /* 0x0003e40000002400 */
[----:B------:R-:W-:Y:S06]  /*2050*/  HMMA.16816.F32.BF16 R40, R104, R42, RZ ;  /* 0x0000002a6828723c */ /* 0x000fec00000418ff */
[----:B------:R-:W-:Y:S02]  /*2060*/  MUFU.TANH R71, R71 ;  /* 0x0000004700477308 */ /* 0x000fe40000002400 */
[----:B------:R-:W-:Y:S01]  /*2070*/  HMMA.16816.F32.BF16 R48, R48, R38, RZ ;  /* 0x000000263030723c */ /* 0x000fe200000418ff */
[----:B------:R-:W-:-:S02]  /*2080*/  FMUL.FTZ R44, R44, c[0x0][0x2ec] ;  /* 0x0000bb002c2c7a20 */ /* 0x000fc40000410000 */
[----:B------:R-:W-:-:S03]  /*2090*/  FMUL.FTZ R45, R45, c[0x0][0x2ec] ;  /* 0x0000bb002d2d7a20 */ /* 0x000fc60000410000 */
[----:B------:R-:W2:Y:S02]  /*20a0*/  MUFU.TANH R85, R85 ;  /* 0x0000005500557308 */ /* 0x000ea40000002400 */
[C---:B-1----:R-:W-:Y:S06]  /*20b0*/  HMMA.16816.F32.BF16 R12, R104.reuse, R36, RZ ;  /* 0x00000024680c723c */ /* 0x042fec00000418ff */
[----:B------:R-:W-:Y:S01]  /*20c0*/  MUFU.TANH R84, R84 ;  /* 0x0000005400547308 */ /* 0x000fe20000002400 */
[----:B------:R-:W-:Y:S01]  /*20d0*/  FMUL.FTZ R36, R46, c[0x0][0x2ec] ;  /* 0x0000bb002e247a20 */ /* 0x000fe20000410000 */
[----:B------:R-:W-:Y:S01]  /*20e0*/  HMMA.16816.F32.BF16 R104, R104, R38, RZ ;  /* 0x000000266868723c */ /* 0x000fe200000418ff */
[----:B------:R-:W-:-:S02]  /*20f0*/  FMUL.FTZ R46, R64, c[0x0][0x2ec] ;  /* 0x0000bb00402e7a20 */ /* 0x000fc40000410000 */
[----:B------:R-:W-:Y:S02]  /*2100*/  FMUL.FTZ R64, R66, c[0x0][0x2ec] ;  /* 0x0000bb0042407a20 */ /* 0x000fe40000410000 */
[----:B------:R-:W-:Y:S01]  /*2110*/  FMUL.FTZ R37, R47, c[0x0][0x2ec] ;  /* 0x0000bb002f257a20 */ /* 0x000fe20000410000 */
[----:B------:R-:W-:Y:S01]  /*2120*/  MUFU.TANH R86, R86 ;  /* 0x0000005600567308 */ /* 0x000fe20000002400 */
[----:B------:R-:W-:Y:S01]  /*2130*/  FMUL.FTZ R47, R65, c[0x0][0x2ec] ;  /* 0x0000bb00412f7a20 */ /* 0x000fe20000410000 */
[----:B------:R-:W-:Y:S06]  /*2140*/  HMMA.16816.F32.BF16 R24, R32, R102, R24 ;  /* 0x000000662018723c */ /* 0x000fec0000041818 */
[----:B------:R-:W-:Y:S02]  /*2150*/  MUFU.TANH R46, R46 ;  /* 0x0000002e002e7308 */ /* 0x000fe40000002400 */
[----:B------:R-:W-:Y:S06]  /*2160*/  HMMA.16816.F32.BF16 R108, R16, R92, R108 ;  /* 0x0000005c106c723c */ /* 0x000fec000004186c */
[----:B------:R-:W-:Y:S02]  /*2170*/  MUFU.TANH R64, R64 ;  /* 0x0000004000407308 */ /* 0x000fe40000002400 */
[C---:B------:R-:W-:Y:S06]  /*2180*/  HMMA.16816.F32.BF16 R40, R28.reuse, R102, R40 ;  /* 0x000000661c28723c */ /* 0x040fec0000041828 */
[----:B------:R-:W-:Y:S02]  /*2190*/  MUFU.TANH R44, R44 ;  /* 0x0000002c002c7308 */ /* 0x000fe40000002400 */
[----:B------:R-:W-:Y:S06]  /*21a0*/  HMMA.16816.F32.BF16 R12, R28, R60, R12 ;  /* 0x0000003c1c0c723c */ /* 0x000fec000004180c */
[----:B------:R-:W-:Y:S01]  /*21b0*/  MUFU.TANH R36, R36 ;  /* 0x0000002400247308 */ /* 0x000fe20000002400 */
[----:B------:R-:W-:Y:S01]  /*21c0*/  FMUL.FTZ R61, R67, c[0x0][0x2ec] ;  /* 0x0000bb00433d7a20 */ /* 0x000fe20000410000 */
[-C--:B------:R-:W-:Y:S06]  /*21d0*/  HMMA.16816.F32.BF16 R48, R32, R62.reuse, R48 ;  /* 0x0000003e2030723c */ /* 0x080fec0000041830 */
[----:B------:R-:W-:Y:S02]  /*21e0*/  MUFU.TANH R45, R45 ;  /* 0x0000002d002d7308 */ /* 0x000fe40000002400 */
[----:B------:R-:W-:Y:S06]  /*21f0*/  HMMA.16816.F32.BF16 R104, R28, R62, R104 ;  /* 0x0000003e1c68723c */ /* 0x000fec0000041868 */
[----:B------:R-:W-:Y:S02]  /*2200*/  MUFU.TANH R37, R37 ;  /* 0x0000002500257308 */ /* 0x000fe40000002400 */
[----:B------:R-:W-:Y:S06]  /*2210*/  HMMA.16816.F32.BF16 R24, R20, R90, R24 ;  /* 0x0000005a1418723c */ /* 0x000fec0000041818 */
[----:B------:R-:W-:Y:S02]  /*2220*/  MUFU.TANH R47, R47 ;  /* 0x0000002f002f7308 */ /* 0x000fe40000002400 */
[C---:B------:R-:W-:Y:S06]  /*2230*/  HMMA.16816.F32.BF16 R112, R4.reuse, R82, R112 ;  /* 0x000000520470723c */ /* 0x040fec0000041870 */
[----:B------:R-:W-:Y:S01]  /*2240*/  MUFU.TANH R61, R61 ;  /* 0x0000003d003d7308 */ /* 0x000fe20000002400 */
[----:B------:R-:W-:Y:S01]  /*2250*/  FMUL.FTZ R82, R87, c[0x0][0x2ec] ;  /* 0x0000bb0057527a20 */ /* 0x000fe20000410000 */
[----:B------:R-:W-:Y:S01]  /*2260*/  HMMA.16816.F32.BF16 R108, R4, R76, R108 ;  /* 0x0000004c046c723c */ /* 0x000fe2000004186c */
[----:B------:R-:W-:-:S02]  /*2270*/  FMUL.FTZ R83, R96, c[0x0][0x2ec] ;  /* 0x0000bb0060537a20 */ /* 0x000fc40000410000 */
[----:B------:R-:W-:-:S03]  /*2280*/  FMUL.FTZ R87, R98, c[0x0][0x2ec] ;  /* 0x0000bb0062577a20 */ /* 0x000fc60000410000 */
[----:B------:R-:W1:Y:S01]  /*2290*/  MUFU.TANH R82, R82 ;  /* 0x0000005200527308 */ /* 0x000e620000002400 */
[----:B------:R-:W-:Y:S01]  /*22a0*/  FMUL.FTZ R76, R99, c[0x0][0x2ec] ;  /* 0x0000bb00634c7a20 */ /* 0x000fe20000410000 */
[C---:B------:R-:W-:Y:S06]  /*22b0*/  HMMA.16816.F32.BF16 R40, R16.reuse, R90, R40 ;  /* 0x0000005a1028723c */ /* 0x040fec0000041828 */
[----:B------:R-:W-:Y:S02]  /*22c0*/  MUFU.TANH R83, R83 ;  /* 0x0000005300537308 */ /* 0x000fe40000002400 */
[----:B------:R-:W-:Y:S01]  /*22d0*/  HMMA.16816.F32.BF16 R12, R16, R56, R12 ;  /* 0x00000038100c723c */ /* 0x000fe2000004180c */
[----:B------:R-:W-:-:S02]  /*22e0*/  FMUL.FTZ R77, R112, c[0x0][0x2ec] ;  /* 0x0000bb00704d7a20 */ /* 0x000fc40000410000 */
[----:B------:R-:W-:Y:S02]  /*22f0*/  FMUL.FTZ R93, R114, c[0x0][0x2ec] ;  /* 0x0000bb00725d7a20 */ /* 0x000fe40000410000 */
[----:B------:R-:W-:Y:S01]  /*2300*/  FMUL.FTZ R92, R113, c[0x0][0x2ec] ;  /* 0x0000bb00715c7a20 */ /* 0x000fe20000410000 */
[----:B------:R-:W-:Y:S01]  /*2310*/  MUFU.TANH R87, R87 ;  /* 0x0000005700577308 */ /* 0x000fe20000002400 */
[----:B------:R-:W-:Y:S01]  /*2320*/  FMUL.FTZ R94, R115, c[0x0][0x2ec] ;  /* 0x0000bb00735e7a20 */ /* 0x000fe20000410000 */
[-C--:B------:R-:W-:Y:S01]  /*2330*/  HMMA.16816.F32.BF16 R48, R20, R58.reuse, R48 ;  /* 0x0000003a1430723c */ /* 0x080fe20000041830 */
[----:B------:R-:W-:Y:S02]  /*2340*/  FMUL.FTZ R96, R108, c[0x0][0x2ec] ;  /* 0x0000bb006c607a20 */ /* 0x000fe40000410000 */
[----:B------:R-:W-:Y:S02]  /*2350*/  FMUL.FTZ R88, R110, c[0x0][0x2ec] ;  /* 0x0000bb006e587a20 */ /* 0x000fe40000410000 */
[----:B------:R-:W-:Y:S01]  /*2360*/  FMUL.FTZ R95, R109, c[0x0][0x2ec] ;  /* 0x0000bb006d5f7a20 */ /* 0x000fe20000410000 */
[----:B------:R-:W-:Y:S01]  /*2370*/  MUFU.TANH R77, R77 ;  /* 0x0000004d004d7308 */ /* 0x000fe20000002400 */
[----:B------:R-:W-:Y:S01]  /*2380*/  IMAD.SHL.U32 R20, R128, 0x2, RZ ;  /* 0x0000000280147824 */ /* 0x000fe200078e00ff */
[----:B------:R-:W-:Y:S01]  /*2390*/  HMMA.16816.F32.BF16 R104, R16, R58, R104 ;  /* 0x0000003a1068723c */ /* 0x000fe20000041868 */
[----:B------:R-:W-:-:S03]  /*23a0*/  FMUL.FTZ R78, R111, c[0x0][0x2ec] ;  /* 0x0000bb006f4e7a20 */ /* 0x000fc60000410000 */
[----:B------:R-:W-:Y:S02]  /*23b0*/  LOP3.LUT R20, R20, 0x6, RZ, 0xc0, !PT ;  /* 0x0000000614147812 */ /* 0x000fe400078ec0ff */
[----:B------:R-:W3:Y:S02]  /*23c0*/  MUFU.TANH R93, R93 ;  /* 0x0000005d005d7308 */ /* 0x000ee40000002400 */
[----:B------:R-:W-:Y:S01]  /*23d0*/  HMMA.16816.F32.BF16 R24, R8, R74, R24 ;  /* 0x0000004a0818723c */ /* 0x000fe20000041818 */
[----:B------:R-:W-:-:S05]  /*23e0*/  IMAD R127, R127, 0x40, R20 ;  /* 0x000000407f7f7824 */ /* 0x000fca00078e0214 */
[----:B------:R-:W-:Y:S01]  /*23f0*/  MUFU.TANH R96, R96 ;  /* 0x0000006000607308 */ /* 0x000fe20000002400 */
[CC--:B------:R-:W-:Y:S01]  /*2400*/  ISETP.GE.AND P2, PT, R127.reuse, R126.reuse, PT ;  /* 0x0000007e7f00720c */ /* 0x0c0fe20003f46270 */
[C---:B------:R-:W-:Y:S01]  /*2410*/  HMMA.16816.F32.BF16 R40, R4.reuse, R74, R40 ;  /* 0x0000004a0428723c */ /* 0x040fe20000041828 */
[----:B------:R-:W-:Y:S02]  /*2420*/  IADD3 R22, R127, 0x1, RZ ;  /* 0x000000017f167810 */ /* 0x000fe40007ffe0ff */
[----:B--2---:R-:W-:Y:S02]  /*2430*/  FSEL R85, R85, -INF , !P2 ;  /* 0xff80000055557808 */ /* 0x004fe40005000000 */
[----:B------:R-:W-:Y:S01]  /*2440*/  FSEL R71, R71, -INF , !P2 ;  /* 0xff80000047477808 */ /* 0x000fe20005000000 */
[----:B------:R-:W2:Y:S01]  /*2450*/  MUFU.TANH R88, R88 ;  /* 0x0000005800587308 */ /* 0x000ea20000002400 */
[----:B------:R-:W-:Y:S01]  /*2460*/  FSEL R3, R3, -INF , !P2 ;  /* 0xff80000003037808 */ /* 0x000fe20005000000 */
[----:B------:R-:W-:Y:S01]  /*2470*/  HMMA.16816.F32.BF16 R12, R4, R52, R12 ;  /* 0x00000034040c723c */ /* 0x000fe2000004180c */
[----:B------:R-:W-:-:S02]  /*2480*/  ISETP.GE.AND P0, PT, R22, R126, PT ;  /* 0x0000007e1600720c */ /* 0x000fc40003f06270 */
[C---:B------:R-:W-:Y:S02]  /*2490*/  IADD3 R21, R127.reuse, 0x8, RZ ;  /* 0x000000087f157810 */ /* 0x040fe40007ffe0ff */
[----:B------:R-:W-:Y:S01]  /*24a0*/  IADD3 R22, R127, 0x10, RZ ;  /* 0x000000107f167810 */ /* 0x000fe20007ffe0ff */
[----:B------:R-:W-:Y:S01]  /*24b0*/  MUFU.TANH R76, R76 ;  /* 0x0000004c004c7308 */ /* 0x000fe20000002400 */
[----:B-1----:R-:W-:Y:S01]  /*24c0*/  FSEL R82, R82, -INF , !P0 ;  /* 0xff80000052527808 */ /* 0x002fe20004000000 */
[-C--:B------:R-:W-:Y:S01]  /*24d0*/  HMMA.16816.F32.BF16 R48, R8, R54.reuse, R48 ;  /* 0x000000360830723c */ /* 0x080fe20000041830 */
[----:B------:R-:W-:Y:S01]  /*24e0*/  FSEL R84, R84, -INF , !P0 ;  /* 0xff80000054547808 */ /* 0x000fe20004000000 */
[----:B------:R-:W-:Y:S01]  /*24f0*/  FMUL.FTZ R26, R26, c[0x0][0x2ec] ;  /* 0x0000bb001a1a7a20 */ /* 0x000fe20000410000 */
[----:B------:R-:W-:Y:S01]  /*2500*/  FSEL R130, R130, -INF , !P0 ;  /* 0xff80000082827808 */ /* 0x000fe20004000000 */
[----:B------:R-:W-:Y:S01]  /*2510*/  FMUL.FTZ R27, R27, c[0x0][0x2ec] ;  /* 0x0000bb001b1b7a20 */ /* 0x000fe20000410000 */
[----:B------:R-:W-:Y:S01]  /*2520*/  FSEL R116, R116, -INF , !P0 ;  /* 0xff80000074747808 */ /* 0x000fe20004000000 */
[----:B------:R-:W-:Y:S01]  /*2530*/  MUFU.TANH R92, R92 ;  /* 0x0000005c005c7308 */ /* 0x000fe20000002400 */
[----:B------:R-:W-:Y:S01]  /*2540*/  IADD3 R8, R127, 0x19, RZ ;  /* 0x000000197f087810 */ /* 0x000fe20007ffe0ff */
[----:B------:R-:W-:Y:S01]  /*2550*/  HMMA.16816.F32.BF16 R104, R4, R54, R104 ;  /* 0x000000360468723c */ /* 0x000fe20000041868 */
[----:B------:R-:W-:Y:S01]  /*2560*/  FSEL R10, R117, -INF , !P2 ;  /* 0xff800000750a7808 */ /* 0x000fe20005000000 */
[----:B------:R-:W-:Y:S01]  /*2570*/  FMUL.FTZ R25, R25, c[0x0][0x2ec] ;  /* 0x0000bb0019197a20 */ /* 0x000fe20000410000 */
[-C--:B------:R-:W-:Y:S01]  /*2580*/  ISETP.GE.AND P2, PT, R8, R126.reuse, PT ;  /* 0x0000007e0800720c */ /* 0x080fe20003f46270 */
[----:B------:R-:W-:Y:S01]  /*2590*/  FMUL.FTZ R24, R24, c[0x0][0x2ec] ;  /* 0x0000bb0018187a20 */ /* 0x000fe20000410000 */
[----:B------:R-:W-:Y:S01]  /*25a0*/  IADD3 R8, R127, 0x20, RZ ;  /* 0x000000207f087810 */ /* 0x000fe20007ffe0ff */
[----:B------:R-:W1:Y:S01]  /*25b0*/  MUFU.TANH R94, R94 ;  /* 0x0000005e005e7308 */ /* 0x000e620000002400 */
[-C--:B------:R-:W-:Y:S01]  /*25c0*/  ISETP.GE.AND P1, PT, R21, R126.reuse, PT ;  /* 0x0000007e1500720c */ /* 0x080fe20003f26270 */
[----:B------:R-:W-:Y:S01]  /*25d0*/  FMUL.FTZ R32, R41, c[0x0][0x2ec] ;  /* 0x0000bb0029207a20 */ /* 0x000fe20000410000 */
[-C--:B------:R-:W-:Y:S01]  /*25e0*/  ISETP.GE.AND P0, PT, R8, R126.reuse, PT ;  /* 0x0000007e0800720c */ /* 0x080fe20003f06270 */
[----:B------:R-:W-:Y:S01]  /*25f0*/  FMUL.FTZ R13, R13, c[0x0][0x2ec] ;  /* 0x0000bb000d0d7a20 */ /* 0x000fe20000410000 */
[C---:B------:R-:W-:Y:S01]  /*2600*/  IADD3 R20, R127.reuse, 0x9, RZ ;  /* 0x000000097f147810 */ /* 0x040fe20007ffe0ff */
[----:B------:R-:W-:Y:S01]  /*2610*/  FMUL.FTZ R42, R42, c[0x0][0x2ec] ;  /* 0x0000bb002a2a7a20 */ /* 0x000fe20000410000 */
[-C--:B------:R-:W-:Y:S01]  /*2620*/  ISETP.GE.AND P5, PT, R22, R126.reuse, PT ;  /* 0x0000007e1600720c */ /* 0x080fe20003fa6270 */
[----:B------:R-:W-:Y:S01]  /*2630*/  MUFU.TANH R95, R95 ;  /* 0x0000005f005f7308 */ /* 0x000fe20000002400 */
[----:B------:R-:W-:Y:S01]  /*2640*/  IADD3 R8, R127, 0x21, RZ ;  /* 0x000000217f087810 */ /* 0x000fe20007ffe0ff */
[----:B------:R-:W-:Y:S01]  /*2650*/  FMUL.FTZ R43, R43, c[0x0][0x2ec] ;  /* 0x0000bb002b2b7a20 */ /* 0x000fe20000410000 */
[C---:B------:R-:W-:Y:S01]  /*2660*/  IADD3 R4, R127.reuse, 0x29, RZ ;  /* 0x000000297f047810 */ /* 0x040fe20007ffe0ff */
[----:B------:R-:W-:Y:S01]  /*2670*/  FMUL.FTZ R12, R12, c[0x0][0x2ec] ;  /* 0x0000bb000c0c7a20 */ /* 0x000fe20000410000 */
[----:B------:R-:W-:Y:S01]  /*2680*/  IADD3 R21, R127, 0x11, RZ ;  /* 0x000000117f157810 */ /* 0x000fe20007ffe0ff */
[----:B------:R-:W-:Y:S01]  /*2690*/  FMUL.FTZ R14, R14, c[0x0][0x2ec] ;  /* 0x0000bb000e0e7a20 */ /* 0x000fe20000410000 */
[----:B---3--:R-:W-:Y:S01]  /*26a0*/  FSEL R93, R93, -INF , !P1 ;  /* 0xff8000005d5d7808 */ /* 0x008fe20004800000 */
[----:B------:R-:W3:Y:S01]  /*26b0*/  MUFU.TANH R78, R78 ;  /* 0x0000004e004e7308 */ /* 0x000ee20000002400 */
[----:B------:R-:W-:Y:S01]  /*26c0*/  FSEL R77, R77, -INF , !P1 ;  /* 0xff8000004d4d7808 */ /* 0x000fe20004800000 */
[----:B------:R-:W-:Y:S01]  /*26d0*/  FMUL.FTZ R15, R15, c[0x0][0x2ec] ;  /* 0x0000bb000f0f7a20 */ /* 0x000fe20000410000 */
[----:B------:R-:W-:Y:S01]  /*26e0*/  FSEL R22, R87, -INF , !P1 ;  /* 0xff80000057167808 */ /* 0x000fe20004800000 */
[----:B------:R-:W-:Y:S01]  /*26f0*/  FMUL.FTZ R48, R48, c[0x0][0x2ec] ;  /* 0x0000bb0030307a20 */ /* 0x000fe20000410000 */
[----:B------:R-:W-:Y:S01]  /*2700*/  FSEL R83, R83, -INF , !P1 ;  /* 0xff80000053537808 */ /* 0x000fe20004800000 */
[----:B------:R-:W-:Y:S01]  /*2710*/  FMUL.FTZ R49, R49, c[0x0][0x2ec] ;  /* 0x0000bb0031317a20 */ /* 0x000fe20000410000 */
[-C--:B------:R-:W-:Y:S01]  /*2720*/  ISETP.GE.AND P6, PT, R20, R126.reuse, PT ;  /* 0x0000007e1400720c */ /* 0x080fe20003fc6270 */
[----:B------:R4:W-:Y:S01]  /*2730*/  MUFU.TANH R163, R26 ;  /* 0x0000001a00a37308 */ /* 0x0009e20000002400 */
[-C--:B------:R-:W-:Y:S01]  /*2740*/  ISETP.GE.AND P1, PT, R8, R126.reuse, PT ;  /* 0x0000007e0800720c */ /* 0x080fe20003f26270 */
[----:B------:R-:W-:Y:S01]  /*2750*/  FMUL.FTZ R50, R50, c[0x0][0x2ec] ;  /* 0x0000bb0032327a20 */ /* 0x000fe20000410000 */
[----:B--2---:R-:W-:Y:S01]  /*2760*/  FSEL R9, R88, -INF , !P5 ;  /* 0xff80000058097808 */ /* 0x004fe20006800000 */
[----:B------:R-:W-:Y:S01]  /*2770*/  FMUL.FTZ R51, R51, c[0x0][0x2ec] ;  /* 0x0000bb0033337a20 */ /* 0x000fe20000410000 */
[----:B------:R-:W-:Y:S01]  /*2780*/  FSEL R96, R96, -INF , !P5 ;  /* 0xff80000060607808 */ /* 0x000fe20006800000 */
[----:B------:R-:W-:Y:S01]  /*2790*/  FMUL.FTZ R104, R104, c[0x0][0x2ec] ;  /* 0x0000bb0068687a20 */ /* 0x000fe20000410000 */
[----:B------:R-:W-:Y:S01]  /*27a0*/  FSEL R60, R134, -INF , !P5 ;  /* 0xff800000863c7808 */ /* 0x000fe20006800000 */
[----:B------:R2:W-:Y:S01]  /*27b0*/  MUFU.TANH R161, R27 ;  /* 0x0000001b00a17308 */ /* 0x0005e20000002400 */
[----:B------:R-:W-:Y:S01]  /*27c0*/  FSEL R131, R131, -INF , !P5 ;  /* 0xff80000083837808 */ /* 0x000fe20006800000 */
[----:B------:R-:W-:Y:S01]  /*27d0*/  FMUL.FTZ R105, R105, c[0x0][0x2ec] ;  /* 0x0000bb0069697a20 */ /* 0x000fe20000410000 */
[----:B------:R-:W-:Y:S01]  /*27e0*/  IADD3 R8, R127, 0x28, RZ ;  /* 0x000000287f087810 */ /* 0x000fe20007ffe0ff */
[----:B------:R-:W-:Y:S01]  /*27f0*/  FMUL.FTZ R106, R106, c[0x0][0x2ec] ;  /* 0x0000bb006a6a7a20 */ /* 0x000fe20000410000 */
[-C--:B------:R-:W-:Y:S01]  /*2800*/  ISETP.GE.AND P5, PT, R4, R126.reuse, PT ;  /* 0x0000007e0400720c */ /* 0x080fe20003fa6270 */
[----:B------:R-:W-:Y:S01]  /*2810*/  FMUL.FTZ R107, R107, c[0x0][0x2ec] ;  /* 0x0000bb006b6b7a20 */ /* 0x000fe20000410000 */
[----:B------:R-:W-:Y:S01]  /*2820*/  ISETP.GE.AND P4, PT, R21, R126, PT ;  /* 0x0000007e1500720c */ /* 0x000fe20003f86270 */
[----:B----4-:R-:W-:Y:S01]  /*2830*/  FMUL.FTZ R26, R40, c[0x0][0x2ec] ;  /* 0x0000bb00281a7a20 */ /* 0x010fe20000410000 */
[----:B------:R-:W-:Y:S01]  /*2840*/  IADD3 R4, R127, 0x30, RZ ;  /* 0x000000307f047810 */ /* 0x000fe20007ffe0ff */
[----:B------:R4:W-:Y:S01]  /*2850*/  MUFU.TANH R165, R25 ;  /* 0x0000001900a57308 */ /* 0x0009e20000002400 */
[----:B-1----:R-:W-:-:S02]  /*2860*/  FSEL R94, R94, -INF , !P6 ;  /* 0xff8000005e5e7808 */ /* 0x002fc40007000000 */
[----:B------:R-:W-:Y:S02]  /*2870*/  FSEL R92, R92, -INF , !P6 ;  /* 0xff8000005c5c7808 */ /* 0x000fe40007000000 */
[----:B------:R-:W-:Y:S02]  /*2880*/  FSEL R11, R76, -INF , !P6 ;  /* 0xff8000004c0b7808 */ /* 0x000fe40007000000 */
[----:B--2---:R-:W-:Y:S01]  /*2890*/  FSEL R27, R86, -INF , !P6 ;  /* 0xff800000561b7808 */ /* 0x004fe20007000000 */
[----:B------:R1:W-:Y:S01]  /*28a0*/  MUFU.TANH R154, R13 ;  /* 0x0000000d009a7308 */ /* 0x0003e20000002400 */
[----:B------:R-:W-:Y:S02]  /*28b0*/  IADD3 R20, R127, 0x18, RZ ;  /* 0x000000187f147810 */ /* 0x000fe40007ffe0ff */
[----:B------:R-:W-:Y:S02]  /*28c0*/  ISETP.GE.AND P6, PT, R8, R126, PT ;  /* 0x0000007e0800720c */ /* 0x000fe40003fc6270 */
[----:B---3--:R-:W-:-:S02]  /*28d0*/  FSEL R8, R78, -INF , !P4 ;  /* 0xff8000004e087808 */ /* 0x008fc40006000000 */
[----:B------:R-:W-:Y:S01]  /*28e0*/  FSEL R59, R135, -INF , !P4 ;  /* 0xff800000873b7808 */ /* 0x000fe20006000000 */
[----:B------:R-:W-:Y:S01]  /*28f0*/  MUFU.TANH R70, R70 ;  /* 0x0000004600467308 */ /* 0x000fe20000002400 */
[----:B----4-:R-:W-:Y:S02]  /*2900*/  FSEL R25, R95, -INF , !P4 ;  /* 0xff8000005f197808 */ /* 0x010fe40006000000 */
[----:B------:R-:W-:Y:S02]  /*2910*/  FSEL R28, R133, -INF , !P4 ;  /* 0xff800000851c7808 */ /* 0x000fe40006000000 */
[----:B------:R-:W-:Y:S02]  /*2920*/  ISETP.GE.AND P4, PT, R4, R126, PT ;  /* 0x0000007e0400720c */ /* 0x000fe40003f86270 */
[----:B------:R-:W-:Y:S01]  /*2930*/  FSEL R17, R46, -INF , !P0 ;  /* 0xff8000002e117808 */ /* 0x000fe20004000000 */
[----:B------:R-:W-:Y:S01]  /*2940*/  MUFU.TANH R24, R24 ;  /* 0x0000001800187308 */ /* 0x000fe20000002400 */
[----:B-1----:R-:W-:-:S02]  /*2950*/  FSEL R13, R64, -INF , !P0 ;  /* 0xff800000400d7808 */ /* 0x002fc40004000000 */
[----:B------:R-:W-:Y:S02]  /*2960*/  FSEL R158, R118, -INF , !P0 ;  /* 0xff800000769e7808 */ /* 0x000fe40004000000 */
[----:B------:R-:W-:Y:S02]  /*2970*/  FSEL R57, R136, -INF , !P0 ;  /* 0xff80000088397808 */ /* 0x000fe40004000000 */
[----:B------:R-:W-:Y:S01]  /*2980*/  ISETP.GE.AND P3, PT, R20, R126, PT ;  /* 0x0000007e1400720c */ /* 0x000fe20003f66270 */
[----:B------:R-:W-:Y:S01]  /*2990*/  MUFU.TANH R26, R26 ;  /* 0x0000001a001a7308 */ /* 0x000fe20000002400 */
[----:B------:R-:W-:Y:S02]  /*29a0*/  ISETP.GE.AND P0, PT, R126, 0x41, PT ;  /* 0x000000417e00780c */ /* 0x000fe40003f06270 */
[----:B------:R-:W-:Y:S02]  /*29b0*/  IADD3 R5, R127, 0x31, RZ ;  /* 0x000000317f057810 */ /* 0x000fe40007ffe0ff */
[----:B------:R-:W-:-:S02]  /*29c0*/  FSEL R21, R36, -INF , !P3 ;  /* 0xff80000024157808 */ /* 0x000fc40005800000 */
[----:B------:R-:W-:Y:S01]  /*29d0*/  FSEL R44, R44, -INF , !P3 ;  /* 0xff8000002c2c7808 */ /* 0x000fe20005800000 */
[----:B------:R-:W-:Y:S01]  /*29e0*/  MUFU.TANH R32, R32 ;  /* 0x0000002000207308 */ /* 0x000fe20000002400 */
[----:B------:R-:W-:Y:S02]  /*29f0*/  FSEL R19, R97, -INF , !P3 ;  /* 0xff80000061137808 */ /* 0x000fe40005800000 */
[----:B------:R-:W-:Y:S02]  /*2a00*/  FSEL R55, R79, -INF , !P3 ;  /* 0xff8000004f377808 */ /* 0x000fe40005800000 */
[----:B------:R-:W-:Y:S02]  /*2a10*/  ISETP.GE.AND P3, PT, R5, R126, PT ;  /* 0x0000007e0500720c */ /* 0x000fe40003f66270 */
[C---:B------:R-:W-:Y:S01]  /*2a20*/  IADD3 R5, R127.reuse, 0x38, RZ ;  /* 0x000000387f057810 */ /* 0x040fe20007ffe0ff */
[----:B------:R-:W1:Y:S01]  /*2a30*/  MUFU.TANH R147, R42 ;  /* 0x0000002a00937308 */ /* 0x000e620000002400 */
[----:B------:R-:W-:-:S02]  /*2a40*/  IADD3 R127, R127, 0x39, RZ ;  /* 0x000000397f7f7810 */ /* 0x000fc40007ffe0ff */
[----:B------:R-:W-:Y:S02]  /*2a50*/  FSEL R20, R37, -INF , !P2 ;  /* 0xff80000025147808 */ /* 0x000fe40005000000 */
[----:B------:R-:W-:Y:S02]  /*2a60*/  FSEL R23, R45, -INF , !P2 ;  /* 0xff8000002d177808 */ /* 0x000fe40005000000 */
[----:B------:R-:W-:Y:S01]  /*2a70*/  FSEL R18, R72, -INF , !P2 ;  /* 0xff80000048127808 */ /* 0x000fe20005000000 */
[----:B------:R-:W2:Y:S01]  /*2a80*/  MUFU.TANH R149, R43 ;  /* 0x0000002b00957308 */ /* 0x000ea20000002400 */
[----:B------:R-:W-:Y:S02]  /*2a90*/  FSEL R56, R89, -INF , !P2 ;  /* 0xff80000059387808 */ /* 0x000fe40005000000 */
[----:B------:R-:W-:Y:S02]  /*2aa0*/  FSEL R16, R47, -INF , !P1 ;  /* 0xff8000002f107808 */ /* 0x000fe40004800000 */
[----:B------:R-:W-:-:S02]  /*2ab0*/  FSEL R160, R80, -INF , !P1 ;  /* 0xff80000050a07808 */ /* 0x000fc40004800000 */
[----:B------:R-:W-:Y:S01]  /*2ac0*/  FSEL R58, R139, -INF , !P1 ;  /* 0xff8000008b3a7808 */ /* 0x000fe20004800000 */
[----:B------:R3:W4:Y:S01]  /*2ad0*/  MUFU.TANH R157, R12 ;  /* 0x0000000c009d7308 */ /* 0x0007220000002400 */
[----:B------:R-:W-:Y:S02]  /*2ae0*/  ISETP.GE.AND P2, PT, R5, R126, PT ;  /* 0x0000007e0500720c */ /* 0x000fe40003f46270 */
[----:B-1----:R-:W-:Y:S02]  /*2af0*/  FSEL R147, R147, -INF , !P6 ;  /* 0xff80000093937808 */ /* 0x002fe40007000000 */
[----:B------:R-:W-:Y:S02]  /*2b00*/  FSEL R163, R163, -INF , !P6 ;  /* 0xff800000a3a37808 */ /* 0x000fe40007000000 */
[----:B------:R-:W-:Y:S01]  /*2b10*/  FSEL R63, R24, -INF , !P6 ;  /* 0xff800000183f7808 */ /* 0x000fe20007000000 */
[----:B------:R1:W5:Y:S01]  /*2b20*/  MUFU.TANH R150, R14 ;  /* 0x0000000e00967308 */ /* 0x0003620000002400 */
[----:B--2---:R-:W-:-:S02]  /*2b30*/  FSEL R149, R149, -INF , !P5 ;  /* 0xff80000095957808 */ /* 0x004fc40006800000 */
[----:B------:R-:W-:Y:S02]  /*2b40*/  FSEL R161, R161, -INF , !P5 ;  /* 0xff800000a1a17808 */ /* 0x000fe40006800000 */
[----:B------:R-:W-:Y:S02]  /*2b50*/  FSEL R165, R165, -INF , !P5 ;  /* 0xff800000a5a57808 */ /* 0x000fe40006800000 */
[----:B------:R-:W-:Y:S01]  /*2b60*/  FSEL R143, R81, -INF , !P4 ;  /* 0xff800000518f7808 */ /* 0x000fe20006000000 */
[----:B------:R2:W2:Y:S01]  /*2b70*/  MUFU.TANH R148, R15 ;  /* 0x0000000f00947308 */ /* 0x0004a20000002400 */
[----:B---3--:R-:W-:Y:S02]  /*2b80*/  FSEL R12, R61, -INF , !P1 ;  /* 0xff8000003d0c7808 */ /* 0x008fe40004800000 */
[----:B------:R-:W-:Y:S02]  /*2b90*/  ISETP.GE.AND P1, PT, R127, R126, PT ;  /* 0x0000007e7f00720c */ /* 0x000fe40003f26270 */
[----:B----4-:R-:W-:-:S02]  /*2ba0*/  FSEL R157, R157, -INF , !P4 ;  /* 0xff8000009d9d7808 */ /* 0x010fc40006000000 */
[----:B------:R-:W-:Y:S01]  /*2bb0*/  FSEL R164, R68, -INF , !P4 ;  /* 0xff80000044a47808 */ /* 0x000fe20006000000 */
[----:B------:R-:W3:Y:S01]  /*2bc0*/  MUFU.TANH R156, R48 ;  /* 0x00000030009c7308 */ /* 0x000ee20000002400 */
[----:B-1----:R-:W-:Y:S02]  /*2bd0*/  FSEL R14, R32, -INF , !P5 ;  /* 0xff800000200e7808 */ /* 0x002fe40006800000 */
[----:B-----5:R-:W-:Y:S02]  /*2be0*/  FSEL R150, R150, -INF , !P4 ;  /* 0xff80000096967808 */ /* 0x020fe40006000000 */
[----:B------:R-:W-:Y:S02]  /*2bf0*/  FSEL R154, R154, -INF , !P3 ;  /* 0xff8000009a9a7808 */ /* 0x000fe40005800000 */
[----:B------:R-:W-:Y:S01]  /*2c00*/  FSEL R142, R70, -INF , !P3 ;  /* 0xff800000468e7808 */ /* 0x000fe20005800000 */
[----:B------:R-:W1:Y:S01]  /*2c10*/  MUFU.TANH R159, R49 ;  /* 0x00000031009f7308 */ /* 0x000e620000002400 */
[----:B--2---:R-:W-:-:S02]  /*2c20*/  FSEL R15, R26, -INF , !P6 ;  /* 0xff8000001a0f7808 */ /* 0x004fc40007000000 */
[----:B------:R-:W-:Y:S02]  /*2c30*/  FSEL R148, R148, -INF , !P3 ;  /* 0xff80000094947808 */ /* 0x000fe40005800000 */
[----:B------:R-:W-:-:S03]  /*2c40*/  FSEL R155, R69, -INF , !P3 ;  /* 0xff800000459b7808 */ /* 0x000fc60005800000 */
[----:B------:R-:W2:Y:S01]  /*2c50*/  MUFU.TANH R4, R50 ;  /* 0x0000003200047308 */ /* 0x000ea20000002400 */
[----:B---3--:R-:W-:-:S07]  /*2c60*/  FSEL R156, R156, -INF , !P2 ;  /* 0xff8000009c9c7808 */ /* 0x008fce0005000000 */
[----:B------:R-:W3:Y:S01]  /*2c70*/  MUFU.TANH R66, R51 ;  /* 0x0000003300427308 */ /* 0x000ee20000002400 */
[----:B-1----:R-:W-:-:S07]  /*2c80*/  FSEL R159, R159, -INF , !P1 ;  /* 0xff8000009f9f7808 */ /* 0x002fce0004800000 */
[----:B------:R-:W1:Y:S01]  /*2c90*/  MUFU.TANH R152, R104 ;  /* 0x0000006800987308 */ /* 0x000e620000002400 */
[----:B--2---:R-:W-:-:S07]  /*2ca0*/  FSEL R139, R4, -INF , !P2 ;  /* 0xff800000048b7808 */ /* 0x004fce0005000000 */
[----:B------:R-:W2:Y:S01]  /*2cb0*/  MUFU.TANH R151, R105 ;  /* 0x0000006900977308 */ /* 0x000ea20000002400 */
[----:B---3--:R-:W-:-:S07]  /*2cc0*/  FSEL R66, R66, -INF , !P1 ;  /* 0xff80000042427808 */ /* 0x008fce0004800000 */
[----:B------:R-:W3:Y:S01]  /*2cd0*/  MUFU.TANH R145, R106 ;  /* 0x0000006a00917308 */ /* 0x000ee20000002400 */
[----:B-1----:R-:W-:-:S07]  /*2ce0*/  FSEL R152, R152, -INF , !P2 ;  /* 0xff80000098987808 */ /* 0x002fce0005000000 */
[----:B------:R-:W1:Y:S01]  /*2cf0*/  MUFU.TANH R144, R107 ;  /* 0x0000006b00907308 */ /* 0x000e620000002400 */
[----:B--2---:R-:W-:Y:S02]  /*2d00*/  FSEL R151, R151, -INF , !P1 ;  /* 0xff80000097977808 */ /* 0x004fe40004800000 */
[----:B---3--:R-:W-:Y:S02]  /*2d10*/  FSEL R145, R145, -INF , !P2 ;  /* 0xff80000091917808 */ /* 0x008fe40005000000 */
[----:B-1----:R-:W-:Y:S01]  /*2d20*/  FSEL R144, R144, -INF , !P1 ;  /* 0xff80000090907808 */ /* 0x002fe20004800000 */
        /* <DEDUP_REMOVED lines=26> */
.L_x_1000:
        /* <DEDUP_REMOVED lines=38> */
[----:B------:R-:W-:Y:S01]  /*3130*/  SHF.L.U32 R192, R192, 0x1, RZ ;  /* 0x00000001c0c07819 */ /* 0x000fe200000006ff */
[----:B------:R-:W2:Y:S01]  /*3140*/  SHFL.BFLY PT, R4, R24, 0x2, 0x1f ;  /* 0x0c401f0018047f89 */ /* 0x000ea200000e0000 */
[----:B------:R-:W-:-:S02]  /*3150*/  FMNMX.FTZ R6, R13, R6, !PT ;  /* 0x000000060d067209 */ /* 0x000fc40007810000 */
[----:B------:R-:W-:Y:S02]  /*3160*/  LEA R189, R2, R192, 0x1 ;  /* 0x000000c002bd7211 */ /* 0x000fe400078e08ff */
[----:B------:R-:W-:Y:S02]  /*3170*/  FMNMX.FTZ R6, R12, R6, !PT ;  /* 0x000000060c067209 */ /* 0x000fe40007810000 */
[----:B------:R-:W-:Y:S02]  /*3180*/  LEA R190, R0, R192, 0x1 ;  /* 0x000000c000be7211 */ /* 0x000fe400078e08ff */
[----:B------:R-:W-:Y:S02]  /*3190*/  FMNMX.FTZ R6, R147, R6, !PT ;  /* 0x0000000693067209 */ /* 0x000fe40007810000 */
[----:B-1----:R-:W-:Y:S01]  /*31a0*/  FMNMX.FTZ R7, R5, R7, !PT ;  /* 0x0000000705077209 */ /* 0x002fe20007810000 */
[----:B------:R-:W-:Y:S01]  /*31b0*/  LDSM.16.MT88.4 R100, [R190+0x6000] ;  /* 0x00600000be64783b */ /* 0x000fe20000004200 */
        /* <DEDUP_REMOVED lines=12> */
[----:B------:R-:W-:Y:S01]  /*3280*/  FMNMX.FTZ R6, R144, R6, !PT ;  /* 0x0000000690067209 */ /* 0x000fe20007810000 */
[----:B------:R-:W2:Y:S01]  /*3290*/  SHFL.BFLY PT, R134, R4, 0x1, 0x1f ;  /* 0x0c201f0004867f89 */ /* 0x000ea200000e0000 */
[----:B------:R-:W-:-:S02]  /*32a0*/  FMNMX.FTZ R5, R18, R5, !PT ;  /* 0x0000000512057209 */ /* 0x000fc40007810000 */
[----:B------:R-:W-:Y:S01]  /*32b0*/  LEA R188, R0, R189, 0x1 ;  /* 0x000000bd00bc7211 */ /* 0x000fe200078e08ff */
[----:B------:R-:W3:Y:S01]  /*32c0*/  SHFL.BFLY PT, R133, R6, 0x2, 0x1f ;  /* 0x0c401f0006857f89 */ /* 0x000ee200000e0000 */
[----:B------:R-:W-:Y:S02]  /*32d0*/  FMNMX.FTZ R5, R158, R5, !PT ;  /* 0x000000059e057209 */ /* 0x000fe40007810000 */
[----:B-1----:R-:W-:Y:S02]  /*32e0*/  FMNMX.FTZ R136, R7, R136, !PT ;  /* 0x0000008807887209 */ /* 0x002fe40007810000 */
[----:B------:R-:W-:Y:S02]  /*32f0*/  FMNMX.FTZ R5, R160, R5, !PT ;  /* 0x00000005a0057209 */ /* 0x000fe40007810000 */
[C---:B------:R-:W-:Y:S01]  /*3300*/  FSETP.NEU.FTZ.AND P1, PT, R136.reuse, -INF , PT ;  /* 0xff8000008800780b */ /* 0x040fe20003f3d000 */
[----:B------:R-:W-:Y:S01]  /*3310*/  FMUL.FTZ R162, R136, c[0x0][0x23c] ;  /* 0x00008f0088a27a20 */ /* 0x000fe20000410000 */
[----:B------:R-:W-:-:S04]  /*3320*/  FMNMX.FTZ R5, R163, R5, !PT ;  /* 0x00000005a3057209 */ /* 0x000fc80007810000 */
[----:B------:R-:W-:Y:S02]  /*3330*/  FMNMX.FTZ R5, R161, R5, !PT ;  /* 0x00000005a1057209 */ /* 0x000fe40007810000 */
[----:B------:R-:W-:Y:S02]  /*3340*/  FSEL R162, R162, RZ, P1 ;  /* 0x000000ffa2a27208 */ /* 0x000fe40000800000 */
[----:B------:R-:W-:Y:S02]  /*3350*/  FMNMX.FTZ R5, R143, R5, !PT ;  /* 0x000000058f057209 */ /* 0x000fe40007810000 */
[----:B--2---:R-:W-:Y:S01]  /*3360*/  FMNMX.FTZ R134, R4, R134, !PT ;  /* 0x0000008604867209 */ /* 0x004fe20007810000 */
[--C-:B------:R-:W-:Y:S01]  /*3370*/  FFMA.FTZ R48, R3, c[0x0][0x23c], -R162.reuse ;  /* 0x00008f0003307a23 */ /* 0x100fe200000108a2 */
[----:B------:R-:W-:Y:S01]  /*3380*/  FMNMX.FTZ R135, R142, R5, !PT ;  /* 0x000000058e877209 */ /* 0x000fe20007810000 */
[--C-:B------:R-:W-:Y:S01]  /*3390*/  FFMA.FTZ R47, R116, c[0x0][0x23c], -R162.reuse ;  /* 0x00008f00742f7a23 */ /* 0x100fe200000108a2 */
[----:B---3--:R-:W-:Y:S01]  /*33a0*/  FMNMX.FTZ R133, R6, R133, !PT ;  /* 0x0000008506857209 */ /* 0x008fe20007810000 */
[C---:B------:R-:W-:Y:S01]  /*33b0*/  FMUL.FTZ R153, R134.reuse, c[0x0][0x23c] ;  /* 0x00008f0086997a20 */ /* 0x040fe20000410000 */
[----:B------:R-:W-:Y:S01]  /*33c0*/  FMNMX.FTZ R135, R139, R135, !PT ;  /* 0x000000878b877209 */ /* 0x000fe20007810000 */
[----:B------:R-:W-:Y:S01]  /*33d0*/  LDSM.16.MT88.4 R116, [R192+0x6000] ;  /* 0x00600000c074783b */ /* 0x000fe20000004200 */
[----:B------:R-:W-:Y:S01]  /*33e0*/  FSETP.NEU.FTZ.AND P1, PT, R134, -INF , PT ;  /* 0xff8000008600780b */ /* 0x000fe20003f3d000 */
[--C-:B------:R-:W-:Y:S01]  /*33f0*/  FFMA.FTZ R40, R83, c[0x0][0x23c], -R162.reuse ;  /* 0x00008f0053287a23 */ /* 0x100fe200000108a2 */
[----:B------:R-:W-:Y:S01]  /*3400*/  FMNMX.FTZ R135, R66, R135, !PT ;  /* 0x0000008742877209 */ /* 0x000fe20007810000 */
[----:B------:R-:W1:Y:S01]  /*3410*/  SHFL.BFLY PT, R3, R133, 0x1, 0x1f ;  /* 0x0c201f0085037f89 */ /* 0x000e6200000e0000 */
[----:B------:R-:W-:Y:S01]  /*3420*/  FSEL R153, R153, RZ, P1 ;  /* 0x000000ff99997208 */ /* 0x000fe20000800000 */
[--C-:B------:R-:W-:Y:S01]  /*3430*/  FFMA.FTZ R46, R27, c[0x0][0x23c], -R162.reuse ;  /* 0x00008f001b2e7a23 */ /* 0x100fe200000108a2 */
[----:B------:R-:W-:Y:S01]  /*3440*/  MUFU.EX2 R48, R48 ;  /* 0x0000003000307308 */ /* 0x000fe20000000800 */
[----:B------:R-:W2:Y:S01]  /*3450*/  SHFL.BFLY PT, R4, R135, 0x2, 0x1f ;  /* 0x0c401f0087047f89 */ /* 0x000ea200000e0000 */
[----:B------:R-:W-:-:S02]  /*3460*/  FFMA.FTZ R2, R28, c[0x0][0x23c], -R162 ;  /* 0x00008f001c027a23 */ /* 0x000fc400000108a2 */
[--C-:B------:R-:W-:Y:S01]  /*3470*/  FFMA.FTZ R38, R84, c[0x0][0x23c], -R153.reuse ;  /* 0x00008f0054267a23 */ /* 0x100fe20000010899 */
[----:B------:R-:W-:Y:S01]  /*3480*/  LDSM.16.MT88.4 R28, [R189+0x6800] ;  /* 0x00680000bd1c783b */ /* 0x000fe20000004200 */
[--C-:B------:R-:W-:Y:S02]  /*3490*/  FFMA.FTZ R39, R71, c[0x0][0x23c], -R153.reuse ;  /* 0x00008f0047277a23 */ /* 0x100fe40000010899 */
[--C-:B------:R-:W-:Y:S01]  /*34a0*/  FFMA.FTZ R37, R77, c[0x0][0x23c], -R153.reuse ;  /* 0x00008f004d257a23 */ /* 0x100fe20000010899 */
[----:B------:R-:W3:Y:S01]  /*34b0*/  MUFU.EX2 R47, R47 ;  /* 0x0000002f002f7308 */ /* 0x000ee20000000800 */
[--C-:B------:R-:W-:Y:S02]  /*34c0*/  FFMA.FTZ R42, R44, c[0x0][0x23c], -R153.reuse ;  /* 0x00008f002c2a7a23 */ /* 0x100fe40000010899 */
[--C-:B------:R-:W-:Y:S02]  /*34d0*/  FFMA.FTZ R0, R25, c[0x0][0x23c], -R153.reuse ;  /* 0x00008f0019007a23 */ /* 0x100fe40000010899 */
[----:B------:R-:W-:-:S02]  /*34e0*/  FFMA.FTZ R44, R23, c[0x0][0x23c], -R153 ;  /* 0x00008f00172c7a23 */ /* 0x000fc40000010899 */
[--C-:B------:R-:W-:Y:S01]  /*34f0*/  FFMA.FTZ R33, R96, c[0x0][0x23c], -R153.reuse ;  /* 0x00008f0060217a23 */ /* 0x100fe20000010899 */
[----:B------:R-:W-:Y:S01]  /*3500*/  MUFU.EX2 R39, R39 ;  /* 0x0000002700277308 */ /* 0x000fe20000000800 */
[--C-:B------:R-:W-:Y:S02]  /*3510*/  FFMA.FTZ R35, R131, c[0x0][0x23c], -R162.reuse ;  /* 0x00008f0083237a23 */ /* 0x100fe400000108a2 */
[--C-:B------:R-:W-:Y:S01]  /*3520*/  FFMA.FTZ R55, R55, c[0x0][0x23c], -R162.reuse ;  /* 0x00008f0037377a23 */ /* 0x100fe200000108a2 */
[----:B-1----:R-:W-:Y:S01]  /*3530*/  FMNMX.FTZ R133, R133, R3, !PT ;  /* 0x0000000385857209 */ /* 0x002fe20007810000 */
[--C-:B------:R-:W-:Y:S02]  /*3540*/  FFMA.FTZ R3, R92, c[0x0][0x23c], -R153.reuse ;  /* 0x00008f005c037a23 */ /* 0x100fe40000010899 */
[----:B------:R-:W-:Y:S01]  /*3550*/  FFMA.FTZ R56, R56, c[0x0][0x23c], -R162 ;  /* 0x00008f0038387a23 */ /* 0x000fe200000108a2 */
[----:B--2---:R-:W-:Y:S01]  /*3560*/  FMNMX.FTZ R135, R135, R4, !PT ;  /* 0x0000000487877209 */ /* 0x004fe20007810000 */
[C---:B------:R-:W-:Y:S01]  /*3570*/  FMUL.FTZ R146, R133.reuse, c[0x0][0x23c] ;  /* 0x00008f0085927a20 */ /* 0x040fe20000410000 */
[----:B------:R-:W-:Y:S01]  /*3580*/  FSETP.NEU.FTZ.AND P1, PT, R133, -INF , PT ;  /* 0xff8000008500780b */ /* 0x000fe20003f3d000 */
[----:B------:R-:W-:Y:S01]  /*3590*/  LDSM.16.MT88.4 R4, [R188+0x6000] ;  /* 0x00600000bc04783b */ /* 0x000fe20000004200 */
[----:B------:R-:W1:Y:S01]  /*35a0*/  MUFU.EX2 R38, R38 ;  /* 0x0000002600267308 */ /* 0x000e620000000800 */
[----:B---3--:R-:W-:Y:S01]  /*35b0*/  F2FP.BF16.PACK_AB R68, R47, R48 ;  /* 0x000000302f44723e */ /* 0x008fe200000010ff */
[--C-:B------:R-:W-:Y:S01]  /*35c0*/  FFMA.FTZ R65, R17, c[0x0][0x23c], -R153.reuse ;  /* 0x00008f0011417a23 */ /* 0x100fe20000010899 */
[----:B------:R-:W2:Y:S01]  /*35d0*/  SHFL.BFLY PT, R24, R135, 0x1, 0x1f ;  /* 0x0c201f0087187f89 */ /* 0x000ea200000e0000 */
[----:B------:R-:W-:Y:S01]  /*35e0*/  FSEL R146, R146, RZ, P1 ;  /* 0x000000ff92927208 */ /* 0x000fe20000800000 */
[----:B------:R-:W-:-:S02]  /*35f0*/  FFMA.FTZ R64, R16, c[0x0][0x23c], -R153 ;  /* 0x00008f0010407a23 */ /* 0x000fc40000010899 */
[----:B------:R-:W-:Y:S01]  /*3600*/  FFMA.FTZ R140, R15, c[0x0][0x23c], -R153 ;  /* 0x00008f000f8c7a23 */ /* 0x000fe20000010899 */
[----:B------:R-:W-:Y:S01]  /*3610*/  MUFU.EX2 R37, R37 ;  /* 0x0000002500257308 */ /* 0x000fe20000000800 */
[--C-:B------:R-:W-:Y:S02]  /*3620*/  FFMA.FTZ R36, R85, c[0x0][0x23c], -R146.reuse ;  /* 0x00008f0055247a23 */ /* 0x100fe40000010892 */
[----:B------:R-:W3:Y:S01]  /*3630*/  LDSM.16.MT88.4 R84, [R189+0x6000] ;  /* 0x00600000bd54783b */ /* 0x000ee20000004200 */
[--C-:B------:R-:W-:Y:S02]  /*3640*/  FFMA.FTZ R41, R82, c[0x0][0x23c], -R146.reuse ;  /* 0x00008f0052297a23 */ /* 0x100fe40000010892 */
[--C-:B------:R-:W-:Y:S02]  /*3650*/  FFMA.FTZ R43, R93, c[0x0][0x23c], -R146.reuse ;  /* 0x00008f005d2b7a23 */ /* 0x100fe40000010892 */
[--C-:B------:R-:W-:Y:S01]  /*3660*/  FFMA.FTZ R32, R94, c[0x0][0x23c], -R146.reuse ;  /* 0x00008f005e207a23 */ /* 0x100fe20000010892 */
[----:B------:R-:W4:Y:S01]  /*3670*/  MUFU.EX2 R3, R3 ;  /* 0x0000000300037308 */ /* 0x000f220000000800 */
[--C-:B------:R-:W-:Y:S01]  /*3680*/  FFMA.FTZ R53, R9, c[0x0][0x23c], -R146.reuse ;  /* 0x00008f0009357a23 */ /* 0x100fe20000010892 */
[----:B-1----:R-:W-:Y:S01]  /*3690*/  F2FP.BF16.PACK_AB R72, R38, R39 ;  /* 0x000000272648723e */ /* 0x002fe200000010ff */
[----:B------:R-:W-:-:S02]  /*36a0*/  FFMA.FTZ R49, R8, c[0x0][0x23c], -R146 ;  /* 0x00008f0008317a23 */ /* 0x000fc40000010892 */
[--C-:B------:R-:W-:Y:S02]  /*36b0*/  FFMA.FTZ R52, R21, c[0x0][0x23c], -R146.reuse ;  /* 0x00008f0015347a23 */ /* 0x100fe40000010892 */
[--C-:B------:R-:W-:Y:S01]  /*36c0*/  FFMA.FTZ R54, R20, c[0x0][0x23c], -R146.reuse ;  /* 0x00008f0014367a23 */ /* 0x100fe20000010892 */
[----:B------:R-:W-:Y:S01]  /*36d0*/  MUFU.EX2 R36, R36 ;  /* 0x0000002400247308 */ /* 0x000fe20000000800 */
[----:B------:R-:W-:Y:S01]  /*36e0*/  FFMA.FTZ R141, R14, c[0x0][0x23c], -R153 ;  /* 0x00008f000e8d7a23 */ /* 0x000fe20000010899 */
[----:B--2---:R-:W-:Y:S01]  /*36f0*/  FMNMX.FTZ R135, R135, R24, !PT ;  /* 0x0000001887877209 */ /* 0x004fe20007810000 */
[--C-:B------:R-:W-:Y:S01]  /*3700*/  FFMA.FTZ R147, R147, c[0x0][0x23c], -R146.reuse ;  /* 0x00008f0093937a23 */ /* 0x100fe20000010892 */
[----:B------:R-:W-:Y:S01]  /*3710*/  LDSM.16.MT88.4 R24, [R190+0x6800] ;  /* 0x00680000be18783b */ /* 0x000fe20000004200 */
[----:B------:R-:W-:Y:S01]  /*3720*/  FFMA.FTZ R149, R149, c[0x0][0x23c], -R146 ;  /* 0x00008f0095957a23 */ /* 0x000fe20000010892 */
[C---:B------:R-:W-:Y:S01]  /*3730*/  FSETP.NEU.FTZ.AND P1, PT, R135.reuse, -INF , PT ;  /* 0xff8000008700780b */ /* 0x040fe20003f3d000 */
[----:B------:R-:W-:Y:S01]  /*3740*/  FMUL.FTZ R67, R135, c[0x0][0x23c] ;  /* 0x00008f0087437a20 */ /* 0x000fe20000410000 */
[----:B------:R-:W1:Y:S01]  /*3750*/  MUFU.EX2 R41, R41 ;  /* 0x0000002900297308 */ /* 0x000e620000000800 */
[----:B----4-:R-:W-:Y:S01]  /*3760*/  F2FP.BF16.PACK_AB R74, R3, R37 ;  /* 0x00000025034a723e */ /* 0x010fe200000010ff */
[----:B------:R-:W-:-:S02]  /*3770*/  FFMA.FTZ R57, R57, c[0x0][0x23c], -R162 ;  /* 0x00008f0039397a23 */ /* 0x000fc400000108a2 */
[----:B------:R-:W-:Y:S01]  /*3780*/  FSEL R67, R67, RZ, P1 ;  /* 0x000000ff43437208 */ /* 0x000fe20000800000 */
[--C-:B------:R-:W-:Y:S02]  /*3790*/  FFMA.FTZ R58, R58, c[0x0][0x23c], -R162.reuse ;  /* 0x00008f003a3a7a23 */ /* 0x100fe400000108a2 */
[----:B------:R-:W-:Y:S01]  /*37a0*/  FFMA.FTZ R63, R63, c[0x0][0x23c], -R162 ;  /* 0x00008f003f3f7a23 */ /* 0x000fe200000108a2 */
[----:B------:R-:W-:Y:S01]  /*37b0*/  MUFU.EX2 R43, R43 ;  /* 0x0000002b002b7308 */ /* 0x000fe20000000800 */
[--C-:B------:R-:W-:Y:S02]  /*37c0*/  FFMA.FTZ R51, R10, c[0x0][0x23c], -R67.reuse ;  /* 0x00008f000a337a23 */ /* 0x100fe40000010843 */
[--C-:B------:R-:W-:Y:S02]  /*37d0*/  FFMA.FTZ R50, R130, c[0x0][0x23c], -R67.reuse ;  /* 0x00008f0082327a23 */ /* 0x100fe40000010843 */
[--C-:B------:R-:W-:Y:S02]  /*37e0*/  FFMA.FTZ R45, R22, c[0x0][0x23c], -R67.reuse ;  /* 0x00008f00162d7a23 */ /* 0x100fe40000010843 */
[--C-:B------:R-:W-:Y:S01]  /*37f0*/  FFMA.FTZ R34, R11, c[0x0][0x23c], -R67.reuse ;  /* 0x00008f000b227a23 */ /* 0x100fe20000010843 */
[----:B------:R-:W2:Y:S01]  /*3800*/  MUFU.EX2 R32, R32 ;  /* 0x0000002000207308 */ /* 0x000ea20000000800 */
[----:B------:R-:W4:Y:S01]  /*3810*/  LDSM.16.MT88.4 R8, [R192+0x6800] ;  /* 0x00680000c008783b */ /* 0x000f220000004200 */
[----:B-1----:R-:W-:Y:S01]  /*3820*/  F2FP.BF16.PACK_AB R73, R41, R36 ;  /* 0x000000242949723e */ /* 0x002fe200000010ff */
[----:B------:R-:W-:-:S02]  /*3830*/  FFMA.FTZ R60, R60, c[0x0][0x23c], -R67 ;  /* 0x00008f003c3c7a23 */ /* 0x000fc40000010843 */
[----:B------:R-:W1:Y:S01]  /*3840*/  LDSM.16.MT88.4 R20, [R188+0x6800] ;  /* 0x00680000bc14783b */ /* 0x000e620000004200 */
[--C-:B------:R-:W-:Y:S02]  /*3850*/  FFMA.FTZ R59, R59, c[0x0][0x23c], -R67.reuse ;  /* 0x00008f003b3b7a23 */ /* 0x100fe40000010843 */
[----:B------:R-:W-:Y:S01]  /*3860*/  MUFU.EX2 R40, R40 ;  /* 0x0000002800287308 */ /* 0x000fe20000000800 */
[--C-:B------:R-:W-:Y:S02]  /*3870*/  FFMA.FTZ R61, R19, c[0x0][0x23c], -R67.reuse ;  /* 0x00008f00133d7a23 */ /* 0x100fe40000010843 */
[--C-:B------:R-:W-:Y:S02]  /*3880*/  FFMA.FTZ R62, R18, c[0x0][0x23c], -R67.reuse ;  /* 0x00008f00123e7a23 */ /* 0x100fe40000010843 */
[----:B------:R-:W5:Y:S01]  /*3890*/  LDSM.16.MT88.4 R16, [R192+0x7000] ;  /* 0x00700000c010783b */ /* 0x000f620000004200 */
[--C-:B------:R-:W-:Y:S02]  /*38a0*/  FFMA.FTZ R158, R158, c[0x0][0x23c], -R67.reuse ;  /* 0x00008f009e9e7a23 */ /* 0x100fe40000010843 */
[----:B------:R-:W3:Y:S01]  /*38b0*/  MUFU.EX2 R46, R46 ;  /* 0x0000002e002e7308 */ /* 0x000ee20000000800 */
[----:B--2---:R-:W-:Y:S01]  /*38c0*/  F2FP.BF16.PACK_AB R75, R32, R43 ;  /* 0x0000002b204b723e */ /* 0x004fe200000010ff */
[----:B------:R-:W-:-:S02]  /*38d0*/  FFMA.FTZ R160, R160, c[0x0][0x23c], -R67 ;  /* 0x00008f00a0a07a23 */ /* 0x000fc40000010843 */
[--C-:B------:R-:W-:Y:S02]  /*38e0*/  FFMA.FTZ R163, R163, c[0x0][0x23c], -R67.reuse ;  /* 0x00008f00a3a37a23 */ /* 0x100fe40000010843 */
[----:B------:R-:W-:Y:S02]  /*38f0*/  FFMA.FTZ R161, R161, c[0x0][0x23c], -R67 ;  /* 0x00008f00a1a17a23 */ /* 0x000fe40000010843 */
[----:B------:R-:W-:Y:S01]  /*3900*/  MUFU.EX2 R51, R51 ;  /* 0x0000003300337308 */ /* 0x000fe20000000800 */
[----:B------:R-:W-:Y:S01]  /*3910*/  HMMA.16816.F32.BF16 R124, R72, R116, RZ ;  /* 0x00000074487c723c */ /* 0x000fe200000418ff */
[----:B------:R-:W-:Y:S02]  /*3920*/  FADD.FTZ R47, R48, R47 ;  /* 0x0000002f302f7221 */ /* 0x000fe40000010000 */
[----:B------:R-:W-:Y:S02]  /*3930*/  FADD.FTZ R38, R39, R38 ;  /* 0x0000002627267221 */ /* 0x000fe40000010000 */
[----:B------:R-:W-:-:S02]  /*3940*/  FADD.FTZ R36, R36, R41 ;  /* 0x0000002924247221 */ /* 0x000fc40000010000 */
[----:B------:R-:W2:Y:S01]  /*3950*/  MUFU.EX2 R50, R50 ;  /* 0x0000003200327308 */ /* 0x000ea20000000800 */
[C---:B------:R-:W-:Y:S01]  /*3960*/  HMMA.16816.F32.BF16 R108, R72.reuse, R100, RZ ;  /* 0x00000064486c723c */ /* 0x040fe200000418ff */
[----:B---3--:R-:W-:Y:S01]  /*3970*/  F2FP.BF16.PACK_AB R70, R46, R40 ;  /* 0x000000282e46723e */ /* 0x008fe200000010ff */
[----:B------:R-:W-:Y:S02]  /*3980*/  FADD.FTZ R47, R40, R47 ;  /* 0x0000002f282f7221 */ /* 0x000fe40000010000 */
[----:B------:R-:W-:Y:S02]  /*3990*/  FADD.FTZ R38, R37, R38 ;  /* 0x0000002625267221 */ /* 0x000fe40000010000 */
[----:B------:R-:W-:Y:S01]  /*39a0*/  FADD.FTZ R36, R43, R36 ;  /* 0x000000242b247221 */ /* 0x000fe20000010000 */
[----:B------:R-:W3:Y:S01]  /*39b0*/  MUFU.EX2 R45, R45 ;  /* 0x0000002d002d7308 */ /* 0x000ee20000000800 */
[----:B------:R-:W-:Y:S01]  /*39c0*/  HMMA.16816.F32.BF16 R92, R72, R84, RZ ;  /* 0x00000054485c723c */ /* 0x000fe200000418ff */
[----:B------:R-:W-:-:S02]  /*39d0*/  FADD.FTZ R47, R46, R47 ;  /* 0x0000002f2e2f7221 */ /* 0x000fc40000010000 */
[----:B------:R-:W-:Y:S02]  /*39e0*/  FADD.FTZ R38, R3, R38 ;  /* 0x0000002603267221 */ /* 0x000fe40000010000 */
[----:B------:R-:W-:Y:S02]  /*39f0*/  FADD.FTZ R36, R32, R36 ;  /* 0x0000002420247221 */ /* 0x000fe40000010000 */
[----:B------:R-:W1:Y:S01]  /*3a00*/  MUFU.EX2 R34, R34 ;  /* 0x0000002200227308 */ /* 0x000e620000000800 */
[C---:B------:R-:W-:Y:S01]  /*3a10*/  HMMA.16816.F32.BF16 R76, R72.reuse, R4, RZ ;  /* 0x00000004484c723c */ /* 0x040fe200000418ff */
[----:B--2---:R-:W-:Y:S01]  /*3a20*/  F2FP.BF16.PACK_AB R69, R50, R51 ;  /* 0x000000333245723e */ /* 0x004fe200000010ff */
[----:B------:R-:W-:Y:S02]  /*3a30*/  FADD.FTZ R50, R51, R50 ;  /* 0x0000003233327221 */ /* 0x000fe40000010000 */
[--C-:B------:R-:W-:Y:S02]  /*3a40*/  FFMA.FTZ R157, R157, c[0x0][0x23c], -R153.reuse ;  /* 0x00008f009d9d7a23 */ /* 0x100fe40000010899 */
[----:B------:R-:W-:Y:S01]  /*3a50*/  FFMA.FTZ R154, R154, c[0x0][0x23c], -R153 ;  /* 0x00008f009a9a7a23 */ /* 0x000fe20000010899 */
[----:B------:R-:W2:Y:S01]  /*3a60*/  MUFU.EX2 R33, R33 ;  /* 0x0000002100217308 */ /* 0x000ea20000000800 */
[----:B------:R-:W-:Y:S01]  /*3a70*/  HMMA.16816.F32.BF16 R120, R72, R118, RZ ;  /* 0x000000764878723c */ /* 0x000fe200000418ff */
[----:B---3--:R-:W-:-:S02]  /*3a80*/  FADD.FTZ R50, R45, R50 ;  /* 0x000000322d327221 */ /* 0x008fc40000010000 */
[--C-:B------:R-:W-:Y:S02]  /*3a90*/  FFMA.FTZ R152, R152, c[0x0][0x23c], -R153.reuse ;  /* 0x00008f0098987a23 */ /* 0x100fe40000010899 */
[----:B------:R-:W-:Y:S02]  /*3aa0*/  FFMA.FTZ R225, R151, c[0x0][0x23c], -R153 ;  /* 0x00008f0097e17a23 */ /* 0x000fe40000010899 */
[----:B------:R-:W3:Y:S01]  /*3ab0*/  MUFU.EX2 R0, R0 ;  /* 0x0000000000007308 */ /* 0x000ee20000000800 */
[C---:B------:R-:W-:Y:S01]  /*3ac0*/  HMMA.16816.F32.BF16 R104, R72.reuse, R102, RZ ;  /* 0x000000664868723c */ /* 0x040fe200000418ff */
[C---:B-1----:R-:W-:Y:S01]  /*3ad0*/  F2FP.BF16.PACK_AB R71, R34.reuse, R45 ;  /* 0x0000002d2247723e */ /* 0x042fe200000010ff */
[----:B------:R-:W-:Y:S02]  /*3ae0*/  FADD.FTZ R50, R34, R50 ;  /* 0x0000003222327221 */ /* 0x000fe40000010000 */
[--C-:B------:R-:W-:Y:S02]  /*3af0*/  FFMA.FTZ R150, R150, c[0x0][0x23c], -R146.reuse ;  /* 0x00008f0096967a23 */ /* 0x100fe40000010892 */
[----:B------:R-:W-:Y:S01]  /*3b00*/  FFMA.FTZ R148, R148, c[0x0][0x23c], -R146 ;  /* 0x00008f0094947a23 */ /* 0x000fe20000010892 */
[----:B------:R-:W1:Y:S01]  /*3b10*/  MUFU.EX2 R42, R42 ;  /* 0x0000002a002a7308 */ /* 0x000e620000000800 */
[----:B------:R-:W-:Y:S01]  /*3b20*/  HMMA.16816.F32.BF16 R88, R72, R86, RZ ;  /* 0x000000564858723c */ /* 0x000fe200000418ff */
[----:B--2---:R-:W-:-:S02]  /*3b30*/  FADD.FTZ R38, R33, R38 ;  /* 0x0000002621267221 */ /* 0x004fc40000010000 */
[--C-:B------:R-:W-:Y:S02]  /*3b40*/  FFMA.FTZ R145, R145, c[0x0][0x23c], -R146.reuse ;  /* 0x00008f0091917a23 */ /* 0x100fe40000010892 */
[----:B------:R-:W-:Y:S02]  /*3b50*/  FFMA.FTZ R224, R144, c[0x0][0x23c], -R146 ;  /* 0x00008f0090e07a23 */ /* 0x000fe40000010892 */
[----:B------:R-:W2:Y:S01]  /*3b60*/  MUFU.EX2 R44, R44 ;  /* 0x0000002c002c7308 */ /* 0x000ea20000000800 */
[----:B------:R-:W-:Y:S01]  /*3b70*/  HMMA.16816.F32.BF16 R72, R72, R6, RZ ;  /* 0x000000064848723c */ /* 0x000fe200000418ff */
[----:B---3--:R-:W-:Y:S02]  /*3b80*/  FADD.FTZ R38, R0, R38 ;  /* 0x0000002600267221 */ /* 0x008fe40000010000 */
[--C-:B------:R-:W-:Y:S02]  /*3b90*/  FFMA.FTZ R155, R155, c[0x0][0x23c], -R162.reuse ;  /* 0x00008f009b9b7a23 */ /* 0x100fe400000108a2 */
[----:B------:R-:W-:-:S02]  /*3ba0*/  FFMA.FTZ R156, R156, c[0x0][0x23c], -R162 ;  /* 0x00008f009c9c7a23 */ /* 0x000fc400000108a2 */
[----:B------:R-:W3:Y:S01]  /*3bb0*/  MUFU.EX2 R53, R53 ;  /* 0x0000003500357308 */ /* 0x000ee20000000800 */
[C---:B------:R-:W-:Y:S01]  /*3bc0*/  HMMA.16816.F32.BF16 R128, R68.reuse, R116, RZ ;  /* 0x000000744480723c */ /* 0x040fe200000418ff */
[----:B-1----:R-:W-:Y:S02]  /*3bd0*/  FADD.FTZ R38, R42, R38 ;  /* 0x000000262a267221 */ /* 0x002fe40000010000 */
[----:B------:R-:W-:Y:S02]  /*3be0*/  FFMA.FTZ R227, R159, c[0x0][0x23c], -R162 ;  /* 0x00008f009fe37a23 */ /* 0x000fe400000108a2 */
[----:B------:R-:W-:Y:S02]  /*3bf0*/  FFMA.FTZ R226, R66, c[0x0][0x23c], -R67 ;  /* 0x00008f0042e27a23 */ /* 0x000fe40000010843 */
[----:B------:R-:W1:Y:S01]  /*3c00*/  MUFU.EX2 R49, R49 ;  /* 0x0000003100317308 */ /* 0x000e620000000800 */
[----:B------:R-:W-:Y:S01]  /*3c10*/  HMMA.16816.F32.BF16 R112, R68, R100, RZ ;  /* 0x000000644470723c */ /* 0x000fe200000418ff */
[----:B--2---:R-:W-:-:S06]  /*3c20*/  FADD.FTZ R38, R44, R38 ;  /* 0x000000262c267221 */ /* 0x004fcc0000010000 */
[----:B------:R-:W2:Y:S01]  /*3c30*/  MUFU.EX2 R52, R52 ;  /* 0x0000003400347308 */ /* 0x000ea20000000800 */
[----:B------:R-:W-:Y:S01]  /*3c40*/  HMMA.16816.F32.BF16 R96, R68, R84, RZ ;  /* 0x000000544460723c */ /* 0x000fe200000418ff */
[----:B---3--:R-:W-:-:S06]  /*3c50*/  FADD.FTZ R36, R53, R36 ;  /* 0x0000002435247221 */ /* 0x008fcc0000010000 */
[----:B------:R-:W3:Y:S01]  /*3c60*/  MUFU.EX2 R54, R54 ;  /* 0x0000003600367308 */ /* 0x000ee20000000800 */
[----:B------:R-:W-:Y:S01]  /*3c70*/  HMMA.16816.F32.BF16 R116, R68, R118, RZ ;  /* 0x000000764474723c */ /* 0x000fe200000418ff */
[----:B-1----:R-:W-:-:S06]  /*3c80*/  FADD.FTZ R36, R49, R36 ;  /* 0x0000002431247221 */ /* 0x002fcc0000010000 */
        /* <DEDUP_REMOVED lines=11> */
[----:B------:R-:W-:Y:S01]  /*3d40*/  F2FP.BF16.PACK_AB R4, R0, R33 ;  /* 0x000000210004723e */ /* 0x000fe200000010ff */
[----:B--2---:R-:W-:Y:S01]  /*3d50*/  FADD.FTZ R47, R2, R47 ;  /* 0x0000002f022f7221 */ /* 0x004fe20000010000 */
[----:B------:R-:W-:-:S04]  /*3d60*/  F2FP.BF16.PACK_AB R5, R49, R53 ;  /* 0x000000353105723e */ /* 0x000fc800000010ff */
[----:B------:R-:W2:Y:S01]  /*3d70*/  MUFU.EX2 R60, R60 ;  /* 0x0000003c003c7308 */ /* 0x000ea20000000800 */
[----:B------:R-:W-:Y:S01]  /*3d80*/  F2FP.BF16.PACK_AB R6, R44, R42 ;  /* 0x0000002a2c06723e */ /* 0x000fe200000010ff */
[----:B---3--:R-:W-:Y:S01]  /*3d90*/  FADD.FTZ R47, R55, R47 ;  /* 0x0000002f372f7221 */ /* 0x008fe20000010000 */
[----:B------:R-:W-:-:S05]  /*3da0*/  F2FP.BF16.PACK_AB R7, R54, R52 ;  /* 0x000000343607723e */ /* 0x000fca00000010ff */
[----:B------:R-:W3:Y:S01]  /*3db0*/  MUFU.EX2 R59, R59 ;  /* 0x0000003b003b7308 */ /* 0x000ee20000000800 */
[----:B-1----:R-:W-:Y:S01]  /*3dc0*/  FADD.FTZ R47, R56, R47 ;  /* 0x0000002f382f7221 */ /* 0x002fe20000010000 */
[C---:B----4-:R-:W-:Y:S06]  /*3dd0*/  HMMA.16816.F32.BF16 R124, R4.reuse, R8, R124 ;  /* 0x00000008047c723c */ /* 0x050fec000004187c */
[----:B------:R-:W1:Y:S01]  /*3de0*/  MUFU.EX2 R61, R61 ;  /* 0x0000003d003d7308 */ /* 0x000e620000000800 */
[----:B--2---:R-:W-:Y:S01]  /*3df0*/  FADD.FTZ R50, R60, R50 ;  /* 0x000000323c327221 */ /* 0x004fe20000010000 */
[C---:B------:R-:W-:Y:S06]  /*3e00*/  HMMA.16816.F32.BF16 R108, R4.reuse, R24, R108 ;  /* 0x00000018046c723c */ /* 0x040fec000004186c */
[----:B------:R-:W2:Y:S01]  /*3e10*/  MUFU.EX2 R62, R62 ;  /* 0x0000003e003e7308 */ /* 0x000ea20000000800 */
[----:B---3--:R-:W-:Y:S01]  /*3e20*/  FADD.FTZ R50, R59, R50 ;  /* 0x000000323b327221 */ /* 0x008fe20000010000 */
[C---:B------:R-:W-:Y:S06]  /*3e30*/  HMMA.16816.F32.BF16 R92, R4.reuse, R28, R92 ;  /* 0x0000001c045c723c */ /* 0x040fec000004185c */
[----:B------:R-:W3:Y:S01]  /*3e40*/  MUFU.EX2 R65, R65 ;  /* 0x0000004100417308 */ /* 0x000ee20000000800 */
[----:B-1----:R-:W-:Y:S01]  /*3e50*/  FADD.FTZ R50, R61, R50 ;  /* 0x000000323d327221 */ /* 0x002fe20000010000 */
[C---:B------:R-:W-:Y:S06]  /*3e60*/  HMMA.16816.F32.BF16 R76, R4.reuse, R20, R76 ;  /* 0x00000014044c723c */ /* 0x040fec000004184c */
        /* <DEDUP_REMOVED lines=9> */
[----:B------:R-:W-:Y:S01]  /*3f00*/  MUFU.EX2 R147, R147 ;  /* 0x0000009300937308 */ /* 0x000fe20000000800 */
[----:B--2---:R-:W-:Y:S01]  /*3f10*/  FADD.FTZ R38, R140, R38 ;  /* 0x000000268c267221 */ /* 0x004fe20000010000 */
[----:B------:R-:W-:Y:S06]  /*3f20*/  HMMA.16816.F32.BF16 R72, R4, R22, R72 ;  /* 0x000000160448723c */ /* 0x000fec0000041848 */
[----:B------:R-:W-:Y:S01]  /*3f30*/  MUFU.EX2 R149, R149 ;  /* 0x0000009500957308 */ /* 0x000fe20000000800 */
[----:B------:R-:W-:Y:S01]  /*3f40*/  F2FP.BF16.PACK_AB R4, R2, R35 ;  /* 0x000000230204723e */ /* 0x000fe200000010ff */
[----:B---3--:R-:W-:Y:S01]  /*3f50*/  FADD.FTZ R38, R141, R38 ;  /* 0x000000268d267221 */ /* 0x008fe20000010000 */
[----:B------:R-:W-:-:S02]  /*3f60*/  F2FP.BF16.PACK_AB R5, R59, R60 ;  /* 0x0000003c3b05723e */ /* 0x000fc400000010ff */
[----:B------:R-:W-:Y:S02]  /*3f70*/  F2FP.BF16.PACK_AB R6, R56, R55 ;  /* 0x000000373806723e */ /* 0x000fe400000010ff */
[----:B------:R-:W-:Y:S01]  /*3f80*/  F2FP.BF16.PACK_AB R7, R62, R61 ;  /* 0x0000003d3e07723e */ /* 0x000fe200000010ff */
[----:B------:R-:W1:Y:S06]  /*3f90*/  MUFU.EX2 R57, R57 ;  /* 0x0000003900397308 */ /* 0x000e6c0000000800 */
[C---:B------:R-:W-:Y:S02]  /*3fa0*/  HMMA.16816.F32.BF16 R96, R4.reuse, R28, R96 ;  /* 0x0000001c0460723c */ /* 0x040fe40000041860 */
[----:B------:R-:W2:Y:S05]  /*3fb0*/  MUFU.EX2 R58, R58 ;  /* 0x0000003a003a7308 */ /* 0x000eaa0000000800 */
[--C-:B------:R-:W-:Y:S01]  /*3fc0*/  FFMA.FTZ R28, R13, c[0x0][0x23c], -R146.reuse ;  /* 0x00008f000d1c7a23 */ /* 0x100fe20000010892 */
[----:B------:R-:W-:Y:S01]  /*3fd0*/  HMMA.16816.F32.BF16 R128, R4, R8, R128 ;  /* 0x000000080480723c */ /* 0x000fe20000041880 */
[----:B------:R-:W-:Y:S01]  /*3fe0*/  FFMA.FTZ R29, R12, c[0x0][0x23c], -R146 ;  /* 0x00008f000c1d7a23 */ /* 0x000fe20000010892 */
[----:B------:R-:W3:Y:S01]  /*3ff0*/  MUFU.EX2 R63, R63 ;  /* 0x0000003f003f7308 */ /* 0x000ee20000000800 */
[----:B------:R-:W4:Y:S01]  /*4000*/  LDSM.16.MT88.4 R12, [R190+0x7000] ;  /* 0x00700000be0c783b */ /* 0x000f220000004200 */
[----:B-1----:R-:W-:-:S04]  /*4010*/  FADD.FTZ R47, R57, R47 ;  /* 0x0000002f392f7221 */ /* 0x002fc80000010000 */
[----:B------:R-:W-:Y:S02]  /*4020*/  HMMA.16816.F32.BF16 R112, R4, R24, R112 ;  /* 0x000000180470723c */ /* 0x000fe40000041870 */
[----:B------:R-:W1:Y:S01]  /*4030*/  MUFU.EX2 R28, R28 ;  /* 0x0000001c001c7308 */ /* 0x000e620000000800 */
[----:B--2---:R-:W-:-:S05]  /*4040*/  FADD.FTZ R47, R58, R47 ;  /* 0x0000002f3a2f7221 */ /* 0x004fca0000010000 */
[----:B------:R-:W-:Y:S01]  /*4050*/  HMMA.16816.F32.BF16 R116, R4, R10, R116 ;  /* 0x0000000a0474723c */ /* 0x000fe20000041874 */
[----:B------:R-:W2:Y:S01]  /*4060*/  LDSM.16.MT88.4 R8, [R189+0x7000] ;  /* 0x00700000bd08783b */ /* 0x000ea20000004200 */
[----:B------:R-:W5:Y:S01]  /*4070*/  MUFU.EX2 R29, R29 ;  /* 0x0000001d001d7308 */ /* 0x000f620000000800 */
[----:B---3--:R-:W-:-:S05]  /*4080*/  FADD.FTZ R47, R63, R47 ;  /* 0x0000002f3f2f7221 */ /* 0x008fca0000010000 */
[----:B------:R-:W-:Y:S01]  /*4090*/  HMMA.16816.F32.BF16 R100, R4, R26, R100 ;  /* 0x0000001a0464723c */ /* 0x000fe20000041864 */
[----:B------:R-:W3:Y:S01]  /*40a0*/  LDSM.16.MT88.4 R24, [R188+0x7000] ;  /* 0x00700000bc18783b */ /* 0x000ee20000004200 */
[----:B------:R-:W4:Y:S01]  /*40b0*/  MUFU.EX2 R158, R158 ;  /* 0x0000009e009e7308 */ /* 0x000f220000000800 */
[----:B-1----:R-:W-:-:S05]  /*40c0*/  FADD.FTZ R36, R28, R36 ;  /* 0x000000241c247221 */ /* 0x002fca0000010000 */
[----:B------:R-:W-:Y:S02]  /*40d0*/  HMMA.16816.F32.BF16 R84, R4, R30, R84 ;  /* 0x0000001e0454723c */ /* 0x000fe40000041854 */
[----:B------:R-:W1:Y:S01]  /*40e0*/  MUFU.EX2 R160, R160 ;  /* 0x000000a000a07308 */ /* 0x000e620000000800 */
[----:B-----5:R-:W-:-:S04]  /*40f0*/  FADD.FTZ R36, R29, R36 ;  /* 0x000000241d247221 */ /* 0x020fc80000010000 */
[--C-:B------:R-:W-:Y:S01]  /*4100*/  FFMA.FTZ R30, R165, c[0x0][0x23c], -R162.reuse ;  /* 0x00008f00a51e7a23 */ /* 0x100fe200000108a2 */
[----:B------:R-:W-:Y:S01]  /*4110*/  HMMA.16816.F32.BF16 R80, R4, R20, R80 ;  /* 0x000000140450723c */ /* 0x000fe20000041850 */
[----:B------:R-:W-:Y:S01]  /*4120*/  FFMA.FTZ R31, R164, c[0x0][0x23c], -R162 ;  /* 0x00008f00a41f7a23 */ /* 0x000fe200000108a2 */
[----:B------:R-:W5:Y:S01]  /*4130*/  MUFU.EX2 R163, R163 ;  /* 0x000000a300a37308 */ /* 0x000f620000000800 */
[----:B----4-:R-:W-:Y:S02]  /*4140*/  FADD.FTZ R50, R158, R50 ;  /* 0x000000329e327221 */ /* 0x010fe40000010000 */
[----:B------:R-:W-:-:S03]  /*4150*/  FADD.FTZ R36, R147, R36 ;  /* 0x0000002493247221 */ /* 0x000fc60000010000 */
[----:B------:R-:W-:Y:S01]  /*4160*/  HMMA.16816.F32.BF16 R68, R4, R22, R68 ;  /* 0x000000160444723c */ /* 0x000fe20000041844 */
[----:B------:R-:W4:Y:S01]  /*4170*/  LDSM.16.MT88.4 R20, [R192+0x7800] ;  /* 0x00780000c014783b */ /* 0x000f220000004200 */
[----:B------:R-:W2:Y:S01]  /*4180*/  MUFU.EX2 R30, R30 ;  /* 0x0000001e001e7308 */ /* 0x000ea20000000800 */
[----:B-1----:R-:W-:Y:S02]  /*4190*/  FADD.FTZ R50, R160, R50 ;  /* 0x00000032a0327221 */ /* 0x002fe40000010000 */
[----:B------:R-:W-:Y:S02]  /*41a0*/  FADD.FTZ R36, R149, R36 ;  /* 0x0000002495247221 */ /* 0x000fe40000010000 */
[----:B------:R-:W-:Y:S02]  /*41b0*/  F2FP.BF16.PACK_AB R4, R64, R65 ;  /* 0x000000414004723e */ /* 0x000fe400000010ff */
[----:B------:R-:W-:Y:S01]  /*41c0*/  F2FP.BF16.PACK_AB R5, R29, R28 ;  /* 0x0000001c1d05723e */ /* 0x000fe200000010ff */
[----:B------:R-:W1:Y:S01]  /*41d0*/  MUFU.EX2 R161, R161 ;  /* 0x000000a100a17308 */ /* 0x000e620000000800 */
[----:B------:R-:W-:Y:S01]  /*41e0*/  F2FP.BF16.PACK_AB R6, R141, R140 ;  /* 0x0000008c8d06723e */ /* 0x000fe200000010ff */
[----:B-----5:R-:W-:Y:S01]  /*41f0*/  FADD.FTZ R50, R163, R50 ;  /* 0x00000032a3327221 */ /* 0x020fe20000010000 */
[----:B------:R-:W-:-:S05]  /*4200*/  F2FP.BF16.PACK_AB R7, R149, R147 ;  /* 0x000000939507723e */ /* 0x000fca00000010ff */
[----:B------:R-:W5:Y:S01]  /*4210*/  MUFU.EX2 R157, R157 ;  /* 0x0000009d009d7308 */ /* 0x000f620000000800 */
[----:B--2---:R-:W-:Y:S01]  /*4220*/  FADD.FTZ R47, R30, R47 ;  /* 0x0000002f1e2f7221 */ /* 0x004fe20000010000 */
[C---:B------:R-:W-:Y:S06]  /*4230*/  HMMA.16816.F32.BF16 R124, R4.reuse, R16, R124 ;  /* 0x00000010047c723c */ /* 0x040fec000004187c */
[----:B------:R-:W2:Y:S01]  /*4240*/  MUFU.EX2 R154, R154 ;  /* 0x0000009a009a7308 */ /* 0x000ea20000000800 */
[----:B-1----:R-:W-:Y:S01]  /*4250*/  FADD.FTZ R50, R161, R50 ;  /* 0x00000032a1327221 */ /* 0x002fe20000010000 */
[C---:B------:R-:W-:Y:S06]  /*4260*/  HMMA.16816.F32.BF16 R108, R4.reuse, R12, R108 ;  /* 0x0000000c046c723c */ /* 0x040fec000004186c */
[----:B------:R-:W1:Y:S01]  /*4270*/  MUFU.EX2 R152, R152 ;  /* 0x0000009800987308 */ /* 0x000e620000000800 */
[----:B-----5:R-:W-:Y:S01]  /*4280*/  FADD.FTZ R38, R157, R38 ;  /* 0x000000269d267221 */ /* 0x020fe20000010000 */
[C---:B------:R-:W-:Y:S06]  /*4290*/  HMMA.16816.F32.BF16 R92, R4.reuse, R8, R92 ;  /* 0x00000008045c723c */ /* 0x040fec000004185c */
[----:B------:R-:W-:Y:S01]  /*42a0*/  MUFU.EX2 R225, R225 ;  /* 0x000000e100e17308 */ /* 0x000fe20000000800 */
[----:B--2---:R-:W-:Y:S01]  /*42b0*/  FADD.FTZ R38, R154, R38 ;  /* 0x000000269a267221 */ /* 0x004fe20000010000 */
[C---:B---3--:R-:W-:Y:S06]  /*42c0*/  HMMA.16816.F32.BF16 R76, R4.reuse, R24, R76 ;  /* 0x00000018044c723c */ /* 0x048fec000004184c */
[----:B------:R-:W2:Y:S01]  /*42d0*/  MUFU.EX2 R150, R150 ;  /* 0x0000009600967308 */ /* 0x000ea20000000800 */
[----:B-1----:R-:W-:Y:S01]  /*42e0*/  FADD.FTZ R38, R152, R38 ;  /* 0x0000002698267221 */ /* 0x002fe20000010000 */
[C---:B------:R-:W-:Y:S06]  /*42f0*/  HMMA.16816.F32.BF16 R120, R4.reuse, R18, R120 ;  /* 0x000000120478723c */ /* 0x040fec0000041878 */
[----:B------:R-:W1:Y:S02]  /*4300*/  MUFU.EX2 R148, R148 ;  /* 0x0000009400947308 */ /* 0x000e640000000800 */
[C---:B------:R-:W-:Y:S06]  /*4310*/  HMMA.16816.F32.BF16 R104, R4.reuse, R14, R104 ;  /* 0x0000000e0468723c */ /* 0x040fec0000041868 */
[----:B------:R-:W3:Y:S01]  /*4320*/  MUFU.EX2 R145, R145 ;  /* 0x0000009100917308 */ /* 0x000ee20000000800 */
[----:B--2---:R-:W-:Y:S01]  /*4330*/  FADD.FTZ R36, R150, R36 ;  /* 0x0000002496247221 */ /* 0x004fe20000010000 */
[C---:B------:R-:W-:Y:S06]  /*4340*/  HMMA.16816.F32.BF16 R88, R4.reuse, R10, R88 ;  /* 0x0000000a0458723c */ /* 0x040fec0000041858 */
[----:B------:R-:W-:Y:S01]  /*4350*/  MUFU.EX2 R224, R224 ;  /* 0x000000e000e07308 */ /* 0x000fe20000000800 */
[----:B-1----:R-:W-:Y:S01]  /*4360*/  FADD.FTZ R36, R148, R36 ;  /* 0x0000002494247221 */ /* 0x002fe20000010000 */
[----:B------:R-:W-:Y:S06]  /*4370*/  HMMA.16816.F32.BF16 R72, R4, R26, R72 ;  /* 0x0000001a0448723c */ /* 0x000fec0000041848 */
[----:B------:R-:W1:Y:S01]  /*4380*/  MUFU.EX2 R31, R31 ;  /* 0x0000001f001f7308 */ /* 0x000e620000000800 */
[----:B------:R-:W-:Y:S01]  /*4390*/  F2FP.BF16.PACK_AB R4, R58, R57 ;  /* 0x000000393a04723e */ /* 0x000fe200000010ff */
[----:B---3--:R-:W-:Y:S01]  /*43a0*/  FADD.FTZ R36, R145, R36 ;  /* 0x0000002491247221 */ /* 0x008fe20000010000 */
[----:B------:R-:W-:-:S02]  /*43b0*/  F2FP.BF16.PACK_AB R5, R160, R158 ;  /* 0x0000009ea005723e */ /* 0x000fc400000010ff */
[----:B------:R-:W-:Y:S02]  /*43c0*/  F2FP.BF16.PACK_AB R6, R30, R63 ;  /* 0x0000003f1e06723e */ /* 0x000fe400000010ff */
[----:B------:R-:W-:Y:S01]  /*43d0*/  F2FP.BF16.PACK_AB R7, R161, R163 ;  /* 0x000000a3a107723e */ /* 0x000fe200000010ff */
[----:B------:R-:W2:Y:S06]  /*43e0*/  MUFU.EX2 R155, R155 ;  /* 0x0000009b009b7308 */ /* 0x000eac0000000800 */
[----:B------:R-:W-:Y:S02]  /*43f0*/  HMMA.16816.F32.BF16 R128, R4, R16, R128 ;  /* 0x000000100480723c */ /* 0x000fe40000041880 */
[----:B------:R-:W3:Y:S01]  /*4400*/  MUFU.EX2 R156, R156 ;  /* 0x0000009c009c7308 */ /* 0x000ee20000000800 */
[----:B-1----:R-:W-:-:S05]  /*4410*/  FADD.FTZ R47, R31, R47 ;  /* 0x0000002f1f2f7221 */ /* 0x002fca0000010000 */
[----:B------:R-:W-:Y:S01]  /*4420*/  HMMA.16816.F32.BF16 R116, R4, R18, R116 ;  /* 0x000000120474723c */ /* 0x000fe20000041874 */
[----:B------:R-:W1:Y:S01]  /*4430*/  LDSM.16.MT88.4 R16, [R190+0x7800] ;  /* 0x00780000be10783b */ /* 0x000e620000004200 */
[----:B------:R-:W-:Y:S01]  /*4440*/  MUFU.EX2 R227, R227 ;  /* 0x000000e300e37308 */ /* 0x000fe20000000800 */
[----:B--2---:R-:W-:-:S05]  /*4450*/  FADD.FTZ R47, R155, R47 ;  /* 0x0000002f9b2f7221 */ /* 0x004fca0000010000 */
[----:B------:R-:W-:Y:S02]  /*4460*/  HMMA.16816.F32.BF16 R112, R4, R12, R112 ;  /* 0x0000000c0470723c */ /* 0x000fe40000041870 */
[----:B------:R-:W-:Y:S01]  /*4470*/  MUFU.EX2 R226, R226 ;  /* 0x000000e200e27308 */ /* 0x000fe20000000800 */
[----:B---3--:R-:W-:-:S05]  /*4480*/  FADD.FTZ R47, R156, R47 ;  /* 0x0000002f9c2f7221 */ /* 0x008fca0000010000 */
[C---:B------:R-:W-:Y:S01]  /*4490*/  HMMA.16816.F32.BF16 R100, R4.reuse, R14, R100 ;  /* 0x0000000e0464723c */ /* 0x040fe20000041864 */
[----:B------:R-:W2:Y:S07]  /*44a0*/  LDSM.16.MT88.4 R12, [R189+0x7800] ;  /* 0x00780000bd0c783b */ /* 0x000eae0000004200 */
[C---:B------:R-:W-:Y:S08]  /*44b0*/  HMMA.16816.F32.BF16 R96, R4.reuse, R8, R96 ;  /* 0x000000080460723c */ /* 0x040ff00000041860 */
[C---:B------:R-:W-:Y:S01]  /*44c0*/  HMMA.16816.F32.BF16 R84, R4.reuse, R10, R84 ;  /* 0x0000000a0454723c */ /* 0x040fe20000041854 */
[----:B------:R-:W3:Y:S07]  /*44d0*/  LDSM.16.MT88.4 R8, [R188+0x7800] ;  /* 0x00780000bc08783b */ /* 0x000eee0000004200 */
[C---:B------:R-:W-:Y:S07]  /*44e0*/  HMMA.16816.F32.BF16 R80, R4.reuse, R24, R80 ;  /* 0x000000180450723c */ /* 0x040fee0000041850 */
[--C-:B------:R-:W-:Y:S01]  /*44f0*/  FFMA.FTZ R24, R143, c[0x0][0x23c], -R67.reuse ;  /* 0x00008f008f187a23 */ /* 0x100fe20000010843 */
[----:B------:R-:W-:Y:S01]  /*4500*/  HMMA.16816.F32.BF16 R68, R4, R26, R68 ;  /* 0x0000001a0444723c */ /* 0x000fe20000041844 */
[----:B------:R-:W-:-:S04]  /*4510*/  FFMA.FTZ R25, R142, c[0x0][0x23c], -R67 ;  /* 0x00008f008e197a23 */ /* 0x000fc80000010843 */
[----:B------:R-:W5:Y:S02]  /*4520*/  MUFU.EX2 R24, R24 ;  /* 0x0000001800187308 */ /* 0x000f640000000800 */
[----:B------:R-:W-:Y:S01]  /*4530*/  FFMA.FTZ R26, R139, c[0x0][0x23c], -R67 ;  /* 0x00008f008b1a7a23 */ /* 0x000fe20000010843 */
[----:B------:R-:W-:Y:S02]  /*4540*/  F2FP.BF16.PACK_AB R4, R154, R157 ;  /* 0x0000009d9a04723e */ /* 0x000fe400000010ff */
[----:B------:R-:W-:Y:S02]  /*4550*/  F2FP.BF16.PACK_AB R5, R148, R150 ;  /* 0x000000969405723e */ /* 0x000fe400000010ff */
[C---:B------:R-:W-:Y:S01]  /*4560*/  F2FP.BF16.PACK_AB R6, R225.reuse, R152 ;  /* 0x00000098e106723e */ /* 0x040fe200000010ff */
[----:B------:R-:W1:Y:S01]  /*4570*/  MUFU.EX2 R25, R25 ;  /* 0x0000001900197308 */ /* 0x000e620000000800 */
[----:B------:R-:W-:Y:S01]  /*4580*/  F2FP.BF16.PACK_AB R7, R224, R145 ;  /* 0x00000091e007723e */ /* 0x000fe200000010ff */
[----:B------:R-:W-:-:S02]  /*4590*/  FADD.FTZ R225, R225, R38 ;  /* 0x00000026e1e17221 */ /* 0x000fc40000010000 */
[----:B------:R-:W-:-:S04]  /*45a0*/  FADD.FTZ R224, R224, R36 ;  /* 0x00000024e0e07221 */ /* 0x000fc80000010000 */
[----:B------:R-:W2:Y:S01]  /*45b0*/  MUFU.EX2 R26, R26 ;  /* 0x0000001a001a7308 */ /* 0x000ea20000000800 */
[----:B-----5:R-:W-:Y:S01]  /*45c0*/  FADD.FTZ R50, R24, R50 ;  /* 0x0000003218327221 */ /* 0x020fe20000010000 */
[----:B----4-:R-:W-:Y:S03]  /*45d0*/  HMMA.16816.F32.BF16 R124, R4, R20, R124 ;  /* 0x00000014047c723c */ /* 0x010fe6000004187c */
[----:B-1----:R-:W-:-:S05]  /*45e0*/  FADD.FTZ R50, R25, R50 ;  /* 0x0000003219327221 */ /* 0x002fca0000010000 */
[----:B------:R-:W-:Y:S01]  /*45f0*/  HMMA.16816.F32.BF16 R120, R4, R22, R120 ;  /* 0x000000160478723c */ /* 0x000fe20000041878 */
[----:B--2---:R-:W-:-:S07]  /*4600*/  FADD.FTZ R50, R26, R50 ;  /* 0x000000321a327221 */ /* 0x004fce0000010000 */
[C---:B------:R-:W-:Y:S08]  /*4610*/  HMMA.16816.F32.BF16 R108, R4.reuse, R16, R108 ;  /* 0x00000010046c723c */ /* 0x040ff0000004186c */
[C---:B------:R-:W-:Y:S08]  /*4620*/  HMMA.16816.F32.BF16 R104, R4.reuse, R18, R104 ;  /* 0x000000120468723c */ /* 0x040ff00000041868 */
[C---:B------:R-:W-:Y:S08]  /*4630*/  HMMA.16816.F32.BF16 R92, R4.reuse, R12, R92 ;  /* 0x0000000c045c723c */ /* 0x040ff0000004185c */
[C---:B------:R-:W-:Y:S08]  /*4640*/  HMMA.16816.F32.BF16 R88, R4.reuse, R14, R88 ;  /* 0x0000000e0458723c */ /* 0x040ff00000041858 */
[C---:B---3--:R-:W-:Y:S08]  /*4650*/  HMMA.16816.F32.BF16 R76, R4.reuse, R8, R76 ;  /* 0x00000008044c723c */ /* 0x048ff0000004184c */
[----:B------:R-:W-:Y:S07]  /*4660*/  HMMA.16816.F32.BF16 R72, R4, R10, R72 ;  /* 0x0000000a0448723c */ /* 0x000fee0000041848 */
[----:B------:R-:W-:-:S02]  /*4670*/  F2FP.BF16.PACK_AB R4, R155, R31 ;  /* 0x0000001f9b04723e */ /* 0x000fc400000010ff */
[----:B------:R-:W-:Y:S02]  /*4680*/  F2FP.BF16.PACK_AB R5, R25, R24 ;  /* 0x000000181905723e */ /* 0x000fe400000010ff */
[C---:B------:R-:W-:Y:S01]  /*4690*/  F2FP.BF16.PACK_AB R6, R227.reuse, R156 ;  /* 0x0000009ce306723e */ /* 0x040fe200000010ff */
[----:B------:R-:W-:Y:S01]  /*46a0*/  FADD.FTZ R227, R227, R47 ;  /* 0x0000002fe3e37221 */ /* 0x000fe20000010000 */
[C---:B------:R-:W-:Y:S01]  /*46b0*/  F2FP.BF16.PACK_AB R7, R226.reuse, R26 ;  /* 0x0000001ae207723e */ /* 0x040fe200000010ff */
[----:B------:R-:W-:-:S06]  /*46c0*/  FADD.FTZ R226, R226, R50 ;  /* 0x00000032e2e27221 */ /* 0x000fcc0000010000 */
        /* <DEDUP_REMOVED lines=8> */
[----:B------:R-:W-:Y:S10]  /*4750*/  @!P0 BRA `(.L_x_1001) ;  /* 0x00002f7000008947 */ /* 0x000ff40003800000 */
[C---:B------:R-:W-:Y:S01]  /*4760*/  SHF.L.U64.HI R217, R132.reuse, 0x5, R137 ;  /* 0x0000000584d97819 */ /* 0x040fe20000010289 */
[----:B------:R-:W-:Y:S01]  /*4770*/  IMAD.SHL.U32 R222, R132, 0x20, RZ ;  /* 0x0000002084de7824 */ /* 0x000fe200078e00ff */
[----:B------:R-:W-:Y:S01]  /*4780*/  LEA.HI.SX32 R223, R138, 0xfffffffe, 0x1a ;  /* 0xfffffffe8adf7811 */ /* 0x000fe200078fd2ff */
[----:B------:R-:W-:Y:S01]  /*4790*/  IMAD.MOV.U32 R132, RZ, RZ, R136 ;  /* 0x000000ffff847224 */ /* 0x000fe200078e0088 */
[----:B------:R-:W-:Y:S01]  /*47a0*/  MOV R3, R135 ;  /* 0x0000008700037202 */ /* 0x000fe20000000f00 */
[----:B------:R-:W-:Y:S01]  /*47b0*/  IMAD.MOV.U32 R2, RZ, RZ, R134 ;  /* 0x000000ffff027224 */ /* 0x000fe200078e0086 */
[----:B------:R-:W-:Y:S01]  /*47c0*/  MOV R0, R133 ;  /* 0x0000008500007202 */ /* 0x000fe20000000f00 */
[----:B------:R-:W-:Y:S06]  /*47d0*/  BRA `(.L_x_1002) ;  /* 0x000001c000007947 */ /* 0x000fec0003800000 */
.L_x_1004:
        /* <DEDUP_REMOVED lines=8> */
[C---:B------:R-:W-:Y:S03]  /*4860*/  LEA R5, P1, R6.reuse, R212, 0x6 ;  /* 0x000000d406057211 */ /* 0x040fe600078230ff */
[----:B------:R-:W-:Y:S01]  /*4870*/  IMAD.IADD R4, R7, 0x1, R4 ;  /* 0x0000000107047824 */ /* 0x000fe200078e0204 */
[C---:B------:R-:W-:Y:S04]  /*4880*/  LEA R8, P2, R5.reuse, c[0x0][0x168], 0x1 ;  /* 0x00005a0005087a11 */ /* 0x040fe800078408ff */
        /* <DEDUP_REMOVED lines=17> */
.L_x_1002:
[----:B------:R-:W-:Y:S01]  /*49a0*/  SHF.R.S32.HI R4, RZ, 0x1f, R223 ;  /* 0x0000001fff047819 */ /* 0x000fe200000114df */
[----:B------:R-:W-:Y:S04]  /*49b0*/  DEPBAR.LE SB0, 0x0 ;  /* 0x000080000000791a */ /* 0x000fe80000000000 */
[----:B------:R-:W-:Y:S01]  /*49c0*/  BAR.SYNC.DEFER_BLOCKING 0x0 ;  /* 0x0000000000007b1d */ /* 0x000fe20000010000 */
[----:B------:R-:W-:Y:S02]  /*49d0*/  IMAD R4, R4, c[0x0][0x1a0], RZ ;  /* 0x0000680004047a24 */ /* 0x000fe400078e02ff */
[C---:B------:R-:W-:Y:S04]  /*49e0*/  IMAD.WIDE.U32 R6, R223.reuse, c[0x0][0x1a0], RZ ;  /* 0x00006800df067a25 */ /* 0x040fe800078e00ff */
[----:B------:R-:W-:Y:S01]  /*49f0*/  IMAD R4, R223, c[0x0][0x1a4], R4 ;  /* 0x00006900df047a24 */ /* 0x000fe200078e0204 */
[C---:B------:R-:W-:Y:S04]  /*4a00*/  LEA R5, P0, R6.reuse, R210, 0x6 ;  /* 0x000000d206057211 */ /* 0x040fe800078030ff */
[----:B------:R-:W-:Y:S02]  /*4a10*/  IADD3 R4, R7, R4, RZ ;  /* 0x0000000407047210 */ /* 0x000fe40007ffe0ff */
[C---:B------:R-:W-:Y:S02]  /*4a20*/  LEA R8, P1, R5.reuse, c[0x0][0x170], 0x1 ;  /* 0x00005c0005087a11 */ /* 0x040fe400078208ff */
[----:B------:R-:W-:Y:S02]  /*4a30*/  LEA.HI.X R4, R6, R199, R4, 0x6, P0 ;  /* 0x000000c706047211 */ /* 0x000fe400000f3404 */
[-C--:B------:R-:W-:Y:S02]  /*4a40*/  IADD3 R6, P0, R8, R222.reuse, RZ ;  /* 0x000000de08067210 */ /* 0x080fe40007f1e0ff */
[----:B------:R-:W-:Y:S02]  /*4a50*/  LEA.HI.X R9, R5, c[0x0][0x174], R4, 0x1, P1 ;  /* 0x00005d0005097a11 */ /* 0x000fe400008f0c04 */
[-C--:B------:R-:W-:Y:S02]  /*4a60*/  IADD3 R10, P1, R6, R222.reuse, RZ ;  /* 0x000000de060a7210 */ /* 0x080fe40007f3e0ff */
[-C--:B------:R-:W-:Y:S01]  /*4a70*/  IADD3.X R7, R9, R217.reuse, RZ, P0, !PT ;  /* 0x000000d909077210 */ /* 0x080fe200007fe4ff */
[----:B------:R-:W-:Y:S01]  /*4a80*/  @!PT LDS RZ, [RZ] ;  /* 0x00000000fffff984 */ /* 0x000fe20000000800 */
[----:B------:R-:W-:Y:S01]  /*4a90*/  @!PT LDS RZ, [RZ] ;  /* 0x00000000fffff984 */ /* 0x000fe20000000800 */
[----:B------:R-:W-:Y:S01]  /*4aa0*/  @!PT LDS RZ, [RZ] ;  /* 0x00000000fffff984 */ /* 0x000fe20000000800 */
[----:B------:R1:W-:Y:S01]  /*4ab0*/  LDGSTS.E.BYPASS.LTC128B.128 [R209+0x6000], [R8.64] ;  /* 0x0600000008d17fae */ /* 0x0003e2000b901d48 */
[----:B------:R-:W-:Y:S02]  /*4ac0*/  IADD3 R4, P0, R10, R222, RZ ;  /* 0x000000de0a047210 */ /* 0x000fe40007f1e0ff */
[-C--:B------:R-:W-:Y:S04]  /*4ad0*/  IADD3.X R11, R7, R217.reuse, RZ, P1, !PT ;  /* 0x000000d9070b7210 */ /* 0x080fe80000ffe4ff */
[----:B------:R-:W-:Y:S01]  /*4ae0*/  IADD3.X R5, R11, R217, RZ, P0, !PT ;  /* 0x000000d90b057210 */ /* 0x000fe200007fe4ff */
[----:B------:R2:W-:Y:S01]  /*4af0*/  LDGSTS.E.BYPASS.LTC128B.128 [R209+0x6800], [R6.64] ;  /* 0x0680000006d17fae */ /* 0x0005e2000b901d48 */
[----:B------:R-:W-:Y:S07]  /*4b00*/  ISETP.GT.AND P0, PT, R223, RZ, PT ;  /* 0x000000ffdf00720c */ /* 0x000fee0003f04270 */
[----:B------:R1:W-:Y:S08]  /*4b10*/  LDGSTS.E.BYPASS.LTC128B.128 [R209+0x7000], [R10.64] ;  /* 0x070000000ad17fae */ /* 0x0003f0000b901d48 */
[----:B------:R2:W-:Y:S08]  /*4b20*/  LDGSTS.E.BYPASS.LTC128B.128 [R209+0x7800], [R4.64] ;  /* 0x0780000004d17fae */ /* 0x0005f0000b901d48 */
[----:B------:R-:W-:Y:S08]  /*4b30*/  LDSM.16.M88.4 R64, [R198] ;  /* 0x00000000c640783b */ /* 0x000ff00000000200 */
[----:B------:R-:W2:Y:S08]  /*4b40*/  LDSM.16.M88.4 R16, [R197+0x4000] ;  /* 0x00400000c510783b */ /* 0x000eb00000000200 */
[----:B------:R-:W1:Y:S08]  /*4b50*/  LDSM.16.M88.4 R60, [R198+0x2000] ;  /* 0x00200000c63c783b */ /* 0x000e700000000200 */
[----:B------:R-:W0:Y:S08]  /*4b60*/  LDGDEPBAR ;  /* 0x00000000000079af */ /* 0x000e300000000000 */
[----:B------:R-:W3:Y:S08]  /*4b70*/  LDSM.16.M88.4 R32, [R197+0x4800] ;  /* 0x00480000c520783b */ /* 0x000ef00000000200 */
[----:B------:R-:W4:Y:S08]  /*4b80*/  LDSM.16.M88.4 R48, [R197+0x5000] ;  /* 0x00500000c530783b */ /* 0x000f300000000200 */
[----:B------:R-:W5:Y:S08]  /*4b90*/  LDSM.16.M88.4 R136, [R197+0x5800] ;  /* 0x00580000c588783b */ /* 0x000f700000000200 */
[----:B------:R-:W-:Y:S08]  /*4ba0*/  LDSM.16.M88.4 R140, [R196] ;  /* 0x00000000c48c783b */ /* 0x000ff00000000200 */
[----:B------:R-:W1:Y:S08]  /*4bb0*/  LDSM.16.M88.4 R144, [R191+0x4000] ;  /* 0x00400000bf90783b */ /* 0x000e700000000200 */
[----:B------:R-:W1:Y:S08]  /*4bc0*/  LDSM.16.M88.4 R148, [R196+0x2000] ;  /* 0x00200000c494783b */ /* 0x000e700000000200 */
[----:B------:R-:W1:Y:S08]  /*4bd0*/  LDSM.16.M88.4 R152, [R191+0x4800] ;  /* 0x00480000bf98783b */ /* 0x000e700000000200 */
[----:B------:R-:W-:Y:S08]  /*4be0*/  LDSM.16.M88.4 R156, [R191+0x5800] ;  /* 0x00580000bf9c783b */ /* 0x000ff00000000200 */
[----:B------:R-:W-:Y:S08]  /*4bf0*/  LDSM.16.M88.4 R160, [R195] ;  /* 0x00000000c3a0783b */ /* 0x000ff00000000200 */
[----:B------:R-:W-:Y:S08]  /*4c00*/  LDSM.16.M88.4 R164, [R194] ;  /* 0x00000000c2a4783b */ /* 0x000ff00000000200 */
[----:B------:R-:W-:Y:S08]  /*4c10*/  LDSM.16.M88.4 R168, [R195+0x2000] ;  /* 0x00200000c3a8783b */ /* 0x000ff00000000200 */
[----:B------:R-:W-:Y:S08]  /*4c20*/  LDSM.16.M88.4 R172, [R186] ;  /* 0x00000000baac783b */ /* 0x000ff00000000200 */
[----:B------:R-:W-:Y:S08]  /*4c30*/  LDSM.16.M88.4 R176, [R185] ;  /* 0x00000000b9b0783b */ /* 0x000ff00000000200 */
[----:B------:R-:W-:Y:S01]  /*4c40*/  LDSM.16.M88.4 R180, [R184] ;  /* 0x00000000b8b4783b */ /* 0x000fe20000000200 */
[-C--:B--2---:R-:W-:Y:S08]  /*4c50*/  HMMA.16816.F32.BF16 R4, R64, R16.reuse, RZ ;  /* 0x000000104004723c */ /* 0x084ff000000418ff */
[C---:B-1----:R-:W-:Y:S08]  /*4c60*/  HMMA.16816.F32.BF16 R8, R60.reuse, R16, RZ ;  /* 0x000000103c08723c */ /* 0x042ff000000418ff */
[-C--:B------:R-:W-:Y:S08]  /*4c70*/  HMMA.16816.F32.BF16 R12, R60, R18.reuse, RZ ;  /* 0x000000123c0c723c */ /* 0x080ff000000418ff */
[C---:B------:R-:W-:Y:S08]  /*4c80*/  HMMA.16816.F32.BF16 R16, R64.reuse, R18, RZ ;  /* 0x000000124010723c */ /* 0x040ff000000418ff */
        /* <DEDUP_REMOVED lines=17> */
[----:B------:R-:W2:Y:S07]  /*4da0*/  LDSM.16.M88.4 R144, [R187] ;  /* 0x00000000bb90783b */ /* 0x000eae0000000200 */
[-C--:B------:R-:W-:Y:S08]  /*4db0*/  HMMA.16816.F32.BF16 R20, R140, R152.reuse, R20 ;  /* 0x000000988c14723c */ /* 0x080ff00000041814 */
        /* <DEDUP_REMOVED lines=8> */
[----:B------:R-:W1:Y:S07]  /*4e40*/  LDSM.16.M88.4 R136, [R193+0x2000] ;  /* 0x00200000c188783b */ /* 0x000e6e0000000200 */
[-C--:B------:R-:W-:Y:S08]  /*4e50*/  HMMA.16816.F32.BF16 R52, R140, R156.reuse, R52 ;  /* 0x0000009c8c34723c */ /* 0x080ff00000041834 */
[C---:B------:R-:W-:Y:S08]  /*4e60*/  HMMA.16816.F32.BF16 R56, R148.reuse, R156, R56 ;  /* 0x0000009c9438723c */ /* 0x040ff00000041838 */
[-C--:B------:R-:W-:Y:S08]  /*4e70*/  HMMA.16816.F32.BF16 R60, R148, R158.reuse, R60 ;  /* 0x0000009e943c723c */ /* 0x080ff0000004183c */
[----:B------:R-:W-:Y:S08]  /*4e80*/  HMMA.16816.F32.BF16 R64, R140, R158, R64 ;  /* 0x0000009e8c40723c */ /* 0x000ff00000041840 */
        /* <DEDUP_REMOVED lines=17> */
[C---:B-1----:R-:W-:Y:S08]  /*4fa0*/  HMMA.16816.F32.BF16 R8, R136.reuse, R180, R8 ;  /* 0x000000b48808723c */ /* 0x042ff00000041808 */
        /* <DEDUP_REMOVED lines=17> */
[----:B------:R-:W-:Y:S02]  /*50c0*/  FMUL.FTZ R18, R18, c[0x0][0x2ec] ;  /* 0x0000bb0012127a20 */ /* 0x000fe40000410000 */
[----:B------:R-:W-:Y:S03]  /*50d0*/  FMUL.FTZ R19, R19, c[0x0][0x2ec] ;  /* 0x0000bb0013137a20 */ /* 0x000fe60000410000 */
[----:B------:R4:W1:Y:S10]  /*50e0*/  MUFU.TANH R144, R7 ;  /* 0x0000000700907308 */ /* 0x0008740000002400 */
[----:B------:R-:W1:Y:S10]  /*50f0*/  MUFU.TANH R140, R8 ;  /* 0x00000008008c7308 */ /* 0x000e740000002400 */
[----:B------:R-:W1:Y:S01]  /*5100*/  MUFU.TANH R143, R9 ;  /* 0x00000009008f7308 */ /* 0x000e620000002400 */
[----:B----4-:R-:W4:Y:S09]  /*5110*/  LDSM.16.M88.4 R4, [R184+0x800] ;  /* 0x00080000b804783b */ /* 0x010f320000000200 */
[----:B------:R-:W1:Y:S10]  /*5120*/  MUFU.TANH R142, R10 ;  /* 0x0000000a008e7308 */ /* 0x000e740000002400 */
[----:B------:R5:W1:Y:S10]  /*5130*/  MUFU.TANH R141, R11 ;  /* 0x0000000b008d7308 */ /* 0x000a740000002400 */
[----:B------:R1:W1:Y:S10]  /*5140*/  MUFU.TANH R160, R12 ;  /* 0x0000000c00a07308 */ /* 0x0002740000002400 */
[----:B------:R2:W2:Y:S01]  /*5150*/  MUFU.TANH R148, R13 ;  /* 0x0000000d00947308 */ /* 0x0004a20000002400 */
[----:B-----5:R-:W5:Y:S01]  /*5160*/  LDSM.16.M88.4 R8, [R184+0x1000] ;  /* 0x00100000b808783b */ /* 0x020f620000000200 */
[-C--:B----4-:R-:W-:Y:S08]  /*5170*/  HMMA.16816.F32.BF16 R20, R152, R4.reuse, R20 ;  /* 0x000000049814723c */ /* 0x090ff00000041814 */
[----:B------:R-:W4:Y:S01]  /*5180*/  MUFU.TANH R149, R16 ;  /* 0x0000001000957308 */ /* 0x000f220000002400 */
[C---:B------:R-:W-:Y:S04]  /*5190*/  HMMA.16816.F32.BF16 R24, R136.reuse, R4, R24 ;  /* 0x000000048818723c */ /* 0x040fe80000041818 */
[----:B-1----:R-:W-:Y:S05]  /*51a0*/  FMUL.FTZ R12, R15, c[0x0][0x2ec] ;  /* 0x0000bb000f0c7a20 */ /* 0x002fea0000410000 */
[----:B------:R1:W1:Y:S01]  /*51b0*/  MUFU.TANH R156, R17 ;  /* 0x00000011009c7308 */ /* 0x0002620000002400 */
[-C--:B------:R-:W-:Y:S03]  /*51c0*/  HMMA.16816.F32.BF16 R28, R136, R6.reuse, R28 ;  /* 0x00000006881c723c */ /* 0x080fe6000004181c */
[----:B--2---:R-:W-:Y:S05]  /*51d0*/  FMUL.FTZ R13, R14, c[0x0][0x2ec] ;  /* 0x0000bb000e0d7a20 */ /* 0x004fea0000410000 */
[C---:B------:R-:W-:Y:S01]  /*51e0*/  HMMA.16816.F32.BF16 R32, R152.reuse, R6, R32 ;  /* 0x000000069820723c */ /* 0x040fe20000041820 */
[----:B------:R2:W2:Y:S01]  /*51f0*/  MUFU.TANH R150, R18 ;  /* 0x0000001200967308 */ /* 0x0004a20000002400 */
[----:B------:R-:W3:Y:S01]  /*5200*/  LDSM.16.M88.4 R4, [R184+0x1800] ;  /* 0x00180000b804783b */ /* 0x000ee20000000200 */
[----:B------:R-:W-:Y:S04]  /*5210*/  DEPBAR.LE SB0, 0x0 ;  /* 0x000080000000791a */ /* 0x000fe80000000000 */
[----:B------:R-:W-:Y:S02]  /*5220*/  FMUL.FTZ R15, R23, c[0x0][0x2ec] ;  /* 0x0000bb00170f7a20 */ /* 0x000fe40000410000 */
[----:B------:R-:W-:Y:S02]  /*5230*/  FMUL.FTZ R25, R25, c[0x0][0x2ec] ;  /* 0x0000bb0019197a20 */ /* 0x000fe40000410000 */
[----:B------:R4:W3:Y:S01]  /*5240*/  MUFU.TANH R161, R19 ;  /* 0x0000001300a17308 */ /* 0x0008e20000002400 */
[----:B------:R-:W-:Y:S01]  /*5250*/  BAR.SYNC.DEFER_BLOCKING 0x0 ;  /* 0x0000000000007b1d */ /* 0x000fe20000010000 */
[----:B------:R-:W-:Y:S01]  /*5260*/  FMUL.FTZ R26, R26, c[0x0][0x2ec] ;  /* 0x0000bb001a1a7a20 */ /* 0x000fe20000410000 */
[-C--:B-----5:R-:W-:Y:S05]  /*5270*/  HMMA.16816.F32.BF16 R36, R152, R8.reuse, R36 ;  /* 0x000000089824723c */ /* 0x0a0fea0000041824 */
[----:B-1----:R-:W-:Y:S02]  /*5280*/  FMUL.FTZ R17, R22, c[0x0][0x2ec] ;  /* 0x0000bb0016117a20 */ /* 0x002fe40000410000 */
[----:B------:R1:W1:Y:S01]  /*5290*/  MUFU.TANH R168, R25 ;  /* 0x0000001900a87308 */ /* 0x0002620000002400 */
[----:B------:R-:W-:Y:S01]  /*52a0*/  FMUL.FTZ R24, R24, c[0x0][0x2ec] ;  /* 0x0000bb0018187a20 */ /* 0x000fe20000410000 */
[C---:B------:R-:W-:Y:S04]  /*52b0*/  HMMA.16816.F32.BF16 R40, R136.reuse, R8, R40 ;  /* 0x000000088828723c */ /* 0x040fe80000041828 */
[----:B--2---:R-:W-:Y:S02]  /*52c0*/  FMUL.FTZ R18, R21, c[0x0][0x2ec] ;  /* 0x0000bb0015127a20 */ /* 0x004fe40000410000 */
[----:B------:R-:W-:Y:S02]  /*52d0*/  FMUL.FTZ R16, R33, c[0x0][0x2ec] ;  /* 0x0000bb0021107a20 */ /* 0x000fe40000410000 */
[----:B------:R2:W2:Y:S01]  /*52e0*/  MUFU.TANH R171, R26 ;  /* 0x0000001a00ab7308 */ /* 0x0004a20000002400 */
[-C--:B------:R-:W-:Y:S03]  /*52f0*/  HMMA.16816.F32.BF16 R44, R136, R10.reuse, R44 ;  /* 0x0000000a882c723c */ /* 0x080fe6000004182c */
[----:B----4-:R-:W-:Y:S02]  /*5300*/  FMUL.FTZ R19, R20, c[0x0][0x2ec] ;  /* 0x0000bb0014137a20 */ /* 0x010fe40000410000 */
[----:B------:R-:W-:Y:S02]  /*5310*/  FMUL.FTZ R14, R34, c[0x0][0x2ec] ;  /* 0x0000bb00220e7a20 */ /* 0x000fe40000410000 */
[----:B------:R-:W-:Y:S01]  /*5320*/  FMUL.FTZ R27, R27, c[0x0][0x2ec] ;  /* 0x0000bb001b1b7a20 */ /* 0x000fe20000410000 */
[C---:B------:R-:W-:Y:S01]  /*5330*/  HMMA.16816.F32.BF16 R48, R152.reuse, R10, R48 ;  /* 0x0000000a9830723c */ /* 0x040fe20000041830 */
[----:B------:R-:W4:Y:S03]  /*5340*/  MUFU.TANH R13, R13 ;  /* 0x0000000d000d7308 */ /* 0x000f260000002400 */
[----:B------:R-:W-:Y:S02]  /*5350*/  FMUL.FTZ R28, R28, c[0x0][0x2ec] ;  /* 0x0000bb001c1c7a20 */ /* 0x000fe40000410000 */
[----:B-1----:R-:W-:Y:S02]  /*5360*/  FMUL.FTZ R25, R35, c[0x0][0x2ec] ;  /* 0x0000bb0023197a20 */ /* 0x002fe40000410000 */
[-C--:B---3--:R-:W-:Y:S03]  /*5370*/  HMMA.16816.F32.BF16 R52, R152, R4.reuse, R52 ;  /* 0x000000049834723c */ /* 0x088fe60000041834 */
[----:B------:R-:W1:Y:S01]  /*5380*/  MUFU.TANH R12, R12 ;  /* 0x0000000c000c7308 */ /* 0x000e620000002400 */
[----:B------:R-:W-:Y:S02]  /*5390*/  FMUL.FTZ R29, R29, c[0x0][0x2ec] ;  /* 0x0000bb001d1d7a20 */ /* 0x000fe40000410000 */
[----:B------:R-:W-:Y:S02]  /*53a0*/  FMUL.FTZ R30, R30, c[0x0][0x2ec] ;  /* 0x0000bb001e1e7a20 */ /* 0x000fe40000410000 */
[C---:B------:R-:W-:Y:S04]  /*53b0*/  HMMA.16816.F32.BF16 R56, R136.reuse, R4, R56 ;  /* 0x000000048838723c */ /* 0x040fe80000041838 */
[----:B--2---:R-:W-:Y:S01]  /*53c0*/  FMUL.FTZ R26, R32, c[0x0][0x2ec] ;  /* 0x0000bb00201a7a20 */ /* 0x004fe20000410000 */
[----:B------:R-:W2:Y:S01]  /*53d0*/  MUFU.TANH R19, R19 ;  /* 0x0000001300137308 */ /* 0x000ea20000002400 */
[----:B------:R-:W-:Y:S02]  /*53e0*/  FMUL.FTZ R31, R31, c[0x0][0x2ec] ;  /* 0x0000bb001f1f7a20 */ /* 0x000fe40000410000 */
[-C--:B------:R-:W-:Y:S04]  /*53f0*/  HMMA.16816.F32.BF16 R60, R136, R6.reuse, R60 ;  /* 0x00000006883c723c */ /* 0x080fe8000004183c */
[----:B------:R-:W-:Y:S02]  /*5400*/  FMUL.FTZ R36, R36, c[0x0][0x2ec] ;  /* 0x0000bb0024247a20 */ /* 0x000fe40000410000 */
[----:B------:R-:W-:Y:S01]  /*5410*/  FMUL.FTZ R37, R37, c[0x0][0x2ec] ;  /* 0x0000bb0025257a20 */ /* 0x000fe20000410000 */
[----:B------:R-:W3:Y:S01]  /*5420*/  MUFU.TANH R18, R18 ;  /* 0x0000001200127308 */ /* 0x000ee20000002400 */
[----:B------:R-:W-:Y:S04]  /*5430*/  HMMA.16816.F32.BF16 R64, R152, R6, R64 ;  /* 0x000000069840723c */ /* 0x000fe80000041840 */
        /* <DEDUP_REMOVED lines=35> */
[----:B------:R-:W-:Y:S05]  /*5670*/  FMUL.FTZ R67, R67, c[0x0][0x2ec] ;  /* 0x0000bb0043437a20 */ /* 0x000fea0000410000 */
[----:B------:R1:W1:Y:S10]  /*5680*/  MUFU.TANH R177, R30 ;  /* 0x0000001e00b17308 */ /* 0x0002740000002400 */
[----:B------:R1:W1:Y:S10]  /*5690*/  MUFU.TANH R178, R31 ;  /* 0x0000001f00b27308 */ /* 0x0002740000002400 */
        /* <DEDUP_REMOVED lines=35> */
[----:B------:R1:W1:Y:S02]  /*58d0*/  MUFU.TANH R179, R67 ;  /* 0x0000004300b37308 */ /* 0x0002640000002400 */
[----:B-1234-:R-:W-:-:S05]  /*58e0*/  @P0 BRA `(.L_x_1004) ;  /* 0xffffeef000000947 */ /* 0x01efca000383ffff */
.L_x_1003:
[----:B-1----:R-:W-:Y:S01]  /*58f0*/  FMNMX.FTZ R4, R147, R132, !PT ;  /* 0x0000008493047209 */ /* 0x002fe20007810000 */
[----:B------:R-:W-:Y:S01]  /*5900*/  LDSM.16.MT88.4 R20, [R192+0x6000] ;  /* 0x00600000c014783b */ /* 0x000fe20000004200 */
[----:B------:R-:W-:Y:S02]  /*5910*/  FMNMX.FTZ R10, R145, R3, !PT ;  /* 0x00000003910a7209 */ /* 0x000fe40007810000 */
[----:B------:R-:W-:Y:S02]  /*5920*/  FMNMX.FTZ R4, R146, R4, !PT ;  /* 0x0000000492047209 */ /* 0x000fe40007810000 */
[----:B------:R-:W-:Y:S02]  /*5930*/  FMNMX.FTZ R10, R144, R10, !PT ;  /* 0x0000000a900a7209 */ /* 0x000fe40007810000 */
[----:B------:R-:W-:Y:S01]  /*5940*/  FMNMX.FTZ R4, R149, R4, !PT ;  /* 0x0000000495047209 */ /* 0x000fe20007810000 */
        /* <DEDUP_REMOVED lines=62> */
[----:B------:R-:W-:Y:S02]  /*5d30*/  IADD3 R223, R223, -0x1, RZ ;  /* 0xffffffffdfdf7810 */ /* 0x000fe40007ffe0ff */
        /* <DEDUP_REMOVED lines=21> */
[----:B------:R-:W3:Y:S01]  /*5e90*/  MUFU.EX2 R132, R132 ;  /* 0x0000008400847308 */ /* 0x000ee20000000800 */
[----:B------:R-:W-:Y:S01]  /*5ea0*/  FFMA.FTZ R154, R18, c[0x0][0x23c], -R247 ;  /* 0x00008f00129a7a23 */ /* 0x000fe200000108f7 */
[----:B------:R-:W-:Y:S01]  /*5eb0*/  FSEL R240, R240, RZ, P1 ;  /* 0x000000fff0f07208 */ /* 0x000fe20000800000 */
[----:B------:R-:W-:Y:S01]  /*5ec0*/  FADD.FTZ R3, -R135, R3 ;  /* 0x0000000387037221 */ /* 0x000fe20000010100 */
[----:B-1----:R-:W-:Y:S01]  /*5ed0*/  FMNMX.FTZ R134, R6, R134, !PT ;  /* 0x0000008606867209 */ /* 0x002fe20007810000 */
[--C-:B------:R-:W-:Y:S02]  /*5ee0*/  FFMA.FTZ R159, R147, c[0x0][0x23c], -R247.reuse ;  /* 0x00008f00939f7a23 */ /* 0x100fe400000108f7 */
[----:B------:R-:W-:Y:S01]  /*5ef0*/  FMUL.FTZ R3, R3, c[0x0][0x23c] ;  /* 0x00008f0003037a20 */ /* 0x000fe20000410000 */
[----:B--2---:R-:W-:Y:S01]  /*5f00*/  FMNMX.FTZ R133, R4, R133, !PT ;  /* 0x0000008504857209 */ /* 0x004fe20007810000 */
[--C-:B------:R-:W-:Y:S01]  /*5f10*/  FFMA.FTZ R158, R146, c[0x0][0x23c], -R247.reuse ;  /* 0x00008f00929e7a23 */ /* 0x100fe200000108f7 */
[----:B------:R-:W-:Y:S01]  /*5f20*/  MUFU.EX2 R155, R155 ;  /* 0x0000009b009b7308 */ /* 0x000fe20000000800 */
[--C-:B------:R-:W-:Y:S01]  /*5f30*/  FFMA.FTZ R152, R145, c[0x0][0x23c], -R240.reuse ;  /* 0x00008f0091987a23 */ /* 0x100fe200000108f0 */
[----:B------:R-:W-:Y:S01]  /*5f40*/  FSETP.NEU.FTZ.AND P1, PT, R134, -INF , PT ;  /* 0xff8000008600780b */ /* 0x000fe20003f3d000 */
[--C-:B------:R-:W-:Y:S02]  /*5f50*/  FFMA.FTZ R151, R144, c[0x0][0x23c], -R240.reuse ;  /* 0x00008f0090977a23 */ /* 0x100fe400000108f0 */
[--C-:B------:R-:W-:Y:S02]  /*5f60*/  FFMA.FTZ R157, R149, c[0x0][0x23c], -R247.reuse ;  /* 0x00008f00959d7a23 */ /* 0x100fe400000108f7 */
[--C-:B------:R-:W-:Y:S02]  /*5f70*/  FFMA.FTZ R156, R156, c[0x0][0x23c], -R247.reuse ;  /* 0x00008f009c9c7a23 */ /* 0x100fe400000108f7 */
[--C-:B------:R-:W-:Y:S01]  /*5f80*/  FFMA.FTZ R150, R150, c[0x0][0x23c], -R240.reuse ;  /* 0x00008f0096967a23 */ /* 0x100fe200000108f0 */
[----:B------:R-:W1:Y:S01]  /*5f90*/  MUFU.EX2 R3, R3 ;  /* 0x0000000300037308 */ /* 0x000e620000000800 */
[----:B------:R-:W-:Y:S02]  /*5fa0*/  FFMA.FTZ R149, R161, c[0x0][0x23c], -R240 ;  /* 0x00008f00a1957a23 */ /* 0x000fe400000108f0 */
[----:B------:R-:W-:Y:S02]  /*5fb0*/  FADD.FTZ R2, -R134, R2 ;  /* 0x0000000286027221 */ /* 0x000fe40000010100 */
[C---:B---3--:R-:W-:Y:S02]  /*5fc0*/  FMUL.FTZ R32, R132.reuse, R100 ;  /* 0x0000006484207220 */ /* 0x048fe40000410000 */
[C---:B------:R-:W-:Y:S02]  /*5fd0*/  FMUL.FTZ R33, R132.reuse, R101 ;  /* 0x0000006584217220 */ /* 0x040fe40000410000 */
[C---:B------:R-:W-:Y:S01]  /*5fe0*/  FMUL.FTZ R48, R132.reuse, R84 ;  /* 0x0000005484307220 */ /* 0x040fe20000410000 */
[----:B------:R-:W-:Y:S01]  /*5ff0*/  MUFU.EX2 R159, R159 ;  /* 0x0000009f009f7308 */ /* 0x000fe20000000800 */
[----:B------:R-:W-:Y:S02]  /*6000*/  FMUL.FTZ R49, R132, R85 ;  /* 0x0000005584317220 */ /* 0x000fe40000410000 */
[----:B------:R-:W-:Y:S02]  /*6010*/  FMUL.FTZ R2, R2, c[0x0][0x23c] ;  /* 0x00008f0002027a20 */ /* 0x000fe40000410000 */
[C---:B------:R-:W-:Y:S02]  /*6020*/  FMUL.FTZ R4, R132.reuse, R128 ;  /* 0x0000008084047220 */ /* 0x040fe40000410000 */
[----:B------:R-:W-:Y:S02]  /*6030*/  FMUL.FTZ R5, R132, R129 ;  /* 0x0000008184057220 */ /* 0x000fe40000410000 */
[----:B------:R-:W-:Y:S01]  /*6040*/  FADD.FTZ R0, -R133, R0 ;  /* 0x0000000085007221 */ /* 0x000fe20000010100 */
[----:B------:R-:W2:Y:S01]  /*6050*/  MUFU.EX2 R158, R158 ;  /* 0x0000009e009e7308 */ /* 0x000ea20000000800 */
[--C-:B------:R-:W-:Y:S02]  /*6060*/  FFMA.FTZ R147, R15, c[0x0][0x23c], -R240.reuse ;  /* 0x00008f000f937a23 */ /* 0x100fe400000108f0 */
[----:B------:R-:W-:Y:S02]  /*6070*/  FMUL.FTZ R0, R0, c[0x0][0x23c] ;  /* 0x00008f0000007a20 */ /* 0x000fe40000410000 */
[C---:B-1----:R-:W-:Y:S02]  /*6080*/  FMUL.FTZ R18, R3.reuse, R118 ;  /* 0x0000007603127220 */ /* 0x042fe40000410000 */
[C---:B------:R-:W-:Y:S02]  /*6090*/  FMUL.FTZ R19, R3.reuse, R119 ;  /* 0x0000007703137220 */ /* 0x040fe40000410000 */
[C---:B------:R-:W-:Y:S01]  /*60a0*/  FMUL.FTZ R34, R3.reuse, R102 ;  /* 0x0000006603227220 */ /* 0x040fe20000410000 */
[----:B------:R-:W-:Y:S01]  /*60b0*/  MUFU.EX2 R152, R152 ;  /* 0x0000009800987308 */ /* 0x000fe20000000800 */
[C---:B------:R-:W-:Y:S02]  /*60c0*/  FMUL.FTZ R35, R3.reuse, R103 ;  /* 0x0000006703237220 */ /* 0x040fe40000410000 */
[----:B------:R-:W-:Y:S01]  /*60d0*/  LDSM.16.MT88.4 R100, [R190+0x7800] ;  /* 0x00780000be64783b */ /* 0x000fe20000004200 */
[C---:B------:R-:W-:Y:S02]  /*60e0*/  FMUL.FTZ R50, R3.reuse, R86 ;  /* 0x0000005603327220 */ /* 0x040fe40000410000 */
[C---:B------:R-:W-:Y:S02]  /*60f0*/  FMUL.FTZ R51, R3.reuse, R87 ;  /* 0x0000005703337220 */ /* 0x040fe40000410000 */
[C---:B------:R-:W-:Y:S02]  /*6100*/  FMUL.FTZ R6, R3.reuse, R130 ;  /* 0x0000008203067220 */ /* 0x040fe40000410000 */
[----:B------:R-:W1:Y:S01]  /*6110*/  MUFU.EX2 R151, R151 ;  /* 0x0000009700977308 */ /* 0x000e620000000800 */
[----:B------:R-:W-:Y:S01]  /*6120*/  LDSM.16.MT88.4 R84, [R189+0x6800] ;  /* 0x00680000bd54783b */ /* 0x000fe20000004200 */
[----:B------:R-:W-:Y:S01]  /*6130*/  FMUL.FTZ R7, R3, R131 ;  /* 0x0000008303077220 */ /* 0x000fe20000410000 */
[----:B--2---:R-:W-:Y:S01]  /*6140*/  F2FP.BF16.PACK_AB R128, R158, R159 ;  /* 0x0000009f9e80723e */ /* 0x004fe200000010ff */
[--C-:B------:R-:W-:Y:S02]  /*6150*/  FFMA.FTZ R161, R14, c[0x0][0x23c], -R240.reuse ;  /* 0x00008f000ea17a23 */ /* 0x100fe400000108f0 */
[--C-:B------:R-:W-:Y:S02]  /*6160*/  FFMA.FTZ R153, R26, c[0x0][0x23c], -R247.reuse ;  /* 0x00008f001a997a23 */ /* 0x100fe400000108f7 */
[--C-:B------:R-:W-:Y:S02]  /*6170*/  FFMA.FTZ R162, R25, c[0x0][0x23c], -R240.reuse ;  /* 0x00008f0019a27a23 */ /* 0x100fe400000108f0 */
[----:B------:R-:W-:Y:S01]  /*6180*/  MUFU.EX2 R157, R157 ;  /* 0x0000009d009d7308 */ /* 0x000fe20000000800 */
[----:B------:R-:W-:Y:S02]  /*6190*/  FMUL.FTZ R176, R134, c[0x0][0x23c] ;  /* 0x00008f0086b07a20 */ /* 0x000fe40000410000 */
[----:B------:R-:W-:Y:S02]  /*61a0*/  FMUL.FTZ R170, R133, c[0x0][0x23c] ;  /* 0x00008f0085aa7a20 */ /* 0x000fe40000410000 */
[--C-:B------:R-:W-:Y:S01]  /*61b0*/  FFMA.FTZ R180, R180, c[0x0][0x23c], -R247.reuse ;  /* 0x00008f00b4b47a23 */ /* 0x100fe200000108f7 */
[----:B------:R-:W-:Y:S01]  /*61c0*/  FSEL R176, R176, RZ, P1 ;  /* 0x000000ffb0b07208 */ /* 0x000fe20000800000 */
[--C-:B------:R-:W-:Y:S01]  /*61d0*/  FFMA.FTZ R231, R231, c[0x0][0x23c], -R247.reuse ;  /* 0x00008f00e7e77a23 */ /* 0x100fe200000108f7 */
[----:B------:R-:W-:Y:S01]  /*61e0*/  FSETP.NEU.FTZ.AND P1, PT, R133, -INF , PT ;  /* 0xff8000008500780b */ /* 0x000fe20003f3d000 */
[----:B------:R-:W-:Y:S01]  /*61f0*/  FFMA.FTZ R239, R239, c[0x0][0x23c], -R240 ;  /* 0x00008f00efef7a23 */ /* 0x000fe200000108f0 */
[----:B------:R-:W2:Y:S01]  /*6200*/  MUFU.EX2 R156, R156 ;  /* 0x0000009c009c7308 */ /* 0x000ea20000000800 */
[--C-:B------:R-:W-:Y:S01]  /*6210*/  FFMA.FTZ R144, R160, c[0x0][0x23c], -R176.reuse ;  /* 0x00008f00a0907a23 */ /* 0x100fe200000108b0 */
[----:B------:R-:W-:Y:S01]  /*6220*/  FSEL R170, R170, RZ, P1 ;  /* 0x000000ffaaaa7208 */ /* 0x000fe20000800000 */
[--C-:B------:R-:W-:Y:S01]  /*6230*/  FFMA.FTZ R160, R16, c[0x0][0x23c], -R247.reuse ;  /* 0x00008f0010a07a23 */ /* 0x100fe200000108f7 */
[----:B-1----:R-:W-:Y:S01]  /*6240*/  F2FP.BF16.PACK_AB R129, R151, R152 ;  /* 0x000000989781723e */ /* 0x002fe200000010ff */
[----:B------:R-:W-:Y:S02]  /*6250*/  FMUL.FTZ R16, R132, R116 ;  /* 0x0000007484107220 */ /* 0x000fe40000410000 */
[--C-:B------:R-:W-:Y:S02]  /*6260*/  FFMA.FTZ R145, R143, c[0x0][0x23c], -R176.reuse ;  /* 0x00008f008f917a23 */ /* 0x100fe400000108b0 */
[----:B------:R-:W-:Y:S01]  /*6270*/  FFMA.FTZ R143, R148, c[0x0][0x23c], -R176 ;  /* 0x00008f00948f7a23 */ /* 0x000fe200000108b0 */
[----:B------:R-:W-:Y:S01]  /*6280*/  MUFU.EX2 R150, R150 ;  /* 0x0000009600967308 */ /* 0x000fe20000000800 */
[----:B------:R-:W-:Y:S02]  /*6290*/  FFMA.FTZ R148, R17, c[0x0][0x23c], -R240 ;  /* 0x00008f0011947a23 */ /* 0x000fe400000108f0 */
[----:B------:R-:W-:Y:S02]  /*62a0*/  FMUL.FTZ R17, R132, R117 ;  /* 0x0000007584117220 */ /* 0x000fe40000410000 */
[----:B------:R-:W-:Y:S01]  /*62b0*/  LDSM.16.MT88.4 R116, [R192+0x7800] ;  /* 0x00780000c074783b */ /* 0x000fe20000004200 */
[----:B------:R-:W-:Y:S02]  /*62c0*/  FFMA.FTZ R139, R12, c[0x0][0x23c], -R170 ;  /* 0x00008f000c8b7a23 */ /* 0x000fe400000108aa */
[--C-:B------:R-:W-:Y:S02]  /*62d0*/  FFMA.FTZ R165, R24, c[0x0][0x23c], -R176.reuse ;  /* 0x00008f0018a57a23 */ /* 0x100fe400000108b0 */
[----:B------:R-:W1:Y:S01]  /*62e0*/  MUFU.EX2 R149, R149 ;  /* 0x0000009500957308 */ /* 0x000e620000000800 */
[----:B------:R-:W-:Y:S02]  /*62f0*/  FFMA.FTZ R146, R140, c[0x0][0x23c], -R176 ;  /* 0x00008f008c927a23 */ /* 0x000fe400000108b0 */
[--C-:B------:R-:W-:Y:S01]  /*6300*/  FFMA.FTZ R140, R13, c[0x0][0x23c], -R170.reuse ;  /* 0x00008f000d8c7a23 */ /* 0x100fe200000108aa */
[----:B--2---:R-:W-:Y:S01]  /*6310*/  F2FP.BF16.PACK_AB R130, R156, R157 ;  /* 0x0000009d9c82723e */ /* 0x004fe200000010ff */
[--C-:B------:R-:W-:Y:S02]  /*6320*/  FFMA.FTZ R142, R142, c[0x0][0x23c], -R170.reuse ;  /* 0x00008f008e8e7a23 */ /* 0x100fe400000108aa */
[----:B------:R-:W-:Y:S02]  /*6330*/  FFMA.FTZ R141, R141, c[0x0][0x23c], -R170 ;  /* 0x00008f008d8d7a23 */ /* 0x000fe400000108aa */
[----:B------:R-:W-:Y:S01]  /*6340*/  FFMA.FTZ R168, R168, c[0x0][0x23c], -R176 ;  /* 0x00008f00a8a87a23 */ /* 0x000fe200000108b0 */
[----:B------:R-:W2:Y:S01]  /*6350*/  MUFU.EX2 R2, R2 ;  /* 0x0000000200027308 */ /* 0x000ea20000000800 */
[--C-:B------:R-:W-:Y:S02]  /*6360*/  FFMA.FTZ R171, R171, c[0x0][0x23c], -R170.reuse ;  /* 0x00008f00abab7a23 */ /* 0x100fe400000108aa */
[----:B------:R-:W-:Y:S02]  /*6370*/  FFMA.FTZ R173, R173, c[0x0][0x23c], -R170 ;  /* 0x00008f00adad7a23 */ /* 0x000fe400000108aa */
[--C-:B------:R-:W-:Y:S02]  /*6380*/  FFMA.FTZ R174, R174, c[0x0][0x23c], -R176.reuse ;  /* 0x00008f00aeae7a23 */ /* 0x100fe400000108b0 */
[----:B------:R-:W-:Y:S02]  /*6390*/  FFMA.FTZ R175, R175, c[0x0][0x23c], -R176 ;  /* 0x00008f00afaf7a23 */ /* 0x000fe400000108b0 */
[--C-:B------:R-:W-:Y:S01]  /*63a0*/  FFMA.FTZ R177, R177, c[0x0][0x23c], -R170.reuse ;  /* 0x00008f00b1b17a23 */ /* 0x100fe200000108aa */
[----:B------:R-:W3:Y:S01]  /*63b0*/  MUFU.EX2 R0, R0 ;  /* 0x0000000000007308 */ /* 0x000ee20000000800 */
[----:B------:R-:W-:Y:S02]  /*63c0*/  FFMA.FTZ R178, R178, c[0x0][0x23c], -R170 ;  /* 0x00008f00b2b27a23 */ /* 0x000fe400000108aa */
[--C-:B------:R-:W-:Y:S01]  /*63d0*/  FFMA.FTZ R245, R245, c[0x0][0x23c], -R240.reuse ;  /* 0x00008f00f5f57a23 */ /* 0x100fe200000108f0 */
[----:B-1----:R-:W-:Y:S01]  /*63e0*/  F2FP.BF16.PACK_AB R131, R149, R150 ;  /* 0x000000969583723e */ /* 0x002fe200000010ff */
[--C-:B------:R-:W-:Y:S02]  /*63f0*/  FFMA.FTZ R246, R246, c[0x0][0x23c], -R247.reuse ;  /* 0x00008f00f6f67a23 */ /* 0x100fe400000108f7 */
[--C-:B------:R-:W-:Y:S02]  /*6400*/  FFMA.FTZ R248, R248, c[0x0][0x23c], -R247.reuse ;  /* 0x00008f00f8f87a23 */ /* 0x100fe400000108f7 */
[--C-:B------:R-:W-:Y:S01]  /*6410*/  FFMA.FTZ R249, R249, c[0x0][0x23c], -R240.reuse ;  /* 0x00008f00f9f97a23 */ /* 0x100fe200000108f0 */
[----:B------:R-:W-:Y:S01]  /*6420*/  MUFU.EX2 R146, R146 ;  /* 0x0000009200927308 */ /* 0x000fe20000000800 */
[-C--:B------:R-:W-:Y:S05]  /*6430*/  HMMA.16816.F32.BF16 R4, R128, R20.reuse, R4 ;  /* 0x000000148004723c */ /* 0x080fea0000041804 */
[C---:B--2---:R-:W-:Y:S02]  /*6440*/  FMUL.FTZ R56, R2.reuse, R76 ;  /* 0x0000004c02387220 */ /* 0x044fe40000410000 */
[C---:B------:R-:W-:Y:S02]  /*6450*/  FMUL.FTZ R57, R2.reuse, R77 ;  /* 0x0000004d02397220 */ /* 0x040fe40000410000 */
[----:B------:R-:W1:Y:S03]  /*6460*/  MUFU.EX2 R145, R145 ;  /* 0x0000009100917308 */ /* 0x000e660000000800 */
[----:B------:R-:W-:Y:S02]  /*6470*/  FMUL.FTZ R8, R2, R124 ;  /* 0x0000007c02087220 */ /* 0x000fe40000410000 */
[C---:B---3--:R-:W-:Y:S02]  /*6480*/  FMUL.FTZ R58, R0.reuse, R78 ;  /* 0x0000004e003a7220 */ /* 0x048fe40000410000 */
[----:B------:R-:W-:Y:S02]  /*6490*/  FMUL.FTZ R59, R0, R79 ;  /* 0x0000004f003b7220 */ /* 0x000fe40000410000 */
[----:B------:R-:W-:Y:S01]  /*64a0*/  LDSM.16.MT88.4 R76, [R192+0x6800] ;  /* 0x00680000c04c783b */ /* 0x000fe20000004200 */
[----:B------:R-:W-:Y:S01]  /*64b0*/  MUFU.EX2 R142, R142 ;  /* 0x0000008e008e7308 */ /* 0x000fe20000000800 */
[----:B------:R-:W-:Y:S02]  /*64c0*/  FMUL.FTZ R9, R2, R125 ;  /* 0x0000007d02097220 */ /* 0x000fe40000410000 */
[C---:B------:R-:W-:Y:S02]  /*64d0*/  FMUL.FTZ R10, R0.reuse, R126 ;  /* 0x0000007e000a7220 */ /* 0x040fe40000410000 */
[----:B------:R-:W-:Y:S02]  /*64e0*/  FMUL.FTZ R11, R0, R127 ;  /* 0x0000007f000b7220 */ /* 0x000fe40000410000 */
[C---:B------:R-:W-:Y:S02]  /*64f0*/  FMUL.FTZ R12, R2.reuse, R120 ;  /* 0x00000078020c7220 */ /* 0x040fe40000410000 */
[----:B------:R-:W-:Y:S01]  /*6500*/  FMUL.FTZ R13, R2, R121 ;  /* 0x00000079020d7220 */ /* 0x000fe20000410000 */
[----:B------:R-:W2:Y:S01]  /*6510*/  MUFU.EX2 R141, R141 ;  /* 0x0000008d008d7308 */ /* 0x000ea20000000800 */
[C---:B------:R-:W-:Y:S02]  /*6520*/  FMUL.FTZ R14, R0.reuse, R122 ;  /* 0x0000007a000e7220 */ /* 0x040fe40000410000 */
[----:B------:R-:W-:Y:S01]  /*6530*/  FMUL.FTZ R15, R0, R123 ;  /* 0x0000007b000f7220 */ /* 0x000fe20000410000 */
[----:B-1----:R-:W-:Y:S01]  /*6540*/  F2FP.BF16.PACK_AB R64, R145, R146 ;  /* 0x000000929140723e */ /* 0x002fe200000010ff */
[C---:B------:R-:W-:Y:S02]  /*6550*/  FMUL.FTZ R24, R2.reuse, R108 ;  /* 0x0000006c02187220 */ /* 0x040fe40000410000 */
[----:B------:R-:W-:Y:S02]  /*6560*/  FMUL.FTZ R25, R2, R109 ;  /* 0x0000006d02197220 */ /* 0x000fe40000410000 */
[C---:B------:R-:W-:Y:S01]  /*6570*/  FMUL.FTZ R26, R0.reuse, R110 ;  /* 0x0000006e001a7220 */ /* 0x040fe20000410000 */
[----:B------:R-:W-:Y:S01]  /*6580*/  MUFU.EX2 R144, R144 ;  /* 0x0000009000907308 */ /* 0x000fe20000000800 */
[----:B------:R-:W-:Y:S02]  /*6590*/  FMUL.FTZ R27, R0, R111 ;  /* 0x0000006f001b7220 */ /* 0x000fe40000410000 */
[C---:B------:R-:W-:Y:S02]  /*65a0*/  FMUL.FTZ R28, R2.reuse, R104 ;  /* 0x00000068021c7220 */ /* 0x040fe40000410000 */
[----:B------:R-:W-:Y:S02]  /*65b0*/  FMUL.FTZ R29, R2, R105 ;  /* 0x00000069021d7220 */ /* 0x000fe40000410000 */
[C---:B------:R-:W-:Y:S02]  /*65c0*/  FMUL.FTZ R30, R0.reuse, R106 ;  /* 0x0000006a001e7220 */ /* 0x040fe40000410000 */
[----:B------:R-:W-:Y:S01]  /*65d0*/  FMUL.FTZ R31, R0, R107 ;  /* 0x0000006b001f7220 */ /* 0x000fe20000410000 */
[----:B------:R-:W1:Y:S01]  /*65e0*/  MUFU.EX2 R143, R143 ;  /* 0x0000008f008f7308 */ /* 0x000e620000000800 */
[C---:B------:R-:W-:Y:S02]  /*65f0*/  FMUL.FTZ R40, R2.reuse, R92 ;  /* 0x0000005c02287220 */ /* 0x040fe40000410000 */
[----:B------:R-:W-:Y:S01]  /*6600*/  FMUL.FTZ R41, R2, R93 ;  /* 0x0000005d02297220 */ /* 0x000fe20000410000 */
[----:B--2---:R-:W-:Y:S01]  /*6610*/  F2FP.BF16.PACK_AB R65, R141, R142 ;  /* 0x0000008e8d41723e */ /* 0x004fe200000010ff */
        /* <DEDUP_REMOVED lines=13> */
[----:B------:R-:W-:Y:S02]  /*66f0*/  FFMA.FTZ R250, R250, c[0x0][0x23c], -R240 ;  /* 0x00008f00fafa7a23 */ /* 0x000fe400000108f0 */
        /* <DEDUP_REMOVED lines=9> */
[----:B------:R-:W-:Y:S02]  /*6790*/  FFMA.FTZ R233, R233, c[0x0][0x23c], -R170 ;  /* 0x00008f00e9e97a23 */ /* 0x000fe400000108aa */
[--C-:B------:R-:W-:Y:S01]  /*67a0*/  FFMA.FTZ R230, R230, c[0x0][0x23c], -R247.reuse ;  /* 0x00008f00e6e67a23 */ /* 0x100fe200000108f7 */
[----:B--2---:R-:W-:Y:S01]  /*67b0*/  F2FP.BF16.PACK_AB R67, R139, R140 ;  /* 0x0000008c8b43723e */ /* 0x004fe200000010ff */
[--C-:B------:R-:W-:Y:S02]  /*67c0*/  FFMA.FTZ R232, R232, c[0x0][0x23c], -R247.reuse ;  /* 0x00008f00e8e87a23 */ /* 0x100fe400000108f7 */
[--C-:B------:R-:W-:Y:S02]  /*67d0*/  FFMA.FTZ R183, R183, c[0x0][0x23c], -R240.reuse ;  /* 0x00008f00b7b77a23 */ /* 0x100fe400000108f0 */
[--C-:B------:R-:W-:Y:S01]  /*67e0*/  FFMA.FTZ R182, R182, c[0x0][0x23c], -R240.reuse ;  /* 0x00008f00b6b67a23 */ /* 0x100fe200000108f0 */
[----:B------:R-:W-:Y:S01]  /*67f0*/  MUFU.EX2 R147, R147 ;  /* 0x0000009300937308 */ /* 0x000fe20000000800 */
[C---:B------:R-:W-:Y:S04]  /*6800*/  HMMA.16816.F32.BF16 R8, R64.reuse, R20, R8 ;  /* 0x000000144008723c */ /* 0x040fe80000041808 */
[--C-:B------:R-:W-:Y:S02]  /*6810*/  FFMA.FTZ R242, R242, c[0x0][0x23c], -R247.reuse ;  /* 0x00008f00f2f27a23 */ /* 0x100fe400000108f7 */
[----:B------:R-:W-:Y:S02]  /*6820*/  FFMA.FTZ R247, R234, c[0x0][0x23c], -R247 ;  /* 0x00008f00eaf77a23 */ /* 0x000fe400000108f7 */
[-C--:B------:R-:W-:Y:S01]  /*6830*/  HMMA.16816.F32.BF16 R12, R64, R22.reuse, R12 ;  /* 0x00000016400c723c */ /* 0x080fe2000004180c */
[----:B------:R-:W-:Y:S03]  /*6840*/  MUFU.EX2 R153, R153 ;  /* 0x0000009900997308 */ /* 0x000fe60000000800 */
[C---:B------:R-:W-:Y:S02]  /*6850*/  FMUL.FTZ R20, R132.reuse, R112 ;  /* 0x0000007084147220 */ /* 0x040fe40000410000 */
[----:B------:R-:W-:Y:S02]  /*6860*/  FMUL.FTZ R21, R132, R113 ;  /* 0x0000007184157220 */ /* 0x000fe40000410000 */
[C---:B------:R-:W-:Y:S03]  /*6870*/  HMMA.16816.F32.BF16 R16, R128.reuse, R22, R16 ;  /* 0x000000168010723c */ /* 0x040fe60000041810 */
[----:B------:R-:W-:Y:S01]  /*6880*/  MUFU.EX2 R160, R160 ;  /* 0x000000a000a07308 */ /* 0x000fe20000000800 */
[--C-:B------:R-:W-:Y:S02]  /*6890*/  FFMA.FTZ R181, R181, c[0x0][0x23c], -R240.reuse ;  /* 0x00008f00b5b57a23 */ /* 0x100fe400000108f0 */
[----:B------:R-:W-:Y:S02]  /*68a0*/  FFMA.FTZ R240, R179, c[0x0][0x23c], -R240 ;  /* 0x00008f00b3f07a23 */ /* 0x000fe400000108f0 */
[C---:B------:R-:W-:Y:S04]  /*68b0*/  FMUL.FTZ R22, R3.reuse, R114 ;  /* 0x0000007203167220 */ /* 0x040fe80000410000 */
[----:B------:R-:W-:Y:S01]  /*68c0*/  FMUL.FTZ R23, R3, R115 ;  /* 0x0000007303177220 */ /* 0x000fe20000410000 */
[----:B------:R-:W-:Y:S01]  /*68d0*/  MUFU.EX2 R161, R161 ;  /* 0x000000a100a17308 */ /* 0x000fe20000000800 */
[--C-:B------:R-:W-:Y:S02]  /*68e0*/  FFMA.FTZ R172, R172, c[0x0][0x23c], -R176.reuse ;  /* 0x00008f00acac7a23 */ /* 0x100fe400000108b0 */
[----:B------:R-:W-:Y:S02]  /*68f0*/  FFMA.FTZ R169, R169, c[0x0][0x23c], -R176 ;  /* 0x00008f00a9a97a23 */ /* 0x000fe400000108b0 */
[--C-:B------:R-:W-:Y:S01]  /*6900*/  FFMA.FTZ R166, R166, c[0x0][0x23c], -R170.reuse ;  /* 0x00008f00a6a67a23 */ /* 0x100fe200000108aa */
[-C--:B------:R-:W-:Y:S03]  /*6910*/  HMMA.16816.F32.BF16 R20, R128, R36.reuse, R20 ;  /* 0x000000248014723c */ /* 0x080fe60000041814 */
[----:B------:R-:W-:Y:S01]  /*6920*/  FFMA.FTZ R164, R164, c[0x0][0x23c], -R170 ;  /* 0x00008f00a4a47a23 */ /* 0x000fe200000108aa */
[----:B------:R-:W-:Y:S01]  /*6930*/  MUFU.EX2 R162, R162 ;  /* 0x000000a200a27308 */ /* 0x000fe20000000800 */
[--C-:B------:R-:W-:Y:S02]  /*6940*/  FFMA.FTZ R163, R163, c[0x0][0x23c], -R176.reuse ;  /* 0x00008f00a3a37a23 */ /* 0x100fe400000108b0 */
[----:B------:R-:W-:Y:S01]  /*6950*/  FFMA.FTZ R176, R167, c[0x0][0x23c], -R176 ;  /* 0x00008f00a7b07a23 */ /* 0x000fe200000108b0 */
[C---:B------:R-:W-:Y:S04]  /*6960*/  HMMA.16816.F32.BF16 R24, R64.reuse, R36, R24 ;  /* 0x000000244018723c */ /* 0x040fe80000041818 */
[--C-:B------:R-:W-:Y:S02]  /*6970*/  FFMA.FTZ R138, R138, c[0x0][0x23c], -R170.reuse ;  /* 0x00008f008a8a7a23 */ /* 0x100fe400000108aa */
[----:B------:R-:W-:Y:S01]  /*6980*/  MUFU.EX2 R165, R165 ;  /* 0x000000a500a57308 */ /* 0x000fe20000000800 */
[C---:B------:R-:W-:Y:S01]  /*6990*/  FMUL.FTZ R36, R132.reuse, R96 ;  /* 0x0000006084247220 */ /* 0x040fe20000410000 */
[-C--:B------:R-:W-:Y:S04]  /*69a0*/  HMMA.16816.F32.BF16 R28, R64, R38.reuse, R28 ;  /* 0x00000026401c723c */ /* 0x080fe8000004181c */
[C---:B------:R-:W-:Y:S02]  /*69b0*/  FMUL.FTZ R37, R132.reuse, R97 ;  /* 0x0000006184257220 */ /* 0x040fe40000410000 */
[----:B------:R-:W-:Y:S02]  /*69c0*/  FFMA.FTZ R170, R137, c[0x0][0x23c], -R170 ;  /* 0x00008f0089aa7a23 */ /* 0x000fe400000108aa */
[C---:B------:R-:W-:Y:S01]  /*69d0*/  HMMA.16816.F32.BF16 R32, R128.reuse, R38, R32 ;  /* 0x000000268020723c */ /* 0x040fe20000041820 */
[----:B------:R-:W1:Y:S03]  /*69e0*/  MUFU.EX2 R168, R168 ;  /* 0x000000a800a87308 */ /* 0x000e660000000800 */
[----:B------:R-:W-:Y:S02]  /*69f0*/  FFMA.FTZ R159, R132, R227, R159 ;  /* 0x000000e3849f7223 */ /* 0x000fe4000001009f */
[C---:B------:R-:W-:Y:S02]  /*6a00*/  FFMA.FTZ R152, R3.reuse, R226, R152 ;  /* 0x000000e203987223 */ /* 0x040fe40000010098 */
[C---:B------:R-:W-:Y:S03]  /*6a10*/  FMUL.FTZ R38, R3.reuse, R98 ;  /* 0x0000006203267220 */ /* 0x040fe60000410000 */
[----:B------:R-:W-:Y:S01]  /*6a20*/  MUFU.EX2 R171, R171 ;  /* 0x000000ab00ab7308 */ /* 0x000fe20000000800 */
[----:B------:R-:W-:Y:S02]  /*6a30*/  FMUL.FTZ R39, R3, R99 ;  /* 0x0000006303277220 */ /* 0x000fe40000410000 */
[----:B------:R-:W2:Y:S01]  /*6a40*/  LDSM.16.MT88.4 R96, [R188+0x6000] ;  /* 0x00600000bc60783b */ /* 0x000ea20000004200 */
[----:B------:R-:W-:Y:S01]  /*6a50*/  FFMA.FTZ R146, R2, R225, R146 ;  /* 0x000000e102927223 */ /* 0x000fe20000010092 */
[----:B------:R-:W-:Y:S01]  /*6a60*/  MOV R2, R134 ;  /* 0x0000008600027202 */ /* 0x000fe20000000f00 */
[----:B------:R-:W-:Y:S01]  /*6a70*/  FFMA.FTZ R142, R0, R224, R142 ;  /* 0x000000e0008e7223 */ /* 0x000fe2000001008e */
[----:B------:R-:W-:Y:S01]  /*6a80*/  MOV R0, R133 ;  /* 0x0000008500007202 */ /* 0x000fe20000000f00 */
[-C--:B------:R-:W-:Y:S02]  /*6a90*/  HMMA.16816.F32.BF16 R36, R128, R52.reuse, R36 ;  /* 0x000000348024723c */ /* 0x080fe40000041824 */
[----:B------:R-:W3:Y:S01]  /*6aa0*/  MUFU.EX2 R173, R173 ;  /* 0x000000ad00ad7308 */ /* 0x000ee20000000800 */
[----:B------:R-:W-:Y:S02]  /*6ab0*/  FADD.FTZ R159, R158, R159 ;  /* 0x0000009f9e9f7221 */ /* 0x000fe40000010000 */
[----:B------:R-:W-:Y:S01]  /*6ac0*/  FADD.FTZ R152, R151, R152 ;  /* 0x0000009897987221 */ /* 0x000fe20000010000 */
[----:B-1----:R-:W-:Y:S01]  /*6ad0*/  F2FP.BF16.PACK_AB R72, R168, R165 ;  /* 0x000000a5a848723e */ /* 0x002fe200000010ff */
[----:B------:R-:W-:Y:S01]  /*6ae0*/  FADD.FTZ R146, R145, R146 ;  /* 0x0000009291927221 */ /* 0x000fe20000010000 */
[C---:B------:R-:W-:Y:S04]  /*6af0*/  HMMA.16816.F32.BF16 R40, R64.reuse, R52, R40 ;  /* 0x000000344028723c */ /* 0x040fe80000041828 */
[----:B------:R-:W-:Y:S01]  /*6b00*/  MUFU.EX2 R174, R174 ;  /* 0x000000ae00ae7308 */ /* 0x000fe20000000800 */
[----:B------:R-:W-:Y:S02]  /*6b10*/  FADD.FTZ R142, R141, R142 ;  /* 0x0000008e8d8e7221 */ /* 0x000fe40000010000 */
[C---:B------:R-:W-:Y:S01]  /*6b20*/  FMUL.FTZ R52, R132.reuse, R80 ;  /* 0x0000005084347220 */ /* 0x040fe20000410000 */
[-C--:B------:R-:W-:Y:S04]  /*6b30*/  HMMA.16816.F32.BF16 R44, R64, R54.reuse, R44 ;  /* 0x00000036402c723c */ /* 0x080fe8000004182c */
[----:B------:R-:W-:Y:S02]  /*6b40*/  FMUL.FTZ R53, R132, R81 ;  /* 0x0000005184357220 */ /* 0x000fe40000410000 */
[----:B------:R-:W1:Y:S01]  /*6b50*/  MUFU.EX2 R175, R175 ;  /* 0x000000af00af7308 */ /* 0x000e620000000800 */
[----:B------:R-:W-:Y:S01]  /*6b60*/  FADD.FTZ R159, R157, R159 ;  /* 0x0000009f9d9f7221 */ /* 0x000fe20000010000 */
[C---:B------:R-:W-:Y:S04]  /*6b70*/  HMMA.16816.F32.BF16 R48, R128.reuse, R54, R48 ;  /* 0x000000368030723c */ /* 0x040fe80000041830 */
[----:B---3--:R-:W-:Y:S01]  /*6b80*/  F2FP.BF16.PACK_AB R73, R173, R171 ;  /* 0x000000abad49723e */ /* 0x008fe200000010ff */
[----:B------:R-:W-:Y:S02]  /*6b90*/  FADD.FTZ R152, R150, R152 ;  /* 0x0000009896987221 */ /* 0x000fe40000010000 */
[C---:B------:R-:W-:Y:S01]  /*6ba0*/  FMUL.FTZ R54, R3.reuse, R82 ;  /* 0x0000005203367220 */ /* 0x040fe20000410000 */
[----:B------:R-:W-:Y:S01]  /*6bb0*/  MUFU.EX2 R177, R177 ;  /* 0x000000b100b17308 */ /* 0x000fe20000000800 */
[----:B------:R-:W-:Y:S02]  /*6bc0*/  FMUL.FTZ R55, R3, R83 ;  /* 0x0000005303377220 */ /* 0x000fe40000410000 */
[----:B------:R-:W3:Y:S01]  /*6bd0*/  LDSM.16.MT88.4 R80, [R190+0x6800] ;  /* 0x00680000be50783b */ /* 0x000ee20000004200 */
[----:B------:R-:W-:Y:S02]  /*6be0*/  FADD.FTZ R146, R144, R146 ;  /* 0x0000009290927221 */ /* 0x000fe40000010000 */
[----:B------:R-:W-:Y:S02]  /*6bf0*/  FADD.FTZ R142, R140, R142 ;  /* 0x0000008e8c8e7221 */ /* 0x000fe40000010000 */
[-C--:B--2---:R-:W-:Y:S02]  /*6c00*/  HMMA.16816.F32.BF16 R52, R128, R96.reuse, R52 ;  /* 0x000000608034723c */ /* 0x084fe40000041834 */
[----:B------:R-:W2:Y:S01]  /*6c10*/  MUFU.EX2 R178, R178 ;  /* 0x000000b200b27308 */ /* 0x000ea20000000800 */
[----:B------:R-:W-:Y:S02]  /*6c20*/  FADD.FTZ R159, R156, R159 ;  /* 0x0000009f9c9f7221 */ /* 0x000fe40000010000 */
[----:B------:R-:W-:Y:S01]  /*6c30*/  FADD.FTZ R152, R149, R152 ;  /* 0x0000009895987221 */ /* 0x000fe20000010000 */
[----:B-1----:R-:W-:Y:S01]  /*6c40*/  F2FP.BF16.PACK_AB R74, R175, R174 ;  /* 0x000000aeaf4a723e */ /* 0x002fe200000010ff */
[----:B------:R-:W-:Y:S01]  /*6c50*/  FADD.FTZ R146, R143, R146 ;  /* 0x000000928f927221 */ /* 0x000fe20000010000 */
[C---:B------:R-:W-:Y:S04]  /*6c60*/  HMMA.16816.F32.BF16 R56, R64.reuse, R96, R56 ;  /* 0x000000604038723c */ /* 0x040fe80000041838 */
[----:B------:R-:W1:Y:S01]  /*6c70*/  MUFU.EX2 R180, R180 ;  /* 0x000000b400b47308 */ /* 0x000e620000000800 */
[----:B------:R-:W-:Y:S02]  /*6c80*/  FADD.FTZ R142, R139, R142 ;  /* 0x0000008e8b8e7221 */ /* 0x000fe40000010000 */
[----:B------:R-:W-:Y:S01]  /*6c90*/  FADD.FTZ R159, R155, R159 ;  /* 0x0000009f9b9f7221 */ /* 0x000fe20000010000 */
[-C--:B------:R-:W-:Y:S04]  /*6ca0*/  HMMA.16816.F32.BF16 R60, R64, R98.reuse, R60 ;  /* 0x00000062403c723c */ /* 0x080fe8000004183c */
[----:B------:R-:W-:Y:S02]  /*6cb0*/  FADD.FTZ R152, R148, R152 ;  /* 0x0000009894987221 */ /* 0x000fe40000010000 */
[----:B------:R-:W-:Y:S01]  /*6cc0*/  MUFU.EX2 R231, R231 ;  /* 0x000000e700e77308 */ /* 0x000fe20000000800 */
[----:B------:R-:W-:Y:S01]  /*6cd0*/  FMUL.FTZ R64, R132, R68 ;  /* 0x0000004484407220 */ /* 0x000fe20000410000 */
[----:B------:R-:W-:Y:S01]  /*6ce0*/  F2FP.BF16.PACK_AB R68, R154, R155 ;  /* 0x0000009b9a44723e */ /* 0x000fe200000010ff */
[----:B------:R-:W-:Y:S03]  /*6cf0*/  FMUL.FTZ R65, R132, R69 ;  /* 0x0000004584417220 */ /* 0x000fe60000410000 */
[----:B------:R-:W-:Y:S01]  /*6d00*/  FMUL.FTZ R66, R3, R70 ;  /* 0x0000004603427220 */ /* 0x000fe20000410000 */
[----:B------:R-:W-:Y:S01]  /*6d10*/  F2FP.BF16.PACK_AB R69, R147, R148 ;  /* 0x000000949345723e */ /* 0x000fe200000010ff */
[----:B------:R-:W-:Y:S01]  /*6d20*/  FMUL.FTZ R67, R3, R71 ;  /* 0x0000004703437220 */ /* 0x000fe20000410000 */
[----:B------:R-:W-:Y:S01]  /*6d30*/  F2FP.BF16.PACK_AB R70, R160, R153 ;  /* 0x00000099a046723e */ /* 0x000fe200000010ff */
[----:B------:R-:W4:Y:S01]  /*6d40*/  MUFU.EX2 R239, R239 ;  /* 0x000000ef00ef7308 */ /* 0x000f220000000800 */
[----:B------:R-:W-:Y:S01]  /*6d50*/  F2FP.BF16.PACK_AB R71, R162, R161 ;  /* 0x000000a1a247723e */ /* 0x000fe200000010ff */
[----:B------:R-:W-:Y:S01]  /*6d60*/  FADD.FTZ R146, R165, R146 ;  /* 0x00000092a5927221 */ /* 0x000fe20000010000 */
[----:B--2---:R-:W-:Y:S01]  /*6d70*/  F2FP.BF16.PACK_AB R75, R178, R177 ;  /* 0x000000b1b24b723e */ /* 0x004fe200000010ff */
[----:B------:R-:W-:Y:S01]  /*6d80*/  FADD.FTZ R142, R171, R142 ;  /* 0x0000008eab8e7221 */ /* 0x000fe20000010000 */
[----:B------:R-:W-:Y:S04]  /*6d90*/  HMMA.16816.F32.BF16 R64, R128, R98, R64 ;  /* 0x000000628040723c */ /* 0x000fe80000041840 */
[----:B------:R-:W-:Y:S01]  /*6da0*/  MOV R3, R135 ;  /* 0x0000008700037202 */ /* 0x000fe20000000f00 */
[----:B------:R-:W2:Y:S01]  /*6db0*/  MUFU.EX2 R245, R245 ;  /* 0x000000f500f57308 */ /* 0x000ea20000000800 */
[----:B------:R-:W-:Y:S01]  /*6dc0*/  FADD.FTZ R159, R154, R159 ;  /* 0x0000009f9a9f7221 */ /* 0x000fe20000010000 */
[----:B------:R-:W-:Y:S01]  /*6dd0*/  MOV R132, R136 ;  /* 0x0000008800847202 */ /* 0x000fe20000000f00 */
[-C--:B------:R-:W-:Y:S05]  /*6de0*/  HMMA.16816.F32.BF16 R4, R68, R76.reuse, R4 ;  /* 0x0000004c4404723c */ /* 0x080fea0000041804 */
[----:B------:R-:W-:Y:S02]  /*6df0*/  FADD.FTZ R152, R147, R152 ;  /* 0x0000009893987221 */ /* 0x000fe40000010000 */
[----:B------:R-:W5:Y:S01]  /*6e00*/  MUFU.EX2 R246, R246 ;  /* 0x000000f600f67308 */ /* 0x000f620000000800 */
[C---:B------:R-:W-:Y:S04]  /*6e10*/  HMMA.16816.F32.BF16 R8, R72.reuse, R76, R8 ;  /* 0x0000004c4808723c */ /* 0x040fe80000041808 */
[----:B------:R-:W-:Y:S02]  /*6e20*/  FADD.FTZ R146, R168, R146 ;  /* 0x00000092a8927221 */ /* 0x000fe40000010000 */
[----:B------:R-:W-:Y:S02]  /*6e30*/  FADD.FTZ R142, R173, R142 ;  /* 0x0000008ead8e7221 */ /* 0x000fe40000010000 */
[-C--:B------:R-:W-:Y:S01]  /*6e40*/  HMMA.16816.F32.BF16 R12, R72, R78.reuse, R12 ;  /* 0x0000004e480c723c */ /* 0x080fe2000004180c */
[----:B------:R-:W-:Y:S03]  /*6e50*/  MUFU.EX2 R248, R248 ;  /* 0x000000f800f87308 */ /* 0x000fe60000000800 */
[----:B------:R-:W-:Y:S02]  /*6e60*/  FADD.FTZ R159, R153, R159 ;  /* 0x0000009f999f7221 */ /* 0x000fe40000010000 */
[----:B------:R-:W-:Y:S02]  /*6e70*/  FADD.FTZ R152, R161, R152 ;  /* 0x00000098a1987221 */ /* 0x000fe40000010000 */
[C---:B------:R-:W-:Y:S01]  /*6e80*/  HMMA.16816.F32.BF16 R16, R68.reuse, R78, R16 ;  /* 0x0000004e4410723c */ /* 0x040fe20000041810 */
[----:B------:R-:W5:Y:S02]  /*6e90*/  LDSM.16.MT88.4 R76, [R188+0x6800] ;  /* 0x00680000bc4c783b */ /* 0x000f640000004200 */
[----:B------:R-:W-:Y:S01]  /*6ea0*/  MUFU.EX2 R249, R249 ;  /* 0x000000f900f97308 */ /* 0x000fe20000000800 */
[----:B------:R-:W-:Y:S02]  /*6eb0*/  FADD.FTZ R146, R174, R146 ;  /* 0x00000092ae927221 */ /* 0x000fe40000010000 */
[----:B------:R-:W-:Y:S02]  /*6ec0*/  FADD.FTZ R142, R177, R142 ;  /* 0x0000008eb18e7221 */ /* 0x000fe40000010000 */
[-C--:B---3--:R-:W-:Y:S04]  /*6ed0*/  HMMA.16816.F32.BF16 R20, R68, R80.reuse, R20 ;  /* 0x000000504414723c */ /* 0x088fe80000041814 */
[----:B------:R-:W-:Y:S01]  /*6ee0*/  FADD.FTZ R159, R160, R159 ;  /* 0x0000009fa09f7221 */ /* 0x000fe20000010000 */
[----:B------:R-:W-:Y:S01]  /*6ef0*/  MUFU.EX2 R250, R250 ;  /* 0x000000fa00fa7308 */ /* 0x000fe20000000800 */
[----:B------:R-:W-:Y:S02]  /*6f00*/  FADD.FTZ R152, R162, R152 ;  /* 0x00000098a2987221 */ /* 0x000fe40000010000 */
[C---:B------:R-:W-:Y:S04]  /*6f10*/  HMMA.16816.F32.BF16 R24, R72.reuse, R80, R24 ;  /* 0x000000504818723c */ /* 0x040fe80000041818 */
[----:B------:R-:W-:Y:S02]  /*6f20*/  FADD.FTZ R146, R175, R146 ;  /* 0x00000092af927221 */ /* 0x000fe40000010000 */
[----:B------:R-:W-:Y:S01]  /*6f30*/  FADD.FTZ R142, R178, R142 ;  /* 0x0000008eb28e7221 */ /* 0x000fe20000010000 */
[----:B------:R-:W3:Y:S01]  /*6f40*/  MUFU.EX2 R243, R243 ;  /* 0x000000f300f37308 */ /* 0x000ee20000000800 */
[-C--:B------:R-:W-:Y:S04]  /*6f50*/  HMMA.16816.F32.BF16 R28, R72, R82.reuse, R28 ;  /* 0x00000052481c723c */ /* 0x080fe8000004181c */
[----:B-1----:R-:W-:Y:S02]  /*6f60*/  FADD.FTZ R159, R180, R159 ;  /* 0x0000009fb49f7221 */ /* 0x002fe40000010000 */
[----:B----4-:R-:W-:Y:S02]  /*6f70*/  FADD.FTZ R152, R239, R152 ;  /* 0x00000098ef987221 */ /* 0x010fe40000010000 */
[C---:B------:R-:W-:Y:S01]  /*6f80*/  HMMA.16816.F32.BF16 R32, R68.reuse, R82, R32 ;  /* 0x000000524420723c */ /* 0x040fe20000041820 */
[----:B------:R-:W1:Y:S01]  /*6f90*/  LDSM.16.MT88.4 R80, [R192+0x7000] ;  /* 0x00700000c050783b */ /* 0x000e620000004200 */
[----:B------:R-:W4:Y:S02]  /*6fa0*/  MUFU.EX2 R244, R244 ;  /* 0x000000f400f47308 */ /* 0x000f240000000800 */
[----:B------:R-:W-:Y:S02]  /*6fb0*/  FADD.FTZ R159, R231, R159 ;  /* 0x0000009fe79f7221 */ /* 0x000fe40000010000 */
[----:B--2---:R-:W-:Y:S02]  /*6fc0*/  FADD.FTZ R152, R245, R152 ;  /* 0x00000098f5987221 */ /* 0x004fe40000010000 */
[-C--:B------:R-:W-:Y:S04]  /*6fd0*/  HMMA.16816.F32.BF16 R36, R68, R84.reuse, R36 ;  /* 0x000000544424723c */ /* 0x080fe80000041824 */
[----:B------:R-:W2:Y:S01]  /*6fe0*/  MUFU.EX2 R241, R241 ;  /* 0x000000f100f17308 */ /* 0x000ea20000000800 */
[----:B-----5:R-:W-:Y:S02]  /*6ff0*/  FADD.FTZ R159, R246, R159 ;  /* 0x0000009ff69f7221 */ /* 0x020fe40000010000 */
[----:B---3--:R-:W-:Y:S01]  /*7000*/  FADD.FTZ R146, R243, R146 ;  /* 0x00000092f3927221 */ /* 0x008fe20000010000 */
[C---:B------:R-:W-:Y:S04]  /*7010*/  HMMA.16816.F32.BF16 R40, R72.reuse, R84, R40 ;  /* 0x000000544828723c */ /* 0x040fe80000041828 */
[----:B------:R-:W-:Y:S02]  /*7020*/  FADD.FTZ R152, R249, R152 ;  /* 0x00000098f9987221 */ /* 0x000fe40000010000 */
[----:B------:R-:W3:Y:S01]  /*7030*/  MUFU.EX2 R238, R238 ;  /* 0x000000ee00ee7308 */ /* 0x000ee20000000800 */
[----:B------:R-:W-:Y:S01]  /*7040*/  FADD.FTZ R159, R248, R159 ;  /* 0x0000009ff89f7221 */ /* 0x000fe20000010000 */
[-C--:B------:R-:W-:Y:S04]  /*7050*/  HMMA.16816.F32.BF16 R44, R72, R86.reuse, R44 ;  /* 0x00000056482c723c */ /* 0x080fe8000004182c */
[----:B----4-:R-:W-:Y:S02]  /*7060*/  FADD.FTZ R146, R244, R146 ;  /* 0x00000092f4927221 */ /* 0x010fe40000010000 */
[----:B------:R-:W-:Y:S02]  /*7070*/  FADD.FTZ R152, R250, R152 ;  /* 0x00000098fa987221 */ /* 0x000fe40000010000 */
[C---:B------:R-:W-:Y:S01]  /*7080*/  HMMA.16816.F32.BF16 R48, R68.reuse, R86, R48 ;  /* 0x000000564430723c */ /* 0x040fe20000041830 */
[----:B------:R-:W4:Y:S01]  /*7090*/  LDSM.16.MT88.4 R84, [R190+0x7000] ;  /* 0x00700000be54783b */ /* 0x000f220000004200 */
[----:B------:R-:W5:Y:S02]  /*70a0*/  MUFU.EX2 R236, R236 ;  /* 0x000000ec00ec7308 */ /* 0x000f640000000800 */
[----:B--2---:R-:W-:Y:S04]  /*70b0*/  FADD.FTZ R142, R241, R142 ;  /* 0x0000008ef18e7221 */ /* 0x004fe80000010000 */
[-C--:B------:R-:W-:Y:S04]  /*70c0*/  HMMA.16816.F32.BF16 R52, R68, R76.reuse, R52 ;  /* 0x0000004c4434723c */ /* 0x080fe80000041834 */
[----:B------:R-:W2:Y:S01]  /*70d0*/  MUFU.EX2 R237, R237 ;  /* 0x000000ed00ed7308 */ /* 0x000ea20000000800 */
[----:B---3--:R-:W-:Y:S03]  /*70e0*/  FADD.FTZ R142, R238, R142 ;  /* 0x0000008eee8e7221 */ /* 0x008fe60000010000 */
[C---:B------:R-:W-:Y:S06]  /*70f0*/  HMMA.16816.F32.BF16 R56, R72.reuse, R76, R56 ;  /* 0x0000004c4838723c */ /* 0x040fec0000041838 */
[----:B------:R-:W3:Y:S02]  /*7100*/  MUFU.EX2 R235, R235 ;  /* 0x000000eb00eb7308 */ /* 0x000ee40000000800 */
[-C--:B------:R-:W-:Y:S04]  /*7110*/  HMMA.16816.F32.BF16 R60, R72, R78.reuse, R60 ;  /* 0x0000004e483c723c */ /* 0x080fe8000004183c */
[----:B-----5:R-:W-:Y:S03]  /*7120*/  FADD.FTZ R146, R236, R146 ;  /* 0x00000092ec927221 */ /* 0x020fe60000010000 */
[----:B------:R-:W-:Y:S01]  /*7130*/  F2FP.BF16.PACK_AB R72, R244, R243 ;  /* 0x000000f3f448723e */ /* 0x000fe200000010ff */
[----:B------:R-:W-:Y:S01]  /*7140*/  HMMA.16816.F32.BF16 R64, R68, R78, R64 ;  /* 0x0000004e4440723c */ /* 0x000fe20000041840 */
[----:B------:R-:W5:Y:S01]  /*7150*/  MUFU.EX2 R233, R233 ;  /* 0x000000e900e97308 */ /* 0x000f620000000800 */
[----:B------:R-:W4:Y:S02]  /*7160*/  LDSM.16.MT88.4 R76, [R189+0x7000] ;  /* 0x00700000bd4c783b */ /* 0x000f240000004200 */
[----:B------:R-:W-:Y:S01]  /*7170*/  F2FP.BF16.PACK_AB R73, R238, R241 ;  /* 0x000000f1ee49723e */ /* 0x000fe200000010ff */
[C---:B--2---:R-:W-:Y:S01]  /*7180*/  FADD.FTZ R146, R237.reuse, R146 ;  /* 0x00000092ed927221 */ /* 0x044fe20000010000 */
[----:B------:R-:W-:Y:S02]  /*7190*/  F2FP.BF16.PACK_AB R74, R237, R236 ;  /* 0x000000eced4a723e */ /* 0x000fe400000010ff */
[----:B------:R-:W-:Y:S03]  /*71a0*/  F2FP.BF16.PACK_AB R68, R231, R180 ;  /* 0x000000b4e744723e */ /* 0x000fe600000010ff */
[----:B------:R-:W2:Y:S01]  /*71b0*/  MUFU.EX2 R230, R230 ;  /* 0x000000e600e67308 */ /* 0x000ea20000000800 */
[----:B------:R-:W-:Y:S02]  /*71c0*/  F2FP.BF16.PACK_AB R69, R245, R239 ;  /* 0x000000eff545723e */ /* 0x000fe400000010ff */
[----:B------:R-:W-:Y:S01]  /*71d0*/  F2FP.BF16.PACK_AB R70, R248, R246 ;  /* 0x000000f6f846723e */ /* 0x000fe200000010ff */
[----:B---3--:R-:W-:Y:S01]  /*71e0*/  FADD.FTZ R142, R235, R142 ;  /* 0x0000008eeb8e7221 */ /* 0x008fe20000010000 */
[----:B------:R-:W-:Y:S05]  /*71f0*/  F2FP.BF16.PACK_AB R71, R250, R249 ;  /* 0x000000f9fa47723e */ /* 0x000fea00000010ff */
[----:B------:R-:W3:Y:S02]  /*7200*/  MUFU.EX2 R232, R232 ;  /* 0x000000e800e87308 */ /* 0x000ee40000000800 */
[-C--:B-1----:R-:W-:Y:S03]  /*7210*/  HMMA.16816.F32.BF16 R4, R68, R80.reuse, R4 ;  /* 0x000000504404723c */ /* 0x082fe60000041804 */
[C---:B-----5:R-:W-:Y:S01]  /*7220*/  F2FP.BF16.PACK_AB R75, R233.reuse, R235 ;  /* 0x000000ebe94b723e */ /* 0x060fe200000010ff */
[----:B------:R-:W-:Y:S04]  /*7230*/  FADD.FTZ R142, R233, R142 ;  /* 0x0000008ee98e7221 */ /* 0x000fe80000010000 */
[----:B------:R-:W1:Y:S02]  /*7240*/  MUFU.EX2 R183, R183 ;  /* 0x000000b700b77308 */ /* 0x000e640000000800 */
[C---:B------:R-:W-:Y:S04]  /*7250*/  HMMA.16816.F32.BF16 R8, R72.reuse, R80, R8 ;  /* 0x000000504808723c */ /* 0x040fe80000041808 */
[----:B--2---:R-:W-:Y:S04]  /*7260*/  FADD.FTZ R159, R230, R159 ;  /* 0x0000009fe69f7221 */ /* 0x004fe80000010000 */
[-C--:B------:R-:W-:Y:S01]  /*7270*/  HMMA.16816.F32.BF16 R12, R72, R82.reuse, R12 ;  /* 0x00000052480c723c */ /* 0x080fe2000004180c */
[----:B------:R-:W2:Y:S03]  /*7280*/  MUFU.EX2 R182, R182 ;  /* 0x000000b600b67308 */ /* 0x000ea60000000800 */
[----:B---3--:R-:W-:Y:S04]  /*7290*/  FADD.FTZ R159, R232, R159 ;  /* 0x0000009fe89f7221 */ /* 0x008fe80000010000 */
[C---:B------:R-:W-:Y:S01]  /*72a0*/  HMMA.16816.F32.BF16 R16, R68.reuse, R82, R16 ;  /* 0x000000524410723c */ /* 0x040fe20000041810 */
[----:B------:R-:W3:Y:S02]  /*72b0*/  LDSM.16.MT88.4 R80, [R188+0x7000] ;  /* 0x00700000bc50783b */ /* 0x000ee40000004200 */
[----:B------:R-:W5:Y:S01]  /*72c0*/  MUFU.EX2 R242, R242 ;  /* 0x000000f200f27308 */ /* 0x000f620000000800 */
[----:B-1----:R-:W-:Y:S04]  /*72d0*/  FADD.FTZ R152, R183, R152 ;  /* 0x00000098b7987221 */ /* 0x002fe80000010000 */
[-C--:B----4-:R-:W-:Y:S05]  /*72e0*/  HMMA.16816.F32.BF16 R20, R68, R84.reuse, R20 ;  /* 0x000000544414723c */ /* 0x090fea0000041814 */
[----:B------:R-:W1:Y:S03]  /*72f0*/  MUFU.EX2 R247, R247 ;  /* 0x000000f700f77308 */ /* 0x000e660000000800 */
[C---:B------:R-:W-:Y:S04]  /*7300*/  HMMA.16816.F32.BF16 R24, R72.reuse, R84, R24 ;  /* 0x000000544818723c */ /* 0x040fe80000041818 */
[----:B--2---:R-:W-:Y:S03]  /*7310*/  FADD.FTZ R152, R182, R152 ;  /* 0x00000098b6987221 */ /* 0x004fe60000010000 */
[----:B------:R-:W2:Y:S01]  /*7320*/  MUFU.EX2 R181, R181 ;  /* 0x000000b500b57308 */ /* 0x000ea20000000800 */
[-C--:B------:R-:W-:Y:S04]  /*7330*/  HMMA.16816.F32.BF16 R28, R72, R86.reuse, R28 ;  /* 0x00000056481c723c */ /* 0x080fe8000004181c */
[----:B-----5:R-:W-:Y:S04]  /*7340*/  FADD.FTZ R159, R242, R159 ;  /* 0x0000009ff29f7221 */ /* 0x020fe80000010000 */
[C---:B------:R-:W-:Y:S01]  /*7350*/  HMMA.16816.F32.BF16 R32, R68.reuse, R86, R32 ;  /* 0x000000564420723c */ /* 0x040fe20000041820 */
[----:B------:R-:W4:Y:S01]  /*7360*/  LDSM.16.MT88.4 R84, [R189+0x7800] ;  /* 0x00780000bd54783b */ /* 0x000f220000004200 */
[----:B------:R-:W5:Y:S02]  /*7370*/  MUFU.EX2 R240, R240 ;  /* 0x000000f000f07308 */ /* 0x000f640000000800 */
[----:B-1----:R-:W-:Y:S04]  /*7380*/  FADD.FTZ R227, R247, R159 ;  /* 0x0000009ff7e37221 */ /* 0x002fe80000010000 */
[-C--:B------:R-:W-:Y:S04]  /*7390*/  HMMA.16816.F32.BF16 R36, R68, R76.reuse, R36 ;  /* 0x0000004c4424723c */ /* 0x080fe80000041824 */
[----:B------:R-:W1:Y:S01]  /*73a0*/  MUFU.EX2 R172, R172 ;  /* 0x000000ac00ac7308 */ /* 0x000e620000000800 */
[----:B--2---:R-:W-:Y:S03]  /*73b0*/  FADD.FTZ R152, R181, R152 ;  /* 0x00000098b5987221 */ /* 0x004fe60000010000 */
[C---:B------:R-:W-:Y:S06]  /*73c0*/  HMMA.16816.F32.BF16 R40, R72.reuse, R76, R40 ;  /* 0x0000004c4828723c */ /* 0x040fec0000041828 */
[----:B------:R-:W2:Y:S02]  /*73d0*/  MUFU.EX2 R169, R169 ;  /* 0x000000a900a97308 */ /* 0x000ea40000000800 */
[-C--:B------:R-:W-:Y:S04]  /*73e0*/  HMMA.16816.F32.BF16 R44, R72, R78.reuse, R44 ;  /* 0x0000004e482c723c */ /* 0x080fe8000004182c */
[----:B-----5:R-:W-:Y:S04]  /*73f0*/  FADD.FTZ R226, R240, R152 ;  /* 0x00000098f0e27221 */ /* 0x020fe80000010000 */
[C---:B------:R-:W-:Y:S01]  /*7400*/  HMMA.16816.F32.BF16 R48, R68.reuse, R78, R48 ;  /* 0x0000004e4430723c */ /* 0x040fe20000041830 */
[----:B------:R-:W5:Y:S03]  /*7410*/  MUFU.EX2 R166, R166 ;  /* 0x000000a600a67308 */ /* 0x000f660000000800 */
[----:B-1----:R-:W-:Y:S04]  /*7420*/  FADD.FTZ R146, R172, R146 ;  /* 0x00000092ac927221 */ /* 0x002fe80000010000 */
[-C--:B---3--:R-:W-:Y:S03]  /*7430*/  HMMA.16816.F32.BF16 R52, R68, R80.reuse, R52 ;  /* 0x000000504434723c */ /* 0x088fe60000041834 */
[----:B------:R-:W1:Y:S01]  /*7440*/  MUFU.EX2 R164, R164 ;  /* 0x000000a400a47308 */ /* 0x000e620000000800 */
[C---:B--2---:R-:W-:Y:S04]  /*7450*/  FADD.FTZ R146, R169.reuse, R146 ;  /* 0x00000092a9927221 */ /* 0x044fe80000010000 */
[C---:B------:R-:W-:Y:S05]  /*7460*/  HMMA.16816.F32.BF16 R56, R72.reuse, R80, R56 ;  /* 0x000000504838723c */ /* 0x040fea0000041838 */
[----:B------:R-:W2:Y:S03]  /*7470*/  MUFU.EX2 R163, R163 ;  /* 0x000000a300a37308 */ /* 0x000ea60000000800 */
[-C--:B------:R-:W-:Y:S04]  /*7480*/  HMMA.16816.F32.BF16 R60, R72, R82.reuse, R60 ;  /* 0x00000052483c723c */ /* 0x080fe8000004183c */
[----:B-----5:R-:W-:Y:S03]  /*7490*/  FADD.FTZ R142, R166, R142 ;  /* 0x0000008ea68e7221 */ /* 0x020fe60000010000 */
[----:B------:R-:W3:Y:S01]  /*74a0*/  MUFU.EX2 R176, R176 ;  /* 0x000000b000b07308 */ /* 0x000ee20000000800 */
[----:B------:R-:W-:Y:S04]  /*74b0*/  HMMA.16816.F32.BF16 R64, R68, R82, R64 ;  /* 0x000000524440723c */ /* 0x000fe80000041840 */
[----:B------:R-:W-:Y:S01]  /*74c0*/  F2FP.BF16.PACK_AB R72, R169, R172 ;  /* 0x000000aca948723e */ /* 0x000fe200000010ff */
[C---:B-1----:R-:W-:Y:S01]  /*74d0*/  FADD.FTZ R142, R164.reuse, R142 ;  /* 0x0000008ea48e7221 */ /* 0x042fe20000010000 */
[----:B------:R-:W-:Y:S02]  /*74e0*/  F2FP.BF16.PACK_AB R73, R164, R166 ;  /* 0x000000a6a449723e */ /* 0x000fe400000010ff */
[----:B------:R-:W-:Y:S01]  /*74f0*/  F2FP.BF16.PACK_AB R68, R232, R230 ;  /* 0x000000e6e844723e */ /* 0x000fe200000010ff */
[----:B------:R-:W1:Y:S03]  /*7500*/  MUFU.EX2 R138, R138 ;  /* 0x0000008a008a7308 */ /* 0x000e660000000800 */
[----:B------:R-:W-:Y:S01]  /*7510*/  F2FP.BF16.PACK_AB R69, R182, R183 ;  /* 0x000000b7b645723e */ /* 0x000fe200000010ff */
[----:B--2---:R-:W-:Y:S01]  /*7520*/  FADD.FTZ R146, R163, R146 ;  /* 0x00000092a3927221 */ /* 0x004fe20000010000 */
[----:B------:R-:W-:Y:S02]  /*7530*/  F2FP.BF16.PACK_AB R70, R247, R242 ;  /* 0x000000f2f746723e */ /* 0x000fe400000010ff */
[----:B------:R-:W-:Y:S03]  /*7540*/  F2FP.BF16.PACK_AB R71, R240, R181 ;  /* 0x000000b5f047723e */ /* 0x000fe600000010ff */
[----:B------:R-:W2:Y:S04]  /*7550*/  MUFU.EX2 R170, R170 ;  /* 0x000000aa00aa7308 */ /* 0x000ea80000000800 */
[-C--:B------:R-:W-:Y:S01]  /*7560*/  HMMA.16816.F32.BF16 R128, R68, R116.reuse, R4 ;  /* 0x000000744480723c */ /* 0x080fe20000041804 */
[----:B------:R-:W5:Y:S02]  /*7570*/  LDSM.16.MT88.4 R4, [R188+0x7800] ;  /* 0x00780000bc04783b */ /* 0x000f640000004200 */
[C---:B---3--:R-:W-:Y:S01]  /*7580*/  F2FP.BF16.PACK_AB R74, R176.reuse, R163 ;  /* 0x000000a3b04a723e */ /* 0x048fe200000010ff */
[----:B------:R-:W-:Y:S02]  /*7590*/  FADD.FTZ R225, R176, R146 ;  /* 0x00000092b0e17221 */ /* 0x000fe40000010000 */
[----:B-1----:R-:W-:Y:S01]  /*75a0*/  FADD.FTZ R142, R138, R142 ;  /* 0x0000008e8a8e7221 */ /* 0x002fe20000010000 */
[C---:B--2---:R-:W-:Y:S05]  /*75b0*/  F2FP.BF16.PACK_AB R75, R170.reuse, R138 ;  /* 0x0000008aaa4b723e */ /* 0x044fea00000010ff */
[----:B------:R-:W-:Y:S02]  /*75c0*/  FADD.FTZ R224, R170, R142 ;  /* 0x0000008eaae07221 */ /* 0x000fe40000010000 */
[C---:B------:R-:W-:Y:S08]  /*75d0*/  HMMA.16816.F32.BF16 R124, R72.reuse, R116, R8 ;  /* 0x00000074487c723c */ /* 0x040ff00000041808 */
[-C--:B------:R-:W-:Y:S08]  /*75e0*/  HMMA.16816.F32.BF16 R120, R72, R118.reuse, R12 ;  /* 0x000000764878723c */ /* 0x080ff0000004180c */
[C---:B------:R-:W-:Y:S08]  /*75f0*/  HMMA.16816.F32.BF16 R116, R68.reuse, R118, R16 ;  /* 0x000000764474723c */ /* 0x040ff00000041810 */
[-C--:B------:R-:W-:Y:S08]  /*7600*/  HMMA.16816.F32.BF16 R112, R68, R100.reuse, R20 ;  /* 0x000000644470723c */ /* 0x080ff00000041814 */
[C---:B------:R-:W-:Y:S08]  /*7610*/  HMMA.16816.F32.BF16 R108, R72.reuse, R100, R24 ;  /* 0x00000064486c723c */ /* 0x040ff00000041818 */
[-C--:B------:R-:W-:Y:S08]  /*7620*/  HMMA.16816.F32.BF16 R104, R72, R102.reuse, R28 ;  /* 0x000000664868723c */ /* 0x080ff0000004181c */
[C---:B------:R-:W-:Y:S08]  /*7630*/  HMMA.16816.F32.BF16 R100, R68.reuse, R102, R32 ;  /* 0x000000664464723c */ /* 0x040ff00000041820 */
[-C--:B----4-:R-:W-:Y:S08]  /*7640*/  HMMA.16816.F32.BF16 R96, R68, R84.reuse, R36 ;  /* 0x000000544460723c */ /* 0x090ff00000041824 */
[C---:B------:R-:W-:Y:S08]  /*7650*/  HMMA.16816.F32.BF16 R92, R72.reuse, R84, R40 ;  /* 0x00000054485c723c */ /* 0x040ff00000041828 */
[-C--:B------:R-:W-:Y:S08]  /*7660*/  HMMA.16816.F32.BF16 R88, R72, R86.reuse, R44 ;  /* 0x000000564858723c */ /* 0x080ff0000004182c */
[C---:B------:R-:W-:Y:S08]  /*7670*/  HMMA.16816.F32.BF16 R84, R68.reuse, R86, R48 ;  /* 0x000000564454723c */ /* 0x040ff00000041830 */
[-C--:B-----5:R-:W-:Y:S08]  /*7680*/  HMMA.16816.F32.BF16 R80, R68, R4.reuse, R52 ;  /* 0x000000044450723c */ /* 0x0a0ff00000041834 */
[C---:B------:R-:W-:Y:S08]  /*7690*/  HMMA.16816.F32.BF16 R76, R72.reuse, R4, R56 ;  /* 0x00000004484c723c */ /* 0x040ff00000041838 */
[-C--:B------:R-:W-:Y:S08]  /*76a0*/  HMMA.16816.F32.BF16 R72, R72, R6.reuse, R60 ;  /* 0x000000064848723c */ /* 0x080ff0000004183c */
[----:B------:R-:W-:Y:S01]  /*76b0*/  HMMA.16816.F32.BF16 R68, R68, R6, R64 ;  /* 0x000000064444723c */ /* 0x000fe20000041840 */
[----:B------:R-:W-:-:S07]  /*76c0*/  @P0 BRA `(.L_x_1002) ;  /* 0xffffd2d000000947 */ /* 0x000fce000383ffff */
.L_x_1001:
[----:B------:R-:W1:Y:S01]  /*76d0*/  SHFL.BFLY PT, R2, R227, 0x2, 0x1f ;  /* 0x0c401f00e3027f89 */ /* 0x000e6200000e0000 */
[C---:B------:R-:W-:Y:S01]  /*76e0*/  ISETP.NE.AND P0, PT, R201.reuse, -0x1, PT ;  /* 0xffffffffc900780c */ /* 0x040fe20003f05270 */
[----:B------:R-:W2:Y:S01]  /*76f0*/  LDC.U8 R18, c[0x0][0x328] ;  /* 0x0000ca00ff127b82 */ /* 0x000ea20000000000 */
[----:B------:R-:W-:Y:S01]  /*7700*/  MOV R11, 0x3f800000 ;  /* 0x3f800000000b7802 */ /* 0x000fe20000000f00 */
[----:B------:R-:W3:Y:S01]  /*7710*/  SHFL.BFLY PT, R0, R226, 0x2, 0x1f ;  /* 0x0c401f00e2007f89 */ /* 0x000ee200000e0000 */
[----:B------:R-:W-:Y:S01]  /*7720*/  MOV R16, 0xfffffff0 ;  /* 0xfffffff000107802 */ /* 0x000fe20000000f00 */
[----:B------:R-:W-:Y:S01]  /*7730*/  CS2R R48, SRZ ;  /* 0x0000000000307805 */ /* 0x000fe2000001ff00 */
[----:B------:R-:W-:Y:S01]  /*7740*/  MOV R17, 0x20 ;  /* 0x0000002000117802 */ /* 0x000fe20000000f00 */
[----:B------:R-:W4:Y:S01]  /*7750*/  SHFL.BFLY PT, R4, R225, 0x2, 0x1f ;  /* 0x0c401f00e1047f89 */ /* 0x000f2200000e0000 */
[----:B------:R-:W-:Y:S01]  /*7760*/  MOV R46, 0x7f800000 ;  /* 0x7f800000002e7802 */ /* 0x000fe20000000f00 */
[----:B------:R-:W-:Y:S04]  /*7770*/  BSSY B0, `(.L_x_1005) ;  /* 0x0000120000007945 */ /* 0x000fe80003800000 */
[----:B------:R-:W-:-:S04]  /*7780*/  @P0 IMAD.WIDE.U32 R12, R201, c[0x0][0x1e8], RZ ;  /* 0x00007a00c90c0a25 */ /* 0x000fc800078e00ff */
[----:B------:R-:W-:Y:S01]  /*7790*/  @P0 IMAD R7, R201, c[0x0][0x1ec], R13 ;  /* 0x00007b00c9070a24 */ /* 0x000fe200078e020d */
[----:B------:R-:W-:Y:S01]  /*77a0*/  @P0 MOV R8, R12 ;  /* 0x0000000c00080202 */ /* 0x000fe20000000f00 */
[----:B------:R-:W-:Y:S01]  /*77b0*/  IMAD.MOV.U32 R13, RZ, RZ, 0x3f800000 ;  /* 0x3f800000ff0d7424 */ /* 0x000fe200078e00ff */
[----:B------:R-:W-:Y:S01]  /*77c0*/  MOV R12, 0x3f800000 ;  /* 0x3f800000000c7802 */ /* 0x000fe20000000f00 */
[----:B-1----:R-:W-:Y:S02]  /*77d0*/  FADD.FTZ R227, R2, R227 ;  /* 0x000000e302e37221 */ /* 0x002fe40000010000 */
[----:B------:R-:W1:Y:S01]  /*77e0*/  SHFL.BFLY PT, R2, R224, 0x2, 0x1f ;  /* 0x0c401f00e0027f89 */ /* 0x000e6200000e0000 */
[----:B---3--:R-:W-:-:S03]  /*77f0*/  FADD.FTZ R226, R0, R226 ;  /* 0x000000e200e27221 */ /* 0x008fc60000010000 */
[----:B------:R-:W3:Y:S01]  /*7800*/  S2R R0, SR_TID.X ;  /* 0x0000000000007919 */ /* 0x000ee20000002100 */
[----:B----4-:R-:W-:-:S03]  /*7810*/  FADD.FTZ R4, R4, R225 ;  /* 0x000000e104047221 */ /* 0x010fc60000010000 */
[----:B------:R-:W4:Y:S04]  /*7820*/  SHFL.BFLY PT, R6, R227, 0x1, 0x1f ;  /* 0x0c201f00e3067f89 */ /* 0x000f2800000e0000 */
[----:B------:R-:W5:Y:S04]  /*7830*/  SHFL.BFLY PT, R9, R4, 0x1, 0x1f ;  /* 0x0c201f0004097f89 */ /* 0x000f6800000e0000 */
[----:B------:R-:W2:Y:S01]  /*7840*/  SHFL.BFLY PT, R5, R226, 0x1, 0x1f ;  /* 0x0c201f00e2057f89 */ /* 0x000ea200000e0000 */
[----:B-1----:R-:W-:Y:S01]  /*7850*/  FADD.FTZ R224, R2, R224 ;  /* 0x000000e002e07221 */ /* 0x002fe20000010000 */
[----:B---3--:R-:W-:-:S04]  /*7860*/  SHF.R.S32.HI R2, RZ, 0x1f, R0 ;  /* 0x0000001fff027819 */ /* 0x008fc80000011400 */
[----:B------:R-:W1:Y:S01]  /*7870*/  SHFL.BFLY PT, R3, R224, 0x1, 0x1f ;  /* 0x0c201f00e0037f89 */ /* 0x000e6200000e0000 */
[CC--:B------:R-:W-:Y:S01]  /*7880*/  LEA.HI R10, R2.reuse, R0.reuse, RZ, 0x2 ;  /* 0x00000000020a7211 */ /* 0x0c0fe200078f10ff */
[----:B----4-:R-:W-:Y:S01]  /*7890*/  FADD.FTZ R6, R227, R6 ;  /* 0x00000006e3067221 */ /* 0x010fe20000010000 */
[----:B------:R-:W-:Y:S01]  /*78a0*/  LEA.HI R2, R2, R0, RZ, 0x5 ;  /* 0x0000000002027211 */ /* 0x000fe200078f28ff */
[----:B-----5:R-:W-:Y:S01]  /*78b0*/  FADD.FTZ R4, R4, R9 ;  /* 0x0000000904047221 */ /* 0x020fe20000010000 */
[----:B------:R-:W-:Y:S02]  /*78c0*/  LOP3.LUT R9, R10, 0x3ffffffc, RZ, 0xc0, !PT ;  /* 0x3ffffffc0a097812 */ /* 0x000fe400078ec0ff */
[--C-:B------:R-:W-:Y:S01]  /*78d0*/  SHF.R.S32.HI R14, RZ, 0x2, R10.reuse ;  /* 0x00000002ff0e7819 */ /* 0x100fe2000001140a */
[----:B--2---:R-:W-:Y:S01]  /*78e0*/  FADD.FTZ R5, R226, R5 ;  /* 0x00000005e2057221 */ /* 0x004fe20000010000 */
[----:B------:R-:W-:Y:S02]  /*78f0*/  SHF.R.S32.HI R10, RZ, 0x1f, R10 ;  /* 0x0000001fff0a7819 */ /* 0x000fe4000001140a */
[----:B------:R-:W-:-:S02]  /*7900*/  FSETP.NE.FTZ.AND P6, PT, R6, RZ, PT ;  /* 0x000000ff0600720b */ /* 0x000fc40003fd5000 */
[----:B------:R-:W-:Y:S02]  /*7910*/  LEA.HI R10, R10, R14, RZ, 0x3 ;  /* 0x0000000e0a0a7211 */ /* 0x000fe400078f18ff */
[----:B------:R-:W-:Y:S02]  /*7920*/  FSETP.NE.FTZ.AND P5, PT, R5, RZ, PT ;  /* 0x000000ff0500720b */ /* 0x000fe40003fb5000 */
[----:B------:R-:W-:Y:S02]  /*7930*/  LOP3.LUT R10, R10, 0xfffffff8, RZ, 0xc0, !PT ;  /* 0xfffffff80a0a7812 */ /* 0x000fe400078ec0ff */
[----:B------:R-:W-:Y:S01]  /*7940*/  FSETP.NE.FTZ.AND P4, PT, R4, RZ, PT ;  /* 0x000000ff0400720b */ /* 0x000fe20003f95000 */
[----:B-1----:R-:W-:Y:S01]  /*7950*/  FADD.FTZ R3, R224, R3 ;  /* 0x00000003e0037221 */ /* 0x002fe20000010000 */
[----:B------:R-:W-:Y:S02]  /*7960*/  IADD3 R10, R14, -R10, RZ ;  /* 0x8000000a0e0a7210 */ /* 0x000fe40007ffe0ff */
[----:B------:R-:W-:Y:S01]  /*7970*/  IADD3 R9, -R9, R0, RZ ;  /* 0x0000000009097210 */ /* 0x000fe20007ffe1ff */
[----:B------:R-:W1:Y:S01]  /*7980*/  @P6 MUFU.RCP R11, R6 ;  /* 0x00000006000b6308 */ /* 0x000e620000001000 */
[----:B------:R-:W-:-:S02]  /*7990*/  FSETP.NE.FTZ.AND P3, PT, R3, RZ, PT ;  /* 0x000000ff0300720b */ /* 0x000fc40003f75000 */
[----:B------:R-:W-:Y:S02]  /*79a0*/  SHF.L.U32 R14, R10, 0x6, RZ ;  /* 0x000000060a0e7819 */ /* 0x000fe400000006ff */
[----:B------:R-:W-:Y:S02]  /*79b0*/  MOV R0, 0x3f800000 ;  /* 0x3f80000000007802 */ /* 0x000fe40000000f00 */
[----:B------:R-:W-:Y:S01]  /*79c0*/  LOP3.LUT R15, R14, 0x1c0, RZ, 0xc0, !PT ;  /* 0x000001c00e0f7812 */ /* 0x000fe200078ec0ff */
[----:B------:R-:W2:Y:S01]  /*79d0*/  @P5 MUFU.RCP R12, R5 ;  /* 0x00000005000c5308 */ /* 0x000ea20000001000 */
[----:B------:R-:W-:Y:S02]  /*79e0*/  LOP3.LUT R14, R10, 0x1, RZ, 0xc0, !PT ;  /* 0x000000010a0e7812 */ /* 0x000fe400078ec0ff */
[----:B------:R-:W-:Y:S02]  /*79f0*/  SHF.R.S32.HI R2, RZ, 0x5, R2 ;  /* 0x00000005ff027819 */ /* 0x000fe40000011402 */
[----:B------:R-:W-:-:S02]  /*7a00*/  ISETP.NE.U32.AND P1, PT, R14, 0x1, PT ;  /* 0x000000010e00780c */ /* 0x000fc40003f25070 */
[----:B------:R-:W3:Y:S01]  /*7a10*/  LDC.U8 R14, c[0x0][0x329] ;  /* 0x0000ca40ff0e7b82 */ /* 0x000ee20000000000 */
[----:B------:R-:W4:Y:S01]  /*7a20*/  @P4 MUFU.RCP R0, R4 ;  /* 0x0000000400004308 */ /* 0x000f220000001000 */
[----:B------:R-:W-:Y:S01]  /*7a30*/  LEA R9, R2, R9, 0x9 ;  /* 0x0000000902097211 */ /* 0x000fe200078e48ff */
[----:B-1----:R-:W-:Y:S01]  /*7a40*/  FMUL.FTZ R128, R11, R128 ;  /* 0x000000800b807220 */ /* 0x002fe20000410000 */
[----:B------:R-:W-:Y:S01]  /*7a50*/  LEA.HI R15, R15, R15, RZ, 0x1d ;  /* 0x0000000f0f0f7211 */ /* 0x000fe200078fe8ff */
[C---:B------:R-:W-:Y:S01]  /*7a60*/  FMUL.FTZ R129, R11.reuse, R129 ;  /* 0x000000810b817220 */ /* 0x040fe20000410000 */
[----:B------:R-:W-:Y:S01]  /*7a70*/  SEL R16, R16, 0x10, !P1 ;  /* 0x0000001010107807 */ /* 0x000fe20004800000 */
[----:B------:R-:W-:Y:S01]  /*7a80*/  FMUL.FTZ R116, R11, R116 ;  /* 0x000000740b747220 */ /* 0x000fe20000410000 */
[----:B------:R-:W-:Y:S01]  /*7a90*/  R2P PR, R10, 0x6 ;  /* 0x000000060a007804 */ /* 0x000fe20000000000 */
[----:B------:R-:W1:Y:S01]  /*7aa0*/  @P3 MUFU.RCP R13, R3 ;  /* 0x00000003000d3308 */ /* 0x000e620000001000 */
[----:B------:R-:W-:Y:S01]  /*7ab0*/  IMAD.U32 R9, R9, 0x2, R15 ;  /* 0x0000000209097824 */ /* 0x000fe200078e000f */
[----:B------:R-:W-:Y:S01]  /*7ac0*/  F2FP.BF16.PACK_AB R128, R129, R128 ;  /* 0x000000808180723e */ /* 0x000fe200000010ff */
[C---:B--2---:R-:W-:Y:S01]  /*7ad0*/  FMUL.FTZ R130, R12.reuse, R130 ;  /* 0x000000820c827220 */ /* 0x044fe20000410000 */
[----:B------:R-:W-:Y:S01]  /*7ae0*/  SEL R17, R17, 0xffffffe0, !P1 ;  /* 0xffffffe011117807 */ /* 0x000fe20004800000 */
[C---:B------:R-:W-:Y:S01]  /*7af0*/  FMUL.FTZ R131, R12.reuse, R131 ;  /* 0x000000830c837220 */ /* 0x040fe20000410000 */
[----:B------:R-:W-:Y:S01]  /*7b00*/  SHF.L.U32 R9, R9, 0x1, RZ ;  /* 0x0000000109097819 */ /* 0x000fe200000006ff */
[----:B------:R-:W-:Y:S01]  /*7b10*/  FMUL.FTZ R117, R11, R117 ;  /* 0x000000750b757220 */ /* 0x000fe20000410000 */
[----:B------:R-:W2:Y:S01]  /*7b20*/  @P6 MUFU.LG2 R6, R6 ;  /* 0x0000000600066308 */ /* 0x000ea20000000c00 */
[C---:B------:R-:W-:Y:S01]  /*7b30*/  FMUL.FTZ R118, R12.reuse, R118 ;  /* 0x000000760c767220 */ /* 0x040fe20000410000 */
[----:B------:R-:W-:Y:S01]  /*7b40*/  F2FP.BF16.PACK_AB R130, R131, R130 ;  /* 0x000000828382723e */ /* 0x000fe200000010ff */
[----:B------:R-:W-:Y:S01]  /*7b50*/  FMUL.FTZ R119, R12, R119 ;  /* 0x000000770c777220 */ /* 0x000fe20000410000 */
[----:B------:R-:W-:Y:S01]  /*7b60*/  F2FP.BF16.PACK_AB R116, R117, R116 ;  /* 0x000000747574723e */ /* 0x000fe200000010ff */
[C---:B----4-:R-:W-:Y:S01]  /*7b70*/  FMUL.FTZ R124, R0.reuse, R124 ;  /* 0x0000007c007c7220 */ /* 0x050fe20000410000 */
[----:B------:R-:W-:Y:S01]  /*7b80*/  IADD3 R10, R9, R16, RZ ;  /* 0x00000010090a7210 */ /* 0x000fe20007ffe0ff */
[----:B------:R-:W-:Y:S01]  /*7b90*/  FMUL.FTZ R125, R0, R125 ;  /* 0x0000007d007d7220 */ /* 0x000fe20000410000 */
[----:B------:R-:W-:Y:S01]  /*7ba0*/  F2FP.BF16.PACK_AB R118, R119, R118 ;  /* 0x000000767776723e */ /* 0x000fe200000010ff */
[C---:B-1----:R-:W-:Y:S01]  /*7bb0*/  FMUL.FTZ R127, R13.reuse, R127 ;  /* 0x0000007f0d7f7220 */ /* 0x042fe20000410000 */
[----:B---3--:R-:W-:Y:S01]  /*7bc0*/  ISETP.NE.AND P1, PT, R14, RZ, PT ;  /* 0x000000ff0e00720c */ /* 0x008fe20003f25270 */
[----:B------:R-:W-:Y:S01]  /*7bd0*/  FMUL.FTZ R126, R13, R126 ;  /* 0x0000007e0d7e7220 */ /* 0x000fe20000410000 */
[----:B------:R-:W-:Y:S01]  /*7be0*/  F2FP.BF16.PACK_AB R124, R125, R124 ;  /* 0x0000007c7d7c723e */ /* 0x000fe200000010ff */
[C---:B------:R-:W-:Y:S01]  /*7bf0*/  FMUL.FTZ R120, R0.reuse, R120 ;  /* 0x0000007800787220 */ /* 0x040fe20000410000 */
[----:B------:R-:W-:Y:S01]  /*7c00*/  STS [R9], R128 ;  /* 0x0000008009007388 */ /* 0x000fe20000000800 */
[C---:B------:R-:W-:Y:S01]  /*7c10*/  FMUL.FTZ R121, R0.reuse, R121 ;  /* 0x0000007900797220 */ /* 0x040fe20000410000 */
[----:B------:R-:W-:Y:S01]  /*7c20*/  F2FP.BF16.PACK_AB R126, R127, R126 ;  /* 0x0000007e7f7e723e */ /* 0x000fe200000010ff */
[C---:B------:R-:W-:Y:S01]  /*7c30*/  FMUL.FTZ R108, R0.reuse, R108 ;  /* 0x0000006c006c7220 */ /* 0x040fe20000410000 */
[----:B------:R-:W-:Y:S01]  /*7c40*/  STS [R9+0x400], R130 ;  /* 0x0004008209007388 */ /* 0x000fe20000000800 */
[C---:B------:R-:W-:Y:S01]  /*7c50*/  FMUL.FTZ R109, R0.reuse, R109 ;  /* 0x0000006d006d7220 */ /* 0x040fe20000410000 */
[----:B------:R-:W-:Y:S01]  /*7c60*/  IADD3 R15, R9, 0x40, RZ ;  /* 0x00000040090f7810 */ /* 0x000fe20007ffe0ff */
[C---:B------:R-:W-:Y:S01]  /*7c70*/  FMUL.FTZ R104, R0.reuse, R104 ;  /* 0x0000006800687220 */ /* 0x040fe20000410000 */
[----:B------:R-:W-:Y:S01]  /*7c80*/  STS [R10], R116 ;  /* 0x000000740a007388 */ /* 0x000fe20000000800 */
[C---:B------:R-:W-:Y:S01]  /*7c90*/  FMUL.FTZ R105, R0.reuse, R105 ;  /* 0x0000006900697220 */ /* 0x040fe20000410000 */
[----:B------:R-:W-:Y:S01]  /*7ca0*/  F2FP.BF16.PACK_AB R120, R121, R120 ;  /* 0x000000787978723e */ /* 0x000fe200000010ff */
[C---:B------:R-:W-:Y:S01]  /*7cb0*/  FMUL.FTZ R92, R0.reuse, R92 ;  /* 0x0000005c005c7220 */ /* 0x040fe20000410000 */
[----:B------:R-:W-:Y:S01]  /*7cc0*/  STS [R10+0x400], R118 ;  /* 0x000400760a007388 */ /* 0x000fe20000000800 */
[C---:B------:R-:W-:Y:S01]  /*7cd0*/  FMUL.FTZ R93, R0.reuse, R93 ;  /* 0x0000005d005d7220 */ /* 0x040fe20000410000 */
[----:B------:R-:W-:Y:S01]  /*7ce0*/  @P2 IADD3 R15, R9, -0x40, RZ ;  /* 0xffffffc0090f2810 */ /* 0x000fe20007ffe0ff */
[C---:B------:R-:W-:Y:S01]  /*7cf0*/  FMUL.FTZ R88, R0.reuse, R88 ;  /* 0x0000005800587220 */ /* 0x040fe20000410000 */
[----:B------:R-:W-:Y:S01]  /*7d00*/  STS [R9+0x2000], R124 ;  /* 0x0020007c09007388 */ /* 0x000fe20000000800 */
[C---:B------:R-:W-:Y:S01]  /*7d10*/  FMUL.FTZ R89, R0.reuse, R89 ;  /* 0x0000005900597220 */ /* 0x040fe20000410000 */
[----:B------:R-:W-:Y:S01]  /*7d20*/  F2FP.BF16.PACK_AB R108, R109, R108 ;  /* 0x0000006c6d6c723e */ /* 0x000fe200000010ff */
[C---:B------:R-:W-:Y:S01]  /*7d30*/  FMUL.FTZ R76, R0.reuse, R76 ;  /* 0x0000004c004c7220 */ /* 0x040fe20000410000 */
[----:B------:R1:W-:Y:S01]  /*7d40*/  STS [R9+0x2400], R126 ;  /* 0x0024007e09007388 */ /* 0x0003e20000000800 */
[----:B------:R-:W-:Y:S01]  /*7d50*/  FMUL.FTZ R77, R0, R77 ;  /* 0x0000004d004d7220 */ /* 0x000fe20000410000 */
[----:B------:R-:W-:Y:S01]  /*7d60*/  ISETP.NE.AND P2, PT, R18, RZ, PT ;  /* 0x000000ff1200720c */ /* 0x000fe20003f45270 */
[----:B------:R-:W-:Y:S01]  /*7d70*/  FMUL.FTZ R72, R0, R72 ;  /* 0x0000004800487220 */ /* 0x000fe20000410000 */
[----:B------:R-:W-:Y:S01]  /*7d80*/  STS [R10+0x2000], R120 ;  /* 0x002000780a007388 */ /* 0x000fe20000000800 */
[C---:B------:R-:W-:Y:S01]  /*7d90*/  FMUL.FTZ R123, R13.reuse, R123 ;  /* 0x0000007b0d7b7220 */ /* 0x040fe20000410000 */
[----:B------:R-:W-:Y:S01]  /*7da0*/  @!P1 MOV R18, c[0x0][0x214] ;  /* 0x0000850000129a02 */ /* 0x000fe20000000f00 */
[----:B------:R-:W-:Y:S01]  /*7db0*/  FMUL.FTZ R122, R13, R122 ;  /* 0x0000007a0d7a7220 */ /* 0x000fe20000410000 */
[----:B------:R-:W-:Y:S01]  /*7dc0*/  F2FP.BF16.PACK_AB R104, R105, R104 ;  /* 0x000000686968723e */ /* 0x000fe200000010ff */
[----:B------:R-:W-:Y:S01]  /*7dd0*/  FMUL.FTZ R112, R11, R112 ;  /* 0x000000700b707220 */ /* 0x000fe20000410000 */
[----:B------:R-:W-:Y:S01]  /*7de0*/  F2FP.BF16.PACK_AB R92, R93, R92 ;  /* 0x0000005c5d5c723e */ /* 0x000fe200000010ff */
[----:B------:R-:W-:Y:S01]  /*7df0*/  FMUL.FTZ R113, R11, R113 ;  /* 0x000000710b717220 */ /* 0x000fe20000410000 */
[----:B------:R-:W-:Y:S01]  /*7e00*/  F2FP.BF16.PACK_AB R122, R123, R122 ;  /* 0x0000007a7b7a723e */ /* 0x000fe200000010ff */
[C---:B------:R-:W-:Y:S01]  /*7e10*/  FMUL.FTZ R114, R12.reuse, R114 ;  /* 0x000000720c727220 */ /* 0x040fe20000410000 */
[----:B------:R-:W-:Y:S01]  /*7e20*/  F2FP.BF16.PACK_AB R88, R89, R88 ;  /* 0x000000585958723e */ /* 0x000fe200000010ff */
[----:B------:R-:W-:Y:S01]  /*7e30*/  FMUL.FTZ R115, R12, R115 ;  /* 0x000000730c737220 */ /* 0x000fe20000410000 */
[----:B------:R-:W-:Y:S01]  /*7e40*/  F2FP.BF16.PACK_AB R112, R113, R112 ;  /* 0x000000707170723e */ /* 0x000fe200000010ff */
[----:B------:R-:W-:Y:S01]  /*7e50*/  FMUL.FTZ R0, R0, R73 ;  /* 0x0000004900007220 */ /* 0x000fe20000410000 */
[----:B------:R3:W-:Y:S01]  /*7e60*/  STS [R10+0x2400], R122 ;  /* 0x0024007a0a007388 */ /* 0x0007e20000000800 */
[----:B------:R-:W-:Y:S01]  /*7e70*/  FMUL.FTZ R100, R11, R100 ;  /* 0x000000640b647220 */ /* 0x000fe20000410000 */
[----:B------:R-:W-:Y:S01]  /*7e80*/  F2FP.BF16.PACK_AB R114, R115, R114 ;  /* 0x000000727372723e */ /* 0x000fe200000010ff */
[----:B------:R-:W-:Y:S01]  /*7e90*/  FMUL.FTZ R101, R11, R101 ;  /* 0x000000650b657220 */ /* 0x000fe20000410000 */
[----:B------:R-:W-:Y:S01]  /*7ea0*/  F2FP.BF16.PACK_AB R72, R0, R72 ;  /* 0x000000480048723e */ /* 0x000fe200000010ff */
[C---:B------:R-:W-:Y:S01]  /*7eb0*/  FMUL.FTZ R102, R12.reuse, R102 ;  /* 0x000000660c667220 */ /* 0x040fe20000410000 */
[----:B------:R-:W-:Y:S01]  /*7ec0*/  F2FP.BF16.PACK_AB R76, R77, R76 ;  /* 0x0000004c4d4c723e */ /* 0x000fe200000010ff */
[----:B------:R-:W-:Y:S01]  /*7ed0*/  FMUL.FTZ R103, R12, R103 ;  /* 0x000000670c677220 */ /* 0x000fe20000410000 */
[----:B-1----:R-:W-:Y:S01]  /*7ee0*/  IADD3 R9, R9, R17, RZ ;  /* 0x0000001109097210 */ /* 0x002fe20007ffe0ff */
[----:B------:R-:W-:Y:S01]  /*7ef0*/  FMUL.FTZ R111, R13, R111 ;  /* 0x0000006f0d6f7220 */ /* 0x000fe20000410000 */
[----:B------:R-:W-:Y:S01]  /*7f00*/  F2FP.BF16.PACK_AB R100, R101, R100 ;  /* 0x000000646564723e */ /* 0x000fe200000010ff */
[----:B------:R-:W-:Y:S01]  /*7f10*/  FMUL.FTZ R110, R13, R110 ;  /* 0x0000006e0d6e7220 */ /* 0x000fe20000410000 */
[----:B------:R-:W-:Y:S01]  /*7f20*/  F2FP.BF16.PACK_AB R102, R103, R102 ;  /* 0x000000666766723e */ /* 0x000fe200000010ff */
[----:B------:R-:W-:Y:S01]  /*7f30*/  IMAD.IADD R0, R10, 0x1, R17 ;  /* 0x000000010a007824 */ /* 0x000fe200078e0211 */
[----:B------:R-:W-:Y:S01]  /*7f40*/  STS [R9], R112 ;  /* 0x0000007009007388 */ /* 0x000fe20000000800 */
[----:B------:R-:W-:Y:S01]  /*7f50*/  FMUL.FTZ R107, R13, R107 ;  /* 0x0000006b0d6b7220 */ /* 0x000fe20000410000 */
[----:B------:R-:W-:Y:S01]  /*7f60*/  F2FP.BF16.PACK_AB R110, R111, R110 ;  /* 0x0000006e6f6e723e */ /* 0x000fe200000010ff */
[----:B------:R-:W-:Y:S01]  /*7f70*/  FMUL.FTZ R106, R13, R106 ;  /* 0x0000006a0d6a7220 */ /* 0x000fe20000410000 */
[----:B------:R-:W-:Y:S01]  /*7f80*/  STS [R9+0x400], R114 ;  /* 0x0004007209007388 */ /* 0x000fe20000000800 */
[C---:B------:R-:W-:Y:S01]  /*7f90*/  FMUL.FTZ R96, R11.reuse, R96 ;  /* 0x000000600b607220 */ /* 0x040fe20000410000 */
[----:B------:R-:W-:Y:S01]  /*7fa0*/  @P1 MOV R45, 0x1 ;  /* 0x00000001002d1802 */ /* 0x000fe20000000f00 */
[----:B------:R-:W-:Y:S01]  /*7fb0*/  FMUL.FTZ R97, R11, R97 ;  /* 0x000000610b617220 */ /* 0x000fe20000410000 */
[----:B------:R-:W-:Y:S01]  /*7fc0*/  STS [R0], R100 ;  /* 0x0000006400007388 */ /* 0x000fe20000000800 */
[C---:B------:R-:W-:Y:S01]  /*7fd0*/  FMUL.FTZ R98, R12.reuse, R98 ;  /* 0x000000620c627220 */ /* 0x040fe20000410000 */
[----:B------:R-:W-:Y:S01]  /*7fe0*/  F2FP.BF16.PACK_AB R106, R107, R106 ;  /* 0x0000006a6b6a723e */ /* 0x000fe200000010ff */
[----:B------:R-:W-:Y:S01]  /*7ff0*/  FMUL.FTZ R99, R12, R99 ;  /* 0x000000630c637220 */ /* 0x000fe20000410000 */
[----:B------:R-:W-:Y:S01]  /*8000*/  STS [R0+0x400], R102 ;  /* 0x0004006600007388 */ /* 0x000fe20000000800 */
[----:B---3--:R-:W-:Y:S01]  /*8010*/  IADD3 R10, R17, 0x400, R15 ;  /* 0x00000400110a7810 */ /* 0x008fe20007ffe00f */
[----:B------:R-:W-:Y:S01]  /*8020*/  FMUL.FTZ R84, R11, R84 ;  /* 0x000000540b547220 */ /* 0x000fe20000410000 */
[----:B------:R-:W-:Y:S01]  /*8030*/  F2FP.BF16.PACK_AB R96, R97, R96 ;  /* 0x000000606160723e */ /* 0x000fe200000010ff */
[----:B------:R-:W-:Y:S01]  /*8040*/  STS [R9+0x2000], R108 ;  /* 0x0020006c09007388 */ /* 0x000fe20000000800 */
[----:B------:R-:W-:Y:S01]  /*8050*/  FMUL.FTZ R85, R11, R85 ;  /* 0x000000550b557220 */ /* 0x000fe20000410000 */
[----:B------:R-:W-:Y:S01]  /*8060*/  IADD3 R10, R16, R10, RZ ;  /* 0x0000000a100a7210 */ /* 0x000fe20007ffe0ff */
[C---:B------:R-:W-:Y:S01]  /*8070*/  FMUL.FTZ R86, R12.reuse, R86 ;  /* 0x000000560c567220 */ /* 0x040fe20000410000 */
[----:B------:R1:W-:Y:S01]  /*8080*/  STS [R9+0x2400], R110 ;  /* 0x0024006e09007388 */ /* 0x0003e20000000800 */
[----:B------:R-:W-:Y:S01]  /*8090*/  FMUL.FTZ R87, R12, R87 ;  /* 0x000000570c577220 */ /* 0x000fe20000410000 */
[----:B------:R-:W-:Y:S01]  /*80a0*/  F2FP.BF16.PACK_AB R98, R99, R98 ;  /* 0x000000626362723e */ /* 0x000fe200000010ff */
[C---:B------:R-:W-:Y:S01]  /*80b0*/  FMUL.FTZ R95, R13.reuse, R95 ;  /* 0x0000005f0d5f7220 */ /* 0x040fe20000410000 */
        /* <DEDUP_REMOVED lines=8> */
[----:B------:R-:W-:Y:S01]  /*8140*/  STS [R0+0x2000], R104 ;  /* 0x0020006800007388 */ /* 0x000fe20000000800 */
[----:B------:R-:W-:Y:S01]  /*8150*/  FMUL.FTZ R81, R11, R81 ;  /* 0x000000510b517220 */ /* 0x000fe20000410000 */
[----:B------:R-:W-:Y:S01]  /*8160*/  F2FP.BF16.PACK_AB R90, R91, R90 ;  /* 0x0000005a5b5a723e */ /* 0x000fe200000010ff */
[----:B------:R-:W-:Y:S01]  /*8170*/  FMUL.FTZ R68, R11, R68 ;  /* 0x000000440b447220 */ /* 0x000fe20000410000 */
[----:B------:R3:W-:Y:S01]  /*8180*/  STS [R0+0x2400], R106 ;  /* 0x0024006a00007388 */ /* 0x0007e20000000800 */
[C---:B------:R-:W-:Y:S01]  /*8190*/  FMUL.FTZ R82, R12.reuse, R82 ;  /* 0x000000520c527220 */ /* 0x040fe20000410000 */
[----:B------:R-:W-:Y:S01]  /*81a0*/  F2FP.BF16.PACK_AB R80, R81, R80 ;  /* 0x000000505150723e */ /* 0x000fe200000010ff */
[C---:B------:R-:W-:Y:S01]  /*81b0*/  FMUL.FTZ R83, R12.reuse, R83 ;  /* 0x000000530c537220 */ /* 0x040fe20000410000 */
[----:B------:R-:W-:Y:S01]  /*81c0*/  STS [R15], R96 ;  /* 0x000000600f007388 */ /* 0x000fe20000000800 */
[----:B------:R-:W-:Y:S01]  /*81d0*/  FMUL.FTZ R11, R11, R69 ;  /* 0x000000450b0b7220 */ /* 0x000fe20000410000 */
[----:B------:R-:W4:Y:S01]  /*81e0*/  @P3 MUFU.LG2 R3, R3 ;  /* 0x0000000300033308 */ /* 0x000f220000000c00 */
[C---:B------:R-:W-:Y:S01]  /*81f0*/  FMUL.FTZ R70, R12.reuse, R70 ;  /* 0x000000460c467220 */ /* 0x040fe20000410000 */
[----:B------:R-:W-:Y:S01]  /*8200*/  F2FP.BF16.PACK_AB R82, R83, R82 ;  /* 0x000000525352723e */ /* 0x000fe200000010ff */
[----:B------:R-:W-:Y:S01]  /*8210*/  FMUL.FTZ R12, R12, R71 ;  /* 0x000000470c0c7220 */ /* 0x000fe20000410000 */
[----:B-1----:R-:W-:Y:S01]  /*8220*/  @P1 MOV R9, c[0x0][0x210] ;  /* 0x0000840000091a02 */ /* 0x002fe20000000f00 */
[----:B------:R-:W-:Y:S01]  /*8230*/  FMUL.FTZ R79, R13, R79 ;  /* 0x0000004f0d4f7220 */ /* 0x000fe20000410000 */
[----:B------:R-:W-:Y:S01]  /*8240*/  F2FP.BF16.PACK_AB R11, R11, R68 ;  /* 0x000000440b0b723e */ /* 0x000fe200000010ff */
[----:B------:R-:W-:Y:S01]  /*8250*/  FMUL.FTZ R78, R13, R78 ;  /* 0x0000004e0d4e7220 */ /* 0x000fe20000410000 */
[----:B------:R-:W-:Y:S01]  /*8260*/  STS [R15+0x400], R98 ;  /* 0x000400620f007388 */ /* 0x000fe20000000800 */
[----:B------:R-:W-:Y:S01]  /*8270*/  @P1 IMAD R9, R9, c[0x0][0x214], RZ ;  /* 0x0000850009091a24 */ /* 0x000fe200078e02ff */
[----:B------:R-:W-:Y:S01]  /*8280*/  @!P1 SEL R9, R18, c[0x0][0x234], !P2 ;  /* 0x00008d0012099a07 */ /* 0x000fe20005000000 */
[C---:B------:R-:W-:Y:S01]  /*8290*/  FMUL.FTZ R75, R13.reuse, R75 ;  /* 0x0000004b0d4b7220 */ /* 0x040fe20000410000 */
[----:B------:R-:W-:Y:S01]  /*82a0*/  ISETP.NE.OR P2, PT, R14, RZ, !P2 ;  /* 0x000000ff0e00720c */ /* 0x000fe20005745670 */
[----:B------:R-:W-:Y:S01]  /*82b0*/  FMUL.FTZ R13, R13, R74 ;  /* 0x0000004a0d0d7220 */ /* 0x000fe20000410000 */
[C---:B------:R-:W-:Y:S01]  /*82c0*/  IADD3 R14, R17.reuse, R15, RZ ;  /* 0x0000000f110e7210 */ /* 0x040fe20007ffe0ff */
[----:B------:R-:W-:Y:S01]  /*82d0*/  IMAD.IADD R17, R17, 0x1, R16 ;  /* 0x0000000111117824 */ /* 0x000fe200078e0210 */
[----:B------:R-:W-:Y:S01]  /*82e0*/  F2FP.BF16.PACK_AB R12, R12, R70 ;  /* 0x000000460c0c723e */ /* 0x000fe200000010ff */
[----:B------:R-:W-:Y:S01]  /*82f0*/  STS [R16], R84 ;  /* 0x0000005410007388 */ /* 0x000fe20000000800 */
[----:B------:R-:W-:Y:S01]  /*8300*/  F2FP.BF16.PACK_AB R78, R79, R78 ;  /* 0x0000004e4f4e723e */ /* 0x000fe200000010ff */
[----:B------:R-:W-:Y:S01]  /*8310*/  @!P1 IMAD R45, R9, c[0x0][0x1c0], RZ ;  /* 0x00007000092d9a24 */ /* 0x000fe200078e02ff */
[----:B------:R-:W-:Y:S01]  /*8320*/  F2FP.BF16.PACK_AB R13, R75, R13 ;  /* 0x0000000d4b0d723e */ /* 0x000fe200000010ff */
[----:B------:R-:W-:Y:S01]  /*8330*/  STS [R16+0x400], R86 ;  /* 0x0004005610007388 */ /* 0x000fe20000000800 */
[----:B------:R-:W1:Y:S01]  /*8340*/  @P5 MUFU.LG2 R5, R5 ;  /* 0x0000000500055308 */ /* 0x000e620000000c00 */
[----:B--2---:R-:W-:-:S02]  /*8350*/  @P6 FMUL.FTZ R6, R6, 0.69314718246459960938 ;  /* 0x3f31721806066820 */ /* 0x004fc40000410000 */
[----:B------:R-:W-:Y:S01]  /*8360*/  STS [R15+0x2000], R92 ;  /* 0x0020005c0f007388 */ /* 0x000fe20000000800 */
[----:B----4-:R-:W-:Y:S02]  /*8370*/  @P3 FMUL.FTZ R47, R3, 0.69314718246459960938 ;  /* 0x3f317218032f3820 */ /* 0x010fe40000410000 */
[----:B------:R-:W-:Y:S01]  /*8380*/  @P6 FFMA.FTZ R46, R136, c[0x0][0x238], R6 ;  /* 0x00008e00882e6a23 */ /* 0x000fe20000010006 */
[----:B------:R-:W-:Y:S01]  /*8390*/  STS [R15+0x2400], R94 ;  /* 0x0024005e0f007388 */ /* 0x000fe20000000800 */
[----:B------:R-:W2:Y:S03]  /*83a0*/  @P4 MUFU.LG2 R4, R4 ;  /* 0x0000000400044308 */ /* 0x000ea60000000c00 */
[----:B------:R-:W-:Y:S04]  /*83b0*/  STS [R16+0x2000], R88 ;  /* 0x0020005810007388 */ /* 0x000fe80000000800 */
[----:B------:R-:W-:Y:S01]  /*83c0*/  STS [R16+0x2400], R90 ;  /* 0x0024005a10007388 */ /* 0x000fe20000000800 */
[----:B-1----:R-:W-:-:S03]  /*83d0*/  @P5 FMUL.FTZ R5, R5, 0.69314718246459960938 ;  /* 0x3f31721805055820 */ /* 0x002fc60000410000 */
[----:B------:R-:W-:Y:S04]  /*83e0*/  STS [R14], R80 ;  /* 0x000000500e007388 */ /* 0x000fe80000000800 */
[----:B------:R-:W-:Y:S01]  /*83f0*/  STS [R14+0x400], R82 ;  /* 0x000400520e007388 */ /* 0x000fe20000000800 */
[----:B--2---:R-:W-:-:S03]  /*8400*/  @P4 FMUL.FTZ R4, R4, 0.69314718246459960938 ;  /* 0x3f31721804044820 */ /* 0x004fc60000410000 */
[----:B------:R1:W-:Y:S04]  /*8410*/  STS [R17], R11 ;  /* 0x0000000b11007388 */ /* 0x0003e80000000800 */
[----:B---3--:R-:W1:Y:S04]  /*8420*/  S2R R0, SR_CTAID.Y ;  /* 0x0000000000007919 */ /* 0x008e680000002600 */
[----:B------:R-:W-:Y:S04]  /*8430*/  STS [R10], R12 ;  /* 0x0000000c0a007388 */ /* 0x000fe80000000800 */
[----:B------:R-:W-:Y:S04]  /*8440*/  STS [R14+0x2000], R76 ;  /* 0x0020004c0e007388 */ /* 0x000fe80000000800 */
[----:B------:R-:W-:Y:S04]  /*8450*/  STS [R14+0x2400], R78 ;  /* 0x0024004e0e007388 */ /* 0x000fe80000000800 */
[----:B------:R-:W-:Y:S04]  /*8460*/  STS [R17+0x2000], R72 ;  /* 0x0020004811007388 */ /* 0x000fe80000000800 */
[----:B------:R2:W-:Y:S04]  /*8470*/  STS [R10+0x2000], R13 ;  /* 0x0020000d0a007388 */ /* 0x0005e80000000800 */
[----:B------:R-:W-:Y:S01]  /*8480*/  BAR.SYNC.DEFER_BLOCKING 0x0 ;  /* 0x0000000000007b1d */ /* 0x000fe20000010000 */
[C---:B-1----:R-:W-:Y:S01]  /*8490*/  @!P2 IMAD R11, R0.reuse, c[0x0][0x214], RZ ;  /* 0x00008500000baa24 */ /* 0x042fe200078e02ff */
[----:B------:R-:W-:Y:S01]  /*84a0*/  @!P0 SHF.R.S32.HI R44, RZ, 0x1f, R0 ;  /* 0x0000001fff2c8819 */ /* 0x000fe20000011400 */
[----:B------:R-:W-:-:S03]  /*84b0*/  @!P0 IMAD.WIDE.U32 R50, R0, c[0x0][0x1e0], RZ ;  /* 0x0000780000328a25 */ /* 0x000fc600078e00ff */
[----:B------:R-:W-:Y:S01]  /*84c0*/  @!P2 SEL R201, R11, R201, !P0 ;  /* 0x000000c90bc9a207 */ /* 0x000fe20004000000 */
[----:B------:R-:W-:Y:S01]  /*84d0*/  @!P0 IMAD R44, R44, c[0x0][0x1e0], RZ ;  /* 0x000078002c2c8a24 */ /* 0x000fe200078e02ff */
[----:B------:R-:W1:Y:S01]  /*84e0*/  S2R R11, SR_CTAID.Z ;  /* 0x00000000000b7919 */ /* 0x000e620000002700 */
[C---:B------:R-:W-:Y:S01]  /*84f0*/  IMAD R45, R0.reuse, R45, RZ ;  /* 0x0000002d002d7224 */ /* 0x040fe200078e02ff */
[----:B------:R-:W-:Y:S01]  /*8500*/  @!P2 SHF.R.S32.HI R49, RZ, 0x1f, R201 ;  /* 0x0000001fff31a819 */ /* 0x000fe200000114c9 */
[----:B------:R-:W-:Y:S01]  /*8510*/  @!P0 IMAD R44, R0, c[0x0][0x1e4], R44 ;  /* 0x00007900002c8a24 */ /* 0x000fe200078e022c */
[----:B------:R-:W-:Y:S02]  /*8520*/  @P1 MOV R0, c[0x0][0x210] ;  /* 0x0000840000001a02 */ /* 0x000fe40000000f00 */
[----:B------:R-:W-:Y:S01]  /*8530*/  @!P1 MOV R0, 0x1 ;  /* 0x0000000100009802 */ /* 0x000fe20000000f00 */
[----:B------:R-:W-:Y:S01]  /*8540*/  @!P0 IMAD.IADD R7, R51, 0x1, R44 ;  /* 0x0000000133078824 */ /* 0x000fe200078e022c */
[----:B------:R-:W-:-:S02]  /*8550*/  SEL R45, R45, RZ, P2 ;  /* 0x000000ff2d2d7207 */ /* 0x000fc40001000000 */
[----:B------:R-:W-:Y:S02]  /*8560*/  @!P2 MOV R48, R201 ;  /* 0x000000c90030a202 */ /* 0x000fe40000000f00 */
[----:B------:R-:W-:Y:S01]  /*8570*/  LOP3.LUT P2, RZ, R216, 0x3, RZ, 0xc0, !PT ;  /* 0x00000003d8ff7812 */ /* 0x000fe2000784c0ff */
[----:B--2---:R-:W2:Y:S01]  /*8580*/  S2R R10, SR_CTAID.X ;  /* 0x00000000000a7919 */ /* 0x004ea20000002500 */
[----:B------:R-:W-:Y:S02]  /*8590*/  @!P0 MOV R8, R50 ;  /* 0x0000003200088202 */ /* 0x000fe40000000f00 */
[----:B------:R-:W-:Y:S01]  /*85a0*/  MOV R44, 0x7f800000 ;  /* 0x7f800000002c7802 */ /* 0x000fe20000000f00 */
[----:B------:R3:W4:Y:S01]  /*85b0*/  LDS.128 R36, [R209] ;  /* 0x00000000d1247984 */ /* 0x0007220000000c00 */
[----:B------:R-:W-:-:S03]  /*85c0*/  @P5 FFMA.FTZ R44, R135, c[0x0][0x238], R5 ;  /* 0x00008e00872c5a23 */ /* 0x000fc60000010005 */
[----:B------:R3:W3:Y:S01]  /*85d0*/  LDS.128 R32, [R209+0x800] ;  /* 0x00080000d1207984 */ /* 0x0006e20000000c00 */
[----:B-1----:R-:W-:-:S03]  /*85e0*/  IMAD R45, R11, R9, R45 ;  /* 0x000000090b2d7224 */ /* 0x002fc600078e022d */
[----:B------:R1:W1:Y:S01]  /*85f0*/  LDS.128 R28, [R209+0x1000] ;  /* 0x00100000d11c7984 */ /* 0x0002620000000c00 */
[----:B------:R-:W-:Y:S01]  /*8600*/  MOV R9, 0x7f800000 ;  /* 0x7f80000000097802 */ /* 0x000fe20000000f00 */
[----:B------:R-:W-:Y:S02]  /*8610*/  @P4 FFMA.FTZ R9, R134, c[0x0][0x238], R4 ;  /* 0x00008e0086094a23 */ /* 0x000fe40000010004 */
[----:B------:R1:W1:Y:S04]  /*8620*/  LDS.128 R24, [R209+0x1800] ;  /* 0x00180000d1187984 */ /* 0x0002680000000c00 */
[----:B------:R1:W1:Y:S04]  /*8630*/  LDS.128 R20, [R209+0x2000] ;  /* 0x00200000d1147984 */ /* 0x0002680000000c00 */
[----:B------:R1:W1:Y:S01]  /*8640*/  LDS.128 R16, [R209+0x2800] ;  /* 0x00280000d1107984 */ /* 0x0002620000000c00 */
[----:B--2---:R-:W-:Y:S01]  /*8650*/  IMAD R6, R10, R0, RZ ;  /* 0x000000000a067224 */ /* 0x004fe200078e02ff */
[----:B------:R-:W-:Y:S01]  /*8660*/  MOV R10, 0x7f800000 ;  /* 0x7f800000000a7802 */ /* 0x000fe20000000f00 */
[----:B------:R-:W-:Y:S01]  /*8670*/  @P3 FFMA.FTZ R10, R133, c[0x0][0x238], R47 ;  /* 0x00008e00850a3a23 */ /* 0x000fe2000001002f */
[----:B------:R2:W1:Y:S02]  /*8680*/  LDS.128 R12, [R209+0x3000] ;  /* 0x00300000d10c7984 */ /* 0x0004640000000c00 */
[----:B------:R-:W-:-:S02]  /*8690*/  SHF.L.U32 R6, R6, 0x7, RZ ;  /* 0x0000000706067819 */ /* 0x000fc400000006ff */
[----:B------:R2:W1:Y:S02]  /*86a0*/  LDS.128 R40, [R209+0x3800] ;  /* 0x00380000d1287984 */ /* 0x0004640000000c00 */
[--C-:B------:R-:W-:Y:S02]  /*86b0*/  IADD3 R3, P1, P0, R6, R48, R45.reuse ;  /* 0x0000003006037210 */ /* 0x100fe4000783e02d */
[----:B------:R-:W-:Y:S02]  /*86c0*/  SHF.R.S32.HI R6, RZ, 0x1f, R6 ;  /* 0x0000001fff067819 */ /* 0x000fe40000011406 */
[----:B------:R-:W-:-:S04]  /*86d0*/  SHF.R.S32.HI R45, RZ, 0x1f, R45 ;  /* 0x0000001fff2d7819 */ /* 0x000fc8000001142d */
[----:B------:R-:W-:Y:S01]  /*86e0*/  IADD3.X R6, R6, R49, R45, P1, P0 ;  /* 0x0000003106067210 */ /* 0x000fe20000fe042d */
[----:B------:R-:W-:Y:S05]  /*86f0*/  @P2 BRA `(.L_x_1006) ;  /* 0x0000027000002947 */ /* 0x000fea0003800000 */
[----:B------:R-:W-:Y:S02]  /*8700*/  SHF.R.S32.HI R5, RZ, 0x1f, R2 ;  /* 0x0000001fff057819 */ /* 0x000fe40000011402 */
[----:B------:R-:W-:Y:S02]  /*8710*/  SHF.R.S32.HI R4, RZ, 0x1f, R216 ;  /* 0x0000001fff047819 */ /* 0x000fe400000114d8 */
        /* <DEDUP_REMOVED lines=18> */
[C---:B------:R-:W-:Y:S01]  /*8840*/  @!P6 LEA R48, P0, R4.reuse, c[0x0][0x200], 0x2 ;  /* 0x000080000430ea11 */ /* 0x040fe200078010ff */
        /* <DEDUP_REMOVED lines=18> */
.L_x_1006:
[----:B------:R-:W-:Y:S05]  /*8970*/  BSYNC B0 ;  /* 0x0000000000007941 */ /* 0x000fea0003800000 */
.L_x_1005:
[----:B--2---:R-:W-:Y:S01]  /*8980*/  IADD3 R4, P0, R218, R8, RZ ;  /* 0x00000008da047210 */ /* 0x004fe20007f1e0ff */
[----:B------:R-:W-:Y:S01]  /*8990*/  BSSY B0, `(.L_x_1007) ;  /* 0x0000011000007945 */ /* 0x000fe20003800000 */
[----:B------:R-:W-:-:S02]  /*89a0*/  SHF.R.S32.HI R0, RZ, 0x1f, R11 ;  /* 0x0000001fff007819 */ /* 0x000fc4000001140b */
[----:B------:R-:W-:Y:S02]  /*89b0*/  IADD3.X R5, R219, R7, RZ, P0, !PT ;  /* 0x00000007db057210 */ /* 0x000fe400007fe4ff */
[----:B------:R-:W-:Y:S01]  /*89c0*/  ISETP.GE.AND P0, PT, R228, R200, PT ;  /* 0x000000c8e400720c */ /* 0x000fe20003f06270 */
[----:B------:R-:W-:Y:S02]  /*89d0*/  IMAD R0, R0, c[0x0][0x1f0], RZ ;  /* 0x00007c0000007a24 */ /* 0x000fe400078e02ff */
[----:B------:R-:W-:-:S04]  /*89e0*/  IMAD.WIDE.U32 R4, R11, c[0x0][0x1f0], R4 ;  /* 0x00007c000b047a25 */ /* 0x000fc800078e0004 */
[----:B------:R-:W-:-:S05]  /*89f0*/  IMAD R0, R11, c[0x0][0x1f4], R0 ;  /* 0x00007d000b007a24 */ /* 0x000fca00078e0200 */
        /* <DEDUP_REMOVED lines=10> */
.L_x_1008:
[----:B------:R-:W-:Y:S05]  /*8aa0*/  BSYNC B0 ;  /* 0x0000000000007941 */ /* 0x000fea0003800000 */
.L_x_1007:
[----:B------:R-:W-:Y:S01]  /*8ab0*/  ISETP.GE.AND P0, PT, R208, R200, PT ;  /* 0x000000c8d000720c */ /* 0x000fe20003f06270 */
[----:B------:R-:W-:-:S12]  /*8ac0*/  BSSY B0, `(.L_x_1009) ;  /* 0x000000d000007945 */ /* 0x000fd80003800000 */
[----:B------:R-:W-:Y:S05]  /*8ad0*/  @P0 BRA `(.L_x_1010) ;  /* 0x000000b000000947 */ /* 0x000fea0003800000 */
[----:B------:R-:W-:Y:S01]  /*8ae0*/  IADD3 R2, P0, R220, 0x10, RZ ;  /* 0x00000010dc027810 */ /* 0x000fe20007f1e0ff */
[----:B--2---:R-:W-:Y:S01]  /*8af0*/  IMAD.MOV.U32 R8, RZ, RZ, R4 ;  /* 0x000000ffff087224 */ /* 0x004fe200078e0004 */
        /* <DEDUP_REMOVED lines=9> */
.L_x_1010:
[----:B------:R-:W-:Y:S05]  /*8b90*/  BSYNC B0 ;  /* 0x0000000000007941 */ /* 0x000fea0003800000 */
.L_x_1009:
[----:B------:R-:W-:Y:S01]  /*8ba0*/  ISETP.GE.AND P0, PT, R207, R200, PT ;  /* 0x000000c8cf00720c */ /* 0x000fe20003f06270 */
[----:B------:R-:W-:-:S12]  /*8bb0*/  BSSY B0, `(.L_x_1011) ;  /* 0x000000d000007945 */ /* 0x000fd80003800000 */
        /* <DEDUP_REMOVED lines=12> */
.L_x_1012:
[----:B------:R-:W-:Y:S05]  /*8c80*/  BSYNC B0 ;  /* 0x0000000000007941 */ /* 0x000fea0003800000 */
.L_x_1011:
[----:B------:R-:W-:Y:S01]  /*8c90*/  ISETP.GE.AND P0, PT, R206, R200, PT ;  /* 0x000000c8ce00720c */ /* 0x000fe20003f06270 */
[----:B------:R-:W-:-:S12]  /*8ca0*/  BSSY B0, `(.L_x_1013) ;  /* 0x000000d000007945 */ /* 0x000fd80003800000 */
        /* <DEDUP_REMOVED lines=12> */
.L_x_1014:
[----:B------:R-:W-:Y:S05]  /*8d70*/  BSYNC B0 ;  /* 0x0000000000007941 */ /* 0x000fea0003800000 */
.L_x_1013:
        /* <DEDUP_REMOVED lines=14> */
.L_x_1016:
[----:B------:R-:W-:Y:S05]  /*8e60*/  BSYNC B0 ;  /* 0x0000000000007941 */ /* 0x000fea0003800000 */
.L_x_1015:
        /* <DEDUP_REMOVED lines=14> */
.L_x_1018:
[----:B------:R-:W-:Y:S05]  /*8f50*/  BSYNC B0 ;  /* 0x0000000000007941 */ /* 0x000fea0003800000 */
.L_x_1017:
        /* <DEDUP_REMOVED lines=14> */
.L_x_1020:
[----:B------:R-:W-:Y:S05]  /*9040*/  BSYNC B0 ;  /* 0x0000000000007941 */ /* 0x000fea0003800000 */
.L_x_1019:
[----:B------:R-:W-:-:S13]  /*9050*/  ISETP.GE.AND P0, PT, R202, R200, PT ;  /* 0x000000c8ca00720c */ /* 0x000fda0003f06270 */
[----:B------:R-:W-:Y:S05]  /*9060*/  @P0 EXIT ;  /* 0x000000000000094d */ /* 0x000fea0003800000 */
[----:B------:R-:W-:Y:S01]  /*9070*/  IADD3 R0, P0, R220, 0x70, RZ ;  /* 0x00000070dc007810 */ /* 0x000fe20007f1e0ff */
[----:B-12---:R-:W-:Y:S01]  /*9080*/  IMAD.MOV.U32 R2, RZ, RZ, R4 ;  /* 0x000000ffff027224 */ /* 0x006fe200078e0004 */
        /* <DEDUP_REMOVED lines=10> */
.L_x_997:
[----:B------:R-:W2:Y:S01]  /*9130*/  LDC.U8 R2, c[0x0][0x329] ;  /* 0x0000ca40ff027b82 */ /* 0x000ea20000000000 */
[----:B------:R-:W-:Y:S01]  /*9140*/  ISETP.NE.AND P4, PT, R201, -0x1, PT ;  /* 0xffffffffc900780c */ /* 0x000fe20003f85270 */
[----:B------:R-:W-:Y:S01]  /*9150*/  BSSY B0, `(.L_x_1021) ;  /* 0x000003d000007945 */ /* 0x000fe20003800000 */
[----:B------:R-:W-:Y:S02]  /*9160*/  SHF.R.S32.HI R4, RZ, 0x1f, R128 ;  /* 0x0000001fff047819 */ /* 0x000fe40000011480 */
[----:B------:R-:W-:Y:S02]  /*9170*/  IADD3 R0, -R200, R0, RZ ;  /* 0x00000000c8007210 */ /* 0x000fe40007ffe1ff */
[----:B------:R-:W-:Y:S01]  /*9180*/  LEA.HI R4, R4, R128, RZ, 0x3 ;  /* 0x0000008004047211 */ /* 0x000fe200078f18ff */
[----:B------:R-:W3:Y:S01]  /*9190*/  LDC.U8 R5, c[0x0][0x328] ;  /* 0x0000ca00ff057b82 */ /* 0x000ee20000000000 */
[----:B------:R-:W-:-:S02]  /*91a0*/  SHF.R.S32.HI R18, RZ, 0x1f, R16 ;  /* 0x0000001fff127819 */ /* 0x000fc40000011410 */
[----:B-1----:R-:W-:Y:S02]  /*91b0*/  LOP3.LUT R8, R4, 0x1ffffff8, RZ, 0xc0, !PT ;  /* 0x1ffffff804087812 */ /* 0x002fe400078ec0ff */
[----:B------:R-:W-:Y:S01]  /*91c0*/  SHF.R.S32.HI R4, RZ, 0x3, R4 ;  /* 0x00000003ff047819 */ /* 0x000fe20000011404 */
[----:B------:R-:W-:Y:S01]  /*91d0*/  @P4 IMAD.WIDE.U32 R6, R201, c[0x0][0x1e8], RZ ;  /* 0x00007a00c9064a25 */ /* 0x000fe200078e00ff */
[----:B------:R-:W-:-:S03]  /*91e0*/  IADD3 R8, -R8, R128, RZ ;  /* 0x0000008008087210 */ /* 0x000fc60007ffe1ff */
[----:B------:R-:W-:Y:S01]  /*91f0*/  @P4 IMAD.MOV.U32 R9, RZ, RZ, R6 ;  /* 0x000000ffff094224 */ /* 0x000fe200078e0006 */
[----:B------:R-:W-:Y:S01]  /*9200*/  @!P4 SHF.R.S32.HI R6, RZ, 0x1f, R3 ;  /* 0x0000001fff06c819 */ /* 0x000fe20000011403 */
[----:B------:R-:W-:Y:S01]  /*9210*/  @!P4 IMAD.WIDE.U32 R10, R3, c[0x0][0x1e0], RZ ;  /* 0x00007800030aca25 */ /* 0x000fe200078e00ff */
[----:B--2---:R-:W-:-:S03]  /*9220*/  ISETP.NE.AND P1, PT, R2, RZ, PT ;  /* 0x000000ff0200720c */ /* 0x004fc60003f25270 */
[----:B------:R-:W-:Y:S02]  /*9230*/  @!P4 IMAD R6, R6, c[0x0][0x1e0], RZ ;  /* 0x000078000606ca24 */ /* 0x000fe400078e02ff */
[----:B------:R-:W-:Y:S02]  /*9240*/  @!P4 IMAD.MOV.U32 R9, RZ, RZ, R10 ;  /* 0x000000ffff09c224 */ /* 0x000fe400078e000a */
[----:B------:R-:W-:Y:S02]  /*9250*/  @!P4 IMAD R6, R3, c[0x0][0x1e4], R6 ;  /* 0x000079000306ca24 */ /* 0x000fe400078e0206 */
[----:B------:R-:W-:Y:S01]  /*9260*/  IMAD.SHL.U32 R8, R8, 0x8, RZ ;  /* 0x0000000808087824 */ /* 0x000fe200078e00ff */
[----:B---3--:R-:W-:Y:S01]  /*9270*/  ISETP.NE.AND P3, PT, R5, RZ, PT ;  /* 0x000000ff0500720c */ /* 0x008fe20003f65270 */
[----:B------:R-:W-:Y:S02]  /*9280*/  @P4 IMAD R7, R201, c[0x0][0x1ec], R7 ;  /* 0x00007b00c9074a24 */ /* 0x000fe400078e0207 */
[----:B------:R-:W-:Y:S01]  /*9290*/  @!P4 IMAD.IADD R7, R11, 0x1, R6 ;  /* 0x000000010b07c824 */ /* 0x000fe200078e0206 */
[----:B------:R-:W-:Y:S01]  /*92a0*/  ISETP.NE.OR P2, PT, R2, RZ, !P3 ;  /* 0x000000ff0200720c */ /* 0x000fe20005f45670 */
[----:B------:R-:W-:-:S02]  /*92b0*/  @P1 IMAD.MOV.U32 R5, RZ, RZ, c[0x0][0x210] ;  /* 0x00008400ff051624 */ /* 0x000fc400078e00ff */
[----:B------:R-:W-:Y:S01]  /*92c0*/  @!P1 IMAD.MOV.U32 R2, RZ, RZ, c[0x0][0x214] ;  /* 0x00008500ff029624 */ /* 0x000fe200078e00ff */
[----:B------:R-:W-:Y:S01]  /*92d0*/  ISETP.NE.OR P0, PT, R201, -0x1, P2 ;  /* 0xffffffffc900780c */ /* 0x000fe20001705670 */
[----:B------:R-:W-:Y:S02]  /*92e0*/  @P1 IMAD R5, R5, c[0x0][0x214], RZ ;  /* 0x0000850005051a24 */ /* 0x000fe400078e02ff */
[----:B------:R-:W-:Y:S01]  /*92f0*/  IMAD R18, R18, c[0x0][0x1f0], RZ ;  /* 0x00007c0012127a24 */ /* 0x000fe200078e02ff */
[----:B------:R-:W-:Y:S02]  /*9300*/  @!P1 SEL R5, R2, c[0x0][0x234], !P3 ;  /* 0x00008d0002059a07 */ /* 0x000fe40005800000 */
[----:B------:R-:W-:Y:S01]  /*9310*/  @P1 MOV R2, 0x1 ;  /* 0x0000000100021802 */ /* 0x000fe20000000f00 */
[----:B------:R-:W-:Y:S01]  /*9320*/  IMAD R18, R16, c[0x0][0x1f4], R18 ;  /* 0x00007d0010127a24 */ /* 0x000fe200078e0212 */
[----:B------:R-:W-:Y:S01]  /*9330*/  IADD3 R6, P3, R8, R9, RZ ;  /* 0x0000000908067210 */ /* 0x000fe20007f7e0ff */
[----:B------:R-:W-:-:S03]  /*9340*/  @!P1 IMAD R2, R5, c[0x0][0x1c0], RZ ;  /* 0x0000700005029a24 */ /* 0x000fc600078e02ff */
[----:B------:R-:W-:Y:S01]  /*9350*/  LEA.HI.X.SX32 R7, R8, R7, 0x1, P3 ;  /* 0x0000000708077211 */ /* 0x000fe200018f0eff */
[C---:B------:R-:W-:Y:S01]  /*9360*/  @!P0 IMAD R201, R3.reuse, c[0x0][0x214], RZ ;  /* 0x0000850003c98a24 */ /* 0x040fe200078e02ff */
[----:B------:R-:W-:Y:S01]  /*9370*/  CS2R R8, SRZ ;  /* 0x0000000000087805 */ /* 0x000fe2000001ff00 */
[----:B------:R-:W-:Y:S02]  /*9380*/  IMAD R3, R3, R2, RZ ;  /* 0x0000000203037224 */ /* 0x000fe400078e02ff */
[--C-:B------:R-:W-:Y:S01]  /*9390*/  @!P2 IMAD.MOV.U32 R8, RZ, RZ, R201.reuse ;  /* 0x000000ffff08a224 */ /* 0x100fe200078e00c9 */
[----:B------:R-:W-:Y:S01]  /*93a0*/  @!P2 SHF.R.S32.HI R9, RZ, 0x1f, R201 ;  /* 0x0000001fff09a819 */ /* 0x000fe200000114c9 */
[----:B------:R-:W-:Y:S01]  /*93b0*/  @P1 IMAD.MOV.U32 R2, RZ, RZ, c[0x0][0x210] ;  /* 0x00008400ff021624 */ /* 0x000fe200078e00ff */
[----:B------:R-:W-:Y:S01]  /*93c0*/  SEL R3, R3, RZ, P2 ;  /* 0x000000ff03037207 */ /* 0x000fe20001000000 */
[----:B------:R-:W-:Y:S01]  /*93d0*/  @!P1 IMAD.MOV.U32 R2, RZ, RZ, 0x1 ;  /* 0x00000001ff029424 */ /* 0x000fe200078e00ff */
[----:B------:R-:W-:Y:S01]  /*93e0*/  ISETP.GE.AND P2, PT, R4, R0, PT ;  /* 0x000000000400720c */ /* 0x000fe20003f46270 */
[----:B------:R-:W-:-:S04]  /*93f0*/  IMAD.WIDE.U32 R6, R16, c[0x0][0x1f0], R6 ;  /* 0x00007c0010067a25 */ /* 0x000fc800078e0006 */
        /* <DEDUP_REMOVED lines=18> */
.L_x_1022:
[----:B------:R-:W-:Y:S05]  /*9520*/  BSYNC B0 ;  /* 0x0000000000007941 */ /* 0x000fea0003800000 */
.L_x_1021:
        /* <DEDUP_REMOVED lines=15> */
.L_x_1024:
[----:B------:R-:W-:Y:S05]  /*9620*/  BSYNC B0 ;  /* 0x0000000000007941 */ /* 0x000fea0003800000 */
.L_x_1023:
        /* <DEDUP_REMOVED lines=15> */
.L_x_1026:
[----:B------:R-:W-:Y:S05]  /*9720*/  BSYNC B0 ;  /* 0x0000000000007941 */ /* 0x000fea0003800000 */
.L_x_1025:
        /* <DEDUP_REMOVED lines=15> */
.L_x_1028:
[----:B------:R-:W-:Y:S05]  /*9820*/  BSYNC B0 ;  /* 0x0000000000007941 */ /* 0x000fea0003800000 */
.L_x_1027:
        /* <DEDUP_REMOVED lines=15> */
.L_x_1030:
[----:B------:R-:W-:Y:S05]  /*9920*/  BSYNC B0 ;  /* 0x0000000000007941 */ /* 0x000fea0003800000 */
.L_x_1029:
        /* <DEDUP_REMOVED lines=15> */
.L_x_1032:
[----:B------:R-:W-:Y:S05]  /*9a20*/  BSYNC B0 ;  /* 0x0000000000007941 */ /* 0x000fea0003800000 */
.L_x_1031:
        /* <DEDUP_REMOVED lines=15> */
.L_x_1034:
[----:B------:R-:W-:Y:S05]  /*9b20*/  BSYNC B0 ;  /* 0x0000000000007941 */ /* 0x000fea0003800000 */
.L_x_1033:
        /* <DEDUP_REMOVED lines=14> */
.L_x_1036:
[----:B------:R-:W-:Y:S05]  /*9c10*/  BSYNC B0 ;  /* 0x0000000000007941 */ /* 0x000fea0003800000 */
.L_x_1035:
        /* <DEDUP_REMOVED lines=13> */
[----:B--2---:R-:W-:-:S04]  /*9cf0*/  @!P2 LEA R6, P0, R5, c[0x0][0x200], 0x2 ;  /* 0x000080000506aa11 */ /* 0x004fc800078010ff */
[----:B------:R-:W-:Y:S01]  /*9d00*/  @!P2 LEA.HI.X R7, R5, c[0x0][0x204], R4, 0x2, P0 ;  /* 0x000081000507aa11 */ /* 0x000fe200000f1404 */
[----:B------:R-:W-:Y:S01]  /*9d10*/  @!P2 IMAD.MOV.U32 R4, RZ, RZ, 0x7f800000 ;  /* 0x7f800000ff04a424 */ /* 0x000fe200078e00ff */
[----:B------:R-:W-:-:S04]  /*9d20*/  @!P1 IADD3 R5, P0, R15, R3, RZ ;  /* 0x000000030f059210 */ /* 0x000fc80007f1e0ff */
[----:B------:R2:W-:Y:S01]  /*9d30*/  @!P2 STG.E [R6.64], R4 ;  /* 0x000000040600a986 */ /* 0x0005e2000c101908 */
[-C--:B------:R-:W-:Y:S02]  /*9d40*/  @!P1 LEA.HI.X.SX32 R15, R15, R16.reuse, 0x1, P0 ;  /* 0x000000100f0f9211 */ /* 0x080fe400000f0eff */
[C---:B--2---:R-:W-:Y:S02]  /*9d50*/  @!P1 LEA R6, P2, R5.reuse, c[0x0][0x200], 0x2 ;  /* 0x0000800005069a11 */ /* 0x044fe400078410ff */
[C---:B------:R-:W-:Y:S02]  /*9d60*/  @!P5 IADD3 R4, P0, R14.reuse, R3, RZ ;  /* 0x000000030e04d210 */ /* 0x040fe40007f1e0ff */
[----:B------:R-:W-:Y:S02]  /*9d70*/  @!P1 LEA.HI.X R7, R5, c[0x0][0x204], R15, 0x2, P2 ;  /* 0x0000810005079a11 */ /* 0x000fe400010f140f */
[----:B------:R-:W-:Y:S02]  /*9d80*/  @!P5 LEA.HI.X.SX32 R14, R14, R16, 0x1, P0 ;  /* 0x000000100e0ed211 */ /* 0x000fe400000f0eff */
[----:B------:R-:W-:-:S02]  /*9d90*/  @!P5 LEA R18, P2, R4, c[0x0][0x200], 0x2 ;  /* 0x000080000412da11 */ /* 0x000fc400078410ff */
[----:B------:R-:W-:Y:S02]  /*9da0*/  @!P4 IADD3 R5, P0, R13, R3, RZ ;  /* 0x000000030d05c210 */ /* 0x000fe40007f1e0ff */
[----:B------:R-:W-:Y:S01]  /*9db0*/  @!P5 LEA.HI.X R19, R4, c[0x0][0x204], R14, 0x2, P2 ;  /* 0x000081000413da11 */ /* 0x000fe200010f140e */
[----:B------:R-:W-:Y:S01]  /*9dc0*/  @!P1 IMAD.MOV.U32 R4, RZ, RZ, 0x7f800000 ;  /* 0x7f800000ff049424 */ /* 0x000fe200078e00ff */
[----:B------:R-:W-:Y:S02]  /*9dd0*/  ISETP.GE.OR P2, PT, R11, R0, P6 ;  /* 0x000000000b00720c */ /* 0x000fe40003746670 */
[----:B------:R-:W-:Y:S02]  /*9de0*/  @!P4 LEA.HI.X.SX32 R13, R13, R16, 0x1, P0 ;  /* 0x000000100d0dc211 */ /* 0x000fe400000f0eff */
[----:B------:R-:W-:Y:S01]  /*9df0*/  @!P4 LEA R14, P0, R5, c[0x0][0x200], 0x2 ;  /* 0x00008000050eca11 */ /* 0x000fe200078010ff */
[----:B------:R2:W-:Y:S01]  /*9e00*/  @!P1 STG.E [R6.64], R4 ;  /* 0x0000000406009986 */ /* 0x0005e2000c101908 */
[----:B------:R-:W-:-:S02]  /*9e10*/  ISETP.GE.OR P1, PT, R10, R0, P6 ;  /* 0x000000000a00720c */ /* 0x000fc40003726670 */
[----:B------:R-:W-:Y:S01]  /*9e20*/  @!P4 LEA.HI.X R15, R5, c[0x0][0x204], R13, 0x2, P0 ;  /* 0x00008100050fca11 */ /* 0x000fe200000f140d */
[----:B------:R-:W-:Y:S01]  /*9e30*/  @!P5 IMAD.MOV.U32 R5, RZ, RZ, 0x7f800000 ;  /* 0x7f800000ff05d424 */ /* 0x000fe200078e00ff */
[----:B------:R-:W-:-:S03]  /*9e40*/  ISETP.GE.OR P6, PT, R9, R0, P6 ;  /* 0x000000000900720c */ /* 0x000fc600037c6670 */
[----:B------:R-:W-:Y:S01]  /*9e50*/  @!P2 IMAD R11, R11, R2, RZ ;  /* 0x000000020b0ba224 */ /* 0x000fe200078e02ff */
[----:B------:R3:W-:Y:S01]  /*9e60*/  @!P5 STG.E [R18.64], R5 ;  /* 0x000000051200d986 */ /* 0x0007e2000c101908 */
[----:B------:R-:W-:-:S04]  /*9e70*/  @!P2 IMAD.MOV.U32 R8, RZ, RZ, 0x7f800000 ;  /* 0x7f800000ff08a424 */ /* 0x000fc800078e00ff */
[----:B------:R-:W-:Y:S01]  /*9e80*/  @!P1 IMAD R10, R10, R2, RZ ;  /* 0x000000020a0a9224 */ /* 0x000fe200078e02ff */
[----:B--2---:R-:W-:-:S04]  /*9e90*/  @!P3 IADD3 R4, P0, R12, R3, RZ ;  /* 0x000000030c04b210 */ /* 0x004fc80007f1e0ff */
[----:B------:R-:W-:Y:S02]  /*9ea0*/  @!P3 LEA.HI.X.SX32 R12, R12, R16, 0x1, P0 ;  /* 0x000000100c0cb211 */ /* 0x000fe400000f0eff */
[----:B------:R-:W-:Y:S01]  /*9eb0*/  @!P3 LEA R6, P0, R4, c[0x0][0x200], 0x2 ;  /* 0x000080000406ba11 */ /* 0x000fe200078010ff */
[----:B---3--:R-:W-:-:S03]  /*9ec0*/  @!P3 IMAD.MOV.U32 R5, RZ, RZ, 0x7f800000 ;  /* 0x7f800000ff05b424 */ /* 0x008fc600078e00ff */
[----:B------:R-:W-:Y:S02]  /*9ed0*/  @!P3 LEA.HI.X R7, R4, c[0x0][0x204], R12, 0x2, P0 ;  /* 0x000081000407ba11 */ /* 0x000fe400000f140c */
[----:B------:R-:W-:-:S04]  /*9ee0*/  @!P2 IADD3 R4, P0, R11, R3, RZ ;  /* 0x000000030b04a210 */ /* 0x000fc80007f1e0ff */
[----:B------:R-:W-:Y:S02]  /*9ef0*/  @!P2 LEA.HI.X.SX32 R11, R11, R16, 0x1, P0 ;  /* 0x000000100b0ba211 */ /* 0x000fe400000f0eff */
[----:B------:R-:W-:-:S04]  /*9f00*/  @!P2 LEA R12, P0, R4, c[0x0][0x200], 0x2 ;  /* 0x00008000040caa11 */ /* 0x000fc800078010ff */
[----:B------:R-:W-:Y:S02]  /*9f10*/  @!P2 LEA.HI.X R13, R4, c[0x0][0x204], R11, 0x2, P0 ;  /* 0x00008100040daa11 */ /* 0x000fe400000f140b */
[----:B------:R-:W-:-:S04]  /*9f20*/  @!P1 IADD3 R4, P0, R10, R3, RZ ;  /* 0x000000030a049210 */ /* 0x000fc80007f1e0ff */
[----:B------:R-:W-:Y:S02]  /*9f30*/  @!P1 LEA.HI.X.SX32 R10, R10, R16, 0x1, P0 ;  /* 0x000000100a0a9211 */ /* 0x000fe400000f0eff */
[----:B-1----:R-:W-:-:S04]  /*9f40*/  @!P1 LEA R20, P0, R4, c[0x0][0x200], 0x2 ;  /* 0x0000800004149a11 */ /* 0x002fc800078010ff */
[----:B------:R-:W-:Y:S01]  /*9f50*/  @!P1 LEA.HI.X R21, R4, c[0x0][0x204], R10, 0x2, P0 ;  /* 0x0000810004159a11 */ /* 0x000fe200000f140a */
[----:B------:R-:W-:-:S05]  /*9f60*/  @!P4 IMAD.MOV.U32 R4, RZ, RZ, 0x7f800000 ;  /* 0x7f800000ff04c424 */ /* 0x000fca00078e00ff */
[----:B------:R1:W-:Y:S04]  /*9f70*/  @!P4 STG.E [R14.64], R4 ;  /* 0x000000040e00c986 */ /* 0x0003e8000c101908 */
[----:B------:R2:W-:Y:S04]  /*9f80*/  @!P3 STG.E [R6.64], R5 ;  /* 0x000000050600b986 */ /* 0x0005e8000c101908 */
[----:B------:R2:W-:Y:S01]  /*9f90*/  @!P2 STG.E [R12.64], R8 ;  /* 0x000000080c00a986 */ /* 0x0005e2000c101908 */
[----:B-1----:R-:W-:-:S05]  /*9fa0*/  @!P1 IMAD.MOV.U32 R4, RZ, RZ, 0x7f800000 ;  /* 0x7f800000ff049424 */ /* 0x002fca00078e00ff */
[----:B------:R2:W-:Y:S01]  /*9fb0*/  @!P1 STG.E [R20.64], R4 ;  /* 0x0000000414009986 */ /* 0x0005e2000c101908 */
[----:B------:R-:W-:Y:S05]  /*9fc0*/  @P6 EXIT ;  /* 0x000000000000694d */ /* 0x000fea0003800000 */
[----:B------:R-:W-:Y:S02]  /*9fd0*/  IMAD R2, R9, R2, RZ ;  /* 0x0000000209027224 */ /* 0x000fe400078e02ff */
[----:B------:R-:W-:-:S03]  /*9fe0*/  IMAD.MOV.U32 R0, RZ, RZ, 0x7f800000 ;  /* 0x7f800000ff007424 */ /* 0x000fc600078e00ff */
[----:B------:R-:W-:-:S04]  /*9ff0*/  IADD3 R3, P0, R2, R3, RZ ;  /* 0x0000000302037210 */ /* 0x000fc80007f1e0ff */
[----:B------:R-:W-:Y:S02]  /*a000*/  LEA.HI.X.SX32 R2, R2, R16, 0x1, P0 ;  /* 0x0000001002027211 */ /* 0x000fe400000f0eff */
[----:B--2---:R-:W-:-:S04]  /*a010*/  LEA R4, P0, R3, c[0x0][0x200], 0x2 ;  /* 0x0000800003047a11 */ /* 0x004fc800078010ff */
[----:B------:R-:W-:-:S05]  /*a020*/  LEA.HI.X R5, R3, c[0x0][0x204], R2, 0x2, P0 ;  /* 0x0000810003057a11 */ /* 0x000fca00000f1402 */
[----:B------:R-:W-:Y:S01]  /*a030*/  STG.E [R4.64], R0 ;  /* 0x0000000004007986 */ /* 0x000fe2000c101908 */
[----:B------:R-:W-:Y:S05]  /*a040*/  EXIT ;  /* 0x000000000000794d */ /* 0x000fea0003800000 */
.L_x_1037:
        /* <DEDUP_REMOVED lines=11> */
.L_x_2127:


//--------------------- .text._ZN5flash16flash_fwd_kernelI23Flash_fwd_kernel_traitsILi64ELi128ELi64ELi4ELb0ELb0EN7cutlass10bfloat16_tE19Flash_kernel_traitsILi64ELi128ELi64ELi4ES3_EELb1ELb0ELb0ELb0ELb0ELb0ELb0ELb0EEEvNS_16Flash_fwd_paramsE --------------------------
	.section	.text._ZN5flash16flash_fwd_kernelI23Flash_fwd_kernel_traitsILi64ELi128ELi64ELi4ELb0ELb0EN7cutlass10bfloat16_tE19Flash_kernel_traitsILi64ELi128ELi64ELi4ES3_EELb1ELb0ELb0ELb0ELb0ELb0ELb0ELb0EEEvNS_16Flash_fwd_paramsE,"ax",@progbits
	.sectioninfo	@"SHI_REGISTERS=255"
	.align	128
        .global         _ZN5flash16flash_fwd_kernelI23Flash_fwd_kernel_traitsILi64ELi128ELi64ELi4ELb0ELb0EN7cutlass10bfloat16_tE19Flash_kernel_traitsILi64ELi128ELi64ELi4ES3_EELb1ELb0ELb0ELb0ELb0ELb0ELb0ELb0EEEvNS_16Flash_fwd_paramsE
        .type           _ZN5flash16flash_fwd_kernelI23Flash_fwd_kernel_traitsILi64ELi128ELi64ELi4ELb0ELb0EN7cutlass10bfloat16_tE19Flash_kernel_traitsILi64ELi128ELi64ELi4ES3_EELb1ELb0ELb0ELb0ELb0ELb0ELb0ELb0EEEvNS_16Flash_fwd_paramsE,@function
        .size           _ZN5flash16flash_fwd_kernelI23Flash_fwd_kernel_traitsILi64ELi128ELi64ELi4ELb0ELb0EN7cutlass10bfloat16_tE19Flash_kernel_traitsILi64ELi128ELi64ELi4ES3_EELb1ELb0ELb0ELb0ELb0ELb0ELb0ELb0EEEvNS_16Flash_fwd_paramsE,(.L_x_2128 - _ZN5flash16flash_fwd_kernelI23Flash_fwd_kernel_traitsILi64ELi128ELi64ELi4ELb0ELb0EN7cutlass10bfloat16_tE19Flash_kernel_traitsILi64ELi128ELi64ELi4ES3_EELb1ELb0ELb0ELb0ELb0ELb0ELb0ELb0EEEvNS_16Flash_fwd_paramsE)
        .other          _ZN5flash16flash_fwd_kernelI23Flash_fwd_kernel_traitsILi64ELi128ELi64ELi4ELb0ELb0EN7cutlass10bfloat16_tE19Flash_kernel_traitsILi64ELi128ELi64ELi4ES3_EELb1ELb0ELb0ELb0ELb0ELb0ELb0ELb0EEEvNS_16Flash_fwd_paramsE,@"STO_CUDA_ENTRY STV_DEFAULT"
_ZN5flash16flash_fwd_kernelI23Flash_fwd_kernel_traitsILi64ELi128ELi64ELi4ELb0ELb0EN7cutlass10bfloat16_tE19Flash_kernel_traitsILi64ELi128ELi64ELi4ES3_EELb1ELb0ELb0ELb0ELb0ELb0ELb0ELb0EEEvNS_16Flash_fwd_paramsE:
.text._ZN5flash16flash_fwd_kernelI23Flash_fwd_kernel_traitsILi64ELi128ELi64ELi4ELb0ELb0EN7cutlass10bfloat16_tE19Flash_kernel_traitsILi64ELi128ELi64ELi4ES3_EELb1ELb0ELb0ELb0ELb0ELb0ELb0ELb0EEEvNS_16Flash_fwd_paramsE:
[----:B------:R-:W-:-:S03]  /*0000*/  MOV R1, c[0x0][0x28] ;  /* 0x00000a0000017a02 */ /* 0x000fc60000000f00 */
[----:B------:R-:W-:Y:S01]  /*0010*/  ULDC.U8 UR4, c[0x0][0x304] ;  /* 0x0000c10000047ab9 */ /* 0x000fe20000000000 */
[----:B------:R-:W-:Y:S01]  /*0020*/  IADD3 R1, R1, -0x10, RZ ;  /* 0xfffffff001017810 */ /* 0x000fe20007ffe0ff */
[----:B------:R-:W-:Y:S01]  /*0030*/  ULDC.64 UR18, c[0x0][0x2f0] ;  /* 0x0000bc0000127ab9 */ /* 0x000fe20000000a00 */
[----:B------:R-:W-:Y:S01]  /*0040*/  ISETP.NE.AND P1, PT, RZ, UR4, PT ;  /* 0x00000004ff007c0c */ /* 0x000fe2000bf25270 */
[----:B------:R-:W-:Y:S01]  /*0050*/  IMAD.U32 R2, RZ, RZ, UR18 ;  /* 0x00000012ff027e24 */ /* 0x000fe2000f8e00ff */
[----:B------:R-:W-:Y:S01]  /*0060*/  ULDC.64 UR16, c[0x0][0x118] ;  /* 0x0000460000107ab9 */ /* 0x000fe20000000a00 */
[----:B------:R-:W-:Y:S02]  /*0070*/  IMAD.U32 R3, RZ, RZ, UR19 ;  /* 0x00000013ff037e24 */ /* 0x000fe4000f8e00ff */
[----:B------:R-:W-:-:S08]  /*0080*/  IMAD.MOV.U32 R6, RZ, RZ, c[0x0][0x2f8] ;  /* 0x0000be00ff067624 */ /* 0x000fd000078e00ff */
[----:B------:R1:W2:Y:S01]  /*0090*/  @P1 LDG.E.64 R4, [R2.64] ;  /* 0x0000001002041981 */ /* 0x0002a2000c1e1b00 */
[----:B------:R-:W-:Y:S02]  /*00a0*/  IMAD.MOV.U32 R7, RZ, RZ, c[0x0][0x2fc] ;  /* 0x0000bf00ff077624 */ /* 0x000fe400078e00ff */
[----:B-1----:R-:W-:Y:S02]  /*00b0*/  @P1 IMAD.MOV.U32 R2, RZ, RZ, R6 ;  /* 0x000000ffff021224 */ /* 0x002fe400078e0006 */
[----:B------:R-:W-:-:S06]  /*00c0*/  @P1 IMAD.MOV.U32 R3, RZ, RZ, R7 ;  /* 0x000000ffff031224 */ /* 0x000fcc00078e0007 */
[----:B------:R-:W3:Y:S01]  /*00d0*/  @P1 LDG.E.64 R2, [R2.64] ;  /* 0x0000001002021981 */ /* 0x000ee2000c1e1b00 */
[----:B------:R-:W1:Y:S01]  /*00e0*/  LDC.U8 R8, c[0x0][0x312] ;  /* 0x0000c480ff087b82 */ /* 0x000e620000000000 */
[----:B------:R-:W-:Y:S02]  /*00f0*/  ISETP.NE.U32.AND P3, PT, RZ, c[0x0][0x240], PT ;  /* 0x00009000ff007a0c */ /* 0x000fe40003f65070 */
[----:B------:R-:W4:Y:S01]  /*0100*/  S2R R183, SR_CTAID.X ;  /* 0x0000000000b77919 */ /* 0x000f220000002500 */
[----:B------:R-:W-:Y:S02]  /*0110*/  MOV R22, 0x4 ;  /* 0x0000000400167802 */ /* 0x000fe40000000f00 */
[----:B------:R-:W-:Y:S01]  /*0120*/  ISETP.NE.AND.EX P3, PT, RZ, c[0x0][0x244], PT, P3 ;  /* 0x00009100ff007a0c */ /* 0x000fe20003f65330 */
[----:B------:R-:W4:Y:S01]  /*0130*/  S2R R18, SR_CTAID.Y ;  /* 0x0000000000127919 */ /* 0x000f220000002600 */
[----:B------:R-:W-:-:S03]  /*0140*/  MOV R248, 0xffffffff ;  /* 0xffffffff00f87802 */ /* 0x000fc60000000f00 */
[----:B------:R-:W4:Y:S04]  /*0150*/  S2R R21, SR_CTAID.Z ;  /* 0x0000000000157919 */ /* 0x000f280000002700 */
[----:B------:R-:W4:Y:S01]  /*0160*/  S2R R42, SR_TID.X ;  /* 0x00000000002a7919 */ /* 0x000f220000002100 */
[----:B-1----:R-:W-:Y:S02]  /*0170*/  ISETP.NE.AND P4, PT, R8, RZ, PT ;  /* 0x000000ff0800720c */ /* 0x002fe40003f85270 */
[----:B----4-:R-:W-:-:S04]  /*0180*/  LOP3.LUT R0, R21, R183, R18, 0xfe, !PT ;  /* 0x000000b715007212 */ /* 0x010fc800078efe12 */
[----:B------:R-:W-:-:S13]  /*0190*/  LOP3.LUT P2, RZ, R0, R42, RZ, 0xfc, !PT ;  /* 0x0000002a00ff7212 */ /* 0x000fda000784fcff */
[----:B------:R-:W-:Y:S02]  /*01a0*/  @!P2 IMAD.MOV.U32 R8, RZ, RZ, c[0x0][0x308] ;  /* 0x0000c200ff08a624 */ /* 0x000fe400078e00ff */
[----:B------:R-:W-:Y:S01]  /*01b0*/  @!P2 IMAD.MOV.U32 R9, RZ, RZ, c[0x0][0x30c] ;  /* 0x0000c300ff09a624 */ /* 0x000fe200078e00ff */
[----:B--2---:R1:W2:Y:S08]  /*01c0*/  @P1 R2UR UR18, R4 ;  /* 0x00000000041213c2 */ /* 0x0042b000000e0000 */
[----:B------:R1:W4:Y:S02]  /*01d0*/  @P1 R2UR UR19, R5 ;  /* 0x00000000051313c2 */ /* 0x00032400000e0000 */
[----:B-1----:R-:W-:Y:S01]  /*01e0*/  IMAD.WIDE R4, R18, R22, c[0x0][0x240] ;  /* 0x0000900012047625 */ /* 0x002fe200078e0216 */
[----:B---3--:R-:W-:-:S03]  /*01f0*/  @P1 IADD3 R6, P0, R2, c[0x0][0x300], RZ ;  /* 0x0000c00002061a10 */ /* 0x008fc60007f1e0ff */
[----:B--2---:R-:W-:Y:S02]  /*0200*/  IMAD.U32 R2, RZ, RZ, UR18 ;  /* 0x00000012ff027e24 */ /* 0x004fe4000f8e00ff */
[----:B------:R-:W-:Y:S01]  /*0210*/  @P1 IMAD.X R7, RZ, RZ, R3, P0 ;  /* 0x000000ffff071224 */ /* 0x000fe200000e0603 */
[----:B------:R-:W-:Y:S01]  /*0220*/  ISETP.NE.U32.AND P0, PT, RZ, c[0x0][0x250], PT ;  /* 0x00009400ff007a0c */ /* 0x000fe20003f05070 */
[----:B----4-:R-:W-:Y:S01]  /*0230*/  IMAD.U32 R3, RZ, RZ, UR19 ;  /* 0x00000013ff037e24 */ /* 0x010fe2000f8e00ff */
[----:B------:R-:W-:Y:S02]  /*0240*/  ISETP.EQ.U32.AND P1, PT, RZ, c[0x0][0x248], PT ;  /* 0x00009200ff007a0c */ /* 0x000fe40003f22070 */
[----:B------:R-:W-:Y:S02]  /*0250*/  ISETP.NE.AND.EX P0, PT, RZ, c[0x0][0x254], PT, P0 ;  /* 0x00009500ff007a0c */ /* 0x000fe40003f05300 */
[----:B------:R1:W-:Y:S01]  /*0260*/  @!P2 STG.E.64 [R8.64], R2 ;  /* 0x000000020800a986 */ /* 0x0003e2000c101b10 */
[----:B------:R-:W-:-:S02]  /*0270*/  SHF.R.S32.HI R19, RZ, 0x1f, R42 ;  /* 0x0000001fff137819 */ /* 0x000fc4000001142a */
[----:B------:R-:W-:Y:S01]  /*0280*/  ISETP.EQ.OR.EX P1, PT, RZ, c[0x0][0x24c], !P4, P1 ;  /* 0x00009300ff007a0c */ /* 0x000fe20006722710 */
[----:B-1----:R-:W-:Y:S02]  /*0290*/  @!P2 IMAD.MOV.U32 R2, RZ, RZ, R6 ;  /* 0x000000ffff02a224 */ /* 0x002fe400078e0006 */
[----:B------:R-:W-:-:S05]  /*02a0*/  @!P2 IMAD.MOV.U32 R3, RZ, RZ, R7 ;  /* 0x000000ffff03a224 */ /* 0x000fca00078e0007 */
[----:B------:R1:W-:Y:S04]  /*02b0*/  @!P2 STG.E.64 [R8.64+0x8], R2 ;  /* 0x000008020800a986 */ /* 0x0003e8000c101b10 */
[----:B------:R2:W3:Y:S04]  /*02c0*/  @P3 LDG.E R248, [R4.64] ;  /* 0x0000001004f83981 */ /* 0x0004e8000c1e1900 */
[----:B--2---:R-:W3:Y:S01]  /*02d0*/  @P3 LDG.E R4, [R4.64+0x4] ;  /* 0x0000041004043981 */ /* 0x004ee2000c1e1900 */
[----:B-1----:R-:W-:Y:S02]  /*02e0*/  IMAD.MOV.U32 R8, RZ, RZ, RZ ;  /* 0x000000ffff087224 */ /* 0x002fe400078e00ff */
[----:B------:R-:W-:Y:S01]  /*02f0*/  @P0 IMAD.WIDE R2, R18, R22, c[0x0][0x250] ;  /* 0x0000940012020625 */ /* 0x000fe200078e0216 */
[----:B------:R-:W-:-:S02]  /*0300*/  LEA.HI R17, R19, R42, RZ, 0x5 ;  /* 0x0000002a13117211 */ /* 0x000fc400078f28ff */
[----:B------:R-:W-:Y:S01]  /*0310*/  ISETP.NE.U32.AND P2, PT, RZ, c[0x0][0x248], PT ;  /* 0x00009200ff007a0c */ /* 0x000fe20003f45070 */
[C---:B------:R-:W-:Y:S01]  /*0320*/  IMAD R0, R18.reuse, c[0x0][0x1c0], R21 ;  /* 0x0000700012007a24 */ /* 0x040fe200078e0215 */
[----:B------:R1:W5:Y:S01]  /*0330*/  @P0 LDG.E R8, [R2.64] ;  /* 0x0000001002080981 */ /* 0x000362000c1e1900 */
[----:B------:R-:W-:Y:S01]  /*0340*/  IMAD.MOV.U32 R9, RZ, RZ, -0x1 ;  /* 0xffffffffff097424 */ /* 0x000fe200078e00ff */
[----:B------:R-:W-:Y:S01]  /*0350*/  ISETP.NE.AND.EX P2, PT, RZ, c[0x0][0x24c], PT, P2 ;  /* 0x00009300ff007a0c */ /* 0x000fe20003f45320 */
[----:B------:R-:W-:Y:S01]  /*0360*/  IMAD.WIDE R10, R18, R22, c[0x0][0x248] ;  /* 0x00009200120a7625 */ /* 0x000fe200078e0216 */
[----:B------:R-:W-:-:S04]  /*0370*/  SHF.L.U32 R0, R0, 0x5, RZ ;  /* 0x0000000500007819 */ /* 0x000fc800000006ff */
[----:B------:R2:W5:Y:S01]  /*0380*/  @!P1 LDG.E R9, [R10.64] ;  /* 0x000000100a099981 */ /* 0x000562000c1e1900 */
[----:B-1----:R-:W-:-:S05]  /*0390*/  LOP3.LUT R2, R17, 0xffffffe0, RZ, 0xc0, !PT ;  /* 0xffffffe011027812 */ /* 0x002fca00078ec0ff */
[----:B------:R-:W-:-:S05]  /*03a0*/  IMAD.IADD R249, R42, 0x1, -R2 ;  /* 0x000000012af97824 */ /* 0x000fca00078e0a02 */
[--C-:B------:R-:W-:Y:S02]  /*03b0*/  IADD3 R216, P1, P0, R0, R6, R249.reuse ;  /* 0x0000000600d87210 */ /* 0x100fe4000783e0f9 */
[----:B------:R-:W-:Y:S02]  /*03c0*/  SHF.R.S32.HI R0, RZ, 0x1f, R0 ;  /* 0x0000001fff007819 */ /* 0x000fe40000011400 */
[----:B------:R-:W-:-:S04]  /*03d0*/  SHF.R.S32.HI R2, RZ, 0x1f, R249 ;  /* 0x0000001fff027819 */ /* 0x000fc800000114f9 */
[----:B------:R-:W-:Y:S01]  /*03e0*/  IADD3.X R206, R0, R7, R2, P1, P0 ;  /* 0x0000000700ce7210 */ /* 0x000fe20000fe0402 */
[----:B---3--:R-:W-:Y:S02]  /*03f0*/  @P3 IMAD.IADD R14, R4, 0x1, -R248 ;  /* 0x00000001040e3824 */ /* 0x008fe400078e0af8 */
[----:B------:R-:W-:Y:S01]  /*0400*/  @!P3 IMAD.MOV.U32 R14, RZ, RZ, c[0x0][0x214] ;  /* 0x00008500ff0eb624 */ /* 0x000fe200078e00ff */
[----:B------:R-:W-:Y:S05]  /*0410*/  @!P2 BRA `(.L_x_1038) ;  /* 0x000000400000a947 */ /* 0x000fea0003800000 */
[----:B--2---:R-:W2:Y:S02]  /*0420*/  @P4 LDG.E R0, [R10.64+0x4] ;  /* 0x000004100a004981 */ /* 0x004ea4000c1e1900 */
[----:B--2--5:R-:W-:-:S06]  /*0430*/  @P4 IADD3 R0, R0, -R9, RZ ;  /* 0x8000000900004210 */ /* 0x024fcc0007ffe0ff */
[----:B------:R1:W5:Y:S01]  /*0440*/  @!P4 LDG.E R0, [R10.64] ;  /* 0x000000100a00c981 */ /* 0x000362000c1e1900 */
[----:B------:R-:W-:Y:S05]  /*0450*/  BRA `(.L_x_1039) ;  /* 0x0000001000007947 */ /* 0x000fea0003800000 */
.L_x_1038:
[----:B--2---:R-:W-:Y:S02]  /*0460*/  MOV R0, c[0x0][0x218] ;  /* 0x0000860000007a02 */ /* 0x004fe40000000f00 */
.L_x_1039:
        /* <DEDUP_REMOVED lines=18> */
[----:B------:R-:W2:Y:S01]  /*0590*/  LDC.U8 R201, c[0x0][0x2d8] ;  /* 0x0000b600ffc97b82 */ /* 0x000ea20000000000 */
[----:B------:R-:W-:-:S11]  /*05a0*/  ISETP.NE.AND P0, PT, R9, -0x1, PT ;  /* 0xffffffff0900780c */ /* 0x000fd60003f05270 */
[----:B------:R-:W-:Y:S01]  /*05b0*/  @!P1 SHF.R.S32.HI R4, RZ, 0x1f, R18 ;  /* 0x0000001fff049819 */ /* 0x000fe20000011412 */
[----:B------:R-:W-:Y:S01]  /*05c0*/  @P1 IMAD.WIDE.U32 R2, R248, c[0x0][0x190], RZ ;  /* 0x00006400f8021a25 */ /* 0x000fe200078e00ff */
[----:B------:R-:W-:-:S03]  /*05d0*/  @P0 IADD3 R0, R8, R9, RZ ;  /* 0x0000000908000210 */ /* 0x000fc60007ffe0ff */
[----:B------:R-:W-:Y:S01]  /*05e0*/  @!P1 IMAD R6, R4, c[0x0][0x178], RZ ;  /* 0x00005e0004069a24 */ /* 0x000fe200078e02ff */
[----:B------:R-:W-:Y:S01]  /*05f0*/  @P1 MOV R7, R2 ;  /* 0x0000000200071202 */ /* 0x000fe20000000f00 */
[----:B-1----:R-:W-:Y:S02]  /*0600*/  @P1 IMAD R11, R248, c[0x0][0x194], R3 ;  /* 0x00006500f80b1a24 */ /* 0x002fe400078e0203 */
        /* <DEDUP_REMOVED lines=8> */
[----:B--2---:R-:W-:Y:S01]  /*0690*/  SHF.R.S32.HI R0, RZ, 0x1f, R8 ;  /* 0x0000001fff007819 */ /* 0x004fe20000011408 */
        /* <DEDUP_REMOVED lines=10> */
.L_x_1041:
[----:B--2---:R-:W-:Y:S02]  /*0740*/  IABS R4, c[0x0][0x1c8] ;  /* 0x0000720000047a13 */ /* 0x004fe40000000000 */
        /* <DEDUP_REMOVED lines=41> */
.L_x_1042:
[CC--:B------:R-:W-:Y:S01]  /*09e0*/  LEA.HI R0, R19.reuse, R42.reuse, RZ, 0x3 ;  /* 0x0000002a13007211 */ /* 0x0c0fe200078f18ff */
[----:B------:R-:W-:Y:S01]  /*09f0*/  IMAD.IADD R246, R14, 0x1, -R246 ;  /* 0x000000010ef67824 */ /* 0x000fe200078e0af6 */
[----:B------:R-:W-:Y:S01]  /*0a00*/  LEA.HI R4, R19, R42, RZ, 0x6 ;  /* 0x0000002a13047211 */ /* 0x000fe200078f30ff */
[----:B------:R-:W-:Y:S01]  /*0a10*/  IMAD R5, R5, c[0x0][0x1a8], RZ ;  /* 0x00006a0005057a24 */ /* 0x000fe200078e02ff */
[----:B------:R-:W-:Y:S01]  /*0a20*/  SHF.R.S32.HI R242, RZ, 0x3, R0 ;  /* 0x00000003fff27819 */ /* 0x000fe20000011400 */
[----:B------:R-:W-:Y:S01]  /*0a30*/  BSSY B0, `(.L_x_1043) ;  /* 0x0000026000007945 */ /* 0x000fe20003800000 */
[----:B------:R-:W-:Y:S01]  /*0a40*/  LOP3.LUT R2, R0, 0xfffffff8, RZ, 0xc0, !PT ;  /* 0xfffffff800027812 */ /* 0x000fe200078ec0ff */
[----:B------:R-:W-:Y:S01]  /*0a50*/  IMAD.SHL.U32 R4, R4, 0x8, RZ ;  /* 0x0000000804047824 */ /* 0x000fe200078e00ff */
[----:B------:R-:W-:Y:S01]  /*0a60*/  SHF.R.S32.HI R243, RZ, 0x1f, R242 ;  /* 0x0000001ffff37819 */ /* 0x000fe200000114f2 */
[----:B------:R-:W-:Y:S01]  /*0a70*/  IMAD.SHL.U32 R0, R242, 0x40, RZ ;  /* 0x00000040f2007824 */ /* 0x000fe200078e00ff */
[----:B------:R-:W-:Y:S01]  /*0a80*/  SHF.R.S32.HI R154, RZ, 0x5, R17 ;  /* 0x00000005ff9a7819 */ /* 0x000fe20000011411 */
[----:B------:R-:W-:-:S02]  /*0a90*/  IMAD.IADD R20, R42, 0x1, -R2 ;  /* 0x000000012a147824 */ /* 0x000fc400078e0a02 */
[----:B------:R-:W-:Y:S01]  /*0aa0*/  IMAD.WIDE R238, R183, 0x80, R242 ;  /* 0x00000080b7ee7825 */ /* 0x000fe200078e02f2 */
[----:B------:R-:W-:-:S03]  /*0ab0*/  LOP3.LUT R0, R0, 0x1c0, RZ, 0xc0, !PT ;  /* 0x000001c000007812 */ /* 0x000fc600078ec0ff */
[----:B------:R-:W-:-:S05]  /*0ac0*/  IMAD.SHL.U32 R240, R20, 0x8, RZ ;  /* 0x0000000814f07824 */ /* 0x000fca00078e00ff */
[----:B------:R-:W-:Y:S02]  /*0ad0*/  LOP3.LUT R3, R0, 0x38, R240, 0xf8, !PT ;  /* 0x0000003800037812 */ /* 0x000fe400078ef8f0 */
[----:B------:R-:W-:Y:S02]  /*0ae0*/  SHF.R.U32.HI R0, RZ, 0x3, R0 ;  /* 0x00000003ff007819 */ /* 0x000fe40000011600 */
[----:B------:R-:W-:Y:S02]  /*0af0*/  IADD3 R2, P0, R240, R7, RZ ;  /* 0x00000007f0027210 */ /* 0x000fe40007f1e0ff */
[----:B------:R-:W-:Y:S02]  /*0b00*/  SHF.R.S32.HI R241, RZ, 0x1f, R240 ;  /* 0x0000001ffff17819 */ /* 0x000fe400000114f0 */
[----:B------:R-:W-:-:S03]  /*0b10*/  LOP3.LUT R0, R3, R0, RZ, 0x3c, !PT ;  /* 0x0000000003007212 */ /* 0x000fc600078e3cff */
[----:B------:R-:W-:Y:S01]  /*0b20*/  IMAD.X R3, R241, 0x1, R11, P0 ;  /* 0x00000001f1037824 */ /* 0x000fe200000e060b */
[----:B------:R-:W-:Y:S02]  /*0b30*/  ISETP.GE.AND P0, PT, R242, R246, PT ;  /* 0x000000f6f200720c */ /* 0x000fe40003f06270 */
[----:B------:R-:W-:Y:S01]  /*0b40*/  LOP3.LUT R4, R0, 0xfffffe00, R4, 0xf8, !PT ;  /* 0xfffffe0000047812 */ /* 0x000fe200078ef804 */
[C---:B------:R-:W-:Y:S01]  /*0b50*/  IMAD R0, R21.reuse, c[0x0][0x1ac], R5 ;  /* 0x00006b0015007a24 */ /* 0x040fe200078e0205 */
[----:B------:R-:W-:Y:S01]  /*0b60*/  SHF.R.S32.HI R11, RZ, 0x1f, R10 ;  /* 0x0000001fff0b7819 */ /* 0x000fe2000001140a */
[----:B------:R-:W-:-:S04]  /*0b70*/  IMAD.WIDE.U32 R8, R21, c[0x0][0x1a8], R2 ;  /* 0x00006a0015087a25 */ /* 0x000fc800078e0002 */
[----:B------:R-:W-:Y:S02]  /*0b80*/  IMAD.SHL.U32 R199, R4, 0x2, RZ ;  /* 0x0000000204c77824 */ /* 0x000fe400078e00ff */
[----:B------:R-:W-:Y:S02]  /*0b90*/  IMAD.IADD R7, R9, 0x1, R0 ;  /* 0x0000000109077824 */ /* 0x000fe400078e0200 */
        /* <DEDUP_REMOVED lines=15> */
.L_x_1044:
[----:B------:R-:W-:Y:S05]  /*0c90*/  BSYNC B0 ;  /* 0x0000000000007941 */ /* 0x000fea0003800000 */
.L_x_1043:
[----:B------:R-:W-:Y:S01]  /*0ca0*/  IADD3 R251, R242, 0x10, RZ ;  /* 0x00000010f2fb7810 */ /* 0x000fe20007ffe0ff */
[----:B------:R-:W-:Y:S03]  /*0cb0*/  BSSY B0, `(.L_x_1045) ;  /* 0x0000014000007945 */ /* 0x000fe60003800000 */
[----:B------:R-:W-:-:S13]  /*0cc0*/  ISETP.GE.AND P0, PT, R251, R246, PT ;  /* 0x000000f6fb00720c */ /* 0x000fda0003f06270 */
[----:B------:R-:W-:Y:S05]  /*0cd0*/  @P0 BRA `(.L_x_1046) ;  /* 0x0000011000000947 */ /* 0x000fea0003800000 */
[----:B------:R-:W-:-:S13]  /*0ce0*/  ISETP.GE.AND P0, PT, R240, c[0x0][0x220], PT ;  /* 0x00008800f0007a0c */ /* 0x000fda0003f06270 */
[----:B------:R3:W-:Y:S01]  /*0cf0*/  @P0 STS.128 [R199+0x800], RZ ;  /* 0x000800ffc7000388 */ /* 0x0007e20000000c00 */
        /* <DEDUP_REMOVED lines=15> */
.L_x_1046:
[----:B------:R-:W-:Y:S05]  /*0df0*/  BSYNC B0 ;  /* 0x0000000000007941 */ /* 0x000fea0003800000 */
.L_x_1045:
        /* <DEDUP_REMOVED lines=21> */
.L_x_1048:
[----:B------:R-:W-:Y:S05]  /*0f50*/  BSYNC B0 ;  /* 0x0000000000007941 */ /* 0x000fea0003800000 */
.L_x_1047:
        /* <DEDUP_REMOVED lines=21> */
.L_x_1050:
[----:B------:R-:W-:Y:S05]  /*10b0*/  BSYNC B0 ;  /* 0x0000000000007941 */ /* 0x000fea0003800000 */
.L_x_1049:
[----:B------:R-:W-:Y:S01]  /*10c0*/  IADD3 R0, R242, 0x40, RZ ;  /* 0x00000040f2007810 */ /* 0x000fe20007ffe0ff */
[----:B------:R-:W-:Y:S03]  /*10d0*/  BSSY B0, `(.L_x_1051) ;  /* 0x0000015000007945 */ /* 0x000fe60003800000 */
[----:B------:R-:W-:Y:S01]  /*10e0*/  ISETP.GE.AND P0, PT, R0, R246, PT ;  /* 0x000000f60000720c */ /* 0x000fe20003f06270 */
[----:B------:R1:W-:-:S12]  /*10f0*/  STL [R1+0xc], R0 ;  /* 0x00000c0001007387 */ /* 0x0003d80000100800 */
[----:B------:R-:W-:Y:S05]  /*1100*/  @P0 BRA `(.L_x_1052) ;  /* 0x0000011000000947 */ /* 0x000fea0003800000 */
[----:B------:R-:W-:-:S13]  /*1110*/  ISETP.GE.AND P0, PT, R240, c[0x0][0x220], PT ;  /* 0x00008800f0007a0c */ /* 0x000fda0003f06270 */
[----:B------:R1:W-:Y:S01]  /*1120*/  @P0 STS.128 [R199+0x2000], RZ ;  /* 0x002000ffc7000388 */ /* 0x0003e20000000c00 */
[----:B------:R-:W-:Y:S05]  /*1130*/  @P0 BRA `(.L_x_1052) ;  /* 0x000000e000000947 */ /* 0x000fea0003800000 */
[----:B--2---:R-:W-:Y:S01]  /*1140*/  IADD3 R4, P0, R238, 0x40, RZ ;  /* 0x00000040ee047810 */ /* 0x004fe20007f1e0ff */
[----:B------:R-:W-:Y:S01]  /*1150*/  IMAD.MOV.U32 R2, RZ, RZ, R8 ;  /* 0x000000ffff027224 */ /* 0x000fe200078e0008 */
[----:B------:R-:W-:-:S03]  /*1160*/  MOV R3, R7 ;  /* 0x0000000700037202 */ /* 0x000fc60000000f00 */
[----:B-1----:R-:W-:Y:S02]  /*1170*/  IMAD.X R0, RZ, RZ, R239, P0 ;  /* 0x000000ffff007224 */ /* 0x002fe400000e06ef */
        /* <DEDUP_REMOVED lines=10> */
.L_x_1052:
[----:B------:R-:W-:Y:S05]  /*1220*/  BSYNC B0 ;  /* 0x0000000000007941 */ /* 0x000fea0003800000 */
.L_x_1051:
[----:B-1----:R-:W-:Y:S01]  /*1230*/  IADD3 R0, R242, 0x50, RZ ;  /* 0x00000050f2007810 */ /* 0x002fe20007ffe0ff */
        /* <DEDUP_REMOVED lines=21> */
.L_x_1054:
[----:B------:R-:W-:Y:S05]  /*1390*/  BSYNC B0 ;  /* 0x0000000000007941 */ /* 0x000fea0003800000 */
.L_x_1053:
        /* <DEDUP_REMOVED lines=22> */
.L_x_1056:
[----:B------:R-:W-:Y:S05]  /*1500*/  BSYNC B0 ;  /* 0x0000000000007941 */ /* 0x000fea0003800000 */
.L_x_1055:
[----:B-1----:R-:W-:Y:S01]  /*1510*/  IADD3 R0, R242, 0x70, RZ ;  /* 0x00000070f2007810 */ /* 0x002fe20007ffe0ff */
[----:B------:R-:W-:Y:S01]  /*1520*/  IMAD.MOV.U32 R182, RZ, RZ, c[0x0][0x198] ;  /* 0x00006600ffb67624 */ /* 0x000fe200078e00ff */
[----:B------:R-:W-:Y:S01]  /*1530*/  BSSY B0, `(.L_x_1057) ;  /* 0x0000018000007945 */ /* 0x000fe20003800000 */
[----:B------:R-:W-:Y:S01]  /*1540*/  IMAD.MOV.U32 R181, RZ, RZ, 0x6 ;  /* 0x00000006ffb57424 */ /* 0x000fe200078e00ff */
[----:B------:R-:W-:Y:S01]  /*1550*/  ISETP.GE.AND P0, PT, R0, R246, PT ;  /* 0x000000f60000720c */ /* 0x000fe20003f06270 */
[----:B------:R1:W-:Y:S01]  /*1560*/  STL [R1], R0 ;  /* 0x0000000001007387 */ /* 0x0003e20000100800 */
[C---:B------:R-:W-:Y:S02]  /*1570*/  IMAD.SHL.U32 R185, R182.reuse, 0x40, RZ ;  /* 0x00000040b6b97824 */ /* 0x040fe400078e00ff */
[----:B------:R-:W-:-:S09]  /*1580*/  SHF.L.U64.HI R181, R182, R181, c[0x0][0x19c] ;  /* 0x00006700b6b57619 */ /* 0x000fd200000102b5 */
[----:B------:R-:W-:Y:S05]  /*1590*/  @P0 BRA `(.L_x_1058) ;  /* 0x0000011000000947 */ /* 0x000fea0003800000 */
[----:B------:R-:W-:-:S13]  /*15a0*/  ISETP.GE.AND P0, PT, R240, c[0x0][0x220], PT ;  /* 0x00008800f0007a0c */ /* 0x000fda0003f06270 */
[----:B------:R1:W-:Y:S01]  /*15b0*/  @P0 STS.128 [R199+0x3800], RZ ;  /* 0x003800ffc7000388 */ /* 0x0003e20000000c00 */
[----:B------:R-:W-:Y:S05]  /*15c0*/  @P0 BRA `(.L_x_1058) ;  /* 0x000000e000000947 */ /* 0x000fea0003800000 */
[----:B------:R-:W-:Y:S01]  /*15d0*/  IADD3 R6, P0, R238, 0x70, RZ ;  /* 0x00000070ee067810 */ /* 0x000fe20007f1e0ff */
[----:B------:R-:W-:Y:S01]  /*15e0*/  IMAD.MOV.U32 R2, RZ, RZ, R8 ;  /* 0x000000ffff027224 */ /* 0x000fe200078e0008 */
[----:B------:R-:W-:-:S03]  /*15f0*/  MOV R3, R7 ;  /* 0x0000000700037202 */ /* 0x000fc60000000f00 */
[----:B-1----:R-:W-:Y:S02]  /*1600*/  IMAD.X R0, RZ, RZ, R239, P0 ;  /* 0x000000ffff007224 */ /* 0x002fe400000e06ef */
[----:B--2---:R-:W-:-:S04]  /*1610*/  IMAD.WIDE.U32 R4, R6, c[0x0][0x190], R2 ;  /* 0x0000640006047a25 */ /* 0x004fc800078e0002 */
        /* <DEDUP_REMOVED lines=9> */
.L_x_1058:
[----:B------:R-:W-:Y:S05]  /*16b0*/  BSYNC B0 ;  /* 0x0000000000007941 */ /* 0x000fea0003800000 */
.L_x_1057:
[----:B------:R-:W-:Y:S01]  /*16c0*/  IMAD R6, R243, c[0x0][0x198], RZ ;  /* 0x00006600f3067a24 */ /* 0x000fe200078e02ff */
[----:B------:R-:W-:Y:S01]  /*16d0*/  LEA.HI R14, R19, R42, RZ, 0x4 ;  /* 0x0000002a130e7211 */ /* 0x000fe200078f20ff */
[----:B-1----:R-:W-:Y:S01]  /*16e0*/  IMAD R0, R243, c[0x0][0x1a0], RZ ;  /* 0x00006800f3007a24 */ /* 0x002fe200078e02ff */
[----:B------:R-:W-:Y:S01]  /*16f0*/  LEA.HI.SX32 R41, R200, 0xffffffff, 0x1a ;  /* 0xffffffffc8297811 */ /* 0x000fe200078fd2ff */
[--C-:B--2---:R-:W-:Y:S01]  /*1700*/  IMAD.WIDE.U32 R4, R242, c[0x0][0x198], R240.reuse ;  /* 0x00006600f2047a25 */ /* 0x104fe200078e00f0 */
[----:B------:R-:W-:Y:S01]  /*1710*/  LOP3.LUT R7, R14, 0xfffffff0, RZ, 0xc0, !PT ;  /* 0xfffffff00e077812 */ /* 0x000fe200078ec0ff */
[----:B------:R-:W-:Y:S01]  /*1720*/  BSSY B0, `(.L_x_1059) ;  /* 0x000002e000007945 */ /* 0x000fe20003800000 */
[----:B------:R-:W-:Y:S01]  /*1730*/  MOV R21, 0x20 ;  /* 0x0000002000157802 */ /* 0x000fe20000000f00 */
[----:B------:R-:W-:Y:S01]  /*1740*/  IMAD.WIDE.U32 R2, R242, c[0x0][0x1a0], R240 ;  /* 0x00006800f2027a25 */ /* 0x000fe200078e00f0 */
[----:B------:R-:W-:-:S03]  /*1750*/  IADD3 R4, P1, R15, R4, RZ ;  /* 0x000000040f047210 */ /* 0x000fc60007f3e0ff */
[----:B------:R-:W-:Y:S01]  /*1760*/  IMAD R8, R242, c[0x0][0x19c], R6 ;  /* 0x00006700f2087a24 */ /* 0x000fe200078e0206 */
[----:B------:R-:W-:Y:S01]  /*1770*/  IADD3 R2, P0, R12, R2, RZ ;  /* 0x000000020c027210 */ /* 0x000fe20007f1e0ff */
[----:B------:R-:W-:Y:S01]  /*1780*/  IMAD R6, R242, c[0x0][0x1a4], R0 ;  /* 0x00006900f2067a24 */ /* 0x000fe200078e0200 */
[----:B------:R-:W-:Y:S01]  /*1790*/  IADD3 R0, -R7, R42, RZ ;  /* 0x0000002a07007210 */ /* 0x000fe20007ffe1ff */
[----:B------:R-:W-:Y:S01]  /*17a0*/  IMAD R7, R11, c[0x0][0x1b0], RZ ;  /* 0x00006c000b077a24 */ /* 0x000fe200078e02ff */
[----:B------:R-:W-:Y:S02]  /*17b0*/  IADD3.X R5, R16, R5, R8, P1, !PT ;  /* 0x0000000510057210 */ /* 0x000fe40000ffe408 */
[----:B------:R-:W-:Y:S01]  /*17c0*/  IADD3.X R3, R13, R3, R6, P0, !PT ;  /* 0x000000030d037210 */ /* 0x000fe200007fe406 */
[----:B------:R-:W-:Y:S01]  /*17d0*/  IMAD R6, R11, c[0x0][0x1b8], RZ ;  /* 0x00006e000b067a24 */ /* 0x000fe200078e02ff */
[----:B------:R-:W-:Y:S01]  /*17e0*/  SHF.R.S32.HI R8, RZ, 0x1f, R0 ;  /* 0x0000001fff087819 */ /* 0x000fe20000011400 */
[C---:B------:R-:W-:Y:S01]  /*17f0*/  IMAD R7, R10.reuse, c[0x0][0x1b4], R7 ;  /* 0x00006d000a077a24 */ /* 0x040fe200078e0207 */
[----:B------:R-:W-:Y:S01]  /*1800*/  SHF.R.S32.HI R11, RZ, 0x1f, R41 ;  /* 0x0000001fff0b7819 */ /* 0x000fe20000011429 */
[----:B------:R-:W-:Y:S01]  /*1810*/  IMAD R9, R10, c[0x0][0x1bc], R6 ;  /* 0x00006f000a097a24 */ /* 0x000fe200078e0206 */
[----:B------:R-:W-:Y:S01]  /*1820*/  LEA.HI R8, R8, R0, RZ, 0x3 ;  /* 0x0000000008087211 */ /* 0x000fe200078f18ff */
[----:B------:R-:W-:-:S03]  /*1830*/  IMAD.WIDE.U32 R210, R10, c[0x0][0x1b0], R4 ;  /* 0x00006c000ad27a25 */ /* 0x000fc600078e0004 */
[----:B------:R-:W-:Y:S01]  /*1840*/  LOP3.LUT R6, R8, 0xfffffff8, RZ, 0xc0, !PT ;  /* 0xfffffff808067812 */ /* 0x000fe200078ec0ff */
[----:B------:R-:W-:-:S03]  /*1850*/  IMAD.WIDE.U32 R244, R10, c[0x0][0x1b8], R2 ;  /* 0x00006e000af47a25 */ /* 0x000fc600078e0002 */
[----:B------:R-:W-:Y:S01]  /*1860*/  IADD3 R12, R0, -R6, RZ ;  /* 0x80000006000c7210 */ /* 0x000fe20007ffe0ff */
[----:B------:R-:W-:Y:S01]  /*1870*/  IMAD R10, R41, -0x40, R40 ;  /* 0xffffffc0290a7824 */ /* 0x000fe200078e0228 */
[----:B------:R-:W-:Y:S01]  /*1880*/  IADD3 R247, R245, R9, RZ ;  /* 0x00000009f5f77210 */ /* 0x000fe20007ffe0ff */
[----:B------:R-:W-:Y:S02]  /*1890*/  IMAD R0, R181, R41, RZ ;  /* 0x00000029b5007224 */ /* 0x000fe400078e02ff */
[----:B------:R-:W-:Y:S01]  /*18a0*/  IMAD.IADD R209, R211, 0x1, R7 ;  /* 0x00000001d3d17824 */ /* 0x000fe200078e0207 */
[----:B------:R-:W-:Y:S01]  /*18b0*/  ISETP.GE.AND P0, PT, R242, R10, PT ;  /* 0x0000000af200720c */ /* 0x000fe20003f06270 */
[----:B------:R-:W-:Y:S02]  /*18c0*/  IMAD.MOV.U32 R208, RZ, RZ, R210 ;  /* 0x000000ffffd07224 */ /* 0x000fe400078e00d2 */
[----:B------:R-:W-:Y:S01]  /*18d0*/  IMAD.MOV.U32 R4, RZ, RZ, 0x10 ;  /* 0x00000010ff047424 */ /* 0x000fe200078e00ff */
[----:B------:R-:W-:Y:S01]  /*18e0*/  R2P PR, R12, 0x6 ;  /* 0x000000060c007804 */ /* 0x000fe20000000000 */
[-C--:B------:R-:W-:Y:S01]  /*18f0*/  IMAD R6, R11, R185.reuse, R0 ;  /* 0x000000b90b067224 */ /* 0x080fe200078e0200 */
[----:B------:R-:W-:Y:S01]  /*1900*/  SHF.L.U32 R0, R8, 0x6, RZ ;  /* 0x0000000608007819 */ /* 0x000fe200000006ff */
[----:B------:R-:W-:-:S02]  /*1910*/  IMAD.WIDE.U32 R2, R41, R185, R208 ;  /* 0x000000b929027225 */ /* 0x000fc400078e00d0 */
[----:B------:R-:W-:Y:S02]  /*1920*/  SEL R4, R4, 0xfffffff0, !P1 ;  /* 0xfffffff004047807 */ /* 0x000fe40004800000 */
[----:B------:R-:W-:Y:S01]  /*1930*/  LOP3.LUT R153, R0, 0xfffffe00, RZ, 0xc0, !PT ;  /* 0xfffffe0000997812 */ /* 0x000fe200078ec0ff */
[----:B------:R-:W-:Y:S01]  /*1940*/  IMAD.IADD R7, R3, 0x1, R6 ;  /* 0x0000000103077824 */ /* 0x000fe200078e0206 */
        /* <DEDUP_REMOVED lines=11> */
.L_x_1060:
[----:B------:R-:W-:Y:S05]  /*1a00*/  BSYNC B0 ;  /* 0x0000000000007941 */ /* 0x000fea0003800000 */
.L_x_1059:
[----:B------:R-:W-:Y:S01]  /*1a10*/  ISETP.GE.AND P0, PT, R251, R10, PT ;  /* 0x0000000afb00720c */ /* 0x000fe20003f06270 */
[----:B------:R-:W-:Y:S01]  /*1a20*/  BSSY B0, `(.L_x_1061) ;  /* 0x000000f000007945 */ /* 0x000fe20003800000 */
[C---:B------:R-:W-:Y:S01]  /*1a30*/  SHF.L.U64.HI R186, R182.reuse, R22, c[0x0][0x19c] ;  /* 0x00006700b6ba7619 */ /* 0x040fe20000010216 */
[----:B------:R-:W-:-:S10]  /*1a40*/  IMAD.SHL.U32 R187, R182, 0x10, RZ ;  /* 0x00000010b6bb7824 */ /* 0x000fd400078e00ff */
[----:B------:R-:W-:Y:S05]  /*1a50*/  @P0 BRA `(.L_x_1062) ;  /* 0x000000b000000947 */ /* 0x000fea0003800000 */
[----:B------:R-:W-:-:S13]  /*1a60*/  ISETP.GE.AND P0, PT, R240, c[0x0][0x220], PT ;  /* 0x00008800f0007a0c */ /* 0x000fda0003f06270 */
[----:B------:R1:W-:Y:S01]  /*1a70*/  @P0 STS.128 [R199+0x4800], RZ ;  /* 0x004800ffc7000388 */ /* 0x0003e20000000c00 */
[----:B------:R-:W-:Y:S05]  /*1a80*/  @P0 BRA `(.L_x_1062) ;  /* 0x0000008000000947 */ /* 0x000fea0003800000 */
[----:B------:R-:W-:-:S05]  /*1a90*/  IADD3 R0, P0, R187, R2, RZ ;  /* 0x00000002bb007210 */ /* 0x000fca0007f1e0ff */
[----:B--2---:R-:W-:Y:S01]  /*1aa0*/  IMAD.X R9, R186, 0x1, R7, P0 ;  /* 0x00000001ba097824 */ /* 0x004fe200000e0607 */
[----:B------:R-:W-:-:S04]  /*1ab0*/  LEA R8, P0, R0, c[0x0][0x168], 0x1 ;  /* 0x00005a0000087a11 */ /* 0x000fc800078008ff */
[----:B------:R-:W-:-:S05]  /*1ac0*/  LEA.HI.X R9, R0, c[0x0][0x16c], R9, 0x1, P0 ;  /* 0x00005b0000097a11 */ /* 0x000fca00000f0c09 */
[----:B------:R-:W-:Y:S01]  /*1ad0*/  @!PT LDS RZ, [RZ] ;  /* 0x00000000fffff984 */ /* 0x000fe20000000800 */
[----:B------:R-:W-:Y:S01]  /*1ae0*/  @!PT LDS RZ, [RZ] ;  /* 0x00000000fffff984 */ /* 0x000fe20000000800 */
[----:B------:R-:W-:Y:S01]  /*1af0*/  @!PT LDS RZ, [RZ] ;  /* 0x00000000fffff984 */ /* 0x000fe20000000800 */
[----:B------:R2:W-:Y:S04]  /*1b00*/  LDGSTS.E.BYPASS.LTC128B.128 [R199+0x4800], [R8.64] ;  /* 0x0480000008c77fae */ /* 0x0005e8000b901d50 */
.L_x_1062:
[----:B------:R-:W-:Y:S05]  /*1b10*/  BSYNC B0 ;  /* 0x0000000000007941 */ /* 0x000fea0003800000 */
.L_x_1061:
[----:B------:R-:W-:Y:S01]  /*1b20*/  ISETP.GE.AND P0, PT, R250, R10, PT ;  /* 0x0000000afa00720c */ /* 0x000fe20003f06270 */
[----:B------:R-:W-:-:S12]  /*1b30*/  BSSY B0, `(.L_x_1063) ;  /* 0x000000e000007945 */ /* 0x000fd80003800000 */
[----:B------:R-:W-:Y:S05]  /*1b40*/  @P0 BRA `(.L_x_1064) ;  /* 0x000000c000000947 */ /* 0x000fea0003800000 */
[----:B------:R-:W-:-:S13]  /*1b50*/  ISETP.GE.AND P0, PT, R240, c[0x0][0x220], PT ;  /* 0x00008800f0007a0c */ /* 0x000fda0003f06270 */
[----:B------:R1:W-:Y:S01]  /*1b60*/  @P0 STS.128 [R199+0x5000], RZ ;  /* 0x005000ffc7000388 */ /* 0x0003e20000000c00 */
[----:B------:R-:W-:Y:S05]  /*1b70*/  @P0 BRA `(.L_x_1064) ;  /* 0x0000009000000947 */ /* 0x000fea0003800000 */
[----:B--2---:R-:W-:Y:S01]  /*1b80*/  IMAD.MOV.U32 R9, RZ, RZ, c[0x0][0x19c] ;  /* 0x00006700ff097624 */ /* 0x004fe200078e00ff */
        /* <DEDUP_REMOVED lines=8> */
.L_x_1064:
[----:B------:R-:W-:Y:S05]  /*1c10*/  BSYNC B0 ;  /* 0x0000000000007941 */ /* 0x000fea0003800000 */
.L_x_1063:
[----:B------:R-:W-:Y:S01]  /*1c20*/  ISETP.GE.AND P0, PT, R252, R10, PT ;  /* 0x0000000afc00720c */ /* 0x000fe20003f06270 */
[----:B------:R-:W-:-:S12]  /*1c30*/  BSSY B0, `(.L_x_1065) ;  /* 0x0000010000007945 */ /* 0x000fd80003800000 */
[----:B------:R-:W-:Y:S05]  /*1c40*/  @P0 BRA `(.L_x_1066) ;  /* 0x000000e000000947 */ /* 0x000fea0003800000 */
[----:B------:R-:W-:-:S13]  /*1c50*/  ISETP.GE.AND P0, PT, R240, c[0x0][0x220], PT ;  /* 0x00008800f0007a0c */ /* 0x000fda0003f06270 */
[----:B------:R1:W-:Y:S01]  /*1c60*/  @P0 STS.128 [R199+0x5800], RZ ;  /* 0x005800ffc7000388 */ /* 0x0003e20000000c00 */
[----:B------:R-:W-:Y:S05]  /*1c70*/  @P0 BRA `(.L_x_1066) ;  /* 0x000000b000000947 */ /* 0x000fea0003800000 */
[----:B------:R-:W-:Y:S01]  /*1c80*/  IMAD.MOV.U32 R6, RZ, RZ, R2 ;  /* 0x000000ffff067224 */ /* 0x000fe200078e0002 */
        /* <DEDUP_REMOVED lines=10> */
.L_x_1066:
[----:B------:R-:W-:Y:S05]  /*1d30*/  BSYNC B0 ;  /* 0x0000000000007941 */ /* 0x000fea0003800000 */
.L_x_1065:
[----:B------:R-:W0:Y:S01]  /*1d40*/  LDGDEPBAR ;  /* 0x00000000000079af */ /* 0x000e220000000000 */
[----:B------:R-:W-:Y:S01]  /*1d50*/  ISETP.GE.AND P1, PT, R242, R10, PT ;  /* 0x0000000af200720c */ /* 0x000fe20003f26270 */
[----:B------:R-:W-:Y:S01]  /*1d60*/  IMAD R0, R11, c[0x0][0x1a0], RZ ;  /* 0x000068000b007a24 */ /* 0x000fe200078e02ff */
[----:B------:R-:W-:Y:S01]  /*1d70*/  BSSY B0, `(.L_x_1067) ;  /* 0x0000013000007945 */ /* 0x000fe20003800000 */
[----:B------:R-:W-:-:S04]  /*1d80*/  IMAD.WIDE.U32 R6, R41, c[0x0][0x1a0], RZ ;  /* 0x0000680029067a25 */ /* 0x000fc800078e00ff */
[----:B------:R-:W-:Y:S01]  /*1d90*/  IMAD R0, R41, c[0x0][0x1a4], R0 ;  /* 0x0000690029007a24 */ /* 0x000fe200078e0200 */
[----:B-1----:R-:W-:-:S04]  /*1da0*/  LEA R2, P0, R6, R244, 0x6 ;  /* 0x000000f406027211 */ /* 0x002fc800078030ff */
[----:B------:R-:W-:-:S04]  /*1db0*/  IADD3 R0, R7, R0, RZ ;  /* 0x0000000007007210 */ /* 0x000fc80007ffe0ff */
[----:B------:R-:W-:Y:S01]  /*1dc0*/  LEA.HI.X R3, R6, R247, R0, 0x6, P0 ;  /* 0x000000f706037211 */ /* 0x000fe200000f3400 */
[----:B------:R-:W-:-:S04]  /*1dd0*/  DEPBAR.LE SB0, 0x0 ;  /* 0x000080000000791a */ /* 0x000fc80000000000 */
[----:B------:R-:W-:Y:S06]  /*1de0*/  BAR.SYNC.DEFER_BLOCKING 0x0 ;  /* 0x0000000000007b1d */ /* 0x000fec0000010000 */
        /* <DEDUP_REMOVED lines=11> */
.L_x_1068:
[----:B------:R-:W-:Y:S05]  /*1ea0*/  BSYNC B0 ;  /* 0x0000000000007941 */ /* 0x000fea0003800000 */
.L_x_1067:
[----:B------:R-:W-:Y:S01]  /*1eb0*/  ISETP.GE.AND P0, PT, R251, R10, PT ;  /* 0x0000000afb00720c */ /* 0x000fe20003f06270 */
[----:B------:R-:W-:-:S12]  /*1ec0*/  BSSY B0, `(.L_x_1069) ;  /* 0x0000010000007945 */ /* 0x000fd80003800000 */
[----:B------:R1:W-:Y:S01]  /*1ed0*/  @P0 STS.128 [R199+0x6800], RZ ;  /* 0x006800ffc7000388 */ /* 0x0003e20000000c00 */
[----:B------:R-:W-:Y:S05]  /*1ee0*/  @P0 BRA `(.L_x_1070) ;  /* 0x000000d000000947 */ /* 0x000fea0003800000 */
[----:B------:R-:W-:-:S13]  /*1ef0*/  ISETP.GE.AND P0, PT, R240, c[0x0][0x220], PT ;  /* 0x00008800f0007a0c */ /* 0x000fda0003f06270 */
[----:B------:R1:W-:Y:S01]  /*1f00*/  @P0 STS.128 [R199+0x6800], RZ ;  /* 0x006800ffc7000388 */ /* 0x0003e20000000c00 */
[----:B------:R-:W-:Y:S05]  /*1f10*/  @P0 BRA `(.L_x_1070) ;  /* 0x000000a000000947 */ /* 0x000fea0003800000 */
[----:B-1----:R-:W-:Y:S02]  /*1f20*/  IMAD.MOV.U32 R7, RZ, RZ, c[0x0][0x1a0] ;  /* 0x00006800ff077624 */ /* 0x002fe400078e00ff */
        /* <DEDUP_REMOVED lines=9> */
.L_x_1070:
[----:B------:R-:W-:Y:S05]  /*1fc0*/  BSYNC B0 ;  /* 0x0000000000007941 */ /* 0x000fea0003800000 */
.L_x_1069:
        /* <DEDUP_REMOVED lines=17> */
.L_x_1072:
[----:B------:R-:W-:Y:S05]  /*20e0*/  BSYNC B0 ;  /* 0x0000000000007941 */ /* 0x000fea0003800000 */
.L_x_1071:
[----:B------:R-:W-:Y:S01]  /*20f0*/  ISETP.GE.AND P0, PT, R252, R10, PT ;  /* 0x0000000afc00720c */ /* 0x000fe20003f06270 */
[----:B------:R-:W-:-:S12]  /*2100*/  BSSY B0, `(.L_x_1073) ;  /* 0x0000011000007945 */ /* 0x000fd80003800000 */
[----:B------:R1:W-:Y:S01]  /*2110*/  @P0 STS.128 [R199+0x7800], RZ ;  /* 0x007800ffc7000388 */ /* 0x0003e20000000c00 */
[----:B------:R-:W-:Y:S05]  /*2120*/  @P0 BRA `(.L_x_1074) ;  /* 0x000000e000000947 */ /* 0x000fea0003800000 */
[----:B------:R-:W-:-:S13]  /*2130*/  ISETP.GE.AND P0, PT, R240, c[0x0][0x220], PT ;  /* 0x00008800f0007a0c */ /* 0x000fda0003f06270 */
[----:B------:R1:W-:Y:S01]  /*2140*/  @P0 STS.128 [R199+0x7800], RZ ;  /* 0x007800ffc7000388 */ /* 0x0003e20000000c00 */
[----:B------:R-:W-:Y:S05]  /*2150*/  @P0 BRA `(.L_x_1074) ;  /* 0x000000b000000947 */ /* 0x000fea0003800000 */
[----:B-1----:R-:W-:Y:S01]  /*2160*/  IMAD.MOV.U32 R6, RZ, RZ, c[0x0][0x1a0] ;  /* 0x00006800ff067624 */ /* 0x002fe200078e00ff */
        /* <DEDUP_REMOVED lines=10> */
.L_x_1074:
[----:B------:R-:W-:Y:S05]  /*2210*/  BSYNC B0 ;  /* 0x0000000000007941 */ /* 0x000fea0003800000 */
.L_x_1073:
[----:B-1----:R-:W-:Y:S01]  /*2220*/  SHF.R.S32.HI R7, RZ, 0x4, R14 ;  /* 0x00000004ff077819 */ /* 0x002fe2000001140e */
[C---:B------:R-:W-:Y:S01]  /*2230*/  IMAD.SHL.U32 R6, R20.reuse, 0x40, RZ ;  /* 0x0000004014067824 */ /* 0x040fe200078e00ff */
[----:B------:R-:W-:Y:S01]  /*2240*/  R2P PR, R20, 0x6 ;  /* 0x0000000614007804 */ /* 0x000fe20000000000 */
[----:B------:R-:W-:Y:S01]  /*2250*/  IMAD.SHL.U32 R2, R12, 0x40, RZ ;  /* 0x000000400c027824 */ /* 0x000fe200078e00ff */
[----:B------:R-:W-:Y:S01]  /*2260*/  LEA.HI R0, R14, R7, RZ, 0x1 ;  /* 0x000000070e007211 */ /* 0x000fe200078f08ff */
[----:B------:R-:W-:Y:S01]  /*2270*/  IMAD.SHL.U32 R3, R242, 0x8, RZ ;  /* 0x00000008f2037824 */ /* 0x000fe200078e00ff */
[----:B------:R-:W0:Y:S02]  /*2280*/  LDGDEPBAR ;  /* 0x00000000000079af */ /* 0x000e240000000000 */
[----:B------:R-:W-:Y:S02]  /*2290*/  LOP3.LUT R0, R0, 0xfffffffe, RZ, 0xc0, !PT ;  /* 0xfffffffe00007812 */ /* 0x000fe400078ec0ff */
[----:B------:R-:W-:-:S03]  /*22a0*/  LOP3.LUT R2, R2, 0x1c0, RZ, 0xc0, !PT ;  /* 0x000001c002027812 */ /* 0x000fc600078ec0ff */
[----:B------:R-:W-:Y:S01]  /*22b0*/  IMAD.IADD R7, R7, 0x1, -R0 ;  /* 0x0000000107077824 */ /* 0x000fe200078e0a00 */
[----:B------:R-:W-:-:S03]  /*22c0*/  LOP3.LUT R0, R6, 0x1c0, RZ, 0xc0, !PT ;  /* 0x000001c006007812 */ /* 0x000fc600078ec0ff */
[----:B------:R-:W-:Y:S01]  /*22d0*/  IMAD.SHL.U32 R6, R7, 0x8, RZ ;  /* 0x0000000807067824 */ /* 0x000fe200078e00ff */
[----:B------:R-:W-:Y:S02]  /*22e0*/  LOP3.LUT R3, R0, 0x8, R3, 0xf8, !PT ;  /* 0x0000000800037812 */ /* 0x000fe400078ef803 */
[----:B------:R-:W-:Y:S02]  /*22f0*/  SHF.R.U32.HI R0, RZ, 0x3, R0 ;  /* 0x00000003ff007819 */ /* 0x000fe40000011600 */
[----:B--2---:R-:W-:Y:S02]  /*2300*/  LOP3.LUT R8, R2, 0x8, R6, 0xf8, !PT ;  /* 0x0000000802087812 */ /* 0x004fe400078ef806 */
        /* <DEDUP_REMOVED lines=13> */
[----:B------:R-:W1:Y:S01]  /*23e0*/  LDSM.16.M88.4 R12, [R191+0x2000] ;  /* 0x00200000bf0c783b */ /* 0x000e620000000200 */
[----:B------:R-:W-:Y:S01]  /*23f0*/  IADD3 R195, R184, 0x4040, RZ ;  /* 0x00004040b8c37810 */ /* 0x000fe20007ffe0ff */
[----:B------:R-:W-:Y:S01]  /*2400*/  IMAD R192, R5, 0x2, R191 ;  /* 0x0000000205c07824 */ /* 0x000fe200078e02bf */
[----:B------:R-:W-:Y:S01]  /*2410*/  @P2 IADD3 R195, R2, -0x40, RZ ;  /* 0xffffffc002c32810 */ /* 0x000fe20007ffe0ff */
[----:B------:R-:W2:Y:S02]  /*2420*/  LDSM.16.M88.4 R32, [R184+0x4800] ;  /* 0x00480000b820783b */ /* 0x000ea40000000200 */
[----:B------:R-:W-:Y:S01]  /*2430*/  IMAD R193, R4, 0x2, R192 ;  /* 0x0000000204c17824 */ /* 0x000fe200078e02c0 */
[C---:B------:R-:W-:Y:S01]  /*2440*/  IADD3 R198, R195.reuse, 0x800, RZ ;  /* 0x00000800c3c67810 */ /* 0x040fe20007ffe0ff */
[----:B------:R-:W5:Y:S01]  /*2450*/  LDSM.16.M88.4 R28, [R184+0x5000] ;  /* 0x00500000b81c783b */ /* 0x000f620000000200 */
[----:B------:R-:W-:Y:S01]  /*2460*/  IMAD.IADD R189, R0, 0x1, R195 ;  /* 0x0000000100bd7824 */ /* 0x000fe200078e02c3 */
[C---:B------:R-:W-:Y:S01]  /*2470*/  IADD3 R197, R195.reuse, 0x1000, RZ ;  /* 0x00001000c3c57810 */ /* 0x040fe20007ffe0ff */
[----:B------:R-:W-:Y:S01]  /*2480*/  IMAD.SHL.U32 R0, R42, 0x2, RZ ;  /* 0x000000022a007824 */ /* 0x000fe200078e00ff */
[----:B------:R-:W3:Y:S01]  /*2490*/  LDSM.16.M88.4 R24, [R184+0x5800] ;  /* 0x00580000b818783b */ /* 0x000ee20000000200 */
[----:B------:R-:W-:-:S03]  /*24a0*/  IADD3 R196, R195, 0x1800, RZ ;  /* 0x00001800c3c47810 */ /* 0x000fc60007ffe0ff */
[----:B------:R-:W4:Y:S01]  /*24b0*/  LDSM.16.M88.4 R16, [R191] ;  /* 0x00000000bf10783b */ /* 0x000f220000000200 */
[----:B------:R-:W-:-:S03]  /*24c0*/  LOP3.LUT R0, R0, 0x6, RZ, 0xc0, !PT ;  /* 0x0000000600007812 */ /* 0x000fc600078ec0ff */
[----:B------:R-:W-:Y:S02]  /*24d0*/  LDSM.16.M88.4 R44, [R190+0x4000] ;  /* 0x00400000be2c783b */ /* 0x000fe40000000200 */
[----:B------:R-:W-:Y:S02]  /*24e0*/  IMAD R0, R41, 0x40, R0 ;  /* 0x0000004029007824 */ /* 0x000fe400078e0200 */
[----:B------:R-:W3:Y:S03]  /*24f0*/  LDSM.16.M88.4 R8, [R194+0x2000] ;  /* 0x00200000c208783b */ /* 0x000ee60000000200 */
[C---:B------:R-:W-:Y:S01]  /*2500*/  IADD3 R3, R0.reuse, 0x1, RZ ;  /* 0x0000000100037810 */ /* 0x040fe20007ffe0ff */
[----:B------:R-:W4:Y:S01]  /*2510*/  LDSM.16.M88.4 R48, [R190+0x4800] ;  /* 0x00480000be30783b */ /* 0x000f220000000200 */
[----:B------:R-:W-:Y:S02]  /*2520*/  IADD3 R2, R0, 0x8, RZ ;  /* 0x0000000800027810 */ /* 0x000fe40007ffe0ff */
[-C--:B------:R-:W-:Y:S01]  /*2530*/  ISETP.GE.AND P1, PT, R3, R40.reuse, PT ;  /* 0x000000280300720c */ /* 0x080fe20003f26270 */
[----:B------:R-:W4:Y:S01]  /*2540*/  LDSM.16.M88.4 R52, [R190+0x5000] ;  /* 0x00500000be34783b */ /* 0x000f220000000200 */
[----:B------:R-:W-:-:S02]  /*2550*/  ISETP.GE.AND P0, PT, R2, R40, PT ;  /* 0x000000280200720c */ /* 0x000fc40003f06270 */
[CC--:B------:R-:W-:Y:S01]  /*2560*/  ISETP.GE.AND P2, PT, R0.reuse, R40.reuse, PT ;  /* 0x000000280000720c */ /* 0x0c0fe20003f46270 */
[----:B------:R-:W4:Y:S01]  /*2570*/  LDSM.16.M88.4 R56, [R190+0x5800] ;  /* 0x00580000be38783b */ /* 0x000f220000000200 */
[C---:B------:R-:W-:Y:S02]  /*2580*/  IADD3 R2, R0.reuse, 0x9, RZ ;  /* 0x0000000900027810 */ /* 0x040fe40007ffe0ff */
[----:B------:R-:W-:Y:S01]  /*2590*/  IADD3 R6, R0, 0x10, RZ ;  /* 0x0000001000067810 */ /* 0x000fe20007ffe0ff */
[----:B------:R-:W4:Y:S01]  /*25a0*/  LDSM.16.M88.4 R20, [R194] ;  /* 0x00000000c214783b */ /* 0x000f220000000200 */
[----:B-1----:R-:W-:Y:S01]  /*25b0*/  HMMA.16816.F32.BF16 R88, R12, R36, RZ ;  /* 0x000000240c58723c */ /* 0x002fe200000418ff */
[-C--:B------:R-:W-:Y:S02]  /*25c0*/  ISETP.GE.AND P6, PT, R2, R40.reuse, PT ;  /* 0x000000280200720c */ /* 0x080fe40003fc6270 */
[----:B------:R-:W-:Y:S02]  /*25d0*/  IADD3 R2, R0, 0x18, RZ ;  /* 0x0000001800027810 */ /* 0x000fe40007ffe0ff */
[----:B------:R-:W-:-:S02]  /*25e0*/  ISETP.GE.AND P5, PT, R6, R40, PT ;  /* 0x000000280600720c */ /* 0x000fc40003fa6270 */
[----:B------:R-:W-:Y:S01]  /*25f0*/  ISETP.GE.AND P3, PT, R2, R40, PT ;  /* 0x000000280200720c */ /* 0x000fe20003f66270 */
[----:B--2---:R-:W-:Y:S01]  /*2600*/  HMMA.16816.F32.BF16 R80, R12, R32, RZ ;  /* 0x000000200c50723c */ /* 0x004fe200000418ff */
[C---:B------:R-:W-:Y:S02]  /*2610*/  IADD3 R2, R0.reuse, 0x19, RZ ;  /* 0x0000001900027810 */ /* 0x040fe40007ffe0ff */
[----:B------:R-:W-:-:S04]  /*2620*/  IADD3 R3, R0, 0x11, RZ ;  /* 0x0000001100037810 */ /* 0x000fc80007ffe0ff */
[----:B------:R-:W-:Y:S01]  /*2630*/  ISETP.GE.AND P4, PT, R3, R40, PT ;  /* 0x000000280300720c */ /* 0x000fe20003f86270 */
[C---:B-----5:R-:W-:Y:S08]  /*2640*/  HMMA.16816.F32.BF16 R72, R12.reuse, R28, RZ ;  /* 0x0000001c0c48723c */ /* 0x060ff000000418ff */
[C---:B---3--:R-:W-:Y:S08]  /*2650*/  HMMA.16816.F32.BF16 R64, R12.reuse, R24, RZ ;  /* 0x000000180c40723c */ /* 0x048ff000000418ff */
[C---:B------:R-:W-:Y:S08]  /*2660*/  HMMA.16816.F32.BF16 R84, R12.reuse, R38, RZ ;  /* 0x000000260c54723c */ /* 0x040ff000000418ff */
[C---:B------:R-:W-:Y:S08]  /*2670*/  HMMA.16816.F32.BF16 R76, R12.reuse, R34, RZ ;  /* 0x000000220c4c723c */ /* 0x040ff000000418ff */
[C---:B------:R-:W-:Y:S08]  /*2680*/  HMMA.16816.F32.BF16 R68, R12.reuse, R30, RZ ;  /* 0x0000001e0c44723c */ /* 0x040ff000000418ff */
[----:B------:R-:W-:Y:S08]  /*2690*/  HMMA.16816.F32.BF16 R60, R12, R26, RZ ;  /* 0x0000001a0c3c723c */ /* 0x000ff000000418ff */
[C---:B----4-:R-:W-:Y:S08]  /*26a0*/  HMMA.16816.F32.BF16 R12, R16.reuse, R36, RZ ;  /* 0x00000024100c723c */ /* 0x050ff000000418ff */
[C---:B------:R-:W-:Y:S08]  /*26b0*/  HMMA.16816.F32.BF16 R104, R16.reuse, R38, RZ ;  /* 0x000000261068723c */ /* 0x040ff000000418ff */
[C---:B------:R-:W-:Y:S08]  /*26c0*/  HMMA.16816.F32.BF16 R36, R16.reuse, R32, RZ ;  /* 0x000000201024723c */ /* 0x040ff000000418ff */
[C---:B------:R-:W-:Y:S08]  /*26d0*/  HMMA.16816.F32.BF16 R96, R16.reuse, R34, RZ ;  /* 0x000000221060723c */ /* 0x040ff000000418ff */
[C---:B------:R-:W-:Y:S08]  /*26e0*/  HMMA.16816.F32.BF16 R32, R16.reuse, R24, RZ ;  /* 0x000000181020723c */ /* 0x040ff000000418ff */
[C---:B------:R-:W-:Y:S08]  /*26f0*/  HMMA.16816.F32.BF16 R92, R16.reuse, R28, RZ ;  /* 0x0000001c105c723c */ /* 0x040ff000000418ff */
[C---:B------:R-:W-:Y:S01]  /*2700*/  HMMA.16816.F32.BF16 R100, R16.reuse, R30, RZ ;  /* 0x0000001e1064723c */ /* 0x040fe200000418ff */
[----:B------:R-:W-:Y:S07]  /*2710*/  LDSM.16.M88.4 R28, [R195] ;  /* 0x00000000c31c783b */ /* 0x000fee0000000200 */
[----:B------:R-:W-:Y:S01]  /*2720*/  HMMA.16816.F32.BF16 R24, R16, R26, RZ ;  /* 0x0000001a1018723c */ /* 0x000fe200000418ff */
[----:B------:R-:W1:Y:S07]  /*2730*/  LDSM.16.M88.4 R16, [R192] ;  /* 0x00000000c010783b */ /* 0x000e6e0000000200 */
[C---:B------:R-:W-:Y:S08]  /*2740*/  HMMA.16816.F32.BF16 R88, R8.reuse, R44, R88 ;  /* 0x0000002c0858723c */ /* 0x040ff00000041858 */
[C---:B------:R-:W-:Y:S08]  /*2750*/  HMMA.16816.F32.BF16 R136, R8.reuse, R48, R80 ;  /* 0x000000300888723c */ /* 0x040ff00000041850 */
[C---:B------:R-:W-:Y:S01]  /*2760*/  HMMA.16816.F32.BF16 R144, R8.reuse, R52, R72 ;  /* 0x000000340890723c */ /* 0x040fe20000041848 */
[----:B------:R-:W-:Y:S07]  /*2770*/  LDSM.16.M88.4 R72, [R189+0x1800] ;  /* 0x00180000bd48783b */ /* 0x000fee0000000200 */
[C---:B------:R-:W-:Y:S08]  /*2780*/  HMMA.16816.F32.BF16 R148, R8.reuse, R56, R64 ;  /* 0x000000380894723c */ /* 0x040ff00000041840 */
[C---:B------:R-:W-:Y:S08]  /*2790*/  HMMA.16816.F32.BF16 R140, R8.reuse, R46, R84 ;  /* 0x0000002e088c723c */ /* 0x040ff00000041854 */
[C---:B------:R-:W-:Y:S08]  /*27a0*/  HMMA.16816.F32.BF16 R132, R8.reuse, R50, R76 ;  /* 0x000000320884723c */ /* 0x040ff0000004184c */
[C---:B------:R-:W-:Y:S08]  /*27b0*/  HMMA.16816.F32.BF16 R128, R8.reuse, R54, R68 ;  /* 0x000000360880723c */ /* 0x040ff00000041844 */
[----:B------:R-:W-:Y:S08]  /*27c0*/  HMMA.16816.F32.BF16 R124, R8, R58, R60 ;  /* 0x0000003a087c723c */ /* 0x000ff0000004183c */
[C---:B------:R-:W-:Y:S01]  /*27d0*/  HMMA.16816.F32.BF16 R8, R20.reuse, R44, R12 ;  /* 0x0000002c1408723c */ /* 0x040fe2000004180c */
[----:B------:R-:W2:Y:S07]  /*27e0*/  LDSM.16.M88.4 R12, [R192+0x2000] ;  /* 0x00200000c00c783b */ /* 0x000eae0000000200 */
[C---:B------:R-:W-:Y:S01]  /*27f0*/  HMMA.16816.F32.BF16 R112, R20.reuse, R48, R36 ;  /* 0x000000301470723c */ /* 0x040fe20000041824 */
[----:B------:R-:W-:Y:S07]  /*2800*/  LDSM.16.M88.4 R36, [R195+0x1000] ;  /* 0x00100000c324783b */ /* 0x000fee0000000200 */
[C---:B------:R-:W-:Y:S01]  /*2810*/  HMMA.16816.F32.BF16 R116, R20.reuse, R56, R32 ;  /* 0x000000381474723c */ /* 0x040fe20000041820 */
[----:B------:R-:W-:Y:S07]  /*2820*/  LDSM.16.M88.4 R32, [R195+0x1800] ;  /* 0x00180000c320783b */ /* 0x000fee0000000200 */
[C---:B------:R-:W-:Y:S01]  /*2830*/  HMMA.16816.F32.BF16 R108, R20.reuse, R46, R104 ;  /* 0x0000002e146c723c */ /* 0x040fe20000041868 */
[----:B------:R-:W3:Y:S07]  /*2840*/  LDSM.16.M88.4 R44, [R195+0x800] ;  /* 0x00080000c32c783b */ /* 0x000eee0000000200 */
[C---:B------:R-:W-:Y:S08]  /*2850*/  HMMA.16816.F32.BF16 R120, R20.reuse, R52, R92 ;  /* 0x000000341478723c */ /* 0x040ff0000004185c */
[C---:B------:R-:W-:Y:S01]  /*2860*/  HMMA.16816.F32.BF16 R84, R20.reuse, R50, R96 ;  /* 0x000000321454723c */ /* 0x040fe20000041860 */
[----:B------:R-:W-:Y:S07]  /*2870*/  LDSM.16.M88.4 R48, [R189+0x800] ;  /* 0x00080000bd30783b */ /* 0x000fee0000000200 */
[C---:B------:R-:W-:Y:S01]  /*2880*/  HMMA.16816.F32.BF16 R80, R20.reuse, R54, R100 ;  /* 0x000000361450723c */ /* 0x040fe20000041864 */
[----:B------:R-:W-:Y:S07]  /*2890*/  LDSM.16.M88.4 R52, [R189+0x1000] ;  /* 0x00100000bd34783b */ /* 0x000fee0000000200 */
[----:B------:R-:W-:Y:S01]  /*28a0*/  HMMA.16816.F32.BF16 R64, R20, R58, R24 ;  /* 0x0000003a1440723c */ /* 0x000fe20000041818 */
[----:B------:R-:W-:Y:S04]  /*28b0*/  LDSM.16.M88.4 R24, [R189] ;  /* 0x00000000bd18783b */ /* 0x000fe80000000200 */
[----:B------:R-:W4:Y:S03]  /*28c0*/  LDSM.16.M88.4 R20, [R193] ;  /* 0x00000000c114783b */ /* 0x000f260000000200 */
[----:B-1----:R-:W-:Y:S01]  /*28d0*/  HMMA.16816.F32.BF16 R56, R16, R28, R8 ;  /* 0x0000001c1038723c */ /* 0x002fe20000041808 */
[----:B------:R-:W1:Y:S01]  /*28e0*/  LDSM.16.M88.4 R8, [R193+0x2000] ;  /* 0x00200000c108783b */ /* 0x000e620000000200 */
[----:B------:R-:W-:-:S06]  /*28f0*/  DEPBAR.LE SB0, 0x0 ;  /* 0x000080000000791a */ /* 0x000fcc0000000000 */
[C---:B--2---:R-:W-:Y:S08]  /*2900*/  HMMA.16816.F32.BF16 R60, R12.reuse, R28, R88 ;  /* 0x0000001c0c3c723c */ /* 0x044ff00000041858 */
[C---:B---3--:R-:W-:Y:S08]  /*2910*/  HMMA.16816.F32.BF16 R76, R12.reuse, R44, R136 ;  /* 0x0000002c0c4c723c */ /* 0x048ff00000041888 */
[C---:B------:R-:W-:Y:S08]  /*2920*/  HMMA.16816.F32.BF16 R92, R12.reuse, R36, R144 ;  /* 0x000000240c5c723c */ /* 0x040ff00000041890 */
[C---:B------:R-:W-:Y:S08]  /*2930*/  HMMA.16816.F32.BF16 R68, R12.reuse, R30, R140 ;  /* 0x0000001e0c44723c */ /* 0x040ff0000004188c */
[C---:B------:R-:W-:Y:S08]  /*2940*/  HMMA.16816.F32.BF16 R88, R12.reuse, R46, R132 ;  /* 0x0000002e0c58723c */ /* 0x040ff00000041884 */
[C---:B------:R-:W-:Y:S08]  /*2950*/  HMMA.16816.F32.BF16 R96, R12.reuse, R38, R128 ;  /* 0x000000260c60723c */ /* 0x040ff00000041880 */
[C---:B------:R-:W-:Y:S08]  /*2960*/  HMMA.16816.F32.BF16 R100, R12.reuse, R32, R148 ;  /* 0x000000200c64723c */ /* 0x040ff00000041894 */
[----:B------:R-:W-:Y:S08]  /*2970*/  HMMA.16816.F32.BF16 R104, R12, R34, R124 ;  /* 0x000000220c68723c */ /* 0x000ff0000004187c */
[----:B------:R-:W-:Y:S08]  /*2980*/  HMMA.16816.F32.BF16 R108, R16, R30, R108 ;  /* 0x0000001e106c723c */ /* 0x000ff0000004186c */
[----:B----4-:R-:W-:Y:S08]  /*2990*/  HMMA.16816.F32.BF16 R12, R20, R24, R56 ;  /* 0x00000018140c723c */ /* 0x010ff00000041838 */
[C---:B------:R-:W-:Y:S08]  /*29a0*/  HMMA.16816.F32.BF16 R84, R16.reuse, R46, R84 ;  /* 0x0000002e1054723c */ /* 0x040ff00000041854 */
[C---:B------:R-:W-:Y:S08]  /*29b0*/  HMMA.16816.F32.BF16 R124, R16.reuse, R36, R120 ;  /* 0x00000024107c723c */ /* 0x040ff00000041878 */
[C---:B------:R-:W-:Y:S08]  /*29c0*/  HMMA.16816.F32.BF16 R112, R16.reuse, R44, R112 ;  /* 0x0000002c1070723c */ /* 0x040ff00000041870 */
[C---:B------:R-:W-:Y:S08]  /*29d0*/  HMMA.16816.F32.BF16 R120, R16.reuse, R38, R80 ;  /* 0x000000261078723c */ /* 0x040ff00000041850 */
[C---:B------:R-:W-:Y:S08]  /*29e0*/  HMMA.16816.F32.BF16 R116, R16.reuse, R32, R116 ;  /* 0x000000201074723c */ /* 0x040ff00000041874 */
[----:B------:R-:W-:Y:S08]  /*29f0*/  HMMA.16816.F32.BF16 R80, R16, R34, R64 ;  /* 0x000000221050723c */ /* 0x000ff00000041840 */
[C---:B-1----:R-:W-:Y:S08]  /*2a00*/  HMMA.16816.F32.BF16 R16, R8.reuse, R24, R60 ;  /* 0x000000180810723c */ /* 0x042ff0000004183c */
[C---:B------:R-:W-:Y:S07]  /*2a10*/  HMMA.16816.F32.BF16 R28, R8.reuse, R26, R68 ;  /* 0x0000001a081c723c */ /* 0x040fee0000041844 */
[----:B------:R-:W-:Y:S01]  /*2a20*/  FSEL R68, R12, -INF , !P2 ;  /* 0xff8000000c447808 */ /* 0x000fe20005000000 */
[----:B------:R-:W-:Y:S01]  /*2a30*/  HMMA.16816.F32.BF16 R32, R8, R48, R76 ;  /* 0x000000300820723c */ /* 0x000fe2000004184c */
[----:B------:R-:W-:-:S06]  /*2a40*/  FSEL R69, R13, -INF , !P1 ;  /* 0xff8000000d457808 */ /* 0x000fcc0004800000 */
[----:B------:R-:W-:Y:S01]  /*2a50*/  FSEL R76, R14, -INF , !P2 ;  /* 0xff8000000e4c7808 */ /* 0x000fe20005000000 */
[----:B------:R-:W-:Y:S01]  /*2a60*/  HMMA.16816.F32.BF16 R36, R8, R50, R88 ;  /* 0x000000320824723c */ /* 0x000fe20000041858 */
[----:B------:R-:W-:Y:S02]  /*2a70*/  FSEL R78, R15, -INF , !P1 ;  /* 0xff8000000f4e7808 */ /* 0x000fe40004800000 */
[----:B------:R-:W-:Y:S02]  /*2a80*/  FSEL R42, R16, -INF , !P2 ;  /* 0xff800000102a7808 */ /* 0x000fe40005000000 */
[----:B------:R-:W-:-:S03]  /*2a90*/  FSEL R43, R17, -INF , !P1 ;  /* 0xff800000112b7808 */ /* 0x000fc60004800000 */
[C---:B------:R-:W-:Y:S01]  /*2aa0*/  HMMA.16816.F32.BF16 R44, R8.reuse, R52, R92 ;  /* 0x00000034082c723c */ /* 0x040fe2000004185c */
[----:B------:R-:W-:Y:S02]  /*2ab0*/  FSEL R30, R30, -INF , !P0 ;  /* 0xff8000001e1e7808 */ /* 0x000fe40004000000 */
[----:B------:R-:W-:Y:S02]  /*2ac0*/  FSEL R28, R28, -INF , !P0 ;  /* 0xff8000001c1c7808 */ /* 0x000fe40004000000 */
[----:B------:R-:W-:Y:S02]  /*2ad0*/  FSEL R31, R31, -INF , !P6 ;  /* 0xff8000001f1f7808 */ /* 0x000fe40007000000 */
[----:B------:R-:W-:Y:S01]  /*2ae0*/  FSEL R29, R29, -INF , !P6 ;  /* 0xff8000001d1d7808 */ /* 0x000fe20007000000 */
[----:B------:R-:W-:Y:S01]  /*2af0*/  HMMA.16816.F32.BF16 R64, R8, R54, R96 ;  /* 0x000000360840723c */ /* 0x000fe20000041860 */
[----:B------:R-:W-:Y:S02]  /*2b00*/  FSEL R128, R34, -INF , !P5 ;  /* 0xff80000022807808 */ /* 0x000fe40006800000 */
[----:B------:R-:W-:-:S02]  /*2b10*/  FSEL R129, R35, -INF , !P4 ;  /* 0xff80000023817808 */ /* 0x000fc40006000000 */
[----:B------:R-:W-:-:S03]  /*2b20*/  FSEL R77, R33, -INF , !P4 ;  /* 0xff800000214d7808 */ /* 0x000fc60006000000 */
[C---:B------:R-:W-:Y:S08]  /*2b30*/  HMMA.16816.F32.BF16 R60, R8.reuse, R72, R100 ;  /* 0x00000048083c723c */ /* 0x040ff00000041864 */
[----:B------:R-:W-:Y:S08]  /*2b40*/  HMMA.16816.F32.BF16 R56, R8, R74, R104 ;  /* 0x0000004a0838723c */ /* 0x000ff00000041868 */
[C---:B------:R-:W-:Y:S08]  /*2b50*/  HMMA.16816.F32.BF16 R8, R20.reuse, R26, R108 ;  /* 0x0000001a1408723c */ /* 0x040ff0000004186c */
[C---:B------:R-:W-:Y:S08]  /*2b60*/  HMMA.16816.F32.BF16 R12, R20.reuse, R50, R84 ;  /* 0x00000032140c723c */ /* 0x040ff00000041854 */
[----:B------:R-:W-:Y:S07]  /*2b70*/  HMMA.16816.F32.BF16 R24, R20, R48, R112 ;  /* 0x000000301418723c */ /* 0x000fee0000041870 */
[----:B------:R-:W-:-:S02]  /*2b80*/  FSEL R48, R18, -INF , !P2 ;  /* 0xff80000012307808 */ /* 0x000fc40005000000 */
        /* <DEDUP_REMOVED lines=8> */
[-C--:B------:R-:W-:Y:S02]  /*2c10*/  ISETP.GE.AND P1, PT, R2, R40.reuse, PT ;  /* 0x000000280200720c */ /* 0x080fe40003f26270 */
[----:B------:R-:W-:Y:S01]  /*2c20*/  IADD3 R2, R0, 0x21, RZ ;  /* 0x0000002100027810 */ /* 0x000fe20007ffe0ff */
[----:B------:R-:W-:Y:S01]  /*2c30*/  HMMA.16816.F32.BF16 R16, R20, R54, R120 ;  /* 0x000000361410723c */ /* 0x000fe20000041878 */
[----:B------:R-:W-:Y:S02]  /*2c40*/  FSEL R140, R14, -INF , !P3 ;  /* 0xff8000000e8c7808 */ /* 0x000fe40005800000 */
[----:B------:R-:W-:Y:S02]  /*2c50*/  ISETP.GE.AND P0, PT, R2, R40, PT ;  /* 0x000000280200720c */ /* 0x000fe40003f06270 */
[----:B------:R-:W-:-:S02]  /*2c60*/  IADD3 R2, R0, 0x28, RZ ;  /* 0x0000002800027810 */ /* 0x000fc40007ffe0ff */
[----:B------:R-:W-:Y:S02]  /*2c70*/  FSEL R136, R12, -INF , !P3 ;  /* 0xff8000000c887808 */ /* 0x000fe40005800000 */
[----:B------:R-:W-:Y:S02]  /*2c80*/  FSEL R141, R15, -INF , !P2 ;  /* 0xff8000000f8d7808 */ /* 0x000fe40005000000 */
[----:B------:R-:W-:Y:S02]  /*2c90*/  FSEL R131, R13, -INF , !P2 ;  /* 0xff8000000d837808 */ /* 0x000fe40005000000 */
[----:B------:R-:W-:Y:S01]  /*2ca0*/  ISETP.GE.AND P6, PT, R2, R40, PT ;  /* 0x000000280200720c */ /* 0x000fe20003fc6270 */
[----:B------:R-:W-:Y:S01]  /*2cb0*/  HMMA.16816.F32.BF16 R12, R20, R72, R116 ;  /* 0x00000048140c723c */ /* 0x000fe20000041874 */
[----:B------:R-:W-:Y:S02]  /*2cc0*/  IADD3 R2, R0, 0x29, RZ ;  /* 0x0000002900027810 */ /* 0x000fe40007ffe0ff */
[----:B------:R-:W-:-:S02]  /*2cd0*/  FSEL R142, R26, -INF , !P5 ;  /* 0xff8000001a8e7808 */ /* 0x000fc40006800000 */
[----:B------:R-:W-:Y:S02]  /*2ce0*/  FSEL R52, R32, -INF , !P5 ;  /* 0xff80000020347808 */ /* 0x000fe40006800000 */
[----:B------:R-:W-:Y:S01]  /*2cf0*/  FSEL R130, R24, -INF , !P5 ;  /* 0xff80000018827808 */ /* 0x000fe20006800000 */
[----:B------:R-:W-:Y:S01]  /*2d00*/  HMMA.16816.F32.BF16 R20, R20, R74, R80 ;  /* 0x0000004a1414723c */ /* 0x000fe20000041850 */
[----:B------:R-:W-:Y:S02]  /*2d10*/  ISETP.GE.AND P5, PT, R2, R40, PT ;  /* 0x000000280200720c */ /* 0x000fe40003fa6270 */
[----:B------:R-:W-:Y:S02]  /*2d20*/  IADD3 R2, R0, 0x30, RZ ;  /* 0x0000003000027810 */ /* 0x000fe40007ffe0ff */
[----:B------:R-:W-:Y:S02]  /*2d30*/  FSEL R143, R27, -INF , !P4 ;  /* 0xff8000001b8f7808 */ /* 0x000fe40006000000 */
[----:B------:R-:W-:-:S02]  /*2d40*/  FSEL R132, R25, -INF , !P4 ;  /* 0xff80000019847808 */ /* 0x000fc40006000000 */
[----:B------:R-:W-:Y:S02]  /*2d50*/  FSEL R163, R10, -INF , !P1 ;  /* 0xff8000000aa37808 */ /* 0x000fe40004800000 */
[----:B------:R-:W-:Y:S02]  /*2d60*/  FSEL R155, R46, -INF , !P1 ;  /* 0xff8000002e9b7808 */ /* 0x000fe40004800000 */
[----:B------:R-:W-:Y:S02]  /*2d70*/  FSEL R148, R44, -INF , !P1 ;  /* 0xff8000002c947808 */ /* 0x000fe40004800000 */
[----:B------:R-:W-:Y:S02]  /*2d80*/  FSEL R158, R8, -INF , !P1 ;  /* 0xff800000089e7808 */ /* 0x000fe40004800000 */
[----:B------:R-:W-:Y:S02]  /*2d90*/  ISETP.GE.AND P4, PT, R2, R40, PT ;  /* 0x000000280200720c */ /* 0x000fe40003f86270 */
[----:B------:R-:W-:-:S02]  /*2da0*/  ISETP.GE.AND P1, PT, R40, 0x41, PT ;  /* 0x000000412800780c */ /* 0x000fc40003f26270 */
[----:B------:R-:W-:Y:S02]  /*2db0*/  IADD3 R2, R0, 0x31, RZ ;  /* 0x0000003100027810 */ /* 0x000fe40007ffe0ff */
        /* <DEDUP_REMOVED lines=11> */
[-C--:B------:R-:W-:Y:S02]  /*2e70*/  ISETP.GE.AND P2, PT, R2, R40.reuse, PT ;  /* 0x000000280200720c */ /* 0x080fe40003f46270 */
[----:B------:R-:W-:Y:S01]  /*2e80*/  ISETP.GE.AND P0, PT, R0, R40, PT ;  /* 0x000000280000720c */ /* 0x000fe20003f06270 */
[----:B------:R-:W-:Y:S01]  /*2e90*/  IMAD.IADD R0, R153, 0x1, R152 ;  /* 0x0000000199007824 */ /* 0x000fe200078e0298 */
        /* <DEDUP_REMOVED lines=23> */
[----:B------:R-:W-:Y:S01]  /*3010*/  FSEL R176, R21, -INF , !P0 ;  /* 0xff80000015b07808 */ /* 0x000fe20004000000 */
[----:B------:R-:W-:Y:S06]  /*3020*/  BAR.SYNC.DEFER_BLOCKING 0x0 ;  /* 0x0000000000007b1d */ /* 0x000fec0000010000 */
[----:B------:R-:W-:Y:S05]  /*3030*/  @!P1 BRA `(.L_x_1075) ;  /* 0x0000031000009947 */ /* 0x000fea0003800000 */
[----:B------:R-:W-:Y:S01]  /*3040*/  ISETP.GE.AND P0, PT, R240, c[0x0][0x220], PT ;  /* 0x00008800f0007a0c */ /* 0x000fe20003f06270 */
[----:B------:R-:W-:Y:S01]  /*3050*/  BSSY B0, `(.L_x_1076) ;  /* 0x000002e000007945 */ /* 0x000fe20003800000 */
[----:B------:R-:W-:-:S04]  /*3060*/  LEA.HI.SX32 R6, R200, 0xfffffffe, 0x1a ;  /* 0xfffffffec8067811 */ /* 0x000fc800078fd2ff */
[----:B------:R-:W-:Y:S01]  /*3070*/  SHF.R.S32.HI R2, RZ, 0x1f, R6 ;  /* 0x0000001fff027819 */ /* 0x000fe20000011406 */
[----:B------:R-:W-:Y:S02]  /*3080*/  IMAD R3, R181, R6, RZ ;  /* 0x00000006b5037224 */ /* 0x000fe400078e02ff */
[----:B------:R-:W-:-:S04]  /*3090*/  IMAD.WIDE.U32 R6, R6, R185, R208 ;  /* 0x000000b906067225 */ /* 0x000fc800078e00d0 */
[----:B------:R-:W-:Y:S01]  /*30a0*/  IMAD R3, R2, R185, R3 ;  /* 0x000000b902037224 */ /* 0x000fe200078e0203 */
[-C--:B------:R-:W-:Y:S01]  /*30b0*/  @!P0 IADD3 R2, P5, R187, R6.reuse, RZ ;  /* 0x00000006bb028210 */ /* 0x080fe20007fbe0ff */
[----:B------:R-:W-:Y:S01]  /*30c0*/  @!P0 IMAD.MOV.U32 R14, RZ, RZ, c[0x0][0x19c] ;  /* 0x00006700ff0e8624 */ /* 0x000fe200078e00ff */
[----:B------:R-:W-:Y:S01]  /*30d0*/  @!P0 LEA R9, P3, R182, R6, 0x5 ;  /* 0x00000006b6098211 */ /* 0x000fe200078628ff */
[----:B------:R-:W-:Y:S01]  /*30e0*/  IMAD.IADD R3, R7, 0x1, R3 ;  /* 0x0000000107037824 */ /* 0x000fe200078e0203 */
[----:B------:R-:W-:Y:S01]  /*30f0*/  @!P0 LEA R12, P6, R6, c[0x0][0x168], 0x1 ;  /* 0x00005a00060c8a11 */ /* 0x000fe200078c08ff */
[----:B------:R1:W-:Y:S01]  /*3100*/  @P0 STS.128 [R199+0x4000], RZ ;  /* 0x004000ffc7000388 */ /* 0x0003e20000000c00 */
[----:B------:R-:W-:Y:S01]  /*3110*/  @!P0 LEA R10, P4, R2, c[0x0][0x168], 0x1 ;  /* 0x00005a00020a8a11 */ /* 0x000fe200078808ff */
[----:B------:R-:W-:Y:S01]  /*3120*/  @!P0 IMAD.X R11, R186, 0x1, R3, P5 ;  /* 0x00000001ba0b8824 */ /* 0x000fe200028e0603 */
[----:B------:R-:W-:Y:S02]  /*3130*/  @!P0 LEA R8, P2, R9, c[0x0][0x168], 0x1 ;  /* 0x00005a0009088a11 */ /* 0x000fe400078408ff */
[----:B------:R-:W-:-:S02]  /*3140*/  @!P0 LEA.HI.X R14, R182, R3, R14, 0x5, P3 ;  /* 0x00000003b60e8211 */ /* 0x000fc400018f2c0e */
[----:B------:R-:W-:Y:S02]  /*3150*/  @!P0 LEA.HI.X R13, R6, c[0x0][0x16c], R3, 0x1, P6 ;  /* 0x00005b00060d8a11 */ /* 0x000fe400030f0c03 */
        /* <DEDUP_REMOVED lines=18> */
[----:B------:R-:W-:Y:S01]  /*3280*/  IMAD.MOV.U32 R2, RZ, RZ, R6 ;  /* 0x000000ffff027224 */ /* 0x000fe200078e0006 */
        /* <DEDUP_REMOVED lines=10> */
.L_x_1077:
[----:B------:R-:W-:Y:S05]  /*3330*/  BSYNC B0 ;  /* 0x0000000000007941 */ /* 0x000fea0003800000 */
.L_x_1076:
[----:B------:R-:W0:Y:S02]  /*3340*/  LDGDEPBAR ;  /* 0x00000000000079af */ /* 0x000e240000000000 */
.L_x_1075:
[----:B--2---:R-:W-:Y:S01]  /*3350*/  FMNMX.FTZ R2, R42, R43, !PT ;  /* 0x0000002b2a027209 */ /* 0x004fe20007810000 */
[----:B------:R-:W-:Y:S01]  /*3360*/  IMAD R154, R183, 0x8, R154 ;  /* 0x00000008b79a7824 */ /* 0x000fe200078e029a */
[----:B------:R-:W-:Y:S01]  /*3370*/  FMNMX.FTZ R6, R68, R69, !PT ;  /* 0x0000004544067209 */ /* 0x000fe20007810000 */
[----:B------:R-:W-:Y:S01]  /*3380*/  IMAD.SHL.U32 R116, R41, 0x2, RZ ;  /* 0x0000000229747824 */ /* 0x000fe200078e00ff */
[----:B------:R-:W-:Y:S01]  /*3390*/  FMNMX.FTZ R2, R28, R2, !PT ;  /* 0x000000021c027209 */ /* 0x000fe20007810000 */
[----:B------:R-:W-:Y:S01]  /*33a0*/  IMAD.WIDE.U32 R118, R216, -0x2daee0ad, RZ ;  /* 0xd2511f53d8767825 */ /* 0x000fe200078e00ff */
[----:B------:R-:W-:Y:S01]  /*33b0*/  IADD3 R7, R154, 0x4, RZ ;  /* 0x000000049a077810 */ /* 0x000fe20007ffe0ff */
[----:B------:R-:W-:Y:S01]  /*33c0*/  UIADD3 UR12, UR19, -0x4498517b, URZ ;  /* 0xbb67ae85130c7890 */ /* 0x000fe2000fffe03f */
[----:B------:R-:W-:Y:S01]  /*33d0*/  FMNMX.FTZ R2, R29, R2, !PT ;  /* 0x000000021d027209 */ /* 0x000fe20007810000 */
[----:B------:R-:W-:Y:S01]  /*33e0*/  UIADD3 UR13, UR18, -0x61c88647, URZ ;  /* 0x9e3779b9120d7890 */ /* 0x000fe2000fffe03f */
[----:B------:R-:W-:Y:S01]  /*33f0*/  LOP3.LUT R206, R206, UR18, RZ, 0x3c, !PT ;  /* 0x00000012cece7c12 */ /* 0x000fe2000f8e3cff */
[----:B------:R-:W-:Y:S01]  /*3400*/  IMAD.WIDE.U32 R72, R7, -0x326172a9, RZ ;  /* 0xcd9e8d5707487825 */ /* 0x000fe200078e00ff */
[----:B------:R-:W-:Y:S01]  /*3410*/  FMNMX.FTZ R2, R52, R2, !PT ;  /* 0x0000000234027209 */ /* 0x000fe20007810000 */
[----:B------:R-:W-:Y:S01]  /*3420*/  UIADD3 UR11, UR18, 0x3c6ef372, URZ ;  /* 0x3c6ef372120b7890 */ /* 0x000fe2000fffe03f */
[----:B------:R-:W-:Y:S01]  /*3430*/  FMNMX.FTZ R6, R50, R6, !PT ;  /* 0x0000000632067209 */ /* 0x000fe20007810000 */
[----:B------:R-:W-:Y:S01]  /*3440*/  UIADD3 UR10, UR19, 0x76cf5d0a, URZ ;  /* 0x76cf5d0a130a7890 */ /* 0x000fe2000fffe03f */
[----:B------:R-:W-:Y:S01]  /*3450*/  FMNMX.FTZ R2, R77, R2, !PT ;  /* 0x000000024d027209 */ /* 0x000fe20007810000 */
[----:B------:R-:W-:Y:S01]  /*3460*/  UIADD3 UR8, UR19, 0x32370b8f, URZ ;  /* 0x32370b8f13087890 */ /* 0x000fe2000fffe03f */
[----:B------:R-:W-:Y:S01]  /*3470*/  LOP3.LUT R7, R73, R206, RZ, 0x3c, !PT ;  /* 0x000000ce49077212 */ /* 0x000fe200078e3cff */
[----:B------:R-:W-:Y:S01]  /*3480*/  IMAD.WIDE.U32 R58, R154, -0x326172a9, RZ ;  /* 0xcd9e8d579a3a7825 */ /* 0x000fe200078e00ff */
[----:B------:R-:W-:Y:S01]  /*3490*/  FMNMX.FTZ R2, R53, R2, !PT ;  /* 0x0000000235027209 */ /* 0x000fe20007810000 */
[----:B------:R-:W-:Y:S01]  /*34a0*/  UIADD3 UR9, UR18, -0x255992d5, URZ ;  /* 0xdaa66d2b12097890 */ /* 0x000fe2000fffe03f */
[----:B-1----:R-:W-:Y:S01]  /*34b0*/  FMNMX.FTZ R8, R51, R6, !PT ;  /* 0x0000000633087209 */ /* 0x002fe20007810000 */
[----:B------:R-:W-:Y:S01]  /*34c0*/  IMAD.WIDE.U32 R74, R7, -0x2daee0ad, RZ ;  /* 0xd2511f53074a7825 */ /* 0x000fe200078e00ff */
[----:B------:R-:W-:Y:S01]  /*34d0*/  FMNMX.FTZ R3, R54, R2, !PT ;  /* 0x0000000236037209 */ /* 0x000fe20007810000 */
[----:B------:R-:W-:Y:S01]  /*34e0*/  UIADD3 UR7, UR18, 0x78dde6e4, URZ ;  /* 0x78dde6e412077890 */ /* 0x000fe2000fffe03f */
[----:B------:R-:W-:Y:S01]  /*34f0*/  FMNMX.FTZ R2, R48, R49, !PT ;  /* 0x0000003130027209 */ /* 0x000fe20007810000 */
[----:B------:R-:W-:Y:S01]  /*3500*/  UIADD3 UR6, UR19, -0x126145ec, URZ ;  /* 0xed9eba1413067890 */ /* 0x000fe2000fffe03f */
[----:B------:R-:W-:Y:S01]  /*3510*/  FMNMX.FTZ R3, R148, R3, !PT ;  /* 0x0000000394037209 */ /* 0x000fe20007810000 */
[----:B------:R-:W-:Y:S01]  /*3520*/  UIADD3 UR4, UR19, -0x56f99767, URZ ;  /* 0xa906689913047890 */ /* 0x000fe2000fffe03f */
[----:B------:R-:W-:Y:S01]  /*3530*/  FMNMX.FTZ R2, R30, R2, !PT ;  /* 0x000000021e027209 */ /* 0x000fe20007810000 */
[----:B------:R-:W-:Y:S01]  /*3540*/  UIADD3 UR15, UR18, -0x4ab325aa, URZ ;  /* 0xb54cda56120f7890 */ /* 0x000fe2000fffe03f */
[----:B------:R-:W-:Y:S01]  /*3550*/  FMNMX.FTZ R3, R150, R3, !PT ;  /* 0x0000000396037209 */ /* 0x000fe20007810000 */
[----:B------:R-:W-:Y:S01]  /*3560*/  IMAD.SHL.U32 R185, R0, 0x2, RZ ;  /* 0x0000000200b97824 */ /* 0x000fe200078e00ff */
[----:B------:R-:W-:Y:S01]  /*3570*/  FMNMX.FTZ R2, R31, R2, !PT ;  /* 0x000000021f027209 */ /* 0x000fe20007810000 */
[----:B------:R-:W-:Y:S01]  /*3580*/  UIADD3 UR5, UR18, 0x1715609d, URZ ;  /* 0x1715609d12057890 */ /* 0x000fe2000fffe03f */
[----:B------:R-:W-:Y:S01]  /*3590*/  FMNMX.FTZ R3, R149, R3, !PT ;  /* 0x0000000395037209 */ /* 0x000fe20007810000 */
[--C-:B------:R-:W-:Y:S01]  /*35a0*/  IMAD R186, R5, 0x2, R185.reuse ;  /* 0x0000000205ba7824 */ /* 0x100fe200078e02b9 */
[----:B------:R-:W-:Y:S01]  /*35b0*/  FMNMX.FTZ R2, R128, R2, !PT ;  /* 0x0000000280027209 */ /* 0x000fe20007810000 */
[C---:B------:R-:W-:Y:S01]  /*35c0*/  IMAD R188, R4.reuse, 0x2, R185 ;  /* 0x0000000204bc7824 */ /* 0x040fe200078e02b9 */
[----:B------:R-:W-:Y:S01]  /*35d0*/  FMNMX.FTZ R3, R151, R3, !PT ;  /* 0x0000000397037209 */ /* 0x000fe20007810000 */
[----:B------:R-:W-:Y:S01]  /*35e0*/  IMAD R187, R4, 0x2, R186 ;  /* 0x0000000204bb7824 */ /* 0x000fe200078e02ba */
[----:B------:R-:W-:Y:S01]  /*35f0*/  FMNMX.FTZ R2, R129, R2, !PT ;  /* 0x0000000281027209 */ /* 0x000fe20007810000 */
[----:B------:R-:W-:Y:S01]  /*3600*/  LDSM.16.MT88.4 R24, [R185+0x6000] ;  /* 0x00600000b918783b */ /* 0x000fe20000004200 */
[----:B------:R-:W-:Y:S01]  /*3610*/  FMNMX.FTZ R3, R165, R3, !PT ;  /* 0x00000003a5037209 */ /* 0x000fe20007810000 */
[----:B------:R-:W-:Y:S01]  /*3620*/  UIADD3 UR14, UR19, 0x646e171e, URZ ;  /* 0x646e171e130e7890 */ /* 0x000fe2000fffe03f */
[----:B------:R-:W-:Y:S01]  /*3630*/  FMNMX.FTZ R2, R55, R2, !PT ;  /* 0x0000000237027209 */ /* 0x000fe20007810000 */
[----:B------:R-:W-:Y:S01]  /*3640*/  LDSM.16.MT88.4 R36, [R187+0x6000] ;  /* 0x00600000bb24783b */ /* 0x000fe20000004200 */
[----:B------:R-:W-:-:S02]  /*3650*/  FMNMX.FTZ R3, R167, R3, !PT ;  /* 0x00000003a7037209 */ /* 0x000fc40007810000 */
[----:B------:R-:W-:Y:S02]  /*3660*/  FMNMX.FTZ R6, R124, R2, !PT ;  /* 0x000000027c067209 */ /* 0x000fe40007810000 */
[----:B------:R-:W-:Y:S02]  /*3670*/  FMNMX.FTZ R3, R166, R3, !PT ;  /* 0x00000003a6037209 */ /* 0x000fe40007810000 */
[----:B------:R-:W-:Y:S02]  /*3680*/  LOP3.LUT R2, R119, UR19, R116, 0x96, !PT ;  /* 0x0000001377027c12 */ /* 0x000fe4000f8e9674 */
[----:B------:R-:W-:Y:S02]  /*3690*/  FMNMX.FTZ R6, R155, R6, !PT ;  /* 0x000000069b067209 */ /* 0x000fe40007810000 */
[----:B------:R-:W-:Y:S02]  /*36a0*/  LOP3.LUT R7, R75, UR12, R118, 0x96, !PT ;  /* 0x0000000c4b077c12 */ /* 0x000fe4000f8e9676 */
[----:B------:R-:W-:Y:S01]  /*36b0*/  FMNMX.FTZ R12, R168, R3, !PT ;  /* 0x00000003a80c7209 */ /* 0x000fe20007810000 */
[----:B------:R-:W-:Y:S01]  /*36c0*/  IMAD.WIDE.U32 R2, R2, -0x326172a9, RZ ;  /* 0xcd9e8d5702027825 */ /* 0x000fe200078e00ff */
[----:B------:R-:W-:-:S02]  /*36d0*/  FMNMX.FTZ R8, R130, R8, !PT ;  /* 0x0000000882087209 */ /* 0x000fc40007810000 */
[----:B------:R-:W-:Y:S01]  /*36e0*/  FMNMX.FTZ R6, R156, R6, !PT ;  /* 0x000000069c067209 */ /* 0x000fe20007810000 */
[----:B------:R-:W-:Y:S01]  /*36f0*/  IMAD.WIDE.U32 R56, R7, -0x326172a9, RZ ;  /* 0xcd9e8d5707387825 */ /* 0x000fe200078e00ff */
[----:B------:R-:W-:Y:S01]  /*3700*/  FMNMX.FTZ R9, R132, R8, !PT ;  /* 0x0000000884097209 */ /* 0x000fe20007810000 */
[----:B------:R-:W1:Y:S01]  /*3710*/  SHFL.BFLY PT, R14, R12, 0x2, 0x1f ;  /* 0x0c401f000c0e7f89 */ /* 0x000e6200000e0000 */
[----:B------:R-:W-:Y:S02]  /*3720*/  FMNMX.FTZ R7, R152, R6, !PT ;  /* 0x0000000698077209 */ /* 0x000fe40007810000 */
[----:B------:R-:W-:Y:S02]  /*3730*/  LOP3.LUT R6, R3, UR13, R72, 0x96, !PT ;  /* 0x0000000d03067c12 */ /* 0x000fe4000f8e9648 */
[----:B------:R-:W-:Y:S02]  /*3740*/  FMNMX.FTZ R8, R76, R78, !PT ;  /* 0x0000004e4c087209 */ /* 0x000fe40007810000 */
[----:B------:R-:W-:-:S02]  /*3750*/  FMNMX.FTZ R11, R136, R9, !PT ;  /* 0x00000009880b7209 */ /* 0x000fc40007810000 */
[----:B------:R-:W-:Y:S01]  /*3760*/  FMNMX.FTZ R9, R153, R7, !PT ;  /* 0x0000000799097209 */ /* 0x000fe20007810000 */
[----:B------:R-:W-:Y:S01]  /*3770*/  IMAD.WIDE.U32 R6, R6, -0x2daee0ad, RZ ;  /* 0xd2511f5306067825 */ /* 0x000fe200078e00ff */
[----:B------:R-:W-:Y:S02]  /*3780*/  LOP3.LUT R10, R57, UR11, R2, 0x96, !PT ;  /* 0x0000000b390a7c12 */ /* 0x000fe4000f8e9602 */
[----:B------:R-:W-:Y:S02]  /*3790*/  FMNMX.FTZ R13, R70, R8, !PT ;  /* 0x00000008460d7209 */ /* 0x000fe40007810000 */
[----:B------:R-:W-:Y:S01]  /*37a0*/  FMNMX.FTZ R8, R169, R9, !PT ;  /* 0x00000009a9087209 */ /* 0x000fe20007810000 */
[----:B------:R-:W-:Y:S01]  /*37b0*/  IMAD.WIDE.U32 R16, R10, -0x2daee0ad, RZ ;  /* 0xd2511f530a107825 */ /* 0x000fe200078e00ff */
[----:B------:R-:W-:Y:S02]  /*37c0*/  FMNMX.FTZ R9, R131, R11, !PT ;  /* 0x0000000b83097209 */ /* 0x000fe40007810000 */
[----:B------:R-:W-:-:S02]  /*37d0*/  FMNMX.FTZ R8, R170, R8, !PT ;  /* 0x00000008aa087209 */ /* 0x000fc40007810000 */
[----:B------:R-:W-:Y:S02]  /*37e0*/  LOP3.LUT R18, R7, UR10, R74, 0x96, !PT ;  /* 0x0000000a07127c12 */ /* 0x000fe4000f8e964a */
[----:B------:R-:W-:Y:S02]  /*37f0*/  FMNMX.FTZ R7, R158, R9, !PT ;  /* 0x000000099e077209 */ /* 0x000fe40007810000 */
[----:B------:R-:W-:Y:S02]  /*3800*/  FMNMX.FTZ R8, R171, R8, !PT ;  /* 0x00000008ab087209 */ /* 0x000fe40007810000 */
[----:B------:R-:W-:Y:S02]  /*3810*/  LOP3.LUT R11, R17, UR8, R6, 0x96, !PT ;  /* 0x00000008110b7c12 */ /* 0x000fe4000f8e9606 */
[----:B------:R-:W-:Y:S02]  /*3820*/  FMNMX.FTZ R7, R160, R7, !PT ;  /* 0x00000007a0077209 */ /* 0x000fe40007810000 */
[----:B------:R-:W-:Y:S01]  /*3830*/  FMNMX.FTZ R6, R71, R13, !PT ;  /* 0x0000000d47067209 */ /* 0x000fe20007810000 */
[----:B------:R-:W-:Y:S01]  /*3840*/  IMAD.WIDE.U32 R22, R11, -0x326172a9, RZ ;  /* 0xcd9e8d570b167825 */ /* 0x000fe200078e00ff */
[----:B------:R-:W-:-:S02]  /*3850*/  FMNMX.FTZ R8, R172, R8, !PT ;  /* 0x00000008ac087209 */ /* 0x000fc40007810000 */
[----:B------:R-:W-:Y:S02]  /*3860*/  LOP3.LUT R9, R59, R206, RZ, 0x3c, !PT ;  /* 0x000000ce3b097212 */ /* 0x000fe400078e3cff */
[----:B------:R-:W-:Y:S01]  /*3870*/  FMNMX.FTZ R7, R157, R7, !PT ;  /* 0x000000079d077209 */ /* 0x000fe20007810000 */
[----:B------:R-:W2:Y:S01]  /*3880*/  SHFL.BFLY PT, R15, R8, 0x2, 0x1f ;  /* 0x0c401f00080f7f89 */ /* 0x000ea200000e0000 */
[----:B------:R-:W-:Y:S01]  /*3890*/  FMNMX.FTZ R6, R142, R6, !PT ;  /* 0x000000068e067209 */ /* 0x000fe20007810000 */
[----:B------:R-:W-:Y:S01]  /*38a0*/  IMAD.WIDE.U32 R98, R9, -0x2daee0ad, RZ ;  /* 0xd2511f5309627825 */ /* 0x000fe200078e00ff */
[----:B-1----:R-:W-:Y:S02]  /*38b0*/  FMNMX.FTZ R10, R12, R14, !PT ;  /* 0x0000000e0c0a7209 */ /* 0x002fe40007810000 */
[----:B------:R-:W-:Y:S02]  /*38c0*/  FMNMX.FTZ R7, R159, R7, !PT ;  /* 0x000000079f077209 */ /* 0x000fe40007810000 */
[----:B------:R-:W-:Y:S01]  /*38d0*/  FMNMX.FTZ R6, R143, R6, !PT ;  /* 0x000000068f067209 */ /* 0x000fe20007810000 */
[----:B------:R-:W1:Y:S01]  /*38e0*/  SHFL.BFLY PT, R17, R10, 0x1, 0x1f ;  /* 0x0c201f000a117f89 */ /* 0x000e6200000e0000 */
[----:B------:R-:W-:-:S02]  /*38f0*/  FMNMX.FTZ R7, R173, R7, !PT ;  /* 0x00000007ad077209 */ /* 0x000fc40007810000 */
[----:B------:R-:W-:Y:S02]  /*3900*/  FMNMX.FTZ R6, R140, R6, !PT ;  /* 0x000000068c067209 */ /* 0x000fe40007810000 */
[----:B------:R-:W-:Y:S01]  /*3910*/  LOP3.LUT R9, R99, UR12, R118, 0x96, !PT ;  /* 0x0000000c63097c12 */ /* 0x000fe2000f8e9676 */
[----:B------:R-:W-:Y:S01]  /*3920*/  IMAD R99, R201, 0x10000, R201 ;  /* 0x00010000c9637824 */ /* 0x000fe200078e02c9 */
[----:B------:R-:W-:Y:S02]  /*3930*/  FMNMX.FTZ R7, R174, R7, !PT ;  /* 0x00000007ae077209 */ /* 0x000fe40007810000 */
[----:B------:R-:W-:Y:S01]  /*3940*/  LOP3.LUT R14, R3, UR13, R58, 0x96, !PT ;  /* 0x0000000d030e7c12 */ /* 0x000fe2000f8e963a */
[----:B------:R-:W-:Y:S01]  /*3950*/  IMAD.WIDE.U32 R46, R9, -0x326172a9, RZ ;  /* 0xcd9e8d57092e7825 */ /* 0x000fe200078e00ff */
[----:B------:R-:W-:Y:S02]  /*3960*/  FMNMX.FTZ R3, R141, R6, !PT ;  /* 0x000000068d037209 */ /* 0x000fe40007810000 */
[----:B------:R-:W-:Y:S01]  /*3970*/  FMNMX.FTZ R9, R175, R7, !PT ;  /* 0x00000007af097209 */ /* 0x000fe20007810000 */
[----:B------:R-:W-:Y:S01]  /*3980*/  IMAD.WIDE.U32 R6, R18, -0x326172a9, RZ ;  /* 0xcd9e8d5712067825 */ /* 0x000fe200078e00ff */
[----:B------:R-:W-:-:S02]  /*3990*/  FMNMX.FTZ R3, R163, R3, !PT ;  /* 0x00000003a3037209 */ /* 0x000fc40007810000 */
[----:B------:R-:W-:Y:S02]  /*39a0*/  FMNMX.FTZ R11, R176, R9, !PT ;  /* 0x00000009b00b7209 */ /* 0x000fe40007810000 */
[----:B------:R-:W-:Y:S02]  /*39b0*/  LOP3.LUT R12, R47, UR11, R2, 0x96, !PT ;  /* 0x0000000b2f0c7c12 */ /* 0x000fe4000f8e9602 */
[----:B------:R-:W-:Y:S01]  /*39c0*/  FMNMX.FTZ R2, R164, R3, !PT ;  /* 0x00000003a4027209 */ /* 0x000fe20007810000 */
[----:B------:R-:W3:Y:S01]  /*39d0*/  SHFL.BFLY PT, R97, R11, 0x2, 0x1f ;  /* 0x0c401f000b617f89 */ /* 0x000ee200000e0000 */
[----:B------:R-:W-:Y:S01]  /*39e0*/  LOP3.LUT R9, R7, UR9, R56, 0x96, !PT ;  /* 0x0000000907097c12 */ /* 0x000fe2000f8e9638 */
[----:B------:R-:W-:Y:S01]  /*39f0*/  IMAD.WIDE.U32 R20, R12, -0x2daee0ad, RZ ;  /* 0xd2511f530c147825 */ /* 0x000fe200078e00ff */
[----:B------:R-:W-:Y:S02]  /*3a00*/  FMNMX.FTZ R3, R161, R2, !PT ;  /* 0x00000002a1037209 */ /* 0x000fe40007810000 */
[----:B------:R-:W-:Y:S01]  /*3a10*/  LOP3.LUT R13, R23, UR7, R6, 0x96, !PT ;  /* 0x00000007170d7c12 */ /* 0x000fe2000f8e9606 */
[----:B------:R-:W-:Y:S01]  /*3a20*/  IMAD.WIDE.U32 R6, R14, -0x2daee0ad, RZ ;  /* 0xd2511f530e067825 */ /* 0x000fe200078e00ff */
[----:B--2---:R-:W-:-:S02]  /*3a30*/  FMNMX.FTZ R2, R8, R15, !PT ;  /* 0x0000000f08027209 */ /* 0x004fc40007810000 */
[----:B------:R-:W-:Y:S01]  /*3a40*/  FMNMX.FTZ R8, R162, R3, !PT ;  /* 0x00000003a2087209 */ /* 0x000fe20007810000 */
[----:B------:R-:W-:Y:S01]  /*3a50*/  IMAD.WIDE.U32 R34, R13, -0x2daee0ad, RZ ;  /* 0xd2511f530d227825 */ /* 0x000fe200078e00ff */
[----:B-1----:R-:W-:Y:S01]  /*3a60*/  FMNMX.FTZ R3, R10, R17, !PT ;  /* 0x000000110a037209 */ /* 0x002fe20007810000 */
[----:B------:R-:W1:Y:S01]  /*3a70*/  SHFL.BFLY PT, R15, R2, 0x1, 0x1f ;  /* 0x0c201f00020f7f89 */ /* 0x000e6200000e0000 */
[----:B------:R-:W-:Y:S02]  /*3a80*/  LOP3.LUT R14, R7, UR10, R98, 0x96, !PT ;  /* 0x0000000a070e7c12 */ /* 0x000fe4000f8e9662 */
[----:B------:R-:W-:Y:S01]  /*3a90*/  FMNMX.FTZ R7, R178, R8, !PT ;  /* 0x00000008b2077209 */ /* 0x000fe20007810000 */
[C---:B------:R-:W-:Y:S01]  /*3aa0*/  FMUL.FTZ R10, R3.reuse, c[0x0][0x23c] ;  /* 0x00008f00030a7a20 */ /* 0x040fe20000410000 */
[----:B------:R-:W-:Y:S01]  /*3ab0*/  FSETP.NEU.FTZ.AND P0, PT, R3, -INF , PT ;  /* 0xff8000000300780b */ /* 0x000fe20003f1d000 */
[----:B------:R-:W-:Y:S01]  /*3ac0*/  IMAD.WIDE.U32 R8, R9, -0x2daee0ad, RZ ;  /* 0xd2511f5309087825 */ /* 0x000fe200078e00ff */
[----:B------:R-:W-:-:S02]  /*3ad0*/  FMNMX.FTZ R12, R180, R7, !PT ;  /* 0x00000007b40c7209 */ /* 0x000fc40007810000 */
[----:B------:R-:W-:Y:S02]  /*3ae0*/  FSEL R7, R10, RZ, P0 ;  /* 0x000000ff0a077208 */ /* 0x000fe40000000000 */
[----:B------:R-:W-:Y:S02]  /*3af0*/  FMNMX.FTZ R12, R177, R12, !PT ;  /* 0x0000000cb10c7209 */ /* 0x000fe40007810000 */
[----:B------:R-:W-:Y:S01]  /*3b00*/  LOP3.LUT R13, R21, UR8, R6, 0x96, !PT ;  /* 0x00000008150d7c12 */ /* 0x000fe2000f8e9606 */
[----:B------:R-:W-:Y:S01]  /*3b10*/  FFMA.FTZ R6, R42, c[0x0][0x23c], -R7 ;  /* 0x00008f002a067a23 */ /* 0x000fe20000010807 */
[----:B------:R-:W-:Y:S02]  /*3b20*/  FMNMX.FTZ R12, R179, R12, !PT ;  /* 0x0000000cb30c7209 */ /* 0x000fe40007810000 */
[----:B------:R-:W-:Y:S01]  /*3b30*/  LOP3.LUT R9, R9, UR6, R16, 0x96, !PT ;  /* 0x0000000609097c12 */ /* 0x000fe2000f8e9610 */
[----:B------:R2:W-:Y:S01]  /*3b40*/  MUFU.EX2 R214, R6 ;  /* 0x0000000600d67308 */ /* 0x0005e20000000800 */
[----:B---3--:R-:W-:Y:S01]  /*3b50*/  FMNMX.FTZ R97, R11, R97, !PT ;  /* 0x000000610b617209 */ /* 0x008fe20007810000 */
[----:B------:R-:W3:Y:S01]  /*3b60*/  SHFL.BFLY PT, R16, R12, 0x2, 0x1f ;  /* 0x0c401f000c107f89 */ /* 0x000ee200000e0000 */
[----:B------:R-:W-:Y:S01]  /*3b70*/  LOP3.LUT R8, R35, UR4, R8, 0x96, !PT ;  /* 0x0000000423087c12 */ /* 0x000fe2000f8e9608 */
[----:B------:R-:W-:-:S02]  /*3b80*/  IMAD.WIDE.U32 R10, R14, -0x326172a9, RZ ;  /* 0xcd9e8d570e0a7825 */ /* 0x000fc400078e00ff */
[----:B------:R-:W4:Y:S01]  /*3b90*/  SHFL.BFLY PT, R17, R97, 0x1, 0x1f ;  /* 0x0c201f0061117f89 */ /* 0x000f2200000e0000 */
[----:B-1----:R-:W-:Y:S01]  /*3ba0*/  FMNMX.FTZ R2, R2, R15, !PT ;  /* 0x0000000f02027209 */ /* 0x002fe20007810000 */
[----:B------:R-:W-:Y:S01]  /*3bb0*/  IMAD.WIDE.U32 R44, R13, -0x326172a9, RZ ;  /* 0xcd9e8d570d2c7825 */ /* 0x000fe200078e00ff */
[----:B------:R-:W-:Y:S02]  /*3bc0*/  LOP3.LUT R21, R11, UR9, R46, 0x96, !PT ;  /* 0x000000090b157c12 */ /* 0x000fe4000f8e962e */
[----:B------:R-:W-:Y:S01]  /*3bd0*/  FSETP.NEU.FTZ.AND P0, PT, R2, -INF , PT ;  /* 0xff8000000200780b */ /* 0x000fe20003f1d000 */
[----:B------:R-:W-:Y:S01]  /*3be0*/  IMAD.WIDE.U32 R18, R9, -0x326172a9, RZ ;  /* 0xcd9e8d5709127825 */ /* 0x000fe200078e00ff */
[----:B------:R-:W-:-:S03]  /*3bf0*/  LOP3.LUT R32, R45, UR7, R10, 0x96, !PT ;  /* 0x000000072d207c12 */ /* 0x000fc6000f8e960a */
[--C-:B--2---:R-:W-:Y:S01]  /*3c00*/  FFMA.FTZ R6, R43, c[0x0][0x23c], -R7.reuse ;  /* 0x00008f002b067a23 */ /* 0x104fe20000010807 */
[----:B------:R-:W-:Y:S01]  /*3c10*/  LOP3.LUT R22, R19, UR5, R22, 0x96, !PT ;  /* 0x0000000513167c12 */ /* 0x000fe2000f8e9616 */
[----:B------:R-:W-:Y:S01]  /*3c20*/  IMAD.WIDE.U32 R8, R8, -0x326172a9, RZ ;  /* 0xcd9e8d5708087825 */ /* 0x000fe200078e00ff */
[----:B------:R-:W-:Y:S01]  /*3c30*/  LDSM.16.MT88.4 R40, [R186+0x6000] ;  /* 0x00600000ba28783b */ /* 0x000fe20000004200 */
[----:B------:R1:W-:Y:S02]  /*3c40*/  MUFU.EX2 R213, R6 ;  /* 0x0000000600d57308 */ /* 0x0003e40000000800 */
[----:B------:R-:W-:Y:S01]  /*3c50*/  IMAD.WIDE.U32 R32, R32, -0x2daee0ad, RZ ;  /* 0xd2511f5320207825 */ /* 0x000fe200078e00ff */
[----:B------:R-:W-:Y:S02]  /*3c60*/  LOP3.LUT R10, R9, UR15, R18, 0x96, !PT ;  /* 0x0000000f090a7c12 */ /* 0x000fe4000f8e9612 */
[----:B------:R-:W-:Y:S01]  /*3c70*/  LOP3.LUT R13, R8, 0xffff, RZ, 0xc0, !PT ;  /* 0x0000ffff080d7812 */ /* 0x000fe200078ec0ff */
[----:B------:R-:W-:Y:S01]  /*3c80*/  FFMA.FTZ R9, R29, c[0x0][0x23c], -R7 ;  /* 0x00008f001d097a23 */ /* 0x000fe20000010807 */
[----:B------:R-:W-:-:S02]  /*3c90*/  SHF.R.U32.HI R11, RZ, 0x10, R8 ;  /* 0x00000010ff0b7819 */ /* 0x000fc40000011608 */
[----:B---3--:R-:W-:Y:S01]  /*3ca0*/  FMNMX.FTZ R16, R12, R16, !PT ;  /* 0x000000100c107209 */ /* 0x008fe20007810000 */
[----:B------:R-:W2:Y:S01]  /*3cb0*/  MUFU.EX2 R133, R9 ;  /* 0x0000000900857308 */ /* 0x000ea20000000800 */
[----:B----4-:R-:W-:Y:S02]  /*3cc0*/  FMNMX.FTZ R97, R97, R17, !PT ;  /* 0x0000001161617209 */ /* 0x010fe40007810000 */
[----:B------:R-:W-:Y:S01]  /*3cd0*/  LOP3.LUT R15, R8, 0xff, RZ, 0xc0, !PT ;  /* 0x000000ff080f7812 */ /* 0x000fe200078ec0ff */
[----:B------:R-:W3:Y:S01]  /*3ce0*/  SHFL.BFLY PT, R17, R16, 0x1, 0x1f ;  /* 0x0c201f0010117f89 */ /* 0x000ee200000e0000 */
[----:B------:R-:W-:Y:S01]  /*3cf0*/  SHF.R.U32.HI R14, RZ, 0x18, R8 ;  /* 0x00000018ff0e7819 */ /* 0x000fe20000011608 */
[----:B-1----:R-:W-:Y:S01]  /*3d00*/  FFMA.FTZ R6, R28, c[0x0][0x23c], -R7 ;  /* 0x00008f001c067a23 */ /* 0x002fe20000010807 */
[----:B------:R-:W-:Y:S02]  /*3d10*/  SHF.R.U32.HI R13, RZ, 0x8, R13 ;  /* 0x00000008ff0d7819 */ /* 0x000fe4000001160d */
[----:B------:R-:W-:Y:S01]  /*3d20*/  LOP3.LUT R8, R10, 0xffff, RZ, 0xc0, !PT ;  /* 0x0000ffff0a087812 */ /* 0x000fe200078ec0ff */
[----:B------:R1:W-:Y:S01]  /*3d30*/  MUFU.EX2 R215, R6 ;  /* 0x0000000600d77308 */ /* 0x0003e20000000800 */
[----:B------:R-:W-:-:S02]  /*3d40*/  PRMT R15, R15, 0x5410, R13 ;  /* 0x000054100f0f7816 */ /* 0x000fc4000000000d */
[----:B------:R-:W-:Y:S02]  /*3d50*/  SHF.R.U32.HI R4, RZ, 0x10, R10 ;  /* 0x00000010ff047819 */ /* 0x000fe4000001160a */
[----:B------:R-:W-:Y:S01]  /*3d60*/  LOP3.LUT R12, R10, 0xff, RZ, 0xc0, !PT ;  /* 0x000000ff0a0c7812 */ /* 0x000fe200078ec0ff */
[----:B--2---:R-:W-:Y:S01]  /*3d70*/  IMAD.MOV.U32 R35, RZ, RZ, R133 ;  /* 0x000000ffff237224 */ /* 0x004fe200078e0085 */
[----:B------:R-:W-:Y:S02]  /*3d80*/  LOP3.LUT R9, R11, 0xff, RZ, 0xc0, !PT ;  /* 0x000000ff0b097812 */ /* 0x000fe400078ec0ff */
[----:B------:R-:W-:Y:S02]  /*3d90*/  SHF.R.U32.HI R8, RZ, 0x8, R8 ;  /* 0x00000008ff087819 */ /* 0x000fe40000011608 */
[----:B------:R-:W-:Y:S02]  /*3da0*/  SHF.R.U32.HI R10, RZ, 0x18, R10 ;  /* 0x00000018ff0a7819 */ /* 0x000fe4000001160a */
[----:B------:R-:W-:Y:S01]  /*3db0*/  PRMT R13, R12, 0x5410, R8 ;  /* 0x000054100c0d7816 */ /* 0x000fe20000000008 */
[----:B-1----:R-:W-:Y:S01]  /*3dc0*/  FMUL.FTZ R6, R2, c[0x0][0x23c] ;  /* 0x00008f0002067a20 */ /* 0x002fe20000410000 */
[----:B---3--:R-:W-:-:S04]  /*3dd0*/  FMNMX.FTZ R96, R16, R17, !PT ;  /* 0x0000001110607209 */ /* 0x008fc80007810000 */
[----:B------:R-:W-:Y:S02]  /*3de0*/  FSEL R6, R6, RZ, P0 ;  /* 0x000000ff06067208 */ /* 0x000fe40000000000 */
[----:B------:R-:W-:-:S03]  /*3df0*/  FSETP.NEU.FTZ.AND P0, PT, R97, -INF , PT ;  /* 0xff8000006100780b */ /* 0x000fc60003f1d000 */
[--C-:B------:R-:W-:Y:S02]  /*3e00*/  FFMA.FTZ R11, R30, c[0x0][0x23c], -R6.reuse ;  /* 0x00008f001e0b7a23 */ /* 0x100fe40000010806 */
[--C-:B------:R-:W-:Y:S02]  /*3e10*/  FFMA.FTZ R0, R31, c[0x0][0x23c], -R6.reuse ;  /* 0x00008f001f007a23 */ /* 0x100fe40000010806 */
[----:B------:R1:W-:Y:S01]  /*3e20*/  MUFU.EX2 R134, R11 ;  /* 0x0000000b00867308 */ /* 0x0003e20000000800 */
[----:B------:R-:W-:Y:S01]  /*3e30*/  FFMA.FTZ R5, R49, c[0x0][0x23c], -R6 ;  /* 0x00008f0031057a23 */ /* 0x000fe20000010806 */
[----:B------:R-:W2:Y:S06]  /*3e40*/  LDSM.16.MT88.4 R28, [R188+0x6000] ;  /* 0x00600000bc1c783b */ /* 0x000eac0000004200 */
[----:B------:R3:W4:Y:S01]  /*3e50*/  MUFU.EX2 R117, R0 ;  /* 0x0000000000757308 */ /* 0x0007220000000800 */
[----:B-1----:R-:W-:-:S07]  /*3e60*/  PRMT R11, R9, 0x5410, R14 ;  /* 0x00005410090b7816 */ /* 0x002fce000000000e */
[----:B------:R1:W-:Y:S01]  /*3e70*/  MUFU.EX2 R236, R5 ;  /* 0x0000000500ec7308 */ /* 0x0003e20000000800 */
[----:B------:R-:W-:Y:S01]  /*3e80*/  LOP3.LUT R9, R4, 0xff, RZ, 0xc0, !PT ;  /* 0x000000ff04097812 */ /* 0x000fe200078ec0ff */
[--C-:B------:R-:W-:Y:S01]  /*3e90*/  HSET2.LE.AND R4, R15, R99.reuse, PT ;  /* 0x000000630f047233 */ /* 0x100fe20003803000 */
[----:B------:R-:W-:Y:S01]  /*3ea0*/  IMAD.WIDE.U32 R14, R21, -0x2daee0ad, RZ ;  /* 0xd2511f53150e7825 */ /* 0x000fe200078e00ff */
[--C-:B------:R-:W-:Y:S01]  /*3eb0*/  HSET2.LE.AND R11, R11, R99.reuse, PT ;  /* 0x000000630b0b7233 */ /* 0x100fe20003803000 */
[----:B------:R-:W-:Y:S02]  /*3ec0*/  PRMT R9, R9, 0x5410, R10 ;  /* 0x0000541009097816 */ /* 0x000fe4000000000a */
[----:B---3--:R-:W-:Y:S01]  /*3ed0*/  FFMA.FTZ R0, R48, c[0x0][0x23c], -R6 ;  /* 0x00008f0030007a23 */ /* 0x008fe20000010806 */
[----:B----4-:R-:W-:Y:S02]  /*3ee0*/  F2FP.BF16.PACK_AB R8, R117, R134 ;  /* 0x000000867508723e */ /* 0x010fe400000010ff */
[----:B------:R-:W-:Y:S01]  /*3ef0*/  HSET2.LE.AND R9, R9, R99, PT ;  /* 0x0000006309097233 */ /* 0x000fe20003803000 */
[----:B------:R3:W4:Y:S01]  /*3f00*/  MUFU.EX2 R237, R0 ;  /* 0x0000000000ed7308 */ /* 0x0007220000000800 */
[----:B------:R-:W-:-:S02]  /*3f10*/  LOP3.LUT R11, R11, R8, RZ, 0xc0, !PT ;  /* 0x000000080b0b7212 */ /* 0x000fc400078ec0ff */
[----:B-1----:R-:W-:-:S04]  /*3f20*/  F2FP.BF16.PACK_AB R5, R133, R215 ;  /* 0x000000d78505723e */ /* 0x002fc800000010ff */
[----:B------:R-:W-:Y:S01]  /*3f30*/  LOP3.LUT R10, R4, R5, RZ, 0xc0, !PT ;  /* 0x00000005040a7212 */ /* 0x000fe200078ec0ff */
[----:B------:R-:W-:Y:S01]  /*3f40*/  HSET2.LE.AND R4, R13, R99, PT ;  /* 0x000000630d047233 */ /* 0x000fe20003803000 */
[----:B------:R-:W-:Y:S02]  /*3f50*/  F2FP.BF16.PACK_AB R5, R213, R214 ;  /* 0x000000d6d505723e */ /* 0x000fe400000010ff */
[----:B------:R-:W-:Y:S01]  /*3f60*/  LOP3.LUT R13, R15, UR6, R20, 0x96, !PT ;  /* 0x000000060f0d7c12 */ /* 0x000fe2000f8e9614 */
[----:B---3--:R-:W-:-:S04]  /*3f70*/  FMUL.FTZ R0, R97, c[0x0][0x23c] ;  /* 0x00008f0061007a20 */ /* 0x008fc80000410000 */
[----:B------:R-:W-:Y:S01]  /*3f80*/  IMAD.WIDE.U32 R20, R13, -0x326172a9, RZ ;  /* 0xcd9e8d570d147825 */ /* 0x000fe200078e00ff */
[----:B------:R-:W-:Y:S02]  /*3f90*/  FSEL R0, R0, RZ, P0 ;  /* 0x000000ff00007208 */ /* 0x000fe40000000000 */
[----:B------:R-:W-:-:S03]  /*3fa0*/  FSETP.NEU.FTZ.AND P0, PT, R96, -INF , PT ;  /* 0xff8000006000780b */ /* 0x000fc60003f1d000 */
[--C-:B------:R-:W-:Y:S02]  /*3fb0*/  FFMA.FTZ R8, R69, c[0x0][0x23c], -R0.reuse ;  /* 0x00008f0045087a23 */ /* 0x100fe40000010800 */
[--C-:B------:R-:W-:Y:S02]  /*3fc0*/  FFMA.FTZ R12, R68, c[0x0][0x23c], -R0.reuse ;  /* 0x00008f00440c7a23 */ /* 0x100fe40000010800 */
[----:B------:R1:W-:Y:S08]  /*3fd0*/  MUFU.EX2 R234, R8 ;  /* 0x0000000800ea7308 */ /* 0x0003f00000000800 */
[----:B------:R4:W-:Y:S01]  /*3fe0*/  MUFU.EX2 R235, R12 ;  /* 0x0000000c00eb7308 */ /* 0x0009e20000000800 */
[----:B-1----:R-:W-:Y:S01]  /*3ff0*/  LOP3.LUT R8, R4, R5, RZ, 0xc0, !PT ;  /* 0x0000000504087212 */ /* 0x002fe200078ec0ff */
[----:B------:R-:W-:Y:S01]  /*4000*/  FFMA.FTZ R4, R50, c[0x0][0x23c], -R0 ;  /* 0x00008f0032047a23 */ /* 0x000fe20000010800 */
[----:B------:R-:W-:-:S05]  /*4010*/  LOP3.LUT R5, R33, UR4, R14, 0x96, !PT ;  /* 0x0000000421057c12 */ /* 0x000fca000f8e960e */
[----:B------:R1:W-:Y:S01]  /*4020*/  MUFU.EX2 R232, R4 ;  /* 0x0000000400e87308 */ /* 0x0003e20000000800 */
[----:B----4-:R-:W-:-:S04]  /*4030*/  F2FP.BF16.PACK_AB R12, R236, R237 ;  /* 0x000000edec0c723e */ /* 0x010fc800000010ff */
[----:B------:R-:W-:Y:S01]  /*4040*/  LOP3.LUT R9, R9, R12, RZ, 0xc0, !PT ;  /* 0x0000000c09097212 */ /* 0x000fe200078ec0ff */
[----:B------:R-:W-:Y:S02]  /*4050*/  FFMA.FTZ R12, R51, c[0x0][0x23c], -R0 ;  /* 0x00008f00330c7a23 */ /* 0x000fe40000010800 */
[----:B------:R-:W-:Y:S02]  /*4060*/  LDSM.16.MT88.4 R48, [R186+0x6800] ;  /* 0x00680000ba30783b */ /* 0x000fe40000004200 */
[----:B------:R3:W-:Y:S02]  /*4070*/  MUFU.EX2 R233, R12 ;  /* 0x0000000c00e97308 */ /* 0x0007e40000000800 */
[----:B------:R-:W-:Y:S01]  /*4080*/  HMMA.16816.F32.BF16 R112, R8, R24, RZ ;  /* 0x000000180870723c */ /* 0x000fe200000418ff */
[----:B-1----:R-:W-:-:S05]  /*4090*/  FMUL.FTZ R4, R96, c[0x0][0x23c] ;  /* 0x00008f0060047a20 */ /* 0x002fca0000410000 */
[----:B------:R-:W-:Y:S02]  /*40a0*/  FSEL R4, R4, RZ, P0 ;  /* 0x000000ff04047208 */ /* 0x000fe40000000000 */
[C---:B--2---:R-:W-:Y:S03]  /*40b0*/  HMMA.16816.F32.BF16 R100, R8.reuse, R28, RZ ;  /* 0x0000001c0864723c */ /* 0x044fe600000418ff */
[--C-:B------:R-:W-:Y:S02]  /*40c0*/  FFMA.FTZ R14, R70, c[0x0][0x23c], -R4.reuse ;  /* 0x00008f00460e7a23 */ /* 0x100fe40000010804 */
[----:B---3--:R-:W-:Y:S02]  /*40d0*/  IMAD.WIDE.U32 R12, R5, -0x326172a9, RZ ;  /* 0xcd9e8d57050c7825 */ /* 0x008fe400078e00ff */
[----:B------:R1:W-:Y:S01]  /*40e0*/  MUFU.EX2 R230, R14 ;  /* 0x0000000e00e67308 */ /* 0x0003e20000000800 */
[----:B------:R-:W-:Y:S01]  /*40f0*/  HMMA.16816.F32.BF16 R88, R8, R40, RZ ;  /* 0x000000280858723c */ /* 0x000fe200000418ff */
[----:B------:R-:W-:Y:S01]  /*4100*/  FFMA.FTZ R16, R71, c[0x0][0x23c], -R4 ;  /* 0x00008f0047107a23 */ /* 0x000fe20000010804 */
[----:B------:R-:W-:-:S02]  /*4110*/  LOP3.LUT R5, R13, UR15, R20, 0x96, !PT ;  /* 0x0000000f0d057c12 */ /* 0x000fc4000f8e9614 */
[C---:B------:R-:W-:Y:S02]  /*4120*/  LOP3.LUT R13, R12.reuse, 0xffff, RZ, 0xc0, !PT ;  /* 0x0000ffff0c0d7812 */ /* 0x040fe400078ec0ff */
[----:B------:R-:W-:Y:S01]  /*4130*/  LOP3.LUT R17, R12, 0xff, RZ, 0xc0, !PT ;  /* 0x000000ff0c117812 */ /* 0x000fe200078ec0ff */
[----:B------:R2:W3:Y:S01]  /*4140*/  MUFU.EX2 R231, R16 ;  /* 0x0000001000e77308 */ /* 0x0004e20000000800 */
[----:B------:R-:W-:Y:S01]  /*4150*/  SHF.R.U32.HI R19, RZ, 0x18, R12 ;  /* 0x00000018ff137819 */ /* 0x000fe2000001160c */
[----:B------:R-:W-:Y:S01]  /*4160*/  HMMA.16816.F32.BF16 R104, R8, R36, RZ ;  /* 0x000000240868723c */ /* 0x000fe200000418ff */
[----:B------:R-:W-:-:S04]  /*4170*/  SHF.R.U32.HI R15, RZ, 0x8, R13 ;  /* 0x00000008ff0f7819 */ /* 0x000fc8000001160d */
[----:B------:R-:W-:Y:S02]  /*4180*/  PRMT R18, R17, 0x5410, R15 ;  /* 0x0000541011127816 */ /* 0x000fe4000000000f */
[----:B-1----:R-:W-:Y:S01]  /*4190*/  SHF.R.U32.HI R14, RZ, 0x10, R12 ;  /* 0x00000010ff0e7819 */ /* 0x002fe2000001160c */
[C---:B------:R-:W-:Y:S01]  /*41a0*/  HMMA.16816.F32.BF16 R108, R8.reuse, R26, RZ ;  /* 0x0000001a086c723c */ /* 0x040fe200000418ff */
[C---:B------:R-:W-:Y:S02]  /*41b0*/  LOP3.LUT R12, R5.reuse, 0xffff, RZ, 0xc0, !PT ;  /* 0x0000ffff050c7812 */ /* 0x040fe400078ec0ff */
[----:B------:R-:W-:Y:S01]  /*41c0*/  LOP3.LUT R13, R14, 0xff, RZ, 0xc0, !PT ;  /* 0x000000ff0e0d7812 */ /* 0x000fe200078ec0ff */
[----:B------:R-:W-:Y:S01]  /*41d0*/  FFMA.FTZ R14, R76, c[0x0][0x23c], -R4 ;  /* 0x00008f004c0e7a23 */ /* 0x000fe20000010804 */
[----:B------:R-:W-:Y:S02]  /*41e0*/  LOP3.LUT R17, R5, 0xff, RZ, 0xc0, !PT ;  /* 0x000000ff05117812 */ /* 0x000fe400078ec0ff */
[----:B--2---:R-:W-:Y:S01]  /*41f0*/  SHF.R.U32.HI R16, RZ, 0x8, R12 ;  /* 0x00000008ff107819 */ /* 0x004fe2000001160c */
[----:B------:R1:W-:Y:S01]  /*4200*/  MUFU.EX2 R226, R14 ;  /* 0x0000000e00e27308 */ /* 0x0003e20000000800 */
[----:B------:R-:W-:Y:S01]  /*4210*/  PRMT R15, R13, 0x5410, R19 ;  /* 0x000054100d0f7816 */ /* 0x000fe20000000013 */
[----:B------:R-:W-:Y:S01]  /*4220*/  FFMA.FTZ R13, R78, c[0x0][0x23c], -R4 ;  /* 0x00008f004e0d7a23 */ /* 0x000fe20000010804 */
[--C-:B------:R-:W-:Y:S01]  /*4230*/  SHF.R.U32.HI R12, RZ, 0x10, R5.reuse ;  /* 0x00000010ff0c7819 */ /* 0x100fe20000011605 */
[C---:B------:R-:W-:Y:S01]  /*4240*/  HMMA.16816.F32.BF16 R92, R8.reuse, R30, RZ ;  /* 0x0000001e085c723c */ /* 0x040fe200000418ff */
[----:B------:R-:W-:Y:S01]  /*4250*/  PRMT R19, R17, 0x5410, R16 ;  /* 0x0000541011137816 */ /* 0x000fe20000000010 */
[--C-:B------:R-:W-:Y:S01]  /*4260*/  HSET2.LE.AND R15, R15, R99.reuse, PT ;  /* 0x000000630f0f7233 */ /* 0x100fe20003803000 */
[----:B------:R-:W-:Y:S01]  /*4270*/  SHF.R.U32.HI R17, RZ, 0x18, R5 ;  /* 0x00000018ff117819 */ /* 0x000fe20000011605 */
[----:B------:R-:W-:Y:S01]  /*4280*/  HSET2.LE.AND R5, R18, R99, PT ;  /* 0x0000006312057233 */ /* 0x000fe20003803000 */
[----:B------:R-:W-:Y:S01]  /*4290*/  LOP3.LUT R16, R12, 0xff, RZ, 0xc0, !PT ;  /* 0x000000ff0c107812 */ /* 0x000fe200078ec0ff */
[----:B------:R2:W4:Y:S01]  /*42a0*/  MUFU.EX2 R224, R13 ;  /* 0x0000000d00e07308 */ /* 0x0005220000000800 */
[----:B---3--:R-:W-:Y:S01]  /*42b0*/  F2FP.BF16.PACK_AB R12, R231, R230 ;  /* 0x000000e6e70c723e */ /* 0x008fe200000010ff */
[----:B------:R-:W-:Y:S01]  /*42c0*/  HMMA.16816.F32.BF16 R84, R8, R42, RZ ;  /* 0x0000002a0854723c */ /* 0x000fe200000418ff */
[----:B------:R-:W-:Y:S01]  /*42d0*/  PRMT R16, R16, 0x5410, R17 ;  /* 0x0000541010107816 */ /* 0x000fe20000000011 */
[----:B------:R-:W-:Y:S01]  /*42e0*/  FFMA.FTZ R17, R77, c[0x0][0x23c], -R7 ;  /* 0x00008f004d117a23 */ /* 0x000fe20000010807 */
[----:B------:R-:W-:-:S02]  /*42f0*/  LOP3.LUT R15, R15, R12, RZ, 0xc0, !PT ;  /* 0x0000000c0f0f7212 */ /* 0x000fc400078ec0ff */
[----:B-1----:R-:W-:Y:S01]  /*4300*/  F2FP.BF16.PACK_AB R14, R233, R232 ;  /* 0x000000e8e90e723e */ /* 0x002fe200000010ff */
[----:B------:R1:W-:Y:S01]  /*4310*/  MUFU.EX2 R228, R17 ;  /* 0x0000001100e47308 */ /* 0x0003e20000000800 */
[----:B------:R-:W-:Y:S01]  /*4320*/  F2FP.BF16.PACK_AB R12, R234, R235 ;  /* 0x000000ebea0c723e */ /* 0x000fe200000010ff */
[----:B------:R-:W-:Y:S01]  /*4330*/  HMMA.16816.F32.BF16 R80, R8, R38, RZ ;  /* 0x000000260850723c */ /* 0x000fe200000418ff */
[----:B------:R-:W-:Y:S01]  /*4340*/  LOP3.LUT R14, R5, R14, RZ, 0xc0, !PT ;  /* 0x0000000e050e7212 */ /* 0x000fe200078ec0ff */
[----:B------:R-:W-:Y:S01]  /*4350*/  HSET2.LE.AND R5, R19, R99, PT ;  /* 0x0000006313057233 */ /* 0x000fe20003803000 */
[----:B--2---:R-:W-:-:S04]  /*4360*/  FFMA.FTZ R13, R52, c[0x0][0x23c], -R7 ;  /* 0x00008f00340d7a23 */ /* 0x004fc80000010807 */
[----:B------:R-:W-:Y:S01]  /*4370*/  LOP3.LUT R12, R5, R12, RZ, 0xc0, !PT ;  /* 0x0000000c050c7212 */ /* 0x000fe200078ec0ff */
[----:B------:R-:W-:Y:S02]  /*4380*/  FFMA.FTZ R5, R53, c[0x0][0x23c], -R7 ;  /* 0x00008f0035057a23 */ /* 0x000fe40000010807 */
[----:B------:R-:W-:Y:S01]  /*4390*/  IMAD.WIDE.U32 R8, R22, -0x2daee0ad, RZ ;  /* 0xd2511f5316087825 */ /* 0x000fe200078e00ff */
[----:B------:R2:W-:Y:S04]  /*43a0*/  MUFU.EX2 R229, R13 ;  /* 0x0000000d00e57308 */ /* 0x0005e80000000800 */
[----:B------:R-:W-:Y:S02]  /*43b0*/  LOP3.LUT R11, R8, 0xff, RZ, 0xc0, !PT ;  /* 0x000000ff080b7812 */ /* 0x000fe400078ec0ff */
[----:B-1----:R-:W-:-:S02]  /*43c0*/  SHF.R.U32.HI R17, RZ, 0x10, R8 ;  /* 0x00000010ff117819 */ /* 0x002fc40000011608 */
[----:B------:R1:W-:Y:S01]  /*43d0*/  MUFU.EX2 R227, R5 ;  /* 0x0000000500e37308 */ /* 0x0003e20000000800 */
[----:B--2---:R-:W-:Y:S01]  /*43e0*/  HSET2.LE.AND R13, R16, R99, PT ;  /* 0x00000063100d7233 */ /* 0x004fe20003803000 */
[----:B----4-:R-:W-:-:S04]  /*43f0*/  F2FP.BF16.PACK_AB R16, R224, R226 ;  /* 0x000000e2e010723e */ /* 0x010fc800000010ff */
[----:B------:R-:W-:Y:S01]  /*4400*/  LOP3.LUT R13, R13, R16, RZ, 0xc0, !PT ;  /* 0x000000100d0d7212 */ /* 0x000fe200078ec0ff */
[----:B------:R-:W-:Y:S02]  /*4410*/  FFMA.FTZ R16, R55, c[0x0][0x23c], -R6 ;  /* 0x00008f0037107a23 */ /* 0x000fe40000010806 */
[----:B-1----:R-:W-:Y:S02]  /*4420*/  FFMA.FTZ R5, R54, c[0x0][0x23c], -R7 ;  /* 0x00008f0036057a23 */ /* 0x002fe40000010807 */
[----:B------:R1:W-:Y:S01]  /*4430*/  MUFU.EX2 R223, R16 ;  /* 0x0000001000df7308 */ /* 0x0003e20000000800 */
[----:B------:R-:W-:Y:S01]  /*4440*/  LDSM.16.MT88.4 R52, [R187+0x6800] ;  /* 0x00680000bb34783b */ /* 0x000fe20000004200 */
[C---:B------:R-:W-:Y:S06]  /*4450*/  HMMA.16816.F32.BF16 R60, R12.reuse, R36, RZ ;  /* 0x000000240c3c723c */ /* 0x040fec00000418ff */
[----:B------:R2:W3:Y:S01]  /*4460*/  MUFU.EX2 R225, R5 ;  /* 0x0000000500e17308 */ /* 0x0004e20000000800 */
[----:B------:R-:W-:Y:S01]  /*4470*/  IMAD.MOV.U32 R37, RZ, RZ, R134 ;  /* 0x000000ffff257224 */ /* 0x000fe200078e0086 */
[----:B------:R-:W-:Y:S01]  /*4480*/  HMMA.16816.F32.BF16 R76, R12, R24, RZ ;  /* 0x000000180c4c723c */ /* 0x000fe200000418ff */
[----:B-1----:R-:W-:-:S07]  /*4490*/  SHF.R.U32.HI R16, RZ, 0x18, R8 ;  /* 0x00000018ff107819 */ /* 0x002fce0000011608 */
[----:B------:R-:W-:Y:S01]  /*44a0*/  HMMA.16816.F32.BF16 R120, R12, R26, RZ ;  /* 0x0000001a0c78723c */ /* 0x000fe200000418ff */
[----:B------:R-:W1:Y:S01]  /*44b0*/  LDSM.16.MT88.4 R24, [R185+0x6800] ;  /* 0x00680000b918783b */ /* 0x000e620000004200 */
[----:B--2---:R-:W-:-:S06]  /*44c0*/  LOP3.LUT R5, R8, 0xffff, RZ, 0xc0, !PT ;  /* 0x0000ffff08057812 */ /* 0x004fcc00078ec0ff */
[C---:B------:R-:W-:Y:S01]  /*44d0*/  HMMA.16816.F32.BF16 R68, R12.reuse, R28, RZ ;  /* 0x0000001c0c44723c */ /* 0x040fe200000418ff */
[----:B------:R-:W-:Y:S02]  /*44e0*/  SHF.R.U32.HI R10, RZ, 0x8, R5 ;  /* 0x00000008ff0a7819 */ /* 0x000fe40000011605 */
[----:B------:R-:W-:Y:S01]  /*44f0*/  LOP3.LUT R5, R9, UR14, R34, 0x96, !PT ;  /* 0x0000000e09057c12 */ /* 0x000fe2000f8e9622 */
[----:B------:R-:W-:Y:S01]  /*4500*/  FFMA.FTZ R9, R124, c[0x0][0x23c], -R6 ;  /* 0x00008f007c097a23 */ /* 0x000fe20000010806 */
[----:B------:R-:W-:Y:S01]  /*4510*/  PRMT R18, R11, 0x5410, R10 ;  /* 0x000054100b127816 */ /* 0x000fe2000000000a */
[----:B------:R-:W-:Y:S01]  /*4520*/  IMAD.MOV.U32 R34, RZ, RZ, R117 ;  /* 0x000000ffff227224 */ /* 0x000fe200078e0075 */
[----:B------:R-:W-:Y:S01]  /*4530*/  LOP3.LUT R8, R5, 0xffff, RZ, 0xc0, !PT ;  /* 0x0000ffff05087812 */ /* 0x000fe200078ec0ff */
[----:B------:R2:W4:Y:S01]  /*4540*/  MUFU.EX2 R222, R9 ;  /* 0x0000000900de7308 */ /* 0x0005220000000800 */
[----:B------:R-:W-:Y:S01]  /*4550*/  LOP3.LUT R10, R17, 0xff, RZ, 0xc0, !PT ;  /* 0x000000ff110a7812 */ /* 0x000fe200078ec0ff */
[----:B------:R-:W-:Y:S01]  /*4560*/  HMMA.16816.F32.BF16 R124, R12, R30, RZ ;  /* 0x0000001e0c7c723c */ /* 0x000fe200000418ff */
[----:B------:R-:W-:Y:S01]  /*4570*/  LOP3.LUT R11, R5, 0xff, RZ, 0xc0, !PT ;  /* 0x000000ff050b7812 */ /* 0x000fe200078ec0ff */
[----:B------:R-:W5:Y:S01]  /*4580*/  LDSM.16.MT88.4 R28, [R188+0x6800] ;  /* 0x00680000bc1c783b */ /* 0x000f620000004200 */
[----:B------:R-:W-:-:S02]  /*4590*/  SHF.R.U32.HI R8, RZ, 0x8, R8 ;  /* 0x00000008ff087819 */ /* 0x000fc40000011608 */
[----:B------:R-:W-:Y:S02]  /*45a0*/  PRMT R10, R10, 0x5410, R16 ;  /* 0x000054100a0a7816 */ /* 0x000fe40000000010 */
[----:B------:R-:W-:Y:S01]  /*45b0*/  PRMT R19, R11, 0x5410, R8 ;  /* 0x000054100b137816 */ /* 0x000fe20000000008 */
[C---:B------:R-:W-:Y:S01]  /*45c0*/  HMMA.16816.F32.BF16 R64, R12.reuse, R40, RZ ;  /* 0x000000280c40723c */ /* 0x040fe200000418ff */
[--C-:B------:R-:W-:Y:S01]  /*45d0*/  SHF.R.U32.HI R8, RZ, 0x10, R5.reuse ;  /* 0x00000010ff087819 */ /* 0x100fe20000011605 */
[--C-:B------:R-:W-:Y:S01]  /*45e0*/  HSET2.LE.AND R11, R10, R99.reuse, PT ;  /* 0x000000630a0b7233 */ /* 0x100fe20003803000 */
[----:B------:R-:W-:Y:S01]  /*45f0*/  SHF.R.U32.HI R17, RZ, 0x18, R5 ;  /* 0x00000018ff117819 */ /* 0x000fe20000011605 */
[--C-:B------:R-:W-:Y:S01]  /*4600*/  HSET2.LE.AND R5, R18, R99.reuse, PT ;  /* 0x0000006312057233 */ /* 0x100fe20003803000 */
[----:B------:R-:W-:Y:S01]  /*4610*/  LOP3.LUT R16, R8, 0xff, RZ, 0xc0, !PT ;  /* 0x000000ff08107812 */ /* 0x000fe200078ec0ff */
[----:B--2---:R-:W-:Y:S01]  /*4620*/  FFMA.FTZ R9, R128, c[0x0][0x23c], -R6 ;  /* 0x00008f0080097a23 */ /* 0x004fe20000010806 */
[----:B---3--:R-:W-:Y:S01]  /*4630*/  F2FP.BF16.PACK_AB R10, R225, R227 ;  /* 0x000000e3e10a723e */ /* 0x008fe200000010ff */
[----:B------:R-:W-:Y:S01]  /*4640*/  HMMA.16816.F32.BF16 R144, R12, R42, RZ ;  /* 0x0000002a0c90723c */ /* 0x000fe200000418ff */
[----:B----4-:R-:W-:Y:S01]  /*4650*/  F2FP.BF16.PACK_AB R8, R222, R223 ;  /* 0x000000dfde08723e */ /* 0x010fe200000010ff */
[----:B------:R2:W-:Y:S01]  /*4660*/  MUFU.EX2 R221, R9 ;  /* 0x0000000900dd7308 */ /* 0x0005e20000000800 */
[----:B------:R-:W-:Y:S01]  /*4670*/  LOP3.LUT R10, R5, R10, RZ, 0xc0, !PT ;  /* 0x0000000a050a7212 */ /* 0x000fe200078ec0ff */
[----:B------:R-:W-:Y:S01]  /*4680*/  HSET2.LE.AND R5, R19, R99, PT ;  /* 0x0000006313057233 */ /* 0x000fe20003803000 */
[----:B------:R-:W-:-:S02]  /*4690*/  LOP3.LUT R11, R11, R8, RZ, 0xc0, !PT ;  /* 0x000000080b0b7212 */ /* 0x000fc400078ec0ff */
[----:B------:R-:W-:Y:S02]  /*46a0*/  F2FP.BF16.PACK_AB R8, R228, R229 ;  /* 0x000000e5e408723e */ /* 0x000fe400000010ff */
[----:B------:R-:W-:Y:S01]  /*46b0*/  PRMT R16, R16, 0x5410, R17 ;  /* 0x0000541010107816 */ /* 0x000fe20000000011 */
[--C-:B------:R-:W-:Y:S01]  /*46c0*/  FFMA.FTZ R17, R132, c[0x0][0x23c], -R0.reuse ;  /* 0x00008f0084117a23 */ /* 0x100fe20000010800 */
[----:B------:R-:W-:Y:S01]  /*46d0*/  LOP3.LUT R8, R5, R8, RZ, 0xc0, !PT ;  /* 0x0000000805087212 */ /* 0x000fe200078ec0ff */
[----:B------:R-:W-:Y:S01]  /*46e0*/  FFMA.FTZ R5, R136, c[0x0][0x23c], -R0 ;  /* 0x00008f0088057a23 */ /* 0x000fe20000010800 */
[----:B------:R-:W-:Y:S01]  /*46f0*/  HMMA.16816.F32.BF16 R132, R12, R38, RZ ;  /* 0x000000260c84723c */ /* 0x000fe200000418ff */
[----:B------:R-:W-:Y:S01]  /*4700*/  MUFU.EX2 R218, R17 ;  /* 0x0000001100da7308 */ /* 0x000fe20000000800 */
[----:B--2---:R-:W-:-:S05]  /*4710*/  FFMA.FTZ R9, R129, c[0x0][0x23c], -R6 ;  /* 0x00008f0081097a23 */ /* 0x004fca0000010806 */
[----:B------:R-:W-:Y:S01]  /*4720*/  FFMA.FTZ R15, R142, c[0x0][0x23c], -R4 ;  /* 0x00008f008e0f7a23 */ /* 0x000fe20000010804 */
[----:B------:R-:W-:Y:S01]  /*4730*/  IADD3 R14, R116, 0x1, RZ ;  /* 0x00000001740e7810 */ /* 0x000fe20007ffe0ff */
[----:B------:R2:W3:Y:S08]  /*4740*/  MUFU.EX2 R220, R9 ;  /* 0x0000000900dc7308 */ /* 0x0004f00000000800 */
[----:B------:R4:W-:Y:S01]  /*4750*/  MUFU.EX2 R217, R5 ;  /* 0x0000000500d97308 */ /* 0x0009e20000000800 */
[----:B--2---:R-:W-:-:S07]  /*4760*/  FFMA.FTZ R9, R130, c[0x0][0x23c], -R0 ;  /* 0x00008f0082097a23 */ /* 0x004fce0000010800 */
[----:B------:R2:W-:Y:S01]  /*4770*/  MUFU.EX2 R205, R15 ;  /* 0x0000000f00cd7308 */ /* 0x0005e20000000800 */
[----:B----4-:R-:W-:-:S07]  /*4780*/  FFMA.FTZ R5, R131, c[0x0][0x23c], -R0 ;  /* 0x00008f0083057a23 */ /* 0x010fce0000010800 */
[----:B------:R4:W-:Y:S08]  /*4790*/  MUFU.EX2 R219, R9 ;  /* 0x0000000900db7308 */ /* 0x0009f00000000800 */
[----:B------:R1:W1:Y:S01]  /*47a0*/  MUFU.EX2 R212, R5 ;  /* 0x0000000500d47308 */ /* 0x0002620000000800 */
[----:B--2---:R-:W-:Y:S01]  /*47b0*/  FFMA.FTZ R15, R140, c[0x0][0x23c], -R4 ;  /* 0x00008f008c0f7a23 */ /* 0x004fe20000010804 */
[----:B----4-:R-:W-:Y:S01]  /*47c0*/  HSET2.LE.AND R9, R16, R99, PT ;  /* 0x0000006310097233 */ /* 0x010fe20003803000 */
[----:B---3--:R-:W-:-:S05]  /*47d0*/  F2FP.BF16.PACK_AB R16, R220, R221 ;  /* 0x000000dddc10723e */ /* 0x008fca00000010ff */
[----:B------:R2:W-:Y:S01]  /*47e0*/  MUFU.EX2 R207, R15 ;  /* 0x0000000f00cf7308 */ /* 0x0005e20000000800 */
[----:B------:R-:W-:Y:S02]  /*47f0*/  LOP3.LUT R9, R9, R16, RZ, 0xc0, !PT ;  /* 0x0000001009097212 */ /* 0x000fe400078ec0ff */
[----:B-1----:R-:W-:Y:S02]  /*4800*/  LOP3.LUT R5, R21, UR5, R44, 0x96, !PT ;  /* 0x0000000515057c12 */ /* 0x002fe4000f8e962c */
[----:B------:R-:W-:-:S03]  /*4810*/  LOP3.LUT R21, R119, UR19, R14, 0x96, !PT ;  /* 0x0000001377157c12 */ /* 0x000fc6000f8e960e */
[----:B------:R-:W-:Y:S01]  /*4820*/  HMMA.16816.F32.BF16 R136, R8, R24, R112 ;  /* 0x000000180888723c */ /* 0x000fe20000041870 */
[----:B------:R-:W-:-:S05]  /*4830*/  IMAD.WIDE.U32 R12, R5, -0x2daee0ad, RZ ;  /* 0xd2511f53050c7825 */ /* 0x000fca00078e00ff */
[C---:B------:R-:W-:Y:S01]  /*4840*/  LOP3.LUT R14, R12.reuse, 0xffff, RZ, 0xc0, !PT ;  /* 0x0000ffff0c0e7812 */ /* 0x040fe200078ec0ff */
[----:B--2---:R-:W-:Y:S01]  /*4850*/  FFMA.FTZ R15, R141, c[0x0][0x23c], -R4 ;  /* 0x00008f008d0f7a23 */ /* 0x004fe20000010804 */
[----:B------:R-:W-:Y:S01]  /*4860*/  LOP3.LUT R16, R12, 0xff, RZ, 0xc0, !PT ;  /* 0x000000ff0c107812 */ /* 0x000fe200078ec0ff */
[C---:B-----5:R-:W-:Y:S01]  /*4870*/  HMMA.16816.F32.BF16 R112, R8.reuse, R28, R100 ;  /* 0x0000001c0870723c */ /* 0x060fe20000041864 */
[----:B------:R-:W-:Y:S01]  /*4880*/  SHF.R.U32.HI R14, RZ, 0x8, R14 ;  /* 0x00000008ff0e7819 */ /* 0x000fe2000001160e */
[----:B------:R1:W2:Y:S01]  /*4890*/  MUFU.EX2 R204, R15 ;  /* 0x0000000f00cc7308 */ /* 0x0002a20000000800 */
[----:B------:R-:W-:Y:S02]  /*48a0*/  LOP3.LUT R5, R13, UR14, R32, 0x96, !PT ;  /* 0x0000000e0d057c12 */ /* 0x000fe4000f8e9620 */
[----:B------:R-:W-:Y:S02]  /*48b0*/  SHF.R.U32.HI R13, RZ, 0x10, R12 ;  /* 0x00000010ff0d7819 */ /* 0x000fe4000001160c */
[----:B------:R-:W-:Y:S01]  /*48c0*/  PRMT R16, R16, 0x5410, R14 ;  /* 0x0000541010107816 */ /* 0x000fe2000000000e */
[----:B------:R-:W-:Y:S01]  /*48d0*/  FFMA.FTZ R14, R143, c[0x0][0x23c], -R4 ;  /* 0x00008f008f0e7a23 */ /* 0x000fe20000010804 */
[----:B------:R-:W-:Y:S01]  /*48e0*/  SHF.R.U32.HI R20, RZ, 0x18, R12 ;  /* 0x00000018ff147819 */ /* 0x000fe2000001160c */
[----:B------:R-:W-:Y:S01]  /*48f0*/  HMMA.16816.F32.BF16 R88, R8, R48, R88 ;  /* 0x000000300858723c */ /* 0x000fe20000041858 */
[----:B------:R-:W-:Y:S01]  /*4900*/  LOP3.LUT R17, R13, 0xff, RZ, 0xc0, !PT ;  /* 0x000000ff0d117812 */ /* 0x000fe200078ec0ff */
[----:B------:R3:W4:Y:S01]  /*4910*/  MUFU.EX2 R203, R14 ;  /* 0x0000000e00cb7308 */ /* 0x0007220000000800 */
[----:B------:R-:W-:-:S02]  /*4920*/  LOP3.LUT R12, R5, 0xffff, RZ, 0xc0, !PT ;  /* 0x0000ffff050c7812 */ /* 0x000fc400078ec0ff */
[--C-:B------:R-:W-:Y:S02]  /*4930*/  SHF.R.U32.HI R13, RZ, 0x10, R5.reuse ;  /* 0x00000010ff0d7819 */ /* 0x100fe40000011605 */
[----:B------:R-:W-:Y:S01]  /*4940*/  LOP3.LUT R19, R5, 0xff, RZ, 0xc0, !PT ;  /* 0x000000ff05137812 */ /* 0x000fe200078ec0ff */
[C---:B------:R-:W-:Y:S01]  /*4950*/  HMMA.16816.F32.BF16 R104, R8.reuse, R52, R104 ;  /* 0x000000340868723c */ /* 0x040fe20000041868 */
[----:B------:R-:W-:Y:S01]  /*4960*/  SHF.R.U32.HI R18, RZ, 0x18, R5 ;  /* 0x00000018ff127819 */ /* 0x000fe20000011605 */
[----:B------:R-:W-:Y:S01]  /*4970*/  HSET2.LE.AND R5, R16, R99, PT ;  /* 0x0000006310057233 */ /* 0x000fe20003803000 */
[----:B-1----:R-:W-:Y:S02]  /*4980*/  SHF.R.U32.HI R15, RZ, 0x8, R12 ;  /* 0x00000008ff0f7819 */ /* 0x002fe4000001160c */
[----:B------:R-:W-:Y:S02]  /*4990*/  LOP3.LUT R12, R13, 0xff, RZ, 0xc0, !PT ;  /* 0x000000ff0d0c7812 */ /* 0x000fe400078ec0ff */
[----:B------:R-:W-:Y:S01]  /*49a0*/  PRMT R13, R17, 0x5410, R20 ;  /* 0x00005410110d7816 */ /* 0x000fe20000000014 */
[----:B------:R-:W-:Y:S01]  /*49b0*/  HMMA.16816.F32.BF16 R116, R8, R26, R108 ;  /* 0x0000001a0874723c */ /* 0x000fe2000004186c */
[----:B------:R-:W-:-:S02]  /*49c0*/  PRMT R16, R19, 0x5410, R15 ;  /* 0x0000541013107816 */ /* 0x000fc4000000000f */
[----:B---3--:R-:W-:Y:S02]  /*49d0*/  F2FP.BF16.PACK_AB R14, R212, R217 ;  /* 0x000000d9d40e723e */ /* 0x008fe400000010ff */
[----:B------:R-:W-:Y:S01]  /*49e0*/  PRMT R17, R12, 0x5410, R18 ;  /* 0x000054100c117816 */ /* 0x000fe20000000012 */
[--C-:B------:R-:W-:Y:S01]  /*49f0*/  HSET2.LE.AND R12, R16, R99.reuse, PT ;  /* 0x00000063100c7233 */ /* 0x100fe20003803000 */
[----:B------:R-:W-:Y:S01]  /*4a00*/  LOP3.LUT R14, R5, R14, RZ, 0xc0, !PT ;  /* 0x0000000e050e7212 */ /* 0x000fe200078ec0ff */
[--C-:B------:R-:W-:Y:S01]  /*4a10*/  HSET2.LE.AND R5, R13, R99.reuse, PT ;  /* 0x000000630d057233 */ /* 0x100fe20003803000 */
[----:B--2---:R-:W-:Y:S01]  /*4a20*/  F2FP.BF16.PACK_AB R15, R204, R207 ;  /* 0x000000cfcc0f723e */ /* 0x004fe200000010ff */
[C---:B------:R-:W-:Y:S01]  /*4a30*/  HMMA.16816.F32.BF16 R140, R8.reuse, R30, R92 ;  /* 0x0000001e088c723c */ /* 0x040fe2000004185c */
[----:B------:R-:W-:Y:S02]  /*4a40*/  F2FP.BF16.PACK_AB R13, R218, R219 ;  /* 0x000000dbda0d723e */ /* 0x000fe400000010ff */
[----:B------:R-:W-:Y:S01]  /*4a50*/  LOP3.LUT R15, R5, R15, RZ, 0xc0, !PT ;  /* 0x0000000f050f7212 */ /* 0x000fe200078ec0ff */
[----:B------:R-:W-:Y:S01]  /*4a60*/  HSET2.LE.AND R5, R17, R99, PT ;  /* 0x0000006311057233 */ /* 0x000fe20003803000 */
[----:B----4-:R-:W-:Y:S01]  /*4a70*/  F2FP.BF16.PACK_AB R18, R203, R205 ;  /* 0x000000cdcb12723e */ /* 0x010fe200000010ff */
[----:B------:R-:W-:Y:S01]  /*4a80*/  IMAD.WIDE.U32 R16, R21, -0x326172a9, RZ ;  /* 0xcd9e8d5715107825 */ /* 0x000fe200078e00ff */
[----:B------:R-:W-:Y:S01]  /*4a90*/  LOP3.LUT R12, R12, R13, RZ, 0xc0, !PT ;  /* 0x0000000d0c0c7212 */ /* 0x000fe200078ec0ff */
[----:B------:R-:W-:Y:S01]  /*4aa0*/  HMMA.16816.F32.BF16 R128, R8, R50, R84 ;  /* 0x000000320880723c */ /* 0x000fe20000041854 */
[----:B------:R-:W-:-:S02]  /*4ab0*/  LOP3.LUT R13, R5, R18, RZ, 0xc0, !PT ;  /* 0x00000012050d7212 */ /* 0x000fc400078ec0ff */
[----:B------:R-:W-:-:S05]  /*4ac0*/  LOP3.LUT R5, R17, UR13, R72, 0x96, !PT ;  /* 0x0000000d11057c12 */ /* 0x000fca000f8e9648 */
[----:B------:R-:W-:Y:S07]  /*4ad0*/  HMMA.16816.F32.BF16 R100, R8, R54, R80 ;  /* 0x000000360864723c */ /* 0x000fee0000041850 */
[----:B------:R-:W-:Y:S01]  /*4ae0*/  LOP3.LUT R8, R57, UR11, R16, 0x96, !PT ;  /* 0x0000000b39087c12 */ /* 0x000fe2000f8e9610 */
[----:B------:R-:W-:Y:S01]  /*4af0*/  IMAD.WIDE.U32 R10, R5, -0x2daee0ad, RZ ;  /* 0xd2511f53050a7825 */ /* 0x000fe200078e00ff */
[----:B------:R-:W-:Y:S03]  /*4b00*/  HMMA.16816.F32.BF16 R84, R12, R24, R76 ;  /* 0x000000180c54723c */ /* 0x000fe6000004184c */
[----:B------:R-:W-:Y:S01]  /*4b10*/  IMAD.WIDE.U32 R8, R8, -0x2daee0ad, RZ ;  /* 0xd2511f5308087825 */ /* 0x000fe200078e00ff */
[----:B------:R-:W-:-:S04]  /*4b20*/  LOP3.LUT R11, R11, UR10, R74, 0x96, !PT ;  /* 0x0000000a0b0b7c12 */ /* 0x000fc8000f8e964a */
[----:B------:R-:W-:Y:S01]  /*4b30*/  LOP3.LUT R5, R9, UR8, R10, 0x96, !PT ;  /* 0x0000000809057c12 */ /* 0x000fe2000f8e960a */
[----:B------:R-:W-:Y:S01]  /*4b40*/  IMAD.WIDE.U32 R10, R11, -0x326172a9, RZ ;  /* 0xcd9e8d570b0a7825 */ /* 0x000fe200078e00ff */
[C---:B------:R-:W-:Y:S03]  /*4b50*/  HMMA.16816.F32.BF16 R76, R12.reuse, R28, R68 ;  /* 0x0000001c0c4c723c */ /* 0x040fe60000041844 */
[--C-:B------:R-:W-:Y:S01]  /*4b60*/  FFMA.FTZ R9, R148, c[0x0][0x23c], -R7.reuse ;  /* 0x00008f0094097a23 */ /* 0x100fe20000010807 */
[----:B------:R-:W-:Y:S01]  /*4b70*/  LOP3.LUT R11, R11, UR9, R56, 0x96, !PT ;  /* 0x000000090b0b7c12 */ /* 0x000fe2000f8e9638 */
[----:B------:R-:W-:Y:S01]  /*4b80*/  IMAD.WIDE.U32 R44, R5, -0x326172a9, RZ ;  /* 0xcd9e8d57052c7825 */ /* 0x000fe200078e00ff */
[----:B------:R-:W-:Y:S01]  /*4b90*/  LOP3.LUT R5, R17, UR13, R58, 0x96, !PT ;  /* 0x0000000d11057c12 */ /* 0x000fe2000f8e963a */
[----:B------:R1:W-:Y:S01]  /*4ba0*/  MUFU.EX2 R202, R9 ;  /* 0x0000000900ca7308 */ /* 0x0003e20000000800 */
[----:B------:R-:W-:Y:S01]  /*4bb0*/  HMMA.16816.F32.BF16 R56, R12, R50, R144 ;  /* 0x000000320c38723c */ /* 0x000fe20000041890 */
[----:B------:R-:W-:-:S02]  /*4bc0*/  FFMA.FTZ R17, R150, c[0x0][0x23c], -R7 ;  /* 0x00008f0096117a23 */ /* 0x000fc40000010807 */
[----:B------:R-:W-:-:S04]  /*4bd0*/  IMAD.WIDE.U32 R18, R5, -0x2daee0ad, RZ ;  /* 0xd2511f5305127825 */ /* 0x000fc800078e00ff */
[----:B------:R-:W-:Y:S01]  /*4be0*/  FFMA.FTZ R5, R149, c[0x0][0x23c], -R7 ;  /* 0x00008f0095057a23 */ /* 0x000fe20000010807 */
[----:B------:R2:W3:Y:S01]  /*4bf0*/  MUFU.EX2 R183, R17 ;  /* 0x0000001100b77308 */ /* 0x0004e20000000800 */
[----:B------:R-:W-:Y:S01]  /*4c00*/  HMMA.16816.F32.BF16 R68, R12, R48, R64 ;  /* 0x000000300c44723c */ /* 0x000fe20000041840 */
[----:B------:R-:W-:Y:S01]  /*4c10*/  LDSM.16.MT88.4 R48, [R187+0x7000] ;  /* 0x00700000bb30783b */ /* 0x000fe20000004200 */
[----:B------:R-:W-:Y:S01]  /*4c20*/  IMAD.MOV.U32 R147, RZ, RZ, R214 ;  /* 0x000000ffff937224 */ /* 0x000fe200078e00d6 */
[----:B-1----:R-:W-:Y:S01]  /*4c30*/  LOP3.LUT R9, R45, UR7, R10, 0x96, !PT ;  /* 0x000000072d097c12 */ /* 0x002fe2000f8e960a */
[----:B------:R-:W-:-:S03]  /*4c40*/  IMAD.WIDE.U32 R10, R11, -0x2daee0ad, RZ ;  /* 0xd2511f530b0a7825 */ /* 0x000fc600078e00ff */
[----:B------:R1:W-:Y:S01]  /*4c50*/  MUFU.EX2 R182, R5 ;  /* 0x0000000500b67308 */ /* 0x0003e20000000800 */
[C---:B------:R-:W-:Y:S01]  /*4c60*/  HMMA.16816.F32.BF16 R64, R12.reuse, R26, R120 ;  /* 0x0000001a0c40723c */ /* 0x040fe20000041878 */
[----:B------:R-:W-:Y:S01]  /*4c70*/  IMAD.WIDE.U32 R42, R9, -0x2daee0ad, RZ ;  /* 0xd2511f53092a7825 */ /* 0x000fe200078e00ff */
[----:B------:R-:W-:Y:S02]  /*4c80*/  LOP3.LUT R9, R47, UR11, R16, 0x96, !PT ;  /* 0x0000000b2f097c12 */ /* 0x000fe4000f8e9610 */
[----:B------:R-:W-:Y:S01]  /*4c90*/  LOP3.LUT R8, R11, UR6, R8, 0x96, !PT ;  /* 0x000000060b087c12 */ /* 0x000fe2000f8e9608 */
[----:B------:R-:W-:Y:S01]  /*4ca0*/  FFMA.FTZ R16, R156, c[0x0][0x23c], -R6 ;  /* 0x00008f009c107a23 */ /* 0x000fe20000010806 */
[----:B--2---:R-:W-:Y:S01]  /*4cb0*/  LOP3.LUT R17, R19, UR10, R98, 0x96, !PT ;  /* 0x0000000a13117c12 */ /* 0x004fe2000f8e9662 */
[----:B------:R-:W-:Y:S01]  /*4cc0*/  IMAD.WIDE.U32 R22, R9, -0x2daee0ad, RZ ;  /* 0xd2511f5309167825 */ /* 0x000fe200078e00ff */
[----:B------:R-:W-:Y:S01]  /*4cd0*/  HMMA.16816.F32.BF16 R92, R12, R52, R60 ;  /* 0x000000340c5c723c */ /* 0x000fe2000004183c */
[----:B------:R-:W-:Y:S02]  /*4ce0*/  MUFU.EX2 R150, R16 ;  /* 0x0000001000967308 */ /* 0x000fe40000000800 */
[----:B------:R-:W-:Y:S01]  /*4cf0*/  IMAD.WIDE.U32 R40, R8, -0x326172a9, RZ ;  /* 0xcd9e8d5708287825 */ /* 0x000fe200078e00ff */
[----:B------:R-:W-:-:S02]  /*4d00*/  LOP3.LUT R21, R23, UR8, R18, 0x96, !PT ;  /* 0x0000000817157c12 */ /* 0x000fc4000f8e9612 */
[----:B-1----:R-:W-:Y:S01]  /*4d10*/  LOP3.LUT R5, R43, UR4, R10, 0x96, !PT ;  /* 0x000000042b057c12 */ /* 0x002fe2000f8e960a */
[----:B------:R-:W-:Y:S01]  /*4d20*/  FFMA.FTZ R10, R151, c[0x0][0x23c], -R7 ;  /* 0x00008f00970a7a23 */ /* 0x000fe20000010807 */
[C---:B------:R-:W-:Y:S01]  /*4d30*/  HMMA.16816.F32.BF16 R60, R12.reuse, R30, R124 ;  /* 0x0000001e0c3c723c */ /* 0x040fe2000004187c */
[----:B------:R-:W-:Y:S01]  /*4d40*/  IMAD.WIDE.U32 R24, R17, -0x326172a9, RZ ;  /* 0xcd9e8d5711187825 */ /* 0x000fe200078e00ff */
[----:B------:R-:W-:Y:S01]  /*4d50*/  LDSM.16.MT88.4 R28, [R186+0x7000] ;  /* 0x00700000ba1c783b */ /* 0x000fe20000004200 */
[----:B------:R1:W-:Y:S02]  /*4d60*/  MUFU.EX2 R181, R10 ;  /* 0x0000000a00b57308 */ /* 0x0003e40000000800 */
[----:B------:R-:W-:Y:S01]  /*4d70*/  IMAD.WIDE.U32 R8, R5, -0x326172a9, RZ ;  /* 0xcd9e8d5705087825 */ /* 0x000fe200078e00ff */
[----:B------:R-:W-:Y:S01]  /*4d80*/  LOP3.LUT R23, R25, UR9, R46, 0x96, !PT ;  /* 0x0000000919177c12 */ /* 0x000fe2000f8e962e */
[----:B------:R-:W-:Y:S01]  /*4d90*/  LDSM.16.MT88.4 R124, [R188+0x7800] ;  /* 0x00780000bc7c783b */ /* 0x000fe20000004200 */
[----:B------:R-:W-:Y:S01]  /*4da0*/  HMMA.16816.F32.BF16 R52, R12, R54, R132 ;  /* 0x000000360c34723c */ /* 0x000fe20000041884 */
[----:B------:R-:W-:Y:S01]  /*4db0*/  IMAD.WIDE.U32 R26, R21, -0x326172a9, RZ ;  /* 0xcd9e8d57151a7825 */ /* 0x000fe200078e00ff */
[----:B------:R-:W-:-:S02]  /*4dc0*/  LOP3.LUT R5, R9, UR15, R40, 0x96, !PT ;  /* 0x0000000f09057c12 */ /* 0x000fc4000f8e9628 */
[C---:B------:R-:W-:Y:S01]  /*4dd0*/  LOP3.LUT R11, R8.reuse, 0xffff, RZ, 0xc0, !PT ;  /* 0x0000ffff080b7812 */ /* 0x040fe200078ec0ff */
[----:B------:R-:W-:Y:S01]  /*4de0*/  IMAD.MOV.U32 R156, RZ, RZ, R35 ;  /* 0x000000ffff9c7224 */ /* 0x000fe200078e0023 */
[----:B------:R-:W-:Y:S01]  /*4df0*/  LOP3.LUT R9, R5, 0xffff, RZ, 0xc0, !PT ;  /* 0x0000ffff05097812 */ /* 0x000fe200078ec0ff */
[----:B------:R-:W-:Y:S01]  /*4e00*/  IMAD.WIDE.U32 R12, R23, -0x2daee0ad, RZ ;  /* 0xd2511f53170c7825 */ /* 0x000fe200078e00ff */
[----:B------:R-:W-:Y:S02]  /*4e10*/  LOP3.LUT R17, R8, 0xff, RZ, 0xc0, !PT ;  /* 0x000000ff08117812 */ /* 0x000fe400078ec0ff */
[----:B------:R-:W-:Y:S01]  /*4e20*/  SHF.R.U32.HI R11, RZ, 0x8, R11 ;  /* 0x00000008ff0b7819 */ /* 0x000fe2000001160b */
[----:B-1----:R-:W-:Y:S01]  /*4e30*/  FFMA.FTZ R10, R155, c[0x0][0x23c], -R6 ;  /* 0x00008f009b0a7a23 */ /* 0x002fe20000010806 */
[----:B------:R-:W-:Y:S01]  /*4e40*/  SHF.R.U32.HI R9, RZ, 0x8, R9 ;  /* 0x00000008ff097819 */ /* 0x000fe20000011609 */
[----:B------:R-:W-:Y:S01]  /*4e50*/  IMAD.MOV.U32 R155, RZ, RZ, R34 ;  /* 0x000000ffff9b7224 */ /* 0x000fe200078e0022 */
[----:B------:R-:W-:Y:S01]  /*4e60*/  PRMT R20, R17, 0x5410, R11 ;  /* 0x0000541011147816 */ /* 0x000fe2000000000b */
[----:B------:R1:W2:Y:S01]  /*4e70*/  MUFU.EX2 R151, R10 ;  /* 0x0000000a00977308 */ /* 0x0002a20000000800 */
[--C-:B------:R-:W-:Y:S01]  /*4e80*/  SHF.R.U32.HI R18, RZ, 0x10, R8.reuse ;  /* 0x00000010ff127819 */ /* 0x100fe20000011608 */
[----:B------:R-:W-:Y:S01]  /*4e90*/  LDSM.16.MT88.4 R32, [R185+0x7000] ;  /* 0x00700000b920783b */ /* 0x000fe20000004200 */
[----:B------:R-:W-:Y:S01]  /*4ea0*/  SHF.R.U32.HI R19, RZ, 0x18, R8 ;  /* 0x00000018ff137819 */ /* 0x000fe20000011608 */
[----:B------:R-:W-:Y:S01]  /*4eb0*/  FFMA.FTZ R15, R161, c[0x0][0x23c], -R4 ;  /* 0x00008f00a10f7a23 */ /* 0x000fe20000010804 */
[----:B------:R-:W-:-:S02]  /*4ec0*/  SHF.R.U32.HI R8, RZ, 0x10, R5 ;  /* 0x00000010ff087819 */ /* 0x000fc40000011605 */
[----:B------:R-:W-:Y:S01]  /*4ed0*/  SHF.R.U32.HI R17, RZ, 0x18, R5 ;  /* 0x00000018ff117819 */ /* 0x000fe20000011605 */
[----:B------:R4:W-:Y:S01]  /*4ee0*/  MUFU.EX2 R46, R15 ;  /* 0x0000000f002e7308 */ /* 0x0009e20000000800 */
[----:B------:R-:W-:Y:S02]  /*4ef0*/  LOP3.LUT R16, R18, 0xff, RZ, 0xc0, !PT ;  /* 0x000000ff12107812 */ /* 0x000fe400078ec0ff */
[----:B------:R-:W-:Y:S02]  /*4f00*/  LOP3.LUT R14, R27, UR7, R24, 0x96, !PT ;  /* 0x000000071b0e7c12 */ /* 0x000fe4000f8e9618 */
[----:B------:R-:W-:Y:S01]  /*4f10*/  PRMT R18, R16, 0x5410, R19 ;  /* 0x0000541010127816 */ /* 0x000fe20000000013 */
[----:B------:R-:W-:Y:S01]  /*4f20*/  FFMA.FTZ R16, R160, c[0x0][0x23c], -R0 ;  /* 0x00008f00a0107a23 */ /* 0x000fe20000010800 */
[----:B-1----:R-:W-:Y:S01]  /*4f30*/  LOP3.LUT R10, R5, 0xff, RZ, 0xc0, !PT ;  /* 0x000000ff050a7812 */ /* 0x002fe200078ec0ff */
[----:B------:R-:W-:Y:S01]  /*4f40*/  IMAD.WIDE.U32 R24, R14, -0x2daee0ad, RZ ;  /* 0xd2511f530e187825 */ /* 0x000fe200078e00ff */
[----:B------:R-:W-:Y:S01]  /*4f50*/  LOP3.LUT R14, R13, UR6, R22, 0x96, !PT ;  /* 0x000000060d0e7c12 */ /* 0x000fe2000f8e9616 */
[----:B------:R-:W-:Y:S01]  /*4f60*/  MUFU.EX2 R145, R16 ;  /* 0x0000001000917308 */ /* 0x000fe20000000800 */
[----:B------:R-:W-:Y:S01]  /*4f70*/  PRMT R11, R10, 0x5410, R9 ;  /* 0x000054100a0b7816 */ /* 0x000fe20000000009 */
[----:B------:R-:W-:-:S02]  /*4f80*/  FFMA.FTZ R9, R152, c[0x0][0x23c], -R6 ;  /* 0x00008f0098097a23 */ /* 0x000fc40000010806 */
[----:B------:R-:W-:Y:S02]  /*4f90*/  FFMA.FTZ R10, R153, c[0x0][0x23c], -R6 ;  /* 0x00008f00990a7a23 */ /* 0x000fe40000010806 */
[----:B------:R-:W-:Y:S01]  /*4fa0*/  HSET2.LE.AND R5, R11, R99, PT ;  /* 0x000000630b057233 */ /* 0x000fe20003803000 */
[----:B------:R-:W-:Y:S01]  /*4fb0*/  FFMA.FTZ R11, R158, c[0x0][0x23c], -R0 ;  /* 0x00008f009e0b7a23 */ /* 0x000fe20000010800 */
[----:B------:R1:W-:Y:S01]  /*4fc0*/  MUFU.EX2 R149, R9 ;  /* 0x0000000900957308 */ /* 0x0003e20000000800 */
[----:B------:R-:W-:Y:S02]  /*4fd0*/  IMAD.MOV.U32 R152, RZ, RZ, R37 ;  /* 0x000000ffff987224 */ /* 0x000fe400078e0025 */
[----:B------:R-:W5:Y:S01]  /*4fe0*/  LDSM.16.MT88.4 R36, [R188+0x7000] ;  /* 0x00700000bc24783b */ /* 0x000f620000004200 */
[----:B----4-:R-:W-:Y:S02]  /*4ff0*/  FFMA.FTZ R15, R162, c[0x0][0x23c], -R4 ;  /* 0x00008f00a20f7a23 */ /* 0x010fe40000010804 */
[----:B------:R-:W-:-:S02]  /*5000*/  IMAD.MOV.U32 R153, RZ, RZ, R215 ;  /* 0x000000ffff997224 */ /* 0x000fc400078e00d7 */
[----:B------:R4:W2:Y:S01]  /*5010*/  MUFU.EX2 R148, R10 ;  /* 0x0000000a00947308 */ /* 0x0008a20000000800 */
[----:B------:R-:W-:Y:S01]  /*5020*/  IMAD.MOV.U32 R158, RZ, RZ, R213 ;  /* 0x000000ffff9e7224 */ /* 0x000fe200078e00d5 */
[----:B-1----:R-:W-:-:S06]  /*5030*/  LOP3.LUT R9, R8, 0xff, RZ, 0xc0, !PT ;  /* 0x000000ff08097812 */ /* 0x002fcc00078ec0ff */
[----:B------:R1:W-:Y:S01]  /*5040*/  MUFU.EX2 R146, R11 ;  /* 0x0000000b00927308 */ /* 0x0003e20000000800 */
[----:B---3--:R-:W-:Y:S02]  /*5050*/  F2FP.BF16.PACK_AB R8, R183, R202 ;  /* 0x000000cab708723e */ /* 0x008fe400000010ff */
[----:B------:R-:W-:Y:S02]  /*5060*/  PRMT R9, R9, 0x5410, R17 ;  /* 0x0000541009097816 */ /* 0x000fe40000000011 */
[----:B------:R-:W-:Y:S01]  /*5070*/  LOP3.LUT R8, R5, R8, RZ, 0xc0, !PT ;  /* 0x0000000805087212 */ /* 0x000fe200078ec0ff */
[--C-:B----4-:R-:W-:Y:S01]  /*5080*/  HSET2.LE.AND R10, R20, R99.reuse, PT ;  /* 0x00000063140a7233 */ /* 0x110fe20003803000 */
[----:B------:R-:W-:Y:S01]  /*5090*/  IMAD.WIDE.U32 R20, R14, -0x326172a9, RZ ;  /* 0xcd9e8d570e147825 */ /* 0x000fe200078e00ff */
[--C-:B------:R-:W-:Y:S01]  /*50a0*/  HSET2.LE.AND R5, R9, R99.reuse, PT ;  /* 0x0000006309057233 */ /* 0x100fe20003803000 */
[----:B--2---:R-:W-:Y:S01]  /*50b0*/  F2FP.BF16.PACK_AB R9, R150, R151 ;  /* 0x000000979609723e */ /* 0x004fe200000010ff */
[----:B------:R-:W-:Y:S03]  /*50c0*/  MUFU.EX2 R45, R15 ;  /* 0x0000000f002d7308 */ /* 0x000fe60000000800 */
[----:B------:R-:W-:Y:S01]  /*50d0*/  LOP3.LUT R9, R5, R9, RZ, 0xc0, !PT ;  /* 0x0000000905097212 */ /* 0x000fe200078ec0ff */
[----:B------:R-:W-:Y:S01]  /*50e0*/  HSET2.LE.AND R5, R18, R99, PT ;  /* 0x0000006312057233 */ /* 0x000fe20003803000 */
[----:B-1----:R-:W-:-:S04]  /*50f0*/  F2FP.BF16.PACK_AB R11, R181, R182 ;  /* 0x000000b6b50b723e */ /* 0x002fc800000010ff */
[----:B------:R-:W-:Y:S02]  /*5100*/  LOP3.LUT R10, R10, R11, RZ, 0xc0, !PT ;  /* 0x0000000b0a0a7212 */ /* 0x000fe400078ec0ff */
[----:B------:R-:W-:-:S04]  /*5110*/  F2FP.BF16.PACK_AB R11, R148, R149 ;  /* 0x00000095940b723e */ /* 0x000fc800000010ff */
[----:B------:R-:W-:Y:S01]  /*5120*/  LOP3.LUT R11, R5, R11, RZ, 0xc0, !PT ;  /* 0x0000000b050b7212 */ /* 0x000fe200078ec0ff */
[----:B------:R-:W-:-:S04]  /*5130*/  FFMA.FTZ R5, R157, c[0x0][0x23c], -R0 ;  /* 0x00008f009d057a23 */ /* 0x000fc80000010800 */
[----:B------:R1:W-:Y:S02]  /*5140*/  MUFU.EX2 R144, R5 ;  /* 0x0000000500907308 */ /* 0x0003e40000000800 */
[C---:B-----5:R-:W-:Y:S08]  /*5150*/  HMMA.16816.F32.BF16 R80, R8.reuse, R36, R112 ;  /* 0x000000240850723c */ /* 0x060ff00000041870 */
[----:B------:R-:W-:Y:S01]  /*5160*/  HMMA.16816.F32.BF16 R112, R8, R34, R116 ;  /* 0x000000220870723c */ /* 0x000fe20000041874 */
[----:B------:R-:W-:Y:S01]  /*5170*/  LDSM.16.MT88.4 R116, [R185+0x7800] ;  /* 0x00780000b974783b */ /* 0x000fe20000004200 */
[----:B-1----:R-:W-:-:S06]  /*5180*/  FFMA.FTZ R5, R159, c[0x0][0x23c], -R0 ;  /* 0x00008f009f057a23 */ /* 0x002fcc0000010800 */
[C---:B------:R-:W-:Y:S01]  /*5190*/  HMMA.16816.F32.BF16 R108, R8.reuse, R32, R136 ;  /* 0x00000020086c723c */ /* 0x040fe20000041888 */
[----:B------:R1:W2:Y:S07]  /*51a0*/  MUFU.EX2 R98, R5 ;  /* 0x0000000500627308 */ /* 0x0002ae0000000800 */
[C---:B------:R-:W-:Y:S08]  /*51b0*/  HMMA.16816.F32.BF16 R136, R8.reuse, R48, R104 ;  /* 0x000000300888723c */ /* 0x040ff00000041868 */
[----:B------:R-:W-:Y:S01]  /*51c0*/  HMMA.16816.F32.BF16 R88, R8, R28, R88 ;  /* 0x0000001c0858723c */ /* 0x000fe20000041858 */
[----:B-1----:R-:W-:Y:S01]  /*51d0*/  LOP3.LUT R5, R25, UR4, R12, 0x96, !PT ;  /* 0x0000000419057c12 */ /* 0x002fe2000f8e960c */
[----:B------:R-:W-:-:S04]  /*51e0*/  FFMA.FTZ R12, R163, c[0x0][0x23c], -R4 ;  /* 0x00008f00a30c7a23 */ /* 0x000fc80000010804 */
[----:B------:R1:W-:Y:S02]  /*51f0*/  MUFU.EX2 R47, R12 ;  /* 0x0000000c002f7308 */ /* 0x0003e40000000800 */
[C---:B------:R-:W-:Y:S08]  /*5200*/  HMMA.16816.F32.BF16 R72, R8.reuse, R38, R140 ;  /* 0x000000260848723c */ /* 0x040ff0000004188c */
[----:B------:R-:W-:Y:S01]  /*5210*/  HMMA.16816.F32.BF16 R128, R8, R30, R128 ;  /* 0x0000001e0880723c */ /* 0x000fe20000041880 */
[----:B-1----:R-:W-:-:S07]  /*5220*/  IMAD.WIDE.U32 R12, R5, -0x326172a9, RZ ;  /* 0xcd9e8d57050c7825 */ /* 0x002fce00078e00ff */
[----:B------:R-:W-:Y:S01]  /*5230*/  HMMA.16816.F32.BF16 R100, R8, R50, R100 ;  /* 0x000000320864723c */ /* 0x000fe20000041864 */
[C---:B------:R-:W-:Y:S02]  /*5240*/  LOP3.LUT R14, R12.reuse, 0xffff, RZ, 0xc0, !PT ;  /* 0x0000ffff0c0e7812 */ /* 0x040fe400078ec0ff */
[----:B------:R-:W-:Y:S02]  /*5250*/  LOP3.LUT R16, R12, 0xff, RZ, 0xc0, !PT ;  /* 0x000000ff0c107812 */ /* 0x000fe400078ec0ff */
[----:B------:R-:W-:Y:S02]  /*5260*/  SHF.R.U32.HI R14, RZ, 0x8, R14 ;  /* 0x00000008ff0e7819 */ /* 0x000fe4000001160e */
[----:B------:R-:W-:Y:S02]  /*5270*/  LOP3.LUT R5, R13, UR15, R20, 0x96, !PT ;  /* 0x0000000f0d057c12 */ /* 0x000fe4000f8e9614 */
[----:B------:R-:W-:Y:S01]  /*5280*/  PRMT R16, R16, 0x5410, R14 ;  /* 0x0000541010107816 */ /* 0x000fe2000000000e */
[----:B------:R-:W-:Y:S01]  /*5290*/  FFMA.FTZ R14, R164, c[0x0][0x23c], -R4 ;  /* 0x00008f00a40e7a23 */ /* 0x000fe20000010804 */
[----:B------:R-:W-:-:S02]  /*52a0*/  SHF.R.U32.HI R13, RZ, 0x10, R12 ;  /* 0x00000010ff0d7819 */ /* 0x000fc4000001160c */
[----:B------:R-:W-:Y:S01]  /*52b0*/  SHF.R.U32.HI R20, RZ, 0x18, R12 ;  /* 0x00000018ff147819 */ /* 0x000fe2000001160c */
[----:B------:R2:W1:Y:S01]  /*52c0*/  MUFU.EX2 R43, R14 ;  /* 0x0000000e002b7308 */ /* 0x0004620000000800 */
[----:B------:R-:W-:Y:S02]  /*52d0*/  LOP3.LUT R12, R5, 0xffff, RZ, 0xc0, !PT ;  /* 0x0000ffff050c7812 */ /* 0x000fe400078ec0ff */
[----:B------:R-:W-:Y:S02]  /*52e0*/  LOP3.LUT R17, R13, 0xff, RZ, 0xc0, !PT ;  /* 0x000000ff0d117812 */ /* 0x000fe400078ec0ff */
[----:B------:R-:W-:Y:S02]  /*52f0*/  SHF.R.U32.HI R13, RZ, 0x10, R5 ;  /* 0x00000010ff0d7819 */ /* 0x000fe40000011605 */
[----:B------:R-:W-:Y:S02]  /*5300*/  LOP3.LUT R19, R5, 0xff, RZ, 0xc0, !PT ;  /* 0x000000ff05137812 */ /* 0x000fe400078ec0ff */
[----:B------:R-:W-:-:S02]  /*5310*/  SHF.R.U32.HI R15, RZ, 0x8, R12 ;  /* 0x00000008ff0f7819 */ /* 0x000fc4000001160c */
[----:B------:R-:W-:Y:S01]  /*5320*/  SHF.R.U32.HI R18, RZ, 0x18, R5 ;  /* 0x00000018ff127819 */ /* 0x000fe20000011605 */
[----:B------:R-:W-:Y:S01]  /*5330*/  HSET2.LE.AND R5, R16, R99, PT ;  /* 0x0000006310057233 */ /* 0x000fe20003803000 */
[----:B------:R-:W-:Y:S02]  /*5340*/  LOP3.LUT R12, R13, 0xff, RZ, 0xc0, !PT ;  /* 0x000000ff0d0c7812 */ /* 0x000fe400078ec0ff */
[----:B------:R-:W-:Y:S02]  /*5350*/  PRMT R13, R17, 0x5410, R20 ;  /* 0x00005410110d7816 */ /* 0x000fe40000000014 */
[----:B--2---:R-:W-:Y:S02]  /*5360*/  F2FP.BF16.PACK_AB R14, R98, R144 ;  /* 0x00000090620e723e */ /* 0x004fe400000010ff */
[----:B------:R-:W-:Y:S02]  /*5370*/  PRMT R15, R19, 0x5410, R15 ;  /* 0x00005410130f7816 */ /* 0x000fe4000000000f */
[----:B------:R-:W-:-:S02]  /*5380*/  PRMT R16, R12, 0x5410, R18 ;  /* 0x000054100c107816 */ /* 0x000fc40000000012 */
[----:B------:R-:W-:Y:S01]  /*5390*/  LOP3.LUT R14, R5, R14, RZ, 0xc0, !PT ;  /* 0x0000000e050e7212 */ /* 0x000fe200078ec0ff */
[--C-:B------:R-:W-:Y:S01]  /*53a0*/  HSET2.LE.AND R5, R13, R99.reuse, PT ;  /* 0x000000630d057233 */ /* 0x100fe20003803000 */
[----:B------:R-:W-:Y:S01]  /*53b0*/  F2FP.BF16.PACK_AB R13, R145, R146 ;  /* 0x00000092910d723e */ /* 0x000fe200000010ff */
[--C-:B------:R-:W-:Y:S01]  /*53c0*/  HSET2.LE.AND R12, R15, R99.reuse, PT ;  /* 0x000000630f0c7233 */ /* 0x100fe20003803000 */
[----:B------:R-:W-:Y:S01]  /*53d0*/  F2FP.BF16.PACK_AB R15, R45, R46 ;  /* 0x0000002e2d0f723e */ /* 0x000fe200000010ff */
[----:B------:R-:W-:Y:S01]  /*53e0*/  HSET2.LE.AND R16, R16, R99, PT ;  /* 0x0000006310107233 */ /* 0x000fe20003803000 */
[----:B-1----:R-:W-:Y:S02]  /*53f0*/  F2FP.BF16.PACK_AB R17, R43, R47 ;  /* 0x0000002f2b11723e */ /* 0x002fe400000010ff */
[----:B------:R-:W-:Y:S01]  /*5400*/  LOP3.LUT R15, R5, R15, RZ, 0xc0, !PT ;  /* 0x0000000f050f7212 */ /* 0x000fe200078ec0ff */
[----:B------:R-:W-:Y:S01]  /*5410*/  FFMA.FTZ R5, R165, c[0x0][0x23c], -R7 ;  /* 0x00008f00a5057a23 */ /* 0x000fe20000010807 */
[----:B------:R-:W-:-:S02]  /*5420*/  LOP3.LUT R12, R12, R13, RZ, 0xc0, !PT ;  /* 0x0000000d0c0c7212 */ /* 0x000fc400078ec0ff */
[----:B------:R-:W-:Y:S01]  /*5430*/  LOP3.LUT R13, R16, R17, RZ, 0xc0, !PT ;  /* 0x00000011100d7212 */ /* 0x000fe200078ec0ff */
[----:B------:R1:W-:Y:S06]  /*5440*/  MUFU.EX2 R40, R5 ;  /* 0x0000000500287308 */ /* 0x0003ec0000000800 */
[C---:B------:R-:W-:Y:S08]  /*5450*/  HMMA.16816.F32.BF16 R64, R12.reuse, R34, R64 ;  /* 0x000000220c40723c */ /* 0x040ff00000041840 */
[----:B------:R-:W-:Y:S01]  /*5460*/  HMMA.16816.F32.BF16 R104, R12, R32, R84 ;  /* 0x000000200c68723c */ /* 0x000fe20000041854 */
[----:B------:R-:W2:Y:S01]  /*5470*/  LDSM.16.MT88.4 R84, [R186+0x7800] ;  /* 0x00780000ba54783b */ /* 0x000ea20000004200 */
[----:B-1----:R-:W-:-:S04]  /*5480*/  FFMA.FTZ R5, R167, c[0x0][0x23c], -R7 ;  /* 0x00008f00a7057a23 */ /* 0x002fc80000010807 */
[----:B------:R1:W3:Y:S02]  /*5490*/  MUFU.EX2 R34, R5 ;  /* 0x0000000500227308 */ /* 0x0002e40000000800 */
[C---:B------:R-:W-:Y:S08]  /*54a0*/  HMMA.16816.F32.BF16 R120, R12.reuse, R36, R76 ;  /* 0x000000240c78723c */ /* 0x040ff0000004184c */
[----:B------:R-:W-:Y:S01]  /*54b0*/  HMMA.16816.F32.BF16 R76, R12, R28, R68 ;  /* 0x0000001c0c4c723c */ /* 0x000fe20000041844 */
[----:B-1----:R-:W-:-:S02]  /*54c0*/  FFMA.FTZ R5, R166, c[0x0][0x23c], -R7 ;  /* 0x00008f00a6057a23 */ /* 0x002fc40000010807 */
[----:B------:R-:W-:-:S05]  /*54d0*/  FFMA.FTZ R7, R168, c[0x0][0x23c], -R7 ;  /* 0x00008f00a8077a23 */ /* 0x000fca0000010807 */
[C---:B------:R-:W-:Y:S01]  /*54e0*/  HMMA.16816.F32.BF16 R132, R12.reuse, R48, R92 ;  /* 0x000000300c84723c */ /* 0x040fe2000004185c */
[----:B------:R1:W-:Y:S07]  /*54f0*/  MUFU.EX2 R33, R5 ;  /* 0x0000000500217308 */ /* 0x0003ee0000000800 */
[C---:B------:R-:W-:Y:S01]  /*5500*/  HMMA.16816.F32.BF16 R60, R12.reuse, R38, R60 ;  /* 0x000000260c3c723c */ /* 0x040fe2000004183c */
[----:B------:R4:W-:Y:S07]  /*5510*/  MUFU.EX2 R214, R7 ;  /* 0x0000000700d67308 */ /* 0x0009ee0000000800 */
[----:B------:R-:W-:Y:S01]  /*5520*/  HMMA.16816.F32.BF16 R56, R12, R30, R56 ;  /* 0x0000001e0c38723c */ /* 0x000fe20000041838 */
[----:B-1----:R-:W-:-:S05]  /*5530*/  LOP3.LUT R5, R41, UR5, R44, 0x96, !PT ;  /* 0x0000000529057c12 */ /* 0x002fca000f8e962c */
[----:B------:R-:W-:Y:S02]  /*5540*/  IMAD.WIDE.U32 R8, R5, -0x2daee0ad, RZ ;  /* 0xd2511f5305087825 */ /* 0x000fe400078e00ff */
[----:B------:R-:W-:Y:S02]  /*5550*/  HMMA.16816.F32.BF16 R52, R12, R50, R52 ;  /* 0x000000320c34723c */ /* 0x000fe40000041834 */
[----:B----4-:R-:W-:Y:S01]  /*5560*/  FFMA.FTZ R7, R169, c[0x0][0x23c], -R6 ;  /* 0x00008f00a9077a23 */ /* 0x010fe20000010806 */
[----:B------:R-:W-:Y:S02]  /*5570*/  LOP3.LUT R5, R9, UR14, R42, 0x96, !PT ;  /* 0x0000000e09057c12 */ /* 0x000fe4000f8e962a */
[C---:B------:R-:W-:Y:S01]  /*5580*/  LOP3.LUT R10, R8.reuse, 0xffff, RZ, 0xc0, !PT ;  /* 0x0000ffff080a7812 */ /* 0x040fe200078ec0ff */
[----:B------:R1:W-:Y:S01]  /*5590*/  MUFU.EX2 R32, R7 ;  /* 0x0000000700207308 */ /* 0x0003e20000000800 */
[----:B------:R-:W-:Y:S01]  /*55a0*/  FFMA.FTZ R9, R171, c[0x0][0x23c], -R6 ;  /* 0x00008f00ab097a23 */ /* 0x000fe20000010806 */
[----:B------:R-:W-:-:S02]  /*55b0*/  LOP3.LUT R19, R8, 0xff, RZ, 0xc0, !PT ;  /* 0x000000ff08137812 */ /* 0x000fc400078ec0ff */
[--C-:B------:R-:W-:Y:S02]  /*55c0*/  SHF.R.U32.HI R11, RZ, 0x10, R8.reuse ;  /* 0x00000010ff0b7819 */ /* 0x100fe40000011608 */
[----:B------:R-:W-:Y:S02]  /*55d0*/  SHF.R.U32.HI R18, RZ, 0x18, R8 ;  /* 0x00000018ff127819 */ /* 0x000fe40000011608 */
[----:B------:R-:W-:Y:S01]  /*55e0*/  LOP3.LUT R17, R5, 0xff, RZ, 0xc0, !PT ;  /* 0x000000ff05117812 */ /* 0x000fe200078ec0ff */
[----:B------:R-:W-:Y:S01]  /*55f0*/  MUFU.EX2 R28, R9 ;  /* 0x00000009001c7308 */ /* 0x000fe20000000800 */
[--C-:B------:R-:W-:Y:S02]  /*5600*/  SHF.R.U32.HI R8, RZ, 0x10, R5.reuse ;  /* 0x00000010ff087819 */ /* 0x100fe40000011605 */
[----:B------:R-:W-:Y:S02]  /*5610*/  SHF.R.U32.HI R16, RZ, 0x18, R5 ;  /* 0x00000018ff107819 */ /* 0x000fe40000011605 */
[----:B------:R-:W-:Y:S01]  /*5620*/  LOP3.LUT R8, R8, 0xff, RZ, 0xc0, !PT ;  /* 0x000000ff08087812 */ /* 0x000fe200078ec0ff */
[----:B-1----:R-:W-:-:S02]  /*5630*/  FFMA.FTZ R7, R170, c[0x0][0x23c], -R6 ;  /* 0x00008f00aa077a23 */ /* 0x002fc40000010806 */
[----:B------:R-:W-:Y:S01]  /*5640*/  FFMA.FTZ R6, R172, c[0x0][0x23c], -R6 ;  /* 0x00008f00ac067a23 */ /* 0x000fe20000010806 */
[----:B------:R-:W-:Y:S01]  /*5650*/  PRMT R8, R8, 0x5410, R16 ;  /* 0x0000541008087816 */ /* 0x000fe20000000010 */
[----:B------:R1:W4:Y:S08]  /*5660*/  MUFU.EX2 R29, R7 ;  /* 0x00000007001d7308 */ /* 0x0003300000000800 */
[----:B------:R3:W5:Y:S01]  /*5670*/  MUFU.EX2 R215, R6 ;  /* 0x0000000600d77308 */ /* 0x0007620000000800 */
[----:B-1----:R-:W-:-:S02]  /*5680*/  LOP3.LUT R7, R5, 0xffff, RZ, 0xc0, !PT ;  /* 0x0000ffff05077812 */ /* 0x002fc400078ec0ff */
[----:B------:R-:W-:Y:S02]  /*5690*/  SHF.R.U32.HI R5, RZ, 0x8, R10 ;  /* 0x00000008ff057819 */ /* 0x000fe4000001160a */
[----:B------:R-:W-:Y:S02]  /*56a0*/  SHF.R.U32.HI R7, RZ, 0x8, R7 ;  /* 0x00000008ff077819 */ /* 0x000fe40000011607 */
[----:B------:R-:W-:Y:S02]  /*56b0*/  PRMT R5, R19, 0x5410, R5 ;  /* 0x0000541013057816 */ /* 0x000fe40000000005 */
[----:B------:R-:W-:Y:S02]  /*56c0*/  PRMT R7, R17, 0x5410, R7 ;  /* 0x0000541011077816 */ /* 0x000fe40000000007 */
[----:B------:R-:W-:Y:S01]  /*56d0*/  LOP3.LUT R10, R11, 0xff, RZ, 0xc0, !PT ;  /* 0x000000ff0b0a7812 */ /* 0x000fe200078ec0ff */
[--C-:B------:R-:W-:Y:S01]  /*56e0*/  HSET2.LE.AND R9, R5, R99.reuse, PT ;  /* 0x0000006305097233 */ /* 0x100fe20003803000 */
[----:B---3--:R-:W-:Y:S01]  /*56f0*/  F2FP.BF16.PACK_AB R6, R34, R40 ;  /* 0x000000282206723e */ /* 0x008fe200000010ff */
[--C-:B------:R-:W-:Y:S01]  /*5700*/  HSET2.LE.AND R5, R7, R99.reuse, PT ;  /* 0x0000006307057233 */ /* 0x100fe20003803000 */
[----:B------:R-:W-:Y:S01]  /*5710*/  PRMT R18, R10, 0x5410, R18 ;  /* 0x000054100a127816 */ /* 0x000fe20000000012 */
[--C-:B------:R-:W-:Y:S01]  /*5720*/  HSET2.LE.AND R7, R8, R99.reuse, PT ;  /* 0x0000006308077233 */ /* 0x100fe20003803000 */
[----:B----4-:R-:W-:Y:S01]  /*5730*/  F2FP.BF16.PACK_AB R8, R29, R32 ;  /* 0x000000201d08723e */ /* 0x010fe200000010ff */
[--C-:B------:R-:W-:Y:S01]  /*5740*/  FFMA.FTZ R11, R173, c[0x0][0x23c], -R0.reuse ;  /* 0x00008f00ad0b7a23 */ /* 0x100fe20000010800 */
[----:B------:R-:W-:Y:S01]  /*5750*/  LOP3.LUT R92, R5, R6, RZ, 0xc0, !PT ;  /* 0x00000006055c7212 */ /* 0x000fe200078ec0ff */
[----:B------:R-:W-:Y:S01]  /*5760*/  HSET2.LE.AND R5, R18, R99, PT ;  /* 0x0000006312057233 */ /* 0x000fe20003803000 */
[----:B-----5:R-:W-:Y:S01]  /*5770*/  F2FP.BF16.PACK_AB R6, R215, R28 ;  /* 0x0000001cd706723e */ /* 0x020fe200000010ff */
[----:B------:R-:W1:Y:S01]  /*5780*/  LDSM.16.MT88.4 R16, [R187+0x7800] ;  /* 0x00780000bb10783b */ /* 0x000e620000004200 */
[----:B------:R-:W-:Y:S01]  /*5790*/  LOP3.LUT R93, R7, R8, RZ, 0xc0, !PT ;  /* 0x00000008075d7212 */ /* 0x000fe200078ec0ff */
[--C-:B------:R-:W-:Y:S01]  /*57a0*/  FFMA.FTZ R7, R174, c[0x0][0x23c], -R0.reuse ;  /* 0x00008f00ae077a23 */ /* 0x100fe20000010800 */
[----:B------:R-:W-:Y:S01]  /*57b0*/  LOP3.LUT R95, R5, R6, RZ, 0xc0, !PT ;  /* 0x00000006055f7212 */ /* 0x000fe200078ec0ff */
[--C-:B------:R-:W-:Y:S01]  /*57c0*/  FFMA.FTZ R5, R175, c[0x0][0x23c], -R0.reuse ;  /* 0x00008f00af057a23 */ /* 0x100fe20000010800 */
[----:B------:R-:W-:Y:S01]  /*57d0*/  F2FP.BF16.PACK_AB R10, R214, R33 ;  /* 0x00000021d60a723e */ /* 0x000fe200000010ff */
[----:B------:R-:W-:Y:S01]  /*57e0*/  FFMA.FTZ R0, R176, c[0x0][0x23c], -R0 ;  /* 0x00008f00b0007a23 */ /* 0x000fe20000010800 */
[----:B------:R-:W-:Y:S02]  /*57f0*/  MUFU.EX2 R23, R7 ;  /* 0x0000000700177308 */ /* 0x000fe40000000800 */
[----:B------:R-:W-:Y:S01]  /*5800*/  LOP3.LUT R94, R9, R10, RZ, 0xc0, !PT ;  /* 0x0000000a095e7212 */ /* 0x000fe200078ec0ff */
[----:B------:R-:W-:-:S05]  /*5810*/  FFMA.FTZ R9, R180, c[0x0][0x23c], -R4 ;  /* 0x00008f00b4097a23 */ /* 0x000fca0000010804 */
[----:B------:R3:W-:Y:S01]  /*5820*/  MUFU.EX2 R22, R0 ;  /* 0x0000000000167308 */ /* 0x0007e20000000800 */
[C---:B------:R-:W-:Y:S07]  /*5830*/  HMMA.16816.F32.BF16 R68, R92.reuse, R124, R80 ;  /* 0x0000007c5c44723c */ /* 0x040fee0000041850 */
[----:B------:R4:W5:Y:S01]  /*5840*/  MUFU.EX2 R25, R5 ;  /* 0x0000000500197308 */ /* 0x0009620000000800 */
[----:B--2---:R-:W-:Y:S01]  /*5850*/  HMMA.16816.F32.BF16 R80, R92, R84, R88 ;  /* 0x000000545c50723c */ /* 0x004fe20000041858 */
[----:B---3--:R-:W-:-:S06]  /*5860*/  LOP3.LUT R0, R21, UR5, R26, 0x96, !PT ;  /* 0x0000000515007c12 */ /* 0x008fcc000f8e961a */
[----:B------:R-:W-:Y:S01]  /*5870*/  MUFU.EX2 R14, R9 ;  /* 0x00000009000e7308 */ /* 0x000fe20000000800 */
[----:B------:R-:W-:Y:S01]  /*5880*/  HMMA.16816.F32.BF16 R108, R92, R116, R108 ;  /* 0x000000745c6c723c */ /* 0x000fe2000004186c */
[----:B------:R-:W-:-:S04]  /*5890*/  IMAD.WIDE.U32 R6, R0, -0x2daee0ad, RZ ;  /* 0xd2511f5300067825 */ /* 0x000fc800078e00ff */
[----:B----4-:R-:W-:Y:S01]  /*58a0*/  FFMA.FTZ R5, R178, c[0x0][0x23c], -R4 ;  /* 0x00008f00b2057a23 */ /* 0x010fe20000010804 */
[----:B------:R-:W-:Y:S01]  /*58b0*/  LOP3.LUT R0, R7, UR14, R24, 0x96, !PT ;  /* 0x0000000e07007c12 */ /* 0x000fe2000f8e9618 */
[----:B------:R2:W3:Y:S01]  /*58c0*/  MUFU.EX2 R27, R11 ;  /* 0x0000000b001b7308 */ /* 0x0004e20000000800 */
[C---:B------:R-:W-:Y:S01]  /*58d0*/  LOP3.LUT R8, R6.reuse, 0xffff, RZ, 0xc0, !PT ;  /* 0x0000ffff06087812 */ /* 0x040fe200078ec0ff */
[----:B------:R-:W-:Y:S01]  /*58e0*/  FFMA.FTZ R7, R179, c[0x0][0x23c], -R4 ;  /* 0x00008f00b3077a23 */ /* 0x000fe20000010804 */
[----:B------:R-:W-:Y:S01]  /*58f0*/  LOP3.LUT R10, R6, 0xff, RZ, 0xc0, !PT ;  /* 0x000000ff060a7812 */ /* 0x000fe200078ec0ff */
[C---:B-1----:R-:W-:Y:S01]  /*5900*/  HMMA.16816.F32.BF16 R88, R92.reuse, R16, R136 ;  /* 0x000000105c58723c */ /* 0x042fe20000041888 */
[----:B------:R-:W-:Y:S02]  /*5910*/  SHF.R.U32.HI R13, RZ, 0x18, R6 ;  /* 0x00000018ff0d7819 */ /* 0x000fe40000011606 */
[----:B------:R-:W-:Y:S01]  /*5920*/  LOP3.LUT R12, R0, 0xff, RZ, 0xc0, !PT ;  /* 0x000000ff000c7812 */ /* 0x000fe200078ec0ff */
[----:B------:R1:W4:Y:S04]  /*5930*/  MUFU.EX2 R20, R5 ;  /* 0x0000000500147308 */ /* 0x0003280000000800 */
[----:B------:R-:W-:Y:S04]  /*5940*/  HMMA.16816.F32.BF16 R112, R92, R118, R112 ;  /* 0x000000765c70723c */ /* 0x000fe80000041870 */
[----:B------:R3:W-:Y:S01]  /*5950*/  MUFU.EX2 R213, R7 ;  /* 0x0000000700d57308 */ /* 0x0007e20000000800 */
[----:B--2---:R-:W-:-:S03]  /*5960*/  SHF.R.U32.HI R11, RZ, 0x18, R0 ;  /* 0x00000018ff0b7819 */ /* 0x004fc60000011600 */
[----:B------:R-:W-:Y:S01]  /*5970*/  HMMA.16816.F32.BF16 R72, R92, R126, R72 ;  /* 0x0000007e5c48723c */ /* 0x000fe20000041848 */
[----:B-1----:R-:W-:Y:S01]  /*5980*/  FFMA.FTZ R5, R177, c[0x0][0x23c], -R4 ;  /* 0x00008f00b1057a23 */ /* 0x002fe20000010804 */
[----:B------:R-:W-:-:S03]  /*5990*/  LOP3.LUT R4, R0, 0xffff, RZ, 0xc0, !PT ;  /* 0x0000ffff00047812 */ /* 0x000fc600078ec0ff */
[----:B------:R1:W2:Y:S03]  /*59a0*/  MUFU.EX2 R15, R5 ;  /* 0x00000005000f7308 */ /* 0x0002a60000000800 */
[----:B------:R-:W-:Y:S01]  /*59b0*/  HMMA.16816.F32.BF16 R128, R92, R86, R128 ;  /* 0x000000565c80723c */ /* 0x000fe20000041880 */
[----:B---3--:R-:W-:-:S04]  /*59c0*/  SHF.R.U32.HI R7, RZ, 0x8, R4 ;  /* 0x00000008ff077819 */ /* 0x008fc80000011604 */
[----:B------:R-:W-:-:S03]  /*59d0*/  PRMT R7, R12, 0x5410, R7 ;  /* 0x000054100c077816 */ /* 0x000fc60000000007 */
[----:B------:R-:W-:Y:S02]  /*59e0*/  HMMA.16816.F32.BF16 R92, R92, R18, R100 ;  /* 0x000000125c5c723c */ /* 0x000fe40000041864 */
[----:B------:R-:W-:Y:S01]  /*59f0*/  HSET2.LE.AND R7, R7, R99, PT ;  /* 0x0000006307077233 */ /* 0x000fe20003803000 */
[----:B-1----:R-:W-:Y:S02]  /*5a00*/  SHF.R.U32.HI R5, RZ, 0x10, R6 ;  /* 0x00000010ff057819 */ /* 0x002fe40000011606 */
[----:B------:R-:W-:Y:S02]  /*5a10*/  SHF.R.U32.HI R6, RZ, 0x8, R8 ;  /* 0x00000008ff067819 */ /* 0x000fe40000011608 */
[----:B------:R-:W-:Y:S02]  /*5a20*/  LOP3.LUT R8, R5, 0xff, RZ, 0xc0, !PT ;  /* 0x000000ff05087812 */ /* 0x000fe400078ec0ff */
[----:B------:R-:W-:Y:S02]  /*5a30*/  SHF.R.U32.HI R5, RZ, 0x10, R0 ;  /* 0x00000010ff057819 */ /* 0x000fe40000011600 */
[----:B------:R-:W-:-:S02]  /*5a40*/  PRMT R0, R10, 0x5410, R6 ;  /* 0x000054100a007816 */ /* 0x000fc40000000006 */
[----:B------:R-:W-:Y:S02]  /*5a50*/  LOP3.LUT R4, R5, 0xff, RZ, 0xc0, !PT ;  /* 0x000000ff05047812 */ /* 0x000fe400078ec0ff */
[----:B------:R-:W-:Y:S01]  /*5a60*/  PRMT R5, R8, 0x5410, R13 ;  /* 0x0000541008057816 */ /* 0x000fe2000000000d */
[--C-:B------:R-:W-:Y:S01]  /*5a70*/  HSET2.LE.AND R0, R0, R99.reuse, PT ;  /* 0x0000006300007233 */ /* 0x100fe20003803000 */
[----:B------:R-:W-:Y:S02]  /*5a80*/  PRMT R6, R4, 0x5410, R11 ;  /* 0x0000541004067816 */ /* 0x000fe4000000000b */
[----:B-----5:R-:W-:Y:S01]  /*5a90*/  F2FP.BF16.PACK_AB R4, R22, R25 ;  /* 0x000000191604723e */ /* 0x020fe200000010ff */
[--C-:B------:R-:W-:Y:S01]  /*5aa0*/  HSET2.LE.AND R5, R5, R99.reuse, PT ;  /* 0x0000006305057233 */ /* 0x100fe20003803000 */
[----:B------:R-:W-:Y:S01]  /*5ab0*/  F2FP.BF16.PACK_AB R8, R23, R27 ;  /* 0x0000001b1708723e */ /* 0x000fe200000010ff */
[----:B------:R-:W-:Y:S01]  /*5ac0*/  HSET2.LE.AND R9, R6, R99, PT ;  /* 0x0000006306097233 */ /* 0x000fe20003803000 */
[----:B------:R-:W-:Y:S01]  /*5ad0*/  LOP3.LUT R138, R0, R4, RZ, 0xc0, !PT ;  /* 0x00000004008a7212 */ /* 0x000fe200078ec0ff */
[----:B------:R-:W-:Y:S01]  /*5ae0*/  FADD.FTZ R4, R147, R158 ;  /* 0x0000009e93047221 */ /* 0x000fe20000010000 */
[----:B----4-:R-:W-:-:S02]  /*5af0*/  F2FP.BF16.PACK_AB R0, R14, R20 ;  /* 0x000000140e00723e */ /* 0x010fc400000010ff */
[----:B--2---:R-:W-:Y:S01]  /*5b00*/  F2FP.BF16.PACK_AB R6, R213, R15 ;  /* 0x0000000fd506723e */ /* 0x004fe200000010ff */
[----:B------:R-:W-:Y:S01]  /*5b10*/  FADD.FTZ R4, R153, R4 ;  /* 0x0000000499047221 */ /* 0x000fe20000010000 */
[----:B------:R-:W-:Y:S01]  /*5b20*/  LOP3.LUT R137, R9, R0, RZ, 0xc0, !PT ;  /* 0x0000000009897212 */ /* 0x000fe200078ec0ff */
[----:B------:R-:W-:Y:S01]  /*5b30*/  FADD.FTZ R0, R235, R234 ;  /* 0x000000eaeb007221 */ /* 0x000fe20000010000 */
[----:B------:R-:W-:Y:S01]  /*5b40*/  LOP3.LUT R139, R5, R6, RZ, 0xc0, !PT ;  /* 0x00000006058b7212 */ /* 0x000fe200078ec0ff */
[----:B------:R-:W-:Y:S01]  /*5b50*/  FADD.FTZ R5, R226, R224 ;  /* 0x000000e0e2057221 */ /* 0x000fe20000010000 */
[----:B------:R-:W-:Y:S01]  /*5b60*/  LOP3.LUT R136, R7, R8, RZ, 0xc0, !PT ;  /* 0x0000000807887212 */ /* 0x000fe200078ec0ff */
        /* <DEDUP_REMOVED lines=64> */
[----:B------:R-:W-:Y:S05]  /*5f70*/  @!P1 BRA `(.L_x_1078) ;  /* 0x00003e6000009947 */ /* 0x000fea0003800000 */
[C---:B------:R-:W-:Y:S01]  /*5f80*/  IADD3 R155, R154.reuse, 0x4, RZ ;  /* 0x000000049a9b7810 */ /* 0x040fe20007ffe0ff */
[----:B------:R-:W-:Y:S01]  /*5f90*/  IMAD.WIDE.U32 R220, R154, -0x326172a9, RZ ;  /* 0xcd9e8d579adc7825 */ /* 0x000fe200078e00ff */
[----:B------:R-:W-:-:S02]  /*5fa0*/  ISETP.GE.AND P0, PT, R240, c[0x0][0x220], PT ;  /* 0x00008800f0007a0c */ /* 0x000fc40003f06270 */
[----:B------:R-:W-:Y:S01]  /*5fb0*/  LEA.HI.SX32 R200, R200, 0xfffffffe, 0x1a ;  /* 0xfffffffec8c87811 */ /* 0x000fe200078fd2ff */
[----:B------:R-:W-:Y:S01]  /*5fc0*/  IMAD.WIDE.U32 R218, R155, -0x326172a9, RZ ;  /* 0xcd9e8d579bda7825 */ /* 0x000fe200078e00ff */
[----:B------:R-:W-:Y:S02]  /*5fd0*/  LOP3.LUT R204, R221, R206, RZ, 0x3c, !PT ;  /* 0x000000ceddcc7212 */ /* 0x000fe400078e3cff */
[----:B------:R-:W-:Y:S01]  /*5fe0*/  MOV R98, R96 ;  /* 0x0000006000627202 */ /* 0x000fe20000000f00 */
[----:B------:R-:W-:Y:S01]  /*5ff0*/  IMAD.MOV.U32 R237, RZ, RZ, c[0x0][0x1a4] ;  /* 0x00006900ffed7624 */ /* 0x000fe200078e00ff */
[----:B------:R-:W-:Y:S01]  /*6000*/  LOP3.LUT R206, R219, R206, RZ, 0x3c, !PT ;  /* 0x000000cedbce7212 */ /* 0x000fe200078e3cff */
[----:B------:R-:W-:Y:S01]  /*6010*/  IMAD.MOV.U32 R102, RZ, RZ, R2 ;  /* 0x000000ffff667224 */ /* 0x000fe200078e0002 */
[----:B------:R-:W-:Y:S01]  /*6020*/  MOV R0, R97 ;  /* 0x0000006100007202 */ /* 0x000fe20000000f00 */
[----:B------:R-:W-:Y:S01]  /*6030*/  IMAD.WIDE.U32 R202, R216, -0x2daee0ad, RZ ;  /* 0xd2511f53d8ca7825 */ /* 0x000fe200078e00ff */
[----:B------:R-:W-:-:S02]  /*6040*/  MOV R101, R3 ;  /* 0x0000000300657202 */ /* 0x000fc40000000f00 */
[----:B------:R-:W-:Y:S01]  /*6050*/  PRMT R201, R201, 0x7054, R201 ;  /* 0x00007054c9c97816 */ /* 0x000fe200000000c9 */
[----:B------:R-:W-:Y:S02]  /*6060*/  @!P0 IMAD R237, R237, 0x30, RZ ;  /* 0x00000030eded8824 */ /* 0x000fe400078e02ff */
[----:B------:R-:W-:-:S04]  /*6070*/  IMAD.WIDE.U32 R204, R204, -0x2daee0ad, RZ ;  /* 0xd2511f53cccc7825 */ /* 0x000fc800078e00ff */
[----:B------:R-:W-:Y:S01]  /*6080*/  IMAD.WIDE.U32 R206, R206, -0x2daee0ad, RZ ;  /* 0xd2511f53cece7825 */ /* 0x000fe200078e00ff */
[----:B------:R-:W-:Y:S05]  /*6090*/  BRA `(.L_x_1079) ;  /* 0x000004e000007947 */ /* 0x000fea0003800000 */
.L_x_1081:
[----:B------:R-:W-:Y:S01]  /*60a0*/  IMAD.MOV.U32 R216, RZ, RZ, c[0x0][0x198] ;  /* 0x00006600ffd87624 */ /* 0x000fe200078e00ff */
[C---:B------:R-:W-:Y:S01]  /*60b0*/  @!P0 IADD3 R2, R200.reuse, -0x1, RZ ;  /* 0xffffffffc8028810 */ /* 0x040fe20007ffe0ff */
[----:B------:R-:W-:Y:S01]  /*60c0*/  IMAD.MOV.U32 R217, RZ, RZ, 0x4 ;  /* 0x00000004ffd97424 */ /* 0x000fe200078e00ff */
[----:B------:R-:W-:Y:S01]  /*60d0*/  @!P0 IADD3 R96, R200, -0x1, RZ ;  /* 0xffffffffc8608810 */ /* 0x000fe20007ffe0ff */
[----:B------:R-:W-:Y:S01]  /*60e0*/  IMAD.SHL.U32 R216, R216, 0x10, RZ ;  /* 0x00000010d8d87824 */ /* 0x000fe200078e00ff */
[----:B------:R-:W-:Y:S01]  /*60f0*/  @!P0 SHF.R.S32.HI R3, RZ, 0x1f, R2 ;  /* 0x0000001fff038819 */ /* 0x000fe20000011402 */
[----:B------:R1:W-:Y:S01]  /*6100*/  @P0 STS.128 [R199+0x4000], RZ ;  /* 0x004000ffc7000388 */ /* 0x0003e20000000c00 */
[----:B------:R-:W-:Y:S02]  /*6110*/  @!P0 SHF.R.S32.HI R97, RZ, 0x1f, R96 ;  /* 0x0000001fff618819 */ /* 0x000fe40000011460 */
[C---:B------:R-:W-:Y:S01]  /*6120*/  @!P0 IADD3 R140, R200.reuse, -0x1, RZ ;  /* 0xffffffffc88c8810 */ /* 0x040fe20007ffe0ff */
[----:B------:R-:W-:Y:S01]  /*6130*/  @!P0 IMAD R3, R3, c[0x0][0x198], RZ ;  /* 0x0000660003038a24 */ /* 0x000fe200078e02ff */
[----:B------:R-:W-:Y:S01]  /*6140*/  @!P0 IADD3 R99, R200, -0x1, RZ ;  /* 0xffffffffc8638810 */ /* 0x000fe20007ffe0ff */
[----:B------:R-:W-:Y:S01]  /*6150*/  @!P0 IMAD R97, R97, c[0x0][0x198], RZ ;  /* 0x0000660061618a24 */ /* 0x000fe200078e02ff */
[----:B------:R-:W-:Y:S01]  /*6160*/  @!P0 SHF.R.S32.HI R100, RZ, 0x1f, R140 ;  /* 0x0000001fff648819 */ /* 0x000fe2000001148c */
[C---:B------:R-:W-:Y:S01]  /*6170*/  @!P0 IMAD R142, R2.reuse, c[0x0][0x19c], R3 ;  /* 0x00006700028e8a24 */ /* 0x040fe200078e0203 */
[----:B------:R-:W-:Y:S01]  /*6180*/  @!P0 SHF.R.S32.HI R103, RZ, 0x1f, R99 ;  /* 0x0000001fff678819 */ /* 0x000fe20000011463 */
[----:B------:R-:W-:Y:S04]  /*6190*/  @!P0 IMAD.WIDE.U32 R2, R2, c[0x0][0x198], RZ ;  /* 0x0000660002028a25 */ /* 0x000fe800078e00ff */
[----:B------:R-:W-:Y:S01]  /*61a0*/  @!P0 IMAD R143, R96, c[0x0][0x19c], R97 ;  /* 0x00006700608f8a24 */ /* 0x000fe200078e0261 */
[-C--:B------:R-:W-:Y:S01]  /*61b0*/  @!P0 LEA R145, P3, R2, R210.reuse, 0x6 ;  /* 0x000000d202918211 */ /* 0x080fe200078630ff */
[----:B------:R-:W-:Y:S04]  /*61c0*/  @!P0 IMAD.WIDE.U32 R96, R96, c[0x0][0x198], RZ ;  /* 0x0000660060608a25 */ /* 0x000fe800078e00ff */
[----:B------:R-:W-:Y:S02]  /*61d0*/  @!P0 IMAD R100, R100, c[0x0][0x198], RZ ;  /* 0x0000660064648a24 */ /* 0x000fe400078e02ff */
[----:B------:R-:W-:Y:S01]  /*61e0*/  @!P0 IMAD.IADD R3, R3, 0x1, R142 ;  /* 0x0000000103038824 */ /* 0x000fe200078e028e */
[-C--:B------:R-:W-:Y:S01]  /*61f0*/  @!P0 LEA R142, P2, R96, R210.reuse, 0x6 ;  /* 0x000000d2608e8211 */ /* 0x080fe200078430ff */
[----:B------:R-:W-:Y:S02]  /*6200*/  @!P0 IMAD.IADD R97, R97, 0x1, R143 ;  /* 0x0000000161618824 */ /* 0x000fe400078e028f */
[----:B------:R-:W-:Y:S01]  /*6210*/  @!P0 IMAD R100, R140, c[0x0][0x19c], R100 ;  /* 0x000067008c648a24 */ /* 0x000fe200078e0264 */
[-C--:B------:R-:W-:Y:S01]  /*6220*/  @!P0 LEA.HI.X R146, R2, R209.reuse, R3, 0x6, P3 ;  /* 0x000000d102928211 */ /* 0x080fe200018f3403 */
[----:B------:R-:W-:Y:S01]  /*6230*/  @!P0 IMAD.WIDE.U32 R140, R140, c[0x0][0x198], RZ ;  /* 0x000066008c8c8a25 */ /* 0x000fe200078e00ff */
[-C--:B------:R-:W-:Y:S03]  /*6240*/  @!P0 LEA.HI.X R143, R96, R209.reuse, R97, 0x6, P2 ;  /* 0x000000d1608f8211 */ /* 0x080fe600010f3461 */
[----:B------:R-:W-:Y:S01]  /*6250*/  @!P0 IMAD R103, R103, c[0x0][0x198], RZ ;  /* 0x0000660067678a24 */ /* 0x000fe200078e02ff */
[-C--:B------:R-:W-:Y:S01]  /*6260*/  @!P0 LEA R144, P2, R140, R210.reuse, 0x6 ;  /* 0x000000d28c908211 */ /* 0x080fe200078430ff */
[C---:B------:R-:W-:Y:S04]  /*6270*/  @!P0 IMAD.WIDE.U32 R2, R99.reuse, c[0x0][0x198], RZ ;  /* 0x0000660063028a25 */ /* 0x040fe800078e00ff */
[----:B------:R-:W-:Y:S01]  /*6280*/  @!P0 IMAD R103, R99, c[0x0][0x19c], R103 ;  /* 0x0000670063678a24 */ /* 0x000fe200078e0267 */
[----:B------:R-:W-:Y:S01]  /*6290*/  @!P0 LEA R99, P3, R2, R210, 0x6 ;  /* 0x000000d202638211 */ /* 0x000fe200078630ff */
[----:B------:R-:W-:Y:S02]  /*62a0*/  @!P0 IMAD.IADD R97, R141, 0x1, R100 ;  /* 0x000000018d618824 */ /* 0x000fe400078e0264 */
[----:B------:R-:W-:Y:S02]  /*62b0*/  @!P0 IMAD.MOV.U32 R96, RZ, RZ, c[0x0][0x198] ;  /* 0x00006600ff608624 */ /* 0x000fe400078e00ff */
[----:B------:R-:W-:Y:S01]  /*62c0*/  @!P0 IMAD.IADD R103, R3, 0x1, R103 ;  /* 0x0000000103678824 */ /* 0x000fe200078e0267 */
[----:B------:R-:W-:Y:S01]  /*62d0*/  @!P0 LEA.HI.X R140, R140, R209, R97, 0x6, P2 ;  /* 0x000000d18c8c8211 */ /* 0x000fe200010f3461 */
[----:B------:R-:W-:Y:S01]  /*62e0*/  @!P0 IMAD.MOV.U32 R3, RZ, RZ, c[0x0][0x19c] ;  /* 0x00006700ff038624 */ /* 0x000fe200078e00ff */
[----:B------:R-:W-:Y:S01]  /*62f0*/  @!P0 LEA R97, P2, R96, R145, 0x5 ;  /* 0x0000009160618211 */ /* 0x000fe200078428ff */
[----:B------:R-:W-:Y:S01]  /*6300*/  @!P0 IMAD.MOV.U32 R100, RZ, RZ, c[0x0][0x19c] ;  /* 0x00006700ff648624 */ /* 0x000fe200078e00ff */
[----:B------:R-:W-:Y:S01]  /*6310*/  @!P0 LEA.HI.X R145, R2, R209, R103, 0x6, P3 ;  /* 0x000000d102918211 */ /* 0x000fe200018f3467 */
[----:B------:R-:W-:Y:S01]  /*6320*/  @!P0 IMAD.MOV.U32 R2, RZ, RZ, c[0x0][0x198] ;  /* 0x00006600ff028624 */ /* 0x000fe200078e00ff */
[----:B------:R-:W-:Y:S01]  /*6330*/  @!P0 LEA.HI.X R141, R96, R146, R3, 0x5, P2 ;  /* 0x00000092608d8211 */ /* 0x000fe200010f2c03 */
[----:B------:R-:W-:Y:S01]  /*6340*/  @!P0 IMAD R100, R100, 0x30, RZ ;  /* 0x0000003064648824 */ /* 0x000fe200078e02ff */
[----:B------:R-:W-:Y:S01]  /*6350*/  @!P0 IADD3 R96, P2, R216, R144, RZ ;  /* 0x00000090d8608210 */ /* 0x000fe20007f5e0ff */
[----:B------:R-:W-:Y:S01]  /*6360*/  IMAD.MOV.U32 R216, RZ, RZ, c[0x0][0x198] ;  /* 0x00006600ffd87624 */ /* 0x000fe200078e00ff */
[C---:B------:R-:W-:Y:S01]  /*6370*/  @!P0 LEA R144, P4, R99.reuse, c[0x0][0x168], 0x1 ;  /* 0x00005a0063908a11 */ /* 0x040fe200078808ff */
[----:B------:R-:W-:Y:S01]  /*6380*/  @!P0 IMAD.WIDE.U32 R2, R2, 0x30, R142 ;  /* 0x0000003002028825 */ /* 0x000fe200078e008e */
[----:B------:R-:W-:Y:S02]  /*6390*/  @!P0 LEA R142, P3, R96, c[0x0][0x168], 0x1 ;  /* 0x00005a00608e8a11 */ /* 0x000fe400078608ff */
[----:B------:R-:W-:Y:S01]  /*63a0*/  @!P0 LEA.HI.X R145, R99, c[0x0][0x16c], R145, 0x1, P4 ;  /* 0x00005b0063918a11 */ /* 0x000fe200020f0c91 */
[----:B------:R-:W-:Y:S01]  /*63b0*/  @!P0 IMAD.IADD R3, R100, 0x1, R3 ;  /* 0x0000000164038824 */ /* 0x000fe200078e0203 */
[----:B------:R-:W-:Y:S03]  /*63c0*/  SHF.L.U64.HI R216, R216, R217, c[0x0][0x19c] ;  /* 0x00006700d8d87619 */ /* 0x000fe600000102d9 */
[----:B------:R-:W-:Y:S01]  /*63d0*/  @!PT LDS RZ, [RZ] ;  /* 0x00000000fffff984 */ /* 0x000fe20000000800 */
[----:B------:R-:W-:Y:S01]  /*63e0*/  @!PT LDS RZ, [RZ] ;  /* 0x00000000fffff984 */ /* 0x000fe20000000800 */
[----:B------:R-:W-:Y:S01]  /*63f0*/  @!PT LDS RZ, [RZ] ;  /* 0x00000000fffff984 */ /* 0x000fe20000000800 */
[----:B------:R1:W-:Y:S02]  /*6400*/  @!P0 LDGSTS.E.BYPASS.LTC128B.128 [R199+0x4000], [R144.64] ;  /* 0x0400000090c78fae */ /* 0x0003e4000b901d50 */
[----:B------:R-:W-:Y:S01]  /*6410*/  @!P0 IMAD.X R103, R216, 0x1, R140, P2 ;  /* 0x00000001d8678824 */ /* 0x000fe200010e068c */
[C---:B------:R-:W-:Y:S02]  /*6420*/  @!P0 LEA R140, P2, R97.reuse, c[0x0][0x168], 0x1 ;  /* 0x00005a00618c8a11 */ /* 0x040fe400078408ff */
[----:B------:R1:W-:Y:S02]  /*6430*/  @P0 STS.128 [R199+0x4800], RZ ;  /* 0x004800ffc7000388 */ /* 0x0003e40000000c00 */
[----:B------:R-:W-:Y:S02]  /*6440*/  @!P0 LEA.HI.X R143, R96, c[0x0][0x16c], R103, 0x1, P3 ;  /* 0x00005b00608f8a11 */ /* 0x000fe400018f0c67 */
[----:B------:R-:W-:Y:S02]  /*6450*/  @!P0 LEA.HI.X R141, R97, c[0x0][0x16c], R141, 0x1, P2 ;  /* 0x00005b00618d8a11 */ /* 0x000fe400010f0c8d */
[C---:B------:R-:W-:Y:S01]  /*6460*/  @!P0 LEA R96, P2, R2.reuse, c[0x0][0x168], 0x1 ;  /* 0x00005a0002608a11 */ /* 0x040fe200078408ff */
[----:B------:R-:W-:Y:S01]  /*6470*/  @!PT LDS RZ, [RZ] ;  /* 0x00000000fffff984 */ /* 0x000fe20000000800 */
[----:B------:R-:W-:Y:S01]  /*6480*/  @!PT LDS RZ, [RZ] ;  /* 0x00000000fffff984 */ /* 0x000fe20000000800 */
[----:B------:R-:W-:Y:S01]  /*6490*/  @!PT LDS RZ, [RZ] ;  /* 0x00000000fffff984 */ /* 0x000fe20000000800 */
[----:B------:R1:W-:Y:S03]  /*64a0*/  @!P0 LDGSTS.E.BYPASS.LTC128B.128 [R199+0x4800], [R142.64] ;  /* 0x048000008ec78fae */ /* 0x0003e6000b901d50 */
[----:B------:R-:W-:Y:S02]  /*64b0*/  @!P0 LEA.HI.X R97, R2, c[0x0][0x16c], R3, 0x1, P2 ;  /* 0x00005b0002618a11 */ /* 0x000fe400010f0c03 */
[----:B------:R1:W-:Y:S05]  /*64c0*/  @P0 STS.128 [R199+0x5000], RZ ;  /* 0x005000ffc7000388 */ /* 0x0003ea0000000c00 */
[----:B------:R-:W-:Y:S01]  /*64d0*/  @!PT LDS RZ, [RZ] ;  /* 0x00000000fffff984 */ /* 0x000fe20000000800 */
[----:B------:R-:W-:Y:S01]  /*64e0*/  @!PT LDS RZ, [RZ] ;  /* 0x00000000fffff984 */ /* 0x000fe20000000800 */
[----:B------:R-:W-:Y:S01]  /*64f0*/  @!PT LDS RZ, [RZ] ;  /* 0x00000000fffff984 */ /* 0x000fe20000000800 */
[----:B------:R1:W-:Y:S05]  /*6500*/  @!P0 LDGSTS.E.BYPASS.LTC128B.128 [R199+0x5000], [R140.64] ;  /* 0x050000008cc78fae */ /* 0x0003ea000b901d50 */
[----:B------:R1:W-:Y:S05]  /*6510*/  @P0 STS.128 [R199+0x5800], RZ ;  /* 0x005800ffc7000388 */ /* 0x0003ea0000000c00 */
[----:B------:R-:W-:Y:S01]  /*6520*/  @!PT LDS RZ, [RZ] ;  /* 0x00000000fffff984 */ /* 0x000fe20000000800 */
[----:B------:R-:W-:Y:S01]  /*6530*/  @!PT LDS RZ, [RZ] ;  /* 0x00000000fffff984 */ /* 0x000fe20000000800 */
[----:B------:R-:W-:Y:S01]  /*6540*/  @!PT LDS RZ, [RZ] ;  /* 0x00000000fffff984 */ /* 0x000fe20000000800 */
[----:B------:R1:W-:Y:S05]  /*6550*/  @!P0 LDGSTS.E.BYPASS.LTC128B.128 [R199+0x5800], [R96.64] ;  /* 0x0580000060c78fae */ /* 0x0003ea000b901d50 */
[----:B------:R-:W0:Y:S01]  /*6560*/  LDGDEPBAR ;  /* 0x00000000000079af */ /* 0x000e220000000000 */
[----:B------:R-:W-:-:S05]  /*6570*/  BRA `(.L_x_1080) ;  /* 0x000008d000007947 */ /* 0x000fca0003800000 */
.L_x_1079:
[----:B------:R-:W-:Y:S04]  /*6580*/  DEPBAR.LE SB0, 0x0 ;  /* 0x000080000000791a */ /* 0x000fe80000000000 */
[----:B------:R-:W-:Y:S01]  /*6590*/  BAR.SYNC.DEFER_BLOCKING 0x0 ;  /* 0x0000000000007b1d */ /* 0x000fe20000010000 */
[----:B------:R-:W-:Y:S01]  /*65a0*/  SHF.R.S32.HI R2, RZ, 0x1f, R200 ;  /* 0x0000001fff027819 */ /* 0x000fe200000114c8 */
[----:B------:R-:W-:Y:S04]  /*65b0*/  IMAD.WIDE.U32 R6, R200, c[0x0][0x1a0], RZ ;  /* 0x00006800c8067a25 */ /* 0x000fe800078e00ff */
[----:B------:R-:W-:Y:S02]  /*65c0*/  IMAD R2, R2, c[0x0][0x1a0], RZ ;  /* 0x0000680002027a24 */ /* 0x000fe400078e02ff */
[----:B------:R-:W-:Y:S02]  /*65d0*/  IMAD.MOV.U32 R14, RZ, RZ, c[0x0][0x1a0] ;  /* 0x00006800ff0e7624 */ /* 0x000fe400078e00ff */
[----:B------:R-:W-:Y:S01]  /*65e0*/  IMAD R3, R200, c[0x0][0x1a4], R2 ;  /* 0x00006900c8037a24 */ /* 0x000fe200078e0202 */
[----:B------:R-:W-:Y:S01]  /*65f0*/  LEA R2, P2, R6, R244, 0x6 ;  /* 0x000000f406027211 */ /* 0x000fe200078430ff */
[----:B------:R-:W-:Y:S02]  /*6600*/  IMAD.MOV.U32 R15, RZ, RZ, c[0x0][0x1a4] ;  /* 0x00006900ff0f7624 */ /* 0x000fe400078e00ff */
[----:B------:R-:W-:Y:S01]  /*6610*/  IMAD.IADD R3, R7, 0x1, R3 ;  /* 0x0000000107037824 */ /* 0x000fe200078e0203 */
[----:B------:R-:W-:Y:S01]  /*6620*/  @!P0 LEA R10, P4, R2, c[0x0][0x170], 0x1 ;  /* 0x00005c00020a8a11 */ /* 0x000fe200078808ff */
[----:B------:R-:W-:Y:S01]  /*6630*/  IMAD.MOV.U32 R12, RZ, RZ, c[0x0][0x1a0] ;  /* 0x00006800ff0c7624 */ /* 0x000fe200078e00ff */
[-C--:B------:R-:W-:Y:S01]  /*6640*/  @!P0 LEA R4, P1, R14, R2.reuse, 0x4 ;  /* 0x000000020e048211 */ /* 0x080fe200078220ff */
[----:B------:R-:W-:Y:S01]  /*6650*/  IMAD.MOV.U32 R13, RZ, RZ, c[0x0][0x1a4] ;  /* 0x00006900ff0d7624 */ /* 0x000fe200078e00ff */
[----:B------:R-:W-:Y:S02]  /*6660*/  LEA.HI.X R3, R6, R247, R3, 0x6, P2 ;  /* 0x000000f706037211 */ /* 0x000fe400010f3403 */
[----:B------:R-:W-:Y:S02]  /*6670*/  @!P0 LEA R8, P3, R4, c[0x0][0x170], 0x1 ;  /* 0x00005c0004088a11 */ /* 0x000fe400078608ff */
[----:B------:R-:W-:Y:S01]  /*6680*/  @!P0 LEA.HI.X R11, R2, c[0x0][0x174], R3, 0x1, P4 ;  /* 0x00005d00020b8a11 */ /* 0x000fe200020f0c03 */
[----:B------:R-:W-:Y:S01]  /*6690*/  @P0 STS.128 [R199+0x6000], RZ ;  /* 0x006000ffc7000388 */ /* 0x000fe20000000c00 */
[-C--:B------:R-:W-:Y:S02]  /*66a0*/  @!P0 LEA.HI.X R7, R14, R3.reuse, R15, 0x4, P1 ;  /* 0x000000030e078211 */ /* 0x080fe400008f240f */
[----:B------:R-:W-:Y:S02]  /*66b0*/  @!P0 LEA R5, P2, R12, R2, 0x5 ;  /* 0x000000020c058211 */ /* 0x000fe400078428ff */
[----:B------:R-:W-:Y:S02]  /*66c0*/  @!P0 LEA.HI.X R9, R4, c[0x0][0x174], R7, 0x1, P3 ;  /* 0x00005d0004098a11 */ /* 0x000fe400018f0c07 */
[----:B------:R-:W-:Y:S01]  /*66d0*/  @!PT LDS RZ, [RZ] ;  /* 0x00000000fffff984 */ /* 0x000fe20000000800 */
[----:B------:R-:W-:Y:S01]  /*66e0*/  @!PT LDS RZ, [RZ] ;  /* 0x00000000fffff984 */ /* 0x000fe20000000800 */
[----:B------:R-:W-:Y:S01]  /*66f0*/  @!PT LDS RZ, [RZ] ;  /* 0x00000000fffff984 */ /* 0x000fe20000000800 */
[----:B------:R1:W-:Y:S01]  /*6700*/  @!P0 LDGSTS.E.BYPASS.LTC128B.128 [R199+0x6000], [R10.64] ;  /* 0x060000000ac78fae */ /* 0x0003e2000b901d50 */
[C---:B------:R-:W-:Y:S02]  /*6710*/  @!P0 LEA R6, P1, R5.reuse, c[0x0][0x170], 0x1 ;  /* 0x00005c0005068a11 */ /* 0x040fe400078208ff */
[----:B------:R-:W-:Y:S01]  /*6720*/  @!P0 LEA.HI.X R12, R12, R3, R13, 0x5, P2 ;  /* 0x000000030c0c8211 */ /* 0x000fe200010f2c0d */
[----:B------:R-:W-:Y:S03]  /*6730*/  IMAD.MOV.U32 R13, RZ, RZ, c[0x0][0x1a0] ;  /* 0x00006800ff0d7624 */ /* 0x000fe600078e00ff */
[----:B------:R-:W-:Y:S01]  /*6740*/  @P0 STS.128 [R199+0x6800], RZ ;  /* 0x006800ffc7000388 */ /* 0x000fe20000000c00 */
[----:B------:R-:W-:Y:S01]  /*6750*/  @!P0 LEA.HI.X R7, R5, c[0x0][0x174], R12, 0x1, P1 ;  /* 0x00005d0005078a11 */ /* 0x000fe200008f0c0c */
[----:B------:R-:W-:Y:S04]  /*6760*/  @!P0 IMAD.WIDE.U32 R2, R13, 0x30, R2 ;  /* 0x000000300d028825 */ /* 0x000fe800078e0002 */
[----:B------:R-:W-:Y:S01]  /*6770*/  @!P0 IMAD.IADD R3, R237, 0x1, R3 ;  /* 0x00000001ed038824 */ /* 0x000fe200078e0203 */
[----:B------:R-:W-:Y:S01]  /*6780*/  @!PT LDS RZ, [RZ] ;  /* 0x00000000fffff984 */ /* 0x000fe20000000800 */
[----:B------:R-:W-:Y:S01]  /*6790*/  @!PT LDS RZ, [RZ] ;  /* 0x00000000fffff984 */ /* 0x000fe20000000800 */
[----:B------:R-:W-:Y:S01]  /*67a0*/  @!PT LDS RZ, [RZ] ;  /* 0x00000000fffff984 */ /* 0x000fe20000000800 */
[----:B------:R1:W-:Y:S01]  /*67b0*/  @!P0 LDGSTS.E.BYPASS.LTC128B.128 [R199+0x6800], [R8.64] ;  /* 0x0680000008c78fae */ /* 0x0003e2000b901d50 */
[C---:B------:R-:W-:Y:S04]  /*67c0*/  @!P0 LEA R4, P1, R2.reuse, c[0x0][0x170], 0x1 ;  /* 0x00005c0002048a11 */ /* 0x040fe800078208ff */
[----:B------:R-:W-:Y:S02]  /*67d0*/  @!P0 LEA.HI.X R5, R2, c[0x0][0x174], R3, 0x1, P1 ;  /* 0x00005d0002058a11 */ /* 0x000fe400008f0c03 */
[----:B------:R-:W-:Y:S01]  /*67e0*/  @P0 STS.128 [R199+0x7000], RZ ;  /* 0x007000ffc7000388 */ /* 0x000fe20000000c00 */
[----:B------:R-:W-:Y:S06]  /*67f0*/  ISETP.GT.AND P1, PT, R200, RZ, PT ;  /* 0x000000ffc800720c */ /* 0x000fec0003f24270 */
[----:B------:R-:W-:Y:S01]  /*6800*/  @!PT LDS RZ, [RZ] ;  /* 0x00000000fffff984 */ /* 0x000fe20000000800 */
[----:B------:R-:W-:Y:S01]  /*6810*/  @!PT LDS RZ, [RZ] ;  /* 0x00000000fffff984 */ /* 0x000fe20000000800 */
[----:B------:R-:W-:Y:S01]  /*6820*/  @!PT LDS RZ, [RZ] ;  /* 0x00000000fffff984 */ /* 0x000fe20000000800 */
[----:B------:R2:W-:Y:S07]  /*6830*/  @!P0 LDGSTS.E.BYPASS.LTC128B.128 [R199+0x7000], [R6.64] ;  /* 0x0700000006c78fae */ /* 0x0005ee000b901d50 */
[----:B------:R-:W-:Y:S07]  /*6840*/  @P0 STS.128 [R199+0x7800], RZ ;  /* 0x007800ffc7000388 */ /* 0x000fee0000000c00 */
[----:B------:R-:W-:Y:S01]  /*6850*/  @!PT LDS RZ, [RZ] ;  /* 0x00000000fffff984 */ /* 0x000fe20000000800 */
[----:B------:R-:W-:Y:S01]  /*6860*/  @!PT LDS RZ, [RZ] ;  /* 0x00000000fffff984 */ /* 0x000fe20000000800 */
[----:B------:R-:W-:Y:S01]  /*6870*/  @!PT LDS RZ, [RZ] ;  /* 0x00000000fffff984 */ /* 0x000fe20000000800 */
[----:B------:R2:W-:Y:S07]  /*6880*/  @!P0 LDGSTS.E.BYPASS.LTC128B.128 [R199+0x7800], [R4.64] ;  /* 0x0780000004c78fae */ /* 0x0005ee000b901d50 */
[----:B------:R-:W-:Y:S07]  /*6890*/  LDSM.16.M88.4 R64, [R191] ;  /* 0x00000000bf40783b */ /* 0x000fee0000000200 */
[----:B------:R-:W2:Y:S07]  /*68a0*/  LDSM.16.M88.4 R16, [R184+0x4000] ;  /* 0x00400000b810783b */ /* 0x000eae0000000200 */
[----:B------:R-:W1:Y:S07]  /*68b0*/  LDSM.16.M88.4 R60, [R191+0x2000] ;  /* 0x00200000bf3c783b */ /* 0x000e6e0000000200 */
[----:B------:R-:W3:Y:S07]  /*68c0*/  LDSM.16.M88.4 R32, [R184+0x4800] ;  /* 0x00480000b820783b */ /* 0x000eee0000000200 */
[----:B------:R-:W0:Y:S07]  /*68d0*/  LDGDEPBAR ;  /* 0x00000000000079af */ /* 0x000e2e0000000000 */
[----:B------:R-:W4:Y:S07]  /*68e0*/  LDSM.16.M88.4 R48, [R184+0x5000] ;  /* 0x00500000b830783b */ /* 0x000f2e0000000200 */
[----:B------:R-:W5:Y:S01]  /*68f0*/  LDSM.16.M88.4 R140, [R184+0x5800] ;  /* 0x00580000b88c783b */ /* 0x000f620000000200 */
[-C--:B--2---:R-:W-:Y:S06]  /*6900*/  HMMA.16816.F32.BF16 R4, R64, R16.reuse, RZ ;  /* 0x000000104004723c */ /* 0x084fec00000418ff */
[----:B------:R-:W-:Y:S02]  /*6910*/  LDSM.16.M88.4 R144, [R194] ;  /* 0x00000000c290783b */ /* 0x000fe40000000200 */
[C---:B-1----:R-:W-:Y:S05]  /*6920*/  HMMA.16816.F32.BF16 R8, R60.reuse, R16, RZ ;  /* 0x000000103c08723c */ /* 0x042fea00000418ff */
[----:B------:R-:W1:Y:S03]  /*6930*/  LDSM.16.M88.4 R148, [R190+0x4000] ;  /* 0x00400000be94783b */ /* 0x000e660000000200 */
[-C--:B------:R-:W-:Y:S04]  /*6940*/  HMMA.16816.F32.BF16 R12, R60, R18.reuse, RZ ;  /* 0x000000123c0c723c */ /* 0x080fe800000418ff */
[----:B------:R-:W2:Y:S04]  /*6950*/  LDSM.16.M88.4 R152, [R194+0x2000] ;  /* 0x00200000c298783b */ /* 0x000ea80000000200 */
[C---:B------:R-:W-:Y:S03]  /*6960*/  HMMA.16816.F32.BF16 R16, R64.reuse, R18, RZ ;  /* 0x000000124010723c */ /* 0x040fe600000418ff */
[----:B------:R-:W1:Y:S05]  /*6970*/  LDSM.16.M88.4 R156, [R190+0x4800] ;  /* 0x00480000be9c783b */ /* 0x000e6a0000000200 */
[-C--:B---3--:R-:W-:Y:S02]  /*6980*/  HMMA.16816.F32.BF16 R20, R64, R32.reuse, RZ ;  /* 0x000000204014723c */ /* 0x088fe400000418ff */
[----:B------:R-:W3:Y:S06]  /*6990*/  LDSM.16.M88.4 R160, [R190+0x5000] ;  /* 0x00500000bea0783b */ /* 0x000eec0000000200 */
[C---:B------:R-:W-:Y:S01]  /*69a0*/  HMMA.16816.F32.BF16 R24, R60.reuse, R32, RZ ;  /* 0x000000203c18723c */ /* 0x040fe200000418ff */
[----:B------:R-:W1:Y:S07]  /*69b0*/  LDSM.16.M88.4 R164, [R190+0x5800] ;  /* 0x00580000bea4783b */ /* 0x000e6e0000000200 */
[-C--:B------:R-:W-:Y:S01]  /*69c0*/  HMMA.16816.F32.BF16 R28, R60, R34.reuse, RZ ;  /* 0x000000223c1c723c */ /* 0x080fe200000418ff */
[----:B------:R-:W-:Y:S07]  /*69d0*/  LDSM.16.M88.4 R168, [R192+0x2000] ;  /* 0x00200000c0a8783b */ /* 0x000fee0000000200 */
[C---:B------:R-:W-:Y:S01]  /*69e0*/  HMMA.16816.F32.BF16 R32, R64.reuse, R34, RZ ;  /* 0x000000224020723c */ /* 0x040fe200000418ff */
[----:B------:R-:W-:Y:S07]  /*69f0*/  LDSM.16.M88.4 R172, [R193+0x2000] ;  /* 0x00200000c1ac783b */ /* 0x000fee0000000200 */
[-C--:B----4-:R-:W-:Y:S01]  /*6a00*/  HMMA.16816.F32.BF16 R36, R64, R48.reuse, RZ ;  /* 0x000000304024723c */ /* 0x090fe200000418ff */
[----:B------:R-:W-:Y:S07]  /*6a10*/  LDSM.16.M88.4 R176, [R189+0x800] ;  /* 0x00080000bdb0783b */ /* 0x000fee0000000200 */
[C---:B------:R-:W-:Y:S01]  /*6a20*/  HMMA.16816.F32.BF16 R40, R60.reuse, R48, RZ ;  /* 0x000000303c28723c */ /* 0x040fe200000418ff */
[----:B------:R-:W-:Y:S07]  /*6a30*/  LDSM.16.M88.4 R180, [R189+0x1000] ;  /* 0x00100000bdb4783b */ /* 0x000fee0000000200 */
[-C--:B------:R-:W-:Y:S08]  /*6a40*/  HMMA.16816.F32.BF16 R44, R60, R50.reuse, RZ ;  /* 0x000000323c2c723c */ /* 0x080ff000000418ff */
[C---:B------:R-:W-:Y:S08]  /*6a50*/  HMMA.16816.F32.BF16 R48, R64.reuse, R50, RZ ;  /* 0x000000324030723c */ /* 0x040ff000000418ff */
[-C--:B-----5:R-:W-:Y:S08]  /*6a60*/  HMMA.16816.F32.BF16 R52, R64, R140.reuse, RZ ;  /* 0x0000008c4034723c */ /* 0x0a0ff000000418ff */
[C---:B------:R-:W-:Y:S08]  /*6a70*/  HMMA.16816.F32.BF16 R56, R60.reuse, R140, RZ ;  /* 0x0000008c3c38723c */ /* 0x040ff000000418ff */
[-C--:B------:R-:W-:Y:S08]  /*6a80*/  HMMA.16816.F32.BF16 R60, R60, R142.reuse, RZ ;  /* 0x0000008e3c3c723c */ /* 0x080ff000000418ff */
[----:B------:R-:W-:Y:S01]  /*6a90*/  HMMA.16816.F32.BF16 R64, R64, R142, RZ ;  /* 0x0000008e4040723c */ /* 0x000fe200000418ff */
[----:B------:R-:W-:Y:S07]  /*6aa0*/  LDSM.16.M88.4 R140, [R192] ;  /* 0x00000000c08c783b */ /* 0x000fee0000000200 */
[-C--:B-1----:R-:W-:Y:S08]  /*6ab0*/  HMMA.16816.F32.BF16 R4, R144, R148.reuse, R4 ;  /* 0x000000949004723c */ /* 0x082ff00000041804 */
[C---:B--2---:R-:W-:Y:S08]  /*6ac0*/  HMMA.16816.F32.BF16 R8, R152.reuse, R148, R8 ;  /* 0x000000949808723c */ /* 0x044ff00000041808 */
[-C--:B------:R-:W-:Y:S08]  /*6ad0*/  HMMA.16816.F32.BF16 R12, R152, R150.reuse, R12 ;  /* 0x00000096980c723c */ /* 0x080ff0000004180c */
[C---:B------:R-:W-:Y:S01]  /*6ae0*/  HMMA.16816.F32.BF16 R16, R144.reuse, R150, R16 ;  /* 0x000000969010723c */ /* 0x040fe20000041810 */
[----:B------:R-:W1:Y:S07]  /*6af0*/  LDSM.16.M88.4 R148, [R195] ;  /* 0x00000000c394783b */ /* 0x000e6e0000000200 */
[-C--:B------:R-:W-:Y:S08]  /*6b00*/  HMMA.16816.F32.BF16 R20, R144, R156.reuse, R20 ;  /* 0x0000009c9014723c */ /* 0x080ff00000041814 */
[C---:B------:R-:W-:Y:S08]  /*6b10*/  HMMA.16816.F32.BF16 R24, R152.reuse, R156, R24 ;  /* 0x0000009c9818723c */ /* 0x040ff00000041818 */
[-C--:B------:R-:W-:Y:S08]  /*6b20*/  HMMA.16816.F32.BF16 R28, R152, R158.reuse, R28 ;  /* 0x0000009e981c723c */ /* 0x080ff0000004181c */
[C---:B------:R-:W-:Y:S01]  /*6b30*/  HMMA.16816.F32.BF16 R32, R144.reuse, R158, R32 ;  /* 0x0000009e9020723c */ /* 0x040fe20000041820 */
[----:B------:R-:W2:Y:S07]  /*6b40*/  LDSM.16.M88.4 R156, [R198] ;  /* 0x00000000c69c783b */ /* 0x000eae0000000200 */
[-C--:B---3--:R-:W-:Y:S08]  /*6b50*/  HMMA.16816.F32.BF16 R36, R144, R160.reuse, R36 ;  /* 0x000000a09024723c */ /* 0x088ff00000041824 */
[C---:B------:R-:W-:Y:S08]  /*6b60*/  HMMA.16816.F32.BF16 R40, R152.reuse, R160, R40 ;  /* 0x000000a09828723c */ /* 0x040ff00000041828 */
[-C--:B------:R-:W-:Y:S08]  /*6b70*/  HMMA.16816.F32.BF16 R44, R152, R162.reuse, R44 ;  /* 0x000000a2982c723c */ /* 0x080ff0000004182c */
[C---:B------:R-:W-:Y:S01]  /*6b80*/  HMMA.16816.F32.BF16 R48, R144.reuse, R162, R48 ;  /* 0x000000a29030723c */ /* 0x040fe20000041830 */
[----:B------:R-:W-:Y:S07]  /*6b90*/  LDSM.16.M88.4 R160, [R196] ;  /* 0x00000000c4a0783b */ /* 0x000fee0000000200 */
[-C--:B------:R-:W-:Y:S08]  /*6ba0*/  HMMA.16816.F32.BF16 R52, R144, R164.reuse, R52 ;  /* 0x000000a49034723c */ /* 0x080ff00000041834 */
[C---:B------:R-:W-:Y:S08]  /*6bb0*/  HMMA.16816.F32.BF16 R56, R152.reuse, R164, R56 ;  /* 0x000000a49838723c */ /* 0x040ff00000041838 */
[-C--:B------:R-:W-:Y:S01]  /*6bc0*/  HMMA.16816.F32.BF16 R60, R152, R166.reuse, R60 ;  /* 0x000000a6983c723c */ /* 0x080fe2000004183c */
[----:B------:R-:W3:Y:S07]  /*6bd0*/  LDSM.16.M88.4 R152, [R197] ;  /* 0x00000000c598783b */ /* 0x000eee0000000200 */
[----:B------:R-:W-:Y:S01]  /*6be0*/  HMMA.16816.F32.BF16 R64, R144, R166, R64 ;  /* 0x000000a69040723c */ /* 0x000fe20000041840 */
[----:B------:R-:W-:Y:S07]  /*6bf0*/  LDSM.16.M88.4 R144, [R193] ;  /* 0x00000000c190783b */ /* 0x000fee0000000200 */
[-C--:B-1----:R-:W-:Y:S01]  /*6c00*/  HMMA.16816.F32.BF16 R4, R140, R148.reuse, R4 ;  /* 0x000000948c04723c */ /* 0x082fe20000041804 */
[----:B------:R-:W1:Y:S07]  /*6c10*/  LDSM.16.M88.4 R164, [R189] ;  /* 0x00000000bda4783b */ /* 0x000e6e0000000200 */
        /* <DEDUP_REMOVED lines=10> */
[-C--:B---3--:R-:W-:Y:S08]  /*6cc0*/  HMMA.16816.F32.BF16 R36, R140, R152.reuse, R36 ;  /* 0x000000988c24723c */ /* 0x088ff00000041824 */
[C---:B------:R-:W-:Y:S08]  /*6cd0*/  HMMA.16816.F32.BF16 R40, R168.reuse, R152, R40 ;  /* 0x00000098a828723c */ /* 0x040ff00000041828 */
[-C--:B------:R-:W-:Y:S08]  /*6ce0*/  HMMA.16816.F32.BF16 R44, R168, R154.reuse, R44 ;  /* 0x0000009aa82c723c */ /* 0x080ff0000004182c */
[C---:B------:R-:W-:Y:S08]  /*6cf0*/  HMMA.16816.F32.BF16 R48, R140.reuse, R154, R48 ;  /* 0x0000009a8c30723c */ /* 0x040ff00000041830 */
[-C--:B------:R-:W-:Y:S08]  /*6d00*/  HMMA.16816.F32.BF16 R52, R140, R160.reuse, R52 ;  /* 0x000000a08c34723c */ /* 0x080ff00000041834 */
[C---:B------:R-:W-:Y:S08]  /*6d10*/  HMMA.16816.F32.BF16 R56, R168.reuse, R160, R56 ;  /* 0x000000a0a838723c */ /* 0x040ff00000041838 */
[-C--:B------:R-:W-:Y:S08]  /*6d20*/  HMMA.16816.F32.BF16 R60, R168, R162.reuse, R60 ;  /* 0x000000a2a83c723c */ /* 0x080ff0000004183c */
[----:B------:R-:W-:Y:S08]  /*6d30*/  HMMA.16816.F32.BF16 R64, R140, R162, R64 ;  /* 0x000000a28c40723c */ /* 0x000ff00000041840 */
[-C--:B-1----:R-:W-:Y:S08]  /*6d40*/  HMMA.16816.F32.BF16 R4, R144, R164.reuse, R4 ;  /* 0x000000a49004723c */ /* 0x082ff00000041804 */
        /* <DEDUP_REMOVED lines=16> */
.L_x_1080:
[----:B------:R-:W-:Y:S01]  /*6e50*/  FMNMX.FTZ R2, R4, R0, !PT ;  /* 0x0000000004027209 */ /* 0x000fe20007810000 */
[----:B-1----:R-:W-:Y:S01]  /*6e60*/  LDSM.16.MT88.4 R144, [R185+0x6000] ;  /* 0x00600000b990783b */ /* 0x002fe20000004200 */
[----:B------:R-:W-:Y:S02]  /*6e70*/  IMAD.SHL.U32 R172, R200, 0x2, RZ ;  /* 0x00000002c8ac7824 */ /* 0x000fe400078e00ff */
        /* <DEDUP_REMOVED lines=48> */
[----:B------:R-:W-:Y:S04]  /*7180*/  FMNMX.FTZ R3, R60, R3, !PT ;  /* 0x000000033c037209 */ /* 0x000fe80007810000 */
[----:B------:R-:W-:Y:S03]  /*7190*/  FMNMX.FTZ R3, R61, R3, !PT ;  /* 0x000000033d037209 */ /* 0x000fe60007810000 */
[----:B------:R-:W2:Y:S08]  /*71a0*/  SHFL.BFLY PT, R96, R2, 0x2, 0x1f ;  /* 0x0c401f0002607f89 */ /* 0x000eb000000e0000 */
[----:B------:R-:W3:Y:S01]  /*71b0*/  SHFL.BFLY PT, R99, R3, 0x2, 0x1f ;  /* 0x0c401f0003637f89 */ /* 0x000ee200000e0000 */
[----:B-1----:R-:W-:Y:S04]  /*71c0*/  FMNMX.FTZ R97, R97, R100, !PT ;  /* 0x0000006461617209 */ /* 0x002fe80007810000 */
[C---:B------:R-:W-:Y:S01]  /*71d0*/  FSETP.NEU.FTZ.AND P2, PT, R97.reuse, -INF , PT ;  /* 0xff8000006100780b */ /* 0x040fe20003f5d000 */
[C---:B------:R-:W-:Y:S02]  /*71e0*/  FADD.FTZ R0, -R97.reuse, R0 ;  /* 0x0000000061007221 */ /* 0x040fe40000010100 */
[----:B------:R-:W-:Y:S01]  /*71f0*/  FMUL.FTZ R152, R97, c[0x0][0x23c] ;  /* 0x00008f0061987a20 */ /* 0x000fe20000410000 */
[----:B--2---:R-:W-:Y:S01]  /*7200*/  FMNMX.FTZ R2, R2, R96, !PT ;  /* 0x0000006002027209 */ /* 0x004fe20007810000 */
[----:B------:R-:W-:Y:S01]  /*7210*/  FMUL.FTZ R0, R0, c[0x0][0x23c] ;  /* 0x00008f0000007a20 */ /* 0x000fe20000410000 */
[----:B------:R-:W-:Y:S02]  /*7220*/  FMNMX.FTZ R96, R10, R102, !PT ;  /* 0x000000660a607209 */ /* 0x000fe40007810000 */
[----:B------:R-:W-:Y:S01]  /*7230*/  FSEL R152, R152, RZ, P2 ;  /* 0x000000ff98987208 */ /* 0x000fe20001000000 */
[----:B------:R1:W2:Y:S01]  /*7240*/  MUFU.EX2 R100, R0 ;  /* 0x0000000000647308 */ /* 0x0002a20000000800 */
[----:B------:R-:W4:Y:S01]  /*7250*/  SHFL.BFLY PT, R103, R2, 0x1, 0x1f ;  /* 0x0c201f0002677f89 */ /* 0x000f2200000e0000 */
[----:B------:R-:W-:Y:S02]  /*7260*/  FMNMX.FTZ R96, R11, R96, !PT ;  /* 0x000000600b607209 */ /* 0x000fe40007810000 */
[----:B---3--:R-:W-:Y:S01]  /*7270*/  FMNMX.FTZ R3, R3, R99, !PT ;  /* 0x0000006303037209 */ /* 0x008fe20007810000 */
[--C-:B------:R-:W-:Y:S01]  /*7280*/  FFMA.FTZ R16, R16, c[0x0][0x23c], -R152.reuse ;  /* 0x00008f0010107a23 */ /* 0x100fe20000010898 */
[----:B------:R-:W-:Y:S01]  /*7290*/  FMNMX.FTZ R96, R14, R96, !PT ;  /* 0x000000600e607209 */ /* 0x000fe20007810000 */
[--C-:B------:R-:W-:Y:S02]  /*72a0*/  FFMA.FTZ R64, R64, c[0x0][0x23c], -R152.reuse ;  /* 0x00008f0040407a23 */ /* 0x100fe40000010898 */
[----:B------:R-:W3:Y:S01]  /*72b0*/  SHFL.BFLY PT, R140, R3, 0x1, 0x1f ;  /* 0x0c201f00038c7f89 */ /* 0x000ee200000e0000 */
[----:B------:R5:W-:Y:S01]  /*72c0*/  MUFU.EX2 R236, R16 ;  /* 0x0000001000ec7308 */ /* 0x000be20000000800 */
[----:B------:R-:W-:Y:S01]  /*72d0*/  FMNMX.FTZ R96, R15, R96, !PT ;  /* 0x000000600f607209 */ /* 0x000fe20007810000 */
[--C-:B------:R-:W-:Y:S02]  /*72e0*/  FFMA.FTZ R17, R17, c[0x0][0x23c], -R152.reuse ;  /* 0x00008f0011117a23 */ /* 0x100fe40000010898 */
[--C-:B------:R-:W-:Y:S01]  /*72f0*/  FFMA.FTZ R4, R4, c[0x0][0x23c], -R152.reuse ;  /* 0x00008f0004047a23 */ /* 0x100fe20000010898 */
[----:B------:R-:W-:Y:S01]  /*7300*/  FMNMX.FTZ R96, R26, R96, !PT ;  /* 0x000000601a607209 */ /* 0x000fe20007810000 */
[--C-:B------:R-:W-:Y:S02]  /*7310*/  FFMA.FTZ R65, R65, c[0x0][0x23c], -R152.reuse ;  /* 0x00008f0041417a23 */ /* 0x100fe40000010898 */
[--C-:B------:R-:W-:Y:S01]  /*7320*/  FFMA.FTZ R52, R52, c[0x0][0x23c], -R152.reuse ;  /* 0x00008f0034347a23 */ /* 0x100fe20000010898 */
[----:B------:R-:W-:Y:S01]  /*7330*/  FMNMX.FTZ R99, R27, R96, !PT ;  /* 0x000000601b637209 */ /* 0x000fe20007810000 */
[----:B------:R5:W-:Y:S01]  /*7340*/  MUFU.EX2 R235, R17 ;  /* 0x0000001100eb7308 */ /* 0x000be20000000800 */
[--C-:B------:R-:W-:Y:S02]  /*7350*/  FFMA.FTZ R20, R20, c[0x0][0x23c], -R152.reuse ;  /* 0x00008f0014147a23 */ /* 0x100fe40000010898 */
[--C-:B------:R-:W-:Y:S01]  /*7360*/  FFMA.FTZ R21, R21, c[0x0][0x23c], -R152.reuse ;  /* 0x00008f0015157a23 */ /* 0x100fe20000010898 */
[----:B----4-:R-:W-:Y:S01]  /*7370*/  FMNMX.FTZ R96, R2, R103, !PT ;  /* 0x0000006702607209 */ /* 0x010fe20007810000 */
[--C-:B------:R-:W-:Y:S01]  /*7380*/  FFMA.FTZ R5, R5, c[0x0][0x23c], -R152.reuse ;  /* 0x00008f0005057a23 */ /* 0x100fe20000010898 */
[----:B------:R-:W-:Y:S01]  /*7390*/  FMNMX.FTZ R2, R30, R99, !PT ;  /* 0x000000631e027209 */ /* 0x000fe20007810000 */
[----:B------:R-:W-:Y:S01]  /*73a0*/  FFMA.FTZ R32, R32, c[0x0][0x23c], -R152 ;  /* 0x00008f0020207a23 */ /* 0x000fe20000010898 */
[C---:B------:R-:W-:Y:S02]  /*73b0*/  FSETP.NEU.FTZ.AND P2, PT, R96.reuse, -INF , PT ;  /* 0xff8000006000780b */ /* 0x040fe40003f5d000 */
[----:B------:R4:W-:Y:S01]  /*73c0*/  MUFU.EX2 R232, R4 ;  /* 0x0000000400e87308 */ /* 0x0009e20000000800 */
[C---:B-1----:R-:W-:Y:S01]  /*73d0*/  FADD.FTZ R0, -R96.reuse, R98 ;  /* 0x0000006260007221 */ /* 0x042fe20000010100 */
[----:B------:R-:W-:Y:S01]  /*73e0*/  FMNMX.FTZ R2, R31, R2, !PT ;  /* 0x000000021f027209 */ /* 0x000fe20007810000 */
[----:B------:R-:W-:Y:S01]  /*73f0*/  FMUL.FTZ R153, R96, c[0x0][0x23c] ;  /* 0x00008f0060997a20 */ /* 0x000fe20000410000 */
[----:B---3--:R-:W-:Y:S01]  /*7400*/  FMNMX.FTZ R3, R3, R140, !PT ;  /* 0x0000008c03037209 */ /* 0x008fe20007810000 */
[----:B------:R-:W-:Y:S01]  /*7410*/  FMUL.FTZ R0, R0, c[0x0][0x23c] ;  /* 0x00008f0000007a20 */ /* 0x000fe20000410000 */
[----:B------:R-:W-:Y:S01]  /*7420*/  FMNMX.FTZ R2, R42, R2, !PT ;  /* 0x000000022a027209 */ /* 0x000fe20007810000 */
[----:B------:R-:W-:Y:S01]  /*7430*/  FFMA.FTZ R33, R33, c[0x0][0x23c], -R152 ;  /* 0x00008f0021217a23 */ /* 0x000fe20000010898 */
[----:B------:R-:W-:Y:S01]  /*7440*/  FSEL R153, R153, RZ, P2 ;  /* 0x000000ff99997208 */ /* 0x000fe20001000000 */
[----:B------:R-:W-:Y:S01]  /*7450*/  FMUL.FTZ R154, R3, c[0x0][0x23c] ;  /* 0x00008f00039a7a20 */ /* 0x000fe20000410000 */
[----:B------:R1:W-:Y:S01]  /*7460*/  MUFU.EX2 R99, R0 ;  /* 0x0000000000637308 */ /* 0x0003e20000000800 */
[----:B------:R-:W-:Y:S01]  /*7470*/  FMNMX.FTZ R2, R43, R2, !PT ;  /* 0x000000022b027209 */ /* 0x000fe20007810000 */
[----:B--2---:R-:W-:Y:S01]  /*7480*/  FMUL.FTZ R76, R100, R76 ;  /* 0x0000004c644c7220 */ /* 0x004fe20000410000 */
[----:B------:R-:W-:Y:S01]  /*7490*/  FSETP.NEU.FTZ.AND P2, PT, R3, -INF , PT ;  /* 0xff8000000300780b */ /* 0x000fe20003f5d000 */
[--C-:B------:R-:W-:Y:S01]  /*74a0*/  FFMA.FTZ R22, R22, c[0x0][0x23c], -R153.reuse ;  /* 0x00008f0016167a23 */ /* 0x100fe20000010899 */
[----:B------:R-:W-:Y:S01]  /*74b0*/  FMNMX.FTZ R2, R46, R2, !PT ;  /* 0x000000022e027209 */ /* 0x000fe20007810000 */
[--C-:B------:R-:W-:Y:S01]  /*74c0*/  FFMA.FTZ R23, R23, c[0x0][0x23c], -R153.reuse ;  /* 0x00008f0017177a23 */ /* 0x100fe20000010899 */
[----:B------:R-:W-:Y:S01]  /*74d0*/  FSEL R154, R154, RZ, P2 ;  /* 0x000000ff9a9a7208 */ /* 0x000fe20001000000 */
[--C-:B------:R-:W-:Y:S01]  /*74e0*/  FFMA.FTZ R38, R38, c[0x0][0x23c], -R153.reuse ;  /* 0x00008f0026267a23 */ /* 0x100fe20000010899 */
[----:B------:R-:W-:Y:S01]  /*74f0*/  FMNMX.FTZ R2, R47, R2, !PT ;  /* 0x000000022f027209 */ /* 0x000fe20007810000 */
[----:B------:R-:W2:Y:S01]  /*7500*/  MUFU.EX2 R231, R5 ;  /* 0x0000000500e77308 */ /* 0x000ea20000000800 */
[--C-:B-----5:R-:W-:Y:S01]  /*7510*/  LOP3.LUT R16, R207, UR12, R202.reuse, 0x96, !PT ;  /* 0x0000000ccf107c12 */ /* 0x120fe2000f8e96ca */
[--C-:B------:R-:W-:Y:S01]  /*7520*/  FFMA.FTZ R18, R18, c[0x0][0x23c], -R153.reuse ;  /* 0x00008f0012127a23 */ /* 0x100fe20000010899 */
[----:B------:R-:W-:Y:S01]  /*7530*/  LOP3.LUT R17, R205, UR12, R202, 0x96, !PT ;  /* 0x0000000ccd117c12 */ /* 0x000fe2000f8e96ca */
[----:B------:R-:W-:Y:S01]  /*7540*/  FFMA.FTZ R45, R45, c[0x0][0x23c], -R154 ;  /* 0x00008f002d2d7a23 */ /* 0x000fe2000001089a */
[----:B----4-:R-:W-:Y:S01]  /*7550*/  LOP3.LUT R4, R203, UR19, R172, 0x96, !PT ;  /* 0x00000013cb047c12 */ /* 0x010fe2000f8e96ac */
[----:B------:R-:W-:Y:S04]  /*7560*/  IMAD.WIDE.U32 R170, R16, -0x326172a9, RZ ;  /* 0xcd9e8d5710aa7825 */ /* 0x000fe800078e00ff */
[----:B------:R-:W-:Y:S01]  /*7570*/  MUFU.EX2 R233, R18 ;  /* 0x0000001200e97308 */ /* 0x000fe20000000800 */
[----:B------:R-:W-:Y:S02]  /*7580*/  FFMA.FTZ R16, R6, c[0x0][0x23c], -R153 ;  /* 0x00008f0006107a23 */ /* 0x000fe40000010899 */
[--C-:B------:R-:W-:Y:S02]  /*7590*/  FFMA.FTZ R40, R40, c[0x0][0x23c], -R154.reuse ;  /* 0x00008f0028287a23 */ /* 0x100fe4000001089a */
[----:B-1----:R-:W-:Y:S02]  /*75a0*/  FADD.FTZ R0, -R3, R101 ;  /* 0x0000006503007221 */ /* 0x002fe40000010100 */
[--C-:B------:R-:W-:Y:S02]  /*75b0*/  FFMA.FTZ R101, R7, c[0x0][0x23c], -R153.reuse ;  /* 0x00008f0007657a23 */ /* 0x100fe40000010899 */
[----:B------:R-:W-:Y:S01]  /*75c0*/  FMUL.FTZ R0, R0, c[0x0][0x23c] ;  /* 0x00008f0000007a20 */ /* 0x000fe20000410000 */
[----:B------:R1:W-:Y:S01]  /*75d0*/  MUFU.EX2 R230, R16 ;  /* 0x0000001000e67308 */ /* 0x0003e20000000800 */
[--C-:B------:R-:W-:Y:S02]  /*75e0*/  FFMA.FTZ R41, R41, c[0x0][0x23c], -R154.reuse ;  /* 0x00008f0029297a23 */ /* 0x100fe4000001089a */
[--C-:B------:R-:W-:Y:S01]  /*75f0*/  FFMA.FTZ R56, R56, c[0x0][0x23c], -R154.reuse ;  /* 0x00008f0038387a23 */ /* 0x100fe2000001089a */
[----:B--2---:R-:W-:Y:S01]  /*7600*/  F2FP.BF16.PACK_AB R140, R231, R232 ;  /* 0x000000e8e78c723e */ /* 0x004fe200000010ff */
[----:B------:R-:W-:Y:S04]  /*7610*/  IMAD.WIDE.U32 R168, R17, -0x326172a9, RZ ;  /* 0xcd9e8d5711a87825 */ /* 0x000fe800078e00ff */
[--C-:B------:R-:W-:Y:S01]  /*7620*/  FFMA.FTZ R9, R9, c[0x0][0x23c], -R154.reuse ;  /* 0x00008f0009097a23 */ /* 0x100fe2000001089a */
[----:B------:R2:W-:Y:S01]  /*7630*/  MUFU.EX2 R98, R0 ;  /* 0x0000000000627308 */ /* 0x0005e20000000800 */
[--C-:B------:R-:W-:Y:S02]  /*7640*/  FFMA.FTZ R19, R19, c[0x0][0x23c], -R153.reuse ;  /* 0x00008f0013137a23 */ /* 0x100fe40000010899 */
[--C-:B------:R-:W-:Y:S02]  /*7650*/  FFMA.FTZ R24, R24, c[0x0][0x23c], -R154.reuse ;  /* 0x00008f0018187a23 */ /* 0x100fe4000001089a */
[--C-:B------:R-:W-:Y:S02]  /*7660*/  FFMA.FTZ R29, R29, c[0x0][0x23c], -R154.reuse ;  /* 0x00008f001d1d7a23 */ /* 0x100fe4000001089a */
[--C-:B------:R-:W-:Y:S02]  /*7670*/  FFMA.FTZ R28, R28, c[0x0][0x23c], -R154.reuse ;  /* 0x00008f001c1c7a23 */ /* 0x100fe4000001089a */
[--C-:B------:R-:W-:Y:S01]  /*7680*/  FFMA.FTZ R44, R44, c[0x0][0x23c], -R154.reuse ;  /* 0x00008f002c2c7a23 */ /* 0x100fe2000001089a */
[----:B------:R3:W4:Y:S01]  /*7690*/  MUFU.EX2 R234, R19 ;  /* 0x0000001300ea7308 */ /* 0x0007220000000800 */
[----:B------:R-:W-:Y:S04]  /*76a0*/  IMAD.WIDE.U32 R4, R4, -0x326172a9, RZ ;  /* 0xcd9e8d5704047825 */ /* 0x000fe800078e00ff */
[----:B------:R-:W-:Y:S01]  /*76b0*/  FFMA.FTZ R12, R12, c[0x0][0x23c], -R154 ;  /* 0x00008f000c0c7a23 */ /* 0x000fe2000001089a */
[----:B------:R-:W-:Y:S01]  /*76c0*/  LOP3.LUT R17, R169, UR11, R4, 0x96, !PT ;  /* 0x0000000ba9117c12 */ /* 0x000fe2000f8e9604 */
[----:B------:R-:W-:Y:S01]  /*76d0*/  FFMA.FTZ R8, R8, c[0x0][0x23c], -R154 ;  /* 0x00008f0008087a23 */ /* 0x000fe2000001089a */
[C---:B------:R-:W-:Y:S01]  /*76e0*/  LOP3.LUT R6, R5.reuse, UR13, R220, 0x96, !PT ;  /* 0x0000000d05067c12 */ /* 0x040fe2000f8e96dc */
[--C-:B------:R-:W-:Y:S01]  /*76f0*/  FFMA.FTZ R34, R34, c[0x0][0x23c], -R153.reuse ;  /* 0x00008f0022227a23 */ /* 0x100fe20000010899 */
[----:B------:R5:W-:Y:S01]  /*7700*/  MUFU.EX2 R228, R12 ;  /* 0x0000000c00e47308 */ /* 0x000be20000000800 */
[----:B------:R-:W-:Y:S01]  /*7710*/  LOP3.LUT R5, R5, UR13, R218, 0x96, !PT ;  /* 0x0000000d05057c12 */ /* 0x000fe2000f8e96da */
[----:B-1----:R-:W-:Y:S01]  /*7720*/  IMAD.WIDE.U32 R16, R17, -0x2daee0ad, RZ ;  /* 0xd2511f5311107825 */ /* 0x002fe200078e00ff */
[----:B------:R-:W-:Y:S02]  /*7730*/  LOP3.LUT R18, R171, UR11, R4, 0x96, !PT ;  /* 0x0000000bab127c12 */ /* 0x000fe4000f8e9604 */
[----:B--2---:R-:W-:Y:S01]  /*7740*/  FMNMX.FTZ R0, R58, R2, !PT ;  /* 0x000000023a007209 */ /* 0x004fe20007810000 */
[----:B------:R-:W-:Y:S03]  /*7750*/  IMAD.WIDE.U32 R6, R6, -0x2daee0ad, RZ ;  /* 0xd2511f5306067825 */ /* 0x000fe600078e00ff */
[----:B------:R-:W-:Y:S01]  /*7760*/  FMNMX.FTZ R0, R59, R0, !PT ;  /* 0x000000003b007209 */ /* 0x000fe20007810000 */
[----:B------:R-:W-:Y:S01]  /*7770*/  MUFU.EX2 R224, R8 ;  /* 0x0000000800e07308 */ /* 0x000fe20000000800 */
[----:B------:R-:W-:Y:S01]  /*7780*/  FFMA.FTZ R13, R13, c[0x0][0x23c], -R154 ;  /* 0x00008f000d0d7a23 */ /* 0x000fe2000001089a */
[----:B------:R-:W-:Y:S01]  /*7790*/  LOP3.LUT R17, R17, UR8, R6, 0x96, !PT ;  /* 0x0000000811117c12 */ /* 0x000fe2000f8e9606 */
[----:B------:R-:W-:Y:S01]  /*77a0*/  IMAD.WIDE.U32 R4, R5, -0x2daee0ad, RZ ;  /* 0xd2511f5305047825 */ /* 0x000fe200078e00ff */
[----:B------:R-:W-:Y:S02]  /*77b0*/  FMNMX.FTZ R0, R62, R0, !PT ;  /* 0x000000003e007209 */ /* 0x000fe40007810000 */
[----:B------:R-:W-:Y:S01]  /*77c0*/  LOP3.LUT R7, R7, UR10, R204, 0x96, !PT ;  /* 0x0000000a07077c12 */ /* 0x000fe2000f8e96cc */
[----:B---3--:R-:W-:Y:S01]  /*77d0*/  IMAD.WIDE.U32 R18, R18, -0x2daee0ad, RZ ;  /* 0xd2511f5312127825 */ /* 0x008fe200078e00ff */
[----:B------:R-:W-:Y:S02]  /*77e0*/  FMNMX.FTZ R0, R63, R0, !PT ;  /* 0x000000003f007209 */ /* 0x000fe40007810000 */
[----:B------:R-:W1:Y:S01]  /*77f0*/  MUFU.EX2 R227, R13 ;  /* 0x0000000d00e37308 */ /* 0x000e620000000800 */
[----:B------:R-:W-:Y:S01]  /*7800*/  IMAD.WIDE.U32 R160, R17, -0x326172a9, RZ ;  /* 0xcd9e8d5711a07825 */ /* 0x000fe200078e00ff */
[----:B------:R-:W-:Y:S01]  /*7810*/  LOP3.LUT R19, R19, UR8, R4, 0x96, !PT ;  /* 0x0000000813137c12 */ /* 0x000fe2000f8e9604 */
[----:B------:R-:W2:Y:S01]  /*7820*/  SHFL.BFLY PT, R2, R0, 0x2, 0x1f ;  /* 0x0c401f0000027f89 */ /* 0x000ea200000e0000 */
[----:B------:R-:W-:Y:S01]  /*7830*/  LOP3.LUT R5, R5, UR10, R206, 0x96, !PT ;  /* 0x0000000a05057c12 */ /* 0x000fe2000f8e96ce */
[----:B------:R-:W-:Y:S01]  /*7840*/  IMAD.WIDE.U32 R6, R7, -0x326172a9, RZ ;  /* 0xcd9e8d5707067825 */ /* 0x000fe200078e00ff */
[----:B----4-:R-:W-:Y:S03]  /*7850*/  F2FP.BF16.PACK_AB R143, R234, R233 ;  /* 0x000000e9ea8f723e */ /* 0x010fe600000010ff */
[----:B------:R-:W-:Y:S01]  /*7860*/  IMAD.WIDE.U32 R164, R19, -0x326172a9, RZ ;  /* 0xcd9e8d5713a47825 */ /* 0x000fe200078e00ff */
[----:B------:R-:W-:Y:S01]  /*7870*/  MUFU.EX2 R223, R9 ;  /* 0x0000000900df7308 */ /* 0x000fe20000000800 */
[----:B------:R-:W-:Y:S02]  /*7880*/  LOP3.LUT R6, R161, UR7, R6, 0x96, !PT ;  /* 0x00000007a1067c12 */ /* 0x000fe4000f8e9606 */
[----:B------:R-:W-:Y:S01]  /*7890*/  IMAD.WIDE.U32 R4, R5, -0x326172a9, RZ ;  /* 0xcd9e8d5705047825 */ /* 0x000fe200078e00ff */
[----:B------:R-:W-:Y:S03]  /*78a0*/  LOP3.LUT R7, R7, UR9, R168, 0x96, !PT ;  /* 0x0000000907077c12 */ /* 0x000fe6000f8e96a8 */
[----:B------:R-:W-:Y:S01]  /*78b0*/  IMAD.WIDE.U32 R162, R6, -0x2daee0ad, RZ ;  /* 0xd2511f5306a27825 */ /* 0x000fe200078e00ff */
[----:B-----5:R-:W-:Y:S02]  /*78c0*/  LOP3.LUT R12, R5, UR9, R170, 0x96, !PT ;  /* 0x00000009050c7c12 */ /* 0x020fe4000f8e96aa */
[----:B------:R-:W3:Y:S01]  /*78d0*/  MUFU.EX2 R229, R101 ;  /* 0x0000006500e57308 */ /* 0x000ee20000000800 */
[----:B------:R-:W-:Y:S02]  /*78e0*/  FFMA.FTZ R35, R35, c[0x0][0x23c], -R153 ;  /* 0x00008f0023237a23 */ /* 0x000fe40000010899 */
[----:B------:R-:W-:Y:S01]  /*78f0*/  FMUL.FTZ R19, R99, R119 ;  /* 0x0000007763137220 */ /* 0x000fe20000410000 */
[----:B-1----:R-:W-:Y:S01]  /*7900*/  F2FP.BF16.PACK_AB R150, R227, R228 ;  /* 0x000000e4e396723e */ /* 0x002fe200000010ff */
[----:B------:R-:W-:Y:S01]  /*7910*/  IMAD.WIDE.U32 R12, R12, -0x2daee0ad, RZ ;  /* 0xd2511f530c0c7825 */ /* 0x000fe200078e00ff */
[----:B--2---:R-:W-:Y:S03]  /*7920*/  FMNMX.FTZ R0, R0, R2, !PT ;  /* 0x0000000200007209 */ /* 0x004fe60007810000 */
[C---:B------:R-:W-:Y:S01]  /*7930*/  FMUL.FTZ R72, R98.reuse, R72 ;  /* 0x0000004862487220 */ /* 0x040fe20000410000 */
[----:B------:R1:W-:Y:S01]  /*7940*/  MUFU.EX2 R183, R32 ;  /* 0x0000002000b77308 */ /* 0x0003e20000000800 */
[C---:B------:R-:W-:Y:S01]  /*7950*/  FMUL.FTZ R73, R98.reuse, R73 ;  /* 0x0000004962497220 */ /* 0x040fe20000410000 */
[----:B------:R-:W2:Y:S01]  /*7960*/  SHFL.BFLY PT, R2, R0, 0x1, 0x1f ;  /* 0x0c201f0000027f89 */ /* 0x000ea200000e0000 */
[C---:B------:R-:W-:Y:S02]  /*7970*/  FMUL.FTZ R68, R98.reuse, R68 ;  /* 0x0000004462447220 */ /* 0x040fe40000410000 */
[C---:B------:R-:W-:Y:S02]  /*7980*/  FMUL.FTZ R69, R98.reuse, R69 ;  /* 0x0000004562457220 */ /* 0x040fe40000410000 */
[C---:B------:R-:W-:Y:S02]  /*7990*/  FMUL.FTZ R80, R98.reuse, R80 ;  /* 0x0000005062507220 */ /* 0x040fe40000410000 */
[C---:B------:R-:W-:Y:S01]  /*79a0*/  FMUL.FTZ R81, R98.reuse, R81 ;  /* 0x0000005162517220 */ /* 0x040fe20000410000 */
[----:B------:R4:W-:Y:S01]  /*79b0*/  MUFU.EX2 R216, R33 ;  /* 0x0000002100d87308 */ /* 0x0009e20000000800 */
[C---:B------:R-:W-:Y:S02]  /*79c0*/  FMUL.FTZ R88, R98.reuse, R88 ;  /* 0x0000005862587220 */ /* 0x040fe40000410000 */
[C---:B------:R-:W-:Y:S01]  /*79d0*/  FMUL.FTZ R89, R98.reuse, R89 ;  /* 0x0000005962597220 */ /* 0x040fe20000410000 */
[----:B---3--:R-:W-:Y:S01]  /*79e0*/  F2FP.BF16.PACK_AB R141, R229, R230 ;  /* 0x000000e6e58d723e */ /* 0x008fe200000010ff */
[C---:B------:R-:W-:Y:S02]  /*79f0*/  FMUL.FTZ R92, R98.reuse, R92 ;  /* 0x0000005c625c7220 */ /* 0x040fe40000410000 */
[----:B------:R-:W-:Y:S02]  /*7a00*/  FMUL.FTZ R93, R98, R93 ;  /* 0x0000005d625d7220 */ /* 0x000fe40000410000 */
[----:B------:R-:W-:Y:S01]  /*7a10*/  FFMA.FTZ R25, R25, c[0x0][0x23c], -R154 ;  /* 0x00008f0019197a23 */ /* 0x000fe2000001089a */
[----:B------:R3:W-:Y:S01]  /*7a20*/  MUFU.EX2 R181, R34 ;  /* 0x0000002200b57308 */ /* 0x0007e20000000800 */
[C---:B------:R-:W-:Y:S02]  /*7a30*/  FMUL.FTZ R77, R100.reuse, R77 ;  /* 0x0000004d644d7220 */ /* 0x040fe40000410000 */
[C---:B------:R-:W-:Y:S02]  /*7a40*/  FMUL.FTZ R78, R99.reuse, R78 ;  /* 0x0000004e634e7220 */ /* 0x040fe40000410000 */
[----:B-1----:R-:W-:Y:S01]  /*7a50*/  FMUL.FTZ R32, R100, R120 ;  /* 0x0000007864207220 */ /* 0x002fe20000410000 */
[----:B--2---:R-:W-:Y:S01]  /*7a60*/  FMNMX.FTZ R2, R0, R2, !PT ;  /* 0x0000000200027209 */ /* 0x004fe20007810000 */
[----:B------:R-:W-:Y:S01]  /*7a70*/  FMUL.FTZ R79, R99, R79 ;  /* 0x0000004f634f7220 */ /* 0x000fe20000410000 */
[----:B------:R-:W-:Y:S01]  /*7a80*/  LOP3.LUT R0, R165, UR7, R4, 0x96, !PT ;  /* 0x00000007a5007c12 */ /* 0x000fe2000f8e9604 */
[----:B------:R-:W-:Y:S01]  /*7a90*/  IMAD.WIDE.U32 R4, R7, -0x2daee0ad, RZ ;  /* 0xd2511f5307047825 */ /* 0x000fe200078e00ff */
[C---:B------:R-:W-:Y:S01]  /*7aa0*/  FSETP.NEU.FTZ.AND P2, PT, R2.reuse, -INF , PT ;  /* 0xff8000000200780b */ /* 0x040fe20003f5d000 */
[----:B------:R1:W-:Y:S02]  /*7ab0*/  MUFU.EX2 R182, R35 ;  /* 0x0000002300b67308 */ /* 0x0003e40000000800 */
[----:B------:R-:W-:Y:S01]  /*7ac0*/  FMUL.FTZ R155, R2, c[0x0][0x23c] ;  /* 0x00008f00029b7a20 */ /* 0x000fe20000410000 */
[----:B------:R-:W-:Y:S01]  /*7ad0*/  LOP3.LUT R6, R163, UR4, R4, 0x96, !PT ;  /* 0x00000004a3067c12 */ /* 0x000fe2000f8e9604 */
[----:B------:R-:W-:Y:S01]  /*7ae0*/  IMAD.WIDE.U32 R166, R0, -0x2daee0ad, RZ ;  /* 0xd2511f5300a67825 */ /* 0x000fe200078e00ff */
[----:B------:R-:W-:Y:S02]  /*7af0*/  LOP3.LUT R5, R5, UR6, R16, 0x96, !PT ;  /* 0x0000000605057c12 */ /* 0x000fe4000f8e9610 */
[----:B------:R-:W-:Y:S01]  /*7b00*/  FSEL R155, R155, RZ, P2 ;  /* 0x000000ff9b9b7208 */ /* 0x000fe20001000000 */
[----:B------:R-:W-:Y:S01]  /*7b10*/  IMAD.WIDE.U32 R6, R6, -0x326172a9, RZ ;  /* 0xcd9e8d5706067825 */ /* 0x000fe200078e00ff */
[----:B------:R-:W-:Y:S01]  /*7b20*/  LOP3.LUT R4, R167, UR4, R12, 0x96, !PT ;  /* 0x00000004a7047c12 */ /* 0x000fe2000f8e960c */
[----:B------:R-:W-:Y:S01]  /*7b30*/  MUFU.EX2 R176, R24 ;  /* 0x0000001800b07308 */ /* 0x000fe20000000800 */
[----:B------:R-:W-:Y:S01]  /*7b40*/  LOP3.LUT R12, R13, UR6, R18, 0x96, !PT ;  /* 0x000000060d0c7c12 */ /* 0x000fe2000f8e9612 */
[--C-:B------:R-:W-:Y:S01]  /*7b50*/  FFMA.FTZ R15, R15, c[0x0][0x23c], -R155.reuse ;  /* 0x00008f000f0f7a23 */ /* 0x100fe2000001089b */
[----:B------:R-:W-:Y:S01]  /*7b60*/  LOP3.LUT R0, R6, 0xffff, RZ, 0xc0, !PT ;  /* 0x0000ffff06007812 */ /* 0x000fe200078ec0ff */
[--C-:B------:R-:W-:Y:S01]  /*7b70*/  FFMA.FTZ R14, R14, c[0x0][0x23c], -R155.reuse ;  /* 0x00008f000e0e7a23 */ /* 0x100fe2000001089b */
[----:B------:R-:W-:Y:S01]  /*7b80*/  SHF.R.U32.HI R13, RZ, 0x10, R6 ;  /* 0x00000010ff0d7819 */ /* 0x000fe20000011606 */
[----:B------:R-:W-:Y:S01]  /*7b90*/  IMAD.WIDE.U32 R156, R5, -0x326172a9, RZ ;  /* 0xcd9e8d57059c7825 */ /* 0x000fe200078e00ff */
[----:B------:R-:W-:Y:S03]  /*7ba0*/  LOP3.LUT R16, R6, 0xff, RZ, 0xc0, !PT ;  /* 0x000000ff06107812 */ /* 0x000fe600078ec0ff */
[----:B------:R2:W-:Y:S01]  /*7bb0*/  MUFU.EX2 R225, R15 ;  /* 0x0000000f00e17308 */ /* 0x0005e20000000800 */
[----:B------:R-:W-:Y:S04]  /*7bc0*/  IMAD.WIDE.U32 R158, R12, -0x326172a9, RZ ;  /* 0xcd9e8d570c9e7825 */ /* 0x000fe800078e00ff */
[----:B------:R-:W-:Y:S04]  /*7bd0*/  IMAD.WIDE.U32 R4, R4, -0x326172a9, RZ ;  /* 0xcd9e8d5704047825 */ /* 0x000fe800078e00ff */
[--C-:B------:R-:W-:Y:S01]  /*7be0*/  FFMA.FTZ R10, R10, c[0x0][0x23c], -R155.reuse ;  /* 0x00008f000a0a7a23 */ /* 0x100fe2000001089b */
[----:B------:R5:W5:Y:S01]  /*7bf0*/  MUFU.EX2 R226, R14 ;  /* 0x0000000e00e27308 */ /* 0x000b620000000800 */
[----:B------:R-:W-:Y:S01]  /*7c00*/  LOP3.LUT R18, R4, 0xff, RZ, 0xc0, !PT ;  /* 0x000000ff04127812 */ /* 0x000fe200078ec0ff */
[--C-:B------:R-:W-:Y:S01]  /*7c10*/  FFMA.FTZ R11, R11, c[0x0][0x23c], -R155.reuse ;  /* 0x00008f000b0b7a23 */ /* 0x100fe2000001089b */
[----:B------:R-:W-:Y:S01]  /*7c20*/  SHF.R.U32.HI R17, RZ, 0x18, R4 ;  /* 0x00000018ff117819 */ /* 0x000fe20000011604 */
[----:B----4-:R-:W-:Y:S01]  /*7c30*/  FMUL.FTZ R33, R100, R121 ;  /* 0x0000007964217220 */ /* 0x010fe20000410000 */
[----:B------:R-:W-:Y:S01]  /*7c40*/  LOP3.LUT R12, R4, 0xffff, RZ, 0xc0, !PT ;  /* 0x0000ffff040c7812 */ /* 0x000fe200078ec0ff */
[C---:B---3--:R-:W-:Y:S02]  /*7c50*/  FMUL.FTZ R34, R99.reuse, R122 ;  /* 0x0000007a63227220 */ /* 0x048fe40000410000 */
[----:B-1----:R-:W-:Y:S02]  /*7c60*/  FMUL.FTZ R35, R99, R123 ;  /* 0x0000007b63237220 */ /* 0x002fe40000410000 */
[----:B------:R-:W-:Y:S01]  /*7c70*/  MUFU.EX2 R222, R10 ;  /* 0x0000000a00de7308 */ /* 0x000fe20000000800 */
[--C-:B------:R-:W-:Y:S02]  /*7c80*/  FFMA.FTZ R46, R46, c[0x0][0x23c], -R155.reuse ;  /* 0x00008f002e2e7a23 */ /* 0x100fe4000001089b */
[--C-:B------:R-:W-:Y:S01]  /*7c90*/  FFMA.FTZ R47, R47, c[0x0][0x23c], -R155.reuse ;  /* 0x00008f002f2f7a23 */ /* 0x100fe2000001089b */
[----:B--2---:R-:W-:Y:S01]  /*7ca0*/  SHF.R.U32.HI R15, RZ, 0x18, R6 ;  /* 0x00000018ff0f7819 */ /* 0x004fe20000011606 */
[--C-:B------:R-:W-:Y:S01]  /*7cb0*/  FFMA.FTZ R42, R42, c[0x0][0x23c], -R155.reuse ;  /* 0x00008f002a2a7a23 */ /* 0x100fe2000001089b */
[----:B------:R-:W-:Y:S01]  /*7cc0*/  LOP3.LUT R6, R7, UR15, R156, 0x96, !PT ;  /* 0x0000000f07067c12 */ /* 0x000fe2000f8e969c */
[----:B------:R-:W-:Y:S01]  /*7cd0*/  FFMA.FTZ R26, R26, c[0x0][0x23c], -R155 ;  /* 0x00008f001a1a7a23 */ /* 0x000fe2000001089b */
[----:B------:R-:W-:Y:S01]  /*7ce0*/  SHF.R.U32.HI R7, RZ, 0x8, R0 ;  /* 0x00000008ff077819 */ /* 0x000fe20000011600 */
[----:B------:R-:W-:Y:S01]  /*7cf0*/  FMUL.FTZ R84, R100, R84 ;  /* 0x0000005464547220 */ /* 0x000fe20000410000 */
[----:B------:R-:W-:Y:S01]  /*7d00*/  LOP3.LUT R0, R13, 0xff, RZ, 0xc0, !PT ;  /* 0x000000ff0d007812 */ /* 0x000fe200078ec0ff */
[----:B------:R-:W1:Y:S01]  /*7d10*/  MUFU.EX2 R217, R11 ;  /* 0x0000000b00d97308 */ /* 0x000e620000000800 */
[----:B------:R-:W-:Y:S01]  /*7d20*/  PRMT R16, R16, 0x5410, R7 ;  /* 0x0000541010107816 */ /* 0x000fe20000000007 */
[----:B------:R-:W-:Y:S01]  /*7d30*/  FMUL.FTZ R85, R100, R85 ;  /* 0x0000005564557220 */ /* 0x000fe20000410000 */
[----:B------:R-:W-:Y:S01]  /*7d40*/  PRMT R15, R0, 0x5410, R15 ;  /* 0x00005410000f7816 */ /* 0x000fe2000000000f */
[----:B------:R-:W-:Y:S01]  /*7d50*/  FMUL.FTZ R86, R99, R86 ;  /* 0x0000005663567220 */ /* 0x000fe20000410000 */
[----:B------:R-:W-:Y:S01]  /*7d60*/  LOP3.LUT R0, R6, 0xffff, RZ, 0xc0, !PT ;  /* 0x0000ffff06007812 */ /* 0x000fe200078ec0ff */
[--C-:B------:R-:W-:Y:S01]  /*7d70*/  HSET2.LE.AND R142, R16, R201.reuse, PT ;  /* 0x000000c9108e7233 */ /* 0x100fe20003803000 */
[----:B------:R-:W-:Y:S01]  /*7d80*/  SHF.R.U32.HI R7, RZ, 0x10, R6 ;  /* 0x00000010ff077819 */ /* 0x000fe20000011606 */
[----:B------:R-:W-:Y:S01]  /*7d90*/  FMUL.FTZ R16, R100, R116 ;  /* 0x0000007464107220 */ /* 0x000fe20000410000 */
[----:B-----5:R-:W-:Y:S01]  /*7da0*/  SHF.R.U32.HI R14, RZ, 0x10, R4 ;  /* 0x00000010ff0e7819 */ /* 0x020fe20000011604 */
[----:B------:R-:W-:Y:S01]  /*7db0*/  MUFU.EX2 R180, R20 ;  /* 0x0000001400b47308 */ /* 0x000fe20000000800 */
[----:B------:R-:W-:Y:S01]  /*7dc0*/  LOP3.LUT R4, R5, UR15, R158, 0x96, !PT ;  /* 0x0000000f05047c12 */ /* 0x000fe2000f8e969e */
[----:B------:R-:W-:Y:S01]  /*7dd0*/  FMUL.FTZ R87, R99, R87 ;  /* 0x0000005763577220 */ /* 0x000fe20000410000 */
[----:B------:R-:W-:Y:S01]  /*7de0*/  LOP3.LUT R8, R6, 0xff, RZ, 0xc0, !PT ;  /* 0x000000ff06087812 */ /* 0x000fe200078ec0ff */
[----:B------:R-:W-:Y:S01]  /*7df0*/  FFMA.FTZ R49, R49, c[0x0][0x23c], -R152 ;  /* 0x00008f0031317a23 */ /* 0x000fe20000010898 */
[----:B------:R-:W-:Y:S01]  /*7e00*/  SHF.R.U32.HI R6, RZ, 0x18, R6 ;  /* 0x00000018ff067819 */ /* 0x000fe20000011606 */
[----:B------:R-:W-:Y:S01]  /*7e10*/  FFMA.FTZ R120, R51, c[0x0][0x23c], -R153 ;  /* 0x00008f0033787a23 */ /* 0x000fe20000010899 */
[----:B------:R-:W-:Y:S01]  /*7e20*/  SHF.R.U32.HI R5, RZ, 0x8, R0 ;  /* 0x00000008ff057819 */ /* 0x000fe20000011600 */
[----:B------:R-:W-:Y:S01]  /*7e30*/  FMUL.FTZ R51, R99, R139 ;  /* 0x0000008b63337220 */ /* 0x000fe20000410000 */
[----:B------:R-:W-:Y:S01]  /*7e40*/  LOP3.LUT R0, R7, 0xff, RZ, 0xc0, !PT ;  /* 0x000000ff07007812 */ /* 0x000fe200078ec0ff */
[----:B------:R2:W-:Y:S01]  /*7e50*/  MUFU.EX2 R179, R21 ;  /* 0x0000001500b37308 */ /* 0x0005e20000000800 */
[----:B------:R-:W-:Y:S01]  /*7e60*/  PRMT R9, R8, 0x5410, R5 ;  /* 0x0000541008097816 */ /* 0x000fe20000000005 */
[----:B------:R-:W-:Y:S01]  /*7e70*/  FFMA.FTZ R37, R37, c[0x0][0x23c], -R152 ;  /* 0x00008f0025257a23 */ /* 0x000fe20000010898 */
[----:B------:R-:W-:Y:S01]  /*7e80*/  PRMT R8, R0, 0x5410, R6 ;  /* 0x0000541000087816 */ /* 0x000fe20000000006 */
[----:B------:R-:W-:Y:S01]  /*7e90*/  FFMA.FTZ R36, R36, c[0x0][0x23c], -R152 ;  /* 0x00008f0024247a23 */ /* 0x000fe20000010898 */
[C---:B------:R-:W-:Y:S01]  /*7ea0*/  LOP3.LUT R0, R4.reuse, 0xffff, RZ, 0xc0, !PT ;  /* 0x0000ffff04007812 */ /* 0x040fe200078ec0ff */
[----:B------:R-:W-:Y:S01]  /*7eb0*/  FFMA.FTZ R57, R57, c[0x0][0x23c], -R154 ;  /* 0x00008f0039397a23 */ /* 0x000fe2000001089a */
[----:B------:R-:W-:Y:S01]  /*7ec0*/  LOP3.LUT R7, R4, 0xff, RZ, 0xc0, !PT ;  /* 0x000000ff04077812 */ /* 0x000fe200078ec0ff */
[----:B------:R-:W-:Y:S01]  /*7ed0*/  FFMA.FTZ R58, R58, c[0x0][0x23c], -R155 ;  /* 0x00008f003a3a7a23 */ /* 0x000fe2000001089b */
[----:B------:R-:W-:Y:S01]  /*7ee0*/  SHF.R.U32.HI R0, RZ, 0x8, R0 ;  /* 0x00000008ff007819 */ /* 0x000fe20000011600 */
[----:B------:R-:W-:Y:S01]  /*7ef0*/  MUFU.EX2 R177, R22 ;  /* 0x0000001600b17308 */ /* 0x000fe20000000800 */
[----:B------:R-:W-:Y:S01]  /*7f00*/  SHF.R.U32.HI R5, RZ, 0x10, R4 ;  /* 0x00000010ff057819 */ /* 0x000fe20000011604 */
[----:B------:R-:W-:Y:S01]  /*7f10*/  FFMA.FTZ R54, R54, c[0x0][0x23c], -R153 ;  /* 0x00008f0036367a23 */ /* 0x000fe20000010899 */
[----:B------:R-:W-:Y:S01]  /*7f20*/  PRMT R148, R7, 0x5410, R0 ;  /* 0x0000541007947816 */ /* 0x000fe20000000000 */
[----:B------:R-:W-:Y:S01]  /*7f30*/  FADD.FTZ R0, -R2, R102 ;  /* 0x0000006602007221 */ /* 0x000fe20000010100 */
[----:B------:R-:W-:Y:S01]  /*7f40*/  SHF.R.U32.HI R6, RZ, 0x18, R4 ;  /* 0x00000018ff067819 */ /* 0x000fe20000011604 */
[----:B------:R-:W-:Y:S01]  /*7f50*/  FFMA.FTZ R59, R59, c[0x0][0x23c], -R155 ;  /* 0x00008f003b3b7a23 */ /* 0x000fe2000001089b */
[----:B------:R-:W-:Y:S01]  /*7f60*/  LOP3.LUT R5, R5, 0xff, RZ, 0xc0, !PT ;  /* 0x000000ff05057812 */ /* 0x000fe200078ec0ff */
[----:B------:R-:W-:Y:S01]  /*7f70*/  FMUL.FTZ R0, R0, c[0x0][0x23c] ;  /* 0x00008f0000007a20 */ /* 0x000fe20000410000 */
[----:B------:R-:W-:Y:S01]  /*7f80*/  SHF.R.U32.HI R13, RZ, 0x8, R12 ;  /* 0x00000008ff0d7819 */ /* 0x000fe2000001160c */
[--C-:B------:R-:W-:Y:S01]  /*7f90*/  HSET2.LE.AND R148, R148, R201.reuse, PT ;  /* 0x000000c994947233 */ /* 0x100fe20003803000 */
[----:B------:R-:W-:Y:S01]  /*7fa0*/  LOP3.LUT R12, R14, 0xff, RZ, 0xc0, !PT ;  /* 0x000000ff0e0c7812 */ /* 0x000fe200078ec0ff */
[----:B------:R-:W-:Y:S01]  /*7fb0*/  MUFU.EX2 R178, R23 ;  /* 0x0000001700b27308 */ /* 0x000fe20000000800 */
[----:B------:R-:W-:Y:S01]  /*7fc0*/  F2FP.BF16.PACK_AB R4, R235, R236 ;  /* 0x000000eceb04723e */ /* 0x000fe200000010ff */
[----:B--2---:R-:W-:Y:S01]  /*7fd0*/  FMUL.FTZ R21, R100, R125 ;  /* 0x0000007d64157220 */ /* 0x004fe20000410000 */
[----:B------:R-:W-:Y:S01]  /*7fe0*/  PRMT R13, R18, 0x5410, R13 ;  /* 0x00005410120d7816 */ /* 0x000fe2000000000d */
[----:B------:R-:W-:Y:S01]  /*7ff0*/  FMUL.FTZ R18, R99, R118 ;  /* 0x0000007663127220 */ /* 0x000fe20000410000 */
[----:B------:R-:W-:Y:S01]  /*8000*/  PRMT R12, R12, 0x5410, R17 ;  /* 0x000054100c0c7816 */ /* 0x000fe20000000011 */
[----:B------:R-:W-:Y:S01]  /*8010*/  FMUL.FTZ R17, R100, R117 ;  /* 0x0000007564117220 */ /* 0x000fe20000410000 */
[----:B------:R-:W-:Y:S01]  /*8020*/  PRMT R149, R5, 0x5410, R6 ;  /* 0x0000541005957816 */ /* 0x000fe20000000006 */
[--C-:B------:R-:W-:Y:S01]  /*8030*/  HSET2.LE.AND R5, R9, R201.reuse, PT ;  /* 0x000000c909057233 */ /* 0x100fe20003803000 */
[----:B------:R-:W-:Y:S01]  /*8040*/  LOP3.LUT R142, R142, R4, RZ, 0xc0, !PT ;  /* 0x000000048e8e7212 */ /* 0x000fe200078ec0ff */
[----:B------:R-:W2:Y:S01]  /*8050*/  MUFU.EX2 R0, R0 ;  /* 0x0000000000007308 */ /* 0x000ea20000000800 */
[--C-:B------:R-:W-:Y:S01]  /*8060*/  HSET2.LE.AND R6, R8, R201.reuse, PT ;  /* 0x000000c908067233 */ /* 0x100fe20003803000 */
[----:B------:R-:W-:Y:S01]  /*8070*/  FMUL.FTZ R8, R98, R108 ;  /* 0x0000006c62087220 */ /* 0x000fe20000410000 */
[--C-:B------:R-:W-:Y:S01]  /*8080*/  HSET2.LE.AND R4, R15, R201.reuse, PT ;  /* 0x000000c90f047233 */ /* 0x100fe20003803000 */
[----:B------:R-:W-:Y:S01]  /*8090*/  LOP3.LUT R140, R5, R140, RZ, 0xc0, !PT ;  /* 0x0000008c058c7212 */ /* 0x000fe200078ec0ff */
[--C-:B------:R-:W-:Y:S01]  /*80a0*/  HSET2.LE.AND R7, R13, R201.reuse, PT ;  /* 0x000000c90d077233 */ /* 0x100fe20003803000 */
[----:B------:R-:W-:Y:S01]  /*80b0*/  LOP3.LUT R141, R6, R141, RZ, 0xc0, !PT ;  /* 0x0000008d068d7212 */ /* 0x000fe200078ec0ff */
[--C-:B------:R-:W-:Y:S01]  /*80c0*/  HSET2.LE.AND R151, R12, R201.reuse, PT ;  /* 0x000000c90c977233 */ /* 0x100fe20003803000 */
[----:B------:R-:W-:Y:S01]  /*80d0*/  LOP3.LUT R143, R4, R143, RZ, 0xc0, !PT ;  /* 0x0000008f048f7212 */ /* 0x000fe200078ec0ff */
[--C-:B------:R-:W-:Y:S01]  /*80e0*/  HSET2.LE.AND R149, R149, R201.reuse, PT ;  /* 0x000000c995957233 */ /* 0x100fe20003803000 */
[----:B------:R-:W-:Y:S01]  /*80f0*/  F2FP.BF16.PACK_AB R4, R225, R226 ;  /* 0x000000e2e104723e */ /* 0x000fe200000010ff */
[C---:B------:R-:W-:Y:S01]  /*8100*/  FMUL.FTZ R9, R98.reuse, R109 ;  /* 0x0000006d62097220 */ /* 0x040fe20000410000 */
[----:B------:R-:W-:Y:S01]  /*8110*/  F2FP.BF16.PACK_AB R5, R223, R224 ;  /* 0x000000e0df05723e */ /* 0x000fe200000010ff */
[C---:B------:R-:W-:Y:S01]  /*8120*/  FMUL.FTZ R12, R98.reuse, R112 ;  /* 0x00000070620c7220 */ /* 0x040fe20000410000 */
[----:B-1----:R-:W-:Y:S01]  /*8130*/  F2FP.BF16.PACK_AB R6, R217, R222 ;  /* 0x000000ded906723e */ /* 0x002fe200000010ff */
[----:B------:R-:W-:Y:S01]  /*8140*/  FMUL.FTZ R13, R98, R113 ;  /* 0x00000071620d7220 */ /* 0x000fe20000410000 */
[----:B------:R-:W-:Y:S01]  /*8150*/  LOP3.LUT R150, R7, R150, RZ, 0xc0, !PT ;  /* 0x0000009607967212 */ /* 0x000fe200078ec0ff */
[----:B------:R-:W-:Y:S01]  /*8160*/  FMUL.FTZ R7, R99, R107 ;  /* 0x0000006b63077220 */ /* 0x000fe20000410000 */
[----:B------:R-:W-:Y:S01]  /*8170*/  LOP3.LUT R151, R151, R4, RZ, 0xc0, !PT ;  /* 0x0000000497977212 */ /* 0x000fe200078ec0ff */
[----:B------:R-:W-:Y:S01]  /*8180*/  FMUL.FTZ R4, R100, R104 ;  /* 0x0000006864047220 */ /* 0x000fe20000410000 */
[----:B------:R-:W-:Y:S01]  /*8190*/  LOP3.LUT R148, R148, R5, RZ, 0xc0, !PT ;  /* 0x0000000594947212 */ /* 0x000fe200078ec0ff */
[----:B------:R-:W-:Y:S01]  /*81a0*/  FMUL.FTZ R5, R100, R105 ;  /* 0x0000006964057220 */ /* 0x000fe20000410000 */
[----:B------:R-:W-:Y:S01]  /*81b0*/  LOP3.LUT R149, R149, R6, RZ, 0xc0, !PT ;  /* 0x0000000695957212 */ /* 0x000fe200078ec0ff */
[----:B------:R-:W-:Y:S01]  /*81c0*/  FMUL.FTZ R6, R99, R106 ;  /* 0x0000006a63067220 */ /* 0x000fe20000410000 */
[----:B------:R-:W-:Y:S01]  /*81d0*/  LOP3.LUT R20, R159, UR5, R164, 0x96, !PT ;  /* 0x000000059f147c12 */ /* 0x000fe2000f8e96a4 */
[----:B------:R-:W1:Y:S01]  /*81e0*/  LDSM.16.MT88.4 R104, [R188+0x6000] ;  /* 0x00600000bc68783b */ /* 0x000e620000004200 */
[C---:B--2---:R-:W-:Y:S01]  /*81f0*/  FMUL.FTZ R10, R0.reuse, R110 ;  /* 0x0000006e000a7220 */ /* 0x044fe20000410000 */
[----:B------:R-:W-:Y:S01]  /*8200*/  MUFU.EX2 R158, R40 ;  /* 0x00000028009e7308 */ /* 0x000fe20000000800 */
[C---:B------:R-:W-:Y:S01]  /*8210*/  FMUL.FTZ R11, R0.reuse, R111 ;  /* 0x0000006f000b7220 */ /* 0x040fe20000410000 */
[----:B------:R-:W-:Y:S01]  /*8220*/  LOP3.LUT R102, R157, UR5, R160, 0x96, !PT ;  /* 0x000000059d667c12 */ /* 0x000fe2000f8e96a0 */
[-C--:B------:R-:W-:Y:S01]  /*8230*/  HMMA.16816.F32.BF16 R4, R140, R144.reuse, R4 ;  /* 0x000000908c04723c */ /* 0x080fe20000041804 */
[C---:B------:R-:W-:Y:S02]  /*8240*/  FMUL.FTZ R14, R0.reuse, R114 ;  /* 0x00000072000e7220 */ /* 0x040fe40000410000 */
[----:B------:R-:W2:Y:S01]  /*8250*/  LDSM.16.MT88.4 R108, [R186+0x6000] ;  /* 0x00600000ba6c783b */ /* 0x000ea20000004200 */
[C---:B------:R-:W-:Y:S02]  /*8260*/  FMUL.FTZ R15, R0.reuse, R115 ;  /* 0x00000073000f7220 */ /* 0x040fe40000410000 */
[C---:B------:R-:W-:Y:S01]  /*8270*/  FMUL.FTZ R74, R0.reuse, R74 ;  /* 0x0000004a004a7220 */ /* 0x040fe20000410000 */
[----:B------:R-:W-:Y:S01]  /*8280*/  MUFU.EX2 R157, R41 ;  /* 0x00000029009d7308 */ /* 0x000fe20000000800 */
[C---:B------:R-:W-:Y:S01]  /*8290*/  HMMA.16816.F32.BF16 R8, R148.reuse, R144, R8 ;  /* 0x000000909408723c */ /* 0x040fe20000041808 */
[----:B------:R-:W-:Y:S03]  /*82a0*/  FMUL.FTZ R75, R0, R75 ;  /* 0x0000004b004b7220 */ /* 0x000fe60000410000 */
[C---:B------:R-:W-:Y:S02]  /*82b0*/  FMUL.FTZ R22, R99.reuse, R126 ;  /* 0x0000007e63167220 */ /* 0x040fe40000410000 */
[----:B------:R-:W-:Y:S02]  /*82c0*/  FMUL.FTZ R23, R99, R127 ;  /* 0x0000007f63177220 */ /* 0x000fe40000410000 */
[-C--:B------:R-:W-:Y:S01]  /*82d0*/  HMMA.16816.F32.BF16 R12, R148, R146.reuse, R12 ;  /* 0x00000092940c723c */ /* 0x080fe2000004180c */
[----:B------:R-:W-:Y:S03]  /*82e0*/  MUFU.EX2 R145, R65 ;  /* 0x0000004100917308 */ /* 0x000fe60000000800 */
[----:B------:R-:W-:Y:S04]  /*82f0*/  IMAD.WIDE.U32 R102, R102, -0x2daee0ad, RZ ;  /* 0xd2511f5366667825 */ /* 0x000fe800078e00ff */
[C---:B------:R-:W-:Y:S01]  /*8300*/  HMMA.16816.F32.BF16 R16, R140.reuse, R146, R16 ;  /* 0x000000928c10723c */ /* 0x040fe20000041810 */
[----:B------:R-:W-:Y:S02]  /*8310*/  SHF.R.U32.HI R113, RZ, 0x10, R102 ;  /* 0x00000010ff717819 */ /* 0x000fe40000011666 */
[----:B------:R-:W-:Y:S01]  /*8320*/  MUFU.EX2 R147, R47 ;  /* 0x0000002f00937308 */ /* 0x000fe20000000800 */
[----:B------:R-:W-:Y:S01]  /*8330*/  LOP3.LUT R112, R103, UR14, R162, 0x96, !PT ;  /* 0x0000000e67707c12 */ /* 0x000fe2000f8e96a2 */
[----:B------:R-:W-:Y:S01]  /*8340*/  FMUL.FTZ R70, R0, R70 ;  /* 0x0000004600467220 */ /* 0x000fe20000410000 */
[----:B------:R-:W-:Y:S01]  /*8350*/  LOP3.LUT R116, R102, 0xff, RZ, 0xc0, !PT ;  /* 0x000000ff66747812 */ /* 0x000fe200078ec0ff */
[C---:B------:R-:W-:Y:S01]  /*8360*/  FMUL.FTZ R71, R0.reuse, R71 ;  /* 0x0000004700477220 */ /* 0x040fe20000410000 */
[----:B------:R-:W-:Y:S01]  /*8370*/  LOP3.LUT R24, R113, 0xff, RZ, 0xc0, !PT ;  /* 0x000000ff71187812 */ /* 0x000fe200078ec0ff */
[----:B------:R-:W-:Y:S01]  /*8380*/  FMUL.FTZ R82, R0, R82 ;  /* 0x0000005200527220 */ /* 0x000fe20000410000 */
[-C--:B-1----:R-:W-:Y:S02]  /*8390*/  HMMA.16816.F32.BF16 R32, R140, R104.reuse, R32 ;  /* 0x000000688c20723c */ /* 0x082fe40000041820 */
[----:B------:R-:W-:Y:S01]  /*83a0*/  LOP3.LUT R103, R102, 0xffff, RZ, 0xc0, !PT ;  /* 0x0000ffff66677812 */ /* 0x000fe200078ec0ff */
[----:B------:R-:W-:Y:S01]  /*83b0*/  MUFU.EX2 R146, R64 ;  /* 0x0000004000927308 */ /* 0x000fe20000000800 */
[----:B------:R-:W-:Y:S01]  /*83c0*/  SHF.R.U32.HI R102, RZ, 0x18, R102 ;  /* 0x00000018ff667819 */ /* 0x000fe20000011666 */
[C---:B------:R-:W-:Y:S01]  /*83d0*/  FMUL.FTZ R83, R0.reuse, R83 ;  /* 0x0000005300537220 */ /* 0x040fe20000410000 */
[----:B------:R-:W-:Y:S01]  /*83e0*/  SHF.R.U32.HI R103, RZ, 0x8, R103 ;  /* 0x00000008ff677819 */ /* 0x000fe20000011667 */
[----:B------:R-:W-:Y:S01]  /*83f0*/  FMUL.FTZ R90, R0, R90 ;  /* 0x0000005a005a7220 */ /* 0x000fe20000410000 */
[----:B------:R-:W-:Y:S01]  /*8400*/  PRMT R118, R24, 0x5410, R102 ;  /* 0x0000541018767816 */ /* 0x000fe20000000066 */
[C---:B------:R-:W-:Y:S03]  /*8410*/  HMMA.16816.F32.BF16 R68, R148.reuse, R104, R68 ;  /* 0x000000689444723c */ /* 0x040fe60000041844 */
[----:B------:R-:W-:Y:S01]  /*8420*/  FFMA.FTZ R102, R27, c[0x0][0x23c], -R155 ;  /* 0x00008f001b667a23 */ /* 0x000fe2000001089b */
[----:B------:R-:W-:Y:S03]  /*8430*/  PRMT R119, R116, 0x5410, R103 ;  /* 0x0000541074777816 */ /* 0x000fe60000000067 */
[----:B------:R1:W-:Y:S01]  /*8440*/  MUFU.EX2 R173, R102 ;  /* 0x0000006600ad7308 */ /* 0x0003e20000000800 */
[----:B------:R-:W-:Y:S01]  /*8450*/  FMUL.FTZ R24, R98, R128 ;  /* 0x0000008062187220 */ /* 0x000fe20000410000 */
[-C--:B------:R-:W-:Y:S03]  /*8460*/  HMMA.16816.F32.BF16 R72, R148, R106.reuse, R72 ;  /* 0x0000006a9448723c */ /* 0x080fe60000041848 */
[----:B------:R-:W-:Y:S04]  /*8470*/  IMAD.WIDE.U32 R104, R20, -0x2daee0ad, RZ ;  /* 0xd2511f5314687825 */ /* 0x000fe800078e00ff */
[----:B------:R-:W-:Y:S01]  /*8480*/  FMUL.FTZ R20, R100, R124 ;  /* 0x0000007c64147220 */ /* 0x000fe20000410000 */
[----:B------:R-:W-:Y:S01]  /*8490*/  LOP3.LUT R101, R105, UR14, R166, 0x96, !PT ;  /* 0x0000000e69657c12 */ /* 0x000fe2000f8e96a6 */
[----:B------:R3:W-:Y:S03]  /*84a0*/  MUFU.EX2 R175, R25 ;  /* 0x0000001900af7308 */ /* 0x0007e60000000800 */
[----:B------:R-:W-:Y:S01]  /*84b0*/  LOP3.LUT R115, R104, 0xffff, RZ, 0xc0, !PT ;  /* 0x0000ffff68737812 */ /* 0x000fe200078ec0ff */
[C---:B------:R-:W-:Y:S01]  /*84c0*/  FMUL.FTZ R27, R0.reuse, R131 ;  /* 0x00000083001b7220 */ /* 0x040fe20000410000 */
[C---:B------:R-:W-:Y:S01]  /*84d0*/  HMMA.16816.F32.BF16 R20, R140.reuse, R106, R20 ;  /* 0x0000006a8c14723c */ /* 0x040fe20000041814 */
[--C-:B------:R-:W-:Y:S01]  /*84e0*/  SHF.R.U32.HI R117, RZ, 0x10, R104.reuse ;  /* 0x00000010ff757819 */ /* 0x100fe20000011668 */
[----:B------:R-:W-:Y:S01]  /*84f0*/  FMUL.FTZ R91, R0, R91 ;  /* 0x0000005b005b7220 */ /* 0x000fe20000410000 */
[----:B------:R-:W-:Y:S01]  /*8500*/  LOP3.LUT R114, R104, 0xff, RZ, 0xc0, !PT ;  /* 0x000000ff68727812 */ /* 0x000fe200078ec0ff */
[C---:B------:R-:W-:Y:S01]  /*8510*/  FMUL.FTZ R94, R0.reuse, R94 ;  /* 0x0000005e005e7220 */ /* 0x040fe20000410000 */
[----:B------:R4:W5:Y:S01]  /*8520*/  MUFU.EX2 R174, R26 ;  /* 0x0000001a00ae7308 */ /* 0x0009620000000800 */
[----:B------:R-:W-:Y:S01]  /*8530*/  SHF.R.U32.HI R113, RZ, 0x18, R104 ;  /* 0x00000018ff717819 */ /* 0x000fe20000011668 */
[----:B------:R-:W-:Y:S01]  /*8540*/  FMUL.FTZ R95, R0, R95 ;  /* 0x0000005f005f7220 */ /* 0x000fe20000410000 */
[-C--:B--2---:R-:W-:Y:S01]  /*8550*/  HMMA.16816.F32.BF16 R76, R140, R108.reuse, R76 ;  /* 0x0000006c8c4c723c */ /* 0x084fe2000004184c */
[----:B------:R-:W2:Y:S03]  /*8560*/  LDSM.16.MT88.4 R104, [R187+0x6000] ;  /* 0x00600000bb68783b */ /* 0x000ea60000004200 */
[----:B-1----:R-:W-:Y:S01]  /*8570*/  LOP3.LUT R102, R117, 0xff, RZ, 0xc0, !PT ;  /* 0x000000ff75667812 */ /* 0x002fe200078ec0ff */
[----:B------:R-:W-:Y:S01]  /*8580*/  FFMA.FTZ R60, R60, c[0x0][0x23c], -R154 ;  /* 0x00008f003c3c7a23 */ /* 0x000fe2000001089a */
[----:B------:R-:W-:Y:S01]  /*8590*/  SHF.R.U32.HI R103, RZ, 0x8, R115 ;  /* 0x00000008ff677819 */ /* 0x000fe20000011673 */
[----:B------:R1:W-:Y:S01]  /*85a0*/  MUFU.EX2 R166, R29 ;  /* 0x0000001d00a67308 */ /* 0x0003e20000000800 */
[C---:B------:R-:W-:Y:S01]  /*85b0*/  HMMA.16816.F32.BF16 R80, R148.reuse, R108, R80 ;  /* 0x0000006c9450723c */ /* 0x040fe20000041850 */
[----:B------:R-:W-:Y:S03]  /*85c0*/  FFMA.FTZ R115, R31, c[0x0][0x23c], -R155 ;  /* 0x00008f001f737a23 */ /* 0x000fe6000001089b */
[----:B---3--:R-:W-:Y:S01]  /*85d0*/  FMUL.FTZ R25, R98, R129 ;  /* 0x0000008162197220 */ /* 0x008fe20000410000 */
[----:B------:R-:W-:Y:S01]  /*85e0*/  PRMT R121, R102, 0x5410, R113 ;  /* 0x0000541066797816 */ /* 0x000fe20000000071 */
[----:B------:R-:W-:Y:S01]  /*85f0*/  FFMA.FTZ R113, R30, c[0x0][0x23c], -R155 ;  /* 0x00008f001e717a23 */ /* 0x000fe2000001089b */
[----:B------:R-:W-:Y:S01]  /*8600*/  PRMT R122, R114, 0x5410, R103 ;  /* 0x00005410727a7816 */ /* 0x000fe20000000067 */
[C---:B------:R-:W-:Y:S01]  /*8610*/  FMUL.FTZ R30, R99.reuse, R134 ;  /* 0x00000086631e7220 */ /* 0x040fe20000410000 */
[----:B------:R3:W2:Y:S03]  /*8620*/  MUFU.EX2 R167, R28 ;  /* 0x0000001c00a77308 */ /* 0x0006a60000000800 */
[----:B------:R-:W-:Y:S01]  /*8630*/  FMUL.FTZ R31, R99, R135 ;  /* 0x00000087631f7220 */ /* 0x000fe20000410000 */
[----:B------:R-:W-:Y:S01]  /*8640*/  SHF.R.U32.HI R103, RZ, 0x10, R112 ;  /* 0x00000010ff677819 */ /* 0x000fe20000011670 */
[----:B----4-:R-:W-:Y:S01]  /*8650*/  FMUL.FTZ R26, R0, R130 ;  /* 0x00000082001a7220 */ /* 0x010fe20000410000 */
[----:B------:R-:W-:Y:S01]  /*8660*/  LOP3.LUT R114, R112, 0xff, RZ, 0xc0, !PT ;  /* 0x000000ff70727812 */ /* 0x000fe200078ec0ff */
[----:B------:R-:W-:Y:S01]  /*8670*/  FFMA.FTZ R154, R61, c[0x0][0x23c], -R154 ;  /* 0x00008f003d9a7a23 */ /* 0x000fe2000001089a */
[----:B------:R-:W-:Y:S01]  /*8680*/  LOP3.LUT R103, R103, 0xff, RZ, 0xc0, !PT ;  /* 0x000000ff67677812 */ /* 0x000fe200078ec0ff */
[----:B------:R-:W-:Y:S01]  /*8690*/  FFMA.FTZ R62, R62, c[0x0][0x23c], -R155 ;  /* 0x00008f003e3e7a23 */ /* 0x000fe2000001089b */
[----:B------:R-:W-:Y:S01]  /*86a0*/  MUFU.EX2 R134, R113 ;  /* 0x0000007100867308 */ /* 0x000fe20000000800 */
[----:B------:R-:W-:Y:S01]  /*86b0*/  LOP3.LUT R102, R101, 0xffff, RZ, 0xc0, !PT ;  /* 0x0000ffff65667812 */ /* 0x000fe200078ec0ff */
[-C--:B------:R-:W-:Y:S01]  /*86c0*/  HMMA.16816.F32.BF16 R24, R148, R110.reuse, R24 ;  /* 0x0000006e9418723c */ /* 0x080fe20000041818 */
[--C-:B------:R-:W-:Y:S01]  /*86d0*/  SHF.R.U32.HI R109, RZ, 0x18, R101.reuse ;  /* 0x00000018ff6d7819 */ /* 0x100fe20000011665 */
[----:B-1----:R-:W-:Y:S01]  /*86e0*/  FMUL.FTZ R29, R100, R133 ;  /* 0x00000085641d7220 */ /* 0x002fe20000410000 */
[----:B------:R-:W-:Y:S01]  /*86f0*/  SHF.R.U32.HI R102, RZ, 0x8, R102 ;  /* 0x00000008ff667819 */ /* 0x000fe20000011666 */
[----:B------:R-:W-:Y:S02]  /*8700*/  FFMA.FTZ R0, R0, R215, R222 ;  /* 0x000000d700007223 */ /* 0x000fe400000100de */
[----:B------:R-:W-:Y:S02]  /*8710*/  FFMA.FTZ R98, R98, R214, R224 ;  /* 0x000000d662627223 */ /* 0x000fe400000100e0 */
[C---:B------:R-:W-:Y:S01]  /*8720*/  HMMA.16816.F32.BF16 R84, R140.reuse, R110, R84 ;  /* 0x0000006e8c54723c */ /* 0x040fe20000041854 */
[----:B------:R1:W4:Y:S03]  /*8730*/  MUFU.EX2 R133, R115 ;  /* 0x0000007300857308 */ /* 0x0003260000000800 */
[----:B---3--:R-:W-:Y:S01]  /*8740*/  LOP3.LUT R28, R112, 0xffff, RZ, 0xc0, !PT ;  /* 0x0000ffff701c7812 */ /* 0x008fe200078ec0ff */
[----:B------:R-:W-:Y:S01]  /*8750*/  FADD.FTZ R0, R217, R0 ;  /* 0x00000000d9007221 */ /* 0x000fe20000010000 */
[----:B------:R-:W-:Y:S02]  /*8760*/  SHF.R.U32.HI R112, RZ, 0x18, R112 ;  /* 0x00000018ff707819 */ /* 0x000fe40000011670 */
[----:B------:R-:W-:Y:S01]  /*8770*/  SHF.R.U32.HI R108, RZ, 0x8, R28 ;  /* 0x00000008ff6c7819 */ /* 0x000fe2000001161c */
[----:B------:R-:W-:Y:S02]  /*8780*/  FMUL.FTZ R28, R100, R132 ;  /* 0x00000084641c7220 */ /* 0x000fe40000410000 */
[----:B------:R-:W3:Y:S01]  /*8790*/  MUFU.EX2 R156, R42 ;  /* 0x0000002a009c7308 */ /* 0x000ee20000000800 */
[----:B------:R-:W-:Y:S01]  /*87a0*/  PRMT R116, R114, 0x5410, R108 ;  /* 0x0000541072747816 */ /* 0x000fe2000000006c */
[----:B------:R-:W-:Y:S01]  /*87b0*/  FADD.FTZ R0, R226, R0 ;  /* 0x00000000e2007221 */ /* 0x000fe20000010000 */
[----:B------:R-:W-:Y:S02]  /*87c0*/  PRMT R108, R103, 0x5410, R112 ;  /* 0x00005410676c7816 */ /* 0x000fe40000000070 */
[-C--:B--2---:R-:W-:Y:S01]  /*87d0*/  HMMA.16816.F32.BF16 R28, R140, R104.reuse, R28 ;  /* 0x000000688c1c723c */ /* 0x084fe2000004181c */
[----:B------:R-:W-:Y:S01]  /*87e0*/  LOP3.LUT R111, R101, 0xff, RZ, 0xc0, !PT ;  /* 0x000000ff656f7812 */ /* 0x000fe200078ec0ff */
[----:B------:R-:W-:Y:S01]  /*87f0*/  FADD.FTZ R0, R225, R0 ;  /* 0x00000000e1007221 */ /* 0x000fe20000010000 */
[----:B------:R-:W-:Y:S02]  /*8800*/  SHF.R.U32.HI R110, RZ, 0x10, R101 ;  /* 0x00000010ff6e7819 */ /* 0x000fe40000011665 */
[----:B------:R2:W-:Y:S01]  /*8810*/  MUFU.EX2 R164, R49 ;  /* 0x0000003100a47308 */ /* 0x0005e20000000800 */
[----:B------:R-:W-:Y:S01]  /*8820*/  PRMT R103, R111, 0x5410, R102 ;  /* 0x000054106f677816 */ /* 0x000fe20000000066 */
[--C-:B------:R-:W-:Y:S01]  /*8830*/  FFMA.FTZ R102, R48, c[0x0][0x23c], -R152.reuse ;  /* 0x00008f0030667a23 */ /* 0x100fe20000010898 */
[C---:B------:R-:W-:Y:S01]  /*8840*/  HMMA.16816.F32.BF16 R88, R148.reuse, R104, R88 ;  /* 0x000000689458723c */ /* 0x040fe20000041858 */
[----:B-1----:R-:W1:Y:S03]  /*8850*/  LDSM.16.MT88.4 R112, [R185+0x6800] ;  /* 0x00680000b970783b */ /* 0x002e660000004200 */
[--C-:B------:R-:W-:Y:S01]  /*8860*/  HSET2.LE.AND R48, R118, R201.reuse, PT ;  /* 0x000000c976307233 */ /* 0x100fe20003803000 */
[----:B------:R-:W-:Y:S01]  /*8870*/  F2FP.BF16.PACK_AB R111, R182, R181 ;  /* 0x000000b5b66f723e */ /* 0x000fe200000010ff */
[--C-:B------:R-:W-:Y:S01]  /*8880*/  HSET2.LE.AND R103, R103, R201.reuse, PT ;  /* 0x000000c967677233 */ /* 0x100fe20003803000 */
[----:B------:R3:W-:Y:S01]  /*8890*/  MUFU.EX2 R165, R102 ;  /* 0x0000006600a57308 */ /* 0x0007e20000000800 */
[-C--:B------:R-:W-:Y:S01]  /*88a0*/  HMMA.16816.F32.BF16 R92, R148, R106.reuse, R92 ;  /* 0x0000006a945c723c */ /* 0x080fe2000004185c */
[----:B------:R-:W-:Y:S03]  /*88b0*/  FFMA.FTZ R104, R50, c[0x0][0x23c], -R153 ;  /* 0x00008f0032687a23 */ /* 0x000fe60000010899 */
[----:B------:R-:W-:Y:S01]  /*88c0*/  LOP3.LUT R101, R110, 0xff, RZ, 0xc0, !PT ;  /* 0x000000ff6e657812 */ /* 0x000fe200078ec0ff */
[----:B------:R-:W-:Y:S01]  /*88d0*/  FMUL.FTZ R50, R99, R138 ;  /* 0x0000008a63327220 */ /* 0x000fe20000410000 */
[----:B------:R-:W-:Y:S01]  /*88e0*/  LOP3.LUT R111, R48, R111, RZ, 0xc0, !PT ;  /* 0x0000006f306f7212 */ /* 0x000fe200078ec0ff */
[C---:B------:R-:W-:Y:S01]  /*88f0*/  FMUL.FTZ R48, R100.reuse, R136 ;  /* 0x0000008864307220 */ /* 0x040fe20000410000 */
[----:B------:R-:W-:Y:S01]  /*8900*/  PRMT R109, R101, 0x5410, R109 ;  /* 0x00005410656d7816 */ /* 0x000fe2000000006d */
[----:B------:R1:W-:Y:S03]  /*8910*/  MUFU.EX2 R163, R104 ;  /* 0x0000006800a37308 */ /* 0x0003e60000000800 */
[--C-:B------:R-:W-:Y:S01]  /*8920*/  HSET2.LE.AND R101, R119, R201.reuse, PT ;  /* 0x000000c977657233 */ /* 0x100fe20003803000 */
[----:B--2---:R-:W-:Y:S01]  /*8930*/  FMUL.FTZ R49, R100, R137 ;  /* 0x0000008964317220 */ /* 0x004fe20000410000 */
[----:B------:R-:W-:Y:S01]  /*8940*/  F2FP.BF16.PACK_AB R110, R216, R183 ;  /* 0x000000b7d86e723e */ /* 0x000fe200000010ff */
[----:B------:R-:W-:Y:S01]  /*8950*/  FFMA.FTZ R152, R53, c[0x0][0x23c], -R152 ;  /* 0x00008f0035987a23 */ /* 0x000fe20000010898 */
[----:B-----5:R-:W-:Y:S01]  /*8960*/  F2FP.BF16.PACK_AB R105, R173, R174 ;  /* 0x000000aead69723e */ /* 0x020fe200000010ff */
[----:B------:R-:W-:Y:S01]  /*8970*/  FFMA.FTZ R100, R100, R212, R232 ;  /* 0x000000d464647223 */ /* 0x000fe200000100e8 */
[----:B------:R-:W-:Y:S01]  /*8980*/  LOP3.LUT R110, R101, R110, RZ, 0xc0, !PT ;  /* 0x0000006e656e7212 */ /* 0x000fe200078ec0ff */
[----:B------:R2:W5:Y:S01]  /*8990*/  MUFU.EX2 R162, R120 ;  /* 0x0000007800a27308 */ /* 0x0005620000000800 */
[----:B------:R-:W-:Y:S01]  /*89a0*/  HMMA.16816.F32.BF16 R48, R140, R106, R48 ;  /* 0x0000006a8c30723c */ /* 0x000fe20000041830 */
[--C-:B------:R-:W-:Y:S01]  /*89b0*/  HSET2.LE.AND R101, R116, R201.reuse, PT ;  /* 0x000000c974657233 */ /* 0x100fe20003803000 */
[----:B------:R-:W-:Y:S01]  /*89c0*/  FFMA.FTZ R99, R99, R213, R230 ;  /* 0x000000d563637223 */ /* 0x000fe200000100e6 */
[--C-:B------:R-:W-:Y:S01]  /*89d0*/  HSET2.LE.AND R116, R109, R201.reuse, PT ;  /* 0x000000c96d747233 */ /* 0x100fe20003803000 */
[----:B------:R-:W-:Y:S01]  /*89e0*/  F2FP.BF16.PACK_AB R109, R178, R177 ;  /* 0x000000b1b26d723e */ /* 0x000fe200000010ff */
[--C-:B---3--:R-:W-:Y:S01]  /*89f0*/  HSET2.LE.AND R102, R108, R201.reuse, PT ;  /* 0x000000c96c667233 */ /* 0x108fe20003803000 */
[----:B------:R-:W-:Y:S01]  /*8a00*/  F2FP.BF16.PACK_AB R108, R179, R180 ;  /* 0x000000b4b36c723e */ /* 0x000fe200000010ff */
[--C-:B------:R-:W-:Y:S01]  /*8a10*/  HSET2.LE.AND R106, R122, R201.reuse, PT ;  /* 0x000000c97a6a7233 */ /* 0x100fe20003803000 */
[----:B------:R-:W-:Y:S01]  /*8a20*/  LOP3.LUT R105, R116, R105, RZ, 0xc0, !PT ;  /* 0x0000006974697212 */ /* 0x000fe200078ec0ff */
[----:B------:R3:W-:Y:S01]  /*8a30*/  MUFU.EX2 R161, R37 ;  /* 0x0000002500a17308 */ /* 0x0007e20000000800 */
[----:B------:R-:W5:Y:S02]  /*8a40*/  LDSM.16.MT88.4 R116, [R188+0x6800] ;  /* 0x00680000bc74783b */ /* 0x000f640000004200 */
[----:B------:R-:W-:Y:S01]  /*8a50*/  LOP3.LUT R108, R101, R108, RZ, 0xc0, !PT ;  /* 0x0000006c656c7212 */ /* 0x000fe200078ec0ff */
[--C-:B------:R-:W-:Y:S01]  /*8a60*/  HSET2.LE.AND R107, R121, R201.reuse, PT ;  /* 0x000000c9796b7233 */ /* 0x100fe20003803000 */
[----:B------:R-:W-:Y:S01]  /*8a70*/  LOP3.LUT R109, R102, R109, RZ, 0xc0, !PT ;  /* 0x0000006d666d7212 */ /* 0x000fe200078ec0ff */
[----:B------:R-:W-:Y:S01]  /*8a80*/  FADD.FTZ R0, R174, R0 ;  /* 0x00000000ae007221 */ /* 0x000fe20000010000 */
[----:B------:R-:W-:Y:S02]  /*8a90*/  F2FP.BF16.PACK_AB R101, R166, R167 ;  /* 0x000000a7a665723e */ /* 0x000fe400000010ff */
[----:B-1----:R-:W-:Y:S01]  /*8aa0*/  F2FP.BF16.PACK_AB R104, R175, R176 ;  /* 0x000000b0af68723e */ /* 0x002fe200000010ff */
[----:B------:R-:W-:Y:S01]  /*8ab0*/  MUFU.EX2 R149, R45 ;  /* 0x0000002d00957308 */ /* 0x000fe20000000800 */
[----:B------:R-:W-:Y:S01]  /*8ac0*/  LOP3.LUT R106, R106, R101, RZ, 0xc0, !PT ;  /* 0x000000656a6a7212 */ /* 0x000fe200078ec0ff */
[-C--:B------:R-:W-:Y:S01]  /*8ad0*/  HMMA.16816.F32.BF16 R4, R108, R112.reuse, R4 ;  /* 0x000000706c04723c */ /* 0x080fe20000041804 */
[----:B----4-:R-:W-:Y:S01]  /*8ae0*/  F2FP.BF16.PACK_AB R102, R133, R134 ;  /* 0x000000868566723e */ /* 0x010fe200000010ff */
[----:B------:R-:W-:Y:S01]  /*8af0*/  FADD.FTZ R0, R173, R0 ;  /* 0x00000000ad007221 */ /* 0x000fe20000010000 */
[----:B------:R-:W-:Y:S02]  /*8b00*/  IADD3 R101, R172, 0x1, RZ ;  /* 0x00000001ac657810 */ /* 0x000fe40007ffe0ff */
[----:B------:R-:W-:Y:S01]  /*8b10*/  LOP3.LUT R104, R103, R104, RZ, 0xc0, !PT ;  /* 0x0000006867687212 */ /* 0x000fe200078ec0ff */
[----:B------:R-:W-:Y:S01]  /*8b20*/  FADD.FTZ R0, R134, R0 ;  /* 0x0000000086007221 */ /* 0x000fe20000010000 */
[----:B------:R-:W-:Y:S01]  /*8b30*/  LOP3.LUT R107, R107, R102, RZ, 0xc0, !PT ;  /* 0x000000666b6b7212 */ /* 0x000fe200078ec0ff */
[----:B------:R1:W-:Y:S01]  /*8b40*/  MUFU.EX2 R160, R38 ;  /* 0x0000002600a07308 */ /* 0x0003e20000000800 */
[----:B------:R-:W-:Y:S03]  /*8b50*/  LOP3.LUT R101, R203, UR19, R101, 0x96, !PT ;  /* 0x00000013cb657c12 */ /* 0x000fe6000f8e9665 */
[----:B------:R-:W-:Y:S02]  /*8b60*/  FADD.FTZ R0, R133, R0 ;  /* 0x0000000085007221 */ /* 0x000fe40000010000 */
[C---:B------:R-:W-:Y:S01]  /*8b70*/  HMMA.16816.F32.BF16 R8, R104.reuse, R112, R8 ;  /* 0x000000706808723c */ /* 0x040fe20000041808 */
[----:B--2---:R-:W-:Y:S03]  /*8b80*/  IMAD.WIDE.U32 R120, R101, -0x326172a9, RZ ;  /* 0xcd9e8d5765787825 */ /* 0x004fe600078e00ff */
[----:B------:R2:W-:Y:S01]  /*8b90*/  MUFU.EX2 R132, R36 ;  /* 0x0000002400847308 */ /* 0x0005e20000000800 */
[----:B------:R-:W-:Y:S01]  /*8ba0*/  FFMA.FTZ R101, R39, c[0x0][0x23c], -R153 ;  /* 0x00008f0027657a23 */ /* 0x000fe20000010899 */
[----:B---3--:R-:W-:Y:S01]  /*8bb0*/  LOP3.LUT R37, R169, UR11, R120, 0x96, !PT ;  /* 0x0000000ba9257c12 */ /* 0x008fe2000f8e9678 */
[----:B------:R-:W-:Y:S01]  /*8bc0*/  FADD.FTZ R0, R156, R0 ;  /* 0x000000009c007221 */ /* 0x000fe20000010000 */
[-C--:B------:R-:W-:Y:S01]  /*8bd0*/  HMMA.16816.F32.BF16 R12, R104, R114.reuse, R12 ;  /* 0x00000072680c723c */ /* 0x080fe2000004180c */
[C---:B------:R-:W-:Y:S03]  /*8be0*/  LOP3.LUT R102, R121.reuse, UR13, R220, 0x96, !PT ;  /* 0x0000000d79667c12 */ /* 0x040fe6000f8e96dc */
[----:B------:R-:W-:Y:S02]  /*8bf0*/  LOP3.LUT R121, R121, UR13, R218, 0x96, !PT ;  /* 0x0000000d79797c12 */ /* 0x000fe4000f8e96da */
[----:B------:R3:W4:Y:S01]  /*8c00*/  MUFU.EX2 R159, R101 ;  /* 0x00000065009f7308 */ /* 0x0007220000000800 */
[----:B------:R-:W-:Y:S01]  /*8c10*/  IMAD.WIDE.U32 R102, R102, -0x2daee0ad, RZ ;  /* 0xd2511f5366667825 */ /* 0x000fe200078e00ff */
[C---:B------:R-:W-:Y:S01]  /*8c20*/  HMMA.16816.F32.BF16 R16, R108.reuse, R114, R16 ;  /* 0x000000726c10723c */ /* 0x040fe20000041810 */
[----:B------:R-:W4:Y:S03]  /*8c30*/  LDSM.16.MT88.4 R112, [R186+0x6800] ;  /* 0x00680000ba70783b */ /* 0x000f260000004200 */
[----:B-1----:R-:W-:Y:S01]  /*8c40*/  IMAD.WIDE.U32 R38, R37, -0x2daee0ad, RZ ;  /* 0xd2511f5325267825 */ /* 0x002fe200078e00ff */
[----:B------:R-:W-:Y:S03]  /*8c50*/  LOP3.LUT R120, R171, UR11, R120, 0x96, !PT ;  /* 0x0000000bab787c12 */ /* 0x000fe6000f8e9678 */
[-C--:B-----5:R-:W-:Y:S01]  /*8c60*/  HMMA.16816.F32.BF16 R32, R108, R116.reuse, R32 ;  /* 0x000000746c20723c */ /* 0x0a0fe20000041820 */
[----:B------:R-:W-:Y:S01]  /*8c70*/  LOP3.LUT R102, R39, UR8, R102, 0x96, !PT ;  /* 0x0000000827667c12 */ /* 0x000fe2000f8e9666 */
[----:B------:R-:W-:Y:S02]  /*8c80*/  MUFU.EX2 R148, R46 ;  /* 0x0000002e00947308 */ /* 0x000fe40000000800 */
[----:B--2---:R-:W-:Y:S01]  /*8c90*/  LOP3.LUT R36, R103, UR10, R204, 0x96, !PT ;  /* 0x0000000a67247c12 */ /* 0x004fe2000f8e96cc */
[----:B------:R-:W-:Y:S03]  /*8ca0*/  IMAD.WIDE.U32 R122, R121, -0x2daee0ad, RZ ;  /* 0xd2511f53797a7825 */ /* 0x000fe600078e00ff */
[C---:B------:R-:W-:Y:S01]  /*8cb0*/  HMMA.16816.F32.BF16 R68, R104.reuse, R116, R68 ;  /* 0x000000746844723c */ /* 0x040fe20000041844 */
[----:B------:R-:W-:Y:S03]  /*8cc0*/  IMAD.WIDE.U32 R120, R120, -0x2daee0ad, RZ ;  /* 0xd2511f5378787825 */ /* 0x000fe600078e00ff */
[----:B------:R-:W-:Y:S01]  /*8cd0*/  LOP3.LUT R39, R123, UR10, R206, 0x96, !PT ;  /* 0x0000000a7b277c12 */ /* 0x000fe2000f8e96ce */
[----:B------:R-:W-:Y:S01]  /*8ce0*/  IMAD.WIDE.U32 R126, R102, -0x326172a9, RZ ;  /* 0xcd9e8d57667e7825 */ /* 0x000fe200078e00ff */
[----:B---3--:R-:W-:Y:S01]  /*8cf0*/  LOP3.LUT R101, R121, UR8, R122, 0x96, !PT ;  /* 0x0000000879657c12 */ /* 0x008fe2000f8e967a */
[----:B------:R-:W-:Y:S01]  /*8d00*/  MUFU.EX2 R142, R52 ;  /* 0x00000034008e7308 */ /* 0x000fe20000000800 */
[-C--:B------:R-:W-:Y:S01]  /*8d10*/  HMMA.16816.F32.BF16 R72, R104, R118.reuse, R72 ;  /* 0x000000766848723c */ /* 0x080fe20000041848 */
[----:B------:R-:W-:Y:S04]  /*8d20*/  IMAD.WIDE.U32 R36, R36, -0x326172a9, RZ ;  /* 0xcd9e8d5724247825 */ /* 0x000fe800078e00ff */
[----:B------:R-:W-:Y:S01]  /*8d30*/  IMAD.WIDE.U32 R102, R39, -0x326172a9, RZ ;  /* 0xcd9e8d5727667825 */ /* 0x000fe200078e00ff */
[----:B------:R-:W-:Y:S02]  /*8d40*/  LOP3.LUT R40, R127, UR7, R36, 0x96, !PT ;  /* 0x000000077f287c12 */ /* 0x000fe4000f8e9624 */
[C---:B------:R-:W-:Y:S01]  /*8d50*/  HMMA.16816.F32.BF16 R20, R108.reuse, R118, R20 ;  /* 0x000000766c14723c */ /* 0x040fe20000041814 */
[----:B------:R-:W-:Y:S01]  /*8d60*/  LOP3.LUT R37, R37, UR9, R168, 0x96, !PT ;  /* 0x0000000925257c12 */ /* 0x000fe2000f8e96a8 */
[----:B------:R1:W-:Y:S02]  /*8d70*/  MUFU.EX2 R150, R44 ;  /* 0x0000002c00967308 */ /* 0x0003e40000000800 */
[----:B------:R-:W-:Y:S01]  /*8d80*/  IMAD.WIDE.U32 R128, R101, -0x326172a9, RZ ;  /* 0xcd9e8d5765807825 */ /* 0x000fe200078e00ff */
[----:B------:R-:W-:Y:S03]  /*8d90*/  LOP3.LUT R39, R103, UR9, R170, 0x96, !PT ;  /* 0x0000000967277c12 */ /* 0x000fe6000f8e96aa */
[----:B------:R-:W-:Y:S01]  /*8da0*/  IMAD.WIDE.U32 R36, R37, -0x2daee0ad, RZ ;  /* 0xd2511f5325247825 */ /* 0x000fe200078e00ff */
[-C--:B----4-:R-:W-:Y:S03]  /*8db0*/  HMMA.16816.F32.BF16 R76, R108, R112.reuse, R76 ;  /* 0x000000706c4c723c */ /* 0x090fe6000004184c */
[----:B------:R-:W-:Y:S01]  /*8dc0*/  IMAD.WIDE.U32 R124, R40, -0x2daee0ad, RZ ;  /* 0xd2511f53287c7825 */ /* 0x000fe200078e00ff */
[----:B------:R-:W-:Y:S01]  /*8dd0*/  LOP3.LUT R101, R129, UR7, R102, 0x96, !PT ;  /* 0x0000000781657c12 */ /* 0x000fe2000f8e9666 */
[----:B------:R-:W-:Y:S01]  /*8de0*/  MUFU.EX2 R140, R56 ;  /* 0x00000038008c7308 */ /* 0x000fe20000000800 */
[----:B------:R-:W-:Y:S01]  /*8df0*/  LOP3.LUT R41, R37, UR6, R38, 0x96, !PT ;  /* 0x0000000625297c12 */ /* 0x000fe2000f8e9626 */
[----:B------:R-:W-:Y:S01]  /*8e00*/  IMAD.WIDE.U32 R38, R39, -0x2daee0ad, RZ ;  /* 0xd2511f5327267825 */ /* 0x000fe200078e00ff */
[C---:B------:R-:W-:Y:S01]  /*8e10*/  HMMA.16816.F32.BF16 R80, R104.reuse, R112, R80 ;  /* 0x000000706850723c */ /* 0x040fe20000041850 */
[----:B------:R-:W-:Y:S03]  /*8e20*/  LOP3.LUT R36, R125, UR4, R36, 0x96, !PT ;  /* 0x000000047d247c12 */ /* 0x000fe6000f8e9624 */
[----:B------:R-:W-:Y:S01]  /*8e30*/  IMAD.WIDE.U32 R130, R101, -0x2daee0ad, RZ ;  /* 0xd2511f5365827825 */ /* 0x000fe200078e00ff */
[----:B------:R-:W-:Y:S02]  /*8e40*/  LOP3.LUT R120, R39, UR6, R120, 0x96, !PT ;  /* 0x0000000627787c12 */ /* 0x000fe4000f8e9678 */
[----:B------:R-:W-:Y:S01]  /*8e50*/  MUFU.EX2 R141, R54 ;  /* 0x00000036008d7308 */ /* 0x000fe20000000800 */
[-C--:B------:R-:W-:Y:S01]  /*8e60*/  HMMA.16816.F32.BF16 R24, R104, R114.reuse, R24 ;  /* 0x000000726818723c */ /* 0x080fe20000041818 */
[----:B------:R-:W-:Y:S03]  /*8e70*/  FFMA.FTZ R101, R43, c[0x0][0x23c], -R155 ;  /* 0x00008f002b657a23 */ /* 0x000fe6000001089b */
[----:B------:R-:W-:Y:S01]  /*8e80*/  LOP3.LUT R40, R131, UR4, R38, 0x96, !PT ;  /* 0x0000000483287c12 */ /* 0x000fe2000f8e9626 */
[----:B------:R-:W-:Y:S02]  /*8e90*/  IMAD.WIDE.U32 R42, R36, -0x326172a9, RZ ;  /* 0xcd9e8d57242a7825 */ /* 0x000fe400078e00ff */
[----:B------:R-:W2:Y:S01]  /*8ea0*/  LDSM.16.MT88.4 R36, [R187+0x6800] ;  /* 0x00680000bb24783b */ /* 0x000ea20000004200 */
[C---:B------:R-:W-:Y:S01]  /*8eb0*/  HMMA.16816.F32.BF16 R84, R108.reuse, R114, R84 ;  /* 0x000000726c54723c */ /* 0x040fe20000041854 */
[----:B------:R3:W4:Y:S03]  /*8ec0*/  MUFU.EX2 R151, R101 ;  /* 0x0000006500977308 */ /* 0x0007260000000800 */
[----:B------:R-:W-:Y:S01]  /*8ed0*/  IMAD.WIDE.U32 R122, R41, -0x326172a9, RZ ;  /* 0xcd9e8d57297a7825 */ /* 0x000fe200078e00ff */
[----:B------:R-:W-:Y:S02]  /*8ee0*/  LOP3.LUT R116, R42, 0xffff, RZ, 0xc0, !PT ;  /* 0x0000ffff2a747812 */ /* 0x000fe400078ec0ff */
[--C-:B------:R-:W-:Y:S01]  /*8ef0*/  SHF.R.U32.HI R117, RZ, 0x10, R42.reuse ;  /* 0x00000010ff757819 */ /* 0x100fe2000001162a */
[----:B------:R-:W-:Y:S01]  /*8f00*/  IMAD.WIDE.U32 R40, R40, -0x326172a9, RZ ;  /* 0xcd9e8d5728287825 */ /* 0x000fe200078e00ff */
[----:B------:R-:W-:Y:S02]  /*8f10*/  LOP3.LUT R119, R42, 0xff, RZ, 0xc0, !PT ;  /* 0x000000ff2a777812 */ /* 0x000fe400078ec0ff */
[----:B------:R-:W-:Y:S01]  /*8f20*/  MUFU.EX2 R152, R152 ;  /* 0x0000009800987308 */ /* 0x000fe20000000800 */
[----:B------:R-:W-:Y:S01]  /*8f30*/  IMAD.WIDE.U32 R120, R120, -0x326172a9, RZ ;  /* 0xcd9e8d5778787825 */ /* 0x000fe200078e00ff */
[----:B------:R-:W-:Y:S02]  /*8f40*/  SHF.R.U32.HI R118, RZ, 0x18, R42 ;  /* 0x00000018ff767819 */ /* 0x000fe4000001162a */
[----:B------:R-:W-:Y:S01]  /*8f50*/  LOP3.LUT R42, R43, UR15, R122, 0x96, !PT ;  /* 0x0000000f2b2a7c12 */ /* 0x000fe2000f8e967a */
[----:B------:R-:W-:Y:S01]  /*8f60*/  FFMA.FTZ R115, R67, c[0x0][0x23c], -R153 ;  /* 0x00008f0043737a23 */ /* 0x000fe20000010899 */
[----:B-1----:R-:W-:Y:S01]  /*8f70*/  SHF.R.U32.HI R44, RZ, 0x8, R116 ;  /* 0x00000008ff2c7819 */ /* 0x002fe20000011674 */
[----:B------:R-:W-:Y:S01]  /*8f80*/  FFMA.FTZ R155, R63, c[0x0][0x23c], -R155 ;  /* 0x00008f003f9b7a23 */ /* 0x000fe2000001089b */
[----:B------:R-:W-:Y:S02]  /*8f90*/  SHF.R.U32.HI R43, RZ, 0x10, R40 ;  /* 0x00000010ff2b7819 */ /* 0x000fe40000011628 */
[----:B------:R-:W-:Y:S01]  /*8fa0*/  PRMT R119, R119, 0x5410, R44 ;  /* 0x0000541077777816 */ /* 0x000fe2000000002c */
[----:B------:R-:W-:Y:S01]  /*8fb0*/  MUFU.EX2 R143, R115 ;  /* 0x00000073008f7308 */ /* 0x000fe20000000800 */
[----:B------:R-:W-:Y:S02]  /*8fc0*/  SHF.R.U32.HI R44, RZ, 0x10, R42 ;  /* 0x00000010ff2c7819 */ /* 0x000fe4000001162a */
[C---:B---3--:R-:W-:Y:S02]  /*8fd0*/  LOP3.LUT R101, R40.reuse, 0xffff, RZ, 0xc0, !PT ;  /* 0x0000ffff28657812 */ /* 0x048fe400078ec0ff */
[----:B------:R-:W-:Y:S02]  /*8fe0*/  LOP3.LUT R103, R40, 0xff, RZ, 0xc0, !PT ;  /* 0x000000ff28677812 */ /* 0x000fe400078ec0ff */
[----:B------:R-:W-:Y:S02]  /*8ff0*/  SHF.R.U32.HI R102, RZ, 0x18, R40 ;  /* 0x00000018ff667819 */ /* 0x000fe40000011628 */
[----:B------:R-:W-:Y:S01]  /*9000*/  LOP3.LUT R40, R41, UR15, R120, 0x96, !PT ;  /* 0x0000000f29287c12 */ /* 0x000fe2000f8e9678 */
[----:B------:R-:W-:Y:S01]  /*9010*/  MUFU.EX2 R60, R60 ;  /* 0x0000003c003c7308 */ /* 0x000fe20000000800 */
[----:B------:R-:W-:Y:S02]  /*9020*/  LOP3.LUT R41, R117, 0xff, RZ, 0xc0, !PT ;  /* 0x000000ff75297812 */ /* 0x000fe400078ec0ff */
[----:B------:R-:W-:Y:S02]  /*9030*/  SHF.R.U32.HI R101, RZ, 0x8, R101 ;  /* 0x00000008ff657819 */ /* 0x000fe40000011665 */
[----:B------:R-:W-:Y:S01]  /*9040*/  LOP3.LUT R43, R43, 0xff, RZ, 0xc0, !PT ;  /* 0x000000ff2b2b7812 */ /* 0x000fe200078ec0ff */
[-C--:B--2---:R-:W-:Y:S01]  /*9050*/  HMMA.16816.F32.BF16 R28, R108, R36.reuse, R28 ;  /* 0x000000246c1c723c */ /* 0x084fe2000004181c */
[----:B------:R-:W-:Y:S02]  /*9060*/  PRMT R118, R41, 0x5410, R118 ;  /* 0x0000541029767816 */ /* 0x000fe40000000076 */
[----:B------:R-:W-:Y:S01]  /*9070*/  PRMT R116, R103, 0x5410, R101 ;  /* 0x0000541067747816 */ /* 0x000fe20000000065 */
[----:B------:R-:W-:Y:S01]  /*9080*/  MUFU.EX2 R154, R154 ;  /* 0x0000009a009a7308 */ /* 0x000fe20000000800 */
[----:B------:R-:W-:Y:S02]  /*9090*/  PRMT R117, R43, 0x5410, R102 ;  /* 0x000054102b757816 */ /* 0x000fe40000000066 */
[----:B------:R-:W-:Y:S01]  /*90a0*/  SHF.R.U32.HI R103, RZ, 0x18, R42 ;  /* 0x00000018ff677819 */ /* 0x000fe2000001162a */
[C---:B------:R-:W-:Y:S01]  /*90b0*/  HMMA.16816.F32.BF16 R88, R104.reuse, R36, R88 ;  /* 0x000000246858723c */ /* 0x040fe20000041858 */
[C---:B------:R-:W-:Y:S03]  /*90c0*/  LOP3.LUT R41, R40.reuse, 0xffff, RZ, 0xc0, !PT ;  /* 0x0000ffff28297812 */ /* 0x040fe600078ec0ff */
[----:B------:R-:W-:Y:S02]  /*90d0*/  LOP3.LUT R102, R40, 0xff, RZ, 0xc0, !PT ;  /* 0x000000ff28667812 */ /* 0x000fe400078ec0ff */
[--C-:B------:R-:W-:Y:S01]  /*90e0*/  SHF.R.U32.HI R101, RZ, 0x18, R40.reuse ;  /* 0x00000018ff657819 */ /* 0x100fe20000011628 */
[--C-:B------:R-:W-:Y:S01]  /*90f0*/  HSET2.LE.AND R37, R118, R201.reuse, PT ;  /* 0x000000c976257233 */ /* 0x100fe20003803000 */
[-C--:B------:R-:W-:Y:S01]  /*9100*/  HMMA.16816.F32.BF16 R92, R104, R38.reuse, R92 ;  /* 0x00000026685c723c */ /* 0x080fe2000004185c */
[C---:B------:R-:W-:Y:S01]  /*9110*/  LOP3.LUT R43, R42.reuse, 0xffff, RZ, 0xc0, !PT ;  /* 0x0000ffff2a2b7812 */ /* 0x040fe200078ec0ff */
[----:B------:R-:W-:Y:S01]  /*9120*/  LDSM.16.MT88.4 R104, [R186+0x7000] ;  /* 0x00700000ba68783b */ /* 0x000fe20000004200 */
[----:B------:R-:W-:Y:S01]  /*9130*/  MUFU.EX2 R62, R62 ;  /* 0x0000003e003e7308 */ /* 0x000fe20000000800 */
[----:B------:R-:W-:Y:S01]  /*9140*/  LOP3.LUT R112, R42, 0xff, RZ, 0xc0, !PT ;  /* 0x000000ff2a707812 */ /* 0x000fe200078ec0ff */
[--C-:B------:R-:W-:Y:S01]  /*9150*/  HSET2.LE.AND R36, R119, R201.reuse, PT ;  /* 0x000000c977247233 */ /* 0x100fe20003803000 */
[----:B------:R-:W-:Y:S02]  /*9160*/  SHF.R.U32.HI R42, RZ, 0x10, R40 ;  /* 0x00000010ff2a7819 */ /* 0x000fe40000011628 */
[----:B------:R-:W-:Y:S01]  /*9170*/  HMMA.16816.F32.BF16 R48, R108, R38, R48 ;  /* 0x000000266c30723c */ /* 0x000fe20000041830 */
[----:B------:R-:W-:Y:S02]  /*9180*/  LOP3.LUT R40, R44, 0xff, RZ, 0xc0, !PT ;  /* 0x000000ff2c287812 */ /* 0x000fe400078ec0ff */
[----:B------:R-:W1:Y:S01]  /*9190*/  LDSM.16.MT88.4 R44, [R185+0x7000] ;  /* 0x00700000b92c783b */ /* 0x000e620000004200 */
[----:B------:R-:W-:Y:S01]  /*91a0*/  SHF.R.U32.HI R43, RZ, 0x8, R43 ;  /* 0x00000008ff2b7819 */ /* 0x000fe2000001162b */
[----:B------:R-:W-:Y:S01]  /*91b0*/  MUFU.EX2 R155, R155 ;  /* 0x0000009b009b7308 */ /* 0x000fe20000000800 */
[----:B------:R-:W-:Y:S01]  /*91c0*/  SHF.R.U32.HI R41, RZ, 0x8, R41 ;  /* 0x00000008ff297819 */ /* 0x000fe20000011629 */
[--C-:B------:R-:W-:Y:S01]  /*91d0*/  HSET2.LE.AND R38, R116, R201.reuse, PT ;  /* 0x000000c974267233 */ /* 0x100fe20003803000 */
[----:B------:R-:W-:Y:S04]  /*91e0*/  LOP3.LUT R42, R42, 0xff, RZ, 0xc0, !PT ;  /* 0x000000ff2a2a7812 */ /* 0x000fe800078ec0ff */
[----:B------:R-:W-:Y:S02]  /*91f0*/  PRMT R113, R112, 0x5410, R43 ;  /* 0x0000541070717816 */ /* 0x000fe4000000002b */
[----:B------:R-:W-:Y:S01]  /*9200*/  PRMT R112, R40, 0x5410, R103 ;  /* 0x0000541028707816 */ /* 0x000fe20000000067 */
[----:B------:R-:W-:Y:S01]  /*9210*/  FFMA.FTZ R103, R66, c[0x0][0x23c], -R153 ;  /* 0x00008f0042677a23 */ /* 0x000fe20000010899 */
[----:B------:R-:W-:Y:S01]  /*9220*/  PRMT R102, R102, 0x5410, R41 ;  /* 0x0000541066667816 */ /* 0x000fe20000000029 */
[--C-:B------:R-:W-:Y:S01]  /*9230*/  HSET2.LE.AND R40, R113, R201.reuse, PT ;  /* 0x000000c971287233 */ /* 0x100fe20003803000 */
[----:B------:R-:W-:Y:S01]  /*9240*/  F2FP.BF16.PACK_AB R43, R162, R163 ;  /* 0x000000a3a22b723e */ /* 0x000fe200000010ff */
[--C-:B------:R-:W-:Y:S01]  /*9250*/  HSET2.LE.AND R41, R112, R201.reuse, PT ;  /* 0x000000c970297233 */ /* 0x100fe20003803000 */
[----:B------:R-:W-:Y:S01]  /*9260*/  PRMT R114, R42, 0x5410, R101 ;  /* 0x000054102a727816 */ /* 0x000fe20000000065 */
[--C-:B------:R-:W-:Y:S01]  /*9270*/  HSET2.LE.AND R101, R102, R201.reuse, PT ;  /* 0x000000c966657233 */ /* 0x100fe20003803000 */
[----:B------:R-:W-:Y:S01]  /*9280*/  F2FP.BF16.PACK_AB R42, R164, R165 ;  /* 0x000000a5a42a723e */ /* 0x000fe200000010ff */
[----:B------:R-:W2:Y:S01]  /*9290*/  LDSM.16.MT88.4 R64, [R188+0x7000] ;  /* 0x00700000bc40783b */ /* 0x000ea20000004200 */
[----:B------:R-:W-:Y:S01]  /*92a0*/  LOP3.LUT R43, R37, R43, RZ, 0xc0, !PT ;  /* 0x0000002b252b7212 */ /* 0x000fe200078ec0ff */
[----:B------:R-:W3:Y:S01]  /*92b0*/  MUFU.EX2 R144, R103 ;  /* 0x0000006700907308 */ /* 0x000ee20000000800 */
[----:B------:R-:W-:Y:S01]  /*92c0*/  F2FP.BF16.PACK_AB R37, R159, R160 ;  /* 0x000000a09f25723e */ /* 0x000fe200000010ff */
[----:B------:R-:W-:Y:S01]  /*92d0*/  FFMA.FTZ R153, R55, c[0x0][0x23c], -R153 ;  /* 0x00008f0037997a23 */ /* 0x000fe20000010899 */
[----:B------:R-:W-:Y:S02]  /*92e0*/  LOP3.LUT R42, R36, R42, RZ, 0xc0, !PT ;  /* 0x0000002a242a7212 */ /* 0x000fe400078ec0ff */
[----:B------:R-:W-:Y:S02]  /*92f0*/  F2FP.BF16.PACK_AB R36, R161, R132 ;  /* 0x00000084a124723e */ /* 0x000fe400000010ff */
[----:B------:R-:W-:Y:S02]  /*9300*/  F2FP.BF16.PACK_AB R102, R157, R158 ;  /* 0x0000009e9d66723e */ /* 0x000fe400000010ff */
[----:B------:R-:W-:Y:S01]  /*9310*/  LOP3.LUT R41, R41, R37, RZ, 0xc0, !PT ;  /* 0x0000002529297212 */ /* 0x000fe200078ec0ff */
[--C-:B------:R-:W-:Y:S01]  /*9320*/  HSET2.LE.AND R37, R114, R201.reuse, PT ;  /* 0x000000c972257233 */ /* 0x100fe20003803000 */
[----:B------:R-:W-:Y:S01]  /*9330*/  LOP3.LUT R40, R40, R36, RZ, 0xc0, !PT ;  /* 0x0000002428287212 */ /* 0x000fe200078ec0ff */
[----:B------:R5:W-:Y:S01]  /*9340*/  MUFU.EX2 R103, R57 ;  /* 0x0000003900677308 */ /* 0x000be20000000800 */
[----:B------:R-:W-:Y:S02]  /*9350*/  LOP3.LUT R36, R101, R102, RZ, 0xc0, !PT ;  /* 0x0000006665247212 */ /* 0x000fe400078ec0ff */
[----:B----4-:R-:W-:Y:S02]  /*9360*/  F2FP.BF16.PACK_AB R101, R151, R156 ;  /* 0x0000009c9765723e */ /* 0x010fe400000010ff */
[----:B------:R-:W-:Y:S01]  /*9370*/  F2FP.BF16.PACK_AB R39, R149, R150 ;  /* 0x000000969527723e */ /* 0x000fe200000010ff */
[-C--:B-1----:R-:W-:Y:S01]  /*9380*/  HMMA.16816.F32.BF16 R4, R40, R44.reuse, R4 ;  /* 0x0000002c2804723c */ /* 0x082fe20000041804 */
[----:B------:R-:W-:Y:S01]  /*9390*/  LOP3.LUT R37, R37, R101, RZ, 0xc0, !PT ;  /* 0x0000006525257212 */ /* 0x000fe200078ec0ff */
[--C-:B------:R-:W-:Y:S01]  /*93a0*/  HSET2.LE.AND R101, R117, R201.reuse, PT ;  /* 0x000000c975657233 */ /* 0x100fe20003803000 */
[----:B------:R-:W-:Y:S01]  /*93b0*/  F2FP.BF16.PACK_AB R102, R147, R148 ;  /* 0x000000949366723e */ /* 0x000fe200000010ff */
[----:B------:R-:W-:Y:S01]  /*93c0*/  LDSM.16.MT88.4 R116, [R185+0x7800] ;  /* 0x00780000b974783b */ /* 0x000fe20000004200 */
[----:B------:R-:W-:Y:S01]  /*93d0*/  LOP3.LUT R38, R38, R39, RZ, 0xc0, !PT ;  /* 0x0000002726267212 */ /* 0x000fe200078ec0ff */
[----:B------:R-:W1:Y:S01]  /*93e0*/  MUFU.EX2 R153, R153 ;  /* 0x0000009900997308 */ /* 0x000e620000000800 */
[----:B------:R-:W-:Y:S02]  /*93f0*/  LOP3.LUT R39, R101, R102, RZ, 0xc0, !PT ;  /* 0x0000006665277212 */ /* 0x000fe400078ec0ff */
[----:B------:R-:W-:Y:S03]  /*9400*/  LOP3.LUT R52, R123, UR5, R126, 0x96, !PT ;  /* 0x000000057b347c12 */ /* 0x000fe6000f8e967e */
[----:B------:R-:W-:Y:S02]  /*9410*/  LOP3.LUT R54, R121, UR5, R128, 0x96, !PT ;  /* 0x0000000579367c12 */ /* 0x000fe4000f8e9680 */
[C---:B------:R-:W-:Y:S01]  /*9420*/  HMMA.16816.F32.BF16 R8, R36.reuse, R44, R8 ;  /* 0x0000002c2408723c */ /* 0x040fe20000041808 */
[----:B------:R-:W-:Y:S01]  /*9430*/  IMAD.WIDE.U32 R52, R52, -0x2daee0ad, RZ ;  /* 0xd2511f5334347825 */ /* 0x000fe200078e00ff */
[----:B------:R4:W-:Y:S03]  /*9440*/  MUFU.EX2 R102, R58 ;  /* 0x0000003a00667308 */ /* 0x0009e60000000800 */
[----:B------:R-:W-:Y:S01]  /*9450*/  IMAD.WIDE.U32 R54, R54, -0x2daee0ad, RZ ;  /* 0xd2511f5336367825 */ /* 0x000fe200078e00ff */
[----:B------:R-:W-:Y:S02]  /*9460*/  LOP3.LUT R56, R53, UR14, R124, 0x96, !PT ;  /* 0x0000000e35387c12 */ /* 0x000fe4000f8e967c */
[-C--:B------:R-:W-:Y:S01]  /*9470*/  HMMA.16816.F32.BF16 R12, R36, R46.reuse, R12 ;  /* 0x0000002e240c723c */ /* 0x080fe2000004180c */
[----:B------:R-:W-:Y:S03]  /*9480*/  LDSM.16.MT88.4 R124, [R188+0x7800] ;  /* 0x00780000bc7c783b */ /* 0x000fe60000004200 */
[C---:B------:R-:W-:Y:S01]  /*9490*/  LOP3.LUT R53, R52.reuse, 0xffff, RZ, 0xc0, !PT ;  /* 0x0000ffff34357812 */ /* 0x040fe200078ec0ff */
[----:B------:R1:W1:Y:S01]  /*94a0*/  MUFU.EX2 R101, R59 ;  /* 0x0000003b00657308 */ /* 0x0002620000000800 */
[--C-:B-----5:R-:W-:Y:S02]  /*94b0*/  SHF.R.U32.HI R57, RZ, 0x10, R52.reuse ;  /* 0x00000010ff397819 */ /* 0x120fe40000011634 */
[C---:B------:R-:W-:Y:S01]  /*94c0*/  HMMA.16816.F32.BF16 R16, R40.reuse, R46, R16 ;  /* 0x0000002e2810723c */ /* 0x040fe20000041810 */
[----:B------:R-:W5:Y:S07]  /*94d0*/  LDSM.16.MT88.4 R44, [R187+0x7000] ;  /* 0x00700000bb2c783b */ /* 0x000f6e0000004200 */
[-C--:B--2---:R-:W-:Y:S01]  /*94e0*/  HMMA.16816.F32.BF16 R32, R40, R64.reuse, R32 ;  /* 0x000000402820723c */ /* 0x084fe20000041820 */
[----:B----4-:R-:W-:Y:S07]  /*94f0*/  SHF.R.U32.HI R58, RZ, 0x18, R52 ;  /* 0x00000018ff3a7819 */ /* 0x010fee0000011634 */
[C---:B------:R-:W-:Y:S01]  /*9500*/  HMMA.16816.F32.BF16 R68, R36.reuse, R64, R68 ;  /* 0x000000402444723c */ /* 0x040fe20000041844 */
[----:B-1----:R-:W-:Y:S06]  /*9510*/  SHF.R.U32.HI R59, RZ, 0x18, R54 ;  /* 0x00000018ff3b7819 */ /* 0x002fec0000011636 */
[----:B------:R-:W-:Y:S01]  /*9520*/  LOP3.LUT R64, R52, 0xff, RZ, 0xc0, !PT ;  /* 0x000000ff34407812 */ /* 0x000fe200078ec0ff */
[-C--:B------:R-:W-:Y:S01]  /*9530*/  HMMA.16816.F32.BF16 R72, R36, R66.reuse, R72 ;  /* 0x000000422448723c */ /* 0x080fe20000041848 */
[----:B------:R-:W-:Y:S03]  /*9540*/  LOP3.LUT R52, R55, UR14, R130, 0x96, !PT ;  /* 0x0000000e37347c12 */ /* 0x000fe6000f8e9682 */
[----:B------:R-:W-:Y:S02]  /*9550*/  LOP3.LUT R65, R54, 0xffff, RZ, 0xc0, !PT ;  /* 0x0000ffff36417812 */ /* 0x000fe400078ec0ff */
[----:B------:R-:W-:Y:S02]  /*9560*/  SHF.R.U32.HI R55, RZ, 0x8, R53 ;  /* 0x00000008ff377819 */ /* 0x000fe40000011635 */
[C---:B------:R-:W-:Y:S01]  /*9570*/  HMMA.16816.F32.BF16 R20, R40.reuse, R66, R20 ;  /* 0x000000422814723c */ /* 0x040fe20000041814 */
[----:B------:R-:W-:Y:S03]  /*9580*/  LOP3.LUT R53, R57, 0xff, RZ, 0xc0, !PT ;  /* 0x000000ff39357812 */ /* 0x000fe600078ec0ff */
[----:B------:R-:W-:Y:S02]  /*9590*/  PRMT R64, R64, 0x5410, R55 ;  /* 0x0000541040407816 */ /* 0x000fe40000000037 */
[----:B------:R-:W-:Y:S02]  /*95a0*/  LOP3.LUT R55, R56, 0xff, RZ, 0xc0, !PT ;  /* 0x000000ff38377812 */ /* 0x000fe400078ec0ff */
[-C--:B------:R-:W-:Y:S01]  /*95b0*/  HMMA.16816.F32.BF16 R76, R40, R104.reuse, R76 ;  /* 0x00000068284c723c */ /* 0x080fe2000004184c */
[--C-:B------:R-:W-:Y:S03]  /*95c0*/  HSET2.LE.AND R138, R64, R201.reuse, PT ;  /* 0x000000c9408a7233 */ /* 0x100fe60003803000 */
[----:B------:R-:W-:Y:S02]  /*95d0*/  SHF.R.U32.HI R66, RZ, 0x10, R54 ;  /* 0x00000010ff427819 */ /* 0x000fe40000011636 */
[----:B------:R-:W-:Y:S02]  /*95e0*/  LOP3.LUT R67, R54, 0xff, RZ, 0xc0, !PT ;  /* 0x000000ff36437812 */ /* 0x000fe400078ec0ff */
[C---:B------:R-:W-:Y:S01]  /*95f0*/  HMMA.16816.F32.BF16 R80, R36.reuse, R104, R80 ;  /* 0x000000682450723c */ /* 0x040fe20000041850 */
[----:B------:R-:W-:Y:S03]  /*9600*/  SHF.R.U32.HI R54, RZ, 0x10, R56 ;  /* 0x00000010ff367819 */ /* 0x000fe60000011638 */
[----:B------:R-:W-:Y:S02]  /*9610*/  PRMT R139, R53, 0x5410, R58 ;  /* 0x00005410358b7816 */ /* 0x000fe4000000003a */
[----:B------:R-:W-:Y:S02]  /*9620*/  LOP3.LUT R54, R54, 0xff, RZ, 0xc0, !PT ;  /* 0x000000ff36367812 */ /* 0x000fe400078ec0ff */
[-C--:B------:R-:W-:Y:S01]  /*9630*/  HMMA.16816.F32.BF16 R24, R36, R106.reuse, R24 ;  /* 0x0000006a2418723c */ /* 0x080fe20000041818 */
[----:B------:R-:W-:Y:S03]  /*9640*/  LOP3.LUT R53, R56, 0xffff, RZ, 0xc0, !PT ;  /* 0x0000ffff38357812 */ /* 0x000fe600078ec0ff */
[----:B------:R-:W-:Y:S01]  /*9650*/  SHF.R.U32.HI R56, RZ, 0x18, R56 ;  /* 0x00000018ff387819 */ /* 0x000fe20000011638 */
[--C-:B------:R-:W-:Y:S01]  /*9660*/  HSET2.LE.AND R139, R139, R201.reuse, PT ;  /* 0x000000c98b8b7233 */ /* 0x100fe20003803000 */
[----:B------:R-:W-:Y:S02]  /*9670*/  SHF.R.U32.HI R53, RZ, 0x8, R53 ;  /* 0x00000008ff357819 */ /* 0x000fe40000011635 */
[C---:B------:R-:W-:Y:S01]  /*9680*/  HMMA.16816.F32.BF16 R84, R40.reuse, R106, R84 ;  /* 0x0000006a2854723c */ /* 0x040fe20000041854 */
[----:B------:R-:W-:Y:S03]  /*9690*/  PRMT R137, R54, 0x5410, R56 ;  /* 0x0000541036897816 */ /* 0x000fe60000000038 */
[----:B------:R-:W-:Y:S02]  /*96a0*/  PRMT R136, R55, 0x5410, R53 ;  /* 0x0000541037887816 */ /* 0x000fe40000000035 */
[----:B------:R-:W-:Y:S01]  /*96b0*/  LOP3.LUT R54, R52, 0xff, RZ, 0xc0, !PT ;  /* 0x000000ff34367812 */ /* 0x000fe200078ec0ff */
[--C-:B------:R-:W-:Y:S01]  /*96c0*/  HSET2.LE.AND R137, R137, R201.reuse, PT ;  /* 0x000000c989897233 */ /* 0x100fe20003803000 */
[-C--:B-----5:R-:W-:Y:S01]  /*96d0*/  HMMA.16816.F32.BF16 R28, R40, R44.reuse, R28 ;  /* 0x0000002c281c723c */ /* 0x0a0fe2000004181c */
[----:B------:R-:W-:Y:S03]  /*96e0*/  SHF.R.U32.HI R53, RZ, 0x18, R52 ;  /* 0x00000018ff357819 */ /* 0x000fe60000011634 */
[--C-:B------:R-:W-:Y:S01]  /*96f0*/  HSET2.LE.AND R136, R136, R201.reuse, PT ;  /* 0x000000c988887233 */ /* 0x100fe20003803000 */
[----:B------:R-:W-:Y:S02]  /*9700*/  SHF.R.U32.HI R58, RZ, 0x8, R65 ;  /* 0x00000008ff3a7819 */ /* 0x000fe40000011641 */
[----:B------:R-:W-:Y:S01]  /*9710*/  LOP3.LUT R57, R66, 0xff, RZ, 0xc0, !PT ;  /* 0x000000ff42397812 */ /* 0x000fe200078ec0ff */
[C---:B------:R-:W-:Y:S01]  /*9720*/  HMMA.16816.F32.BF16 R88, R36.reuse, R44, R88 ;  /* 0x0000002c2458723c */ /* 0x040fe20000041858 */
[----:B------:R-:W-:Y:S03]  /*9730*/  PRMT R58, R67, 0x5410, R58 ;  /* 0x00005410433a7816 */ /* 0x000fe6000000003a */
[----:B------:R-:W-:Y:S03]  /*9740*/  PRMT R57, R57, 0x5410, R59 ;  /* 0x0000541039397816 */ /* 0x000fe6000000003b */
[----:B------:R-:W-:Y:S01]  /*9750*/  LOP3.LUT R44, R52, 0xffff, RZ, 0xc0, !PT ;  /* 0x0000ffff342c7812 */ /* 0x000fe200078ec0ff */
[-C--:B------:R-:W-:Y:S01]  /*9760*/  HMMA.16816.F32.BF16 R92, R36, R46.reuse, R92 ;  /* 0x0000002e245c723c */ /* 0x080fe2000004185c */
[----:B------:R-:W-:Y:S03]  /*9770*/  SHF.R.U32.HI R45, RZ, 0x10, R52 ;  /* 0x00000010ff2d7819 */ /* 0x000fe60000011634 */
[----:B------:R-:W-:Y:S02]  /*9780*/  SHF.R.U32.HI R52, RZ, 0x8, R44 ;  /* 0x00000008ff347819 */ /* 0x000fe4000001162c */
[----:B------:R-:W-:Y:S02]  /*9790*/  LOP3.LUT R45, R45, 0xff, RZ, 0xc0, !PT ;  /* 0x000000ff2d2d7812 */ /* 0x000fe400078ec0ff */
[----:B------:R-:W-:Y:S01]  /*97a0*/  HMMA.16816.F32.BF16 R48, R40, R46, R48 ;  /* 0x0000002e2830723c */ /* 0x000fe20000041830 */
[----:B------:R-:W-:Y:S03]  /*97b0*/  PRMT R56, R54, 0x5410, R52 ;  /* 0x0000541036387816 */ /* 0x000fe60000000034 */
[----:B------:R-:W-:Y:S02]  /*97c0*/  F2FP.BF16.PACK_AB R44, R145, R146 ;  /* 0x00000092912c723e */ /* 0x000fe400000010ff */
[----:B---3--:R-:W-:Y:S01]  /*97d0*/  F2FP.BF16.PACK_AB R36, R143, R144 ;  /* 0x000000908f24723e */ /* 0x008fe200000010ff */
[--C-:B------:R-:W-:Y:S01]  /*97e0*/  HSET2.LE.AND R39, R56, R201.reuse, PT ;  /* 0x000000c938277233 */ /* 0x100fe20003803000 */
[----:B------:R-:W-:Y:S01]  /*97f0*/  F2FP.BF16.PACK_AB R37, R152, R142 ;  /* 0x0000008e9825723e */ /* 0x000fe200000010ff */
[--C-:B------:R-:W-:Y:S03]  /*9800*/  HSET2.LE.AND R41, R57, R201.reuse, PT ;  /* 0x000000c939297233 */ /* 0x100fe60003803000 */
[----:B------:R-:W-:Y:S02]  /*9810*/  F2FP.BF16.PACK_AB R38, R153, R141 ;  /* 0x0000008d9926723e */ /* 0x000fe400000010ff */
[----:B------:R-:W-:Y:S02]  /*9820*/  PRMT R45, R45, 0x5410, R53 ;  /* 0x000054102d2d7816 */ /* 0x000fe40000000035 */
[----:B------:R-:W-:Y:S01]  /*9830*/  LOP3.LUT R138, R138, R44, RZ, 0xc0, !PT ;  /* 0x0000002c8a8a7212 */ /* 0x000fe200078ec0ff */
[----:B------:R-:W1:Y:S01]  /*9840*/  LDSM.16.MT88.4 R52, [R186+0x7800] ;  /* 0x00780000ba34783b */ /* 0x000e620000004200 */
[----:B------:R-:W-:Y:S02]  /*9850*/  F2FP.BF16.PACK_AB R44, R103, R140 ;  /* 0x0000008c672c723e */ /* 0x000fe400000010ff */
[----:B------:R-:W-:Y:S02]  /*9860*/  LOP3.LUT R139, R139, R36, RZ, 0xc0, !PT ;  /* 0x000000248b8b7212 */ /* 0x000fe400078ec0ff */
[----:B------:R-:W-:Y:S01]  /*9870*/  LOP3.LUT R136, R136, R37, RZ, 0xc0, !PT ;  /* 0x0000002588887212 */ /* 0x000fe200078ec0ff */
[--C-:B------:R-:W-:Y:S01]  /*9880*/  HSET2.LE.AND R37, R45, R201.reuse, PT ;  /* 0x000000c92d257233 */ /* 0x100fe20003803000 */
[----:B------:R-:W-:Y:S02]  /*9890*/  LOP3.LUT R137, R137, R38, RZ, 0xc0, !PT ;  /* 0x0000002689897212 */ /* 0x000fe400078ec0ff */
[----:B------:R-:W-:Y:S01]  /*98a0*/  LOP3.LUT R36, R39, R44, RZ, 0xc0, !PT ;  /* 0x0000002c27247212 */ /* 0x000fe200078ec0ff */
[----:B------:R-:W-:Y:S01]  /*98b0*/  HSET2.LE.AND R39, R58, R201, PT ;  /* 0x000000c93a277233 */ /* 0x000fe20003803000 */
[----:B------:R-:W-:Y:S02]  /*98c0*/  F2FP.BF16.PACK_AB R38, R101, R102 ;  /* 0x000000666526723e */ /* 0x000fe400000010ff */
[----:B------:R-:W-:Y:S01]  /*98d0*/  F2FP.BF16.PACK_AB R40, R154, R60 ;  /* 0x0000003c9a28723e */ /* 0x000fe200000010ff */
[-C--:B------:R-:W-:Y:S01]  /*98e0*/  HMMA.16816.F32.BF16 R104, R136, R116.reuse, R4 ;  /* 0x000000748868723c */ /* 0x080fe20000041804 */
[----:B------:R-:W-:Y:S01]  /*98f0*/  F2FP.BF16.PACK_AB R42, R155, R62 ;  /* 0x0000003e9b2a723e */ /* 0x000fe200000010ff */
[----:B------:R-:W2:Y:S01]  /*9900*/  LDSM.16.MT88.4 R4, [R187+0x7800] ;  /* 0x00780000bb04783b */ /* 0x000ea20000004200 */
[----:B------:R-:W-:Y:S02]  /*9910*/  LOP3.LUT R37, R37, R38, RZ, 0xc0, !PT ;  /* 0x0000002625257212 */ /* 0x000fe400078ec0ff */
[----:B------:R-:W-:Y:S02]  /*9920*/  LOP3.LUT R38, R39, R40, RZ, 0xc0, !PT ;  /* 0x0000002827267212 */ /* 0x000fe400078ec0ff */
[----:B------:R-:W-:Y:S07]  /*9930*/  LOP3.LUT R39, R41, R42, RZ, 0xc0, !PT ;  /* 0x0000002a29277212 */ /* 0x000fee00078ec0ff */
        /* <DEDUP_REMOVED lines=45> */
[----:B------:R-:W-:Y:S02]  /*9c10*/  IMAD.MOV.U32 R102, RZ, RZ, R2 ;  /* 0x000000ffff667224 */ /* 0x000fe400078e0002 */
[----:B------:R-:W-:Y:S01]  /*9c20*/  FADD.FTZ R0, R101, R0 ;  /* 0x0000000065007221 */ /* 0x000fe20000010000 */
[-C--:B--2---:R-:W-:Y:S01]  /*9c30*/  HMMA.16816.F32.BF16 R132, R136, R4.reuse, R28 ;  /* 0x000000048884723c */ /* 0x084fe2000004181c */
[----:B------:R-:W-:Y:S03]  /*9c40*/  IMAD.MOV.U32 R98, RZ, RZ, R96 ;  /* 0x000000ffff627224 */ /* 0x000fe600078e0060 */
[----:B------:R-:W-:Y:S04]  /*9c50*/  IMAD.MOV.U32 R101, RZ, RZ, R3 ;  /* 0x000000ffff657224 */ /* 0x000fe800078e0003 */
[C---:B------:R-:W-:Y:S07]  /*9c60*/  HMMA.16816.F32.BF16 R88, R36.reuse, R4, R88 ;  /* 0x000000042458723c */ /* 0x040fee0000041858 */
        /* <DEDUP_REMOVED lines=13> */
[----:B------:R-:W-:Y:S01]  /*9d40*/  FADD.FTZ R4, R62, R0 ;  /* 0x000000003e047221 */ /* 0x000fe20000010000 */
[----:B------:R-:W-:Y:S01]  /*9d50*/  IADD3 R0, R200, -0x1, RZ ;  /* 0xffffffffc8007810 */ /* 0x000fe20007ffe0ff */
[----:B------:R-:W-:Y:S02]  /*9d60*/  FADD.FTZ R6, R146, R9 ;  /* 0x0000000992067221 */ /* 0x000fe40000010000 */
[----:B------:R-:W-:Y:S02]  /*9d70*/  FADD.FTZ R213, R143, R7 ;  /* 0x000000078fd57221 */ /* 0x000fe40000010000 */
[----:B------:R-:W-:Y:S02]  /*9d80*/  FADD.FTZ R212, R145, R6 ;  /* 0x0000000691d47221 */ /* 0x000fe40000010000 */
[----:B------:R-:W-:Y:S02]  /*9d90*/  FADD.FTZ R214, R154, R5 ;  /* 0x000000059ad67221 */ /* 0x000fe40000010000 */
[----:B------:R-:W-:Y:S02]  /*9da0*/  FADD.FTZ R215, R155, R4 ;  /* 0x000000049bd77221 */ /* 0x000fe40000010000 */
[----:B------:R-:W-:Y:S02]  /*9db0*/  IMAD.MOV.U32 R200, RZ, RZ, R0 ;  /* 0x000000ffffc87224 */ /* 0x000fe400078e0000 */
[----:B------:R-:W-:Y:S01]  /*9dc0*/  IMAD.MOV.U32 R0, RZ, RZ, R97 ;  /* 0x000000ffff007224 */ /* 0x000fe200078e0061 */
[----:B------:R-:W-:-:S05]  /*9dd0*/  @P1 BRA `(.L_x_1079) ;  /* 0xffffc7a000001947 */ /* 0x000fca000383ffff */
.L_x_1078:
[----:B------:R-:W1:Y:S01]  /*9de0*/  SHFL.BFLY PT, R5, R212, 0x2, 0x1f ;  /* 0x0c401f00d4057f89 */ /* 0x000e6200000e0000 */
[----:B------:R-:W-:Y:S01]  /*9df0*/  ISETP.NE.AND P0, PT, R248, -0x1, PT ;  /* 0xfffffffff800780c */ /* 0x000fe20003f05270 */
[----:B------:R-:W2:Y:S01]  /*9e00*/  LDC.U8 R44, c[0x0][0x329] ;  /* 0x0000ca40ff2c7b82 */ /* 0x000ea20000000000 */
[----:B------:R-:W-:Y:S01]  /*9e10*/  BSSY B0, `(.L_x_1082) ;  /* 0x000012c000007945 */ /* 0x000fe20003800000 */
[----:B------:R-:W3:Y:S04]  /*9e20*/  SHFL.BFLY PT, R0, R214, 0x2, 0x1f ;  /* 0x0c401f00d6007f89 */ /* 0x000ee800000e0000 */
[----:B------:R-:W4:Y:S04]  /*9e30*/  SHFL.BFLY PT, R6, R215, 0x2, 0x1f ;  /* 0x0c401f00d7067f89 */ /* 0x000f2800000e0000 */
[----:B------:R-:W5:Y:S04]  /*9e40*/  SHFL.BFLY PT, R4, R213, 0x2, 0x1f ;  /* 0x0c401f00d5047f89 */ /* 0x000f6800000e0000 */
[----:B------:R-:W2:Y:S01]  /*9e50*/  S2R R43, SR_TID.X ;  /* 0x00000000002b7919 */ /* 0x000ea20000002100 */
[----:B-1----:R-:W-:-:S02]  /*9e60*/  FADD.FTZ R5, R5, R212 ;  /* 0x000000d405057221 */ /* 0x002fc40000010000 */
[----:B---3--:R-:W-:-:S03]  /*9e70*/  FADD.FTZ R0, R0, R214 ;  /* 0x000000d600007221 */ /* 0x008fc60000010000 */
[----:B------:R-:W1:Y:S01]  /*9e80*/  SHFL.BFLY PT, R9, R5, 0x1, 0x1f ;  /* 0x0c201f0005097f89 */ /* 0x000e6200000e0000 */
[----:B----4-:R-:W-:-:S03]  /*9e90*/  FADD.FTZ R6, R6, R215 ;  /* 0x000000d706067221 */ /* 0x010fc60000010000 */
[----:B------:R-:W3:Y:S01]  /*9ea0*/  SHFL.BFLY PT, R8, R0, 0x1, 0x1f ;  /* 0x0c201f0000087f89 */ /* 0x000ee200000e0000 */
[----:B-----5:R-:W-:-:S03]  /*9eb0*/  FADD.FTZ R4, R4, R213 ;  /* 0x000000d504047221 */ /* 0x020fc60000010000 */
[----:B------:R-:W4:Y:S01]  /*9ec0*/  SHFL.BFLY PT, R10, R6, 0x1, 0x1f ;  /* 0x0c201f00060a7f89 */ /* 0x000f2200000e0000 */
[----:B--2---:R-:W-:-:S03]  /*9ed0*/  SHF.R.S32.HI R33, RZ, 0x1f, R43 ;  /* 0x0000001fff217819 */ /* 0x004fc6000001142b */
[----:B------:R-:W2:Y:S01]  /*9ee0*/  SHFL.BFLY PT, R7, R4, 0x1, 0x1f ;  /* 0x0c201f0004077f89 */ /* 0x000ea200000e0000 */
[CC--:B------:R-:W-:Y:S02]  /*9ef0*/  LEA.HI R11, R33.reuse, R43.reuse, RZ, 0x2 ;  /* 0x0000002b210b7211 */ /* 0x0c0fe400078f10ff */
[----:B------:R-:W-:Y:S02]  /*9f00*/  LEA.HI R33, R33, R43, RZ, 0x5 ;  /* 0x0000002b21217211 */ /* 0x000fe400078f28ff */
[----:B------:R-:W-:Y:S02]  /*9f10*/  SHF.R.S32.HI R20, RZ, 0x1f, R11 ;  /* 0x0000001fff147819 */ /* 0x000fe4000001140b */
[----:B------:R-:W-:Y:S01]  /*9f20*/  SHF.R.S32.HI R33, RZ, 0x5, R33 ;  /* 0x00000005ff217819 */ /* 0x000fe20000011421 */
[----:B-1----:R-:W-:Y:S01]  /*9f30*/  FADD.FTZ R39, R5, R9 ;  /* 0x0000000905277221 */ /* 0x002fe20000010000 */
[----:B------:R-:W-:Y:S01]  /*9f40*/  SHF.R.S32.HI R9, RZ, 0x2, R11 ;  /* 0x00000002ff097819 */ /* 0x000fe2000001140b */
[----:B---3--:R-:W-:-:S03]  /*9f50*/  FADD.FTZ R41, R0, R8 ;  /* 0x0000000800297221 */ /* 0x008fc60000010000 */
[----:B------:R-:W-:Y:S02]  /*9f60*/  FSETP.NE.FTZ.AND P6, PT, R39, RZ, PT ;  /* 0x000000ff2700720b */ /* 0x000fe40003fd5000 */
[----:B------:R-:W-:Y:S01]  /*9f70*/  MOV R8, 0x3f800000 ;  /* 0x3f80000000087802 */ /* 0x000fe20000000f00 */
[----:B----4-:R-:W-:Y:S01]  /*9f80*/  FADD.FTZ R42, R6, R10 ;  /* 0x0000000a062a7221 */ /* 0x010fe20000010000 */
[----:B------:R-:W-:Y:S02]  /*9f90*/  FSETP.NE.FTZ.AND P4, PT, R41, RZ, PT ;  /* 0x000000ff2900720b */ /* 0x000fe40003f95000 */
[----:B------:R-:W-:Y:S01]  /*9fa0*/  MOV R6, 0x3f800000 ;  /* 0x3f80000000067802 */ /* 0x000fe20000000f00 */
[----:B--2---:R-:W-:Y:S01]  /*9fb0*/  FADD.FTZ R40, R4, R7 ;  /* 0x0000000704287221 */ /* 0x004fe20000010000 */
[----:B------:R-:W-:Y:S01]  /*9fc0*/  FSETP.NE.FTZ.AND P3, PT, R42, RZ, PT ;  /* 0x000000ff2a00720b */ /* 0x000fe20003f75000 */
[----:B------:R-:W-:Y:S01]  /*9fd0*/  @P0 IMAD.WIDE.U32 R4, R248, c[0x0][0x1e8], RZ ;  /* 0x00007a00f8040a25 */ /* 0x000fe200078e00ff */
[----:B------:R-:W-:-:S02]  /*9fe0*/  MOV R7, 0x3f800000 ;  /* 0x3f80000000077802 */ /* 0x000fc40000000f00 */
[----:B------:R-:W-:Y:S01]  /*9ff0*/  FSETP.NE.FTZ.AND P5, PT, R40, RZ, PT ;  /* 0x000000ff2800720b */ /* 0x000fe20003fb5000 */
[----:B------:R-:W-:Y:S01]  /*a000*/  @P0 IMAD R61, R248, c[0x0][0x1ec], R5 ;  /* 0x00007b00f83d0a24 */ /* 0x000fe200078e0205 */
[----:B------:R-:W-:Y:S02]  /*a010*/  @P0 MOV R60, R4 ;  /* 0x00000004003c0202 */ /* 0x000fe40000000f00 */
[----:B------:R-:W-:Y:S01]  /*a020*/  MOV R4, 0x3f800000 ;  /* 0x3f80000000047802 */ /* 0x000fe20000000f00 */
[----:B------:R-:W1:Y:S01]  /*a030*/  @P6 MUFU.RCP R7, R39 ;  /* 0x0000002700076308 */ /* 0x000e620000001000 */
[----:B------:R-:W-:Y:S02]  /*a040*/  LEA.HI R20, R20, R9, RZ, 0x3 ;  /* 0x0000000914147211 */ /* 0x000fe400078f18ff */
[----:B------:R-:W-:Y:S02]  /*a050*/  LOP3.LUT R0, R11, 0x3ffffffc, RZ, 0xc0, !PT ;  /* 0x3ffffffc0b007812 */ /* 0x000fe400078ec0ff */
[----:B------:R-:W-:-:S02]  /*a060*/  LOP3.LUT R20, R20, 0xfffffff8, RZ, 0xc0, !PT ;  /* 0xfffffff814147812 */ /* 0x000fc400078ec0ff */
[----:B------:R-:W-:Y:S01]  /*a070*/  IADD3 R43, -R0, R43, RZ ;  /* 0x0000002b002b7210 */ /* 0x000fe20007ffe1ff */
[----:B------:R-:W2:Y:S01]  /*a080*/  @P4 MUFU.RCP R4, R41 ;  /* 0x0000002900044308 */ /* 0x000ea20000001000 */
[----:B------:R-:W-:Y:S01]  /*a090*/  IADD3 R20, R9, -R20, RZ ;  /* 0x8000001409147210 */ /* 0x000fe20007ffe0ff */
[----:B------:R-:W-:-:S06]  /*a0a0*/  IMAD.MOV.U32 R9, RZ, RZ, -0x10 ;  /* 0xfffffff0ff097424 */ /* 0x000fcc00078e00ff */
[----:B------:R-:W3:Y:S01]  /*a0b0*/  @P3 MUFU.RCP R6, R42 ;  /* 0x0000002a00063308 */ /* 0x000ee20000001000 */
[----:B-1----:R-:W-:-:S04]  /*a0c0*/  FMUL.FTZ R0, R7, c[0x0][0x2dc] ;  /* 0x0000b70007007a20 */ /* 0x002fc80000410000 */
[C---:B------:R-:W-:Y:S02]  /*a0d0*/  FMUL.FTZ R104, R0.reuse, R104 ;  /* 0x0000006800687220 */ /* 0x040fe40000410000 */
[----:B------:R-:W-:Y:S01]  /*a0e0*/  FMUL.FTZ R10, R0, R105 ;  /* 0x00000069000a7220 */ /* 0x000fe20000410000 */
[----:B------:R-:W1:Y:S01]  /*a0f0*/  @P5 MUFU.RCP R8, R40 ;  /* 0x0000002800085308 */ /* 0x000e620000001000 */
[----:B--2---:R-:W-:Y:S02]  /*a100*/  FMUL.FTZ R4, R4, c[0x0][0x2dc] ;  /* 0x0000b70004047a20 */ /* 0x004fe40000410000 */
[----:B------:R-:W-:Y:S01]  /*a110*/  FMUL.FTZ R116, R0, R116 ;  /* 0x0000007400747220 */ /* 0x000fe20000410000 */
[----:B------:R-:W-:Y:S01]  /*a120*/  F2FP.BF16.PACK_AB R10, R10, R104 ;  /* 0x000000680a0a723e */ /* 0x000fe200000010ff */
[C---:B------:R-:W-:Y:S02]  /*a130*/  FMUL.FTZ R7, R0.reuse, R117 ;  /* 0x0000007500077220 */ /* 0x040fe40000410000 */
        /* <DEDUP_REMOVED lines=18> */
[----:B---3--:R-:W-:-:S02]  /*a260*/  FMUL.FTZ R0, R6, c[0x0][0x2dc] ;  /* 0x0000b70006007a20 */ /* 0x008fc40000410000 */
[----:B------:R-:W-:Y:S01]  /*a270*/  FMUL.FTZ R108, R4, R108 ;  /* 0x0000006c046c7220 */ /* 0x000fe20000410000 */
[----:B------:R-:W-:Y:S01]  /*a280*/  F2FP.BF16.PACK_AB R22, R22, R136 ;  /* 0x000000881616723e */ /* 0x000fe200000010ff */
[C---:B------:R-:W-:Y:S02]  /*a290*/  FMUL.FTZ R38, R4.reuse, R109 ;  /* 0x0000006d04267220 */ /* 0x040fe40000410000 */
        /* <DEDUP_REMOVED lines=20> */
[----:B------:R-:W-:Y:S01]  /*a3e0*/  SHF.L.U32 R4, R20, 0x6, RZ ;  /* 0x0000000614047819 */ /* 0x000fe200000006ff */
[----:B------:R-:W-:Y:S01]  /*a3f0*/  FMUL.FTZ R110, R0, R110 ;  /* 0x0000006e006e7220 */ /* 0x000fe20000410000 */
[----:B------:R-:W-:Y:S01]  /*a400*/  F2FP.BF16.PACK_AB R24, R24, R88 ;  /* 0x000000581818723e */ /* 0x000fe200000010ff */
        /* <DEDUP_REMOVED lines=24> */
[----:B------:R-:W-:Y:S01]  /*a590*/  LOP3.LUT R0, R20, 0x1, RZ, 0xc0, !PT ;  /* 0x0000000114007812 */ /* 0x000fe200078ec0ff */
[----:B-1----:R-:W-:Y:S01]  /*a5a0*/  FMUL.FTZ R5, R8, c[0x0][0x2dc] ;  /* 0x0000b70008057a20 */ /* 0x002fe20000410000 */
[----:B------:R-:W-:Y:S02]  /*a5b0*/  F2FP.BF16.PACK_AB R23, R23, R90 ;  /* 0x0000005a1717723e */ /* 0x000fe400000010ff */
[----:B------:R-:W-:Y:S01]  /*a5c0*/  ISETP.NE.U32.AND P1, PT, R0, 0x1, PT ;  /* 0x000000010000780c */ /* 0x000fe20003f25070 */
[----:B------:R-:W-:Y:S01]  /*a5d0*/  FMUL.FTZ R106, R5, R106 ;  /* 0x0000006a056a7220 */ /* 0x000fe20000410000 */
[----:B------:R-:W-:Y:S01]  /*a5e0*/  LEA R0, R33, R43, 0x9 ;  /* 0x0000002b21007211 */ /* 0x000fe200078e48ff */
[----:B------:R-:W-:Y:S01]  /*a5f0*/  FMUL.FTZ R8, R5, R107 ;  /* 0x0000006b05087220 */ /* 0x000fe20000410000 */
[----:B------:R-:W-:Y:S01]  /*a600*/  SEL R9, R9, 0x10, !P1 ;  /* 0x0000001009097807 */ /* 0x000fe20004800000 */
[C---:B------:R-:W-:Y:S01]  /*a610*/  FMUL.FTZ R118, R5.reuse, R118 ;  /* 0x0000007605767220 */ /* 0x040fe20000410000 */
[----:B------:R-:W-:Y:S01]  /*a620*/  LEA R4, R0, R4, 0x1 ;  /* 0x0000000400047211 */ /* 0x000fe200078e08ff */
[C---:B------:R-:W-:Y:S01]  /*a630*/  FMUL.FTZ R119, R5.reuse, R119 ;  /* 0x0000007705777220 */ /* 0x040fe20000410000 */
[----:B------:R-:W-:Y:S01]  /*a640*/  R2P PR, R20, 0x6 ;  /* 0x0000000614007804 */ /* 0x000fe20000000000 */
[C---:B------:R-:W-:Y:S01]  /*a650*/  FMUL.FTZ R122, R5.reuse, R122 ;  /* 0x0000007a057a7220 */ /* 0x040fe20000410000 */
[----:B------:R-:W-:Y:S01]  /*a660*/  SHF.L.U32 R4, R4, 0x1, RZ ;  /* 0x0000000104047819 */ /* 0x000fe200000006ff */
[C---:B------:R-:W-:Y:S01]  /*a670*/  FMUL.FTZ R17, R5.reuse, R123 ;  /* 0x0000007b05117220 */ /* 0x040fe20000410000 */
[----:B------:R-:W-:Y:S01]  /*a680*/  F2FP.BF16.PACK_AB R8, R8, R106 ;  /* 0x0000006a0808723e */ /* 0x000fe200000010ff */
[----:B------:R-:W-:Y:S01]  /*a690*/  FMUL.FTZ R126, R5, R126 ;  /* 0x0000007e057e7220 */ /* 0x000fe20000410000 */
[----:B------:R-:W-:Y:S01]  /*a6a0*/  F2FP.BF16.PACK_AB R6, R119, R118 ;  /* 0x000000767706723e */ /* 0x000fe200000010ff */
[C---:B------:R-:W-:Y:S01]  /*a6b0*/  FMUL.FTZ R13, R5.reuse, R127 ;  /* 0x0000007f050d7220 */ /* 0x040fe20000410000 */
[----:B------:R1:W-:Y:S01]  /*a6c0*/  STS [R4], R10 ;  /* 0x0000000a04007388 */ /* 0x0003e20000000800 */
[----:B------:R-:W-:Y:S01]  /*a6d0*/  FMUL.FTZ R78, R5, R78 ;  /* 0x0000004e054e7220 */ /* 0x000fe20000410000 */
[----:B------:R-:W-:Y:S01]  /*a6e0*/  F2FP.BF16.PACK_AB R17, R17, R122 ;  /* 0x0000007a1111723e */ /* 0x000fe200000010ff */
[C---:B------:R-:W-:Y:S01]  /*a6f0*/  FMUL.FTZ R32, R5.reuse, R79 ;  /* 0x0000004f05207220 */ /* 0x040fe20000410000 */
[----:B------:R-:W-:Y:S01]  /*a700*/  STS [R4+0x400], R8 ;  /* 0x0004000804007388 */ /* 0x000fe20000000800 */
[----:B------:R-:W-:Y:S01]  /*a710*/  FMUL.FTZ R86, R5, R86 ;  /* 0x0000005605567220 */ /* 0x000fe20000410000 */
[----:B------:R-:W-:Y:S01]  /*a720*/  F2FP.BF16.PACK_AB R13, R13, R126 ;  /* 0x0000007e0d0d723e */ /* 0x000fe200000010ff */
[C---:B------:R-:W-:Y:S01]  /*a730*/  FMUL.FTZ R29, R5.reuse, R87 ;  /* 0x00000057051d7220 */ /* 0x040fe20000410000 */
[----:B------:R-:W-:Y:S01]  /*a740*/  F2FP.BF16.PACK_AB R32, R32, R78 ;  /* 0x0000004e2020723e */ /* 0x000fe200000010ff */
[----:B------:R-:W-:Y:S01]  /*a750*/  FMUL.FTZ R134, R5, R134 ;  /* 0x0000008605867220 */ /* 0x000fe20000410000 */
[----:B------:R-:W-:Y:S01]  /*a760*/  F2FP.BF16.PACK_AB R25, R25, R94 ;  /* 0x0000005e1919723e */ /* 0x000fe200000010ff */
[----:B------:R-:W-:Y:S01]  /*a770*/  FMUL.FTZ R26, R5, R135 ;  /* 0x00000087051a7220 */ /* 0x000fe20000410000 */
[----:B------:R-:W-:Y:S01]  /*a780*/  F2FP.BF16.PACK_AB R29, R29, R86 ;  /* 0x000000561d1d723e */ /* 0x000fe200000010ff */
[----:B------:R-:W-:-:S02]  /*a790*/  FMUL.FTZ R138, R5, R138 ;  /* 0x0000008a058a7220 */ /* 0x000fc40000410000 */
[----:B------:R-:W-:Y:S01]  /*a7a0*/  FMUL.FTZ R5, R5, R139 ;  /* 0x0000008b05057220 */ /* 0x000fe20000410000 */
[----:B------:R-:W-:Y:S01]  /*a7b0*/  F2FP.BF16.PACK_AB R26, R26, R134 ;  /* 0x000000861a1a723e */ /* 0x000fe200000010ff */
[----:B------:R-:W-:-:S03]  /*a7c0*/  IMAD.MOV.U32 R0, RZ, RZ, 0x20 ;  /* 0x00000020ff007424 */ /* 0x000fc600078e00ff */
[----:B------:R-:W-:Y:S02]  /*a7d0*/  F2FP.BF16.PACK_AB R20, R5, R138 ;  /* 0x0000008a0514723e */ /* 0x000fe400000010ff */
[----:B------:R-:W-:Y:S01]  /*a7e0*/  IADD3 R5, R4, R9, RZ ;  /* 0x0000000904057210 */ /* 0x000fe20007ffe0ff */
[----:B-1----:R-:W1:Y:S04]  /*a7f0*/  LDC.U8 R10, c[0x0][0x328] ;  /* 0x0000ca00ff0a7b82 */ /* 0x002e680000000000 */
[----:B------:R2:W-:Y:S04]  /*a800*/  STS [R5], R7 ;  /* 0x0000000705007388 */ /* 0x0005e80000000800 */
[----:B------:R3:W-:Y:S04]  /*a810*/  STS [R5+0x400], R6 ;  /* 0x0004000605007388 */ /* 0x0007e80000000800 */
[----:B------:R-:W-:Y:S04]  /*a820*/  STS [R4+0x2000], R38 ;  /* 0x0020002604007388 */ /* 0x000fe80000000800 */
[----:B------:R4:W-:Y:S04]  /*a830*/  STS [R4+0x2400], R110 ;  /* 0x0024006e04007388 */ /* 0x0009e80000000800 */
[----:B------:R-:W-:Y:S04]  /*a840*/  STS [R5+0x2000], R37 ;  /* 0x0020002505007388 */ /* 0x000fe80000000800 */
[----:B------:R5:W-:Y:S01]  /*a850*/  STS [R5+0x2400], R19 ;  /* 0x0024001305007388 */ /* 0x000be20000000800 */
[----:B--2---:R-:W-:-:S02]  /*a860*/  SEL R7, R0, 0xffffffe0, !P1 ;  /* 0xffffffe000077807 */ /* 0x004fc40004800000 */
[----:B------:R-:W-:Y:S02]  /*a870*/  IADD3 R0, R4, 0x40, RZ ;  /* 0x0000004004007810 */ /* 0x000fe40007ffe0ff */
[----:B------:R-:W-:Y:S02]  /*a880*/  ISETP.NE.AND P1, PT, R44, RZ, PT ;  /* 0x000000ff2c00720c */ /* 0x000fe40003f25270 */
[C---:B---3--:R-:W-:Y:S02]  /*a890*/  IADD3 R6, R4.reuse, R7, RZ ;  /* 0x0000000704067210 */ /* 0x048fe40007ffe0ff */
[----:B------:R-:W-:-:S03]  /*a8a0*/  @P2 IADD3 R0, R4, -0x40, RZ ;  /* 0xffffffc004002810 */ /* 0x000fc60007ffe0ff */
[----:B------:R2:W-:Y:S01]  /*a8b0*/  STS [R6], R18 ;  /* 0x0000001206007388 */ /* 0x0005e20000000800 */
[----:B----4-:R-:W-:-:S03]  /*a8c0*/  IADD3 R4, R5, R7, RZ ;  /* 0x0000000705047210 */ /* 0x010fc60007ffe0ff */
[----:B------:R3:W-:Y:S02]  /*a8d0*/  STS [R6+0x400], R17 ;  /* 0x0004001106007388 */ /* 0x0007e40000000800 */
[----:B------:R-:W-:Y:S02]  /*a8e0*/  @P1 MOV R8, c[0x0][0x210] ;  /* 0x0000840000081a02 */ /* 0x000fe40000000f00 */
[----:B------:R4:W-:Y:S01]  /*a8f0*/  STS [R4], R14 ;  /* 0x0000000e04007388 */ /* 0x0009e20000000800 */
[----:B-1----:R-:W-:Y:S02]  /*a900*/  @!P1 ISETP.NE.AND P2, PT, R10, RZ, PT ;  /* 0x000000ff0a00920c */ /* 0x002fe40003f45270 */
[----:B-----5:R-:W-:Y:S01]  /*a910*/  @!P1 MOV R5, c[0x0][0x214] ;  /* 0x0000850000059a02 */ /* 0x020fe20000000f00 */
[----:B------:R-:W-:Y:S01]  /*a920*/  STS [R4+0x400], R13 ;  /* 0x0004000d04007388 */ /* 0x000fe20000000800 */
[----:B------:R-:W-:Y:S02]  /*a930*/  @P1 IMAD R8, R8, c[0x0][0x214], RZ ;  /* 0x0000850008081a24 */ /* 0x000fe400078e02ff */
[----:B------:R-:W-:Y:S01]  /*a940*/  @!P1 SEL R8, R5, c[0x0][0x234], !P2 ;  /* 0x00008d0005089a07 */ /* 0x000fe20005000000 */
[----:B------:R1:W-:Y:S01]  /*a950*/  STS [R6+0x2000], R16 ;  /* 0x0020001006007388 */ /* 0x0003e20000000800 */
[----:B------:R-:W-:-:S02]  /*a960*/  IADD3 R5, R7, R0, RZ ;  /* 0x0000000007057210 */ /* 0x000fc40007ffe0ff */
[----:B------:R-:W-:Y:S01]  /*a970*/  ISETP.NE.AND P2, PT, R10, RZ, PT ;  /* 0x000000ff0a00720c */ /* 0x000fe20003f45270 */
[----:B------:R5:W-:Y:S03]  /*a980*/  STS [R6+0x2400], R15 ;  /* 0x0024000f06007388 */ /* 0x000be60000000800 */
[----:B------:R-:W-:Y:S01]  /*a990*/  ISETP.EQ.AND P2, PT, R44, RZ, P2 ;  /* 0x000000ff2c00720c */ /* 0x000fe20001742270 */
[----:B------:R-:W-:Y:S01]  /*a9a0*/  STS [R4+0x2000], R12 ;  /* 0x0020000c04007388 */ /* 0x000fe20000000800 */
[----:B--2---:R-:W-:-:S03]  /*a9b0*/  MOV R18, 0x7f800000 ;  /* 0x7f80000000127802 */ /* 0x004fc60000000f00 */
[----:B------:R2:W-:Y:S01]  /*a9c0*/  STS [R4+0x2400], R11 ;  /* 0x0024000b04007388 */ /* 0x0005e20000000800 */
[----:B---3--:R-:W-:-:S03]  /*a9d0*/  MOV R17, 0x7f800000 ;  /* 0x7f80000000117802 */ /* 0x008fc60000000f00 */
[----:B------:R-:W-:Y:S01]  /*a9e0*/  STS [R0], R36 ;  /* 0x0000002400007388 */ /* 0x000fe20000000800 */
[----:B----4-:R-:W-:Y:S03]  /*a9f0*/  @P4 MUFU.LG2 R14, R41 ;  /* 0x00000029000e4308 */ /* 0x010fe60000000c00 */
[----:B------:R-:W-:Y:S04]  /*aa00*/  STS [R0+0x400], R32 ;  /* 0x0004002000007388 */ /* 0x000fe80000000800 */
[----:B------:R-:W3:Y:S04]  /*aa10*/  S2R R19, SR_CTAID.Z ;  /* 0x0000000000137919 */ /* 0x000ee80000002700 */
[----:B-1----:R-:W1:Y:S01]  /*aa20*/  S2R R16, SR_CTAID.X ;  /* 0x0000000000107919 */ /* 0x002e620000002500 */
[----:B-----5:R-:W-:Y:S01]  /*aa30*/  @P5 MUFU.LG2 R15, R40 ;  /* 0x00000028000f5308 */ /* 0x020fe20000000c00 */
[----:B--2---:R-:W-:-:S02]  /*aa40*/  IADD3 R4, R7, 0x400, R0 ;  /* 0x0000040007047810 */ /* 0x004fc40007ffe000 */
[----:B------:R-:W2:Y:S02]  /*aa50*/  S2R R11, SR_CTAID.Y ;  /* 0x00000000000b7919 */ /* 0x000ea40000002600 */
[C---:B------:R-:W-:Y:S01]  /*aa60*/  IADD3 R6, R9.reuse, R4, RZ ;  /* 0x0000000409067210 */ /* 0x040fe20007ffe0ff */
[----:B------:R-:W-:Y:S02]  /*aa70*/  IMAD.IADD R4, R9, 0x1, R0 ;  /* 0x0000000109047824 */ /* 0x000fe400078e0200 */
[----:B------:R-:W4:Y:S03]  /*aa80*/  @P6 MUFU.LG2 R9, R39 ;  /* 0x0000002700096308 */ /* 0x000f260000000c00 */
[----:B------:R-:W-:Y:S04]  /*aa90*/  STS [R4], R30 ;  /* 0x0000001e04007388 */ /* 0x000fe80000000800 */
[----:B------:R-:W-:Y:S04]  /*aaa0*/  STS [R4+0x400], R29 ;  /* 0x0004001d04007388 */ /* 0x000fe80000000800 */
[----:B------:R-:W-:Y:S04]  /*aab0*/  STS [R0+0x2000], R31 ;  /* 0x0020001f00007388 */ /* 0x000fe80000000800 */
[----:B------:R5:W-:Y:S01]  /*aac0*/  STS [R0+0x2400], R35 ;  /* 0x0024002300007388 */ /* 0x000be20000000800 */
[----:B----4-:R-:W-:-:S02]  /*aad0*/  @P6 FMUL.FTZ R9, R9, 0.69314718246459960938 ;  /* 0x3f31721809096820 */ /* 0x010fc40000410000 */
[----:B--2---:R-:W-:Y:S01]  /*aae0*/  @!P0 IMAD.WIDE.U32 R12, R11, c[0x0][0x1e0], RZ ;  /* 0x000078000b0c8a25 */ /* 0x004fe200078e00ff */
[----:B------:R-:W-:Y:S03]  /*aaf0*/  STS [R4+0x2000], R34 ;  /* 0x0020002204007388 */ /* 0x000fe60000000800 */
[----:B------:R-:W-:Y:S01]  /*ab00*/  @P6 FFMA.FTZ R18, R97, c[0x0][0x238], R9 ;  /* 0x00008e0061126a23 */ /* 0x000fe20000010009 */
[----:B------:R2:W-:Y:S01]  /*ab10*/  STS [R4+0x2400], R28 ;  /* 0x0024001c04007388 */ /* 0x0005e20000000800 */
[----:B------:R-:W-:Y:S01]  /*ab20*/  @!P0 MOV R60, R12 ;  /* 0x0000000c003c8202 */ /* 0x000fe20000000f00 */
[----:B------:R-:W-:Y:S01]  /*ab30*/  @P5 FMUL.FTZ R9, R15, 0.69314718246459960938 ;  /* 0x3f3172180f095820 */ /* 0x000fe20000410000 */
[----:B------:R-:W4:Y:S01]  /*ab40*/  @P3 MUFU.LG2 R12, R42 ;  /* 0x0000002a000c3308 */ /* 0x000f220000000c00 */
[----:B------:R-:W-:Y:S02]  /*ab50*/  STS [R5], R27 ;  /* 0x0000001b05007388 */ /* 0x000fe40000000800 */
[----:B------:R-:W-:-:S02]  /*ab60*/  @P5 FFMA.FTZ R17, R96, c[0x0][0x238], R9 ;  /* 0x00008e0060115a23 */ /* 0x000fc40000010009 */
[----:B------:R-:W-:Y:S01]  /*ab70*/  STS [R5+0x400], R26 ;  /* 0x0004001a05007388 */ /* 0x000fe20000000800 */
[----:B-----5:R-:W-:Y:S02]  /*ab80*/  IADD3 R0, R7, R4, RZ ;  /* 0x0000000407007210 */ /* 0x020fe40007ffe0ff */
[----:B------:R-:W-:Y:S01]  /*ab90*/  @P1 MOV R7, c[0x0][0x210] ;  /* 0x0000840000071a02 */ /* 0x000fe20000000f00 */
[----:B------:R-:W-:Y:S02]  /*aba0*/  @!P1 IMAD.MOV.U32 R7, RZ, RZ, 0x1 ;  /* 0x00000001ff079424 */ /* 0x000fe400078e00ff */
[----:B------:R-:W-:Y:S01]  /*abb0*/  STS [R0], R22 ;  /* 0x0000001600007388 */ /* 0x000fe20000000800 */
[----:B--2---:R-:W-:-:S03]  /*abc0*/  @!P0 SHF.R.S32.HI R4, RZ, 0x1f, R11 ;  /* 0x0000001fff048819 */ /* 0x004fc6000001140b */
[----:B------:R-:W-:Y:S04]  /*abd0*/  STS [R6], R20 ;  /* 0x0000001406007388 */ /* 0x000fe80000000800 */
[----:B------:R-:W-:Y:S01]  /*abe0*/  STS [R5+0x2000], R24 ;  /* 0x0020001805007388 */ /* 0x000fe20000000800 */
[----:B------:R-:W-:-:S03]  /*abf0*/  @!P0 IMAD R4, R4, c[0x0][0x1e0], RZ ;  /* 0x0000780004048a24 */ /* 0x000fc600078e02ff */
[----:B------:R2:W-:Y:S01]  /*ac00*/  STS [R5+0x2400], R23 ;  /* 0x0024001705007388 */ /* 0x0005e20000000800 */
[----:B------:R-:W-:-:S03]  /*ac10*/  @!P0 IMAD R10, R11, c[0x0][0x1e4], R4 ;  /* 0x000079000b0a8a24 */ /* 0x000fc600078e0204 */
[----:B------:R5:W-:Y:S02]  /*ac20*/  STS [R0+0x2000], R21 ;  /* 0x0020001500007388 */ /* 0x000be40000000800 */
[----:B------:R-:W-:Y:S02]  /*ac30*/  @!P0 IADD3 R61, R13, R10, RZ ;  /* 0x0000000a0d3d8210 */ /* 0x000fe40007ffe0ff */
[----:B------:R1:W-:Y:S01]  /*ac40*/  STS [R6+0x2000], R25 ;  /* 0x0020001906007388 */ /* 0x0003e20000000800 */
[----:B------:R-:W-:-:S03]  /*ac50*/  MOV R13, 0x7f800000 ;  /* 0x7f800000000d7802 */ /* 0x000fc60000000f00 */
[----:B------:R-:W-:Y:S01]  /*ac60*/  BAR.SYNC.DEFER_BLOCKING 0x0 ;  /* 0x0000000000007b1d */ /* 0x000fe20000010000 */
[----:B--2---:R-:W-:Y:S01]  /*ac70*/  @P2 IMAD R5, R11, c[0x0][0x214], RZ ;  /* 0x000085000b052a24 */ /* 0x004fe200078e02ff */
[----:B-----5:R-:W-:Y:S01]  /*ac80*/  @P1 MOV R0, 0x1 ;  /* 0x0000000100001802 */ /* 0x020fe20000000f00 */
[----:B------:R-:W-:-:S03]  /*ac90*/  @!P1 IMAD R0, R8, c[0x0][0x1c0], RZ ;  /* 0x0000700008009a24 */ /* 0x000fc600078e02ff */
[----:B-1----:R-:W-:Y:S01]  /*aca0*/  @P2 SEL R6, R5, R248, !P0 ;  /* 0x000000f805062207 */ /* 0x002fe20004000000 */
[----:B------:R-:W-:Y:S01]  /*acb0*/  IMAD R0, R11, R0, RZ ;  /* 0x000000000b007224 */ /* 0x000fe200078e02ff */
[----:B------:R-:W-:Y:S01]  /*acc0*/  @!P2 CS2R R4, SRZ ;  /* 0x000000000004a805 */ /* 0x000fe2000001ff00 */
[----:B------:R1:W2:Y:S01]  /*acd0*/  LDS.128 R20, [R199] ;  /* 0x00000000c7147984 */ /* 0x0002a20000000c00 */
[----:B------:R-:W-:Y:S02]  /*ace0*/  @P2 SHF.R.S32.HI R5, RZ, 0x1f, R6 ;  /* 0x0000001fff052819 */ /* 0x000fe40000011406 */
[----:B------:R-:W-:Y:S01]  /*acf0*/  SEL R0, R0, RZ, !P2 ;  /* 0x000000ff00007207 */ /* 0x000fe20005000000 */
[----:B------:R1:W1:Y:S01]  /*ad00*/  LDS.128 R24, [R199+0x800] ;  /* 0x00080000c7187984 */ /* 0x0002620000000c00 */
[----:B------:R-:W-:Y:S01]  /*ad10*/  @P2 MOV R4, R6 ;  /* 0x0000000600042202 */ /* 0x000fe20000000f00 */
[----:B------:R-:W-:Y:S01]  /*ad20*/  IMAD R6, R16, R7, RZ ;  /* 0x0000000710067224 */ /* 0x000fe200078e02ff */
[----:B------:R-:W-:Y:S01]  /*ad30*/  LOP3.LUT P2, RZ, R249, 0x3, RZ, 0xc0, !PT ;  /* 0x00000003f9ff7812 */ /* 0x000fe2000784c0ff */
[----:B------:R1:W1:Y:S01]  /*ad40*/  LDS.128 R28, [R199+0x1000] ;  /* 0x00100000c71c7984 */ /* 0x0002620000000c00 */
[----:B---3--:R-:W-:Y:S01]  /*ad50*/  IMAD R0, R19, R8, R0 ;  /* 0x0000000813007224 */ /* 0x008fe200078e0200 */
[----:B------:R-:W-:Y:S01]  /*ad60*/  MOV R16, 0x7f800000 ;  /* 0x7f80000000107802 */ /* 0x000fe20000000f00 */
[----:B------:R-:W-:Y:S01]  /*ad70*/  @P4 FMUL.FTZ R8, R14, 0.69314718246459960938 ;  /* 0x3f3172180e084820 */ /* 0x000fe20000410000 */
[----:B------:R3:W1:Y:S01]  /*ad80*/  LDS.128 R36, [R199+0x1800] ;  /* 0x00180000c7247984 */ /* 0x0006620000000c00 */
[----:B------:R-:W-:Y:S01]  /*ad90*/  SHF.L.U32 R11, R6, 0x7, RZ ;  /* 0x00000007060b7819 */ /* 0x000fe200000006ff */
[----:B----4-:R-:W-:-:S02]  /*ada0*/  @P3 FMUL.FTZ R6, R12, 0.69314718246459960938 ;  /* 0x3f3172180c063820 */ /* 0x010fc40000410000 */
[----:B------:R3:W4:Y:S01]  /*adb0*/  LDS.128 R44, [R199+0x2000] ;  /* 0x00200000c72c7984 */ /* 0x0007220000000c00 */
[----:B------:R-:W-:Y:S01]  /*adc0*/  IADD3 R10, P1, P0, R11, R4, R0 ;  /* 0x000000040b0a7210 */ /* 0x000fe2000783e000 */
[----:B------:R-:W-:Y:S01]  /*add0*/  @P4 FFMA.FTZ R13, R3, c[0x0][0x238], R8 ;  /* 0x00008e00030d4a23 */ /* 0x000fe20000010008 */
[----:B------:R-:W-:Y:S01]  /*ade0*/  SHF.R.S32.HI R4, RZ, 0x1f, R11 ;  /* 0x0000001fff047819 */ /* 0x000fe2000001140b */
[----:B------:R3:W1:Y:S01]  /*adf0*/  LDS.128 R48, [R199+0x2800] ;  /* 0x00280000c7307984 */ /* 0x0006620000000c00 */
[----:B------:R-:W-:Y:S01]  /*ae00*/  SHF.R.S32.HI R0, RZ, 0x1f, R0 ;  /* 0x0000001fff007819 */ /* 0x000fe20000011400 */
[----:B------:R-:W-:Y:S02]  /*ae10*/  @P3 FFMA.FTZ R16, R2, c[0x0][0x238], R6 ;  /* 0x00008e0002103a23 */ /* 0x000fe40000010006 */
[----:B------:R3:W1:Y:S01]  /*ae20*/  LDS.128 R52, [R199+0x3000] ;  /* 0x00300000c7347984 */ /* 0x0006620000000c00 */
[----:B------:R-:W-:-:S03]  /*ae30*/  IADD3.X R11, R4, R5, R0, P1, P0 ;  /* 0x00000005040b7210 */ /* 0x000fc60000fe0400 */
[----:B------:R3:W1:Y:S01]  /*ae40*/  LDS.128 R56, [R199+0x3800] ;  /* 0x00380000c7387984 */ /* 0x0006620000000c00 */
        /* <DEDUP_REMOVED lines=40> */
.L_x_1083:
[----:B------:R-:W-:Y:S05]  /*b0d0*/  BSYNC B0 ;  /* 0x0000000000007941 */ /* 0x000fea0003800000 */
.L_x_1082:
[C---:B---3--:R-:W-:Y:S01]  /*b0e0*/  IADD3 R2, P0, R240.reuse, R60, RZ ;  /* 0x0000003cf0027210 */ /* 0x048fe20007f1e0ff */
[----:B------:R-:W-:Y:S01]  /*b0f0*/  BSSY B0, `(.L_x_1084) ;  /* 0x0000012000007945 */ /* 0x000fe20003800000 */
[----:B------:R-:W-:-:S02]  /*b100*/  ISETP.GE.AND P1, PT, R240, c[0x0][0x220], PT ;  /* 0x00008800f0007a0c */ /* 0x000fc40003f26270 */
[----:B------:R-:W-:Y:S01]  /*b110*/  SHF.R.S32.HI R0, RZ, 0x1f, R19 ;  /* 0x0000001fff007819 */ /* 0x000fe20000011413 */
[----:B------:R-:W-:Y:S01]  /*b120*/  IMAD.X R3, R241, 0x1, R61, P0 ;  /* 0x00000001f1037824 */ /* 0x000fe200000e063d */
[----:B------:R-:W-:-:S03]  /*b130*/  ISETP.GE.OR P0, PT, R242, R246, P1 ;  /* 0x000000f6f200720c */ /* 0x000fc60000f06670 */
        /* <DEDUP_REMOVED lines=13> */
.L_x_1085:
[----:B------:R-:W-:Y:S05]  /*b210*/  BSYNC B0 ;  /* 0x0000000000007941 */ /* 0x000fea0003800000 */
.L_x_1084:
[----:B------:R-:W-:Y:S01]  /*b220*/  ISETP.GE.OR P0, PT, R251, R246, P1 ;  /* 0x000000f6fb00720c */ /* 0x000fe20000f06670 */
        /* <DEDUP_REMOVED lines=13> */
.L_x_1087:
[----:B------:R-:W-:Y:S05]  /*b300*/  BSYNC B0 ;  /* 0x0000000000007941 */ /* 0x000fea0003800000 */
.L_x_1086:
[----:B------:R-:W-:Y:S01]  /*b310*/  ISETP.GE.OR P0, PT, R250, R246, P1 ;  /* 0x000000f6fa00720c */ /* 0x000fe20000f06670 */
        /* <DEDUP_REMOVED lines=13> */
.L_x_1089:
[----:B------:R-:W-:Y:S05]  /*b3f0*/  BSYNC B0 ;  /* 0x0000000000007941 */ /* 0x000fea0003800000 */
.L_x_1088:
        /* <DEDUP_REMOVED lines=14> */
.L_x_1091:
[----:B------:R-:W-:Y:S05]  /*b4e0*/  BSYNC B0 ;  /* 0x0000000000007941 */ /* 0x000fea0003800000 */
.L_x_1090:
[----:B------:R-:W3:Y:S01]  /*b4f0*/  LDL.LU R0, [R1+0xc] ;  /* 0x00000c0001007983 */ /* 0x000ee20000300800 */
[----:B------:R-:W-:Y:S01]  /*b500*/  BSSY B0, `(.L_x_1092) ;  /* 0x000000e000007945 */ /* 0x000fe20003800000 */
[----:B---3--:R-:W-:-:S13]  /*b510*/  ISETP.GE.OR P0, PT, R0, R246, P1 ;  /* 0x000000f60000720c */ /* 0x008fda0000f06670 */
        /* <DEDUP_REMOVED lines=11> */
[----:B----4-:R1:W-:Y:S02]  /*b5d0*/  STG.E.128 [R4.64], R44 ;  /* 0x0000002c04007986 */ /* 0x0103e4000c101d10 */
.L_x_1093:
[----:B------:R-:W-:Y:S05]  /*b5e0*/  BSYNC B0 ;  /* 0x0000000000007941 */ /* 0x000fea0003800000 */
.L_x_1092:
        /* <DEDUP_REMOVED lines=15> */
.L_x_1095:
[----:B------:R-:W-:Y:S05]  /*b6e0*/  BSYNC B0 ;  /* 0x0000000000007941 */ /* 0x000fea0003800000 */
.L_x_1094:
        /* <DEDUP_REMOVED lines=15> */
.L_x_1097:
[----:B------:R-:W-:Y:S05]  /*b7e0*/  BSYNC B0 ;  /* 0x0000000000007941 */ /* 0x000fea0003800000 */
.L_x_1096:
[----:B------:R-:W3:Y:S02]  /*b7f0*/  LDL.LU R0, [R1] ;  /* 0x0000000001007983 */ /* 0x000ee40000300800 */
[----:B---3--:R-:W-:-:S13]  /*b800*/  ISETP.GE.OR P1, PT, R0, R246, P1 ;  /* 0x000000f60000720c */ /* 0x008fda0000f26670 */
        /* <DEDUP_REMOVED lines=13> */
.L_x_1040:
[----:B------:R-:W2:Y:S01]  /*b8e0*/  LDC.U8 R4, c[0x0][0x329] ;  /* 0x0000ca40ff047b82 */ /* 0x000ea20000000000 */
[----:B------:R-:W-:Y:S01]  /*b8f0*/  ISETP.NE.AND P4, PT, R248, -0x1, PT ;  /* 0xfffffffff800780c */ /* 0x000fe20003f85270 */
[----:B------:R-:W-:Y:S01]  /*b900*/  BSSY B0, `(.L_x_1098) ;  /* 0x0000040000007945 */ /* 0x000fe20003800000 */
[----:B-1----:R-:W-:Y:S02]  /*b910*/  LEA.HI R10, R19, R42, RZ, 0x3 ;  /* 0x0000002a130a7211 */ /* 0x002fe400078f18ff */
[----:B------:R-:W-:Y:S02]  /*b920*/  IADD3 R14, -R246, R14, RZ ;  /* 0x0000000ef60e7210 */ /* 0x000fe40007ffe1ff */
[----:B------:R-:W-:Y:S01]  /*b930*/  LOP3.LUT R8, R10, 0xfffffff8, RZ, 0xc0, !PT ;  /* 0xfffffff80a087812 */ /* 0x000fe200078ec0ff */
[----:B------:R-:W1:Y:S01]  /*b940*/  LDC.U8 R6, c[0x0][0x328] ;  /* 0x0000ca00ff067b82 */ /* 0x000e620000000000 */
[----:B------:R-:W-:-:S03]  /*b950*/  SHF.R.S32.HI R10, RZ, 0x3, R10 ;  /* 0x00000003ff0a7819 */ /* 0x000fc6000001140a */
[----:B------:R-:W-:Y:S01]  /*b960*/  IMAD.IADD R17, R42, 0x1, -R8 ;  /* 0x000000012a117824 */ /* 0x000fe200078e0a08 */
[----:B------:R-:W-:Y:S01]  /*b970*/  SHF.R.S32.HI R8, RZ, 0x1f, R21 ;  /* 0x0000001fff087819 */ /* 0x000fe20000011415 */
[C---:B------:R-:W-:Y:S01]  /*b980*/  @P4 IMAD.WIDE.U32 R2, R248.reuse, c[0x0][0x1e8], RZ ;  /* 0x00007a00f8024a25 */ /* 0x040fe200078e00ff */
[----:B------:R-:W-:Y:S02]  /*b990*/  @!P4 SHF.R.S32.HI R0, RZ, 0x1f, R18 ;  /* 0x0000001fff00c819 */ /* 0x000fe40000011412 */
[----:B------:R-:W-:Y:S01]  /*b9a0*/  SHF.R.S32.HI R11, RZ, 0x1f, R10 ;  /* 0x0000001fff0b7819 */ /* 0x000fe2000001140a */
[----:B------:R-:W-:Y:S02]  /*b9b0*/  @P4 IMAD R5, R248, c[0x0][0x1ec], R3 ;  /* 0x00007b00f8054a24 */ /* 0x000fe400078e0203 */
[----:B------:R-:W-:Y:S02]  /*b9c0*/  @!P4 IMAD R0, R0, c[0x0][0x1e0], RZ ;  /* 0x000078000000ca24 */ /* 0x000fe400078e02ff */
[----:B------:R-:W-:Y:S01]  /*b9d0*/  IMAD R8, R8, c[0x0][0x1f0], RZ ;  /* 0x00007c0008087a24 */ /* 0x000fe200078e02ff */
[----:B--2---:R-:W-:Y:S01]  /*b9e0*/  ISETP.NE.AND P2, PT, R4, RZ, PT ;  /* 0x000000ff0400720c */ /* 0x004fe20003f45270 */
[----:B------:R-:W-:-:S02]  /*b9f0*/  @!P4 IMAD R0, R18, c[0x0][0x1e4], R0 ;  /* 0x000079001200ca24 */ /* 0x000fc400078e0200 */
[----:B------:R-:W-:Y:S01]  /*ba00*/  IMAD R8, R21, c[0x0][0x1f4], R8 ;  /* 0x00007d0015087a24 */ /* 0x000fe200078e0208 */
[----:B-1----:R-:W-:-:S04]  /*ba10*/  ISETP.NE.AND P0, PT, R6, RZ, PT ;  /* 0x000000ff0600720c */ /* 0x002fc80003f05270 */
[----:B------:R-:W-:-:S05]  /*ba20*/  ISETP.EQ.AND P0, PT, R4, RZ, P0 ;  /* 0x000000ff0400720c */ /* 0x000fca0000702270 */
[----:B------:R-:W-:Y:S01]  /*ba30*/  @P2 IMAD.MOV.U32 R7, RZ, RZ, c[0x0][0x210] ;  /* 0x00008400ff072624 */ /* 0x000fe200078e00ff */
[----:B------:R-:W-:Y:S01]  /*ba40*/  @!P2 ISETP.NE.AND P3, PT, R6, RZ, PT ;  /* 0x000000ff0600a20c */ /* 0x000fe20003f65270 */
[----:B------:R-:W-:Y:S01]  /*ba50*/  @!P2 IMAD.MOV.U32 R6, RZ, RZ, c[0x0][0x214] ;  /* 0x00008500ff06a624 */ /* 0x000fe200078e00ff */
[----:B------:R-:W-:Y:S01]  /*ba60*/  ISETP.NE.OR P1, PT, R248, -0x1, !P0 ;  /* 0xfffffffff800780c */ /* 0x000fe20004725670 */
[----:B------:R-:W-:Y:S01]  /*ba70*/  @P4 IMAD.MOV.U32 R4, RZ, RZ, R2 ;  /* 0x000000ffff044224 */ /* 0x000fe200078e0002 */
[----:B------:R-:W-:Y:S01]  /*ba80*/  @P2 MOV R15, c[0x0][0x210] ;  /* 0x00008400000f2a02 */ /* 0x000fe20000000f00 */
[----:B------:R-:W-:-:S04]  /*ba90*/  @!P4 IMAD.WIDE.U32 R2, R18, c[0x0][0x1e0], RZ ;  /* 0x000078001202ca25 */ /* 0x000fc800078e00ff */
[----:B------:R-:W-:Y:S01]  /*baa0*/  @P2 IMAD R7, R7, c[0x0][0x214], RZ ;  /* 0x0000850007072a24 */ /* 0x000fe200078e02ff */
[----:B------:R-:W-:Y:S01]  /*bab0*/  @!P2 SEL R7, R6, c[0x0][0x234], !P3 ;  /* 0x00008d000607aa07 */ /* 0x000fe20005800000 */
[----:B------:R-:W-:Y:S01]  /*bac0*/  @!P4 IMAD.IADD R5, R3, 0x1, R0 ;  /* 0x000000010305c824 */ /* 0x000fe200078e0200 */
[----:B------:R-:W-:Y:S01]  /*bad0*/  @!P4 MOV R4, R2 ;  /* 0x000000020004c202 */ /* 0x000fe20000000f00 */
[----:B------:R-:W-:Y:S01]  /*bae0*/  IMAD.SHL.U32 R0, R17, 0x8, RZ ;  /* 0x0000000811007824 */ /* 0x000fe200078e00ff */
[----:B------:R-:W-:Y:S01]  /*baf0*/  @!P0 CS2R R2, SRZ ;  /* 0x0000000000028805 */ /* 0x000fe2000001ff00 */
[----:B------:R-:W-:Y:S02]  /*bb00*/  @P2 IMAD.MOV.U32 R6, RZ, RZ, 0x1 ;  /* 0x00000001ff062424 */ /* 0x000fe400078e00ff */
[----:B------:R-:W-:Y:S01]  /*bb10*/  @!P2 IMAD R6, R7, c[0x0][0x1c0], RZ ;  /* 0x000070000706aa24 */ /* 0x000fe200078e02ff */
[----:B------:R-:W-:Y:S01]  /*bb20*/  IADD3 R4, P3, R0, R4, RZ ;  /* 0x0000000400047210 */ /* 0x000fe20007f7e0ff */
[----:B------:R-:W-:Y:S01]  /*bb30*/  @!P1 IMAD R248, R18, c[0x0][0x214], RZ ;  /* 0x0000850012f89a24 */ /* 0x000fe200078e02ff */
[----:B------:R-:W-:Y:S01]  /*bb40*/  ISETP.GE.AND P1, PT, R0, c[0x0][0x220], PT ;  /* 0x0000880000007a0c */ /* 0x000fe20003f26270 */
[----:B------:R-:W-:Y:S01]  /*bb50*/  IMAD R6, R18, R6, RZ ;  /* 0x0000000612067224 */ /* 0x000fe200078e02ff */
[----:B------:R-:W-:Y:S01]  /*bb60*/  LEA.HI.X.SX32 R5, R0, R5, 0x1, P3 ;  /* 0x0000000500057211 */ /* 0x000fe200018f0eff */
[----:B------:R-:W-:Y:S01]  /*bb70*/  @!P2 IMAD.MOV.U32 R15, RZ, RZ, 0x1 ;  /* 0x00000001ff0fa424 */ /* 0x000fe200078e00ff */
[-C--:B------:R-:W-:Y:S01]  /*bb80*/  ISETP.GE.OR P3, PT, R10, R14.reuse, P1 ;  /* 0x0000000e0a00720c */ /* 0x080fe20000f66670 */
[--C-:B------:R-:W-:Y:S01]  /*bb90*/  @P0 IMAD.MOV.U32 R2, RZ, RZ, R248.reuse ;  /* 0x000000ffff020224 */ /* 0x100fe200078e00f8 */
[----:B------:R-:W-:Y:S01]  /*bba0*/  SEL R0, R6, RZ, !P0 ;  /* 0x000000ff06007207 */ /* 0x000fe20004000000 */
[----:B------:R-:W-:Y:S01]  /*bbb0*/  IMAD R6, R246, R15, RZ ;  /* 0x0000000ff6067224 */ /* 0x000fe200078e02ff */
[----:B------:R-:W-:Y:S01]  /*bbc0*/  @P0 SHF.R.S32.HI R3, RZ, 0x1f, R248 ;  /* 0x0000001fff030819 */ /* 0x000fe200000114f8 */
[----:B------:R-:W-:Y:S01]  /*bbd0*/  IMAD.WIDE.U32 R12, R21, c[0x0][0x1f0], R4 ;  /* 0x00007c00150c7a25 */ /* 0x000fe200078e0004 */
[----:B------:R-:W-:-:S02]  /*bbe0*/  ISETP.GE.AND P0, PT, R10, R14, PT ;  /* 0x0000000e0a00720c */ /* 0x000fc40003f06270 */
[----:B------:R-:W-:Y:S01]  /*bbf0*/  SHF.R.S32.HI R4, RZ, 0x1f, R6 ;  /* 0x0000001fff047819 */ /* 0x000fe20000011406 */
[----:B------:R-:W-:Y:S01]  /*bc00*/  IMAD R0, R21, R7, R0 ;  /* 0x0000000715007224 */ /* 0x000fe200078e0200 */
[----:B------:R-:W-:Y:S01]  /*bc10*/  P2R R27, PR, RZ, 0x1 ;  /* 0x00000001ff1b7803 */ /* 0x000fe20000000000 */
[----:B------:R-:W-:-:S03]  /*bc20*/  IMAD.IADD R9, R8, 0x1, R13 ;  /* 0x0000000108097824 */ /* 0x000fc600078e020d */
        /* <DEDUP_REMOVED lines=13> */
.L_x_1099:
[----:B------:R-:W-:Y:S05]  /*bd00*/  BSYNC B0 ;  /* 0x0000000000007941 */ /* 0x000fea0003800000 */
.L_x_1098:
[----:B------:R-:W-:Y:S01]  /*bd10*/  IADD3 R25, R10, 0x10, RZ ;  /* 0x000000100a197810 */ /* 0x000fe20007ffe0ff */
[----:B------:R-:W-:Y:S03]  /*bd20*/  BSSY B0, `(.L_x_1100) ;  /* 0x0000010000007945 */ /* 0x000fe60003800000 */
[CC--:B------:R-:W-:Y:S02]  /*bd30*/  ISETP.GE.OR P0, PT, R25.reuse, R14.reuse, P1 ;  /* 0x0000000e1900720c */ /* 0x0c0fe40000f06670 */
[----:B------:R-:W-:-:S04]  /*bd40*/  ISETP.GE.AND P2, PT, R25, R14, PT ;  /* 0x0000000e1900720c */ /* 0x000fc80003f46270 */
        /* <DEDUP_REMOVED lines=13> */
.L_x_1101:
[----:B------:R-:W-:Y:S05]  /*be20*/  BSYNC B0 ;  /* 0x0000000000007941 */ /* 0x000fea0003800000 */
.L_x_1100:
[----:B------:R-:W-:Y:S01]  /*be30*/  IADD3 R24, R10, 0x20, RZ ;  /* 0x000000200a187810 */ /* 0x000fe20007ffe0ff */
[----:B------:R-:W-:Y:S03]  /*be40*/  BSSY B0, `(.L_x_1102) ;  /* 0x000000f000007945 */ /* 0x000fe60003800000 */
[CC--:B------:R-:W-:Y:S02]  /*be50*/  ISETP.GE.OR P0, PT, R24.reuse, R14.reuse, P1 ;  /* 0x0000000e1800720c */ /* 0x0c0fe40000f06670 */
[----:B------:R-:W-:-:S11]  /*be60*/  ISETP.GE.AND P6, PT, R24, R14, PT ;  /* 0x0000000e1800720c */ /* 0x000fd60003fc6270 */
        /* <DEDUP_REMOVED lines=12> */
.L_x_1103:
[----:B------:R-:W-:Y:S05]  /*bf30*/  BSYNC B0 ;  /* 0x0000000000007941 */ /* 0x000fea0003800000 */
.L_x_1102:
        /* <DEDUP_REMOVED lines=16> */
.L_x_1105:
[----:B------:R-:W-:Y:S05]  /*c040*/  BSYNC B0 ;  /* 0x0000000000007941 */ /* 0x000fea0003800000 */
.L_x_1104:
        /* <DEDUP_REMOVED lines=16> */
.L_x_1107:
[----:B------:R-:W-:Y:S05]  /*c150*/  BSYNC B0 ;  /* 0x0000000000007941 */ /* 0x000fea0003800000 */
.L_x_1106:
        /* <DEDUP_REMOVED lines=16> */
.L_x_1109:
[----:B------:R-:W-:Y:S05]  /*c260*/  BSYNC B0 ;  /* 0x0000000000007941 */ /* 0x000fea0003800000 */
.L_x_1108:
        /* <DEDUP_REMOVED lines=16> */
.L_x_1111:
[----:B------:R-:W-:Y:S05]  /*c370*/  BSYNC B0 ;  /* 0x0000000000007941 */ /* 0x000fea0003800000 */
.L_x_1110:
[----:B------:R-:W-:Y:S01]  /*c380*/  IADD3 R20, R10, 0x70, RZ ;  /* 0x000000700a147810 */ /* 0x000fe20007ffe0ff */
[----:B------:R-:W-:Y:S03]  /*c390*/  BSSY B0, `(.L_x_1112) ;  /* 0x000000f000007945 */ /* 0x000fe60003800000 */
[CC--:B------:R-:W-:Y:S02]  /*c3a0*/  ISETP.GE.OR P0, PT, R20.reuse, R14.reuse, P1 ;  /* 0x0000000e1400720c */ /* 0x0c0fe40000f06670 */
[----:B------:R-:W-:-:S11]  /*c3b0*/  ISETP.GE.AND P1, PT, R20, R14, PT ;  /* 0x0000000e1400720c */ /* 0x000fd60003f26270 */
        /* <DEDUP_REMOVED lines=12> */
.L_x_1113:
[----:B------:R-:W-:Y:S05]  /*c480*/  BSYNC B0 ;  /* 0x0000000000007941 */ /* 0x000fea0003800000 */
.L_x_1112:
        /* <DEDUP_REMOVED lines=9> */
[----:B------:R-:W-:-:S05]  /*c520*/  @!P0 IMAD R0, R10, R15, RZ ;  /* 0x0000000f0a008224 */ /* 0x000fca00078e02ff */
[----:B-1----:R-:W-:Y:S01]  /*c530*/  @!P0 IADD3 R2, P1, R0, R18, RZ ;  /* 0x0000001200028210 */ /* 0x002fe20007f3e0ff */
[----:B------:R-:W-:-:S03]  /*c540*/  @!P6 IMAD.MOV.U32 R12, RZ, RZ, 0x7f800000 ;  /* 0x7f800000ff0ce424 */ /* 0x000fc600078e00ff */
[----:B------:R-:W-:Y:S02]  /*c550*/  @!P0 LEA.HI.X.SX32 R5, R0, R16, 0x1, P1 ;  /* 0x0000001000058211 */ /* 0x000fe400008f0eff */
[----:B------:R-:W-:-:S13]  /*c560*/  ISETP.NE.OR P1, PT, R17, RZ, P2 ;  /* 0x000000ff1100720c */ /* 0x000fda0001725670 */
[----:B------:R-:W-:-:S05]  /*c570*/  @!P1 IMAD R0, R25, R15, RZ ;  /* 0x0000000f19009224 */ /* 0x000fca00078e02ff */
[----:B------:R-:W-:-:S04]  /*c580*/  @!P1 IADD3 R3, P2, R0, R18, RZ ;  /* 0x0000001200039210 */ /* 0x000fc80007f5e0ff */
[----:B------:R-:W-:Y:S02]  /*c590*/  @!P1 LEA.HI.X.SX32 R0, R0, R16, 0x1, P2 ;  /* 0x0000001000009211 */ /* 0x000fe400010f0eff */
        /* <DEDUP_REMOVED lines=9> */
[----:B------:R-:W-:-:S03]  /*c630*/  @!P6 IMAD R4, R24, R15, RZ ;  /* 0x0000000f1804e224 */ /* 0x000fc600078e02ff */
[----:B------:R1:W-:Y:S01]  /*c640*/  @!P1 STG.E [R2.64], R0 ;  /* 0x0000000002009986 */ /* 0x0003e2000c101910 */
[----:B------:R-:W-:-:S04]  /*c650*/  ISETP.NE.AND P1, PT, R7, RZ, PT ;  /* 0x000000ff0700720c */ /* 0x000fc80003f25270 */
[----:B------:R-:W-:Y:S02]  /*c660*/  ISETP.NE.OR P1, PT, R17, RZ, P1 ;  /* 0x000000ff1100720c */ /* 0x000fe40000f25670 */
[----:B-1----:R-:W-:Y:S01]  /*c670*/  @!P6 IADD3 R0, P0, R4, R18, RZ ;  /* 0x000000120400e210 */ /* 0x002fe20007f1e0ff */
[----:B------:R-:W-:-:S03]  /*c680*/  @!P5 IMAD R2, R23, R15, RZ ;  /* 0x0000000f1702d224 */ /* 0x000fc600078e02ff */
[----:B------:R-:W-:Y:S02]  /*c690*/  @!P6 LEA.HI.X.SX32 R3, R4, R16, 0x1, P0 ;  /* 0x000000100403e211 */ /* 0x000fe400000f0eff */
[----:B------:R-:W-:-:S04]  /*c6a0*/  @!P6 LEA R10, P0, R0, c[0x0][0x200], 0x2 ;  /* 0x00008000000aea11 */ /* 0x000fc800078010ff */
[----:B------:R-:W-:Y:S02]  /*c6b0*/  @!P6 LEA.HI.X R11, R0, c[0x0][0x204], R3, 0x2, P0 ;  /* 0x00008100000bea11 */ /* 0x000fe400000f1403 */
[----:B------:R-:W-:-:S03]  /*c6c0*/  @!P5 IADD3 R0, P0, R2, R18, RZ ;  /* 0x000000120200d210 */ /* 0x000fc60007f1e0ff */
[----:B------:R1:W-:Y:S01]  /*c6d0*/  @!P6 STG.E [R10.64], R12 ;  /* 0x0000000c0a00e986 */ /* 0x0003e2000c101910 */
[----:B------:R-:W-:Y:S01]  /*c6e0*/  @!P5 LEA.HI.X.SX32 R3, R2, R16, 0x1, P0 ;  /* 0x000000100203d211 */ /* 0x000fe200000f0eff */
[----:B------:R-:W-:Y:S01]  /*c6f0*/  @!P4 IMAD R2, R22, R15, RZ ;  /* 0x0000000f1602c224 */ /* 0x000fe200078e02ff */
[----:B------:R-:W-:-:S04]  /*c700*/  @!P5 LEA R8, P0, R0, c[0x0][0x200], 0x2 ;  /* 0x000080000008da11 */ /* 0x000fc800078010ff */
[----:B------:R-:W-:Y:S01]  /*c710*/  @!P5 LEA.HI.X R9, R0, c[0x0][0x204], R3, 0x2, P0 ;  /* 0x000081000009da11 */ /* 0x000fe200000f1403 */
[----:B------:R-:W-:Y:S01]  /*c720*/  @!P3 IMAD R3, R21, R15, RZ ;  /* 0x0000000f1503b224 */ /* 0x000fe200078e02ff */
[----:B------:R-:W-:-:S04]  /*c730*/  @!P4 IADD3 R0, P0, R2, R18, RZ ;  /* 0x000000120200c210 */ /* 0x000fc80007f1e0ff */
[----:B------:R-:W-:Y:S02]  /*c740*/  @!P4 LEA.HI.X.SX32 R2, R2, R16, 0x1, P0 ;  /* 0x000000100202c211 */ /* 0x000fe400000f0eff */
[----:B------:R-:W-:-:S04]  /*c750*/  @!P4 LEA R6, P0, R0, c[0x0][0x200], 0x2 ;  /* 0x000080000006ca11 */ /* 0x000fc800078010ff */
[----:B------:R-:W-:Y:S01]  /*c760*/  @!P4 LEA.HI.X R7, R0, c[0x0][0x204], R2, 0x2, P0 ;  /* 0x000081000007ca11 */ /* 0x000fe200000f1402 */
[----:B------:R-:W-:Y:S01]  /*c770*/  @!P2 IMAD R2, R19, R15, RZ ;  /* 0x0000000f1302a224 */ /* 0x000fe200078e02ff */
[----:B------:R-:W-:-:S04]  /*c780*/  @!P3 IADD3 R0, P0, R3, R18, RZ ;  /* 0x000000120300b210 */ /* 0x000fc80007f1e0ff */
[----:B------:R-:W-:Y:S02]  /*c790*/  @!P3 LEA.HI.X.SX32 R3, R3, R16, 0x1, P0 ;  /* 0x000000100303b211 */ /* 0x000fe400000f0eff */
[----:B------:R-:W-:Y:S01]  /*c7a0*/  @!P3 LEA R4, P0, R0, c[0x0][0x200], 0x2 ;  /* 0x000080000004ba11 */ /* 0x000fe200078010ff */
[----:B-1----:R-:W-:-:S03]  /*c7b0*/  @!P4 IMAD.MOV.U32 R10, RZ, RZ, 0x7f800000 ;  /* 0x7f800000ff0ac424 */ /* 0x002fc600078e00ff */
        /* <DEDUP_REMOVED lines=13> */
[----:B--2---:R-:W-:-:S05]  /*c890*/  IMAD R0, R20, R15, RZ ;  /* 0x0000000f14007224 */ /* 0x004fca00078e02ff */
[----:B------:R-:W-:-:S04]  /*c8a0*/  IADD3 R3, P0, R0, R18, RZ ;  /* 0x0000001200037210 */ /* 0x000fc80007f1e0ff */
[----:B------:R-:W-:Y:S02]  /*c8b0*/  LEA.HI.X.SX32 R0, R0, R16, 0x1, P0 ;  /* 0x0000001000007211 */ /* 0x000fe400000f0eff */
[----:B------:R-:W-:-:S04]  /*c8c0*/  LEA R2, P0, R3, c[0x0][0x200], 0x2 ;  /* 0x0000800003027a11 */ /* 0x000fc800078010ff */
[----:B------:R-:W-:Y:S01]  /*c8d0*/  LEA.HI.X R3, R3, c[0x0][0x204], R0, 0x2, P0 ;  /* 0x0000810003037a11 */ /* 0x000fe200000f1400 */
[----:B------:R-:W-:-:S05]  /*c8e0*/  IMAD.MOV.U32 R0, RZ, RZ, 0x7f800000 ;  /* 0x7f800000ff007424 */ /* 0x000fca00078e00ff */
[----:B------:R-:W-:Y:S01]  /*c8f0*/  STG.E [R2.64], R0 ;  /* 0x0000000002007986 */ /* 0x000fe2000c101910 */
[----:B------:R-:W-:Y:S05]  /*c900*/  EXIT ;  /* 0x000000000000794d */ /* 0x000fea0003800000 */
.L_x_1114:
        /* <DEDUP_REMOVED lines=15> */
.L_x_2128:


//--------------------- .text._ZN5flash16flash_fwd_kernelI23Flash_fwd_kernel_traitsILi64ELi128ELi64ELi4ELb0ELb0EN7cutlass10bfloat16_tE19Flash_kernel_traitsILi64ELi128ELi64ELi4ES3_EELb1ELb0ELb1ELb0ELb0ELb0ELb0ELb0EEEvNS_16Flash_fwd_paramsE --------------------------
	.section	.text._ZN5flash16flash_fwd_kernelI23Flash_fwd_kernel_traitsILi64ELi128ELi64ELi4ELb0ELb0EN7cutlass10bfloat16_tE19Flash_kernel_traitsILi64ELi128ELi64ELi4ES3_EELb1ELb0ELb1ELb0ELb0ELb0ELb0ELb0EEEvNS_16Flash_fwd_paramsE,"ax",@progbits
	.sectioninfo	@"SHI_REGISTERS=255"
	.align	128
        .global         _ZN5flash16flash_fwd_kernelI23Flash_fwd_kernel_traitsILi64ELi128ELi64ELi4ELb0ELb0EN7cutlass10bfloat16_tE19Flash_kernel_traitsILi64ELi128ELi64ELi4ES3_EELb1ELb0ELb1ELb0ELb0ELb0ELb0ELb0EEEvNS_16Flash_fwd_paramsE
        .type           _ZN5flash16flash_fwd_kernelI23Flash_fwd_kernel_traitsILi64ELi128ELi64ELi4ELb0ELb0EN7cutlass10bfloat16_tE19Flash_kernel_traitsILi64ELi128ELi64ELi4ES3_EELb1ELb0ELb1ELb0ELb0ELb0ELb0ELb0EEEvNS_16Flash_fwd_paramsE,@function
        .size           _ZN5flash16flash_fwd_kernelI23Flash_fwd_kernel_traitsILi64ELi128ELi64ELi4ELb0ELb0EN7cutlass10bfloat16_tE19Flash_kernel_traitsILi64ELi128ELi64ELi4ES3_EELb1ELb0ELb1ELb0ELb0ELb0ELb0ELb0EEEvNS_16Flash_fwd_paramsE,(.L_x_2129 - _ZN5flash16flash_fwd_kernelI23Flash_fwd_kernel_traitsILi64ELi128ELi64ELi4ELb0ELb0EN7cutlass10bfloat16_tE19Flash_kernel_traitsILi64ELi128ELi64ELi4ES3_EELb1ELb0ELb1ELb0ELb0ELb0ELb0ELb0EEEvNS_16Flash_fwd_paramsE)
        .other          _ZN5flash16flash_fwd_kernelI23Flash_fwd_kernel_traitsILi64ELi128ELi64ELi4ELb0ELb0EN7cutlass10bfloat16_tE19Flash_kernel_traitsILi64ELi128ELi64ELi4ES3_EELb1ELb0ELb1ELb0ELb0ELb0ELb0ELb0EEEvNS_16Flash_fwd_paramsE,@"STO_CUDA_ENTRY STV_DEFAULT"
_ZN5flash16flash_fwd_kernelI23Flash_fwd_kernel_traitsILi64ELi128ELi64ELi4ELb0ELb0EN7cutlass10bfloat16_tE19Flash_kernel_traitsILi64ELi128ELi64ELi4ES3_EELb1ELb0ELb1ELb0ELb0ELb0ELb0ELb0EEEvNS_16Flash_fwd_paramsE:
.text._ZN5flash16flash_fwd_kernelI23Flash_fwd_kernel_traitsILi64ELi128ELi64ELi4ELb0ELb0EN7cutlass10bfloat16_tE19Flash_kernel_traitsILi64ELi128ELi64ELi4ES3_EELb1ELb0ELb1ELb0ELb0ELb0ELb0ELb0EEEvNS_16Flash_fwd_paramsE:
        /* <DEDUP_REMOVED lines=38> */
[----:B------:R1:W-:Y:S02]  /*0260*/  @!P0 STG.E.64 [R8.64], R2 ;  /* 0x0000000208008986 */ /* 0x0003e4000c101b16 */
[----:B-1----:R-:W-:-:S02]  /*0270*/  @!P0 IMAD.MOV.U32 R2, RZ, RZ, R6 ;  /* 0x000000ffff028224 */ /* 0x002fc400078e0006 */
[----:B------:R-:W-:-:S05]  /*0280*/  @!P0 IMAD.MOV.U32 R3, RZ, RZ, R7 ;  /* 0x000000ffff038224 */ /* 0x000fca00078e0007 */
[----:B------:R1:W-:Y:S01]  /*0290*/  @!P0 STG.E.64 [R8.64+0x8], R2 ;  /* 0x0000080208008986 */ /* 0x0003e2000c101b16 */
[----:B------:R-:W-:Y:S02]  /*02a0*/  SHF.R.S32.HI R22, RZ, 0x1f, R23 ;  /* 0x0000001fff167819 */ /* 0x000fe40000011417 */
[----:B------:R-:W-:Y:S01]  /*02b0*/  ISETP.EQ.OR.EX P0, PT, RZ, c[0x0][0x24c], !P4, P2 ;  /* 0x00009300ff007a0c */ /* 0x000fe20006702720 */
[----:B------:R2:W3:Y:S04]  /*02c0*/  @P3 LDG.E R30, [R4.64] ;  /* 0x00000016041e3981 */ /* 0x0004e8000c1e1900 */
[----:B--2---:R-:W2:Y:S01]  /*02d0*/  @P3 LDG.E R4, [R4.64+0x4] ;  /* 0x0000041604043981 */ /* 0x004ea2000c1e1900 */
[----:B-1----:R-:W-:Y:S02]  /*02e0*/  IMAD.MOV.U32 R8, RZ, RZ, RZ ;  /* 0x000000ffff087224 */ /* 0x002fe400078e00ff */
[----:B------:R-:W-:Y:S01]  /*02f0*/  @P1 IMAD.WIDE R2, R12, R24, c[0x0][0x250] ;  /* 0x000094000c021625 */ /* 0x000fe200078e0218 */
[----:B------:R-:W-:-:S03]  /*0300*/  LEA.HI R17, R22, R23, RZ, 0x5 ;  /* 0x0000001716117211 */ /* 0x000fc600078f28ff */
[C---:B------:R-:W-:Y:S01]  /*0310*/  IMAD R0, R12.reuse, c[0x0][0x1c0], R18 ;  /* 0x000070000c007a24 */ /* 0x040fe200078e0212 */
[----:B------:R1:W5:Y:S01]  /*0320*/  @P1 LDG.E R8, [R2.64] ;  /* 0x0000001602081981 */ /* 0x000362000c1e1900 */
[----:B------:R-:W-:Y:S02]  /*0330*/  IMAD.MOV.U32 R9, RZ, RZ, -0x1 ;  /* 0xffffffffff097424 */ /* 0x000fe400078e00ff */
[----:B------:R-:W-:Y:S01]  /*0340*/  IMAD.WIDE R10, R12, R24, c[0x0][0x248] ;  /* 0x000092000c0a7625 */ /* 0x000fe200078e0218 */
[----:B------:R-:W-:-:S04]  /*0350*/  SHF.L.U32 R0, R0, 0x5, RZ ;  /* 0x0000000500007819 */ /* 0x000fc800000006ff */
[----:B------:R4:W5:Y:S01]  /*0360*/  @!P0 LDG.E R9, [R10.64] ;  /* 0x000000160a098981 */ /* 0x000962000c1e1900 */
[----:B------:R-:W-:Y:S02]  /*0370*/  ISETP.NE.U32.AND P2, PT, RZ, c[0x0][0x248], PT ;  /* 0x00009200ff007a0c */ /* 0x000fe40003f45070 */
[----:B-1----:R-:W-:-:S05]  /*0380*/  LOP3.LUT R2, R17, 0xffffffe0, RZ, 0xc0, !PT ;  /* 0xffffffe011027812 */ /* 0x002fca00078ec0ff */
[----:B------:R-:W-:-:S05]  /*0390*/  IMAD.IADD R20, R23, 0x1, -R2 ;  /* 0x0000000117147824 */ /* 0x000fca00078e0a02 */
[----:B------:R-:W-:Y:S02]  /*03a0*/  IADD3 R245, P1, P0, R0, R6, R20 ;  /* 0x0000000600f57210 */ /* 0x000fe4000783e014 */
[----:B------:R-:W-:Y:S02]  /*03b0*/  ISETP.NE.AND.EX P2, PT, RZ, c[0x0][0x24c], PT, P2 ;  /* 0x00009300ff007a0c */ /* 0x000fe40003f45320 */
[----:B------:R-:W-:Y:S02]  /*03c0*/  SHF.R.S32.HI R0, RZ, 0x1f, R0 ;  /* 0x0000001fff007819 */ /* 0x000fe40000011400 */
[----:B------:R-:W-:-:S04]  /*03d0*/  SHF.R.S32.HI R2, RZ, 0x1f, R20 ;  /* 0x0000001fff027819 */ /* 0x000fc80000011414 */
[----:B------:R-:W-:Y:S01]  /*03e0*/  IADD3.X R250, R0, R7, R2, P1, P0 ;  /* 0x0000000700fa7210 */ /* 0x000fe20000fe0402 */
[----:B---3--:R4:W-:Y:S04]  /*03f0*/  STL [R1+0x58], R30 ;  /* 0x0000581e01007387 */ /* 0x0089e80000100800 */
[----:B------:R4:W-:Y:S01]  /*0400*/  STL [R1+0x18], R245 ;  /* 0x000018f501007387 */ /* 0x0009e20000100800 */
[----:B--2---:R-:W-:Y:S02]  /*0410*/  @P3 IMAD.IADD R16, R4, 0x1, -R30 ;  /* 0x0000000104103824 */ /* 0x004fe400078e0a1e */
[----:B------:R-:W-:Y:S01]  /*0420*/  @!P3 IMAD.MOV.U32 R16, RZ, RZ, c[0x0][0x214] ;  /* 0x00008500ff10b624 */ /* 0x000fe200078e00ff */
[----:B------:R-:W-:Y:S05]  /*0430*/  @!P2 BRA `(.L_x_1115) ;  /* 0x000000400000a947 */ /* 0x000fea0003800000 */
[----:B------:R-:W2:Y:S02]  /*0440*/  @P4 LDG.E R0, [R10.64+0x4] ;  /* 0x000004160a004981 */ /* 0x000ea4000c1e1900 */
[----:B--2--5:R-:W-:-:S06]  /*0450*/  @P4 IADD3 R0, R0, -R9, RZ ;  /* 0x8000000900004210 */ /* 0x024fcc0007ffe0ff */
[----:B------:R1:W5:Y:S01]  /*0460*/  @!P4 LDG.E R0, [R10.64] ;  /* 0x000000160a00c981 */ /* 0x000362000c1e1900 */
[----:B------:R-:W-:Y:S05]  /*0470*/  BRA `(.L_x_1116) ;  /* 0x0000001000007947 */ /* 0x000fea0003800000 */
.L_x_1115:
[----:B------:R-:W-:Y:S02]  /*0480*/  MOV R0, c[0x0][0x218] ;  /* 0x0000860000007a02 */ /* 0x000fe40000000f00 */
.L_x_1116:
[----:B------:R-:W-:-:S04]  /*0490*/  ISETP.NE.U32.AND P0, PT, RZ, c[0x0][0x258], PT ;  /* 0x00009600ff007a0c */ /* 0x000fc80003f05070 */
[----:B------:R-:W-:-:S13]  /*04a0*/  ISETP.NE.AND.EX P1, PT, RZ, c[0x0][0x25c], PT, P0 ;  /* 0x00009700ff007a0c */ /* 0x000fda0003f25300 */
[----:B------:R-:W-:-:S06]  /*04b0*/  @P1 IMAD.WIDE R2, R12, R24, c[0x0][0x258] ;  /* 0x000096000c021625 */ /* 0x000fcc00078e0218 */
[----:B------:R-:W2:Y:S01]  /*04c0*/  @P1 LDG.E R3, [R2.64] ;  /* 0x0000001602031981 */ /* 0x000ea2000c1e1900 */
[----:B------:R-:W-:Y:S01]  /*04d0*/  @!P1 ISETP.NE.U32.AND P0, PT, RZ, c[0x0][0x268], PT ;  /* 0x00009a00ff009a0c */ /* 0x000fe20003f05070 */
[----:B------:R-:W-:-:S03]  /*04e0*/  IMAD.SHL.U32 R74, R251, 0x80, RZ ;  /* 0x00000080fb4a7824 */ /* 0x000fc600078e00ff */
[----:B------:R-:W-:Y:S02]  /*04f0*/  @!P1 ISETP.NE.AND.EX P2, PT, RZ, c[0x0][0x26c], PT, P0 ;  /* 0x00009b00ff009a0c */ /* 0x000fe40003f45300 */
[----:B------:R-:W-:Y:S02]  /*0500*/  ISETP.GT.AND P0, PT, R16, R74, PT ;  /* 0x0000004a1000720c */ /* 0x000fe40003f04270 */
[----:B------:R-:W-:Y:S01]  /*0510*/  @!P1 SEL R2, RZ, c[0x0][0x21c], !P2 ;  /* 0x00008700ff029a07 */ /* 0x000fe20005000000 */
[----:B--2--5:R-:W-:-:S03]  /*0520*/  @P1 IMAD.IADD R41, R3, 0x1, -R8 ;  /* 0x0000000103291824 */ /* 0x024fc600078e0a08 */
[----:B------:R-:W-:-:S07]  /*0530*/  @!P1 IADD3 R41, R2, R0, -R8 ;  /* 0x0000000002299210 */ /* 0x000fce0007ffe808 */
[----:B------:R-:W-:Y:S05]  /*0540*/  @!P0 EXIT ;  /* 0x000000000000894d */ /* 0x000fea0003800000 */
[----:B------:R-:W-:-:S04]  /*0550*/  IADD3 R0, R41, R74, -R16 ;  /* 0x0000004a29007210 */ /* 0x000fc80007ffe810 */
[----:B------:R-:W-:-:S04]  /*0560*/  IADD3 R0, R0, -c[0x0][0x2e4], RZ ;  /* 0x8000b90000007a10 */ /* 0x000fc80007ffe0ff */
[----:B------:R-:W-:-:S04]  /*0570*/  SHF.R.S32.HI R2, RZ, 0x1f, R0 ;  /* 0x0000001fff027819 */ /* 0x000fc80000011400 */
[----:B------:R-:W-:Y:S02]  /*0580*/  LEA.HI R0, R2, R0, RZ, 0x6 ;  /* 0x0000000002007211 */ /* 0x000fe400078f30ff */
[----:B------:R-:W-:Y:S02]  /*0590*/  IADD3 R2, R41, 0x3f, RZ ;  /* 0x0000003f29027810 */ /* 0x000fe40007ffe0ff */
[----:B------:R2:W3:Y:S02]  /*05a0*/  R2UR UR18, R0 ;  /* 0x00000000001273c2 */ /* 0x0004e400000e0000 */
[----:B------:R-:W-:-:S04]  /*05b0*/  SHF.R.S32.HI R3, RZ, 0x1f, R2 ;  /* 0x0000001fff037819 */ /* 0x000fc80000011402 */
[----:B------:R-:W-:-:S04]  /*05c0*/  LEA.HI R2, R3, R2, RZ, 0x6 ;  /* 0x0000000203027211 */ /* 0x000fc800078f30ff */
[----:B------:R-:W-:Y:S02]  /*05d0*/  SHF.R.S32.HI R2, RZ, 0x6, R2 ;  /* 0x00000006ff027819 */ /* 0x000fe40000011402 */
[----:B--2---:R-:W-:Y:S01]  /*05e0*/  IADD3 R0, -R16, 0xbf, R74 ;  /* 0x000000bf10007810 */ /* 0x004fe20007ffe14a */
[----:B---3--:R-:W-:-:S03]  /*05f0*/  USHF.R.S32.HI UR18, URZ, 0x6, UR18 ;  /* 0x000000063f127899 */ /* 0x008fc60008011412 */
[----:B------:R-:W-:Y:S01]  /*0600*/  IADD3 R0, R0, c[0x0][0x2e8], R41 ;  /* 0x0000ba0000007a10 */ /* 0x000fe20007ffe029 */
[----:B------:R-:W-:-:S03]  /*0610*/  UISETP.LT.AND UP0, UPT, URZ, UR18, UPT ;  /* 0x000000123f00728c */ /* 0x000fc6000bf01270 */
[----:B------:R-:W-:Y:S01]  /*0620*/  SHF.R.S32.HI R4, RZ, 0x1f, R0 ;  /* 0x0000001fff047819 */ /* 0x000fe20000011400 */
[----:B------:R-:W-:-:S03]  /*0630*/  USEL UR18, URZ, UR18, !UP0 ;  /* 0x000000123f127287 */ /* 0x000fc6000c000000 */
[----:B------:R-:W-:-:S04]  /*0640*/  LEA.HI R0, R4, R0, RZ, 0x6 ;  /* 0x0000000004007211 */ /* 0x000fc800078f30ff */
[----:B------:R-:W-:-:S04]  /*0650*/  SHF.R.S32.HI R0, RZ, 0x6, R0 ;  /* 0x00000006ff007819 */ /* 0x000fc80000011400 */
[----:B------:R-:W-:-:S04]  /*0660*/  IMNMX R234, R2, R0, PT ;  /* 0x0000000002ea7217 */ /* 0x000fc80003800200 */
[----:B------:R-:W-:-:S13]  /*0670*/  ISETP.GT.AND P0, PT, R234, UR18, PT ;  /* 0x00000012ea007c0c */ /* 0x000fda000bf04270 */
[----:B------:R-:W-:Y:S05]  /*0680*/  @P0 BRA `(.L_x_1117) ;  /* 0x0000103000000947 */ /* 0x000fea0003800000 */
[----:B------:R-:W2:Y:S01]  /*0690*/  LDC.U8 R0, c[0x0][0x329] ;  /* 0x0000ca40ff007b82 */ /* 0x000ea20000000000 */
[----:B------:R-:W-:Y:S01]  /*06a0*/  ISETP.NE.AND P0, PT, R30, -0x1, PT ;  /* 0xffffffff1e00780c */ /* 0x000fe20003f05270 */
[----:B------:R-:W-:Y:S01]  /*06b0*/  BSSY B0, `(.L_x_1118) ;  /* 0x0000040000007945 */ /* 0x000fe20003800000 */
[----:B-1--4-:R-:W-:Y:S02]  /*06c0*/  LEA.HI R10, R22, R23, RZ, 0x3 ;  /* 0x00000017160a7211 */ /* 0x012fe400078f18ff */
[----:B------:R-:W-:Y:S02]  /*06d0*/  IADD3 R14, -R74, R16, RZ ;  /* 0x000000104a0e7210 */ /* 0x000fe40007ffe1ff */
[----:B------:R-:W-:Y:S01]  /*06e0*/  LOP3.LUT R5, R10, 0xfffffff8, RZ, 0xc0, !PT ;  /* 0xfffffff80a057812 */ /* 0x000fe200078ec0ff */
[----:B------:R-:W1:Y:S01]  /*06f0*/  LDC.U8 R6, c[0x0][0x328] ;  /* 0x0000ca00ff067b82 */ /* 0x000e620000000000 */
[----:B------:R-:W-:Y:S02]  /*0700*/  SHF.R.S32.HI R10, RZ, 0x3, R10 ;  /* 0x00000003ff0a7819 */ /* 0x000fe4000001140a */
[----:B------:R-:W-:Y:S01]  /*0710*/  SHF.R.S32.HI R11, RZ, 0x1f, R18 ;  /* 0x0000001fff0b7819 */ /* 0x000fe20000011412 */
[----:B------:R-:W-:-:S02]  /*0720*/  IMAD.IADD R19, R23, 0x1, -R5 ;  /* 0x0000000117137824 */ /* 0x000fc400078e0a05 */
[----:B------:R-:W-:-:S04]  /*0730*/  @P0 IMAD.WIDE.U32 R2, R30, c[0x0][0x1e8], RZ ;  /* 0x00007a001e020a25 */ /* 0x000fc800078e00ff */
[----:B------:R-:W-:Y:S02]  /*0740*/  @P0 IMAD R9, R30, c[0x0][0x1ec], R3 ;  /* 0x00007b001e090a24 */ /* 0x000fe400078e0203 */
[----:B------:R-:W-:Y:S02]  /*0750*/  @P0 IMAD.MOV.U32 R4, RZ, RZ, R2 ;  /* 0x000000ffff040224 */ /* 0x000fe400078e0002 */
[----:B------:R-:W-:Y:S01]  /*0760*/  @!P0 IMAD.WIDE.U32 R2, R12, c[0x0][0x1e0], RZ ;  /* 0x000078000c028a25 */ /* 0x000fe200078e00ff */
[----:B--2---:R-:W-:-:S04]  /*0770*/  ISETP.NE.AND P2, PT, R0, RZ, PT ;  /* 0x000000ff0000720c */ /* 0x004fc80003f45270 */
[----:B------:R-:W-:Y:S02]  /*0780*/  @!P0 MOV R4, R2 ;  /* 0x0000000200048202 */ /* 0x000fe40000000f00 */
[----:B-1----:R-:W-:-:S04]  /*0790*/  ISETP.NE.AND P1, PT, R6, RZ, PT ;  /* 0x000000ff0600720c */ /* 0x002fc80003f25270 */
[----:B------:R-:W-:-:S03]  /*07a0*/  ISETP.EQ.AND P1, PT, R0, RZ, P1 ;  /* 0x000000ff0000720c */ /* 0x000fc60000f22270 */
[----:B------:R-:W-:Y:S01]  /*07b0*/  @P2 IMAD.MOV.U32 R8, RZ, RZ, c[0x0][0x210] ;  /* 0x00008400ff082624 */ /* 0x000fe200078e00ff */
[----:B------:R-:W-:Y:S01]  /*07c0*/  @!P0 SHF.R.S32.HI R0, RZ, 0x1f, R12 ;  /* 0x0000001fff008819 */ /* 0x000fe2000001140c */
[----:B------:R-:W-:Y:S01]  /*07d0*/  @!P2 IMAD.MOV.U32 R5, RZ, RZ, c[0x0][0x214] ;  /* 0x00008500ff05a624 */ /* 0x000fe200078e00ff */
[----:B------:R-:W-:Y:S01]  /*07e0*/  @!P2 ISETP.NE.AND P3, PT, R6, RZ, PT ;  /* 0x000000ff0600a20c */ /* 0x000fe20003f65270 */
[----:B------:R-:W-:Y:S01]  /*07f0*/  @P2 IMAD R8, R8, c[0x0][0x214], RZ ;  /* 0x0000850008082a24 */ /* 0x000fe200078e02ff */
[----:B------:R-:W-:Y:S01]  /*0800*/  @P2 MOV R15, c[0x0][0x210] ;  /* 0x00008400000f2a02 */ /* 0x000fe20000000f00 */
[----:B------:R-:W-:Y:S01]  /*0810*/  @!P0 IMAD R0, R0, c[0x0][0x1e0], RZ ;  /* 0x0000780000008a24 */ /* 0x000fe200078e02ff */
[----:B------:R-:W-:Y:S01]  /*0820*/  @!P2 SEL R8, R5, c[0x0][0x234], !P3 ;  /* 0x00008d000508aa07 */ /* 0x000fe20005800000 */
[----:B------:R-:W-:Y:S02]  /*0830*/  @P2 IMAD.MOV.U32 R6, RZ, RZ, 0x1 ;  /* 0x00000001ff062424 */ /* 0x000fe400078e00ff */
[----:B------:R-:W-:-:S02]  /*0840*/  @!P0 IMAD R0, R12, c[0x0][0x1e4], R0 ;  /* 0x000079000c008a24 */ /* 0x000fc400078e0200 */
[----:B------:R-:W-:Y:S02]  /*0850*/  @P1 IMAD R7, R12, c[0x0][0x214], RZ ;  /* 0x000085000c071a24 */ /* 0x000fe400078e02ff */
[----:B------:R-:W-:Y:S02]  /*0860*/  @!P0 IMAD.IADD R9, R3, 0x1, R0 ;  /* 0x0000000103098824 */ /* 0x000fe400078e0200 */
[----:B------:R-:W-:Y:S01]  /*0870*/  IMAD.SHL.U32 R0, R19, 0x8, RZ ;  /* 0x0000000813007824 */ /* 0x000fe200078e00ff */
[----:B------:R-:W-:Y:S01]  /*0880*/  @P1 SEL R7, R7, R30, !P0 ;  /* 0x0000001e07071207 */ /* 0x000fe20004000000 */
[----:B------:R-:W-:Y:S01]  /*0890*/  @!P2 IMAD R6, R8, c[0x0][0x1c0], RZ ;  /* 0x000070000806aa24 */ /* 0x000fe200078e02ff */
[----:B------:R-:W-:Y:S01]  /*08a0*/  @!P1 CS2R R2, SRZ ;  /* 0x0000000000029805 */ /* 0x000fe2000001ff00 */
[----:B------:R-:W-:Y:S01]  /*08b0*/  @!P2 IMAD.MOV.U32 R15, RZ, RZ, 0x1 ;  /* 0x00000001ff0fa424 */ /* 0x000fe200078e00ff */
[----:B------:R-:W-:Y:S01]  /*08c0*/  IADD3 R4, P0, R0, R4, RZ ;  /* 0x0000000400047210 */ /* 0x000fe20007f1e0ff */
[----:B------:R-:W-:Y:S01]  /*08d0*/  IMAD R6, R12, R6, RZ ;  /* 0x000000060c067224 */ /* 0x000fe200078e02ff */
[C---:B------:R-:W-:Y:S01]  /*08e0*/  ISETP.GE.AND P3, PT, R0.reuse, c[0x0][0x220], PT ;  /* 0x0000880000007a0c */ /* 0x040fe20003f66270 */
[----:B------:R-:W-:Y:S01]  /*08f0*/  @P1 IMAD.MOV.U32 R2, RZ, RZ, R7 ;  /* 0x000000ffff021224 */ /* 0x000fe200078e0007 */
[----:B------:R-:W-:Y:S01]  /*0900*/  LEA.HI.X.SX32 R5, R0, R9, 0x1, P0 ;  /* 0x0000000900057211 */ /* 0x000fe200000f0eff */
[----:B------:R-:W-:Y:S01]  /*0910*/  IMAD R9, R11, c[0x0][0x1f0], RZ ;  /* 0x00007c000b097a24 */ /* 0x000fe200078e02ff */
[----:B------:R-:W-:Y:S01]  /*0920*/  SEL R0, R6, RZ, !P1 ;  /* 0x000000ff06007207 */ /* 0x000fe20004800000 */
[----:B------:R-:W-:Y:S01]  /*0930*/  IMAD R6, R74, R15, RZ ;  /* 0x0000000f4a067224 */ /* 0x000fe200078e02ff */
[-C--:B------:R-:W-:Y:S01]  /*0940*/  ISETP.GE.OR P2, PT, R10, R14.reuse, P3 ;  /* 0x0000000e0a00720c */ /* 0x080fe20001f46670 */
[----:B------:R-:W-:Y:S01]  /*0950*/  IMAD R9, R18, c[0x0][0x1f4], R9 ;  /* 0x00007d0012097a24 */ /* 0x000fe200078e0209 */
[----:B------:R-:W-:Y:S01]  /*0960*/  ISETP.GE.AND P0, PT, R10, R14, PT ;  /* 0x0000000e0a00720c */ /* 0x000fe20003f06270 */
[C---:B------:R-:W-:Y:S01]  /*0970*/  IMAD R0, R18.reuse, R8, R0 ;  /* 0x0000000812007224 */ /* 0x040fe200078e0200 */
[----:B------:R-:W-:Y:S01]  /*0980*/  @P1 SHF.R.S32.HI R3, RZ, 0x1f, R7 ;  /* 0x0000001fff031819 */ /* 0x000fe20000011407 */
[----:B------:R-:W-:Y:S01]  /*0990*/  IMAD.WIDE.U32 R12, R18, c[0x0][0x1f0], R4 ;  /* 0x00007c00120c7a25 */ /* 0x000fe200078e0004 */
[----:B------:R-:W-:-:S02]  /*09a0*/  P2R R29, PR, RZ, 0x1 ;  /* 0x00000001ff1d7803 */ /* 0x000fc40000000000 */
[----:B------:R-:W-:Y:S01]  /*09b0*/  SHF.R.S32.HI R11, RZ, 0x1f, R10 ;  /* 0x0000001fff0b7819 */ /* 0x000fe2000001140a */
[----:B------:R-:W-:Y:S01]  /*09c0*/  IMAD.IADD R9, R13, 0x1, R9 ;  /* 0x000000010d097824 */ /* 0x000fe200078e0209 */
[----:B------:R-:W-:Y:S02]  /*09d0*/  IADD3 R18, P1, P0, R6, R2, R0 ;  /* 0x0000000206127210 */ /* 0x000fe4000783e000 */
[----:B------:R-:W-:Y:S01]  /*09e0*/  SHF.R.S32.HI R4, RZ, 0x1f, R6 ;  /* 0x0000001fff047819 */ /* 0x000fe20000011406 */
        /* <DEDUP_REMOVED lines=12> */
.L_x_1119:
[----:B------:R-:W-:Y:S05]  /*0ab0*/  BSYNC B0 ;  /* 0x0000000000007941 */ /* 0x000fea0003800000 */
.L_x_1118:
        /* <DEDUP_REMOVED lines=16> */
.L_x_1121:
[----:B------:R-:W-:Y:S05]  /*0bc0*/  BSYNC B0 ;  /* 0x0000000000007941 */ /* 0x000fea0003800000 */
.L_x_1120:
        /* <DEDUP_REMOVED lines=16> */
.L_x_1123:
[----:B------:R-:W-:Y:S05]  /*0cd0*/  BSYNC B0 ;  /* 0x0000000000007941 */ /* 0x000fea0003800000 */
.L_x_1122:
        /* <DEDUP_REMOVED lines=17> */
.L_x_1125:
[----:B------:R-:W-:Y:S05]  /*0df0*/  BSYNC B0 ;  /* 0x0000000000007941 */ /* 0x000fea0003800000 */
.L_x_1124:
        /* <DEDUP_REMOVED lines=17> */
.L_x_1127:
[----:B------:R-:W-:Y:S05]  /*0f10*/  BSYNC B0 ;  /* 0x0000000000007941 */ /* 0x000fea0003800000 */
.L_x_1126:
        /* <DEDUP_REMOVED lines=17> */
.L_x_1129:
[----:B------:R-:W-:Y:S05]  /*1030*/  BSYNC B0 ;  /* 0x0000000000007941 */ /* 0x000fea0003800000 */
.L_x_1128:
        /* <DEDUP_REMOVED lines=16> */
.L_x_1131:
[----:B------:R-:W-:Y:S05]  /*1140*/  BSYNC B0 ;  /* 0x0000000000007941 */ /* 0x000fea0003800000 */
.L_x_1130:
        /* <DEDUP_REMOVED lines=16> */
.L_x_1133:
[----:B------:R-:W-:Y:S05]  /*1250*/  BSYNC B0 ;  /* 0x0000000000007941 */ /* 0x000fea0003800000 */
.L_x_1132:
[----:B------:R-:W-:Y:S02]  /*1260*/  ISETP.NE.AND P0, PT, R29, RZ, PT ;  /* 0x000000ff1d00720c */ /* 0x000fe40003f05270 */
[C---:B------:R-:W-:Y:S02]  /*1270*/  ISETP.NE.OR P4, PT, R19.reuse, RZ, P4 ;  /* 0x000000ff1300720c */ /* 0x040fe40002785670 */
[----:B------:R-:W-:Y:S02]  /*1280*/  ISETP.NE.OR P1, PT, R19, RZ, P0 ;  /* 0x000000ff1300720c */ /* 0x000fe40000725670 */
[----:B------:R-:W-:-:S04]  /*1290*/  ISETP.NE.AND P3, PT, R28, RZ, PT ;  /* 0x000000ff1c00720c */ /* 0x000fc80003f65270 */
[----:B------:R-:W-:-:S05]  /*12a0*/  ISETP.NE.OR P3, PT, R19, RZ, P3 ;  /* 0x000000ff1300720c */ /* 0x000fca0001f65670 */
[----:B------:R-:W-:Y:S02]  /*12b0*/  @!P4 IMAD.MOV.U32 R12, RZ, RZ, 0x7f800000 ;  /* 0x7f800000ff0cc424 */ /* 0x000fe400078e00ff */
[----:B------:R-:W-:-:S05]  /*12c0*/  @!P1 IMAD R0, R10, R15, RZ ;  /* 0x0000000f0a009224 */ /* 0x000fca00078e02ff */
[----:B-1----:R-:W-:-:S04]  /*12d0*/  @!P1 IADD3 R2, P0, R0, R18, RZ ;  /* 0x0000001200029210 */ /* 0x002fc80007f1e0ff */
        /* <DEDUP_REMOVED lines=16> */
[----:B------:R-:W-:-:S03]  /*13e0*/  @!P4 IMAD R4, R24, R15, RZ ;  /* 0x0000000f1804c224 */ /* 0x000fc600078e02ff */
[----:B------:R1:W-:Y:S02]  /*13f0*/  @!P0 STG.E [R2.64], R0 ;  /* 0x0000000002008986 */ /* 0x0003e4000c101916 */
        /* <DEDUP_REMOVED lines=12> */
[----:B------:R-:W-:Y:S02]  /*14c0*/  ISETP.NE.OR P0, PT, R19, RZ, P5 ;  /* 0x000000ff1300720c */ /* 0x000fe40002f05670 */
[----:B------:R-:W-:-:S04]  /*14d0*/  @!P2 IADD3 R0, P5, R2, R18, RZ ;  /* 0x000000120200a210 */ /* 0x000fc80007fbe0ff */
[----:B------:R-:W-:Y:S02]  /*14e0*/  @!P2 LEA.HI.X.SX32 R2, R2, R16, 0x1, P5 ;  /* 0x000000100202a211 */ /* 0x000fe400028f0eff */
[----:B------:R-:W-:-:S04]  /*14f0*/  @!P2 LEA R6, P5, R0, c[0x0][0x200], 0x2 ;  /* 0x000080000006aa11 */ /* 0x000fc800078a10ff */
[----:B------:R-:W-:Y:S01]  /*1500*/  @!P2 LEA.HI.X R7, R0, c[0x0][0x204], R2, 0x2, P5 ;  /* 0x000081000007aa11 */ /* 0x000fe200028f1402 */
[----:B------:R-:W-:Y:S01]  /*1510*/  @!P0 IMAD R2, R17, R15, RZ ;  /* 0x0000000f11028224 */ /* 0x000fe200078e02ff */
[----:B------:R-:W-:-:S04]  /*1520*/  @!P1 IADD3 R0, P5, R3, R18, RZ ;  /* 0x0000001203009210 */ /* 0x000fc80007fbe0ff */
[----:B------:R-:W-:Y:S01]  /*1530*/  @!P1 LEA.HI.X.SX32 R3, R3, R16, 0x1, P5 ;  /* 0x0000001003039211 */ /* 0x000fe200028f0eff */
[----:B-1----:R-:W-:Y:S01]  /*1540*/  @!P2 IMAD.MOV.U32 R10, RZ, RZ, 0x7f800000 ;  /* 0x7f800000ff0aa424 */ /* 0x002fe200078e00ff */
        /* <DEDUP_REMOVED lines=23> */
.L_x_1117:
        /* <DEDUP_REMOVED lines=8> */
[----:B-1--4-:R-:W-:Y:S02]  /*1740*/  @P1 IMAD R11, R30, c[0x0][0x194], R3 ;  /* 0x000065001e0b1a24 */ /* 0x012fe400078e0203 */
        /* <DEDUP_REMOVED lines=19> */
.L_x_1134:
[----:B--2---:R-:W-:Y:S02]  /*1880*/  IABS R4, c[0x0][0x1c8] ;  /* 0x0000720000047a13 */ /* 0x004fe40000000000 */
[----:B------:R-:W-:Y:S02]  /*1890*/  IABS R5, R18 ;  /* 0x0000001200057213 */ /* 0x000fe40000000000 */
[----:B------:R-:W1:Y:S01]  /*18a0*/  I2F.RP R2, R4 ;  /* 0x0000000400027306 */ /* 0x000e620000209400 */
[----:B------:R-:W-:-:S07]  /*18b0*/  SHF.R.S32.HI R6, RZ, 0x1f, R18 ;  /* 0x0000001fff067819 */ /* 0x000fce0000011412 */
[----:B-1----:R-:W1:Y:S02]  /*18c0*/  MUFU.RCP R2, R2 ;  /* 0x0000000200027308 */ /* 0x002e640000001000 */
[----:B-1----:R-:W-:-:S06]  /*18d0*/  IADD3 R2, R2, 0xffffffe, RZ ;  /* 0x0ffffffe02027810 */ /* 0x002fcc0007ffe0ff */
        /* <DEDUP_REMOVED lines=36> */
.L_x_1135:
[-C--:B------:R-:W-:Y:S01]  /*1b20*/  LEA.HI R0, R22, R23.reuse, RZ, 0x3 ;  /* 0x0000001716007211 */ /* 0x080fe200078f18ff */
        /* <DEDUP_REMOVED lines=11> */
[----:B------:R-:W-:Y:S01]  /*1be0*/  IMAD R6, R18, c[0x0][0x1ac], R6 ;  /* 0x00006b0012067a24 */ /* 0x000fe200078e0206 */
[----:B------:R-:W-:Y:S01]  /*1bf0*/  LOP3.LUT R2, R2, 0x1c0, RZ, 0xc0, !PT ;  /* 0x000001c002027812 */ /* 0x000fe200078ec0ff */
[----:B------:R-:W-:-:S03]  /*1c00*/  IMAD.SHL.U32 R182, R36, 0x8, RZ ;  /* 0x0000000824b67824 */ /* 0x000fc600078e00ff */
[----:B------:R-:W-:Y:S02]  /*1c10*/  SHF.R.U32.HI R3, RZ, 0x3, R2 ;  /* 0x00000003ff037819 */ /* 0x000fe40000011602 */
[--C-:B------:R-:W-:Y:S02]  /*1c20*/  LOP3.LUT R0, R2, 0x38, R182.reuse, 0xf8, !PT ;  /* 0x0000003802007812 */ /* 0x100fe400078ef8b6 */
[----:B------:R-:W-:Y:S02]  /*1c30*/  IADD3 R2, P0, R182, R7, RZ ;  /* 0x00000007b6027210 */ /* 0x000fe40007f1e0ff */
[----:B------:R-:W-:Y:S02]  /*1c40*/  SHF.R.S32.HI R183, RZ, 0x1f, R182 ;  /* 0x0000001fffb77819 */ /* 0x000fe400000114b6 */
[----:B------:R-:W-:-:S03]  /*1c50*/  LOP3.LUT R0, R0, R3, RZ, 0x3c, !PT ;  /* 0x0000000300007212 */ /* 0x000fc600078e3cff */
[----:B------:R-:W-:Y:S01]  /*1c60*/  IMAD.X R3, R183, 0x1, R11, P0 ;  /* 0x00000001b7037824 */ /* 0x000fe200000e060b */
[----:B------:R-:W-:Y:S01]  /*1c70*/  SHF.R.S32.HI R11, RZ, 0x1f, R10 ;  /* 0x0000001fff0b7819 */ /* 0x000fe2000001140a */
[----:B------:R1:W-:Y:S01]  /*1c80*/  STL.64 [R1+0x40], R182 ;  /* 0x000040b601007387 */ /* 0x0003e20000100a00 */
[----:B------:R-:W-:Y:S01]  /*1c90*/  ISETP.GE.AND P0, PT, R10, R25, PT ;  /* 0x000000190a00720c */ /* 0x000fe20003f06270 */
[----:B------:R-:W-:Y:S01]  /*1ca0*/  IMAD.WIDE.U32 R8, R18, c[0x0][0x1a8], R2 ;  /* 0x00006a0012087a25 */ /* 0x000fe200078e0002 */
[----:B------:R-:W-:Y:S01]  /*1cb0*/  LOP3.LUT R0, R0, 0xfffffe00, R4, 0xf8, !PT ;  /* 0xfffffe0000007812 */ /* 0x000fe200078ef804 */
[----:B------:R1:W-:Y:S02]  /*1cc0*/  STL [R1+0x2c], R25 ;  /* 0x00002c1901007387 */ /* 0x0003e40000100800 */
[----:B------:R-:W-:-:S04]  /*1cd0*/  IMAD.WIDE R28, R251, 0x80, R10 ;  /* 0x00000080fb1c7825 */ /* 0x000fc800078e020a */
[----:B------:R-:W-:Y:S01]  /*1ce0*/  IMAD.SHL.U32 R207, R0, 0x2, RZ ;  /* 0x0000000200cf7824 */ /* 0x000fe200078e00ff */
[----:B------:R1:W-:Y:S01]  /*1cf0*/  STL.64 [R1+0x38], R28 ;  /* 0x0000381c01007387 */ /* 0x0003e20000100a00 */
        /* <DEDUP_REMOVED lines=16> */
.L_x_1137:
[----:B------:R-:W-:Y:S05]  /*1e00*/  BSYNC B0 ;  /* 0x0000000000007941 */ /* 0x000fea0003800000 */
.L_x_1136:
[----:B------:R-:W-:Y:S01]  /*1e10*/  IADD3 R18, R10, 0x10, RZ ;  /* 0x000000100a127810 */ /* 0x000fe20007ffe0ff */
[----:B------:R-:W-:Y:S03]  /*1e20*/  BSSY B0, `(.L_x_1138) ;  /* 0x0000014000007945 */ /* 0x000fe60003800000 */
[----:B------:R-:W-:-:S13]  /*1e30*/  ISETP.GE.AND P0, PT, R18, R25, PT ;  /* 0x000000191200720c */ /* 0x000fda0003f06270 */
        /* <DEDUP_REMOVED lines=18> */
.L_x_1139:
[----:B------:R-:W-:Y:S05]  /*1f60*/  BSYNC B0 ;  /* 0x0000000000007941 */ /* 0x000fea0003800000 */
.L_x_1138:
        /* <DEDUP_REMOVED lines=21> */
.L_x_1141:
[----:B------:R-:W-:Y:S05]  /*20c0*/  BSYNC B0 ;  /* 0x0000000000007941 */ /* 0x000fea0003800000 */
.L_x_1140:
        /* <DEDUP_REMOVED lines=22> */
.L_x_1143:
[----:B------:R-:W-:Y:S05]  /*2230*/  BSYNC B0 ;  /* 0x0000000000007941 */ /* 0x000fea0003800000 */
.L_x_1142:
        /* <DEDUP_REMOVED lines=22> */
.L_x_1145:
[----:B------:R-:W-:Y:S05]  /*23a0*/  BSYNC B0 ;  /* 0x0000000000007941 */ /* 0x000fea0003800000 */
.L_x_1144:
        /* <DEDUP_REMOVED lines=22> */
.L_x_1147:
[----:B------:R-:W-:Y:S05]  /*2510*/  BSYNC B0 ;  /* 0x0000000000007941 */ /* 0x000fea0003800000 */
.L_x_1146:
        /* <DEDUP_REMOVED lines=22> */
.L_x_1149:
[----:B------:R-:W-:Y:S05]  /*2680*/  BSYNC B0 ;  /* 0x0000000000007941 */ /* 0x000fea0003800000 */
.L_x_1148:
[----:B-1----:R-:W-:Y:S01]  /*2690*/  IADD3 R0, R10, 0x70, RZ ;  /* 0x000000700a007810 */ /* 0x002fe20007ffe0ff */
[----:B------:R-:W-:Y:S01]  /*26a0*/  IMAD.MOV.U32 R147, RZ, RZ, c[0x0][0x198] ;  /* 0x00006600ff937624 */ /* 0x000fe200078e00ff */
[----:B------:R-:W-:Y:S02]  /*26b0*/  BSSY B0, `(.L_x_1150) ;  /* 0x0000018000007945 */ /* 0x000fe40003800000 */
[----:B------:R-:W-:Y:S01]  /*26c0*/  ISETP.GE.AND P0, PT, R0, R25, PT ;  /* 0x000000190000720c */ /* 0x000fe20003f06270 */
[----:B------:R1:W-:Y:S01]  /*26d0*/  STL [R1+0x6c], R0 ;  /* 0x00006c0001007387 */ /* 0x0003e20000100800 */
[----:B------:R-:W-:Y:S02]  /*26e0*/  IMAD.MOV.U32 R25, RZ, RZ, 0x6 ;  /* 0x00000006ff197424 */ /* 0x000fe400078e00ff */
[----:B------:R-:W-:-:S03]  /*26f0*/  IMAD.SHL.U32 R156, R147, 0x40, RZ ;  /* 0x00000040939c7824 */ /* 0x000fc600078e00ff */
[----:B------:R-:W-:-:S06]  /*2700*/  SHF.L.U64.HI R146, R147, R25, c[0x0][0x19c] ;  /* 0x0000670093927619 */ /* 0x000fcc0000010219 */
        /* <DEDUP_REMOVED lines=18> */
.L_x_1151:
[----:B------:R-:W-:Y:S05]  /*2830*/  BSYNC B0 ;  /* 0x0000000000007941 */ /* 0x000fea0003800000 */
.L_x_1150:
[C---:B------:R-:W-:Y:S01]  /*2840*/  IMAD R6, R11.reuse, c[0x0][0x198], RZ ;  /* 0x000066000b067a24 */ /* 0x040fe200078e02ff */
[----:B------:R-:W-:Y:S01]  /*2850*/  IADD3 R40, R234, -0x1, RZ ;  /* 0xffffffffea287810 */ /* 0x000fe20007ffe0ff */
[----:B-1----:R-:W-:Y:S01]  /*2860*/  IMAD R0, R11, c[0x0][0x1a0], RZ ;  /* 0x000068000b007a24 */ /* 0x002fe200078e02ff */
[----:B------:R-:W-:Y:S01]  /*2870*/  BSSY B0, `(.L_x_1152) ;  /* 0x0000031000007945 */ /* 0x000fe20003800000 */
[----:B---3--:R-:W-:-:S04]  /*2880*/  IMAD.WIDE.U32 R4, R10, c[0x0][0x198], R182 ;  /* 0x000066000a047a25 */ /* 0x008fc800078e00b6 */
[----:B------:R-:W-:Y:S01]  /*2890*/  IMAD.WIDE.U32 R2, R10, c[0x0][0x1a0], R182 ;  /* 0x000068000a027a25 */ /* 0x000fe200078e00b6 */
[----:B------:R-:W-:Y:S02]  /*28a0*/  IADD3 R4, P1, R15, R4, RZ ;  /* 0x000000040f047210 */ /* 0x000fe40007f3e0ff */
[----:B------:R-:W-:Y:S01]  /*28b0*/  LEA.HI R15, R22, R23, RZ, 0x4 ;  /* 0x00000017160f7211 */ /* 0x000fe200078f20ff */
[C---:B------:R-:W-:Y:S01]  /*28c0*/  IMAD R6, R10.reuse, c[0x0][0x19c], R6 ;  /* 0x000067000a067a24 */ /* 0x040fe200078e0206 */
[----:B------:R-:W-:Y:S01]  /*28d0*/  IADD3 R2, P0, R13, R2, RZ ;  /* 0x000000020d027210 */ /* 0x000fe20007f1e0ff */
[----:B------:R-:W-:Y:S01]  /*28e0*/  IMAD R0, R10, c[0x0][0x1a4], R0 ;  /* 0x000069000a007a24 */ /* 0x000fe200078e0200 */
[----:B------:R-:W-:Y:S01]  /*28f0*/  SHF.R.S32.HI R13, RZ, 0x1f, R40 ;  /* 0x0000001fff0d7819 */ /* 0x000fe20000011428 */
[----:B------:R-:W-:Y:S01]  /*2900*/  IMAD R7, R12, c[0x0][0x1b8], RZ ;  /* 0x00006e000c077a24 */ /* 0x000fe200078e02ff */
[----:B------:R-:W-:Y:S01]  /*2910*/  IADD3.X R5, R21, R5, R6, P1, !PT ;  /* 0x0000000515057210 */ /* 0x000fe20000ffe406 */
[----:B------:R-:W-:Y:S01]  /*2920*/  IMAD R8, R40, -0x40, R41 ;  /* 0xffffffc028087824 */ /* 0x000fe200078e0229 */
[----:B------:R-:W-:Y:S01]  /*2930*/  IADD3.X R3, R19, R3, R0, P0, !PT ;  /* 0x0000000313037210 */ /* 0x000fe200007fe400 */
[----:B------:R-:W-:Y:S01]  /*2940*/  IMAD R0, R12, c[0x0][0x1b0], RZ ;  /* 0x00006c000c007a24 */ /* 0x000fe200078e02ff */
[----:B------:R-:W-:Y:S01]  /*2950*/  LOP3.LUT R6, R15, 0xfffffff0, RZ, 0xc0, !PT ;  /* 0xfffffff00f067812 */ /* 0x000fe200078ec0ff */
[----:B------:R-:W-:Y:S01]  /*2960*/  IMAD.WIDE.U32 R32, R14, c[0x0][0x1b0], R4 ;  /* 0x00006c000e207a25 */ /* 0x000fe200078e0004 */
[----:B------:R-:W-:-:S02]  /*2970*/  ISETP.GE.AND P0, PT, R10, R8, PT ;  /* 0x000000080a00720c */ /* 0x000fc40003f06270 */
[----:B------:R-:W-:Y:S01]  /*2980*/  IADD3 R6, -R6, R23, RZ ;  /* 0x0000001706067210 */ /* 0x000fe20007ffe1ff */
[C---:B------:R-:W-:Y:S01]  /*2990*/  IMAD R9, R14.reuse, c[0x0][0x1b4], R0 ;  /* 0x00006d000e097a24 */ /* 0x040fe200078e0200 */
[----:B------:R1:W-:Y:S01]  /*29a0*/  STL.64 [R1+0x50], R32 ;  /* 0x0000502001007387 */ /* 0x0003e20000100a00 */
[C---:B------:R-:W-:Y:S01]  /*29b0*/  IMAD R12, R14.reuse, c[0x0][0x1bc], R7 ;  /* 0x00006f000e0c7a24 */ /* 0x040fe200078e0207 */
[----:B------:R-:W-:Y:S01]  /*29c0*/  SHF.R.S32.HI R0, RZ, 0x1f, R6 ;  /* 0x0000001fff007819 */ /* 0x000fe20000011406 */
[----:B------:R-:W-:Y:S01]  /*29d0*/  IMAD.WIDE.U32 R28, R14, c[0x0][0x1b8], R2 ;  /* 0x00006e000e1c7a25 */ /* 0x000fe200078e0002 */
[----:B------:R-:W-:Y:S02]  /*29e0*/  IADD3 R249, R33, R9, RZ ;  /* 0x0000000921f97210 */ /* 0x000fe40007ffe0ff */
[----:B------:R-:W-:Y:S01]  /*29f0*/  LEA.HI R0, R0, R6, RZ, 0x3 ;  /* 0x0000000600007211 */ /* 0x000fe200078f18ff */
[----:B------:R-:W-:Y:S01]  /*2a00*/  IMAD.MOV.U32 R248, RZ, RZ, R32 ;  /* 0x000000fffff87224 */ /* 0x000fe200078e0020 */
[----:B------:R-:W-:Y:S01]  /*2a10*/  IADD3 R31, R29, R12, RZ ;  /* 0x0000000c1d1f7210 */ /* 0x000fe20007ffe0ff */
[----:B------:R1:W-:Y:S01]  /*2a20*/  STL.64 [R1+0x30], R28 ;  /* 0x0000301c01007387 */ /* 0x0003e20000100a00 */
[----:B------:R-:W-:Y:S01]  /*2a30*/  IMAD R7, R146, R40, RZ ;  /* 0x0000002892077224 */ /* 0x000fe200078e02ff */
[----:B------:R-:W-:Y:S01]  /*2a40*/  LOP3.LUT R5, R0, 0xfffffff8, RZ, 0xc0, !PT ;  /* 0xfffffff800057812 */ /* 0x000fe200078ec0ff */
[----:B------:R-:W-:Y:S01]  /*2a50*/  IMAD.WIDE.U32 R2, R40, R156, R248 ;  /* 0x0000009c28027225 */ /* 0x000fe200078e00f8 */
[----:B------:R1:W-:Y:S01]  /*2a60*/  STL.64 [R1+0x48], R248 ;  /* 0x000048f801007387 */ /* 0x0003e20000100a00 */
[----:B------:R-:W-:-:S02]  /*2a70*/  SHF.L.U32 R0, R0, 0x6, RZ ;  /* 0x0000000600007819 */ /* 0x000fc400000006ff */
[----:B------:R-:W-:Y:S01]  /*2a80*/  IMAD R4, R13, R156, R7 ;  /* 0x0000009c0d047224 */ /* 0x000fe200078e0207 */
[----:B------:R1:W-:Y:S01]  /*2a90*/  STL [R1+0x14], R31 ;  /* 0x0000141f01007387 */ /* 0x0003e20000100800 */
[----:B------:R-:W-:Y:S01]  /*2aa0*/  IADD3 R9, R6, -R5, RZ ;  /* 0x8000000506097210 */ /* 0x000fe20007ffe0ff */
[----:B------:R-:W-:Y:S01]  /*2ab0*/  IMAD.MOV.U32 R75, RZ, RZ, R40 ;  /* 0x000000ffff4b7224 */ /* 0x000fe200078e0028 */
[----:B------:R-:W-:Y:S02]  /*2ac0*/  LOP3.LUT R145, R0, 0xfffffe00, RZ, 0xc0, !PT ;  /* 0xfffffe0000917812 */ /* 0x000fe400078ec0ff */
[----:B------:R-:W-:Y:S01]  /*2ad0*/  IADD3 R5, R3, R4, RZ ;  /* 0x0000000403057210 */ /* 0x000fe20007ffe0ff */
        /* <DEDUP_REMOVED lines=10> */
.L_x_1153:
[----:B------:R-:W-:Y:S05]  /*2b80*/  BSYNC B0 ;  /* 0x0000000000007941 */ /* 0x000fea0003800000 */
.L_x_1152:
[C---:B------:R-:W-:Y:S01]  /*2b90*/  SHF.L.U64.HI R247, R147.reuse, R24, c[0x0][0x19c] ;  /* 0x0000670093f77619 */ /* 0x040fe20000010218 */
[----:B------:R-:W-:Y:S01]  /*2ba0*/  BSSY B0, `(.L_x_1154) ;  /* 0x0000010000007945 */ /* 0x000fe20003800000 */
[----:B------:R-:W-:Y:S01]  /*2bb0*/  ISETP.GE.AND P0, PT, R18, R8, PT ;  /* 0x000000081200720c */ /* 0x000fe20003f06270 */
[----:B------:R-:W-:Y:S02]  /*2bc0*/  IMAD.SHL.U32 R157, R147, 0x10, RZ ;  /* 0x00000010939d7824 */ /* 0x000fe400078e00ff */
[----:B------:R1:W-:Y:S10]  /*2bd0*/  STL [R1+0x64], R247 ;  /* 0x000064f701007387 */ /* 0x0003f40000100800 */
[----:B------:R-:W-:Y:S05]  /*2be0*/  @P0 BRA `(.L_x_1155) ;  /* 0x000000b000000947 */ /* 0x000fea0003800000 */
[----:B------:R-:W-:-:S13]  /*2bf0*/  ISETP.GE.AND P0, PT, R182, c[0x0][0x220], PT ;  /* 0x00008800b6007a0c */ /* 0x000fda0003f06270 */
[----:B------:R1:W-:Y:S01]  /*2c00*/  @P0 STS.128 [R207+0x4800], RZ ;  /* 0x004800ffcf000388 */ /* 0x0003e20000000c00 */
[----:B------:R-:W-:Y:S05]  /*2c10*/  @P0 BRA `(.L_x_1155) ;  /* 0x0000008000000947 */ /* 0x000fea0003800000 */
[----:B------:R-:W-:-:S05]  /*2c20*/  IADD3 R0, P0, R157, R2, RZ ;  /* 0x000000029d007210 */ /* 0x000fca0007f1e0ff */
[----:B-1----:R-:W-:Y:S01]  /*2c30*/  IMAD.X R7, R247, 0x1, R5, P0 ;  /* 0x00000001f7077824 */ /* 0x002fe200000e0605 */
[----:B------:R-:W-:-:S04]  /*2c40*/  LEA R6, P0, R0, c[0x0][0x168], 0x1 ;  /* 0x00005a0000067a11 */ /* 0x000fc800078008ff */
[----:B------:R-:W-:-:S05]  /*2c50*/  LEA.HI.X R7, R0, c[0x0][0x16c], R7, 0x1, P0 ;  /* 0x00005b0000077a11 */ /* 0x000fca00000f0c07 */
[----:B------:R-:W-:Y:S01]  /*2c60*/  @!PT LDS RZ, [RZ] ;  /* 0x00000000fffff984 */ /* 0x000fe20000000800 */
[----:B------:R-:W-:Y:S01]  /*2c70*/  @!PT LDS RZ, [RZ] ;  /* 0x00000000fffff984 */ /* 0x000fe20000000800 */
[----:B------:R-:W-:Y:S01]  /*2c80*/  @!PT LDS RZ, [RZ] ;  /* 0x00000000fffff984 */ /* 0x000fe20000000800 */
[----:B------:R1:W-:Y:S04]  /*2c90*/  LDGSTS.E.BYPASS.LTC128B.128 [R207+0x4800], [R6.64] ;  /* 0x0480000006cf7fae */ /* 0x0003e8000b901d56 */
.L_x_1155:
[----:B------:R-:W-:Y:S05]  /*2ca0*/  BSYNC B0 ;  /* 0x0000000000007941 */ /* 0x000fea0003800000 */
.L_x_1154:
[----:B------:R-:W-:Y:S01]  /*2cb0*/  ISETP.GE.AND P0, PT, R17, R8, PT ;  /* 0x000000081100720c */ /* 0x000fe20003f06270 */
[----:B------:R-:W-:-:S12]  /*2cc0*/  BSSY B0, `(.L_x_1156) ;  /* 0x000000e000007945 */ /* 0x000fd80003800000 */
[----:B------:R-:W-:Y:S05]  /*2cd0*/  @P0 BRA `(.L_x_1157) ;  /* 0x000000c000000947 */ /* 0x000fea0003800000 */
[----:B------:R-:W-:-:S13]  /*2ce0*/  ISETP.GE.AND P0, PT, R182, c[0x0][0x220], PT ;  /* 0x00008800b6007a0c */ /* 0x000fda0003f06270 */
[----:B------:R1:W-:Y:S01]  /*2cf0*/  @P0 STS.128 [R207+0x5000], RZ ;  /* 0x005000ffcf000388 */ /* 0x0003e20000000c00 */
[----:B------:R-:W-:Y:S05]  /*2d00*/  @P0 BRA `(.L_x_1157) ;  /* 0x0000009000000947 */ /* 0x000fea0003800000 */
[----:B-1----:R-:W-:Y:S01]  /*2d10*/  IMAD.MOV.U32 R7, RZ, RZ, c[0x0][0x19c] ;  /* 0x00006700ff077624 */ /* 0x002fe200078e00ff */
        /* <DEDUP_REMOVED lines=8> */
.L_x_1157:
[----:B------:R-:W-:Y:S05]  /*2da0*/  BSYNC B0 ;  /* 0x0000000000007941 */ /* 0x000fea0003800000 */
.L_x_1156:
[----:B------:R-:W-:Y:S01]  /*2db0*/  IMAD.MOV.U32 R12, RZ, RZ, c[0x0][0x1a0] ;  /* 0x00006800ff0c7624 */ /* 0x000fe200078e00ff */
[----:B------:R-:W-:Y:S01]  /*2dc0*/  ISETP.GE.AND P0, PT, R26, R8, PT ;  /* 0x000000081a00720c */ /* 0x000fe20003f06270 */
[----:B------:R-:W-:Y:S02]  /*2dd0*/  BSSY B0, `(.L_x_1158) ;  /* 0x0000013000007945 */ /* 0x000fe40003800000 */
[C---:B-1----:R-:W-:Y:S01]  /*2de0*/  IMAD.SHL.U32 R7, R12.reuse, 0x40, RZ ;  /* 0x000000400c077824 */ /* 0x042fe200078e00ff */
[----:B------:R-:W-:-:S05]  /*2df0*/  SHF.L.U64.HI R14, R12, R25, c[0x0][0x1a4] ;  /* 0x000069000c0e7619 */ /* 0x000fca0000010219 */
[----:B------:R1:W-:Y:S04]  /*2e00*/  STL [R1+0x7c], R14 ;  /* 0x00007c0e01007387 */ /* 0x0003e80000100800 */
        /* <DEDUP_REMOVED lines=15> */
.L_x_1159:
[----:B------:R-:W-:Y:S05]  /*2f00*/  BSYNC B0 ;  /* 0x0000000000007941 */ /* 0x000fea0003800000 */
.L_x_1158:
[----:B------:R-:W0:Y:S01]  /*2f10*/  LDGDEPBAR ;  /* 0x00000000000079af */ /* 0x000e220000000000 */
[----:B------:R-:W-:Y:S01]  /*2f20*/  ISETP.GE.AND P0, PT, R10, R8, PT ;  /* 0x000000080a00720c */ /* 0x000fe20003f06270 */
[----:B-1----:R-:W-:Y:S01]  /*2f30*/  IMAD.MOV.U32 R2, RZ, RZ, R30 ;  /* 0x000000ffff027224 */ /* 0x002fe200078e001e */
[----:B------:R-:W-:Y:S01]  /*2f40*/  SHF.R.S32.HI R5, RZ, 0x1f, R20 ;  /* 0x0000001fff057819 */ /* 0x000fe20000011414 */
[----:B------:R-:W-:Y:S01]  /*2f50*/  IMAD.MOV.U32 R3, RZ, RZ, R31 ;  /* 0x000000ffff037224 */ /* 0x000fe200078e001f */
[----:B------:R-:W-:Y:S01]  /*2f60*/  IADD3 R4, R41, 0x1, -R16 ;  /* 0x0000000129047810 */ /* 0x000fe20007ffe810 */
[----:B------:R-:W-:Y:S01]  /*2f70*/  IMAD.MOV.U32 R2, RZ, RZ, R28 ;  /* 0x000000ffff027224 */ /* 0x000fe200078e001c */
[----:B------:R-:W-:Y:S01]  /*2f80*/  LEA.HI R5, R5, R20, RZ, 0x2 ;  /* 0x0000001405057211 */ /* 0x000fe200078f10ff */
[----:B------:R-:W-:Y:S01]  /*2f90*/  IMAD R0, R14, R40, RZ ;  /* 0x000000280e007224 */ /* 0x000fe200078e02ff */
[----:B------:R-:W-:Y:S01]  /*2fa0*/  UIADD3 UR17, UR26, -0x4ab325aa, URZ ;  /* 0xb54cda561a117890 */ /* 0x000fe2000fffe03f */
[----:B------:R-:W-:Y:S01]  /*2fb0*/  IMAD.SHL.U32 R23, R23, 0x2, RZ ;  /* 0x0000000217177824 */ /* 0x000fe200078e00ff */
[----:B------:R-:W-:Y:S01]  /*2fc0*/  SHF.R.S32.HI R149, RZ, 0x2, R5 ;  /* 0x00000002ff957819 */ /* 0x000fe20000011405 */
[----:B------:R1:W-:Y:S01]  /*2fd0*/  STL.64 [R1+0x10], R2 ;  /* 0x0000100201007387 */ /* 0x0003e20000100a00 */
[----:B------:R-:W-:Y:S01]  /*2fe0*/  IMAD R0, R13, R7, R0 ;  /* 0x000000070d007224 */ /* 0x000fe200078e0200 */
[----:B------:R-:W-:Y:S01]  /*2ff0*/  BSSY B0, `(.L_x_1160) ;  /* 0x0000015000007945 */ /* 0x000fe20003800000 */
[----:B------:R-:W-:Y:S01]  /*3000*/  LEA R251, R251, R72, 0x3 ;  /* 0x00000048fbfb7211 */ /* 0x000fe200078e18ff */
[----:B------:R2:W-:Y:S01]  /*3010*/  STL [R1+0x60], R149 ;  /* 0x0000609501007387 */ /* 0x0005e20000100800 */
[----:B------:R-:W-:-:S02]  /*3020*/  IADD3 R43, R41, -c[0x0][0x2e4], -R16 ;  /* 0x8000b900292b7a10 */ /* 0x000fc40007ffe810 */
[----:B------:R-:W-:Y:S02]  /*3030*/  LOP3.LUT R148, R23, 0x6, RZ, 0xc0, !PT ;  /* 0x0000000617947812 */ /* 0x000fe400078ec0ff */
[----:B------:R-:W-:Y:S01]  /*3040*/  IADD3 R42, R4, c[0x0][0x2e8], RZ ;  /* 0x0000ba00042a7a10 */ /* 0x000fe20007ffe0ff */
[----:B------:R-:W-:-:S04]  /*3050*/  DEPBAR.LE SB0, 0x0 ;  /* 0x000080000000791a */ /* 0x000fc80000000000 */
[----:B------:R-:W-:Y:S01]  /*3060*/  BAR.SYNC.DEFER_BLOCKING 0x0 ;  /* 0x0000000000007b1d */ /* 0x000fe20000010000 */
[----:B-1----:R-:W-:-:S05]  /*3070*/  IMAD.WIDE.U32 R2, R40, R7, R2 ;  /* 0x0000000728027225 */ /* 0x002fca00078e0002 */
[----:B------:R-:W-:Y:S01]  /*3080*/  IADD3 R7, R3, R0, RZ ;  /* 0x0000000003077210 */ /* 0x000fe20007ffe0ff */
        /* <DEDUP_REMOVED lines=11> */
.L_x_1161:
[----:B------:R-:W-:Y:S05]  /*3140*/  BSYNC B0 ;  /* 0x0000000000007941 */ /* 0x000fea0003800000 */
.L_x_1160:
[----:B------:R-:W-:Y:S01]  /*3150*/  ISETP.GE.AND P0, PT, R18, R8, PT ;  /* 0x000000081200720c */ /* 0x000fe20003f06270 */
[----:B------:R-:W-:Y:S01]  /*3160*/  BSSY B0, `(.L_x_1162) ;  /* 0x0000011000007945 */ /* 0x000fe20003800000 */
[C---:B-1----:R-:W-:Y:S01]  /*3170*/  SHF.L.U64.HI R4, R12.reuse, R24, c[0x0][0x1a4] ;  /* 0x000069000c047619 */ /* 0x042fe20000010218 */
[----:B------:R-:W-:-:S04]  /*3180*/  IMAD.SHL.U32 R0, R12, 0x10, RZ ;  /* 0x000000100c007824 */ /* 0x000fc800078e00ff */
[----:B------:R1:W-:Y:S06]  /*3190*/  STL [R1+0x68], R4 ;  /* 0x0000680401007387 */ /* 0x0003ec0000100800 */
[----:B------:R1:W-:Y:S01]  /*31a0*/  @P0 STS.128 [R207+0x6800], RZ ;  /* 0x006800ffcf000388 */ /* 0x0003e20000000c00 */
[----:B------:R-:W-:Y:S05]  /*31b0*/  @P0 BRA `(.L_x_1163) ;  /* 0x000000b000000947 */ /* 0x000fea0003800000 */
[----:B------:R-:W-:-:S13]  /*31c0*/  ISETP.GE.AND P0, PT, R182, c[0x0][0x220], PT ;  /* 0x00008800b6007a0c */ /* 0x000fda0003f06270 */
[----:B------:R1:W-:Y:S01]  /*31d0*/  @P0 STS.128 [R207+0x6800], RZ ;  /* 0x006800ffcf000388 */ /* 0x0003e20000000c00 */
[----:B------:R-:W-:Y:S05]  /*31e0*/  @P0 BRA `(.L_x_1163) ;  /* 0x0000008000000947 */ /* 0x000fea0003800000 */
[----:B------:R-:W-:-:S05]  /*31f0*/  IADD3 R0, P0, R0, R2, RZ ;  /* 0x0000000200007210 */ /* 0x000fca0007f1e0ff */
[----:B------:R-:W-:Y:S01]  /*3200*/  IMAD.X R5, R4, 0x1, R7, P0 ;  /* 0x0000000104057824 */ /* 0x000fe200000e0607 */
[----:B-1----:R-:W-:-:S04]  /*3210*/  LEA R4, P0, R0, c[0x0][0x170], 0x1 ;  /* 0x00005c0000047a11 */ /* 0x002fc800078008ff */
[----:B------:R-:W-:-:S05]  /*3220*/  LEA.HI.X R5, R0, c[0x0][0x174], R5, 0x1, P0 ;  /* 0x00005d0000057a11 */ /* 0x000fca00000f0c05 */
[----:B------:R-:W-:Y:S01]  /*3230*/  @!PT LDS RZ, [RZ] ;  /* 0x00000000fffff984 */ /* 0x000fe20000000800 */
[----:B------:R-:W-:Y:S01]  /*3240*/  @!PT LDS RZ, [RZ] ;  /* 0x00000000fffff984 */ /* 0x000fe20000000800 */
[----:B------:R-:W-:Y:S01]  /*3250*/  @!PT LDS RZ, [RZ] ;  /* 0x00000000fffff984 */ /* 0x000fe20000000800 */
[----:B------:R1:W-:Y:S04]  /*3260*/  LDGSTS.E.BYPASS.LTC128B.128 [R207+0x6800], [R4.64] ;  /* 0x0680000004cf7fae */ /* 0x0003e8000b901d56 */
.L_x_1163:
[----:B------:R-:W-:Y:S05]  /*3270*/  BSYNC B0 ;  /* 0x0000000000007941 */ /* 0x000fea0003800000 */
.L_x_1162:
        /* <DEDUP_REMOVED lines=16> */
.L_x_1165:
[----:B------:R-:W-:Y:S05]  /*3380*/  BSYNC B0 ;  /* 0x0000000000007941 */ /* 0x000fea0003800000 */
.L_x_1164:
[----:B------:R-:W-:Y:S01]  /*3390*/  ISETP.GE.AND P0, PT, R26, R8, PT ;  /* 0x000000081a00720c */ /* 0x000fe20003f06270 */
[----:B------:R-:W-:Y:S01]  /*33a0*/  IMAD.MOV.U32 R0, RZ, RZ, 0x10 ;  /* 0x00000010ff007424 */ /* 0x000fe200078e00ff */
[----:B------:R-:W-:Y:S01]  /*33b0*/  BSSY B0, `(.L_x_1166) ;  /* 0x0000015000007945 */ /* 0x000fe20003800000 */
[----:B------:R-:W-:Y:S01]  /*33c0*/  IMAD.MOV.U32 R244, RZ, RZ, 0x20 ;  /* 0x00000020fff47424 */ /* 0x000fe200078e00ff */
[----:B------:R-:W-:-:S05]  /*33d0*/  R2P PR, R9, 0x6 ;  /* 0x0000000609007804 */ /* 0x000fca0000000000 */
[----:B------:R-:W-:Y:S02]  /*33e0*/  SEL R0, R0, 0xfffffff0, !P1 ;  /* 0xfffffff000007807 */ /* 0x000fe40004800000 */
[----:B-1----:R-:W-:Y:S02]  /*33f0*/  SEL R4, R244, 0xffffffe0, !P2 ;  /* 0xffffffe0f4047807 */ /* 0x002fe40005000000 */
[----:B------:R1:W-:Y:S01]  /*3400*/  @P0 STS.128 [R207+0x7800], RZ ;  /* 0x007800ffcf000388 */ /* 0x0003e20000000c00 */
        /* <DEDUP_REMOVED lines=15> */
.L_x_1167:
[----:B------:R-:W-:Y:S05]  /*3500*/  BSYNC B0 ;  /* 0x0000000000007941 */ /* 0x000fea0003800000 */
.L_x_1166:
[----:B------:R-:W-:Y:S01]  /*3510*/  SHF.R.S32.HI R7, RZ, 0x4, R15 ;  /* 0x00000004ff077819 */ /* 0x000fe2000001140f */
[C---:B------:R-:W-:Y:S01]  /*3520*/  IMAD.SHL.U32 R5, R36.reuse, 0x40, RZ ;  /* 0x0000004024057824 */ /* 0x040fe200078e00ff */
[----:B------:R-:W-:Y:S01]  /*3530*/  R2P PR, R36, 0x6 ;  /* 0x0000000624007804 */ /* 0x000fe20000000000 */
[----:B-1----:R-:W-:Y:S01]  /*3540*/  IMAD.SHL.U32 R3, R9, 0x40, RZ ;  /* 0x0000004009037824 */ /* 0x002fe200078e00ff */
[----:B------:R-:W-:Y:S01]  /*3550*/  LEA.HI R2, R15, R7, RZ, 0x1 ;  /* 0x000000070f027211 */ /* 0x000fe200078f08ff */
[----:B------:R-:W-:Y:S01]  /*3560*/  IMAD.SHL.U32 R10, R10, 0x8, RZ ;  /* 0x000000080a0a7824 */ /* 0x000fe200078e00ff */
[----:B------:R-:W0:Y:S01]  /*3570*/  LDGDEPBAR ;  /* 0x00000000000079af */ /* 0x000e220000000000 */
[----:B------:R-:W-:Y:S01]  /*3580*/  UIADD3 UR16, UR27, 0x646e171e, URZ ;  /* 0x646e171e1b107890 */ /* 0x000fe2000fffe03f */
        /* <DEDUP_REMOVED lines=25> */
[----:B------:R-:W-:Y:S02]  /*3720*/  LDSM.16.M88.4 R20, [R184+0x4000] ;  /* 0x00400000b814783b */ /* 0x000fe40000000200 */
[----:B------:R-:W-:Y:S01]  /*3730*/  IMAD R193, R0, 0x2, R192 ;  /* 0x0000000200c17824 */ /* 0x000fe200078e02c0 */
[C---:B------:R-:W-:Y:S01]  /*3740*/  IADD3 R198, R195.reuse, 0x800, RZ ;  /* 0x00000800c3c67810 */ /* 0x040fe20007ffe0ff */
[----:B------:R-:W5:Y:S01]  /*3750*/  LDSM.16.M88.4 R12, [R191] ;  /* 0x00000000bf0c783b */ /* 0x000f620000000200 */
[----:B------:R-:W-:Y:S01]  /*3760*/  IMAD.IADD R189, R2, 0x1, R195 ;  /* 0x0000000102bd7824 */ /* 0x000fe200078e02c3 */
[C---:B------:R-:W-:Y:S01]  /*3770*/  IADD3 R197, R195.reuse, 0x1000, RZ ;  /* 0x00001000c3c57810 */ /* 0x040fe20007ffe0ff */
[----:B------:R-:W-:Y:S01]  /*3780*/  IMAD R2, R72, 0x10, R74 ;  /* 0x0000001048027824 */ /* 0x000fe200078e024a */
[----:B------:R-:W2:Y:S01]  /*3790*/  LDSM.16.M88.4 R24, [R184+0x5800] ;  /* 0x00580000b818783b */ /* 0x000ea20000000200 */
[----:B------:R-:W-:-:S02]  /*37a0*/  IADD3 R196, R195, 0x1800, RZ ;  /* 0x00001800c3c47810 */ /* 0x000fc40007ffe0ff */
[----:B------:R-:W-:Y:S01]  /*37b0*/  IMAD.IADD R2, R149, 0x1, R2 ;  /* 0x0000000195027824 */ /* 0x000fe200078e0202 */
[----:B------:R-:W3:Y:S03]  /*37c0*/  LDSM.16.M88.4 R28, [R184+0x5000] ;  /* 0x00500000b81c783b */ /* 0x000ee60000000200 */
[----:B------:R-:W-:Y:S01]  /*37d0*/  IMAD.IADD R7, R42, 0x1, R2 ;  /* 0x000000012a077824 */ /* 0x000fe200078e0202 */
[----:B------:R-:W-:Y:S01]  /*37e0*/  LDSM.16.M88.4 R16, [R194+0x2000] ;  /* 0x00200000c210783b */ /* 0x000fe20000000200 */
[C---:B------:R-:W-:Y:S02]  /*37f0*/  IADD3 R5, R2.reuse, 0x8, RZ ;  /* 0x0000000802057810 */ /* 0x040fe40007ffe0ff */
[----:B------:R-:W-:Y:S01]  /*3800*/  IADD3 R3, R2, 0x40, RZ ;  /* 0x0000004002037810 */ /* 0x000fe20007ffe0ff */
[----:B------:R-:W4:Y:S01]  /*3810*/  LDSM.16.M88.4 R48, [R190+0x4800] ;  /* 0x00480000be30783b */ /* 0x000f220000000200 */
[----:B------:R-:W-:Y:S01]  /*3820*/  IMNMX R205, R7, R41, PT ;  /* 0x0000002907cd7217 */ /* 0x000fe20003800200 */
[----:B------:R-:W-:-:S02]  /*3830*/  IMAD.IADD R6, R42, 0x1, R5 ;  /* 0x000000012a067824 */ /* 0x000fc400078e0205 */
[----:B------:R-:W2:Y:S03]  /*3840*/  LDSM.16.M88.4 R36, [R190+0x4000] ;  /* 0x00400000be24783b */ /* 0x000ea60000000200 */
[----:B------:R-:W-:Y:S01]  /*3850*/  IMNMX R204, R6, R41, PT ;  /* 0x0000002906cc7217 */ /* 0x000fe20003800200 */
[----:B------:R-:W2:Y:S04]  /*3860*/  LDSM.16.M88.4 R52, [R190+0x5800] ;  /* 0x00580000be34783b */ /* 0x000ea80000000200 */
[----:B------:R-:W2:Y:S01]  /*3870*/  LDSM.16.M88.4 R56, [R190+0x5000] ;  /* 0x00500000be38783b */ /* 0x000ea20000000200 */
[----:B-1----:R-:W-:Y:S08]  /*3880*/  HMMA.16816.F32.BF16 R88, R8, R32, RZ ;  /* 0x000000200858723c */ /* 0x002ff000000418ff */
[-C--:B-----5:R-:W-:Y:S08]  /*3890*/  HMMA.16816.F32.BF16 R96, R12, R20.reuse, RZ ;  /* 0x000000140c60723c */ /* 0x0a0ff000000418ff */
[C---:B------:R-:W-:Y:S08]  /*38a0*/  HMMA.16816.F32.BF16 R44, R8.reuse, R20, RZ ;  /* 0x00000014082c723c */ /* 0x040ff000000418ff */
[-C--:B------:R-:W-:Y:S08]  /*38b0*/  HMMA.16816.F32.BF16 R64, R8, R22.reuse, RZ ;  /* 0x000000160840723c */ /* 0x080ff000000418ff */
[----:B------:R-:W-:Y:S01]  /*38c0*/  HMMA.16816.F32.BF16 R92, R12, R22, RZ ;  /* 0x000000160c5c723c */ /* 0x000fe200000418ff */
[----:B------:R-:W1:Y:S07]  /*38d0*/  LDSM.16.M88.4 R20, [R194] ;  /* 0x00000000c214783b */ /* 0x000e6e0000000200 */
[C---:B------:R-:W-:Y:S08]  /*38e0*/  HMMA.16816.F32.BF16 R84, R8.reuse, R34, RZ ;  /* 0x000000220854723c */ /* 0x040ff000000418ff */
[C---:B--2---:R-:W-:Y:S08]  /*38f0*/  HMMA.16816.F32.BF16 R68, R8.reuse, R24, RZ ;  /* 0x000000180844723c */ /* 0x044ff000000418ff */
[C---:B---3--:R-:W-:Y:S08]  /*3900*/  HMMA.16816.F32.BF16 R80, R8.reuse, R28, RZ ;  /* 0x0000001c0850723c */ /* 0x048ff000000418ff */
[C---:B------:R-:W-:Y:S08]  /*3910*/  HMMA.16816.F32.BF16 R76, R8.reuse, R30, RZ ;  /* 0x0000001e084c723c */ /* 0x040ff000000418ff */
[----:B------:R-:W-:Y:S08]  /*3920*/  HMMA.16816.F32.BF16 R60, R8, R26, RZ ;  /* 0x0000001a083c723c */ /* 0x000ff000000418ff */
[C---:B------:R-:W-:Y:S08]  /*3930*/  HMMA.16816.F32.BF16 R8, R12.reuse, R32, RZ ;  /* 0x000000200c08723c */ /* 0x040ff000000418ff */
[C---:B------:R-:W-:Y:S01]  /*3940*/  HMMA.16816.F32.BF16 R100, R12.reuse, R34, RZ ;  /* 0x000000220c64723c */ /* 0x040fe200000418ff */
[----:B------:R-:W-:Y:S07]  /*3950*/  LDSM.16.M88.4 R32, [R195+0x1000] ;  /* 0x00100000c320783b */ /* 0x000fee0000000200 */
[C---:B------:R-:W-:Y:S08]  /*3960*/  HMMA.16816.F32.BF16 R112, R12.reuse, R24, RZ ;  /* 0x000000180c70723c */ /* 0x040ff000000418ff */
[C---:B------:R-:W-:Y:S08]  /*3970*/  HMMA.16816.F32.BF16 R116, R12.reuse, R28, RZ ;  /* 0x0000001c0c74723c */ /* 0x040ff000000418ff */
[----:B------:R-:W-:Y:S01]  /*3980*/  HMMA.16816.F32.BF16 R124, R12, R30, RZ ;  /* 0x0000001e0c7c723c */ /* 0x000fe200000418ff */
[----:B------:R-:W-:Y:S07]  /*3990*/  LDSM.16.M88.4 R28, [R195+0x1800] ;  /* 0x00180000c31c783b */ /* 0x000fee0000000200 */
[----:B----4-:R-:W-:Y:S08]  /*39a0*/  HMMA.16816.F32.BF16 R140, R16, R48, R88 ;  /* 0x00000030108c723c */ /* 0x010ff00000041858 */
[----:B------:R-:W-:Y:S01]  /*39b0*/  HMMA.16816.F32.BF16 R12, R12, R26, RZ ;  /* 0x0000001a0c0c723c */ /* 0x000fe200000418ff */
[----:B------:R-:W-:Y:S07]  /*39c0*/  LDSM.16.M88.4 R24, [R192+0x2000] ;  /* 0x00200000c018783b */ /* 0x000fee0000000200 */
[C---:B------:R-:W-:Y:S01]  /*39d0*/  HMMA.16816.F32.BF16 R128, R16.reuse, R36, R44 ;  /* 0x000000241080723c */ /* 0x040fe2000004182c */
[----:B------:R-:W-:Y:S07]  /*39e0*/  LDSM.16.M88.4 R44, [R195] ;  /* 0x00000000c32c783b */ /* 0x000fee0000000200 */
[C---:B------:R-:W-:Y:S08]  /*39f0*/  HMMA.16816.F32.BF16 R136, R16.reuse, R38, R64 ;  /* 0x000000261088723c */ /* 0x040ff00000041840 */
[C---:B------:R-:W-:Y:S08]  /*3a00*/  HMMA.16816.F32.BF16 R132, R16.reuse, R50, R84 ;  /* 0x000000321084723c */ /* 0x040ff00000041854 */
[C---:B------:R-:W-:Y:S08]  /*3a10*/  HMMA.16816.F32.BF16 R120, R16.reuse, R52, R68 ;  /* 0x000000341078723c */ /* 0x040ff00000041844 */
[C---:B------:R-:W-:Y:S08]  /*3a20*/  HMMA.16816.F32.BF16 R108, R16.reuse, R56, R80 ;  /* 0x00000038106c723c */ /* 0x040ff00000041850 */
[C---:B------:R-:W-:Y:S08]  /*3a30*/  HMMA.16816.F32.BF16 R104, R16.reuse, R58, R76 ;  /* 0x0000003a1068723c */ /* 0x040ff0000004184c */
[----:B------:R-:W-:Y:S01]  /*3a40*/  HMMA.16816.F32.BF16 R88, R16, R54, R60 ;  /* 0x000000361058723c */ /* 0x000fe2000004183c */
[----:B------:R-:W2:Y:S07]  /*3a50*/  LDSM.16.M88.4 R16, [R192] ;  /* 0x00000000c010783b */ /* 0x000eae0000000200 */
[C---:B-1----:R-:W-:Y:S08]  /*3a60*/  HMMA.16816.F32.BF16 R84, R20.reuse, R36, R96 ;  /* 0x000000241454723c */ /* 0x042ff00000041860 */
[C---:B------:R-:W-:Y:S01]  /*3a70*/  HMMA.16816.F32.BF16 R92, R20.reuse, R38, R92 ;  /* 0x00000026145c723c */ /* 0x040fe2000004185c */
[----:B------:R-:W1:Y:S07]  /*3a80*/  LDSM.16.M88.4 R36, [R195+0x800] ;  /* 0x00080000c324783b */ /* 0x000e6e0000000200 */
[C---:B------:R-:W-:Y:S01]  /*3a90*/  HMMA.16816.F32.BF16 R80, R20.reuse, R48, R8 ;  /* 0x000000301450723c */ /* 0x040fe20000041808 */
[----:B------:R-:W-:Y:S07]  /*3aa0*/  LDSM.16.M88.4 R8, [R193+0x2000] ;  /* 0x00200000c108783b */ /* 0x000fee0000000200 */
[C---:B------:R-:W-:Y:S01]  /*3ab0*/  HMMA.16816.F32.BF16 R76, R20.reuse, R50, R100 ;  /* 0x00000032144c723c */ /* 0x040fe20000041864 */
[----:B------:R-:W-:Y:S07]  /*3ac0*/  LDSM.16.M88.4 R48, [R189] ;  /* 0x00000000bd30783b */ /* 0x000fee0000000200 */
[C---:B------:R-:W-:Y:S08]  /*3ad0*/  HMMA.16816.F32.BF16 R68, R20.reuse, R52, R112 ;  /* 0x000000341444723c */ /* 0x040ff00000041870 */
[C---:B------:R-:W-:Y:S08]  /*3ae0*/  HMMA.16816.F32.BF16 R64, R20.reuse, R56, R116 ;  /* 0x000000381440723c */ /* 0x040ff00000041874 */
[C---:B------:R-:W-:Y:S08]  /*3af0*/  HMMA.16816.F32.BF16 R60, R20.reuse, R58, R124 ;  /* 0x0000003a143c723c */ /* 0x040ff0000004187c */
[----:B------:R-:W-:Y:S01]  /*3b00*/  HMMA.16816.F32.BF16 R20, R20, R54, R12 ;  /* 0x000000361414723c */ /* 0x000fe2000004180c */
[----:B------:R-:W3:Y:S07]  /*3b10*/  LDSM.16.M88.4 R12, [R193] ;  /* 0x00000000c10c783b */ /* 0x000eee0000000200 */
[C---:B--2---:R-:W-:Y:S08]  /*3b20*/  HMMA.16816.F32.BF16 R56, R16.reuse, R44, R84 ;  /* 0x0000002c1038723c */ /* 0x044ff00000041854 */
[----:B------:R-:W-:Y:S08]  /*3b30*/  HMMA.16816.F32.BF16 R92, R16, R46, R92 ;  /* 0x0000002e105c723c */ /* 0x000ff0000004185c */
[----:B------:R-:W-:Y:S08]  /*3b40*/  HMMA.16816.F32.BF16 R52, R24, R44, R128 ;  /* 0x0000002c1834723c */ /* 0x000ff00000041880 */
[C---:B-1----:R-:W-:Y:S08]  /*3b50*/  HMMA.16816.F32.BF16 R80, R16.reuse, R36, R80 ;  /* 0x000000241050723c */ /* 0x042ff00000041850 */
[C---:B------:R-:W-:Y:S08]  /*3b60*/  HMMA.16816.F32.BF16 R76, R16.reuse, R38, R76 ;  /* 0x00000026104c723c */ /* 0x040ff0000004184c */
[C---:B------:R-:W-:Y:S08]  /*3b70*/  HMMA.16816.F32.BF16 R64, R16.reuse, R32, R64 ;  /* 0x000000201040723c */ /* 0x040ff00000041840 */
[C---:B------:R-:W-:Y:S08]  /*3b80*/  HMMA.16816.F32.BF16 R60, R16.reuse, R34, R60 ;  /* 0x00000022103c723c */ /* 0x040ff0000004183c */
[C---:B------:R-:W-:Y:S08]  /*3b90*/  HMMA.16816.F32.BF16 R68, R16.reuse, R28, R68 ;  /* 0x0000001c1044723c */ /* 0x040ff00000041844 */
[----:B------:R-:W-:Y:S07]  /*3ba0*/  HMMA.16816.F32.BF16 R84, R16, R30, R20 ;  /* 0x0000001e1054723c */ /* 0x000fee0000041814 */
[C---:B------:R-:W-:Y:S01]  /*3bb0*/  IMAD.IADD R17, R43.reuse, 0x1, R2 ;  /* 0x000000012b117824 */ /* 0x040fe200078e0202 */
[----:B------:R-:W-:Y:S01]  /*3bc0*/  IADD3 R2, R2, 0x48, RZ ;  /* 0x0000004802027810 */ /* 0x000fe20007ffe0ff */
[C---:B------:R-:W-:Y:S01]  /*3bd0*/  IMAD.IADD R16, R43.reuse, 0x1, R5 ;  /* 0x000000012b107824 */ /* 0x040fe200078e0205 */
[C---:B------:R-:W-:Y:S01]  /*3be0*/  HMMA.16816.F32.BF16 R120, R24.reuse, R28, R120 ;  /* 0x0000001c1878723c */ /* 0x040fe20000041878 */
[--C-:B------:R-:W-:Y:S01]  /*3bf0*/  IMAD.IADD R20, R43, 0x1, R3.reuse ;  /* 0x000000012b147824 */ /* 0x100fe200078e0203 */
[----:B------:R-:W-:Y:S01]  /*3c00*/  IMNMX R202, RZ, R17, !PT ;  /* 0x00000011ffca7217 */ /* 0x000fe20007800200 */
[C---:B------:R-:W-:Y:S01]  /*3c10*/  IMAD.IADD R5, R42.reuse, 0x1, R3 ;  /* 0x000000012a057824 */ /* 0x040fe200078e0203 */
[----:B------:R-:W-:Y:S01]  /*3c20*/  IMNMX R201, RZ, R16, !PT ;  /* 0x00000010ffc97217 */ /* 0x000fe20007800200 */
[----:B------:R-:W-:Y:S01]  /*3c30*/  IMAD.IADD R3, R42, 0x1, R2 ;  /* 0x000000012a037824 */ /* 0x000fe200078e0202 */
[----:B------:R-:W1:Y:S01]  /*3c40*/  LDSM.16.M88.4 R16, [R189+0x800] ;  /* 0x00080000bd10783b */ /* 0x000e620000000200 */
[----:B------:R-:W-:Y:S01]  /*3c50*/  IMNMX R200, RZ, R20, !PT ;  /* 0x00000014ffc87217 */ /* 0x000fe20007800200 */
[----:B------:R-:W-:Y:S01]  /*3c60*/  HMMA.16816.F32.BF16 R100, R24, R30, R88 ;  /* 0x0000001e1864723c */ /* 0x000fe20000041858 */
[----:B------:R-:W-:-:S02]  /*3c70*/  IMNMX R203, R5, R41, PT ;  /* 0x0000002905cb7217 */ /* 0x000fc40003800200 */
[----:B------:R-:W-:-:S05]  /*3c80*/  IMNMX R206, R3, R41, PT ;  /* 0x0000002903ce7217 */ /* 0x000fca0003800200 */
[C---:B------:R-:W-:Y:S08]  /*3c90*/  HMMA.16816.F32.BF16 R96, R24.reuse, R46, R136 ;  /* 0x0000002e1860723c */ /* 0x040ff00000041888 */
[C---:B------:R-:W-:Y:S08]  /*3ca0*/  HMMA.16816.F32.BF16 R140, R24.reuse, R36, R140 ;  /* 0x00000024188c723c */ /* 0x040ff0000004188c */
[C---:B------:R-:W-:Y:S08]  /*3cb0*/  HMMA.16816.F32.BF16 R132, R24.reuse, R38, R132 ;  /* 0x000000261884723c */ /* 0x040ff00000041884 */
[C---:B------:R-:W-:Y:S08]  /*3cc0*/  HMMA.16816.F32.BF16 R108, R24.reuse, R32, R108 ;  /* 0x00000020186c723c */ /* 0x040ff0000004186c */
[----:B------:R-:W-:Y:S07]  /*3cd0*/  HMMA.16816.F32.BF16 R104, R24, R34, R104 ;  /* 0x000000221868723c */ /* 0x000fee0000041868 */
[----:B------:R-:W-:Y:S01]  /*3ce0*/  IMAD.IADD R24, R43, 0x1, R2 ;  /* 0x000000012b187824 */ /* 0x000fe200078e0202 */
[----:B---3--:R-:W-:Y:S01]  /*3cf0*/  HMMA.16816.F32.BF16 R28, R12, R48, R56 ;  /* 0x000000300c1c723c */ /* 0x008fe20000041838 */
[----:B------:R-:W-:-:S03]  /*3d00*/  IMAD R2, R40, 0x40, R148 ;  /* 0x0000004028027824 */ /* 0x000fc600078e0294 */
[----:B------:R-:W-:Y:S02]  /*3d10*/  IMNMX R199, RZ, R24, !PT ;  /* 0x00000018ffc77217 */ /* 0x000fe40007800200 */
[C---:B------:R-:W-:Y:S02]  /*3d20*/  IADD3 R3, R2.reuse, 0x1, RZ ;  /* 0x0000000102037810 */ /* 0x040fe40007ffe0ff */
[----:B------:R-:W-:Y:S01]  /*3d30*/  HMMA.16816.F32.BF16 R20, R12, R50, R92 ;  /* 0x000000320c14723c */ /* 0x000fe2000004185c */
[-C--:B------:R-:W-:Y:S02]  /*3d40*/  ISETP.GE.AND P4, PT, R2, R205.reuse, PT ;  /* 0x000000cd0200720c */ /* 0x080fe40003f86270 */
[C---:B------:R-:W-:Y:S02]  /*3d50*/  ISETP.GE.AND P0, PT, R3.reuse, R206, PT ;  /* 0x000000ce0300720c */ /* 0x040fe40003f06270 */
[C---:B------:R-:W-:Y:S02]  /*3d60*/  ISETP.GE.AND P3, PT, R3.reuse, R205, PT ;  /* 0x000000cd0300720c */ /* 0x040fe40003f66270 */
[C---:B------:R-:W-:Y:S01]  /*3d70*/  ISETP.LT.OR P0, PT, R3.reuse, R199, P0 ;  /* 0x000000c70300720c */ /* 0x040fe20000701670 */
[----:B------:R-:W-:Y:S01]  /*3d80*/  HMMA.16816.F32.BF16 R52, R8, R48, R52 ;  /* 0x000000300834723c */ /* 0x000fe20000041834 */
[----:B------:R-:W-:-:S02]  /*3d90*/  ISETP.GE.AND P2, PT, R3, R204, PT ;  /* 0x000000cc0300720c */ /* 0x000fc40003f46270 */
[----:B------:R-:W-:Y:S02]  /*3da0*/  P2R R6, PR, RZ, 0x1 ;  /* 0x00000001ff067803 */ /* 0x000fe40000000000 */
[-C--:B------:R-:W-:Y:S02]  /*3db0*/  ISETP.LT.OR P0, PT, R2, R202.reuse, P4 ;  /* 0x000000ca0200720c */ /* 0x080fe40002701670 */
[C---:B------:R-:W-:Y:S01]  /*3dc0*/  ISETP.GE.AND P1, PT, R3.reuse, R203, PT ;  /* 0x000000cb0300720c */ /* 0x040fe20003f26270 */
[----:B------:R-:W-:Y:S01]  /*3dd0*/  HMMA.16816.F32.BF16 R48, R8, R50, R96 ;  /* 0x000000320830723c */ /* 0x000fe20000041860 */
[----:B------:R-:W-:Y:S02]  /*3de0*/  FSEL R95, R28, -INF , !P0 ;  /* 0xff8000001c5f7808 */ /* 0x000fe40004000000 */
[C---:B------:R-:W-:Y:S02]  /*3df0*/  ISETP.LT.OR P3, PT, R3.reuse, R202, P3 ;  /* 0x000000ca0300720c */ /* 0x040fe40001f61670 */
[----:B------:R-:W-:-:S02]  /*3e00*/  ISETP.LT.OR P5, PT, R3, R201, P2 ;  /* 0x000000c90300720c */ /* 0x000fc400017a1670 */
[----:B------:R-:W-:Y:S01]  /*3e10*/  ISETP.LT.OR P6, PT, R3, R200, P1 ;  /* 0x000000c80300720c */ /* 0x000fe20000fc1670 */
[C---:B-1----:R-:W-:Y:S01]  /*3e20*/  HMMA.16816.F32.BF16 R32, R8.reuse, R16, R140 ;  /* 0x000000100820723c */ /* 0x042fe2000004188c */
[C---:B------:R-:W-:Y:S02]  /*3e30*/  ISETP.GE.AND P0, PT, R2.reuse, R204, PT ;  /* 0x000000cc0200720c */ /* 0x040fe40003f06270 */
[C---:B------:R-:W-:Y:S02]  /*3e40*/  IADD3 R3, R2.reuse, 0x9, RZ ;  /* 0x0000000902037810 */ /* 0x040fe40007ffe0ff */
[C---:B------:R-:W-:Y:S02]  /*3e50*/  ISETP.LT.OR P0, PT, R2.reuse, R201, P0 ;  /* 0x000000c90200720c */ /* 0x040fe40000701670 */
[----:B------:R-:W-:Y:S01]  /*3e60*/  IADD3 R5, R2, 0x8, RZ ;  /* 0x0000000802057810 */ /* 0x000fe20007ffe0ff */
[----:B------:R-:W-:Y:S01]  /*3e70*/  HMMA.16816.F32.BF16 R36, R8, R18, R132 ;  /* 0x000000120824723c */ /* 0x000fe20000041884 */
[----:B------:R-:W-:-:S02]  /*3e80*/  ISETP.GE.AND P1, PT, R3, R205, PT ;  /* 0x000000cd0300720c */ /* 0x000fc40003f26270 */
[----:B------:R-:W-:Y:S02]  /*3e90*/  FSEL R117, R30, -INF , !P0 ;  /* 0xff8000001e757808 */ /* 0x000fe40004000000 */
[----:B------:R-:W-:Y:S02]  /*3ea0*/  ISETP.GE.AND P2, PT, R5, R205, PT ;  /* 0x000000cd0500720c */ /* 0x000fe40003f46270 */
[-C--:B------:R-:W-:Y:S01]  /*3eb0*/  ISETP.LT.OR P1, PT, R3, R202.reuse, P1 ;  /* 0x000000ca0300720c */ /* 0x080fe20000f21670 */
[----:B------:R-:W-:Y:S01]  /*3ec0*/  HMMA.16816.F32.BF16 R24, R12, R18, R76 ;  /* 0x000000120c18723c */ /* 0x000fe2000004184c */
[----:B------:R-:W-:Y:S02]  /*3ed0*/  ISETP.GE.AND P0, PT, R2, R203, PT ;  /* 0x000000cb0200720c */ /* 0x000fe40003f06270 */
[----:B------:R-:W-:Y:S02]  /*3ee0*/  ISETP.LT.OR P2, PT, R5, R202, P2 ;  /* 0x000000ca0500720c */ /* 0x000fe40001741670 */
[----:B------:R-:W-:-:S02]  /*3ef0*/  FSEL R115, R21, -INF , !P1 ;  /* 0xff80000015737808 */ /* 0x000fc40004800000 */
[----:B------:R-:W-:Y:S02]  /*3f00*/  ISETP.LT.OR P0, PT, R2, R200, P0 ;  /* 0x000000c80200720c */ /* 0x000fe40000701670 */
[C---:B------:R-:W-:Y:S02]  /*3f10*/  ISETP.GE.AND P4, PT, R5.reuse, R204, PT ;  /* 0x000000cc0500720c */ /* 0x040fe40003f86270 */
[----:B------:R-:W-:Y:S02]  /*3f20*/  ISETP.GE.AND P1, PT, R5, R206, PT ;  /* 0x000000ce0500720c */ /* 0x000fe40003f26270 */
[----:B------:R-:W-:Y:S02]  /*3f30*/  FSEL R112, R29, -INF , !P3 ;  /* 0xff8000001d707808 */ /* 0x000fe40005800000 */
[----:B------:R-:W-:Y:S02]  /*3f40*/  FSEL R119, R31, -INF , !P5 ;  /* 0xff8000001f777808 */ /* 0x000fe40006800000 */
[----:B------:R-:W-:Y:S01]  /*3f50*/  HMMA.16816.F32.BF16 R28, R12, R16, R80 ;  /* 0x000000100c1c723c */ /* 0x000fe20000041850 */
[----:B------:R-:W-:Y:S01]  /*3f60*/  FSEL R114, R20, -INF , !P2 ;  /* 0xff80000014727808 */ /* 0x000fe20005000000 */
[----:B------:R-:W-:Y:S01]  /*3f70*/  LDSM.16.M88.4 R16, [R189+0x1800] ;  /* 0x00180000bd10783b */ /* 0x000fe20000000200 */
[----:B------:R-:W-:-:S02]  /*3f80*/  ISETP.GE.AND P3, PT, R5, R203, PT ;  /* 0x000000cb0500720c */ /* 0x000fc40003f66270 */
[----:B------:R-:W-:Y:S02]  /*3f90*/  FSEL R44, R52, -INF , !P0 ;  /* 0xff800000342c7808 */ /* 0x000fe40004000000 */
[C---:B------:R-:W-:Y:S02]  /*3fa0*/  ISETP.LT.OR P2, PT, R5.reuse, R201, P4 ;  /* 0x000000c90500720c */ /* 0x040fe40002741670 */
[----:B------:R-:W-:Y:S02]  /*3fb0*/  ISETP.LT.OR P1, PT, R5, R199, P1 ;  /* 0x000000c70500720c */ /* 0x000fe40000f21670 */
[----:B------:R-:W-:Y:S02]  /*3fc0*/  ISETP.GE.AND P0, PT, R3, R206, PT ;  /* 0x000000ce0300720c */ /* 0x000fe40003f06270 */
[----:B------:R-:W-:Y:S02]  /*3fd0*/  ISETP.LT.OR P4, PT, R5, R200, P3 ;  /* 0x000000c80500720c */ /* 0x000fe40001f81670 */
[----:B------:R-:W-:-:S02]  /*3fe0*/  P2R R5, PR, RZ, 0x2 ;  /* 0x00000002ff057803 */ /* 0x000fc40000000000 */
[C---:B------:R-:W-:Y:S02]  /*3ff0*/  ISETP.GE.AND P3, PT, R3.reuse, R204, PT ;  /* 0x000000cc0300720c */ /* 0x040fe40003f66270 */
[----:B------:R-:W-:Y:S02]  /*4000*/  FSEL R116, R22, -INF , !P2 ;  /* 0xff80000016747808 */ /* 0x000fe40005000000 */
[C---:B------:R-:W-:Y:S02]  /*4010*/  ISETP.LT.OR P0, PT, R3.reuse, R199, P0 ;  /* 0x000000c70300720c */ /* 0x040fe40000701670 */
[----:B------:R-:W-:Y:S02]  /*4020*/  ISETP.GE.AND P2, PT, R3, R203, PT ;  /* 0x000000cb0300720c */ /* 0x000fe40003f46270 */
[----:B------:R-:W-:Y:S02]  /*4030*/  ISETP.GE.AND P1, PT, R2, R206, PT ;  /* 0x000000ce0200720c */ /* 0x000fe40003f26270 */
[----:B------:R-:W-:-:S02]  /*4040*/  ISETP.NE.AND P5, PT, R6, RZ, PT ;  /* 0x000000ff0600720c */ /* 0x000fc40003fa5270 */
[----:B------:R-:W-:Y:S02]  /*4050*/  FSEL R45, R53, -INF , !P6 ;  /* 0xff800000352d7808 */ /* 0x000fe40007000000 */
[----:B------:R-:W-:Y:S02]  /*4060*/  ISETP.LT.OR P3, PT, R3, R201, P3 ;  /* 0x000000c90300720c */ /* 0x000fe40001f61670 */
[----:B------:R-:W-:Y:S02]  /*4070*/  P2R R6, PR, RZ, 0x1 ;  /* 0x00000001ff067803 */ /* 0x000fe40000000000 */
[----:B------:R-:W-:Y:S02]  /*4080*/  ISETP.NE.AND P6, PT, R5, RZ, PT ;  /* 0x000000ff0500720c */ /* 0x000fe40003fc5270 */
[----:B------:R-:W-:Y:S02]  /*4090*/  ISETP.LT.OR P2, PT, R3, R200, P2 ;  /* 0x000000c80300720c */ /* 0x000fe40001741670 */
[----:B------:R-:W-:-:S02]  /*40a0*/  ISETP.LT.OR P0, PT, R2, R199, P1 ;  /* 0x000000c70200720c */ /* 0x000fc40000f01670 */
[C---:B------:R-:W-:Y:S02]  /*40b0*/  IADD3 R5, R2.reuse, 0x10, RZ ;  /* 0x0000001002057810 */ /* 0x040fe40007ffe0ff */
[----:B------:R-:W-:Y:S02]  /*40c0*/  IADD3 R3, R2, 0x11, RZ ;  /* 0x0000001102037810 */ /* 0x000fe40007ffe0ff */
[----:B------:R-:W-:Y:S02]  /*40d0*/  FSEL R113, R23, -INF , !P3 ;  /* 0xff80000017717808 */ /* 0x000fe40005800000 */
[----:B------:R-:W-:Y:S01]  /*40e0*/  FSEL R56, R54, -INF , !P0 ;  /* 0xff80000036387808 */ /* 0x000fe20004000000 */
[----:B------:R-:W1:Y:S01]  /*40f0*/  LDSM.16.M88.4 R20, [R189+0x1000] ;  /* 0x00100000bd14783b */ /* 0x000e620000000200 */
[----:B------:R-:W-:Y:S01]  /*4100*/  ISETP.GE.AND P1, PT, R5, R205, PT ;  /* 0x000000cd0500720c */ /* 0x000fe20003f26270 */
[----:B------:R-:W-:-:S04]  /*4110*/  DEPBAR.LE SB0, 0x0 ;  /* 0x000080000000791a */ /* 0x000fc80000000000 */
[----:B------:R-:W-:Y:S02]  /*4120*/  ISETP.GE.AND P0, PT, R3, R205, PT ;  /* 0x000000cd0300720c */ /* 0x000fe40003f06270 */
[-C--:B------:R-:W-:Y:S02]  /*4130*/  ISETP.LT.OR P1, PT, R5, R202.reuse, P1 ;  /* 0x000000ca0500720c */ /* 0x080fe40000f21670 */
[----:B------:R-:W-:Y:S02]  /*4140*/  ISETP.LT.OR P0, PT, R3, R202, P0 ;  /* 0x000000ca0300720c */ /* 0x000fe40000701670 */
[----:B------:R-:W-:Y:S02]  /*4150*/  FSEL R47, R49, -INF , !P2 ;  /* 0xff800000312f7808 */ /* 0x000fe40005000000 */
[----:B------:R-:W-:Y:S02]  /*4160*/  FSEL R118, R28, -INF , !P1 ;  /* 0xff8000001c767808 */ /* 0x000fe40004800000 */
[----:B------:R-:W-:-:S02]  /*4170*/  FSEL R124, R29, -INF , !P0 ;  /* 0xff8000001d7c7808 */ /* 0x000fc40004000000 */
[----:B------:R-:W-:Y:S02]  /*4180*/  FSEL R74, R55, -INF , !P5 ;  /* 0xff800000374a7808 */ /* 0x000fe40006800000 */
[----:B------:R-:W-:Y:S02]  /*4190*/  FSEL R46, R48, -INF , !P4 ;  /* 0xff800000302e7808 */ /* 0x000fe40006000000 */
[----:B------:R-:W-:Y:S01]  /*41a0*/  ISETP.GE.AND P2, PT, R5, R206, PT ;  /* 0x000000ce0500720c */ /* 0x000fe20003f46270 */
[----:B------:R-:W-:Y:S01]  /*41b0*/  BAR.SYNC.DEFER_BLOCKING 0x0 ;  /* 0x0000000000007b1d */ /* 0x000fe20000010000 */
[C---:B------:R-:W-:Y:S02]  /*41c0*/  ISETP.GE.AND P0, PT, R3.reuse, R204, PT ;  /* 0x000000cc0300720c */ /* 0x040fe40003f06270 */
[C---:B------:R-:W-:Y:S02]  /*41d0*/  ISETP.GE.AND P3, PT, R3.reuse, R203, PT ;  /* 0x000000cb0300720c */ /* 0x040fe40003f66270 */
[----:B------:R-:W-:-:S02]  /*41e0*/  ISETP.GE.AND P1, PT, R3, R206, PT ;  /* 0x000000ce0300720c */ /* 0x000fc40003f26270 */
[C---:B------:R-:W-:Y:S02]  /*41f0*/  ISETP.GE.AND P5, PT, R5.reuse, R204, PT ;  /* 0x000000cc0500720c */ /* 0x040fe40003fa6270 */
[C---:B------:R-:W-:Y:S02]  /*4200*/  ISETP.GE.AND P4, PT, R5.reuse, R203, PT ;  /* 0x000000cb0500720c */ /* 0x040fe40003f86270 */
[----:B------:R-:W-:Y:S02]  /*4210*/  FSEL R50, R50, -INF , !P6 ;  /* 0xff80000032327808 */ /* 0x000fe40007000000 */
[----:B------:R-:W-:Y:S02]  /*4220*/  ISETP.LT.OR P6, PT, R5, R199, P2 ;  /* 0x000000c70500720c */ /* 0x000fe400017c1670 */
[C---:B------:R-:W-:Y:S02]  /*4230*/  ISETP.LT.OR P0, PT, R3.reuse, R201, P0 ;  /* 0x000000c90300720c */ /* 0x040fe40000701670 */
[C---:B------:R-:W-:Y:S01]  /*4240*/  ISETP.LT.OR P3, PT, R3.reuse, R200, P3 ;  /* 0x000000c80300720c */ /* 0x040fe20001f61670 */
[----:B-1----:R-:W-:Y:S01]  /*4250*/  HMMA.16816.F32.BF16 R40, R8, R20, R108 ;  /* 0x000000140828723c */ /* 0x002fe2000004186c */
[----:B------:R-:W-:-:S02]  /*4260*/  ISETP.LT.OR P1, PT, R3, R199, P1 ;  /* 0x000000c70300720c */ /* 0x000fc40000f21670 */
[C---:B------:R-:W-:Y:S02]  /*4270*/  ISETP.LT.OR P5, PT, R5.reuse, R201, P5 ;  /* 0x000000c90500720c */ /* 0x040fe40002fa1670 */
[----:B------:R-:W-:Y:S02]  /*4280*/  ISETP.LT.OR P4, PT, R5, R200, P4 ;  /* 0x000000c80500720c */ /* 0x000fe40002781670 */
[----:B------:R-:W-:Y:S02]  /*4290*/  ISETP.NE.AND P2, PT, R6, RZ, PT ;  /* 0x000000ff0600720c */ /* 0x000fe40003f45270 */
[C---:B------:R-:W-:Y:S02]  /*42a0*/  IADD3 R3, R2.reuse, 0x19, RZ ;  /* 0x0000001902037810 */ /* 0x040fe40007ffe0ff */
[----:B------:R-:W-:Y:S02]  /*42b0*/  IADD3 R5, R2, 0x18, RZ ;  /* 0x0000001802057810 */ /* 0x000fe40007ffe0ff */
[----:B------:R-:W-:-:S02]  /*42c0*/  FSEL R148, R31, -INF , !P0 ;  /* 0xff8000001f947808 */ /* 0x000fc40004000000 */
[----:B------:R-:W-:Y:S02]  /*42d0*/  FSEL R51, R51, -INF , !P2 ;  /* 0xff80000033337808 */ /* 0x000fe40005000000 */
[----:B------:R-:W-:Y:S02]  /*42e0*/  ISETP.GE.AND P0, PT, R3, R203, PT ;  /* 0x000000cb0300720c */ /* 0x000fe40003f06270 */
[----:B------:R-:W-:Y:S02]  /*42f0*/  P2R R6, PR, RZ, 0x2 ;  /* 0x00000002ff067803 */ /* 0x000fe40000000000 */
[C---:B------:R-:W-:Y:S02]  /*4300*/  ISETP.GE.AND P2, PT, R5.reuse, R205, PT ;  /* 0x000000cd0500720c */ /* 0x040fe40003f46270 */
[----:B------:R-:W-:Y:S02]  /*4310*/  ISETP.GE.AND P1, PT, R5, R203, PT ;  /* 0x000000cb0500720c */ /* 0x000fe40003f26270 */
[----:B------:R-:W-:-:S02]  /*4320*/  ISETP.LT.OR P0, PT, R3, R200, P0 ;  /* 0x000000c80300720c */ /* 0x000fc40000701670 */
[----:B------:R-:W-:Y:S02]  /*4330*/  FSEL R49, R33, -INF , !P3 ;  /* 0xff80000021317808 */ /* 0x000fe40005800000 */
[C---:B------:R-:W-:Y:S02]  /*4340*/  ISETP.LT.OR P2, PT, R5.reuse, R202, P2 ;  /* 0x000000ca0500720c */ /* 0x040fe40001741670 */
[C---:B------:R-:W-:Y:S02]  /*4350*/  ISETP.LT.OR P1, PT, R5.reuse, R200, P1 ;  /* 0x000000c80500720c */ /* 0x040fe40000f21670 */
[----:B------:R-:W-:Y:S02]  /*4360*/  ISETP.GE.AND P3, PT, R5, R204, PT ;  /* 0x000000cc0500720c */ /* 0x000fe40003f66270 */
[----:B------:R-:W-:Y:S02]  /*4370*/  FSEL R37, R37, -INF , !P0 ;  /* 0xff80000025257808 */ /* 0x000fe40004000000 */
[----:B------:R-:W-:-:S02]  /*4380*/  P2R R7, PR, RZ, 0x4 ;  /* 0x00000004ff077803 */ /* 0x000fc40000000000 */
[----:B------:R-:W-:Y:S02]  /*4390*/  ISETP.GE.AND P0, PT, R5, R206, PT ;  /* 0x000000ce0500720c */ /* 0x000fe40003f06270 */
[----:B------:R-:W-:Y:S02]  /*43a0*/  FSEL R48, R32, -INF , !P4 ;  /* 0xff80000020307808 */ /* 0x000fe40006000000 */
[----:B------:R-:W-:Y:S02]  /*43b0*/  FSEL R36, R36, -INF , !P1 ;  /* 0xff80000024247808 */ /* 0x000fe40004800000 */
[----:B------:R-:W-:Y:S02]  /*43c0*/  ISETP.GE.AND P2, PT, R3, R204, PT ;  /* 0x000000cc0300720c */ /* 0x000fe40003f46270 */
[----:B------:R-:W-:Y:S02]  /*43d0*/  ISETP.LT.OR P3, PT, R5, R201, P3 ;  /* 0x000000c90500720c */ /* 0x000fe40001f61670 */
[----:B------:R-:W-:-:S02]  /*43e0*/  ISETP.GE.AND P4, PT, R3, R205, PT ;  /* 0x000000cd0300720c */ /* 0x000fc40003f86270 */
[----:B------:R-:W-:Y:S02]  /*43f0*/  ISETP.GE.AND P1, PT, R3, R206, PT ;  /* 0x000000ce0300720c */ /* 0x000fe40003f26270 */
[----:B------:R-:W-:Y:S02]  /*4400*/  FSEL R125, R30, -INF , !P5 ;  /* 0xff8000001e7d7808 */ /* 0x000fe40006800000 */
[----:B------:R-:W-:Y:S01]  /*4410*/  FSEL R88, R34, -INF , !P6 ;  /* 0xff80000022587808 */ /* 0x000fe20007000000 */
[----:B------:R-:W-:Y:S01]  /*4420*/  HMMA.16816.F32.BF16 R28, R12, R20, R64 ;  /* 0x000000140c1c723c */ /* 0x000fe20000041840 */
[----:B------:R-:W-:Y:S02]  /*4430*/  ISETP.LT.OR P5, PT, R5, R199, P0 ;  /* 0x000000c70500720c */ /* 0x000fe400007a1670 */
[----:B------:R-:W-:Y:S02]  /*4440*/  P2R R5, PR, RZ, 0x8 ;  /* 0x00000008ff057803 */ /* 0x000fe40000000000 */
[----:B------:R-:W-:-:S02]  /*4450*/  ISETP.LT.OR P6, PT, R3, R201, P2 ;  /* 0x000000c90300720c */ /* 0x000fc400017c1670 */
[C---:B------:R-:W-:Y:S02]  /*4460*/  ISETP.LT.OR P0, PT, R3.reuse, R202, P4 ;  /* 0x000000ca0300720c */ /* 0x040fe40002701670 */
[----:B------:R-:W-:Y:S02]  /*4470*/  ISETP.NE.AND P2, PT, R6, RZ, PT ;  /* 0x000000ff0600720c */ /* 0x000fe40003f45270 */
[----:B------:R-:W-:Y:S02]  /*4480*/  ISETP.LT.OR P3, PT, R3, R199, P1 ;  /* 0x000000c70300720c */ /* 0x000fe40000f61670 */
[----:B------:R-:W-:Y:S02]  /*4490*/  IADD3 R3, R2, 0x20, RZ ;  /* 0x0000002002037810 */ /* 0x000fe40007ffe0ff */
[----:B------:R-:W-:Y:S02]  /*44a0*/  FSEL R94, R35, -INF , !P2 ;  /* 0xff800000235e7808 */ /* 0x000fe40005000000 */
[----:B------:R-:W-:Y:S01]  /*44b0*/  ISETP.GE.AND P2, PT, R3, R204, PT ;  /* 0x000000cc0300720c */ /* 0x000fe20003f46270 */
[----:B------:R-:W-:Y:S01]  /*44c0*/  HMMA.16816.F32.BF16 R32, R12, R16, R68 ;  /* 0x000000100c20723c */ /* 0x000fe20000041844 */
[----:B------:R-:W-:-:S02]  /*44d0*/  ISETP.NE.AND P4, PT, R7, RZ, PT ;  /* 0x000000ff0700720c */ /* 0x000fc40003f85270 */
[----:B------:R-:W-:Y:S02]  /*44e0*/  FSEL R38, R38, -INF , !P5 ;  /* 0xff80000026267808 */ /* 0x000fe40006800000 */
[----:B------:R-:W-:Y:S02]  /*44f0*/  ISETP.LT.OR P5, PT, R3, R201, P2 ;  /* 0x000000c90300720c */ /* 0x000fe400017a1670 */
[----:B------:R-:W-:Y:S02]  /*4500*/  ISETP.NE.AND P2, PT, R5, RZ, PT ;  /* 0x000000ff0500720c */ /* 0x000fe40003f45270 */
[----:B------:R-:W-:Y:S02]  /*4510*/  FSEL R108, R24, -INF , !P4 ;  /* 0xff800000186c7808 */ /* 0x000fe40006000000 */
[----:B------:R-:W-:Y:S02]  /*4520*/  FSEL R109, R25, -INF , !P0 ;  /* 0xff800000196d7808 */ /* 0x000fe40004000000 */
[----:B------:R-:W-:-:S02]  /*4530*/  ISETP.GE.AND P4, PT, R3, R205, PT ;  /* 0x000000cd0300720c */ /* 0x000fc40003f86270 */
[C---:B------:R-:W-:Y:S02]  /*4540*/  ISETP.GE.AND P1, PT, R3.reuse, R203, PT ;  /* 0x000000cb0300720c */ /* 0x040fe40003f26270 */
[----:B------:R-:W-:Y:S02]  /*4550*/  ISETP.GE.AND P0, PT, R3, R206, PT ;  /* 0x000000ce0300720c */ /* 0x000fe40003f06270 */
[----:B------:R-:W-:Y:S02]  /*4560*/  FSEL R110, R26, -INF , !P2 ;  /* 0xff8000001a6e7808 */ /* 0x000fe40005000000 */
[----:B------:R-:W-:Y:S02]  /*4570*/  FSEL R111, R27, -INF , !P6 ;  /* 0xff8000001b6f7808 */ /* 0x000fe40007000000 */
[----:B------:R-:W-:Y:S01]  /*4580*/  HMMA.16816.F32.BF16 R24, R8, R22, R104 ;  /* 0x000000160818723c */ /* 0x000fe20000041868 */
[C---:B------:R-:W-:Y:S02]  /*4590*/  ISETP.LT.OR P4, PT, R3.reuse, R202, P4 ;  /* 0x000000ca0300720c */ /* 0x040fe40002781670 */
[----:B------:R-:W-:-:S02]  /*45a0*/  ISETP.LT.OR P1, PT, R3, R200, P1 ;  /* 0x000000c80300720c */ /* 0x000fc40000f21670 */
[----:B------:R-:W-:Y:S02]  /*45b0*/  ISETP.LT.OR P0, PT, R3, R199, P0 ;  /* 0x000000c70300720c */ /* 0x000fe40000701670 */
[----:B------:R-:W-:Y:S01]  /*45c0*/  IADD3 R3, R2, 0x21, RZ ;  /* 0x0000002102037810 */ /* 0x000fe20007ffe0ff */
[C---:B------:R-:W-:Y:S01]  /*45d0*/  HMMA.16816.F32.BF16 R20, R12.reuse, R22, R60 ;  /* 0x000000160c14723c */ /* 0x040fe2000004183c */
[----:B------:R-:W-:Y:S02]  /*45e0*/  P2R R5, PR, RZ, 0x1 ;  /* 0x00000001ff057803 */ /* 0x000fe40000000000 */
[----:B------:R-:W-:Y:S02]  /*45f0*/  P2R R6, PR, RZ, 0x2 ;  /* 0x00000002ff067803 */ /* 0x000fe40000000000 */
[----:B------:R-:W-:Y:S02]  /*4600*/  ISETP.GE.AND P0, PT, R3, R204, PT ;  /* 0x000000cc0300720c */ /* 0x000fe40003f06270 */
[----:B------:R-:W-:Y:S01]  /*4610*/  FSEL R39, R39, -INF , !P3 ;  /* 0xff80000027277808 */ /* 0x000fe20005800000 */
[----:B------:R-:W-:Y:S01]  /*4620*/  HMMA.16816.F32.BF16 R12, R12, R18, R84 ;  /* 0x000000120c0c723c */ /* 0x000fe20000041854 */
[----:B------:R-:W-:-:S02]  /*4630*/  ISETP.GE.AND P1, PT, R3, R205, PT ;  /* 0x000000cd0300720c */ /* 0x000fc40003f26270 */
[C---:B------:R-:W-:Y:S02]  /*4640*/  ISETP.GE.AND P3, PT, R3.reuse, R203, PT ;  /* 0x000000cb0300720c */ /* 0x040fe40003f66270 */
[----:B------:R-:W-:Y:S02]  /*4650*/  ISETP.GE.AND P2, PT, R3, R206, PT ;  /* 0x000000ce0300720c */ /* 0x000fe40003f46270 */
[----:B------:R-:W-:Y:S02]  /*4660*/  ISETP.NE.AND P6, PT, R5, RZ, PT ;  /* 0x000000ff0500720c */ /* 0x000fe40003fc5270 */
[C---:B------:R-:W-:Y:S02]  /*4670*/  ISETP.LT.OR P0, PT, R3.reuse, R201, P0 ;  /* 0x000000c90300720c */ /* 0x040fe40000701670 */
[----:B------:R-:W-:Y:S02]  /*4680*/  ISETP.LT.OR P1, PT, R3, R202, P1 ;  /* 0x000000ca0300720c */ /* 0x000fe40000f21670 */
[----:B------:R-:W-:-:S02]  /*4690*/  IADD3 R5, R2, 0x28, RZ ;  /* 0x0000002802057810 */ /* 0x000fc40007ffe0ff */
[C---:B------:R-:W-:Y:S02]  /*46a0*/  ISETP.LT.OR P3, PT, R3.reuse, R200, P3 ;  /* 0x000000c80300720c */ /* 0x040fe40001f61670 */
[----:B------:R-:W-:Y:S02]  /*46b0*/  ISETP.LT.OR P2, PT, R3, R199, P2 ;  /* 0x000000c70300720c */ /* 0x000fe40001741670 */
[----:B------:R-:W-:Y:S02]  /*46c0*/  IADD3 R3, R2, 0x29, RZ ;  /* 0x0000002902037810 */ /* 0x000fe40007ffe0ff */
[----:B------:R-:W-:Y:S02]  /*46d0*/  FSEL R161, R28, -INF , !P4 ;  /* 0xff8000001ca17808 */ /* 0x000fe40006000000 */
[----:B------:R-:W-:Y:S02]  /*46e0*/  FSEL R170, R31, -INF , !P0 ;  /* 0xff8000001faa7808 */ /* 0x000fe40004000000 */
[----:B------:R-:W-:-:S02]  /*46f0*/  ISETP.NE.AND P4, PT, R6, RZ, PT ;  /* 0x000000ff0600720c */ /* 0x000fc40003f85270 */
[----:B------:R-:W-:Y:S02]  /*4700*/  FSEL R160, R29, -INF , !P1 ;  /* 0xff8000001da07808 */ /* 0x000fe40004800000 */
[C---:B------:R-:W-:Y:S02]  /*4710*/  ISETP.GE.AND P0, PT, R5.reuse, R203, PT ;  /* 0x000000cb0500720c */ /* 0x040fe40003f06270 */
[----:B------:R-:W-:Y:S02]  /*4720*/  P2R R6, PR, RZ, 0x4 ;  /* 0x00000004ff067803 */ /* 0x000fe40000000000 */
[----:B------:R-:W-:Y:S02]  /*4730*/  ISETP.GE.AND P1, PT, R5, R205, PT ;  /* 0x000000cd0500720c */ /* 0x000fe40003f26270 */
[----:B------:R-:W-:Y:S02]  /*4740*/  ISETP.GE.AND P2, PT, R3, R203, PT ;  /* 0x000000cb0300720c */ /* 0x000fe40003f46270 */
[----:B------:R-:W-:-:S02]  /*4750*/  FSEL R163, R30, -INF , !P5 ;  /* 0xff8000001ea37808 */ /* 0x000fc40006800000 */
[C---:B------:R-:W-:Y:S01]  /*4760*/  ISETP.LT.OR P0, PT, R5.reuse, R200, P0 ;  /* 0x000000c80500720c */ /* 0x040fe20000701670 */
[C---:B------:R-:W-:Y:S01]  /*4770*/  HMMA.16816.F32.BF16 R28, R8.reuse, R16, R120 ;  /* 0x00000010081c723c */ /* 0x040fe20000041878 */
[----:B------:R-:W-:Y:S02]  /*4780*/  ISETP.LT.OR P5, PT, R5, R202, P1 ;  /* 0x000000ca0500720c */ /* 0x000fe40000fa1670 */
[----:B------:R-:W-:Y:S02]  /*4790*/  FSEL R127, R41, -INF , !P3 ;  /* 0xff800000297f7808 */ /* 0x000fe40005800000 */
[----:B------:R-:W-:Y:S02]  /*47a0*/  ISETP.LT.OR P1, PT, R3, R200, P2 ;  /* 0x000000c80300720c */ /* 0x000fe40001721670 */
[----:B------:R-:W-:Y:S01]  /*47b0*/  ISETP.GE.AND P3, PT, R5, R204, PT ;  /* 0x000000cc0500720c */ /* 0x000fe20003f66270 */
[----:B------:R-:W-:Y:S01]  /*47c0*/  HMMA.16816.F32.BF16 R8, R8, R18, R100 ;  /* 0x000000120808723c */ /* 0x000fe20000041864 */
[----:B------:R-:W-:-:S02]  /*47d0*/  FSEL R149, R24, -INF , !P0 ;  /* 0xff80000018957808 */ /* 0x000fc40004000000 */
[----:B------:R-:W-:Y:S02]  /*47e0*/  ISETP.GE.AND P0, PT, R5, R206, PT ;  /* 0x000000ce0500720c */ /* 0x000fe40003f06270 */
[----:B------:R-:W-:Y:S02]  /*47f0*/  FSEL R126, R40, -INF , !P4 ;  /* 0xff800000287e7808 */ /* 0x000fe40006000000 */
[----:B------:R-:W-:Y:S02]  /*4800*/  FSEL R150, R25, -INF , !P1 ;  /* 0xff80000019967808 */ /* 0x000fe40004800000 */
[----:B------:R-:W-:Y:S02]  /*4810*/  ISETP.GE.AND P2, PT, R3, R204, PT ;  /* 0x000000cc0300720c */ /* 0x000fe40003f46270 */
[----:B------:R-:W-:Y:S02]  /*4820*/  ISETP.LT.OR P3, PT, R5, R201, P3 ;  /* 0x000000c90500720c */ /* 0x000fe40001f61670 */
[----:B------:R-:W-:-:S02]  /*4830*/  ISETP.GE.AND P4, PT, R3, R205, PT ;  /* 0x000000cd0300720c */ /* 0x000fc40003f86270 */
[----:B------:R-:W-:Y:S02]  /*4840*/  ISETP.GE.AND P1, PT, R3, R206, PT ;  /* 0x000000ce0300720c */ /* 0x000fe40003f26270 */
[----:B------:R-:W-:Y:S02]  /*4850*/  P2R R7, PR, RZ, 0x20 ;  /* 0x00000020ff077803 */ /* 0x000fe40000000000 */
[----:B------:R-:W-:Y:S02]  /*4860*/  FSEL R152, R42, -INF , !P6 ;  /* 0xff8000002a987808 */ /* 0x000fe40007000000 */
[----:B------:R-:W-:Y:S02]  /*4870*/  ISETP.LT.OR P5, PT, R5, R199, P0 ;  /* 0x000000c70500720c */ /* 0x000fe400007a1670 */
[----:B------:R-:W-:Y:S02]  /*4880*/  P2R R5, PR, RZ, 0x8 ;  /* 0x00000008ff057803 */ /* 0x000fe40000000000 */
[----:B------:R-:W-:-:S02]  /*4890*/  ISETP.LT.OR P6, PT, R3, R201, P2 ;  /* 0x000000c90300720c */ /* 0x000fc400017c1670 */
[C---:B------:R-:W-:Y:S02]  /*48a0*/  ISETP.LT.OR P0, PT, R3.reuse, R202, P4 ;  /* 0x000000ca0300720c */ /* 0x040fe40002701670 */
[----:B------:R-:W-:Y:S02]  /*48b0*/  ISETP.NE.AND P2, PT, R6, RZ, PT ;  /* 0x000000ff0600720c */ /* 0x000fe40003f45270 */
[----:B------:R-:W-:Y:S02]  /*48c0*/  ISETP.LT.OR P3, PT, R3, R199, P1 ;  /* 0x000000c70300720c */ /* 0x000fe40000f61670 */
[----:B------:R-:W-:Y:S02]  /*48d0*/  ISETP.NE.AND P4, PT, R7, RZ, PT ;  /* 0x000000ff0700720c */ /* 0x000fe40003f85270 */
[----:B------:R-:W-:Y:S02]  /*48e0*/  IADD3 R3, R2, 0x30, RZ ;  /* 0x0000003002037810 */ /* 0x000fe40007ffe0ff */
[----:B------:R-:W-:-:S02]  /*48f0*/  FSEL R151, R43, -INF , !P2 ;  /* 0xff8000002b977808 */ /* 0x000fc40005000000 */
        /* <DEDUP_REMOVED lines=8> */
[----:B------:R-:W-:Y:S02]  /*4980*/  ISETP.LT.OR P4, PT, R3, R202, P4 ;  /* 0x000000ca0300720c */ /* 0x000fe40002781670 */
[----:B------:R-:W-:Y:S02]  /*4990*/  ISETP.NE.AND P2, PT, R5, RZ, PT ;  /* 0x000000ff0500720c */ /* 0x000fe40003f45270 */
[C---:B------:R-:W-:Y:S02]  /*49a0*/  ISETP.LT.OR P1, PT, R3.reuse, R200, P1 ;  /* 0x000000c80300720c */ /* 0x040fe40000f21670 */
[----:B------:R-:W-:-:S02]  /*49b0*/  ISETP.LT.OR P0, PT, R3, R199, P0 ;  /* 0x000000c70300720c */ /* 0x000fc40000701670 */
[----:B------:R-:W-:Y:S02]  /*49c0*/  IADD3 R3, R2, 0x31, RZ ;  /* 0x0000003102037810 */ /* 0x000fe40007ffe0ff */
[----:B------:R-:W-:Y:S02]  /*49d0*/  P2R R6, PR, RZ, 0x2 ;  /* 0x00000002ff067803 */ /* 0x000fe40000000000 */
[----:B------:R-:W-:Y:S02]  /*49e0*/  P2R R5, PR, RZ, 0x1 ;  /* 0x00000001ff057803 */ /* 0x000fe40000000000 */
[----:B------:R-:W-:Y:S02]  /*49f0*/  FSEL R154, R27, -INF , !P3 ;  /* 0xff8000001b9a7808 */ /* 0x000fe40005800000 */
[----:B------:R-:W-:Y:S02]  /*4a00*/  FSEL R159, R22, -INF , !P2 ;  /* 0xff800000169f7808 */ /* 0x000fe40005000000 */
[----:B------:R-:W-:-:S02]  /*4a10*/  ISETP.GE.AND P1, PT, R3, R205, PT ;  /* 0x000000cd0300720c */ /* 0x000fc40003f26270 */
[C---:B------:R-:W-:Y:S02]  /*4a20*/  ISETP.GE.AND P0, PT, R3.reuse, R204, PT ;  /* 0x000000cc0300720c */ /* 0x040fe40003f06270 */
[C---:B------:R-:W-:Y:S02]  /*4a30*/  ISETP.GE.AND P3, PT, R3.reuse, R203, PT ;  /* 0x000000cb0300720c */ /* 0x040fe40003f66270 */
[----:B------:R-:W-:Y:S02]  /*4a40*/  ISETP.GE.AND P2, PT, R3, R206, PT ;  /* 0x000000ce0300720c */ /* 0x000fe40003f46270 */
[----:B------:R-:W-:Y:S02]  /*4a50*/  FSEL R162, R23, -INF , !P6 ;  /* 0xff80000017a27808 */ /* 0x000fe40007000000 */
[C---:B------:R-:W-:Y:S02]  /*4a60*/  ISETP.LT.OR P1, PT, R3.reuse, R202, P1 ;  /* 0x000000ca0300720c */ /* 0x040fe40000f21670 */
[----:B------:R-:W-:-:S02]  /*4a70*/  ISETP.LT.OR P0, PT, R3, R201, P0 ;  /* 0x000000c90300720c */ /* 0x000fc40000701670 */
[C---:B------:R-:W-:Y:S02]  /*4a80*/  ISETP.LT.OR P3, PT, R3.reuse, R200, P3 ;  /* 0x000000c80300720c */ /* 0x040fe40001f61670 */
[----:B------:R-:W-:Y:S02]  /*4a90*/  ISETP.LT.OR P2, PT, R3, R199, P2 ;  /* 0x000000c70300720c */ /* 0x000fe40001741670 */
[----:B------:R-:W-:Y:S02]  /*4aa0*/  ISETP.NE.AND P6, PT, R6, RZ, PT ;  /* 0x000000ff0600720c */ /* 0x000fe40003fc5270 */
[C---:B------:R-:W-:Y:S02]  /*4ab0*/  IADD3 R3, R2.reuse, 0x38, RZ ;  /* 0x0000003802037810 */ /* 0x040fe40007ffe0ff */
[----:B------:R-:W-:Y:S02]  /*4ac0*/  IADD3 R2, R2, 0x39, RZ ;  /* 0x0000003902027810 */ /* 0x000fe40007ffe0ff */
[----:B------:R-:W-:-:S02]  /*4ad0*/  FSEL R164, R28, -INF , !P6 ;  /* 0xff8000001ca47808 */ /* 0x000fc40007000000 */
[C---:B------:R-:W-:Y:S02]  /*4ae0*/  ISETP.GE.AND P6, PT, R2.reuse, R205, PT ;  /* 0x000000cd0200720c */ /* 0x040fe40003fc6270 */
[----:B------:R-:W-:Y:S02]  /*4af0*/  P2R R6, PR, RZ, 0x4 ;  /* 0x00000004ff067803 */ /* 0x000fe40000000000 */
[----:B------:R-:W-:Y:S02]  /*4b00*/  FSEL R166, R29, -INF , !P3 ;  /* 0xff8000001da67808 */ /* 0x000fe40005800000 */
[----:B------:R-:W-:Y:S02]  /*4b10*/  ISETP.LT.OR P3, PT, R2, R202, P6 ;  /* 0x000000ca0200720c */ /* 0x000fe40003761670 */
[----:B------:R-:W-:Y:S02]  /*4b20*/  FSEL R180, R35, -INF , !P0 ;  /* 0xff80000023b47808 */ /* 0x000fe40004000000 */
[----:B------:R-:W-:-:S02]  /*4b30*/  ISETP.NE.AND P6, PT, R6, RZ, PT ;  /* 0x000000ff0600720c */ /* 0x000fc40003fc5270 */
[----:B------:R-:W-:Y:S02]  /*4b40*/  FSEL R174, R33, -INF , !P1 ;  /* 0xff80000021ae7808 */ /* 0x000fe40004800000 */
[C---:B------:R-:W-:Y:S02]  /*4b50*/  ISETP.GE.AND P0, PT, R3.reuse, R203, PT ;  /* 0x000000cb0300720c */ /* 0x040fe40003f06270 */
[----:B------:R-:W-:Y:S02]  /*4b60*/  ISETP.GE.AND P1, PT, R3, R205, PT ;  /* 0x000000cd0300720c */ /* 0x000fe40003f26270 */
[----:B------:R-:W-:Y:S02]  /*4b70*/  ISETP.GE.AND P2, PT, R2, R203, PT ;  /* 0x000000cb0200720c */ /* 0x000fe40003f46270 */
[----:B------:R-:W-:Y:S02]  /*4b80*/  FSEL R169, R31, -INF , !P6 ;  /* 0xff8000001fa97808 */ /* 0x000fe40007000000 */
[----:B------:R-:W-:-:S02]  /*4b90*/  FSEL R176, R32, -INF , !P4 ;  /* 0xff80000020b07808 */ /* 0x000fc40006000000 */
[----:B------:R-:W-:Y:S02]  /*4ba0*/  FSEL R179, R34, -INF , !P5 ;  /* 0xff80000022b37808 */ /* 0x000fe40006800000 */
[----:B------:R-:W-:Y:S02]  /*4bb0*/  ISETP.LT.OR P0, PT, R3, R200, P0 ;  /* 0x000000c80300720c */ /* 0x000fe40000701670 */
[----:B------:R-:W-:Y:S02]  /*4bc0*/  ISETP.GT.AND P6, PT, R75, UR18, PT ;  /* 0x000000124b007c0c */ /* 0x000fe4000bfc4270 */
[----:B------:R-:W-:Y:S02]  /*4bd0*/  ISETP.NE.AND P4, PT, R5, RZ, PT ;  /* 0x000000ff0500720c */ /* 0x000fe40003f85270 */
[----:B------:R-:W-:Y:S02]  /*4be0*/  ISETP.LT.OR P5, PT, R3, R202, P1 ;  /* 0x000000ca0300720c */ /* 0x000fe40000fa1670 */
[----:B------:R-:W-:-:S02]  /*4bf0*/  ISETP.LT.OR P1, PT, R2, R200, P2 ;  /* 0x000000c80200720c */ /* 0x000fc40001721670 */
[C---:B------:R-:W-:Y:S02]  /*4c00*/  ISETP.GE.AND P2, PT, R3.reuse, R204, PT ;  /* 0x000000cc0300720c */ /* 0x040fe40003f46270 */
[----:B------:R-:W-:Y:S02]  /*4c10*/  FSEL R165, R8, -INF , !P0 ;  /* 0xff80000008a57808 */ /* 0x000fe40004000000 */
[-C--:B------:R-:W-:Y:S02]  /*4c20*/  ISETP.GE.AND P0, PT, R3, R206.reuse, PT ;  /* 0x000000ce0300720c */ /* 0x080fe40003f06270 */
[----:B------:R-:W-:Y:S02]  /*4c30*/  FSEL R168, R30, -INF , !P4 ;  /* 0xff8000001ea87808 */ /* 0x000fe40006000000 */
[----:B------:R-:W-:Y:S02]  /*4c40*/  FSEL R167, R9, -INF , !P1 ;  /* 0xff80000009a77808 */ /* 0x000fe40004800000 */
[----:B------:R-:W-:-:S02]  /*4c50*/  ISETP.GE.AND P4, PT, R2, R206, PT ;  /* 0x000000ce0200720c */ /* 0x000fc40003f86270 */
[----:B------:R-:W-:Y:S02]  /*4c60*/  P2R R5, PR, RZ, 0x20 ;  /* 0x00000020ff057803 */ /* 0x000fe40000000000 */
[C---:B------:R-:W-:Y:S02]  /*4c70*/  ISETP.GE.AND P1, PT, R2.reuse, R204, PT ;  /* 0x000000cc0200720c */ /* 0x040fe40003f26270 */
[C---:B------:R-:W-:Y:S02]  /*4c80*/  ISETP.LT.OR P5, PT, R3.reuse, R201, P2 ;  /* 0x000000c90300720c */ /* 0x040fe400017a1670 */
[-C--:B------:R-:W-:Y:S02]  /*4c90*/  ISETP.LT.OR P2, PT, R3, R199.reuse, P0 ;  /* 0x000000c70300720c */ /* 0x080fe40000741670 */
[C---:B------:R-:W-:Y:S02]  /*4ca0*/  ISETP.LT.OR P0, PT, R2.reuse, R199, P4 ;  /* 0x000000c70200720c */ /* 0x040fe40002701670 */
[----:B------:R-:W-:Y:S01]  /*4cb0*/  ISETP.LT.OR P1, PT, R2, R201, P1 ;  /* 0x000000c90200720c */ /* 0x000fe20000f21670 */
[----:B------:R-:W-:Y:S01]  /*4cc0*/  IMAD.IADD R2, R145, 0x1, R73 ;  /* 0x0000000191027824 */ /* 0x000fe200078e0249 */
[----:B------:R-:W-:-:S02]  /*4cd0*/  ISETP.NE.AND P4, PT, R5, RZ, PT ;  /* 0x000000ff0500720c */ /* 0x000fc40003f85270 */
[----:B------:R-:W-:Y:S02]  /*4ce0*/  FSEL R171, R10, -INF , !P2 ;  /* 0xff8000000aab7808 */ /* 0x000fe40005000000 */
[----:B------:R-:W-:Y:S02]  /*4cf0*/  FSEL R172, R11, -INF , !P0 ;  /* 0xff8000000bac7808 */ /* 0x000fe40004000000 */
[----:B------:R-:W-:Y:S02]  /*4d00*/  FSEL R173, R12, -INF , !P4 ;  /* 0xff8000000cad7808 */ /* 0x000fe40006000000 */
[----:B------:R-:W-:Y:S02]  /*4d10*/  FSEL R175, R13, -INF , !P3 ;  /* 0xff8000000daf7808 */ /* 0x000fe40005800000 */
[----:B------:R-:W-:Y:S02]  /*4d20*/  FSEL R177, R14, -INF , !P5 ;  /* 0xff8000000eb17808 */ /* 0x000fe40006800000 */
[----:B------:R-:W-:Y:S01]  /*4d30*/  FSEL R178, R15, -INF , !P1 ;  /* 0xff8000000fb27808 */ /* 0x000fe20004800000 */
[----:B------:R-:W-:Y:S05]  /*4d40*/  @!P6 BRA `(.L_x_1168) ;  /* 0x000003100000e947 */ /* 0x000fea0003800000 */
[----:B------:R-:W-:Y:S01]  /*4d50*/  ISETP.GE.AND P0, PT, R182, c[0x0][0x220], PT ;  /* 0x00008800b6007a0c */ /* 0x000fe20003f06270 */
[----:B------:R-:W-:Y:S01]  /*4d60*/  BSSY B0, `(.L_x_1169) ;  /* 0x000002e000007945 */ /* 0x000fe20003800000 */
[----:B------:R-:W-:-:S04]  /*4d70*/  IADD3 R8, R234, -0x2, RZ ;  /* 0xfffffffeea087810 */ /* 0x000fc80007ffe0ff */
        /* <DEDUP_REMOVED lines=44> */
.L_x_1170:
[----:B------:R-:W-:Y:S05]  /*5040*/  BSYNC B0 ;  /* 0x0000000000007941 */ /* 0x000fea0003800000 */
.L_x_1169:
[----:B------:R-:W0:Y:S02]  /*5050*/  LDGDEPBAR ;  /* 0x00000000000079af */ /* 0x000e240000000000 */
.L_x_1168:
[----:B------:R-:W-:Y:S01]  /*5060*/  FMNMX.FTZ R3, R44, R45, !PT ;  /* 0x0000002d2c037209 */ /* 0x000fe20007810000 */
[----:B------:R-:W-:Y:S01]  /*5070*/  UIADD3 UR14, UR27, -0x4498517b, URZ ;  /* 0xbb67ae851b0e7890 */ /* 0x000fe2000fffe03f */
[----:B------:R-:W-:Y:S01]  /*5080*/  FMNMX.FTZ R5, R56, R74, !PT ;  /* 0x0000004a38057209 */ /* 0x000fe20007810000 */
[----:B------:R-:W-:Y:S01]  /*5090*/  IMAD.WIDE.U32 R72, R245, -0x2daee0ad, RZ ;  /* 0xd2511f53f5487825 */ /* 0x000fe200078e00ff */
[----:B------:R-:W-:Y:S01]  /*50a0*/  FMNMX.FTZ R3, R46, R3, !PT ;  /* 0x000000032e037209 */ /* 0x000fe20007810000 */
[----:B------:R-:W-:Y:S01]  /*50b0*/  UIADD3 UR15, UR26, -0x61c88647, URZ ;  /* 0x9e3779b91a0f7890 */ /* 0x000fe2000fffe03f */
[----:B------:R-:W-:Y:S01]  /*50c0*/  FMNMX.FTZ R5, R50, R5, !PT ;  /* 0x0000000532057209 */ /* 0x000fe20007810000 */
[----:B------:R-:W-:Y:S01]  /*50d0*/  IMAD.SHL.U32 R68, R75, 0x2, RZ ;  /* 0x000000024b447824 */ /* 0x000fe200078e00ff */
        /* <DEDUP_REMOVED lines=17> */
[----:B------:R-:W-:Y:S01]  /*51f0*/  UIADD3 UR7, UR26, 0x1715609d, URZ ;  /* 0x1715609d1a077890 */ /* 0x000fe2000fffe03f */
[----:B------:R-:W-:Y:S01]  /*5200*/  IADD3 R246, R251, 0x4, RZ ;  /* 0x00000004fbf67810 */ /* 0x000fe20007ffe0ff */
[----:B------:R-:W-:Y:S01]  /*5210*/  IMAD.SHL.U32 R185, R2, 0x2, RZ ;  /* 0x0000000202b97824 */ /* 0x000fe200078e00ff */
[----:B------:R-:W-:-:S02]  /*5220*/  FMNMX.FTZ R3, R126, R3, !PT ;  /* 0x000000037e037209 */ /* 0x000fc40007810000 */
[----:B------:R-:W-:Y:S01]  /*5230*/  LOP3.LUT R250, R250, UR26, RZ, 0x3c, !PT ;  /* 0x0000001afafa7c12 */ /* 0x000fe2000f8e3cff */
[----:B------:R-:W-:Y:S01]  /*5240*/  IMAD.WIDE.U32 R54, R246, -0x326172a9, RZ ;  /* 0xcd9e8d57f6367825 */ /* 0x000fe200078e00ff */
[----:B------:R-:W-:Y:S01]  /*5250*/  FMNMX.FTZ R3, R127, R3, !PT ;  /* 0x000000037f037209 */ /* 0x000fe20007810000 */
[----:B------:R-:W-:Y:S01]  /*5260*/  LDSM.16.MT88.4 R80, [R185+0x6800] ;  /* 0x00680000b950783b */ /* 0x000fe20000004200 */
[-C--:B------:R-:W-:Y:S01]  /*5270*/  LOP3.LUT R8, R183, R250.reuse, RZ, 0x3c, !PT ;  /* 0x000000fab7087212 */ /* 0x080fe200078e3cff */
[--C-:B------:R-:W-:Y:S01]  /*5280*/  IMAD R186, R4, 0x2, R185.reuse ;  /* 0x0000000204ba7824 */ /* 0x100fe200078e02b9 */
[----:B------:R-:W-:Y:S01]  /*5290*/  FMNMX.FTZ R3, R149, R3, !PT ;  /* 0x0000000395037209 */ /* 0x000fe20007810000 */
[----:B------:R-:W-:Y:S01]  /*52a0*/  IMAD R188, R0, 0x2, R185 ;  /* 0x0000000200bc7824 */ /* 0x000fe200078e02b9 */
[----:B--2---:R-:W-:Y:S01]  /*52b0*/  LOP3.LUT R7, R55, R250, RZ, 0x3c, !PT ;  /* 0x000000fa37077212 */ /* 0x004fe200078e3cff */
[----:B------:R-:W-:Y:S01]  /*52c0*/  IMAD.WIDE.U32 R92, R8, -0x2daee0ad, RZ ;  /* 0xd2511f53085c7825 */ /* 0x000fe200078e00ff */
[----:B------:R-:W-:Y:S01]  /*52d0*/  FMNMX.FTZ R3, R150, R3, !PT ;  /* 0x0000000396037209 */ /* 0x000fe20007810000 */
[----:B------:R-:W-:Y:S02]  /*52e0*/  LDSM.16.MT88.4 R76, [R186+0x6000] ;  /* 0x00600000ba4c783b */ /* 0x000fe40000004200 */
[----:B------:R-:W-:Y:S01]  /*52f0*/  IMAD.WIDE.U32 R60, R7, -0x2daee0ad, RZ ;  /* 0xd2511f53073c7825 */ /* 0x000fe200078e00ff */
[----:B------:R-:W-:Y:S01]  /*5300*/  FMNMX.FTZ R3, R164, R3, !PT ;  /* 0x00000003a4037209 */ /* 0x000fe20007810000 */
[----:B------:R-:W-:Y:S01]  /*5310*/  LDSM.16.MT88.4 R64, [R188+0x6000] ;  /* 0x00600000bc40783b */ /* 0x000fe20000004200 */
[----:B-1----:R-:W-:Y:S01]  /*5320*/  LOP3.LUT R11, R93, UR14, R72, 0x96, !PT ;  /* 0x0000000e5d0b7c12 */ /* 0x002fe2000f8e9648 */
[----:B------:R-:W-:Y:S01]  /*5330*/  IMAD R187, R0, 0x2, R186 ;  /* 0x0000000200bb7824 */ /* 0x000fe200078e02ba */
[----:B------:R-:W-:Y:S01]  /*5340*/  FMNMX.FTZ R3, R166, R3, !PT ;  /* 0x00000003a6037209 */ /* 0x000fe20007810000 */
[----:B------:R-:W-:Y:S02]  /*5350*/  LDSM.16.MT88.4 R96, [R186+0x6800] ;  /* 0x00680000ba60783b */ /* 0x000fe40000004200 */
[----:B------:R-:W-:Y:S01]  /*5360*/  IMAD.WIDE.U32 R232, R11, -0x326172a9, RZ ;  /* 0xcd9e8d570be87825 */ /* 0x000fe200078e00ff */
[----:B------:R-:W-:Y:S01]  /*5370*/  FMNMX.FTZ R3, R165, R3, !PT ;  /* 0x00000003a5037209 */ /* 0x000fe20007810000 */
[----:B------:R-:W-:Y:S03]  /*5380*/  LDSM.16.MT88.4 R84, [R187+0x6000] ;  /* 0x00600000bb54783b */ /* 0x000fe60000004200 */
[----:B------:R-:W-:Y:S01]  /*5390*/  FMNMX.FTZ R3, R167, R3, !PT ;  /* 0x00000003a7037209 */ /* 0x000fe20007810000 */
[----:B------:R-:W-:Y:S04]  /*53a0*/  LDSM.16.MT88.4 R100, [R187+0x6800] ;  /* 0x00680000bb64783b */ /* 0x000fe80000004200 */
[----:B------:R-:W1:Y:S02]  /*53b0*/  SHFL.BFLY PT, R6, R3, 0x2, 0x1f ;  /* 0x0c401f0003067f89 */ /* 0x000e6400000e0000 */
        /* <DEDUP_REMOVED lines=13> */
[----:B------:R-:W-:-:S02]  /*5490*/  LOP3.LUT R5, R61, UR14, R72, 0x96, !PT ;  /* 0x0000000e3d057c12 */ /* 0x000fc4000f8e9648 */
[----:B------:R-:W-:Y:S02]  /*54a0*/  LOP3.LUT R6, R73, UR27, R68, 0x96, !PT ;  /* 0x0000001b49067c12 */ /* 0x000fe4000f8e9644 */
[----:B------:R-:W-:Y:S01]  /*54b0*/  FMNMX.FTZ R10, R108, R9, !PT ;  /* 0x000000096c0a7209 */ /* 0x000fe20007810000 */
[----:B------:R-:W-:Y:S01]  /*54c0*/  IMAD.WIDE.U32 R52, R5, -0x326172a9, RZ ;  /* 0xcd9e8d5705347825 */ /* 0x000fe200078e00ff */
[----:B------:R-:W-:Y:S02]  /*54d0*/  FMNMX.FTZ R3, R169, R3, !PT ;  /* 0x00000003a9037209 */ /* 0x000fe40007810000 */
[----:B------:R-:W-:Y:S01]  /*54e0*/  FMNMX.FTZ R5, R109, R10, !PT ;  /* 0x0000000a6d057209 */ /* 0x000fe20007810000 */
[----:B------:R-:W-:Y:S01]  /*54f0*/  IMAD.WIDE.U32 R6, R6, -0x326172a9, RZ ;  /* 0xcd9e8d5706067825 */ /* 0x000fe200078e00ff */
[----:B------:R-:W-:Y:S02]  /*5500*/  FMNMX.FTZ R3, R171, R3, !PT ;  /* 0x00000003ab037209 */ /* 0x000fe40007810000 */
[----:B------:R-:W-:-:S02]  /*5510*/  FMNMX.FTZ R5, R161, R5, !PT ;  /* 0x00000005a1057209 */ /* 0x000fc40007810000 */
[----:B------:R-:W-:Y:S02]  /*5520*/  LOP3.LUT R8, R7, UR15, R54, 0x96, !PT ;  /* 0x0000000f07087c12 */ /* 0x000fe4000f8e9636 */
[----:B------:R-:W-:Y:S02]  /*5530*/  FMNMX.FTZ R3, R172, R3, !PT ;  /* 0x00000003ac037209 */ /* 0x000fe40007810000 */
[----:B------:R-:W-:Y:S01]  /*5540*/  FMNMX.FTZ R5, R160, R5, !PT ;  /* 0x00000005a0057209 */ /* 0x000fe20007810000 */
[----:B------:R-:W-:Y:S01]  /*5550*/  IMAD.WIDE.U32 R8, R8, -0x2daee0ad, RZ ;  /* 0xd2511f5308087825 */ /* 0x000fe200078e00ff */
[----:B------:R-:W-:Y:S01]  /*5560*/  LOP3.LUT R12, R53, UR13, R6, 0x96, !PT ;  /* 0x0000000d350c7c12 */ /* 0x000fe2000f8e9606 */
[----:B------:R-:W2:Y:S01]  /*5570*/  SHFL.BFLY PT, R15, R3, 0x2, 0x1f ;  /* 0x0c401f00030f7f89 */ /* 0x000ea200000e0000 */
[----:B------:R-:W-:Y:S02]  /*5580*/  FMNMX.FTZ R5, R155, R5, !PT ;  /* 0x000000059b057209 */ /* 0x000fe40007810000 */
[----:B------:R-:W-:Y:S01]  /*5590*/  LOP3.LUT R10, R9, UR12, R60, 0x96, !PT ;  /* 0x0000000c090a7c12 */ /* 0x000fe2000f8e963c */
[----:B------:R-:W-:Y:S01]  /*55a0*/  IMAD.WIDE.U32 R12, R12, -0x2daee0ad, RZ ;  /* 0xd2511f530c0c7825 */ /* 0x000fe200078e00ff */
[----:B------:R-:W-:-:S02]  /*55b0*/  FMNMX.FTZ R5, R158, R5, !PT ;  /* 0x000000059e057209 */ /* 0x000fc40007810000 */
[----:B------:R-:W-:Y:S01]  /*55c0*/  LOP3.LUT R9, R233, UR13, R6, 0x96, !PT ;  /* 0x0000000de9097c12 */ /* 0x000fe2000f8e9606 */
[----:B------:R-:W-:Y:S01]  /*55d0*/  IMAD.WIDE.U32 R10, R10, -0x326172a9, RZ ;  /* 0xcd9e8d570a0a7825 */ /* 0x000fe200078e00ff */
[----:B------:R-:W-:Y:S02]  /*55e0*/  FMNMX.FTZ R5, R176, R5, !PT ;  /* 0x00000005b0057209 */ /* 0x000fe40007810000 */
[----:B------:R-:W-:Y:S01]  /*55f0*/  LOP3.LUT R8, R13, UR10, R8, 0x96, !PT ;  /* 0x0000000a0d087c12 */ /* 0x000fe2000f8e9608 */
[----:B------:R-:W-:Y:S01]  /*5600*/  IMAD.WIDE.U32 R104, R9, -0x2daee0ad, RZ ;  /* 0xd2511f5309687825 */ /* 0x000fe200078e00ff */
[----:B------:R-:W-:Y:S02]  /*5610*/  FMNMX.FTZ R5, R174, R5, !PT ;  /* 0x00000005ae057209 */ /* 0x000fe40007810000 */
[----:B------:R-:W-:Y:S01]  /*5620*/  LOP3.LUT R7, R7, UR15, R182, 0x96, !PT ;  /* 0x0000000f07077c12 */ /* 0x000fe2000f8e96b6 */
[----:B------:R-:W-:Y:S01]  /*5630*/  IMAD.WIDE.U32 R8, R8, -0x326172a9, RZ ;  /* 0xcd9e8d5708087825 */ /* 0x000fe200078e00ff */
[----:B------:R-:W-:-:S02]  /*5640*/  LOP3.LUT R18, R11, UR11, R52, 0x96, !PT ;  /* 0x0000000b0b127c12 */ /* 0x000fc4000f8e9634 */
[----:B------:R-:W-:Y:S01]  /*5650*/  FMNMX.FTZ R5, R173, R5, !PT ;  /* 0x00000005ad057209 */ /* 0x000fe20007810000 */
[----:B------:R-:W-:Y:S01]  /*5660*/  IMAD.WIDE.U32 R6, R7, -0x2daee0ad, RZ ;  /* 0xd2511f5307067825 */ /* 0x000fe200078e00ff */
[----:B------:R-:W-:Y:S02]  /*5670*/  LOP3.LUT R14, R9, UR9, R10, 0x96, !PT ;  /* 0x00000009090e7c12 */ /* 0x000fe4000f8e960a */
[----:B------:R-:W-:Y:S01]  /*5680*/  FMNMX.FTZ R9, R175, R5, !PT ;  /* 0x00000005af097209 */ /* 0x000fe20007810000 */
[----:B------:R-:W-:Y:S01]  /*5690*/  IMAD.WIDE.U32 R18, R18, -0x2daee0ad, RZ ;  /* 0xd2511f5312127825 */ /* 0x000fe200078e00ff */
[----:B-1----:R-:W-:Y:S02]  /*56a0*/  FMNMX.FTZ R70, R70, R17, !PT ;  /* 0x0000001146467209 */ /* 0x002fe40007810000 */
[----:B--2---:R-:W-:Y:S01]  /*56b0*/  FMNMX.FTZ R3, R3, R15, !PT ;  /* 0x0000000f03037209 */ /* 0x004fe20007810000 */
[----:B------:R-:W-:Y:S01]  /*56c0*/  IMAD.WIDE.U32 R14, R14, -0x2daee0ad, RZ ;  /* 0xd2511f530e0e7825 */ /* 0x000fe200078e00ff */
[----:B------:R-:W-:-:S02]  /*56d0*/  LOP3.LUT R11, R7, UR12, R92, 0x96, !PT ;  /* 0x0000000c070b7c12 */ /* 0x000fc4000f8e965c */
[----:B------:R-:W-:Y:S01]  /*56e0*/  LOP3.LUT R16, R19, UR8, R12, 0x96, !PT ;  /* 0x0000000813107c12 */ /* 0x000fe2000f8e960c */
[C---:B------:R-:W-:Y:S01]  /*56f0*/  FMUL.FTZ R5, R70.reuse, c[0x0][0x23c] ;  /* 0x00008f0046057a20 */ /* 0x040fe20000410000 */
[----:B------:R-:W1:Y:S01]  /*5700*/  SHFL.BFLY PT, R19, R9, 0x2, 0x1f ;  /* 0x0c401f0009137f89 */ /* 0x000e6200000e0000 */
[----:B------:R-:W-:Y:S01]  /*5710*/  FSETP.NEU.FTZ.AND P0, PT, R70, -INF , PT ;  /* 0xff8000004600780b */ /* 0x000fe20003f1d000 */
[----:B------:R-:W-:Y:S01]  /*5720*/  IMAD.WIDE.U32 R10, R11, -0x326172a9, RZ ;  /* 0xcd9e8d570b0a7825 */ /* 0x000fe200078e00ff */
[----:B------:R-:W-:Y:S01]  /*5730*/  LOP3.LUT R7, R105, UR10, R6, 0x96, !PT ;  /* 0x0000000a69077c12 */ /* 0x000fe2000f8e9606 */
[----:B------:R-:W2:Y:S01]  /*5740*/  SHFL.BFLY PT, R69, R3, 0x1, 0x1f ;  /* 0x0c201f0003457f89 */ /* 0x000ea200000e0000 */
[----:B------:R-:W-:Y:S01]  /*5750*/  FSEL R5, R5, RZ, P0 ;  /* 0x000000ff05057208 */ /* 0x000fe20000000000 */
[----:B------:R-:W-:Y:S01]  /*5760*/  IMAD.WIDE.U32 R16, R16, -0x326172a9, RZ ;  /* 0xcd9e8d5710107825 */ /* 0x000fe200078e00ff */
[----:B------:R-:W-:Y:S02]  /*5770*/  LOP3.LUT R6, R15, UR6, R18, 0x96, !PT ;  /* 0x000000060f067c12 */ /* 0x000fe4000f8e9612 */
[----:B------:R-:W-:Y:S01]  /*5780*/  LOP3.LUT R21, R11, UR11, R232, 0x96, !PT ;  /* 0x0000000b0b157c12 */ /* 0x000fe2000f8e96e8 */
[----:B------:R-:W-:Y:S01]  /*5790*/  IMAD.WIDE.U32 R156, R7, -0x326172a9, RZ ;  /* 0xcd9e8d57079c7825 */ /* 0x000fe200078e00ff */
[----:B------:R-:W-:-:S02]  /*57a0*/  LOP3.LUT R12, R17, UR7, R8, 0x96, !PT ;  /* 0x00000007110c7c12 */ /* 0x000fc4000f8e9608 */
[----:B------:R-:W-:Y:S01]  /*57b0*/  FMNMX.FTZ R11, R117, R119, !PT ;  /* 0x00000077750b7209 */ /* 0x000fe20007810000 */
[--C-:B------:R-:W-:Y:S01]  /*57c0*/  FFMA.FTZ R8, R44, c[0x0][0x23c], -R5.reuse ;  /* 0x00008f002c087a23 */ /* 0x100fe20000010805 */
[----:B------:R-:W-:Y:S01]  /*57d0*/  LOP3.LUT R62, R157, UR9, R10, 0x96, !PT ;  /* 0x000000099d3e7c12 */ /* 0x000fe2000f8e960a */
[----:B------:R-:W-:Y:S01]  /*57e0*/  IMAD.WIDE.U32 R6, R6, -0x326172a9, RZ ;  /* 0xcd9e8d5706067825 */ /* 0x000fe200078e00ff */
[----:B------:R-:W-:Y:S01]  /*57f0*/  FMNMX.FTZ R11, R116, R11, !PT ;  /* 0x0000000b740b7209 */ /* 0x000fe20007810000 */
[----:B------:R3:W-:Y:S02]  /*5800*/  MUFU.EX2 R243, R8 ;  /* 0x0000000800f37308 */ /* 0x0007e40000000800 */
[----:B------:R-:W-:Y:S01]  /*5810*/  FFMA.FTZ R10, R45, c[0x0][0x23c], -R5 ;  /* 0x00008f002d0a7a23 */ /* 0x000fe20000010805 */
[----:B------:R-:W-:Y:S01]  /*5820*/  LOP3.LUT R15, R6, 0xffff, RZ, 0xc0, !PT ;  /* 0x0000ffff060f7812 */ /* 0x000fe200078ec0ff */
[----:B------:R-:W-:Y:S01]  /*5830*/  IMAD R157, R144, 0x10000, R144 ;  /* 0x00010000909d7824 */ /* 0x000fe200078e0290 */
[----:B------:R-:W-:Y:S01]  /*5840*/  LOP3.LUT R18, R6, 0xff, RZ, 0xc0, !PT ;  /* 0x000000ff06127812 */ /* 0x000fe200078ec0ff */
[----:B------:R-:W-:Y:S01]  /*5850*/  IMAD.WIDE.U32 R12, R12, -0x2daee0ad, RZ ;  /* 0xd2511f530c0c7825 */ /* 0x000fe200078e00ff */
[----:B------:R-:W-:Y:S01]  /*5860*/  SHF.R.U32.HI R17, RZ, 0x18, R6 ;  /* 0x00000018ff117819 */ /* 0x000fe20000011606 */
[----:B------:R4:W-:Y:S01]  /*5870*/  MUFU.EX2 R242, R10 ;  /* 0x0000000a00f27308 */ /* 0x0009e20000000800 */
[----:B-1----:R-:W-:Y:S01]  /*5880*/  FMNMX.FTZ R20, R9, R19, !PT ;  /* 0x0000001309147209 */ /* 0x002fe20007810000 */
[----:B------:R-:W-:Y:S01]  /*5890*/  IMAD.WIDE.U32 R62, R62, -0x2daee0ad, RZ ;  /* 0xd2511f533e3e7825 */ /* 0x000fe200078e00ff */
[----:B--2---:R-:W-:-:S02]  /*58a0*/  FMNMX.FTZ R69, R3, R69, !PT ;  /* 0x0000004503457209 */ /* 0x004fc40007810000 */
[----:B------:R-:W-:Y:S01]  /*58b0*/  SHF.R.U32.HI R3, RZ, 0x8, R15 ;  /* 0x00000008ff037819 */ /* 0x000fe2000001160f */
[----:B------:R-:W1:Y:S01]  /*58c0*/  SHFL.BFLY PT, R19, R20, 0x1, 0x1f ;  /* 0x0c201f0014137f89 */ /* 0x000e6200000e0000 */
[----:B------:R-:W-:Y:S02]  /*58d0*/  FSETP.NEU.FTZ.AND P0, PT, R69, -INF , PT ;  /* 0xff8000004500780b */ /* 0x000fe40003f1d000 */
[----:B---3--:R-:W-:Y:S01]  /*58e0*/  LOP3.LUT R8, R7, UR17, R16, 0x96, !PT ;  /* 0x0000001107087c12 */ /* 0x008fe2000f8e9610 */
[--C-:B------:R-:W-:Y:S01]  /*58f0*/  FFMA.FTZ R7, R46, c[0x0][0x23c], -R5.reuse ;  /* 0x00008f002e077a23 */ /* 0x100fe20000010805 */
[----:B------:R-:W-:Y:S02]  /*5900*/  SHF.R.U32.HI R16, RZ, 0x10, R6 ;  /* 0x00000010ff107819 */ /* 0x000fe40000011606 */
[----:B------:R-:W-:Y:S01]  /*5910*/  FMNMX.FTZ R6, R113, R11, !PT ;  /* 0x0000000b71067209 */ /* 0x000fe20007810000 */
[----:B------:R2:W-:Y:S01]  /*5920*/  MUFU.EX2 R241, R7 ;  /* 0x0000000700f17308 */ /* 0x0005e20000000800 */
[----:B------:R-:W-:Y:S01]  /*5930*/  LOP3.LUT R9, R16, 0xff, RZ, 0xc0, !PT ;  /* 0x000000ff10097812 */ /* 0x000fe200078ec0ff */
[----:B----4-:R-:W-:Y:S01]  /*5940*/  FFMA.FTZ R10, R47, c[0x0][0x23c], -R5 ;  /* 0x00008f002f0a7a23 */ /* 0x010fe20000010805 */
[----:B------:R-:W-:-:S02]  /*5950*/  FMNMX.FTZ R6, R125, R6, !PT ;  /* 0x000000067d067209 */ /* 0x000fc40007810000 */
[----:B------:R-:W-:Y:S02]  /*5960*/  PRMT R17, R9, 0x5410, R17 ;  /* 0x0000541009117816 */ /* 0x000fe40000000011 */
[----:B------:R-:W-:Y:S01]  /*5970*/  FMNMX.FTZ R6, R148, R6, !PT ;  /* 0x0000000694067209 */ /* 0x000fe20007810000 */
[----:B------:R3:W4:Y:S01]  /*5980*/  MUFU.EX2 R240, R10 ;  /* 0x0000000a00f07308 */ /* 0x0007220000000800 */
[----:B------:R-:W-:Y:S02]  /*5990*/  PRMT R18, R18, 0x5410, R3 ;  /* 0x0000541012127816 */ /* 0x000fe40000000003 */
[----:B------:R-:W-:Y:S02]  /*59a0*/  FMNMX.FTZ R9, R110, R6, !PT ;  /* 0x000000066e097209 */ /* 0x000fe40007810000 */
[C---:B------:R-:W-:Y:S02]  /*59b0*/  LOP3.LUT R6, R8.reuse, 0xffff, RZ, 0xc0, !PT ;  /* 0x0000ffff08067812 */ /* 0x040fe400078ec0ff */
[----:B------:R-:W-:Y:S01]  /*59c0*/  FMNMX.FTZ R9, R111, R9, !PT ;  /* 0x000000096f097209 */ /* 0x000fe20007810000 */
[----:B--2---:R-:W-:Y:S01]  /*59d0*/  FMUL.FTZ R7, R69, c[0x0][0x23c] ;  /* 0x00008f0045077a20 */ /* 0x004fe20000410000 */
[----:B------:R-:W-:-:S02]  /*59e0*/  LOP3.LUT R15, R8, 0xff, RZ, 0xc0, !PT ;  /* 0x000000ff080f7812 */ /* 0x000fc400078ec0ff */
[----:B------:R-:W-:Y:S02]  /*59f0*/  FMNMX.FTZ R2, R163, R9, !PT ;  /* 0x00000009a3027209 */ /* 0x000fe40007810000 */
[----:B------:R-:W-:Y:S02]  /*5a00*/  FSEL R3, R7, RZ, P0 ;  /* 0x000000ff07037208 */ /* 0x000fe40000000000 */
[----:B------:R-:W-:Y:S02]  /*5a10*/  FMNMX.FTZ R4, R170, R2, !PT ;  /* 0x00000002aa047209 */ /* 0x000fe40007810000 */
[----:B---3--:R-:W-:Y:S01]  /*5a20*/  SHF.R.U32.HI R10, RZ, 0x10, R8 ;  /* 0x00000010ff0a7819 */ /* 0x008fe20000011608 */
[--C-:B------:R-:W-:Y:S01]  /*5a30*/  FFMA.FTZ R7, R50, c[0x0][0x23c], -R3.reuse ;  /* 0x00008f0032077a23 */ /* 0x100fe20000010803 */
[----:B------:R-:W-:Y:S01]  /*5a40*/  FMNMX.FTZ R4, R159, R4, !PT ;  /* 0x000000049f047209 */ /* 0x000fe20007810000 */
[--C-:B------:R-:W-:Y:S01]  /*5a50*/  FFMA.FTZ R2, R56, c[0x0][0x23c], -R3.reuse ;  /* 0x00008f0038027a23 */ /* 0x100fe20000010803 */
[----:B------:R-:W-:Y:S01]  /*5a60*/  SHF.R.U32.HI R11, RZ, 0x8, R6 ;  /* 0x00000008ff0b7819 */ /* 0x000fe20000011606 */
[----:B------:R2:W-:Y:S01]  /*5a70*/  MUFU.EX2 R239, R7 ;  /* 0x0000000700ef7308 */ /* 0x0005e20000000800 */
[----:B------:R-:W-:Y:S01]  /*5a80*/  SHF.R.U32.HI R8, RZ, 0x18, R8 ;  /* 0x00000018ff087819 */ /* 0x000fe20000011608 */
[----:B------:R-:W-:Y:S01]  /*5a90*/  FFMA.FTZ R0, R74, c[0x0][0x23c], -R3 ;  /* 0x00008f004a007a23 */ /* 0x000fe20000010803 */
[----:B------:R-:W-:Y:S01]  /*5aa0*/  LOP3.LUT R6, R10, 0xff, RZ, 0xc0, !PT ;  /* 0x000000ff0a067812 */ /* 0x000fe200078ec0ff */
[----:B------:R-:W3:Y:S01]  /*5ab0*/  LDSM.16.MT88.4 R56, [R185+0x6000] ;  /* 0x00600000b938783b */ /* 0x000ee20000004200 */
[----:B------:R-:W-:-:S02]  /*5ac0*/  PRMT R15, R15, 0x5410, R11 ;  /* 0x000054100f0f7816 */ /* 0x000fc4000000000b */
[----:B------:R-:W-:Y:S01]  /*5ad0*/  PRMT R9, R6, 0x5410, R8 ;  /* 0x0000541006097816 */ /* 0x000fe20000000008 */
[----:B------:R5:W-:Y:S01]  /*5ae0*/  MUFU.EX2 R230, R2 ;  /* 0x0000000200e67308 */ /* 0x000be20000000800 */
[----:B------:R-:W-:Y:S02]  /*5af0*/  LOP3.LUT R14, R13, UR16, R14, 0x96, !PT ;  /* 0x000000100d0e7c12 */ /* 0x000fe4000f8e960e */
[----:B-1----:R-:W-:-:S04]  /*5b00*/  FMNMX.FTZ R72, R20, R19, !PT ;  /* 0x0000001314487209 */ /* 0x002fc80007810000 */
[----:B------:R-:W-:Y:S01]  /*5b10*/  FSETP.NEU.FTZ.AND P0, PT, R72, -INF , PT ;  /* 0xff8000004800780b */ /* 0x000fe20003f1d000 */
[----:B--2---:R-:W-:Y:S01]  /*5b20*/  FFMA.FTZ R7, R51, c[0x0][0x23c], -R3 ;  /* 0x00008f0033077a23 */ /* 0x004fe20000010803 */
[----:B------:R1:W-:Y:S01]  /*5b30*/  MUFU.EX2 R228, R0 ;  /* 0x0000000000e47308 */ /* 0x0003e20000000800 */
[----:B-----5:R-:W-:-:S07]  /*5b40*/  FMNMX.FTZ R2, R162, R4, !PT ;  /* 0x00000004a2027209 */ /* 0x020fce0007810000 */
[----:B------:R2:W5:Y:S01]  /*5b50*/  MUFU.EX2 R238, R7 ;  /* 0x0000000700ee7308 */ /* 0x0005620000000800 */
[--C-:B------:R-:W-:Y:S01]  /*5b60*/  HSET2.LE.AND R4, R17, R157.reuse, PT ;  /* 0x0000009d11047233 */ /* 0x100fe20003803000 */
[----:B------:R-:W-:Y:S02]  /*5b70*/  FMNMX.FTZ R8, R179, R2, !PT ;  /* 0x00000002b3087209 */ /* 0x000fe40007810000 */
[----:B----4-:R-:W-:Y:S01]  /*5b80*/  F2FP.BF16.PACK_AB R2, R240, R241 ;  /* 0x000000f1f002723e */ /* 0x010fe200000010ff */
[----:B-1----:R-:W-:-:S05]  /*5b90*/  HSET2.LE.AND R0, R18, R157, PT ;  /* 0x0000009d12007233 */ /* 0x002fca0003803000 */
[----:B------:R-:W-:Y:S02]  /*5ba0*/  LOP3.LUT R10, R0, R2, RZ, 0xc0, !PT ;  /* 0x00000002000a7212 */ /* 0x000fe400078ec0ff */
[----:B------:R-:W-:Y:S01]  /*5bb0*/  FMNMX.FTZ R0, R180, R8, !PT ;  /* 0x00000008b4007209 */ /* 0x000fe20007810000 */
[--C-:B--2---:R-:W-:Y:S01]  /*5bc0*/  FFMA.FTZ R7, R48, c[0x0][0x23c], -R5.reuse ;  /* 0x00008f0030077a23 */ /* 0x104fe20000010805 */
[----:B-----5:R-:W-:Y:S02]  /*5bd0*/  F2FP.BF16.PACK_AB R6, R238, R239 ;  /* 0x000000efee06723e */ /* 0x020fe400000010ff */
[----:B------:R-:W-:Y:S01]  /*5be0*/  F2FP.BF16.PACK_AB R2, R242, R243 ;  /* 0x000000f3f202723e */ /* 0x000fe200000010ff */
[----:B------:R1:W-:Y:S01]  /*5bf0*/  MUFU.EX2 R237, R7 ;  /* 0x0000000700ed7308 */ /* 0x0003e20000000800 */
[----:B------:R-:W-:Y:S01]  /*5c00*/  LOP3.LUT R11, R4, R6, RZ, 0xc0, !PT ;  /* 0x00000006040b7212 */ /* 0x000fe200078ec0ff */
[----:B------:R-:W-:Y:S01]  /*5c10*/  FFMA.FTZ R6, R49, c[0x0][0x23c], -R5 ;  /* 0x00008f0031067a23 */ /* 0x000fe20000010805 */
[----:B------:R-:W-:-:S05]  /*5c20*/  HSET2.LE.AND R4, R9, R157, PT ;  /* 0x0000009d09047233 */ /* 0x000fca0003803000 */
[----:B------:R2:W-:Y:S01]  /*5c30*/  MUFU.EX2 R235, R6 ;  /* 0x0000000600eb7308 */ /* 0x0005e20000000800 */
[----:B-1----:R-:W-:Y:S01]  /*5c40*/  FMNMX.FTZ R7, R177, R0, !PT ;  /* 0x00000000b1077209 */ /* 0x002fe20007810000 */
[----:B------:R-:W-:Y:S01]  /*5c50*/  HSET2.LE.AND R0, R15, R157, PT ;  /* 0x0000009d0f007233 */ /* 0x000fe20003803000 */
[----:B------:R-:W-:Y:S02]  /*5c60*/  SHF.R.U32.HI R15, RZ, 0x18, R12 ;  /* 0x00000018ff0f7819 */ /* 0x000fe4000001160c */
[----:B------:R-:W-:Y:S02]  /*5c70*/  FMNMX.FTZ R7, R178, R7, !PT ;  /* 0x00000007b2077209 */ /* 0x000fe40007810000 */
[----:B------:R-:W-:Y:S01]  /*5c80*/  LOP3.LUT R8, R0, R2, RZ, 0xc0, !PT ;  /* 0x0000000200087212 */ /* 0x000fe200078ec0ff */
[----:B------:R-:W-:Y:S01]  /*5c90*/  FFMA.FTZ R2, R36, c[0x0][0x23c], -R5 ;  /* 0x00008f0024027a23 */ /* 0x000fe20000010805 */
[----:B--2---:R-:W-:Y:S01]  /*5ca0*/  F2FP.BF16.PACK_AB R6, R228, R230 ;  /* 0x000000e6e406723e */ /* 0x004fe200000010ff */
[----:B------:R-:W1:Y:S01]  /*5cb0*/  SHFL.BFLY PT, R17, R7, 0x2, 0x1f ;  /* 0x0c401f0007117f89 */ /* 0x000e6200000e0000 */
[----:B------:R-:W-:Y:S01]  /*5cc0*/  LOP3.LUT R0, R12, 0xffff, RZ, 0xc0, !PT ;  /* 0x0000ffff0c007812 */ /* 0x000fe200078ec0ff */
[----:B------:R2:W-:Y:S01]  /*5cd0*/  MUFU.EX2 R236, R2 ;  /* 0x0000000200ec7308 */ /* 0x0005e20000000800 */
[----:B------:R-:W-:-:S02]  /*5ce0*/  LOP3.LUT R9, R4, R6, RZ, 0xc0, !PT ;  /* 0x0000000604097212 */ /* 0x000fc400078ec0ff */
[----:B------:R-:W-:Y:S02]  /*5cf0*/  SHF.R.U32.HI R4, RZ, 0x10, R12 ;  /* 0x00000010ff047819 */ /* 0x000fe4000001160c */
[----:B------:R-:W-:Y:S02]  /*5d00*/  LOP3.LUT R6, R12, 0xff, RZ, 0xc0, !PT ;  /* 0x000000ff0c067812 */ /* 0x000fe400078ec0ff */
[----:B------:R-:W-:Y:S01]  /*5d10*/  SHF.R.U32.HI R0, RZ, 0x8, R0 ;  /* 0x00000008ff007819 */ /* 0x000fe20000011600 */
[C---:B---3--:R-:W-:Y:S01]  /*5d20*/  HMMA.16816.F32.BF16 R28, R8.reuse, R56, RZ ;  /* 0x00000038081c723c */ /* 0x048fe200000418ff */
[----:B------:R-:W-:Y:S01]  /*5d30*/  LOP3.LUT R12, R4, 0xff, RZ, 0xc0, !PT ;  /* 0x000000ff040c7812 */ /* 0x000fe200078ec0ff */
[----:B------:R-:W-:Y:S01]  /*5d40*/  FFMA.FTZ R4, R38, c[0x0][0x23c], -R3 ;  /* 0x00008f0026047a23 */ /* 0x000fe20000010803 */
[----:B------:R-:W-:Y:S02]  /*5d50*/  PRMT R18, R6, 0x5410, R0 ;  /* 0x0000541006127816 */ /* 0x000fe40000000000 */
[C---:B------:R-:W-:Y:S01]  /*5d60*/  LOP3.LUT R0, R14.reuse, 0xffff, RZ, 0xc0, !PT ;  /* 0x0000ffff0e007812 */ /* 0x040fe200078ec0ff */
[----:B------:R3:W-:Y:S01]  /*5d70*/  MUFU.EX2 R229, R4 ;  /* 0x0000000400e57308 */ /* 0x0007e20000000800 */
[----:B------:R-:W-:Y:S01]  /*5d80*/  SHF.R.U32.HI R6, RZ, 0x18, R14 ;  /* 0x00000018ff067819 */ /* 0x000fe2000001160e */
[----:B--2---:R-:W-:Y:S01]  /*5d90*/  FFMA.FTZ R2, R37, c[0x0][0x23c], -R5 ;  /* 0x00008f0025027a23 */ /* 0x004fe20000010805 */
[----:B------:R-:W-:Y:S01]  /*5da0*/  LOP3.LUT R13, R14, 0xff, RZ, 0xc0, !PT ;  /* 0x000000ff0e0d7812 */ /* 0x000fe200078ec0ff */
[----:B------:R-:W-:Y:S01]  /*5db0*/  HMMA.16816.F32.BF16 R32, R8, R64, RZ ;  /* 0x000000400820723c */ /* 0x000fe200000418ff */
[----:B------:R-:W-:-:S03]  /*5dc0*/  PRMT R12, R12, 0x5410, R15 ;  /* 0x000054100c0c7816 */ /* 0x000fc6000000000f */
[----:B------:R2:W-:Y:S01]  /*5dd0*/  MUFU.EX2 R231, R2 ;  /* 0x0000000200e77308 */ /* 0x0005e20000000800 */
[----:B-1----:R-:W-:-:S03]  /*5de0*/  FMNMX.FTZ R17, R7, R17, !PT ;  /* 0x0000001107117209 */ /* 0x002fc60007810000 */
[----:B------:R-:W-:Y:S01]  /*5df0*/  HMMA.16816.F32.BF16 R24, R8, R84, RZ ;  /* 0x000000540818723c */ /* 0x000fe200000418ff */
[----:B---3--:R-:W-:-:S04]  /*5e00*/  SHF.R.U32.HI R4, RZ, 0x8, R0 ;  /* 0x00000008ff047819 */ /* 0x008fc80000011600 */
[----:B------:R-:W-:Y:S01]  /*5e10*/  PRMT R13, R13, 0x5410, R4 ;  /* 0x000054100d0d7816 */ /* 0x000fe20000000004 */
[----:B------:R-:W-:Y:S02]  /*5e20*/  FMUL.FTZ R4, R72, c[0x0][0x23c] ;  /* 0x00008f0048047a20 */ /* 0x000fe40000410000 */
[----:B------:R-:W-:Y:S01]  /*5e30*/  HMMA.16816.F32.BF16 R40, R8, R58, RZ ;  /* 0x0000003a0828723c */ /* 0x000fe200000418ff */
[----:B--2---:R-:W-:-:S04]  /*5e40*/  SHF.R.U32.HI R2, RZ, 0x10, R14 ;  /* 0x00000010ff027819 */ /* 0x004fc8000001160e */
[----:B------:R-:W-:Y:S01]  /*5e50*/  LOP3.LUT R0, R2, 0xff, RZ, 0xc0, !PT ;  /* 0x000000ff02007812 */ /* 0x000fe200078ec0ff */
[--C-:B------:R-:W-:Y:S02]  /*5e60*/  FFMA.FTZ R2, R39, c[0x0][0x23c], -R3.reuse ;  /* 0x00008f0027027a23 */ /* 0x100fe40000010803 */
[C---:B------:R-:W-:Y:S01]  /*5e70*/  HMMA.16816.F32.BF16 R48, R8.reuse, R66, RZ ;  /* 0x000000420830723c */ /* 0x040fe200000418ff */
[----:B------:R-:W-:Y:S01]  /*5e80*/  PRMT R16, R0, 0x5410, R6 ;  /* 0x0000541000107816 */ /* 0x000fe20000000006 */
[----:B------:R1:W2:Y:S01]  /*5e90*/  MUFU.EX2 R227, R2 ;  /* 0x0000000200e37308 */ /* 0x0002a20000000800 */
[--C-:B------:R-:W-:Y:S01]  /*5ea0*/  FFMA.FTZ R0, R88, c[0x0][0x23c], -R3.reuse ;  /* 0x00008f0058007a23 */ /* 0x100fe20000010803 */
[--C-:B------:R-:W-:Y:S01]  /*5eb0*/  HSET2.LE.AND R6, R12, R157.reuse, PT ;  /* 0x0000009d0c067233 */ /* 0x100fe20003803000 */
[----:B------:R-:W-:Y:S03]  /*5ec0*/  LDSM.16.MT88.4 R88, [R188+0x6800] ;  /* 0x00680000bc58783b */ /* 0x000fe60000004200 */
[C---:B------:R-:W-:Y:S02]  /*5ed0*/  HMMA.16816.F32.BF16 R36, R8.reuse, R76, RZ ;  /* 0x0000004c0824723c */ /* 0x040fe400000418ff */
[----:B------:R3:W-:Y:S06]  /*5ee0*/  MUFU.EX2 R225, R0 ;  /* 0x0000000000e17308 */ /* 0x0007ec0000000800 */
[----:B------:R-:W-:Y:S01]  /*5ef0*/  HMMA.16816.F32.BF16 R44, R8, R78, RZ ;  /* 0x0000004e082c723c */ /* 0x000fe200000418ff */
[----:B-1----:R-:W-:Y:S01]  /*5f00*/  HSET2.LE.AND R2, R18, R157, PT ;  /* 0x0000009d12027233 */ /* 0x002fe20003803000 */
[----:B--2---:R-:W-:Y:S01]  /*5f10*/  F2FP.BF16.PACK_AB R7, R227, R229 ;  /* 0x000000e5e307723e */ /* 0x004fe200000010ff */
[----:B------:R-:W1:Y:S03]  /*5f20*/  SHFL.BFLY PT, R18, R17, 0x1, 0x1f ;  /* 0x0c201f0011127f89 */ /* 0x000e6600000e0000 */
[----:B------:R-:W-:Y:S01]  /*5f30*/  LOP3.LUT R15, R6, R7, RZ, 0xc0, !PT ;  /* 0x00000007060f7212 */ /* 0x000fe200078ec0ff */
[----:B---3--:R-:W-:-:S04]  /*5f40*/  FFMA.FTZ R0, R94, c[0x0][0x23c], -R3 ;  /* 0x00008f005e007a23 */ /* 0x008fc80000010803 */
[----:B------:R2:W3:Y:S01]  /*5f50*/  MUFU.EX2 R226, R0 ;  /* 0x0000000000e27308 */ /* 0x0004e20000000800 */
[----:B-1----:R-:W-:Y:S02]  /*5f60*/  FMNMX.FTZ R71, R17, R18, !PT ;  /* 0x0000001211477209 */ /* 0x002fe40007810000 */
[----:B--2---:R-:W-:Y:S02]  /*5f70*/  FSEL R0, R4, RZ, P0 ;  /* 0x000000ff04007208 */ /* 0x004fe40000000000 */
[----:B------:R-:W-:Y:S02]  /*5f80*/  F2FP.BF16.PACK_AB R4, R231, R236 ;  /* 0x000000ece704723e */ /* 0x000fe400000010ff */
[----:B------:R-:W-:Y:S01]  /*5f90*/  FSETP.NEU.FTZ.AND P0, PT, R71, -INF , PT ;  /* 0xff8000004700780b */ /* 0x000fe20003f1d000 */
[--C-:B------:R-:W-:Y:S01]  /*5fa0*/  FFMA.FTZ R6, R112, c[0x0][0x23c], -R0.reuse ;  /* 0x00008f0070067a23 */ /* 0x100fe20000010800 */
[----:B------:R-:W-:Y:S01]  /*5fb0*/  LOP3.LUT R14, R2, R4, RZ, 0xc0, !PT ;  /* 0x00000004020e7212 */ /* 0x000fe200078ec0ff */
[----:B------:R-:W-:Y:S01]  /*5fc0*/  FFMA.FTZ R12, R95, c[0x0][0x23c], -R0 ;  /* 0x00008f005f0c7a23 */ /* 0x000fe20000010800 */
[--C-:B------:R-:W-:Y:S01]  /*5fd0*/  HSET2.LE.AND R2, R13, R157.reuse, PT ;  /* 0x0000009d0d027233 */ /* 0x100fe20003803000 */
[----:B------:R-:W-:Y:S01]  /*5fe0*/  F2FP.BF16.PACK_AB R4, R235, R237 ;  /* 0x000000edeb04723e */ /* 0x000fe200000010ff */
[----:B------:R1:W-:Y:S01]  /*5ff0*/  MUFU.EX2 R223, R6 ;  /* 0x0000000600df7308 */ /* 0x0003e20000000800 */
[----:B------:R-:W-:Y:S01]  /*6000*/  HSET2.LE.AND R13, R16, R157, PT ;  /* 0x0000009d100d7233 */ /* 0x000fe20003803000 */
[----:B---3--:R-:W-:-:S04]  /*6010*/  F2FP.BF16.PACK_AB R16, R226, R225 ;  /* 0x000000e1e210723e */ /* 0x008fc800000010ff */
[----:B------:R-:W-:Y:S02]  /*6020*/  LOP3.LUT R13, R13, R16, RZ, 0xc0, !PT ;  /* 0x000000100d0d7212 */ /* 0x000fe400078ec0ff */
[----:B------:R2:W-:Y:S01]  /*6030*/  MUFU.EX2 R224, R12 ;  /* 0x0000000c00e07308 */ /* 0x0005e20000000800 */
[----:B-1----:R-:W-:Y:S02]  /*6040*/  IMAD.WIDE.U32 R6, R21, -0x2daee0ad, RZ ;  /* 0xd2511f5315067825 */ /* 0x002fe400078e00ff */
[----:B------:R-:W-:Y:S03]  /*6050*/  HMMA.16816.F32.BF16 R20, R8, R86, RZ ;  /* 0x000000560814723c */ /* 0x000fe600000418ff */
[----:B------:R-:W-:Y:S02]  /*6060*/  LOP3.LUT R7, R7, UR8, R104, 0x96, !PT ;  /* 0x0000000807077c12 */ /* 0x000fe4000f8e9668 */
[----:B------:R-:W-:-:S02]  /*6070*/  LOP3.LUT R6, R63, UR6, R6, 0x96, !PT ;  /* 0x000000063f067c12 */ /* 0x000fc4000f8e9606 */
[----:B--2---:R-:W-:Y:S01]  /*6080*/  LOP3.LUT R12, R2, R4, RZ, 0xc0, !PT ;  /* 0x00000004020c7212 */ /* 0x004fe200078ec0ff */
[--C-:B------:R-:W-:Y:S01]  /*6090*/  FFMA.FTZ R2, R114, c[0x0][0x23c], -R0.reuse ;  /* 0x00008f0072027a23 */ /* 0x100fe20000010800 */
[----:B------:R-:W-:Y:S01]  /*60a0*/  IADD3 R9, R68, 0x1, RZ ;  /* 0x0000000144097810 */ /* 0x000fe20007ffe0ff */
[----:B------:R-:W-:Y:S02]  /*60b0*/  IMAD.WIDE.U32 R16, R7, -0x326172a9, RZ ;  /* 0xcd9e8d5707107825 */ /* 0x000fe400078e00ff */
[----:B------:R1:W-:Y:S01]  /*60c0*/  MUFU.EX2 R222, R2 ;  /* 0x0000000200de7308 */ /* 0x0003e20000000800 */
[----:B------:R-:W-:Y:S01]  /*60d0*/  LOP3.LUT R18, R73, UR27, R9, 0x96, !PT ;  /* 0x0000001b49127c12 */ /* 0x000fe2000f8e9609 */
[----:B------:R-:W-:Y:S01]  /*60e0*/  FFMA.FTZ R4, R115, c[0x0][0x23c], -R0 ;  /* 0x00008f0073047a23 */ /* 0x000fe20000010800 */
[----:B------:R-:W-:Y:S01]  /*60f0*/  HMMA.16816.F32.BF16 R144, R12, R80, R28 ;  /* 0x000000500c90723c */ /* 0x000fe2000004181c */
[----:B------:R-:W-:-:S04]  /*6100*/  IMAD.WIDE.U32 R6, R6, -0x326172a9, RZ ;  /* 0xcd9e8d5706067825 */ /* 0x000fc800078e00ff */
[----:B------:R2:W3:Y:S01]  /*6110*/  MUFU.EX2 R221, R4 ;  /* 0x0000000400dd7308 */ /* 0x0004e20000000800 */
[C---:B------:R-:W-:Y:S02]  /*6120*/  LOP3.LUT R11, R6.reuse, 0xffff, RZ, 0xc0, !PT ;  /* 0x0000ffff060b7812 */ /* 0x040fe400078ec0ff */
[----:B------:R-:W-:Y:S01]  /*6130*/  LOP3.LUT R9, R6, 0xff, RZ, 0xc0, !PT ;  /* 0x000000ff06097812 */ /* 0x000fe200078ec0ff */
[----:B------:R-:W-:Y:S01]  /*6140*/  HMMA.16816.F32.BF16 R104, R12, R102, R20 ;  /* 0x000000660c68723c */ /* 0x000fe20000041814 */
[----:B------:R-:W-:Y:S01]  /*6150*/  SHF.R.U32.HI R11, RZ, 0x8, R11 ;  /* 0x00000008ff0b7819 */ /* 0x000fe2000001160b */
[----:B-1----:R-:W-:-:S03]  /*6160*/  FMUL.FTZ R2, R71, c[0x0][0x23c] ;  /* 0x00008f0047027a20 */ /* 0x002fc60000410000 */
[----:B------:R-:W-:Y:S02]  /*6170*/  PRMT R11, R9, 0x5410, R11 ;  /* 0x00005410090b7816 */ /* 0x000fe4000000000b */
[----:B------:R-:W-:Y:S01]  /*6180*/  IMAD.WIDE.U32 R20, R18, -0x326172a9, RZ ;  /* 0xcd9e8d5712147825 */ /* 0x000fe200078e00ff */
[----:B------:R-:W-:Y:S01]  /*6190*/  HMMA.16816.F32.BF16 R140, R12, R88, R32 ;  /* 0x000000580c8c723c */ /* 0x000fe20000041820 */
[----:B------:R-:W-:Y:S02]  /*61a0*/  FSEL R2, R2, RZ, P0 ;  /* 0x000000ff02027208 */ /* 0x000fe40000000000 */
[----:B--2---:R-:W-:-:S03]  /*61b0*/  LOP3.LUT R4, R7, UR17, R16, 0x96, !PT ;  /* 0x0000001107047c12 */ /* 0x004fc6000f8e9610 */
[----:B------:R-:W-:Y:S01]  /*61c0*/  FFMA.FTZ R7, R113, c[0x0][0x23c], -R2 ;  /* 0x00008f0071077a23 */ /* 0x000fe20000010802 */
[----:B------:R-:W-:Y:S01]  /*61d0*/  SHF.R.U32.HI R16, RZ, 0x18, R6 ;  /* 0x00000018ff107819 */ /* 0x000fe20000011606 */
[--C-:B------:R-:W-:Y:S01]  /*61e0*/  FFMA.FTZ R8, R116, c[0x0][0x23c], -R2.reuse ;  /* 0x00008f0074087a23 */ /* 0x100fe20000010802 */
[----:B------:R-:W-:Y:S01]  /*61f0*/  LOP3.LUT R10, R4, 0xff, RZ, 0xc0, !PT ;  /* 0x000000ff040a7812 */ /* 0x000fe200078ec0ff */
[----:B------:R1:W-:Y:S01]  /*6200*/  MUFU.EX2 R219, R7 ;  /* 0x0000000700db7308 */ /* 0x0003e20000000800 */
[C---:B------:R-:W-:Y:S07]  /*6210*/  HMMA.16816.F32.BF16 R136, R12.reuse, R96, R36 ;  /* 0x000000600c88723c */ /* 0x040fee0000041824 */
[----:B------:R2:W4:Y:S01]  /*6220*/  MUFU.EX2 R220, R8 ;  /* 0x0000000800dc7308 */ /* 0x0005220000000800 */
[----:B------:R-:W-:Y:S01]  /*6230*/  HMMA.16816.F32.BF16 R128, R12, R100, R24 ;  /* 0x000000640c80723c */ /* 0x000fe20000041818 */
[----:B-1----:R-:W-:-:S07]  /*6240*/  FFMA.FTZ R7, R117, c[0x0][0x23c], -R2 ;  /* 0x00008f0075077a23 */ /* 0x002fce0000010802 */
[----:B------:R-:W-:Y:S01]  /*6250*/  HMMA.16816.F32.BF16 R132, R12, R82, R40 ;  /* 0x000000520c84723c */ /* 0x000fe20000041828 */
[----:B------:R1:W-:Y:S01]  /*6260*/  MUFU.EX2 R218, R7 ;  /* 0x0000000700da7308 */ /* 0x0003e20000000800 */
[----:B--2---:R-:W-:-:S06]  /*6270*/  SHF.R.U32.HI R8, RZ, 0x10, R6 ;  /* 0x00000010ff087819 */ /* 0x004fcc0000011606 */
[----:B------:R-:W-:Y:S01]  /*6280*/  HMMA.16816.F32.BF16 R120, R12, R90, R48 ;  /* 0x0000005a0c78723c */ /* 0x000fe20000041830 */
[----:B------:R-:W-:Y:S02]  /*6290*/  LOP3.LUT R6, R4, 0xffff, RZ, 0xc0, !PT ;  /* 0x0000ffff04067812 */ /* 0x000fe400078ec0ff */
[----:B------:R-:W-:Y:S02]  /*62a0*/  LOP3.LUT R8, R8, 0xff, RZ, 0xc0, !PT ;  /* 0x000000ff08087812 */ /* 0x000fe400078ec0ff */
[----:B------:R-:W-:Y:S02]  /*62b0*/  SHF.R.U32.HI R9, RZ, 0x8, R6 ;  /* 0x00000008ff097819 */ /* 0x000fe40000011606 */
[----:B------:R-:W-:Y:S02]  /*62c0*/  SHF.R.U32.HI R6, RZ, 0x10, R4 ;  /* 0x00000010ff067819 */ /* 0x000fe40000011604 */
[----:B------:R-:W-:Y:S01]  /*62d0*/  PRMT R8, R8, 0x5410, R16 ;  /* 0x0000541008087816 */ /* 0x000fe20000000010 */
[----:B-1----:R-:W-:Y:S01]  /*62e0*/  FFMA.FTZ R7, R119, c[0x0][0x23c], -R2 ;  /* 0x00008f0077077a23 */ /* 0x002fe20000010802 */
[----:B------:R-:W-:-:S02]  /*62f0*/  PRMT R16, R10, 0x5410, R9 ;  /* 0x000054100a107816 */ /* 0x000fc40000000009 */
[----:B------:R-:W-:Y:S01]  /*6300*/  SHF.R.U32.HI R10, RZ, 0x18, R4 ;  /* 0x00000018ff0a7819 */ /* 0x000fe20000011604 */
[----:B------:R1:W2:Y:S01]  /*6310*/  MUFU.EX2 R216, R7 ;  /* 0x0000000700d87308 */ /* 0x0002a20000000800 */
[----:B------:R-:W-:Y:S01]  /*6320*/  LOP3.LUT R9, R6, 0xff, RZ, 0xc0, !PT ;  /* 0x000000ff06097812 */ /* 0x000fe200078ec0ff */
[--C-:B------:R-:W-:Y:S01]  /*6330*/  HSET2.LE.AND R4, R11, R157.reuse, PT ;  /* 0x0000009d0b047233 */ /* 0x100fe20003803000 */
[----:B---3--:R-:W-:Y:S02]  /*6340*/  F2FP.BF16.PACK_AB R6, R221, R222 ;  /* 0x000000dedd06723e */ /* 0x008fe400000010ff */
[----:B------:R-:W-:Y:S02]  /*6350*/  PRMT R9, R9, 0x5410, R10 ;  /* 0x0000541009097816 */ /* 0x000fe4000000000a */
[----:B------:R-:W-:Y:S01]  /*6360*/  LOP3.LUT R10, R4, R6, RZ, 0xc0, !PT ;  /* 0x00000006040a7212 */ /* 0x000fe200078ec0ff */
[----:B------:R-:W-:Y:S01]  /*6370*/  HSET2.LE.AND R4, R16, R157, PT ;  /* 0x0000009d10047233 */ /* 0x000fe20003803000 */
[----:B----4-:R-:W-:Y:S01]  /*6380*/  F2FP.BF16.PACK_AB R11, R219, R220 ;  /* 0x000000dcdb0b723e */ /* 0x010fe200000010ff */
[----:B------:R-:W-:Y:S01]  /*6390*/  FFMA.FTZ R16, R124, c[0x0][0x23c], -R0 ;  /* 0x00008f007c107a23 */ /* 0x000fe20000010800 */
[----:B------:R-:W-:-:S03]  /*63a0*/  F2FP.BF16.PACK_AB R6, R223, R224 ;  /* 0x000000e0df06723e */ /* 0x000fc600000010ff */
[----:B------:R-:W-:Y:S01]  /*63b0*/  MUFU.EX2 R215, R16 ;  /* 0x0000001000d77308 */ /* 0x000fe20000000800 */
[--C-:B-1----:R-:W-:Y:S01]  /*63c0*/  HSET2.LE.AND R7, R8, R157.reuse, PT ;  /* 0x0000009d08077233 */ /* 0x102fe20003803000 */
[----:B------:R-:W-:Y:S02]  /*63d0*/  FFMA.FTZ R8, R118, c[0x0][0x23c], -R0 ;  /* 0x00008f0076087a23 */ /* 0x000fe40000010800 */
[----:B------:R-:W-:Y:S02]  /*63e0*/  HMMA.16816.F32.BF16 R116, R12, R98, R44 ;  /* 0x000000620c74723c */ /* 0x000fe4000004182c */
[----:B------:R-:W-:Y:S02]  /*63f0*/  LOP3.LUT R11, R7, R11, RZ, 0xc0, !PT ;  /* 0x0000000b070b7212 */ /* 0x000fe400078ec0ff */
[----:B------:R1:W-:Y:S01]  /*6400*/  MUFU.EX2 R217, R8 ;  /* 0x0000000800d97308 */ /* 0x0003e20000000800 */
[----:B------:R-:W-:Y:S01]  /*6410*/  HSET2.LE.AND R7, R9, R157, PT ;  /* 0x0000009d09077233 */ /* 0x000fe20003803000 */
[----:B--2---:R-:W-:Y:S01]  /*6420*/  F2FP.BF16.PACK_AB R9, R216, R218 ;  /* 0x000000dad809723e */ /* 0x004fe200000010ff */
[----:B------:R-:W-:-:S03]  /*6430*/  FFMA.FTZ R13, R110, c[0x0][0x23c], -R2 ;  /* 0x00008f006e0d7a23 */ /* 0x000fc60000010802 */
[----:B------:R-:W-:Y:S01]  /*6440*/  LOP3.LUT R9, R7, R9, RZ, 0xc0, !PT ;  /* 0x0000000907097212 */ /* 0x000fe200078ec0ff */
[--C-:B------:R-:W-:Y:S01]  /*6450*/  FFMA.FTZ R7, R109, c[0x0][0x23c], -R0.reuse ;  /* 0x00008f006d077a23 */ /* 0x100fe20000010800 */
[----:B------:R-:W-:Y:S01]  /*6460*/  MUFU.EX2 R212, R13 ;  /* 0x0000000d00d47308 */ /* 0x000fe20000000800 */
[----:B-1----:R-:W-:Y:S01]  /*6470*/  LOP3.LUT R8, R4, R6, RZ, 0xc0, !PT ;  /* 0x0000000604087212 */ /* 0x002fe200078ec0ff */
[----:B------:R-:W-:Y:S01]  /*6480*/  FFMA.FTZ R4, R108, c[0x0][0x23c], -R0 ;  /* 0x00008f006c047a23 */ /* 0x000fe20000010800 */
[----:B------:R-:W-:-:S05]  /*6490*/  LOP3.LUT R6, R17, UR7, R156, 0x96, !PT ;  /* 0x0000000711067c12 */ /* 0x000fca000f8e969c */
[----:B------:R1:W-:Y:S01]  /*64a0*/  MUFU.EX2 R213, R7 ;  /* 0x0000000700d57308 */ /* 0x0003e20000000800 */
[C---:B------:R-:W-:Y:S07]  /*64b0*/  HMMA.16816.F32.BF16 R32, R8.reuse, R64, RZ ;  /* 0x000000400820723c */ /* 0x040fee00000418ff */
[----:B------:R2:W3:Y:S01]  /*64c0*/  MUFU.EX2 R214, R4 ;  /* 0x0000000400d67308 */ /* 0x0004e20000000800 */
[----:B------:R-:W-:Y:S01]  /*64d0*/  HMMA.16816.F32.BF16 R36, R8, R56, RZ ;  /* 0x000000380824723c */ /* 0x000fe200000418ff */
[----:B-1----:R-:W-:-:S07]  /*64e0*/  IMAD.WIDE.U32 R6, R6, -0x2daee0ad, RZ ;  /* 0xd2511f5306067825 */ /* 0x002fce00078e00ff */
[C---:B------:R-:W-:Y:S01]  /*64f0*/  HMMA.16816.F32.BF16 R56, R8.reuse, R58, RZ ;  /* 0x0000003a0838723c */ /* 0x040fe200000418ff */
[C---:B------:R-:W-:Y:S02]  /*6500*/  LOP3.LUT R12, R6.reuse, 0xffff, RZ, 0xc0, !PT ;  /* 0x0000ffff060c7812 */ /* 0x040fe400078ec0ff */
[----:B------:R-:W-:Y:S02]  /*6510*/  LOP3.LUT R14, R6, 0xff, RZ, 0xc0, !PT ;  /* 0x000000ff060e7812 */ /* 0x000fe400078ec0ff */
[----:B--2---:R-:W-:Y:S02]  /*6520*/  LOP3.LUT R4, R21, UR15, R54, 0x96, !PT ;  /* 0x0000000f15047c12 */ /* 0x004fe4000f8e9636 */
[----:B------:R-:W-:Y:S01]  /*6530*/  SHF.R.U32.HI R18, RZ, 0x18, R6 ;  /* 0x00000018ff127819 */ /* 0x000fe20000011606 */
[----:B------:R-:W-:Y:S01]  /*6540*/  HMMA.16816.F32.BF16 R48, R8, R66, RZ ;  /* 0x000000420830723c */ /* 0x000fe200000418ff */
[----:B------:R-:W-:Y:S01]  /*6550*/  SHF.R.U32.HI R12, RZ, 0x8, R12 ;  /* 0x00000008ff0c7819 */ /* 0x000fe2000001160c */
[----:B------:R-:W-:-:S03]  /*6560*/  IMAD.WIDE.U32 R22, R4, -0x2daee0ad, RZ ;  /* 0xd2511f5304167825 */ /* 0x000fc600078e00ff */
[----:B------:R-:W-:Y:S01]  /*6570*/  PRMT R14, R14, 0x5410, R12 ;  /* 0x000054100e0e7816 */ /* 0x000fe2000000000c */
[----:B------:R-:W-:Y:S01]  /*6580*/  FFMA.FTZ R4, R125, c[0x0][0x23c], -R2 ;  /* 0x00008f007d047a23 */ /* 0x000fe20000010802 */
[----:B------:R-:W-:Y:S01]  /*6590*/  LOP3.LUT R19, R23, UR12, R60, 0x96, !PT ;  /* 0x0000000c17137c12 */ /* 0x000fe2000f8e963c */
[----:B------:R-:W-:Y:S01]  /*65a0*/  FFMA.FTZ R12, R148, c[0x0][0x23c], -R2 ;  /* 0x00008f00940c7a23 */ /* 0x000fe20000010802 */
[C---:B------:R-:W-:Y:S01]  /*65b0*/  HMMA.16816.F32.BF16 R28, R8.reuse, R76, RZ ;  /* 0x0000004c081c723c */ /* 0x040fe200000418ff */
[----:B------:R1:W-:Y:S07]  /*65c0*/  MUFU.EX2 R211, R4 ;  /* 0x0000000400d37308 */ /* 0x0003ee0000000800 */
[C---:B------:R-:W-:Y:S01]  /*65d0*/  HMMA.16816.F32.BF16 R44, R8.reuse, R78, RZ ;  /* 0x0000004e082c723c */ /* 0x040fe200000418ff */
[----:B------:R2:W-:Y:S07]  /*65e0*/  MUFU.EX2 R209, R12 ;  /* 0x0000000c00d17308 */ /* 0x0005ee0000000800 */
[----:B------:R-:W-:Y:S01]  /*65f0*/  HMMA.16816.F32.BF16 R24, R8, R84, RZ ;  /* 0x000000540818723c */ /* 0x000fe200000418ff */
[----:B-1----:R-:W-:-:S02]  /*6600*/  LOP3.LUT R4, R7, UR16, R62, 0x96, !PT ;  /* 0x0000001007047c12 */ /* 0x002fc4000f8e963e */
[----:B------:R-:W-:Y:S01]  /*6610*/  SHF.R.U32.HI R7, RZ, 0x10, R6 ;  /* 0x00000010ff077819 */ /* 0x000fe20000011606 */
[----:B------:R-:W-:Y:S01]  /*6620*/  FFMA.FTZ R6, R111, c[0x0][0x23c], -R2 ;  /* 0x00008f006f067a23 */ /* 0x000fe20000010802 */
[C---:B------:R-:W-:Y:S02]  /*6630*/  LOP3.LUT R17, R4.reuse, 0xff, RZ, 0xc0, !PT ;  /* 0x000000ff04117812 */ /* 0x040fe400078ec0ff */
[----:B------:R-:W-:Y:S01]  /*6640*/  LOP3.LUT R15, R7, 0xff, RZ, 0xc0, !PT ;  /* 0x000000ff070f7812 */ /* 0x000fe200078ec0ff */
[----:B------:R1:W4:Y:S01]  /*6650*/  MUFU.EX2 R210, R6 ;  /* 0x0000000600d27308 */ /* 0x0003220000000800 */
[----:B------:R-:W-:Y:S01]  /*6660*/  LOP3.LUT R7, R4, 0xffff, RZ, 0xc0, !PT ;  /* 0x0000ffff04077812 */ /* 0x000fe200078ec0ff */
[----:B------:R-:W-:Y:S01]  /*6670*/  HMMA.16816.F32.BF16 R60, R8, R86, RZ ;  /* 0x00000056083c723c */ /* 0x000fe200000418ff */
[----:B------:R-:W-:Y:S02]  /*6680*/  SHF.R.U32.HI R16, RZ, 0x18, R4 ;  /* 0x00000018ff107819 */ /* 0x000fe40000011604 */
[----:B------:R-:W-:-:S02]  /*6690*/  SHF.R.U32.HI R13, RZ, 0x8, R7 ;  /* 0x00000008ff0d7819 */ /* 0x000fc40000011607 */
[----:B--2---:R-:W-:Y:S02]  /*66a0*/  PRMT R12, R15, 0x5410, R18 ;  /* 0x000054100f0c7816 */ /* 0x004fe40000000012 */
[----:B------:R-:W-:Y:S01]  /*66b0*/  PRMT R13, R17, 0x5410, R13 ;  /* 0x00005410110d7816 */ /* 0x000fe2000000000d */
[----:B------:R-:W-:Y:S01]  /*66c0*/  FFMA.FTZ R8, R126, c[0x0][0x23c], -R5 ;  /* 0x00008f007e087a23 */ /* 0x000fe20000010805 */
[--C-:B------:R-:W-:Y:S02]  /*66d0*/  LOP3.LUT R17, R53, UR13, R20.reuse, 0x96, !PT ;  /* 0x0000000d35117c12 */ /* 0x100fe4000f8e9614 */
[----:B------:R-:W-:Y:S01]  /*66e0*/  LOP3.LUT R10, R233, UR13, R20, 0x96, !PT ;  /* 0x0000000de90a7c12 */ /* 0x000fe2000f8e9614 */
[----:B------:R2:W-:Y:S01]  /*66f0*/  MUFU.EX2 R208, R8 ;  /* 0x0000000800d07308 */ /* 0x0005e20000000800 */
[----:B-1----:R-:W-:Y:S01]  /*6700*/  SHF.R.U32.HI R6, RZ, 0x10, R4 ;  /* 0x00000010ff067819 */ /* 0x002fe20000011604 */
[----:B------:R-:W-:Y:S02]  /*6710*/  HSET2.LE.AND R4, R14, R157, PT ;  /* 0x0000009d0e047233 */ /* 0x000fe40003803000 */
[----:B------:R-:W-:Y:S01]  /*6720*/  IMAD.WIDE.U32 R76, R10, -0x2daee0ad, RZ ;  /* 0xd2511f530a4c7825 */ /* 0x000fe200078e00ff */
[----:B------:R-:W-:-:S02]  /*6730*/  LOP3.LUT R7, R6, 0xff, RZ, 0xc0, !PT ;  /* 0x000000ff06077812 */ /* 0x000fc400078ec0ff */
[----:B---3--:R-:W-:Y:S02]  /*6740*/  F2FP.BF16.PACK_AB R6, R213, R214 ;  /* 0x000000d6d506723e */ /* 0x008fe400000010ff */
[----:B------:R-:W-:Y:S01]  /*6750*/  PRMT R16, R7, 0x5410, R16 ;  /* 0x0000541007107816 */ /* 0x000fe20000000010 */
[--C-:B------:R-:W-:Y:S01]  /*6760*/  HSET2.LE.AND R7, R13, R157.reuse, PT ;  /* 0x0000009d0d077233 */ /* 0x100fe20003803000 */
[----:B------:R-:W-:Y:S01]  /*6770*/  LOP3.LUT R14, R4, R6, RZ, 0xc0, !PT ;  /* 0x00000006040e7212 */ /* 0x000fe200078ec0ff */
[--C-:B------:R-:W-:Y:S01]  /*6780*/  HSET2.LE.AND R4, R12, R157.reuse, PT ;  /* 0x0000009d0c047233 */ /* 0x100fe20003803000 */
[----:B----4-:R-:W-:Y:S02]  /*6790*/  F2FP.BF16.PACK_AB R6, R210, R212 ;  /* 0x000000d4d206723e */ /* 0x010fe400000010ff */
[----:B------:R-:W-:Y:S01]  /*67a0*/  F2FP.BF16.PACK_AB R12, R215, R217 ;  /* 0x000000d9d70c723e */ /* 0x000fe200000010ff */
[----:B--2---:R-:W-:Y:S01]  /*67b0*/  FFMA.FTZ R8, R127, c[0x0][0x23c], -R5 ;  /* 0x00008f007f087a23 */ /* 0x004fe20000010805 */
[----:B------:R-:W-:Y:S01]  /*67c0*/  LOP3.LUT R15, R4, R6, RZ, 0xc0, !PT ;  /* 0x00000006040f7212 */ /* 0x000fe200078ec0ff */
[----:B------:R-:W-:Y:S01]  /*67d0*/  HSET2.LE.AND R4, R16, R157, PT ;  /* 0x0000009d10047233 */ /* 0x000fe20003803000 */
[----:B------:R-:W-:Y:S01]  /*67e0*/  F2FP.BF16.PACK_AB R6, R209, R211 ;  /* 0x000000d3d106723e */ /* 0x000fe200000010ff */
[----:B------:R-:W-:Y:S01]  /*67f0*/  IMAD.WIDE.U32 R16, R17, -0x2daee0ad, RZ ;  /* 0xd2511f5311107825 */ /* 0x000fe200078e00ff */
[----:B------:R-:W-:Y:S01]  /*6800*/  LOP3.LUT R12, R7, R12, RZ, 0xc0, !PT ;  /* 0x0000000c070c7212 */ /* 0x000fe200078ec0ff */
[----:B------:R1:W-:Y:S01]  /*6810*/  MUFU.EX2 R183, R8 ;  /* 0x0000000800b77308 */ /* 0x0003e20000000800 */
[----:B------:R-:W-:Y:S01]  /*6820*/  LOP3.LUT R13, R4, R6, RZ, 0xc0, !PT ;  /* 0x00000006040d7212 */ /* 0x000fe200078ec0ff */
[----:B------:R-:W-:Y:S01]  /*6830*/  IMAD.WIDE.U32 R6, R19, -0x326172a9, RZ ;  /* 0xcd9e8d5713067825 */ /* 0x000fe200078e00ff */
[----:B------:R-:W-:-:S04]  /*6840*/  LOP3.LUT R4, R17, UR10, R22, 0x96, !PT ;  /* 0x0000000a11047c12 */ /* 0x000fc8000f8e9616 */
[----:B------:R-:W-:Y:S01]  /*6850*/  LOP3.LUT R7, R7, UR11, R52, 0x96, !PT ;  /* 0x0000000b07077c12 */ /* 0x000fe2000f8e9634 */
[----:B------:R-:W-:Y:S01]  /*6860*/  IMAD.WIDE.U32 R42, R4, -0x326172a9, RZ ;  /* 0xcd9e8d57042a7825 */ /* 0x000fe200078e00ff */
[----:B------:R-:W-:Y:S04]  /*6870*/  HMMA.16816.F32.BF16 R52, R12, R88, R32 ;  /* 0x000000580c34723c */ /* 0x000fe80000041820 */
[----:B------:R-:W-:Y:S01]  /*6880*/  LOP3.LUT R4, R43, UR9, R6, 0x96, !PT ;  /* 0x000000092b047c12 */ /* 0x000fe2000f8e9606 */
[----:B------:R-:W-:-:S03]  /*6890*/  IMAD.WIDE.U32 R6, R7, -0x2daee0ad, RZ ;  /* 0xd2511f5307067825 */ /* 0x000fc600078e00ff */
[C---:B------:R-:W-:Y:S01]  /*68a0*/  HMMA.16816.F32.BF16 R64, R12.reuse, R80, R36 ;  /* 0x000000500c40723c */ /* 0x040fe20000041824 */
[----:B------:R-:W-:Y:S01]  /*68b0*/  IMAD.WIDE.U32 R40, R4, -0x2daee0ad, RZ ;  /* 0xd2511f5304287825 */ /* 0x000fe200078e00ff */
[----:B------:R-:W-:Y:S01]  /*68c0*/  LOP3.LUT R4, R21, UR15, R182, 0x96, !PT ;  /* 0x0000000f15047c12 */ /* 0x000fe2000f8e96b6 */
[----:B------:R-:W-:Y:S01]  /*68d0*/  LDSM.16.MT88.4 R36, [R187+0x7000] ;  /* 0x00700000bb24783b */ /* 0x000fe20000004200 */
[----:B------:R-:W-:Y:S01]  /*68e0*/  LOP3.LUT R7, R7, UR8, R16, 0x96, !PT ;  /* 0x0000000807077c12 */ /* 0x000fe2000f8e9610 */
[----:B-1----:R-:W-:Y:S01]  /*68f0*/  FFMA.FTZ R8, R149, c[0x0][0x23c], -R5 ;  /* 0x00008f0095087a23 */ /* 0x002fe20000010805 */
[----:B------:R-:W-:Y:S01]  /*6900*/  LOP3.LUT R6, R41, UR6, R6, 0x96, !PT ;  /* 0x0000000629067c12 */ /* 0x000fe2000f8e9606 */
[----:B------:R-:W-:Y:S01]  /*6910*/  LDSM.16.MT88.4 R20, [R188+0x7000] ;  /* 0x00700000bc14783b */ /* 0x000fe20000004200 */
[----:B------:R-:W-:Y:S01]  /*6920*/  HMMA.16816.F32.BF16 R108, R12, R96, R28 ;  /* 0x000000600c6c723c */ /* 0x000fe2000004181c */
[----:B------:R1:W-:Y:S01]  /*6930*/  MUFU.EX2 R182, R8 ;  /* 0x0000000800b67308 */ /* 0x0003e20000000800 */
[----:B------:R-:W-:Y:S01]  /*6940*/  IMAD.WIDE.U32 R32, R7, -0x326172a9, RZ ;  /* 0xcd9e8d5707207825 */ /* 0x000fe200078e00ff */
[----:B------:R-:W2:Y:S03]  /*6950*/  LDSM.16.MT88.4 R28, [R185+0x7000] ;  /* 0x00700000b91c783b */ /* 0x000ea60000004200 */
[----:B------:R-:W-:-:S02]  /*6960*/  IMAD.WIDE.U32 R6, R6, -0x326172a9, RZ ;  /* 0xcd9e8d5706067825 */ /* 0x000fc400078e00ff */
[C---:B------:R-:W-:Y:S01]  /*6970*/  HMMA.16816.F32.BF16 R124, R12.reuse, R100, R24 ;  /* 0x000000640c7c723c */ /* 0x040fe20000041818 */
[----:B------:R-:W3:Y:S02]  /*6980*/  LDSM.16.MT88.4 R24, [R186+0x7000] ;  /* 0x00700000ba18783b */ /* 0x000ee40000004200 */
[----:B------:R-:W-:Y:S02]  /*6990*/  LOP3.LUT R16, R6, 0xff, RZ, 0xc0, !PT ;  /* 0x000000ff06107812 */ /* 0x000fe400078ec0ff */
[--C-:B------:R-:W-:Y:S02]  /*69a0*/  SHF.R.U32.HI R17, RZ, 0x10, R6.reuse ;  /* 0x00000010ff117819 */ /* 0x100fe40000011606 */
[----:B------:R-:W-:Y:S01]  /*69b0*/  SHF.R.U32.HI R18, RZ, 0x18, R6 ;  /* 0x00000018ff127819 */ /* 0x000fe20000011606 */
[----:B------:R-:W-:Y:S01]  /*69c0*/  HMMA.16816.F32.BF16 R56, R12, R82, R56 ;  /* 0x000000520c38723c */ /* 0x000fe20000041838 */
[----:B-1----:R-:W-:-:S04]  /*69d0*/  IMAD.WIDE.U32 R8, R4, -0x2daee0ad, RZ ;  /* 0xd2511f5304087825 */ /* 0x002fc800078e00ff */
[----:B------:R-:W-:Y:S01]  /*69e0*/  FFMA.FTZ R4, R150, c[0x0][0x23c], -R5 ;  /* 0x00008f0096047a23 */ /* 0x000fe20000010805 */
[----:B------:R-:W-:Y:S01]  /*69f0*/  LOP3.LUT R19, R77, UR10, R8, 0x96, !PT ;  /* 0x0000000a4d137c12 */ /* 0x000fe2000f8e9608 */
[----:B------:R-:W-:Y:S01]  /*6a00*/  FFMA.FTZ R8, R152, c[0x0][0x23c], -R3 ;  /* 0x00008f0098087a23 */ /* 0x000fe20000010803 */
[----:B------:R-:W-:Y:S01]  /*6a10*/  LOP3.LUT R34, R9, UR12, R92, 0x96, !PT ;  /* 0x0000000c09227c12 */ /* 0x000fe2000f8e965c */
[----:B------:R1:W-:Y:S01]  /*6a20*/  MUFU.EX2 R181, R4 ;  /* 0x0000000400b57308 */ /* 0x0003e20000000800 */
[C---:B------:R-:W-:Y:S01]  /*6a30*/  HMMA.16816.F32.BF16 R48, R12.reuse, R90, R48 ;  /* 0x0000005a0c30723c */ /* 0x040fe20000041830 */
[----:B------:R-:W-:Y:S01]  /*6a40*/  IMAD.WIDE.U32 R92, R19, -0x326172a9, RZ ;  /* 0xcd9e8d57135c7825 */ /* 0x000fe200078e00ff */
[----:B------:R-:W4:Y:S05]  /*6a50*/  LDSM.16.MT88.4 R88, [R185+0x7800] ;  /* 0x00780000b958783b */ /* 0x000f2a0000004200 */
[----:B------:R5:W-:Y:S01]  /*6a60*/  MUFU.EX2 R156, R8 ;  /* 0x00000008009c7308 */ /* 0x000be20000000800 */
[----:B------:R-:W-:Y:S01]  /*6a70*/  HMMA.16816.F32.BF16 R44, R12, R98, R44 ;  /* 0x000000620c2c723c */ /* 0x000fe2000004182c */
[----:B-1----:R-:W-:-:S07]  /*6a80*/  LOP3.LUT R4, R7, UR17, R32, 0x96, !PT ;  /* 0x0000001107047c12 */ /* 0x002fce000f8e9620 */
[----:B------:R-:W-:Y:S01]  /*6a90*/  HMMA.16816.F32.BF16 R60, R12, R102, R60 ;  /* 0x000000660c3c723c */ /* 0x000fe2000004183c */
[----:B------:R-:W-:Y:S02]  /*6aa0*/  LOP3.LUT R7, R6, 0xffff, RZ, 0xc0, !PT ;  /* 0x0000ffff06077812 */ /* 0x000fe400078ec0ff */
[C---:B------:R-:W-:Y:S02]  /*6ab0*/  LOP3.LUT R6, R4.reuse, 0xffff, RZ, 0xc0, !PT ;  /* 0x0000ffff04067812 */ /* 0x040fe400078ec0ff */
[----:B------:R-:W-:Y:S02]  /*6ac0*/  LOP3.LUT R11, R4, 0xff, RZ, 0xc0, !PT ;  /* 0x000000ff040b7812 */ /* 0x000fe400078ec0ff */
[--C-:B-----5:R-:W-:Y:S02]  /*6ad0*/  SHF.R.U32.HI R8, RZ, 0x10, R4.reuse ;  /* 0x00000010ff087819 */ /* 0x120fe40000011604 */
[----:B------:R-:W-:Y:S02]  /*6ae0*/  SHF.R.U32.HI R9, RZ, 0x18, R4 ;  /* 0x00000018ff097819 */ /* 0x000fe40000011604 */
[----:B------:R-:W-:Y:S01]  /*6af0*/  SHF.R.U32.HI R10, RZ, 0x8, R7 ;  /* 0x00000008ff0a7819 */ /* 0x000fe20000011607 */
[--C-:B------:R-:W-:Y:S01]  /*6b00*/  FFMA.FTZ R7, R151, c[0x0][0x23c], -R3.reuse ;  /* 0x00008f0097077a23 */ /* 0x100fe20000010803 */
[----:B------:R-:W-:Y:S01]  /*6b10*/  SHF.R.U32.HI R4, RZ, 0x8, R6 ;  /* 0x00000008ff047819 */ /* 0x000fe20000011606 */
[----:B------:R-:W-:Y:S01]  /*6b20*/  FFMA.FTZ R6, R153, c[0x0][0x23c], -R3 ;  /* 0x00008f0099067a23 */ /* 0x000fe20000010803 */
[----:B------:R-:W-:Y:S01]  /*6b30*/  PRMT R10, R16, 0x5410, R10 ;  /* 0x00005410100a7816 */ /* 0x000fe2000000000a */
[----:B------:R1:W5:Y:S01]  /*6b40*/  MUFU.EX2 R152, R7 ;  /* 0x0000000700987308 */ /* 0x0003620000000800 */
[----:B------:R-:W-:-:S05]  /*6b50*/  PRMT R4, R11, 0x5410, R4 ;  /* 0x000054100b047816 */ /* 0x000fca0000000004 */
[----:B------:R-:W-:Y:S02]  /*6b60*/  HSET2.LE.AND R4, R4, R157, PT ;  /* 0x0000009d04047233 */ /* 0x000fe40003803000 */
[----:B------:R2:W-:Y:S01]  /*6b70*/  MUFU.EX2 R151, R6 ;  /* 0x0000000600977308 */ /* 0x0005e20000000800 */
[----:B-1----:R-:W-:Y:S02]  /*6b80*/  LOP3.LUT R7, R8, 0xff, RZ, 0xc0, !PT ;  /* 0x000000ff08077812 */ /* 0x002fe400078ec0ff */
[----:B------:R-:W-:Y:S02]  /*6b90*/  LOP3.LUT R8, R17, 0xff, RZ, 0xc0, !PT ;  /* 0x000000ff11087812 */ /* 0x000fe400078ec0ff */
[----:B------:R-:W-:Y:S02]  /*6ba0*/  PRMT R7, R7, 0x5410, R9 ;  /* 0x0000541007077816 */ /* 0x000fe40000000009 */
[----:B------:R-:W-:Y:S01]  /*6bb0*/  PRMT R11, R8, 0x5410, R18 ;  /* 0x00005410080b7816 */ /* 0x000fe20000000012 */
[----:B--2---:R-:W-:-:S02]  /*6bc0*/  FFMA.FTZ R6, R154, c[0x0][0x23c], -R3 ;  /* 0x00008f009a067a23 */ /* 0x004fc40000010803 */
[----:B------:R-:W-:Y:S01]  /*6bd0*/  HSET2.LE.AND R7, R7, R157, PT ;  /* 0x0000009d07077233 */ /* 0x000fe20003803000 */
[----:B-----5:R-:W-:Y:S01]  /*6be0*/  F2FP.BF16.PACK_AB R9, R152, R156 ;  /* 0x0000009c9809723e */ /* 0x020fe200000010ff */
[----:B------:R1:W2:Y:S03]  /*6bf0*/  MUFU.EX2 R150, R6 ;  /* 0x0000000600967308 */ /* 0x0002a60000000800 */
[----:B------:R-:W-:Y:S01]  /*6c00*/  LOP3.LUT R9, R7, R9, RZ, 0xc0, !PT ;  /* 0x0000000907097212 */ /* 0x000fe200078ec0ff */
[----:B------:R-:W-:-:S04]  /*6c10*/  FFMA.FTZ R7, R161, c[0x0][0x23c], -R0 ;  /* 0x00008f00a1077a23 */ /* 0x000fc80000010800 */
[----:B------:R5:W-:Y:S01]  /*6c20*/  MUFU.EX2 R149, R7 ;  /* 0x0000000700957308 */ /* 0x000be20000000800 */
[----:B-1----:R-:W-:-:S04]  /*6c30*/  F2FP.BF16.PACK_AB R6, R183, R208 ;  /* 0x000000d0b706723e */ /* 0x002fc800000010ff */
[----:B------:R-:W-:Y:S01]  /*6c40*/  LOP3.LUT R8, R4, R6, RZ, 0xc0, !PT ;  /* 0x0000000604087212 */ /* 0x000fe200078ec0ff */
[----:B------:R-:W-:Y:S01]  /*6c50*/  HSET2.LE.AND R4, R10, R157, PT ;  /* 0x0000009d0a047233 */ /* 0x000fe20003803000 */
[----:B------:R-:W-:-:S04]  /*6c60*/  F2FP.BF16.PACK_AB R6, R181, R182 ;  /* 0x000000b6b506723e */ /* 0x000fc800000010ff */
[----:B------:R-:W-:Y:S01]  /*6c70*/  LOP3.LUT R10, R4, R6, RZ, 0xc0, !PT ;  /* 0x00000006040a7212 */ /* 0x000fe200078ec0ff */
[----:B------:R-:W-:Y:S01]  /*6c80*/  HSET2.LE.AND R4, R11, R157, PT ;  /* 0x0000009d0b047233 */ /* 0x000fe20003803000 */
[----:B--2---:R-:W-:-:S04]  /*6c90*/  F2FP.BF16.PACK_AB R6, R150, R151 ;  /* 0x000000979606723e */ /* 0x004fc800000010ff */
[----:B------:R-:W-:Y:S01]  /*6ca0*/  LOP3.LUT R11, R4, R6, RZ, 0xc0, !PT ;  /* 0x00000006040b7212 */ /* 0x000fe200078ec0ff */
[----:B-----5:R-:W-:-:S04]  /*6cb0*/  IMAD.WIDE.U32 R6, R34, -0x326172a9, RZ ;  /* 0xcd9e8d5722067825 */ /* 0x020fc800078e00ff */
[----:B------:R-:W-:Y:S01]  /*6cc0*/  FFMA.FTZ R4, R160, c[0x0][0x23c], -R0 ;  /* 0x00008f00a0047a23 */ /* 0x000fe20000010800 */
[----:B------:R-:W-:Y:S01]  /*6cd0*/  LOP3.LUT R6, R93, UR9, R6, 0x96, !PT ;  /* 0x000000095d067c12 */ /* 0x000fe2000f8e9606 */
[----:B------:R-:W-:Y:S02]  /*6ce0*/  HMMA.16816.F32.BF16 R80, R8, R28, R144 ;  /* 0x0000001c0850723c */ /* 0x000fe40000041890 */
[----:B------:R1:W2:Y:S02]  /*6cf0*/  MUFU.EX2 R148, R4 ;  /* 0x0000000400947308 */ /* 0x0002a40000000800 */
[----:B------:R-:W-:-:S04]  /*6d00*/  IMAD.WIDE.U32 R34, R6, -0x2daee0ad, RZ ;  /* 0xd2511f5306227825 */ /* 0x000fc800078e00ff */
[C---:B------:R-:W-:Y:S08]  /*6d10*/  HMMA.16816.F32.BF16 R96, R8.reuse, R20, R140 ;  /* 0x000000140860723c */ /* 0x040ff0000004188c */
[----:B---3--:R-:W-:Y:S01]  /*6d20*/  HMMA.16816.F32.BF16 R112, R8, R24, R136 ;  /* 0x000000180870723c */ /* 0x008fe20000041888 */
[----:B-1----:R-:W-:Y:S01]  /*6d30*/  LOP3.LUT R4, R7, UR11, R232, 0x96, !PT ;  /* 0x0000000b07047c12 */ /* 0x002fe2000f8e96e8 */
[----:B------:R-:W-:-:S04]  /*6d40*/  FFMA.FTZ R7, R155, c[0x0][0x23c], -R0 ;  /* 0x00008f009b077a23 */ /* 0x000fc80000010800 */
[----:B------:R-:W-:Y:S01]  /*6d50*/  IMAD.WIDE.U32 R12, R4, -0x2daee0ad, RZ ;  /* 0xd2511f53040c7825 */ /* 0x000fe200078e00ff */
[----:B------:R1:W-:Y:S01]  /*6d60*/  MUFU.EX2 R74, R7 ;  /* 0x00000007004a7308 */ /* 0x0003e20000000800 */
[C---:B------:R-:W-:Y:S02]  /*6d70*/  HMMA.16816.F32.BF16 R128, R8.reuse, R36, R128 ;  /* 0x000000240880723c */ /* 0x040fe40000041880 */
[----:B------:R-:W-:Y:S01]  /*6d80*/  FFMA.FTZ R4, R158, c[0x0][0x23c], -R0 ;  /* 0x00008f009e047a23 */ /* 0x000fe20000010800 */
[----:B------:R-:W-:Y:S02]  /*6d90*/  LOP3.LUT R6, R35, UR6, R12, 0x96, !PT ;  /* 0x0000000623067c12 */ /* 0x000fe4000f8e960c */
[----:B------:R-:W-:Y:S01]  /*6da0*/  LOP3.LUT R14, R13, UR8, R76, 0x96, !PT ;  /* 0x000000080d0e7c12 */ /* 0x000fe2000f8e964c */
[----:B------:R-:W-:Y:S01]  /*6db0*/  FFMA.FTZ R13, R159, c[0x0][0x23c], -R2 ;  /* 0x00008f009f0d7a23 */ /* 0x000fe20000010802 */
[----:B------:R3:W-:Y:S01]  /*6dc0*/  MUFU.EX2 R73, R4 ;  /* 0x0000000400497308 */ /* 0x0007e20000000800 */
[----:B------:R-:W-:Y:S02]  /*6dd0*/  HMMA.16816.F32.BF16 R84, R8, R30, R132 ;  /* 0x0000001e0854723c */ /* 0x000fe40000041884 */
[----:B------:R-:W-:-:S04]  /*6de0*/  IMAD.WIDE.U32 R18, R14, -0x326172a9, RZ ;  /* 0xcd9e8d570e127825 */ /* 0x000fc800078e00ff */
[----:B-1----:R-:W-:Y:S01]  /*6df0*/  IMAD.WIDE.U32 R6, R6, -0x326172a9, RZ ;  /* 0xcd9e8d5706067825 */ /* 0x002fe200078e00ff */
[----:B------:R-:W-:Y:S01]  /*6e00*/  MUFU.EX2 R68, R13 ;  /* 0x0000000d00447308 */ /* 0x000fe20000000800 */
[C---:B------:R-:W-:Y:S01]  /*6e10*/  HMMA.16816.F32.BF16 R100, R8.reuse, R22, R120 ;  /* 0x000000160864723c */ /* 0x040fe20000041878 */
[----:B------:R-:W-:Y:S02]  /*6e20*/  LDSM.16.MT88.4 R120, [R186+0x7800] ;  /* 0x00780000ba78783b */ /* 0x000fe40000004200 */
[----:B------:R-:W-:Y:S02]  /*6e30*/  LOP3.LUT R12, R6, 0xff, RZ, 0xc0, !PT ;  /* 0x000000ff060c7812 */ /* 0x000fe400078ec0ff */
[----:B------:R-:W-:Y:S01]  /*6e40*/  SHF.R.U32.HI R16, RZ, 0x18, R6 ;  /* 0x00000018ff107819 */ /* 0x000fe20000011606 */
[----:B---3--:R-:W-:Y:S02]  /*6e50*/  FFMA.FTZ R4, R163, c[0x0][0x23c], -R2 ;  /* 0x00008f00a3047a23 */ /* 0x008fe40000010802 */
[C---:B------:R-:W-:Y:S02]  /*6e60*/  HMMA.16816.F32.BF16 R116, R8.reuse, R26, R116 ;  /* 0x0000001a0874723c */ /* 0x040fe40000041874 */
[----:B------:R1:W-:Y:S06]  /*6e70*/  MUFU.EX2 R43, R4 ;  /* 0x00000004002b7308 */ /* 0x0003ec0000000800 */
[----:B------:R-:W-:Y:S01]  /*6e80*/  HMMA.16816.F32.BF16 R76, R8, R38, R104 ;  /* 0x00000026084c723c */ /* 0x000fe20000041868 */
[----:B------:R-:W3:Y:S06]  /*6e90*/  LDSM.16.MT88.4 R104, [R188+0x7800] ;  /* 0x00780000bc68783b */ /* 0x000eec0000004200 */
[----:B--2---:R-:W-:-:S02]  /*6ea0*/  F2FP.BF16.PACK_AB R9, R148, R149 ;  /* 0x000000959409723e */ /* 0x004fc400000010ff */
[----:B-1----:R-:W-:-:S04]  /*6eb0*/  LOP3.LUT R4, R6, 0xffff, RZ, 0xc0, !PT ;  /* 0x0000ffff06047812 */ /* 0x002fc800078ec0ff */
[----:B------:R-:W-:-:S04]  /*6ec0*/  SHF.R.U32.HI R4, RZ, 0x8, R4 ;  /* 0x00000008ff047819 */ /* 0x000fc80000011604 */
[----:B------:R-:W-:Y:S01]  /*6ed0*/  PRMT R17, R12, 0x5410, R4 ;  /* 0x000054100c117816 */ /* 0x000fe20000000004 */
[----:B------:R-:W-:Y:S01]  /*6ee0*/  FFMA.FTZ R12, R162, c[0x0][0x23c], -R2 ;  /* 0x00008f00a20c7a23 */ /* 0x000fe20000010802 */
[----:B------:R-:W-:Y:S02]  /*6ef0*/  SHF.R.U32.HI R4, RZ, 0x10, R6 ;  /* 0x00000010ff047819 */ /* 0x000fe40000011606 */
[----:B------:R-:W-:Y:S01]  /*6f00*/  LOP3.LUT R6, R7, UR17, R18, 0x96, !PT ;  /* 0x0000001107067c12 */ /* 0x000fe2000f8e9612 */
[----:B------:R-:W-:Y:S01]  /*6f10*/  FFMA.FTZ R7, R170, c[0x0][0x23c], -R2 ;  /* 0x00008f00aa077a23 */ /* 0x000fe20000010802 */
[----:B------:R-:W-:Y:S01]  /*6f20*/  LOP3.LUT R13, R4, 0xff, RZ, 0xc0, !PT ;  /* 0x000000ff040d7812 */ /* 0x000fe200078ec0ff */
[----:B------:R1:W2:Y:S01]  /*6f30*/  MUFU.EX2 R41, R12 ;  /* 0x0000000c00297308 */ /* 0x0002a20000000800 */
[C---:B------:R-:W-:Y:S02]  /*6f40*/  LOP3.LUT R4, R6.reuse, 0xffff, RZ, 0xc0, !PT ;  /* 0x0000ffff06047812 */ /* 0x040fe400078ec0ff */
[----:B------:R-:W-:-:S02]  /*6f50*/  LOP3.LUT R15, R6, 0xff, RZ, 0xc0, !PT ;  /* 0x000000ff060f7812 */ /* 0x000fc400078ec0ff */
[----:B------:R-:W-:-:S03]  /*6f60*/  SHF.R.U32.HI R14, RZ, 0x18, R6 ;  /* 0x00000018ff0e7819 */ /* 0x000fc60000011606 */
[----:B------:R5:W2:Y:S01]  /*6f70*/  MUFU.EX2 R35, R7 ;  /* 0x0000000700237308 */ /* 0x000aa20000000800 */
[----:B-1----:R-:W-:Y:S02]  /*6f80*/  SHF.R.U32.HI R12, RZ, 0x10, R6 ;  /* 0x00000010ff0c7819 */ /* 0x002fe40000011606 */
[----:B------:R-:W-:Y:S02]  /*6f90*/  SHF.R.U32.HI R6, RZ, 0x8, R4 ;  /* 0x00000008ff067819 */ /* 0x000fe40000011604 */
[----:B------:R-:W-:Y:S02]  /*6fa0*/  LOP3.LUT R4, R12, 0xff, RZ, 0xc0, !PT ;  /* 0x000000ff0c047812 */ /* 0x000fe400078ec0ff */
[----:B------:R-:W-:Y:S02]  /*6fb0*/  PRMT R12, R15, 0x5410, R6 ;  /* 0x000054100f0c7816 */ /* 0x000fe40000000006 */
[----:B------:R-:W-:Y:S01]  /*6fc0*/  PRMT R6, R4, 0x5410, R14 ;  /* 0x0000541004067816 */ /* 0x000fe2000000000e */
[--C-:B------:R-:W-:Y:S01]  /*6fd0*/  HSET2.LE.AND R4, R17, R157.reuse, PT ;  /* 0x0000009d11047233 */ /* 0x100fe20003803000 */
[----:B-----5:R-:W-:Y:S01]  /*6fe0*/  PRMT R7, R13, 0x5410, R16 ;  /* 0x000054100d077816 */ /* 0x020fe20000000010 */
[--C-:B------:R-:W-:Y:S01]  /*6ff0*/  HSET2.LE.AND R8, R12, R157.reuse, PT ;  /* 0x0000009d0c087233 */ /* 0x100fe20003803000 */
[----:B--2---:R-:W-:Y:S01]  /*7000*/  F2FP.BF16.PACK_AB R11, R41, R68 ;  /* 0x00000044290b723e */ /* 0x004fe200000010ff */
[--C-:B------:R-:W-:Y:S01]  /*7010*/  HSET2.LE.AND R12, R6, R157.reuse, PT ;  /* 0x0000009d060c7233 */ /* 0x100fe20003803000 */
[----:B------:R-:W-:Y:S01]  /*7020*/  F2FP.BF16.PACK_AB R6, R73, R74 ;  /* 0x0000004a4906723e */ /* 0x000fe200000010ff */
[----:B------:R-:W-:Y:S01]  /*7030*/  HSET2.LE.AND R7, R7, R157, PT ;  /* 0x0000009d07077233 */ /* 0x000fe20003803000 */
[----:B------:R-:W-:-:S02]  /*7040*/  F2FP.BF16.PACK_AB R13, R35, R43 ;  /* 0x0000002b230d723e */ /* 0x000fc400000010ff */
[----:B------:R-:W-:Y:S01]  /*7050*/  LOP3.LUT R10, R4, R6, RZ, 0xc0, !PT ;  /* 0x00000006040a7212 */ /* 0x000fe200078ec0ff */
[----:B------:R-:W-:Y:S01]  /*7060*/  FFMA.FTZ R4, R164, c[0x0][0x23c], -R5 ;  /* 0x00008f00a4047a23 */ /* 0x000fe20000010805 */
[----:B------:R-:W-:Y:S02]  /*7070*/  LOP3.LUT R8, R8, R9, RZ, 0xc0, !PT ;  /* 0x0000000908087212 */ /* 0x000fe400078ec0ff */
[----:B------:R-:W-:Y:S01]  /*7080*/  LOP3.LUT R11, R7, R11, RZ, 0xc0, !PT ;  /* 0x0000000b070b7212 */ /* 0x000fe200078ec0ff */
[----:B------:R1:W-:Y:S01]  /*7090*/  MUFU.EX2 R32, R4 ;  /* 0x0000000400207308 */ /* 0x0003e20000000800 */
[----:B------:R-:W-:Y:S01]  /*70a0*/  LOP3.LUT R9, R12, R13, RZ, 0xc0, !PT ;  /* 0x0000000d0c097212 */ /* 0x000fe200078ec0ff */
[--C-:B------:R-:W-:Y:S02]  /*70b0*/  FFMA.FTZ R7, R168, c[0x0][0x23c], -R3.reuse ;  /* 0x00008f00a8077a23 */ /* 0x100fe40000010803 */
[----:B------:R-:W-:-:S04]  /*70c0*/  FFMA.FTZ R12, R171, c[0x0][0x23c], -R3 ;  /* 0x00008f00ab0c7a23 */ /* 0x000fc80000010803 */
[----:B------:R-:W-:Y:S01]  /*70d0*/  HMMA.16816.F32.BF16 R56, R8, R30, R56 ;  /* 0x0000001e0838723c */ /* 0x000fe20000041838 */
[----:B-1----:R-:W-:-:S07]  /*70e0*/  FFMA.FTZ R4, R166, c[0x0][0x23c], -R5 ;  /* 0x00008f00a6047a23 */ /* 0x002fce0000010805 */
[C---:B------:R-:W-:Y:S01]  /*70f0*/  HMMA.16816.F32.BF16 R64, R8.reuse, R28, R64 ;  /* 0x0000001c0840723c */ /* 0x040fe20000041840 */
[----:B------:R-:W-:Y:S07]  /*7100*/  MUFU.EX2 R28, R7 ;  /* 0x00000007001c7308 */ /* 0x000fee0000000800 */
[C---:B------:R-:W-:Y:S01]  /*7110*/  HMMA.16816.F32.BF16 R44, R8.reuse, R26, R44 ;  /* 0x0000001a082c723c */ /* 0x040fe2000004182c */
[----:B------:R1:W-:Y:S07]  /*7120*/  MUFU.EX2 R31, R4 ;  /* 0x00000004001f7308 */ /* 0x0003ee0000000800 */
[C---:B------:R-:W-:Y:S01]  /*7130*/  HMMA.16816.F32.BF16 R108, R8.reuse, R24, R108 ;  /* 0x00000018086c723c */ /* 0x040fe2000004186c */
[----:B------:R-:W-:Y:S07]  /*7140*/  MUFU.EX2 R25, R12 ;  /* 0x0000000c00197308 */ /* 0x000fee0000000800 */
[----:B------:R-:W-:Y:S01]  /*7150*/  HMMA.16816.F32.BF16 R52, R8, R20, R52 ;  /* 0x000000140834723c */ /* 0x000fe20000041834 */
[----:B-1----:R-:W-:-:S02]  /*7160*/  FFMA.FTZ R4, R165, c[0x0][0x23c], -R5 ;  /* 0x00008f00a5047a23 */ /* 0x002fc40000010805 */
[----:B------:R-:W-:Y:S02]  /*7170*/  FFMA.FTZ R5, R167, c[0x0][0x23c], -R5 ;  /* 0x00008f00a7057a23 */ /* 0x000fe40000010805 */
[----:B------:R1:W-:Y:S03]  /*7180*/  MUFU.EX2 R30, R4 ;  /* 0x00000004001e7308 */ /* 0x0003e60000000800 */
[C---:B------:R-:W-:Y:S05]  /*7190*/  HMMA.16816.F32.BF16 R48, R8.reuse, R22, R48 ;  /* 0x000000160830723c */ /* 0x040fea0000041830 */
[----:B------:R2:W5:Y:S03]  /*71a0*/  MUFU.EX2 R29, R5 ;  /* 0x00000005001d7308 */ /* 0x0005660000000800 */
[----:B------:R-:W-:Y:S01]  /*71b0*/  HMMA.16816.F32.BF16 R124, R8, R36, R124 ;  /* 0x00000024087c723c */ /* 0x000fe2000004187c */
[----:B-1----:R-:W-:-:S07]  /*71c0*/  LOP3.LUT R4, R33, UR7, R42, 0x96, !PT ;  /* 0x0000000721047c12 */ /* 0x002fce000f8e962a */
[----:B------:R-:W-:Y:S01]  /*71d0*/  HMMA.16816.F32.BF16 R60, R8, R38, R60 ;  /* 0x00000026083c723c */ /* 0x000fe2000004183c */
[----:B--2---:R-:W-:Y:S01]  /*71e0*/  IMAD.WIDE.U32 R4, R4, -0x2daee0ad, RZ ;  /* 0xd2511f5304047825 */ /* 0x004fe200078e00ff */
[----:B-----5:R-:W-:-:S04]  /*71f0*/  F2FP.BF16.PACK_AB R12, R29, R30 ;  /* 0x0000001e1d0c723e */ /* 0x020fc800000010ff */
[----:B------:R-:W-:Y:S02]  /*7200*/  LOP3.LUT R6, R5, UR16, R40, 0x96, !PT ;  /* 0x0000001005067c12 */ /* 0x000fe4000f8e9628 */
[C---:B------:R-:W-:Y:S01]  /*7210*/  LOP3.LUT R13, R4.reuse, 0xffff, RZ, 0xc0, !PT ;  /* 0x0000ffff040d7812 */ /* 0x040fe200078ec0ff */
[--C-:B------:R-:W-:Y:S01]  /*7220*/  FFMA.FTZ R5, R169, c[0x0][0x23c], -R3.reuse ;  /* 0x00008f00a9057a23 */ /* 0x100fe20000010803 */
[----:B------:R-:W-:Y:S01]  /*7230*/  LOP3.LUT R18, R4, 0xff, RZ, 0xc0, !PT ;  /* 0x000000ff04127812 */ /* 0x000fe200078ec0ff */
[----:B------:R-:W-:Y:S01]  /*7240*/  FFMA.FTZ R3, R172, c[0x0][0x23c], -R3 ;  /* 0x00008f00ac037a23 */ /* 0x000fe20000010803 */
[--C-:B------:R-:W-:Y:S01]  /*7250*/  SHF.R.U32.HI R14, RZ, 0x10, R4.reuse ;  /* 0x00000010ff0e7819 */ /* 0x100fe20000011604 */
[----:B------:R1:W2:Y:S01]  /*7260*/  MUFU.EX2 R26, R5 ;  /* 0x00000005001a7308 */ /* 0x0002a20000000800 */
[----:B------:R-:W-:Y:S02]  /*7270*/  SHF.R.U32.HI R17, RZ, 0x18, R4 ;  /* 0x00000018ff117819 */ /* 0x000fe40000011604 */
[----:B------:R-:W-:-:S02]  /*7280*/  LOP3.LUT R16, R6, 0xff, RZ, 0xc0, !PT ;  /* 0x000000ff06107812 */ /* 0x000fc400078ec0ff */
[----:B------:R-:W-:Y:S02]  /*7290*/  SHF.R.U32.HI R4, RZ, 0x8, R13 ;  /* 0x00000008ff047819 */ /* 0x000fe4000001160d */
[----:B------:R-:W-:Y:S01]  /*72a0*/  SHF.R.U32.HI R7, RZ, 0x10, R6 ;  /* 0x00000010ff077819 */ /* 0x000fe20000011606 */
[----:B------:R5:W2:Y:S01]  /*72b0*/  MUFU.EX2 R24, R3 ;  /* 0x0000000300187308 */ /* 0x000aa20000000800 */
[----:B------:R-:W-:Y:S02]  /*72c0*/  PRMT R4, R18, 0x5410, R4 ;  /* 0x0000541012047816 */ /* 0x000fe40000000004 */
[----:B------:R-:W-:Y:S02]  /*72d0*/  SHF.R.U32.HI R15, RZ, 0x18, R6 ;  /* 0x00000018ff0f7819 */ /* 0x000fe40000011606 */
[----:B------:R-:W-:Y:S02]  /*72e0*/  LOP3.LUT R13, R14, 0xff, RZ, 0xc0, !PT ;  /* 0x000000ff0e0d7812 */ /* 0x000fe400078ec0ff */
[----:B-1----:R-:W-:-:S02]  /*72f0*/  LOP3.LUT R5, R6, 0xffff, RZ, 0xc0, !PT ;  /* 0x0000ffff06057812 */ /* 0x002fc400078ec0ff */
[----:B------:R-:W-:Y:S01]  /*7300*/  LOP3.LUT R6, R7, 0xff, RZ, 0xc0, !PT ;  /* 0x000000ff07067812 */ /* 0x000fe200078ec0ff */
[--C-:B------:R-:W-:Y:S01]  /*7310*/  HSET2.LE.AND R7, R4, R157.reuse, PT ;  /* 0x0000009d04077233 */ /* 0x100fe20003803000 */
[----:B------:R-:W-:Y:S02]  /*7320*/  SHF.R.U32.HI R5, RZ, 0x8, R5 ;  /* 0x00000008ff057819 */ /* 0x000fe40000011605 */
[----:B------:R-:W-:Y:S01]  /*7330*/  PRMT R14, R13, 0x5410, R17 ;  /* 0x000054100d0e7816 */ /* 0x000fe20000000011 */
[----:B------:R-:W-:Y:S01]  /*7340*/  FFMA.FTZ R13, R176, c[0x0][0x23c], -R0 ;  /* 0x00008f00b00d7a23 */ /* 0x000fe20000010800 */
[----:B------:R-:W-:Y:S02]  /*7350*/  PRMT R5, R16, 0x5410, R5 ;  /* 0x0000541010057816 */ /* 0x000fe40000000005 */
[----:B------:R-:W-:Y:S01]  /*7360*/  PRMT R6, R6, 0x5410, R15 ;  /* 0x0000541006067816 */ /* 0x000fe2000000000f */
[----:B------:R1:W-:Y:S01]  /*7370*/  MUFU.EX2 R23, R13 ;  /* 0x0000000d00177308 */ /* 0x0003e20000000800 */
[----:B------:R-:W-:Y:S01]  /*7380*/  F2FP.BF16.PACK_AB R4, R31, R32 ;  /* 0x000000201f04723e */ /* 0x000fe200000010ff */
[--C-:B-----5:R-:W-:Y:S01]  /*7390*/  HSET2.LE.AND R3, R5, R157.reuse, PT ;  /* 0x0000009d05037233 */ /* 0x120fe20003803000 */
[----:B------:R-:W-:Y:S01]  /*73a0*/  LOP3.LUT R134, R7, R12, RZ, 0xc0, !PT ;  /* 0x0000000c07867212 */ /* 0x000fe200078ec0ff */
[----:B------:R-:W-:Y:S01]  /*73b0*/  HSET2.LE.AND R5, R6, R157, PT ;  /* 0x0000009d06057233 */ /* 0x000fe20003803000 */
[----:B--2---:R-:W-:-:S02]  /*73c0*/  F2FP.BF16.PACK_AB R6, R26, R28 ;  /* 0x0000001c1a06723e */ /* 0x004fc400000010ff */
[----:B------:R-:W-:Y:S01]  /*73d0*/  LOP3.LUT R132, R3, R4, RZ, 0xc0, !PT ;  /* 0x0000000403847212 */ /* 0x000fe200078ec0ff */
[----:B------:R-:W-:Y:S01]  /*73e0*/  HSET2.LE.AND R3, R14, R157, PT ;  /* 0x0000009d0e037233 */ /* 0x000fe20003803000 */
[----:B------:R-:W-:Y:S02]  /*73f0*/  F2FP.BF16.PACK_AB R4, R24, R25 ;  /* 0x000000191804723e */ /* 0x000fe400000010ff */
[----:B------:R-:W-:Y:S01]  /*7400*/  LOP3.LUT R133, R5, R6, RZ, 0xc0, !PT ;  /* 0x0000000605857212 */ /* 0x000fe200078ec0ff */
[--C-:B------:R-:W-:Y:S01]  /*7410*/  FFMA.FTZ R5, R174, c[0x0][0x23c], -R0.reuse ;  /* 0x00008f00ae057a23 */ /* 0x100fe20000010800 */
[----:B------:R-:W-:Y:S01]  /*7420*/  LOP3.LUT R135, R3, R4, RZ, 0xc0, !PT ;  /* 0x0000000403877212 */ /* 0x000fe200078ec0ff */
[--C-:B------:R-:W-:Y:S02]  /*7430*/  FFMA.FTZ R3, R173, c[0x0][0x23c], -R0.reuse ;  /* 0x00008f00ad037a23 */ /* 0x100fe40000010800 */
[----:B------:R-:W-:Y:S01]  /*7440*/  FFMA.FTZ R0, R175, c[0x0][0x23c], -R0 ;  /* 0x00008f00af007a23 */ /* 0x000fe20000010800 */
[----:B------:R-:W-:Y:S01]  /*7450*/  MUFU.EX2 R21, R5 ;  /* 0x0000000500157308 */ /* 0x000fe20000000800 */
[----:B-1----:R-:W1:Y:S02]  /*7460*/  LDSM.16.MT88.4 R12, [R187+0x7800] ;  /* 0x00780000bb0c783b */ /* 0x002e640000004200 */
[C---:B----4-:R-:W-:Y:S05]  /*7470*/  HMMA.16816.F32.BF16 R80, R132.reuse, R88, R80 ;  /* 0x000000588450723c */ /* 0x050fea0000041850 */
[----:B------:R2:W-:Y:S03]  /*7480*/  MUFU.EX2 R22, R3 ;  /* 0x0000000300167308 */ /* 0x0005e60000000800 */
[C---:B------:R-:W-:Y:S05]  /*7490*/  HMMA.16816.F32.BF16 R84, R132.reuse, R90, R84 ;  /* 0x0000005a8454723c */ /* 0x040fea0000041854 */
[----:B------:R4:W5:Y:S03]  /*74a0*/  MUFU.EX2 R20, R0 ;  /* 0x0000000000147308 */ /* 0x0009660000000800 */
[----:B---3--:R-:W-:Y:S01]  /*74b0*/  HMMA.16816.F32.BF16 R96, R132, R104, R96 ;  /* 0x000000688460723c */ /* 0x008fe20000041860 */
[----:B--2---:R-:W-:-:S07]  /*74c0*/  FFMA.FTZ R3, R179, c[0x0][0x23c], -R2 ;  /* 0x00008f00b3037a23 */ /* 0x004fce0000010802 */
[C---:B------:R-:W-:Y:S01]  /*74d0*/  HMMA.16816.F32.BF16 R100, R132.reuse, R106, R100 ;  /* 0x0000006a8464723c */ /* 0x040fe20000041864 */
[----:B----4-:R-:W-:Y:S02]  /*74e0*/  LOP3.LUT R0, R19, UR7, R92, 0x96, !PT ;  /* 0x0000000713007c12 */ /* 0x010fe4000f8e965c */
[----:B------:R2:W-:Y:S05]  /*74f0*/  MUFU.EX2 R19, R3 ;  /* 0x0000000300137308 */ /* 0x0005ea0000000800 */
[----:B------:R-:W-:Y:S01]  /*7500*/  HMMA.16816.F32.BF16 R112, R132, R120, R112 ;  /* 0x000000788470723c */ /* 0x000fe20000041870 */
[----:B------:R-:W-:-:S05]  /*7510*/  IMAD.WIDE.U32 R4, R0, -0x2daee0ad, RZ ;  /* 0xd2511f5300047825 */ /* 0x000fca00078e00ff */
[C---:B------:R-:W-:Y:S02]  /*7520*/  LOP3.LUT R6, R4.reuse, 0xffff, RZ, 0xc0, !PT ;  /* 0x0000ffff04067812 */ /* 0x040fe400078ec0ff */
[C---:B------:R-:W-:Y:S01]  /*7530*/  HMMA.16816.F32.BF16 R116, R132.reuse, R122, R116 ;  /* 0x0000007a8474723c */ /* 0x040fe20000041874 */
[----:B------:R-:W-:Y:S02]  /*7540*/  LOP3.LUT R8, R4, 0xff, RZ, 0xc0, !PT ;  /* 0x000000ff04087812 */ /* 0x000fe400078ec0ff */
[----:B------:R-:W-:Y:S02]  /*7550*/  SHF.R.U32.HI R11, RZ, 0x18, R4 ;  /* 0x00000018ff0b7819 */ /* 0x000fe40000011604 */
[----:B------:R-:W-:Y:S01]  /*7560*/  LOP3.LUT R0, R5, UR16, R34, 0x96, !PT ;  /* 0x0000001005007c12 */ /* 0x000fe2000f8e9622 */
[----:B------:R-:W-:Y:S01]  /*7570*/  FFMA.FTZ R5, R178, c[0x0][0x23c], -R2 ;  /* 0x00008f00b2057a23 */ /* 0x000fe20000010802 */
[----:B------:R-:W-:Y:S01]  /*7580*/  SHF.R.U32.HI R6, RZ, 0x8, R6 ;  /* 0x00000008ff067819 */ /* 0x000fe20000011606 */
[----:B--2---:R-:W-:Y:S01]  /*7590*/  FFMA.FTZ R3, R177, c[0x0][0x23c], -R2 ;  /* 0x00008f00b1037a23 */ /* 0x004fe20000010802 */
[----:B------:R-:W-:Y:S01]  /*75a0*/  LOP3.LUT R10, R0, 0xff, RZ, 0xc0, !PT ;  /* 0x000000ff000a7812 */ /* 0x000fe200078ec0ff */
[----:B------:R-:W-:Y:S01]  /*75b0*/  MUFU.EX2 R17, R5 ;  /* 0x0000000500117308 */ /* 0x000fe20000000800 */
[----:B------:R-:W-:Y:S01]  /*75c0*/  SHF.R.U32.HI R9, RZ, 0x18, R0 ;  /* 0x00000018ff097819 */ /* 0x000fe20000011600 */
[C---:B-1----:R-:W-:Y:S06]  /*75d0*/  HMMA.16816.F32.BF16 R128, R132.reuse, R12, R128 ;  /* 0x0000000c8480723c */ /* 0x042fec0000041880 */
[----:B------:R1:W-:Y:S02]  /*75e0*/  MUFU.EX2 R18, R3 ;  /* 0x0000000300127308 */ /* 0x0003e40000000800 */
[----:B------:R-:W-:Y:S01]  /*75f0*/  HMMA.16816.F32.BF16 R132, R132, R14, R76 ;  /* 0x0000000e8484723c */ /* 0x000fe2000004184c */
[----:B-1----:R-:W-:Y:S01]  /*7600*/  SHF.R.U32.HI R3, RZ, 0x10, R4 ;  /* 0x00000010ff037819 */ /* 0x002fe20000011604 */
[----:B------:R-:W-:Y:S01]  /*7610*/  FFMA.FTZ R4, R180, c[0x0][0x23c], -R2 ;  /* 0x00008f00b4047a23 */ /* 0x000fe20000010802 */
[----:B------:R-:W-:-:S02]  /*7620*/  LOP3.LUT R2, R0, 0xffff, RZ, 0xc0, !PT ;  /* 0x0000ffff00027812 */ /* 0x000fc400078ec0ff */
[----:B------:R-:W-:Y:S01]  /*7630*/  LOP3.LUT R7, R3, 0xff, RZ, 0xc0, !PT ;  /* 0x000000ff03077812 */ /* 0x000fe200078ec0ff */
[----:B------:R-:W1:Y:S01]  /*7640*/  MUFU.EX2 R16, R4 ;  /* 0x0000000400107308 */ /* 0x000e620000000800 */
[----:B------:R-:W-:Y:S02]  /*7650*/  SHF.R.U32.HI R3, RZ, 0x10, R0 ;  /* 0x00000010ff037819 */ /* 0x000fe40000011600 */
[----:B------:R-:W-:Y:S02]  /*7660*/  SHF.R.U32.HI R5, RZ, 0x8, R2 ;  /* 0x00000008ff057819 */ /* 0x000fe40000011602 */
[----:B------:R-:W-:Y:S02]  /*7670*/  PRMT R0, R8, 0x5410, R6 ;  /* 0x0000541008007816 */ /* 0x000fe40000000006 */
[----:B------:R-:W-:Y:S02]  /*7680*/  LOP3.LUT R2, R3, 0xff, RZ, 0xc0, !PT ;  /* 0x000000ff03027812 */ /* 0x000fe400078ec0ff */
[----:B------:R-:W-:Y:S01]  /*7690*/  PRMT R3, R7, 0x5410, R11 ;  /* 0x0000541007037816 */ /* 0x000fe2000000000b */
[----:B------:R-:W-:Y:S01]  /*76a0*/  HSET2.LE.AND R0, R0, R157, PT ;  /* 0x0000009d00007233 */ /* 0x000fe20003803000 */
[----:B------:R-:W-:-:S02]  /*76b0*/  PRMT R7, R2, 0x5410, R9 ;  /* 0x0000541002077816 */ /* 0x000fc40000000009 */
[----:B-----5:R-:W-:Y:S01]  /*76c0*/  F2FP.BF16.PACK_AB R2, R20, R22 ;  /* 0x000000161402723e */ /* 0x020fe200000010ff */
[--C-:B------:R-:W-:Y:S01]  /*76d0*/  HSET2.LE.AND R3, R3, R157.reuse, PT ;  /* 0x0000009d03037233 */ /* 0x100fe20003803000 */
[----:B------:R-:W-:Y:S01]  /*76e0*/  PRMT R5, R10, 0x5410, R5 ;  /* 0x000054100a057816 */ /* 0x000fe20000000005 */
[--C-:B------:R-:W-:Y:S01]  /*76f0*/  HSET2.LE.AND R7, R7, R157.reuse, PT ;  /* 0x0000009d07077233 */ /* 0x100fe20003803000 */
[----:B------:R-:W-:Y:S01]  /*7700*/  LOP3.LUT R138, R0, R2, RZ, 0xc0, !PT ;  /* 0x00000002008a7212 */ /* 0x000fe200078ec0ff */
[----:B------:R-:W-:Y:S01]  /*7710*/  FADD.FTZ R2, R243, R242 ;  /* 0x000000f2f3027221 */ /* 0x000fe20000010000 */
[----:B-1----:R-:W-:Y:S01]  /*7720*/  F2FP.BF16.PACK_AB R0, R16, R19 ;  /* 0x000000131000723e */ /* 0x002fe200000010ff */
[----:B------:R-:W-:Y:S01]  /*7730*/  HSET2.LE.AND R5, R5, R157, PT ;  /* 0x0000009d05057233 */ /* 0x000fe20003803000 */
[----:B------:R-:W-:Y:S01]  /*7740*/  F2FP.BF16.PACK_AB R4, R17, R18 ;  /* 0x000000121104723e */ /* 0x000fe200000010ff */
[----:B------:R-:W-:Y:S01]  /*7750*/  FADD.FTZ R2, R241, R2 ;  /* 0x00000002f1027221 */ /* 0x000fe20000010000 */
[----:B------:R-:W-:-:S02]  /*7760*/  F2FP.BF16.PACK_AB R6, R21, R23 ;  /* 0x000000171506723e */ /* 0x000fc400000010ff */
[----:B------:R-:W-:Y:S01]  /*7770*/  LOP3.LUT R137, R7, R0, RZ, 0xc0, !PT ;  /* 0x0000000007897212 */ /* 0x000fe200078ec0ff */
[----:B------:R-:W-:Y:S01]  /*7780*/  FADD.FTZ R0, R224, R223 ;  /* 0x000000dfe0007221 */ /* 0x000fe20000010000 */
[----:B------:R-:W-:Y:S01]  /*7790*/  LOP3.LUT R139, R3, R4, RZ, 0xc0, !PT ;  /* 0x00000004038b7212 */ /* 0x000fe200078ec0ff */
[----:B------:R-:W-:Y:S01]  /*77a0*/  FADD.FTZ R3, R218, R216 ;  /* 0x000000d8da037221 */ /* 0x000fe20000010000 */
[----:B------:R-:W-:Y:S01]  /*77b0*/  LOP3.LUT R136, R5, R6, RZ, 0xc0, !PT ;  /* 0x0000000605887212 */ /* 0x000fe200078ec0ff */
        /* <DEDUP_REMOVED lines=63> */
[----:B------:R1:W-:Y:S01]  /*7bb0*/  STL [R1+0x1c], R242 ;  /* 0x00001cf201007387 */ /* 0x0003e20000100800 */
[----:B------:R-:W-:-:S03]  /*7bc0*/  FADD.FTZ R241, R29, R2 ;  /* 0x000000021df17221 */ /* 0x000fc60000010000 */
[----:B------:R1:W-:Y:S04]  /*7bd0*/  STL [R1+0x28], R252 ;  /* 0x000028fc01007387 */ /* 0x0003e80000100800 */
[----:B------:R1:W-:Y:S04]  /*7be0*/  STL [R1+0x20], R239 ;  /* 0x000020ef01007387 */ /* 0x0003e80000100800 */
[----:B------:R1:W-:Y:S01]  /*7bf0*/  STL [R1+0x24], R241 ;  /* 0x000024f101007387 */ /* 0x0003e20000100800 */
[----:B------:R-:W-:Y:S05]  /*7c00*/  @!P6 BRA `(.L_x_1171) ;  /* 0x000099300000e947 */ /* 0x000fea0003800000 */
[----:B------:R-:W2:Y:S04]  /*7c10*/  LDL R154, [R1+0x7c] ;  /* 0x00007c00019a7983 */ /* 0x000ea80000100800 */
[----:B------:R-:W3:Y:S04]  /*7c20*/  LDL.64 R144, [R1+0x40] ;  /* 0x0000400001907983 */ /* 0x000ee80000100a00 */
[----:B------:R-:W4:Y:S04]  /*7c30*/  LDL.64 R160, [R1+0x10] ;  /* 0x0000100001a07983 */ /* 0x000f280000100a00 */
[----:B------:R-:W5:Y:S01]  /*7c40*/  LDL R153, [R1+0x68] ;  /* 0x0000680001997983 */ /* 0x000f620000100800 */
[----:B------:R-:W-:Y:S01]  /*7c50*/  IADD3 R2, R234, -0x2, RZ ;  /* 0xfffffffeea027810 */ /* 0x000fe20007ffe0ff */
[----:B------:R-:W-:-:S04]  /*7c60*/  DEPBAR.LE SB0, 0x0 ;  /* 0x000080000000791a */ /* 0x000fc80000000000 */
[----:B------:R-:W-:Y:S01]  /*7c70*/  SHF.R.S32.HI R4, RZ, 0x1f, R2 ;  /* 0x0000001fff047819 */ /* 0x000fe20000011402 */
[----:B------:R-:W-:-:S04]  /*7c80*/  IMAD.WIDE.U32 R12, R244, c[0x0][0x1a0], RZ ;  /* 0x00006800f40c7a25 */ /* 0x000fc800078e00ff */
[----:B------:R-:W-:-:S04]  /*7c90*/  IMAD.MOV.U32 R14, RZ, RZ, c[0x0][0x1a4] ;  /* 0x00006900ff0e7624 */ /* 0x000fc800078e00ff */
[----:B------:R-:W-:Y:S01]  /*7ca0*/  IMAD.SHL.U32 R6, R14, 0x20, RZ ;  /* 0x000000200e067824 */ /* 0x000fe200078e00ff */
[----:B------:R-:W1:Y:S02]  /*7cb0*/  S2R R243, SR_TID.X ;  /* 0x0000000000f37919 */ /* 0x000e640000002100 */
[----:B-1----:R-:W-:-:S05]  /*7cc0*/  IMAD.SHL.U32 R243, R243, 0x2, RZ ;  /* 0x00000002f3f37824 */ /* 0x002fca00078e00ff */
[----:B------:R-:W-:Y:S01]  /*7cd0*/  LOP3.LUT R243, R243, 0x6, RZ, 0xc0, !PT ;  /* 0x00000006f3f37812 */ /* 0x000fe200078ec0ff */
[----:B------:R-:W-:Y:S01]  /*7ce0*/  BAR.SYNC.DEFER_BLOCKING 0x0 ;  /* 0x0000000000007b1d */ /* 0x000fe20000010000 */
[----:B--2---:R-:W-:Y:S02]  /*7cf0*/  IMAD.MOV.U32 R147, RZ, RZ, R154 ;  /* 0x000000ffff937224 */ /* 0x004fe400078e009a */
[----:B------:R-:W-:Y:S02]  /*7d00*/  IMAD.MOV.U32 R154, RZ, RZ, c[0x0][0x1a0] ;  /* 0x00006800ff9a7624 */ /* 0x000fe400078e00ff */
[----:B------:R-:W-:Y:S01]  /*7d10*/  IMAD R0, R147, R2, RZ ;  /* 0x0000000293007224 */ /* 0x000fe200078e02ff */
[----:B---3--:R-:W-:Y:S01]  /*7d20*/  ISETP.GE.AND P0, PT, R144, c[0x0][0x220], PT ;  /* 0x0000880090007a0c */ /* 0x008fe20003f06270 */
[----:B------:R-:W-:-:S04]  /*7d30*/  IMAD.SHL.U32 R154, R154, 0x40, RZ ;  /* 0x000000409a9a7824 */ /* 0x000fc800078e00ff */
[----:B----4-:R-:W-:-:S04]  /*7d40*/  IMAD.WIDE.U32 R2, R2, R154, R160 ;  /* 0x0000009a02027225 */ /* 0x010fc800078e00a0 */
[----:B------:R-:W-:Y:S02]  /*7d50*/  IMAD R0, R4, R154, R0 ;  /* 0x0000009a04007224 */ /* 0x000fe400078e0200 */
[----:B------:R-:W-:-:S04]  /*7d60*/  IMAD.MOV.U32 R154, RZ, RZ, c[0x0][0x1a0] ;  /* 0x00006800ff9a7624 */ /* 0x000fc800078e00ff */
[----:B------:R-:W-:Y:S02]  /*7d70*/  IMAD.SHL.U32 R154, R154, 0x10, RZ ;  /* 0x000000109a9a7824 */ /* 0x000fe400078e00ff */
[----:B------:R-:W-:-:S03]  /*7d80*/  IMAD.IADD R3, R3, 0x1, R0 ;  /* 0x0000000103037824 */ /* 0x000fc600078e0200 */
[----:B------:R-:W-:Y:S01]  /*7d90*/  @!P0 IADD3 R0, P3, R154, R2, RZ ;  /* 0x000000029a008210 */ /* 0x000fe20007f7e0ff */
[----:B------:R-:W-:Y:S01]  /*7da0*/  @!P0 IMAD.MOV.U32 R5, RZ, RZ, 0x30 ;  /* 0x00000030ff058424 */ /* 0x000fe200078e00ff */
[C---:B------:R-:W-:Y:S02]  /*7db0*/  @!P0 IADD3 R4, P1, R2.reuse, R12, RZ ;  /* 0x0000000c02048210 */ /* 0x040fe40007f3e0ff */
[----:B------:R-:W-:Y:S01]  /*7dc0*/  @!P0 LEA R10, P4, R2, c[0x0][0x170], 0x1 ;  /* 0x00005c00020a8a11 */ /* 0x000fe200078808ff */
[--C-:B-----5:R-:W-:Y:S01]  /*7dd0*/  @!P0 IMAD.X R7, R153, 0x1, R3.reuse, P3 ;  /* 0x0000000199078824 */ /* 0x120fe200018e0603 */
[----:B------:R-:W-:Y:S02]  /*7de0*/  @!P0 LEA R8, P2, R0, c[0x0][0x170], 0x1 ;  /* 0x00005c0000088a11 */ /* 0x000fe400078408ff */
[----:B------:R-:W-:Y:S02]  /*7df0*/  @!P0 IADD3.X R12, R3, R13, R6, P1, !PT ;  /* 0x0000000d030c8210 */ /* 0x000fe40000ffe406 */
[--C-:B------:R-:W-:Y:S01]  /*7e00*/  @!P0 LEA.HI.X R11, R2, c[0x0][0x174], R3.reuse, 0x1, P4 ;  /* 0x00005d00020b8a11 */ /* 0x100fe200020f0c03 */
[----:B------:R-:W-:Y:S01]  /*7e10*/  @!P0 IMAD.WIDE.U32 R2, R5, c[0x0][0x1a0], R2 ;  /* 0x0000680005028a25 */ /* 0x000fe200078e0002 */
[----:B------:R-:W-:-:S02]  /*7e20*/  @!P0 LEA.HI.X R9, R0, c[0x0][0x174], R7, 0x1, P2 ;  /* 0x00005d0000098a11 */ /* 0x000fc400010f0c07 */
[----:B------:R-:W-:Y:S01]  /*7e30*/  @!P0 LEA R6, P1, R4, c[0x0][0x170], 0x1 ;  /* 0x00005c0004068a11 */ /* 0x000fe200078208ff */
[----:B------:R-:W-:-:S03]  /*7e40*/  @!P0 IMAD R0, R14, 0x30, RZ ;  /* 0x000000300e008824 */ /* 0x000fc600078e02ff */
[----:B------:R-:W-:Y:S01]  /*7e50*/  @!P0 LEA.HI.X R7, R4, c[0x0][0x174], R12, 0x1, P1 ;  /* 0x00005d0004078a11 */ /* 0x000fe200008f0c0c */
[----:B------:R-:W-:Y:S01]  /*7e60*/  @!P0 IMAD.IADD R0, R0, 0x1, R3 ;  /* 0x0000000100008824 */ /* 0x000fe200078e0203 */
[C---:B------:R-:W-:Y:S01]  /*7e70*/  @!P0 LEA R4, P1, R2.reuse, c[0x0][0x170], 0x1 ;  /* 0x00005c0002048a11 */ /* 0x040fe200078208ff */
[----:B------:R-:W-:Y:S03]  /*7e80*/  @P0 STS.128 [R207+0x6000], RZ ;  /* 0x006000ffcf000388 */ /* 0x000fe60000000c00 */
        /* <DEDUP_REMOVED lines=20> */
[----:B------:R-:W-:Y:S04]  /*7fd0*/  LDSM.16.M88.4 R12, [R191] ;  /* 0x00000000bf0c783b */ /* 0x000fe80000000200 */
[----:B------:R-:W3:Y:S04]  /*7fe0*/  LDSM.16.M88.4 R16, [R184+0x4000] ;  /* 0x00400000b810783b */ /* 0x000ee80000000200 */
[----:B-1----:R-:W1:Y:S04]  /*7ff0*/  LDSM.16.M88.4 R8, [R191+0x2000] ;  /* 0x00200000bf08783b */ /* 0x002e680000000200 */
[----:B------:R-:W4:Y:S04]  /*8000*/  LDSM.16.M88.4 R24, [R184+0x5800] ;  /* 0x00580000b818783b */ /* 0x000f280000000200 */
[----:B------:R-:W5:Y:S04]  /*8010*/  LDSM.16.M88.4 R32, [R184+0x4800] ;  /* 0x00480000b820783b */ /* 0x000f680000000200 */
[----:B------:R-:W4:Y:S04]  /*8020*/  LDSM.16.M88.4 R28, [R184+0x5000] ;  /* 0x00500000b81c783b */ /* 0x000f280000000200 */
[----:B--2---:R-:W-:Y:S04]  /*8030*/  LDSM.16.M88.4 R4, [R194+0x2000] ;  /* 0x00200000c204783b */ /* 0x004fe80000000200 */
[----:B------:R-:W2:Y:S04]  /*8040*/  LDSM.16.M88.4 R52, [R190+0x5800] ;  /* 0x00580000be34783b */ /* 0x000ea80000000200 */
[----:B------:R-:W2:Y:S04]  /*8050*/  LDSM.16.M88.4 R44, [R190+0x4000] ;  /* 0x00400000be2c783b */ /* 0x000ea80000000200 */
[----:B------:R-:W2:Y:S04]  /*8060*/  LDSM.16.M88.4 R36, [R190+0x4800] ;  /* 0x00480000be24783b */ /* 0x000ea80000000200 */
[----:B------:R-:W2:Y:S01]  /*8070*/  LDSM.16.M88.4 R48, [R190+0x5000] ;  /* 0x00500000be30783b */ /* 0x000ea20000000200 */
[----:B---3--:R-:W-:Y:S03]  /*8080*/  HMMA.16816.F32.BF16 R156, R12, R16, RZ ;  /* 0x000000100c9c723c */ /* 0x008fe600000418ff */
[----:B------:R-:W3:Y:S01]  /*8090*/  LDSM.16.M88.4 R20, [R194] ;  /* 0x00000000c214783b */ /* 0x000ee20000000200 */
[----:B------:R-:W-:-:S03]  /*80a0*/  P2R R68, PR, RZ, 0x1 ;  /* 0x00000001ff447803 */ /* 0x000fc60000000000 */
[----:B------:R-:W0:Y:S01]  /*80b0*/  LDGDEPBAR ;  /* 0x00000000000079af */ /* 0x000e220000000000 */
[C---:B-1----:R-:W-:Y:S08]  /*80c0*/  HMMA.16816.F32.BF16 R152, R8.reuse, R16, RZ ;  /* 0x000000100898723c */ /* 0x042ff000000418ff */
[-C--:B------:R-:W-:Y:S08]  /*80d0*/  HMMA.16816.F32.BF16 R148, R8, R18.reuse, RZ ;  /* 0x000000120894723c */ /* 0x080ff000000418ff */
[----:B------:R-:W-:Y:S08]  /*80e0*/  HMMA.16816.F32.BF16 R180, R12, R18, RZ ;  /* 0x000000120cb4723c */ /* 0x000ff000000418ff */
[C---:B----4-:R-:W-:Y:S08]  /*80f0*/  HMMA.16816.F32.BF16 R16, R8.reuse, R26, RZ ;  /* 0x0000001a0810723c */ /* 0x050ff000000418ff */
[C---:B-----5:R-:W-:Y:S08]  /*8100*/  HMMA.16816.F32.BF16 R144, R8.reuse, R32, RZ ;  /* 0x000000200890723c */ /* 0x060ff000000418ff */
        /* <DEDUP_REMOVED lines=9> */
[----:B------:R-:W-:Y:S07]  /*81a0*/  LDSM.16.M88.4 R32, [R195] ;  /* 0x00000000c320783b */ /* 0x000fee0000000200 */
[C---:B--2---:R-:W-:Y:S01]  /*81b0*/  HMMA.16816.F32.BF16 R160, R4.reuse, R54, R16 ;  /* 0x0000003604a0723c */ /* 0x044fe20000041810 */
[----:B------:R-:W1:Y:S07]  /*81c0*/  LDSM.16.M88.4 R16, [R192] ;  /* 0x00000000c010783b */ /* 0x000e6e0000000200 */
[C---:B------:R-:W-:Y:S08]  /*81d0*/  HMMA.16816.F32.BF16 R228, R4.reuse, R44, R152 ;  /* 0x0000002c04e4723c */ /* 0x040ff00000041898 */
[C---:B------:R-:W-:Y:S08]  /*81e0*/  HMMA.16816.F32.BF16 R224, R4.reuse, R36, R144 ;  /* 0x0000002404e0723c */ /* 0x040ff00000041890 */
[C---:B------:R-:W-:Y:S08]  /*81f0*/  HMMA.16816.F32.BF16 R220, R4.reuse, R48, R64 ;  /* 0x0000003004dc723c */ /* 0x040ff00000041840 */
[C---:B------:R-:W-:Y:S08]  /*8200*/  HMMA.16816.F32.BF16 R208, R4.reuse, R52, R56 ;  /* 0x0000003404d0723c */ /* 0x040ff00000041838 */
[C---:B------:R-:W-:Y:S08]  /*8210*/  HMMA.16816.F32.BF16 R172, R4.reuse, R46, R148 ;  /* 0x0000002e04ac723c */ /* 0x040ff00000041894 */
[C---:B------:R-:W-:Y:S08]  /*8220*/  HMMA.16816.F32.BF16 R168, R4.reuse, R38, R140 ;  /* 0x0000002604a8723c */ /* 0x040ff0000004188c */
[----:B------:R-:W-:Y:S01]  /*8230*/  HMMA.16816.F32.BF16 R164, R4, R50, R60 ;  /* 0x0000003204a4723c */ /* 0x000fe2000004183c */
[----:B------:R-:W2:Y:S07]  /*8240*/  LDSM.16.M88.4 R4, [R192+0x2000] ;  /* 0x00200000c004783b */ /* 0x000eae0000000200 */
[----:B------:R-:W-:Y:S01]  /*8250*/  HMMA.16816.F32.BF16 R212, R12, R26, RZ ;  /* 0x0000001a0cd4723c */ /* 0x000fe200000418ff */
[----:B------:R-:W-:Y:S04]  /*8260*/  LDSM.16.M88.4 R24, [R197] ;  /* 0x00000000c518783b */ /* 0x000fe80000000200 */
[----:B------:R-:W-:Y:S03]  /*8270*/  LDSM.16.M88.4 R12, [R193] ;  /* 0x00000000c10c783b */ /* 0x000fe60000000200 */
[C---:B---3--:R-:W-:Y:S08]  /*8280*/  HMMA.16816.F32.BF16 R144, R20.reuse, R44, R156 ;  /* 0x0000002c1490723c */ /* 0x048ff0000004189c */
[C---:B------:R-:W-:Y:S01]  /*8290*/  HMMA.16816.F32.BF16 R64, R20.reuse, R52, R28 ;  /* 0x000000341440723c */ /* 0x040fe2000004181c */
[----:B------:R-:W3:Y:S07]  /*82a0*/  LDSM.16.M88.4 R28, [R198] ;  /* 0x00000000c61c783b */ /* 0x000eee0000000200 */
[C---:B------:R-:W-:Y:S01]  /*82b0*/  HMMA.16816.F32.BF16 R152, R20.reuse, R36, R8 ;  /* 0x000000241498723c */ /* 0x040fe20000041808 */
[----:B------:R-:W-:Y:S07]  /*82c0*/  LDSM.16.M88.4 R8, [R193+0x2000] ;  /* 0x00200000c108783b */ /* 0x000fee0000000200 */
[C---:B------:R-:W-:Y:S01]  /*82d0*/  HMMA.16816.F32.BF16 R60, R20.reuse, R38, R176 ;  /* 0x00000026143c723c */ /* 0x040fe200000418b0 */
[----:B------:R-:W4:Y:S07]  /*82e0*/  LDSM.16.M88.4 R36, [R189] ;  /* 0x00000000bd24783b */ /* 0x000f2e0000000200 */
[C---:B------:R-:W-:Y:S01]  /*82f0*/  HMMA.16816.F32.BF16 R148, R20.reuse, R48, R40 ;  /* 0x000000301494723c */ /* 0x040fe20000041828 */
[----:B------:R-:W5:Y:S07]  /*8300*/  LDSM.16.M88.4 R40, [R196] ;  /* 0x00000000c428783b */ /* 0x000f6e0000000200 */
[C---:B------:R-:W-:Y:S08]  /*8310*/  HMMA.16816.F32.BF16 R56, R20.reuse, R46, R180 ;  /* 0x0000002e1438723c */ /* 0x040ff000000418b4 */
[C---:B------:R-:W-:Y:S08]  /*8320*/  HMMA.16816.F32.BF16 R48, R20.reuse, R50, R216 ;  /* 0x000000321430723c */ /* 0x040ff000000418d8 */
[----:B------:R-:W-:Y:S08]  /*8330*/  HMMA.16816.F32.BF16 R140, R20, R54, R212 ;  /* 0x00000036148c723c */ /* 0x000ff000000418d4 */
[-C--:B-1----:R-:W-:Y:S08]  /*8340*/  HMMA.16816.F32.BF16 R20, R16, R32.reuse, R144 ;  /* 0x000000201014723c */ /* 0x082ff00000041890 */
[----:B--2---:R-:W-:Y:S08]  /*8350*/  HMMA.16816.F32.BF16 R44, R4, R32, R228 ;  /* 0x00000020042c723c */ /* 0x004ff000000418e4 */
[----:B---3--:R-:W-:Y:S07]  /*8360*/  HMMA.16816.F32.BF16 R52, R16, R28, R152 ;  /* 0x0000001c1034723c */ /* 0x008fee0000041898 */
[----:B------:R-:W-:Y:S01]  /*8370*/  IADD3 R152, R234, -0x2, RZ ;  /* 0xfffffffeea987810 */ /* 0x000fe20007ffe0ff */
[----:B------:R-:W-:Y:S04]  /*8380*/  HMMA.16816.F32.BF16 R144, R4, R34, R172 ;  /* 0x000000220490723c */ /* 0x000fe800000418ac */
[----:B------:R-:W-:-:S04]  /*8390*/  IMAD R0, R152, 0x40, R243 ;  /* 0x0000004098007824 */ /* 0x000fc800078e02f3 */
[----:B------:R-:W-:Y:S08]  /*83a0*/  HMMA.16816.F32.BF16 R32, R16, R34, R56 ;  /* 0x000000221020723c */ /* 0x000ff00000041838 */
[C---:B------:R-:W-:Y:S08]  /*83b0*/  HMMA.16816.F32.BF16 R220, R4.reuse, R24, R220 ;  /* 0x0000001804dc723c */ /* 0x040ff000000418dc */
[----:B------:R-:W-:Y:S08]  /*83c0*/  HMMA.16816.F32.BF16 R164, R4, R26, R164 ;  /* 0x0000001a04a4723c */ /* 0x000ff000000418a4 */
[C---:B------:R-:W-:Y:S08]  /*83d0*/  HMMA.16816.F32.BF16 R148, R16.reuse, R24, R148 ;  /* 0x000000181094723c */ /* 0x040ff00000041894 */
[----:B------:R-:W-:Y:S01]  /*83e0*/  HMMA.16816.F32.BF16 R48, R16, R26, R48 ;  /* 0x0000001a1030723c */ /* 0x000fe20000041830 */
[----:B------:R-:W-:-:S07]  /*83f0*/  IADD3 R2, R0, 0x1, RZ ;  /* 0x0000000100027810 */ /* 0x000fce0007ffe0ff */
[----:B----4-:R-:W-:Y:S08]  /*8400*/  HMMA.16816.F32.BF16 R24, R12, R36, R20 ;  /* 0x000000240c18723c */ /* 0x010ff00000041814 */
[C---:B------:R-:W-:Y:S08]  /*8410*/  HMMA.16816.F32.BF16 R156, R4.reuse, R28, R224 ;  /* 0x0000001c049c723c */ /* 0x040ff000000418e0 */
[C---:B-----5:R-:W-:Y:S08]  /*8420*/  HMMA.16816.F32.BF16 R208, R4.reuse, R40, R208 ;  /* 0x0000002804d0723c */ /* 0x060ff000000418d0 */
[C---:B------:R-:W-:Y:S08]  /*8430*/  HMMA.16816.F32.BF16 R168, R4.reuse, R30, R168 ;  /* 0x0000001e04a8723c */ /* 0x040ff000000418a8 */
[----:B------:R-:W-:Y:S01]  /*8440*/  HMMA.16816.F32.BF16 R160, R4, R42, R160 ;  /* 0x0000002a04a0723c */ /* 0x000fe200000418a0 */
[----:B------:R-:W1:Y:S01]  /*8450*/  LDSM.16.M88.4 R4, [R189+0x800] ;  /* 0x00080000bd04783b */ /* 0x000e620000000200 */
[----:B------:R-:W-:-:S06]  /*8460*/  ISETP.GE.AND P1, PT, R0, R204, PT ;  /* 0x000000cc0000720c */ /* 0x000fcc0003f26270 */
[----:B------:R-:W-:Y:S01]  /*8470*/  HMMA.16816.F32.BF16 R20, R8, R36, R44 ;  /* 0x000000240814723c */ /* 0x000fe2000004182c */
[-C--:B------:R-:W-:Y:S02]  /*8480*/  ISETP.GE.AND P2, PT, R0, R205.reuse, PT ;  /* 0x000000cd0000720c */ /* 0x080fe40003f46270 */
[----:B------:R-:W-:Y:S02]  /*8490*/  ISETP.GE.AND P4, PT, R2, R205, PT ;  /* 0x000000cd0200720c */ /* 0x000fe40003f86270 */
[C---:B------:R-:W-:Y:S02]  /*84a0*/  ISETP.LT.OR P5, PT, R0.reuse, R201, P1 ;  /* 0x000000c90000720c */ /* 0x040fe40000fa1670 */
[----:B------:R-:W-:Y:S02]  /*84b0*/  ISETP.LT.OR P6, PT, R0, R202, P2 ;  /* 0x000000ca0000720c */ /* 0x000fe400017c1670 */
[C---:B------:R-:W-:Y:S02]  /*84c0*/  ISETP.GE.AND P1, PT, R2.reuse, R206, PT ;  /* 0x000000ce0200720c */ /* 0x040fe40003f26270 */
[----:B------:R-:W-:-:S02]  /*84d0*/  ISETP.LT.OR P0, PT, R2, R202, P4 ;  /* 0x000000ca0200720c */ /* 0x000fc40002701670 */
[C---:B------:R-:W-:Y:S02]  /*84e0*/  ISETP.GE.AND P2, PT, R2.reuse, R203, PT ;  /* 0x000000cb0200720c */ /* 0x040fe40003f46270 */
[----:B------:R-:W-:Y:S02]  /*84f0*/  P2R R3, PR, RZ, 0x1 ;  /* 0x00000001ff037803 */ /* 0x000fe40000000000 */
[C---:B------:R-:W-:Y:S01]  /*8500*/  ISETP.LT.OR P1, PT, R2.reuse, R199, P1 ;  /* 0x000000c70200720c */ /* 0x040fe20000f21670 */
[----:B------:R-:W-:Y:S01]  /*8510*/  HMMA.16816.F32.BF16 R60, R16, R30, R60 ;  /* 0x0000001e103c723c */ /* 0x000fe2000004183c */
[----:B------:R-:W-:Y:S02]  /*8520*/  ISETP.LT.OR P0, PT, R2, R200, P2 ;  /* 0x000000c80200720c */ /* 0x000fe40001701670 */
[----:B------:R-:W-:Y:S02]  /*8530*/  ISETP.GE.AND P2, PT, R0, R203, PT ;  /* 0x000000cb0000720c */ /* 0x000fe40003f46270 */
[----:B------:R-:W-:-:S03]  /*8540*/  ISETP.GE.AND P3, PT, R2, R204, PT ;  /* 0x000000cc0200720c */ /* 0x000fc60003f66270 */
[----:B------:R-:W-:Y:S01]  /*8550*/  HMMA.16816.F32.BF16 R64, R16, R40, R64 ;  /* 0x000000281040723c */ /* 0x000fe20000041840 */
[----:B------:R-:W-:Y:S02]  /*8560*/  FSEL R59, R26, -INF , !P5 ;  /* 0xff8000001a3b7808 */ /* 0x000fe40006800000 */
[----:B------:R-:W-:Y:S02]  /*8570*/  ISETP.NE.AND P5, PT, R3, RZ, PT ;  /* 0x000000ff0300720c */ /* 0x000fe40003fa5270 */
[----:B------:R-:W-:-:S03]  /*8580*/  ISETP.LT.OR P2, PT, R0, R200, P2 ;  /* 0x000000c80000720c */ /* 0x000fc60001741670 */
[----:B------:R-:W-:Y:S01]  /*8590*/  HMMA.16816.F32.BF16 R140, R16, R42, R140 ;  /* 0x0000002a108c723c */ /* 0x000fe2000004188c */
[----:B------:R-:W-:Y:S02]  /*85a0*/  ISETP.LT.OR P3, PT, R2, R201, P3 ;  /* 0x000000c90200720c */ /* 0x000fe40001f61670 */
[----:B------:R-:W-:-:S04]  /*85b0*/  IADD3 R3, R0, 0x8, RZ ;  /* 0x0000000800037810 */ /* 0x000fc80007ffe0ff */
[----:B------:R-:W-:Y:S01]  /*85c0*/  P2R R16, PR, RZ, 0x2 ;  /* 0x00000002ff107803 */ /* 0x000fe20000000000 */
[-C--:B------:R-:W-:Y:S01]  /*85d0*/  HMMA.16816.F32.BF16 R28, R12, R38.reuse, R32 ;  /* 0x000000260c1c723c */ /* 0x080fe20000041820 */
[----:B------:R-:W-:Y:S02]  /*85e0*/  ISETP.GE.AND P1, PT, R0, R206, PT ;  /* 0x000000ce0000720c */ /* 0x000fe40003f26270 */
[----:B------:R-:W-:Y:S02]  /*85f0*/  FSEL R41, R20, -INF , !P2 ;  /* 0xff80000014297808 */ /* 0x000fe40005000000 */
[----:B------:R-:W-:Y:S02]  /*8600*/  ISETP.LT.OR P1, PT, R0, R199, P1 ;  /* 0x000000c70000720c */ /* 0x000fe40000f21670 */
[----:B------:R-:W-:Y:S02]  /*8610*/  P2R R2, PR, RZ, 0x8 ;  /* 0x00000008ff027803 */ /* 0x000fe40000000000 */
[C---:B------:R-:W-:Y:S01]  /*8620*/  ISETP.GE.AND P2, PT, R3.reuse, R203, PT ;  /* 0x000000cb0300720c */ /* 0x040fe20003f46270 */
[----:B------:R-:W-:Y:S01]  /*8630*/  HMMA.16816.F32.BF16 R36, R8, R38, R144 ;  /* 0x000000260824723c */ /* 0x000fe20000041890 */
[----:B------:R-:W-:-:S02]  /*8640*/  ISETP.GE.AND P4, PT, R3, R205, PT ;  /* 0x000000cd0300720c */ /* 0x000fc40003f86270 */
[----:B------:R-:W-:Y:S02]  /*8650*/  FSEL R44, R22, -INF , !P1 ;  /* 0xff800000162c7808 */ /* 0x000fe40004800000 */
[----:B------:R-:W-:Y:S02]  /*8660*/  FSEL R56, R24, -INF , !P6 ;  /* 0xff80000018387808 */ /* 0x000fe40007000000 */
[C---:B------:R-:W-:Y:S02]  /*8670*/  ISETP.GE.AND P3, PT, R3.reuse, R204, PT ;  /* 0x000000cc0300720c */ /* 0x040fe40003f66270 */
[C---:B------:R-:W-:Y:S02]  /*8680*/  ISETP.GE.AND P1, PT, R3.reuse, R206, PT ;  /* 0x000000ce0300720c */ /* 0x040fe40003f26270 */
[----:B------:R-:W-:Y:S02]  /*8690*/  ISETP.NE.AND P6, PT, R2, RZ, PT ;  /* 0x000000ff0200720c */ /* 0x000fe40003fc5270 */
[----:B------:R-:W-:-:S02]  /*86a0*/  ISETP.LT.OR P2, PT, R3, R200, P2 ;  /* 0x000000c80300720c */ /* 0x000fc40001741670 */
[----:B------:R-:W-:Y:S02]  /*86b0*/  IADD3 R2, R0, 0x9, RZ ;  /* 0x0000000900027810 */ /* 0x000fe40007ffe0ff */
[----:B------:R-:W-:Y:S02]  /*86c0*/  FSEL R58, R25, -INF , !P5 ;  /* 0xff800000193a7808 */ /* 0x000fe40006800000 */
[----:B------:R-:W-:Y:S02]  /*86d0*/  FSEL R42, R21, -INF , !P0 ;  /* 0xff800000152a7808 */ /* 0x000fe40004000000 */
[C---:B------:R-:W-:Y:S02]  /*86e0*/  ISETP.LT.OR P5, PT, R3.reuse, R202, P4 ;  /* 0x000000ca0300720c */ /* 0x040fe400027a1670 */
[C---:B------:R-:W-:Y:S02]  /*86f0*/  ISETP.LT.OR P4, PT, R3.reuse, R201, P3 ;  /* 0x000000c90300720c */ /* 0x040fe40001f81670 */
[----:B------:R-:W-:-:S02]  /*8700*/  ISETP.LT.OR P0, PT, R3, R199, P1 ;  /* 0x000000c70300720c */ /* 0x000fc40000f01670 */
[----:B------:R-:W-:Y:S02]  /*8710*/  ISETP.NE.AND P3, PT, R16, RZ, PT ;  /* 0x000000ff1000720c */ /* 0x000fe40003f65270 */
[----:B------:R-:W-:Y:S02]  /*8720*/  P2R R3, PR, RZ, 0x4 ;  /* 0x00000004ff037803 */ /* 0x000fe40000000000 */
[C---:B------:R-:W-:Y:S02]  /*8730*/  ISETP.GE.AND P2, PT, R2.reuse, R204, PT ;  /* 0x000000cc0200720c */ /* 0x040fe40003f46270 */
[----:B------:R-:W-:Y:S02]  /*8740*/  FSEL R73, R27, -INF , !P6 ;  /* 0xff8000001b497808 */ /* 0x000fe40007000000 */
[----:B------:R-:W-:Y:S01]  /*8750*/  FSEL R45, R23, -INF , !P3 ;  /* 0xff800000172d7808 */ /* 0x000fe20005800000 */
[----:B-1----:R-:W-:Y:S01]  /*8760*/  HMMA.16816.F32.BF16 R24, R12, R4, R52 ;  /* 0x000000040c18723c */ /* 0x002fe20000041834 */
[----:B------:R-:W-:-:S02]  /*8770*/  ISETP.GE.AND P3, PT, R2, R205, PT ;  /* 0x000000cd0200720c */ /* 0x000fc40003f66270 */
[----:B------:R-:W-:Y:S02]  /*8780*/  ISETP.LT.OR P2, PT, R2, R201, P2 ;  /* 0x000000c90200720c */ /* 0x000fe40001741670 */
[----:B------:R-:W-:Y:S02]  /*8790*/  FSEL R57, R28, -INF , !P5 ;  /* 0xff8000001c397808 */ /* 0x000fe40006800000 */
[C---:B------:R-:W-:Y:S02]  /*87a0*/  ISETP.LT.OR P5, PT, R2.reuse, R202, P3 ;  /* 0x000000ca0200720c */ /* 0x040fe40001fa1670 */
[----:B------:R-:W-:Y:S02]  /*87b0*/  P2R R16, PR, RZ, 0x4 ;  /* 0x00000004ff107803 */ /* 0x000fe40000000000 */
[----:B------:R-:W-:Y:S02]  /*87c0*/  ISETP.GE.AND P1, PT, R2, R203, PT ;  /* 0x000000cb0200720c */ /* 0x000fe40003f26270 */
[----:B------:R-:W-:-:S02]  /*87d0*/  FSEL R52, R30, -INF , !P4 ;  /* 0xff8000001e347808 */ /* 0x000fc40006000000 */
[----:B------:R-:W-:Y:S02]  /*87e0*/  ISETP.GE.AND P4, PT, R2, R206, PT ;  /* 0x000000ce0200720c */ /* 0x000fe40003f86270 */
[----:B------:R-:W-:Y:S02]  /*87f0*/  ISETP.NE.AND P3, PT, R3, RZ, PT ;  /* 0x000000ff0300720c */ /* 0x000fe40003f65270 */
[----:B------:R-:W-:Y:S02]  /*8800*/  IADD3 R3, R0, 0x10, RZ ;  /* 0x0000001000037810 */ /* 0x000fe40007ffe0ff */
[----:B------:R-:W-:Y:S02]  /*8810*/  FSEL R46, R29, -INF , !P5 ;  /* 0xff8000001d2e7808 */ /* 0x000fe40006800000 */
[----:B------:R-:W-:Y:S02]  /*8820*/  ISETP.NE.AND P5, PT, R16, RZ, PT ;  /* 0x000000ff1000720c */ /* 0x000fe40003fa5270 */
[C---:B------:R-:W-:Y:S01]  /*8830*/  ISETP.LT.OR P1, PT, R2.reuse, R200, P1 ;  /* 0x000000c80200720c */ /* 0x040fe20000f21670 */
[----:B------:R-:W1:Y:S01]  /*8840*/  LDSM.16.M88.4 R16, [R189+0x1000] ;  /* 0x00100000bd10783b */ /* 0x000e620000000200 */
[----:B------:R-:W-:Y:S01]  /*8850*/  ISETP.LT.OR P6, PT, R2, R199, P4 ;  /* 0x000000c70200720c */ /* 0x000fe200027c1670 */
[----:B------:R-:W-:Y:S01]  /*8860*/  HMMA.16816.F32.BF16 R20, R8, R4, R156 ;  /* 0x000000040814723c */ /* 0x000fe2000004189c */
[----:B------:R-:W-:-:S02]  /*8870*/  ISETP.GE.AND P4, PT, R3, R203, PT ;  /* 0x000000cb0300720c */ /* 0x000fc40003f86270 */
[----:B------:R-:W-:Y:S02]  /*8880*/  FSEL R43, R38, -INF , !P0 ;  /* 0xff800000262b7808 */ /* 0x000fe40004000000 */
[----:B------:R-:W-:Y:S02]  /*8890*/  FSEL R40, R36, -INF , !P3 ;  /* 0xff80000024287808 */ /* 0x000fe40005800000 */
[----:B------:R-:W-:Y:S02]  /*88a0*/  FSEL R38, R37, -INF , !P1 ;  /* 0xff80000025267808 */ /* 0x000fe40004800000 */
[C---:B------:R-:W-:Y:S02]  /*88b0*/  ISETP.GE.AND P3, PT, R3.reuse, R205, PT ;  /* 0x000000cd0300720c */ /* 0x040fe40003f66270 */
[C---:B------:R-:W-:Y:S02]  /*88c0*/  ISETP.GE.AND P2, PT, R3.reuse, R204, PT ;  /* 0x000000cc0300720c */ /* 0x040fe40003f46270 */
[----:B------:R-:W-:-:S02]  /*88d0*/  ISETP.GE.AND P1, PT, R3, R206, PT ;  /* 0x000000ce0300720c */ /* 0x000fc40003f26270 */
[----:B------:R-:W-:Y:S02]  /*88e0*/  IADD3 R2, R0, 0x11, RZ ;  /* 0x0000001100027810 */ /* 0x000fe40007ffe0ff */
[C---:B------:R-:W-:Y:S02]  /*88f0*/  ISETP.LT.OR P4, PT, R3.reuse, R200, P4 ;  /* 0x000000c80300720c */ /* 0x040fe40002781670 */
[C---:B------:R-:W-:Y:S02]  /*8900*/  ISETP.LT.OR P3, PT, R3.reuse, R202, P3 ;  /* 0x000000ca0300720c */ /* 0x040fe40001f61670 */
[C---:B------:R-:W-:Y:S02]  /*8910*/  ISETP.LT.OR P2, PT, R3.reuse, R201, P2 ;  /* 0x000000c90300720c */ /* 0x040fe40001741670 */
[----:B------:R-:W-:Y:S02]  /*8920*/  ISETP.LT.OR P0, PT, R3, R199, P1 ;  /* 0x000000c70300720c */ /* 0x000fe40000f01670 */
[----:B------:R-:W-:-:S02]  /*8930*/  P2R R3, PR, RZ, 0x10 ;  /* 0x00000010ff037803 */ /* 0x000fc40000000000 */
[C---:B------:R-:W-:Y:S02]  /*8940*/  ISETP.GE.AND P1, PT, R2.reuse, R205, PT ;  /* 0x000000cd0200720c */ /* 0x040fe40003f26270 */
[----:B------:R-:W-:Y:S02]  /*8950*/  FSEL R47, R31, -INF , !P5 ;  /* 0xff8000001f2f7808 */ /* 0x000fe40006800000 */
[C---:B------:R-:W-:Y:S02]  /*8960*/  ISETP.GE.AND P4, PT, R2.reuse, R204, PT ;  /* 0x000000cc0200720c */ /* 0x040fe40003f86270 */
[----:B------:R-:W-:Y:S01]  /*8970*/  ISETP.GE.AND P5, PT, R2, R203, PT ;  /* 0x000000cb0200720c */ /* 0x000fe20003fa6270 */
[----:B------:R-:W-:Y:S01]  /*8980*/  HMMA.16816.F32.BF16 R32, R12, R6, R60 ;  /* 0x000000060c20723c */ /* 0x000fe2000004183c */
[----:B------:R-:W-:Y:S02]  /*8990*/  FSEL R157, R26, -INF , !P2 ;  /* 0xff8000001a9d7808 */ /* 0x000fe40005000000 */
[----:B------:R-:W-:-:S02]  /*89a0*/  ISETP.LT.OR P2, PT, R2, R202, P1 ;  /* 0x000000ca0200720c */ /* 0x000fc40000f41670 */
[C---:B------:R-:W-:Y:S02]  /*89b0*/  ISETP.LT.OR P1, PT, R2.reuse, R201, P4 ;  /* 0x000000c90200720c */ /* 0x040fe40002721670 */
[----:B------:R-:W-:Y:S02]  /*89c0*/  ISETP.LT.OR P4, PT, R2, R200, P5 ;  /* 0x000000c80200720c */ /* 0x000fe40002f81670 */
[----:B------:R-:W-:Y:S02]  /*89d0*/  ISETP.NE.AND P5, PT, R3, RZ, PT ;  /* 0x000000ff0300720c */ /* 0x000fe40003fa5270 */
[----:B------:R-:W-:Y:S02]  /*89e0*/  IADD3 R3, R0, 0x18, RZ ;  /* 0x0000001800037810 */ /* 0x000fe40007ffe0ff */
[----:B------:R-:W-:Y:S02]  /*89f0*/  FSEL R155, R24, -INF , !P3 ;  /* 0xff800000189b7808 */ /* 0x000fe40005800000 */
[----:B------:R-:W-:-:S02]  /*8a00*/  ISETP.GE.AND P3, PT, R2, R206, PT ;  /* 0x000000ce0200720c */ /* 0x000fc40003f66270 */
[----:B------:R-:W-:Y:S01]  /*8a10*/  FSEL R154, R25, -INF , !P2 ;  /* 0xff800000199a7808 */ /* 0x000fe20005000000 */
[----:B------:R-:W-:Y:S01]  /*8a20*/  HMMA.16816.F32.BF16 R28, R8, R6, R168 ;  /* 0x00000006081c723c */ /* 0x000fe200000418a8 */
[----:B------:R-:W-:Y:S02]  /*8a30*/  ISETP.GE.AND P2, PT, R3, R203, PT ;  /* 0x000000cb0300720c */ /* 0x000fe40003f46270 */
[----:B------:R-:W-:Y:S02]  /*8a40*/  FSEL R39, R39, -INF , !P6 ;  /* 0xff80000027277808 */ /* 0x000fe40007000000 */
[----:B------:R-:W-:Y:S02]  /*8a50*/  P2R R4, PR, RZ, 0x10 ;  /* 0x00000010ff047803 */ /* 0x000fe40000000000 */
[----:B------:R-:W-:Y:S02]  /*8a60*/  ISETP.LT.OR P6, PT, R2, R199, P3 ;  /* 0x000000c70200720c */ /* 0x000fe40001fc1670 */
[----:B------:R-:W-:-:S02]  /*8a70*/  FSEL R168, R27, -INF , !P1 ;  /* 0xff8000001ba87808 */ /* 0x000fc40004800000 */
[C---:B------:R-:W-:Y:S02]  /*8a80*/  ISETP.GE.AND P4, PT, R3.reuse, R205, PT ;  /* 0x000000cd0300720c */ /* 0x040fe40003f86270 */
[C---:B------:R-:W-:Y:S02]  /*8a90*/  ISETP.GE.AND P3, PT, R3.reuse, R204, PT ;  /* 0x000000cc0300720c */ /* 0x040fe40003f66270 */
[C---:B------:R-:W-:Y:S02]  /*8aa0*/  ISETP.GE.AND P1, PT, R3.reuse, R206, PT ;  /* 0x000000ce0300720c */ /* 0x040fe40003f26270 */
[----:B------:R-:W-:Y:S02]  /*8ab0*/  ISETP.LT.OR P2, PT, R3, R200, P2 ;  /* 0x000000c80300720c */ /* 0x000fe40001741670 */
[----:B------:R-:W-:Y:S02]  /*8ac0*/  IADD3 R2, R0, 0x19, RZ ;  /* 0x0000001900027810 */ /* 0x000fe40007ffe0ff */
[----:B------:R-:W-:-:S02]  /*8ad0*/  FSEL R75, R20, -INF , !P5 ;  /* 0xff800000144b7808 */ /* 0x000fc40006800000 */
[----:B------:R-:W-:Y:S02]  /*8ae0*/  FSEL R146, R22, -INF , !P0 ;  /* 0xff80000016927808 */ /* 0x000fe40004000000 */
[C---:B------:R-:W-:Y:S02]  /*8af0*/  ISETP.LT.OR P5, PT, R3.reuse, R202, P4 ;  /* 0x000000ca0300720c */ /* 0x040fe400027a1670 */
[C---:B------:R-:W-:Y:S02]  /*8b00*/  ISETP.LT.OR P4, PT, R3.reuse, R201, P3 ;  /* 0x000000c90300720c */ /* 0x040fe40001f81670 */
[----:B------:R-:W-:Y:S02]  /*8b10*/  ISETP.LT.OR P0, PT, R3, R199, P1 ;  /* 0x000000c70300720c */ /* 0x000fe40000f01670 */
[----:B------:R-:W-:Y:S02]  /*8b20*/  ISETP.NE.AND P3, PT, R4, RZ, PT ;  /* 0x000000ff0400720c */ /* 0x000fe40003f65270 */
[----:B------:R-:W-:-:S02]  /*8b30*/  P2R R3, PR, RZ, 0x4 ;  /* 0x00000004ff037803 */ /* 0x000fc40000000000 */
[C---:B------:R-:W-:Y:S02]  /*8b40*/  ISETP.GE.AND P2, PT, R2.reuse, R204, PT ;  /* 0x000000cc0200720c */ /* 0x040fe40003f46270 */
[----:B------:R-:W-:Y:S02]  /*8b50*/  FSEL R55, R21, -INF , !P3 ;  /* 0xff80000015377808 */ /* 0x000fe40005800000 */
[C---:B------:R-:W-:Y:S02]  /*8b60*/  ISETP.GE.AND P3, PT, R2.reuse, R205, PT ;  /* 0x000000cd0200720c */ /* 0x040fe40003f66270 */
[----:B------:R-:W-:Y:S02]  /*8b70*/  ISETP.LT.OR P2, PT, R2, R201, P2 ;  /* 0x000000c90200720c */ /* 0x000fe40001741670 */
[----:B------:R-:W-:Y:S01]  /*8b80*/  FSEL R153, R32, -INF , !P5 ;  /* 0xff80000020997808 */ /* 0x000fe20006800000 */
[----:B-1----:R-:W-:Y:S01]  /*8b90*/  HMMA.16816.F32.BF16 R24, R12, R16, R148 ;  /* 0x000000100c18723c */ /* 0x002fe20000041894 */
[----:B------:R-:W-:-:S02]  /*8ba0*/  ISETP.LT.OR P5, PT, R2, R202, P3 ;  /* 0x000000ca0200720c */ /* 0x000fc40001fa1670 */
[----:B------:R-:W-:-:S04]  /*8bb0*/  P2R R4, PR, RZ, 0x4 ;  /* 0x00000004ff047803 */ /* 0x000fc80000000000 */
[----:B------:R-:W-:Y:S02]  /*8bc0*/  FSEL R148, R33, -INF , !P5 ;  /* 0xff80000021947808 */ /* 0x000fe40006800000 */
[----:B------:R-:W-:Y:S02]  /*8bd0*/  ISETP.NE.AND P5, PT, R4, RZ, PT ;  /* 0x000000ff0400720c */ /* 0x000fe40003fa5270 */
[----:B------:R-:W1:Y:S01]  /*8be0*/  LDSM.16.M88.4 R4, [R189+0x1800] ;  /* 0x00180000bd04783b */ /* 0x000e620000000200 */
[----:B------:R-:W-:Y:S01]  /*8bf0*/  ISETP.GE.AND P1, PT, R2, R203, PT ;  /* 0x000000cb0200720c */ /* 0x000fe20003f26270 */
[----:B------:R-:W-:-:S04]  /*8c00*/  DEPBAR.LE SB0, 0x0 ;  /* 0x000080000000791a */ /* 0x000fc80000000000 */
[----:B------:R-:W-:Y:S01]  /*8c10*/  FSEL R150, R34, -INF , !P4 ;  /* 0xff80000022967808 */ /* 0x000fe20006000000 */
[----:B------:R-:W-:Y:S01]  /*8c20*/  BAR.SYNC.DEFER_BLOCKING 0x0 ;  /* 0x0000000000007b1d */ /* 0x000fe20000010000 */
[----:B------:R-:W-:Y:S02]  /*8c30*/  ISETP.GE.AND P4, PT, R2, R206, PT ;  /* 0x000000ce0200720c */ /* 0x000fe40003f86270 */
[----:B------:R-:W-:Y:S02]  /*8c40*/  ISETP.NE.AND P3, PT, R3, RZ, PT ;  /* 0x000000ff0300720c */ /* 0x000fe40003f65270 */
[----:B------:R-:W-:Y:S02]  /*8c50*/  IADD3 R3, R0, 0x20, RZ ;  /* 0x0000002000037810 */ /* 0x000fe40007ffe0ff */
[----:B------:R-:W-:Y:S02]  /*8c60*/  FSEL R147, R23, -INF , !P6 ;  /* 0xff80000017937808 */ /* 0x000fe40007000000 */
[C---:B------:R-:W-:Y:S01]  /*8c70*/  ISETP.LT.OR P1, PT, R2.reuse, R200, P1 ;  /* 0x000000c80200720c */ /* 0x040fe20000f21670 */
[----:B------:R-:W-:Y:S01]  /*8c80*/  HMMA.16816.F32.BF16 R20, R8, R16, R220 ;  /* 0x000000100814723c */ /* 0x000fe200000418dc */
[----:B------:R-:W-:-:S02]  /*8c90*/  ISETP.LT.OR P6, PT, R2, R199, P4 ;  /* 0x000000c70200720c */ /* 0x000fc400027c1670 */
[----:B------:R-:W-:Y:S02]  /*8ca0*/  FSEL R53, R28, -INF , !P3 ;  /* 0xff8000001c357808 */ /* 0x000fe40005800000 */
[C---:B------:R-:W-:Y:S02]  /*8cb0*/  ISETP.GE.AND P4, PT, R3.reuse, R203, PT ;  /* 0x000000cb0300720c */ /* 0x040fe40003f86270 */
[----:B------:R-:W-:Y:S02]  /*8cc0*/  ISETP.GE.AND P3, PT, R3, R205, PT ;  /* 0x000000cd0300720c */ /* 0x000fe40003f66270 */
[----:B------:R-:W-:Y:S02]  /*8cd0*/  FSEL R54, R29, -INF , !P1 ;  /* 0xff8000001d367808 */ /* 0x000fe40004800000 */
[C---:B------:R-:W-:Y:S02]  /*8ce0*/  ISETP.GE.AND P2, PT, R3.reuse, R204, PT ;  /* 0x000000cc0300720c */ /* 0x040fe40003f46270 */
[----:B------:R-:W-:-:S02]  /*8cf0*/  ISETP.GE.AND P1, PT, R3, R206, PT ;  /* 0x000000ce0300720c */ /* 0x000fc40003f26270 */
[----:B------:R-:W-:Y:S02]  /*8d00*/  IADD3 R2, R0, 0x21, RZ ;  /* 0x0000002100027810 */ /* 0x000fe40007ffe0ff */
[C---:B------:R-:W-:Y:S02]  /*8d10*/  ISETP.LT.OR P4, PT, R3.reuse, R200, P4 ;  /* 0x000000c80300720c */ /* 0x040fe40002781670 */
[C---:B------:R-:W-:Y:S02]  /*8d20*/  ISETP.LT.OR P3, PT, R3.reuse, R202, P3 ;  /* 0x000000ca0300720c */ /* 0x040fe40001f61670 */
[----:B------:R-:W-:Y:S02]  /*8d30*/  FSEL R145, R30, -INF , !P0 ;  /* 0xff8000001e917808 */ /* 0x000fe40004000000 */
[C---:B------:R-:W-:Y:S02]  /*8d40*/  ISETP.LT.OR P2, PT, R3.reuse, R201, P2 ;  /* 0x000000c90300720c */ /* 0x040fe40001741670 */
[----:B------:R-:W-:-:S02]  /*8d50*/  ISETP.LT.OR P0, PT, R3, R199, P1 ;  /* 0x000000c70300720c */ /* 0x000fc40000f01670 */
        /* <DEDUP_REMOVED lines=8> */
[C---:B------:R-:W-:Y:S01]  /*8de0*/  ISETP.LT.OR P2, PT, R2.reuse, R202, P1 ;  /* 0x000000ca0200720c */ /* 0x040fe20000f41670 */
[----:B------:R-:W-:Y:S01]  /*8df0*/  HMMA.16816.F32.BF16 R32, R12, R18, R48 ;  /* 0x000000120c20723c */ /* 0x000fe20000041830 */
[----:B------:R-:W-:Y:S02]  /*8e00*/  FSEL R144, R31, -INF , !P6 ;  /* 0xff8000001f907808 */ /* 0x000fe40007000000 */
[C---:B------:R-:W-:Y:S02]  /*8e10*/  ISETP.LT.OR P1, PT, R2.reuse, R201, P4 ;  /* 0x000000c90200720c */ /* 0x040fe40002721670 */
[----:B------:R-:W-:-:S02]  /*8e20*/  ISETP.LT.OR P4, PT, R2, R200, P5 ;  /* 0x000000c80200720c */ /* 0x000fc40002f81670 */
[----:B------:R-:W-:Y:S02]  /*8e30*/  ISETP.LT.OR P6, PT, R2, R199, P3 ;  /* 0x000000c70200720c */ /* 0x000fe40001fc1670 */
[----:B------:R-:W-:Y:S02]  /*8e40*/  IADD3 R2, R0, 0x28, RZ ;  /* 0x0000002800027810 */ /* 0x000fe40007ffe0ff */
[----:B------:R-:W-:Y:S02]  /*8e50*/  ISETP.NE.AND P5, PT, R3, RZ, PT ;  /* 0x000000ff0300720c */ /* 0x000fe40003fa5270 */
[----:B------:R-:W-:Y:S01]  /*8e60*/  P2R R3, PR, RZ, 0x10 ;  /* 0x00000010ff037803 */ /* 0x000fe20000000000 */
[----:B------:R-:W-:Y:S01]  /*8e70*/  HMMA.16816.F32.BF16 R28, R8, R18, R164 ;  /* 0x00000012081c723c */ /* 0x000fe200000418a4 */
[C---:B------:R-:W-:Y:S02]  /*8e80*/  ISETP.GE.AND P4, PT, R2.reuse, R205, PT ;  /* 0x000000cd0200720c */ /* 0x040fe40003f86270 */
[----:B------:R-:W-:-:S02]  /*8e90*/  ISETP.GE.AND P3, PT, R2, R204, PT ;  /* 0x000000cc0200720c */ /* 0x000fc40003f66270 */
[----:B------:R-:W-:Y:S02]  /*8ea0*/  FSEL R156, R20, -INF , !P5 ;  /* 0xff800000149c7808 */ /* 0x000fe40006800000 */
[C---:B------:R-:W-:Y:S02]  /*8eb0*/  ISETP.LT.OR P5, PT, R2.reuse, R202, P4 ;  /* 0x000000ca0200720c */ /* 0x040fe400027a1670 */
[C---:B------:R-:W-:Y:S02]  /*8ec0*/  ISETP.LT.OR P4, PT, R2.reuse, R201, P3 ;  /* 0x000000c90200720c */ /* 0x040fe40001f81670 */
[----:B------:R-:W-:Y:S02]  /*8ed0*/  ISETP.NE.AND P3, PT, R3, RZ, PT ;  /* 0x000000ff0300720c */ /* 0x000fe40003f65270 */
[----:B------:R-:W-:Y:S02]  /*8ee0*/  FSEL R171, R25, -INF , !P2 ;  /* 0xff80000019ab7808 */ /* 0x000fe40005000000 */
[----:B------:R-:W-:-:S02]  /*8ef0*/  ISETP.GE.AND P2, PT, R2, R203, PT ;  /* 0x000000cb0200720c */ /* 0x000fc40003f46270 */
[----:B------:R-:W-:Y:S02]  /*8f00*/  FSEL R164, R22, -INF , !P0 ;  /* 0xff80000016a47808 */ /* 0x000fe40004000000 */
[----:B------:R-:W-:Y:S02]  /*8f10*/  FSEL R159, R21, -INF , !P3 ;  /* 0xff800000159f7808 */ /* 0x000fe40005800000 */
[----:B------:R-:W-:Y:S02]  /*8f20*/  FSEL R165, R23, -INF , !P6 ;  /* 0xff80000017a57808 */ /* 0x000fe40007000000 */
[----:B------:R-:W-:Y:S01]  /*8f30*/  FSEL R175, R27, -INF , !P1 ;  /* 0xff8000001baf7808 */ /* 0x000fe20004800000 */
[----:B-1----:R-:W-:Y:S01]  /*8f40*/  HMMA.16816.F32.BF16 R20, R12, R4, R64 ;  /* 0x000000040c14723c */ /* 0x002fe20000041840 */
[C---:B------:R-:W-:Y:S02]  /*8f50*/  ISETP.GE.AND P1, PT, R2.reuse, R206, PT ;  /* 0x000000ce0200720c */ /* 0x040fe40003f26270 */
[----:B------:R-:W-:-:S02]  /*8f60*/  ISETP.LT.OR P2, PT, R2, R200, P2 ;  /* 0x000000c80200720c */ /* 0x000fc40001741670 */
[----:B------:R-:W-:Y:S02]  /*8f70*/  IADD3 R3, R0, 0x29, RZ ;  /* 0x0000002900037810 */ /* 0x000fe40007ffe0ff */
[----:B------:R-:W-:Y:S02]  /*8f80*/  ISETP.LT.OR P0, PT, R2, R199, P1 ;  /* 0x000000c70200720c */ /* 0x000fe40000f01670 */
[----:B------:R-:W-:Y:S02]  /*8f90*/  P2R R16, PR, RZ, 0x4 ;  /* 0x00000004ff107803 */ /* 0x000fe40000000000 */
[C---:B------:R-:W-:Y:S02]  /*8fa0*/  ISETP.GE.AND P3, PT, R3.reuse, R205, PT ;  /* 0x000000cd0300720c */ /* 0x040fe40003f66270 */
[C---:B------:R-:W-:Y:S02]  /*8fb0*/  ISETP.GE.AND P2, PT, R3.reuse, R204, PT ;  /* 0x000000cc0300720c */ /* 0x040fe40003f46270 */
[----:B------:R-:W-:-:S02]  /*8fc0*/  ISETP.GE.AND P1, PT, R3, R203, PT ;  /* 0x000000cb0300720c */ /* 0x000fc40003f26270 */
[----:B------:R-:W-:Y:S02]  /*8fd0*/  FSEL R169, R32, -INF , !P5 ;  /* 0xff80000020a97808 */ /* 0x000fe40006800000 */
[----:B------:R-:W-:Y:S02]  /*8fe0*/  FSEL R170, R34, -INF , !P4 ;  /* 0xff80000022aa7808 */ /* 0x000fe40006000000 */
[C---:B------:R-:W-:Y:S02]  /*8ff0*/  ISETP.GE.AND P4, PT, R3.reuse, R206, PT ;  /* 0x000000ce0300720c */ /* 0x040fe40003f86270 */
[C---:B------:R-:W-:Y:S02]  /*9000*/  ISETP.LT.OR P5, PT, R3.reuse, R202, P3 ;  /* 0x000000ca0300720c */ /* 0x040fe40001fa1670 */
[----:B------:R-:W-:Y:S02]  /*9010*/  ISETP.NE.AND P3, PT, R16, RZ, PT ;  /* 0x000000ff1000720c */ /* 0x000fe40003f65270 */
[C---:B------:R-:W-:Y:S01]  /*9020*/  ISETP.LT.OR P2, PT, R3.reuse, R201, P2 ;  /* 0x000000c90300720c */ /* 0x040fe20001741670 */
[----:B------:R-:W-:Y:S01]  /*9030*/  HMMA.16816.F32.BF16 R16, R8, R4, R208 ;  /* 0x000000040810723c */ /* 0x000fe200000418d0 */
[----:B------:R-:W-:-:S02]  /*9040*/  ISETP.LT.OR P1, PT, R3, R200, P1 ;  /* 0x000000c80300720c */ /* 0x000fc40000f21670 */
[----:B------:R-:W-:Y:S02]  /*9050*/  IADD3 R2, R0, 0x30, RZ ;  /* 0x0000003000027810 */ /* 0x000fe40007ffe0ff */
[----:B------:R-:W-:Y:S02]  /*9060*/  ISETP.LT.OR P6, PT, R3, R199, P4 ;  /* 0x000000c70300720c */ /* 0x000fe400027c1670 */
        /* <DEDUP_REMOVED lines=8> */
[----:B------:R-:W-:Y:S01]  /*90f0*/  FSEL R167, R33, -INF , !P5 ;  /* 0xff80000021a77808 */ /* 0x000fe20006800000 */
[----:B------:R-:W-:Y:S01]  /*9100*/  HMMA.16816.F32.BF16 R8, R8, R6, R160 ;  /* 0x000000060808723c */ /* 0x000fe200000418a0 */
[----:B------:R-:W-:-:S02]  /*9110*/  ISETP.NE.AND P5, PT, R3, RZ, PT ;  /* 0x000000ff0300720c */ /* 0x000fc40003fa5270 */
[C---:B------:R-:W-:Y:S02]  /*9120*/  ISETP.LT.OR P3, PT, R2.reuse, R202, P3 ;  /* 0x000000ca0200720c */ /* 0x040fe40001f61670 */
[C---:B------:R-:W-:Y:S02]  /*9130*/  ISETP.LT.OR P2, PT, R2.reuse, R201, P2 ;  /* 0x000000c90200720c */ /* 0x040fe40001741670 */
[C---:B------:R-:W-:Y:S02]  /*9140*/  ISETP.LT.OR P4, PT, R2.reuse, R200, P4 ;  /* 0x000000c80200720c */ /* 0x040fe40002781670 */
[----:B------:R-:W-:Y:S02]  /*9150*/  ISETP.LT.OR P0, PT, R2, R199, P1 ;  /* 0x000000c70200720c */ /* 0x000fe40000f01670 */
[----:B------:R-:W-:Y:S02]  /*9160*/  IADD3 R2, R0, 0x31, RZ ;  /* 0x0000003100027810 */ /* 0x000fe40007ffe0ff */
[----:B------:R-:W-:-:S02]  /*9170*/  FSEL R161, R35, -INF , !P5 ;  /* 0xff80000023a17808 */ /* 0x000fc40006800000 */
[----:B------:R-:W-:Y:S02]  /*9180*/  P2R R3, PR, RZ, 0x10 ;  /* 0x00000010ff037803 */ /* 0x000fe40000000000 */
[----:B------:R-:W-:Y:S02]  /*9190*/  ISETP.GE.AND P1, PT, R2, R205, PT ;  /* 0x000000cd0200720c */ /* 0x000fe40003f26270 */
[----:B------:R-:W-:Y:S02]  /*91a0*/  FSEL R182, R20, -INF , !P3 ;  /* 0xff80000014b67808 */ /* 0x000fe40005800000 */
[C---:B------:R-:W-:Y:S02]  /*91b0*/  ISETP.GE.AND P5, PT, R2.reuse, R203, PT ;  /* 0x000000cb0200720c */ /* 0x040fe40003fa6270 */
[C---:B------:R-:W-:Y:S02]  /*91c0*/  ISETP.GE.AND P4, PT, R2.reuse, R204, PT ;  /* 0x000000cc0200720c */ /* 0x040fe40003f86270 */
[----:B------:R-:W-:Y:S01]  /*91d0*/  ISETP.GE.AND P3, PT, R2, R206, PT ;  /* 0x000000ce0200720c */ /* 0x000fe20003f66270 */
[----:B------:R-:W-:Y:S01]  /*91e0*/  HMMA.16816.F32.BF16 R12, R12, R6, R140 ;  /* 0x000000060c0c723c */ /* 0x000fe2000004188c */
[----:B------:R-:W-:-:S02]  /*91f0*/  FSEL R160, R31, -INF , !P6 ;  /* 0xff8000001fa07808 */ /* 0x000fc40007000000 */
[----:B------:R-:W-:Y:S02]  /*9200*/  FSEL R210, R22, -INF , !P2 ;  /* 0xff80000016d27808 */ /* 0x000fe40005000000 */
[C---:B------:R-:W-:Y:S02]  /*9210*/  ISETP.LT.OR P2, PT, R2.reuse, R202, P1 ;  /* 0x000000ca0200720c */ /* 0x040fe40000f41670 */
[C---:B------:R-:W-:Y:S02]  /*9220*/  ISETP.LT.OR P6, PT, R2.reuse, R200, P5 ;  /* 0x000000c80200720c */ /* 0x040fe40002fc1670 */
[C---:B------:R-:W-:Y:S02]  /*9230*/  ISETP.LT.OR P1, PT, R2.reuse, R201, P4 ;  /* 0x000000c90200720c */ /* 0x040fe40002721670 */
[----:B------:R-:W-:Y:S02]  /*9240*/  ISETP.LT.OR P5, PT, R2, R199, P3 ;  /* 0x000000c70200720c */ /* 0x000fe40001fa1670 */
[----:B------:R-:W-:-:S02]  /*9250*/  IADD3 R2, R0, 0x38, RZ ;  /* 0x0000003800027810 */ /* 0x000fc40007ffe0ff */
[----:B------:R-:W-:Y:S02]  /*9260*/  ISETP.NE.AND P4, PT, R3, RZ, PT ;  /* 0x000000ff0300720c */ /* 0x000fe40003f85270 */
[----:B------:R-:W-:Y:S02]  /*9270*/  FSEL R181, R21, -INF , !P2 ;  /* 0xff80000015b57808 */ /* 0x000fe40005000000 */
[----:B------:R-:W-:Y:S02]  /*9280*/  FSEL R209, R23, -INF , !P1 ;  /* 0xff80000017d17808 */ /* 0x000fe40004800000 */
[C---:B------:R-:W-:Y:S02]  /*9290*/  ISETP.GE.AND P3, PT, R2.reuse, R205, PT ;  /* 0x000000cd0200720c */ /* 0x040fe40003f66270 */
[----:B------:R-:W-:Y:S02]  /*92a0*/  ISETP.GE.AND P2, PT, R2, R204, PT ;  /* 0x000000cc0200720c */ /* 0x000fe40003f46270 */
[----:B------:R-:W-:-:S02]  /*92b0*/  FSEL R142, R16, -INF , !P4 ;  /* 0xff800000108e7808 */ /* 0x000fc40006000000 */
[C---:B------:R-:W-:Y:S02]  /*92c0*/  ISETP.GE.AND P1, PT, R2.reuse, R203, PT ;  /* 0x000000cb0200720c */ /* 0x040fe40003f26270 */
[----:B------:R-:W-:Y:S02]  /*92d0*/  ISETP.GE.AND P4, PT, R2, R206, PT ;  /* 0x000000ce0200720c */ /* 0x000fe40003f86270 */
[----:B------:R-:W-:Y:S02]  /*92e0*/  FSEL R173, R18, -INF , !P0 ;  /* 0xff80000012ad7808 */ /* 0x000fe40004000000 */
[----:B------:R-:W-:Y:S02]  /*92f0*/  FSEL R162, R17, -INF , !P6 ;  /* 0xff80000011a27808 */ /* 0x000fe40007000000 */
[C---:B------:R-:W-:Y:S02]  /*9300*/  ISETP.LT.OR P3, PT, R2.reuse, R202, P3 ;  /* 0x000000ca0200720c */ /* 0x040fe40001f61670 */
[----:B------:R-:W-:-:S02]  /*9310*/  ISETP.LT.OR P0, PT, R2, R201, P2 ;  /* 0x000000c90200720c */ /* 0x000fc40001701670 */
[----:B------:R-:W-:Y:S02]  /*9320*/  ISETP.GT.AND P6, PT, R152, UR18, PT ;  /* 0x0000001298007c0c */ /* 0x000fe4000bfc4270 */
[----:B------:R-:W-:Y:S02]  /*9330*/  IADD3 R0, R0, 0x39, RZ ;  /* 0x0000003900007810 */ /* 0x000fe40007ffe0ff */
[C---:B------:R-:W-:Y:S02]  /*9340*/  ISETP.LT.OR P2, PT, R2.reuse, R200, P1 ;  /* 0x000000c80200720c */ /* 0x040fe40000f41670 */
[----:B------:R-:W-:Y:S02]  /*9350*/  ISETP.LT.OR P1, PT, R2, R199, P4 ;  /* 0x000000c70200720c */ /* 0x000fe40002721670 */
[----:B------:R-:W-:Y:S02]  /*9360*/  P2R R3, PR, RZ, 0x8 ;  /* 0x00000008ff037803 */ /* 0x000fe40000000000 */
[----:B------:R-:W-:-:S02]  /*9370*/  ISETP.GE.AND P3, PT, R0, R203, PT ;  /* 0x000000cb0000720c */ /* 0x000fc40003f66270 */
[----:B------:R-:W-:Y:S02]  /*9380*/  FSEL R174, R19, -INF , !P5 ;  /* 0xff80000013ae7808 */ /* 0x000fe40006800000 */
[----:B------:R-:W-:Y:S02]  /*9390*/  ISETP.GE.AND P4, PT, R0, R204, PT ;  /* 0x000000cc0000720c */ /* 0x000fe40003f86270 */
[----:B------:R-:W-:Y:S02]  /*93a0*/  FSEL R176, R10, -INF , !P1 ;  /* 0xff8000000ab07808 */ /* 0x000fe40004800000 */
[C---:B------:R-:W-:Y:S02]  /*93b0*/  ISETP.GE.AND P5, PT, R0.reuse, R205, PT ;  /* 0x000000cd0000720c */ /* 0x040fe40003fa6270 */
[----:B------:R-:W-:Y:S02]  /*93c0*/  ISETP.GE.AND P1, PT, R0, R206, PT ;  /* 0x000000ce0000720c */ /* 0x000fe40003f26270 */
[----:B------:R-:W-:-:S02]  /*93d0*/  FSEL R143, R8, -INF , !P2 ;  /* 0xff800000088f7808 */ /* 0x000fc40005000000 */
[C---:B------:R-:W-:Y:S02]  /*93e0*/  ISETP.LT.OR P2, PT, R0.reuse, R200, P3 ;  /* 0x000000c80000720c */ /* 0x040fe40001f41670 */
[C---:B------:R-:W-:Y:S02]  /*93f0*/  ISETP.LT.OR P3, PT, R0.reuse, R201, P4 ;  /* 0x000000c90000720c */ /* 0x040fe40002761670 */
[C---:B------:R-:W-:Y:S02]  /*9400*/  ISETP.LT.OR P5, PT, R0.reuse, R202, P5 ;  /* 0x000000ca0000720c */ /* 0x040fe40002fa1670 */
[----:B------:R-:W-:Y:S02]  /*9410*/  ISETP.NE.AND P4, PT, R3, RZ, PT ;  /* 0x000000ff0300720c */ /* 0x000fe40003f85270 */
[----:B------:R-:W-:Y:S02]  /*9420*/  ISETP.LT.OR P1, PT, R0, R199, P1 ;  /* 0x000000c70000720c */ /* 0x000fe40000f21670 */
[----:B------:R-:W-:-:S02]  /*9430*/  FSEL R183, R14, -INF , !P0 ;  /* 0xff8000000eb77808 */ /* 0x000fc40004000000 */
[----:B------:R-:W-:Y:S02]  /*9440*/  FSEL R163, R9, -INF , !P2 ;  /* 0xff80000009a37808 */ /* 0x000fe40005000000 */
[----:B------:R-:W-:Y:S02]  /*9450*/  FSEL R178, R11, -INF , !P1 ;  /* 0xff8000000bb27808 */ /* 0x000fe40004800000 */
[----:B------:R-:W-:Y:S02]  /*9460*/  FSEL R180, R12, -INF , !P4 ;  /* 0xff8000000cb47808 */ /* 0x000fe40006000000 */
[----:B------:R-:W-:Y:S02]  /*9470*/  ISETP.NE.AND P0, PT, R68, RZ, PT ;  /* 0x000000ff4400720c */ /* 0x000fe40003f05270 */
[----:B------:R-:W-:Y:S02]  /*9480*/  FSEL R179, R13, -INF , !P5 ;  /* 0xff8000000db37808 */ /* 0x000fe40006800000 */
[----:B------:R-:W-:Y:S01]  /*9490*/  FSEL R208, R15, -INF , !P3 ;  /* 0xff8000000fd07808 */ /* 0x000fe20005800000 */
[----:B------:R-:W-:Y:S05]  /*94a0*/  @!P6 BRA `(.L_x_1172) ;  /* 0x000003500000e947 */ /* 0x000fea0003800000 */
[----:B------:R-:W2:Y:S01]  /*94b0*/  LDL.64 R236, [R1+0x50] ;  /* 0x0000500001ec7983 */ /* 0x000ea20000100a00 */
[----:B------:R-:W-:Y:S01]  /*94c0*/  IADD3 R0, R234, -0x3, RZ ;  /* 0xfffffffdea007810 */ /* 0x000fe20007ffe0ff */
[----:B------:R-:W-:Y:S01]  /*94d0*/  IMAD.MOV.U32 R243, RZ, RZ, c[0x0][0x198] ;  /* 0x00006600fff37624 */ /* 0x000fe200078e00ff */
[----:B------:R-:W-:Y:S01]  /*94e0*/  BSSY B0, `(.L_x_1173) ;  /* 0x0000030000007945 */ /* 0x000fe20003800000 */
[----:B------:R-:W-:Y:S01]  /*94f0*/  IMAD.MOV.U32 R12, RZ, RZ, c[0x0][0x198] ;  /* 0x00006600ff0c7624 */ /* 0x000fe200078e00ff */
[----:B------:R-:W-:Y:S01]  /*9500*/  SHF.R.S32.HI R2, RZ, 0x1f, R0 ;  /* 0x0000001fff027819 */ /* 0x000fe20000011400 */
[----:B------:R-:W-:Y:S01]  /*9510*/  IMAD.WIDE.U32 R4, R0, c[0x0][0x198], RZ ;  /* 0x0000660000047a25 */ /* 0x000fe200078e00ff */
[----:B------:R1:W-:Y:S03]  /*9520*/  @P0 STS.128 [R207+0x4000], RZ ;  /* 0x004000ffcf000388 */ /* 0x0003e60000000c00 */
[----:B------:R-:W-:-:S02]  /*9530*/  IMAD R2, R2, c[0x0][0x198], RZ ;  /* 0x0000660002027a24 */ /* 0x000fc400078e02ff */
[----:B------:R-:W-:Y:S02]  /*9540*/  IMAD.SHL.U32 R243, R243, 0x10, RZ ;  /* 0x00000010f3f37824 */ /* 0x000fe400078e00ff */
[----:B------:R-:W-:Y:S02]  /*9550*/  IMAD R0, R0, c[0x0][0x19c], R2 ;  /* 0x0000670000007a24 */ /* 0x000fe400078e0202 */
[----:B------:R-:W-:Y:S02]  /*9560*/  @!P0 IMAD.MOV.U32 R7, RZ, RZ, c[0x0][0x19c] ;  /* 0x00006700ff078624 */ /* 0x000fe400078e00ff */
[----:B------:R-:W-:Y:S01]  /*9570*/  IMAD.IADD R3, R5, 0x1, R0 ;  /* 0x0000000105037824 */ /* 0x000fe200078e0200 */
[----:B--2---:R-:W-:-:S04]  /*9580*/  LEA R2, P1, R4, R236, 0x6 ;  /* 0x000000ec04027211 */ /* 0x004fc800078230ff */
[-C--:B------:R-:W-:Y:S02]  /*9590*/  @!P0 IADD3 R0, P5, R243, R2.reuse, RZ ;  /* 0x00000002f3008210 */ /* 0x080fe40007fbe0ff */
[----:B------:R-:W-:Y:S02]  /*95a0*/  LEA.HI.X R3, R4, R249, R3, 0x6, P1 ;  /* 0x000000f904037211 */ /* 0x000fe400008f3403 */
[----:B------:R-:W-:Y:S02]  /*95b0*/  @!P0 LEA R5, P4, R12, R2, 0x5 ;  /* 0x000000020c058211 */ /* 0x000fe400078828ff */
[----:B------:R-:W-:Y:S01]  /*95c0*/  @!P0 LEA R8, P3, R2, c[0x0][0x168], 0x1 ;  /* 0x00005a0002088a11 */ /* 0x000fe200078608ff */
[----:B------:R-:W-:Y:S01]  /*95d0*/  @!P0 IMAD.X R11, R247, 0x1, R3, P5 ;  /* 0x00000001f70b8824 */ /* 0x000fe200028e0603 */
[----:B------:R-:W-:Y:S02]  /*95e0*/  @!P0 LEA R6, P2, R0, c[0x0][0x168], 0x1 ;  /* 0x00005a0000068a11 */ /* 0x000fe400078408ff */
[----:B------:R-:W-:-:S02]  /*95f0*/  @!P0 LEA R4, P1, R5, c[0x0][0x168], 0x1 ;  /* 0x00005a0005048a11 */ /* 0x000fc400078208ff */
[----:B------:R-:W-:Y:S02]  /*9600*/  @!P0 LEA.HI.X R10, R12, R3, R7, 0x5, P4 ;  /* 0x000000030c0a8211 */ /* 0x000fe400020f2c07 */
        /* <DEDUP_REMOVED lines=19> */
[----:B------:R-:W-:Y:S01]  /*9740*/  ULDC UR4, c[0x0][0x19c] ;  /* 0x0000670000047ab9 */ /* 0x000fe20000000800 */
[----:B-1----:R-:W-:Y:S01]  /*9750*/  IMAD.WIDE.U32 R4, R12, 0x30, R2 ;  /* 0x000000300c047825 */ /* 0x002fe200078e0002 */
[----:B------:R-:W-:-:S04]  /*9760*/  UIMAD UR4, UR4, 0x30, URZ ;  /* 0x00000030040478a4 */ /* 0x000fc8000f8e023f */
[----:B------:R-:W-:Y:S02]  /*9770*/  LEA R2, P1, R4, c[0x0][0x168], 0x1 ;  /* 0x00005a0004027a11 */ /* 0x000fe400078208ff */
[----:B------:R-:W-:-:S04]  /*9780*/  IADD3 R0, R5, UR4, RZ ;  /* 0x0000000405007c10 */ /* 0x000fc8000fffe0ff */
[----:B------:R-:W-:-:S05]  /*9790*/  LEA.HI.X R3, R4, c[0x0][0x16c], R0, 0x1, P1 ;  /* 0x00005b0004037a11 */ /* 0x000fca00008f0c00 */
[----:B------:R-:W-:Y:S01]  /*97a0*/  @!PT LDS RZ, [RZ] ;  /* 0x00000000fffff984 */ /* 0x000fe20000000800 */
[----:B------:R-:W-:Y:S01]  /*97b0*/  @!PT LDS RZ, [RZ] ;  /* 0x00000000fffff984 */ /* 0x000fe20000000800 */
[----:B------:R-:W-:Y:S01]  /*97c0*/  @!PT LDS RZ, [RZ] ;  /* 0x00000000fffff984 */ /* 0x000fe20000000800 */
[----:B------:R1:W-:Y:S02]  /*97d0*/  LDGSTS.E.BYPASS.LTC128B.128 [R207+0x5800], [R2.64] ;  /* 0x0580000002cf7fae */ /* 0x0003e4000b901d56 */
.L_x_1174:
[----:B------:R-:W-:Y:S05]  /*97e0*/  BSYNC B0 ;  /* 0x0000000000007941 */ /* 0x000fea0003800000 */
.L_x_1173:
[----:B------:R-:W0:Y:S02]  /*97f0*/  LDGDEPBAR ;  /* 0x00000000000079af */ /* 0x000e240000000000 */
.L_x_1172:
[----:B------:R-:W-:Y:S01]  /*9800*/  FMNMX.FTZ R0, R70, R41, !PT ;  /* 0x0000002946007209 */ /* 0x000fe20007810000 */
[----:B------:R-:W-:Y:S01]  /*9810*/  IMAD.WIDE.U32 R220, R246, -0x326172a9, RZ ;  /* 0xcd9e8d57f6dc7825 */ /* 0x000fe200078e00ff */
[----:B------:R-:W-:Y:S02]  /*9820*/  LDSM.16.MT88.4 R28, [R185+0x6000] ;  /* 0x00600000b91c783b */ /* 0x000fe40000004200 */
[----:B------:R-:W-:Y:S01]  /*9830*/  FMNMX.FTZ R0, R42, R0, !PT ;  /* 0x000000002a007209 */ /* 0x000fe20007810000 */
[----:B------:R-:W-:Y:S01]  /*9840*/  IMAD.SHL.U32 R68, R152, 0x2, RZ ;  /* 0x0000000298447824 */ /* 0x000fe200078e00ff */
[----:B------:R-:W-:Y:S01]  /*9850*/  LDSM.16.MT88.4 R24, [R188+0x6000] ;  /* 0x00600000bc18783b */ /* 0x000fe20000004200 */
[----:B------:R-:W-:Y:S01]  /*9860*/  IMAD.WIDE.U32 R140, R245, -0x2daee0ad, RZ ;  /* 0xd2511f53f58c7825 */ /* 0x000fe200078e00ff */
[----:B------:R-:W-:Y:S02]  /*9870*/  FMNMX.FTZ R0, R40, R0, !PT ;  /* 0x0000000028007209 */ /* 0x000fe40007810000 */
[----:B------:R-:W-:Y:S02]  /*9880*/  LDSM.16.MT88.4 R20, [R186+0x6000] ;  /* 0x00600000ba14783b */ /* 0x000fe40000004200 */
[----:B------:R-:W-:-:S02]  /*9890*/  FMNMX.FTZ R0, R38, R0, !PT ;  /* 0x0000000026007209 */ /* 0x000fc40007810000 */
[----:B-1----:R-:W-:Y:S01]  /*98a0*/  LOP3.LUT R8, R141, UR27, R68, 0x96, !PT ;  /* 0x0000001b8d087c12 */ /* 0x002fe2000f8e9644 */
[----:B------:R-:W-:Y:S01]  /*98b0*/  LDSM.16.MT88.4 R32, [R187+0x6000] ;  /* 0x00600000bb20783b */ /* 0x000fe20000004200 */
[----:B------:R-:W-:-:S03]  /*98c0*/  FMNMX.FTZ R0, R75, R0, !PT ;  /* 0x000000004b007209 */ /* 0x000fc60007810000 */
[----:B------:R-:W-:Y:S01]  /*98d0*/  IMAD.WIDE.U32 R8, R8, -0x326172a9, RZ ;  /* 0xcd9e8d5708087825 */ /* 0x000fe200078e00ff */
        /* <DEDUP_REMOVED lines=20> */
[----:B------:R-:W-:-:S03]  /*9a20*/  FMNMX.FTZ R2, R165, R2, !PT ;  /* 0x00000002a5027209 */ /* 0x000fc60007810000 */
[----:B------:R-:W1:Y:S01]  /*9a30*/  SHFL.BFLY PT, R3, R0, 0x2, 0x1f ;  /* 0x0c401f0000037f89 */ /* 0x000e6200000e0000 */
[----:B------:R-:W-:-:S04]  /*9a40*/  FMNMX.FTZ R2, R166, R2, !PT ;  /* 0x00000002a6027209 */ /* 0x000fc80007810000 */
[----:B------:R-:W-:-:S04]  /*9a50*/  FMNMX.FTZ R2, R160, R2, !PT ;  /* 0x00000002a0027209 */ /* 0x000fc80007810000 */
[----:B------:R-:W-:-:S04]  /*9a60*/  FMNMX.FTZ R2, R173, R2, !PT ;  /* 0x00000002ad027209 */ /* 0x000fc80007810000 */
[----:B------:R-:W-:-:S04]  /*9a70*/  FMNMX.FTZ R2, R174, R2, !PT ;  /* 0x00000002ae027209 */ /* 0x000fc80007810000 */
[----:B------:R-:W-:-:S04]  /*9a80*/  FMNMX.FTZ R2, R176, R2, !PT ;  /* 0x00000002b0027209 */ /* 0x000fc80007810000 */
[----:B------:R-:W-:Y:S02]  /*9a90*/  FMNMX.FTZ R2, R178, R2, !PT ;  /* 0x00000002b2027209 */ /* 0x000fe40007810000 */
[----:B-1----:R-:W-:-:S03]  /*9aa0*/  FMNMX.FTZ R0, R0, R3, !PT ;  /* 0x0000000300007209 */ /* 0x002fc60007810000 */
[----:B------:R-:W1:Y:S01]  /*9ab0*/  SHFL.BFLY PT, R6, R2, 0x2, 0x1f ;  /* 0x0c401f0002067f89 */ /* 0x000e6200000e0000 */
[----:B------:R-:W-:-:S03]  /*9ac0*/  LOP3.LUT R3, R221, R250, RZ, 0x3c, !PT ;  /* 0x000000fadd037212 */ /* 0x000fc600078e3cff */
[----:B------:R-:W2:Y:S02]  /*9ad0*/  SHFL.BFLY PT, R4, R0, 0x1, 0x1f ;  /* 0x0c201f0000047f89 */ /* 0x000ea400000e0000 */
[----:B------:R-:W-:-:S05]  /*9ae0*/  IMAD.WIDE.U32 R48, R3, -0x2daee0ad, RZ ;  /* 0xd2511f5303307825 */ /* 0x000fca00078e00ff */
[----:B------:R-:W-:Y:S02]  /*9af0*/  LOP3.LUT R3, R49, UR14, R140, 0x96, !PT ;  /* 0x0000000e31037c12 */ /* 0x000fe4000f8e968c */
[----:B------:R-:W3:Y:S03]  /*9b00*/  LDC.U8 R140, c[0x0][0x2d8] ;  /* 0x0000b600ff8c7b82 */ /* 0x000ee60000000000 */
[----:B------:R-:W-:Y:S01]  /*9b10*/  IMAD.WIDE.U32 R36, R3, -0x326172a9, RZ ;  /* 0xcd9e8d5703247825 */ /* 0x000fe200078e00ff */
[----:B-1----:R-:W-:Y:S02]  /*9b20*/  FMNMX.FTZ R6, R2, R6, !PT ;  /* 0x0000000602067209 */ /* 0x002fe40007810000 */
[----:B------:R-:W-:Y:S02]  /*9b30*/  LOP3.LUT R2, R9, UR15, R220, 0x96, !PT ;  /* 0x0000000f09027c12 */ /* 0x000fe4000f8e96dc */
[----:B--2---:R-:W-:Y:S01]  /*9b40*/  FMNMX.FTZ R222, R0, R4, !PT ;  /* 0x0000000400de7209 */ /* 0x004fe20007810000 */
[----:B------:R-:W1:Y:S01]  /*9b50*/  SHFL.BFLY PT, R7, R6, 0x1, 0x1f ;  /* 0x0c201f0006077f89 */ /* 0x000e6200000e0000 */
[----:B------:R-:W-:Y:S01]  /*9b60*/  LOP3.LUT R4, R37, UR13, R8, 0x96, !PT ;  /* 0x0000000d25047c12 */ /* 0x000fe2000f8e9608 */
[----:B------:R-:W-:Y:S01]  /*9b70*/  IMAD.WIDE.U32 R2, R2, -0x2daee0ad, RZ ;  /* 0xd2511f5302027825 */ /* 0x000fe200078e00ff */
[----:B------:R-:W-:-:S03]  /*9b80*/  FSETP.NEU.FTZ.AND P2, PT, R222, -INF , PT ;  /* 0xff800000de00780b */ /* 0x000fc60003f5d000 */
[----:B------:R-:W-:Y:S01]  /*9b90*/  FMUL.FTZ R10, R222, c[0x0][0x23c] ;  /* 0x00008f00de0a7a20 */ /* 0x000fe20000410000 */
[----:B------:R-:W-:Y:S01]  /*9ba0*/  LOP3.LUT R3, R3, UR12, R48, 0x96, !PT ;  /* 0x0000000c03037c12 */ /* 0x000fe2000f8e9630 */
[----:B------:R-:W-:Y:S01]  /*9bb0*/  IMAD.WIDE.U32 R4, R4, -0x2daee0ad, RZ ;  /* 0xd2511f5304047825 */ /* 0x000fe200078e00ff */
[----:B---3--:R-:W-:Y:S02]  /*9bc0*/  PRMT R140, R140, 0x7054, R140 ;  /* 0x000070548c8c7816 */ /* 0x008fe4000000008c */
[----:B------:R-:W-:-:S05]  /*9bd0*/  FSEL R10, R10, RZ, P2 ;  /* 0x000000ff0a0a7208 */ /* 0x000fca0001000000 */
[----:B------:R-:W-:-:S04]  /*9be0*/  FFMA.FTZ R0, R41, c[0x0][0x23c], -R10 ;  /* 0x00008f0029007a23 */ /* 0x000fc8000001080a */
[----:B------:R2:W-:Y:S01]  /*9bf0*/  MUFU.EX2 R249, R0 ;  /* 0x0000000000f97308 */ /* 0x0005e20000000800 */
[----:B-1----:R-:W-:Y:S02]  /*9c00*/  FMNMX.FTZ R221, R6, R7, !PT ;  /* 0x0000000706dd7209 */ /* 0x002fe40007810000 */
[----:B------:R-:W-:Y:S02]  /*9c10*/  FSEL R6, R222, RZ, P2 ;  /* 0x000000ffde067208 */ /* 0x000fe40001000000 */
[C---:B------:R-:W-:Y:S01]  /*9c20*/  FSETP.NEU.FTZ.AND P1, PT, R221.reuse, -INF , PT ;  /* 0xff800000dd00780b */ /* 0x040fe20003f3d000 */
[----:B------:R-:W-:-:S05]  /*9c30*/  FMUL.FTZ R11, R221, c[0x0][0x23c] ;  /* 0x00008f00dd0b7a20 */ /* 0x000fca0000410000 */
[----:B------:R-:W-:Y:S02]  /*9c40*/  FSEL R11, R11, RZ, P1 ;  /* 0x000000ff0b0b7208 */ /* 0x000fe40000800000 */
[----:B--2---:R-:W-:Y:S01]  /*9c50*/  LOP3.LUT R0, R5, UR10, R2, 0x96, !PT ;  /* 0x0000000a05007c12 */ /* 0x004fe2000f8e9602 */
[----:B------:R-:W-:Y:S02]  /*9c60*/  FFMA.FTZ R5, R42, c[0x0][0x23c], -R10 ;  /* 0x00008f002a057a23 */ /* 0x000fe4000001080a */
[----:B------:R-:W-:Y:S02]  /*9c70*/  IMAD.WIDE.U32 R2, R3, -0x326172a9, RZ ;  /* 0xcd9e8d5703027825 */ /* 0x000fe400078e00ff */
[----:B------:R1:W-:Y:S02]  /*9c80*/  MUFU.EX2 R248, R5 ;  /* 0x0000000500f87308 */ /* 0x0003e40000000800 */
[----:B------:R-:W-:Y:S01]  /*9c90*/  IMAD.WIDE.U32 R16, R0, -0x326172a9, RZ ;  /* 0xcd9e8d5700107825 */ /* 0x000fe200078e00ff */
[----:B------:R-:W-:-:S03]  /*9ca0*/  LOP3.LUT R3, R3, UR11, R36, 0x96, !PT ;  /* 0x0000000b03037c12 */ /* 0x000fc6000f8e9624 */
[----:B------:R-:W-:-:S04]  /*9cb0*/  FFMA.FTZ R0, R40, c[0x0][0x23c], -R10 ;  /* 0x00008f0028007a23 */ /* 0x000fc8000001080a */
[----:B------:R2:W-:Y:S01]  /*9cc0*/  MUFU.EX2 R247, R0 ;  /* 0x0000000000f77308 */ /* 0x0005e20000000800 */
[----:B-1----:R-:W-:Y:S01]  /*9cd0*/  LOP3.LUT R5, R17, UR9, R2, 0x96, !PT ;  /* 0x0000000911057c12 */ /* 0x002fe2000f8e9602 */
[----:B------:R-:W-:-:S04]  /*9ce0*/  IMAD.WIDE.U32 R2, R3, -0x2daee0ad, RZ ;  /* 0xd2511f5303027825 */ /* 0x000fc800078e00ff */
[----:B------:R-:W-:Y:S01]  /*9cf0*/  IMAD.WIDE.U32 R40, R5, -0x2daee0ad, RZ ;  /* 0xd2511f5305287825 */ /* 0x000fe200078e00ff */
[----:B------:R-:W-:-:S03]  /*9d00*/  LOP3.LUT R4, R3, UR8, R4, 0x96, !PT ;  /* 0x0000000803047c12 */ /* 0x000fc6000f8e9604 */
[----:B------:R-:W-:Y:S01]  /*9d10*/  FFMA.FTZ R5, R43, c[0x0][0x23c], -R11 ;  /* 0x00008f002b057a23 */ /* 0x000fe2000001080b */
[----:B------:R-:W-:Y:S01]  /*9d20*/  LOP3.LUT R2, R41, UR6, R2, 0x96, !PT ;  /* 0x0000000629027c12 */ /* 0x000fe2000f8e9602 */
[----:B--2---:R-:W-:Y:S02]  /*9d30*/  FFMA.FTZ R0, R38, c[0x0][0x23c], -R10 ;  /* 0x00008f0026007a23 */ /* 0x004fe4000001080a */
[----:B------:R-:W-:Y:S01]  /*9d40*/  IMAD.WIDE.U32 R14, R4, -0x326172a9, RZ ;  /* 0xcd9e8d57040e7825 */ /* 0x000fe200078e00ff */
[----:B------:R1:W-:Y:S03]  /*9d50*/  MUFU.EX2 R245, R5 ;  /* 0x0000000500f57308 */ /* 0x0003e60000000800 */
[----:B------:R-:W-:-:S05]  /*9d60*/  IMAD.WIDE.U32 R2, R2, -0x326172a9, RZ ;  /* 0xcd9e8d5702027825 */ /* 0x000fca00078e00ff */
[----:B------:R2:W-:Y:S01]  /*9d70*/  MUFU.EX2 R246, R0 ;  /* 0x0000000000f67308 */ /* 0x0005e20000000800 */
[----:B------:R-:W-:Y:S02]  /*9d80*/  LOP3.LUT R4, R2, 0xff, RZ, 0xc0, !PT ;  /* 0x000000ff02047812 */ /* 0x000fe400078ec0ff */
[--C-:B------:R-:W-:Y:S02]  /*9d90*/  SHF.R.U32.HI R12, RZ, 0x10, R2.reuse ;  /* 0x00000010ff0c7819 */ /* 0x100fe40000011602 */
[----:B------:R-:W-:Y:S02]  /*9da0*/  SHF.R.U32.HI R13, RZ, 0x18, R2 ;  /* 0x00000018ff0d7819 */ /* 0x000fe40000011602 */
[----:B-1----:R-:W-:-:S05]  /*9db0*/  FSEL R5, R221, RZ, P1 ;  /* 0x000000ffdd057208 */ /* 0x002fca0000800000 */
[----:B------:R-:W-:Y:S02]  /*9dc0*/  FADD.FTZ R7, R69, -R5 ;  /* 0x8000000545077221 */ /* 0x000fe40000010000 */
[----:B------:R-:W-:Y:S02]  /*9dd0*/  IMAD.MOV.U32 R69, RZ, RZ, R242 ;  /* 0x000000ffff457224 */ /* 0x000fe400078e00f2 */
[--C-:B--2---:R-:W-:Y:S02]  /*9de0*/  FFMA.FTZ R0, R44, c[0x0][0x23c], -R11.reuse ;  /* 0x00008f002c007a23 */ /* 0x104fe4000001080b */
[----:B------:R-:W-:Y:S02]  /*9df0*/  FMUL.FTZ R7, R7, c[0x0][0x23c] ;  /* 0x00008f0007077a20 */ /* 0x000fe40000410000 */
[----:B------:R1:W-:Y:S02]  /*9e00*/  MUFU.EX2 R244, R0 ;  /* 0x0000000000f47308 */ /* 0x0003e40000000800 */
[----:B-1----:R-:W-:-:S06]  /*9e10*/  FFMA.FTZ R0, R45, c[0x0][0x23c], -R11 ;  /* 0x00008f002d007a23 */ /* 0x002fcc000001080b */
[----:B------:R1:W-:Y:S02]  /*9e20*/  MUFU.EX2 R243, R0 ;  /* 0x0000000000f37308 */ /* 0x0003e40000000800 */
[----:B-1----:R-:W-:Y:S02]  /*9e30*/  LOP3.LUT R0, R3, UR17, R14, 0x96, !PT ;  /* 0x0000001103007c12 */ /* 0x002fe4000f8e960e */
[----:B------:R-:W-:Y:S01]  /*9e40*/  LOP3.LUT R3, R2, 0xffff, RZ, 0xc0, !PT ;  /* 0x0000ffff02037812 */ /* 0x000fe200078ec0ff */
[----:B------:R-:W-:Y:S01]  /*9e50*/  FFMA.FTZ R2, R39, c[0x0][0x23c], -R11 ;  /* 0x00008f0027027a23 */ /* 0x000fe2000001080b */
[----:B------:R-:W-:Y:S02]  /*9e60*/  SHF.R.U32.HI R5, RZ, 0x18, R0 ;  /* 0x00000018ff057819 */ /* 0x000fe40000011600 */
[----:B------:R-:W-:Y:S01]  /*9e70*/  SHF.R.U32.HI R3, RZ, 0x8, R3 ;  /* 0x00000008ff037819 */ /* 0x000fe20000011603 */
[----:B------:R1:W2:Y:S03]  /*9e80*/  MUFU.EX2 R242, R2 ;  /* 0x0000000200f27308 */ /* 0x0002a60000000800 */
[----:B------:R-:W-:Y:S01]  /*9e90*/  PRMT R14, R4, 0x5410, R3 ;  /* 0x00005410040e7816 */ /* 0x000fe20000000003 */
[----:B------:R-:W-:Y:S01]  /*9ea0*/  FADD.FTZ R3, R70, -R6 ;  /* 0x8000000646037221 */ /* 0x000fe20000010000 */
[----:B------:R-:W-:-:S02]  /*9eb0*/  LOP3.LUT R4, R12, 0xff, RZ, 0xc0, !PT ;  /* 0x000000ff0c047812 */ /* 0x000fc400078ec0ff */
[C---:B------:R-:W-:Y:S01]  /*9ec0*/  LOP3.LUT R6, R0.reuse, 0xff, RZ, 0xc0, !PT ;  /* 0x000000ff00067812 */ /* 0x040fe200078ec0ff */
[----:B------:R-:W-:Y:S01]  /*9ed0*/  FMUL.FTZ R12, R3, c[0x0][0x23c] ;  /* 0x00008f00030c7a20 */ /* 0x000fe20000410000 */
[----:B------:R-:W-:Y:S01]  /*9ee0*/  SHF.R.U32.HI R3, RZ, 0x10, R0 ;  /* 0x00000010ff037819 */ /* 0x000fe20000011600 */
[----:B------:R2:W3:Y:S01]  /*9ef0*/  MUFU.EX2 R70, R7 ;  /* 0x0000000700467308 */ /* 0x0004e20000000800 */
[----:B-1----:R-:W-:Y:S02]  /*9f00*/  LOP3.LUT R2, R0, 0xffff, RZ, 0xc0, !PT ;  /* 0x0000ffff00027812 */ /* 0x002fe400078ec0ff */
[----:B------:R-:W-:-:S05]  /*9f10*/  LOP3.LUT R0, R3, 0xff, RZ, 0xc0, !PT ;  /* 0x000000ff03007812 */ /* 0x000fca00078ec0ff */
[----:B------:R1:W4:Y:S01]  /*9f20*/  MUFU.EX2 R74, R12 ;  /* 0x0000000c004a7308 */ /* 0x0003220000000800 */
[----:B------:R-:W-:Y:S02]  /*9f30*/  SHF.R.U32.HI R2, RZ, 0x8, R2 ;  /* 0x00000008ff027819 */ /* 0x000fe40000011602 */
[----:B------:R-:W-:Y:S02]  /*9f40*/  PRMT R3, R4, 0x5410, R13 ;  /* 0x0000541004037816 */ /* 0x000fe4000000000d */
[----:B------:R-:W-:Y:S02]  /*9f50*/  PRMT R4, R6, 0x5410, R2 ;  /* 0x0000541006047816 */ /* 0x000fe40000000002 */
[----:B------:R-:W-:Y:S01]  /*9f60*/  PRMT R2, R0, 0x5410, R5 ;  /* 0x0000541000027816 */ /* 0x000fe20000000005 */
[--C-:B------:R-:W-:Y:S01]  /*9f70*/  HSET2.LE.AND R0, R14, R140.reuse, PT ;  /* 0x0000008c0e007233 */ /* 0x100fe20003803000 */
[----:B--2---:R-:W-:Y:S01]  /*9f80*/  F2FP.BF16.PACK_AB R7, R242, R245 ;  /* 0x000000f5f207723e */ /* 0x004fe200000010ff */
[--C-:B------:R-:W-:Y:S01]  /*9f90*/  HSET2.LE.AND R3, R3, R140.reuse, PT ;  /* 0x0000008c03037233 */ /* 0x100fe20003803000 */
[----:B------:R-:W-:Y:S01]  /*9fa0*/  F2FP.BF16.PACK_AB R5, R248, R249 ;  /* 0x000000f9f805723e */ /* 0x000fe200000010ff */
[--C-:B------:R-:W-:Y:S01]  /*9fb0*/  HSET2.LE.AND R4, R4, R140.reuse, PT ;  /* 0x0000008c04047233 */ /* 0x100fe20003803000 */
[----:B------:R-:W-:Y:S01]  /*9fc0*/  F2FP.BF16.PACK_AB R13, R243, R244 ;  /* 0x000000f4f30d723e */ /* 0x000fe200000010ff */
[----:B---3--:R-:W-:Y:S01]  /*9fd0*/  FMUL.FTZ R82, R82, R70 ;  /* 0x0000004652527220 */ /* 0x008fe20000410000 */
[----:B------:R-:W-:Y:S01]  /*9fe0*/  LOP3.LUT R7, R3, R7, RZ, 0xc0, !PT ;  /* 0x0000000703077212 */ /* 0x000fe200078ec0ff */
[----:B-1----:R-:W-:Y:S01]  /*9ff0*/  HSET2.LE.AND R12, R2, R140, PT ;  /* 0x0000008c020c7233 */ /* 0x002fe20003803000 */
[----:B------:R-:W-:Y:S01]  /*a000*/  F2FP.BF16.PACK_AB R2, R246, R247 ;  /* 0x000000f7f602723e */ /* 0x000fe200000010ff */
[-C--:B----4-:R-:W-:Y:S01]  /*a010*/  FMUL.FTZ R80, R80, R74.reuse ;  /* 0x0000004a50507220 */ /* 0x090fe20000410000 */
[----:B------:R-:W-:Y:S01]  /*a020*/  LOP3.LUT R4, R4, R5, RZ, 0xc0, !PT ;  /* 0x0000000504047212 */ /* 0x000fe200078ec0ff */
[----:B------:R-:W-:Y:S01]  /*a030*/  FMUL.FTZ R81, R81, R74 ;  /* 0x0000004a51517220 */ /* 0x000fe20000410000 */
[----:B------:R-:W-:Y:S01]  /*a040*/  LOP3.LUT R6, R0, R2, RZ, 0xc0, !PT ;  /* 0x0000000200067212 */ /* 0x000fe200078ec0ff */
[----:B------:R-:W-:Y:S01]  /*a050*/  FMUL.FTZ R83, R83, R70 ;  /* 0x0000004653537220 */ /* 0x000fe20000410000 */
[----:B------:R-:W-:Y:S01]  /*a060*/  FMNMX.FTZ R0, R72, R56, !PT ;  /* 0x0000003848007209 */ /* 0x000fe20007810000 */
[-C--:B------:R-:W-:Y:S01]  /*a070*/  FMUL.FTZ R84, R84, R74.reuse ;  /* 0x0000004a54547220 */ /* 0x080fe20000410000 */
[----:B------:R-:W-:Y:S01]  /*a080*/  LOP3.LUT R5, R12, R13, RZ, 0xc0, !PT ;  /* 0x0000000d0c057212 */ /* 0x000fe200078ec0ff */
[----:B------:R-:W-:Y:S01]  /*a090*/  FMUL.FTZ R85, R85, R74 ;  /* 0x0000004a55557220 */ /* 0x000fe20000410000 */
[----:B------:R-:W-:Y:S01]  /*a0a0*/  FMNMX.FTZ R0, R58, R0, !PT ;  /* 0x000000003a007209 */ /* 0x000fe20007810000 */
[-C--:B------:R-:W-:Y:S01]  /*a0b0*/  FMUL.FTZ R86, R86, R70.reuse ;  /* 0x0000004656567220 */ /* 0x080fe20000410000 */
[----:B------:R-:W-:Y:S01]  /*a0c0*/  LOP3.LUT R14, R15, UR7, R16, 0x96, !PT ;  /* 0x000000070f0e7c12 */ /* 0x000fe2000f8e9610 */
[----:B------:R-:W-:Y:S01]  /*a0d0*/  FMUL.FTZ R87, R87, R70 ;  /* 0x0000004657577220 */ /* 0x000fe20000410000 */
[----:B------:R-:W-:Y:S01]  /*a0e0*/  FMNMX.FTZ R0, R57, R0, !PT ;  /* 0x0000000039007209 */ /* 0x000fe20007810000 */
[-C--:B------:R-:W-:Y:S01]  /*a0f0*/  FMUL.FTZ R96, R96, R74.reuse ;  /* 0x0000004a60607220 */ /* 0x080fe20000410000 */
[----:B------:R-:W-:Y:S01]  /*a100*/  HMMA.16816.F32.BF16 R80, R4, R28, R80 ;  /* 0x0000001c0450723c */ /* 0x000fe20000041850 */
[----:B------:R-:W-:Y:S01]  /*a110*/  FMUL.FTZ R97, R97, R74 ;  /* 0x0000004a61617220 */ /* 0x000fe20000410000 */
[----:B------:R-:W-:Y:S01]  /*a120*/  FMNMX.FTZ R0, R46, R0, !PT ;  /* 0x000000002e007209 */ /* 0x000fe20007810000 */
[----:B------:R-:W-:-:S02]  /*a130*/  FMUL.FTZ R98, R98, R70 ;  /* 0x0000004662627220 */ /* 0x000fc40000410000 */
[----:B------:R-:W-:Y:S01]  /*a140*/  FMUL.FTZ R99, R99, R70 ;  /* 0x0000004663637220 */ /* 0x000fe20000410000 */
[----:B------:R-:W-:Y:S01]  /*a150*/  FMNMX.FTZ R0, R155, R0, !PT ;  /* 0x000000009b007209 */ /* 0x000fe20007810000 */
[-C--:B------:R-:W-:Y:S01]  /*a160*/  FMUL.FTZ R100, R100, R74.reuse ;  /* 0x0000004a64647220 */ /* 0x080fe20000410000 */
[C---:B------:R-:W-:Y:S01]  /*a170*/  HMMA.16816.F32.BF16 R84, R4.reuse, R30, R84 ;  /* 0x0000001e0454723c */ /* 0x040fe20000041854 */
[----:B------:R-:W-:Y:S01]  /*a180*/  FMUL.FTZ R101, R101, R74 ;  /* 0x0000004a65657220 */ /* 0x000fe20000410000 */
[----:B------:R-:W-:Y:S01]  /*a190*/  FMNMX.FTZ R2, R154, R0, !PT ;  /* 0x000000009a027209 */ /* 0x000fe20007810000 */
[-C--:B------:R-:W-:Y:S01]  /*a1a0*/  FMUL.FTZ R102, R102, R70.reuse ;  /* 0x0000004666667220 */ /* 0x080fe20000410000 */
[----:B------:R-:W-:Y:S01]  /*a1b0*/  FMNMX.FTZ R0, R71, R59, !PT ;  /* 0x0000003b47007209 */ /* 0x000fe20007810000 */
[----:B------:R-:W-:Y:S01]  /*a1c0*/  FMUL.FTZ R103, R103, R70 ;  /* 0x0000004667677220 */ /* 0x000fe20000410000 */
        /* <DEDUP_REMOVED lines=33> */
[----:B------:R-:W-:Y:S01]  /*a3e0*/  HMMA.16816.F32.BF16 R96, R4, R24, R96 ;  /* 0x000000180460723c */ /* 0x000fe20000041860 */
[----:B------:R-:W-:-:S02]  /*a3f0*/  FMNMX.FTZ R2, R175, R0, !PT ;  /* 0x00000000af027209 */ /* 0x000fc40007810000 */
[----:B------:R-:W-:Y:S02]  /*a400*/  FMNMX.FTZ R0, R179, R3, !PT ;  /* 0x00000003b3007209 */ /* 0x000fe40007810000 */
[----:B------:R-:W-:-:S03]  /*a410*/  FMNMX.FTZ R2, R170, R2, !PT ;  /* 0x00000002aa027209 */ /* 0x000fc60007810000 */
[----:B------:R-:W-:Y:S01]  /*a420*/  HMMA.16816.F32.BF16 R100, R4, R26, R100 ;  /* 0x0000001a0464723c */ /* 0x000fe20000041864 */
[----:B------:R-:W-:-:S04]  /*a430*/  FMNMX.FTZ R2, R161, R2, !PT ;  /* 0x00000002a1027209 */ /* 0x000fc80007810000 */
[----:B------:R-:W-:-:S03]  /*a440*/  FMNMX.FTZ R2, R210, R2, !PT ;  /* 0x00000002d2027209 */ /* 0x000fc60007810000 */
[----:B------:R-:W-:Y:S01]  /*a450*/  HMMA.16816.F32.BF16 R112, R4, R20, R112 ;  /* 0x000000140470723c */ /* 0x000fe20000041870 */
[----:B------:R-:W-:-:S04]  /*a460*/  FMNMX.FTZ R2, R209, R2, !PT ;  /* 0x00000002d1027209 */ /* 0x000fc80007810000 */
[----:B------:R-:W-:-:S03]  /*a470*/  FMNMX.FTZ R2, R183, R2, !PT ;  /* 0x00000002b7027209 */ /* 0x000fc60007810000 */
[C---:B------:R-:W-:Y:S08]  /*a480*/  HMMA.16816.F32.BF16 R116, R4.reuse, R22, R116 ;  /* 0x000000160474723c */ /* 0x040ff00000041874 */
[C---:B------:R-:W-:Y:S07]  /*a490*/  HMMA.16816.F32.BF16 R64, R4.reuse, R32, R128 ;  /* 0x000000200440723c */ /* 0x040fee0000041880 */
[----:B------:R-:W-:Y:S01]  /*a4a0*/  IMAD.WIDE.U32 R128, R251, -0x326172a9, RZ ;  /* 0xcd9e8d57fb807825 */ /* 0x000fe200078e00ff */
[----:B------:R-:W-:Y:S01]  /*a4b0*/  HMMA.16816.F32.BF16 R60, R4, R34, R132 ;  /* 0x00000022043c723c */ /* 0x000fe20000041884 */
[----:B------:R-:W1:Y:S02]  /*a4c0*/  SHFL.BFLY PT, R6, R0, 0x2, 0x1f ;  /* 0x0c401f0000067f89 */ /* 0x000e6400000e0000 */
[----:B------:R-:W-:Y:S01]  /*a4d0*/  IMAD.MOV.U32 R130, RZ, RZ, R241 ;  /* 0x000000ffff827224 */ /* 0x000fe200078e00f1 */
[----:B------:R-:W-:Y:S01]  /*a4e0*/  LOP3.LUT R3, R9, UR15, R128, 0x96, !PT ;  /* 0x0000000f09037c12 */ /* 0x000fe2000f8e9680 */
[----:B------:R-:W-:-:S02]  /*a4f0*/  IMAD.MOV.U32 R131, RZ, RZ, R239 ;  /* 0x000000ffff837224 */ /* 0x000fc400078e00ef */
[----:B------:R-:W-:Y:S02]  /*a500*/  FMNMX.FTZ R4, R208, R2, !PT ;  /* 0x00000002d0047209 */ /* 0x000fe40007810000 */
[----:B------:R-:W-:Y:S02]  /*a510*/  LOP3.LUT R2, R129, R250, RZ, 0x3c, !PT ;  /* 0x000000fa81027212 */ /* 0x000fe400078e3cff */
[----:B------:R-:W-:-:S03]  /*a520*/  LOP3.LUT R5, R233, UR13, R8, 0x96, !PT ;  /* 0x0000000de9057c12 */ /* 0x000fc6000f8e9608 */
[----:B------:R-:W-:Y:S02]  /*a530*/  IMAD R51, R2, -0x2daee0ad, RZ ;  /* 0xd2511f5302337824 */ /* 0x000fe400078e02ff */
[----:B------:R-:W-:-:S04]  /*a540*/  IMAD.WIDE.U32 R2, R3, -0x2daee0ad, RZ ;  /* 0xd2511f5303027825 */ /* 0x000fc800078e00ff */
[----:B------:R-:W-:Y:S01]  /*a550*/  IMAD.WIDE.U32 R8, R5, -0x2daee0ad, RZ ;  /* 0xd2511f5305087825 */ /* 0x000fe200078e00ff */
[----:B------:R-:W-:Y:S02]  /*a560*/  LOP3.LUT R3, R3, UR12, R51, 0x96, !PT ;  /* 0x0000000c03037c12 */ /* 0x000fe4000f8e9633 */
[----:B-1----:R-:W-:Y:S02]  /*a570*/  FMNMX.FTZ R0, R0, R6, !PT ;  /* 0x0000000600007209 */ /* 0x002fe40007810000 */
[----:B------:R-:W1:Y:S01]  /*a580*/  SHFL.BFLY PT, R6, R4, 0x2, 0x1f ;  /* 0x0c401f0004067f89 */ /* 0x000e6200000e0000 */
[----:B------:R-:W-:Y:S01]  /*a590*/  LOP3.LUT R5, R9, UR10, R2, 0x96, !PT ;  /* 0x0000000a09057c12 */ /* 0x000fe2000f8e9602 */
[----:B------:R-:W-:Y:S02]  /*a5a0*/  IMAD.WIDE.U32 R2, R3, -0x326172a9, RZ ;  /* 0xcd9e8d5703027825 */ /* 0x000fe400078e00ff */
[----:B------:R-:W2:Y:S02]  /*a5b0*/  SHFL.BFLY PT, R7, R0, 0x1, 0x1f ;  /* 0x0c201f0000077f89 */ /* 0x000ea400000e0000 */
[----:B------:R-:W-:Y:S01]  /*a5c0*/  IMAD.WIDE.U32 R42, R5, -0x326172a9, RZ ;  /* 0xcd9e8d57052a7825 */ /* 0x000fe200078e00ff */
[----:B------:R-:W-:-:S04]  /*a5d0*/  LOP3.LUT R3, R3, UR11, R232, 0x96, !PT ;  /* 0x0000000b03037c12 */ /* 0x000fc8000f8e96e8 */
[----:B------:R-:W-:Y:S01]  /*a5e0*/  LOP3.LUT R5, R43, UR9, R2, 0x96, !PT ;  /* 0x000000092b057c12 */ /* 0x000fe2000f8e9602 */
[----:B------:R-:W-:-:S04]  /*a5f0*/  IMAD.WIDE.U32 R2, R3, -0x2daee0ad, RZ ;  /* 0xd2511f5303027825 */ /* 0x000fc800078e00ff */
[----:B------:R-:W-:-:S05]  /*a600*/  IMAD.WIDE.U32 R38, R5, -0x2daee0ad, RZ ;  /* 0xd2511f5305267825 */ /* 0x000fca00078e00ff */
[----:B------:R-:W-:Y:S02]  /*a610*/  LOP3.LUT R2, R39, UR6, R2, 0x96, !PT ;  /* 0x0000000627027c12 */ /* 0x000fe4000f8e9602 */
[----:B-1----:R-:W-:Y:S02]  /*a620*/  FMNMX.FTZ R4, R4, R6, !PT ;  /* 0x0000000604047209 */ /* 0x002fe40007810000 */
[----:B------:R-:W-:Y:S01]  /*a630*/  LOP3.LUT R6, R3, UR8, R8, 0x96, !PT ;  /* 0x0000000803067c12 */ /* 0x000fe2000f8e9608 */
[----:B------:R-:W-:Y:S01]  /*a640*/  IMAD.WIDE.U32 R2, R2, -0x326172a9, RZ ;  /* 0xcd9e8d5702027825 */ /* 0x000fe200078e00ff */
[----:B--2---:R-:W-:Y:S01]  /*a650*/  FMNMX.FTZ R224, R0, R7, !PT ;  /* 0x0000000700e07209 */ /* 0x004fe20007810000 */
[----:B------:R-:W1:Y:S02]  /*a660*/  SHFL.BFLY PT, R5, R4, 0x1, 0x1f ;  /* 0x0c201f0004057f89 */ /* 0x000e6400000e0000 */
[----:B------:R-:W-:Y:S01]  /*a670*/  IMAD.WIDE.U32 R18, R6, -0x326172a9, RZ ;  /* 0xcd9e8d5706127825 */ /* 0x000fe200078e00ff */
[----:B------:R-:W-:-:S02]  /*a680*/  FSETP.NEU.FTZ.AND P2, PT, R224, -INF , PT ;  /* 0xff800000e000780b */ /* 0x000fc40003f5d000 */
[----:B------:R-:W-:Y:S01]  /*a690*/  LOP3.LUT R7, R2, 0xffff, RZ, 0xc0, !PT ;  /* 0x0000ffff02077812 */ /* 0x000fe200078ec0ff */
[----:B------:R-:W-:Y:S01]  /*a6a0*/  FMUL.FTZ R0, R224, c[0x0][0x23c] ;  /* 0x00008f00e0007a20 */ /* 0x000fe20000410000 */
[----:B------:R-:W-:Y:S02]  /*a6b0*/  LOP3.LUT R8, R2, 0xff, RZ, 0xc0, !PT ;  /* 0x000000ff02087812 */ /* 0x000fe400078ec0ff */
[----:B------:R-:W-:Y:S02]  /*a6c0*/  SHF.R.U32.HI R7, RZ, 0x8, R7 ;  /* 0x00000008ff077819 */ /* 0x000fe40000011607 */
[----:B------:R-:W-:Y:S02]  /*a6d0*/  FSEL R0, R0, RZ, P2 ;  /* 0x000000ff00007208 */ /* 0x000fe40001000000 */
[----:B------:R-:W-:Y:S02]  /*a6e0*/  PRMT R12, R8, 0x5410, R7 ;  /* 0x00005410080c7816 */ /* 0x000fe40000000007 */
[----:B-1----:R-:W-:Y:S01]  /*a6f0*/  FMNMX.FTZ R223, R4, R5, !PT ;  /* 0x0000000504df7209 */ /* 0x002fe20007810000 */
[----:B------:R-:W-:Y:S01]  /*a700*/  FFMA.FTZ R4, R56, c[0x0][0x23c], -R0 ;  /* 0x00008f0038047a23 */ /* 0x000fe20000010800 */
[----:B------:R-:W-:-:S02]  /*a710*/  SHF.R.U32.HI R5, RZ, 0x10, R2 ;  /* 0x00000010ff057819 */ /* 0x000fc40000011602 */
[----:B------:R-:W-:Y:S01]  /*a720*/  SHF.R.U32.HI R2, RZ, 0x18, R2 ;  /* 0x00000018ff027819 */ /* 0x000fe20000011602 */
[----:B------:R1:W-:Y:S01]  /*a730*/  MUFU.EX2 R241, R4 ;  /* 0x0000000400f17308 */ /* 0x0003e20000000800 */
[----:B------:R-:W-:Y:S02]  /*a740*/  LOP3.LUT R5, R5, 0xff, RZ, 0xc0, !PT ;  /* 0x000000ff05057812 */ /* 0x000fe400078ec0ff */
[----:B------:R-:W-:Y:S02]  /*a750*/  FSETP.NEU.FTZ.AND P1, PT, R223, -INF , PT ;  /* 0xff800000df00780b */ /* 0x000fe40003f3d000 */
[----:B------:R-:W-:Y:S02]  /*a760*/  PRMT R7, R5, 0x5410, R2 ;  /* 0x0000541005077816 */ /* 0x000fe40000000002 */
[----:B------:R-:W-:Y:S01]  /*a770*/  LOP3.LUT R2, R3, UR17, R18, 0x96, !PT ;  /* 0x0000001103027c12 */ /* 0x000fe2000f8e9612 */
[----:B------:R-:W-:-:S05]  /*a780*/  FMUL.FTZ R3, R223, c[0x0][0x23c] ;  /* 0x00008f00df037a20 */ /* 0x000fca0000410000 */
[----:B------:R-:W-:Y:S02]  /*a790*/  FSEL R8, R3, RZ, P1 ;  /* 0x000000ff03087208 */ /* 0x000fe40000800000 */
[----:B------:R-:W-:Y:S01]  /*a7a0*/  LOP3.LUT R3, R2, 0xffff, RZ, 0xc0, !PT ;  /* 0x0000ffff02037812 */ /* 0x000fe200078ec0ff */
[----:B-1----:R-:W-:Y:S02]  /*a7b0*/  FFMA.FTZ R4, R58, c[0x0][0x23c], -R0 ;  /* 0x00008f003a047a23 */ /* 0x002fe40000010800 */
[----:B------:R-:W-:Y:S02]  /*a7c0*/  FFMA.FTZ R5, R59, c[0x0][0x23c], -R8 ;  /* 0x00008f003b057a23 */ /* 0x000fe40000010808 */
[----:B------:R1:W-:Y:S08]  /*a7d0*/  MUFU.EX2 R238, R4 ;  /* 0x0000000400ee7308 */ /* 0x0003f00000000800 */
[----:B------:R-:W-:Y:S01]  /*a7e0*/  MUFU.EX2 R235, R5 ;  /* 0x0000000500eb7308 */ /* 0x000fe20000000800 */
[----:B-1----:R-:W-:-:S07]  /*a7f0*/  FFMA.FTZ R4, R57, c[0x0][0x23c], -R0 ;  /* 0x00008f0039047a23 */ /* 0x002fce0000010800 */
[----:B------:R1:W-:Y:S02]  /*a800*/  MUFU.EX2 R239, R4 ;  /* 0x0000000400ef7308 */ /* 0x0003e40000000800 */
[----:B-1----:R-:W-:-:S06]  /*a810*/  FFMA.FTZ R4, R46, c[0x0][0x23c], -R0 ;  /* 0x00008f002e047a23 */ /* 0x002fcc0000010800 */
[----:B------:R1:W2:Y:S02]  /*a820*/  MUFU.EX2 R240, R4 ;  /* 0x0000000400f07308 */ /* 0x0002a40000000800 */
[----:B-1----:R-:W-:Y:S02]  /*a830*/  SHF.R.U32.HI R4, RZ, 0x8, R3 ;  /* 0x00000008ff047819 */ /* 0x002fe40000011603 */
[----:B------:R-:W-:-:S04]  /*a840*/  LOP3.LUT R3, R2, 0xff, RZ, 0xc0, !PT ;  /* 0x000000ff02037812 */ /* 0x000fc800078ec0ff */
[----:B------:R-:W-:Y:S01]  /*a850*/  PRMT R9, R3, 0x5410, R4 ;  /* 0x0000541003097816 */ /* 0x000fe20000000004 */
[----:B------:R-:W-:Y:S01]  /*a860*/  FFMA.FTZ R3, R52, c[0x0][0x23c], -R8 ;  /* 0x00008f0034037a23 */ /* 0x000fe20000010808 */
[----:B------:R-:W-:-:S03]  /*a870*/  SHF.R.U32.HI R4, RZ, 0x10, R2 ;  /* 0x00000010ff047819 */ /* 0x000fc60000011602 */
[----:B------:R1:W-:Y:S02]  /*a880*/  MUFU.EX2 R237, R3 ;  /* 0x0000000300ed7308 */ /* 0x0003e40000000800 */
[----:B-1----:R-:W-:Y:S02]  /*a890*/  SHF.R.U32.HI R3, RZ, 0x18, R2 ;  /* 0x00000018ff037819 */ /* 0x002fe40000011602 */
[----:B------:R-:W-:Y:S01]  /*a8a0*/  LOP3.LUT R2, R4, 0xff, RZ, 0xc0, !PT ;  /* 0x000000ff04027812 */ /* 0x000fe200078ec0ff */
[----:B------:R-:W-:-:S03]  /*a8b0*/  FFMA.FTZ R4, R47, c[0x0][0x23c], -R8 ;  /* 0x00008f002f047a23 */ /* 0x000fc60000010808 */
[----:B------:R-:W-:Y:S01]  /*a8c0*/  PRMT R5, R2, 0x5410, R3 ;  /* 0x0000541002057816 */ /* 0x000fe20000000003 */
[----:B------:R1:W3:Y:S01]  /*a8d0*/  MUFU.EX2 R236, R4 ;  /* 0x0000000400ec7308 */ /* 0x0002e20000000800 */
[----:B------:R-:W-:Y:S01]  /*a8e0*/  FSEL R3, R224, RZ, P2 ;  /* 0x000000ffe0037208 */ /* 0x000fe20001000000 */
[----:B------:R-:W-:-:S04]  /*a8f0*/  FFMA.FTZ R2, R73, c[0x0][0x23c], -R8 ;  /* 0x00008f0049027a23 */ /* 0x000fc80000010808 */
[----:B------:R-:W-:Y:S02]  /*a900*/  FADD.FTZ R3, R72, -R3 ;  /* 0x8000000348037221 */ /* 0x000fe40000010000 */
[----:B------:R4:W-:Y:S01]  /*a910*/  MUFU.EX2 R231, R2 ;  /* 0x0000000200e77308 */ /* 0x0009e20000000800 */
[----:B-1----:R-:W-:-:S05]  /*a920*/  FSEL R4, R223, RZ, P1 ;  /* 0x000000ffdf047208 */ /* 0x002fca0000800000 */
[----:B------:R-:W-:Y:S01]  /*a930*/  FADD.FTZ R4, R71, -R4 ;  /* 0x8000000447047221 */ /* 0x000fe20000010000 */
[--C-:B----4-:R-:W-:Y:S01]  /*a940*/  HSET2.LE.AND R2, R12, R140.reuse, PT ;  /* 0x0000008c0c027233 */ /* 0x110fe20003803000 */
[----:B------:R-:W-:Y:S01]  /*a950*/  FMUL.FTZ R12, R3, c[0x0][0x23c] ;  /* 0x00008f00030c7a20 */ /* 0x000fe20000410000 */
[----:B--2---:R-:W-:Y:S01]  /*a960*/  F2FP.BF16.PACK_AB R3, R240, R239 ;  /* 0x000000eff003723e */ /* 0x004fe200000010ff */
[----:B------:R-:W-:Y:S02]  /*a970*/  FMUL.FTZ R4, R4, c[0x0][0x23c] ;  /* 0x00008f0004047a20 */ /* 0x000fe40000410000 */
[----:B------:R1:W2:Y:S01]  /*a980*/  MUFU.EX2 R50, R12 ;  /* 0x0000000c00327308 */ /* 0x0002a20000000800 */
[----:B------:R-:W-:Y:S01]  /*a990*/  LOP3.LUT R6, R2, R3, RZ, 0xc0, !PT ;  /* 0x0000000302067212 */ /* 0x000fe200078ec0ff */
[----:B------:R-:W-:Y:S01]  /*a9a0*/  HSET2.LE.AND R2, R7, R140, PT ;  /* 0x0000008c07027233 */ /* 0x000fe20003803000 */
[----:B---3--:R-:W-:-:S04]  /*a9b0*/  F2FP.BF16.PACK_AB R3, R236, R237 ;  /* 0x000000edec03723e */ /* 0x008fc800000010ff */
[----:B------:R-:W-:Y:S01]  /*a9c0*/  LOP3.LUT R7, R2, R3, RZ, 0xc0, !PT ;  /* 0x0000000302077212 */ /* 0x000fe200078ec0ff */
[----:B------:R-:W-:Y:S01]  /*a9d0*/  HSET2.LE.AND R2, R9, R140, PT ;  /* 0x0000008c09027233 */ /* 0x000fe20003803000 */
[----:B------:R-:W-:Y:S01]  /*a9e0*/  F2FP.BF16.PACK_AB R3, R238, R241 ;  /* 0x000000f1ee03723e */ /* 0x000fe200000010ff */
[----:B------:R3:W4:Y:S01]  /*a9f0*/  MUFU.EX2 R49, R4 ;  /* 0x0000000400317308 */ /* 0x0007220000000800 */
[----:B-1----:R-:W-:Y:S02]  /*aa00*/  FFMA.FTZ R12, R53, c[0x0][0x23c], -R10 ;  /* 0x00008f00350c7a23 */ /* 0x002fe4000001080a */
[----:B--2---:R-:W-:-:S05]  /*aa10*/  FMUL.FTZ R76, R76, R50 ;  /* 0x000000324c4c7220 */ /* 0x004fca0000410000 */
[----:B------:R-:W-:Y:S01]  /*aa20*/  MUFU.EX2 R228, R12 ;  /* 0x0000000c00e47308 */ /* 0x000fe20000000800 */
[-C--:B------:R-:W-:Y:S02]  /*aa30*/  FMUL.FTZ R77, R77, R50.reuse ;  /* 0x000000324d4d7220 */ /* 0x080fe40000410000 */
[-C--:B------:R-:W-:Y:S02]  /*aa40*/  FMUL.FTZ R88, R88, R50.reuse ;  /* 0x0000003258587220 */ /* 0x080fe40000410000 */
[----:B------:R-:W-:Y:S01]  /*aa50*/  FMUL.FTZ R89, R89, R50 ;  /* 0x0000003259597220 */ /* 0x000fe20000410000 */
[----:B---3--:R-:W-:Y:S01]  /*aa60*/  LOP3.LUT R4, R2, R3, RZ, 0xc0, !PT ;  /* 0x0000000302047212 */ /* 0x008fe200078ec0ff */
[----:B------:R-:W-:Y:S01]  /*aa70*/  HSET2.LE.AND R2, R5, R140, PT ;  /* 0x0000008c05027233 */ /* 0x000fe20003803000 */
[----:B------:R-:W-:Y:S01]  /*aa80*/  F2FP.BF16.PACK_AB R3, R231, R235 ;  /* 0x000000ebe703723e */ /* 0x000fe200000010ff */
[-C--:B----4-:R-:W-:Y:S02]  /*aa90*/  FMUL.FTZ R78, R78, R49.reuse ;  /* 0x000000314e4e7220 */ /* 0x090fe40000410000 */
[----:B------:R-:W-:Y:S01]  /*aaa0*/  FMUL.FTZ R79, R79, R49 ;  /* 0x000000314f4f7220 */ /* 0x000fe20000410000 */
[----:B------:R-:W-:Y:S01]  /*aab0*/  LOP3.LUT R5, R2, R3, RZ, 0xc0, !PT ;  /* 0x0000000302057212 */ /* 0x000fe200078ec0ff */
[----:B------:R-:W-:-:S02]  /*aac0*/  FFMA.FTZ R2, R75, c[0x0][0x23c], -R10 ;  /* 0x00008f004b027a23 */ /* 0x000fc4000001080a */
[-C--:B------:R-:W-:Y:S02]  /*aad0*/  FMUL.FTZ R90, R90, R49.reuse ;  /* 0x000000315a5a7220 */ /* 0x080fe40000410000 */
[----:B------:R1:W-:Y:S01]  /*aae0*/  MUFU.EX2 R230, R2 ;  /* 0x0000000200e67308 */ /* 0x0003e20000000800 */
[-C--:B------:R-:W-:Y:S01]  /*aaf0*/  FMUL.FTZ R91, R91, R49.reuse ;  /* 0x000000315b5b7220 */ /* 0x080fe20000410000 */
[C---:B------:R-:W-:Y:S01]  /*ab00*/  HMMA.16816.F32.BF16 R76, R4.reuse, R28, R76 ;  /* 0x0000001c044c723c */ /* 0x040fe2000004184c */
[-C--:B------:R-:W-:Y:S02]  /*ab10*/  FMUL.FTZ R92, R92, R50.reuse ;  /* 0x000000325c5c7220 */ /* 0x080fe40000410000 */
[-C--:B------:R-:W-:Y:S02]  /*ab20*/  FMUL.FTZ R93, R93, R50.reuse ;  /* 0x000000325d5d7220 */ /* 0x080fe40000410000 */
[-C--:B------:R-:W-:Y:S02]  /*ab30*/  FMUL.FTZ R94, R94, R49.reuse ;  /* 0x000000315e5e7220 */ /* 0x080fe40000410000 */
[----:B------:R-:W-:Y:S01]  /*ab40*/  FMUL.FTZ R95, R95, R49 ;  /* 0x000000315f5f7220 */ /* 0x000fe20000410000 */
[----:B------:R-:W-:Y:S01]  /*ab50*/  HMMA.16816.F32.BF16 R88, R4, R30, R88 ;  /* 0x0000001e0458723c */ /* 0x000fe20000041858 */
[-C--:B------:R-:W-:Y:S01]  /*ab60*/  FMUL.FTZ R104, R104, R50.reuse ;  /* 0x0000003268687220 */ /* 0x080fe20000410000 */
[----:B------:R-:W-:Y:S01]  /*ab70*/  LDSM.16.MT88.4 R28, [R186+0x6800] ;  /* 0x00680000ba1c783b */ /* 0x000fe20000004200 */
[----:B------:R-:W-:-:S02]  /*ab80*/  FMUL.FTZ R105, R105, R50 ;  /* 0x0000003269697220 */ /* 0x000fc40000410000 */
[-C--:B------:R-:W-:Y:S02]  /*ab90*/  FMUL.FTZ R106, R106, R49.reuse ;  /* 0x000000316a6a7220 */ /* 0x080fe40000410000 */
[----:B-1----:R-:W-:Y:S01]  /*aba0*/  FFMA.FTZ R2, R55, c[0x0][0x23c], -R10 ;  /* 0x00008f0037027a23 */ /* 0x002fe2000001080a */
[C---:B------:R-:W-:Y:S01]  /*abb0*/  HMMA.16816.F32.BF16 R92, R4.reuse, R24, R92 ;  /* 0x00000018045c723c */ /* 0x040fe2000004185c */
[-C--:B------:R-:W-:Y:S02]  /*abc0*/  FMUL.FTZ R107, R107, R49.reuse ;  /* 0x000000316b6b7220 */ /* 0x080fe40000410000 */
[----:B------:R1:W-:Y:S01]  /*abd0*/  MUFU.EX2 R229, R2 ;  /* 0x0000000200e57308 */ /* 0x0003e20000000800 */
[-C--:B------:R-:W-:Y:S02]  /*abe0*/  FMUL.FTZ R108, R108, R50.reuse ;  /* 0x000000326c6c7220 */ /* 0x080fe40000410000 */
[-C--:B------:R-:W-:Y:S02]  /*abf0*/  FMUL.FTZ R109, R109, R50.reuse ;  /* 0x000000326d6d7220 */ /* 0x080fe40000410000 */
[-C--:B------:R-:W-:Y:S01]  /*ac00*/  FMUL.FTZ R110, R110, R49.reuse ;  /* 0x000000316e6e7220 */ /* 0x080fe20000410000 */
[----:B------:R-:W-:Y:S01]  /*ac10*/  HMMA.16816.F32.BF16 R104, R4, R26, R104 ;  /* 0x0000001a0468723c */ /* 0x000fe20000041868 */
[----:B------:R-:W-:Y:S01]  /*ac20*/  FMUL.FTZ R111, R111, R49 ;  /* 0x000000316f6f7220 */ /* 0x000fe20000410000 */
[----:B------:R-:W-:Y:S01]  /*ac30*/  LDSM.16.MT88.4 R24, [R188+0x6800] ;  /* 0x00680000bc18783b */ /* 0x000fe20000004200 */
[----:B------:R-:W-:-:S02]  /*ac40*/  FMUL.FTZ R120, R120, R50 ;  /* 0x0000003278787220 */ /* 0x000fc40000410000 */
[----:B------:R-:W-:Y:S02]  /*ac50*/  FMUL.FTZ R121, R121, R50 ;  /* 0x0000003279797220 */ /* 0x000fe40000410000 */
[-C--:B------:R-:W-:Y:S01]  /*ac60*/  FMUL.FTZ R122, R122, R49.reuse ;  /* 0x000000317a7a7220 */ /* 0x080fe20000410000 */
[----:B------:R-:W-:Y:S01]  /*ac70*/  HMMA.16816.F32.BF16 R108, R4, R20, R108 ;  /* 0x00000014046c723c */ /* 0x000fe2000004186c */
[----:B------:R-:W-:Y:S02]  /*ac80*/  FMUL.FTZ R123, R123, R49 ;  /* 0x000000317b7b7220 */ /* 0x000fe40000410000 */
[----:B-1----:R-:W-:-:S04]  /*ac90*/  IMAD.WIDE.U32 R2, R14, -0x2daee0ad, RZ ;  /* 0xd2511f530e027825 */ /* 0x002fc800078e00ff */
[-C--:B------:R-:W-:Y:S01]  /*aca0*/  FMUL.FTZ R124, R124, R50.reuse ;  /* 0x000000327c7c7220 */ /* 0x080fe20000410000 */
[C---:B------:R-:W-:Y:S01]  /*acb0*/  LOP3.LUT R9, R2.reuse, 0xffff, RZ, 0xc0, !PT ;  /* 0x0000ffff02097812 */ /* 0x040fe200078ec0ff */
[-C--:B------:R-:W-:Y:S01]  /*acc0*/  FMUL.FTZ R125, R125, R50.reuse ;  /* 0x000000327d7d7220 */ /* 0x080fe20000410000 */
[----:B------:R-:W-:Y:S01]  /*acd0*/  LOP3.LUT R13, R2, 0xff, RZ, 0xc0, !PT ;  /* 0x000000ff020d7812 */ /* 0x000fe200078ec0ff */
[-C--:B------:R-:W-:Y:S01]  /*ace0*/  FMUL.FTZ R126, R126, R49.reuse ;  /* 0x000000317e7e7220 */ /* 0x080fe20000410000 */
[----:B------:R-:W-:Y:S01]  /*acf0*/  SHF.R.U32.HI R12, RZ, 0x8, R9 ;  /* 0x00000008ff0c7819 */ /* 0x000fe20000011609 */
[----:B------:R-:W-:Y:S01]  /*ad00*/  FFMA.FTZ R9, R54, c[0x0][0x23c], -R10 ;  /* 0x00008f0036097a23 */ /* 0x000fe2000001080a */
[----:B------:R-:W-:Y:S01]  /*ad10*/  LOP3.LUT R3, R3, UR16, R40, 0x96, !PT ;  /* 0x0000001003037c12 */ /* 0x000fe2000f8e9628 */
[-C--:B------:R-:W-:Y:S01]  /*ad20*/  FMUL.FTZ R127, R127, R49.reuse ;  /* 0x000000317f7f7220 */ /* 0x080fe20000410000 */
[----:B------:R-:W-:Y:S01]  /*ad30*/  SHF.R.U32.HI R17, RZ, 0x18, R2 ;  /* 0x00000018ff117819 */ /* 0x000fe20000011602 */
[----:B------:R1:W2:Y:S01]  /*ad40*/  MUFU.EX2 R227, R9 ;  /* 0x0000000900e37308 */ /* 0x0002a20000000800 */
[----:B------:R-:W-:Y:S01]  /*ad50*/  PRMT R18, R13, 0x5410, R12 ;  /* 0x000054100d127816 */ /* 0x000fe2000000000c */
[-C--:B------:R-:W-:Y:S01]  /*ad60*/  FMUL.FTZ R136, R136, R50.reuse ;  /* 0x0000003288887220 */ /* 0x080fe20000410000 */
[----:B------:R-:W-:Y:S01]  /*ad70*/  LOP3.LUT R12, R3, 0xffff, RZ, 0xc0, !PT ;  /* 0x0000ffff030c7812 */ /* 0x000fe200078ec0ff */
[----:B------:R-:W-:Y:S01]  /*ad80*/  FMUL.FTZ R137, R137, R50 ;  /* 0x0000003289897220 */ /* 0x000fe20000410000 */
[----:B------:R-:W-:Y:S01]  /*ad90*/  LOP3.LUT R16, R3, 0xff, RZ, 0xc0, !PT ;  /* 0x000000ff03107812 */ /* 0x000fe200078ec0ff */
[-C--:B------:R-:W-:Y:S01]  /*ada0*/  FMUL.FTZ R138, R138, R49.reuse ;  /* 0x000000318a8a7220 */ /* 0x080fe20000410000 */
[----:B------:R-:W-:Y:S01]  /*adb0*/  SHF.R.U32.HI R13, RZ, 0x8, R12 ;  /* 0x00000008ff0d7819 */ /* 0x000fe2000001160c */
[----:B------:R-:W-:Y:S01]  /*adc0*/  FFMA.FTZ R12, R144, c[0x0][0x23c], -R11 ;  /* 0x00008f00900c7a23 */ /* 0x000fe2000001080b */
[----:B------:R-:W-:Y:S01]  /*add0*/  SHF.R.U32.HI R15, RZ, 0x18, R3 ;  /* 0x00000018ff0f7819 */ /* 0x000fe20000011603 */
[----:B------:R-:W-:Y:S01]  /*ade0*/  FMUL.FTZ R139, R139, R49 ;  /* 0x000000318b8b7220 */ /* 0x000fe20000410000 */
[----:B------:R-:W-:Y:S01]  /*adf0*/  HMMA.16816.F32.BF16 R120, R4, R22, R120 ;  /* 0x000000160478723c */ /* 0x000fe20000041878 */
[----:B------:R-:W-:Y:S01]  /*ae00*/  MUFU.EX2 R225, R12 ;  /* 0x0000000c00e17308 */ /* 0x000fe20000000800 */
[----:B------:R-:W3:Y:S01]  /*ae10*/  LDSM.16.MT88.4 R20, [R185+0x6800] ;  /* 0x00680000b914783b */ /* 0x000ee20000004200 */
[----:B------:R-:W-:-:S02]  /*ae20*/  PRMT R13, R16, 0x5410, R13 ;  /* 0x00005410100d7816 */ /* 0x000fc4000000000d */
[----:B-1----:R-:W-:Y:S01]  /*ae30*/  SHF.R.U32.HI R9, RZ, 0x10, R2 ;  /* 0x00000010ff097819 */ /* 0x002fe20000011602 */
[----:B------:R-:W-:Y:S02]  /*ae40*/  FFMA.FTZ R2, R146, c[0x0][0x23c], -R11 ;  /* 0x00008f0092027a23 */ /* 0x000fe4000001080b */
[----:B------:R-:W-:Y:S01]  /*ae50*/  HMMA.16816.F32.BF16 R124, R4, R32, R124 ;  /* 0x00000020047c723c */ /* 0x000fe2000004187c */
[----:B------:R-:W-:Y:S01]  /*ae60*/  LOP3.LUT R14, R9, 0xff, RZ, 0xc0, !PT ;  /* 0x000000ff090e7812 */ /* 0x000fe200078ec0ff */
[----:B------:R1:W-:Y:S01]  /*ae70*/  MUFU.EX2 R219, R2 ;  /* 0x0000000200db7308 */ /* 0x0003e20000000800 */
[----:B------:R-:W-:-:S04]  /*ae80*/  SHF.R.U32.HI R9, RZ, 0x10, R3 ;  /* 0x00000010ff097819 */ /* 0x000fc80000011603 */
[----:B------:R-:W-:Y:S01]  /*ae90*/  LOP3.LUT R3, R9, 0xff, RZ, 0xc0, !PT ;  /* 0x000000ff09037812 */ /* 0x000fe200078ec0ff */
[----:B------:R-:W-:Y:S01]  /*aea0*/  HMMA.16816.F32.BF16 R136, R4, R34, R136 ;  /* 0x000000220488723c */ /* 0x000fe20000041888 */
[----:B------:R-:W-:Y:S01]  /*aeb0*/  PRMT R9, R14, 0x5410, R17 ;  /* 0x000054100e097816 */ /* 0x000fe20000000011 */
[----:B------:R-:W4:Y:S01]  /*aec0*/  LDSM.16.MT88.4 R32, [R187+0x6800] ;  /* 0x00680000bb20783b */ /* 0x000f220000004200 */
[----:B------:R-:W-:Y:S02]  /*aed0*/  PRMT R14, R3, 0x5410, R15 ;  /* 0x00005410030e7816 */ /* 0x000fe4000000000f */
[----:B--2---:R-:W-:Y:S02]  /*aee0*/  F2FP.BF16.PACK_AB R3, R227, R228 ;  /* 0x000000e4e303723e */ /* 0x004fe400000010ff */
[--C-:B------:R-:W-:Y:S02]  /*aef0*/  FFMA.FTZ R4, R147, c[0x0][0x23c], -R11.reuse ;  /* 0x00008f0093047a23 */ /* 0x100fe4000001080b */
[----:B-1----:R-:W-:-:S02]  /*af00*/  FFMA.FTZ R2, R145, c[0x0][0x23c], -R11 ;  /* 0x00008f0091027a23 */ /* 0x002fc4000001080b */
[----:B------:R-:W-:Y:S08]  /*af10*/  MUFU.EX2 R218, R4 ;  /* 0x0000000400da7308 */ /* 0x000ff00000000800 */
[----:B------:R1:W2:Y:S02]  /*af20*/  MUFU.EX2 R226, R2 ;  /* 0x0000000200e27308 */ /* 0x0002a40000000800 */
[----:B-1----:R-:W-:-:S05]  /*af30*/  HSET2.LE.AND R2, R18, R140, PT ;  /* 0x0000008c12027233 */ /* 0x002fca0003803000 */
[----:B------:R-:W-:Y:S01]  /*af40*/  LOP3.LUT R6, R2, R3, RZ, 0xc0, !PT ;  /* 0x0000000302067212 */ /* 0x000fe200078ec0ff */
[----:B------:R-:W-:Y:S01]  /*af50*/  HSET2.LE.AND R2, R9, R140, PT ;  /* 0x0000008c09027233 */ /* 0x000fe20003803000 */
[----:B--2---:R-:W-:-:S04]  /*af60*/  F2FP.BF16.PACK_AB R3, R225, R226 ;  /* 0x000000e2e103723e */ /* 0x004fc800000010ff */
[----:B------:R-:W-:Y:S01]  /*af70*/  LOP3.LUT R7, R2, R3, RZ, 0xc0, !PT ;  /* 0x0000000302077212 */ /* 0x000fe200078ec0ff */
[----:B------:R-:W-:Y:S01]  /*af80*/  HSET2.LE.AND R2, R13, R140, PT ;  /* 0x0000008c0d027233 */ /* 0x000fe20003803000 */
[----:B------:R-:W-:-:S04]  /*af90*/  F2FP.BF16.PACK_AB R3, R229, R230 ;  /* 0x000000e6e503723e */ /* 0x000fc800000010ff */
[----:B------:R-:W-:Y:S01]  /*afa0*/  LOP3.LUT R4, R2, R3, RZ, 0xc0, !PT ;  /* 0x0000000302047212 */ /* 0x000fe200078ec0ff */
[----:B------:R-:W-:Y:S01]  /*afb0*/  HSET2.LE.AND R2, R14, R140, PT ;  /* 0x0000008c0e027233 */ /* 0x000fe20003803000 */
[----:B------:R-:W-:-:S04]  /*afc0*/  F2FP.BF16.PACK_AB R3, R218, R219 ;  /* 0x000000dbda03723e */ /* 0x000fc800000010ff */
[----:B------:R-:W-:Y:S01]  /*afd0*/  LOP3.LUT R5, R2, R3, RZ, 0xc0, !PT ;  /* 0x0000000302057212 */ /* 0x000fe200078ec0ff */
[----:B------:R-:W-:Y:S01]  /*afe0*/  FFMA.FTZ R2, R155, c[0x0][0x23c], -R0 ;  /* 0x00008f009b027a23 */ /* 0x000fe20000010800 */
[----:B------:R-:W-:Y:S02]  /*aff0*/  LOP3.LUT R3, R19, UR7, R42, 0x96, !PT ;  /* 0x0000000713037c12 */ /* 0x000fe4000f8e962a */
[----:B------:R-:W-:Y:S01]  /*b000*/  LDSM.16.MT88.4 R40, [R187+0x7000] ;  /* 0x00700000bb28783b */ /* 0x000fe20000004200 */
[----:B------:R1:W-:Y:S02]  /*b010*/  MUFU.EX2 R214, R2 ;  /* 0x0000000200d67308 */ /* 0x0003e40000000800 */
[C---:B---3--:R-:W-:Y:S08]  /*b020*/  HMMA.16816.F32.BF16 R80, R4.reuse, R20, R80 ;  /* 0x000000140450723c */ /* 0x048ff00000041850 */
[----:B------:R-:W-:Y:S01]  /*b030*/  HMMA.16816.F32.BF16 R84, R4, R22, R84 ;  /* 0x000000160454723c */ /* 0x000fe20000041854 */
[----:B-1----:R-:W-:-:S07]  /*b040*/  FFMA.FTZ R2, R154, c[0x0][0x23c], -R0 ;  /* 0x00008f009a027a23 */ /* 0x002fce0000010800 */
[C---:B------:R-:W-:Y:S01]  /*b050*/  HMMA.16816.F32.BF16 R96, R4.reuse, R24, R96 ;  /* 0x000000180460723c */ /* 0x040fe20000041860 */
[----:B------:R1:W-:Y:S07]  /*b060*/  MUFU.EX2 R215, R2 ;  /* 0x0000000200d77308 */ /* 0x0003ee0000000800 */
[C---:B------:R-:W-:Y:S08]  /*b070*/  HMMA.16816.F32.BF16 R44, R4.reuse, R26, R100 ;  /* 0x0000001a042c723c */ /* 0x040ff00000041864 */
[----:B------:R-:W-:Y:S01]  /*b080*/  HMMA.16816.F32.BF16 R52, R4, R28, R112 ;  /* 0x0000001c0434723c */ /* 0x000fe20000041870 */
[----:B-1----:R-:W-:-:S04]  /*b090*/  FFMA.FTZ R2, R153, c[0x0][0x23c], -R0 ;  /* 0x00008f0099027a23 */ /* 0x002fc80000010800 */
[----:B------:R1:W-:Y:S03]  /*b0a0*/  MUFU.EX2 R216, R2 ;  /* 0x0000000200d87308 */ /* 0x0003e60000000800 */
[C---:B------:R-:W-:Y:S08]  /*b0b0*/  HMMA.16816.F32.BF16 R56, R4.reuse, R30, R116 ;  /* 0x0000001e0438723c */ /* 0x040ff00000041874 */
[----:B----4-:R-:W-:Y:S01]  /*b0c0*/  HMMA.16816.F32.BF16 R64, R4, R32, R64 ;  /* 0x000000200440723c */ /* 0x010fe20000041840 */
[----:B-1----:R-:W-:-:S07]  /*b0d0*/  FFMA.FTZ R2, R148, c[0x0][0x23c], -R0 ;  /* 0x00008f0094027a23 */ /* 0x002fce0000010800 */
[----:B------:R-:W-:Y:S01]  /*b0e0*/  HMMA.16816.F32.BF16 R60, R4, R34, R60 ;  /* 0x00000022043c723c */ /* 0x000fe2000004183c */
[----:B------:R1:W2:Y:S06]  /*b0f0*/  MUFU.EX2 R217, R2 ;  /* 0x0000000200d97308 */ /* 0x0002ac0000000800 */
[----:B------:R-:W-:Y:S01]  /*b100*/  FFMA.FTZ R5, R157, c[0x0][0x23c], -R8 ;  /* 0x00008f009d057a23 */ /* 0x000fe20000010808 */
[----:B------:R-:W-:-:S03]  /*b110*/  IADD3 R4, R68, 0x1, RZ ;  /* 0x0000000144047810 */ /* 0x000fc60007ffe0ff */
[----:B------:R3:W-:Y:S01]  /*b120*/  MUFU.EX2 R211, R5 ;  /* 0x0000000500d37308 */ /* 0x0007e20000000800 */
[----:B------:R-:W-:-:S05]  /*b130*/  LOP3.LUT R14, R141, UR27, R4, 0x96, !PT ;  /* 0x0000001b8d0e7c12 */ /* 0x000fca000f8e9604 */
[----:B------:R-:W-:-:S04]  /*b140*/  IMAD.WIDE.U32 R16, R14, -0x326172a9, RZ ;  /* 0xcd9e8d570e107825 */ /* 0x000fc800078e00ff */
[----:B-1----:R-:W-:-:S04]  /*b150*/  IMAD.WIDE.U32 R2, R3, -0x2daee0ad, RZ ;  /* 0xd2511f5303027825 */ /* 0x002fc800078e00ff */
[----:B------:R-:W-:Y:S01]  /*b160*/  FFMA.FTZ R14, R156, c[0x0][0x23c], -R10 ;  /* 0x00008f009c0e7a23 */ /* 0x000fe2000001080a */
[----:B------:R-:W-:Y:S01]  /*b170*/  SHF.R.U32.HI R7, RZ, 0x10, R2 ;  /* 0x00000010ff077819 */ /* 0x000fe20000011602 */
[----:B---3--:R-:W-:Y:S01]  /*b180*/  FFMA.FTZ R5, R150, c[0x0][0x23c], -R8 ;  /* 0x00008f0096057a23 */ /* 0x008fe20000010808 */
[----:B------:R-:W-:Y:S01]  /*b190*/  LOP3.LUT R4, R3, UR16, R38, 0x96, !PT ;  /* 0x0000001003047c12 */ /* 0x000fe2000f8e9626 */
[----:B------:R-:W-:Y:S01]  /*b1a0*/  MUFU.EX2 R157, R14 ;  /* 0x0000000e009d7308 */ /* 0x000fe20000000800 */
[C---:B------:R-:W-:Y:S02]  /*b1b0*/  LOP3.LUT R3, R2.reuse, 0xffff, RZ, 0xc0, !PT ;  /* 0x0000ffff02037812 */ /* 0x040fe400078ec0ff */
[----:B------:R-:W-:Y:S02]  /*b1c0*/  LOP3.LUT R9, R2, 0xff, RZ, 0xc0, !PT ;  /* 0x000000ff02097812 */ /* 0x000fe400078ec0ff */
[----:B------:R-:W-:Y:S02]  /*b1d0*/  SHF.R.U32.HI R6, RZ, 0x18, R2 ;  /* 0x00000018ff067819 */ /* 0x000fe40000011602 */
[----:B------:R-:W-:Y:S01]  /*b1e0*/  LOP3.LUT R2, R7, 0xff, RZ, 0xc0, !PT ;  /* 0x000000ff07027812 */ /* 0x000fe200078ec0ff */
[----:B------:R1:W-:Y:S01]  /*b1f0*/  MUFU.EX2 R213, R5 ;  /* 0x0000000500d57308 */ /* 0x0003e20000000800 */
[----:B------:R-:W-:Y:S01]  /*b200*/  FFMA.FTZ R7, R168, c[0x0][0x23c], -R8 ;  /* 0x00008f00a8077a23 */ /* 0x000fe20000010808 */
[----:B------:R-:W-:-:S02]  /*b210*/  SHF.R.U32.HI R3, RZ, 0x8, R3 ;  /* 0x00000008ff037819 */ /* 0x000fc40000011603 */
[----:B------:R-:W-:Y:S02]  /*b220*/  PRMT R12, R2, 0x5410, R6 ;  /* 0x00005410020c7816 */ /* 0x000fe40000000006 */
[C---:B------:R-:W-:Y:S02]  /*b230*/  LOP3.LUT R2, R4.reuse, 0xffff, RZ, 0xc0, !PT ;  /* 0x0000ffff04027812 */ /* 0x040fe400078ec0ff */
[----:B------:R3:W-:Y:S01]  /*b240*/  MUFU.EX2 R168, R7 ;  /* 0x0000000700a87308 */ /* 0x0007e20000000800 */
[----:B------:R-:W-:Y:S02]  /*b250*/  PRMT R13, R9, 0x5410, R3 ;  /* 0x00005410090d7816 */ /* 0x000fe40000000003 */
[----:B------:R-:W-:Y:S02]  /*b260*/  LOP3.LUT R6, R4, 0xff, RZ, 0xc0, !PT ;  /* 0x000000ff04067812 */ /* 0x000fe400078ec0ff */
[----:B------:R-:W-:Y:S01]  /*b270*/  SHF.R.U32.HI R3, RZ, 0x8, R2 ;  /* 0x00000008ff037819 */ /* 0x000fe20000011602 */
[----:B-1----:R-:W-:-:S03]  /*b280*/  FFMA.FTZ R5, R149, c[0x0][0x23c], -R8 ;  /* 0x00008f0095057a23 */ /* 0x002fc60000010808 */
[----:B------:R-:W-:Y:S02]  /*b290*/  PRMT R9, R6, 0x5410, R3 ;  /* 0x0000541006097816 */ /* 0x000fe40000000003 */
[----:B--2---:R-:W-:Y:S01]  /*b2a0*/  F2FP.BF16.PACK_AB R3, R217, R216 ;  /* 0x000000d8d903723e */ /* 0x004fe200000010ff */
[----:B------:R1:W2:Y:S01]  /*b2b0*/  MUFU.EX2 R212, R5 ;  /* 0x0000000500d47308 */ /* 0x0002a20000000800 */
[----:B---3--:R-:W-:Y:S01]  /*b2c0*/  HSET2.LE.AND R7, R12, R140, PT ;  /* 0x0000008c0c077233 */ /* 0x008fe20003803000 */
[--C-:B-1----:R-:W-:Y:S02]  /*b2d0*/  SHF.R.U32.HI R5, RZ, 0x10, R4.reuse ;  /* 0x00000010ff057819 */ /* 0x102fe40000011604 */
[----:B------:R-:W-:Y:S02]  /*b2e0*/  SHF.R.U32.HI R4, RZ, 0x18, R4 ;  /* 0x00000018ff047819 */ /* 0x000fe40000011604 */
[----:B------:R-:W-:-:S04]  /*b2f0*/  LOP3.LUT R2, R5, 0xff, RZ, 0xc0, !PT ;  /* 0x000000ff05027812 */ /* 0x000fc800078ec0ff */
[----:B------:R-:W-:Y:S01]  /*b300*/  PRMT R5, R2, 0x5410, R4 ;  /* 0x0000541002057816 */ /* 0x000fe20000000004 */
[----:B------:R-:W-:Y:S01]  /*b310*/  HSET2.LE.AND R2, R13, R140, PT ;  /* 0x0000008c0d027233 */ /* 0x000fe20003803000 */
[----:B--2---:R-:W-:-:S03]  /*b320*/  F2FP.BF16.PACK_AB R4, R212, R213 ;  /* 0x000000d5d404723e */ /* 0x004fc600000010ff */
[--C-:B------:R-:W-:Y:S01]  /*b330*/  HSET2.LE.AND R5, R5, R140.reuse, PT ;  /* 0x0000008c05057233 */ /* 0x100fe20003803000 */
[----:B------:R-:W-:Y:S01]  /*b340*/  LOP3.LUT R6, R2, R3, RZ, 0xc0, !PT ;  /* 0x0000000302067212 */ /* 0x000fe200078ec0ff */
[----:B------:R-:W-:Y:S01]  /*b350*/  HSET2.LE.AND R2, R9, R140, PT ;  /* 0x0000008c09027233 */ /* 0x000fe20003803000 */
[----:B------:R-:W-:Y:S02]  /*b360*/  F2FP.BF16.PACK_AB R3, R215, R214 ;  /* 0x000000d6d703723e */ /* 0x000fe400000010ff */
[----:B------:R-:W-:Y:S02]  /*b370*/  F2FP.BF16.PACK_AB R9, R168, R211 ;  /* 0x000000d3a809723e */ /* 0x000fe400000010ff */
[----:B------:R-:W-:Y:S02]  /*b380*/  LOP3.LUT R7, R7, R4, RZ, 0xc0, !PT ;  /* 0x0000000407077212 */ /* 0x000fe400078ec0ff */
[----:B------:R-:W-:Y:S02]  /*b390*/  LOP3.LUT R4, R2, R3, RZ, 0xc0, !PT ;  /* 0x0000000302047212 */ /* 0x000fe400078ec0ff */
[----:B------:R-:W-:-:S02]  /*b3a0*/  LOP3.LUT R5, R5, R9, RZ, 0xc0, !PT ;  /* 0x0000000905057212 */ /* 0x000fc400078ec0ff */
[----:B------:R-:W-:Y:S01]  /*b3b0*/  LOP3.LUT R2, R17, UR15, R220, 0x96, !PT ;  /* 0x0000000f11027c12 */ /* 0x000fe2000f8e96dc */
[----:B------:R-:W-:Y:S01]  /*b3c0*/  IMAD.MOV.U32 R220, RZ, RZ, R130 ;  /* 0x000000ffffdc7224 */ /* 0x000fe200078e0082 */
[----:B------:R-:W-:-:S03]  /*b3d0*/  LOP3.LUT R9, R37, UR13, R16, 0x96, !PT ;  /* 0x0000000d25097c12 */ /* 0x000fc6000f8e9610 */
[----:B------:R-:W-:Y:S01]  /*b3e0*/  IMAD.WIDE.U32 R2, R2, -0x2daee0ad, RZ ;  /* 0xd2511f5302027825 */ /* 0x000fe200078e00ff */
[----:B------:R-:W-:Y:S03]  /*b3f0*/  HMMA.16816.F32.BF16 R108, R4, R28, R108 ;  /* 0x0000001c046c723c */ /* 0x000fe6000004186c */
[----:B------:R-:W-:Y:S01]  /*b400*/  IMAD.WIDE.U32 R12, R9, -0x2daee0ad, RZ ;  /* 0xd2511f53090c7825 */ /* 0x000fe200078e00ff */
[----:B------:R-:W-:-:S04]  /*b410*/  LOP3.LUT R3, R3, UR12, R48, 0x96, !PT ;  /* 0x0000000c03037c12 */ /* 0x000fc8000f8e9630 */
[----:B------:R-:W-:Y:S01]  /*b420*/  LOP3.LUT R9, R13, UR10, R2, 0x96, !PT ;  /* 0x0000000a0d097c12 */ /* 0x000fe2000f8e9602 */
[----:B------:R-:W-:Y:S01]  /*b430*/  IMAD.WIDE.U32 R2, R3, -0x326172a9, RZ ;  /* 0xcd9e8d5703027825 */ /* 0x000fe200078e00ff */
[----:B------:R-:W-:Y:S03]  /*b440*/  HMMA.16816.F32.BF16 R76, R4, R20, R76 ;  /* 0x00000014044c723c */ /* 0x000fe6000004184c */
[----:B------:R-:W-:Y:S01]  /*b450*/  IMAD.WIDE.U32 R38, R9, -0x326172a9, RZ ;  /* 0xcd9e8d5709267825 */ /* 0x000fe200078e00ff */
[----:B------:R-:W-:-:S03]  /*b460*/  LOP3.LUT R3, R3, UR11, R36, 0x96, !PT ;  /* 0x0000000b03037c12 */ /* 0x000fc6000f8e9624 */
[--C-:B------:R-:W-:Y:S01]  /*b470*/  FFMA.FTZ R9, R159, c[0x0][0x23c], -R10.reuse ;  /* 0x00008f009f097a23 */ /* 0x100fe2000001080a */
[----:B------:R-:W-:Y:S01]  /*b480*/  HMMA.16816.F32.BF16 R88, R4, R22, R88 ;  /* 0x000000160458723c */ /* 0x000fe20000041858 */
[----:B------:R-:W-:Y:S01]  /*b490*/  FFMA.FTZ R13, R151, c[0x0][0x23c], -R10 ;  /* 0x00008f00970d7a23 */ /* 0x000fe2000001080a */
[----:B------:R-:W1:Y:S01]  /*b4a0*/  LDSM.16.MT88.4 R20, [R185+0x7000] ;  /* 0x00700000b914783b */ /* 0x000e620000004200 */
[----:B------:R2:W-:Y:S01]  /*b4b0*/  MUFU.EX2 R156, R9 ;  /* 0x00000009009c7308 */ /* 0x0005e20000000800 */
[----:B------:R-:W-:-:S04]  /*b4c0*/  IMAD.MOV.U32 R159, RZ, RZ, R131 ;  /* 0x000000ffff9f7224 */ /* 0x000fc800078e0083 */
[C---:B------:R-:W-:Y:S03]  /*b4d0*/  HMMA.16816.F32.BF16 R92, R4.reuse, R24, R92 ;  /* 0x00000018045c723c */ /* 0x040fe6000004185c */
[----:B------:R3:W-:Y:S05]  /*b4e0*/  MUFU.EX2 R155, R13 ;  /* 0x0000000d009b7308 */ /* 0x0007ea0000000800 */
[----:B------:R-:W-:Y:S01]  /*b4f0*/  HMMA.16816.F32.BF16 R104, R4, R26, R104 ;  /* 0x0000001a0468723c */ /* 0x000fe20000041868 */
[----:B------:R-:W4:Y:S01]  /*b500*/  LDSM.16.MT88.4 R24, [R188+0x7000] ;  /* 0x00700000bc18783b */ /* 0x000f220000004200 */
[----:B--2---:R-:W-:Y:S01]  /*b510*/  LOP3.LUT R9, R39, UR9, R2, 0x96, !PT ;  /* 0x0000000927097c12 */ /* 0x004fe2000f8e9602 */
[----:B------:R-:W-:-:S04]  /*b520*/  IMAD.WIDE.U32 R2, R3, -0x2daee0ad, RZ ;  /* 0xd2511f5303027825 */ /* 0x000fc800078e00ff */
[----:B------:R-:W-:Y:S01]  /*b530*/  IMAD.WIDE.U32 R36, R9, -0x2daee0ad, RZ ;  /* 0xd2511f5309247825 */ /* 0x000fe200078e00ff */
[----:B------:R-:W-:Y:S01]  /*b540*/  LOP3.LUT R3, R3, UR8, R12, 0x96, !PT ;  /* 0x0000000803037c12 */ /* 0x000fe2000f8e960c */
[C---:B------:R-:W-:Y:S02]  /*b550*/  HMMA.16816.F32.BF16 R120, R4.reuse, R30, R120 ;  /* 0x0000001e0478723c */ /* 0x040fe40000041878 */
[----:B------:R-:W-:Y:S01]  /*b560*/  FFMA.FTZ R9, R158, c[0x0][0x23c], -R10 ;  /* 0x00008f009e097a23 */ /* 0x000fe2000001080a */
[----:B------:R-:W-:Y:S01]  /*b570*/  LOP3.LUT R2, R37, UR6, R2, 0x96, !PT ;  /* 0x0000000625027c12 */ /* 0x000fe2000f8e9602 */
[----:B------:R-:W-:Y:S02]  /*b580*/  IMAD.WIDE.U32 R28, R3, -0x326172a9, RZ ;  /* 0xcd9e8d57031c7825 */ /* 0x000fe400078e00ff */
[----:B------:R2:W-:Y:S02]  /*b590*/  MUFU.EX2 R154, R9 ;  /* 0x00000009009a7308 */ /* 0x0005e40000000800 */
[----:B------:R-:W-:Y:S01]  /*b5a0*/  IMAD.WIDE.U32 R2, R2, -0x326172a9, RZ ;  /* 0xcd9e8d5702027825 */ /* 0x000fe200078e00ff */
[----:B------:R-:W-:Y:S03]  /*b5b0*/  HMMA.16816.F32.BF16 R124, R4, R32, R124 ;  /* 0x00000020047c723c */ /* 0x000fe6000004187c */
[----:B------:R-:W-:Y:S01]  /*b5c0*/  IMAD.MOV.U32 R158, RZ, RZ, R69 ;  /* 0x000000ffff9e7224 */ /* 0x000fe200078e0045 */
[----:B---3--:R-:W-:-:S02]  /*b5d0*/  LOP3.LUT R13, R2, 0xffff, RZ, 0xc0, !PT ;  /* 0x0000ffff020d7812 */ /* 0x008fc400078ec0ff */
[----:B------:R-:W-:Y:S02]  /*b5e0*/  LOP3.LUT R18, R2, 0xff, RZ, 0xc0, !PT ;  /* 0x000000ff02127812 */ /* 0x000fe400078ec0ff */
[--C-:B------:R-:W-:Y:S01]  /*b5f0*/  SHF.R.U32.HI R14, RZ, 0x10, R2.reuse ;  /* 0x00000010ff0e7819 */ /* 0x100fe20000011602 */
[----:B------:R-:W-:Y:S01]  /*b600*/  HMMA.16816.F32.BF16 R136, R4, R34, R136 ;  /* 0x000000220488723c */ /* 0x000fe20000041888 */
[----:B------:R-:W-:Y:S01]  /*b610*/  SHF.R.U32.HI R15, RZ, 0x18, R2 ;  /* 0x00000018ff0f7819 */ /* 0x000fe20000011602 */
[--C-:B------:R-:W-:Y:S01]  /*b620*/  FFMA.FTZ R2, R166, c[0x0][0x23c], -R11.reuse ;  /* 0x00008f00a6027a23 */ /* 0x100fe2000001080b */
[----:B------:R-:W3:Y:S01]  /*b630*/  LDSM.16.MT88.4 R32, [R186+0x7000] ;  /* 0x00700000ba20783b */ /* 0x000ee20000004200 */
[--C-:B--2---:R-:W-:Y:S02]  /*b640*/  FFMA.FTZ R9, R164, c[0x0][0x23c], -R11.reuse ;  /* 0x00008f00a4097a23 */ /* 0x104fe4000001080b */
[----:B------:R2:W-:Y:S01]  /*b650*/  MUFU.EX2 R151, R2 ;  /* 0x0000000200977308 */ /* 0x0005e20000000800 */
[----:B------:R-:W-:-:S07]  /*b660*/  FFMA.FTZ R6, R160, c[0x0][0x23c], -R11 ;  /* 0x00008f00a0067a23 */ /* 0x000fce000001080b */
[----:B------:R5:W-:Y:S01]  /*b670*/  MUFU.EX2 R153, R9 ;  /* 0x0000000900997308 */ /* 0x000be20000000800 */
[----:B--2---:R-:W-:-:S07]  /*b680*/  LOP3.LUT R2, R14, 0xff, RZ, 0xc0, !PT ;  /* 0x000000ff0e027812 */ /* 0x004fce00078ec0ff */
[----:B------:R-:W-:Y:S01]  /*b690*/  MUFU.EX2 R150, R6 ;  /* 0x0000000600967308 */ /* 0x000fe20000000800 */
[----:B-----5:R-:W-:Y:S01]  /*b6a0*/  LOP3.LUT R9, R3, UR17, R28, 0x96, !PT ;  /* 0x0000001103097c12 */ /* 0x020fe2000f8e961c */
[----:B------:R-:W-:-:S03]  /*b6b0*/  FFMA.FTZ R3, R165, c[0x0][0x23c], -R11 ;  /* 0x00008f00a5037a23 */ /* 0x000fc6000001080b */
[----:B------:R-:W-:-:S03]  /*b6c0*/  LOP3.LUT R4, R9, 0xffff, RZ, 0xc0, !PT ;  /* 0x0000ffff09047812 */ /* 0x000fc600078ec0ff */
[----:B------:R2:W5:Y:S01]  /*b6d0*/  MUFU.EX2 R149, R3 ;  /* 0x0000000300957308 */ /* 0x0005620000000800 */
[--C-:B------:R-:W-:Y:S02]  /*b6e0*/  SHF.R.U32.HI R5, RZ, 0x10, R9.reuse ;  /* 0x00000010ff057819 */ /* 0x100fe40000011609 */
[----:B------:R-:W-:Y:S02]  /*b6f0*/  LOP3.LUT R12, R9, 0xff, RZ, 0xc0, !PT ;  /* 0x000000ff090c7812 */ /* 0x000fe400078ec0ff */
[----:B------:R-:W-:Y:S02]  /*b700*/  SHF.R.U32.HI R7, RZ, 0x18, R9 ;  /* 0x00000018ff077819 */ /* 0x000fe40000011609 */
[----:B------:R-:W-:Y:S02]  /*b710*/  SHF.R.U32.HI R4, RZ, 0x8, R4 ;  /* 0x00000008ff047819 */ /* 0x000fe40000011604 */
[----:B------:R-:W-:Y:S02]  /*b720*/  LOP3.LUT R5, R5, 0xff, RZ, 0xc0, !PT ;  /* 0x000000ff05057812 */ /* 0x000fe400078ec0ff */
[----:B------:R-:W-:-:S02]  /*b730*/  PRMT R9, R2, 0x5410, R15 ;  /* 0x0000541002097816 */ /* 0x000fc4000000000f */
[----:B------:R-:W-:Y:S02]  /*b740*/  PRMT R2, R12, 0x5410, R4 ;  /* 0x000054100c027816 */ /* 0x000fe40000000004 */
[----:B--2---:R-:W-:-:S03]  /*b750*/  SHF.R.U32.HI R3, RZ, 0x8, R13 ;  /* 0x00000008ff037819 */ /* 0x004fc6000001160d */
[--C-:B------:R-:W-:Y:S01]  /*b760*/  HSET2.LE.AND R2, R2, R140.reuse, PT ;  /* 0x0000008c02027233 */ /* 0x100fe20003803000 */
[----:B-----5:R-:W-:Y:S02]  /*b770*/  F2FP.BF16.PACK_AB R6, R149, R153 ;  /* 0x000000999506723e */ /* 0x020fe400000010ff */
[----:B------:R-:W-:Y:S02]  /*b780*/  PRMT R13, R18, 0x5410, R3 ;  /* 0x00005410120d7816 */ /* 0x000fe40000000003 */
[----:B------:R-:W-:Y:S01]  /*b790*/  PRMT R3, R5, 0x5410, R7 ;  /* 0x0000541005037816 */ /* 0x000fe20000000007 */
[----:B------:R-:W-:Y:S01]  /*b7a0*/  HSET2.LE.AND R7, R9, R140, PT ;  /* 0x0000008c09077233 */ /* 0x000fe20003803000 */
[----:B------:R-:W-:-:S03]  /*b7b0*/  F2FP.BF16.PACK_AB R9, R150, R151 ;  /* 0x000000979609723e */ /* 0x000fc600000010ff */
[--C-:B------:R-:W-:Y:S01]  /*b7c0*/  HSET2.LE.AND R5, R3, R140.reuse, PT ;  /* 0x0000008c03057233 */ /* 0x100fe20003803000 */
[----:B------:R-:W-:Y:S02]  /*b7d0*/  F2FP.BF16.PACK_AB R3, R156, R157 ;  /* 0x0000009d9c03723e */ /* 0x000fe400000010ff */
[----:B------:R-:W-:Y:S02]  /*b7e0*/  LOP3.LUT R7, R7, R9, RZ, 0xc0, !PT ;  /* 0x0000000907077212 */ /* 0x000fe400078ec0ff */
[----:B------:R-:W-:Y:S01]  /*b7f0*/  LOP3.LUT R4, R2, R3, RZ, 0xc0, !PT ;  /* 0x0000000302047212 */ /* 0x000fe200078ec0ff */
[----:B------:R-:W-:Y:S01]  /*b800*/  HSET2.LE.AND R2, R13, R140, PT ;  /* 0x0000008c0d027233 */ /* 0x000fe20003803000 */
[----:B------:R-:W-:Y:S02]  /*b810*/  F2FP.BF16.PACK_AB R3, R154, R155 ;  /* 0x0000009b9a03723e */ /* 0x000fe400000010ff */
[----:B------:R-:W-:Y:S02]  /*b820*/  LOP3.LUT R5, R5, R6, RZ, 0xc0, !PT ;  /* 0x0000000605057212 */ /* 0x000fe400078ec0ff */
[----:B------:R-:W-:-:S02]  /*b830*/  LOP3.LUT R6, R2, R3, RZ, 0xc0, !PT ;  /* 0x0000000302067212 */ /* 0x000fc400078ec0ff */
[----:B------:R-:W-:Y:S02]  /*b840*/  LOP3.LUT R2, R17, UR15, R128, 0x96, !PT ;  /* 0x0000000f11027c12 */ /* 0x000fe4000f8e9680 */
[----:B------:R-:W-:-:S03]  /*b850*/  LOP3.LUT R9, R233, UR13, R16, 0x96, !PT ;  /* 0x0000000de9097c12 */ /* 0x000fc6000f8e9610 */
[----:B------:R-:W-:Y:S01]  /*b860*/  IMAD.WIDE.U32 R2, R2, -0x2daee0ad, RZ ;  /* 0xd2511f5302027825 */ /* 0x000fe200078e00ff */
[----:B-1----:R-:W-:Y:S03]  /*b870*/  HMMA.16816.F32.BF16 R80, R4, R20, R80 ;  /* 0x000000140450723c */ /* 0x002fe60000041850 */
[----:B------:R-:W-:Y:S01]  /*b880*/  IMAD.WIDE.U32 R12, R9, -0x2daee0ad, RZ ;  /* 0xd2511f53090c7825 */ /* 0x000fe200078e00ff */
[----:B------:R-:W-:-:S04]  /*b890*/  LOP3.LUT R3, R3, UR12, R51, 0x96, !PT ;  /* 0x0000000c03037c12 */ /* 0x000fc8000f8e9633 */
[----:B------:R-:W-:Y:S01]  /*b8a0*/  LOP3.LUT R9, R13, UR10, R2, 0x96, !PT ;  /* 0x0000000a0d097c12 */ /* 0x000fe2000f8e9602 */
[----:B------:R-:W-:Y:S01]  /*b8b0*/  IMAD.WIDE.U32 R2, R3, -0x326172a9, RZ ;  /* 0xcd9e8d5703027825 */ /* 0x000fe200078e00ff */
[----:B------:R-:W-:Y:S03]  /*b8c0*/  HMMA.16816.F32.BF16 R84, R4, R22, R84 ;  /* 0x000000160454723c */ /* 0x000fe60000041854 */
[----:B------:R-:W-:Y:S01]  /*b8d0*/  IMAD.WIDE.U32 R68, R9, -0x326172a9, RZ ;  /* 0xcd9e8d5709447825 */ /* 0x000fe200078e00ff */
[----:B------:R-:W-:-:S04]  /*b8e0*/  LOP3.LUT R3, R3, UR11, R232, 0x96, !PT ;  /* 0x0000000b03037c12 */ /* 0x000fc8000f8e96e8 */
[----:B------:R-:W-:Y:S01]  /*b8f0*/  LOP3.LUT R9, R69, UR9, R2, 0x96, !PT ;  /* 0x0000000945097c12 */ /* 0x000fe2000f8e9602 */
[----:B----4-:R-:W-:Y:S01]  /*b900*/  HMMA.16816.F32.BF16 R96, R4, R24, R96 ;  /* 0x000000180460723c */ /* 0x010fe20000041860 */
[----:B------:R-:W-:-:S03]  /*b910*/  FFMA.FTZ R2, R172, c[0x0][0x23c], -R0 ;  /* 0x00008f00ac027a23 */ /* 0x000fc60000010800 */
[----:B------:R-:W-:Y:S01]  /*b920*/  IMAD.WIDE.U32 R30, R9, -0x2daee0ad, RZ ;  /* 0xd2511f53091e7825 */ /* 0x000fe200078e00ff */
[----:B------:R1:W-:Y:S03]  /*b930*/  MUFU.EX2 R145, R2 ;  /* 0x0000000200917308 */ /* 0x0003e60000000800 */
[C---:B------:R-:W-:Y:S08]  /*b940*/  HMMA.16816.F32.BF16 R44, R4.reuse, R26, R44 ;  /* 0x0000001a042c723c */ /* 0x040ff0000004182c */
[C---:B---3--:R-:W-:Y:S08]  /*b950*/  HMMA.16816.F32.BF16 R52, R4.reuse, R32, R52 ;  /* 0x000000200434723c */ /* 0x048ff00000041834 */
[C---:B------:R-:W-:Y:S08]  /*b960*/  HMMA.16816.F32.BF16 R56, R4.reuse, R34, R56 ;  /* 0x000000220438723c */ /* 0x040ff00000041838 */
[C---:B------:R-:W-:Y:S08]  /*b970*/  HMMA.16816.F32.BF16 R64, R4.reuse, R40, R64 ;  /* 0x000000280440723c */ /* 0x040ff00000041840 */
[----:B------:R-:W-:Y:S07]  /*b980*/  HMMA.16816.F32.BF16 R60, R4, R42, R60 ;  /* 0x0000002a043c723c */ /* 0x000fee000004183c */
[----:B------:R-:W-:-:S04]  /*b990*/  IMAD.WIDE.U32 R4, R3, -0x2daee0ad, RZ ;  /* 0xd2511f5303047825 */ /* 0x000fc800078e00ff */
[----:B------:R-:W-:Y:S01]  /*b9a0*/  FFMA.FTZ R3, R171, c[0x0][0x23c], -R0 ;  /* 0x00008f00ab037a23 */ /* 0x000fe20000010800 */
[----:B-1----:R-:W-:Y:S01]  /*b9b0*/  LOP3.LUT R2, R31, UR6, R4, 0x96, !PT ;  /* 0x000000061f027c12 */ /* 0x002fe2000f8e9604 */
[----:B------:R-:W-:Y:S01]  /*b9c0*/  FFMA.FTZ R4, R169, c[0x0][0x23c], -R0 ;  /* 0x00008f00a9047a23 */ /* 0x000fe20000010800 */
[----:B------:R-:W-:Y:S01]  /*b9d0*/  LOP3.LUT R7, R5, UR8, R12, 0x96, !PT ;  /* 0x0000000805077c12 */ /* 0x000fe2000f8e960c */
[----:B------:R1:W-:Y:S01]  /*b9e0*/  MUFU.EX2 R146, R3 ;  /* 0x0000000300927308 */ /* 0x0003e20000000800 */
[----:B------:R-:W-:-:S03]  /*b9f0*/  FFMA.FTZ R6, R167, c[0x0][0x23c], -R0 ;  /* 0x00008f00a7067a23 */ /* 0x000fc60000010800 */
[----:B------:R-:W-:-:S04]  /*ba00*/  IMAD.WIDE.U32 R18, R7, -0x326172a9, RZ ;  /* 0xcd9e8d5707127825 */ /* 0x000fc800078e00ff */
[----:B------:R2:W-:Y:S01]  /*ba10*/  MUFU.EX2 R147, R4 ;  /* 0x0000000400937308 */ /* 0x0005e20000000800 */
[----:B-1----:R-:W-:-:S07]  /*ba20*/  IMAD.WIDE.U32 R2, R2, -0x326172a9, RZ ;  /* 0xcd9e8d5702027825 */ /* 0x002fce00078e00ff */
[----:B------:R1:W3:Y:S01]  /*ba30*/  MUFU.EX2 R148, R6 ;  /* 0x0000000600947308 */ /* 0x0002e20000000800 */
[C---:B------:R-:W-:Y:S02]  /*ba40*/  LOP3.LUT R5, R2.reuse, 0xff, RZ, 0xc0, !PT ;  /* 0x000000ff02057812 */ /* 0x040fe400078ec0ff */
[----:B--2---:R-:W-:-:S04]  /*ba50*/  LOP3.LUT R4, R2, 0xffff, RZ, 0xc0, !PT ;  /* 0x0000ffff02047812 */ /* 0x004fc800078ec0ff */
[----:B------:R-:W-:-:S04]  /*ba60*/  SHF.R.U32.HI R4, RZ, 0x8, R4 ;  /* 0x00000008ff047819 */ /* 0x000fc80000011604 */
[----:B------:R-:W-:Y:S01]  /*ba70*/  PRMT R13, R5, 0x5410, R4 ;  /* 0x00005410050d7816 */ /* 0x000fe20000000004 */
[----:B------:R-:W-:Y:S01]  /*ba80*/  FFMA.FTZ R5, R170, c[0x0][0x23c], -R8 ;  /* 0x00008f00aa057a23 */ /* 0x000fe20000010808 */
[--C-:B------:R-:W-:Y:S02]  /*ba90*/  SHF.R.U32.HI R4, RZ, 0x10, R2.reuse ;  /* 0x00000010ff047819 */ /* 0x100fe40000011602 */
[----:B-1----:R-:W-:Y:S01]  /*baa0*/  SHF.R.U32.HI R6, RZ, 0x18, R2 ;  /* 0x00000018ff067819 */ /* 0x002fe20000011602 */
[----:B------:R1:W-:Y:S01]  /*bab0*/  MUFU.EX2 R141, R5 ;  /* 0x00000005008d7308 */ /* 0x0003e20000000800 */
[----:B------:R-:W-:Y:S02]  /*bac0*/  LOP3.LUT R2, R3, UR17, R18, 0x96, !PT ;  /* 0x0000001103027c12 */ /* 0x000fe4000f8e9612 */
[----:B------:R-:W-:Y:S01]  /*bad0*/  LOP3.LUT R3, R4, 0xff, RZ, 0xc0, !PT ;  /* 0x000000ff04037812 */ /* 0x000fe200078ec0ff */
[----:B------:R-:W-:Y:S01]  /*bae0*/  FFMA.FTZ R4, R161, c[0x0][0x23c], -R8 ;  /* 0x00008f00a1047a23 */ /* 0x000fe20000010808 */
[----:B------:R-:W-:-:S02]  /*baf0*/  LOP3.LUT R7, R2, 0xff, RZ, 0xc0, !PT ;  /* 0x000000ff02077812 */ /* 0x000fc400078ec0ff */
[----:B------:R-:W-:Y:S01]  /*bb00*/  PRMT R12, R3, 0x5410, R6 ;  /* 0x00005410030c7816 */ /* 0x000fe20000000006 */
[----:B------:R2:W4:Y:S01]  /*bb10*/  MUFU.EX2 R144, R4 ;  /* 0x0000000400907308 */ /* 0x0005220000000800 */
[----:B------:R-:W-:Y:S02]  /*bb20*/  LOP3.LUT R3, R2, 0xffff, RZ, 0xc0, !PT ;  /* 0x0000ffff02037812 */ /* 0x000fe400078ec0ff */
[----:B------:R-:W-:Y:S02]  /*bb30*/  SHF.R.U32.HI R6, RZ, 0x18, R2 ;  /* 0x00000018ff067819 */ /* 0x000fe40000011602 */
[----:B-1----:R-:W-:Y:S01]  /*bb40*/  SHF.R.U32.HI R5, RZ, 0x8, R3 ;  /* 0x00000008ff057819 */ /* 0x002fe20000011603 */
[----:B------:R-:W-:-:S03]  /*bb50*/  FFMA.FTZ R3, R177, c[0x0][0x23c], -R8 ;  /* 0x00008f00b1037a23 */ /* 0x000fc60000010808 */
[----:B------:R-:W-:Y:S01]  /*bb60*/  PRMT R9, R7, 0x5410, R5 ;  /* 0x0000541007097816 */ /* 0x000fe20000000005 */
[----:B------:R3:W-:Y:S01]  /*bb70*/  MUFU.EX2 R72, R3 ;  /* 0x0000000300487308 */ /* 0x0007e20000000800 */
[----:B--2---:R-:W-:-:S04]  /*bb80*/  SHF.R.U32.HI R4, RZ, 0x10, R2 ;  /* 0x00000010ff047819 */ /* 0x004fc80000011602 */
[----:B------:R-:W-:Y:S01]  /*bb90*/  LOP3.LUT R2, R4, 0xff, RZ, 0xc0, !PT ;  /* 0x000000ff04027812 */ /* 0x000fe200078ec0ff */
[----:B------:R-:W-:-:S03]  /*bba0*/  FFMA.FTZ R4, R175, c[0x0][0x23c], -R8 ;  /* 0x00008f00af047a23 */ /* 0x000fc60000010808 */
[----:B------:R-:W-:Y:S01]  /*bbb0*/  PRMT R5, R2, 0x5410, R6 ;  /* 0x0000541002057816 */ /* 0x000fe20000000006 */
[----:B------:R-:W-:Y:S01]  /*bbc0*/  HSET2.LE.AND R2, R13, R140, PT ;  /* 0x0000008c0d027233 */ /* 0x000fe20003803000 */
[----:B------:R1:W2:Y:S01]  /*bbd0*/  MUFU.EX2 R71, R4 ;  /* 0x0000000400477308 */ /* 0x0002a20000000800 */
[----:B---3--:R-:W-:-:S04]  /*bbe0*/  F2FP.BF16.PACK_AB R3, R148, R147 ;  /* 0x000000939403723e */ /* 0x008fc800000010ff */
[----:B------:R-:W-:Y:S01]  /*bbf0*/  LOP3.LUT R6, R2, R3, RZ, 0xc0, !PT ;  /* 0x0000000302067212 */ /* 0x000fe200078ec0ff */
[----:B------:R-:W-:Y:S01]  /*bc00*/  HSET2.LE.AND R2, R12, R140, PT ;  /* 0x0000008c0c027233 */ /* 0x000fe20003803000 */
[----:B----4-:R-:W-:Y:S01]  /*bc10*/  F2FP.BF16.PACK_AB R3, R144, R141 ;  /* 0x0000008d9003723e */ /* 0x010fe200000010ff */
[----:B------:R-:W-:-:S03]  /*bc20*/  FFMA.FTZ R12, R176, c[0x0][0x23c], -R11 ;  /* 0x00008f00b00c7a23 */ /* 0x000fc6000001080b */
[----:B------:R-:W-:Y:S01]  /*bc30*/  LOP3.LUT R7, R2, R3, RZ, 0xc0, !PT ;  /* 0x0000000302077212 */ /* 0x000fe200078ec0ff */
[----:B------:R-:W-:Y:S01]  /*bc40*/  HSET2.LE.AND R2, R9, R140, PT ;  /* 0x0000008c09027233 */ /* 0x000fe20003803000 */
[----:B------:R-:W-:-:S04]  /*bc50*/  F2FP.BF16.PACK_AB R3, R146, R145 ;  /* 0x000000919203723e */ /* 0x000fc800000010ff */
[----:B-1----:R-:W-:Y:S01]  /*bc60*/  LOP3.LUT R4, R2, R3, RZ, 0xc0, !PT ;  /* 0x0000000302047212 */ /* 0x002fe200078ec0ff */
[----:B------:R-:W-:Y:S01]  /*bc70*/  HSET2.LE.AND R2, R5, R140, PT ;  /* 0x0000008c05027233 */ /* 0x000fe20003803000 */
[----:B--2---:R-:W-:-:S04]  /*bc80*/  F2FP.BF16.PACK_AB R3, R71, R72 ;  /* 0x000000484703723e */ /* 0x004fc800000010ff */
[----:B------:R-:W-:Y:S01]  /*bc90*/  LOP3.LUT R5, R2, R3, RZ, 0xc0, !PT ;  /* 0x0000000302057212 */ /* 0x000fe200078ec0ff */
[----:B------:R-:W-:Y:S01]  /*bca0*/  FFMA.FTZ R2, R142, c[0x0][0x23c], -R10 ;  /* 0x00008f008e027a23 */ /* 0x000fe2000001080a */
[----:B------:R-:W-:Y:S02]  /*bcb0*/  LOP3.LUT R3, R29, UR7, R38, 0x96, !PT ;  /* 0x000000071d037c12 */ /* 0x000fe4000f8e9626 */
[----:B------:R-:W-:Y:S03]  /*bcc0*/  MUFU.EX2 R38, R12 ;  /* 0x0000000c00267308 */ /* 0x000fe60000000800 */
[C---:B------:R-:W-:Y:S05]  /*bcd0*/  HMMA.16816.F32.BF16 R76, R4.reuse, R20, R76 ;  /* 0x00000014044c723c */ /* 0x040fea000004184c */
[----:B------:R1:W-:Y:S03]  /*bce0*/  MUFU.EX2 R75, R2 ;  /* 0x00000002004b7308 */ /* 0x0003e60000000800 */
[C---:B------:R-:W-:Y:S08]  /*bcf0*/  HMMA.16816.F32.BF16 R92, R4.reuse, R24, R92 ;  /* 0x00000018045c723c */ /* 0x040ff0000004185c */
[----:B------:R-:W-:Y:S01]  /*bd00*/  HMMA.16816.F32.BF16 R108, R4, R32, R108 ;  /* 0x00000020046c723c */ /* 0x000fe2000004186c */
[----:B-1----:R-:W-:-:S07]  /*bd10*/  FFMA.FTZ R2, R162, c[0x0][0x23c], -R10 ;  /* 0x00008f00a2027a23 */ /* 0x002fce000001080a */
[C---:B------:R-:W-:Y:S01]  /*bd20*/  HMMA.16816.F32.BF16 R124, R4.reuse, R40, R124 ;  /* 0x00000028047c723c */ /* 0x040fe2000004187c */
[----:B------:R1:W-:Y:S07]  /*bd30*/  MUFU.EX2 R73, R2 ;  /* 0x0000000200497308 */ /* 0x0003ee0000000800 */
[C---:B------:R-:W-:Y:S01]  /*bd40*/  HMMA.16816.F32.BF16 R20, R4.reuse, R22, R88 ;  /* 0x000000160414723c */ /* 0x040fe20000041858 */
[----:B------:R-:W2:Y:S07]  /*bd50*/  LDSM.16.MT88.4 R88, [R185+0x7800] ;  /* 0x00780000b958783b */ /* 0x000eae0000004200 */
[C---:B------:R-:W-:Y:S01]  /*bd60*/  HMMA.16816.F32.BF16 R24, R4.reuse, R26, R104 ;  /* 0x0000001a0418723c */ /* 0x040fe20000041868 */
[--C-:B-1----:R-:W-:Y:S01]  /*bd70*/  FFMA.FTZ R2, R143, c[0x0][0x23c], -R10.reuse ;  /* 0x00008f008f027a23 */ /* 0x102fe2000001080a */
[----:B------:R-:W1:Y:S03]  /*bd80*/  LDSM.16.MT88.4 R104, [R188+0x7800] ;  /* 0x00780000bc68783b */ /* 0x000e660000004200 */
[----:B------:R3:W-:Y:S03]  /*bd90*/  MUFU.EX2 R69, R2 ;  /* 0x0000000200457308 */ /* 0x0007e60000000800 */
[C---:B------:R-:W-:Y:S01]  /*bda0*/  HMMA.16816.F32.BF16 R32, R4.reuse, R34, R120 ;  /* 0x000000220420723c */ /* 0x040fe20000041878 */
[----:B------:R-:W4:Y:S07]  /*bdb0*/  LDSM.16.MT88.4 R120, [R186+0x7800] ;  /* 0x00780000ba78783b */ /* 0x000f2e0000004200 */
[----:B------:R-:W-:Y:S01]  /*bdc0*/  HMMA.16816.F32.BF16 R40, R4, R42, R136 ;  /* 0x0000002a0428723c */ /* 0x000fe20000041888 */
[----:B---3--:R-:W-:-:S02]  /*bdd0*/  FFMA.FTZ R2, R163, c[0x0][0x23c], -R10 ;  /* 0x00008f00a3027a23 */ /* 0x008fc4000001080a */
[----:B------:R-:W-:Y:S02]  /*bde0*/  FFMA.FTZ R10, R173, c[0x0][0x23c], -R11 ;  /* 0x00008f00ad0a7a23 */ /* 0x000fe4000001080b */
[----:B------:R3:W5:Y:S02]  /*bdf0*/  MUFU.EX2 R51, R2 ;  /* 0x0000000200337308 */ /* 0x0007640000000800 */
[--C-:B------:R-:W-:Y:S02]  /*be00*/  FFMA.FTZ R4, R183, c[0x0][0x23c], -R8.reuse ;  /* 0x00008f00b7047a23 */ /* 0x100fe40000010808 */
[----:B------:R-:W-:-:S04]  /*be10*/  FFMA.FTZ R6, R209, c[0x0][0x23c], -R8 ;  /* 0x00008f00d1067a23 */ /* 0x000fc80000010808 */
[----:B------:R1:W-:Y:S01]  /*be20*/  MUFU.EX2 R48, R10 ;  /* 0x0000000a00307308 */ /* 0x0003e20000000800 */
[----:B---3--:R-:W-:Y:S01]  /*be30*/  IMAD.WIDE.U32 R2, R3, -0x2daee0ad, RZ ;  /* 0xd2511f5303027825 */ /* 0x008fe200078e00ff */
[----:B-----5:R-:W-:-:S04]  /*be40*/  F2FP.BF16.PACK_AB R12, R51, R69 ;  /* 0x00000045330c723e */ /* 0x020fc800000010ff */
[----:B------:R-:W-:Y:S02]  /*be50*/  LOP3.LUT R9, R3, UR16, R36, 0x96, !PT ;  /* 0x0000001003097c12 */ /* 0x000fe4000f8e9624 */
[----:B------:R-:W-:Y:S01]  /*be60*/  LOP3.LUT R13, R2, 0xffff, RZ, 0xc0, !PT ;  /* 0x0000ffff020d7812 */ /* 0x000fe200078ec0ff */
[----:B------:R-:W-:Y:S01]  /*be70*/  FFMA.FTZ R3, R174, c[0x0][0x23c], -R11 ;  /* 0x00008f00ae037a23 */ /* 0x000fe2000001080b */
[----:B------:R-:W-:Y:S02]  /*be80*/  LOP3.LUT R18, R2, 0xff, RZ, 0xc0, !PT ;  /* 0x000000ff02127812 */ /* 0x000fe400078ec0ff */
[--C-:B------:R-:W-:Y:S01]  /*be90*/  SHF.R.U32.HI R14, RZ, 0x10, R2.reuse ;  /* 0x00000010ff0e7819 */ /* 0x100fe20000011602 */
[----:B------:R3:W5:Y:S01]  /*bea0*/  MUFU.EX2 R39, R3 ;  /* 0x0000000300277308 */ /* 0x0007620000000800 */
[----:B------:R-:W-:Y:S02]  /*beb0*/  SHF.R.U32.HI R17, RZ, 0x18, R2 ;  /* 0x00000018ff117819 */ /* 0x000fe40000011602 */
[----:B------:R-:W-:-:S02]  /*bec0*/  SHF.R.U32.HI R2, RZ, 0x8, R13 ;  /* 0x00000008ff027819 */ /* 0x000fc4000001160d */
[----:B------:R-:W-:Y:S02]  /*bed0*/  LOP3.LUT R16, R9, 0xff, RZ, 0xc0, !PT ;  /* 0x000000ff09107812 */ /* 0x000fe400078ec0ff */
[--C-:B-1----:R-:W-:Y:S02]  /*bee0*/  SHF.R.U32.HI R10, RZ, 0x10, R9.reuse ;  /* 0x00000010ff0a7819 */ /* 0x102fe40000011609 */
[----:B------:R-:W-:Y:S02]  /*bef0*/  SHF.R.U32.HI R15, RZ, 0x18, R9 ;  /* 0x00000018ff0f7819 */ /* 0x000fe40000011609 */
[----:B------:R-:W-:Y:S02]  /*bf00*/  LOP3.LUT R13, R14, 0xff, RZ, 0xc0, !PT ;  /* 0x000000ff0e0d7812 */ /* 0x000fe400078ec0ff */
[----:B------:R-:W-:Y:S02]  /*bf10*/  LOP3.LUT R10, R10, 0xff, RZ, 0xc0, !PT ;  /* 0x000000ff0a0a7812 */ /* 0x000fe400078ec0ff */
[----:B------:R-:W-:Y:S01]  /*bf20*/  PRMT R14, R13, 0x5410, R17 ;  /* 0x000054100d0e7816 */ /* 0x000fe20000000011 */
[----:B------:R-:W-:Y:S01]  /*bf30*/  FFMA.FTZ R13, R182, c[0x0][0x23c], -R0 ;  /* 0x00008f00b60d7a23 */ /* 0x000fe20000010800 */
[----:B---3--:R-:W-:-:S02]  /*bf40*/  LOP3.LUT R3, R9, 0xffff, RZ, 0xc0, !PT ;  /* 0x0000ffff09037812 */ /* 0x008fc400078ec0ff */
[----:B------:R-:W-:Y:S01]  /*bf50*/  PRMT R10, R10, 0x5410, R15 ;  /* 0x000054100a0a7816 */ /* 0x000fe2000000000f */
[----:B------:R-:W-:Y:S01]  /*bf60*/  MUFU.EX2 R36, R13 ;  /* 0x0000000d00247308 */ /* 0x000fe20000000800 */
[----:B------:R-:W-:Y:S02]  /*bf70*/  SHF.R.U32.HI R9, RZ, 0x8, R3 ;  /* 0x00000008ff097819 */ /* 0x000fe40000011603 */
[----:B------:R-:W-:Y:S01]  /*bf80*/  PRMT R3, R18, 0x5410, R2 ;  /* 0x0000541012037816 */ /* 0x000fe20000000002 */
[----:B------:R-:W-:Y:S01]  /*bf90*/  FFMA.FTZ R2, R178, c[0x0][0x23c], -R11 ;  /* 0x00008f00b2027a23 */ /* 0x000fe2000001080b */
[----:B------:R-:W-:-:S03]  /*bfa0*/  PRMT R9, R16, 0x5410, R9 ;  /* 0x0000541010097816 */ /* 0x000fc60000000009 */
[----:B------:R1:W3:Y:S01]  /*bfb0*/  MUFU.EX2 R37, R2 ;  /* 0x0000000200257308 */ /* 0x0002e20000000800 */
[----:B------:R-:W-:Y:S01]  /*bfc0*/  HSET2.LE.AND R11, R3, R140, PT ;  /* 0x0000008c030b7233 */ /* 0x000fe20003803000 */
[----:B------:R-:W-:-:S04]  /*bfd0*/  F2FP.BF16.PACK_AB R3, R73, R75 ;  /* 0x0000004b4903723e */ /* 0x000fc800000010ff */
[----:B------:R-:W-:Y:S02]  /*bfe0*/  LOP3.LUT R134, R11, R12, RZ, 0xc0, !PT ;  /* 0x0000000c0b867212 */ /* 0x000fe400078ec0ff */
[----:B------:R-:W-:Y:S01]  /*bff0*/  MUFU.EX2 R16, R6 ;  /* 0x0000000600107308 */ /* 0x000fe20000000800 */
[--C-:B-1----:R-:W-:Y:S02]  /*c000*/  HSET2.LE.AND R2, R9, R140.reuse, PT ;  /* 0x0000008c09027233 */ /* 0x102fe40003803000 */
[--C-:B------:R-:W-:Y:S01]  /*c010*/  HSET2.LE.AND R9, R10, R140.reuse, PT ;  /* 0x0000008c0a097233 */ /* 0x100fe20003803000 */
[----:B-----5:R-:W-:Y:S02]  /*c020*/  F2FP.BF16.PACK_AB R10, R39, R48 ;  /* 0x00000030270a723e */ /* 0x020fe400000010ff */
[----:B------:R-:W-:Y:S01]  /*c030*/  LOP3.LUT R132, R2, R3, RZ, 0xc0, !PT ;  /* 0x0000000302847212 */ /* 0x000fe200078ec0ff */
[----:B------:R-:W-:Y:S01]  /*c040*/  HSET2.LE.AND R2, R14, R140, PT ;  /* 0x0000008c0e027233 */ /* 0x000fe20003803000 */
[----:B---3--:R-:W-:Y:S01]  /*c050*/  F2FP.BF16.PACK_AB R3, R37, R38 ;  /* 0x000000262503723e */ /* 0x008fe200000010ff */
[----:B------:R-:W1:Y:S01]  /*c060*/  LDSM.16.MT88.4 R12, [R187+0x7800] ;  /* 0x00780000bb0c783b */ /* 0x000e620000004200 */
[----:B------:R-:W-:Y:S01]  /*c070*/  LOP3.LUT R133, R9, R10, RZ, 0xc0, !PT ;  /* 0x0000000a09857212 */ /* 0x000fe200078ec0ff */
[--C-:B------:R-:W-:Y:S01]  /*c080*/  FFMA.FTZ R9, R181, c[0x0][0x23c], -R0.reuse ;  /* 0x00008f00b5097a23 */ /* 0x100fe20000010800 */
[----:B------:R-:W-:Y:S01]  /*c090*/  LOP3.LUT R135, R2, R3, RZ, 0xc0, !PT ;  /* 0x0000000302877212 */ /* 0x000fe200078ec0ff */
[----:B------:R-:W-:-:S02]  /*c0a0*/  FFMA.FTZ R2, R180, c[0x0][0x23c], -R0 ;  /* 0x00008f00b4027a23 */ /* 0x000fc40000010800 */
[----:B------:R-:W-:Y:S01]  /*c0b0*/  FFMA.FTZ R0, R179, c[0x0][0x23c], -R0 ;  /* 0x00008f00b3007a23 */ /* 0x000fe20000010800 */
[----:B------:R-:W3:Y:S03]  /*c0c0*/  MUFU.EX2 R29, R9 ;  /* 0x00000009001d7308 */ /* 0x000ee60000000800 */
[C---:B--2---:R-:W-:Y:S05]  /*c0d0*/  HMMA.16816.F32.BF16 R80, R132.reuse, R88, R80 ;  /* 0x000000588450723c */ /* 0x044fea0000041850 */
[----:B------:R2:W-:Y:S03]  /*c0e0*/  MUFU.EX2 R31, R2 ;  /* 0x00000002001f7308 */ /* 0x0005e60000000800 */
[----:B------:R-:W-:Y:S05]  /*c0f0*/  HMMA.16816.F32.BF16 R84, R132, R90, R84 ;  /* 0x0000005a8454723c */ /* 0x000fea0000041854 */
[----:B------:R5:W1:Y:S01]  /*c100*/  MUFU.EX2 R28, R0 ;  /* 0x00000000001c7308 */ /* 0x000a620000000800 */
[----:B---3--:R-:W-:-:S02]  /*c110*/  F2FP.BF16.PACK_AB R6, R29, R36 ;  /* 0x000000241d06723e */ /* 0x008fc400000010ff */
[----:B------:R-:W-:Y:S01]  /*c120*/  HMMA.16816.F32.BF16 R96, R132, R104, R96 ;  /* 0x000000688460723c */ /* 0x000fe20000041860 */
[----:B--2---:R-:W-:-:S04]  /*c130*/  LOP3.LUT R2, R19, UR7, R68, 0x96, !PT ;  /* 0x0000000713027c12 */ /* 0x004fc8000f8e9644 */
[----:B------:R2:W-:Y:S03]  /*c140*/  MUFU.EX2 R19, R4 ;  /* 0x0000000400137308 */ /* 0x0005e60000000800 */
[----:B------:R-:W-:Y:S01]  /*c150*/  HMMA.16816.F32.BF16 R100, R132, R106, R44 ;  /* 0x0000006a8464723c */ /* 0x000fe2000004182c */
[----:B------:R-:W-:-:S04]  /*c160*/  IMAD.WIDE.U32 R2, R2, -0x2daee0ad, RZ ;  /* 0xd2511f5302027825 */ /* 0x000fc800078e00ff */
[----:B-----5:R-:W-:Y:S01]  /*c170*/  FFMA.FTZ R0, R210, c[0x0][0x23c], -R8 ;  /* 0x00008f00d2007a23 */ /* 0x020fe20000010808 */
[C---:B------:R-:W-:Y:S02]  /*c180*/  LOP3.LUT R5, R2.reuse, 0xffff, RZ, 0xc0, !PT ;  /* 0x0000ffff02057812 */ /* 0x040fe400078ec0ff */
[C---:B----4-:R-:W-:Y:S01]  /*c190*/  HMMA.16816.F32.BF16 R112, R132.reuse, R120, R52 ;  /* 0x000000788470723c */ /* 0x050fe20000041834 */
[----:B------:R-:W-:Y:S01]  /*c1a0*/  LOP3.LUT R9, R2, 0xff, RZ, 0xc0, !PT ;  /* 0x000000ff02097812 */ /* 0x000fe200078ec0ff */
[----:B------:R3:W-:Y:S01]  /*c1b0*/  MUFU.EX2 R18, R0 ;  /* 0x0000000000127308 */ /* 0x0007e20000000800 */
[----:B------:R-:W-:Y:S02]  /*c1c0*/  SHF.R.U32.HI R11, RZ, 0x18, R2 ;  /* 0x00000018ff0b7819 */ /* 0x000fe40000011602 */
[----:B------:R-:W-:Y:S01]  /*c1d0*/  SHF.R.U32.HI R5, RZ, 0x8, R5 ;  /* 0x00000008ff057819 */ /* 0x000fe20000011605 */
[----:B--2---:R-:W-:Y:S02]  /*c1e0*/  FFMA.FTZ R4, R208, c[0x0][0x23c], -R8 ;  /* 0x00008f00d0047a23 */ /* 0x004fe40000010808 */
[C---:B------:R-:W-:Y:S02]  /*c1f0*/  HMMA.16816.F32.BF16 R116, R132.reuse, R122, R56 ;  /* 0x0000007a8474723c */ /* 0x040fe40000041838 */
[----:B------:R2:W4:Y:S06]  /*c200*/  MUFU.EX2 R17, R4 ;  /* 0x0000000400117308 */ /* 0x00052c0000000800 */
[----:B-1----:R-:W-:Y:S01]  /*c210*/  HMMA.16816.F32.BF16 R128, R132, R12, R64 ;  /* 0x0000000c8480723c */ /* 0x002fe20000041840 */
[----:B---3--:R-:W-:-:S02]  /*c220*/  LOP3.LUT R0, R3, UR16, R30, 0x96, !PT ;  /* 0x0000001003007c12 */ /* 0x008fc4000f8e961e */
[----:B------:R-:W-:Y:S02]  /*c230*/  SHF.R.U32.HI R3, RZ, 0x10, R2 ;  /* 0x00000010ff037819 */ /* 0x000fe40000011602 */
[C---:B------:R-:W-:Y:S02]  /*c240*/  LOP3.LUT R2, R0.reuse, 0xffff, RZ, 0xc0, !PT ;  /* 0x0000ffff00027812 */ /* 0x040fe400078ec0ff */
[----:B------:R-:W-:Y:S01]  /*c250*/  LOP3.LUT R7, R3, 0xff, RZ, 0xc0, !PT ;  /* 0x000000ff03077812 */ /* 0x000fe200078ec0ff */
[----:B------:R-:W-:Y:S01]  /*c260*/  HMMA.16816.F32.BF16 R132, R132, R14, R60 ;  /* 0x0000000e8484723c */ /* 0x000fe2000004183c */
[--C-:B------:R-:W-:Y:S02]  /*c270*/  SHF.R.U32.HI R3, RZ, 0x10, R0.reuse ;  /* 0x00000010ff037819 */ /* 0x100fe40000011600 */
[----:B------:R-:W-:Y:S02]  /*c280*/  LOP3.LUT R10, R0, 0xff, RZ, 0xc0, !PT ;  /* 0x000000ff000a7812 */ /* 0x000fe400078ec0ff */
[----:B------:R-:W-:-:S02]  /*c290*/  SHF.R.U32.HI R8, RZ, 0x18, R0 ;  /* 0x00000018ff087819 */ /* 0x000fc40000011600 */
[----:B--2---:R-:W-:Y:S02]  /*c2a0*/  SHF.R.U32.HI R4, RZ, 0x8, R2 ;  /* 0x00000008ff047819 */ /* 0x004fe40000011602 */
[----:B------:R-:W-:Y:S02]  /*c2b0*/  PRMT R0, R9, 0x5410, R5 ;  /* 0x0000541009007816 */ /* 0x000fe40000000005 */
[----:B------:R-:W-:Y:S02]  /*c2c0*/  LOP3.LUT R2, R3, 0xff, RZ, 0xc0, !PT ;  /* 0x000000ff03027812 */ /* 0x000fe400078ec0ff */
[----:B------:R-:W-:Y:S01]  /*c2d0*/  PRMT R3, R7, 0x5410, R11 ;  /* 0x0000541007037816 */ /* 0x000fe2000000000b */
[--C-:B------:R-:W-:Y:S01]  /*c2e0*/  HSET2.LE.AND R0, R0, R140.reuse, PT ;  /* 0x0000008c00007233 */ /* 0x100fe20003803000 */
[----:B------:R-:W-:Y:S02]  /*c2f0*/  PRMT R7, R2, 0x5410, R8 ;  /* 0x0000541002077816 */ /* 0x000fe40000000008 */
[----:B------:R-:W-:Y:S01]  /*c300*/  F2FP.BF16.PACK_AB R2, R28, R31 ;  /* 0x0000001f1c02723e */ /* 0x000fe200000010ff */
[--C-:B------:R-:W-:Y:S01]  /*c310*/  HSET2.LE.AND R3, R3, R140.reuse, PT ;  /* 0x0000008c03037233 */ /* 0x100fe20003803000 */
[----:B------:R-:W-:Y:S01]  /*c320*/  PRMT R5, R10, 0x5410, R4 ;  /* 0x000054100a057816 */ /* 0x000fe20000000004 */
[----:B------:R-:W-:Y:S01]  /*c330*/  HSET2.LE.AND R7, R7, R140, PT ;  /* 0x0000008c07077233 */ /* 0x000fe20003803000 */
[----:B----4-:R-:W-:-:S02]  /*c340*/  F2FP.BF16.PACK_AB R4, R17, R19 ;  /* 0x000000131104723e */ /* 0x010fc400000010ff */
[----:B------:R-:W-:Y:S01]  /*c350*/  LOP3.LUT R138, R0, R2, RZ, 0xc0, !PT ;  /* 0x00000002008a7212 */ /* 0x000fe200078ec0ff */
[----:B------:R-:W-:Y:S01]  /*c360*/  HSET2.LE.AND R5, R5, R140, PT ;  /* 0x0000008c05057233 */ /* 0x000fe20003803000 */
[----:B------:R-:W-:Y:S01]  /*c370*/  F2FP.BF16.PACK_AB R0, R16, R18 ;  /* 0x000000121000723e */ /* 0x000fe200000010ff */
[----:B------:R-:W-:Y:S01]  /*c380*/  FFMA.FTZ R2, R220, R74, R249 ;  /* 0x0000004adc027223 */ /* 0x000fe200000100f9 */
[----:B------:R-:W-:Y:S01]  /*c390*/  LOP3.LUT R139, R3, R4, RZ, 0xc0, !PT ;  /* 0x00000004038b7212 */ /* 0x000fe200078ec0ff */
[----:B------:R-:W-:Y:S01]  /*c3a0*/  FFMA.FTZ R4, R158, R50, R241 ;  /* 0x000000329e047223 */ /* 0x000fe200000100f1 */
[----:B------:R-:W-:Y:S01]  /*c3b0*/  LOP3.LUT R137, R7, R0, RZ, 0xc0, !PT ;  /* 0x0000000007897212 */ /* 0x000fe200078ec0ff */
[----:B------:R-:W-:Y:S01]  /*c3c0*/  FFMA.FTZ R3, R159, R49, R235 ;  /* 0x000000319f037223 */ /* 0x000fe200000100eb */
[----:B------:R-:W-:Y:S01]  /*c3d0*/  LOP3.LUT R136, R5, R6, RZ, 0xc0, !PT ;  /* 0x0000000605887212 */ /* 0x000fe200078ec0ff */
[----:B------:R-:W-:Y:S02]  /*c3e0*/  FFMA.FTZ R0, R252, R70, R244 ;  /* 0x00000046fc007223 */ /* 0x000fe400000100f4 */
        /* <DEDUP_REMOVED lines=69> */
[----:B------:R-:W-:Y:S01]  /*c840*/  IMAD.MOV.U32 R75, RZ, RZ, R152 ;  /* 0x000000ffff4b7224 */ /* 0x000fe200078e0098 */
[----:B------:R1:W-:Y:S01]  /*c850*/  STL [R1+0x20], R249 ;  /* 0x000020f901007387 */ /* 0x0003e20000100800 */
[----:B------:R-:W-:-:S02]  /*c860*/  IMAD.MOV.U32 R71, RZ, RZ, R223 ;  /* 0x000000ffff477224 */ /* 0x000fc400078e00df */
[----:B------:R-:W-:Y:S01]  /*c870*/  IMAD.MOV.U32 R72, RZ, RZ, R224 ;  /* 0x000000ffff487224 */ /* 0x000fe200078e00e0 */
[----:B------:R1:W-:Y:S01]  /*c880*/  STL [R1+0x24], R244 ;  /* 0x000024f401007387 */ /* 0x0003e20000100800 */
[----:B------:R-:W-:Y:S02]  /*c890*/  IMAD.MOV.U32 R69, RZ, RZ, R221 ;  /* 0x000000ffff457224 */ /* 0x000fe400078e00dd */
[----:B------:R-:W-:Y:S01]  /*c8a0*/  IMAD.MOV.U32 R70, RZ, RZ, R222 ;  /* 0x000000ffff467224 */ /* 0x000fe200078e00de */
[----:B------:R1:W-:Y:S01]  /*c8b0*/  STL [R1+0x28], R252 ;  /* 0x000028fc01007387 */ /* 0x0003e20000100800 */
[----:B------:R-:W-:Y:S05]  /*c8c0*/  @!P6 BRA `(.L_x_1171) ;  /* 0x00004c700000e947 */ /* 0x000fea0003800000 */
[----:B------:R-:W2:Y:S04]  /*c8d0*/  LDL.64 R166, [R1+0x30] ;  /* 0x0000300001a67983 */ /* 0x000ea80000100a00 */
[----:B------:R-:W3:Y:S04]  /*c8e0*/  LDL.64 R164, [R1+0x10] ;  /* 0x0000100001a47983 */ /* 0x000ee80000100a00 */
[----:B------:R-:W4:Y:S01]  /*c8f0*/  LDL R159, [R1+0x68] ;  /* 0x00006800019f7983 */ /* 0x000f220000100800 */
[----:B------:R-:W-:Y:S01]  /*c900*/  IADD3 R220, R234, -0x3, RZ ;  /* 0xfffffffdeadc7810 */ /* 0x000fe20007ffe0ff */
[----:B------:R-:W-:Y:S01]  /*c910*/  IMAD.MOV.U32 R158, RZ, RZ, c[0x0][0x1a0] ;  /* 0x00006800ff9e7624 */ /* 0x000fe200078e00ff */
[----:B------:R-:W-:-:S04]  /*c920*/  DEPBAR.LE SB0, 0x0 ;  /* 0x000080000000791a */ /* 0x000fc80000000000 */
[----:B------:R-:W-:Y:S01]  /*c930*/  SHF.R.S32.HI R0, RZ, 0x1f, R220 ;  /* 0x0000001fff007819 */ /* 0x000fe200000114dc */
[----:B------:R-:W-:Y:S01]  /*c940*/  IMAD.WIDE.U32 R4, R220, c[0x0][0x1a0], RZ ;  /* 0x00006800dc047a25 */ /* 0x000fe200078e00ff */
[----:B------:R-:W-:Y:S03]  /*c950*/  BAR.SYNC.DEFER_BLOCKING 0x0 ;  /* 0x0000000000007b1d */ /* 0x000fe60000010000 */
[----:B------:R-:W-:Y:S02]  /*c960*/  IMAD R0, R0, c[0x0][0x1a0], RZ ;  /* 0x0000680000007a24 */ /* 0x000fe400078e02ff */
[----:B------:R-:W-:Y:S02]  /*c970*/  IMAD.SHL.U32 R158, R158, 0x10, RZ ;  /* 0x000000109e9e7824 */ /* 0x000fe400078e00ff */
[----:B------:R-:W-:Y:S02]  /*c980*/  IMAD R0, R220, c[0x0][0x1a4], R0 ;  /* 0x00006900dc007a24 */ /* 0x000fe400078e0200 */
[----:B------:R-:W-:-:S02]  /*c990*/  IMAD.MOV.U32 R7, RZ, RZ, c[0x0][0x1a0] ;  /* 0x00006800ff077624 */ /* 0x000fc400078e00ff */
[----:B------:R-:W-:Y:S02]  /*c9a0*/  IMAD.IADD R3, R5, 0x1, R0 ;  /* 0x0000000105037824 */ /* 0x000fe400078e0200 */
[----:B------:R-:W-:Y:S01]  /*c9b0*/  IMAD.MOV.U32 R12, RZ, RZ, c[0x0][0x1a4] ;  /* 0x00006900ff0c7624 */ /* 0x000fe200078e00ff */
[----:B------:R-:W-:Y:S01]  /*c9c0*/  @P0 STS.128 [R207+0x6000], RZ ;  /* 0x006000ffcf000388 */ /* 0x000fe20000000c00 */
[----:B--2---:R-:W-:-:S04]  /*c9d0*/  LEA R2, P1, R4, R166, 0x6 ;  /* 0x000000a604027211 */ /* 0x004fc800078230ff */
[-C--:B------:R-:W-:Y:S02]  /*c9e0*/  @!P0 IADD3 R0, P2, R158, R2.reuse, RZ ;  /* 0x000000029e008210 */ /* 0x080fe40007f5e0ff */
[----:B---3--:R-:W-:Y:S02]  /*c9f0*/  LEA.HI.X R3, R4, R165, R3, 0x6, P1 ;  /* 0x000000a504037211 */ /* 0x008fe400008f3403 */
[----:B------:R-:W-:Y:S02]  /*ca00*/  @!P0 LEA R8, P1, R0, c[0x0][0x170], 0x1 ;  /* 0x00005c0000088a11 */ /* 0x000fe400078208ff */
[C---:B------:R-:W-:Y:S01]  /*ca10*/  @!P0 LEA R10, P3, R2.reuse, c[0x0][0x170], 0x1 ;  /* 0x00005c00020a8a11 */ /* 0x040fe200078608ff */
[--C-:B----4-:R-:W-:Y:S01]  /*ca20*/  @!P0 IMAD.X R5, R159, 0x1, R3.reuse, P2 ;  /* 0x000000019f058824 */ /* 0x110fe200010e0603 */
[----:B------:R-:W-:Y:S02]  /*ca30*/  @!P0 LEA R4, P2, R7, R2, 0x5 ;  /* 0x0000000207048211 */ /* 0x000fe400078428ff */
[----:B------:R-:W-:-:S02]  /*ca40*/  @!P0 LEA.HI.X R11, R2, c[0x0][0x174], R3, 0x1, P3 ;  /* 0x00005d00020b8a11 */ /* 0x000fc400018f0c03 */
[----:B------:R-:W-:Y:S02]  /*ca50*/  @!P0 LEA.HI.X R9, R0, c[0x0][0x174], R5, 0x1, P1 ;  /* 0x00005d0000098a11 */ /* 0x000fe400008f0c05 */
[C---:B------:R-:W-:Y:S01]  /*ca60*/  @!P0 LEA R6, P1, R4.reuse, c[0x0][0x170], 0x1 ;  /* 0x00005c0004068a11 */ /* 0x040fe200078208ff */
[----:B------:R-:W-:Y:S01]  /*ca70*/  @!PT LDS RZ, [RZ] ;  /* 0x00000000fffff984 */ /* 0x000fe20000000800 */
[----:B------:R-:W-:Y:S01]  /*ca80*/  @!PT LDS RZ, [RZ] ;  /* 0x00000000fffff984 */ /* 0x000fe20000000800 */
[----:B------:R-:W-:Y:S01]  /*ca90*/  @!PT LDS RZ, [RZ] ;  /* 0x00000000fffff984 */ /* 0x000fe20000000800 */
[----:B------:R2:W-:Y:S01]  /*caa0*/  @!P0 LDGSTS.E.BYPASS.LTC128B.128 [R207+0x6000], [R10.64] ;  /* 0x060000000acf8fae */ /* 0x0005e2000b901d56 */
[C---:B------:R-:W-:Y:S01]  /*cab0*/  @!P0 LEA.HI.X R0, R7.reuse, R3, R12, 0x5, P2 ;  /* 0x0000000307008211 */ /* 0x040fe200010f2c0c */
[----:B------:R-:W-:Y:S02]  /*cac0*/  @!P0 IMAD.WIDE.U32 R2, R7, 0x30, R2 ;  /* 0x0000003007028825 */ /* 0x000fe400078e0002 */
[----:B------:R-:W-:Y:S01]  /*cad0*/  @P0 STS.128 [R207+0x6800], RZ ;  /* 0x006800ffcf000388 */ /* 0x000fe20000000c00 */
[----:B------:R-:W-:Y:S01]  /*cae0*/  @!P0 LEA.HI.X R7, R4, c[0x0][0x174], R0, 0x1, P1 ;  /* 0x00005d0004078a11 */ /* 0x000fe200008f0c00 */
[----:B------:R-:W-:Y:S01]  /*caf0*/  @!P0 IMAD R0, R12, 0x30, RZ ;  /* 0x000000300c008824 */ /* 0x000fe200078e02ff */
[----:B------:R-:W-:Y:S01]  /*cb00*/  @!P0 LEA R4, P1, R2, c[0x0][0x170], 0x1 ;  /* 0x00005c0002048a11 */ /* 0x000fe200078208ff */
[----:B------:R-:W-:Y:S01]  /*cb10*/  @!PT LDS RZ, [RZ] ;  /* 0x00000000fffff984 */ /* 0x000fe20000000800 */
[----:B------:R-:W-:Y:S01]  /*cb20*/  @!PT LDS RZ, [RZ] ;  /* 0x00000000fffff984 */ /* 0x000fe20000000800 */
[----:B------:R-:W-:Y:S01]  /*cb30*/  @!PT LDS RZ, [RZ] ;  /* 0x00000000fffff984 */ /* 0x000fe20000000800 */
[----:B------:R2:W-:Y:S02]  /*cb40*/  @!P0 LDGSTS.E.BYPASS.LTC128B.128 [R207+0x6800], [R8.64] ;  /* 0x0680000008cf8fae */ /* 0x0005e4000b901d56 */
[----:B------:R-:W-:-:S02]  /*cb50*/  @!P0 IMAD.IADD R0, R0, 0x1, R3 ;  /* 0x0000000100008824 */ /* 0x000fc400078e0203 */
[----:B------:R-:W-:Y:S03]  /*cb60*/  @P0 STS.128 [R207+0x7000], RZ ;  /* 0x007000ffcf000388 */ /* 0x000fe60000000c00 */
[----:B------:R-:W-:Y:S01]  /*cb70*/  @!P0 LEA.HI.X R5, R2, c[0x0][0x174], R0, 0x1, P1 ;  /* 0x00005d0002058a11 */ /* 0x000fe200008f0c00 */
[----:B------:R-:W-:Y:S01]  /*cb80*/  @!PT LDS RZ, [RZ] ;  /* 0x00000000fffff984 */ /* 0x000fe20000000800 */
[----:B------:R-:W-:Y:S01]  /*cb90*/  @!PT LDS RZ, [RZ] ;  /* 0x00000000fffff984 */ /* 0x000fe20000000800 */
[----:B------:R-:W-:Y:S01]  /*cba0*/  @!PT LDS RZ, [RZ] ;  /* 0x00000000fffff984 */ /* 0x000fe20000000800 */
[----:B------:R3:W-:Y:S01]  /*cbb0*/  @!P0 LDGSTS.E.BYPASS.LTC128B.128 [R207+0x7000], [R6.64] ;  /* 0x0700000006cf8fae */ /* 0x0007e2000b901d56 */
[----:B------:R-:W-:-:S03]  /*cbc0*/  ISETP.GT.AND P1, PT, R220, UR18, PT ;  /* 0x00000012dc007c0c */ /* 0x000fc6000bf24270 */
[----:B------:R-:W-:Y:S04]  /*cbd0*/  @P0 STS.128 [R207+0x7800], RZ ;  /* 0x007800ffcf000388 */ /* 0x000fe80000000c00 */
[----:B------:R-:W-:Y:S01]  /*cbe0*/  @!PT LDS RZ, [RZ] ;  /* 0x00000000fffff984 */ /* 0x000fe20000000800 */
[----:B------:R-:W-:Y:S01]  /*cbf0*/  @!PT LDS RZ, [RZ] ;  /* 0x00000000fffff984 */ /* 0x000fe20000000800 */
[----:B------:R-:W-:Y:S01]  /*cc00*/  @!PT LDS RZ, [RZ] ;  /* 0x00000000fffff984 */ /* 0x000fe20000000800 */
[----:B------:R3:W-:Y:S04]  /*cc10*/  @!P0 LDGSTS.E.BYPASS.LTC128B.128 [R207+0x7800], [R4.64] ;  /* 0x0780000004cf8fae */ /* 0x0007e8000b901d56 */
[----:B------:R-:W-:Y:S04]  /*cc20*/  LDSM.16.M88.4 R12, [R184+0x4000] ;  /* 0x00400000b80c783b */ /* 0x000fe80000000200 */
[----:B------:R-:W-:Y:S04]  /*cc30*/  LDSM.16.M88.4 R20, [R184+0x4800] ;  /* 0x00480000b814783b */ /* 0x000fe80000000200 */
[----:B--2---:R-:W2:Y:S04]  /*cc40*/  LDSM.16.M88.4 R8, [R191] ;  /* 0x00000000bf08783b */ /* 0x004ea80000000200 */
[----:B------:R-:W-:Y:S04]  /*cc50*/  LDSM.16.M88.4 R16, [R184+0x5000] ;  /* 0x00500000b810783b */ /* 0x000fe80000000200 */
[----:B------:R-:W-:Y:S04]  /*cc60*/  LDSM.16.M88.4 R28, [R184+0x5800] ;  /* 0x00580000b81c783b */ /* 0x000fe80000000200 */
[----:B------:R-:W-:Y:S04]  /*cc70*/  LDSM.16.M88.4 R24, [R190+0x4800] ;  /* 0x00480000be18783b */ /* 0x000fe80000000200 */
[----:B---3--:R-:W3:Y:S04]  /*cc80*/  LDSM.16.M88.4 R4, [R191+0x2000] ;  /* 0x00200000bf04783b */ /* 0x008ee80000000200 */
[----:B------:R-:W-:Y:S04]  /*cc90*/  LDSM.16.M88.4 R32, [R190+0x4000] ;  /* 0x00400000be20783b */ /* 0x000fe80000000200 */
[----:B------:R-:W-:Y:S04]  /*cca0*/  LDSM.16.M88.4 R40, [R197] ;  /* 0x00000000c528783b */ /* 0x000fe80000000200 */
[----:B------:R-:W-:Y:S04]  /*ccb0*/  LDSM.16.M88.4 R48, [R195] ;  /* 0x00000000c330783b */ /* 0x000fe80000000200 */
[----:B------:R-:W-:Y:S04]  /*ccc0*/  LDSM.16.M88.4 R44, [R198] ;  /* 0x00000000c62c783b */ /* 0x000fe80000000200 */
[----:B------:R-:W-:Y:S01]  /*ccd0*/  LDSM.16.M88.4 R36, [R196] ;  /* 0x00000000c424783b */ /* 0x000fe20000000200 */
[C---:B--2---:R-:W-:Y:S03]  /*cce0*/  HMMA.16816.F32.BF16 R176, R8.reuse, R12, RZ ;  /* 0x0000000c08b0723c */ /* 0x044fe600000418ff */
[----:B------:R-:W0:Y:S05]  /*ccf0*/  LDGDEPBAR ;  /* 0x00000000000079af */ /* 0x000e2a0000000000 */
[----:B------:R-:W-:Y:S08]  /*cd00*/  HMMA.16816.F32.BF16 R172, R8, R14, RZ ;  /* 0x0000000e08ac723c */ /* 0x000ff000000418ff */
[C---:B---3--:R-:W-:Y:S08]  /*cd10*/  HMMA.16816.F32.BF16 R56, R4.reuse, R12, RZ ;  /* 0x0000000c0438723c */ /* 0x048ff000000418ff */
[C---:B------:R-:W-:Y:S01]  /*cd20*/  HMMA.16816.F32.BF16 R72, R4.reuse, R14, RZ ;  /* 0x0000000e0448723c */ /* 0x040fe200000418ff */
[----:B------:R-:W-:Y:S07]  /*cd30*/  LDSM.16.M88.4 R12, [R190+0x5800] ;  /* 0x00580000be0c783b */ /* 0x000fee0000000200 */
[C---:B------:R-:W-:Y:S08]  /*cd40*/  HMMA.16816.F32.BF16 R52, R4.reuse, R20, RZ ;  /* 0x000000140434723c */ /* 0x040ff000000418ff */
[C---:B------:R-:W-:Y:S08]  /*cd50*/  HMMA.16816.F32.BF16 R60, R4.reuse, R16, RZ ;  /* 0x00000010043c723c */ /* 0x040ff000000418ff */
[C---:B------:R-:W-:Y:S08]  /*cd60*/  HMMA.16816.F32.BF16 R68, R4.reuse, R28, RZ ;  /* 0x0000001c0444723c */ /* 0x040ff000000418ff */
[C---:B------:R-:W-:Y:S08]  /*cd70*/  HMMA.16816.F32.BF16 R140, R4.reuse, R22, RZ ;  /* 0x00000016048c723c */ /* 0x040ff000000418ff */
[C---:B------:R-:W-:Y:S08]  /*cd80*/  HMMA.16816.F32.BF16 R164, R4.reuse, R18, RZ ;  /* 0x0000001204a4723c */ /* 0x040ff000000418ff */
[----:B------:R-:W-:Y:S01]  /*cd90*/  HMMA.16816.F32.BF16 R156, R4, R30, RZ ;  /* 0x0000001e049c723c */ /* 0x000fe200000418ff */
[----:B------:R-:W2:Y:S07]  /*cda0*/  LDSM.16.M88.4 R4, [R194+0x2000] ;  /* 0x00200000c204783b */ /* 0x000eae0000000200 */
[C---:B------:R-:W-:Y:S08]  /*cdb0*/  HMMA.16816.F32.BF16 R152, R8.reuse, R20, RZ ;  /* 0x000000140898723c */ /* 0x040ff000000418ff */
[C---:B------:R-:W-:Y:S01]  /*cdc0*/  HMMA.16816.F32.BF16 R168, R8.reuse, R22, RZ ;  /* 0x0000001608a8723c */ /* 0x040fe200000418ff */
[----:B------:R-:W3:Y:S07]  /*cdd0*/  LDSM.16.M88.4 R20, [R190+0x5000] ;  /* 0x00500000be14783b */ /* 0x000eee0000000200 */
[C---:B------:R-:W-:Y:S08]  /*cde0*/  HMMA.16816.F32.BF16 R148, R8.reuse, R16, RZ ;  /* 0x000000100894723c */ /* 0x040ff000000418ff */
[C---:B------:R-:W-:Y:S01]  /*cdf0*/  HMMA.16816.F32.BF16 R160, R8.reuse, R18, RZ ;  /* 0x0000001208a0723c */ /* 0x040fe200000418ff */
[----:B------:R-:W-:Y:S07]  /*ce00*/  LDSM.16.M88.4 R16, [R192+0x2000] ;  /* 0x00200000c010783b */ /* 0x000fee0000000200 */
[C---:B------:R-:W-:Y:S08]  /*ce10*/  HMMA.16816.F32.BF16 R144, R8.reuse, R28, RZ ;  /* 0x0000001c0890723c */ /* 0x040ff000000418ff */
[----:B------:R-:W-:Y:S01]  /*ce20*/  HMMA.16816.F32.BF16 R64, R8, R30, RZ ;  /* 0x0000001e0840723c */ /* 0x000fe200000418ff */
[----:B------:R-:W4:Y:S07]  /*ce30*/  LDSM.16.M88.4 R8, [R194] ;  /* 0x00000000c208783b */ /* 0x000f2e0000000200 */
[C---:B--2---:R-:W-:Y:S08]  /*ce40*/  HMMA.16816.F32.BF16 R180, R4.reuse, R14, R156 ;  /* 0x0000000e04b4723c */ /* 0x044ff0000004189c */
[C---:B---3--:R-:W-:Y:S08]  /*ce50*/  HMMA.16816.F32.BF16 R28, R4.reuse, R20, R60 ;  /* 0x00000014041c723c */ /* 0x048ff0000004183c */
[C---:B------:R-:W-:Y:S08]  /*ce60*/  HMMA.16816.F32.BF16 R60, R4.reuse, R12, R68 ;  /* 0x0000000c043c723c */ /* 0x040ff00000041844 */
[C---:B------:R-:W-:Y:S08]  /*ce70*/  HMMA.16816.F32.BF16 R68, R4.reuse, R34, R72 ;  /* 0x000000220444723c */ /* 0x040ff00000041848 */
[----:B------:R-:W-:Y:S08]  /*ce80*/  HMMA.16816.F32.BF16 R56, R4, R32, R56 ;  /* 0x000000200438723c */ /* 0x000ff00000041838 */
[C---:B----4-:R-:W-:Y:S08]  /*ce90*/  HMMA.16816.F32.BF16 R208, R8.reuse, R24, R152 ;  /* 0x0000001808d0723c */ /* 0x050ff00000041898 */
[C---:B------:R-:W-:Y:S08]  /*cea0*/  HMMA.16816.F32.BF16 R216, R8.reuse, R12, R144 ;  /* 0x0000000c08d8723c */ /* 0x040ff00000041890 */
[----:B------:R-:W-:Y:S01]  /*ceb0*/  HMMA.16816.F32.BF16 R152, R8, R14, R64 ;  /* 0x0000000e0898723c */ /* 0x000fe20000041840 */
[----:B------:R-:W2:Y:S07]  /*cec0*/  LDSM.16.M88.4 R12, [R192] ;  /* 0x00000000c00c783b */ /* 0x000eae0000000200 */
[C---:B------:R-:W-:Y:S08]  /*ced0*/  HMMA.16816.F32.BF16 R52, R4.reuse, R24, R52 ;  /* 0x000000180434723c */ /* 0x040ff00000041834 */
[C---:B------:R-:W-:Y:S08]  /*cee0*/  HMMA.16816.F32.BF16 R140, R4.reuse, R26, R140 ;  /* 0x0000001a048c723c */ /* 0x040ff0000004188c */
[----:B------:R-:W-:Y:S01]  /*cef0*/  HMMA.16816.F32.BF16 R72, R4, R22, R164 ;  /* 0x000000160448723c */ /* 0x000fe200000418a4 */
[----:B------:R-:W-:Y:S07]  /*cf00*/  LDSM.16.M88.4 R4, [R193+0x2000] ;  /* 0x00200000c104783b */ /* 0x000fee0000000200 */
[C---:B------:R-:W-:Y:S08]  /*cf10*/  HMMA.16816.F32.BF16 R176, R8.reuse, R32, R176 ;  /* 0x0000002008b0723c */ /* 0x040ff000000418b0 */
[C---:B------:R-:W-:Y:S08]  /*cf20*/  HMMA.16816.F32.BF16 R32, R8.reuse, R34, R172 ;  /* 0x000000220820723c */ /* 0x040ff000000418ac */
[C---:B------:R-:W-:Y:S01]  /*cf30*/  HMMA.16816.F32.BF16 R144, R8.reuse, R26, R168 ;  /* 0x0000001a0890723c */ /* 0x040fe200000418a8 */
[----:B------:R-:W-:Y:S07]  /*cf40*/  LDSM.16.M88.4 R24, [R189+0x800] ;  /* 0x00080000bd18783b */ /* 0x000fee0000000200 */
[C---:B------:R-:W-:Y:S08]  /*cf50*/  HMMA.16816.F32.BF16 R212, R8.reuse, R20, R148 ;  /* 0x0000001408d4723c */ /* 0x040ff00000041894 */
[----:B------:R-:W-:Y:S01]  /*cf60*/  HMMA.16816.F32.BF16 R160, R8, R22, R160 ;  /* 0x0000001608a0723c */ /* 0x000fe200000418a0 */
[----:B------:R-:W-:Y:S04]  /*cf70*/  LDSM.16.M88.4 R20, [R189+0x1000] ;  /* 0x00100000bd14783b */ /* 0x000fe80000000200 */
[----:B------:R-:W-:Y:S03]  /*cf80*/  LDSM.16.M88.4 R8, [R193] ;  /* 0x00000000c108783b */ /* 0x000fe60000000200 */
[C---:B------:R-:W-:Y:S01]  /*cf90*/  HMMA.16816.F32.BF16 R164, R16.reuse, R40, R28 ;  /* 0x0000002810a4723c */ /* 0x040fe2000004181c */
[----:B------:R-:W3:Y:S07]  /*cfa0*/  LDSM.16.M88.4 R28, [R189] ;  /* 0x00000000bd1c783b */ /* 0x000eee0000000200 */
[C---:B------:R-:W-:Y:S08]  /*cfb0*/  HMMA.16816.F32.BF16 R148, R16.reuse, R48, R56 ;  /* 0x000000301094723c */ /* 0x040ff00000041838 */
[C---:B------:R-:W-:Y:S08]  /*cfc0*/  HMMA.16816.F32.BF16 R156, R16.reuse, R44, R52 ;  /* 0x0000002c109c723c */ /* 0x040ff00000041834 */
[C---:B------:R-:W-:Y:S08]  /*cfd0*/  HMMA.16816.F32.BF16 R168, R16.reuse, R36, R60 ;  /* 0x0000002410a8723c */ /* 0x040ff0000004183c */
[C---:B------:R-:W-:Y:S08]  /*cfe0*/  HMMA.16816.F32.BF16 R68, R16.reuse, R50, R68 ;  /* 0x000000321044723c */ /* 0x040ff00000041844 */
[C---:B------:R-:W-:Y:S08]  /*cff0*/  HMMA.16816.F32.BF16 R140, R16.reuse, R46, R140 ;  /* 0x0000002e108c723c */ /* 0x040ff0000004188c */
[C---:B------:R-:W-:Y:S08]  /*d000*/  HMMA.16816.F32.BF16 R72, R16.reuse, R42, R72 ;  /* 0x0000002a1048723c */ /* 0x040ff00000041848 */
[----:B------:R-:W-:Y:S01]  /*d010*/  HMMA.16816.F32.BF16 R64, R16, R38, R180 ;  /* 0x000000261040723c */ /* 0x000fe200000418b4 */
[----:B------:R-:W4:Y:S01]  /*d020*/  LDSM.16.M88.4 R16, [R189+0x1800] ;  /* 0x00180000bd10783b */ /* 0x000f220000000200 */
[----:B------:R-:W-:-:S06]  /*d030*/  DEPBAR.LE SB0, 0x0 ;  /* 0x000080000000791a */ /* 0x000fcc0000000000 */
[C---:B--2---:R-:W-:Y:S08]  /*d040*/  HMMA.16816.F32.BF16 R60, R12.reuse, R48, R176 ;  /* 0x000000300c3c723c */ /* 0x044ff000000418b0 */
[C---:B------:R-:W-:Y:S08]  /*d050*/  HMMA.16816.F32.BF16 R56, R12.reuse, R50, R32 ;  /* 0x000000320c38723c */ /* 0x040ff00000041820 */
[C---:B------:R-:W-:Y:S08]  /*d060*/  HMMA.16816.F32.BF16 R52, R12.reuse, R44, R208 ;  /* 0x0000002c0c34723c */ /* 0x040ff000000418d0 */
[C---:B------:R-:W-:Y:S08]  /*d070*/  HMMA.16816.F32.BF16 R48, R12.reuse, R46, R144 ;  /* 0x0000002e0c30723c */ /* 0x040ff00000041890 */
[C---:B------:R-:W-:Y:S08]  /*d080*/  HMMA.16816.F32.BF16 R44, R12.reuse, R40, R212 ;  /* 0x000000280c2c723c */ /* 0x040ff000000418d4 */
[C---:B------:R-:W-:Y:S08]  /*d090*/  HMMA.16816.F32.BF16 R40, R12.reuse, R42, R160 ;  /* 0x0000002a0c28723c */ /* 0x040ff000000418a0 */
[C---:B------:R-:W-:Y:S08]  /*d0a0*/  HMMA.16816.F32.BF16 R32, R12.reuse, R36, R216 ;  /* 0x000000240c20723c */ /* 0x040ff000000418d8 */
[----:B------:R-:W-:Y:S08]  /*d0b0*/  HMMA.16816.F32.BF16 R12, R12, R38, R152 ;  /* 0x000000260c0c723c */ /* 0x000ff00000041898 */
[C---:B---3--:R-:W-:Y:S08]  /*d0c0*/  HMMA.16816.F32.BF16 R36, R4.reuse, R28, R148 ;  /* 0x0000001c0424723c */ /* 0x048ff00000041894 */
[C---:B------:R-:W-:Y:S08]  /*d0d0*/  HMMA.16816.F32.BF16 R148, R4.reuse, R20, R164 ;  /* 0x000000140494723c */ /* 0x040ff000000418a4 */
[C---:B------:R-:W-:Y:S08]  /*d0e0*/  HMMA.16816.F32.BF16 R144, R4.reuse, R24, R156 ;  /* 0x000000180490723c */ /* 0x040ff0000004189c */
[----:B----4-:R-:W-:Y:S08]  /*d0f0*/  HMMA.16816.F32.BF16 R152, R4, R16, R168 ;  /* 0x000000100498723c */ /* 0x010ff000000418a8 */
[-C--:B------:R-:W-:Y:S08]  /*d100*/  HMMA.16816.F32.BF16 R164, R8, R30.reuse, R56 ;  /* 0x0000001e08a4723c */ /* 0x080ff00000041838 */
        /* <DEDUP_REMOVED lines=13> */
[----:B------:R-:W2:Y:S04]  /*d1e0*/  LDL.64 R246, [R1+0x50] ;  /* 0x0000500001f67983 */ /* 0x000ea80000100a00 */
[----:B------:R-:W3:Y:S04]  /*d1f0*/  LDL.64 R236, [R1+0x48] ;  /* 0x0000480001ec7983 */ /* 0x000ee80000100a00 */
[----:B------:R-:W4:Y:S01]  /*d200*/  LDL R241, [R1+0x64] ;  /* 0x0000640001f17983 */ /* 0x000f220000100800 */
        /* <DEDUP_REMOVED lines=14> */
[----:B---3--:R-:W-:Y:S02]  /*d2f0*/  LEA.HI.X R3, R4, R237, R3, 0x6, P1 ;  /* 0x000000ed04037211 */ /* 0x008fe400008f3403 */
[----:B------:R-:W-:Y:S02]  /*d300*/  @!P0 LEA R5, P4, R12, R2, 0x5 ;  /* 0x000000020c058211 */ /* 0x000fe400078828ff */
[----:B------:R-:W-:Y:S01]  /*d310*/  @!P0 LEA R8, P3, R2, c[0x0][0x168], 0x1 ;  /* 0x00005a0002088a11 */ /* 0x000fe200078608ff */
[----:B----4-:R-:W-:Y:S01]  /*d320*/  @!P0 IMAD.X R11, R241, 0x1, R3, P5 ;  /* 0x00000001f10b8824 */ /* 0x010fe200028e0603 */
        /* <DEDUP_REMOVED lines=32> */
.L_x_1177:
[----:B------:R-:W-:Y:S05]  /*d530*/  BSYNC B0 ;  /* 0x0000000000007941 */ /* 0x000fea0003800000 */
.L_x_1176:
[----:B------:R-:W0:Y:S02]  /*d540*/  LDGDEPBAR ;  /* 0x00000000000079af */ /* 0x000e240000000000 */
.L_x_1175:
[----:B-1----:R-:W2:Y:S01]  /*d550*/  LDL R3, [R1+0x18] ;  /* 0x0000180001037983 */ /* 0x002ea20000100800 */
[----:B------:R-:W-:Y:S01]  /*d560*/  IADD3 R9, R251, 0x4, RZ ;  /* 0x00000004fb097810 */ /* 0x000fe20007ffe0ff */
[----:B------:R-:W-:Y:S01]  /*d570*/  IMAD.MOV.U32 R212, RZ, RZ, R249 ;  /* 0x000000ffffd47224 */ /* 0x000fe200078e00f9 */
[----:B------:R-:W1:Y:S01]  /*d580*/  LDC.U8 R208, c[0x0][0x2d8] ;  /* 0x0000b600ffd07b82 */ /* 0x000e620000000000 */
[----:B------:R-:W3:Y:S01]  /*d590*/  S2R R2, SR_TID.X ;  /* 0x0000000000027919 */ /* 0x000ee20000002100 */
[----:B------:R-:W-:Y:S01]  /*d5a0*/  LOP3.LUT R0, R0, 0xfffffffe, RZ, 0xc0, !PT ;  /* 0xfffffffe00007812 */ /* 0x000fe200078ec0ff */
[----:B------:R-:W-:Y:S02]  /*d5b0*/  IMAD.WIDE.U32 R26, R9, -0x326172a9, RZ ;  /* 0xcd9e8d57091a7825 */ /* 0x000fe400078e00ff */
[----:B------:R-:W-:Y:S04]  /*d5c0*/  LDSM.16.MT88.4 R48, [R186+0x6000] ;  /* 0x00600000ba30783b */ /* 0x000fe80000004200 */
[----:B------:R-:W-:Y:S04]  /*d5d0*/  LDSM.16.MT88.4 R60, [R187+0x6000] ;  /* 0x00600000bb3c783b */ /* 0x000fe80000004200 */
[----:B------:R-:W-:Y:S01]  /*d5e0*/  LDSM.16.MT88.4 R44, [R185+0x6000] ;  /* 0x00600000b92c783b */ /* 0x000fe20000004200 */
[----:B-1----:R-:W-:Y:S01]  /*d5f0*/  PRMT R208, R208, 0x7054, R208 ;  /* 0x00007054d0d07816 */ /* 0x002fe200000000d0 */
[----:B---3--:R-:W-:-:S05]  /*d600*/  IMAD.SHL.U32 R2, R2, 0x2, RZ ;  /* 0x0000000202027824 */ /* 0x008fca00078e00ff */
[----:B------:R-:W-:-:S05]  /*d610*/  LOP3.LUT R2, R2, 0x6, RZ, 0xc0, !PT ;  /* 0x0000000602027812 */ /* 0x000fca00078ec0ff */
[----:B------:R-:W-:-:S05]  /*d620*/  IMAD R2, R220, 0x40, R2 ;  /* 0x00000040dc027824 */ /* 0x000fca00078e0202 */
[C---:B------:R-:W-:Y:S02]  /*d630*/  IADD3 R25, R2.reuse, 0x1, RZ ;  /* 0x0000000102197810 */ /* 0x040fe40007ffe0ff */
[CC--:B------:R-:W-:Y:S02]  /*d640*/  ISETP.GE.AND P1, PT, R2.reuse, R203.reuse, PT ;  /* 0x000000cb0200720c */ /* 0x0c0fe40003f26270 */
[CC--:B------:R-:W-:Y:S02]  /*d650*/  ISETP.GE.AND P0, PT, R2.reuse, R206.reuse, PT ;  /* 0x000000ce0200720c */ /* 0x0c0fe40003f06270 */
[C---:B------:R-:W-:Y:S02]  /*d660*/  ISETP.GE.AND P2, PT, R25.reuse, R203, PT ;  /* 0x000000cb1900720c */ /* 0x040fe40003f46270 */
[----:B------:R-:W-:Y:S02]  /*d670*/  ISETP.GE.AND P3, PT, R25, R206, PT ;  /* 0x000000ce1900720c */ /* 0x000fe40003f66270 */
[----:B------:R-:W-:-:S02]  /*d680*/  ISETP.LT.OR P4, PT, R2, R200, P1 ;  /* 0x000000c80200720c */ /* 0x000fc40000f81670 */
[CC--:B------:R-:W-:Y:S02]  /*d690*/  ISETP.LT.OR P1, PT, R2.reuse, R199.reuse, P0 ;  /* 0x000000c70200720c */ /* 0x0c0fe40000721670 */
[C---:B------:R-:W-:Y:S02]  /*d6a0*/  ISETP.LT.OR P2, PT, R25.reuse, R200, P2 ;  /* 0x000000c81900720c */ /* 0x040fe40001741670 */
[----:B------:R-:W-:Y:S02]  /*d6b0*/  ISETP.LT.OR P0, PT, R25, R199, P3 ;  /* 0x000000c71900720c */ /* 0x000fe40001f01670 */
[C---:B------:R-:W-:Y:S02]  /*d6c0*/  IADD3 R24, R2.reuse, 0x8, RZ ;  /* 0x0000000802187810 */ /* 0x040fe40007ffe0ff */
[----:B------:R-:W-:Y:S02]  /*d6d0*/  IADD3 R23, R2, 0x9, RZ ;  /* 0x0000000902177810 */ /* 0x000fe40007ffe0ff */
[----:B------:R-:W-:-:S02]  /*d6e0*/  FSEL R33, R38, -INF , !P1 ;  /* 0xff80000026217808 */ /* 0x000fc40004800000 */
[----:B------:R-:W-:Y:S02]  /*d6f0*/  FSEL R29, R37, -INF , !P2 ;  /* 0xff800000251d7808 */ /* 0x000fe40005000000 */
[----:B------:R-:W-:Y:S02]  /*d700*/  FSEL R37, R39, -INF , !P0 ;  /* 0xff80000027257808 */ /* 0x000fe40004000000 */
[C---:B------:R-:W-:Y:S02]  /*d710*/  ISETP.GE.AND P1, PT, R24.reuse, R203, PT ;  /* 0x000000cb1800720c */ /* 0x040fe40003f26270 */
[-C--:B------:R-:W-:Y:S02]  /*d720*/  ISETP.GE.AND P0, PT, R24, R206.reuse, PT ;  /* 0x000000ce1800720c */ /* 0x080fe40003f06270 */
[----:B------:R-:W-:Y:S02]  /*d730*/  ISETP.GE.AND P3, PT, R23, R206, PT ;  /* 0x000000ce1700720c */ /* 0x000fe40003f66270 */
[----:B------:R-:W-:-:S02]  /*d740*/  FSEL R28, R36, -INF , !P4 ;  /* 0xff800000241c7808 */ /* 0x000fc40006000000 */
[C---:B------:R-:W-:Y:S02]  /*d750*/  ISETP.LT.OR P4, PT, R24.reuse, R200, P1 ;  /* 0x000000c81800720c */ /* 0x040fe40000f81670 */
[-C--:B------:R-:W-:Y:S02]  /*d760*/  ISETP.LT.OR P1, PT, R24, R199.reuse, P0 ;  /* 0x000000c71800720c */ /* 0x080fe40000721670 */
[C---:B------:R-:W-:Y:S02]  /*d770*/  IADD3 R22, R2.reuse, 0x10, RZ ;  /* 0x0000001002167810 */ /* 0x040fe40007ffe0ff */
[C---:B------:R-:W-:Y:S02]  /*d780*/  ISETP.LT.OR P0, PT, R23.reuse, R199, P3 ;  /* 0x000000c71700720c */ /* 0x040fe40001f01670 */
[----:B------:R-:W-:Y:S02]  /*d790*/  IADD3 R21, R2, 0x11, RZ ;  /* 0x0000001102157810 */ /* 0x000fe40007ffe0ff */
[----:B------:R-:W-:-:S02]  /*d7a0*/  ISETP.GE.AND P2, PT, R23, R203, PT ;  /* 0x000000cb1700720c */ /* 0x000fc40003f46270 */
[----:B------:R-:W-:Y:S02]  /*d7b0*/  FSEL R32, R70, -INF , !P1 ;  /* 0xff80000046207808 */ /* 0x000fe40004800000 */
[----:B------:R-:W-:Y:S01]  /*d7c0*/  FSEL R34, R71, -INF , !P0 ;  /* 0xff80000047227808 */ /* 0x000fe20004000000 */
[----:B------:R-:W-:Y:S01]  /*d7d0*/  IMAD.MOV.U32 R71, RZ, RZ, R244 ;  /* 0x000000ffff477224 */ /* 0x000fe200078e00f4 */
[C---:B------:R-:W-:Y:S02]  /*d7e0*/  ISETP.GE.AND P1, PT, R22.reuse, R203, PT ;  /* 0x000000cb1600720c */ /* 0x040fe40003f26270 */
[-C--:B------:R-:W-:Y:S02]  /*d7f0*/  ISETP.GE.AND P0, PT, R22, R206.reuse, PT ;  /* 0x000000ce1600720c */ /* 0x080fe40003f06270 */
[----:B------:R-:W-:Y:S02]  /*d800*/  ISETP.GE.AND P3, PT, R21, R206, PT ;  /* 0x000000ce1500720c */ /* 0x000fe40003f66270 */
[----:B------:R-:W-:-:S02]  /*d810*/  ISETP.LT.OR P2, PT, R23, R200, P2 ;  /* 0x000000c81700720c */ /* 0x000fc40001741670 */
[----:B------:R-:W-:Y:S02]  /*d820*/  FSEL R31, R68, -INF , !P4 ;  /* 0xff800000441f7808 */ /* 0x000fe40006000000 */
[C---:B------:R-:W-:Y:S02]  /*d830*/  ISETP.LT.OR P4, PT, R22.reuse, R200, P1 ;  /* 0x000000c81600720c */ /* 0x040fe40000f81670 */
[-C--:B------:R-:W-:Y:S02]  /*d840*/  ISETP.LT.OR P1, PT, R22, R199.reuse, P0 ;  /* 0x000000c71600720c */ /* 0x080fe40000721670 */
[----:B------:R-:W-:Y:S02]  /*d850*/  ISETP.LT.OR P0, PT, R21, R199, P3 ;  /* 0x000000c71500720c */ /* 0x000fe40001f01670 */
[----:B------:R-:W-:Y:S02]  /*d860*/  IADD3 R20, R2, 0x18, RZ ;  /* 0x0000001802147810 */ /* 0x000fe40007ffe0ff */
[----:B------:R-:W-:-:S02]  /*d870*/  FSEL R30, R69, -INF , !P2 ;  /* 0xff800000451e7808 */ /* 0x000fc40005000000 */
[-C--:B------:R-:W-:Y:S02]  /*d880*/  ISETP.GE.AND P2, PT, R21, R203.reuse, PT ;  /* 0x000000cb1500720c */ /* 0x080fe40003f46270 */
[----:B------:R-:W-:Y:S02]  /*d890*/  IADD3 R19, R2, 0x19, RZ ;  /* 0x0000001902137810 */ /* 0x000fe40007ffe0ff */
[----:B------:R-:W-:Y:S02]  /*d8a0*/  FSEL R146, R146, -INF , !P1 ;  /* 0xff80000092927808 */ /* 0x000fe40004800000 */
[----:B------:R-:W-:Y:S02]  /*d8b0*/  FSEL R147, R147, -INF , !P0 ;  /* 0xff80000093937808 */ /* 0x000fe40004000000 */
[C---:B------:R-:W-:Y:S02]  /*d8c0*/  ISETP.GE.AND P1, PT, R20.reuse, R203, PT ;  /* 0x000000cb1400720c */ /* 0x040fe40003f26270 */
[----:B------:R-:W-:-:S02]  /*d8d0*/  ISETP.GE.AND P0, PT, R20, R206, PT ;  /* 0x000000ce1400720c */ /* 0x000fc40003f06270 */
[----:B------:R-:W-:Y:S02]  /*d8e0*/  ISETP.LT.OR P2, PT, R21, R200, P2 ;  /* 0x000000c81500720c */ /* 0x000fe40001741670 */
[----:B------:R-:W-:Y:S02]  /*d8f0*/  FSEL R54, R144, -INF , !P4 ;  /* 0xff80000090367808 */ /* 0x000fe40006000000 */
[----:B------:R-:W-:Y:S02]  /*d900*/  ISETP.GE.AND P3, PT, R19, R206, PT ;  /* 0x000000ce1300720c */ /* 0x000fe40003f66270 */
[C---:B------:R-:W-:Y:S02]  /*d910*/  ISETP.LT.OR P4, PT, R20.reuse, R200, P1 ;  /* 0x000000c81400720c */ /* 0x040fe40000f81670 */
[----:B------:R-:W-:Y:S02]  /*d920*/  ISETP.LT.OR P1, PT, R20, R199, P0 ;  /* 0x000000c71400720c */ /* 0x000fe40000721670 */
[----:B------:R-:W-:-:S02]  /*d930*/  FSEL R55, R145, -INF , !P2 ;  /* 0xff80000091377808 */ /* 0x000fc40005000000 */
[C---:B------:R-:W-:Y:S02]  /*d940*/  IADD3 R18, R2.reuse, 0x20, RZ ;  /* 0x0000002002127810 */ /* 0x040fe40007ffe0ff */
[C---:B------:R-:W-:Y:S02]  /*d950*/  ISETP.LT.OR P0, PT, R19.reuse, R199, P3 ;  /* 0x000000c71300720c */ /* 0x040fe40001f01670 */
[----:B------:R-:W-:Y:S02]  /*d960*/  IADD3 R17, R2, 0x21, RZ ;  /* 0x0000002102117810 */ /* 0x000fe40007ffe0ff */
[----:B------:R-:W-:Y:S02]  /*d970*/  ISETP.GE.AND P2, PT, R19, R203, PT ;  /* 0x000000cb1300720c */ /* 0x000fe40003f46270 */
[----:B------:R-:W-:Y:S02]  /*d980*/  FSEL R142, R142, -INF , !P1 ;  /* 0xff8000008e8e7808 */ /* 0x000fe40004800000 */
[----:B------:R-:W-:-:S02]  /*d990*/  FSEL R140, R140, -INF , !P4 ;  /* 0xff8000008c8c7808 */ /* 0x000fc40006000000 */
[----:B------:R-:W-:Y:S02]  /*d9a0*/  FSEL R143, R143, -INF , !P0 ;  /* 0xff8000008f8f7808 */ /* 0x000fe40004000000 */
[C---:B------:R-:W-:Y:S02]  /*d9b0*/  ISETP.GE.AND P1, PT, R18.reuse, R203, PT ;  /* 0x000000cb1200720c */ /* 0x040fe40003f26270 */
[CC--:B------:R-:W-:Y:S02]  /*d9c0*/  ISETP.GE.AND P0, PT, R18.reuse, R206.reuse, PT ;  /* 0x000000ce1200720c */ /* 0x0c0fe40003f06270 */
[----:B------:R-:W-:Y:S02]  /*d9d0*/  ISETP.GE.AND P3, PT, R17, R206, PT ;  /* 0x000000ce1100720c */ /* 0x000fe40003f66270 */
[-C--:B------:R-:W-:Y:S02]  /*d9e0*/  ISETP.LT.OR P2, PT, R19, R200.reuse, P2 ;  /* 0x000000c81300720c */ /* 0x080fe40001741670 */
[----:B------:R-:W-:-:S02]  /*d9f0*/  ISETP.LT.OR P4, PT, R18, R200, P1 ;  /* 0x000000c81200720c */ /* 0x000fc40000f81670 */
[-C--:B------:R-:W-:Y:S02]  /*da00*/  ISETP.LT.OR P1, PT, R18, R199.reuse, P0 ;  /* 0x000000c71200720c */ /* 0x080fe40000721670 */
[----:B------:R-:W-:Y:S02]  /*da10*/  ISETP.LT.OR P0, PT, R17, R199, P3 ;  /* 0x000000c71100720c */ /* 0x000fe40001f01670 */
[----:B------:R-:W-:Y:S02]  /*da20*/  FSEL R141, R141, -INF , !P2 ;  /* 0xff8000008d8d7808 */ /* 0x000fe40005000000 */
[----:B------:R-:W-:Y:S02]  /*da30*/  IADD3 R16, R2, 0x28, RZ ;  /* 0x0000002802107810 */ /* 0x000fe40007ffe0ff */
[----:B------:R-:W-:Y:S02]  /*da40*/  ISETP.GE.AND P2, PT, R17, R203, PT ;  /* 0x000000cb1100720c */ /* 0x000fe40003f46270 */
[----:B------:R-:W-:-:S02]  /*da50*/  FSEL R229, R151, -INF , !P0 ;  /* 0xff80000097e57808 */ /* 0x000fc40004000000 */
[----:B------:R-:W-:Y:S02]  /*da60*/  ISETP.GE.AND P0, PT, R16, R203, PT ;  /* 0x000000cb1000720c */ /* 0x000fe40003f06270 */
[----:B------:R-:W-:Y:S02]  /*da70*/  ISETP.LT.OR P2, PT, R17, R200, P2 ;  /* 0x000000c81100720c */ /* 0x000fe40001741670 */
[----:B------:R-:W-:Y:S02]  /*da80*/  FSEL R209, R148, -INF , !P4 ;  /* 0xff80000094d17808 */ /* 0x000fe40006000000 */
[----:B------:R-:W-:Y:S02]  /*da90*/  IADD3 R15, R2, 0x29, RZ ;  /* 0x00000029020f7810 */ /* 0x000fe40007ffe0ff */
[----:B------:R-:W-:Y:S02]  /*daa0*/  FSEL R228, R150, -INF , !P1 ;  /* 0xff80000096e47808 */ /* 0x000fe40004800000 */
[----:B------:R-:W-:-:S02]  /*dab0*/  IADD3 R14, R2, 0x30, RZ ;  /* 0x00000030020e7810 */ /* 0x000fc40007ffe0ff */
[----:B------:R-:W-:Y:S02]  /*dac0*/  ISETP.LT.OR P0, PT, R16, R200, P0 ;  /* 0x000000c81000720c */ /* 0x000fe40000701670 */
[----:B------:R-:W-:Y:S02]  /*dad0*/  FSEL R210, R149, -INF , !P2 ;  /* 0xff80000095d27808 */ /* 0x000fe40005000000 */
[-C--:B------:R-:W-:Y:S02]  /*dae0*/  ISETP.GE.AND P1, PT, R15, R203.reuse, PT ;  /* 0x000000cb0f00720c */ /* 0x080fe40003f26270 */
[----:B------:R-:W-:Y:S02]  /*daf0*/  ISETP.GE.AND P2, PT, R14, R203, PT ;  /* 0x000000cb0e00720c */ /* 0x000fe40003f46270 */
[----:B------:R-:W-:Y:S02]  /*db00*/  FSEL R211, R72, -INF , !P0 ;  /* 0xff80000048d37808 */ /* 0x000fe40004000000 */
[----:B------:R-:W-:-:S02]  /*db10*/  IADD3 R11, R2, 0x31, RZ ;  /* 0x00000031020b7810 */ /* 0x000fc40007ffe0ff */
[-C--:B------:R-:W-:Y:S02]  /*db20*/  ISETP.LT.OR P0, PT, R15, R200.reuse, P1 ;  /* 0x000000c80f00720c */ /* 0x080fe40000f01670 */
[----:B------:R-:W-:Y:S02]  /*db30*/  ISETP.LT.OR P2, PT, R14, R200, P2 ;  /* 0x000000c80e00720c */ /* 0x000fe40001741670 */
[----:B------:R-:W-:Y:S02]  /*db40*/  IADD3 R8, R2, 0x38, RZ ;  /* 0x0000003802087810 */ /* 0x000fe40007ffe0ff */
[----:B------:R-:W-:Y:S02]  /*db50*/  ISETP.GE.AND P3, PT, R11, R203, PT ;  /* 0x000000cb0b00720c */ /* 0x000fe40003f66270 */
[----:B------:R-:W-:Y:S01]  /*db60*/  FSEL R225, R73, -INF , !P0 ;  /* 0xff80000049e17808 */ /* 0x000fe20004000000 */
[----:B------:R-:W-:Y:S01]  /*db70*/  IMAD.SHL.U32 R73, R220, 0x2, RZ ;  /* 0x00000002dc497824 */ /* 0x000fe200078e00ff */
[----:B------:R-:W-:-:S02]  /*db80*/  FSEL R231, R152, -INF , !P2 ;  /* 0xff80000098e77808 */ /* 0x000fc40005000000 */
[----:B------:R-:W-:Y:S02]  /*db90*/  IADD3 R36, R2, 0x39, RZ ;  /* 0x0000003902247810 */ /* 0x000fe40007ffe0ff */
[-C--:B------:R-:W-:Y:S02]  /*dba0*/  ISETP.GE.AND P1, PT, R8, R203.reuse, PT ;  /* 0x000000cb0800720c */ /* 0x080fe40003f26270 */
[-C--:B------:R-:W-:Y:S02]  /*dbb0*/  ISETP.LT.OR P2, PT, R11, R200.reuse, P3 ;  /* 0x000000c80b00720c */ /* 0x080fe40001f41670 */
[----:B------:R-:W-:Y:S02]  /*dbc0*/  ISETP.GE.AND P0, PT, R36, R203, PT ;  /* 0x000000cb2400720c */ /* 0x000fe40003f06270 */
[----:B------:R-:W-:Y:S02]  /*dbd0*/  ISETP.LT.OR P1, PT, R8, R200, P1 ;  /* 0x000000c80800720c */ /* 0x000fe40000f21670 */
[----:B------:R-:W-:-:S02]  /*dbe0*/  FSEL R234, R153, -INF , !P2 ;  /* 0xff80000099ea7808 */ /* 0x000fc40005000000 */
[----:B------:R-:W-:Y:S02]  /*dbf0*/  ISETP.GE.AND P4, PT, R16, R206, PT ;  /* 0x000000ce1000720c */ /* 0x000fe40003f86270 */
[----:B------:R-:W-:Y:S02]  /*dc00*/  ISETP.LT.OR P0, PT, R36, R200, P0 ;  /* 0x000000c82400720c */ /* 0x000fe40000701670 */
[----:B------:R-:W-:Y:S02]  /*dc10*/  FSEL R230, R64, -INF , !P1 ;  /* 0xff80000040e67808 */ /* 0x000fe40004800000 */
[----:B------:R-:W-:Y:S02]  /*dc20*/  ISETP.LT.OR P1, PT, R16, R199, P4 ;  /* 0x000000c71000720c */ /* 0x000fe40002721670 */
[-C--:B------:R-:W-:Y:S02]  /*dc30*/  ISETP.GE.AND P3, PT, R15, R206.reuse, PT ;  /* 0x000000ce0f00720c */ /* 0x080fe40003f66270 */
[----:B------:R-:W-:-:S02]  /*dc40*/  ISETP.GE.AND P6, PT, R14, R206, PT ;  /* 0x000000ce0e00720c */ /* 0x000fc40003fc6270 */
[----:B------:R-:W-:Y:S02]  /*dc50*/  FSEL R240, R65, -INF , !P0 ;  /* 0xff80000041f07808 */ /* 0x000fe40004000000 */
[-C--:B------:R-:W-:Y:S02]  /*dc60*/  ISETP.LT.OR P0, PT, R15, R199.reuse, P3 ;  /* 0x000000c70f00720c */ /* 0x080fe40001f01670 */
[----:B------:R-:W-:Y:S02]  /*dc70*/  FSEL R226, R74, -INF , !P1 ;  /* 0xff8000004ae27808 */ /* 0x000fe40004800000 */
[----:B------:R-:W-:Y:S02]  /*dc80*/  ISETP.GE.AND P5, PT, R11, R206, PT ;  /* 0x000000ce0b00720c */ /* 0x000fe40003fa6270 */
[----:B------:R-:W-:Y:S02]  /*dc90*/  ISETP.LT.OR P1, PT, R14, R199, P6 ;  /* 0x000000c70e00720c */ /* 0x000fe40003721670 */
[----:B------:R-:W-:-:S02]  /*dca0*/  FSEL R227, R75, -INF , !P0 ;  /* 0xff8000004be37808 */ /* 0x000fc40004000000 */
[-C--:B------:R-:W-:Y:S02]  /*dcb0*/  ISETP.LT.OR P0, PT, R11, R199.reuse, P5 ;  /* 0x000000c70b00720c */ /* 0x080fe40002f01670 */
[----:B------:R-:W-:Y:S02]  /*dcc0*/  FSEL R235, R154, -INF , !P1 ;  /* 0xff8000009aeb7808 */ /* 0x000fe40004800000 */
[-C--:B------:R-:W-:Y:S02]  /*dcd0*/  ISETP.GE.AND P1, PT, R8, R206.reuse, PT ;  /* 0x000000ce0800720c */ /* 0x080fe40003f26270 */
[----:B------:R-:W-:Y:S02]  /*dce0*/  FSEL R241, R155, -INF , !P0 ;  /* 0xff8000009bf17808 */ /* 0x000fe40004000000 */
[----:B------:R-:W-:Y:S02]  /*dcf0*/  ISETP.GE.AND P0, PT, R36, R206, PT ;  /* 0x000000ce2400720c */ /* 0x000fe40003f06270 */
[----:B------:R-:W-:-:S02]  /*dd00*/  ISETP.LT.OR P1, PT, R8, R199, P1 ;  /* 0x000000c70800720c */ /* 0x000fc40000f21670 */
[----:B------:R-:W-:Y:S02]  /*dd10*/  ISETP.LT.OR P0, PT, R36, R199, P0 ;  /* 0x000000c72400720c */ /* 0x000fe40000701670 */
[----:B------:R-:W-:Y:S02]  /*dd20*/  FSEL R242, R66, -INF , !P1 ;  /* 0xff80000042f27808 */ /* 0x000fe40004800000 */
[----:B------:R-:W-:Y:S01]  /*dd30*/  FSEL R243, R67, -INF , !P0 ;  /* 0xff80000043f37808 */ /* 0x000fe20004000000 */
[----:B------:R-:W-:Y:S02]  /*dd40*/  IMAD.MOV.U32 R67, RZ, RZ, R238 ;  /* 0x000000ffff437224 */ /* 0x000fe400078e00ee */
[----:B--2---:R-:W-:Y:S01]  /*dd50*/  IMAD.MOV.U32 R6, RZ, RZ, R3 ;  /* 0x000000ffff067224 */ /* 0x004fe200078e0003 */
[----:B------:R-:W-:-:S03]  /*dd60*/  FMNMX.FTZ R3, R222, R28, !PT ;  /* 0x0000001cde037209 */ /* 0x000fc60007810000 */
[----:B------:R-:W-:Y:S01]  /*dd70*/  IMAD.WIDE.U32 R144, R6, -0x2daee0ad, RZ ;  /* 0xd2511f5306907825 */ /* 0x000fe200078e00ff */
        /* <DEDUP_REMOVED lines=25> */
[----:B------:R-:W-:Y:S01]  /*df10*/  LOP3.LUT R5, R27, R250, RZ, 0x3c, !PT ;  /* 0x000000fa1b057212 */ /* 0x000fe200078e3cff */
[----:B------:R-:W1:Y:S01]  /*df20*/  SHFL.BFLY PT, R7, R3, 0x2, 0x1f ;  /* 0x0c401f0003077f89 */ /* 0x000e6200000e0000 */
[----:B------:R-:W-:-:S03]  /*df30*/  FMNMX.FTZ R4, R226, R4, !PT ;  /* 0x00000004e2047209 */ /* 0x000fc60007810000 */
[----:B------:R-:W-:Y:S01]  /*df40*/  IMAD.WIDE.U32 R68, R5, -0x2daee0ad, RZ ;  /* 0xd2511f5305447825 */ /* 0x000fe200078e00ff */
[----:B------:R-:W-:-:S04]  /*df50*/  FMNMX.FTZ R4, R227, R4, !PT ;  /* 0x00000004e3047209 */ /* 0x000fc80007810000 */
[----:B------:R-:W-:Y:S02]  /*df60*/  FMNMX.FTZ R4, R235, R4, !PT ;  /* 0x00000004eb047209 */ /* 0x000fe40007810000 */
[----:B------:R-:W-:Y:S02]  /*df70*/  LOP3.LUT R5, R69, UR14, R144, 0x96, !PT ;  /* 0x0000000e45057c12 */ /* 0x000fe4000f8e9690 */
[----:B------:R-:W-:Y:S02]  /*df80*/  FMNMX.FTZ R6, R241, R4, !PT ;  /* 0x00000004f1067209 */ /* 0x000fe40007810000 */
[----:B------:R-:W-:Y:S01]  /*df90*/  LOP3.LUT R4, R145, UR27, R73, 0x96, !PT ;  /* 0x0000001b91047c12 */ /* 0x000fe2000f8e9649 */
[----:B------:R-:W-:Y:S01]  /*dfa0*/  IMAD.WIDE.U32 R42, R5, -0x326172a9, RZ ;  /* 0xcd9e8d57052a7825 */ /* 0x000fe200078e00ff */
[----:B------:R-:W-:-:S03]  /*dfb0*/  FMNMX.FTZ R6, R242, R6, !PT ;  /* 0x00000006f2067209 */ /* 0x000fc60007810000 */
[----:B------:R-:W-:Y:S01]  /*dfc0*/  IMAD.WIDE.U32 R12, R4, -0x326172a9, RZ ;  /* 0xcd9e8d57040c7825 */ /* 0x000fe200078e00ff */
[----:B------:R-:W-:Y:S02]  /*dfd0*/  FMNMX.FTZ R6, R243, R6, !PT ;  /* 0x00000006f3067209 */ /* 0x000fe40007810000 */
[----:B-1----:R-:W-:-:S03]  /*dfe0*/  FMNMX.FTZ R3, R3, R7, !PT ;  /* 0x0000000703037209 */ /* 0x002fc60007810000 */
[----:B------:R-:W1:Y:S01]  /*dff0*/  SHFL.BFLY PT, R10, R6, 0x2, 0x1f ;  /* 0x0c401f00060a7f89 */ /* 0x000e6200000e0000 */
[----:B------:R-:W-:Y:S02]  /*e000*/  LOP3.LUT R4, R13, UR15, R26, 0x96, !PT ;  /* 0x0000000f0d047c12 */ /* 0x000fe4000f8e961a */
[----:B------:R-:W-:Y:S01]  /*e010*/  LOP3.LUT R7, R43, UR13, R12, 0x96, !PT ;  /* 0x0000000d2b077c12 */ /* 0x000fe2000f8e960c */
[----:B------:R-:W2:Y:S02]  /*e020*/  SHFL.BFLY PT, R9, R3, 0x1, 0x1f ;  /* 0x0c201f0003097f89 */ /* 0x000ea400000e0000 */
[----:B------:R-:W-:-:S04]  /*e030*/  IMAD.WIDE.U32 R4, R4, -0x2daee0ad, RZ ;  /* 0xd2511f5304047825 */ /* 0x000fc800078e00ff */
[----:B------:R-:W-:Y:S01]  /*e040*/  IMAD.WIDE.U32 R26, R7, -0x2daee0ad, RZ ;  /* 0xd2511f53071a7825 */ /* 0x000fe200078e00ff */
[----:B------:R-:W-:-:S04]  /*e050*/  LOP3.LUT R5, R5, UR12, R68, 0x96, !PT ;  /* 0x0000000c05057c12 */ /* 0x000fc8000f8e9644 */
[----:B------:R-:W-:Y:S01]  /*e060*/  LOP3.LUT R7, R27, UR10, R4, 0x96, !PT ;  /* 0x0000000a1b077c12 */ /* 0x000fe2000f8e9604 */
[----:B------:R-:W-:-:S04]  /*e070*/  IMAD.WIDE.U32 R4, R5, -0x326172a9, RZ ;  /* 0xcd9e8d5705047825 */ /* 0x000fc800078e00ff */
[----:B------:R-:W-:Y:S01]  /*e080*/  IMAD.WIDE.U32 R40, R7, -0x326172a9, RZ ;  /* 0xcd9e8d5707287825 */ /* 0x000fe200078e00ff */
        /* <DEDUP_REMOVED lines=8> */
[----:B------:R-:W-:Y:S01]  /*e110*/  LOP3.LUT R7, R7, UR8, R26, 0x96, !PT ;  /* 0x0000000807077c12 */ /* 0x000fe2000f8e961a */
[----:B------:R-:W-:Y:S01]  /*e120*/  FMUL.FTZ R3, R70, c[0x0][0x23c] ;  /* 0x00008f0046037a20 */ /* 0x000fe20000410000 */
[----:B------:R-:W-:-:S03]  /*e130*/  LOP3.LUT R4, R53, UR6, R6, 0x96, !PT ;  /* 0x0000000635047c12 */ /* 0x000fc6000f8e9606 */
[----:B------:R-:W-:Y:S01]  /*e140*/  IMAD.WIDE.U32 R38, R7, -0x326172a9, RZ ;  /* 0xcd9e8d5707267825 */ /* 0x000fe200078e00ff */
[----:B------:R-:W-:-:S03]  /*e150*/  FSEL R9, R3, RZ, P1 ;  /* 0x000000ff03097208 */ /* 0x000fc60000800000 */
[----:B------:R-:W-:-:S04]  /*e160*/  IMAD.WIDE.U32 R4, R4, -0x326172a9, RZ ;  /* 0xcd9e8d5704047825 */ /* 0x000fc800078e00ff */
[--C-:B------:R-:W-:Y:S01]  /*e170*/  FFMA.FTZ R3, R28, c[0x0][0x23c], -R9.reuse ;  /* 0x00008f001c037a23 */ /* 0x100fe20000010809 */
[C---:B------:R-:W-:Y:S02]  /*e180*/  LOP3.LUT R6, R4.reuse, 0xffff, RZ, 0xc0, !PT ;  /* 0x0000ffff04067812 */ /* 0x040fe400078ec0ff */
[----:B------:R-:W-:Y:S01]  /*e190*/  LOP3.LUT R26, R4, 0xff, RZ, 0xc0, !PT ;  /* 0x000000ff041a7812 */ /* 0x000fe200078ec0ff */
[----:B------:R2:W-:Y:S01]  /*e1a0*/  MUFU.EX2 R249, R3 ;  /* 0x0000000300f97308 */ /* 0x0005e20000000800 */
[----:B------:R-:W-:Y:S02]  /*e1b0*/  SHF.R.U32.HI R7, RZ, 0x8, R6 ;  /* 0x00000008ff077819 */ /* 0x000fe40000011606 */
[----:B-1----:R-:W-:Y:S02]  /*e1c0*/  FMNMX.FTZ R69, R10, R35, !PT ;  /* 0x000000230a457209 */ /* 0x002fe40007810000 */
[--C-:B------:R-:W-:Y:S02]  /*e1d0*/  SHF.R.U32.HI R6, RZ, 0x10, R4.reuse ;  /* 0x00000010ff067819 */ /* 0x100fe40000011604 */
[----:B------:R-:W-:Y:S01]  /*e1e0*/  SHF.R.U32.HI R27, RZ, 0x18, R4 ;  /* 0x00000018ff1b7819 */ /* 0x000fe20000011604 */
[----:B------:R-:W-:Y:S01]  /*e1f0*/  FFMA.FTZ R4, R31, c[0x0][0x23c], -R9 ;  /* 0x00008f001f047a23 */ /* 0x000fe20000010809 */
[----:B------:R-:W-:-:S02]  /*e200*/  FSETP.NEU.FTZ.AND P0, PT, R69, -INF , PT ;  /* 0xff8000004500780b */ /* 0x000fc40003f1d000 */
[----:B------:R-:W-:Y:S01]  /*e210*/  PRMT R31, R26, 0x5410, R7 ;  /* 0x000054101a1f7816 */ /* 0x000fe20000000007 */
[----:B------:R1:W-:Y:S01]  /*e220*/  MUFU.EX2 R247, R4 ;  /* 0x0000000400f77308 */ /* 0x0003e20000000800 */
[----:B--2---:R-:W-:-:S07]  /*e230*/  FFMA.FTZ R3, R29, c[0x0][0x23c], -R9 ;  /* 0x00008f001d037a23 */ /* 0x004fce0000010809 */
[----:B------:R2:W-:Y:S01]  /*e240*/  MUFU.EX2 R248, R3 ;  /* 0x0000000300f87308 */ /* 0x0005e20000000800 */
[----:B-1----:R-:W-:Y:S01]  /*e250*/  LOP3.LUT R4, R6, 0xff, RZ, 0xc0, !PT ;  /* 0x000000ff06047812 */ /* 0x002fe200078ec0ff */
[----:B------:R-:W-:-:S03]  /*e260*/  FFMA.FTZ R6, R30, c[0x0][0x23c], -R9 ;  /* 0x00008f001e067a23 */ /* 0x000fc60000010809 */
[----:B------:R-:W-:-:S03]  /*e270*/  PRMT R29, R4, 0x5410, R27 ;  /* 0x00005410041d7816 */ /* 0x000fc6000000001b */
[----:B------:R1:W3:Y:S01]  /*e280*/  MUFU.EX2 R246, R6 ;  /* 0x0000000600f67308 */ /* 0x0002e20000000800 */
[----:B--2---:R-:W-:Y:S01]  /*e290*/  LOP3.LUT R3, R5, UR17, R38, 0x96, !PT ;  /* 0x0000001105037c12 */ /* 0x004fe2000f8e9626 */
[----:B------:R-:W-:-:S03]  /*e2a0*/  FMUL.FTZ R5, R69, c[0x0][0x23c] ;  /* 0x00008f0045057a20 */ /* 0x000fc60000410000 */
[----:B------:R-:W-:Y:S02]  /*e2b0*/  LOP3.LUT R4, R3, 0xffff, RZ, 0xc0, !PT ;  /* 0x0000ffff03047812 */ /* 0x000fe400078ec0ff */
[----:B------:R-:W-:Y:S02]  /*e2c0*/  FSEL R10, R5, RZ, P0 ;  /* 0x000000ff050a7208 */ /* 0x000fe40000000000 */
[--C-:B------:R-:W-:Y:S02]  /*e2d0*/  SHF.R.U32.HI R5, RZ, 0x10, R3.reuse ;  /* 0x00000010ff057819 */ /* 0x100fe40000011603 */
[----:B------:R-:W-:Y:S02]  /*e2e0*/  LOP3.LUT R26, R3, 0xff, RZ, 0xc0, !PT ;  /* 0x000000ff031a7812 */ /* 0x000fe400078ec0ff */
[----:B------:R-:W-:Y:S02]  /*e2f0*/  SHF.R.U32.HI R7, RZ, 0x18, R3 ;  /* 0x00000018ff077819 */ /* 0x000fe40000011603 */
[----:B------:R-:W-:-:S02]  /*e300*/  LOP3.LUT R3, R5, 0xff, RZ, 0xc0, !PT ;  /* 0x000000ff05037812 */ /* 0x000fc400078ec0ff */
[----:B------:R-:W-:Y:S02]  /*e310*/  FSEL R5, R70, RZ, P1 ;  /* 0x000000ff46057208 */ /* 0x000fe40000800000 */
[-C--:B------:R-:W-:Y:S02]  /*e320*/  ISETP.GE.AND P1, PT, R2, R205.reuse, PT ;  /* 0x000000cd0200720c */ /* 0x080fe40003f26270 */
[----:B-1----:R-:W-:Y:S01]  /*e330*/  SHF.R.U32.HI R6, RZ, 0x8, R4 ;  /* 0x00000008ff067819 */ /* 0x002fe20000011604 */
[--C-:B------:R-:W-:Y:S01]  /*e340*/  FFMA.FTZ R4, R32, c[0x0][0x23c], -R10.reuse ;  /* 0x00008f0020047a23 */ /* 0x100fe2000001080a */
[-C--:B------:R-:W-:Y:S02]  /*e350*/  ISETP.LT.OR P4, PT, R2, R202.reuse, P1 ;  /* 0x000000ca0200720c */ /* 0x080fe40000f81670 */
[----:B------:R-:W-:Y:S01]  /*e360*/  ISETP.GE.AND P1, PT, R25, R205, PT ;  /* 0x000000cd1900720c */ /* 0x000fe20003f26270 */
[----:B------:R1:W-:Y:S01]  /*e370*/  MUFU.EX2 R245, R4 ;  /* 0x0000000400f57308 */ /* 0x0003e20000000800 */
[----:B------:R-:W-:Y:S01]  /*e380*/  PRMT R27, R3, 0x5410, R7 ;  /* 0x00005410031b7816 */ /* 0x000fe20000000007 */
[----:B------:R-:W-:Y:S01]  /*e390*/  FFMA.FTZ R3, R34, c[0x0][0x23c], -R10 ;  /* 0x00008f0022037a23 */ /* 0x000fe2000001080a */
[----:B------:R-:W-:-:S02]  /*e3a0*/  ISETP.LT.OR P3, PT, R25, R202, P1 ;  /* 0x000000ca1900720c */ /* 0x000fc40000f61670 */
[----:B------:R-:W-:Y:S02]  /*e3b0*/  ISETP.GE.AND P1, PT, R24, R205, PT ;  /* 0x000000cd1800720c */ /* 0x000fe40003f26270 */
[----:B------:R-:W-:Y:S01]  /*e3c0*/  PRMT R28, R26, 0x5410, R6 ;  /* 0x000054101a1c7816 */ /* 0x000fe20000000006 */
[----:B------:R2:W4:Y:S01]  /*e3d0*/  MUFU.EX2 R244, R3 ;  /* 0x0000000300f47308 */ /* 0x0005220000000800 */
[----:B------:R-:W-:Y:S01]  /*e3e0*/  ISETP.LT.OR P6, PT, R24, R202, P1 ;  /* 0x000000ca1800720c */ /* 0x000fe20000fc1670 */
[----:B------:R-:W-:Y:S01]  /*e3f0*/  FADD.FTZ R26, R222, -R5 ;  /* 0x80000005de1a7221 */ /* 0x000fe20000010000 */
[----:B---3--:R-:W-:Y:S02]  /*e400*/  F2FP.BF16.PACK_AB R6, R246, R247 ;  /* 0x000000f7f606723e */ /* 0x008fe400000010ff */
[----:B------:R-:W-:Y:S02]  /*e410*/  ISETP.GE.AND P1, PT, R23, R205, PT ;  /* 0x000000cd1700720c */ /* 0x000fe40003f26270 */
[----:B-1----:R-:W-:-:S02]  /*e420*/  FSEL R4, R69, RZ, P0 ;  /* 0x000000ff45047208 */ /* 0x002fc40000000000 */
[----:B------:R-:W-:-:S03]  /*e430*/  ISETP.GE.AND P0, PT, R2, R204, PT ;  /* 0x000000cc0200720c */ /* 0x000fc60003f06270 */
[----:B------:R-:W-:Y:S01]  /*e440*/  FADD.FTZ R5, R221, -R4 ;  /* 0x80000004dd057221 */ /* 0x000fe20000010000 */
[-C--:B------:R-:W-:Y:S01]  /*e450*/  ISETP.LT.OR P2, PT, R2, R201.reuse, P0 ;  /* 0x000000c90200720c */ /* 0x080fe20000741670 */
[--C-:B------:R-:W-:Y:S01]  /*e460*/  FFMA.FTZ R4, R37, c[0x0][0x23c], -R10.reuse ;  /* 0x00008f0025047a23 */ /* 0x100fe2000001080a */
[-C--:B------:R-:W-:Y:S01]  /*e470*/  ISETP.GE.AND P0, PT, R25, R204.reuse, PT ;  /* 0x000000cc1900720c */ /* 0x080fe20003f06270 */
[----:B--2---:R-:W-:Y:S01]  /*e480*/  FFMA.FTZ R3, R33, c[0x0][0x23c], -R10 ;  /* 0x00008f0021037a23 */ /* 0x004fe2000001080a */
[----:B------:R-:W-:Y:S01]  /*e490*/  @P6 LOP3.LUT R0, R0, 0x1, RZ, 0xfc, !PT ;  /* 0x0000000100006812 */ /* 0x000fe200078efcff */
[----:B------:R1:W-:Y:S01]  /*e4a0*/  MUFU.EX2 R221, R4 ;  /* 0x0000000400dd7308 */ /* 0x0003e20000000800 */
[----:B------:R-:W-:Y:S02]  /*e4b0*/  ISETP.LT.OR P5, PT, R25, R201, P0 ;  /* 0x000000c91900720c */ /* 0x000fe400007a1670 */
[----:B------:R-:W-:Y:S02]  /*e4c0*/  ISETP.GE.AND P0, PT, R24, R204, PT ;  /* 0x000000cc1800720c */ /* 0x000fe40003f06270 */
[----:B------:R-:W-:-:S02]  /*e4d0*/  LOP3.LUT R0, R0, 0xfffffffd, RZ, 0xc0, !PT ;  /* 0xfffffffd00007812 */ /* 0x000fc400078ec0ff */
[----:B------:R-:W-:Y:S01]  /*e4e0*/  ISETP.LT.OR P0, PT, R24, R201, P0 ;  /* 0x000000c91800720c */ /* 0x000fe20000701670 */
[----:B------:R2:W-:Y:S01]  /*e4f0*/  MUFU.EX2 R222, R3 ;  /* 0x0000000300de7308 */ /* 0x0005e20000000800 */
[----:B------:R-:W-:Y:S02]  /*e500*/  FSEL R24, R168, -INF , !P4 ;  /* 0xff800000a8187808 */ /* 0x000fe40006000000 */
[----:B----4-:R-:W-:Y:S02]  /*e510*/  F2FP.BF16.PACK_AB R7, R244, R245 ;  /* 0x000000f5f407723e */ /* 0x010fe400000010ff */
[----:B------:R-:W-:Y:S02]  /*e520*/  ISETP.LT.OR P6, PT, R23, R202, P1 ;  /* 0x000000ca1700720c */ /* 0x000fe40000fc1670 */
[----:B------:R-:W-:Y:S01]  /*e530*/  ISETP.GE.AND P1, PT, R22, R205, PT ;  /* 0x000000cd1600720c */ /* 0x000fe20003f26270 */
[----:B-1----:R-:W-:Y:S01]  /*e540*/  FMUL.FTZ R4, R26, c[0x0][0x23c] ;  /* 0x00008f001a047a20 */ /* 0x002fe20000410000 */
[----:B------:R-:W-:-:S02]  /*e550*/  FSEL R25, R170, -INF , !P2 ;  /* 0xff800000aa197808 */ /* 0x000fc40005000000 */
[----:B------:R-:W-:Y:S01]  /*e560*/  ISETP.LT.OR P2, PT, R22, R202, P1 ;  /* 0x000000ca1600720c */ /* 0x000fe20000f41670 */
[----:B------:R1:W3:Y:S01]  /*e570*/  MUFU.EX2 R153, R4 ;  /* 0x0000000400997308 */ /* 0x0002e20000000800 */
[----:B------:R-:W-:Y:S02]  /*e580*/  @P0 LOP3.LUT R0, R0, 0x2, RZ, 0xfc, !PT ;  /* 0x0000000200000812 */ /* 0x000fe400078efcff */
[C---:B------:R-:W-:Y:S01]  /*e590*/  ISETP.GE.AND P0, PT, R23.reuse, R204, PT ;  /* 0x000000cc1700720c */ /* 0x040fe20003f06270 */
[--C-:B--2---:R-:W-:Y:S01]  /*e5a0*/  HSET2.LE.AND R3, R31, R208.reuse, PT ;  /* 0x000000d01f037233 */ /* 0x104fe20003803000 */
[C---:B------:R-:W-:Y:S02]  /*e5b0*/  LOP3.LUT P4, RZ, R0.reuse, 0x1, RZ, 0xc0, !PT ;  /* 0x0000000100ff7812 */ /* 0x040fe4000788c0ff */
[----:B------:R-:W-:Y:S02]  /*e5c0*/  ISETP.LT.OR P0, PT, R23, R201, P0 ;  /* 0x000000c91700720c */ /* 0x000fe40000701670 */
[----:B------:R-:W-:Y:S01]  /*e5d0*/  LOP3.LUT R6, R3, R6, RZ, 0xc0, !PT ;  /* 0x0000000603067212 */ /* 0x000fe200078ec0ff */
[----:B------:R-:W-:Y:S01]  /*e5e0*/  HSET2.LE.AND R3, R29, R208, PT ;  /* 0x000000d01d037233 */ /* 0x000fe20003803000 */
[----:B------:R-:W-:-:S02]  /*e5f0*/  LOP3.LUT R0, R0, 0xffffffef, RZ, 0xc0, !PT ;  /* 0xffffffef00007812 */ /* 0x000fc400078ec0ff */
[----:B------:R-:W-:Y:S02]  /*e600*/  FSEL R23, R169, -INF , !P3 ;  /* 0xff800000a9177808 */ /* 0x000fe40005800000 */
[----:B------:R-:W-:Y:S01]  /*e610*/  LOP3.LUT R7, R3, R7, RZ, 0xc0, !PT ;  /* 0x0000000703077212 */ /* 0x000fe200078ec0ff */
[----:B------:R-:W-:Y:S01]  /*e620*/  FMUL.FTZ R3, R5, c[0x0][0x23c] ;  /* 0x00008f0005037a20 */ /* 0x000fe20000410000 */
[----:B-1----:R-:W-:Y:S01]  /*e630*/  F2FP.BF16.PACK_AB R4, R248, R249 ;  /* 0x000000f9f804723e */ /* 0x002fe200000010ff */
[----:B---3--:R-:W-:Y:S01]  /*e640*/  FMUL.FTZ R112, R112, R153 ;  /* 0x0000009970707220 */ /* 0x008fe20000410000 */
[----:B------:R-:W-:Y:S01]  /*e650*/  ISETP.GE.AND P1, PT, R21, R205, PT ;  /* 0x000000cd1500720c */ /* 0x000fe20003f26270 */
[----:B------:R1:W2:Y:S01]  /*e660*/  MUFU.EX2 R152, R3 ;  /* 0x0000000300987308 */ /* 0x0002a20000000800 */
[----:B------:R-:W-:Y:S01]  /*e670*/  @P0 LOP3.LUT R0, R0, 0x10, RZ, 0xfc, !PT ;  /* 0x0000001000000812 */ /* 0x000fe200078efcff */
[-C--:B------:R-:W-:Y:S01]  /*e680*/  FMUL.FTZ R113, R113, R153.reuse ;  /* 0x0000009971717220 */ /* 0x080fe20000410000 */
[----:B------:R-:W-:Y:S01]  /*e690*/  ISETP.GE.AND P0, PT, R22, R204, PT ;  /* 0x000000cc1600720c */ /* 0x000fe20003f06270 */
[-C--:B------:R-:W-:Y:S01]  /*e6a0*/  FMUL.FTZ R128, R128, R153.reuse ;  /* 0x0000009980807220 */ /* 0x080fe20000410000 */
[----:B------:R-:W-:Y:S01]  /*e6b0*/  LOP3.LUT P3, RZ, R0, 0x10, RZ, 0xc0, !PT ;  /* 0x0000001000ff7812 */ /* 0x000fe2000786c0ff */
[----:B------:R-:W-:Y:S01]  /*e6c0*/  FMUL.FTZ R129, R129, R153 ;  /* 0x0000009981817220 */ /* 0x000fe20000410000 */
[----:B------:R-:W-:Y:S01]  /*e6d0*/  ISETP.LT.OR P0, PT, R22, R201, P0 ;  /* 0x000000c91600720c */ /* 0x000fe20000701670 */
[-C--:B------:R-:W-:Y:S01]  /*e6e0*/  FMUL.FTZ R132, R132, R153.reuse ;  /* 0x0000009984847220 */ /* 0x080fe20000410000 */
[----:B------:R-:W-:Y:S01]  /*e6f0*/  FSEL R22, R164, -INF , !P4 ;  /* 0xff800000a4167808 */ /* 0x000fe20006000000 */
[-C--:B------:R-:W-:Y:S01]  /*e700*/  FMUL.FTZ R133, R133, R153.reuse ;  /* 0x0000009985857220 */ /* 0x080fe20000410000 */
[----:B------:R-:W-:Y:S01]  /*e710*/  ISETP.LT.OR P4, PT, R21, R202, P1 ;  /* 0x000000ca1500720c */ /* 0x000fe20000f81670 */
[----:B------:R-:W-:Y:S01]  /*e720*/  FMUL.FTZ R80, R80, R153 ;  /* 0x0000009950507220 */ /* 0x000fe20000410000 */
[----:B------:R-:W-:Y:S01]  /*e730*/  ISETP.GE.AND P1, PT, R20, R205, PT ;  /* 0x000000cd1400720c */ /* 0x000fe20003f26270 */
[----:B------:R-:W-:Y:S01]  /*e740*/  FMUL.FTZ R81, R81, R153 ;  /* 0x0000009951517220 */ /* 0x000fe20000410000 */
[----:B------:R-:W-:Y:S01]  /*e750*/  FSEL R56, R56, -INF , !P2 ;  /* 0xff80000038387808 */ /* 0x000fe20005000000 */
[--C-:B-1----:R-:W-:Y:S01]  /*e760*/  HSET2.LE.AND R3, R28, R208.reuse, PT ;  /* 0x000000d01c037233 */ /* 0x102fe20003803000 */
[----:B------:R-:W-:Y:S01]  /*e770*/  F2FP.BF16.PACK_AB R5, R221, R222 ;  /* 0x000000dedd05723e */ /* 0x000fe200000010ff */
[-C--:B--2---:R-:W-:Y:S01]  /*e780*/  FMUL.FTZ R114, R114, R152.reuse ;  /* 0x0000009872727220 */ /* 0x084fe20000410000 */
[----:B------:R-:W-:Y:S01]  /*e790*/  FSEL R41, R57, -INF , !P4 ;  /* 0xff80000039297808 */ /* 0x000fe20006000000 */
[----:B------:R-:W-:Y:S01]  /*e7a0*/  FMUL.FTZ R115, R115, R152 ;  /* 0x0000009873737220 */ /* 0x000fe20000410000 */
[----:B------:R-:W-:Y:S01]  /*e7b0*/  LOP3.LUT R4, R3, R4, RZ, 0xc0, !PT ;  /* 0x0000000403047212 */ /* 0x000fe200078ec0ff */
[----:B------:R-:W-:Y:S01]  /*e7c0*/  HSET2.LE.AND R3, R27, R208, PT ;  /* 0x000000d01b037233 */ /* 0x000fe20003803000 */
[----:B------:R-:W-:Y:S01]  /*e7d0*/  FSEL R27, R171, -INF , !P5 ;  /* 0xff800000ab1b7808 */ /* 0x000fe20006800000 */
[-C--:B------:R-:W-:Y:S01]  /*e7e0*/  FMUL.FTZ R130, R130, R152.reuse ;  /* 0x0000009882827220 */ /* 0x080fe20000410000 */
[C---:B------:R-:W-:Y:S01]  /*e7f0*/  LOP3.LUT P5, RZ, R0.reuse, 0x2, RZ, 0xc0, !PT ;  /* 0x0000000200ff7812 */ /* 0x040fe200078ac0ff */
[-C--:B------:R-:W-:Y:S01]  /*e800*/  FMUL.FTZ R131, R131, R152.reuse ;  /* 0x0000009883837220 */ /* 0x080fe20000410000 */
[----:B------:R-:W-:Y:S01]  /*e810*/  LOP3.LUT R0, R0, 0xfffffff7, RZ, 0xc0, !PT ;  /* 0xfffffff700007812 */ /* 0x000fe200078ec0ff */
[----:B------:R-:W1:Y:S01]  /*e820*/  LDSM.16.MT88.4 R28, [R188+0x6000] ;  /* 0x00600000bc1c783b */ /* 0x000e620000004200 */
[----:B------:R-:W-:Y:S01]  /*e830*/  FSEL R26, R166, -INF , !P5 ;  /* 0xff800000a61a7808 */ /* 0x000fe20006800000 */
[-C--:B------:R-:W-:Y:S01]  /*e840*/  FMUL.FTZ R134, R134, R152.reuse ;  /* 0x0000009886867220 */ /* 0x080fe20000410000 */
[----:B------:R-:W-:Y:S01]  /*e850*/  @P0 LOP3.LUT R0, R0, 0x8, RZ, 0xfc, !PT ;  /* 0x0000000800000812 */ /* 0x000fe200078efcff */
[----:B------:R-:W-:Y:S01]  /*e860*/  FMUL.FTZ R135, R135, R152 ;  /* 0x0000009887877220 */ /* 0x000fe20000410000 */
[----:B------:R-:W-:Y:S01]  /*e870*/  ISETP.GE.AND P0, PT, R21, R204, PT ;  /* 0x000000cc1500720c */ /* 0x000fe20003f06270 */
[-C--:B------:R-:W-:Y:S01]  /*e880*/  FMUL.FTZ R82, R82, R152.reuse ;  /* 0x0000009852527220 */ /* 0x080fe20000410000 */
[----:B------:R-:W-:Y:S01]  /*e890*/  LOP3.LUT R0, R0, 0xfffffffb, RZ, 0xc0, !PT ;  /* 0xfffffffb00007812 */ /* 0x000fe200078ec0ff */
        /* <DEDUP_REMOVED lines=8> */
[-C--:B------:R-:W-:Y:S01]  /*e920*/  FMUL.FTZ R86, R86, R152.reuse ;  /* 0x0000009856567220 */ /* 0x080fe20000410000 */
[----:B------:R-:W-:Y:S01]  /*e930*/  LOP3.LUT R5, R3, R5, RZ, 0xc0, !PT ;  /* 0x0000000503057212 */ /* 0x000fe200078ec0ff */
[----:B------:R-:W-:Y:S01]  /*e940*/  FMUL.FTZ R87, R87, R152 ;  /* 0x0000009857577220 */ /* 0x000fe20000410000 */
[----:B------:R-:W-:Y:S01]  /*e950*/  FSEL R35, R160, -INF , !P5 ;  /* 0xff800000a0237808 */ /* 0x000fe20006800000 */
[----:B------:R-:W-:-:S02]  /*e960*/  FMUL.FTZ R97, R97, R153 ;  /* 0x0000009961617220 */ /* 0x000fc40000410000 */
[----:B------:R-:W-:Y:S01]  /*e970*/  @P0 LOP3.LUT R0, R0, 0x4, RZ, 0xfc, !PT ;  /* 0x0000000400000812 */ /* 0x000fe200078efcff */
[-C--:B------:R-:W-:Y:S01]  /*e980*/  FMUL.FTZ R100, R100, R153.reuse ;  /* 0x0000009964647220 */ /* 0x080fe20000410000 */
[----:B------:R-:W-:Y:S01]  /*e990*/  ISETP.GE.AND P0, PT, R20, R204, PT ;  /* 0x000000cc1400720c */ /* 0x000fe20003f06270 */
[C---:B------:R-:W-:Y:S01]  /*e9a0*/  HMMA.16816.F32.BF16 R216, R4.reuse, R48, R112 ;  /* 0x0000003004d8723c */ /* 0x040fe20000041870 */
[----:B------:R-:W-:Y:S01]  /*e9b0*/  LOP3.LUT P6, RZ, R0, 0x8, RZ, 0xc0, !PT ;  /* 0x0000000800ff7812 */ /* 0x000fe200078cc0ff */
[----:B------:R-:W-:Y:S01]  /*e9c0*/  FMUL.FTZ R101, R101, R153 ;  /* 0x0000009965657220 */ /* 0x000fe20000410000 */
[----:B------:R-:W-:Y:S01]  /*e9d0*/  ISETP.LT.OR P0, PT, R20, R201, P0 ;  /* 0x000000c91400720c */ /* 0x000fe20000701670 */
[-C--:B------:R-:W-:Y:S01]  /*e9e0*/  FMUL.FTZ R98, R98, R152.reuse ;  /* 0x0000009862627220 */ /* 0x080fe20000410000 */
[----:B------:R-:W-:Y:S01]  /*e9f0*/  LOP3.LUT R0, R0, 0xfffffffd, RZ, 0xc0, !PT ;  /* 0xfffffffd00007812 */ /* 0x000fe200078ec0ff */
[----:B------:R-:W-:Y:S01]  /*ea00*/  FMUL.FTZ R99, R99, R152 ;  /* 0x0000009863637220 */ /* 0x000fe20000410000 */
[----:B------:R-:W-:Y:S01]  /*ea10*/  FSEL R20, R167, -INF , !P3 ;  /* 0xff800000a7147808 */ /* 0x000fe20005800000 */
[----:B------:R-:W-:Y:S01]  /*ea20*/  IMAD.MOV.U32 R113, RZ, RZ, R212 ;  /* 0x000000ffff717224 */ /* 0x000fe200078e00d4 */
[----:B------:R-:W-:Y:S01]  /*ea30*/  ISETP.LT.OR P3, PT, R19, R202, P1 ;  /* 0x000000ca1300720c */ /* 0x000fe20000f61670 */
[C---:B------:R-:W-:Y:S01]  /*ea40*/  HMMA.16816.F32.BF16 R212, R4.reuse, R60, R128 ;  /* 0x0000003c04d4723c */ /* 0x040fe20000041880 */
[----:B------:R-:W-:Y:S01]  /*ea50*/  ISETP.GE.AND P1, PT, R18, R205, PT ;  /* 0x000000cd1200720c */ /* 0x000fe20003f26270 */
[-C--:B------:R-:W-:Y:S01]  /*ea60*/  FMUL.FTZ R102, R102, R152.reuse ;  /* 0x0000009866667220 */ /* 0x080fe20000410000 */
[----:B------:R-:W-:Y:S01]  /*ea70*/  FSEL R58, R58, -INF , !P6 ;  /* 0xff8000003a3a7808 */ /* 0x000fe20007000000 */
[----:B------:R-:W-:Y:S01]  /*ea80*/  FMUL.FTZ R103, R103, R152 ;  /* 0x0000009867677220 */ /* 0x000fe20000410000 */
[----:B------:R-:W-:Y:S01]  /*ea90*/  ISETP.LT.OR P2, PT, R18, R202, P1 ;  /* 0x000000ca1200720c */ /* 0x000fe20000f41670 */
[-C--:B------:R-:W-:Y:S01]  /*eaa0*/  FMUL.FTZ R116, R116, R153.reuse ;  /* 0x0000009974747220 */ /* 0x080fe20000410000 */
[----:B------:R-:W-:Y:S01]  /*eab0*/  @P0 LOP3.LUT R0, R0, 0x2, RZ, 0xfc, !PT ;  /* 0x0000000200000812 */ /* 0x000fe200078efcff */
[C---:B------:R-:W-:Y:S01]  /*eac0*/  HMMA.16816.F32.BF16 R148, R4.reuse, R62, R132 ;  /* 0x0000003e0494723c */ /* 0x040fe20000041884 */
[----:B------:R-:W-:Y:S01]  /*ead0*/  ISETP.GE.AND P0, PT, R19, R204, PT ;  /* 0x000000cc1300720c */ /* 0x000fe20003f06270 */
[----:B------:R-:W-:Y:S01]  /*eae0*/  FMUL.FTZ R117, R117, R153 ;  /* 0x0000009975757220 */ /* 0x000fe20000410000 */
[----:B------:R-:W-:Y:S01]  /*eaf0*/  LOP3.LUT R0, R0, 0xfffffffe, RZ, 0xc0, !PT ;  /* 0xfffffffe00007812 */ /* 0x000fe200078ec0ff */
[-C--:B------:R-:W-:Y:S01]  /*eb00*/  FMUL.FTZ R118, R118, R152.reuse ;  /* 0x0000009876767220 */ /* 0x080fe20000410000 */
[----:B------:R-:W-:Y:S01]  /*eb10*/  ISETP.LT.OR P0, PT, R19, R201, P0 ;  /* 0x000000c91300720c */ /* 0x000fe20000701670 */
[----:B------:R-:W-:Y:S01]  /*eb20*/  FMUL.FTZ R119, R119, R152 ;  /* 0x0000009877777220 */ /* 0x000fe20000410000 */
[----:B------:R-:W-:Y:S01]  /*eb30*/  FSEL R34, R161, -INF , !P3 ;  /* 0xff800000a1227808 */ /* 0x000fe20005800000 */
[----:B------:R-:W-:Y:S01]  /*eb40*/  HMMA.16816.F32.BF16 R236, R4, R44, R80 ;  /* 0x0000002c04ec723c */ /* 0x000fe20000041850 */
[----:B------:R-:W-:Y:S01]  /*eb50*/  FSEL R75, R156, -INF , !P2 ;  /* 0xff8000009c4b7808 */ /* 0x000fe20005000000 */
[C---:B------:R-:W-:Y:S01]  /*eb60*/  IMAD.WIDE.U32 R114, R251.reuse, -0x326172a9, RZ ;  /* 0xcd9e8d57fb727825 */ /* 0x040fe200078e00ff */
[----:B------:R-:W-:-:S03]  /*eb70*/  IADD3 R156, R251, 0x4, RZ ;  /* 0x00000004fb9c7810 */ /* 0x000fc60007ffe0ff */
[----:B------:R-:W-:Y:S02]  /*eb80*/  IMAD.MOV.U32 R131, RZ, RZ, R71 ;  /* 0x000000ffff837224 */ /* 0x000fe400078e0047 */
[C---:B------:R-:W-:Y:S01]  /*eb90*/  HMMA.16816.F32.BF16 R84, R4.reuse, R46, R84 ;  /* 0x0000002e0454723c */ /* 0x040fe20000041854 */
[----:B------:R-:W-:Y:S01]  /*eba0*/  IMAD.MOV.U32 R135, RZ, RZ, R252 ;  /* 0x000000ffff877224 */ /* 0x000fe200078e00fc */
[----:B------:R-:W-:Y:S02]  /*ebb0*/  @P0 LOP3.LUT R0, R0, 0x1, RZ, 0xfc, !PT ;  /* 0x0000000100000812 */ /* 0x000fe400078efcff */
[-C--:B------:R-:W-:Y:S02]  /*ebc0*/  ISETP.GE.AND P0, PT, R18, R204.reuse, PT ;  /* 0x000000cc1200720c */ /* 0x080fe40003f06270 */
[----:B------:R-:W-:Y:S02]  /*ebd0*/  LOP3.LUT P1, RZ, R0, 0x4, RZ, 0xc0, !PT ;  /* 0x0000000400ff7812 */ /* 0x000fe4000782c0ff */
[----:B------:R-:W-:Y:S01]  /*ebe0*/  ISETP.LT.OR P6, PT, R18, R201, P0 ;  /* 0x000000c91200720c */ /* 0x000fe200007c1670 */
[----:B-1----:R-:W-:Y:S01]  /*ebf0*/  HMMA.16816.F32.BF16 R96, R4, R28, R96 ;  /* 0x0000001c0460723c */ /* 0x002fe20000041860 */
[----:B------:R-:W-:-:S02]  /*ec00*/  ISETP.GE.AND P0, PT, R17, R204, PT ;  /* 0x000000cc1100720c */ /* 0x000fc40003f06270 */
[----:B------:R-:W-:Y:S02]  /*ec10*/  FSEL R64, R59, -INF , !P1 ;  /* 0xff8000003b407808 */ /* 0x000fe40004800000 */
[C---:B------:R-:W-:Y:S02]  /*ec20*/  ISETP.GE.AND P1, PT, R17.reuse, R205, PT ;  /* 0x000000cd1100720c */ /* 0x040fe40003f26270 */
[C---:B------:R-:W-:Y:S01]  /*ec30*/  ISETP.LT.OR P0, PT, R17.reuse, R201, P0 ;  /* 0x000000c91100720c */ /* 0x040fe20000701670 */
[----:B------:R-:W-:Y:S01]  /*ec40*/  HMMA.16816.F32.BF16 R80, R4, R30, R100 ;  /* 0x0000001e0450723c */ /* 0x000fe20000041864 */
[----:B------:R-:W-:Y:S02]  /*ec50*/  ISETP.LT.OR P5, PT, R17, R202, P1 ;  /* 0x000000ca1100720c */ /* 0x000fe40000fa1670 */
[C---:B------:R-:W-:Y:S02]  /*ec60*/  LOP3.LUT P4, RZ, R0.reuse, 0x1, RZ, 0xc0, !PT ;  /* 0x0000000100ff7812 */ /* 0x040fe4000788c0ff */
[----:B------:R-:W-:-:S02]  /*ec70*/  LOP3.LUT P1, RZ, R0, 0x2, RZ, 0xc0, !PT ;  /* 0x0000000200ff7812 */ /* 0x000fc4000782c0ff */
[----:B------:R-:W-:Y:S01]  /*ec80*/  P2R R0, PR, RZ, 0x1 ;  /* 0x00000001ff007803 */ /* 0x000fe20000000000 */
[----:B------:R-:W-:Y:S01]  /*ec90*/  HMMA.16816.F32.BF16 R116, R4, R50, R116 ;  /* 0x000000320474723c */ /* 0x000fe20000041874 */
[----:B------:R-:W-:Y:S02]  /*eca0*/  ISETP.GE.AND P0, PT, R16, R204, PT ;  /* 0x000000cc1000720c */ /* 0x000fe40003f06270 */
[----:B------:R-:W-:Y:S01]  /*ecb0*/  FSEL R112, R157, -INF , !P5 ;  /* 0xff8000009d707808 */ /* 0x000fe20006800000 */
[----:B------:R-:W-:Y:S01]  /*ecc0*/  IMAD.WIDE.U32 R156, R156, -0x326172a9, RZ ;  /* 0xcd9e8d579c9c7825 */ /* 0x000fe200078e00ff */
[----:B------:R-:W-:Y:S02]  /*ecd0*/  ISETP.NE.AND P5, PT, R0, RZ, PT ;  /* 0x000000ff0000720c */ /* 0x000fe40003fa5270 */
[----:B------:R-:W-:Y:S02]  /*ece0*/  FMNMX.FTZ R0, R224, R24, !PT ;  /* 0x00000018e0007209 */ /* 0x000fe40007810000 */
[----:B------:R-:W-:-:S02]  /*ecf0*/  ISETP.LT.OR P0, PT, R16, R201, P0 ;  /* 0x000000c91000720c */ /* 0x000fc40000701670 */
[----:B------:R-:W-:Y:S02]  /*ed00*/  FSEL R57, R162, -INF , !P1 ;  /* 0xff800000a2397808 */ /* 0x000fe40004800000 */
[----:B------:R-:W-:Y:S02]  /*ed10*/  FMNMX.FTZ R0, R23, R0, !PT ;  /* 0x0000000017007209 */ /* 0x000fe40007810000 */
[----:B------:R-:W-:Y:S02]  /*ed20*/  ISETP.GE.AND P1, PT, R16, R205, PT ;  /* 0x000000cd1000720c */ /* 0x000fe40003f26270 */
[----:B------:R-:W-:Y:S02]  /*ed30*/  P2R R3, PR, RZ, 0x1 ;  /* 0x00000001ff037803 */ /* 0x000fe40000000000 */
[----:B------:R-:W-:Y:S02]  /*ed40*/  ISETP.GE.AND P0, PT, R15, R204, PT ;  /* 0x000000cc0f00720c */ /* 0x000fe40003f06270 */
[----:B------:R-:W-:-:S02]  /*ed50*/  FMNMX.FTZ R0, R22, R0, !PT ;  /* 0x0000000016007209 */ /* 0x000fc40007810000 */
[----:B------:R-:W-:Y:S02]  /*ed60*/  ISETP.LT.OR P3, PT, R16, R202, P1 ;  /* 0x000000ca1000720c */ /* 0x000fe40000f61670 */
[C---:B------:R-:W-:Y:S02]  /*ed70*/  ISETP.GE.AND P1, PT, R15.reuse, R205, PT ;  /* 0x000000cd0f00720c */ /* 0x040fe40003f26270 */
[----:B------:R-:W-:Y:S02]  /*ed80*/  ISETP.LT.OR P0, PT, R15, R201, P0 ;  /* 0x000000c90f00720c */ /* 0x000fe40000701670 */
[----:B------:R-:W-:Y:S02]  /*ed90*/  FMNMX.FTZ R0, R21, R0, !PT ;  /* 0x0000000015007209 */ /* 0x000fe40007810000 */
[----:B------:R-:W-:Y:S02]  /*eda0*/  FSEL R59, R163, -INF , !P4 ;  /* 0xff800000a33b7808 */ /* 0x000fe40006000000 */
[----:B------:R-:W-:-:S02]  /*edb0*/  ISETP.LT.OR P4, PT, R15, R202, P1 ;  /* 0x000000ca0f00720c */ /* 0x000fc40000f81670 */
[----:B------:R-:W-:Y:S02]  /*edc0*/  P2R R2, PR, RZ, 0x1 ;  /* 0x00000001ff027803 */ /* 0x000fe40000000000 */
[----:B------:R-:W-:Y:S02]  /*edd0*/  FMNMX.FTZ R0, R56, R0, !PT ;  /* 0x0000000038007209 */ /* 0x000fe40007810000 */
[----:B------:R-:W-:Y:S02]  /*ede0*/  FSEL R129, R177, -INF , !P4 ;  /* 0xff800000b1817808 */ /* 0x000fe40006000000 */
[----:B------:R-:W-:Y:S02]  /*edf0*/  ISETP.NE.AND P4, PT, R2, RZ, PT ;  /* 0x000000ff0200720c */ /* 0x000fe40003f85270 */
        /* <DEDUP_REMOVED lines=8> */
[-C--:B------:R-:W-:Y:S02]  /*ee80*/  ISETP.GE.AND P1, PT, R14, R205.reuse, PT ;  /* 0x000000cd0e00720c */ /* 0x080fe40003f26270 */
[----:B------:R-:W-:Y:S02]  /*ee90*/  FSEL R128, R176, -INF , !P3 ;  /* 0xff800000b0807808 */ /* 0x000fe40005800000 */
[----:B------:R-:W-:Y:S02]  /*eea0*/  FMNMX.FTZ R2, R112, R2, !PT ;  /* 0x0000000270027209 */ /* 0x000fe40007810000 */
[----:B------:R-:W-:Y:S02]  /*eeb0*/  FMNMX.FTZ R0, R58, R0, !PT ;  /* 0x000000003a007209 */ /* 0x000fe40007810000 */
[----:B------:R-:W-:Y:S02]  /*eec0*/  ISETP.LT.OR P2, PT, R14, R202, P1 ;  /* 0x000000ca0e00720c */ /* 0x000fe40000f41670 */
[----:B------:R-:W-:-:S02]  /*eed0*/  ISETP.GE.AND P1, PT, R11, R205, PT ;  /* 0x000000cd0b00720c */ /* 0x000fc40003f26270 */
[----:B------:R-:W-:Y:S02]  /*eee0*/  ISETP.GE.AND P0, PT, R14, R204, PT ;  /* 0x000000cc0e00720c */ /* 0x000fe40003f06270 */
[----:B------:R-:W-:Y:S02]  /*eef0*/  FMNMX.FTZ R2, R128, R2, !PT ;  /* 0x0000000280027209 */ /* 0x000fe40007810000 */
[----:B------:R-:W-:Y:S02]  /*ef00*/  FMNMX.FTZ R0, R64, R0, !PT ;  /* 0x0000000040007209 */ /* 0x000fe40007810000 */
[----:B------:R-:W-:Y:S02]  /*ef10*/  FSEL R130, R158, -INF , !P6 ;  /* 0xff8000009e827808 */ /* 0x000fe40007000000 */
[----:B------:R-:W-:Y:S02]  /*ef20*/  ISETP.LT.OR P3, PT, R11, R202, P1 ;  /* 0x000000ca0b00720c */ /* 0x000fe40000f61670 */
[----:B------:R-:W-:-:S02]  /*ef30*/  ISETP.LT.OR P6, PT, R14, R201, P0 ;  /* 0x000000c90e00720c */ /* 0x000fc400007c1670 */
[----:B------:R-:W-:Y:S02]  /*ef40*/  ISETP.GE.AND P1, PT, R8, R205, PT ;  /* 0x000000cd0800720c */ /* 0x000fe40003f26270 */
[----:B------:R-:W-:Y:S02]  /*ef50*/  FSEL R180, R180, -INF , !P2 ;  /* 0xff800000b4b47808 */ /* 0x000fe40005000000 */
[----:B------:R-:W-:Y:S02]  /*ef60*/  FMNMX.FTZ R2, R129, R2, !PT ;  /* 0x0000000281027209 */ /* 0x000fe40007810000 */
[----:B------:R-:W-:Y:S02]  /*ef70*/  ISETP.GE.AND P0, PT, R11, R204, PT ;  /* 0x000000cc0b00720c */ /* 0x000fe40003f06270 */
[----:B------:R-:W-:Y:S02]  /*ef80*/  FMNMX.FTZ R0, R57, R0, !PT ;  /* 0x0000000039007209 */ /* 0x000fe40007810000 */
[----:B------:R-:W-:-:S02]  /*ef90*/  FSEL R134, R159, -INF , !P5 ;  /* 0xff8000009f867808 */ /* 0x000fc40006800000 */
[----:B------:R-:W-:Y:S02]  /*efa0*/  ISETP.LT.OR P1, PT, R8, R202, P1 ;  /* 0x000000ca0800720c */ /* 0x000fe40000f21670 */
[----:B------:R-:W-:Y:S02]  /*efb0*/  FSEL R181, R181, -INF , !P3 ;  /* 0xff800000b5b57808 */ /* 0x000fe40005800000 */
[----:B------:R-:W-:Y:S02]  /*efc0*/  FMNMX.FTZ R2, R180, R2, !PT ;  /* 0x00000002b4027209 */ /* 0x000fe40007810000 */
[----:B------:R-:W-:Y:S02]  /*efd0*/  ISETP.LT.OR P5, PT, R11, R201, P0 ;  /* 0x000000c90b00720c */ /* 0x000fe400007a1670 */
[----:B------:R-:W-:Y:S02]  /*efe0*/  FMNMX.FTZ R0, R59, R0, !PT ;  /* 0x000000003b007209 */ /* 0x000fe40007810000 */
[----:B------:R-:W-:-:S02]  /*eff0*/  ISETP.GE.AND P0, PT, R8, R204, PT ;  /* 0x000000cc0800720c */ /* 0x000fc40003f06270 */
[----:B------:R-:W-:Y:S02]  /*f000*/  ISETP.NE.AND P3, PT, R3, RZ, PT ;  /* 0x000000ff0300720c */ /* 0x000fe40003f65270 */
[----:B------:R-:W-:Y:S02]  /*f010*/  FSEL R172, R172, -INF , !P1 ;  /* 0xff800000acac7808 */ /* 0x000fe40004800000 */
[----:B------:R-:W-:Y:S02]  /*f020*/  FMNMX.FTZ R2, R181, R2, !PT ;  /* 0x00000002b5027209 */ /* 0x000fe40007810000 */
[----:B------:R-:W-:Y:S02]  /*f030*/  FMNMX.FTZ R3, R130, R0, !PT ;  /* 0x0000000082037209 */ /* 0x000fe40007810000 */
[----:B------:R-:W-:Y:S02]  /*f040*/  ISETP.LT.OR P2, PT, R8, R201, P0 ;  /* 0x000000c90800720c */ /* 0x000fe40000741670 */
[----:B------:R-:W-:-:S02]  /*f050*/  ISETP.GE.AND P0, PT, R36, R205, PT ;  /* 0x000000cd2400720c */ /* 0x000fc40003f06270 */
[----:B------:R-:W-:Y:S02]  /*f060*/  FMNMX.FTZ R0, R172, R2, !PT ;  /* 0x00000002ac007209 */ /* 0x000fe40007810000 */
[----:B------:R-:W-:Y:S02]  /*f070*/  FSEL R132, R178, -INF , !P3 ;  /* 0xff800000b2847808 */ /* 0x000fe40005800000 */
[----:B------:R-:W-:Y:S02]  /*f080*/  FMNMX.FTZ R2, R134, R3, !PT ;  /* 0x0000000386027209 */ /* 0x000fe40007810000 */
[----:B------:R-:W-:Y:S02]  /*f090*/  ISETP.LT.OR P0, PT, R36, R202, P0 ;  /* 0x000000ca2400720c */ /* 0x000fe40000701670 */
[----:B------:R-:W-:Y:S02]  /*f0a0*/  FSEL R133, R179, -INF , !P4 ;  /* 0xff800000b3857808 */ /* 0x000fe40006000000 */
[----:B------:R-:W-:-:S02]  /*f0b0*/  FMNMX.FTZ R2, R132, R2, !PT ;  /* 0x0000000284027209 */ /* 0x000fc40007810000 */
[----:B------:R-:W-:Y:S02]  /*f0c0*/  FSEL R173, R173, -INF , !P0 ;  /* 0xff800000adad7808 */ /* 0x000fe40004000000 */
[----:B------:R-:W-:Y:S02]  /*f0d0*/  FSEL R182, R182, -INF , !P6 ;  /* 0xff800000b6b67808 */ /* 0x000fe40007000000 */
[----:B------:R-:W-:Y:S02]  /*f0e0*/  FMNMX.FTZ R2, R133, R2, !PT ;  /* 0x0000000285027209 */ /* 0x000fe40007810000 */
[----:B------:R-:W-:Y:S02]  /*f0f0*/  FMNMX.FTZ R0, R173, R0, !PT ;  /* 0x00000000ad007209 */ /* 0x000fe40007810000 */
[----:B------:R-:W-:Y:S02]  /*f100*/  ISETP.GE.AND P0, PT, R36, R204, PT ;  /* 0x000000cc2400720c */ /* 0x000fe40003f06270 */
[----:B------:R-:W-:Y:S01]  /*f110*/  FSEL R183, R183, -INF , !P5 ;  /* 0xff800000b7b77808 */ /* 0x000fe20006800000 */
[----:B------:R-:W1:Y:S01]  /*f120*/  SHFL.BFLY PT, R6, R0, 0x2, 0x1f ;  /* 0x0c401f0000067f89 */ /* 0x000e6200000e0000 */
[----:B------:R-:W-:-:S02]  /*f130*/  FMNMX.FTZ R2, R182, R2, !PT ;  /* 0x00000002b6027209 */ /* 0x000fc40007810000 */
[----:B------:R-:W-:Y:S02]  /*f140*/  ISETP.LT.OR P0, PT, R36, R201, P0 ;  /* 0x000000c92400720c */ /* 0x000fe40000701670 */
[----:B------:R-:W-:Y:S02]  /*f150*/  FSEL R174, R174, -INF , !P2 ;  /* 0xff800000aeae7808 */ /* 0x000fe40005000000 */
[----:B------:R-:W-:Y:S02]  /*f160*/  FMNMX.FTZ R2, R183, R2, !PT ;  /* 0x00000002b7027209 */ /* 0x000fe40007810000 */
[----:B------:R-:W-:Y:S02]  /*f170*/  FSEL R175, R175, -INF , !P0 ;  /* 0xff800000afaf7808 */ /* 0x000fe40004000000 */
[----:B------:R-:W-:Y:S02]  /*f180*/  FMNMX.FTZ R2, R174, R2, !PT ;  /* 0x00000002ae027209 */ /* 0x000fe40007810000 */
[----:B------:R-:W-:-:S02]  /*f190*/  LOP3.LUT R3, R13, UR15, R114, 0x96, !PT ;  /* 0x0000000f0d037c12 */ /* 0x000fc4000f8e9672 */
[----:B------:R-:W-:Y:S02]  /*f1a0*/  FMNMX.FTZ R4, R175, R2, !PT ;  /* 0x00000002af047209 */ /* 0x000fe40007810000 */
[----:B------:R-:W-:Y:S02]  /*f1b0*/  LOP3.LUT R2, R115, R250, RZ, 0x3c, !PT ;  /* 0x000000fa73027212 */ /* 0x000fe400078e3cff */
[----:B------:R-:W-:Y:S01]  /*f1c0*/  LOP3.LUT R5, R233, UR13, R12, 0x96, !PT ;  /* 0x0000000de9057c12 */ /* 0x000fe2000f8e960c */
[----:B------:R-:W2:Y:S01]  /*f1d0*/  SHFL.BFLY PT, R7, R4, 0x2, 0x1f ;  /* 0x0c401f0004077f89 */ /* 0x000ea200000e0000 */
[----:B------:R-:W-:Y:S01]  /*f1e0*/  LOP3.LUT R16, R39, UR7, R40, 0x96, !PT ;  /* 0x0000000727107c12 */ /* 0x000fe2000f8e9628 */
[----:B------:R-:W-:Y:S02]  /*f1f0*/  IMAD R74, R2, -0x2daee0ad, RZ ;  /* 0xd2511f53024a7824 */ /* 0x000fe400078e02ff */
[----:B------:R-:W-:Y:S01]  /*f200*/  IMAD.WIDE.U32 R2, R3, -0x2daee0ad, RZ ;  /* 0xd2511f5303027825 */ /* 0x000fe200078e00ff */
[----:B-1----:R-:W-:Y:S01]  /*f210*/  FMNMX.FTZ R0, R0, R6, !PT ;  /* 0x0000000600007209 */ /* 0x002fe20007810000 */
[----:B------:R-:W-:Y:S02]  /*f220*/  LDSM.16.MT88.4 R36, [R187+0x6800] ;  /* 0x00680000bb24783b */ /* 0x000fe40000004200 */
[----:B------:R-:W-:Y:S01]  /*f230*/  IMAD.WIDE.U32 R12, R5, -0x2daee0ad, RZ ;  /* 0xd2511f53050c7825 */ /* 0x000fe200078e00ff */
[----:B------:R-:W-:Y:S01]  /*f240*/  LOP3.LUT R3, R3, UR12, R74, 0x96, !PT ;  /* 0x0000000c03037c12 */ /* 0x000fe2000f8e964a */
[----:B------:R-:W1:Y:S03]  /*f250*/  SHFL.BFLY PT, R6, R0, 0x1, 0x1f ;  /* 0x0c201f0000067f89 */ /* 0x000e6600000e0000 */
[----:B------:R-:W-:Y:S01]  /*f260*/  LOP3.LUT R5, R13, UR10, R2, 0x96, !PT ;  /* 0x0000000a0d057c12 */ /* 0x000fe2000f8e9602 */
[----:B------:R-:W-:-:S04]  /*f270*/  IMAD.WIDE.U32 R2, R3, -0x326172a9, RZ ;  /* 0xcd9e8d5703027825 */ /* 0x000fc800078e00ff */
[----:B------:R-:W-:Y:S01]  /*f280*/  IMAD.WIDE.U32 R102, R5, -0x326172a9, RZ ;  /* 0xcd9e8d5705667825 */ /* 0x000fe200078e00ff */
[----:B------:R-:W-:-:S04]  /*f290*/  LOP3.LUT R3, R3, UR11, R232, 0x96, !PT ;  /* 0x0000000b03037c12 */ /* 0x000fc8000f8e96e8 */
[----:B------:R-:W-:Y:S01]  /*f2a0*/  LOP3.LUT R5, R103, UR9, R2, 0x96, !PT ;  /* 0x0000000967057c12 */ /* 0x000fe2000f8e9602 */
[----:B------:R-:W-:Y:S01]  /*f2b0*/  IMAD.WIDE.U32 R2, R3, -0x2daee0ad, RZ ;  /* 0xd2511f5303027825 */ /* 0x000fe200078e00ff */
[----:B--2---:R-:W-:-:S03]  /*f2c0*/  FMNMX.FTZ R4, R4, R7, !PT ;  /* 0x0000000704047209 */ /* 0x004fc60007810000 */
[----:B------:R-:W-:Y:S01]  /*f2d0*/  IMAD.WIDE.U32 R100, R5, -0x2daee0ad, RZ ;  /* 0xd2511f5305647825 */ /* 0x000fe200078e00ff */
[----:B------:R-:W-:Y:S01]  /*f2e0*/  LOP3.LUT R7, R3, UR8, R12, 0x96, !PT ;  /* 0x0000000803077c12 */ /* 0x000fe2000f8e960c */
[----:B------:R-:W2:Y:S03]  /*f2f0*/  SHFL.BFLY PT, R5, R4, 0x1, 0x1f ;  /* 0x0c201f0004057f89 */ /* 0x000ea600000e0000 */
[----:B------:R-:W-:Y:S01]  /*f300*/  LOP3.LUT R2, R101, UR6, R2, 0x96, !PT ;  /* 0x0000000665027c12 */ /* 0x000fe2000f8e9602 */
[----:B------:R-:W-:Y:S01]  /*f310*/  IMAD.WIDE.U32 R32, R7, -0x326172a9, RZ ;  /* 0xcd9e8d5707207825 */ /* 0x000fe200078e00ff */
[----:B-1----:R-:W-:-:S03]  /*f320*/  FMNMX.FTZ R72, R0, R6, !PT ;  /* 0x0000000600487209 */ /* 0x002fc60007810000 */
[----:B------:R-:W-:Y:S01]  /*f330*/  IMAD.WIDE.U32 R2, R2, -0x326172a9, RZ ;  /* 0xcd9e8d5702027825 */ /* 0x000fe200078e00ff */
[----:B------:R-:W-:-:S03]  /*f340*/  FSETP.NEU.FTZ.AND P1, PT, R72, -INF , PT ;  /* 0xff8000004800780b */ /* 0x000fc60003f3d000 */
[----:B------:R-:W-:Y:S01]  /*f350*/  FMUL.FTZ R0, R72, c[0x0][0x23c] ;  /* 0x00008f0048007a20 */ /* 0x000fe20000410000 */
[C---:B------:R-:W-:Y:S02]  /*f360*/  LOP3.LUT R6, R2.reuse, 0xffff, RZ, 0xc0, !PT ;  /* 0x0000ffff02067812 */ /* 0x040fe400078ec0ff */
[----:B------:R-:W-:Y:S02]  /*f370*/  LOP3.LUT R8, R2, 0xff, RZ, 0xc0, !PT ;  /* 0x000000ff02087812 */ /* 0x000fe400078ec0ff */
[----:B------:R-:W-:Y:S02]  /*f380*/  FSEL R0, R0, RZ, P1 ;  /* 0x000000ff00007208 */ /* 0x000fe40000800000 */
[----:B------:R-:W-:-:S04]  /*f390*/  SHF.R.U32.HI R6, RZ, 0x8, R6 ;  /* 0x00000008ff067819 */ /* 0x000fc80000011606 */
[----:B------:R-:W-:Y:S02]  /*f3a0*/  PRMT R12, R8, 0x5410, R6 ;  /* 0x00005410080c7816 */ /* 0x000fe40000000006 */
[----:B--2---:R-:W-:Y:S01]  /*f3b0*/  FMNMX.FTZ R71, R4, R5, !PT ;  /* 0x0000000504477209 */ /* 0x004fe20007810000 */
[----:B------:R-:W-:Y:S01]  /*f3c0*/  FFMA.FTZ R4, R24, c[0x0][0x23c], -R0 ;  /* 0x00008f0018047a23 */ /* 0x000fe20000010800 */
[--C-:B------:R-:W-:Y:S02]  /*f3d0*/  SHF.R.U32.HI R5, RZ, 0x10, R2.reuse ;  /* 0x00000010ff057819 */ /* 0x100fe40000011602 */
[----:B------:R-:W-:Y:S01]  /*f3e0*/  SHF.R.U32.HI R2, RZ, 0x18, R2 ;  /* 0x00000018ff027819 */ /* 0x000fe20000011602 */
[----:B------:R1:W-:Y:S01]  /*f3f0*/  MUFU.EX2 R170, R4 ;  /* 0x0000000400aa7308 */ /* 0x0003e20000000800 */
[----:B------:R-:W-:Y:S02]  /*f400*/  LOP3.LUT R5, R5, 0xff, RZ, 0xc0, !PT ;  /* 0x000000ff05057812 */ /* 0x000fe400078ec0ff */
[----:B------:R-:W-:-:S02]  /*f410*/  FSETP.NEU.FTZ.AND P0, PT, R71, -INF , PT ;  /* 0xff8000004700780b */ /* 0x000fc40003f1d000 */
        /* <DEDUP_REMOVED lines=25> */
[----:B------:R-:W-:Y:S02]  /*f5b0*/  FFMA.FTZ R2, R27, c[0x0][0x23c], -R8 ;  /* 0x00008f001b027a23 */ /* 0x000fe40000010808 */
[----:B------:R-:W-:Y:S02]  /*f5c0*/  LDSM.16.MT88.4 R24, [R188+0x6800] ;  /* 0x00680000bc18783b */ /* 0x000fe40000004200 */
[----:B------:R-:W-:Y:S01]  /*f5d0*/  FADD.FTZ R5, R223, -R3 ;  /* 0x80000003df057221 */ /* 0x000fe20000010000 */
[----:B--2---:R-:W-:Y:S01]  /*f5e0*/  F2FP.BF16.PACK_AB R3, R169, R252 ;  /* 0x000000fca903723e */ /* 0x004fe200000010ff */
[----:B------:R2:W-:Y:S01]  /*f5f0*/  MUFU.EX2 R166, R2 ;  /* 0x0000000200a67308 */ /* 0x0005e20000000800 */
[----:B------:R-:W-:-:S02]  /*f600*/  IMAD.MOV.U32 R223, RZ, RZ, R131 ;  /* 0x000000ffffdf7224 */ /* 0x000fc400078e0083 */
[----:B------:R-:W-:Y:S01]  /*f610*/  FMUL.FTZ R5, R5, c[0x0][0x23c] ;  /* 0x00008f0005057a20 */ /* 0x000fe20000410000 */
[----:B-1----:R-:W-:-:S04]  /*f620*/  FSEL R4, R72, RZ, P1 ;  /* 0x000000ff48047208 */ /* 0x002fc80000800000 */
[----:B------:R1:W4:Y:S01]  /*f630*/  MUFU.EX2 R65, R5 ;  /* 0x0000000500417308 */ /* 0x0003220000000800 */
[----:B------:R-:W-:Y:S02]  /*f640*/  FADD.FTZ R4, R224, -R4 ;  /* 0x80000004e0047221 */ /* 0x000fe40000010000 */
[----:B------:R-:W-:Y:S01]  /*f650*/  IMAD.MOV.U32 R224, RZ, RZ, R135 ;  /* 0x000000ffffe07224 */ /* 0x000fe200078e0087 */
[----:B--2---:R-:W-:Y:S01]  /*f660*/  HSET2.LE.AND R2, R12, R208, PT ;  /* 0x000000d00c027233 */ /* 0x004fe20003803000 */
[----:B------:R-:W-:-:S04]  /*f670*/  FMUL.FTZ R4, R4, c[0x0][0x23c] ;  /* 0x00008f0004047a20 */ /* 0x000fc80000410000 */
[----:B------:R-:W-:Y:S01]  /*f680*/  LOP3.LUT R14, R2, R3, RZ, 0xc0, !PT ;  /* 0x00000003020e7212 */ /* 0x000fe200078ec0ff */
[--C-:B------:R-:W-:Y:S01]  /*f690*/  HSET2.LE.AND R2, R11, R208.reuse, PT ;  /* 0x000000d00b027233 */ /* 0x100fe20003803000 */
[----:B---3--:R-:W-:Y:S01]  /*f6a0*/  F2FP.BF16.PACK_AB R3, R178, R179 ;  /* 0x000000b3b203723e */ /* 0x008fe200000010ff */
[----:B------:R2:W3:Y:S01]  /*f6b0*/  MUFU.EX2 R66, R4 ;  /* 0x0000000400427308 */ /* 0x0004e20000000800 */
[----:B-1----:R-:W-:Y:S02]  /*f6c0*/  FFMA.FTZ R5, R140, c[0x0][0x23c], -R9 ;  /* 0x00008f008c057a23 */ /* 0x002fe40000010809 */
[----:B------:R-:W-:Y:S01]  /*f6d0*/  LOP3.LUT R15, R2, R3, RZ, 0xc0, !PT ;  /* 0x00000003020f7212 */ /* 0x000fe200078ec0ff */
[--C-:B------:R-:W-:Y:S01]  /*f6e0*/  HSET2.LE.AND R2, R7, R208.reuse, PT ;  /* 0x000000d007027233 */ /* 0x100fe20003803000 */
[----:B------:R-:W-:Y:S01]  /*f6f0*/  F2FP.BF16.PACK_AB R3, R168, R170 ;  /* 0x000000aaa803723e */ /* 0x000fe200000010ff */
[----:B----4-:R-:W-:Y:S02]  /*f700*/  FMUL.FTZ R94, R94, R65 ;  /* 0x000000415e5e7220 */ /* 0x010fe40000410000 */
[----:B------:R1:W-:Y:S01]  /*f710*/  MUFU.EX2 R163, R5 ;  /* 0x0000000500a37308 */ /* 0x0003e20000000800 */
[----:B------:R-:W-:Y:S01]  /*f720*/  LOP3.LUT R12, R2, R3, RZ, 0xc0, !PT ;  /* 0x00000003020c7212 */ /* 0x000fe200078ec0ff */
[----:B------:R-:W-:Y:S01]  /*f730*/  HSET2.LE.AND R2, R6, R208, PT ;  /* 0x000000d006027233 */ /* 0x000fe20003803000 */
[----:B------:R-:W-:Y:S01]  /*f740*/  F2FP.BF16.PACK_AB R3, R166, R167 ;  /* 0x000000a7a603723e */ /* 0x000fe200000010ff */
[----:B------:R-:W-:-:S02]  /*f750*/  FMUL.FTZ R95, R95, R65 ;  /* 0x000000415f5f7220 */ /* 0x000fc40000410000 */
[----:B------:R-:W-:Y:S01]  /*f760*/  FMUL.FTZ R106, R106, R65 ;  /* 0x000000416a6a7220 */ /* 0x000fe20000410000 */
[----:B------:R-:W-:Y:S01]  /*f770*/  LOP3.LUT R13, R2, R3, RZ, 0xc0, !PT ;  /* 0x00000003020d7212 */ /* 0x000fe200078ec0ff */
[--C-:B------:R-:W-:Y:S02]  /*f780*/  FFMA.FTZ R2, R54, c[0x0][0x23c], -R9.reuse ;  /* 0x00008f0036027a23 */ /* 0x100fe40000010809 */
[--C-:B--2---:R-:W-:Y:S02]  /*f790*/  FFMA.FTZ R4, R55, c[0x0][0x23c], -R9.reuse ;  /* 0x00008f0037047a23 */ /* 0x104fe40000010809 */
[----:B------:R2:W-:Y:S01]  /*f7a0*/  MUFU.EX2 R165, R2 ;  /* 0x0000000200a57308 */ /* 0x0005e20000000800 */
[-C--:B---3--:R-:W-:Y:S02]  /*f7b0*/  FMUL.FTZ R92, R92, R66.reuse ;  /* 0x000000425c5c7220 */ /* 0x088fe40000410000 */
[----:B------:R-:W-:Y:S02]  /*f7c0*/  FMUL.FTZ R93, R93, R66 ;  /* 0x000000425d5d7220 */ /* 0x000fe40000410000 */
[----:B-1----:R-:W-:-:S02]  /*f7d0*/  FFMA.FTZ R5, R141, c[0x0][0x23c], -R9 ;  /* 0x00008f008d057a23 */ /* 0x002fc40000010809 */
[-C--:B------:R-:W-:Y:S01]  /*f7e0*/  FMUL.FTZ R104, R104, R66.reuse ;  /* 0x0000004268687220 */ /* 0x080fe20000410000 */
[----:B------:R1:W-:Y:S01]  /*f7f0*/  MUFU.EX2 R164, R4 ;  /* 0x0000000400a47308 */ /* 0x0003e20000000800 */
[-C--:B------:R-:W-:Y:S01]  /*f800*/  FMUL.FTZ R105, R105, R66.reuse ;  /* 0x0000004269697220 */ /* 0x080fe20000410000 */
[C---:B------:R-:W-:Y:S01]  /*f810*/  HMMA.16816.F32.BF16 R92, R12.reuse, R28, R92 ;  /* 0x0000001c0c5c723c */ /* 0x040fe2000004185c */
[-C--:B------:R-:W-:Y:S02]  /*f820*/  FMUL.FTZ R107, R107, R65.reuse ;  /* 0x000000416b6b7220 */ /* 0x080fe40000410000 */
[-C--:B------:R-:W-:Y:S02]  /*f830*/  FMUL.FTZ R76, R76, R66.reuse ;  /* 0x000000424c4c7220 */ /* 0x080fe40000410000 */
[-C--:B------:R-:W-:Y:S01]  /*f840*/  FMUL.FTZ R77, R77, R66.reuse ;  /* 0x000000424d4d7220 */ /* 0x080fe20000410000 */
[----:B------:R3:W4:Y:S01]  /*f850*/  MUFU.EX2 R162, R5 ;  /* 0x0000000500a27308 */ /* 0x0007220000000800 */
[----:B--2---:R-:W-:Y:S01]  /*f860*/  IMAD.WIDE.U32 R2, R16, -0x2daee0ad, RZ ;  /* 0xd2511f5310027825 */ /* 0x004fe200078e00ff */
[C---:B------:R-:W-:Y:S01]  /*f870*/  HMMA.16816.F32.BF16 R104, R12.reuse, R30, R104 ;  /* 0x0000001e0c68723c */ /* 0x040fe20000041868 */
[----:B------:R-:W-:Y:S02]  /*f880*/  LDSM.16.MT88.4 R28, [R186+0x6800] ;  /* 0x00680000ba1c783b */ /* 0x000fe40000004200 */
[-C--:B------:R-:W-:Y:S01]  /*f890*/  FMUL.FTZ R78, R78, R65.reuse ;  /* 0x000000414e4e7220 */ /* 0x080fe20000410000 */
[----:B------:R-:W-:Y:S01]  /*f8a0*/  SHF.R.U32.HI R7, RZ, 0x10, R2 ;  /* 0x00000010ff077819 */ /* 0x000fe20000011602 */
[-C--:B------:R-:W-:Y:S01]  /*f8b0*/  FMUL.FTZ R79, R79, R65.reuse ;  /* 0x000000414f4f7220 */ /* 0x080fe20000410000 */
[----:B-1----:R-:W-:Y:S01]  /*f8c0*/  LOP3.LUT R4, R3, UR16, R52, 0x96, !PT ;  /* 0x0000001003047c12 */ /* 0x002fe2000f8e9634 */
[-C--:B------:R-:W-:Y:S01]  /*f8d0*/  FMUL.FTZ R88, R88, R66.reuse ;  /* 0x0000004258587220 */ /* 0x080fe20000410000 */
[C---:B------:R-:W-:Y:S01]  /*f8e0*/  LOP3.LUT R3, R2.reuse, 0xffff, RZ, 0xc0, !PT ;  /* 0x0000ffff02037812 */ /* 0x040fe200078ec0ff */
[-C--:B------:R-:W-:Y:S01]  /*f8f0*/  FMUL.FTZ R89, R89, R66.reuse ;  /* 0x0000004259597220 */ /* 0x080fe20000410000 */
[----:B------:R-:W-:Y:S01]  /*f900*/  LOP3.LUT R11, R2, 0xff, RZ, 0xc0, !PT ;  /* 0x000000ff020b7812 */ /* 0x000fe200078ec0ff */
[-C--:B------:R-:W-:Y:S01]  /*f910*/  FMUL.FTZ R90, R90, R65.reuse ;  /* 0x000000415a5a7220 */ /* 0x080fe20000410000 */
[----:B------:R-:W-:Y:S01]  /*f920*/  SHF.R.U32.HI R16, RZ, 0x18, R2 ;  /* 0x00000018ff107819 */ /* 0x000fe20000011602 */
[-C--:B------:R-:W-:Y:S01]  /*f930*/  FMUL.FTZ R91, R91, R65.reuse ;  /* 0x000000415b5b7220 */ /* 0x080fe20000410000 */
[----:B------:R-:W-:Y:S01]  /*f940*/  SHF.R.U32.HI R6, RZ, 0x8, R3 ;  /* 0x00000008ff067819 */ /* 0x000fe20000011603 */
[--C-:B------:R-:W-:Y:S01]  /*f950*/  FFMA.FTZ R3, R146, c[0x0][0x23c], -R10.reuse ;  /* 0x00008f0092037a23 */ /* 0x100fe2000001080a */
[----:B------:R-:W-:Y:S01]  /*f960*/  LOP3.LUT R2, R7, 0xff, RZ, 0xc0, !PT ;  /* 0x000000ff07027812 */ /* 0x000fe200078ec0ff */
[----:B---3--:R-:W-:Y:S01]  /*f970*/  FFMA.FTZ R5, R142, c[0x0][0x23c], -R10 ;  /* 0x00008f008e057a23 */ /* 0x008fe2000001080a */
[----:B------:R-:W-:Y:S01]  /*f980*/  LOP3.LUT R17, R4, 0xff, RZ, 0xc0, !PT ;  /* 0x000000ff04117812 */ /* 0x000fe200078ec0ff */
[----:B------:R1:W-:Y:S01]  /*f990*/  MUFU.EX2 R159, R3 ;  /* 0x00000003009f7308 */ /* 0x0003e20000000800 */
[----:B------:R-:W-:Y:S01]  /*f9a0*/  PRMT R20, R2, 0x5410, R16 ;  /* 0x0000541002147816 */ /* 0x000fe20000000010 */
[-C--:B------:R-:W-:Y:S01]  /*f9b0*/  FMUL.FTZ R108, R108, R66.reuse ;  /* 0x000000426c6c7220 */ /* 0x080fe20000410000 */
[----:B------:R-:W-:Y:S01]  /*f9c0*/  LOP3.LUT R2, R4, 0xffff, RZ, 0xc0, !PT ;  /* 0x0000ffff04027812 */ /* 0x000fe200078ec0ff */
[-C--:B------:R-:W-:Y:S01]  /*f9d0*/  FMUL.FTZ R109, R109, R66.reuse ;  /* 0x000000426d6d7220 */ /* 0x080fe20000410000 */
[----:B------:R-:W-:Y:S01]  /*f9e0*/  SHF.R.U32.HI R16, RZ, 0x18, R4 ;  /* 0x00000018ff107819 */ /* 0x000fe20000011604 */
[-C--:B------:R-:W-:Y:S01]  /*f9f0*/  FMUL.FTZ R110, R110, R65.reuse ;  /* 0x000000416e6e7220 */ /* 0x080fe20000410000 */
[----:B------:R-:W-:Y:S01]  /*fa00*/  PRMT R11, R11, 0x5410, R6 ;  /* 0x000054100b0b7816 */ /* 0x000fe20000000006 */
[----:B------:R2:W-:Y:S01]  /*fa10*/  MUFU.EX2 R161, R5 ;  /* 0x0000000500a17308 */ /* 0x0005e20000000800 */
[----:B------:R-:W-:Y:S01]  /*fa20*/  SHF.R.U32.HI R7, RZ, 0x8, R2 ;  /* 0x00000008ff077819 */ /* 0x000fe20000011602 */
[----:B------:R-:W-:Y:S01]  /*fa30*/  FMUL.FTZ R111, R111, R65 ;  /* 0x000000416f6f7220 */ /* 0x000fe20000410000 */
[----:B------:R-:W-:Y:S01]  /*fa40*/  HMMA.16816.F32.BF16 R76, R12, R44, R76 ;  /* 0x0000002c0c4c723c */ /* 0x000fe2000004184c */
[----:B------:R-:W-:Y:S01]  /*fa50*/  HSET2.LE.AND R2, R11, R208, PT ;  /* 0x000000d00b027233 */ /* 0x000fe20003803000 */
[----:B------:R-:W-:-:S02]  /*fa60*/  FMUL.FTZ R120, R120, R66 ;  /* 0x0000004278787220 */ /* 0x000fc40000410000 */
[----:B------:R-:W-:Y:S01]  /*fa70*/  FMUL.FTZ R121, R121, R66 ;  /* 0x0000004279797220 */ /* 0x000fe20000410000 */
[----:B-1----:R-:W-:Y:S01]  /*fa80*/  SHF.R.U32.HI R3, RZ, 0x10, R4 ;  /* 0x00000010ff037819 */ /* 0x002fe20000011604 */
[----:B------:R-:W-:Y:S02]  /*fa90*/  FFMA.FTZ R4, R143, c[0x0][0x23c], -R10 ;  /* 0x00008f008f047a23 */ /* 0x000fe4000001080a */
[----:B------:R-:W-:Y:S01]  /*faa0*/  FMUL.FTZ R122, R122, R65 ;  /* 0x000000417a7a7220 */ /* 0x000fe20000410000 */
[----:B------:R-:W-:Y:S01]  /*fab0*/  LOP3.LUT R6, R3, 0xff, RZ, 0xc0, !PT ;  /* 0x000000ff03067812 */ /* 0x000fe200078ec0ff */
[----:B------:R1:W3:Y:S01]  /*fac0*/  MUFU.EX2 R160, R4 ;  /* 0x0000000400a07308 */ /* 0x0002e20000000800 */
[----:B----4-:R-:W-:Y:S01]  /*fad0*/  F2FP.BF16.PACK_AB R3, R162, R163 ;  /* 0x000000a3a203723e */ /* 0x010fe200000010ff */
[----:B------:R-:W-:Y:S01]  /*fae0*/  FMUL.FTZ R123, R123, R65 ;  /* 0x000000417b7b7220 */ /* 0x000fe20000410000 */
[----:B--2---:R-:W-:Y:S01]  /*faf0*/  PRMT R5, R6, 0x5410, R16 ;  /* 0x0000541006057816 */ /* 0x004fe20000000010 */
[----:B------:R-:W-:Y:S01]  /*fb00*/  HMMA.16816.F32.BF16 R88, R12, R46, R88 ;  /* 0x0000002e0c58723c */ /* 0x000fe20000041858 */
[----:B------:R-:W-:Y:S01]  /*fb10*/  LOP3.LUT R6, R2, R3, RZ, 0xc0, !PT ;  /* 0x0000000302067212 */ /* 0x000fe200078ec0ff */
[----:B------:R-:W-:-:S02]  /*fb20*/  FFMA.FTZ R2, R147, c[0x0][0x23c], -R10 ;  /* 0x00008f0093027a23 */ /* 0x000fc4000001080a */
[-C--:B------:R-:W-:Y:S02]  /*fb30*/  FMUL.FTZ R124, R124, R66.reuse ;  /* 0x000000427c7c7220 */ /* 0x080fe40000410000 */
[----:B------:R2:W4:Y:S01]  /*fb40*/  MUFU.EX2 R158, R2 ;  /* 0x00000002009e7308 */ /* 0x0005220000000800 */
[-C--:B------:R-:W-:Y:S01]  /*fb50*/  FMUL.FTZ R125, R125, R66.reuse ;  /* 0x000000427d7d7220 */ /* 0x080fe20000410000 */
[C---:B------:R-:W-:Y:S01]  /*fb60*/  HMMA.16816.F32.BF16 R44, R12.reuse, R48, R108 ;  /* 0x000000300c2c723c */ /* 0x040fe2000004186c */
[-C--:B------:R-:W-:Y:S02]  /*fb70*/  FMUL.FTZ R126, R126, R65.reuse ;  /* 0x000000417e7e7220 */ /* 0x080fe40000410000 */
[----:B------:R-:W-:Y:S01]  /*fb80*/  FMUL.FTZ R127, R127, R65 ;  /* 0x000000417f7f7220 */ /* 0x000fe20000410000 */
[----:B-1----:R-:W-:Y:S01]  /*fb90*/  PRMT R4, R17, 0x5410, R7 ;  /* 0x0000541011047816 */ /* 0x002fe20000000007 */
[-C--:B------:R-:W-:Y:S01]  /*fba0*/  FMUL.FTZ R136, R136, R66.reuse ;  /* 0x0000004288887220 */ /* 0x080fe20000410000 */
[----:B------:R-:W1:Y:S01]  /*fbb0*/  LDSM.16.MT88.4 R16, [R185+0x6800] ;  /* 0x00680000b910783b */ /* 0x000e620000004200 */
[----:B---3--:R-:W-:Y:S01]  /*fbc0*/  F2FP.BF16.PACK_AB R3, R160, R161 ;  /* 0x000000a1a003723e */ /* 0x008fe200000010ff */
[----:B------:R-:W-:Y:S01]  /*fbd0*/  HMMA.16816.F32.BF16 R52, R12, R50, R120 ;  /* 0x000000320c34723c */ /* 0x000fe20000041878 */
[----:B------:R-:W-:-:S02]  /*fbe0*/  FMUL.FTZ R137, R137, R66 ;  /* 0x0000004289897220 */ /* 0x000fc40000410000 */
[-C--:B------:R-:W-:Y:S02]  /*fbf0*/  FMUL.FTZ R138, R138, R65.reuse ;  /* 0x000000418a8a7220 */ /* 0x080fe40000410000 */
[----:B------:R-:W-:Y:S01]  /*fc00*/  FMUL.FTZ R139, R139, R65 ;  /* 0x000000418b8b7220 */ /* 0x000fe20000410000 */
[--C-:B--2---:R-:W-:Y:S02]  /*fc10*/  HSET2.LE.AND R2, R20, R208.reuse, PT ;  /* 0x000000d014027233 */ /* 0x104fe40003803000 */
[----:B------:R-:W-:Y:S03]  /*fc20*/  HMMA.16816.F32.BF16 R124, R12, R60, R124 ;  /* 0x0000003c0c7c723c */ /* 0x000fe6000004187c */
[----:B------:R-:W-:Y:S01]  /*fc30*/  LOP3.LUT R7, R2, R3, RZ, 0xc0, !PT ;  /* 0x0000000302077212 */ /* 0x000fe200078ec0ff */
[----:B------:R-:W-:Y:S01]  /*fc40*/  HSET2.LE.AND R2, R4, R208, PT ;  /* 0x000000d004027233 */ /* 0x000fe20003803000 */
[----:B------:R-:W-:-:S03]  /*fc50*/  F2FP.BF16.PACK_AB R3, R164, R165 ;  /* 0x000000a5a403723e */ /* 0x000fc600000010ff */
[----:B------:R-:W-:Y:S01]  /*fc60*/  HMMA.16816.F32.BF16 R136, R12, R62, R136 ;  /* 0x0000003e0c88723c */ /* 0x000fe20000041888 */
[----:B------:R-:W-:Y:S01]  /*fc70*/  LOP3.LUT R4, R2, R3, RZ, 0xc0, !PT ;  /* 0x0000000302047212 */ /* 0x000fe200078ec0ff */
[----:B------:R-:W-:Y:S01]  /*fc80*/  HSET2.LE.AND R2, R5, R208, PT ;  /* 0x000000d005027233 */ /* 0x000fe20003803000 */
[----:B----4-:R-:W-:-:S04]  /*fc90*/  F2FP.BF16.PACK_AB R3, R158, R159 ;  /* 0x0000009f9e03723e */ /* 0x010fc800000010ff */
[----:B------:R-:W-:Y:S01]  /*fca0*/  LOP3.LUT R5, R2, R3, RZ, 0xc0, !PT ;  /* 0x0000000302057212 */ /* 0x000fe200078ec0ff */
[----:B------:R-:W-:Y:S01]  /*fcb0*/  FFMA.FTZ R2, R56, c[0x0][0x23c], -R0 ;  /* 0x00008f0038027a23 */ /* 0x000fe20000010800 */
[----:B------:R-:W-:-:S05]  /*fcc0*/  LOP3.LUT R3, R33, UR7, R102, 0x96, !PT ;  /* 0x0000000721037c12 */ /* 0x000fca000f8e9666 */
[C---:B------:R-:W-:Y:S01]  /*fcd0*/  HMMA.16816.F32.BF16 R140, R4.reuse, R38, R148 ;  /* 0x00000026048c723c */ /* 0x040fe20000041894 */
[----:B------:R2:W-:Y:S07]  /*fce0*/  MUFU.EX2 R150, R2 ;  /* 0x0000000200967308 */ /* 0x0005ee0000000800 */
[C---:B-1----:R-:W-:Y:S07]  /*fcf0*/  HMMA.16816.F32.BF16 R48, R4.reuse, R16, R236 ;  /* 0x000000100430723c */ /* 0x042fee00000418ec */
[----:B------:R-:W-:Y:S01]  /*fd00*/  IMAD.MOV.U32 R238, RZ, RZ, R67 ;  /* 0x000000ffffee7224 */ /* 0x000fe200078e0043 */
[----:B------:R-:W-:Y:S01]  /*fd10*/  HMMA.16816.F32.BF16 R84, R4, R18, R84 ;  /* 0x000000120454723c */ /* 0x000fe20000041854 */
[----:B--2---:R-:W-:-:S02]  /*fd20*/  FFMA.FTZ R2, R41, c[0x0][0x23c], -R0 ;  /* 0x00008f0029027a23 */ /* 0x004fc40000010800 */
[----:B------:R-:W-:Y:S02]  /*fd30*/  IMAD.MOV.U32 R239, RZ, RZ, R113 ;  /* 0x000000ffffef7224 */ /* 0x000fe400078e0071 */
[----:B------:R1:W-:Y:S03]  /*fd40*/  MUFU.EX2 R151, R2 ;  /* 0x0000000200977308 */ /* 0x0003e60000000800 */
[C---:B------:R-:W-:Y:S08]  /*fd50*/  HMMA.16816.F32.BF16 R96, R4.reuse, R24, R96 ;  /* 0x000000180460723c */ /* 0x040ff00000041860 */
[----:B------:R-:W-:Y:S01]  /*fd60*/  HMMA.16816.F32.BF16 R80, R4, R26, R80 ;  /* 0x0000001a0450723c */ /* 0x000fe20000041850 */
[----:B-1----:R-:W-:-:S07]  /*fd70*/  FFMA.FTZ R2, R35, c[0x0][0x23c], -R0 ;  /* 0x00008f0023027a23 */ /* 0x002fce0000010800 */
[C---:B------:R-:W-:Y:S01]  /*fd80*/  HMMA.16816.F32.BF16 R108, R4.reuse, R28, R216 ;  /* 0x0000001c046c723c */ /* 0x040fe200000418d8 */
[----:B------:R1:W-:Y:S07]  /*fd90*/  MUFU.EX2 R154, R2 ;  /* 0x00000002009a7308 */ /* 0x0003ee0000000800 */
[C---:B------:R-:W-:Y:S08]  /*fda0*/  HMMA.16816.F32.BF16 R116, R4.reuse, R30, R116 ;  /* 0x0000001e0474723c */ /* 0x040ff00000041874 */
[----:B------:R-:W-:Y:S01]  /*fdb0*/  HMMA.16816.F32.BF16 R120, R4, R36, R212 ;  /* 0x000000240478723c */ /* 0x000fe200000418d4 */
[----:B-1----:R-:W-:-:S04]  /*fdc0*/  FFMA.FTZ R2, R34, c[0x0][0x23c], -R0 ;  /* 0x00008f0022027a23 */ /* 0x002fc80000010800 */
[----:B------:R1:W2:Y:S02]  /*fdd0*/  MUFU.EX2 R155, R2 ;  /* 0x00000002009b7308 */ /* 0x0002a40000000800 */
[--C-:B------:R-:W-:Y:S02]  /*fde0*/  FFMA.FTZ R4, R58, c[0x0][0x23c], -R8.reuse ;  /* 0x00008f003a047a23 */ /* 0x100fe40000010808 */
[----:B------:R-:W-:-:S04]  /*fdf0*/  FFMA.FTZ R5, R59, c[0x0][0x23c], -R8 ;  /* 0x00008f003b057a23 */ /* 0x000fc80000010808 */
[----:B------:R3:W-:Y:S01]  /*fe00*/  MUFU.EX2 R148, R4 ;  /* 0x0000000400947308 */ /* 0x0007e20000000800 */
[----:B-1----:R-:W-:-:S07]  /*fe10*/  IMAD.WIDE.U32 R2, R3, -0x2daee0ad, RZ ;  /* 0xd2511f5303027825 */ /* 0x002fce00078e00ff */
[----:B------:R1:W-:Y:S01]  /*fe20*/  MUFU.EX2 R177, R5 ;  /* 0x0000000500b17308 */ /* 0x0003e20000000800 */
[C---:B------:R-:W-:Y:S02]  /*fe30*/  LOP3.LUT R6, R2.reuse, 0xffff, RZ, 0xc0, !PT ;  /* 0x0000ffff02067812 */ /* 0x040fe400078ec0ff */
[----:B------:R-:W-:Y:S02]  /*fe40*/  LOP3.LUT R12, R2, 0xff, RZ, 0xc0, !PT ;  /* 0x000000ff020c7812 */ /* 0x000fe400078ec0ff */
[----:B---3--:R-:W-:Y:S01]  /*fe50*/  LOP3.LUT R4, R3, UR16, R100, 0x96, !PT ;  /* 0x0000001003047c12 */ /* 0x008fe2000f8e9664 */
[----:B------:R-:W-:Y:S01]  /*fe60*/  FFMA.FTZ R3, R57, c[0x0][0x23c], -R8 ;  /* 0x00008f0039037a23 */ /* 0x000fe20000010808 */
[--C-:B------:R-:W-:Y:S02]  /*fe70*/  SHF.R.U32.HI R7, RZ, 0x10, R2.reuse ;  /* 0x00000010ff077819 */ /* 0x100fe40000011602 */
[----:B------:R-:W-:Y:S01]  /*fe80*/  SHF.R.U32.HI R11, RZ, 0x18, R2 ;  /* 0x00000018ff0b7819 */ /* 0x000fe20000011602 */
[----:B------:R3:W4:Y:S01]  /*fe90*/  MUFU.EX2 R149, R3 ;  /* 0x0000000300957308 */ /* 0x0007220000000800 */
[----:B------:R-:W-:Y:S01]  /*fea0*/  IADD3 R2, R73, 0x1, RZ ;  /* 0x0000000149027810 */ /* 0x000fe20007ffe0ff */
[----:B-1----:R-:W-:-:S03]  /*feb0*/  FFMA.FTZ R5, R64, c[0x0][0x23c], -R8 ;  /* 0x00008f0040057a23 */ /* 0x002fc60000010808 */
[----:B------:R-:W-:Y:S02]  /*fec0*/  LOP3.LUT R14, R145, UR27, R2, 0x96, !PT ;  /* 0x0000001b910e7c12 */ /* 0x000fe4000f8e9602 */
[----:B------:R-:W-:Y:S01]  /*fed0*/  LOP3.LUT R2, R4, 0xffff, RZ, 0xc0, !PT ;  /* 0x0000ffff04027812 */ /* 0x000fe200078ec0ff */
[----:B------:R1:W5:Y:S02]  /*fee0*/  MUFU.EX2 R176, R5 ;  /* 0x0000000500b07308 */ /* 0x0003640000000800 */
[----:B------:R-:W-:Y:S01]  /*fef0*/  IMAD.WIDE.U32 R14, R14, -0x326172a9, RZ ;  /* 0xcd9e8d570e0e7825 */ /* 0x000fe200078e00ff */
[----:B---3--:R-:W-:Y:S02]  /*ff00*/  SHF.R.U32.HI R3, RZ, 0x8, R6 ;  /* 0x00000008ff037819 */ /* 0x008fe40000011606 */
[----:B------:R-:W-:Y:S02]  /*ff10*/  LOP3.LUT R6, R7, 0xff, RZ, 0xc0, !PT ;  /* 0x000000ff07067812 */ /* 0x000fe400078ec0ff */
[----:B------:R-:W-:-:S02]  /*ff20*/  PRMT R7, R12, 0x5410, R3 ;  /* 0x000054100c077816 */ /* 0x000fc40000000003 */
[--C-:B------:R-:W-:Y:S02]  /*ff30*/  SHF.R.U32.HI R3, RZ, 0x10, R4.reuse ;  /* 0x00000010ff037819 */ /* 0x100fe40000011604 */
[----:B------:R-:W-:Y:S02]  /*ff40*/  PRMT R12, R6, 0x5410, R11 ;  /* 0x00005410060c7816 */ /* 0x000fe4000000000b */
[----:B------:R-:W-:Y:S02]  /*ff50*/  LOP3.LUT R11, R4, 0xff, RZ, 0xc0, !PT ;  /* 0x000000ff040b7812 */ /* 0x000fe400078ec0ff */
[----:B------:R-:W-:Y:S02]  /*ff60*/  SHF.R.U32.HI R6, RZ, 0x18, R4 ;  /* 0x00000018ff067819 */ /* 0x000fe40000011604 */
[----:B-1----:R-:W-:Y:S01]  /*ff70*/  SHF.R.U32.HI R5, RZ, 0x8, R2 ;  /* 0x00000008ff057819 */ /* 0x002fe20000011602 */
[----:B------:R-:W-:Y:S01]  /*ff80*/  HSET2.LE.AND R2, R7, R208, PT ;  /* 0x000000d007027233 */ /* 0x000fe20003803000 */
[----:B------:R-:W-:-:S02]  /*ff90*/  LOP3.LUT R4, R3, 0xff, RZ, 0xc0, !PT ;  /* 0x000000ff03047812 */ /* 0x000fc400078ec0ff */
[----:B------:R-:W-:Y:S02]  /*ffa0*/  PRMT R7, R11, 0x5410, R5 ;  /* 0x000054100b077816 */ /* 0x000fe40000000005 */
[----:B--2---:R-:W-:Y:S02]  /*ffb0*/  F2FP.BF16.PACK_AB R3, R155, R154 ;  /* 0x0000009a9b03723e */ /* 0x004fe400000010ff */
[----:B------:R-:W-:Y:S01]  /*ffc0*/  PRMT R5, R4, 0x5410, R6 ;  /* 0x0000541004057816 */ /* 0x000fe20000000006 */
[--C-:B------:R-:W-:Y:S01]  /*ffd0*/  HSET2.LE.AND R4, R7, R208.reuse, PT ;  /* 0x000000d007047233 */ /* 0x100fe20003803000 */
[----:B------:R-:W-:Y:S01]  /*ffe0*/  LOP3.LUT R6, R2, R3, RZ, 0xc0, !PT ;  /* 0x0000000302067212 */ /* 0x000fe200078ec0ff */
[--C-:B------:R-:W-:Y:S01]  /*fff0*/  HSET2.LE.AND R2, R12, R208.reuse, PT ;  /* 0x000000d00c027233 */ /* 0x100fe20003803000 */
[----:B----4-:R-:W-:Y:S01]  /*10000*/  F2FP.BF16.PACK_AB R3, R177, R149 ;  /* 0x00000095b103723e */ /* 0x010fe200000010ff */
[----:B------:R-:W-:Y:S01]  /*10010*/  HSET2.LE.AND R11, R5, R208, PT ;  /* 0x000000d0050b7233 */ /* 0x000fe20003803000 */
[----:B------:R-:W-:-:S02]  /*10020*/  F2FP.BF16.PACK_AB R5, R151, R150 ;  /* 0x000000969705723e */ /* 0x000fc400000010ff */
[----:B-----5:R-:W-:Y:S02]  /*10030*/  F2FP.BF16.PACK_AB R12, R176, R148 ;  /* 0x00000094b00c723e */ /* 0x020fe400000010ff */
[----:B------:R-:W-:Y:S02]  /*10040*/  LOP3.LUT R7, R2, R3, RZ, 0xc0, !PT ;  /* 0x0000000302077212 */ /* 0x000fe400078ec0ff */
[----:B------:R-:W-:Y:S02]  /*10050*/  LOP3.LUT R4, R4, R5, RZ, 0xc0, !PT ;  /* 0x0000000504047212 */ /* 0x000fe400078ec0ff */
[----:B------:R-:W-:Y:S02]  /*10060*/  LOP3.LUT R5, R11, R12, RZ, 0xc0, !PT ;  /* 0x0000000c0b057212 */ /* 0x000fe400078ec0ff */
[----:B------:R-:W-:Y:S02]  /*10070*/  LOP3.LUT R2, R15, UR15, R156, 0x96, !PT ;  /* 0x0000000f0f027c12 */ /* 0x000fe4000f8e969c */
[----:B------:R-:W-:-:S02]  /*10080*/  LOP3.LUT R11, R43, UR13, R14, 0x96, !PT ;  /* 0x0000000d2b0b7c12 */ /* 0x000fc4000f8e960e */
[----:B------:R-:W-:Y:S01]  /*10090*/  LOP3.LUT R14, R233, UR13, R14, 0x96, !PT ;  /* 0x0000000de90e7c12 */ /* 0x000fe2000f8e960e */
[----:B------:R-:W-:Y:S01]  /*100a0*/  IMAD.WIDE.U32 R2, R2, -0x2daee0ad, RZ ;  /* 0xd2511f5302027825 */ /* 0x000fe200078e00ff */
[----:B------:R-:W-:Y:S03]  /*100b0*/  HMMA.16816.F32.BF16 R76, R4, R16, R76 ;  /* 0x00000010044c723c */ /* 0x000fe6000004184c */
[----:B------:R-:W-:Y:S01]  /*100c0*/  IMAD.WIDE.U32 R12, R11, -0x2daee0ad, RZ ;  /* 0xd2511f530b0c7825 */ /* 0x000fe200078e00ff */
[----:B------:R-:W-:-:S03]  /*100d0*/  LOP3.LUT R3, R3, UR12, R68, 0x96, !PT ;  /* 0x0000000c03037c12 */ /* 0x000fc6000f8e9644 */
[----:B------:R-:W-:Y:S01]  /*100e0*/  FFMA.FTZ R16, R209, c[0x0][0x23c], -R9 ;  /* 0x00008f00d1107a23 */ /* 0x000fe20000010809 */
[----:B------:R-:W-:Y:S01]  /*100f0*/  LOP3.LUT R11, R13, UR10, R2, 0x96, !PT ;  /* 0x0000000a0d0b7c12 */ /* 0x000fe2000f8e9602 */
[----:B------:R-:W-:Y:S01]  /*10100*/  IMAD.WIDE.U32 R2, R3, -0x326172a9, RZ ;  /* 0xcd9e8d5703027825 */ /* 0x000fe200078e00ff */
[----:B------:R-:W-:Y:S01]  /*10110*/  HMMA.16816.F32.BF16 R88, R4, R18, R88 ;  /* 0x000000120458723c */ /* 0x000fe20000041858 */
[----:B------:R-:W-:Y:S02]  /*10120*/  MUFU.EX2 R147, R16 ;  /* 0x0000001000937308 */ /* 0x000fe40000000800 */
[----:B------:R-:W-:Y:S01]  /*10130*/  IMAD.WIDE.U32 R40, R11, -0x326172a9, RZ ;  /* 0xcd9e8d570b287825 */ /* 0x000fe200078e00ff */
[----:B------:R-:W-:-:S03]  /*10140*/  LOP3.LUT R3, R3, UR11, R42, 0x96, !PT ;  /* 0x0000000b03037c12 */ /* 0x000fc6000f8e962a */
[----:B------:R-:W-:Y:S01]  /*10150*/  FFMA.FTZ R13, R210, c[0x0][0x23c], -R9 ;  /* 0x00008f00d20d7a23 */ /* 0x000fe20000010809 */
[----:B------:R-:W-:Y:S01]  /*10160*/  LOP3.LUT R11, R41, UR9, R2, 0x96, !PT ;  /* 0x00000009290b7c12 */ /* 0x000fe2000f8e9602 */
[----:B------:R-:W-:Y:S01]  /*10170*/  IMAD.WIDE.U32 R2, R3, -0x2daee0ad, RZ ;  /* 0xd2511f5303027825 */ /* 0x000fe200078e00ff */
[----:B------:R-:W-:Y:S01]  /*10180*/  HMMA.16816.F32.BF16 R92, R4, R24, R92 ;  /* 0x00000018045c723c */ /* 0x000fe2000004185c */
[----:B------:R1:W-:Y:S02]  /*10190*/  MUFU.EX2 R145, R13 ;  /* 0x0000000d00917308 */ /* 0x0003e40000000800 */
[----:B------:R-:W-:Y:S01]  /*101a0*/  IMAD.WIDE.U32 R34, R11, -0x2daee0ad, RZ ;  /* 0xd2511f530b227825 */ /* 0x000fe200078e00ff */
[----:B------:R-:W-:-:S03]  /*101b0*/  LOP3.LUT R3, R3, UR8, R12, 0x96, !PT ;  /* 0x0000000803037c12 */ /* 0x000fc6000f8e960c */
[----:B------:R-:W-:Y:S01]  /*101c0*/  FFMA.FTZ R11, R225, c[0x0][0x23c], -R9 ;  /* 0x00008f00e10b7a23 */ /* 0x000fe20000010809 */
[----:B------:R-:W-:Y:S01]  /*101d0*/  LOP3.LUT R2, R35, UR6, R2, 0x96, !PT ;  /* 0x0000000623027c12 */ /* 0x000fe2000f8e9602 */
[----:B------:R-:W-:Y:S01]  /*101e0*/  IMAD.WIDE.U32 R32, R3, -0x326172a9, RZ ;  /* 0xcd9e8d5703207825 */ /* 0x000fe200078e00ff */
[----:B------:R-:W-:Y:S01]  /*101f0*/  HMMA.16816.F32.BF16 R60, R4, R26, R104 ;  /* 0x0000001a043c723c */ /* 0x000fe20000041868 */
[----:B------:R2:W-:Y:S01]  /*10200*/  MUFU.EX2 R144, R11 ;  /* 0x0000000b00907308 */ /* 0x0005e20000000800 */
[----:B------:R-:W3:Y:S01]  /*10210*/  LDSM.16.MT88.4 R24, [R185+0x7000] ;  /* 0x00700000b918783b */ /* 0x000ee20000004200 */
[----:B------:R-:W-:-:S03]  /*10220*/  IMAD.WIDE.U32 R2, R2, -0x326172a9, RZ ;  /* 0xcd9e8d5702027825 */ /* 0x000fc600078e00ff */
[----:B------:R-:W-:Y:S01]  /*10230*/  LDSM.16.MT88.4 R104, [R188+0x7800] ;  /* 0x00780000bc68783b */ /* 0x000fe20000004200 */
[----:B-1----:R-:W-:Y:S01]  /*10240*/  FFMA.FTZ R13, R211, c[0x0][0x23c], -R9 ;  /* 0x00008f00d30d7a23 */ /* 0x002fe20000010809 */
[----:B------:R-:W-:Y:S01]  /*10250*/  LOP3.LUT R20, R2, 0xff, RZ, 0xc0, !PT ;  /* 0x000000ff02147812 */ /* 0x000fe200078ec0ff */
[----:B------:R-:W-:Y:S01]  /*10260*/  FFMA.FTZ R12, R229, c[0x0][0x23c], -R10 ;  /* 0x00008f00e50c7a23 */ /* 0x000fe2000001080a */
[----:B------:R-:W-:Y:S01]  /*10270*/  SHF.R.U32.HI R17, RZ, 0x18, R2 ;  /* 0x00000018ff117819 */ /* 0x000fe20000011602 */
[----:B------:R1:W-:Y:S01]  /*10280*/  MUFU.EX2 R146, R13 ;  /* 0x0000000d00927308 */ /* 0x0003e20000000800 */
[----:B------:R-:W-:Y:S01]  /*10290*/  HMMA.16816.F32.BF16 R44, R4, R28, R44 ;  /* 0x0000001c042c723c */ /* 0x000fe2000004182c */
[----:B--2---:R-:W-:-:S06]  /*102a0*/  FFMA.FTZ R11, R228, c[0x0][0x23c], -R10 ;  /* 0x00008f00e40b7a23 */ /* 0x004fcc000001080a */
[----:B------:R-:W-:Y:S01]  /*102b0*/  MUFU.EX2 R68, R12 ;  /* 0x0000000c00447308 */ /* 0x000fe20000000800 */
[C---:B------:R-:W-:Y:S01]  /*102c0*/  HMMA.16816.F32.BF16 R52, R4.reuse, R30, R52 ;  /* 0x0000001e0434723c */ /* 0x040fe20000041834 */
[----:B------:R-:W2:Y:S06]  /*102d0*/  LDSM.16.MT88.4 R28, [R188+0x7000] ;  /* 0x00700000bc1c783b */ /* 0x000eac0000004200 */
[----:B------:R4:W5:Y:S01]  /*102e0*/  MUFU.EX2 R73, R11 ;  /* 0x0000000b00497308 */ /* 0x0009620000000800 */
[----:B-1----:R-:W-:Y:S01]  /*102f0*/  SHF.R.U32.HI R13, RZ, 0x10, R2 ;  /* 0x00000010ff0d7819 */ /* 0x002fe20000011602 */
[----:B------:R-:W-:Y:S03]  /*10300*/  HMMA.16816.F32.BF16 R124, R4, R36, R124 ;  /* 0x00000024047c723c */ /* 0x000fe6000004187c */
[----:B------:R-:W-:-:S05]  /*10310*/  LOP3.LUT R13, R13, 0xff, RZ, 0xc0, !PT ;  /* 0x000000ff0d0d7812 */ /* 0x000fca00078ec0ff */
[----:B------:R-:W-:Y:S01]  /*10320*/  HMMA.16816.F32.BF16 R136, R4, R38, R136 ;  /* 0x000000260488723c */ /* 0x000fe20000041888 */
[----:B------:R-:W-:Y:S01]  /*10330*/  LDSM.16.MT88.4 R36, [R187+0x7000] ;  /* 0x00700000bb24783b */ /* 0x000fe20000004200 */
[----:B----4-:R-:W-:Y:S02]  /*10340*/  LOP3.LUT R11, R3, UR17, R32, 0x96, !PT ;  /* 0x00000011030b7c12 */ /* 0x010fe4000f8e9620 */
[----:B------:R-:W-:Y:S01]  /*10350*/  LOP3.LUT R3, R2, 0xffff, RZ, 0xc0, !PT ;  /* 0x0000ffff02037812 */ /* 0x000fe200078ec0ff */
[----:B------:R-:W-:Y:S01]  /*10360*/  FFMA.FTZ R2, R226, c[0x0][0x23c], -R10 ;  /* 0x00008f00e2027a23 */ /* 0x000fe2000001080a */
[C---:B------:R-:W-:Y:S02]  /*10370*/  LOP3.LUT R16, R11.reuse, 0xffff, RZ, 0xc0, !PT ;  /* 0x0000ffff0b107812 */ /* 0x040fe400078ec0ff */
[----:B------:R-:W-:Y:S01]  /*10380*/  LOP3.LUT R19, R11, 0xff, RZ, 0xc0, !PT ;  /* 0x000000ff0b137812 */ /* 0x000fe200078ec0ff */
[----:B------:R1:W-:Y:S01]  /*10390*/  MUFU.EX2 R67, R2 ;  /* 0x0000000200437308 */ /* 0x0003e20000000800 */
[----:B------:R-:W-:-:S02]  /*103a0*/  SHF.R.U32.HI R12, RZ, 0x10, R11 ;  /* 0x00000010ff0c7819 */ /* 0x000fc4000001160b */
[----:B------:R-:W-:Y:S02]  /*103b0*/  SHF.R.U32.HI R16, RZ, 0x8, R16 ;  /* 0x00000008ff107819 */ /* 0x000fe40000011610 */
[----:B------:R-:W-:Y:S02]  /*103c0*/  SHF.R.U32.HI R18, RZ, 0x18, R11 ;  /* 0x00000018ff127819 */ /* 0x000fe4000001160b */
[----:B------:R-:W-:Y:S02]  /*103d0*/  LOP3.LUT R11, R12, 0xff, RZ, 0xc0, !PT ;  /* 0x000000ff0c0b7812 */ /* 0x000fe400078ec0ff */
[----:B-----5:R-:W-:Y:S02]  /*103e0*/  F2FP.BF16.PACK_AB R6, R68, R73 ;  /* 0x000000494406723e */ /* 0x020fe400000010ff */
[----:B------:R-:W-:Y:S02]  /*103f0*/  PRMT R11, R11, 0x5410, R18 ;  /* 0x000054100b0b7816 */ /* 0x000fe40000000012 */
[----:B-1----:R-:W-:Y:S01]  /*10400*/  SHF.R.U32.HI R2, RZ, 0x8, R3 ;  /* 0x00000008ff027819 */ /* 0x002fe20000011603 */
[----:B------:R-:W-:-:S02]  /*10410*/  FFMA.FTZ R3, R227, c[0x0][0x23c], -R10 ;  /* 0x00008f00e3037a23 */ /* 0x000fc4000001080a */
[--C-:B------:R-:W-:Y:S01]  /*10420*/  HSET2.LE.AND R5, R11, R208.reuse, PT ;  /* 0x000000d00b057233 */ /* 0x100fe20003803000 */
[----:B------:R-:W-:Y:S01]  /*10430*/  F2FP.BF16.PACK_AB R11, R144, R146 ;  /* 0x00000092900b723e */ /* 0x000fe200000010ff */
[----:B------:R1:W4:Y:S01]  /*10440*/  MUFU.EX2 R171, R3 ;  /* 0x0000000300ab7308 */ /* 0x0003220000000800 */
[----:B------:R-:W-:Y:S02]  /*10450*/  PRMT R2, R20, 0x5410, R2 ;  /* 0x0000541014027816 */ /* 0x000fe40000000002 */
[----:B------:R-:W5:Y:S01]  /*10460*/  LDSM.16.MT88.4 R20, [R186+0x7000] ;  /* 0x00700000ba14783b */ /* 0x000f620000004200 */
[----:B------:R-:W-:Y:S02]  /*10470*/  LOP3.LUT R5, R5, R6, RZ, 0xc0, !PT ;  /* 0x0000000605057212 */ /* 0x000fe400078ec0ff */
[----:B------:R-:W-:-:S05]  /*10480*/  HSET2.LE.AND R7, R2, R208, PT ;  /* 0x000000d002077233 */ /* 0x000fca0003803000 */
[----:B------:R-:W-:Y:S01]  /*10490*/  LOP3.LUT R6, R7, R11, RZ, 0xc0, !PT ;  /* 0x0000000b07067212 */ /* 0x000fe200078ec0ff */
[----:B------:R-:W-:Y:S01]  /*104a0*/  FFMA.FTZ R11, R75, c[0x0][0x23c], -R0 ;  /* 0x00008f004b0b7a23 */ /* 0x000fe20000010800 */
[----:B-1----:R-:W-:-:S03]  /*104b0*/  PRMT R3, R13, 0x5410, R17 ;  /* 0x000054100d037816 */ /* 0x002fc60000000011 */
[----:B------:R1:W-:Y:S01]  /*104c0*/  MUFU.EX2 R57, R11 ;  /* 0x0000000b00397308 */ /* 0x0003e20000000800 */
[----:B------:R-:W-:Y:S01]  /*104d0*/  PRMT R13, R19, 0x5410, R16 ;  /* 0x00005410130d7816 */ /* 0x000fe20000000010 */
[----:B------:R-:W-:Y:S01]  /*104e0*/  HSET2.LE.AND R12, R3, R208, PT ;  /* 0x000000d0030c7233 */ /* 0x000fe20003803000 */
[----:B------:R-:W-:-:S03]  /*104f0*/  F2FP.BF16.PACK_AB R3, R145, R147 ;  /* 0x000000939103723e */ /* 0x000fc600000010ff */
[----:B------:R-:W-:Y:S01]  /*10500*/  HSET2.LE.AND R2, R13, R208, PT ;  /* 0x000000d00d027233 */ /* 0x000fe20003803000 */
[----:B----4-:R-:W-:-:S04]  /*10510*/  F2FP.BF16.PACK_AB R13, R171, R67 ;  /* 0x00000043ab0d723e */ /* 0x010fc800000010ff */
[----:B------:R-:W-:Y:S02]  /*10520*/  LOP3.LUT R4, R2, R3, RZ, 0xc0, !PT ;  /* 0x0000000302047212 */ /* 0x000fe400078ec0ff */
[----:B------:R-:W-:Y:S01]  /*10530*/  LOP3.LUT R2, R15, UR15, R114, 0x96, !PT ;  /* 0x0000000f0f027c12 */ /* 0x000fe2000f8e9672 */
[----:B------:R-:W-:Y:S01]  /*10540*/  IMAD.WIDE.U32 R14, R14, -0x2daee0ad, RZ ;  /* 0xd2511f530e0e7825 */ /* 0x000fe200078e00ff */
[----:B------:R-:W-:-:S03]  /*10550*/  LOP3.LUT R7, R12, R13, RZ, 0xc0, !PT ;  /* 0x0000000d0c077212 */ /* 0x000fc600078ec0ff */
[----:B------:R-:W-:-:S04]  /*10560*/  IMAD.WIDE.U32 R2, R2, -0x2daee0ad, RZ ;  /* 0xd2511f5302027825 */ /* 0x000fc800078e00ff */
[----:B------:R-:W-:Y:S01]  /*10570*/  FFMA.FTZ R12, R112, c[0x0][0x23c], -R0 ;  /* 0x00008f00700c7a23 */ /* 0x000fe20000010800 */
[----:B-1----:R-:W-:Y:S01]  /*10580*/  LOP3.LUT R11, R15, UR10, R2, 0x96, !PT ;  /* 0x0000000a0f0b7c12 */ /* 0x002fe2000f8e9602 */
[----:B---3--:R-:W-:Y:S01]  /*10590*/  HMMA.16816.F32.BF16 R48, R4, R24, R48 ;  /* 0x000000180430723c */ /* 0x008fe20000041830 */
[----:B------:R-:W-:Y:S01]  /*105a0*/  LOP3.LUT R3, R3, UR12, R74, 0x96, !PT ;  /* 0x0000000c03037c12 */ /* 0x000fe2000f8e964a */
[----:B------:R1:W-:Y:S02]  /*105b0*/  MUFU.EX2 R58, R12 ;  /* 0x0000000c003a7308 */ /* 0x0003e40000000800 */
[----:B------:R-:W-:-:S04]  /*105c0*/  IMAD.WIDE.U32 R156, R11, -0x326172a9, RZ ;  /* 0xcd9e8d570b9c7825 */ /* 0x000fc800078e00ff */
[----:B------:R-:W-:Y:S01]  /*105d0*/  IMAD.WIDE.U32 R2, R3, -0x326172a9, RZ ;  /* 0xcd9e8d5703027825 */ /* 0x000fe200078e00ff */
[----:B------:R-:W-:Y:S03]  /*105e0*/  HMMA.16816.F32.BF16 R84, R4, R26, R84 ;  /* 0x0000001a0454723c */ /* 0x000fe60000041854 */
[----:B------:R-:W-:Y:S01]  /*105f0*/  FFMA.FTZ R11, R128, c[0x0][0x23c], -R0 ;  /* 0x00008f00800b7a23 */ /* 0x000fe20000010800 */
[----:B------:R-:W-:-:S03]  /*10600*/  LOP3.LUT R3, R3, UR11, R232, 0x96, !PT ;  /* 0x0000000b03037c12 */ /* 0x000fc6000f8e96e8 */
[----:B------:R3:W-:Y:S01]  /*10610*/  MUFU.EX2 R59, R11 ;  /* 0x0000000b003b7308 */ /* 0x0007e20000000800 */
[----:B--2---:R-:W-:Y:S01]  /*10620*/  HMMA.16816.F32.BF16 R96, R4, R28, R96 ;  /* 0x0000001c0460723c */ /* 0x004fe20000041860 */
[----:B-1----:R-:W-:-:S06]  /*10630*/  FFMA.FTZ R12, R129, c[0x0][0x23c], -R0 ;  /* 0x00008f00810c7a23 */ /* 0x002fcc0000010800 */
[----:B------:R1:W2:Y:S01]  /*10640*/  MUFU.EX2 R64, R12 ;  /* 0x0000000c00407308 */ /* 0x0002a20000000800 */
[----:B------:R-:W-:Y:S01]  /*10650*/  HMMA.16816.F32.BF16 R100, R4, R30, R80 ;  /* 0x0000001e0464723c */ /* 0x000fe20000041850 */
[----:B---3--:R-:W-:Y:S01]  /*10660*/  LOP3.LUT R11, R157, UR9, R2, 0x96, !PT ;  /* 0x000000099d0b7c12 */ /* 0x008fe2000f8e9602 */
[----:B------:R-:W-:-:S06]  /*10670*/  IMAD.WIDE.U32 R2, R3, -0x2daee0ad, RZ ;  /* 0xd2511f5303027825 */ /* 0x000fcc00078e00ff */
[----:B-----5:R-:W-:Y:S01]  /*10680*/  HMMA.16816.F32.BF16 R112, R4, R20, R108 ;  /* 0x000000140470723c */ /* 0x020fe2000004186c */
[----:B------:R-:W-:Y:S01]  /*10690*/  IMAD.WIDE.U32 R74, R11, -0x2daee0ad, RZ ;  /* 0xd2511f530b4a7825 */ /* 0x000fe200078e00ff */
[----:B-1----:R-:W-:-:S03]  /*106a0*/  LOP3.LUT R12, R3, UR8, R14, 0x96, !PT ;  /* 0x00000008030c7c12 */ /* 0x002fc6000f8e960e */
[----:B------:R-:W-:Y:S01]  /*106b0*/  FFMA.FTZ R11, R130, c[0x0][0x23c], -R8 ;  /* 0x00008f00820b7a23 */ /* 0x000fe20000010808 */
[----:B------:R-:W-:Y:S02]  /*106c0*/  LOP3.LUT R2, R75, UR6, R2, 0x96, !PT ;  /* 0x000000064b027c12 */ /* 0x000fe4000f8e9602 */
[----:B------:R-:W-:Y:S01]  /*106d0*/  HMMA.16816.F32.BF16 R116, R4, R22, R116 ;  /* 0x000000160474723c */ /* 0x000fe20000041874 */
[----:B------:R-:W-:Y:S01]  /*106e0*/  IMAD.MOV.U32 R75, RZ, RZ, R220 ;  /* 0x000000ffff4b7224 */ /* 0x000fe200078e00dc */
[----:B------:R1:W-:Y:S01]  /*106f0*/  MUFU.EX2 R42, R11 ;  /* 0x0000000b002a7308 */ /* 0x0003e20000000800 */
[----:B------:R-:W-:-:S04]  /*10700*/  IMAD.WIDE.U32 R18, R12, -0x326172a9, RZ ;  /* 0xcd9e8d570c127825 */ /* 0x000fc800078e00ff */
[----:B------:R-:W-:Y:S01]  /*10710*/  IMAD.WIDE.U32 R2, R2, -0x326172a9, RZ ;  /* 0xcd9e8d5702027825 */ /* 0x000fe200078e00ff */
[----:B------:R-:W-:Y:S01]  /*10720*/  HMMA.16816.F32.BF16 R128, R4, R36, R120 ;  /* 0x000000240480723c */ /* 0x000fe20000041878 */
[----:B------:R-:W-:Y:S03]  /*10730*/  LDSM.16.MT88.4 R120, [R186+0x7800] ;  /* 0x00780000ba78783b */ /* 0x000fe60000004200 */
[----:B------:R-:W-:-:S04]  /*10740*/  SHF.R.U32.HI R12, RZ, 0x18, R2 ;  /* 0x00000018ff0c7819 */ /* 0x000fc80000011602 */
[----:B------:R-:W-:Y:S01]  /*10750*/  HMMA.16816.F32.BF16 R140, R4, R38, R140 ;  /* 0x00000026048c723c */ /* 0x000fe2000004188c */
[----:B-1----:R-:W-:-:S04]  /*10760*/  FFMA.FTZ R11, R132, c[0x0][0x23c], -R8 ;  /* 0x00008f00840b7a23 */ /* 0x002fc80000010808 */
[----:B------:R1:W-:Y:S02]  /*10770*/  MUFU.EX2 R43, R11 ;  /* 0x0000000b002b7308 */ /* 0x0003e40000000800 */
[----:B------:R-:W-:Y:S01]  /*10780*/  LOP3.LUT R6, R2, 0xffff, RZ, 0xc0, !PT ;  /* 0x0000ffff02067812 */ /* 0x000fe200078ec0ff */
[----:B------:R-:W-:Y:S01]  /*10790*/  FFMA.FTZ R4, R133, c[0x0][0x23c], -R8 ;  /* 0x00008f0085047a23 */ /* 0x000fe20000010808 */
[----:B------:R-:W-:Y:S02]  /*107a0*/  SHF.R.U32.HI R5, RZ, 0x10, R2 ;  /* 0x00000010ff057819 */ /* 0x000fe40000011602 */
[----:B------:R-:W-:Y:S02]  /*107b0*/  SHF.R.U32.HI R6, RZ, 0x8, R6 ;  /* 0x00000008ff067819 */ /* 0x000fe40000011606 */
[----:B------:R-:W-:Y:S01]  /*107c0*/  LOP3.LUT R7, R5, 0xff, RZ, 0xc0, !PT ;  /* 0x000000ff05077812 */ /* 0x000fe200078ec0ff */
[----:B------:R3:W4:Y:S01]  /*107d0*/  MUFU.EX2 R56, R4 ;  /* 0x0000000400387308 */ /* 0x0007220000000800 */
[----:B------:R-:W-:-:S02]  /*107e0*/  FFMA.FTZ R5, R134, c[0x0][0x23c], -R8 ;  /* 0x00008f0086057a23 */ /* 0x000fc40000010808 */
[----:B------:R-:W-:Y:S02]  /*107f0*/  PRMT R12, R7, 0x5410, R12 ;  /* 0x00005410070c7816 */ /* 0x000fe4000000000c */
[----:B-1----:R-:W-:-:S03]  /*10800*/  LOP3.LUT R11, R2, 0xff, RZ, 0xc0, !PT ;  /* 0x000000ff020b7812 */ /* 0x002fc600078ec0ff */
[----:B------:R1:W5:Y:S01]  /*10810*/  MUFU.EX2 R41, R5 ;  /* 0x0000000500297308 */ /* 0x0003620000000800 */
[----:B------:R-:W-:Y:S02]  /*10820*/  LOP3.LUT R2, R3, UR17, R18, 0x96, !PT ;  /* 0x0000001103027c12 */ /* 0x000fe4000f8e9612 */
[----:B------:R-:W-:Y:S02]  /*10830*/  PRMT R6, R11, 0x5410, R6 ;  /* 0x000054100b067816 */ /* 0x000fe40000000006 */
[C---:B------:R-:W-:Y:S02]  /*10840*/  LOP3.LUT R3, R2.reuse, 0xffff, RZ, 0xc0, !PT ;  /* 0x0000ffff02037812 */ /* 0x040fe400078ec0ff */
[--C-:B---3--:R-:W-:Y:S02]  /*10850*/  SHF.R.U32.HI R4, RZ, 0x10, R2.reuse ;  /* 0x00000010ff047819 */ /* 0x108fe40000011602 */
[----:B------:R-:W-:Y:S02]  /*10860*/  LOP3.LUT R7, R2, 0xff, RZ, 0xc0, !PT ;  /* 0x000000ff02077812 */ /* 0x000fe400078ec0ff */
[----:B------:R-:W-:Y:S01]  /*10870*/  SHF.R.U32.HI R11, RZ, 0x18, R2 ;  /* 0x00000018ff0b7819 */ /* 0x000fe20000011602 */
[----:B------:R-:W-:Y:S01]  /*10880*/  HSET2.LE.AND R2, R6, R208, PT ;  /* 0x000000d006027233 */ /* 0x000fe20003803000 */
[----:B------:R-:W-:-:S02]  /*10890*/  LOP3.LUT R4, R4, 0xff, RZ, 0xc0, !PT ;  /* 0x000000ff04047812 */ /* 0x000fc400078ec0ff */
[----:B-1----:R-:W-:Y:S02]  /*108a0*/  SHF.R.U32.HI R5, RZ, 0x8, R3 ;  /* 0x00000008ff057819 */ /* 0x002fe40000011603 */
[----:B--2---:R-:W-:Y:S02]  /*108b0*/  F2FP.BF16.PACK_AB R3, R64, R59 ;  /* 0x0000003b4003723e */ /* 0x004fe400000010ff */
[----:B------:R-:W-:Y:S02]  /*108c0*/  PRMT R7, R7, 0x5410, R5 ;  /* 0x0000541007077816 */ /* 0x000fe40000000005 */
[----:B------:R-:W-:Y:S01]  /*108d0*/  LOP3.LUT R6, R2, R3, RZ, 0xc0, !PT ;  /* 0x0000000302067212 */ /* 0x000fe200078ec0ff */
[--C-:B------:R-:W-:Y:S01]  /*108e0*/  HSET2.LE.AND R2, R12, R208.reuse, PT ;  /* 0x000000d00c027233 */ /* 0x100fe20003803000 */
[----:B------:R-:W-:Y:S01]  /*108f0*/  PRMT R5, R4, 0x5410, R11 ;  /* 0x0000541004057816 */ /* 0x000fe2000000000b */
[----:B------:R-:W-:Y:S01]  /*10900*/  HSET2.LE.AND R4, R7, R208, PT ;  /* 0x000000d007047233 */ /* 0x000fe20003803000 */
[----:B----4-:R-:W-:-:S02]  /*10910*/  F2FP.BF16.PACK_AB R3, R56, R43 ;  /* 0x0000002b3803723e */ /* 0x010fc400000010ff */
[----:B-----5:R-:W-:Y:S01]  /*10920*/  F2FP.BF16.PACK_AB R12, R41, R42 ;  /* 0x0000002a290c723e */ /* 0x020fe200000010ff */
[----:B------:R-:W-:Y:S01]  /*10930*/  HSET2.LE.AND R11, R5, R208, PT ;  /* 0x000000d0050b7233 */ /* 0x000fe20003803000 */
[----:B------:R-:W-:Y:S01]  /*10940*/  LOP3.LUT R7, R2, R3, RZ, 0xc0, !PT ;  /* 0x0000000302077212 */ /* 0x000fe200078ec0ff */
[----:B------:R-:W-:Y:S01]  /*10950*/  FFMA.FTZ R2, R231, c[0x0][0x23c], -R9 ;  /* 0x00008f00e7027a23 */ /* 0x000fe20000010809 */
[----:B------:R-:W-:Y:S02]  /*10960*/  F2FP.BF16.PACK_AB R5, R58, R57 ;  /* 0x000000393a05723e */ /* 0x000fe400000010ff */
[----:B------:R-:W-:Y:S01]  /*10970*/  LOP3.LUT R3, R33, UR7, R40, 0x96, !PT ;  /* 0x0000000721037c12 */ /* 0x000fe2000f8e9628 */
[----:B------:R1:W-:Y:S01]  /*10980*/  MUFU.EX2 R32, R2 ;  /* 0x0000000200207308 */ /* 0x0003e20000000800 */
[----:B------:R-:W-:Y:S02]  /*10990*/  LOP3.LUT R4, R4, R5, RZ, 0xc0, !PT ;  /* 0x0000000504047212 */ /* 0x000fe400078ec0ff */
[----:B------:R-:W-:Y:S01]  /*109a0*/  LOP3.LUT R5, R11, R12, RZ, 0xc0, !PT ;  /* 0x0000000c0b057212 */ /* 0x000fe200078ec0ff */
[----:B------:R-:W-:-:S02]  /*109b0*/  FFMA.FTZ R11, R235, c[0x0][0x23c], -R10 ;  /* 0x00008f00eb0b7a23 */ /* 0x000fc4000001080a */
[----:B------:R-:W-:-:S04]  /*109c0*/  FFMA.FTZ R12, R242, c[0x0][0x23c], -R10 ;  /* 0x00008f00f20c7a23 */ /* 0x000fc8000001080a */
[----:B------:R-:W-:Y:S01]  /*109d0*/  HMMA.16816.F32.BF16 R92, R4, R28, R92 ;  /* 0x0000001c045c723c */ /* 0x000fe2000004185c */
[----:B-1----:R-:W-:-:S07]  /*109e0*/  FFMA.FTZ R2, R234, c[0x0][0x23c], -R9 ;  /* 0x00008f00ea027a23 */ /* 0x002fce0000010809 */
[C---:B------:R-:W-:Y:S01]  /*109f0*/  HMMA.16816.F32.BF16 R108, R4.reuse, R26, R88 ;  /* 0x0000001a046c723c */ /* 0x040fe20000041858 */
[----:B------:R-:W-:Y:S01]  /*10a00*/  MUFU.EX2 R27, R11 ;  /* 0x0000000b001b7308 */ /* 0x000fe20000000800 */
[----:B------:R-:W1:Y:S06]  /*10a10*/  LDSM.16.MT88.4 R88, [R185+0x7800] ;  /* 0x00780000b958783b */ /* 0x000e6c0000004200 */
[C---:B------:R-:W-:Y:S01]  /*10a20*/  HMMA.16816.F32.BF16 R76, R4.reuse, R24, R76 ;  /* 0x00000018044c723c */ /* 0x040fe2000004184c */
[----:B------:R2:W-:Y:S07]  /*10a30*/  MUFU.EX2 R35, R2 ;  /* 0x0000000200237308 */ /* 0x0005ee0000000800 */
[C---:B------:R-:W-:Y:S01]  /*10a40*/  HMMA.16816.F32.BF16 R44, R4.reuse, R20, R44 ;  /* 0x00000014042c723c */ /* 0x040fe2000004182c */
[----:B------:R-:W-:Y:S07]  /*10a50*/  MUFU.EX2 R25, R12 ;  /* 0x0000000c00197308 */ /* 0x000fee0000000800 */
[----:B------:R-:W-:Y:S01]  /*10a60*/  HMMA.16816.F32.BF16 R52, R4, R22, R52 ;  /* 0x000000160434723c */ /* 0x000fe20000041834 */
[----:B--2---:R-:W-:-:S04]  /*10a70*/  FFMA.FTZ R2, R230, c[0x0][0x23c], -R9 ;  /* 0x00008f00e6027a23 */ /* 0x004fc80000010809 */
[----:B------:R2:W-:Y:S03]  /*10a80*/  MUFU.EX2 R29, R2 ;  /* 0x00000002001d7308 */ /* 0x0005e60000000800 */
[C---:B------:R-:W-:Y:S08]  /*10a90*/  HMMA.16816.F32.BF16 R124, R4.reuse, R36, R124 ;  /* 0x00000024047c723c */ /* 0x040ff0000004187c */
[----:B------:R-:W-:Y:S01]  /*10aa0*/  HMMA.16816.F32.BF16 R60, R4, R30, R60 ;  /* 0x0000001e043c723c */ /* 0x000fe2000004183c */
[----:B--2---:R-:W-:-:S07]  /*10ab0*/  FFMA.FTZ R2, R240, c[0x0][0x23c], -R9 ;  /* 0x00008f00f0027a23 */ /* 0x004fce0000010809 */
[----:B------:R-:W-:Y:S01]  /*10ac0*/  HMMA.16816.F32.BF16 R36, R4, R38, R136 ;  /* 0x000000260424723c */ /* 0x000fe20000041888 */
[----:B------:R2:W3:Y:S06]  /*10ad0*/  MUFU.EX2 R28, R2 ;  /* 0x00000002001c7308 */ /* 0x0004ec0000000800 */
[--C-:B------:R-:W-:Y:S02]  /*10ae0*/  FFMA.FTZ R4, R174, c[0x0][0x23c], -R8.reuse ;  /* 0x00008f00ae047a23 */ /* 0x100fe40000010808 */
[----:B------:R-:W-:Y:S02]  /*10af0*/  FFMA.FTZ R6, R183, c[0x0][0x23c], -R8 ;  /* 0x00008f00b7067a23 */ /* 0x000fe40000010808 */
[----:B--2---:R-:W-:Y:S01]  /*10b00*/  IMAD.WIDE.U32 R2, R3, -0x2daee0ad, RZ ;  /* 0xd2511f5303027825 */ /* 0x004fe200078e00ff */
[----:B---3--:R-:W-:-:S04]  /*10b10*/  F2FP.BF16.PACK_AB R12, R28, R29 ;  /* 0x0000001d1c0c723e */ /* 0x008fc800000010ff */
[----:B------:R-:W-:Y:S02]  /*10b20*/  LOP3.LUT R9, R3, UR16, R34, 0x96, !PT ;  /* 0x0000001003097c12 */ /* 0x000fe4000f8e9622 */
[C---:B------:R-:W-:Y:S01]  /*10b30*/  LOP3.LUT R13, R2.reuse, 0xffff, RZ, 0xc0, !PT ;  /* 0x0000ffff020d7812 */ /* 0x040fe200078ec0ff */
[----:B------:R-:W-:Y:S01]  /*10b40*/  FFMA.FTZ R3, R241, c[0x0][0x23c], -R10 ;  /* 0x00008f00f1037a23 */ /* 0x000fe2000001080a */
[----:B------:R-:W-:Y:S02]  /*10b50*/  LOP3.LUT R18, R2, 0xff, RZ, 0xc0, !PT ;  /* 0x000000ff02127812 */ /* 0x000fe400078ec0ff */
[--C-:B------:R-:W-:Y:S01]  /*10b60*/  SHF.R.U32.HI R14, RZ, 0x10, R2.reuse ;  /* 0x00000010ff0e7819 */ /* 0x100fe20000011602 */
[----:B------:R2:W3:Y:S01]  /*10b70*/  MUFU.EX2 R26, R3 ;  /* 0x00000003001a7308 */ /* 0x0004e20000000800 */
[----:B------:R-:W-:Y:S02]  /*10b80*/  SHF.R.U32.HI R17, RZ, 0x18, R2 ;  /* 0x00000018ff117819 */ /* 0x000fe40000011602 */
[----:B------:R-:W-:-:S02]  /*10b90*/  SHF.R.U32.HI R2, RZ, 0x8, R13 ;  /* 0x00000008ff027819 */ /* 0x000fc4000001160d */
[----:B------:R-:W-:Y:S02]  /*10ba0*/  LOP3.LUT R16, R9, 0xff, RZ, 0xc0, !PT ;  /* 0x000000ff09107812 */ /* 0x000fe400078ec0ff */
[--C-:B------:R-:W-:Y:S02]  /*10bb0*/  SHF.R.U32.HI R11, RZ, 0x10, R9.reuse ;  /* 0x00000010ff0b7819 */ /* 0x100fe40000011609 */
[----:B------:R-:W-:Y:S02]  /*10bc0*/  SHF.R.U32.HI R15, RZ, 0x18, R9 ;  /* 0x00000018ff0f7819 */ /* 0x000fe40000011609 */
[----:B------:R-:W-:Y:S02]  /*10bd0*/  LOP3.LUT R11, R11, 0xff, RZ, 0xc0, !PT ;  /* 0x000000ff0b0b7812 */ /* 0x000fe400078ec0ff */
[----:B------:R-:W-:Y:S02]  /*10be0*/  LOP3.LUT R13, R14, 0xff, RZ, 0xc0, !PT ;  /* 0x000000ff0e0d7812 */ /* 0x000fe400078ec0ff */
[----:B--2---:R-:W-:-:S02]  /*10bf0*/  LOP3.LUT R3, R9, 0xffff, RZ, 0xc0, !PT ;  /* 0x0000ffff09037812 */ /* 0x004fc400078ec0ff */
[----:B------:R-:W-:Y:S01]  /*10c00*/  PRMT R14, R13, 0x5410, R17 ;  /* 0x000054100d0e7816 */ /* 0x000fe20000000011 */
[----:B------:R-:W-:Y:S01]  /*10c10*/  FFMA.FTZ R13, R180, c[0x0][0x23c], -R0 ;  /* 0x00008f00b40d7a23 */ /* 0x000fe20000010800 */
[----:B------:R-:W-:Y:S02]  /*10c20*/  SHF.R.U32.HI R9, RZ, 0x8, R3 ;  /* 0x00000008ff097819 */ /* 0x000fe40000011603 */
[----:B------:R-:W-:Y:S01]  /*10c30*/  PRMT R3, R18, 0x5410, R2 ;  /* 0x0000541012037816 */ /* 0x000fe20000000002 */
[----:B------:R-:W-:Y:S01]  /*10c40*/  FFMA.FTZ R2, R243, c[0x0][0x23c], -R10 ;  /* 0x00008f00f3027a23 */ /* 0x000fe2000001080a */
[----:B------:R-:W-:Y:S01]  /*10c50*/  PRMT R9, R16, 0x5410, R9 ;  /* 0x0000541010097816 */ /* 0x000fe20000000009 */
[----:B------:R-:W-:Y:S01]  /*10c60*/  MUFU.EX2 R23, R13 ;  /* 0x0000000d00177308 */ /* 0x000fe20000000800 */
[----:B------:R-:W-:Y:S01]  /*10c70*/  PRMT R10, R11, 0x5410, R15 ;  /* 0x000054100b0a7816 */ /* 0x000fe2000000000f */
[----:B------:R-:W-:Y:S01]  /*10c80*/  HSET2.LE.AND R11, R3, R208, PT ;  /* 0x000000d0030b7233 */ /* 0x000fe20003803000 */
[----:B------:R-:W-:-:S04]  /*10c90*/  F2FP.BF16.PACK_AB R3, R35, R32 ;  /* 0x000000202303723e */ /* 0x000fc800000010ff */
[----:B------:R-:W-:Y:S01]  /*10ca0*/  LOP3.LUT R134, R11, R12, RZ, 0xc0, !PT ;  /* 0x0000000c0b867212 */ /* 0x000fe200078ec0ff */
[----:B------:R2:W4:Y:S08]  /*10cb0*/  MUFU.EX2 R24, R2 ;  /* 0x0000000200187308 */ /* 0x0005300000000800 */
[----:B------:R-:W-:Y:S01]  /*10cc0*/  MUFU.EX2 R16, R6 ;  /* 0x0000000600107308 */ /* 0x000fe20000000800 */
[----:B--2---:R-:W-:-:S02]  /*10cd0*/  HSET2.LE.AND R2, R9, R208, PT ;  /* 0x000000d009027233 */ /* 0x004fc40003803000 */
[--C-:B------:R-:W-:Y:S01]  /*10ce0*/  HSET2.LE.AND R9, R10, R208.reuse, PT ;  /* 0x000000d00a097233 */ /* 0x100fe20003803000 */
[----:B---3--:R-:W-:Y:S02]  /*10cf0*/  F2FP.BF16.PACK_AB R10, R26, R27 ;  /* 0x0000001b1a0a723e */ /* 0x008fe400000010ff */
[----:B------:R-:W-:Y:S01]  /*10d00*/  LOP3.LUT R132, R2, R3, RZ, 0xc0, !PT ;  /* 0x0000000302847212 */ /* 0x000fe200078ec0ff */
[----:B------:R-:W-:Y:S01]  /*10d10*/  HSET2.LE.AND R2, R14, R208, PT ;  /* 0x000000d00e027233 */ /* 0x000fe20003803000 */
[----:B----4-:R-:W-:Y:S01]  /*10d20*/  F2FP.BF16.PACK_AB R3, R24, R25 ;  /* 0x000000191803723e */ /* 0x010fe200000010ff */
[----:B------:R-:W2:Y:S01]  /*10d30*/  LDSM.16.MT88.4 R12, [R187+0x7800] ;  /* 0x00780000bb0c783b */ /* 0x000ea20000004200 */
[----:B------:R-:W-:Y:S01]  /*10d40*/  LOP3.LUT R133, R9, R10, RZ, 0xc0, !PT ;  /* 0x0000000a09857212 */ /* 0x000fe200078ec0ff */
[--C-:B------:R-:W-:Y:S01]  /*10d50*/  FFMA.FTZ R9, R181, c[0x0][0x23c], -R0.reuse ;  /* 0x00008f00b5097a23 */ /* 0x100fe20000010800 */
[----:B------:R-:W-:Y:S01]  /*10d60*/  LOP3.LUT R135, R2, R3, RZ, 0xc0, !PT ;  /* 0x0000000302877212 */ /* 0x000fe200078ec0ff */
[----:B------:R-:W-:-:S02]  /*10d70*/  FFMA.FTZ R2, R172, c[0x0][0x23c], -R0 ;  /* 0x00008f00ac027a23 */ /* 0x000fc40000010800 */
[----:B------:R-:W-:Y:S01]  /*10d80*/  FFMA.FTZ R0, R173, c[0x0][0x23c], -R0 ;  /* 0x00008f00ad007a23 */ /* 0x000fe20000010800 */
[----:B------:R-:W3:Y:S03]  /*10d90*/  MUFU.EX2 R20, R9 ;  /* 0x0000000900147308 */ /* 0x000ee60000000800 */
[C---:B-1----:R-:W-:Y:S05]  /*10da0*/  HMMA.16816.F32.BF16 R80, R132.reuse, R88, R48 ;  /* 0x000000588450723c */ /* 0x042fea0000041830 */
[----:B------:R1:W-:Y:S03]  /*10db0*/  MUFU.EX2 R21, R2 ;  /* 0x0000000200157308 */ /* 0x0003e60000000800 */
[----:B------:R-:W-:Y:S05]  /*10dc0*/  HMMA.16816.F32.BF16 R84, R132, R90, R84 ;  /* 0x0000005a8454723c */ /* 0x000fea0000041854 */
[----:B------:R4:W5:Y:S01]  /*10dd0*/  MUFU.EX2 R22, R0 ;  /* 0x0000000000167308 */ /* 0x0009620000000800 */
[----:B---3--:R-:W-:-:S02]  /*10de0*/  F2FP.BF16.PACK_AB R6, R20, R23 ;  /* 0x000000171406723e */ /* 0x008fc400000010ff */
[----:B------:R-:W-:Y:S01]  /*10df0*/  HMMA.16816.F32.BF16 R96, R132, R104, R96 ;  /* 0x000000688460723c */ /* 0x000fe20000041860 */
[----:B-1----:R-:W-:-:S04]  /*10e00*/  LOP3.LUT R2, R19, UR7, R156, 0x96, !PT ;  /* 0x0000000713027c12 */ /* 0x002fc8000f8e969c */
[----:B------:R1:W-:Y:S03]  /*10e10*/  MUFU.EX2 R19, R4 ;  /* 0x0000000400137308 */ /* 0x0003e60000000800 */
[----:B------:R-:W-:Y:S01]  /*10e20*/  HMMA.16816.F32.BF16 R100, R132, R106, R100 ;  /* 0x0000006a8464723c */ /* 0x000fe20000041864 */
[----:B------:R-:W-:-:S04]  /*10e30*/  IMAD.WIDE.U32 R2, R2, -0x2daee0ad, RZ ;  /* 0xd2511f5302027825 */ /* 0x000fc800078e00ff */
[----:B----4-:R-:W-:Y:S01]  /*10e40*/  FFMA.FTZ R0, R182, c[0x0][0x23c], -R8 ;  /* 0x00008f00b6007a23 */ /* 0x010fe20000010808 */
[C---:B------:R-:W-:Y:S02]  /*10e50*/  LOP3.LUT R5, R2.reuse, 0xffff, RZ, 0xc0, !PT ;  /* 0x0000ffff02057812 */ /* 0x040fe400078ec0ff */
[C---:B------:R-:W-:Y:S01]  /*10e60*/  HMMA.16816.F32.BF16 R112, R132.reuse, R120, R112 ;  /* 0x000000788470723c */ /* 0x040fe20000041870 */
[----:B------:R-:W-:Y:S01]  /*10e70*/  LOP3.LUT R9, R2, 0xff, RZ, 0xc0, !PT ;  /* 0x000000ff02097812 */ /* 0x000fe200078ec0ff */
[----:B------:R3:W4:Y:S01]  /*10e80*/  MUFU.EX2 R17, R0 ;  /* 0x0000000000117308 */ /* 0x0007220000000800 */
[----:B------:R-:W-:Y:S02]  /*10e90*/  SHF.R.U32.HI R11, RZ, 0x18, R2 ;  /* 0x00000018ff0b7819 */ /* 0x000fe40000011602 */
[----:B------:R-:W-:Y:S01]  /*10ea0*/  SHF.R.U32.HI R5, RZ, 0x8, R5 ;  /* 0x00000008ff057819 */ /* 0x000fe20000011605 */
[----:B-1----:R-:W-:Y:S02]  /*10eb0*/  FFMA.FTZ R4, R175, c[0x0][0x23c], -R8 ;  /* 0x00008f00af047a23 */ /* 0x002fe40000010808 */
[C---:B------:R-:W-:Y:S02]  /*10ec0*/  HMMA.16816.F32.BF16 R116, R132.reuse, R122, R116 ;  /* 0x0000007a8474723c */ /* 0x040fe40000041874 */
[----:B------:R1:W1:Y:S06]  /*10ed0*/  MUFU.EX2 R18, R4 ;  /* 0x0000000400127308 */ /* 0x00026c0000000800 */
[----:B--2---:R-:W-:Y:S01]  /*10ee0*/  HMMA.16816.F32.BF16 R128, R132, R12, R128 ;  /* 0x0000000c8480723c */ /* 0x004fe20000041880 */
        /* <DEDUP_REMOVED lines=8> */
[----:B-1----:R-:W-:Y:S02]  /*10f70*/  SHF.R.U32.HI R4, RZ, 0x8, R2 ;  /* 0x00000008ff047819 */ /* 0x002fe40000011602 */
[----:B------:R-:W-:Y:S02]  /*10f80*/  PRMT R0, R9, 0x5410, R5 ;  /* 0x0000541009007816 */ /* 0x000fe40000000005 */
[----:B------:R-:W-:Y:S02]  /*10f90*/  LOP3.LUT R2, R3, 0xff, RZ, 0xc0, !PT ;  /* 0x000000ff03027812 */ /* 0x000fe400078ec0ff */
[----:B------:R-:W-:Y:S01]  /*10fa0*/  PRMT R3, R7, 0x5410, R11 ;  /* 0x0000541007037816 */ /* 0x000fe2000000000b */
[--C-:B------:R-:W-:Y:S01]  /*10fb0*/  HSET2.LE.AND R0, R0, R208.reuse, PT ;  /* 0x000000d000007233 */ /* 0x100fe20003803000 */
[----:B------:R-:W-:Y:S02]  /*10fc0*/  PRMT R7, R2, 0x5410, R8 ;  /* 0x0000541002077816 */ /* 0x000fe40000000008 */
[----:B-----5:R-:W-:Y:S01]  /*10fd0*/  F2FP.BF16.PACK_AB R2, R22, R21 ;  /* 0x000000151602723e */ /* 0x020fe200000010ff */
[--C-:B------:R-:W-:Y:S01]  /*10fe0*/  HSET2.LE.AND R3, R3, R208.reuse, PT ;  /* 0x000000d003037233 */ /* 0x100fe20003803000 */
[----:B------:R-:W-:Y:S01]  /*10ff0*/  PRMT R5, R10, 0x5410, R4 ;  /* 0x000054100a057816 */ /* 0x000fe20000000004 */
[--C-:B------:R-:W-:Y:S01]  /*11000*/  HSET2.LE.AND R7, R7, R208.reuse, PT ;  /* 0x000000d007077233 */ /* 0x100fe20003803000 */
[----:B------:R-:W-:Y:S01]  /*11010*/  LOP3.LUT R138, R0, R2, RZ, 0xc0, !PT ;  /* 0x00000002008a7212 */ /* 0x000fe200078ec0ff */
[----:B------:R-:W-:Y:S01]  /*11020*/  FFMA.FTZ R2, R238, R66, R170 ;  /* 0x00000042ee027223 */ /* 0x000fe200000100aa */
[----:B----4-:R-:W-:Y:S01]  /*11030*/  F2FP.BF16.PACK_AB R0, R16, R17 ;  /* 0x000000111000723e */ /* 0x010fe200000010ff */
[----:B------:R-:W-:Y:S01]  /*11040*/  HSET2.LE.AND R5, R5, R208, PT ;  /* 0x000000d005057233 */ /* 0x000fe20003803000 */
[----:B------:R-:W-:-:S02]  /*11050*/  F2FP.BF16.PACK_AB R4, R18, R19 ;  /* 0x000000131204723e */ /* 0x000fc400000010ff */
[----:B------:R-:W-:Y:S01]  /*11060*/  LOP3.LUT R137, R7, R0, RZ, 0xc0, !PT ;  /* 0x0000000007897212 */ /* 0x000fe200078ec0ff */
[----:B------:R-:W-:Y:S01]  /*11070*/  FFMA.FTZ R0, R239, R65, R167 ;  /* 0x00000041ef007223 */ /* 0x000fe200000100a7 */
[----:B------:R-:W-:Y:S01]  /*11080*/  LOP3.LUT R139, R3, R4, RZ, 0xc0, !PT ;  /* 0x00000004038b7212 */ /* 0x000fe200078ec0ff */
[----:B------:R-:W-:Y:S01]  /*11090*/  FFMA.FTZ R3, R223, R153, R249 ;  /* 0x00000099df037223 */ /* 0x000fe200000100f9 */
[----:B------:R-:W-:Y:S01]  /*110a0*/  LOP3.LUT R136, R5, R6, RZ, 0xc0, !PT ;  /* 0x0000000605887212 */ /* 0x000fe200078ec0ff */
[----:B------:R-:W-:Y:S02]  /*110b0*/  FFMA.FTZ R4, R224, R152, R222 ;  /* 0x00000098e0047223 */ /* 0x000fe400000100de */
        /* <DEDUP_REMOVED lines=67> */
[----:B------:R1:W-:Y:S01]  /*114f0*/  STL [R1+0x1c], R4 ;  /* 0x00001c0401007387 */ /* 0x0003e20000100800 */
[----:B------:R-:W-:-:S03]  /*11500*/  FADD.FTZ R0, R24, R0 ;  /* 0x0000000018007221 */ /* 0x000fc60000010000 */
[----:B------:R1:W-:Y:S04]  /*11510*/  STL [R1+0x20], R3 ;  /* 0x0000200301007387 */ /* 0x0003e80000100800 */
[----:B------:R1:W-:Y:S04]  /*11520*/  STL [R1+0x24], R2 ;  /* 0x0000240201007387 */ /* 0x0003e80000100800 */
[----:B------:R1:W-:Y:S02]  /*11530*/  STL [R1+0x28], R0 ;  /* 0x0000280001007387 */ /* 0x0003e40000100800 */
.L_x_1171:
[----:B------:R-:W-:-:S13]  /*11540*/  ISETP.GT.AND P0, PT, R75, UR18, PT ;  /* 0x000000124b007c0c */ /* 0x000fda000bf04270 */
[----:B------:R-:W-:Y:S05]  /*11550*/  @!P0 BRA `(.L_x_1178) ;  /* 0x00004e3000008947 */ /* 0x000fea0003800000 */
[----:B------:R-:W2:Y:S01]  /*11560*/  LDL.LU.64 R6, [R1+0x10] ;  /* 0x0000100001067983 */ /* 0x000ea20000300a00 */
[----:B------:R-:W3:Y:S01]  /*11570*/  LDC.U8 R243, c[0x0][0x2d8] ;  /* 0x0000b600fff37b82 */ /* 0x000ee20000000000 */
[----:B------:R-:W-:Y:S01]  /*11580*/  ULDC.64 UR4, c[0x0][0x1a0] ;  /* 0x0000680000047ab9 */ /* 0x000fe20000000a00 */
[----:B------:R-:W-:Y:S01]  /*11590*/  MOV R68, R71 ;  /* 0x0000004700447202 */ /* 0x000fe20000000f00 */
[----:B-1----:R-:W2:Y:S01]  /*115a0*/  LDL.LU.64 R4, [R1+0x30] ;  /* 0x0000300001047983 */ /* 0x002ea20000300a00 */
[C---:B------:R-:W-:Y:S01]  /*115b0*/  IADD3 R2, R251.reuse, 0x4, RZ ;  /* 0x00000004fb027810 */ /* 0x040fe20007ffe0ff */
[----:B------:R-:W-:Y:S01]  /*115c0*/  IMAD.WIDE.U32 R10, R251, -0x326172a9, RZ ;  /* 0xcd9e8d57fb0a7825 */ /* 0x000fe200078e00ff */
[----:B------:R-:W-:Y:S01]  /*115d0*/  USHF.L.U64.HI UR19, UR4, 0x5, UR5 ;  /* 0x0000000504137899 */ /* 0x000fe20008010205 */
[----:B------:R-:W4:Y:S01]  /*115e0*/  LDL.64 R12, [R1+0x40] ;  /* 0x00004000010c7983 */ /* 0x000f220000100a00 */
[----:B------:R-:W-:Y:S01]  /*115f0*/  USHF.L.U32 UR20, UR4, 0x5, URZ ;  /* 0x0000000504147899 */ /* 0x000fe2000800063f */
[----:B------:R-:W-:Y:S01]  /*11600*/  MOV R3, R72 ;  /* 0x0000004800037202 */ /* 0x000fe20000000f00 */
[----:B------:R-:W-:Y:S01]  /*11610*/  UIMAD.WIDE.U32 UR28, UR4, 0x30, URZ ;  /* 0x00000030041c78a5 */ /* 0x000fe2000f8e003f */
[----:B------:R-:W5:Y:S01]  /*11620*/  LDL.LU R0, [R1+0x18] ;  /* 0x0000180001007983 */ /* 0x000f620000300800 */
[----:B------:R-:W-:Y:S01]  /*11630*/  IMAD.WIDE.U32 R8, R2, -0x326172a9, RZ ;  /* 0xcd9e8d5702087825 */ /* 0x000fe200078e00ff */
[----:B------:R-:W-:Y:S01]  /*11640*/  UIMAD UR21, UR5, 0x30, URZ ;  /* 0x00000030051578a4 */ /* 0x000fe2000f8e023f */
[----:B------:R-:W-:Y:S01]  /*11650*/  MOV R73, R70 ;  /* 0x0000004600497202 */ /* 0x000fe20000000f00 */
[----:B------:R1:W-:Y:S01]  /*11660*/  STL.64 [R1+0x8], R10 ;  /* 0x0000080a01007387 */ /* 0x0003e20000100a00 */
[-C--:B------:R-:W-:Y:S01]  /*11670*/  LOP3.LUT R246, R11, R250.reuse, RZ, 0x3c, !PT ;  /* 0x000000fa0bf67212 */ /* 0x080fe200078e3cff */
[----:B------:R-:W-:Y:S01]  /*11680*/  ULDC.64 UR4, c[0x0][0x198] ;  /* 0x0000660000047ab9 */ /* 0x000fe20000000a00 */
[----:B------:R-:W-:Y:S01]  /*11690*/  IMAD.MOV.U32 R74, RZ, RZ, R69 ;  /* 0x000000ffff4a7224 */ /* 0x000fe200078e0045 */
[----:B------:R1:W-:Y:S01]  /*116a0*/  STL.64 [R1], R8 ;  /* 0x0000000801007387 */ /* 0x0003e20000100a00 */
[----:B------:R-:W-:Y:S01]  /*116b0*/  LOP3.LUT R248, R9, R250, RZ, 0x3c, !PT ;  /* 0x000000fa09f87212 */ /* 0x000fe200078e3cff */
[----:B------:R-:W-:Y:S01]  /*116c0*/  USHF.L.U64.HI UR24, UR4, 0x5, UR5 ;  /* 0x0000000504187899 */ /* 0x000fe20008010205 */
[----:B------:R-:W-:Y:S01]  /*116d0*/  IMAD.WIDE.U32 R246, R246, -0x2daee0ad, RZ ;  /* 0xd2511f53f6f67825 */ /* 0x000fe200078e00ff */
[----:B------:R-:W-:Y:S01]  /*116e0*/  UIMAD.WIDE.U32 UR30, UR4, 0x30, URZ ;  /* 0x00000030041e78a5 */ /* 0x000fe2000f8e003f */
[----:B---3--:R-:W-:Y:S01]  /*116f0*/  PRMT R243, R243, 0x7054, R243 ;  /* 0x00007054f3f37816 */ /* 0x008fe200000000f3 */
[----:B------:R-:W-:Y:S01]  /*11700*/  UIMAD UR5, UR5, 0x30, URZ ;  /* 0x00000030050578a4 */ /* 0x000fe2000f8e023f */
[----:B------:R-:W-:Y:S01]  /*11710*/  IMAD.WIDE.U32 R248, R248, -0x2daee0ad, RZ ;  /* 0xd2511f53f8f87825 */ /* 0x000fe200078e00ff */
[----:B------:R-:W-:-:S02]  /*11720*/  USHF.L.U32 UR4, UR4, 0x5, URZ ;  /* 0x0000000504047899 */ /* 0x000fc4000800063f */
[----:B------:R-:W-:Y:S02]  /*11730*/  UIADD3 UR21, UR21, UR29, URZ ;  /* 0x0000001d15157290 */ /* 0x000fe4000fffe03f */
[----:B------:R-:W-:Y:S01]  /*11740*/  UIADD3 UR5, UR5, UR31, URZ ;  /* 0x0000001f05057290 */ /* 0x000fe2000fffe03f */
[----:B--2---:R-:W-:-:S05]  /*11750*/  IMAD.MOV.U32 R5, RZ, RZ, R7 ;  /* 0x000000ffff057224 */ /* 0x004fca00078e0007 */
[----:B------:R1:W-:Y:S01]  /*11760*/  STL.64 [R1+0x30], R4 ;  /* 0x0000300401007387 */ /* 0x0003e20000100a00 */
[----:B----4-:R-:W-:Y:S01]  /*11770*/  ISETP.GE.AND P4, PT, R12, c[0x0][0x220], PT ;  /* 0x000088000c007a0c */ /* 0x010fe20003f86270 */
[----:B-----5:R-:W-:Y:S01]  /*11780*/  IMAD.WIDE.U32 R244, R0, -0x2daee0ad, RZ ;  /* 0xd2511f5300f47825 */ /* 0x020fe200078e00ff */
[----:B------:R-:W-:Y:S05]  /*11790*/  BRA `(.L_x_1179) ;  /* 0x0000035000007947 */ /* 0x000fea0003800000 */
.L_x_1181:
[----:B------:R-:W2:Y:S01]  /*117a0*/  LDL.64 R212, [R1+0x50] ;  /* 0x0000500001d47983 */ /* 0x000ea20000100a00 */
[----:B------:R-:W-:Y:S01]  /*117b0*/  IADD3 R0, R75, -0x2, RZ ;  /* 0xfffffffe4b007810 */ /* 0x000fe20007ffe0ff */
[----:B------:R-:W-:Y:S02]  /*117c0*/  IMAD.MOV.U32 R69, RZ, RZ, c[0x0][0x198] ;  /* 0x00006600ff457624 */ /* 0x000fe400078e00ff */
[----:B------:R-:W3:Y:S01]  /*117d0*/  LDL.64 R210, [R1+0x48] ;  /* 0x0000480001d27983 */ /* 0x000ee20000100a00 */
[----:B------:R-:W-:Y:S01]  /*117e0*/  SHF.R.S32.HI R2, RZ, 0x1f, R0 ;  /* 0x0000001fff027819 */ /* 0x000fe20000011400 */
[----:B------:R-:W-:Y:S02]  /*117f0*/  IMAD.WIDE.U32 R70, R0, c[0x0][0x198], RZ ;  /* 0x0000660000467a25 */ /* 0x000fe400078e00ff */
[----:B------:R1:W-:Y:S02]  /*11800*/  @P4 STS.128 [R207+0x4000], RZ ;  /* 0x004000ffcf004388 */ /* 0x0003e40000000c00 */
[----:B------:R-:W-:Y:S02]  /*11810*/  IMAD R2, R2, c[0x0][0x198], RZ ;  /* 0x0000660002027a24 */ /* 0x000fe400078e02ff */
[----:B------:R-:W-:Y:S02]  /*11820*/  IMAD.SHL.U32 R69, R69, 0x10, RZ ;  /* 0x0000001045457824 */ /* 0x000fe400078e00ff */
[----:B------:R-:W-:Y:S02]  /*11830*/  IMAD R2, R0, c[0x0][0x19c], R2 ;  /* 0x0000670000027a24 */ /* 0x000fe400078e0202 */
[----:B------:R-:W-:Y:S02]  /*11840*/  IMAD.MOV.U32 R209, RZ, RZ, c[0x0][0x198] ;  /* 0x00006600ffd17624 */ /* 0x000fe400078e00ff */
[----:B------:R-:W-:Y:S01]  /*11850*/  IMAD.IADD R2, R71, 0x1, R2 ;  /* 0x0000000147027824 */ /* 0x000fe200078e0202 */
[----:B--2---:R-:W-:Y:S04]  /*11860*/  LEA R0, P0, R70, R212, 0x6 ;  /* 0x000000d446007211 */ /* 0x004fe800078030ff */
[C---:B------:R-:W-:Y:S01]  /*11870*/  @!P4 IADD3 R72, P2, R0.reuse, UR4, RZ ;  /* 0x000000040048cc10 */ /* 0x040fe2000ff5e0ff */
[----:B---3--:R-:W-:Y:S01]  /*11880*/  IMAD.MOV.U32 R210, RZ, RZ, 0x4 ;  /* 0x00000004ffd27424 */ /* 0x008fe200078e00ff */
[----:B------:R-:W-:Y:S02]  /*11890*/  @!P4 LEA R144, P6, R0, c[0x0][0x168], 0x1 ;  /* 0x00005a000090ca11 */ /* 0x000fe400078c08ff */
[----:B------:R-:W-:Y:S02]  /*118a0*/  LEA.HI.X R2, R70, R211, R2, 0x6, P0 ;  /* 0x000000d346027211 */ /* 0x000fe400000f3402 */
[----:B------:R-:W-:Y:S02]  /*118b0*/  @!P4 IADD3 R71, P5, R69, R0, RZ ;  /* 0x000000004547c210 */ /* 0x000fe40007fbe0ff */
[----:B------:R-:W-:Y:S02]  /*118c0*/  SHF.L.U64.HI R209, R209, R210, c[0x0][0x19c] ;  /* 0x00006700d1d17619 */ /* 0x000fe400000102d2 */
[--C-:B------:R-:W-:Y:S02]  /*118d0*/  @!P4 LEA.HI.X R145, R0, c[0x0][0x16c], R2.reuse, 0x1, P6 ;  /* 0x00005b000091ca11 */ /* 0x100fe400030f0c02 */
[----:B------:R-:W-:Y:S01]  /*118e0*/  @!P4 LEA R142, P3, R71, c[0x0][0x168], 0x1 ;  /* 0x00005a00478eca11 */ /* 0x000fe200078608ff */
[----:B------:R-:W-:Y:S01]  /*118f0*/  @!P4 IMAD.X R141, R209, 0x1, R2, P5 ;  /* 0x00000001d18dc824 */ /* 0x000fe200028e0602 */
[----:B------:R-:W-:Y:S01]  /*11900*/  P2R R70, PR, RZ, 0x4 ;  /* 0x00000004ff467803 */ /* 0x000fe20000000000 */
[----:B------:R-:W-:Y:S01]  /*11910*/  @!PT LDS RZ, [RZ] ;  /* 0x00000000fffff984 */ /* 0x000fe20000000800 */
[----:B------:R-:W-:Y:S01]  /*11920*/  @!PT LDS RZ, [RZ] ;  /* 0x00000000fffff984 */ /* 0x000fe20000000800 */
[----:B------:R-:W-:Y:S01]  /*11930*/  @!PT LDS RZ, [RZ] ;  /* 0x00000000fffff984 */ /* 0x000fe20000000800 */
[----:B------:R1:W-:Y:S01]  /*11940*/  @!P4 LDGSTS.E.BYPASS.LTC128B.128 [R207+0x4000], [R144.64] ;  /* 0x0400000090cfcfae */ /* 0x0003e2000b901d56 */
[----:B------:R-:W-:Y:S02]  /*11950*/  @!P4 LEA R140, P2, R72, c[0x0][0x168], 0x1 ;  /* 0x00005a00488cca11 */ /* 0x000fe400078408ff */
[----:B------:R-:W-:Y:S01]  /*11960*/  @!P4 LEA.HI.X R143, R71, c[0x0][0x16c], R141, 0x1, P3 ;  /* 0x00005b00478fca11 */ /* 0x000fe200018f0c8d */
[----:B------:R1:W-:Y:S01]  /*11970*/  @P4 STS.128 [R207+0x4800], RZ ;  /* 0x004800ffcf004388 */ /* 0x0003e20000000c00 */
[----:B------:R-:W-:Y:S02]  /*11980*/  ISETP.NE.AND P5, PT, R70, RZ, PT ;  /* 0x000000ff4600720c */ /* 0x000fe40003fa5270 */
[----:B------:R-:W-:Y:S01]  /*11990*/  @!P4 IADD3 R69, P1, R0, UR30, RZ ;  /* 0x0000001e0045cc10 */ /* 0x000fe2000ff3e0ff */
[----:B------:R-:W-:Y:S01]  /*119a0*/  @!PT LDS RZ, [RZ] ;  /* 0x00000000fffff984 */ /* 0x000fe20000000800 */
[----:B------:R-:W-:Y:S01]  /*119b0*/  @!PT LDS RZ, [RZ] ;  /* 0x00000000fffff984 */ /* 0x000fe20000000800 */
[----:B------:R-:W-:Y:S01]  /*119c0*/  @!PT LDS RZ, [RZ] ;  /* 0x00000000fffff984 */ /* 0x000fe20000000800 */
[----:B------:R1:W-:Y:S01]  /*119d0*/  @!P4 LDGSTS.E.BYPASS.LTC128B.128 [R207+0x4800], [R142.64] ;  /* 0x048000008ecfcfae */ /* 0x0003e2000b901d56 */
[----:B------:R-:W-:Y:S02]  /*119e0*/  @!P4 IADD3.X R75, R2, UR24, RZ, P5, !PT ;  /* 0x00000018024bcc10 */ /* 0x000fe4000affe4ff */
[C---:B------:R-:W-:Y:S01]  /*119f0*/  @!P4 LEA R70, P0, R69.reuse, c[0x0][0x168], 0x1 ;  /* 0x00005a004546ca11 */ /* 0x040fe200078008ff */
[----:B------:R1:W-:Y:S01]  /*11a00*/  @P4 STS.128 [R207+0x5000], RZ ;  /* 0x005000ffcf004388 */ /* 0x0003e20000000c00 */
[----:B------:R-:W-:Y:S02]  /*11a10*/  @!P4 LEA.HI.X R141, R72, c[0x0][0x16c], R75, 0x1, P2 ;  /* 0x00005b00488dca11 */ /* 0x000fe400010f0c4b */
[----:B------:R-:W-:Y:S03]  /*11a20*/  @!P4 IADD3.X R146, R2, UR5, RZ, P1, !PT ;  /* 0x000000050292cc10 */ /* 0x000fe60008ffe4ff */
[----:B------:R-:W-:Y:S01]  /*11a30*/  @!PT LDS RZ, [RZ] ;  /* 0x00000000fffff984 */ /* 0x000fe20000000800 */
[----:B------:R-:W-:Y:S01]  /*11a40*/  @!PT LDS RZ, [RZ] ;  /* 0x00000000fffff984 */ /* 0x000fe20000000800 */
[----:B------:R-:W-:Y:S01]  /*11a50*/  @!PT LDS RZ, [RZ] ;  /* 0x00000000fffff984 */ /* 0x000fe20000000800 */
[----:B------:R1:W-:Y:S01]  /*11a60*/  @!P4 LDGSTS.E.BYPASS.LTC128B.128 [R207+0x5000], [R140.64] ;  /* 0x050000008ccfcfae */ /* 0x0003e2000b901d56 */
[----:B------:R-:W-:Y:S03]  /*11a70*/  @!P4 LEA.HI.X R71, R69, c[0x0][0x16c], R146, 0x1, P0 ;  /* 0x00005b004547ca11 */ /* 0x000fe600000f0c92 */
[----:B------:R1:W-:Y:S04]  /*11a80*/  @P4 STS.128 [R207+0x5800], RZ ;  /* 0x005800ffcf004388 */ /* 0x0003e80000000c00 */
[----:B------:R-:W-:Y:S01]  /*11a90*/  @!PT LDS RZ, [RZ] ;  /* 0x00000000fffff984 */ /* 0x000fe20000000800 */
[----:B------:R-:W-:Y:S01]  /*11aa0*/  @!PT LDS RZ, [RZ] ;  /* 0x00000000fffff984 */ /* 0x000fe20000000800 */
[----:B------:R-:W-:Y:S01]  /*11ab0*/  @!PT LDS RZ, [RZ] ;  /* 0x00000000fffff984 */ /* 0x000fe20000000800 */
[----:B------:R1:W-:Y:S04]  /*11ac0*/  @!P4 LDGSTS.E.BYPASS.LTC128B.128 [R207+0x5800], [R70.64] ;  /* 0x0580000046cfcfae */ /* 0x0003e8000b901d56 */
[----:B------:R-:W0:Y:S01]  /*11ad0*/  LDGDEPBAR ;  /* 0x00000000000079af */ /* 0x000e220000000000 */
[----:B------:R-:W-:-:S05]  /*11ae0*/  BRA `(.L_x_1180) ;  /* 0x0000092000007947 */ /* 0x000fca0003800000 */
.L_x_1179:
[----:B-1----:R-:W2:Y:S01]  /*11af0*/  LDL.64 R4, [R1+0x30] ;  /* 0x0000300001047983 */ /* 0x002ea20000100a00 */
[----:B------:R-:W-:Y:S04]  /*11b00*/  DEPBAR.LE SB0, 0x0 ;  /* 0x000080000000791a */ /* 0x000fe80000000000 */
[----:B------:R-:W-:Y:S01]  /*11b10*/  IMAD.MOV.U32 R8, RZ, RZ, 0x6 ;  /* 0x00000006ff087424 */ /* 0x000fe200078e00ff */
[----:B------:R-:W-:Y:S01]  /*11b20*/  BAR.SYNC.DEFER_BLOCKING 0x0 ;  /* 0x0000000000007b1d */ /* 0x000fe20000010000 */
[----:B------:R-:W-:Y:S01]  /*11b30*/  IMAD.MOV.U32 R0, RZ, RZ, c[0x0][0x1a0] ;  /* 0x00006800ff007624 */ /* 0x000fe200078e00ff */
[----:B------:R-:W-:Y:S01]  /*11b40*/  IADD3 R208, R75, -0x1, RZ ;  /* 0xffffffff4bd07810 */ /* 0x000fe20007ffe0ff */
[----:B------:R-:W-:Y:S02]  /*11b50*/  IMAD.MOV.U32 R7, RZ, RZ, c[0x0][0x1a0] ;  /* 0x00006800ff077624 */ /* 0x000fe400078e00ff */
[----:B------:R-:W-:Y:S01]  /*11b60*/  IMAD.MOV.U32 R6, RZ, RZ, c[0x0][0x1a0] ;  /* 0x00006800ff067624 */ /* 0x000fe200078e00ff */
[----:B------:R-:W-:Y:S01]  /*11b70*/  SHF.L.U64.HI R0, R0, R8, c[0x0][0x1a4] ;  /* 0x0000690000007619 */ /* 0x000fe20000010208 */
[----:B------:R-:W-:Y:S01]  /*11b80*/  IMAD.SHL.U32 R7, R7, 0x40, RZ ;  /* 0x0000004007077824 */ /* 0x000fe200078e00ff */
[----:B------:R-:W-:Y:S01]  /*11b90*/  SHF.R.S32.HI R2, RZ, 0x1f, R208 ;  /* 0x0000001fff027819 */ /* 0x000fe200000114d0 */
[----:B------:R-:W-:Y:S02]  /*11ba0*/  IMAD.SHL.U32 R6, R6, 0x10, RZ ;  /* 0x0000001006067824 */ /* 0x000fe400078e00ff */
[----:B------:R-:W-:Y:S02]  /*11bb0*/  IMAD R0, R0, R208, RZ ;  /* 0x000000d000007224 */ /* 0x000fe400078e02ff */
[----:B------:R-:W-:Y:S02]  /*11bc0*/  IMAD.MOV.U32 R15, RZ, RZ, 0x4 ;  /* 0x00000004ff0f7424 */ /* 0x000fe400078e00ff */
[-C--:B------:R-:W-:Y:S01]  /*11bd0*/  IMAD R0, R2, R7.reuse, R0 ;  /* 0x0000000702007224 */ /* 0x080fe200078e0200 */
[----:B------:R-:W-:Y:S01]  /*11be0*/  @P4 STS.128 [R207+0x6000], RZ ;  /* 0x006000ffcf004388 */ /* 0x000fe20000000c00 */
[----:B--2---:R-:W-:Y:S04]  /*11bf0*/  IMAD.WIDE.U32 R4, R208, R7, R4 ;  /* 0x00000007d0047225 */ /* 0x004fe800078e0004 */
[----:B------:R-:W-:Y:S01]  /*11c00*/  IMAD.IADD R0, R5, 0x1, R0 ;  /* 0x0000000105007824 */ /* 0x000fe200078e0200 */
[----:B------:R-:W-:Y:S02]  /*11c10*/  @!P4 LEA R12, P6, R4, c[0x0][0x170], 0x1 ;  /* 0x00005c00040cca11 */ /* 0x000fe400078c08ff */
[----:B------:R-:W-:Y:S01]  /*11c20*/  @!P4 IADD3 R2, P0, R6, R4, RZ ;  /* 0x000000040602c210 */ /* 0x000fe20007f1e0ff */
[----:B------:R-:W-:Y:S01]  /*11c30*/  IMAD.MOV.U32 R6, RZ, RZ, c[0x0][0x1a0] ;  /* 0x00006800ff067624 */ /* 0x000fe200078e00ff */
[--C-:B------:R-:W-:Y:S02]  /*11c40*/  @!P4 LEA.HI.X R13, R4, c[0x0][0x174], R0.reuse, 0x1, P6 ;  /* 0x00005d00040dca11 */ /* 0x100fe400030f0c00 */
[----:B------:R-:W-:Y:S02]  /*11c50*/  @!P4 LEA R10, P5, R2, c[0x0][0x170], 0x1 ;  /* 0x00005c00020aca11 */ /* 0x000fe400078a08ff */
[----:B------:R-:W-:Y:S01]  /*11c60*/  SHF.L.U64.HI R6, R6, R15, c[0x0][0x1a4] ;  /* 0x0000690006067619 */ /* 0x000fe2000001020f */
[----:B------:R-:W-:Y:S01]  /*11c70*/  @!PT LDS RZ, [RZ] ;  /* 0x00000000fffff984 */ /* 0x000fe20000000800 */
[----:B------:R-:W-:Y:S01]  /*11c80*/  @!PT LDS RZ, [RZ] ;  /* 0x00000000fffff984 */ /* 0x000fe20000000800 */
[----:B------:R-:W-:Y:S01]  /*11c90*/  @!PT LDS RZ, [RZ] ;  /* 0x00000000fffff984 */ /* 0x000fe20000000800 */
[----:B------:R1:W-:Y:S01]  /*11ca0*/  @!P4 LDGSTS.E.BYPASS.LTC128B.128 [R207+0x6000], [R12.64] ;  /* 0x060000000ccfcfae */ /* 0x0003e2000b901d56 */
[C---:B------:R-:W-:Y:S02]  /*11cb0*/  @!P4 IADD3 R7, P3, R4.reuse, UR20, RZ ;  /* 0x000000140407cc10 */ /* 0x040fe4000ff7e0ff */
[----:B------:R-:W-:Y:S01]  /*11cc0*/  @!P4 IADD3 R14, P1, R4, UR28, RZ ;  /* 0x0000001c040ecc10 */ /* 0x000fe2000ff3e0ff */
[----:B------:R-:W-:Y:S01]  /*11cd0*/  @!P4 IMAD.X R5, R6, 0x1, R0, P0 ;  /* 0x000000010605c824 */ /* 0x000fe200000e0600 */
[C---:B------:R-:W-:Y:S01]  /*11ce0*/  @!P4 LEA R8, P2, R7.reuse, c[0x0][0x170], 0x1 ;  /* 0x00005c000708ca11 */ /* 0x040fe200078408ff */
[----:B------:R-:W-:Y:S01]  /*11cf0*/  @P4 STS.128 [R207+0x6800], RZ ;  /* 0x006800ffcf004388 */ /* 0x000fe20000000c00 */
[----:B------:R-:W-:Y:S02]  /*11d00*/  @!P4 IADD3.X R9, R0, UR19, RZ, P3, !PT ;  /* 0x000000130009cc10 */ /* 0x000fe40009ffe4ff */
[----:B------:R-:W-:Y:S02]  /*11d10*/  @!P4 LEA.HI.X R11, R2, c[0x0][0x174], R5, 0x1, P5 ;  /* 0x00005d00020bca11 */ /* 0x000fe400028f0c05 */
[----:B------:R-:W-:Y:S02]  /*11d20*/  @!P4 LEA.HI.X R9, R7, c[0x0][0x174], R9, 0x1, P2 ;  /* 0x00005d000709ca11 */ /* 0x000fe400010f0c09 */
[----:B------:R-:W-:Y:S01]  /*11d30*/  @!P4 LEA R6, P0, R14, c[0x0][0x170], 0x1 ;  /* 0x00005c000e06ca11 */ /* 0x000fe200078008ff */
[----:B------:R-:W-:Y:S01]  /*11d40*/  @!PT LDS RZ, [RZ] ;  /* 0x00000000fffff984 */ /* 0x000fe20000000800 */
[----:B------:R-:W-:Y:S01]  /*11d50*/  @!PT LDS RZ, [RZ] ;  /* 0x00000000fffff984 */ /* 0x000fe20000000800 */
[----:B------:R-:W-:Y:S01]  /*11d60*/  @!PT LDS RZ, [RZ] ;  /* 0x00000000fffff984 */ /* 0x000fe20000000800 */
[----:B------:R2:W-:Y:S01]  /*11d70*/  @!P4 LDGSTS.E.BYPASS.LTC128B.128 [R207+0x6800], [R10.64] ;  /* 0x068000000acfcfae */ /* 0x0005e2000b901d56 */
[----:B------:R-:W-:Y:S04]  /*11d80*/  @!P4 IADD3.X R15, R0, UR21, RZ, P1, !PT ;  /* 0x00000015000fcc10 */ /* 0x000fe80008ffe4ff */
[----:B------:R-:W-:Y:S01]  /*11d90*/  @!P4 LEA.HI.X R7, R14, c[0x0][0x174], R15, 0x1, P0 ;  /* 0x00005d000e07ca11 */ /* 0x000fe200000f0c0f */
[----:B------:R-:W-:Y:S01]  /*11da0*/  @P4 STS.128 [R207+0x7000], RZ ;  /* 0x007000ffcf004388 */ /* 0x000fe20000000c00 */
[----:B------:R-:W-:Y:S05]  /*11db0*/  ISETP.GT.AND P0, PT, R208, UR18, PT ;  /* 0x00000012d0007c0c */ /* 0x000fea000bf04270 */
        /* <DEDUP_REMOVED lines=10> */
[----:B------:R-:W3:Y:S06]  /*11e60*/  LDSM.16.M88.4 R16, [R184+0x4000] ;  /* 0x00400000b810783b */ /* 0x000eec0000000200 */
[----:B------:R-:W2:Y:S06]  /*11e70*/  LDSM.16.M88.4 R60, [R191+0x2000] ;  /* 0x00200000bf3c783b */ /* 0x000eac0000000200 */
[----:B------:R-:W4:Y:S06]  /*11e80*/  LDSM.16.M88.4 R32, [R184+0x4800] ;  /* 0x00480000b820783b */ /* 0x000f2c0000000200 */
[----:B------:R-:W0:Y:S06]  /*11e90*/  LDGDEPBAR ;  /* 0x00000000000079af */ /* 0x000e2c0000000000 */
[----:B------:R-:W5:Y:S06]  /*11ea0*/  LDSM.16.M88.4 R48, [R184+0x5000] ;  /* 0x00500000b830783b */ /* 0x000f6c0000000200 */
[----:B------:R-:W4:Y:S06]  /*11eb0*/  LDSM.16.M88.4 R140, [R184+0x5800] ;  /* 0x00580000b88c783b */ /* 0x000f2c0000000200 */
[----:B------:R-:W-:Y:S01]  /*11ec0*/  LDSM.16.M88.4 R144, [R194] ;  /* 0x00000000c290783b */ /* 0x000fe20000000200 */
[-C--:B---3--:R-:W-:Y:S05]  /*11ed0*/  HMMA.16816.F32.BF16 R4, R64, R16.reuse, RZ ;  /* 0x000000104004723c */ /* 0x088fea00000418ff */
[----:B------:R-:W3:Y:S03]  /*11ee0*/  LDSM.16.M88.4 R148, [R190+0x4000] ;  /* 0x00400000be94783b */ /* 0x000ee60000000200 */
[C---:B--2---:R-:W-:Y:S03]  /*11ef0*/  HMMA.16816.F32.BF16 R8, R60.reuse, R16, RZ ;  /* 0x000000103c08723c */ /* 0x044fe600000418ff */
[----:B------:R-:W2:Y:S06]  /*11f00*/  LDSM.16.M88.4 R152, [R194+0x2000] ;  /* 0x00200000c298783b */ /* 0x000eac0000000200 */
[----:B------:R-:W2:Y:S01]  /*11f10*/  LDSM.16.M88.4 R156, [R190+0x4800] ;  /* 0x00480000be9c783b */ /* 0x000ea20000000200 */
[-C--:B-1----:R-:W-:Y:S05]  /*11f20*/  HMMA.16816.F32.BF16 R12, R60, R18.reuse, RZ ;  /* 0x000000123c0c723c */ /* 0x082fea00000418ff */
[----:B------:R-:W1:Y:S03]  /*11f30*/  LDSM.16.M88.4 R160, [R190+0x5000] ;  /* 0x00500000bea0783b */ /* 0x000e660000000200 */
[C---:B------:R-:W-:Y:S03]  /*11f40*/  HMMA.16816.F32.BF16 R16, R64.reuse, R18, RZ ;  /* 0x000000124010723c */ /* 0x040fe600000418ff */
[----:B------:R-:W1:Y:S05]  /*11f50*/  LDSM.16.M88.4 R164, [R190+0x5800] ;  /* 0x00580000bea4783b */ /* 0x000e6a0000000200 */
[-C--:B----4-:R-:W-:Y:S01]  /*11f60*/  HMMA.16816.F32.BF16 R20, R64, R32.reuse, RZ ;  /* 0x000000204014723c */ /* 0x090fe200000418ff */
[----:B------:R-:W-:Y:S06]  /*11f70*/  LDSM.16.M88.4 R168, [R192+0x2000] ;  /* 0x00200000c0a8783b */ /* 0x000fec0000000200 */
[----:B------:R-:W-:Y:S01]  /*11f80*/  LDSM.16.M88.4 R172, [R193+0x2000] ;  /* 0x00200000c1ac783b */ /* 0x000fe20000000200 */
[C---:B------:R-:W-:Y:S05]  /*11f90*/  HMMA.16816.F32.BF16 R24, R60.reuse, R32, RZ ;  /* 0x000000203c18723c */ /* 0x040fea00000418ff */
[----:B------:R-:W-:Y:S03]  /*11fa0*/  LDSM.16.M88.4 R176, [R189+0x800] ;  /* 0x00080000bdb0783b */ /* 0x000fe60000000200 */
[-C--:B------:R-:W-:Y:S03]  /*11fb0*/  HMMA.16816.F32.BF16 R28, R60, R34.reuse, RZ ;  /* 0x000000223c1c723c */ /* 0x080fe600000418ff */
[----:B------:R-:W-:Y:S05]  /*11fc0*/  LDSM.16.M88.4 R180, [R189+0x1000] ;  /* 0x00100000bdb4783b */ /* 0x000fea0000000200 */
        /* <DEDUP_REMOVED lines=8> */
[----:B------:R-:W-:Y:S01]  /*12050*/  HMMA.16816.F32.BF16 R64, R64, R142, RZ ;  /* 0x0000008e4040723c */ /* 0x000fe200000418ff */
[----:B------:R-:W-:Y:S07]  /*12060*/  LDSM.16.M88.4 R140, [R192] ;  /* 0x00000000c08c783b */ /* 0x000fee0000000200 */
[-C--:B---3--:R-:W-:Y:S08]  /*12070*/  HMMA.16816.F32.BF16 R4, R144, R148.reuse, R4 ;  /* 0x000000949004723c */ /* 0x088ff00000041804 */
[C---:B--2---:R-:W-:Y:S08]  /*12080*/  HMMA.16816.F32.BF16 R8, R152.reuse, R148, R8 ;  /* 0x000000949808723c */ /* 0x044ff00000041808 */
        /* <DEDUP_REMOVED lines=13> */
[-C--:B------:R-:W-:Y:S08]  /*12160*/  HMMA.16816.F32.BF16 R52, R144, R164.reuse, R52 ;  /* 0x000000a49034723c */ /* 0x080ff00000041834 */
[C---:B------:R-:W-:Y:S08]  /*12170*/  HMMA.16816.F32.BF16 R56, R152.reuse, R164, R56 ;  /* 0x000000a49838723c */ /* 0x040ff00000041838 */
[-C--:B------:R-:W-:Y:S01]  /*12180*/  HMMA.16816.F32.BF16 R60, R152, R166.reuse, R60 ;  /* 0x000000a6983c723c */ /* 0x080fe2000004183c */
[----:B------:R-:W1:Y:S07]  /*12190*/  LDSM.16.M88.4 R152, [R197] ;  /* 0x00000000c598783b */ /* 0x000e6e0000000200 */
[----:B------:R-:W-:Y:S01]  /*121a0*/  HMMA.16816.F32.BF16 R64, R144, R166, R64 ;  /* 0x000000a69040723c */ /* 0x000fe20000041840 */
[----:B------:R-:W-:Y:S06]  /*121b0*/  LDSM.16.M88.4 R144, [R193] ;  /* 0x00000000c190783b */ /* 0x000fec0000000200 */
[----:B------:R-:W4:Y:S01]  /*121c0*/  LDSM.16.M88.4 R164, [R189] ;  /* 0x00000000bda4783b */ /* 0x000f220000000200 */
[-C--:B--2---:R-:W-:Y:S08]  /*121d0*/  HMMA.16816.F32.BF16 R4, R140, R148.reuse, R4 ;  /* 0x000000948c04723c */ /* 0x084ff00000041804 */
[C---:B------:R-:W-:Y:S08]  /*121e0*/  HMMA.16816.F32.BF16 R8, R168.reuse, R148, R8 ;  /* 0x00000094a808723c */ /* 0x040ff00000041808 */
[-C--:B------:R-:W-:Y:S08]  /*121f0*/  HMMA.16816.F32.BF16 R12, R168, R150.reuse, R12 ;  /* 0x00000096a80c723c */ /* 0x080ff0000004180c */
[C---:B------:R-:W-:Y:S01]  /*12200*/  HMMA.16816.F32.BF16 R16, R140.reuse, R150, R16 ;  /* 0x000000968c10723c */ /* 0x040fe20000041810 */
[----:B------:R-:W2:Y:S01]  /*12210*/  LDSM.16.M88.4 R148, [R189+0x1800] ;  /* 0x00180000bd94783b */ /* 0x000ea20000000200 */
[----:B------:R-:W-:Y:S05]  /*12220*/  DEPBAR.LE SB0, 0x0 ;  /* 0x000080000000791a */ /* 0x000fea0000000000 */
[----:B------:R-:W-:Y:S01]  /*12230*/  BAR.SYNC.DEFER_BLOCKING 0x0 ;  /* 0x0000000000007b1d */ /* 0x000fe20000010000 */
[-C--:B---3--:R-:W-:Y:S08]  /*12240*/  HMMA.16816.F32.BF16 R20, R140, R156.reuse, R20 ;  /* 0x0000009c8c14723c */ /* 0x088ff00000041814 */
        /* <DEDUP_REMOVED lines=10> */
[----:B------:R-:W-:Y:S08]  /*122f0*/  HMMA.16816.F32.BF16 R64, R140, R162, R64 ;  /* 0x000000a28c40723c */ /* 0x000ff00000041840 */
[-C--:B----4-:R-:W-:Y:S08]  /*12300*/  HMMA.16816.F32.BF16 R4, R144, R164.reuse, R4 ;  /* 0x000000a49004723c */ /* 0x090ff00000041804 */
        /* <DEDUP_REMOVED lines=16> */
.L_x_1180:
[----:B-1----:R-:W-:Y:S01]  /*12410*/  P2R R144, PR, RZ, 0x10 ;  /* 0x00000010ff907803 */ /* 0x002fe20000000000 */
[----:B------:R-:W1:Y:S01]  /*12420*/  S2R R0, SR_TID.X ;  /* 0x0000000000007919 */ /* 0x000e620000002100 */
[----:B------:R-:W-:Y:S07]  /*12430*/  IMAD.SHL.U32 R159, R208, 0x2, RZ ;  /* 0x00000002d09f7824 */ /* 0x000fee00078e00ff */
[----:B------:R-:W2:Y:S01]  /*12440*/  LDL.64 R182, [R1+0x8] ;  /* 0x0000080001b67983 */ /* 0x000ea20000100a00 */
[----:B-1----:R-:W-:Y:S05]  /*12450*/  IMAD.SHL.U32 R0, R0, 0x2, RZ ;  /* 0x0000000200007824 */ /* 0x002fea00078e00ff */
[----:B------:R-:W-:Y:S05]  /*12460*/  LOP3.LUT R0, R0, 0x6, RZ, 0xc0, !PT ;  /* 0x0000000600007812 */ /* 0x000fea00078ec0ff */
[----:B------:R-:W-:Y:S05]  /*12470*/  IMAD R0, R208, 0x40, R0 ;  /* 0x00000040d0007824 */ /* 0x000fea00078e0200 */
[C---:B------:R-:W-:Y:S02]  /*12480*/  IADD3 R75, R0.reuse, 0x1, RZ ;  /* 0x00000001004b7810 */ /* 0x040fe40007ffe0ff */
[CC--:B------:R-:W-:Y:S02]  /*12490*/  ISETP.GE.AND P2, PT, R0.reuse, R202.reuse, PT ;  /* 0x000000ca0000720c */ /* 0x0c0fe40003f46270 */
[CC--:B------:R-:W-:Y:S02]  /*124a0*/  ISETP.GE.AND P0, PT, R0.reuse, R201.reuse, PT ;  /* 0x000000c90000720c */ /* 0x0c0fe40003f06270 */
[C---:B------:R-:W-:Y:S02]  /*124b0*/  ISETP.GE.AND P1, PT, R75.reuse, R202, PT ;  /* 0x000000ca4b00720c */ /* 0x040fe40003f26270 */
[C---:B------:R-:W-:Y:S02]  /*124c0*/  ISETP.GE.AND P3, PT, R75.reuse, R201, PT ;  /* 0x000000c94b00720c */ /* 0x040fe40003f66270 */
[C---:B------:R-:W-:Y:S02]  /*124d0*/  IADD3 R72, R0.reuse, 0x8, RZ ;  /* 0x0000000800487810 */ /* 0x040fe40007ffe0ff */
[C---:B------:R-:W-:Y:S02]  /*124e0*/  IADD3 R71, R0.reuse, 0x9, RZ ;  /* 0x0000000900477810 */ /* 0x040fe40007ffe0ff */
[CC--:B------:R-:W-:Y:S02]  /*124f0*/  ISETP.GE.OR P5, PT, R0.reuse, R205.reuse, !P2 ;  /* 0x000000cd0000720c */ /* 0x0c0fe400057a6670 */
[-C--:B------:R-:W-:Y:S02]  /*12500*/  ISETP.GE.OR P2, PT, R0, R204.reuse, !P0 ;  /* 0x000000cc0000720c */ /* 0x080fe40004746670 */
[C---:B------:R-:W-:Y:S02]  /*12510*/  ISETP.GE.OR P1, PT, R75.reuse, R205, !P1 ;  /* 0x000000cd4b00720c */ /* 0x040fe40004f26670 */
[----:B------:R-:W-:Y:S02]  /*12520*/  ISETP.GE.OR P0, PT, R75, R204, !P3 ;  /* 0x000000cc4b00720c */ /* 0x000fe40005f06670 */
[----:B------:R-:W-:Y:S02]  /*12530*/  FSEL R147, R6, -INF , !P2 ;  /* 0xff80000006937808 */ /* 0x000fe40005000000 */
[----:B------:R-:W-:Y:S02]  /*12540*/  FSEL R148, R5, -INF , !P1 ;  /* 0xff80000005947808 */ /* 0x000fe40004800000 */
[----:B------:R-:W-:Y:S02]  /*12550*/  FSEL R149, R7, -INF , !P0 ;  /* 0xff80000007957808 */ /* 0x000fe40004000000 */
[CC--:B------:R-:W-:Y:S02]  /*12560*/  ISETP.GE.AND P2, PT, R72.reuse, R202.reuse, PT ;  /* 0x000000ca4800720c */ /* 0x0c0fe40003f46270 */
[C---:B------:R-:W-:Y:S02]  /*12570*/  ISETP.GE.AND P1, PT, R71.reuse, R202, PT ;  /* 0x000000ca4700720c */ /* 0x040fe40003f26270 */
[-C--:B------:R-:W-:Y:S02]  /*12580*/  ISETP.GE.AND P0, PT, R72, R201.reuse, PT ;  /* 0x000000c94800720c */ /* 0x080fe40003f06270 */
        /* <DEDUP_REMOVED lines=16> */
[C---:B------:R-:W-:Y:S02]  /*12690*/  IADD3 R19, R0.reuse, 0x18, RZ ;  /* 0x0000001800137810 */ /* 0x040fe40007ffe0ff */
[----:B------:R-:W-:Y:S02]  /*126a0*/  IADD3 R18, R0, 0x19, RZ ;  /* 0x0000001900127810 */ /* 0x000fe40007ffe0ff */
[CC--:B------:R-:W-:Y:S02]  /*126b0*/  ISETP.GE.OR P5, PT, R70.reuse, R205.reuse, !P2 ;  /* 0x000000cd4600720c */ /* 0x0c0fe400057a6670 */
[C---:B------:R-:W-:Y:S02]  /*126c0*/  ISETP.GE.OR P2, PT, R69.reuse, R205, !P1 ;  /* 0x000000cd4500720c */ /* 0x040fe40004f46670 */
[-C--:B------:R-:W-:Y:S02]  /*126d0*/  ISETP.GE.OR P1, PT, R70, R204.reuse, !P0 ;  /* 0x000000cc4600720c */ /* 0x080fe40004726670 */
[----:B------:R-:W-:Y:S02]  /*126e0*/  ISETP.GE.OR P0, PT, R69, R204, !P3 ;  /* 0x000000cc4500720c */ /* 0x000fe40005f06670 */
[----:B------:R-:W-:Y:S02]  /*126f0*/  FSEL R156, R21, -INF , !P2 ;  /* 0xff800000159c7808 */ /* 0x000fe40005000000 */
[----:B------:R-:W-:Y:S02]  /*12700*/  FSEL R157, R22, -INF , !P1 ;  /* 0xff800000169d7808 */ /* 0x000fe40004800000 */
[----:B------:R-:W-:Y:S02]  /*12710*/  FSEL R158, R23, -INF , !P0 ;  /* 0xff800000179e7808 */ /* 0x000fe40004000000 */
[CC--:B------:R-:W-:Y:S02]  /*12720*/  ISETP.GE.AND P2, PT, R19.reuse, R202.reuse, PT ;  /* 0x000000ca1300720c */ /* 0x0c0fe40003f46270 */
[C---:B------:R-:W-:Y:S02]  /*12730*/  ISETP.GE.AND P1, PT, R18.reuse, R202, PT ;  /* 0x000000ca1200720c */ /* 0x040fe40003f26270 */
[CC--:B------:R-:W-:Y:S02]  /*12740*/  ISETP.GE.AND P0, PT, R19.reuse, R201.reuse, PT ;  /* 0x000000c91300720c */ /* 0x0c0fe40003f06270 */
        /* <DEDUP_REMOVED lines=26> */
[----:B------:R-:W-:Y:S02]  /*128f0*/  ISETP.GE.AND P1, PT, R6, R202, PT ;  /* 0x000000ca0600720c */ /* 0x000fe40003f26270 */
[CC--:B------:R-:W-:Y:S02]  /*12900*/  ISETP.GE.AND P0, PT, R7.reuse, R201.reuse, PT ;  /* 0x000000c90700720c */ /* 0x0c0fe40003f06270 */
[----:B------:R-:W-:Y:S02]  /*12910*/  FSEL R171, R36, -INF , !P5 ;  /* 0xff80000024ab7808 */ /* 0x000fe40006800000 */
[C---:B------:R-:W-:Y:S01]  /*12920*/  ISETP.GE.AND P3, PT, R6.reuse, R201, PT ;  /* 0x000000c90600720c */ /* 0x040fe20003f66270 */
[----:B------:R-:W-:Y:S01]  /*12930*/  LDSM.16.MT88.4 R36, [R188+0x6000] ;  /* 0x00600000bc24783b */ /* 0x000fe20000004200 */
[CC--:B------:R-:W-:Y:S02]  /*12940*/  ISETP.GE.OR P5, PT, R7.reuse, R205.reuse, !P2 ;  /* 0x000000cd0700720c */ /* 0x0c0fe400057a6670 */
[C---:B------:R-:W-:Y:S02]  /*12950*/  ISETP.GE.OR P2, PT, R6.reuse, R205, !P1 ;  /* 0x000000cd0600720c */ /* 0x040fe40004f46670 */
[-C--:B------:R-:W-:Y:S02]  /*12960*/  ISETP.GE.OR P1, PT, R7, R204.reuse, !P0 ;  /* 0x000000cc0700720c */ /* 0x080fe40004726670 */
[----:B------:R-:W-:Y:S02]  /*12970*/  ISETP.GE.OR P0, PT, R6, R204, !P3 ;  /* 0x000000cc0600720c */ /* 0x000fe40005f06670 */
[----:B------:R-:W-:Y:S02]  /*12980*/  FSEL R166, R50, -INF , !P1 ;  /* 0xff80000032a67808 */ /* 0x000fe40004800000 */
[C---:B------:R-:W-:Y:S02]  /*12990*/  ISETP.GE.AND P1, PT, R0.reuse, R200, PT ;  /* 0x000000c80000720c */ /* 0x040fe40003f26270 */
[C---:B------:R-:W-:Y:S02]  /*129a0*/  IADD3 R5, R0.reuse, 0x30, RZ ;  /* 0x0000003000057810 */ /* 0x040fe40007ffe0ff */
[C---:B------:R-:W-:Y:S02]  /*129b0*/  IADD3 R4, R0.reuse, 0x31, RZ ;  /* 0x0000003100047810 */ /* 0x040fe40007ffe0ff */
[----:B------:R-:W-:Y:S02]  /*129c0*/  FSEL R165, R49, -INF , !P2 ;  /* 0xff80000031a57808 */ /* 0x000fe40005000000 */
[----:B------:R-:W-:Y:S02]  /*129d0*/  FSEL R168, R51, -INF , !P0 ;  /* 0xff80000033a87808 */ /* 0x000fe40004000000 */
[C---:B------:R-:W-:Y:S02]  /*129e0*/  ISETP.GE.AND P0, PT, R0.reuse, R199, PT ;  /* 0x000000c70000720c */ /* 0x040fe40003f06270 */
[CC--:B------:R-:W-:Y:S02]  /*129f0*/  ISETP.GE.AND P2, PT, R5.reuse, R202.reuse, PT ;  /* 0x000000ca0500720c */ /* 0x0c0fe40003f46270 */
[----:B------:R-:W-:Y:S02]  /*12a00*/  ISETP.GE.OR P1, PT, R0, R203, !P1 ;  /* 0x000000cb0000720c */ /* 0x000fe40004f26670 */
[----:B------:R-:W-:Y:S02]  /*12a10*/  ISETP.GE.AND P3, PT, R4, R202, PT ;  /* 0x000000ca0400720c */ /* 0x000fe40003f66270 */
[C---:B------:R-:W-:Y:S02]  /*12a20*/  IADD3 R2, R0.reuse, 0x38, RZ ;  /* 0x0000003800027810 */ /* 0x040fe40007ffe0ff */
[----:B------:R-:W-:Y:S02]  /*12a30*/  ISETP.GE.OR P6, PT, R0, R206, !P0 ;  /* 0x000000ce0000720c */ /* 0x000fe400047c6670 */
[----:B------:R-:W-:Y:S02]  /*12a40*/  P2R R20, PR, RZ, 0x2 ;  /* 0x00000002ff147803 */ /* 0x000fe40000000000 */
[C---:B------:R-:W-:Y:S02]  /*12a50*/  ISETP.GE.OR P2, PT, R5.reuse, R205, !P2 ;  /* 0x000000cd0500720c */ /* 0x040fe40005746670 */
[CC--:B------:R-:W-:Y:S02]  /*12a60*/  ISETP.GE.AND P1, PT, R5.reuse, R201.reuse, PT ;  /* 0x000000c90500720c */ /* 0x0c0fe40003f26270 */
[----:B------:R-:W-:Y:S02]  /*12a70*/  ISETP.GE.AND P0, PT, R4, R201, PT ;  /* 0x000000c90400720c */ /* 0x000fe40003f06270 */
[----:B------:R-:W-:Y:S02]  /*12a80*/  FSEL R164, R48, -INF , !P5 ;  /* 0xff80000030a47808 */ /* 0x000fe40006800000 */
[-C--:B------:R-:W-:Y:S02]  /*12a90*/  ISETP.GE.OR P5, PT, R4, R205.reuse, !P3 ;  /* 0x000000cd0400720c */ /* 0x080fe40005fa6670 */
[----:B------:R-:W-:Y:S02]  /*12aa0*/  FSEL R229, R52, -INF , !P2 ;  /* 0xff80000034e57808 */ /* 0x000fe40005000000 */
[----:B------:R-:W-:Y:S02]  /*12ab0*/  ISETP.GE.AND P3, PT, R2, R202, PT ;  /* 0x000000ca0200720c */ /* 0x000fe40003f66270 */
[-C--:B------:R-:W-:Y:S02]  /*12ac0*/  ISETP.GE.OR P2, PT, R5, R204.reuse, !P1 ;  /* 0x000000cc0500720c */ /* 0x080fe40004f46670 */
[----:B------:R-:W-:Y:S02]  /*12ad0*/  ISETP.GE.OR P1, PT, R4, R204, !P0 ;  /* 0x000000cc0400720c */ /* 0x000fe40004726670 */
[----:B------:R-:W-:Y:S02]  /*12ae0*/  FSEL R231, R53, -INF , !P5 ;  /* 0xff80000035e77808 */ /* 0x000fe40006800000 */
[----:B------:R-:W-:Y:S01]  /*12af0*/  IADD3 R0, R0, 0x39, RZ ;  /* 0x0000003900007810 */ /* 0x000fe20007ffe0ff */
[----:B------:R-:W3:Y:S01]  /*12b00*/  LDL.64 R52, [R1] ;  /* 0x0000000001347983 */ /* 0x000ee20000100a00 */
[----:B------:R-:W-:Y:S02]  /*12b10*/  FSEL R236, R55, -INF , !P1 ;  /* 0xff80000037ec7808 */ /* 0x000fe40004800000 */
[----:B------:R-:W-:Y:S02]  /*12b20*/  ISETP.GE.OR P1, PT, R2, R205, !P3 ;  /* 0x000000cd0200720c */ /* 0x000fe40005f26670 */
[C---:B------:R-:W-:Y:S02]  /*12b30*/  ISETP.GE.AND P3, PT, R75.reuse, R200, PT ;  /* 0x000000c84b00720c */ /* 0x040fe40003f66270 */
[C---:B------:R-:W-:Y:S02]  /*12b40*/  ISETP.GE.AND P0, PT, R0.reuse, R202, PT ;  /* 0x000000ca0000720c */ /* 0x040fe40003f06270 */
[C---:B------:R-:W-:Y:S02]  /*12b50*/  ISETP.GE.AND P5, PT, R0.reuse, R201, PT ;  /* 0x000000c90000720c */ /* 0x040fe40003fa6270 */
[----:B------:R-:W-:Y:S02]  /*12b60*/  ISETP.GE.OR P3, PT, R75, R203, !P3 ;  /* 0x000000cb4b00720c */ /* 0x000fe40005f66670 */
[----:B------:R-:W-:Y:S02]  /*12b70*/  ISETP.GE.OR P0, PT, R0, R205, !P0 ;  /* 0x000000cd0000720c */ /* 0x000fe40004706670 */
[----:B------:R-:W-:Y:S02]  /*12b80*/  FSEL R220, R64, -INF , !P1 ;  /* 0xff80000040dc7808 */ /* 0x000fe40004800000 */
[----:B------:R-:W-:Y:S02]  /*12b90*/  ISETP.GE.OR P1, PT, R0, R204, !P5 ;  /* 0x000000cc0000720c */ /* 0x000fe40006f26670 */
[----:B------:R-:W-:Y:S02]  /*12ba0*/  ISETP.NE.AND P5, PT, R20, RZ, PT ;  /* 0x000000ff1400720c */ /* 0x000fe40003fa5270 */
[----:B------:R-:W-:Y:S02]  /*12bb0*/  P2R R20, PR, RZ, 0x8 ;  /* 0x00000008ff147803 */ /* 0x000fe40000000000 */
[----:B------:R-:W-:Y:S02]  /*12bc0*/  ISETP.GE.AND P3, PT, R72, R200, PT ;  /* 0x000000c84800720c */ /* 0x000fe40003f66270 */
[----:B------:R-:W-:Y:S02]  /*12bd0*/  FSEL R233, R54, -INF , !P2 ;  /* 0xff80000036e97808 */ /* 0x000fe40005000000 */
[----:B------:R-:W-:Y:S02]  /*12be0*/  ISETP.GE.AND P2, PT, R2, R201, PT ;  /* 0x000000c90200720c */ /* 0x000fe40003f46270 */
[----:B------:R-:W-:Y:S02]  /*12bf0*/  FSEL R223, R65, -INF , !P0 ;  /* 0xff80000041df7808 */ /* 0x000fe40004000000 */
[-C--:B------:R-:W-:Y:S02]  /*12c00*/  ISETP.GE.AND P0, PT, R75, R199.reuse, PT ;  /* 0x000000c74b00720c */ /* 0x080fe40003f06270 */
[----:B------:R-:W-:Y:S02]  /*12c10*/  FSEL R228, R67, -INF , !P1 ;  /* 0xff80000043e47808 */ /* 0x000fe40004800000 */
[----:B------:R-:W-:Y:S02]  /*12c20*/  ISETP.GE.AND P1, PT, R72, R199, PT ;  /* 0x000000c74800720c */ /* 0x000fe40003f26270 */
[----:B------:R-:W-:Y:S02]  /*12c30*/  FSEL R23, R10, -INF , !P6 ;  /* 0xff8000000a177808 */ /* 0x000fe40007000000 */
[----:B------:R-:W-:Y:S02]  /*12c40*/  ISETP.GE.OR P6, PT, R72, R203, !P3 ;  /* 0x000000cb4800720c */ /* 0x000fe40005fc6670 */
[----:B------:R-:W-:Y:S02]  /*12c50*/  ISETP.NE.AND P3, PT, R20, RZ, PT ;  /* 0x000000ff1400720c */ /* 0x000fe40003f65270 */
[----:B------:R-:W-:Y:S02]  /*12c60*/  ISETP.GE.OR P2, PT, R2, R204, !P2 ;  /* 0x000000cc0200720c */ /* 0x000fe40005746670 */
[-C--:B------:R-:W-:Y:S02]  /*12c70*/  ISETP.GE.OR P4, PT, R75, R206.reuse, !P0 ;  /* 0x000000ce4b00720c */ /* 0x080fe40004786670 */
[----:B------:R-:W-:Y:S02]  /*12c80*/  ISETP.GE.AND P0, PT, R71, R199, PT ;  /* 0x000000c74700720c */ /* 0x000fe40003f06270 */
[----:B------:R-:W-:Y:S02]  /*12c90*/  ISETP.GE.OR P1, PT, R72, R206, !P1 ;  /* 0x000000ce4800720c */ /* 0x000fe40004f26670 */
[----:B------:R-:W-:Y:S02]  /*12ca0*/  FSEL R22, R9, -INF , !P3 ;  /* 0xff80000009167808 */ /* 0x000fe40005800000 */
[----:B------:R-:W-:Y:S02]  /*12cb0*/  FMNMX.FTZ R9, R146, R3, !PT ;  /* 0x0000000392097209 */ /* 0x000fe40007810000 */
[----:B------:R-:W-:Y:S02]  /*12cc0*/  FSEL R225, R66, -INF , !P2 ;  /* 0xff80000042e17808 */ /* 0x000fe40005000000 */
[C---:B------:R-:W-:Y:S02]  /*12cd0*/  ISETP.GE.AND P2, PT, R71.reuse, R200, PT ;  /* 0x000000c84700720c */ /* 0x040fe40003f46270 */
[C---:B------:R-:W-:Y:S02]  /*12ce0*/  ISETP.GE.OR P0, PT, R71.reuse, R206, !P0 ;  /* 0x000000ce4700720c */ /* 0x040fe40004706670 */
[----:B------:R-:W-:Y:S02]  /*12cf0*/  P2R R10, PR, RZ, 0x2 ;  /* 0x00000002ff0a7803 */ /* 0x000fe40000000000 */
[----:B------:R-:W-:Y:S02]  /*12d00*/  ISETP.GE.AND P1, PT, R70, R199, PT ;  /* 0x000000c74600720c */ /* 0x000fe40003f26270 */
[----:B------:R-:W-:Y:S02]  /*12d10*/  FMNMX.FTZ R9, R148, R9, !PT ;  /* 0x0000000994097209 */ /* 0x000fe40007810000 */
[----:B------:R-:W-:Y:S02]  /*12d20*/  FSEL R21, R8, -INF , !P5 ;  /* 0xff80000008157808 */ /* 0x000fe40006800000 */
[----:B------:R-:W-:Y:S02]  /*12d30*/  ISETP.GE.OR P5, PT, R71, R203, !P2 ;  /* 0x000000cb4700720c */ /* 0x000fe400057a6670 */
[----:B------:R-:W-:Y:S02]  /*12d40*/  FSEL R32, R11, -INF , !P4 ;  /* 0xff8000000b207808 */ /* 0x000fe40006000000 */
[----:B------:R-:W-:Y:S02]  /*12d50*/  P2R R8, PR, RZ, 0x1 ;  /* 0x00000001ff087803 */ /* 0x000fe40000000000 */
[CC--:B------:R-:W-:Y:S02]  /*12d60*/  ISETP.GE.AND P3, PT, R70.reuse, R200.reuse, PT ;  /* 0x000000c84600720c */ /* 0x0c0fe40003f66270 */
[----:B------:R-:W-:Y:S02]  /*12d70*/  ISETP.GE.AND P2, PT, R69, R200, PT ;  /* 0x000000c84500720c */ /* 0x000fe40003f46270 */
[----:B------:R-:W-:Y:S02]  /*12d80*/  ISETP.GE.OR P4, PT, R70, R206, !P1 ;  /* 0x000000ce4600720c */ /* 0x000fe40004f86670 */
[----:B------:R-:W-:Y:S02]  /*12d90*/  FMNMX.FTZ R9, R140, R9, !PT ;  /* 0x000000098c097209 */ /* 0x000fe40007810000 */
[----:B------:R-:W-:Y:S02]  /*12da0*/  FSEL R11, R12, -INF , !P6 ;  /* 0xff8000000c0b7808 */ /* 0x000fe40007000000 */
[----:B------:R-:W-:Y:S02]  /*12db0*/  FSEL R20, R13, -INF , !P5 ;  /* 0xff8000000d147808 */ /* 0x000fe40006800000 */
[-C--:B------:R-:W-:Y:S02]  /*12dc0*/  ISETP.GE.OR P6, PT, R70, R203.reuse, !P3 ;  /* 0x000000cb4600720c */ /* 0x080fe40005fc6670 */
[----:B------:R-:W-:Y:S02]  /*12dd0*/  ISETP.NE.AND P3, PT, R8, RZ, PT ;  /* 0x000000ff0800720c */ /* 0x000fe40003f65270 */
[----:B------:R-:W-:Y:S02]  /*12de0*/  ISETP.GE.OR P5, PT, R69, R203, !P2 ;  /* 0x000000cb4500720c */ /* 0x000fe400057a6670 */
[----:B------:R-:W-:Y:S02]  /*12df0*/  P2R R8, PR, RZ, 0x10 ;  /* 0x00000010ff087803 */ /* 0x000fe40000000000 */
[----:B------:R-:W-:Y:S02]  /*12e00*/  FMNMX.FTZ R9, R141, R9, !PT ;  /* 0x000000098d097209 */ /* 0x000fe40007810000 */
[----:B------:R-:W-:Y:S02]  /*12e10*/  FSEL R162, R25, -INF , !P5 ;  /* 0xff80000019a27808 */ /* 0x000fe40006800000 */
[----:B------:R-:W-:Y:S02]  /*12e20*/  ISETP.NE.AND P5, PT, R8, RZ, PT ;  /* 0x000000ff0800720c */ /* 0x000fe40003fa5270 */
[----:B------:R-:W-:Y:S02]  /*12e30*/  FMNMX.FTZ R8, R147, R68, !PT ;  /* 0x0000004493087209 */ /* 0x000fe40007810000 */
[----:B------:R-:W-:Y:S02]  /*12e40*/  FMNMX.FTZ R9, R155, R9, !PT ;  /* 0x000000099b097209 */ /* 0x000fe40007810000 */
[----:B------:R-:W-:Y:S02]  /*12e50*/  ISETP.NE.AND P1, PT, R10, RZ, PT ;  /* 0x000000ff0a00720c */ /* 0x000fe40003f25270 */
[----:B------:R-:W-:Y:S02]  /*12e60*/  FMNMX.FTZ R8, R149, R8, !PT ;  /* 0x0000000895087209 */ /* 0x000fe40007810000 */
[----:B------:R-:W-:Y:S02]  /*12e70*/  FMNMX.FTZ R9, R156, R9, !PT ;  /* 0x000000099c097209 */ /* 0x000fe40007810000 */
[----:B------:R-:W-:Y:S02]  /*12e80*/  FSEL R14, R14, -INF , !P1 ;  /* 0xff8000000e0e7808 */ /* 0x000fe40004800000 */
[C---:B------:R-:W-:Y:S02]  /*12e90*/  ISETP.GE.AND P1, PT, R19.reuse, R199, PT ;  /* 0x000000c71300720c */ /* 0x040fe40003f26270 */
[----:B------:R-:W-:Y:S02]  /*12ea0*/  FMNMX.FTZ R8, R142, R8, !PT ;  /* 0x000000088e087209 */ /* 0x000fe40007810000 */
[----:B------:R-:W-:Y:S02]  /*12eb0*/  FMNMX.FTZ R72, R152, R9, !PT ;  /* 0x0000000998487209 */ /* 0x000fe40007810000 */
[----:B------:R-:W-:Y:S02]  /*12ec0*/  ISETP.GE.OR P1, PT, R19, R206, !P1 ;  /* 0x000000ce1300720c */ /* 0x000fe40004f26670 */
[----:B------:R-:W-:Y:S02]  /*12ed0*/  FMNMX.FTZ R8, R143, R8, !PT ;  /* 0x000000088f087209 */ /* 0x000fe40007810000 */
[----:B------:R-:W-:Y:S02]  /*12ee0*/  FMNMX.FTZ R72, R33, R72, !PT ;  /* 0x0000004821487209 */ /* 0x000fe40007810000 */
[-C--:B------:R-:W-:Y:S02]  /*12ef0*/  ISETP.GE.AND P0, PT, R69, R199.reuse, PT ;  /* 0x000000c74500720c */ /* 0x080fe40003f06270 */
[----:B------:R-:W-:Y:S02]  /*12f00*/  P2R R10, PR, RZ, 0x2 ;  /* 0x00000002ff0a7803 */ /* 0x000fe40000000000 */
[----:B------:R-:W-:Y:S02]  /*12f10*/  ISETP.GE.AND P1, PT, R17, R200, PT ;  /* 0x000000c81100720c */ /* 0x000fe40003f26270 */
[----:B------:R-:W-:Y:S02]  /*12f20*/  FMNMX.FTZ R8, R157, R8, !PT ;  /* 0x000000089d087209 */ /* 0x000fe40007810000 */
[----:B------:R-:W-:Y:S02]  /*12f30*/  FMNMX.FTZ R72, R171, R72, !PT ;  /* 0x00000048ab487209 */ /* 0x000fe40007810000 */
[----:B------:R-:W-:Y:S02]  /*12f40*/  ISETP.GE.OR P4, PT, R69, R206, !P0 ;  /* 0x000000ce4500720c */ /* 0x000fe40004786670 */
[C---:B------:R-:W-:Y:S02]  /*12f50*/  ISETP.GE.AND P2, PT, R18.reuse, R200, PT ;  /* 0x000000c81200720c */ /* 0x040fe40003f46270 */
[----:B------:R-:W-:Y:S02]  /*12f60*/  ISETP.GE.AND P0, PT, R18, R199, PT ;  /* 0x000000c71200720c */ /* 0x000fe40003f06270 */
[-C--:B------:R-:W-:Y:S02]  /*12f70*/  ISETP.GE.OR P1, PT, R17, R203.reuse, !P1 ;  /* 0x000000cb1100720c */ /* 0x080fe40004f26670 */
[----:B------:R-:W-:Y:S02]  /*12f80*/  FMNMX.FTZ R8, R158, R8, !PT ;  /* 0x000000089e087209 */ /* 0x000fe40007810000 */
[----:B------:R-:W-:Y:S02]  /*12f90*/  FMNMX.FTZ R72, R173, R72, !PT ;  /* 0x00000048ad487209 */ /* 0x000fe40007810000 */
[----:B------:R-:W-:Y:S02]  /*12fa0*/  FSEL R160, R24, -INF , !P6 ;  /* 0xff80000018a07808 */ /* 0x000fe40007000000 */
[C---:B------:R-:W-:Y:S02]  /*12fb0*/  ISETP.GE.OR P2, PT, R18.reuse, R203, !P2 ;  /* 0x000000cb1200720c */ /* 0x040fe40005746670 */
[----:B------:R-:W-:Y:S02]  /*12fc0*/  ISETP.GE.OR P6, PT, R18, R206, !P0 ;  /* 0x000000ce1200720c */ /* 0x000fe400047c6670 */
[-C--:B------:R-:W-:Y:S02]  /*12fd0*/  ISETP.GE.AND P0, PT, R17, R199.reuse, PT ;  /* 0x000000c71100720c */ /* 0x080fe40003f06270 */
[----:B------:R-:W-:Y:S02]  /*12fe0*/  P2R R9, PR, RZ, 0x2 ;  /* 0x00000002ff097803 */ /* 0x000fe40000000000 */
[----:B------:R-:W-:Y:S02]  /*12ff0*/  ISETP.GE.AND P1, PT, R16, R200, PT ;  /* 0x000000c81000720c */ /* 0x000fe40003f26270 */
[----:B------:R-:W-:Y:S02]  /*13000*/  FMNMX.FTZ R8, R153, R8, !PT ;  /* 0x0000000899087209 */ /* 0x000fe40007810000 */
[----:B------:R-:W-:Y:S02]  /*13010*/  FMNMX.FTZ R72, R164, R72, !PT ;  /* 0x00000048a4487209 */ /* 0x000fe40007810000 */
[----:B------:R-:W-:Y:S02]  /*13020*/  FSEL R163, R27, -INF , !P4 ;  /* 0xff8000001ba37808 */ /* 0x000fe40006000000 */
[----:B------:R-:W-:Y:S02]  /*13030*/  ISETP.GE.OR P4, PT, R17, R206, !P0 ;  /* 0x000000ce1100720c */ /* 0x000fe40004786670 */
[----:B------:R-:W-:Y:S02]  /*13040*/  FSEL R49, R29, -INF , !P2 ;  /* 0xff8000001d317808 */ /* 0x000fe40005000000 */
[C---:B------:R-:W-:Y:S02]  /*13050*/  ISETP.GE.AND P0, PT, R16.reuse, R199, PT ;  /* 0x000000c71000720c */ /* 0x040fe40003f06270 */
[----:B------:R-:W-:Y:S02]  /*13060*/  ISETP.GE.OR P2, PT, R16, R203, !P1 ;  /* 0x000000cb1000720c */ /* 0x000fe40004f46670 */
[----:B------:R-:W-:Y:S02]  /*13070*/  ISETP.NE.AND P1, PT, R10, RZ, PT ;  /* 0x000000ff0a00720c */ /* 0x000fe40003f25270 */
[----:B------:R-:W-:Y:S02]  /*13080*/  FMNMX.FTZ R8, R154, R8, !PT ;  /* 0x000000089a087209 */ /* 0x000fe40007810000 */
[----:B------:R-:W-:Y:S02]  /*13090*/  FMNMX.FTZ R72, R165, R72, !PT ;  /* 0x00000048a5487209 */ /* 0x000fe40007810000 */
[----:B------:R-:W-:Y:S02]  /*130a0*/  FSEL R161, R26, -INF , !P5 ;  /* 0xff8000001aa17808 */ /* 0x000fe40006800000 */
[----:B------:R-:W-:Y:S02]  /*130b0*/  ISETP.GE.OR P5, PT, R16, R206, !P0 ;  /* 0x000000ce1000720c */ /* 0x000fe400047a6670 */
[----:B------:R-:W-:Y:S02]  /*130c0*/  FSEL R50, R30, -INF , !P1 ;  /* 0xff8000001e327808 */ /* 0x000fe40004800000 */
[C---:B------:R-:W-:Y:S02]  /*130d0*/  ISETP.GE.AND P1, PT, R7.reuse, R200, PT ;  /* 0x000000c80700720c */ /* 0x040fe40003f26270 */
[----:B------:R-:W-:Y:S02]  /*130e0*/  ISETP.GE.AND P0, PT, R7, R199, PT ;  /* 0x000000c70700720c */ /* 0x000fe40003f06270 */
[----:B------:R-:W-:Y:S02]  /*130f0*/  FMNMX.FTZ R8, R174, R8, !PT ;  /* 0x00000008ae087209 */ /* 0x000fe40007810000 */
[----:B------:R-:W-:Y:S02]  /*13100*/  FMNMX.FTZ R72, R229, R72, !PT ;  /* 0x00000048e5487209 */ /* 0x000fe40007810000 */
[----:B------:R-:W-:Y:S02]  /*13110*/  FSEL R51, R31, -INF , !P6 ;  /* 0xff8000001f337808 */ /* 0x000fe40007000000 */
        /* <DEDUP_REMOVED lines=8> */
[----:B------:R-:W-:Y:S02]  /*131a0*/  FSEL R15, R15, -INF , !P3 ;  /* 0xff8000000f0f7808 */ /* 0x000fe40005800000 */
[-C--:B------:R-:W-:Y:S01]  /*131b0*/  ISETP.GE.AND P3, PT, R19, R200.reuse, PT ;  /* 0x000000c81300720c */ /* 0x080fe20003f66270 */
[----:B------:R-:W1:Y:S01]  /*131c0*/  SHFL.BFLY PT, R8, R72, 0x2, 0x1f ;  /* 0x0c401f0048087f89 */ /* 0x000e6200000e0000 */
[----:B------:R-:W-:Y:S02]  /*131d0*/  FMNMX.FTZ R71, R233, R7, !PT ;  /* 0x00000007e9477209 */ /* 0x000fe40007810000 */
[----:B------:R-:W-:Y:S02]  /*131e0*/  ISETP.GE.OR P3, PT, R19, R203, !P3 ;  /* 0x000000cb1300720c */ /* 0x000fe40005f66670 */
[----:B------:R-:W-:Y:S02]  /*131f0*/  FMNMX.FTZ R71, R236, R71, !PT ;  /* 0x00000047ec477209 */ /* 0x000fe40007810000 */
[-C--:B------:R-:W-:Y:S02]  /*13200*/  ISETP.GE.AND P1, PT, R6, R200.reuse, PT ;  /* 0x000000c80600720c */ /* 0x080fe40003f26270 */
[----:B------:R-:W-:Y:S02]  /*13210*/  FSEL R48, R28, -INF , !P3 ;  /* 0xff8000001c307808 */ /* 0x000fe40005800000 */
[----:B------:R-:W-:Y:S02]  /*13220*/  ISETP.NE.AND P3, PT, R9, RZ, PT ;  /* 0x000000ff0900720c */ /* 0x000fe40003f65270 */
[----:B------:R-:W-:Y:S02]  /*13230*/  FMNMX.FTZ R71, R225, R71, !PT ;  /* 0x00000047e1477209 */ /* 0x000fe40007810000 */
[----:B------:R-:W-:Y:S02]  /*13240*/  P2R R9, PR, RZ, 0x1 ;  /* 0x00000001ff097803 */ /* 0x000fe40000000000 */
[----:B------:R-:W-:Y:S02]  /*13250*/  ISETP.GE.AND P0, PT, R6, R199, PT ;  /* 0x000000c70600720c */ /* 0x000fe40003f06270 */
[----:B------:R-:W-:Y:S02]  /*13260*/  FSEL R167, R40, -INF , !P3 ;  /* 0xff80000028a77808 */ /* 0x000fe40005800000 */
[----:B------:R-:W-:Y:S02]  /*13270*/  ISETP.GE.OR P3, PT, R6, R203, !P1 ;  /* 0x000000cb0600720c */ /* 0x000fe40004f66670 */
[----:B------:R-:W-:Y:S02]  /*13280*/  ISETP.GE.AND P1, PT, R5, R200, PT ;  /* 0x000000c80500720c */ /* 0x000fe40003f26270 */
[----:B------:R-:W-:Y:S02]  /*13290*/  FMNMX.FTZ R71, R228, R71, !PT ;  /* 0x00000047e4477209 */ /* 0x000fe40007810000 */
[----:B------:R-:W-:Y:S02]  /*132a0*/  FSEL R169, R41, -INF , !P2 ;  /* 0xff80000029a97808 */ /* 0x000fe40005000000 */
[-C--:B------:R-:W-:Y:S01]  /*132b0*/  ISETP.GE.OR P2, PT, R6, R206.reuse, !P0 ;  /* 0x000000ce0600720c */ /* 0x080fe20004746670 */
[----:B------:R-:W4:Y:S01]  /*132c0*/  SHFL.BFLY PT, R7, R71, 0x2, 0x1f ;  /* 0x0c401f0047077f89 */ /* 0x000f2200000e0000 */
[C---:B------:R-:W-:Y:S02]  /*132d0*/  ISETP.GE.AND P0, PT, R5.reuse, R199, PT ;  /* 0x000000c70500720c */ /* 0x040fe40003f06270 */
[C---:B------:R-:W-:Y:S02]  /*132e0*/  ISETP.GE.OR P1, PT, R5.reuse, R203, !P1 ;  /* 0x000000cb0500720c */ /* 0x040fe40004f26670 */
[----:B------:R-:W-:Y:S02]  /*132f0*/  FSEL R172, R42, -INF , !P4 ;  /* 0xff8000002aac7808 */ /* 0x000fe40006000000 */
[----:B------:R-:W-:Y:S02]  /*13300*/  ISETP.GE.OR P4, PT, R5, R206, !P0 ;  /* 0x000000ce0500720c */ /* 0x000fe40004786670 */
[----:B------:R-:W-:Y:S02]  /*13310*/  P2R R5, PR, RZ, 0x2 ;  /* 0x00000002ff057803 */ /* 0x000fe40000000000 */
[----:B------:R-:W-:Y:S02]  /*13320*/  FSEL R176, R44, -INF , !P6 ;  /* 0xff8000002cb07808 */ /* 0x000fe40007000000 */
[----:B------:R-:W-:Y:S02]  /*13330*/  ISETP.NE.AND P6, PT, R5, RZ, PT ;  /* 0x000000ff0500720c */ /* 0x000fe40003fc5270 */
[----:B------:R-:W-:Y:S02]  /*13340*/  FMNMX.FTZ R5, R23, R74, !PT ;  /* 0x0000004a17057209 */ /* 0x000fe40007810000 */
[C---:B------:R-:W-:Y:S02]  /*13350*/  ISETP.GE.AND P1, PT, R4.reuse, R200, PT ;  /* 0x000000c80400720c */ /* 0x040fe40003f26270 */
[----:B------:R-:W-:Y:S02]  /*13360*/  ISETP.GE.AND P0, PT, R4, R199, PT ;  /* 0x000000c70400720c */ /* 0x000fe40003f06270 */
[----:B-1----:R-:W-:Y:S02]  /*13370*/  FMNMX.FTZ R72, R72, R8, !PT ;  /* 0x0000000848487209 */ /* 0x002fe40007810000 */
[----:B------:R-:W-:Y:S02]  /*13380*/  FSEL R175, R43, -INF , !P5 ;  /* 0xff8000002baf7808 */ /* 0x000fe40006800000 */
[C---:B------:R-:W-:Y:S02]  /*13390*/  ISETP.GE.OR P5, PT, R4.reuse, R203, !P1 ;  /* 0x000000cb0400720c */ /* 0x040fe40004fa6670 */
[----:B------:R-:W-:Y:S02]  /*133a0*/  FSEL R179, R45, -INF , !P3 ;  /* 0xff8000002db37808 */ /* 0x000fe40005800000 */
[----:B------:R-:W-:Y:S02]  /*133b0*/  ISETP.GE.OR P3, PT, R4, R206, !P0 ;  /* 0x000000ce0400720c */ /* 0x000fe40004766670 */
[----:B------:R-:W-:Y:S02]  /*133c0*/  FMNMX.FTZ R4, R32, R5, !PT ;  /* 0x0000000520047209 */ /* 0x000fe40007810000 */
[----:B------:R-:W1:Y:S01]  /*133d0*/  SHFL.BFLY PT, R5, R72, 0x1, 0x1f ;  /* 0x0c201f0048057f89 */ /* 0x000e6200000e0000 */
[----:B------:R-:W-:Y:S02]  /*133e0*/  ISETP.NE.AND P1, PT, R9, RZ, PT ;  /* 0x000000ff0900720c */ /* 0x000fe40003f25270 */
[----:B------:R-:W-:Y:S02]  /*133f0*/  FMNMX.FTZ R4, R14, R4, !PT ;  /* 0x000000040e047209 */ /* 0x000fe40007810000 */
[----:B------:R-:W-:Y:S02]  /*13400*/  FSEL R180, R46, -INF , !P1 ;  /* 0xff8000002eb47808 */ /* 0x000fe40004800000 */
[----:B------:R-:W-:Y:S02]  /*13410*/  FMNMX.FTZ R4, R15, R4, !PT ;  /* 0x000000040f047209 */ /* 0x000fe40007810000 */
[C---:B------:R-:W-:Y:S02]  /*13420*/  ISETP.GE.AND P1, PT, R2.reuse, R200, PT ;  /* 0x000000c80200720c */ /* 0x040fe40003f26270 */
[C---:B------:R-:W-:Y:S02]  /*13430*/  ISETP.GE.AND P0, PT, R2.reuse, R199, PT ;  /* 0x000000c70200720c */ /* 0x040fe40003f06270 */
[----:B------:R-:W-:Y:S02]  /*13440*/  FMNMX.FTZ R4, R161, R4, !PT ;  /* 0x00000004a1047209 */ /* 0x000fe40007810000 */
[----:B----4-:R-:W-:Y:S02]  /*13450*/  FMNMX.FTZ R71, R71, R7, !PT ;  /* 0x0000000747477209 */ /* 0x010fe40007810000 */
[----:B------:R-:W-:Y:S02]  /*13460*/  FSEL R181, R47, -INF , !P2 ;  /* 0xff8000002fb57808 */ /* 0x000fe40005000000 */
[C---:B------:R-:W-:Y:S02]  /*13470*/  ISETP.GE.OR P1, PT, R2.reuse, R203, !P1 ;  /* 0x000000cb0200720c */ /* 0x040fe40004f26670 */
[----:B------:R-:W-:Y:S02]  /*13480*/  ISETP.GE.OR P2, PT, R2, R206, !P0 ;  /* 0x000000ce0200720c */ /* 0x000fe40004746670 */
[----:B------:R-:W-:Y:S02]  /*13490*/  FMNMX.FTZ R2, R163, R4, !PT ;  /* 0x00000004a3027209 */ /* 0x000fe40007810000 */
[----:B------:R-:W4:Y:S01]  /*134a0*/  SHFL.BFLY PT, R4, R71, 0x1, 0x1f ;  /* 0x0c201f0047047f89 */ /* 0x000f2200000e0000 */
[----:B-1----:R-:W-:Y:S02]  /*134b0*/  FMNMX.FTZ R72, R72, R5, !PT ;  /* 0x0000000548487209 */ /* 0x002fe40007810000 */
[----:B------:R-:W-:Y:S02]  /*134c0*/  FSEL R219, R58, -INF , !P4 ;  /* 0xff8000003adb7808 */ /* 0x000fe40006000000 */
[----:B------:R-:W-:Y:S01]  /*134d0*/  ISETP.NE.AND P4, PT, R144, RZ, PT ;  /* 0x000000ff9000720c */ /* 0x000fe20003f85270 */
[C---:B------:R-:W-:Y:S01]  /*134e0*/  FMUL.FTZ R144, R72.reuse, c[0x0][0x23c] ;  /* 0x00008f0048907a20 */ /* 0x040fe20000410000 */
[----:B------:R-:W-:Y:S02]  /*134f0*/  FSEL R221, R59, -INF , !P3 ;  /* 0xff8000003bdd7808 */ /* 0x000fe40005800000 */
[----:B------:R-:W-:Y:S02]  /*13500*/  FSETP.NEU.FTZ.AND P3, PT, R72, -INF , PT ;  /* 0xff8000004800780b */ /* 0x000fe40003f7d000 */
[----:B------:R-:W-:Y:S02]  /*13510*/  FMNMX.FTZ R6, R21, R73, !PT ;  /* 0x0000004915067209 */ /* 0x000fe40007810000 */
[----:B------:R-:W-:Y:S02]  /*13520*/  FSEL R144, R144, RZ, P3 ;  /* 0x000000ff90907208 */ /* 0x000fe40001800000 */
[----:B------:R-:W-:Y:S02]  /*13530*/  FMNMX.FTZ R6, R22, R6, !PT ;  /* 0x0000000616067209 */ /* 0x000fe40007810000 */
[----:B------:R-:W-:Y:S01]  /*13540*/  FSEL R227, R62, -INF , !P2 ;  /* 0xff8000003ee37808 */ /* 0x000fe20005000000 */
[----:B------:R-:W-:Y:S01]  /*13550*/  FFMA.FTZ R24, R156, c[0x0][0x23c], -R144 ;  /* 0x00008f009c187a23 */ /* 0x000fe20000010890 */
[----:B------:R-:W-:Y:S01]  /*13560*/  FMNMX.FTZ R6, R11, R6, !PT ;  /* 0x000000060b067209 */ /* 0x000fe20007810000 */
[----:B---3--:R-:W-:Y:S01]  /*13570*/  IMAD.MOV.U32 R156, RZ, RZ, R52 ;  /* 0x000000ffff9c7224 */ /* 0x008fe200078e0034 */
[----:B------:R-:W-:Y:S01]  /*13580*/  FMNMX.FTZ R2, R50, R2, !PT ;  /* 0x0000000232027209 */ /* 0x000fe20007810000 */
[----:B------:R-:W-:Y:S01]  /*13590*/  MUFU.EX2 R211, R24 ;  /* 0x0000001800d37308 */ /* 0x000fe20000000800 */
[----:B------:R-:W-:Y:S02]  /*135a0*/  FMNMX.FTZ R6, R20, R6, !PT ;  /* 0x0000000614067209 */ /* 0x000fe40007810000 */
[----:B----4-:R-:W-:Y:S01]  /*135b0*/  FMNMX.FTZ R71, R71, R4, !PT ;  /* 0x0000000447477209 */ /* 0x010fe20007810000 */
[--C-:B------:R-:W-:Y:S01]  /*135c0*/  FFMA.FTZ R4, R141, c[0x0][0x23c], -R144.reuse ;  /* 0x00008f008d047a23 */ /* 0x100fe20000010890 */
[----:B------:R-:W-:Y:S02]  /*135d0*/  FMNMX.FTZ R2, R51, R2, !PT ;  /* 0x0000000233027209 */ /* 0x000fe40007810000 */
[C---:B------:R-:W-:Y:S01]  /*135e0*/  FSETP.NEU.FTZ.AND P2, PT, R71.reuse, -INF , PT ;  /* 0xff8000004700780b */ /* 0x040fe20003f5d000 */
[----:B------:R-:W-:Y:S01]  /*135f0*/  FMUL.FTZ R145, R71, c[0x0][0x23c] ;  /* 0x00008f0047917a20 */ /* 0x000fe20000410000 */
[----:B------:R-:W-:Y:S01]  /*13600*/  FMNMX.FTZ R6, R160, R6, !PT ;  /* 0x00000006a0067209 */ /* 0x000fe20007810000 */
[----:B------:R1:W-:Y:S01]  /*13610*/  MUFU.EX2 R242, R4 ;  /* 0x0000000400f27308 */ /* 0x0003e20000000800 */
[----:B------:R-:W-:Y:S02]  /*13620*/  FMNMX.FTZ R2, R172, R2, !PT ;  /* 0x00000002ac027209 */ /* 0x000fe40007810000 */
[----:B------:R-:W-:Y:S02]  /*13630*/  FSEL R145, R145, RZ, P2 ;  /* 0x000000ff91917208 */ /* 0x000fe40001000000 */
[----:B------:R-:W-:Y:S02]  /*13640*/  FMNMX.FTZ R6, R162, R6, !PT ;  /* 0x00000006a2067209 */ /* 0x000fe40007810000 */
[----:B------:R-:W-:Y:S01]  /*13650*/  FMNMX.FTZ R2, R175, R2, !PT ;  /* 0x00000002af027209 */ /* 0x000fe20007810000 */
[--C-:B------:R-:W-:Y:S01]  /*13660*/  FFMA.FTZ R16, R154, c[0x0][0x23c], -R145.reuse ;  /* 0x00008f009a107a23 */ /* 0x100fe20000010891 */
[----:B------:R-:W-:Y:S01]  /*13670*/  FMNMX.FTZ R70, R48, R6, !PT ;  /* 0x0000000630467209 */ /* 0x000fe20007810000 */
[--C-:B------:R-:W-:Y:S01]  /*13680*/  FFMA.FTZ R6, R147, c[0x0][0x23c], -R145.reuse ;  /* 0x00008f0093067a23 */ /* 0x100fe20000010891 */
[----:B------:R-:W-:Y:S01]  /*13690*/  ISETP.GE.AND P0, PT, R0, R200, PT ;  /* 0x000000c80000720c */ /* 0x000fe20003f06270 */
[----:B------:R-:W-:Y:S01]  /*136a0*/  MUFU.EX2 R213, R16 ;  /* 0x0000001000d57308 */ /* 0x000fe20000000800 */
[----:B------:R-:W-:Y:S01]  /*136b0*/  FMNMX.FTZ R70, R49, R70, !PT ;  /* 0x0000004631467209 */ /* 0x000fe20007810000 */
[----:B------:R-:W-:Y:S01]  /*136c0*/  FFMA.FTZ R28, R157, c[0x0][0x23c], -R145 ;  /* 0x00008f009d1c7a23 */ /* 0x000fe20000010891 */
[----:B------:R-:W-:Y:S01]  /*136d0*/  FMNMX.FTZ R2, R180, R2, !PT ;  /* 0x00000002b4027209 */ /* 0x000fe20007810000 */
[----:B------:R-:W-:Y:S01]  /*136e0*/  IMAD.MOV.U32 R157, RZ, RZ, R53 ;  /* 0x000000ffff9d7224 */ /* 0x000fe200078e0035 */
[----:B------:R-:W-:Y:S02]  /*136f0*/  FMNMX.FTZ R70, R167, R70, !PT ;  /* 0x00000046a7467209 */ /* 0x000fe40007810000 */
[----:B------:R-:W-:Y:S02]  /*13700*/  FSEL R217, R56, -INF , !P6 ;  /* 0xff80000038d97808 */ /* 0x000fe40007000000 */
[----:B------:R-:W-:Y:S01]  /*13710*/  FMNMX.FTZ R70, R169, R70, !PT ;  /* 0x00000046a9467209 */ /* 0x000fe20007810000 */
[----:B------:R3:W-:Y:S01]  /*13720*/  MUFU.EX2 R235, R6 ;  /* 0x0000000600eb7308 */ /* 0x0007e20000000800 */
[----:B------:R-:W-:Y:S01]  /*13730*/  ISETP.GE.OR P0, PT, R0, R203, !P0 ;  /* 0x000000cb0000720c */ /* 0x000fe20004706670 */
[--C-:B-1----:R-:W-:Y:S01]  /*13740*/  FFMA.FTZ R4, R142, c[0x0][0x23c], -R145.reuse ;  /* 0x00008f008e047a23 */ /* 0x102fe20000010891 */
[----:B------:R-:W-:Y:S02]  /*13750*/  FSEL R218, R57, -INF , !P5 ;  /* 0xff80000039da7808 */ /* 0x000fe40006800000 */
[----:B------:R-:W-:Y:S02]  /*13760*/  FSEL R224, R61, -INF , !P0 ;  /* 0xff8000003de07808 */ /* 0x000fe40004000000 */
[----:B------:R-:W-:Y:S02]  /*13770*/  FSEL R226, R60, -INF , !P1 ;  /* 0xff8000003ce27808 */ /* 0x000fe40004800000 */
[----:B------:R-:W-:Y:S01]  /*13780*/  ISETP.GE.AND P0, PT, R0, R199, PT ;  /* 0x000000c70000720c */ /* 0x000fe20003f06270 */
[----:B------:R1:W-:Y:S01]  /*13790*/  MUFU.EX2 R239, R4 ;  /* 0x0000000400ef7308 */ /* 0x0003e20000000800 */
[----:B------:R-:W-:Y:S02]  /*137a0*/  FMNMX.FTZ R70, R176, R70, !PT ;  /* 0x00000046b0467209 */ /* 0x000fe40007810000 */
[----:B------:R-:W-:Y:S02]  /*137b0*/  FMNMX.FTZ R2, R181, R2, !PT ;  /* 0x00000002b5027209 */ /* 0x000fe40007810000 */
[----:B------:R-:W-:Y:S02]  /*137c0*/  FMNMX.FTZ R70, R179, R70, !PT ;  /* 0x00000046b3467209 */ /* 0x000fe40007810000 */
[----:B------:R-:W-:Y:S02]  /*137d0*/  FMNMX.FTZ R2, R219, R2, !PT ;  /* 0x00000002db027209 */ /* 0x000fe40007810000 */
[----:B------:R-:W-:Y:S01]  /*137e0*/  FMNMX.FTZ R70, R217, R70, !PT ;  /* 0x00000046d9467209 */ /* 0x000fe20007810000 */
[----:B------:R-:W-:Y:S01]  /*137f0*/  MUFU.EX2 R210, R28 ;  /* 0x0000001c00d27308 */ /* 0x000fe20000000800 */
[----:B------:R-:W-:Y:S02]  /*13800*/  ISETP.GE.OR P0, PT, R0, R206, !P0 ;  /* 0x000000ce0000720c */ /* 0x000fe40004706670 */
[----:B------:R-:W-:Y:S01]  /*13810*/  FMNMX.FTZ R0, R221, R2, !PT ;  /* 0x00000002dd007209 */ /* 0x000fe20007810000 */
[--C-:B------:R-:W-:Y:S01]  /*13820*/  FFMA.FTZ R2, R140, c[0x0][0x23c], -R144.reuse ;  /* 0x00008f008c027a23 */ /* 0x100fe20000010890 */
[----:B------:R-:W-:Y:S01]  /*13830*/  FMNMX.FTZ R70, R218, R70, !PT ;  /* 0x00000046da467209 */ /* 0x000fe20007810000 */
[--C-:B---3--:R-:W-:Y:S01]  /*13840*/  FFMA.FTZ R6, R149, c[0x0][0x23c], -R145.reuse ;  /* 0x00008f0095067a23 */ /* 0x108fe20000010891 */
[----:B------:R-:W-:Y:S02]  /*13850*/  FSEL R75, R63, -INF , !P0 ;  /* 0xff8000003f4b7808 */ /* 0x000fe40004000000 */
[----:B------:R-:W-:Y:S01]  /*13860*/  FMNMX.FTZ R0, R227, R0, !PT ;  /* 0x00000000e3007209 */ /* 0x000fe20007810000 */
[----:B------:R3:W-:Y:S01]  /*13870*/  MUFU.EX2 R241, R2 ;  /* 0x0000000200f17308 */ /* 0x0007e20000000800 */
[----:B------:R-:W-:Y:S02]  /*13880*/  FMNMX.FTZ R70, R226, R70, !PT ;  /* 0x00000046e2467209 */ /* 0x000fe40007810000 */
[----:B------:R-:W-:Y:S01]  /*13890*/  FMNMX.FTZ R0, R75, R0, !PT ;  /* 0x000000004b007209 */ /* 0x000fe20007810000 */
[----:B-1----:R-:W-:Y:S01]  /*138a0*/  FFMA.FTZ R4, R143, c[0x0][0x23c], -R145 ;  /* 0x00008f008f047a23 */ /* 0x002fe20000010891 */
[----:B------:R-:W-:Y:S05]  /*138b0*/  FMNMX.FTZ R70, R224, R70, !PT ;  /* 0x00000046e0467209 */ /* 0x000fea0007810000 */
[----:B------:R1:W4:Y:S01]  /*138c0*/  MUFU.EX2 R240, R4 ;  /* 0x0000000400f07308 */ /* 0x0003220000000800 */
[----:B------:R-:W5:Y:S09]  /*138d0*/  SHFL.BFLY PT, R5, R70, 0x2, 0x1f ;  /* 0x0c401f0046057f89 */ /* 0x000f7200000e0000 */
[----:B------:R-:W-:Y:S01]  /*138e0*/  MUFU.EX2 R234, R6 ;  /* 0x0000000600ea7308 */ /* 0x000fe20000000800 */
[----:B---3--:R-:W3:Y:S01]  /*138f0*/  SHFL.BFLY PT, R2, R0, 0x2, 0x1f ;  /* 0x0c401f0000027f89 */ /* 0x008ee200000e0000 */
[--C-:B-1----:R-:W-:Y:S01]  /*13900*/  FFMA.FTZ R4, R146, c[0x0][0x23c], -R144.reuse ;  /* 0x00008f0092047a23 */ /* 0x102fe20000010890 */
[----:B----4-:R-:W-:Y:S02]  /*13910*/  F2FP.BF16.PACK_AB R143, R240, R239 ;  /* 0x000000eff08f723e */ /* 0x010fe400000010ff */
[----:B-----5:R-:W-:Y:S05]  /*13920*/  FMNMX.FTZ R70, R70, R5, !PT ;  /* 0x0000000546467209 */ /* 0x020fea0007810000 */
[----:B------:R1:W-:Y:S01]  /*13930*/  MUFU.EX2 R238, R4 ;  /* 0x0000000400ee7308 */ /* 0x0003e20000000800 */
[----:B------:R-:W-:Y:S01]  /*13940*/  LOP3.LUT R5, R245, UR27, R159, 0x96, !PT ;  /* 0x0000001bf5057c12 */ /* 0x000fe2000f8e969f */
[----:B------:R-:W4:Y:S01]  /*13950*/  SHFL.BFLY PT, R7, R70, 0x1, 0x1f ;  /* 0x0c201f0046077f89 */ /* 0x000f2200000e0000 */
[----:B---3--:R-:W-:Y:S07]  /*13960*/  FMNMX.FTZ R0, R0, R2, !PT ;  /* 0x0000000200007209 */ /* 0x008fee0007810000 */
[----:B------:R-:W3:Y:S01]  /*13970*/  SHFL.BFLY PT, R2, R0, 0x1, 0x1f ;  /* 0x0c201f0000027f89 */ /* 0x000ee200000e0000 */
[----:B-1----:R-:W-:Y:S04]  /*13980*/  FFMA.FTZ R4, R148, c[0x0][0x23c], -R144 ;  /* 0x00008f0094047a23 */ /* 0x002fe80000010890 */
[----:B------:R1:W-:Y:S01]  /*13990*/  MUFU.EX2 R237, R4 ;  /* 0x0000000400ed7308 */ /* 0x0003e20000000800 */
[----:B----4-:R-:W-:Y:S02]  /*139a0*/  FMNMX.FTZ R70, R70, R7, !PT ;  /* 0x0000000746467209 */ /* 0x010fe40007810000 */
[----:B------:R-:W-:Y:S02]  /*139b0*/  LOP3.LUT R7, R249, UR14, R244, 0x96, !PT ;  /* 0x0000000ef9077c12 */ /* 0x000fe4000f8e96f4 */
[C---:B------:R-:W-:Y:S01]  /*139c0*/  FSETP.NEU.FTZ.AND P1, PT, R70.reuse, -INF , PT ;  /* 0xff8000004600780b */ /* 0x040fe20003f3d000 */
[----:B------:R-:W-:Y:S02]  /*139d0*/  FMUL.FTZ R146, R70, c[0x0][0x23c] ;  /* 0x00008f0046927a20 */ /* 0x000fe40000410000 */
[----:B------:R-:W-:Y:S03]  /*139e0*/  IMAD.WIDE.U32 R148, R7, -0x326172a9, RZ ;  /* 0xcd9e8d5707947825 */ /* 0x000fe600078e00ff */
[----:B------:R-:W-:Y:S02]  /*139f0*/  FSEL R146, R146, RZ, P1 ;  /* 0x000000ff92927208 */ /* 0x000fe40000800000 */
[----:B---3--:R-:W-:Y:S03]  /*13a00*/  FMNMX.FTZ R69, R0, R2, !PT ;  /* 0x0000000200457209 */ /* 0x008fe60007810000 */
[----:B------:R-:W-:Y:S01]  /*13a10*/  FFMA.FTZ R0, R20, c[0x0][0x23c], -R146 ;  /* 0x00008f0014007a23 */ /* 0x000fe20000010892 */
[C---:B------:R-:W-:Y:S01]  /*13a20*/  FSETP.NEU.FTZ.AND P0, PT, R69.reuse, -INF , PT ;  /* 0xff8000004500780b */ /* 0x040fe20003f1d000 */
[----:B------:R-:W-:Y:S02]  /*13a30*/  FMUL.FTZ R147, R69, c[0x0][0x23c] ;  /* 0x00008f0045937a20 */ /* 0x000fe40000410000 */
[----:B------:R3:W-:Y:S03]  /*13a40*/  MUFU.EX2 R230, R0 ;  /* 0x0000000000e67308 */ /* 0x0007e60000000800 */
[----:B------:R-:W-:Y:S02]  /*13a50*/  FSEL R147, R147, RZ, P0 ;  /* 0x000000ff93937208 */ /* 0x000fe40000000000 */
[----:B-1----:R-:W-:Y:S05]  /*13a60*/  LOP3.LUT R4, R247, UR14, R244, 0x96, !PT ;  /* 0x0000000ef7047c12 */ /* 0x002fea000f8e96f4 */
[----:B------:R-:W-:Y:S04]  /*13a70*/  IMAD.WIDE.U32 R150, R4, -0x326172a9, RZ ;  /* 0xcd9e8d5704967825 */ /* 0x000fe800078e00ff */
[----:B------:R-:W-:Y:S05]  /*13a80*/  IMAD.WIDE.U32 R4, R5, -0x326172a9, RZ ;  /* 0xcd9e8d5705047825 */ /* 0x000fea00078e00ff */
[C---:B------:R-:W-:Y:S02]  /*13a90*/  LOP3.LUT R9, R5.reuse, UR15, R52, 0x96, !PT ;  /* 0x0000000f05097c12 */ /* 0x040fe4000f8e9634 */
[----:B--2---:R-:W-:Y:S01]  /*13aa0*/  LOP3.LUT R8, R5, UR15, R182, 0x96, !PT ;  /* 0x0000000f05087c12 */ /* 0x004fe2000f8e96b6 */
[----:B------:R-:W-:Y:S01]  /*13ab0*/  FFMA.FTZ R5, R11, c[0x0][0x23c], -R146 ;  /* 0x00008f000b057a23 */ /* 0x000fe20000010892 */
[----:B------:R-:W-:Y:S01]  /*13ac0*/  LDSM.16.MT88.4 R52, [R186+0x6000] ;  /* 0x00600000ba34783b */ /* 0x000fe20000004200 */
[--C-:B------:R-:W-:Y:S01]  /*13ad0*/  LOP3.LUT R12, R151, UR13, R4.reuse, 0x96, !PT ;  /* 0x0000000d970c7c12 */ /* 0x100fe2000f8e9604 */
[--C-:B---3--:R-:W-:Y:S01]  /*13ae0*/  FFMA.FTZ R0, R14, c[0x0][0x23c], -R147.reuse ;  /* 0x00008f000e007a23 */ /* 0x108fe20000010893 */
[----:B------:R1:W-:Y:S01]  /*13af0*/  MUFU.EX2 R232, R5 ;  /* 0x0000000500e87308 */ /* 0x0003e20000000800 */
[----:B------:R-:W-:Y:S01]  /*13b00*/  LOP3.LUT R10, R149, UR13, R4, 0x96, !PT ;  /* 0x0000000d950a7c12 */ /* 0x000fe2000f8e9604 */
[----:B------:R-:W-:Y:S04]  /*13b10*/  IMAD.WIDE.U32 R6, R8, -0x2daee0ad, RZ ;  /* 0xd2511f5308067825 */ /* 0x000fe800078e00ff */
[----:B------:R-:W-:Y:S01]  /*13b20*/  IMAD.WIDE.U32 R12, R12, -0x2daee0ad, RZ ;  /* 0xd2511f530c0c7825 */ /* 0x000fe200078e00ff */
[----:B------:R-:W-:Y:S03]  /*13b30*/  LOP3.LUT R7, R7, UR12, R246, 0x96, !PT ;  /* 0x0000000c07077c12 */ /* 0x000fe6000f8e96f6 */
[----:B------:R2:W-:Y:S01]  /*13b40*/  MUFU.EX2 R178, R0 ;  /* 0x0000000000b27308 */ /* 0x0005e20000000800 */
[----:B------:R-:W-:Y:S01]  /*13b50*/  IMAD.WIDE.U32 R10, R10, -0x2daee0ad, RZ ;  /* 0xd2511f530a0a7825 */ /* 0x000fe200078e00ff */
[----:B------:R-:W-:Y:S03]  /*13b60*/  LOP3.LUT R8, R13, UR10, R6, 0x96, !PT ;  /* 0x0000000a0d087c12 */ /* 0x000fe6000f8e9606 */
[----:B------:R-:W-:Y:S04]  /*13b70*/  IMAD.WIDE.U32 R6, R7, -0x326172a9, RZ ;  /* 0xcd9e8d5707067825 */ /* 0x000fe800078e00ff */
[----:B------:R-:W-:Y:S04]  /*13b80*/  IMAD.WIDE.U32 R34, R8, -0x326172a9, RZ ;  /* 0xcd9e8d5708227825 */ /* 0x000fe800078e00ff */
[----:B-1----:R-:W-:Y:S01]  /*13b90*/  IMAD.WIDE.U32 R4, R9, -0x2daee0ad, RZ ;  /* 0xd2511f5309047825 */ /* 0x002fe200078e00ff */
[----:B------:R-:W-:Y:S04]  /*13ba0*/  LOP3.LUT R6, R35, UR9, R6, 0x96, !PT ;  /* 0x0000000923067c12 */ /* 0x000fe8000f8e9606 */
[----:B------:R-:W-:Y:S01]  /*13bb0*/  LOP3.LUT R5, R5, UR12, R248, 0x96, !PT ;  /* 0x0000000c05057c12 */ /* 0x000fe2000f8e96f8 */
[----:B------:R-:W-:Y:S01]  /*13bc0*/  IMAD.WIDE.U32 R56, R6, -0x2daee0ad, RZ ;  /* 0xd2511f5306387825 */ /* 0x000fe200078e00ff */
[----:B------:R-:W-:Y:S03]  /*13bd0*/  LOP3.LUT R2, R11, UR10, R4, 0x96, !PT ;  /* 0x0000000a0b027c12 */ /* 0x000fe6000f8e9604 */
[----:B------:R-:W-:Y:S04]  /*13be0*/  IMAD.WIDE.U32 R4, R5, -0x326172a9, RZ ;  /* 0xcd9e8d5705047825 */ /* 0x000fe800078e00ff */
[----:B------:R-:W-:Y:S01]  /*13bf0*/  IMAD.WIDE.U32 R42, R2, -0x326172a9, RZ ;  /* 0xcd9e8d57022a7825 */ /* 0x000fe200078e00ff */
[----:B------:R-:W-:Y:S02]  /*13c00*/  LOP3.LUT R2, R7, UR11, R150, 0x96, !PT ;  /* 0x0000000b07027c12 */ /* 0x000fe4000f8e9696 */
[----:B------:R-:W-:Y:S02]  /*13c10*/  LOP3.LUT R8, R5, UR11, R148, 0x96, !PT ;  /* 0x0000000b05087c12 */ /* 0x000fe4000f8e9694 */
[----:B--2---:R-:W-:Y:S01]  /*13c20*/  LOP3.LUT R0, R43, UR9, R4, 0x96, !PT ;  /* 0x000000092b007c12 */ /* 0x004fe2000f8e9604 */
[----:B------:R-:W-:Y:S04]  /*13c30*/  IMAD.WIDE.U32 R4, R2, -0x2daee0ad, RZ ;  /* 0xd2511f5302047825 */ /* 0x000fe800078e00ff */
[----:B------:R-:W-:Y:S01]  /*13c40*/  IMAD.WIDE.U32 R60, R0, -0x2daee0ad, RZ ;  /* 0xd2511f53003c7825 */ /* 0x000fe200078e00ff */
[----:B------:R-:W-:Y:S02]  /*13c50*/  LOP3.LUT R6, R57, UR6, R4, 0x96, !PT ;  /* 0x0000000639067c12 */ /* 0x000fe4000f8e9604 */
[----:B------:R-:W-:Y:S01]  /*13c60*/  LOP3.LUT R5, R5, UR8, R12, 0x96, !PT ;  /* 0x0000000805057c12 */ /* 0x000fe2000f8e960c */
[----:B------:R-:W-:Y:S02]  /*13c70*/  FFMA.FTZ R0, R21, c[0x0][0x23c], -R146 ;  /* 0x00008f0015007a23 */ /* 0x000fe40000010892 */
[----:B------:R-:W-:Y:S02]  /*13c80*/  FFMA.FTZ R2, R15, c[0x0][0x23c], -R147 ;  /* 0x00008f000f027a23 */ /* 0x000fe40000010893 */
[----:B------:R1:W-:Y:S01]  /*13c90*/  MUFU.EX2 R209, R0 ;  /* 0x0000000000d17308 */ /* 0x0003e20000000800 */
[----:B------:R-:W-:Y:S04]  /*13ca0*/  IMAD.WIDE.U32 R6, R6, -0x326172a9, RZ ;  /* 0xcd9e8d5706067825 */ /* 0x000fe800078e00ff */
[----:B------:R-:W-:Y:S01]  /*13cb0*/  IMAD.WIDE.U32 R40, R5, -0x326172a9, RZ ;  /* 0xcd9e8d5705287825 */ /* 0x000fe200078e00ff */
[----:B------:R-:W-:Y:S02]  /*13cc0*/  LOP3.LUT R14, R6, 0xff, RZ, 0xc0, !PT ;  /* 0x000000ff060e7812 */ /* 0x000fe400078ec0ff */
[----:B------:R-:W-:Y:S01]  /*13cd0*/  SHF.R.U32.HI R13, RZ, 0x18, R6 ;  /* 0x00000018ff0d7819 */ /* 0x000fe20000011606 */
[----:B------:R-:W-:Y:S01]  /*13ce0*/  IMAD.WIDE.U32 R8, R8, -0x2daee0ad, RZ ;  /* 0xd2511f5308087825 */ /* 0x000fe200078e00ff */
[----:B------:R2:W3:Y:S04]  /*13cf0*/  MUFU.EX2 R170, R2 ;  /* 0x0000000200aa7308 */ /* 0x0004e80000000800 */
[----:B------:R-:W-:Y:S02]  /*13d00*/  LOP3.LUT R4, R61, UR6, R8, 0x96, !PT ;  /* 0x000000063d047c12 */ /* 0x000fe4000f8e9608 */
[----:B------:R-:W-:Y:S02]  /*13d10*/  LOP3.LUT R8, R9, UR8, R10, 0x96, !PT ;  /* 0x0000000809087c12 */ /* 0x000fe4000f8e960a */
[----:B------:R-:W-:Y:S01]  /*13d20*/  SHF.R.U32.HI R10, RZ, 0x10, R6 ;  /* 0x00000010ff0a7819 */ /* 0x000fe20000011606 */
[----:B------:R-:W-:Y:S04]  /*13d30*/  IMAD.WIDE.U32 R4, R4, -0x326172a9, RZ ;  /* 0xcd9e8d5704047825 */ /* 0x000fe800078e00ff */
[----:B------:R-:W-:Y:S01]  /*13d40*/  IMAD.WIDE.U32 R44, R8, -0x326172a9, RZ ;  /* 0xcd9e8d57082c7825 */ /* 0x000fe200078e00ff */
[----:B------:R-:W-:Y:S02]  /*13d50*/  LOP3.LUT R9, R4, 0xffff, RZ, 0xc0, !PT ;  /* 0x0000ffff04097812 */ /* 0x000fe400078ec0ff */
[----:B------:R-:W-:Y:S01]  /*13d60*/  SHF.R.U32.HI R15, RZ, 0x18, R4 ;  /* 0x00000018ff0f7819 */ /* 0x000fe20000011604 */
[----:B-1----:R-:W-:Y:S01]  /*13d70*/  FFMA.FTZ R0, R22, c[0x0][0x23c], -R146 ;  /* 0x00008f0016007a23 */ /* 0x002fe20000010892 */
[----:B------:R-:W-:Y:S02]  /*13d80*/  LOP3.LUT R12, R4, 0xff, RZ, 0xc0, !PT ;  /* 0x000000ff040c7812 */ /* 0x000fe400078ec0ff */
[----:B------:R-:W-:Y:S01]  /*13d90*/  SHF.R.U32.HI R11, RZ, 0x10, R4 ;  /* 0x00000010ff0b7819 */ /* 0x000fe20000011604 */
[----:B------:R1:W-:Y:S01]  /*13da0*/  MUFU.EX2 R252, R0 ;  /* 0x0000000000fc7308 */ /* 0x0003e20000000800 */
[----:B------:R-:W-:Y:S02]  /*13db0*/  LOP3.LUT R4, R5, UR17, R44, 0x96, !PT ;  /* 0x0000001105047c12 */ /* 0x000fe4000f8e962c */
[----:B--2---:R-:W-:Y:S01]  /*13dc0*/  LOP3.LUT R2, R6, 0xffff, RZ, 0xc0, !PT ;  /* 0x0000ffff06027812 */ /* 0x004fe200078ec0ff */
[----:B---3--:R-:W-:Y:S01]  /*13dd0*/  IMAD.MOV.U32 R154, RZ, RZ, R170 ;  /* 0x000000ffff9a7224 */ /* 0x008fe200078e00aa */
[----:B------:R-:W-:Y:S02]  /*13de0*/  LOP3.LUT R6, R7, UR17, R40, 0x96, !PT ;  /* 0x0000001107067c12 */ /* 0x000fe4000f8e9628 */
[----:B------:R-:W-:Y:S02]  /*13df0*/  SHF.R.U32.HI R8, RZ, 0x8, R2 ;  /* 0x00000008ff087819 */ /* 0x000fe40000011602 */
[----:B------:R-:W-:Y:S02]  /*13e00*/  SHF.R.U32.HI R2, RZ, 0x8, R9 ;  /* 0x00000008ff027819 */ /* 0x000fe40000011609 */
[----:B------:R-:W-:Y:S02]  /*13e10*/  LOP3.LUT R9, R6, 0xff, RZ, 0xc0, !PT ;  /* 0x000000ff06097812 */ /* 0x000fe400078ec0ff */
[----:B------:R-:W-:Y:S02]  /*13e20*/  PRMT R12, R12, 0x5410, R2 ;  /* 0x000054100c0c7816 */ /* 0x000fe40000000002 */
[----:B------:R-:W-:Y:S02]  /*13e30*/  FSEL R2, R71, RZ, P2 ;  /* 0x000000ff47027208 */ /* 0x000fe40001000000 */
[----:B------:R-:W-:Y:S01]  /*13e40*/  PRMT R14, R14, 0x5410, R8 ;  /* 0x000054100e0e7816 */ /* 0x000fe20000000008 */
[--C-:B------:R-:W-:Y:S01]  /*13e50*/  HSET2.LE.AND R66, R12, R243.reuse, PT ;  /* 0x000000f30c427233 */ /* 0x100fe20003803000 */
[----:B------:R-:W-:Y:S01]  /*13e60*/  LOP3.LUT R8, R11, 0xff, RZ, 0xc0, !PT ;  /* 0x000000ff0b087812 */ /* 0x000fe200078ec0ff */
[----:B------:R-:W-:Y:S01]  /*13e70*/  FADD.FTZ R2, -R2, R68 ;  /* 0x0000004402027221 */ /* 0x000fe20000010100 */
[----:B------:R-:W-:Y:S01]  /*13e80*/  LOP3.LUT R7, R10, 0xff, RZ, 0xc0, !PT ;  /* 0x000000ff0a077812 */ /* 0x000fe200078ec0ff */
[--C-:B------:R-:W-:Y:S01]  /*13e90*/  HSET2.LE.AND R142, R14, R243.reuse, PT ;  /* 0x000000f30e8e7233 */ /* 0x100fe20003803000 */
[----:B------:R-:W-:Y:S01]  /*13ea0*/  PRMT R15, R8, 0x5410, R15 ;  /* 0x00005410080f7816 */ /* 0x000fe2000000000f */
[----:B-1----:R-:W-:Y:S01]  /*13eb0*/  FFMA.FTZ R0, R23, c[0x0][0x23c], -R147 ;  /* 0x00008f0017007a23 */ /* 0x002fe20000010893 */
[----:B------:R-:W-:Y:S01]  /*13ec0*/  SHF.R.U32.HI R8, RZ, 0x18, R4 ;  /* 0x00000018ff087819 */ /* 0x000fe20000011604 */
[----:B------:R-:W-:Y:S01]  /*13ed0*/  FMUL.FTZ R2, R2, c[0x0][0x23c] ;  /* 0x00008f0002027a20 */ /* 0x000fe20000410000 */
[----:B------:R-:W-:Y:S01]  /*13ee0*/  PRMT R13, R7, 0x5410, R13 ;  /* 0x00005410070d7816 */ /* 0x000fe2000000000d */
[----:B------:R1:W-:Y:S01]  /*13ef0*/  MUFU.EX2 R222, R0 ;  /* 0x0000000000de7308 */ /* 0x0003e20000000800 */
[----:B------:R-:W-:Y:S01]  /*13f00*/  FFMA.FTZ R7, R32, c[0x0][0x23c], -R147 ;  /* 0x00008f0020077a23 */ /* 0x000fe20000010893 */
[----:B------:R-:W2:Y:S01]  /*13f10*/  LDSM.16.MT88.4 R20, [R185+0x6000] ;  /* 0x00600000b914783b */ /* 0x000ea20000004200 */
[----:B------:R-:W-:Y:S01]  /*13f20*/  SHF.R.U32.HI R10, RZ, 0x18, R6 ;  /* 0x00000018ff0a7819 */ /* 0x000fe20000011606 */
[--C-:B------:R-:W-:Y:S01]  /*13f30*/  HSET2.LE.AND R67, R15, R243.reuse, PT ;  /* 0x000000f30f437233 */ /* 0x100fe20003803000 */
[--C-:B------:R-:W-:Y:S01]  /*13f40*/  FFMA.FTZ R12, R153, c[0x0][0x23c], -R145.reuse ;  /* 0x00008f00990c7a23 */ /* 0x100fe20000010891 */
[----:B------:R-:W-:Y:S01]  /*13f50*/  LOP3.LUT R40, R41, UR7, R34, 0x96, !PT ;  /* 0x0000000729287c12 */ /* 0x000fe2000f8e9622 */
[----:B------:R-:W-:Y:S01]  /*13f60*/  FFMA.FTZ R32, R158, c[0x0][0x23c], -R145 ;  /* 0x00008f009e207a23 */ /* 0x000fe20000010891 */
[----:B------:R-:W-:Y:S01]  /*13f70*/  LOP3.LUT R44, R45, UR7, R42, 0x96, !PT ;  /* 0x000000072d2c7c12 */ /* 0x000fe2000f8e962a */
[----:B------:R-:W-:Y:S01]  /*13f80*/  IMAD.MOV.U32 R153, RZ, RZ, R178 ;  /* 0x000000ffff997224 */ /* 0x000fe200078e00b2 */
[----:B------:R3:W-:Y:S01]  /*13f90*/  MUFU.EX2 R251, R7 ;  /* 0x0000000700fb7308 */ /* 0x0007e20000000800 */
[----:B------:R-:W-:Y:S04]  /*13fa0*/  IMAD.WIDE.U32 R40, R40, -0x2daee0ad, RZ ;  /* 0xd2511f5328287825 */ /* 0x000fe800078e00ff */
[----:B------:R-:W-:Y:S01]  /*13fb0*/  IMAD.WIDE.U32 R44, R44, -0x2daee0ad, RZ ;  /* 0xd2511f532c2c7825 */ /* 0x000fe200078e00ff */
[----:B------:R-:W-:Y:S02]  /*13fc0*/  LOP3.LUT R56, R41, UR16, R56, 0x96, !PT ;  /* 0x0000001029387c12 */ /* 0x000fe4000f8e9638 */
[----:B------:R-:W-:Y:S01]  /*13fd0*/  LOP3.LUT R59, R40, 0xffff, RZ, 0xc0, !PT ;  /* 0x0000ffff283b7812 */ /* 0x000fe200078ec0ff */
[----:B------:R-:W-:Y:S01]  /*13fe0*/  FFMA.FTZ R41, R49, c[0x0][0x23c], -R146 ;  /* 0x00008f0031297a23 */ /* 0x000fe20000010892 */
[----:B------:R-:W-:Y:S01]  /*13ff0*/  MUFU.EX2 R214, R12 ;  /* 0x0000000c00d67308 */ /* 0x000fe20000000800 */
[----:B------:R-:W-:Y:S02]  /*14000*/  SHF.R.U32.HI R58, RZ, 0x10, R40 ;  /* 0x00000010ff3a7819 */ /* 0x000fe40000011628 */
[----:B------:R-:W-:Y:S02]  /*14010*/  LOP3.LUT R57, R44, 0xffff, RZ, 0xc0, !PT ;  /* 0x0000ffff2c397812 */ /* 0x000fe400078ec0ff */
[----:B-1----:R-:W-:Y:S02]  /*14020*/  LOP3.LUT R0, R6, 0xffff, RZ, 0xc0, !PT ;  /* 0x0000ffff06007812 */ /* 0x002fe400078ec0ff */
[----:B------:R-:W-:Y:S02]  /*14030*/  SHF.R.U32.HI R61, RZ, 0x18, R44 ;  /* 0x00000018ff3d7819 */ /* 0x000fe4000001162c */
[----:B------:R-:W-:Y:S02]  /*14040*/  SHF.R.U32.HI R5, RZ, 0x8, R0 ;  /* 0x00000008ff057819 */ /* 0x000fe40000011600 */
[----:B------:R-:W-:Y:S02]  /*14050*/  FSEL R0, R72, RZ, P3 ;  /* 0x000000ff48007208 */ /* 0x000fe40001800000 */
[----:B------:R-:W-:Y:S02]  /*14060*/  PRMT R140, R9, 0x5410, R5 ;  /* 0x00005410098c7816 */ /* 0x000fe40000000005 */
[----:B------:R-:W-:Y:S01]  /*14070*/  SHF.R.U32.HI R5, RZ, 0x10, R4 ;  /* 0x00000010ff057819 */ /* 0x000fe20000011604 */
[----:B------:R-:W-:Y:S01]  /*14080*/  FADD.FTZ R0, -R0, R3 ;  /* 0x0000000300007221 */ /* 0x000fe20000010100 */
[C---:B------:R-:W-:Y:S01]  /*14090*/  LOP3.LUT R3, R4.reuse, 0xffff, RZ, 0xc0, !PT ;  /* 0x0000ffff04037812 */ /* 0x040fe200078ec0ff */
[--C-:B------:R-:W-:Y:S01]  /*140a0*/  HSET2.LE.AND R140, R140, R243.reuse, PT ;  /* 0x000000f38c8c7233 */ /* 0x100fe20003803000 */
[----:B------:R-:W-:Y:S01]  /*140b0*/  LOP3.LUT R9, R4, 0xff, RZ, 0xc0, !PT ;  /* 0x000000ff04097812 */ /* 0x000fe200078ec0ff */
[----:B------:R-:W-:Y:S01]  /*140c0*/  FMUL.FTZ R0, R0, c[0x0][0x23c] ;  /* 0x00008f0000007a20 */ /* 0x000fe20000410000 */
[----:B------:R-:W-:Y:S02]  /*140d0*/  SHF.R.U32.HI R4, RZ, 0x8, R3 ;  /* 0x00000008ff047819 */ /* 0x000fe40000011603 */
[----:B------:R-:W-:Y:S01]  /*140e0*/  LOP3.LUT R3, R5, 0xff, RZ, 0xc0, !PT ;  /* 0x000000ff05037812 */ /* 0x000fe200078ec0ff */
[----:B------:R-:W1:Y:S01]  /*140f0*/  MUFU.EX2 R68, R0 ;  /* 0x0000000000447308 */ /* 0x000e620000000800 */
[----:B---3--:R-:W-:Y:S02]  /*14100*/  SHF.R.U32.HI R7, RZ, 0x10, R6 ;  /* 0x00000010ff077819 */ /* 0x008fe40000011606 */
[----:B------:R-:W-:Y:S02]  /*14110*/  PRMT R8, R3, 0x5410, R8 ;  /* 0x0000541003087816 */ /* 0x000fe40000000008 */
[----:B------:R-:W-:Y:S01]  /*14120*/  LOP3.LUT R6, R7, 0xff, RZ, 0xc0, !PT ;  /* 0x000000ff07067812 */ /* 0x000fe200078ec0ff */
[----:B------:R-:W-:Y:S01]  /*14130*/  FFMA.FTZ R7, R152, c[0x0][0x23c], -R144 ;  /* 0x00008f0098077a23 */ /* 0x000fe20000010890 */
[----:B------:R-:W-:Y:S01]  /*14140*/  PRMT R9, R9, 0x5410, R4 ;  /* 0x0000541009097816 */ /* 0x000fe20000000004 */
[--C-:B------:R-:W-:Y:S01]  /*14150*/  HSET2.LE.AND R65, R8, R243.reuse, PT ;  /* 0x000000f308417233 */ /* 0x100fe20003803000 */
[----:B------:R-:W-:Y:S01]  /*14160*/  PRMT R6, R6, 0x5410, R10 ;  /* 0x0000541006067816 */ /* 0x000fe2000000000a */
[----:B------:R3:W4:Y:S01]  /*14170*/  MUFU.EX2 R3, R2 ;  /* 0x0000000200037308 */ /* 0x0007220000000800 */
[----:B------:R-:W-:Y:S01]  /*14180*/  F2FP.BF16.PACK_AB R4, R242, R241 ;  /* 0x000000f1f204723e */ /* 0x000fe200000010ff */
[--C-:B------:R-:W-:Y:S01]  /*14190*/  HSET2.LE.AND R64, R9, R243.reuse, PT ;  /* 0x000000f309407233 */ /* 0x100fe20003803000 */
[----:B------:R-:W-:Y:S01]  /*141a0*/  FFMA.FTZ R9, R33, c[0x0][0x23c], -R144 ;  /* 0x00008f0021097a23 */ /* 0x000fe20000010890 */
[--C-:B------:R-:W-:Y:S01]  /*141b0*/  HSET2.LE.AND R141, R6, R243.reuse, PT ;  /* 0x000000f3068d7233 */ /* 0x100fe20003803000 */
[----:B------:R-:W-:Y:S01]  /*141c0*/  LOP3.LUT R142, R142, R4, RZ, 0xc0, !PT ;  /* 0x000000048e8e7212 */ /* 0x000fe200078ec0ff */
[--C-:B------:R-:W-:Y:S01]  /*141d0*/  HSET2.LE.AND R4, R13, R243.reuse, PT ;  /* 0x000000f30d047233 */ /* 0x100fe20003803000 */
[----:B------:R-:W-:Y:S01]  /*141e0*/  F2FP.BF16.PACK_AB R5, R237, R238 ;  /* 0x000000eeed05723e */ /* 0x000fe200000010ff */
[----:B------:R-:W-:Y:S01]  /*141f0*/  IMAD.MOV.U32 R152, RZ, RZ, R209 ;  /* 0x000000ffff987224 */ /* 0x000fe200078e00d1 */
[----:B------:R-:W-:Y:S01]  /*14200*/  F2FP.BF16.PACK_AB R6, R234, R235 ;  /* 0x000000ebea06723e */ /* 0x000fe200000010ff */
[----:B------:R5:W-:Y:S01]  /*14210*/  MUFU.EX2 R216, R7 ;  /* 0x0000000700d87308 */ /* 0x000be20000000800 */
[----:B------:R-:W-:Y:S02]  /*14220*/  LOP3.LUT R143, R4, R143, RZ, 0xc0, !PT ;  /* 0x0000008f048f7212 */ /* 0x000fe400078ec0ff */
[----:B------:R-:W-:Y:S01]  /*14230*/  LOP3.LUT R140, R140, R5, RZ, 0xc0, !PT ;  /* 0x000000058c8c7212 */ /* 0x000fe200078ec0ff */
[----:B-1----:R-:W-:Y:S01]  /*14240*/  FMUL.FTZ R16, R68, R88 ;  /* 0x0000005844107220 */ /* 0x002fe20000410000 */
[----:B------:R-:W-:Y:S01]  /*14250*/  FSEL R0, R70, RZ, P1 ;  /* 0x000000ff46007208 */ /* 0x000fe20000800000 */
[C---:B------:R-:W-:Y:S01]  /*14260*/  FMUL.FTZ R17, R68.reuse, R89 ;  /* 0x0000005944117220 */ /* 0x040fe20000410000 */
[----:B------:R-:W-:Y:S01]  /*14270*/  LOP3.LUT R141, R141, R6, RZ, 0xc0, !PT ;  /* 0x000000068d8d7212 */ /* 0x000fe200078ec0ff */
[----:B------:R-:W-:Y:S01]  /*14280*/  FMUL.FTZ R33, R68, R105 ;  /* 0x0000006944217220 */ /* 0x000fe20000410000 */
[----:B------:R-:W-:Y:S01]  /*14290*/  F2FP.BF16.PACK_AB R4, R230, R232 ;  /* 0x000000e8e604723e */ /* 0x000fe200000010ff */
[----:B------:R-:W-:Y:S01]  /*142a0*/  MUFU.EX2 R215, R9 ;  /* 0x0000000900d77308 */ /* 0x000fe20000000800 */
[----:B------:R-:W-:Y:S01]  /*142b0*/  F2FP.BF16.PACK_AB R5, R170, R178 ;  /* 0x000000b2aa05723e */ /* 0x000fe200000010ff */
[----:B------:R-:W-:Y:S01]  /*142c0*/  FMUL.FTZ R49, R68, R121 ;  /* 0x0000007944317220 */ /* 0x000fe20000410000 */
[----:B------:R-:W-:Y:S01]  /*142d0*/  F2FP.BF16.PACK_AB R6, R252, R209 ;  /* 0x000000d1fc06723e */ /* 0x000fe200000010ff */
[----:B---3--:R-:W-:Y:S01]  /*142e0*/  FADD.FTZ R2, -R0, R73 ;  /* 0x0000004900027221 */ /* 0x008fe20000010100 */
[----:B------:R-:W-:Y:S01]  /*142f0*/  FSEL R0, R69, RZ, P0 ;  /* 0x000000ff45007208 */ /* 0x000fe20000000000 */
[----:B----4-:R-:W-:Y:S01]  /*14300*/  FMUL.FTZ R18, R3, R90 ;  /* 0x0000005a03127220 */ /* 0x010fe20000410000 */
[----:B------:R-:W-:Y:S01]  /*14310*/  LOP3.LUT R66, R66, R4, RZ, 0xc0, !PT ;  /* 0x0000000442427212 */ /* 0x000fe200078ec0ff */
[----:B------:R-:W-:Y:S01]  /*14320*/  FMUL.FTZ R2, R2, c[0x0][0x23c] ;  /* 0x00008f0002027a20 */ /* 0x000fe20000410000 */
[----:B------:R-:W-:Y:S01]  /*14330*/  LOP3.LUT R67, R67, R5, RZ, 0xc0, !PT ;  /* 0x0000000543437212 */ /* 0x000fe200078ec0ff */
[----:B------:R-:W-:Y:S01]  /*14340*/  FADD.FTZ R0, -R0, R74 ;  /* 0x0000004a00007221 */ /* 0x000fe20000010100 */
[----:B------:R-:W-:Y:S01]  /*14350*/  LOP3.LUT R64, R64, R6, RZ, 0xc0, !PT ;  /* 0x0000000640407212 */ /* 0x000fe200078ec0ff */
[----:B------:R-:W-:Y:S01]  /*14360*/  FMUL.FTZ R4, R68, R76 ;  /* 0x0000004c44047220 */ /* 0x000fe20000410000 */
[----:B------:R-:W-:Y:S01]  /*14370*/  F2FP.BF16.PACK_AB R8, R251, R222 ;  /* 0x000000defb08723e */ /* 0x000fe200000010ff */
[----:B------:R-:W-:Y:S01]  /*14380*/  FMUL.FTZ R0, R0, c[0x0][0x23c] ;  /* 0x00008f0000007a20 */ /* 0x000fe20000410000 */
[----:B------:R-:W1:Y:S01]  /*14390*/  MUFU.EX2 R2, R2 ;  /* 0x0000000200027308 */ /* 0x000e620000000800 */
[----:B------:R-:W-:Y:S01]  /*143a0*/  FMUL.FTZ R5, R68, R77 ;  /* 0x0000004d44057220 */ /* 0x000fe20000410000 */
[----:B------:R-:W-:Y:S01]  /*143b0*/  LOP3.LUT R65, R65, R8, RZ, 0xc0, !PT ;  /* 0x0000000841417212 */ /* 0x000fe200078ec0ff */
[C---:B------:R-:W-:Y:S01]  /*143c0*/  FMUL.FTZ R6, R3.reuse, R78 ;  /* 0x0000004e03067220 */ /* 0x040fe20000410000 */
[----:B------:R-:W-:Y:S01]  /*143d0*/  SHF.R.U32.HI R73, RZ, 0x18, R40 ;  /* 0x00000018ff497819 */ /* 0x000fe20000011628 */
[----:B-----5:R-:W-:Y:S01]  /*143e0*/  FMUL.FTZ R7, R3, R79 ;  /* 0x0000004f03077220 */ /* 0x020fe20000410000 */
[----:B------:R-:W-:Y:S01]  /*143f0*/  LOP3.LUT R60, R45, UR16, R60, 0x96, !PT ;  /* 0x000000102d3c7c12 */ /* 0x000fe2000f8e963c */
[----:B------:R-:W3:Y:S01]  /*14400*/  LDSM.16.MT88.4 R76, [R187+0x6000] ;  /* 0x00600000bb4c783b */ /* 0x000ee20000004200 */
[C---:B------:R-:W-:Y:S01]  /*14410*/  FMUL.FTZ R34, R3.reuse, R106 ;  /* 0x0000006a03227220 */ /* 0x040fe20000410000 */
[----:B------:R-:W-:Y:S01]  /*14420*/  SHF.R.U32.HI R62, RZ, 0x10, R44 ;  /* 0x00000010ff3e7819 */ /* 0x000fe2000001162c */
[----:B------:R-:W4:Y:S01]  /*14430*/  MUFU.EX2 R0, R0 ;  /* 0x0000000000007308 */ /* 0x000f220000000800 */
[C---:B------:R-:W-:Y:S01]  /*14440*/  FMUL.FTZ R35, R3.reuse, R107 ;  /* 0x0000006b03237220 */ /* 0x040fe20000410000 */
[-C--:B--2---:R-:W-:Y:S01]  /*14450*/  HMMA.16816.F32.BF16 R4, R140, R20.reuse, R4 ;  /* 0x000000148c04723c */ /* 0x084fe20000041804 */
[C---:B------:R-:W-:Y:S01]  /*14460*/  FMUL.FTZ R19, R3.reuse, R91 ;  /* 0x0000005b03137220 */ /* 0x040fe20000410000 */
[----:B------:R-:W-:Y:S01]  /*14470*/  LOP3.LUT R63, R44, 0xff, RZ, 0xc0, !PT ;  /* 0x000000ff2c3f7812 */ /* 0x000fe200078ec0ff */
[----:B------:R-:W-:Y:S01]  /*14480*/  FFMA.FTZ R45, R50, c[0x0][0x23c], -R147 ;  /* 0x00008f00322d7a23 */ /* 0x000fe20000010893 */
[----:B------:R-:W-:Y:S01]  /*14490*/  LOP3.LUT R58, R58, 0xff, RZ, 0xc0, !PT ;  /* 0x000000ff3a3a7812 */ /* 0x000fe200078ec0ff */
[----:B------:R-:W-:Y:S01]  /*144a0*/  FMUL.FTZ R50, R3, R122 ;  /* 0x0000007a03327220 */ /* 0x000fe20000410000 */
[----:B------:R-:W-:Y:S02]  /*144b0*/  SHF.R.U32.HI R57, RZ, 0x8, R57 ;  /* 0x00000008ff397819 */ /* 0x000fe40000011639 */
[----:B------:R2:W-:Y:S01]  /*144c0*/  MUFU.EX2 R209, R32 ;  /* 0x0000002000d17308 */ /* 0x0005e20000000800 */
[----:B------:R-:W-:Y:S02]  /*144d0*/  SHF.R.U32.HI R59, RZ, 0x8, R59 ;  /* 0x00000008ff3b7819 */ /* 0x000fe4000001163b */
[----:B------:R-:W-:Y:S01]  /*144e0*/  ISETP.GT.AND P0, PT, R208, UR18, PT ;  /* 0x00000012d0007c0c */ /* 0x000fe2000bf04270 */
[C---:B-1----:R-:W-:Y:S01]  /*144f0*/  FMUL.FTZ R8, R2.reuse, R80 ;  /* 0x0000005002087220 */ /* 0x042fe20000410000 */
[--C-:B------:R-:W-:Y:S01]  /*14500*/  SHF.R.U32.HI R80, RZ, 0x18, R56.reuse ;  /* 0x00000018ff507819 */ /* 0x100fe20000011638 */
[----:B------:R-:W-:Y:S01]  /*14510*/  FMUL.FTZ R9, R2, R81 ;  /* 0x0000005102097220 */ /* 0x000fe20000410000 */
[----:B------:R-:W-:Y:S01]  /*14520*/  LOP3.LUT R81, R56, 0xff, RZ, 0xc0, !PT ;  /* 0x000000ff38517812 */ /* 0x000fe200078ec0ff */
[C---:B------:R-:W-:Y:S01]  /*14530*/  FMUL.FTZ R12, R2.reuse, R84 ;  /* 0x00000054020c7220 */ /* 0x040fe20000410000 */
[----:B------:R-:W-:Y:S01]  /*14540*/  PRMT R91, R63, 0x5410, R57 ;  /* 0x000054103f5b7816 */ /* 0x000fe20000000039 */
[C---:B------:R-:W-:Y:S01]  /*14550*/  FMUL.FTZ R13, R2.reuse, R85 ;  /* 0x00000055020d7220 */ /* 0x040fe20000410000 */
[----:B------:R-:W-:Y:S01]  /*14560*/  MUFU.EX2 R250, R45 ;  /* 0x0000002d00fa7308 */ /* 0x000fe20000000800 */
[----:B------:R-:W-:Y:S01]  /*14570*/  FMUL.FTZ R24, R2, R96 ;  /* 0x0000006002187220 */ /* 0x000fe20000410000 */
[----:B------:R-:W-:Y:S01]  /*14580*/  LOP3.LUT R57, R60, 0xffff, RZ, 0xc0, !PT ;  /* 0x0000ffff3c397812 */ /* 0x000fe200078ec0ff */
[----:B----4-:R-:W-:Y:S01]  /*14590*/  FMUL.FTZ R10, R0, R82 ;  /* 0x00000052000a7220 */ /* 0x010fe20000410000 */
[----:B------:R-:W-:Y:S01]  /*145a0*/  LOP3.LUT R82, R40, 0xff, RZ, 0xc0, !PT ;  /* 0x000000ff28527812 */ /* 0x000fe200078ec0ff */
[----:B------:R-:W-:Y:S01]  /*145b0*/  FMUL.FTZ R11, R0, R83 ;  /* 0x00000053000b7220 */ /* 0x000fe20000410000 */
[----:B------:R-:W-:Y:S01]  /*145c0*/  PRMT R83, R58, 0x5410, R73 ;  /* 0x000054103a537816 */ /* 0x000fe20000000049 */
[----:B------:R-:W-:Y:S01]  /*145d0*/  FMUL.FTZ R14, R0, R86 ;  /* 0x00000056000e7220 */ /* 0x000fe20000410000 */
[----:B------:R-:W-:Y:S01]  /*145e0*/  PRMT R82, R82, 0x5410, R59 ;  /* 0x0000541052527816 */ /* 0x000fe2000000003b */
[----:B------:R-:W-:Y:S01]  /*145f0*/  FMUL.FTZ R15, R0, R87 ;  /* 0x00000057000f7220 */ /* 0x000fe20000410000 */
[----:B------:R-:W-:Y:S01]  /*14600*/  LOP3.LUT R74, R60, 0xff, RZ, 0xc0, !PT ;  /* 0x000000ff3c4a7812 */ /* 0x000fe200078ec0ff */
[----:B------:R-:W1:Y:S01]  /*14610*/  LDSM.16.MT88.4 R84, [R185+0x6800] ;  /* 0x00680000b954783b */ /* 0x000e620000004200 */
[C---:B------:R-:W-:Y:S01]  /*14620*/  HMMA.16816.F32.BF16 R8, R64.reuse, R20, R8 ;  /* 0x000000144008723c */ /* 0x040fe20000041808 */
[----:B------:R-:W-:Y:S01]  /*14630*/  FMUL.FTZ R47, R0, R119 ;  /* 0x00000077002f7220 */ /* 0x000fe20000410000 */
[--C-:B------:R-:W-:Y:S01]  /*14640*/  HSET2.LE.AND R82, R82, R243.reuse, PT ;  /* 0x000000f352527233 */ /* 0x100fe20003803000 */
[----:B--2---:R-:W-:Y:S01]  /*14650*/  FMUL.FTZ R32, R68, R104 ;  /* 0x0000006844207220 */ /* 0x004fe20000410000 */
[--C-:B------:R-:W-:Y:S01]  /*14660*/  HSET2.LE.AND R83, R83, R243.reuse, PT ;  /* 0x000000f353537233 */ /* 0x100fe20003803000 */
[----:B------:R-:W-:Y:S01]  /*14670*/  FMUL.FTZ R25, R2, R97 ;  /* 0x0000006102197220 */ /* 0x000fe20000410000 */
[----:B------:R-:W-:Y:S01]  /*14680*/  SHF.R.U32.HI R58, RZ, 0x10, R56 ;  /* 0x00000010ff3a7819 */ /* 0x000fe20000011638 */
[----:B------:R-:W-:Y:S01]  /*14690*/  FFMA.FTZ R20, R155, c[0x0][0x23c], -R144 ;  /* 0x00008f009b147a23 */ /* 0x000fe20000010890 */
[-C--:B------:R-:W-:Y:S01]  /*146a0*/  HMMA.16816.F32.BF16 R12, R64, R22.reuse, R12 ;  /* 0x00000016400c723c */ /* 0x080fe2000004180c */
[----:B------:R-:W-:Y:S02]  /*146b0*/  FMUL.FTZ R21, R68, R93 ;  /* 0x0000005d44157220 */ /* 0x000fe40000410000 */
[----:B------:R-:W2:Y:S01]  /*146c0*/  MUFU.EX2 R212, R20 ;  /* 0x0000001400d47308 */ /* 0x000ea20000000800 */
[----:B------:R-:W-:Y:S01]  /*146d0*/  FMUL.FTZ R26, R0, R98 ;  /* 0x00000062001a7220 */ /* 0x000fe20000410000 */
[----:B------:R-:W-:Y:S01]  /*146e0*/  LOP3.LUT R63, R58, 0xff, RZ, 0xc0, !PT ;  /* 0x000000ff3a3f7812 */ /* 0x000fe200078ec0ff */
[----:B------:R-:W-:Y:S02]  /*146f0*/  FMUL.FTZ R27, R0, R99 ;  /* 0x00000063001b7220 */ /* 0x000fe40000410000 */
[C---:B------:R-:W-:Y:S01]  /*14700*/  HMMA.16816.F32.BF16 R16, R140.reuse, R22, R16 ;  /* 0x000000168c10723c */ /* 0x040fe20000041810 */
[C---:B------:R-:W-:Y:S03]  /*14710*/  FMUL.FTZ R28, R2.reuse, R100 ;  /* 0x00000064021c7220 */ /* 0x040fe60000410000 */
[----:B------:R-:W-:Y:S01]  /*14720*/  FMUL.FTZ R29, R2, R101 ;  /* 0x00000065021d7220 */ /* 0x000fe20000410000 */
[----:B------:R-:W-:Y:S01]  /*14730*/  PRMT R88, R63, 0x5410, R80 ;  /* 0x000054103f587816 */ /* 0x000fe20000000050 */
[C---:B------:R-:W-:Y:S02]  /*14740*/  FMUL.FTZ R30, R0.reuse, R102 ;  /* 0x00000066001e7220 */ /* 0x040fe40000410000 */
[C---:B------:R-:W-:Y:S04]  /*14750*/  FMUL.FTZ R22, R3.reuse, R94 ;  /* 0x0000005e03167220 */ /* 0x040fe80000410000 */
[----:B------:R-:W-:Y:S02]  /*14760*/  FMUL.FTZ R23, R3, R95 ;  /* 0x0000005f03177220 */ /* 0x000fe40000410000 */
[----:B------:R-:W-:Y:S02]  /*14770*/  IMAD.MOV.U32 R95, RZ, RZ, R183 ;  /* 0x000000ffff5f7224 */ /* 0x000fe400078e00b7 */
[----:B------:R-:W-:Y:S02]  /*14780*/  FMUL.FTZ R31, R0, R103 ;  /* 0x00000067001f7220 */ /* 0x000fe40000410000 */
[----:B------:R-:W-:Y:S01]  /*14790*/  IMAD.MOV.U32 R94, RZ, RZ, R182 ;  /* 0x000000ffff5e7224 */ /* 0x000fe200078e00b6 */
[----:B--2---:R-:W-:Y:S01]  /*147a0*/  F2FP.BF16.PACK_AB R80, R211, R212 ;  /* 0x000000d4d350723e */ /* 0x004fe200000010ff */
[----:B------:R-:W-:Y:S01]  /*147b0*/  FMUL.FTZ R20, R68, R92 ;  /* 0x0000005c44147220 */ /* 0x000fe20000410000 */
[----:B------:R2:W-:Y:S01]  /*147c0*/  MUFU.EX2 R182, R41 ;  /* 0x0000002900b67308 */ /* 0x0005e20000000800 */
[----:B------:R-:W-:Y:S02]  /*147d0*/  FMUL.FTZ R63, R0, R135 ;  /* 0x00000087003f7220 */ /* 0x000fe40000410000 */
[----:B------:R-:W-:Y:S02]  /*147e0*/  FMUL.FTZ R40, R2, R112 ;  /* 0x0000007002287220 */ /* 0x000fe40000410000 */
[C---:B------:R-:W-:Y:S01]  /*147f0*/  FMUL.FTZ R42, R0.reuse, R114 ;  /* 0x00000072002a7220 */ /* 0x040fe20000410000 */
[-C--:B------:R-:W-:Y:S01]  /*14800*/  HMMA.16816.F32.BF16 R20, R140, R36.reuse, R20 ;  /* 0x000000248c14723c */ /* 0x080fe20000041814 */
[----:B------:R-:W-:Y:S02]  /*14810*/  FMUL.FTZ R43, R0, R115 ;  /* 0x00000073002b7220 */ /* 0x000fe40000410000 */
[C---:B------:R-:W-:Y:S02]  /*14820*/  FMUL.FTZ R44, R2.reuse, R116 ;  /* 0x00000074022c7220 */ /* 0x040fe40000410000 */
[----:B------:R-:W-:Y:S02]  /*14830*/  FMUL.FTZ R45, R2, R117 ;  /* 0x00000075022d7220 */ /* 0x000fe40000410000 */
[C---:B------:R-:W-:Y:S01]  /*14840*/  FMUL.FTZ R46, R0.reuse, R118 ;  /* 0x00000076002e7220 */ /* 0x040fe20000410000 */
[C---:B------:R-:W-:Y:S01]  /*14850*/  HMMA.16816.F32.BF16 R24, R64.reuse, R36, R24 ;  /* 0x000000244018723c */ /* 0x040fe20000041818 */
[C---:B------:R-:W-:Y:S03]  /*14860*/  FMUL.FTZ R58, R0.reuse, R130 ;  /* 0x00000082003a7220 */ /* 0x040fe60000410000 */
[----:B------:R-:W-:Y:S02]  /*14870*/  FMUL.FTZ R59, R0, R131 ;  /* 0x00000083003b7220 */ /* 0x000fe40000410000 */
[----:B------:R-:W-:Y:S02]  /*14880*/  IMAD.MOV.U32 R118, RZ, RZ, R153 ;  /* 0x000000ffff767224 */ /* 0x000fe400078e0099 */
[-C--:B------:R-:W-:Y:S01]  /*14890*/  HMMA.16816.F32.BF16 R28, R64, R38.reuse, R28 ;  /* 0x00000026401c723c */ /* 0x080fe2000004181c */
[----:B------:R-:W-:Y:S03]  /*148a0*/  FFMA.FTZ R36, R48, c[0x0][0x23c], -R146 ;  /* 0x00008f0030247a23 */ /* 0x000fe60000010892 */
[----:B------:R-:W-:Y:S01]  /*148b0*/  FFMA.FTZ R48, R51, c[0x0][0x23c], -R147 ;  /* 0x00008f0033307a23 */ /* 0x000fe20000010893 */
[----:B------:R4:W-:Y:S01]  /*148c0*/  MUFU.EX2 R183, R36 ;  /* 0x0000002400b77308 */ /* 0x0009e20000000800 */
[C---:B------:R-:W-:Y:S02]  /*148d0*/  FMUL.FTZ R51, R3.reuse, R123 ;  /* 0x0000007b03337220 */ /* 0x040fe40000410000 */
[C---:B------:R-:W-:Y:S01]  /*148e0*/  HMMA.16816.F32.BF16 R32, R140.reuse, R38, R32 ;  /* 0x000000268c20723c */ /* 0x040fe20000041820 */
[----:B------:R-:W-:Y:S03]  /*148f0*/  FMUL.FTZ R37, R68, R109 ;  /* 0x0000006d44257220 */ /* 0x000fe60000410000 */
[----:B--2---:R-:W-:Y:S02]  /*14900*/  FMUL.FTZ R41, R2, R113 ;  /* 0x0000007102297220 */ /* 0x004fe40000410000 */
[----:B------:R-:W-:Y:S01]  /*14910*/  IMAD.MOV.U32 R117, RZ, RZ, R154 ;  /* 0x000000ffff757224 */ /* 0x000fe200078e009a */
[----:B------:R2:W5:Y:S01]  /*14920*/  MUFU.EX2 R178, R48 ;  /* 0x0000003000b27308 */ /* 0x0005620000000800 */
[C---:B------:R-:W-:Y:S04]  /*14930*/  FMUL.FTZ R38, R3.reuse, R110 ;  /* 0x0000006e03267220 */ /* 0x040fe80000410000 */
[----:B------:R-:W-:Y:S02]  /*14940*/  FMUL.FTZ R39, R3, R111 ;  /* 0x0000006f03277220 */ /* 0x000fe40000410000 */
[C---:B----4-:R-:W-:Y:S07]  /*14950*/  FMUL.FTZ R36, R68.reuse, R108 ;  /* 0x0000006c44247220 */ /* 0x050fee0000410000 */
[-C--:B------:R-:W-:Y:S01]  /*14960*/  HMMA.16816.F32.BF16 R36, R140, R52.reuse, R36 ;  /* 0x000000348c24723c */ /* 0x080fe20000041824 */
[----:B--2---:R-:W-:Y:S02]  /*14970*/  FMUL.FTZ R48, R68, R120 ;  /* 0x0000007844307220 */ /* 0x004fe40000410000 */
[----:B------:R-:W-:Y:S05]  /*14980*/  LDSM.16.MT88.4 R120, [R186+0x7800] ;  /* 0x00780000ba78783b */ /* 0x000fea0000004200 */
[C---:B------:R-:W-:Y:S07]  /*14990*/  HMMA.16816.F32.BF16 R40, R64.reuse, R52, R40 ;  /* 0x000000344028723c */ /* 0x040fee0000041828 */
[----:B------:R-:W-:Y:S01]  /*149a0*/  FFMA.FTZ R53, R160, c[0x0][0x23c], -R146 ;  /* 0x00008f00a0357a23 */ /* 0x000fe20000010892 */
[-C--:B------:R-:W-:Y:S01]  /*149b0*/  HMMA.16816.F32.BF16 R44, R64, R54.reuse, R44 ;  /* 0x00000036402c723c */ /* 0x080fe2000004182c */
[----:B------:R-:W-:Y:S02]  /*149c0*/  LOP3.LUT R52, R62, 0xff, RZ, 0xc0, !PT ;  /* 0x000000ff3e347812 */ /* 0x000fe400078ec0ff */
[----:B------:R2:W-:Y:S01]  /*149d0*/  MUFU.EX2 R116, R53 ;  /* 0x0000003500747308 */ /* 0x0005e20000000800 */
[----:B------:R-:W-:Y:S01]  /*149e0*/  SHF.R.U32.HI R62, RZ, 0x8, R57 ;  /* 0x00000008ff3e7819 */ /* 0x000fe20000011639 */
[----:B------:R-:W-:Y:S01]  /*149f0*/  FMUL.FTZ R57, R2, R129 ;  /* 0x0000008102397220 */ /* 0x000fe20000410000 */
[----:B------:R-:W-:Y:S01]  /*14a00*/  PRMT R90, R52, 0x5410, R61 ;  /* 0x00005410345a7816 */ /* 0x000fe2000000003d */
[--C-:B------:R-:W-:Y:S01]  /*14a10*/  FFMA.FTZ R61, R163, c[0x0][0x23c], -R147.reuse ;  /* 0x00008f00a33d7a23 */ /* 0x100fe20000010893 */
[C---:B------:R-:W-:Y:S01]  /*14a20*/  HMMA.16816.F32.BF16 R48, R140.reuse, R54, R48 ;  /* 0x000000368c30723c */ /* 0x040fe20000041830 */
[----:B------:R-:W-:Y:S03]  /*14a30*/  LOP3.LUT R52, R56, 0xffff, RZ, 0xc0, !PT ;  /* 0x0000ffff38347812 */ /* 0x000fe600078ec0ff */
[----:B------:R-:W-:Y:S01]  /*14a40*/  FFMA.FTZ R56, R161, c[0x0][0x23c], -R147 ;  /* 0x00008f00a1387a23 */ /* 0x000fe20000010893 */
[----:B------:R-:W-:Y:S01]  /*14a50*/  SHF.R.U32.HI R73, RZ, 0x8, R52 ;  /* 0x00000008ff497819 */ /* 0x000fe20000011634 */
[----:B------:R-:W-:Y:S01]  /*14a60*/  FMUL.FTZ R52, R68, R124 ;  /* 0x0000007c44347220 */ /* 0x000fe20000410000 */
[----:B------:R-:W-:Y:S01]  /*14a70*/  PRMT R92, R74, 0x5410, R62 ;  /* 0x000054104a5c7816 */ /* 0x000fe2000000003e */
[----:B------:R-:W-:Y:S01]  /*14a80*/  FMUL.FTZ R55, R3, R127 ;  /* 0x0000007f03377220 */ /* 0x000fe20000410000 */
[----:B------:R-:W-:Y:S03]  /*14a90*/  PRMT R73, R81, 0x5410, R73 ;  /* 0x0000541051497816 */ /* 0x000fe60000000049 */
[----:B------:R-:W-:Y:S01]  /*14aa0*/  FMUL.FTZ R54, R3, R126 ;  /* 0x0000007e03367220 */ /* 0x000fe20000410000 */
[----:B------:R-:W-:Y:S01]  /*14ab0*/  SHF.R.U32.HI R81, RZ, 0x18, R60 ;  /* 0x00000018ff517819 */ /* 0x000fe2000001163c */
[----:B------:R4:W-:Y:S01]  /*14ac0*/  MUFU.EX2 R126, R61 ;  /* 0x0000003d007e7308 */ /* 0x0009e20000000800 */
[----:B------:R-:W-:Y:S01]  /*14ad0*/  F2FP.BF16.PACK_AB R74, R213, R214 ;  /* 0x000000d6d54a723e */ /* 0x000fe200000010ff */
[----:B------:R-:W-:Y:S02]  /*14ae0*/  FMUL.FTZ R62, R0, R134 ;  /* 0x00000086003e7220 */ /* 0x000fe40000410000 */
[----:B--2---:R-:W-:Y:S01]  /*14af0*/  FFMA.FTZ R53, R162, c[0x0][0x23c], -R146 ;  /* 0x00008f00a2357a23 */ /* 0x004fe20000010892 */
[----:B------:R-:W-:Y:S01]  /*14b00*/  LOP3.LUT R83, R83, R74, RZ, 0xc0, !PT ;  /* 0x0000004a53537212 */ /* 0x000fe200078ec0ff */
[--C-:B------:R-:W-:Y:S01]  /*14b10*/  HSET2.LE.AND R74, R91, R243.reuse, PT ;  /* 0x000000f35b4a7233 */ /* 0x100fe20003803000 */
[----:B-----5:R-:W-:Y:S03]  /*14b20*/  F2FP.BF16.PACK_AB R91, R178, R250 ;  /* 0x000000fab25b723e */ /* 0x020fe600000010ff */
[----:B------:R2:W5:Y:S01]  /*14b30*/  MUFU.EX2 R170, R53 ;  /* 0x0000003500aa7308 */ /* 0x0005620000000800 */
[----:B----4-:R-:W-:Y:S01]  /*14b40*/  SHF.R.U32.HI R61, RZ, 0x10, R60 ;  /* 0x00000010ff3d7819 */ /* 0x010fe2000001163c */
[--C-:B------:R-:W-:Y:S08]  /*14b50*/  FFMA.FTZ R60, R164, c[0x0][0x23c], -R144.reuse ;  /* 0x00008f00a43c7a23 */ /* 0x100ff00000010890 */
[----:B------:R4:W-:Y:S01]  /*14b60*/  MUFU.EX2 R164, R60 ;  /* 0x0000003c00a47308 */ /* 0x0009e20000000800 */
[----:B--2---:R-:W-:Y:S09]  /*14b70*/  FMUL.FTZ R53, R68, R125 ;  /* 0x0000007d44357220 */ /* 0x004ff20000410000 */
[----:B------:R2:W1:Y:S01]  /*14b80*/  MUFU.EX2 R125, R56 ;  /* 0x00000038007d7308 */ /* 0x0004620000000800 */
[-C--:B---3--:R-:W-:Y:S01]  /*14b90*/  HMMA.16816.F32.BF16 R52, R140, R76.reuse, R52 ;  /* 0x0000004c8c34723c */ /* 0x088fe20000041834 */
[C---:B----4-:R-:W-:Y:S02]  /*14ba0*/  FMUL.FTZ R60, R2.reuse, R132 ;  /* 0x00000084023c7220 */ /* 0x050fe40000410000 */
[----:B--2---:R-:W-:Y:S07]  /*14bb0*/  FMUL.FTZ R56, R2, R128 ;  /* 0x0000008002387220 */ /* 0x004fee0000410000 */
[C---:B------:R-:W-:Y:S07]  /*14bc0*/  HMMA.16816.F32.BF16 R56, R64.reuse, R76, R56 ;  /* 0x0000004c4038723c */ /* 0x040fee0000041838 */
[--C-:B------:R-:W-:Y:S01]  /*14bd0*/  HSET2.LE.AND R76, R73, R243.reuse, PT ;  /* 0x000000f3494c7233 */ /* 0x100fe20003803000 */
[----:B------:R-:W-:Y:S04]  /*14be0*/  F2FP.BF16.PACK_AB R73, R215, R216 ;  /* 0x000000d8d749723e */ /* 0x000fe800000010ff */
[----:B------:R-:W-:Y:S01]  /*14bf0*/  LOP3.LUT R82, R82, R73, RZ, 0xc0, !PT ;  /* 0x0000004952527212 */ /* 0x000fe200078ec0ff */
[----:B------:R-:W-:Y:S01]  /*14c00*/  FFMA.FTZ R73, R165, c[0x0][0x23c], -R144 ;  /* 0x00008f00a5497a23 */ /* 0x000fe20000010890 */
[----:B------:R-:W-:Y:S01]  /*14c10*/  LOP3.LUT R77, R61, 0xff, RZ, 0xc0, !PT ;  /* 0x000000ff3d4d7812 */ /* 0x000fe200078ec0ff */
[----:B------:R-:W-:Y:S01]  /*14c20*/  FMUL.FTZ R61, R2, R133 ;  /* 0x00000085023d7220 */ /* 0x000fe20000410000 */
[----:B------:R-:W-:Y:S01]  /*14c30*/  LOP3.LUT R80, R76, R80, RZ, 0xc0, !PT ;  /* 0x000000504c507212 */ /* 0x000fe200078ec0ff */
[----:B------:R2:W-:Y:S01]  /*14c40*/  MUFU.EX2 R163, R73 ;  /* 0x0000004900a37308 */ /* 0x0005e20000000800 */
[----:B------:R-:W-:Y:S01]  /*14c50*/  PRMT R89, R77, 0x5410, R81 ;  /* 0x000054104d597816 */ /* 0x000fe20000000051 */
[--C-:B------:R-:W-:Y:S01]  /*14c60*/  HSET2.LE.AND R81, R88, R243.reuse, PT ;  /* 0x000000f358517233 */ /* 0x100fe20003803000 */
[--C-:B------:R-:W-:Y:S01]  /*14c70*/  FFMA.FTZ R77, R166, c[0x0][0x23c], -R145.reuse ;  /* 0x00008f00a64d7a23 */ /* 0x100fe20000010891 */
[--C-:B------:R-:W-:Y:S01]  /*14c80*/  HSET2.LE.AND R88, R92, R243.reuse, PT ;  /* 0x000000f35c587233 */ /* 0x100fe20003803000 */
[-C--:B------:R-:W-:Y:S01]  /*14c90*/  HMMA.16816.F32.BF16 R60, R64, R78.reuse, R60 ;  /* 0x0000004e403c723c */ /* 0x080fe2000004183c */
[--C-:B------:R-:W-:Y:S01]  /*14ca0*/  HSET2.LE.AND R76, R90, R243.reuse, PT ;  /* 0x000000f35a4c7233 */ /* 0x100fe20003803000 */
[----:B------:R-:W-:Y:S01]  /*14cb0*/  F2FP.BF16.PACK_AB R90, R182, R183 ;  /* 0x000000b7b65a723e */ /* 0x000fe200000010ff */
[--C-:B------:R-:W-:Y:S01]  /*14cc0*/  HSET2.LE.AND R89, R89, R243.reuse, PT ;  /* 0x000000f359597233 */ /* 0x100fe20003803000 */
[----:B------:R-:W-:Y:S01]  /*14cd0*/  IADD3 R92, R159, 0x1, RZ ;  /* 0x000000019f5c7810 */ /* 0x000fe20007ffe0ff */
[----:B------:R3:W-:Y:S01]  /*14ce0*/  MUFU.EX2 R162, R77 ;  /* 0x0000004d00a27308 */ /* 0x0007e20000000800 */
[----:B------:R-:W-:Y:S01]  /*14cf0*/  LOP3.LUT R90, R74, R90, RZ, 0xc0, !PT ;  /* 0x0000005a4a5a7212 */ /* 0x000fe200078ec0ff */
[--C-:B------:R-:W-:Y:S01]  /*14d00*/  FFMA.FTZ R74, R168, c[0x0][0x23c], -R145.reuse ;  /* 0x00008f00a84a7a23 */ /* 0x100fe20000010891 */
[----:B------:R-:W-:Y:S01]  /*14d10*/  LOP3.LUT R91, R76, R91, RZ, 0xc0, !PT ;  /* 0x0000005b4c5b7212 */ /* 0x000fe200078ec0ff */
[C---:B------:R-:W-:Y:S03]  /*14d20*/  FMUL.FTZ R64, R68.reuse, R136 ;  /* 0x0000008844407220 */ /* 0x040fe60000410000 */
[----:B------:R-:W-:Y:S02]  /*14d30*/  FMUL.FTZ R65, R68, R137 ;  /* 0x0000008944417220 */ /* 0x000fe40000410000 */
[C---:B------:R-:W-:Y:S01]  /*14d40*/  FMUL.FTZ R66, R3.reuse, R138 ;  /* 0x0000008a03427220 */ /* 0x040fe20000410000 */
[----:B------:R4:W-:Y:S01]  /*14d50*/  MUFU.EX2 R161, R74 ;  /* 0x0000004a00a17308 */ /* 0x0009e20000000800 */
[----:B------:R-:W-:Y:S02]  /*14d60*/  FMUL.FTZ R67, R3, R139 ;  /* 0x0000008b03437220 */ /* 0x000fe40000410000 */
[----:B------:R-:W-:Y:S01]  /*14d70*/  IMAD.MOV.U32 R168, RZ, RZ, R152 ;  /* 0x000000ffffa87224 */ /* 0x000fe200078e0098 */
[----:B--2---:R-:W-:Y:S04]  /*14d80*/  F2FP.BF16.PACK_AB R73, R209, R210 ;  /* 0x000000d2d149723e */ /* 0x004fe800000010ff */
[----:B------:R-:W-:Y:S01]  /*14d90*/  HMMA.16816.F32.BF16 R64, R140, R78, R64 ;  /* 0x0000004e8c40723c */ /* 0x000fe20000041840 */
[----:B------:R-:W-:Y:S02]  /*14da0*/  LOP3.LUT R81, R81, R73, RZ, 0xc0, !PT ;  /* 0x0000004951517212 */ /* 0x000fe400078ec0ff */
[----:B-----5:R-:W-:Y:S01]  /*14db0*/  F2FP.BF16.PACK_AB R73, R170, R116 ;  /* 0x00000074aa49723e */ /* 0x020fe200000010ff */
[----:B---3--:R-:W2:Y:S03]  /*14dc0*/  LDSM.16.MT88.4 R76, [R188+0x6800] ;  /* 0x00680000bc4c783b */ /* 0x008ea60000004200 */
[----:B------:R-:W-:Y:S01]  /*14dd0*/  LOP3.LUT R88, R88, R73, RZ, 0xc0, !PT ;  /* 0x0000004958587212 */ /* 0x000fe200078ec0ff */
[-C--:B-1----:R-:W-:Y:S01]  /*14de0*/  HMMA.16816.F32.BF16 R4, R80, R84.reuse, R4 ;  /* 0x000000545004723c */ /* 0x082fe20000041804 */
[----:B------:R-:W-:Y:S04]  /*14df0*/  FFMA.FTZ R73, R171, c[0x0][0x23c], -R144 ;  /* 0x00008f00ab497a23 */ /* 0x000fe80000010890 */
[----:B------:R1:W-:Y:S01]  /*14e00*/  MUFU.EX2 R124, R73 ;  /* 0x00000049007c7308 */ /* 0x0003e20000000800 */
[----:B----4-:R-:W-:Y:S06]  /*14e10*/  F2FP.BF16.PACK_AB R74, R126, R125 ;  /* 0x0000007d7e4a723e */ /* 0x010fec00000010ff */
[----:B------:R-:W-:Y:S02]  /*14e20*/  LOP3.LUT R89, R89, R74, RZ, 0xc0, !PT ;  /* 0x0000004a59597212 */ /* 0x000fe400078ec0ff */
[----:B------:R-:W-:Y:S05]  /*14e30*/  LOP3.LUT R74, R245, UR27, R92, 0x96, !PT ;  /* 0x0000001bf54a7c12 */ /* 0x000fea000f8e965c */
[C---:B------:R-:W-:Y:S01]  /*14e40*/  HMMA.16816.F32.BF16 R8, R88.reuse, R84, R8 ;  /* 0x000000545808723c */ /* 0x040fe20000041808 */
[----:B------:R-:W-:Y:S05]  /*14e50*/  IMAD.WIDE.U32 R98, R74, -0x326172a9, RZ ;  /* 0xcd9e8d574a627825 */ /* 0x000fea00078e00ff */
[----:B------:R-:W-:Y:S02]  /*14e60*/  LOP3.LUT R74, R99, UR15, R156, 0x96, !PT ;  /* 0x0000000f634a7c12 */ /* 0x000fe4000f8e969c */
[-C--:B------:R-:W-:Y:S01]  /*14e70*/  HMMA.16816.F32.BF16 R12, R88, R86.reuse, R12 ;  /* 0x00000056580c723c */ /* 0x080fe2000004180c */
[----:B------:R-:W-:Y:S03]  /*14e80*/  LOP3.LUT R96, R151, UR13, R98, 0x96, !PT ;  /* 0x0000000d97607c12 */ /* 0x000fe6000f8e9662 */
[----:B-1----:R-:W-:Y:S01]  /*14e90*/  FFMA.FTZ R73, R173, c[0x0][0x23c], -R144 ;  /* 0x00008f00ad497a23 */ /* 0x002fe20000010890 */
[----:B------:R-:W-:Y:S01]  /*14ea0*/  LOP3.LUT R98, R149, UR13, R98, 0x96, !PT ;  /* 0x0000000d95627c12 */ /* 0x000fe2000f8e9662 */
[----:B------:R-:W-:Y:S01]  /*14eb0*/  IMAD.WIDE.U32 R100, R74, -0x2daee0ad, RZ ;  /* 0xd2511f534a647825 */ /* 0x000fe200078e00ff */
[----:B------:R-:W-:Y:S01]  /*14ec0*/  LOP3.LUT R94, R99, UR15, R94, 0x96, !PT ;  /* 0x0000000f635e7c12 */ /* 0x000fe2000f8e965e */
[C---:B------:R-:W-:Y:S01]  /*14ed0*/  HMMA.16816.F32.BF16 R16, R80.reuse, R86, R16 ;  /* 0x000000565010723c */ /* 0x040fe20000041810 */
[----:B------:R1:W3:Y:S01]  /*14ee0*/  MUFU.EX2 R160, R73 ;  /* 0x0000004900a07308 */ /* 0x0002e20000000800 */
[----:B------:R-:W4:Y:S02]  /*14ef0*/  LDSM.16.MT88.4 R84, [R186+0x6800] ;  /* 0x00680000ba54783b */ /* 0x000f240000004200 */
[----:B------:R-:W-:Y:S04]  /*14f00*/  IMAD.WIDE.U32 R98, R98, -0x2daee0ad, RZ ;  /* 0xd2511f5362627825 */ /* 0x000fe800078e00ff */
[-C--:B--2---:R-:W-:Y:S01]  /*14f10*/  HMMA.16816.F32.BF16 R20, R80, R76.reuse, R20 ;  /* 0x0000004c5014723c */ /* 0x084fe20000041814 */
[----:B------:R-:W-:Y:S01]  /*14f20*/  LOP3.LUT R74, R99, UR10, R100, 0x96, !PT ;  /* 0x0000000a634a7c12 */ /* 0x000fe2000f8e9664 */
[----:B------:R-:W2:Y:S02]  /*14f30*/  LDL.LU R173, [R1+0x1c] ;  /* 0x00001c0001ad7983 */ /* 0x000ea40000300800 */
[----:B------:R-:W-:Y:S02]  /*14f40*/  IMAD.WIDE.U32 R94, R94, -0x2daee0ad, RZ ;  /* 0xd2511f535e5e7825 */ /* 0x000fe400078e00ff */
[----:B------:R-:W5:Y:S02]  /*14f50*/  LDL.LU R171, [R1+0x20] ;  /* 0x0000200001ab7983 */ /* 0x000f640000300800 */
[C---:B------:R-:W-:Y:S01]  /*14f60*/  HMMA.16816.F32.BF16 R24, R88.reuse, R76, R24 ;  /* 0x0000004c5818723c */ /* 0x040fe20000041818 */
[----:B------:R-:W-:Y:S01]  /*14f70*/  LOP3.LUT R92, R95, UR12, R246, 0x96, !PT ;  /* 0x0000000c5f5c7c12 */ /* 0x000fe2000f8e96f6 */
[----:B------:R-:W5:Y:S02]  /*14f80*/  LDL.LU R127, [R1+0x24] ;  /* 0x00002400017f7983 */ /* 0x000f640000300800 */
[----:B------:R-:W-:Y:S02]  /*14f90*/  IMAD.WIDE.U32 R96, R96, -0x2daee0ad, RZ ;  /* 0xd2511f5360607825 */ /* 0x000fe400078e00ff */
[----:B------:R-:W5:Y:S02]  /*14fa0*/  LDL.LU R119, [R1+0x28] ;  /* 0x0000280001777983 */ /* 0x000f640000300800 */
[-C--:B------:R-:W-:Y:S01]  /*14fb0*/  HMMA.16816.F32.BF16 R28, R88, R78.reuse, R28 ;  /* 0x0000004e581c723c */ /* 0x080fe2000004181c */
[--C-:B-1----:R-:W-:Y:S03]  /*14fc0*/  FFMA.FTZ R73, R174, c[0x0][0x23c], -R145.reuse ;  /* 0x00008f00ae497a23 */ /* 0x102fe60000010891 */
[----:B------:R-:W-:Y:S01]  /*14fd0*/  IMAD.WIDE.U32 R92, R92, -0x326172a9, RZ ;  /* 0xcd9e8d575c5c7825 */ /* 0x000fe200078e00ff */
[----:B------:R1:W-:Y:S01]  /*14fe0*/  MUFU.EX2 R159, R73 ;  /* 0x00000049009f7308 */ /* 0x0003e20000000800 */
[----:B------:R-:W-:Y:S02]  /*14ff0*/  LOP3.LUT R94, R97, UR10, R94, 0x96, !PT ;  /* 0x0000000a615e7c12 */ /* 0x000fe4000f8e965e */
[C---:B------:R-:W-:Y:S01]  /*15000*/  HMMA.16816.F32.BF16 R32, R80.reuse, R78, R32 ;  /* 0x0000004e5020723c */ /* 0x040fe20000041820 */
[----:B------:R-:W-:Y:S03]  /*15010*/  LOP3.LUT R95, R93, UR11, R150, 0x96, !PT ;  /* 0x0000000b5d5f7c12 */ /* 0x000fe6000f8e9696 */
[----:B------:R-:W-:Y:S02]  /*15020*/  FFMA.FTZ R93, R167, c[0x0][0x23c], -R146 ;  /* 0x00008f00a75d7a23 */ /* 0x000fe40000010892 */
[----:B------:R-:W-:Y:S02]  /*15030*/  IMAD.WIDE.U32 R108, R94, -0x326172a9, RZ ;  /* 0xcd9e8d575e6c7825 */ /* 0x000fe400078e00ff */
[----:B------:R3:W-:Y:S01]  /*15040*/  MUFU.EX2 R130, R93 ;  /* 0x0000005d00827308 */ /* 0x0007e20000000800 */
[-C--:B----4-:R-:W-:Y:S03]  /*15050*/  HMMA.16816.F32.BF16 R36, R80, R84.reuse, R36 ;  /* 0x000000545024723c */ /* 0x090fe60000041824 */
[----:B------:R-:W-:Y:S04]  /*15060*/  IMAD.WIDE.U32 R110, R74, -0x326172a9, RZ ;  /* 0xcd9e8d574a6e7825 */ /* 0x000fe800078e00ff */
[----:B------:R-:W-:Y:S01]  /*15070*/  IMAD.WIDE.U32 R76, R95, -0x2daee0ad, RZ ;  /* 0xd2511f535f4c7825 */ /* 0x000fe200078e00ff */
[C---:B------:R-:W-:Y:S04]  /*15080*/  HMMA.16816.F32.BF16 R40, R88.reuse, R84, R40 ;  /* 0x000000545828723c */ /* 0x040fe80000041828 */
[----:B-1----:R-:W-:Y:S01]  /*15090*/  FFMA.FTZ R73, R177, c[0x0][0x23c], -R145 ;  /* 0x00008f00b1497a23 */ /* 0x002fe20000010891 */
[----:B------:R-:W-:Y:S03]  /*150a0*/  LOP3.LUT R96, R77, UR8, R96, 0x96, !PT ;  /* 0x000000084d607c12 */ /* 0x000fe6000f8e9660 */
[-C--:B------:R-:W-:Y:S01]  /*150b0*/  HMMA.16816.F32.BF16 R44, R88, R86.reuse, R44 ;  /* 0x00000056582c723c */ /* 0x080fe2000004182c */
[----:B------:R1:W-:Y:S03]  /*150c0*/  MUFU.EX2 R131, R73 ;  /* 0x0000004900837308 */ /* 0x0003e60000000800 */
[----:B------:R-:W-:Y:S01]  /*150d0*/  IMAD.WIDE.U32 R104, R96, -0x326172a9, RZ ;  /* 0xcd9e8d5760687825 */ /* 0x000fe200078e00ff */
[----:B---3--:R-:W-:Y:S03]  /*150e0*/  LOP3.LUT R93, R109, UR9, R92, 0x96, !PT ;  /* 0x000000096d5d7c12 */ /* 0x008fe6000f8e965c */
[C---:B------:R-:W-:Y:S04]  /*150f0*/  HMMA.16816.F32.BF16 R48, R80.reuse, R86, R48 ;  /* 0x000000565030723c */ /* 0x040fe80000041830 */
[----:B------:R-:W-:Y:S01]  /*15100*/  IMAD.WIDE.U32 R106, R93, -0x2daee0ad, RZ ;  /* 0xd2511f535d6a7825 */ /* 0x000fe200078e00ff */
[----:B-1----:R-:W-:Y:S07]  /*15110*/  LOP3.LUT R73, R101, UR12, R248, 0x96, !PT ;  /* 0x0000000c65497c12 */ /* 0x002fee000f8e96f8 */
[----:B------:R-:W-:Y:S04]  /*15120*/  IMAD.WIDE.U32 R100, R73, -0x326172a9, RZ ;  /* 0xcd9e8d5749647825 */ /* 0x000fe800078e00ff */
[----:B------:R-:W-:Y:S01]  /*15130*/  FFMA.FTZ R73, R169, c[0x0][0x23c], -R146 ;  /* 0x00008f00a9497a23 */ /* 0x000fe20000010892 */
[----:B------:R-:W-:Y:S02]  /*15140*/  LOP3.LUT R74, R111, UR9, R100, 0x96, !PT ;  /* 0x000000096f4a7c12 */ /* 0x000fe4000f8e9664 */
[----:B------:R-:W-:Y:S01]  /*15150*/  LOP3.LUT R92, R101, UR11, R148, 0x96, !PT ;  /* 0x0000000b655c7c12 */ /* 0x000fe2000f8e9694 */
[----:B------:R1:W3:Y:S02]  /*15160*/  MUFU.EX2 R129, R73 ;  /* 0x0000004900817308 */ /* 0x0002e40000000800 */
[----:B------:R-:W-:Y:S01]  /*15170*/  IMAD.WIDE.U32 R112, R74, -0x2daee0ad, RZ ;  /* 0xd2511f534a707825 */ /* 0x000fe200078e00ff */
[----:B------:R-:W-:Y:S02]  /*15180*/  LOP3.LUT R74, R107, UR6, R76, 0x96, !PT ;  /* 0x000000066b4a7c12 */ /* 0x000fe4000f8e964c */
[----:B------:R-:W4:Y:S01]  /*15190*/  LDSM.16.MT88.4 R76, [R187+0x6800] ;  /* 0x00680000bb4c783b */ /* 0x000f220000004200 */
[----:B------:R-:W-:Y:S05]  /*151a0*/  IMAD.WIDE.U32 R92, R92, -0x2daee0ad, RZ ;  /* 0xd2511f535c5c7825 */ /* 0x000fea00078e00ff */
[----:B------:R-:W-:Y:S02]  /*151b0*/  LOP3.LUT R94, R113, UR6, R92, 0x96, !PT ;  /* 0x00000006715e7c12 */ /* 0x000fe4000f8e965c */
[----:B------:R-:W-:Y:S01]  /*151c0*/  LOP3.LUT R98, R93, UR8, R98, 0x96, !PT ;  /* 0x000000085d627c12 */ /* 0x000fe2000f8e9662 */
[----:B------:R-:W-:Y:S04]  /*151d0*/  IMAD.WIDE.U32 R92, R74, -0x326172a9, RZ ;  /* 0xcd9e8d574a5c7825 */ /* 0x000fe800078e00ff */
[----:B------:R-:W-:Y:S01]  /*151e0*/  IMAD.WIDE.U32 R94, R94, -0x326172a9, RZ ;  /* 0xcd9e8d575e5e7825 */ /* 0x000fe200078e00ff */
[----:B------:R-:W-:Y:S02]  /*151f0*/  SHF.R.U32.HI R100, RZ, 0x10, R92 ;  /* 0x00000010ff647819 */ /* 0x000fe4000001165c */
[----:B------:R-:W-:Y:S01]  /*15200*/  LOP3.LUT R97, R92, 0xffff, RZ, 0xc0, !PT ;  /* 0x0000ffff5c617812 */ /* 0x000fe200078ec0ff */
[----:B------:R-:W-:Y:S01]  /*15210*/  IMAD.WIDE.U32 R114, R98, -0x326172a9, RZ ;  /* 0xcd9e8d5762727825 */ /* 0x000fe200078e00ff */
[----:B------:R-:W-:Y:S02]  /*15220*/  LOP3.LUT R74, R94, 0xffff, RZ, 0xc0, !PT ;  /* 0x0000ffff5e4a7812 */ /* 0x000fe400078ec0ff */
[----:B------:R-:W-:Y:S01]  /*15230*/  SHF.R.U32.HI R96, RZ, 0x10, R94 ;  /* 0x00000010ff607819 */ /* 0x000fe2000001165e */
[----:B-1----:R-:W-:Y:S01]  /*15240*/  FFMA.FTZ R73, R172, c[0x0][0x23c], -R147 ;  /* 0x00008f00ac497a23 */ /* 0x002fe20000010893 */
[----:B------:R-:W-:Y:S01]  /*15250*/  SHF.R.U32.HI R84, RZ, 0x8, R74 ;  /* 0x00000008ff547819 */ /* 0x000fe2000001164a */
[----:B------:R-:W-:Y:S01]  /*15260*/  FFMA.FTZ R74, R179, c[0x0][0x23c], -R146 ;  /* 0x00008f00b34a7a23 */ /* 0x000fe20000010892 */
[----:B------:R-:W-:Y:S01]  /*15270*/  LOP3.LUT R102, R92, 0xff, RZ, 0xc0, !PT ;  /* 0x000000ff5c667812 */ /* 0x000fe200078ec0ff */
[----:B------:R1:W-:Y:S01]  /*15280*/  MUFU.EX2 R166, R73 ;  /* 0x0000004900a67308 */ /* 0x0003e20000000800 */
[----:B------:R-:W-:Y:S02]  /*15290*/  SHF.R.U32.HI R101, RZ, 0x18, R92 ;  /* 0x00000018ff657819 */ /* 0x000fe4000001165c */
[----:B------:R-:W-:Y:S02]  /*152a0*/  LOP3.LUT R92, R93, UR17, R104, 0x96, !PT ;  /* 0x000000115d5c7c12 */ /* 0x000fe4000f8e9668 */
[----:B------:R-:W-:Y:S02]  /*152b0*/  LOP3.LUT R99, R94, 0xff, RZ, 0xc0, !PT ;  /* 0x000000ff5e637812 */ /* 0x000fe400078ec0ff */
[----:B------:R-:W-:Y:S02]  /*152c0*/  SHF.R.U32.HI R98, RZ, 0x18, R94 ;  /* 0x00000018ff627819 */ /* 0x000fe4000001165e */
[----:B------:R-:W-:Y:S01]  /*152d0*/  LOP3.LUT R94, R95, UR17, R114, 0x96, !PT ;  /* 0x000000115f5e7c12 */ /* 0x000fe2000f8e9672 */
[----:B------:R3:W-:Y:S01]  /*152e0*/  MUFU.EX2 R157, R74 ;  /* 0x0000004a009d7308 */ /* 0x0007e20000000800 */
[----:B------:R-:W-:Y:S02]  /*152f0*/  LOP3.LUT R85, R100, 0xff, RZ, 0xc0, !PT ;  /* 0x000000ff64557812 */ /* 0x000fe400078ec0ff */
[----:B------:R-:W-:Y:S01]  /*15300*/  PRMT R99, R99, 0x5410, R84 ;  /* 0x0000541063637816 */ /* 0x000fe20000000054 */
[-C--:B----4-:R-:W-:Y:S01]  /*15310*/  HMMA.16816.F32.BF16 R52, R80, R76.reuse, R52 ;  /* 0x0000004c5034723c */ /* 0x090fe20000041834 */
[----:B------:R-:W-:Y:S02]  /*15320*/  PRMT R101, R85, 0x5410, R101 ;  /* 0x0000541055657816 */ /* 0x000fe40000000065 */
[--C-:B------:R-:W-:Y:S02]  /*15330*/  SHF.R.U32.HI R85, RZ, 0x10, R92.reuse ;  /* 0x00000010ff557819 */ /* 0x100fe4000001165c */
[----:B------:R-:W-:Y:S02]  /*15340*/  LOP3.LUT R84, R92, 0xffff, RZ, 0xc0, !PT ;  /* 0x0000ffff5c547812 */ /* 0x000fe400078ec0ff */
[----:B------:R-:W-:Y:S01]  /*15350*/  SHF.R.U32.HI R93, RZ, 0x8, R97 ;  /* 0x00000008ff5d7819 */ /* 0x000fe20000011661 */
[C---:B------:R-:W-:Y:S01]  /*15360*/  HMMA.16816.F32.BF16 R56, R88.reuse, R76, R56 ;  /* 0x0000004c5838723c */ /* 0x040fe20000041838 */
[--C-:B-1----:R-:W-:Y:S03]  /*15370*/  FFMA.FTZ R73, R175, c[0x0][0x23c], -R147.reuse ;  /* 0x00008f00af497a23 */ /* 0x102fe60000010893 */
[----:B------:R-:W-:Y:S01]  /*15380*/  SHF.R.U32.HI R97, RZ, 0x18, R92 ;  /* 0x00000018ff617819 */ /* 0x000fe2000001165c */
[----:B------:R1:W4:Y:S01]  /*15390*/  MUFU.EX2 R128, R73 ;  /* 0x0000004900807308 */ /* 0x0003220000000800 */
[----:B------:R-:W-:Y:S02]  /*153a0*/  LOP3.LUT R85, R85, 0xff, RZ, 0xc0, !PT ;  /* 0x000000ff55557812 */ /* 0x000fe400078ec0ff */
[-C--:B------:R-:W-:Y:S01]  /*153b0*/  HMMA.16816.F32.BF16 R60, R88, R78.reuse, R60 ;  /* 0x0000004e583c723c */ /* 0x080fe2000004183c */
[----:B------:R-:W-:Y:S01]  /*153c0*/  SHF.R.U32.HI R86, RZ, 0x8, R84 ;  /* 0x00000008ff567819 */ /* 0x000fe20000011654 */
[----:B------:R-:W-:Y:S02]  /*153d0*/  LDSM.16.MT88.4 R88, [R188+0x7000] ;  /* 0x00700000bc58783b */ /* 0x000fe40000004200 */
[----:B------:R-:W-:Y:S01]  /*153e0*/  FFMA.FTZ R84, R181, c[0x0][0x23c], -R147 ;  /* 0x00008f00b5547a23 */ /* 0x000fe20000010893 */
[----:B------:R-:W-:Y:S01]  /*153f0*/  PRMT R85, R85, 0x5410, R97 ;  /* 0x0000541055557816 */ /* 0x000fe20000000061 */
[----:B---3--:R-:W-:Y:S01]  /*15400*/  FFMA.FTZ R74, R180, c[0x0][0x23c], -R147 ;  /* 0x00008f00b44a7a23 */ /* 0x008fe20000010893 */
[----:B------:R-:W-:Y:S01]  /*15410*/  PRMT R102, R102, 0x5410, R93 ;  /* 0x0000541066667816 */ /* 0x000fe2000000005d */
[----:B------:R-:W-:Y:S01]  /*15420*/  HMMA.16816.F32.BF16 R64, R80, R78, R64 ;  /* 0x0000004e5040723c */ /* 0x000fe20000041840 */
[----:B------:R-:W-:Y:S03]  /*15430*/  MUFU.EX2 R155, R84 ;  /* 0x00000054009b7308 */ /* 0x000fe60000000800 */
[----:B------:R-:W-:Y:S01]  /*15440*/  SHF.R.U32.HI R87, RZ, 0x18, R94 ;  /* 0x00000018ff577819 */ /* 0x000fe2000001165e */
[--C-:B------:R-:W-:Y:S01]  /*15450*/  HSET2.LE.AND R85, R85, R243.reuse, PT ;  /* 0x000000f355557233 */ /* 0x100fe20003803000 */
[----:B------:R-:W-:Y:S01]  /*15460*/  F2FP.BF16.PACK_AB R76, R160, R124 ;  /* 0x0000007ca04c723e */ /* 0x000fe200000010ff */
[----:B------:R-:W-:Y:S01]  /*15470*/  FFMA.FTZ R80, R228, c[0x0][0x23c], -R145 ;  /* 0x00008f00e4507a23 */ /* 0x000fe20000010891 */
[--C-:B------:R-:W-:Y:S03]  /*15480*/  HSET2.LE.AND R78, R99, R243.reuse, PT ;  /* 0x000000f3634e7233 */ /* 0x100fe60003803000 */
[----:B------:R3:W3:Y:S01]  /*15490*/  MUFU.EX2 R156, R74 ;  /* 0x0000004a009c7308 */ /* 0x0006e20000000800 */
[----:B-1----:R-:W-:Y:S09]  /*154a0*/  FFMA.FTZ R73, R176, c[0x0][0x23c], -R146 ;  /* 0x00008f00b0497a23 */ /* 0x002ff20000010892 */
[----:B------:R1:W1:Y:S10]  /*154b0*/  MUFU.EX2 R158, R73 ;  /* 0x00000049009e7308 */ /* 0x0002740000000800 */
[----:B------:R4:W-:Y:S01]  /*154c0*/  MUFU.EX2 R151, R80 ;  /* 0x0000005000977308 */ /* 0x0009e20000000800 */
[----:B---3--:R-:W-:Y:S04]  /*154d0*/  SHF.R.U32.HI R74, RZ, 0x10, R94 ;  /* 0x00000010ff4a7819 */ /* 0x008fe8000001165e */
[----:B------:R-:W-:Y:S02]  /*154e0*/  LOP3.LUT R74, R74, 0xff, RZ, 0xc0, !PT ;  /* 0x000000ff4a4a7812 */ /* 0x000fe400078ec0ff */
[----:B-1----:R-:W-:Y:S02]  /*154f0*/  LOP3.LUT R73, R96, 0xff, RZ, 0xc0, !PT ;  /* 0x000000ff60497812 */ /* 0x002fe400078ec0ff */
[C---:B------:R-:W-:Y:S02]  /*15500*/  LOP3.LUT R96, R94.reuse, 0xff, RZ, 0xc0, !PT ;  /* 0x000000ff5e607812 */ /* 0x040fe400078ec0ff */
[----:B------:R-:W-:Y:S02]  /*15510*/  PRMT R100, R73, 0x5410, R98 ;  /* 0x0000541049647816 */ /* 0x000fe40000000062 */
[----:B------:R-:W-:Y:S02]  /*15520*/  LOP3.LUT R73, R94, 0xffff, RZ, 0xc0, !PT ;  /* 0x0000ffff5e497812 */ /* 0x000fe400078ec0ff */
[----:B------:R-:W-:Y:S01]  /*15530*/  LOP3.LUT R98, R92, 0xff, RZ, 0xc0, !PT ;  /* 0x000000ff5c627812 */ /* 0x000fe200078ec0ff */
[--C-:B------:R-:W-:Y:S01]  /*15540*/  HSET2.LE.AND R79, R100, R243.reuse, PT ;  /* 0x000000f3644f7233 */ /* 0x100fe20003803000 */
[----:B------:R-:W-:Y:S01]  /*15550*/  SHF.R.U32.HI R73, RZ, 0x8, R73 ;  /* 0x00000008ff497819 */ /* 0x000fe20000011649 */
[----:B------:R-:W1:Y:S01]  /*15560*/  LDSM.16.MT88.4 R92, [R185+0x7000] ;  /* 0x00700000b95c783b */ /* 0x000e620000004200 */
[----:B------:R-:W-:Y:S01]  /*15570*/  PRMT R84, R98, 0x5410, R86 ;  /* 0x0000541062547816 */ /* 0x000fe20000000056 */
[--C-:B------:R-:W-:Y:S01]  /*15580*/  HSET2.LE.AND R86, R102, R243.reuse, PT ;  /* 0x000000f366567233 */ /* 0x100fe20003803000 */
[----:B------:R-:W-:Y:S01]  /*15590*/  PRMT R97, R96, 0x5410, R73 ;  /* 0x0000541060617816 */ /* 0x000fe20000000049 */
[--C-:B------:R-:W-:Y:S01]  /*155a0*/  FFMA.FTZ R73, R220, c[0x0][0x23c], -R144.reuse ;  /* 0x00008f00dc497a23 */ /* 0x100fe20000010890 */
[----:B------:R-:W-:Y:S01]  /*155b0*/  PRMT R96, R74, 0x5410, R87 ;  /* 0x000054104a607816 */ /* 0x000fe20000000057 */
[--C-:B------:R-:W-:Y:S01]  /*155c0*/  HSET2.LE.AND R84, R84, R243.reuse, PT ;  /* 0x000000f354547233 */ /* 0x100fe20003803000 */
[----:B------:R-:W-:Y:S01]  /*155d0*/  F2FP.BF16.PACK_AB R74, R161, R162 ;  /* 0x000000a2a14a723e */ /* 0x000fe200000010ff */
[----:B------:R3:W-:Y:S01]  /*155e0*/  MUFU.EX2 R154, R73 ;  /* 0x00000049009a7308 */ /* 0x0007e20000000800 */
[--C-:B------:R-:W-:Y:S01]  /*155f0*/  HSET2.LE.AND R87, R101, R243.reuse, PT ;  /* 0x000000f365577233 */ /* 0x100fe20003803000 */
[----:B----4-:R-:W4:Y:S01]  /*15600*/  LDSM.16.MT88.4 R80, [R186+0x7000] ;  /* 0x00700000ba50783b */ /* 0x010f220000004200 */
[----:B------:R-:W-:Y:S01]  /*15610*/  LOP3.LUT R84, R84, R76, RZ, 0xc0, !PT ;  /* 0x0000004c54547212 */ /* 0x000fe200078ec0ff */
[--C-:B------:R-:W-:Y:S01]  /*15620*/  HSET2.LE.AND R76, R97, R243.reuse, PT ;  /* 0x000000f3614c7233 */ /* 0x100fe20003803000 */
[----:B------:R-:W-:Y:S01]  /*15630*/  FFMA.FTZ R97, R225, c[0x0][0x23c], -R145 ;  /* 0x00008f00e1617a23 */ /* 0x000fe20000010891 */
[----:B------:R-:W-:Y:S01]  /*15640*/  LOP3.LUT R87, R87, R74, RZ, 0xc0, !PT ;  /* 0x0000004a57577212 */ /* 0x000fe200078ec0ff */
[--C-:B------:R-:W-:Y:S01]  /*15650*/  HSET2.LE.AND R77, R96, R243.reuse, PT ;  /* 0x000000f3604d7233 */ /* 0x100fe20003803000 */
[----:B------:R-:W-:Y:S02]  /*15660*/  F2FP.BF16.PACK_AB R74, R129, R130 ;  /* 0x00000082814a723e */ /* 0x000fe400000010ff */
[----:B------:R-:W-:Y:S01]  /*15670*/  F2FP.BF16.PACK_AB R96, R128, R166 ;  /* 0x000000a68060723e */ /* 0x000fe200000010ff */
[----:B------:R-:W-:Y:S01]  /*15680*/  MUFU.EX2 R152, R97 ;  /* 0x0000006100987308 */ /* 0x000fe20000000800 */
[----:B------:R-:W-:Y:S02]  /*15690*/  LOP3.LUT R76, R76, R74, RZ, 0xc0, !PT ;  /* 0x0000004a4c4c7212 */ /* 0x000fe400078ec0ff */
[----:B------:R-:W-:Y:S02]  /*156a0*/  F2FP.BF16.PACK_AB R74, R155, R156 ;  /* 0x0000009c9b4a723e */ /* 0x000fe400000010ff */
[----:B------:R-:W-:Y:S02]  /*156b0*/  LOP3.LUT R77, R77, R96, RZ, 0xc0, !PT ;  /* 0x000000604d4d7212 */ /* 0x000fe400078ec0ff */
[----:B------:R-:W-:Y:S01]  /*156c0*/  LOP3.LUT R79, R79, R74, RZ, 0xc0, !PT ;  /* 0x0000004a4f4f7212 */ /* 0x000fe200078ec0ff */
[----:B------:R-:W-:Y:S04]  /*156d0*/  FFMA.FTZ R74, R219, c[0x0][0x23c], -R147 ;  /* 0x00008f00db4a7a23 */ /* 0x000fe80000010893 */
[----:B------:R-:W-:Y:S01]  /*156e0*/  MUFU.EX2 R165, R74 ;  /* 0x0000004a00a57308 */ /* 0x000fe20000000800 */
[----:B---3--:R-:W-:Y:S04]  /*156f0*/  F2FP.BF16.PACK_AB R73, R163, R164 ;  /* 0x000000a4a349723e */ /* 0x008fe800000010ff */
[----:B------:R-:W-:Y:S01]  /*15700*/  LOP3.LUT R86, R86, R73, RZ, 0xc0, !PT ;  /* 0x0000004956567212 */ /* 0x000fe200078ec0ff */
[--C-:B------:R-:W-:Y:S04]  /*15710*/  FFMA.FTZ R73, R223, c[0x0][0x23c], -R144.reuse ;  /* 0x00008f00df497a23 */ /* 0x100fe80000010890 */
[----:B------:R3:W-:Y:S02]  /*15720*/  MUFU.EX2 R153, R73 ;  /* 0x0000004900997308 */ /* 0x0007e40000000800 */
[----:B---3--:R-:W-:Y:S04]  /*15730*/  F2FP.BF16.PACK_AB R73, R131, R159 ;  /* 0x0000009f8349723e */ /* 0x008fe800000010ff */
[----:B------:R-:W-:Y:S02]  /*15740*/  LOP3.LUT R85, R85, R73, RZ, 0xc0, !PT ;  /* 0x0000004955557212 */ /* 0x000fe400078ec0ff */
[----:B------:R-:W-:Y:S04]  /*15750*/  F2FP.BF16.PACK_AB R73, R157, R158 ;  /* 0x0000009e9d49723e */ /* 0x000fe800000010ff */
[----:B------:R-:W-:Y:S01]  /*15760*/  LOP3.LUT R78, R78, R73, RZ, 0xc0, !PT ;  /* 0x000000494e4e7212 */ /* 0x000fe200078ec0ff */
[-C--:B-1----:R-:W-:Y:S01]  /*15770*/  HMMA.16816.F32.BF16 R4, R84, R92.reuse, R4 ;  /* 0x0000005c5404723c */ /* 0x082fe20000041804 */
[--C-:B------:R-:W-:Y:S02]  /*15780*/  FFMA.FTZ R73, R229, c[0x0][0x23c], -R144.reuse ;  /* 0x00008f00e5497a23 */ /* 0x100fe40000010890 */
[----:B------:R-:W-:Y:S02]  /*15790*/  FFMA.FTZ R144, R231, c[0x0][0x23c], -R144 ;  /* 0x00008f00e7907a23 */ /* 0x000fe40000010890 */
[----:B------:R1:W-:Y:S03]  /*157a0*/  MUFU.EX2 R150, R73 ;  /* 0x0000004900967308 */ /* 0x0003e60000000800 */
[C---:B------:R-:W-:Y:S01]  /*157b0*/  HMMA.16816.F32.BF16 R8, R76.reuse, R92, R8 ;  /* 0x0000005c4c08723c */ /* 0x040fe20000041808 */
[----:B--2---:R-:W-:Y:S06]  /*157c0*/  FFMA.FTZ R68, R68, R173, R238 ;  /* 0x000000ad44447223 */ /* 0x004fec00000100ee */
[----:B------:R-:W-:Y:S01]  /*157d0*/  LOP3.LUT R92, R105, UR7, R108, 0x96, !PT ;  /* 0x00000007695c7c12 */ /* 0x000fe2000f8e966c */
[-C--:B------:R-:W-:Y:S01]  /*157e0*/  HMMA.16816.F32.BF16 R12, R76, R94.reuse, R12 ;  /* 0x0000005e4c0c723c */ /* 0x080fe2000004180c */
[----:B------:R-:W-:Y:S03]  /*157f0*/  MUFU.EX2 R149, R144 ;  /* 0x0000009000957308 */ /* 0x000fe60000000800 */
[----:B------:R-:W-:Y:S04]  /*15800*/  IMAD.WIDE.U32 R92, R92, -0x2daee0ad, RZ ;  /* 0xd2511f535c5c7825 */ /* 0x000fe800078e00ff */
[C---:B------:R-:W-:Y:S01]  /*15810*/  HMMA.16816.F32.BF16 R16, R84.reuse, R94, R16 ;  /* 0x0000005e5410723c */ /* 0x040fe20000041810 */
[--C-:B------:R-:W-:Y:S03]  /*15820*/  SHF.R.U32.HI R96, RZ, 0x10, R92.reuse ;  /* 0x00000010ff607819 */ /* 0x100fe6000001165c */
[----:B------:R-:W-:Y:S01]  /*15830*/  SHF.R.U32.HI R97, RZ, 0x18, R92 ;  /* 0x00000018ff617819 */ /* 0x000fe2000001165c */
[--C-:B-1----:R-:W-:Y:S01]  /*15840*/  FFMA.FTZ R73, R233, c[0x0][0x23c], -R145.reuse ;  /* 0x00008f00e9497a23 */ /* 0x102fe20000010891 */
[----:B------:R-:W-:Y:S01]  /*15850*/  LOP3.LUT R98, R92, 0xff, RZ, 0xc0, !PT ;  /* 0x000000ff5c627812 */ /* 0x000fe200078ec0ff */
[----:B------:R-:W-:Y:S01]  /*15860*/  FFMA.FTZ R145, R236, c[0x0][0x23c], -R145 ;  /* 0x00008f00ec917a23 */ /* 0x000fe20000010891 */
[-C--:B------:R-:W-:Y:S01]  /*15870*/  HMMA.16816.F32.BF16 R20, R84, R88.reuse, R20 ;  /* 0x000000585414723c */ /* 0x080fe20000041814 */
[----:B------:R-:W-:Y:S01]  /*15880*/  LOP3.LUT R94, R115, UR7, R110, 0x96, !PT ;  /* 0x00000007735e7c12 */ /* 0x000fe2000f8e966e */
[----:B------:R1:W-:Y:S02]  /*15890*/  MUFU.EX2 R148, R73 ;  /* 0x0000004900947308 */ /* 0x0003e40000000800 */
[----:B-----5:R-:W-:Y:S02]  /*158a0*/  FFMA.FTZ R2, R2, R127, R168 ;  /* 0x0000007f02027223 */ /* 0x020fe400000100a8 */
[----:B------:R-:W-:Y:S02]  /*158b0*/  IMAD.WIDE.U32 R94, R94, -0x2daee0ad, RZ ;  /* 0xd2511f535e5e7825 */ /* 0x000fe400078e00ff */
[C---:B------:R-:W-:Y:S04]  /*158c0*/  HMMA.16816.F32.BF16 R24, R76.reuse, R88, R24 ;  /* 0x000000584c18723c */ /* 0x040fe80000041818 */
[----:B------:R-:W-:Y:S01]  /*158d0*/  LOP3.LUT R74, R95, UR16, R112, 0x96, !PT ;  /* 0x000000105f4a7c12 */ /* 0x000fe2000f8e9670 */
[----:B------:R-:W-:Y:S01]  /*158e0*/  MUFU.EX2 R145, R145 ;  /* 0x0000009100917308 */ /* 0x000fe20000000800 */
[----:B------:R-:W-:Y:S01]  /*158f0*/  LOP3.LUT R95, R94, 0xffff, RZ, 0xc0, !PT ;  /* 0x0000ffff5e5f7812 */ /* 0x000fe200078ec0ff */
[----:B------:R-:W-:Y:S01]  /*15900*/  FFMA.FTZ R0, R0, R119, R222 ;  /* 0x0000007700007223 */ /* 0x000fe200000100de */
[-C--:B------:R-:W-:Y:S01]  /*15910*/  HMMA.16816.F32.BF16 R28, R76, R90.reuse, R28 ;  /* 0x0000005a4c1c723c */ /* 0x080fe2000004181c */
[----:B------:R-:W-:Y:S03]  /*15920*/  SHF.R.U32.HI R99, RZ, 0x10, R94 ;  /* 0x00000010ff637819 */ /* 0x000fe6000001165e */
[----:B------:R-:W-:Y:S02]  /*15930*/  FADD.FTZ R2, R252, R2 ;  /* 0x00000002fc027221 */ /* 0x000fe40000010000 */
[----:B------:R-:W-:Y:S02]  /*15940*/  FADD.FTZ R0, R251, R0 ;  /* 0x00000000fb007221 */ /* 0x000fe40000010000 */
[C---:B------:R-:W-:Y:S01]  /*15950*/  HMMA.16816.F32.BF16 R32, R84.reuse, R90, R32 ;  /* 0x0000005a5420723c */ /* 0x040fe20000041820 */
[----:B------:R-:W2:Y:S03]  /*15960*/  LDSM.16.MT88.4 R88, [R187+0x7000] ;  /* 0x00700000bb58783b */ /* 0x000ea60000004200 */
[--C-:B-1----:R-:W-:Y:S02]  /*15970*/  FFMA.FTZ R73, R217, c[0x0][0x23c], -R146.reuse ;  /* 0x00008f00d9497a23 */ /* 0x102fe40000010892 */
[----:B------:R-:W-:Y:S02]  /*15980*/  FFMA.FTZ R3, R3, R171, R235 ;  /* 0x000000ab03037223 */ /* 0x000fe400000100eb */
[-C--:B----4-:R-:W-:Y:S01]  /*15990*/  HMMA.16816.F32.BF16 R36, R84, R80.reuse, R36 ;  /* 0x000000505424723c */ /* 0x090fe20000041824 */
[----:B------:R1:W-:Y:S03]  /*159a0*/  MUFU.EX2 R144, R73 ;  /* 0x0000004900907308 */ /* 0x0003e60000000800 */
[----:B------:R-:W-:Y:S04]  /*159b0*/  FADD.FTZ R3, R234, R3 ;  /* 0x00000003ea037221 */ /* 0x000fe80000010000 */
[C---:B------:R-:W-:Y:S07]  /*159c0*/  HMMA.16816.F32.BF16 R40, R76.reuse, R80, R40 ;  /* 0x000000504c28723c */ /* 0x040fee0000041828 */
[----:B------:R-:W-:Y:S01]  /*159d0*/  FFMA.FTZ R80, R221, c[0x0][0x23c], -R147 ;  /* 0x00008f00dd507a23 */ /* 0x000fe20000010893 */
[-C--:B------:R-:W-:Y:S01]  /*159e0*/  HMMA.16816.F32.BF16 R44, R76, R82.reuse, R44 ;  /* 0x000000524c2c723c */ /* 0x080fe2000004182c */
[----:B------:R-:W-:Y:S02]  /*159f0*/  LOP3.LUT R81, R96, 0xff, RZ, 0xc0, !PT ;  /* 0x000000ff60517812 */ /* 0x000fe400078ec0ff */
[----:B------:R3:W-:Y:S02]  /*15a00*/  MUFU.EX2 R142, R80 ;  /* 0x00000050008e7308 */ /* 0x0007e40000000800 */
[----:B------:R-:W-:Y:S03]  /*15a10*/  PRMT R97, R81, 0x5410, R97 ;  /* 0x0000541051617816 */ /* 0x000fe60000000061 */
[C---:B------:R-:W-:Y:S01]  /*15a20*/  HMMA.16816.F32.BF16 R48, R84.reuse, R82, R48 ;  /* 0x000000525430723c */ /* 0x040fe20000041830 */
[--C-:B-1----:R-:W-:Y:S03]  /*15a30*/  FFMA.FTZ R73, R218, c[0x0][0x23c], -R146.reuse ;  /* 0x00008f00da497a23 */ /* 0x102fe60000010892 */
[--C-:B------:R-:W-:Y:S01]  /*15a40*/  HSET2.LE.AND R139, R97, R243.reuse, PT ;  /* 0x000000f3618b7233 */ /* 0x100fe20003803000 */
[----:B------:R1:W4:Y:S02]  /*15a50*/  MUFU.EX2 R143, R73 ;  /* 0x00000049008f7308 */ /* 0x0003240000000800 */
[----:B------:R-:W-:Y:S01]  /*15a60*/  LOP3.LUT R83, R99, 0xff, RZ, 0xc0, !PT ;  /* 0x000000ff63537812 */ /* 0x000fe200078ec0ff */
[-C--:B--2---:R-:W-:Y:S08]  /*15a70*/  HMMA.16816.F32.BF16 R52, R84, R88.reuse, R52 ;  /* 0x000000585434723c */ /* 0x084ff00000041834 */
[C---:B------:R-:W-:Y:S01]  /*15a80*/  HMMA.16816.F32.BF16 R56, R76.reuse, R88, R56 ;  /* 0x000000584c38723c */ /* 0x040fe20000041838 */
[--C-:B---3--:R-:W-:Y:S03]  /*15a90*/  FFMA.FTZ R80, R226, c[0x0][0x23c], -R146.reuse ;  /* 0x00008f00e2507a23 */ /* 0x108fe60000010892 */
[----:B------:R-:W-:Y:S04]  /*15aa0*/  FFMA.FTZ R146, R224, c[0x0][0x23c], -R146 ;  /* 0x00008f00e0927a23 */ /* 0x000fe80000010892 */
[-C--:B------:R-:W-:Y:S01]  /*15ab0*/  HMMA.16816.F32.BF16 R60, R76, R90.reuse, R60 ;  /* 0x0000005a4c3c723c */ /* 0x080fe2000004183c */
[----:B------:R2:W-:Y:S03]  /*15ac0*/  MUFU.EX2 R141, R80 ;  /* 0x00000050008d7308 */ /* 0x0005e60000000800 */
[----:B-1----:R-:W-:Y:S02]  /*15ad0*/  LOP3.LUT R73, R93, UR16, R106, 0x96, !PT ;  /* 0x000000105d497c12 */ /* 0x002fe4000f8e966a */
[----:B------:R-:W-:Y:S01]  /*15ae0*/  LOP3.LUT R93, R92, 0xffff, RZ, 0xc0, !PT ;  /* 0x0000ffff5c5d7812 */ /* 0x000fe200078ec0ff */
[----:B------:R-:W-:Y:S01]  /*15af0*/  LDSM.16.MT88.4 R104, [R188+0x7800] ;  /* 0x00780000bc68783b */ /* 0x000fe20000004200 */
[----:B------:R-:W-:Y:S01]  /*15b00*/  HMMA.16816.F32.BF16 R64, R84, R90, R64 ;  /* 0x0000005a5440723c */ /* 0x000fe20000041840 */
[----:B------:R-:W-:Y:S02]  /*15b10*/  SHF.R.U32.HI R81, RZ, 0x10, R73 ;  /* 0x00000010ff517819 */ /* 0x000fe40000011649 */
[----:B------:R-:W1:Y:S01]  /*15b20*/  MUFU.EX2 R146, R146 ;  /* 0x0000009200927308 */ /* 0x000e620000000800 */
[----:B------:R-:W-:Y:S02]  /*15b30*/  LOP3.LUT R82, R73, 0xff, RZ, 0xc0, !PT ;  /* 0x000000ff49527812 */ /* 0x000fe400078ec0ff */
[----:B------:R-:W-:Y:S02]  /*15b40*/  LOP3.LUT R81, R81, 0xff, RZ, 0xc0, !PT ;  /* 0x000000ff51517812 */ /* 0x000fe400078ec0ff */
[----:B------:R-:W-:Y:S04]  /*15b50*/  SHF.R.U32.HI R92, RZ, 0x8, R93 ;  /* 0x00000008ff5c7819 */ /* 0x000fe8000001165d */
[----:B------:R-:W-:Y:S02]  /*15b60*/  LOP3.LUT R93, R94, 0xff, RZ, 0xc0, !PT ;  /* 0x000000ff5e5d7812 */ /* 0x000fe400078ec0ff */
[----:B------:R-:W-:Y:S02]  /*15b70*/  SHF.R.U32.HI R94, RZ, 0x18, R94 ;  /* 0x00000018ff5e7819 */ /* 0x000fe4000001165e */
[----:B------:R-:W-:Y:S02]  /*15b80*/  PRMT R98, R98, 0x5410, R92 ;  /* 0x0000541062627816 */ /* 0x000fe4000000005c */
[----:B--2---:R-:W-:Y:S02]  /*15b90*/  LOP3.LUT R80, R73, 0xffff, RZ, 0xc0, !PT ;  /* 0x0000ffff49507812 */ /* 0x004fe400078ec0ff */
[----:B------:R-:W-:Y:S01]  /*15ba0*/  SHF.R.U32.HI R73, RZ, 0x18, R73 ;  /* 0x00000018ff497819 */ /* 0x000fe20000011649 */
[--C-:B------:R-:W-:Y:S01]  /*15bb0*/  HSET2.LE.AND R138, R98, R243.reuse, PT ;  /* 0x000000f3628a7233 */ /* 0x100fe20003803000 */
[----:B------:R-:W-:Y:S02]  /*15bc0*/  SHF.R.U32.HI R92, RZ, 0x8, R95 ;  /* 0x00000008ff5c7819 */ /* 0x000fe4000001165f */
[----:B------:R-:W-:Y:S01]  /*15bd0*/  PRMT R137, R81, 0x5410, R73 ;  /* 0x0000541051897816 */ /* 0x000fe20000000049 */
[--C-:B------:R-:W-:Y:S01]  /*15be0*/  FFMA.FTZ R73, R227, c[0x0][0x23c], -R147.reuse ;  /* 0x00008f00e3497a23 */ /* 0x100fe20000010893 */
[----:B------:R-:W-:Y:S01]  /*15bf0*/  PRMT R134, R93, 0x5410, R92 ;  /* 0x000054105d867816 */ /* 0x000fe2000000005c */
[----:B------:R-:W-:Y:S01]  /*15c00*/  FFMA.FTZ R147, R75, c[0x0][0x23c], -R147 ;  /* 0x00008f004b937a23 */ /* 0x000fe20000010893 */
[----:B------:R-:W-:Y:S01]  /*15c10*/  PRMT R83, R83, 0x5410, R94 ;  /* 0x0000541053537816 */ /* 0x000fe2000000005e */
[----:B------:R2:W-:Y:S01]  /*15c20*/  MUFU.EX2 R140, R73 ;  /* 0x00000049008c7308 */ /* 0x0005e20000000800 */
[----:B------:R-:W3:Y:S01]  /*15c30*/  LDSM.16.MT88.4 R92, [R185+0x7800] ;  /* 0x00780000b95c783b */ /* 0x000ee20000004200 */
[----:B------:R-:W-:Y:S01]  /*15c40*/  SHF.R.U32.HI R80, RZ, 0x8, R80 ;  /* 0x00000008ff507819 */ /* 0x000fe20000011650 */
[--C-:B------:R-:W-:Y:S01]  /*15c50*/  HSET2.LE.AND R137, R137, R243.reuse, PT ;  /* 0x000000f389897233 */ /* 0x100fe20003803000 */
[----:B------:R-:W-:Y:S01]  /*15c60*/  SHF.R.U32.HI R75, RZ, 0x10, R74 ;  /* 0x00000010ff4b7819 */ /* 0x000fe2000001164a */
[--C-:B------:R-:W-:Y:S01]  /*15c70*/  HSET2.LE.AND R134, R134, R243.reuse, PT ;  /* 0x000000f386867233 */ /* 0x100fe20003803000 */
[----:B------:R-:W-:Y:S01]  /*15c80*/  PRMT R136, R82, 0x5410, R80 ;  /* 0x0000541052887816 */ /* 0x000fe20000000050 */
[--C-:B------:R-:W-:Y:S01]  /*15c90*/  HSET2.LE.AND R135, R83, R243.reuse, PT ;  /* 0x000000f353877233 */ /* 0x100fe20003803000 */
[C---:B------:R-:W-:Y:S02]  /*15ca0*/  LOP3.LUT R82, R74.reuse, 0xff, RZ, 0xc0, !PT ;  /* 0x000000ff4a527812 */ /* 0x040fe400078ec0ff */
[----:B------:R-:W5:Y:S01]  /*15cb0*/  MUFU.EX2 R147, R147 ;  /* 0x0000009300937308 */ /* 0x000f620000000800 */
[----:B------:R-:W-:Y:S01]  /*15cc0*/  SHF.R.U32.HI R81, RZ, 0x18, R74 ;  /* 0x00000018ff517819 */ /* 0x000fe2000001164a */
[--C-:B------:R-:W-:Y:S01]  /*15cd0*/  HSET2.LE.AND R136, R136, R243.reuse, PT ;  /* 0x000000f388887233 */ /* 0x100fe20003803000 */
[----:B----4-:R-:W-:Y:S02]  /*15ce0*/  F2FP.BF16.PACK_AB R76, R143, R144 ;  /* 0x000000908f4c723e */ /* 0x010fe400000010ff */
[----:B--2---:R-:W-:Y:S02]  /*15cf0*/  LOP3.LUT R73, R74, 0xffff, RZ, 0xc0, !PT ;  /* 0x0000ffff4a497812 */ /* 0x004fe400078ec0ff */
[----:B------:R-:W-:Y:S02]  /*15d00*/  LOP3.LUT R74, R75, 0xff, RZ, 0xc0, !PT ;  /* 0x000000ff4b4a7812 */ /* 0x000fe400078ec0ff */
[----:B------:R-:W-:Y:S02]  /*15d10*/  SHF.R.U32.HI R80, RZ, 0x8, R73 ;  /* 0x00000008ff507819 */ /* 0x000fe40000011649 */
[----:B------:R-:W-:Y:S02]  /*15d20*/  F2FP.BF16.PACK_AB R73, R153, R154 ;  /* 0x0000009a9949723e */ /* 0x000fe400000010ff */
[----:B------:R-:W-:Y:S02]  /*15d30*/  PRMT R80, R82, 0x5410, R80 ;  /* 0x0000541052507816 */ /* 0x000fe40000000050 */
[----:B------:R-:W-:Y:S02]  /*15d40*/  LOP3.LUT R138, R138, R73, RZ, 0xc0, !PT ;  /* 0x000000498a8a7212 */ /* 0x000fe400078ec0ff */
[----:B------:R-:W-:Y:S01]  /*15d50*/  F2FP.BF16.PACK_AB R73, R151, R152 ;  /* 0x000000989749723e */ /* 0x000fe200000010ff */
[--C-:B------:R-:W-:Y:S01]  /*15d60*/  HSET2.LE.AND R132, R80, R243.reuse, PT ;  /* 0x000000f350847233 */ /* 0x100fe20003803000 */
[----:B------:R-:W-:Y:S02]  /*15d70*/  F2FP.BF16.PACK_AB R75, R145, R148 ;  /* 0x00000094914b723e */ /* 0x000fe400000010ff */
[----:B------:R-:W-:Y:S02]  /*15d80*/  PRMT R81, R74, 0x5410, R81 ;  /* 0x000054104a517816 */ /* 0x000fe40000000051 */
[----:B------:R-:W-:Y:S02]  /*15d90*/  F2FP.BF16.PACK_AB R74, R149, R150 ;  /* 0x00000096954a723e */ /* 0x000fe400000010ff */
[----:B------:R-:W-:Y:S01]  /*15da0*/  LOP3.LUT R139, R139, R73, RZ, 0xc0, !PT ;  /* 0x000000498b8b7212 */ /* 0x000fe200078ec0ff */
[----:B------:R-:W-:Y:S01]  /*15db0*/  HSET2.LE.AND R133, R81, R243, PT ;  /* 0x000000f351857233 */ /* 0x000fe20003803000 */
[----:B------:R-:W-:Y:S02]  /*15dc0*/  LOP3.LUT R136, R136, R74, RZ, 0xc0, !PT ;  /* 0x0000004a88887212 */ /* 0x000fe400078ec0ff */
[----:B------:R-:W-:Y:S02]  /*15dd0*/  LOP3.LUT R137, R137, R75, RZ, 0xc0, !PT ;  /* 0x0000004b89897212 */ /* 0x000fe400078ec0ff */
[----:B------:R-:W-:Y:S02]  /*15de0*/  F2FP.BF16.PACK_AB R73, R142, R165 ;  /* 0x000000a58e49723e */ /* 0x000fe400000010ff */
[----:B-1----:R-:W-:Y:S02]  /*15df0*/  F2FP.BF16.PACK_AB R74, R146, R141 ;  /* 0x0000008d924a723e */ /* 0x002fe400000010ff */
[----:B-----5:R-:W-:Y:S02]  /*15e00*/  F2FP.BF16.PACK_AB R75, R147, R140 ;  /* 0x0000008c934b723e */ /* 0x020fe400000010ff */
[----:B------:R-:W-:Y:S02]  /*15e10*/  LOP3.LUT R132, R132, R76, RZ, 0xc0, !PT ;  /* 0x0000004c84847212 */ /* 0x000fe400078ec0ff */
[-C--:B---3--:R-:W-:Y:S01]  /*15e20*/  HMMA.16816.F32.BF16 R76, R136, R92.reuse, R4 ;  /* 0x0000005c884c723c */ /* 0x088fe20000041804 */
[----:B------:R-:W-:Y:S01]  /*15e30*/  LOP3.LUT R133, R133, R73, RZ, 0xc0, !PT ;  /* 0x0000004985857212 */ /* 0x000fe200078ec0ff */
[----:B------:R-:W-:Y:S01]  /*15e40*/  IMAD.MOV.U32 R73, RZ, RZ, R70 ;  /* 0x000000ffff497224 */ /* 0x000fe200078e0046 */
[----:B------:R-:W-:Y:S01]  /*15e50*/  LOP3.LUT R134, R134, R74, RZ, 0xc0, !PT ;  /* 0x0000004a86867212 */ /* 0x000fe200078ec0ff */
[----:B------:R-:W-:Y:S01]  /*15e60*/  IMAD.MOV.U32 R74, RZ, RZ, R69 ;  /* 0x000000ffff4a7224 */ /* 0x000fe200078e0045 */
[----:B------:R-:W-:Y:S01]  /*15e70*/  LOP3.LUT R135, R135, R75, RZ, 0xc0, !PT ;  /* 0x0000004b87877212 */ /* 0x000fe200078ec0ff */
[----:B------:R-:W1:Y:S01]  /*15e80*/  LDSM.16.MT88.4 R4, [R187+0x7800] ;  /* 0x00780000bb04783b */ /* 0x000e620000004200 */
[----:B------:R-:W-:Y:S05]  /*15e90*/  IMAD.MOV.U32 R75, RZ, RZ, R208 ;  /* 0x000000ffff4b7224 */ /* 0x000fea00078e00d0 */
        /* <DEDUP_REMOVED lines=53> */
[----:B------:R-:W-:Y:S04]  /*161f0*/  IMAD.MOV.U32 R68, RZ, RZ, R71 ;  /* 0x000000ffff447224 */ /* 0x000fe800078e0047 */
        /* <DEDUP_REMOVED lines=19> */
[----:B------:R-:W-:Y:S03]  /*16330*/  FADD.FTZ R0, R140, R0 ;  /* 0x000000008c007221 */ /* 0x000fe60000010000 */
[----:B------:R2:W-:Y:S01]  /*16340*/  STL [R1+0x24], R2 ;  /* 0x0000240201007387 */ /* 0x0005e20000100800 */
[----:B------:R-:W-:Y:S05]  /*16350*/  FADD.FTZ R0, R147, R0 ;  /* 0x0000000093007221 */ /* 0x000fea0000010000 */
[----:B------:R2:W-:Y:S01]  /*16360*/  STL [R1+0x28], R0 ;  /* 0x0000280001007387 */ /* 0x0005e20000100800 */
[----:B-1----:R-:W-:Y:S01]  /*16370*/  IMAD.MOV.U32 R3, RZ, RZ, R72 ;  /* 0x000000ffff037224 */ /* 0x002fe200078e0048 */
[----:B--2---:R-:W-:-:S05]  /*16380*/  @P0 BRA `(.L_x_1179) ;  /* 0xffffb76000000947 */ /* 0x004fca000383ffff */
.L_x_1178:
[----:B------:R-:W2:Y:S04]  /*16390*/  LDL.LU R6, [R1+0x1c] ;  /* 0x00001c0001067983 */ /* 0x000ea80000300800 */
[----:B-1----:R-:W3:Y:S04]  /*163a0*/  LDL.LU R4, [R1+0x20] ;  /* 0x0000200001047983 */ /* 0x002ee80000300800 */
[----:B------:R-:W4:Y:S04]  /*163b0*/  LDL.LU R7, [R1+0x24] ;  /* 0x0000240001077983 */ /* 0x000f280000300800 */
[----:B------:R-:W4:Y:S04]  /*163c0*/  LDL.LU R8, [R1+0x28] ;  /* 0x0000280001087983 */ /* 0x000f280000300800 */
[----:B------:R-:W4:Y:S04]  /*163d0*/  LDL.LU R64, [R1+0x58] ;  /* 0x0000580001407983 */ /* 0x000f280000300800 */
[----:B------:R-:W1:Y:S04]  /*163e0*/  S2R R62, SR_CTAID.Y ;  /* 0x00000000003e7919 */ /* 0x000e680000002600 */
[----:B------:R-:W1:Y:S04]  /*163f0*/  S2R R61, SR_TID.X ;  /* 0x00000000003d7919 */ /* 0x000e680000002100 */
[----:B------:R2:W5:Y:S01]  /*16400*/  LDL R63, [R1+0x2c] ;  /* 0x00002c00013f7983 */ /* 0x0005620000100800 */
[----:B-1----:R-:W-:-:S04]  /*16410*/  SHF.R.S32.HI R38, RZ, 0x1f, R61 ;  /* 0x0000001fff267819 */ /* 0x002fc8000001143d */
[CC--:B------:R-:W-:Y:S02]  /*16420*/  LEA.HI R33, R38.reuse, R61.reuse, RZ, 0x2 ;  /* 0x0000003d26217211 */ /* 0x0c0fe400078f10ff */
[----:B------:R-:W-:Y:S01]  /*16430*/  LEA.HI R38, R38, R61, RZ, 0x5 ;  /* 0x0000003d26267211 */ /* 0x000fe200078f28ff */
[----:B------:R-:W-:Y:S01]  /*16440*/  BSSY B0, `(.L_x_1182) ;  /* 0x000012b000007945 */ /* 0x000fe20003800000 */
[----:B--2---:R-:W1:Y:S04]  /*16450*/  SHFL.BFLY PT, R2, R6, 0x2, 0x1f ;  /* 0x0c401f0006027f89 */ /* 0x004e6800000e0000 */
[----:B---3--:R-:W2:Y:S04]  /*16460*/  SHFL.BFLY PT, R0, R4, 0x2, 0x1f ;  /* 0x0c401f0004007f89 */ /* 0x008ea800000e0000 */
[----:B----4-:R-:W3:Y:S01]  /*16470*/  SHFL.BFLY PT, R5, R7, 0x2, 0x1f ;  /* 0x0c401f0007057f89 */ /* 0x010ee200000e0000 */
[----:B------:R-:W-:Y:S01]  /*16480*/  ISETP.NE.AND P0, PT, R64, -0x1, PT ;  /* 0xffffffff4000780c */ /* 0x000fe20003f05270 */
[----:B-1----:R-:W-:-:S02]  /*16490*/  FADD.FTZ R2, R2, R6 ;  /* 0x0000000602027221 */ /* 0x002fc40000010000 */
[----:B--2---:R-:W-:-:S03]  /*164a0*/  FADD.FTZ R0, R0, R4 ;  /* 0x0000000400007221 */ /* 0x004fc60000010000 */
[----:B------:R-:W1:Y:S01]  /*164b0*/  SHFL.BFLY PT, R6, R2, 0x1, 0x1f ;  /* 0x0c201f0002067f89 */ /* 0x000e6200000e0000 */
[----:B---3--:R-:W-:-:S03]  /*164c0*/  FADD.FTZ R5, R5, R7 ;  /* 0x0000000705057221 */ /* 0x008fc60000010000 */
[----:B------:R-:W2:Y:S04]  /*164d0*/  SHFL.BFLY PT, R4, R8, 0x2, 0x1f ;  /* 0x0c401f0008047f89 */ /* 0x000ea800000e0000 */
[----:B------:R-:W3:Y:S04]  /*164e0*/  SHFL.BFLY PT, R3, R0, 0x1, 0x1f ;  /* 0x0c201f0000037f89 */ /* 0x000ee800000e0000 */
[----:B------:R-:W4:Y:S01]  /*164f0*/  SHFL.BFLY PT, R7, R5, 0x1, 0x1f ;  /* 0x0c201f0005077f89 */ /* 0x000f2200000e0000 */
[----:B-1----:R-:W-:Y:S02]  /*16500*/  FADD.FTZ R35, R2, R6 ;  /* 0x0000000602237221 */ /* 0x002fe40000010000 */
[----:B--2---:R-:W-:-:S05]  /*16510*/  FADD.FTZ R4, R4, R8 ;  /* 0x0000000804047221 */ /* 0x004fca0000010000 */
[----:B------:R-:W1:Y:S01]  /*16520*/  SHFL.BFLY PT, R6, R4, 0x1, 0x1f ;  /* 0x0c201f0004067f89 */ /* 0x000e6200000e0000 */
[----:B---3--:R-:W-:Y:S02]  /*16530*/  FADD.FTZ R34, R0, R3 ;  /* 0x0000000300227221 */ /* 0x008fe40000010000 */
[----:B------:R-:W-:Y:S01]  /*16540*/  @P0 IMAD.WIDE.U32 R2, R64, c[0x0][0x1e8], RZ ;  /* 0x00007a0040020a25 */ /* 0x000fe200078e00ff */
[----:B------:R-:W-:-:S04]  /*16550*/  FSETP.NE.FTZ.AND P3, PT, R35, RZ, PT ;  /* 0x000000ff2300720b */ /* 0x000fc80003f75000 */
[----:B------:R-:W-:Y:S02]  /*16560*/  @P0 MOV R39, R2 ;  /* 0x0000000200270202 */ /* 0x000fe40000000f00 */
[----:B------:R-:W-:Y:S01]  /*16570*/  @!P0 SHF.R.S32.HI R2, RZ, 0x1f, R62 ;  /* 0x0000001fff028819 */ /* 0x000fe2000001143e */
[----:B----4-:R-:W-:Y:S01]  /*16580*/  FADD.FTZ R36, R5, R7 ;  /* 0x0000000705247221 */ /* 0x010fe20000010000 */
[----:B------:R-:W-:-:S03]  /*16590*/  MOV R0, 0x3f800000 ;  /* 0x3f80000000007802 */ /* 0x000fc60000000f00 */
[----:B------:R-:W-:Y:S02]  /*165a0*/  @!P0 IMAD R2, R2, c[0x0][0x1e0], RZ ;  /* 0x0000780002028a24 */ /* 0x000fe400078e02ff */
[----:B-1----:R-:W-:-:S05]  /*165b0*/  FADD.FTZ R37, R4, R6 ;  /* 0x0000000604257221 */ /* 0x002fca0000010000 */
[----:B------:R-:W-:Y:S01]  /*165c0*/  FSETP.NE.FTZ.AND P4, PT, R37, RZ, PT ;  /* 0x000000ff2500720b */ /* 0x000fe20003f95000 */
[----:B------:R-:W1:Y:S01]  /*165d0*/  @P3 MUFU.RCP R0, R35 ;  /* 0x0000002300003308 */ /* 0x000e620000001000 */
[----:B------:R-:W-:Y:S01]  /*165e0*/  FSETP.NE.FTZ.AND P5, PT, R36, RZ, PT ;  /* 0x000000ff2400720b */ /* 0x000fe20003fb5000 */
[----:B------:R-:W-:Y:S01]  /*165f0*/  @!P0 IMAD.WIDE.U32 R8, R62, c[0x0][0x1e0], RZ ;  /* 0x000078003e088a25 */ /* 0x000fe200078e00ff */
[----:B------:R-:W-:-:S03]  /*16600*/  MOV R4, 0x3f800000 ;  /* 0x3f80000000047802 */ /* 0x000fc60000000f00 */
[----:B------:R-:W-:Y:S02]  /*16610*/  @!P0 IMAD R2, R62, c[0x0][0x1e4], R2 ;  /* 0x000079003e028a24 */ /* 0x000fe400078e0202 */
[----:B------:R-:W-:-:S03]  /*16620*/  @P0 IMAD R60, R64, c[0x0][0x1ec], R3 ;  /* 0x00007b00403c0a24 */ /* 0x000fc600078e0203 */
[----:B------:R-:W-:Y:S01]  /*16630*/  @!P0 IADD3 R60, R9, R2, RZ ;  /* 0x00000002093c8210 */ /* 0x000fe20007ffe0ff */
[----:B------:R-:W2:Y:S01]  /*16640*/  @P4 MUFU.RCP R4, R37 ;  /* 0x0000002500044308 */ /* 0x000ea20000001000 */
[----:B------:R-:W-:Y:S02]  /*16650*/  MOV R2, 0x3f800000 ;  /* 0x3f80000000027802 */ /* 0x000fe40000000f00 */
[--C-:B------:R-:W-:Y:S02]  /*16660*/  SHF.R.S32.HI R5, RZ, 0x2, R33.reuse ;  /* 0x00000002ff057819 */ /* 0x100fe40000011421 */
[----:B------:R-:W-:Y:S02]  /*16670*/  SHF.R.S32.HI R7, RZ, 0x1f, R33 ;  /* 0x0000001fff077819 */ /* 0x000fe40000011421 */
[----:B------:R-:W-:Y:S01]  /*16680*/  FSETP.NE.FTZ.AND P6, PT, R34, RZ, PT ;  /* 0x000000ff2200720b */ /* 0x000fe20003fd5000 */
[----:B------:R-:W3:Y:S01]  /*16690*/  @P5 MUFU.RCP R2, R36 ;  /* 0x0000002400025308 */ /* 0x000ee20000001000 */
[----:B------:R-:W-:Y:S01]  /*166a0*/  LEA.HI R7, R7, R5, RZ, 0x3 ;  /* 0x0000000507077211 */ /* 0x000fe200078f18ff */
[----:B-1----:R-:W-:Y:S01]  /*166b0*/  FMUL.FTZ R0, R0, c[0x0][0x2dc] ;  /* 0x0000b70000007a20 */ /* 0x002fe20000410000 */
[----:B------:R-:W-:-:S02]  /*166c0*/  MOV R3, 0x3f800000 ;  /* 0x3f80000000037802 */ /* 0x000fc40000000f00 */
[----:B------:R-:W-:Y:S01]  /*166d0*/  LOP3.LUT R7, R7, 0xfffffff8, RZ, 0xc0, !PT ;  /* 0xfffffff807077812 */ /* 0x000fe200078ec0ff */
[C---:B------:R-:W-:Y:S02]  /*166e0*/  FMUL.FTZ R76, R0.reuse, R76 ;  /* 0x0000004c004c7220 */ /* 0x040fe40000410000 */
[C---:B------:R-:W-:Y:S02]  /*166f0*/  FMUL.FTZ R28, R0.reuse, R77 ;  /* 0x0000004d001c7220 */ /* 0x040fe40000410000 */
[C---:B------:R-:W-:Y:S02]  /*16700*/  FMUL.FTZ R88, R0.reuse, R88 ;  /* 0x0000005800587220 */ /* 0x040fe40000410000 */
[C---:B------:R-:W-:Y:S02]  /*16710*/  FMUL.FTZ R89, R0.reuse, R89 ;  /* 0x0000005900597220 */ /* 0x040fe40000410000 */
[C---:B------:R-:W-:Y:S02]  /*16720*/  FMUL.FTZ R92, R0.reuse, R92 ;  /* 0x0000005c005c7220 */ /* 0x040fe40000410000 */
[----:B------:R-:W-:-:S02]  /*16730*/  FMUL.FTZ R27, R0, R93 ;  /* 0x0000005d001b7220 */ /* 0x000fc40000410000 */
        /* <DEDUP_REMOVED lines=9> */
[----:B------:R-:W-:Y:S02]  /*167d0*/  FMUL.FTZ R9, R0, R137 ;  /* 0x0000008900097220 */ /* 0x000fe40000410000 */
[----:B------:R-:W-:Y:S02]  /*167e0*/  IMAD.IADD R7, R5, 0x1, -R7 ;  /* 0x0000000105077824 */ /* 0x000fe400078e0a07 */
[----:B--2---:R-:W-:Y:S01]  /*167f0*/  FMUL.FTZ R0, R4, c[0x0][0x2dc] ;  /* 0x0000b70004007a20 */ /* 0x004fe20000410000 */
[----:B------:R-:W1:Y:S03]  /*16800*/  @P6 MUFU.RCP R3, R34 ;  /* 0x0000002200036308 */ /* 0x000e660000001000 */
        /* <DEDUP_REMOVED lines=15> */
[----:B------:R-:W-:Y:S01]  /*16900*/  FMUL.FTZ R10, R0, R135 ;  /* 0x00000087000a7220 */ /* 0x000fe20000410000 */
[----:B------:R-:W-:Y:S01]  /*16910*/  LOP3.LUT R0, R7, 0x1, RZ, 0xc0, !PT ;  /* 0x0000000107007812 */ /* 0x000fe200078ec0ff */
[----:B---3--:R-:W-:Y:S01]  /*16920*/  FMUL.FTZ R2, R2, c[0x0][0x2dc] ;  /* 0x0000b70002027a20 */ /* 0x008fe20000410000 */
[----:B------:R-:W-:Y:S02]  /*16930*/  @!P0 MOV R39, R8 ;  /* 0x0000000800278202 */ /* 0x000fe40000000f00 */
[----:B------:R-:W-:Y:S01]  /*16940*/  ISETP.NE.U32.AND P0, PT, R0, 0x1, PT ;  /* 0x000000010000780c */ /* 0x000fe20003f05070 */
[C---:B------:R-:W-:Y:S01]  /*16950*/  FMUL.FTZ R80, R2.reuse, R80 ;  /* 0x0000005002507220 */ /* 0x040fe20000410000 */
[----:B------:R-:W-:Y:S01]  /*16960*/  LOP3.LUT R0, R33, 0x3ffffffc, RZ, 0xc0, !PT ;  /* 0x3ffffffc21007812 */ /* 0x000fe200078ec0ff */
        /* <DEDUP_REMOVED lines=14> */
[----:B------:R-:W-:Y:S01]  /*16a50*/  FMUL.FTZ R133, R2, R133 ;  /* 0x0000008502857220 */ /* 0x000fe20000410000 */
[----:B------:R-:W-:Y:S01]  /*16a60*/  SHF.L.U32 R2, R7, 0x6, RZ ;  /* 0x0000000607027819 */ /* 0x000fe200000006ff */
[----:B------:R-:W-:Y:S01]  /*16a70*/  IMAD.IADD R0, R61, 0x1, -R0 ;  /* 0x000000013d007824 */ /* 0x000fe200078e0a00 */
[----:B------:R-:W-:Y:S02]  /*16a80*/  SHF.R.S32.HI R33, RZ, 0x5, R38 ;  /* 0x00000005ff217819 */ /* 0x000fe40000011426 */
[----:B------:R-:W-:Y:S01]  /*16a90*/  LOP3.LUT R2, R2, 0x1c0, RZ, 0xc0, !PT ;  /* 0x000001c002027812 */ /* 0x000fe200078ec0ff */
[----:B-1----:R-:W-:Y:S01]  /*16aa0*/  FMUL.FTZ R3, R3, c[0x0][0x2dc] ;  /* 0x0000b70003037a20 */ /* 0x002fe20000410000 */
[----:B------:R-:W-:Y:S02]  /*16ab0*/  LEA R0, R33, R0, 0x9 ;  /* 0x0000000021007211 */ /* 0x000fe400078e48ff */
[----:B------:R-:W-:Y:S01]  /*16ac0*/  LEA.HI R2, R2, R2, RZ, 0x1d ;  /* 0x0000000202027211 */ /* 0x000fe200078fe8ff */
[----:B------:R-:W-:-:S02]  /*16ad0*/  FMUL.FTZ R78, R3, R78 ;  /* 0x0000004e034e7220 */ /* 0x000fc40000410000 */
[----:B------:R-:W-:Y:S01]  /*16ae0*/  FMUL.FTZ R14, R3, R79 ;  /* 0x0000004f030e7220 */ /* 0x000fe20000410000 */
[----:B------:R-:W-:Y:S02]  /*16af0*/  LEA R0, R0, R2, 0x1 ;  /* 0x0000000200007211 */ /* 0x000fe400078e08ff */
[----:B------:R-:W-:Y:S02]  /*16b00*/  MOV R6, 0xfffffff0 ;  /* 0xfffffff000067802 */ /* 0x000fe40000000f00 */
[----:B------:R-:W-:Y:S01]  /*16b10*/  R2P PR, R7, 0x6 ;  /* 0x0000000607007804 */ /* 0x000fe20000000000 */
[C---:B------:R-:W-:Y:S01]  /*16b20*/  FMUL.FTZ R90, R3.reuse, R90 ;  /* 0x0000005a035a7220 */ /* 0x040fe20000410000 */
[----:B------:R-:W-:Y:S01]  /*16b30*/  F2FP.BF16.PACK_AB R14, R14, R78 ;  /* 0x0000004e0e0e723e */ /* 0x000fe200000010ff */
[----:B------:R-:W-:Y:S01]  /*16b40*/  FMUL.FTZ R5, R3, R91 ;  /* 0x0000005b03057220 */ /* 0x000fe20000410000 */
[----:B------:R-:W-:Y:S02]  /*16b50*/  SHF.L.U32 R2, R0, 0x1, RZ ;  /* 0x0000000100027819 */ /* 0x000fe400000006ff */
[----:B------:R-:W-:-:S02]  /*16b60*/  SEL R6, R6, 0x10, !P0 ;  /* 0x0000001006067807 */ /* 0x000fc40004000000 */
[----:B------:R-:W-:Y:S01]  /*16b70*/  MOV R0, 0x20 ;  /* 0x0000002000007802 */ /* 0x000fe20000000f00 */
[C---:B------:R-:W-:Y:S01]  /*16b80*/  FMUL.FTZ R94, R3.reuse, R94 ;  /* 0x0000005e035e7220 */ /* 0x040fe20000410000 */
[----:B------:R-:W-:Y:S01]  /*16b90*/  F2FP.BF16.PACK_AB R28, R28, R76 ;  /* 0x0000004c1c1c723e */ /* 0x000fe200000010ff */
[----:B------:R-:W-:Y:S01]  /*16ba0*/  FMUL.FTZ R26, R3, R95 ;  /* 0x0000005f031a7220 */ /* 0x000fe20000410000 */
[----:B------:R-:W-:Y:S01]  /*16bb0*/  F2FP.BF16.PACK_AB R5, R5, R90 ;  /* 0x0000005a0505723e */ /* 0x000fe200000010ff */
[C---:B------:R-:W-:Y:S01]  /*16bc0*/  FMUL.FTZ R106, R3.reuse, R106 ;  /* 0x0000006a036a7220 */ /* 0x040fe20000410000 */
[----:B------:R1:W-:Y:S01]  /*16bd0*/  STS [R2+0x400], R14 ;  /* 0x0004000e02007388 */ /* 0x0003e20000000800 */
        /* <DEDUP_REMOVED lines=8> */
[----:B------:R-:W-:Y:S01]  /*16c60*/  FMUL.FTZ R8, R3, R139 ;  /* 0x0000008b03087220 */ /* 0x000fe20000410000 */
[----:B------:R-:W-:-:S02]  /*16c70*/  IADD3 R3, R2, R6, RZ ;  /* 0x0000000602037210 */ /* 0x000fc40007ffe0ff */
[----:B------:R-:W-:Y:S01]  /*16c80*/  F2FP.BF16.PACK_AB R4, R89, R88 ;  /* 0x000000585904723e */ /* 0x000fe200000010ff */
[----:B------:R-:W-:Y:S01]  /*16c90*/  STS [R2], R28 ;  /* 0x0000001c02007388 */ /* 0x000fe20000000800 */
[----:B------:R-:W-:Y:S02]  /*16ca0*/  F2FP.BF16.PACK_AB R32, R32, R80 ;  /* 0x000000502020723e */ /* 0x000fe400000010ff */
[----:B-1----:R-:W-:Y:S01]  /*16cb0*/  SEL R14, R0, 0xffffffe0, !P1 ;  /* 0xffffffe0000e7807 */ /* 0x002fe20004800000 */
[----:B------:R1:W-:Y:S01]  /*16cc0*/  STS [R3+0x400], R5 ;  /* 0x0004000503007388 */ /* 0x0003e20000000800 */
[----:B------:R-:W-:Y:S02]  /*16cd0*/  F2FP.BF16.PACK_AB R82, R83, R82 ;  /* 0x000000525352723e */ /* 0x000fe400000010ff */
[----:B------:R-:W-:Y:S01]  /*16ce0*/  F2FP.BF16.PACK_AB R31, R31, R84 ;  /* 0x000000541f1f723e */ /* 0x000fe200000010ff */
[----:B------:R2:W-:Y:S01]  /*16cf0*/  STS [R3], R4 ;  /* 0x0000000403007388 */ /* 0x0005e20000000800 */
[----:B------:R-:W-:-:S02]  /*16d00*/  F2FP.BF16.PACK_AB R86, R87, R86 ;  /* 0x000000565756723e */ /* 0x000fc400000010ff */
[----:B------:R-:W-:Y:S02]  /*16d10*/  IADD3 R0, R2, 0x40, RZ ;  /* 0x0000004002007810 */ /* 0x000fe40007ffe0ff */
[----:B------:R-:W-:Y:S02]  /*16d20*/  F2FP.BF16.PACK_AB R27, R27, R92 ;  /* 0x0000005c1b1b723e */ /* 0x000fe400000010ff */
[----:B------:R-:W-:Y:S02]  /*16d30*/  F2FP.BF16.PACK_AB R26, R26, R94 ;  /* 0x0000005e1a1a723e */ /* 0x000fe400000010ff */
[----:B------:R-:W-:Y:S02]  /*16d40*/  @P2 IADD3 R0, R2, -0x40, RZ ;  /* 0xffffffc002002810 */ /* 0x000fe40007ffe0ff */
[----:B------:R-:W-:Y:S02]  /*16d50*/  F2FP.BF16.PACK_AB R21, R21, R104 ;  /* 0x000000681515723e */ /* 0x000fe400000010ff */
[----:B------:R-:W-:Y:S01]  /*16d60*/  F2FP.BF16.PACK_AB R20, R20, R106 ;  /* 0x0000006a1414723e */ /* 0x000fe200000010ff */
[----:B------:R-:W-:Y:S01]  /*16d70*/  STS [R2+0x2000], R32 ;  /* 0x0020002002007388 */ /* 0x000fe20000000800 */
[----:B------:R-:W-:-:S02]  /*16d80*/  F2FP.BF16.PACK_AB R30, R30, R96 ;  /* 0x000000601e1e723e */ /* 0x000fc400000010ff */
[----:B------:R-:W-:Y:S01]  /*16d90*/  F2FP.BF16.PACK_AB R98, R99, R98 ;  /* 0x000000626362723e */ /* 0x000fe200000010ff */
[----:B------:R3:W-:Y:S01]  /*16da0*/  STS [R2+0x2400], R82 ;  /* 0x0024005202007388 */ /* 0x0007e20000000800 */
[----:B-1----:R-:W-:-:S03]  /*16db0*/  IMAD.IADD R5, R2, 0x1, R14 ;  /* 0x0000000102057824 */ /* 0x002fc600078e020e */
[----:B------:R-:W-:Y:S01]  /*16dc0*/  STS [R3+0x2000], R31 ;  /* 0x0020001f03007388 */ /* 0x000fe20000000800 */
[----:B--2---:R-:W-:-:S03]  /*16dd0*/  IADD3 R4, R3, R14, RZ ;  /* 0x0000000e03047210 */ /* 0x004fc60007ffe0ff */
[----:B------:R-:W-:Y:S01]  /*16de0*/  STS [R3+0x2400], R86 ;  /* 0x0024005603007388 */ /* 0x000fe20000000800 */
[----:B------:R-:W-:-:S03]  /*16df0*/  F2FP.BF16.PACK_AB R29, R29, R100 ;  /* 0x000000641d1d723e */ /* 0x000fc600000010ff */
[----:B------:R-:W-:Y:S01]  /*16e00*/  STS [R5], R27 ;  /* 0x0000001b05007388 */ /* 0x000fe20000000800 */
[----:B------:R-:W-:-:S03]  /*16e10*/  F2FP.BF16.PACK_AB R103, R103, R102 ;  /* 0x000000666767723e */ /* 0x000fc600000010ff */
[----:B------:R-:W-:Y:S01]  /*16e20*/  STS [R5+0x400], R26 ;  /* 0x0004001a05007388 */ /* 0x000fe20000000800 */
[----:B------:R-:W-:-:S03]  /*16e30*/  F2FP.BF16.PACK_AB R25, R25, R108 ;  /* 0x0000006c1919723e */ /* 0x000fc600000010ff */
[----:B------:R-:W-:Y:S01]  /*16e40*/  STS [R4], R21 ;  /* 0x0000001504007388 */ /* 0x000fe20000000800 */
[----:B------:R-:W-:Y:S02]  /*16e50*/  F2FP.BF16.PACK_AB R24, R24, R110 ;  /* 0x0000006e1818723e */ /* 0x000fe400000010ff */
[----:B---3--:R-:W-:Y:S01]  /*16e60*/  IADD3 R2, R14, 0x400, R0 ;  /* 0x000004000e027810 */ /* 0x008fe20007ffe000 */
[----:B------:R-:W-:Y:S01]  /*16e70*/  STS [R4+0x400], R20 ;  /* 0x0004001404007388 */ /* 0x000fe20000000800 */
[----:B------:R-:W-:Y:S01]  /*16e80*/  F2FP.BF16.PACK_AB R19, R19, R120 ;  /* 0x000000781313723e */ /* 0x000fe200000010ff */
[----:B------:R-:W1:Y:S02]  /*16e90*/  LDC.U8 R28, c[0x0][0x329] ;  /* 0x0000ca40ff1c7b82 */ /* 0x000e640000000000 */
[----:B------:R-:W-:Y:S01]  /*16ea0*/  STS [R5+0x2000], R30 ;  /* 0x0020001e05007388 */ /* 0x000fe20000000800 */
[----:B------:R-:W-:-:S03]  /*16eb0*/  F2FP.BF16.PACK_AB R18, R18, R122 ;  /* 0x0000007a1212723e */ /* 0x000fc600000010ff */
[----:B------:R2:W-:Y:S01]  /*16ec0*/  STS [R5+0x2400], R98 ;  /* 0x0024006205007388 */ /* 0x0005e20000000800 */
[----:B------:R-:W-:Y:S02]  /*16ed0*/  F2FP.BF16.PACK_AB R22, R22, R112 ;  /* 0x000000701616723e */ /* 0x000fe400000010ff */
[----:B------:R-:W-:Y:S01]  /*16ee0*/  F2FP.BF16.PACK_AB R23, R23, R114 ;  /* 0x000000721717723e */ /* 0x000fe200000010ff */
[----:B------:R-:W-:Y:S01]  /*16ef0*/  STS [R4+0x2000], R29 ;  /* 0x0020001d04007388 */ /* 0x000fe20000000800 */
[----:B------:R-:W-:-:S03]  /*16f00*/  F2FP.BF16.PACK_AB R17, R17, R116 ;  /* 0x000000741111723e */ /* 0x000fc600000010ff */
[----:B------:R-:W-:Y:S01]  /*16f10*/  STS [R4+0x2400], R103 ;  /* 0x0024006704007388 */ /* 0x000fe20000000800 */
[----:B------:R-:W-:-:S03]  /*16f20*/  F2FP.BF16.PACK_AB R16, R16, R118 ;  /* 0x000000761010723e */ /* 0x000fc600000010ff */
[----:B------:R-:W-:Y:S01]  /*16f30*/  STS [R0], R25 ;  /* 0x0000001900007388 */ /* 0x000fe20000000800 */
[----:B------:R-:W-:-:S03]  /*16f40*/  F2FP.BF16.PACK_AB R15, R15, R124 ;  /* 0x0000007c0f0f723e */ /* 0x000fc600000010ff */
[----:B------:R-:W-:Y:S01]  /*16f50*/  STS [R0+0x400], R24 ;  /* 0x0004001800007388 */ /* 0x000fe20000000800 */
[----:B------:R-:W-:Y:S02]  /*16f60*/  F2FP.BF16.PACK_AB R13, R13, R126 ;  /* 0x0000007e0d0d723e */ /* 0x000fe400000010ff */
[C---:B--2---:R-:W-:Y:S02]  /*16f70*/  IADD3 R5, R6.reuse, R2, RZ ;  /* 0x0000000206057210 */ /* 0x044fe40007ffe0ff */
[-C--:B------:R-:W-:Y:S02]  /*16f80*/  IADD3 R2, R6, R0.reuse, RZ ;  /* 0x0000000006027210 */ /* 0x080fe40007ffe0ff */
[----:B------:R-:W-:-:S03]  /*16f90*/  IADD3 R3, R14, R0, RZ ;  /* 0x000000000e037210 */ /* 0x000fc60007ffe0ff */
[----:B------:R-:W-:Y:S01]  /*16fa0*/  STS [R2], R19 ;  /* 0x0000001302007388 */ /* 0x000fe20000000800 */
[----:B------:R-:W-:-:S03]  /*16fb0*/  F2FP.BF16.PACK_AB R9, R9, R136 ;  /* 0x000000880909723e */ /* 0x000fc600000010ff */
[----:B------:R-:W-:Y:S01]  /*16fc0*/  STS [R2+0x400], R18 ;  /* 0x0004001202007388 */ /* 0x000fe20000000800 */
[----:B------:R-:W-:-:S03]  /*16fd0*/  F2FP.BF16.PACK_AB R8, R8, R138 ;  /* 0x0000008a0808723e */ /* 0x000fc600000010ff */
[----:B------:R-:W-:Y:S01]  /*16fe0*/  STS [R0+0x2000], R22 ;  /* 0x0020001600007388 */ /* 0x000fe20000000800 */
[----:B------:R-:W-:-:S03]  /*16ff0*/  F2FP.BF16.PACK_AB R12, R12, R128 ;  /* 0x000000800c0c723e */ /* 0x000fc600000010ff */
[----:B------:R2:W-:Y:S01]  /*17000*/  STS [R0+0x2400], R23 ;  /* 0x0024001700007388 */ /* 0x0005e20000000800 */
[----:B------:R-:W-:Y:S01]  /*17010*/  F2FP.BF16.PACK_AB R11, R11, R130 ;  /* 0x000000820b0b723e */ /* 0x000fe200000010ff */
[----:B------:R-:W3:Y:S01]  /*17020*/  LDC.U8 R20, c[0x0][0x328] ;  /* 0x0000ca00ff147b82 */ /* 0x000ee20000000000 */
[----:B------:R-:W-:Y:S01]  /*17030*/  F2FP.BF16.PACK_AB R7, R133, R132 ;  /* 0x000000848507723e */ /* 0x000fe200000010ff */
[----:B------:R-:W-:Y:S01]  /*17040*/  STS [R2+0x2000], R17 ;  /* 0x0020001102007388 */ /* 0x000fe20000000800 */
[----:B------:R-:W-:-:S03]  /*17050*/  F2FP.BF16.PACK_AB R10, R10, R134 ;  /* 0x000000860a0a723e */ /* 0x000fc600000010ff */
[----:B------:R-:W-:Y:S04]  /*17060*/  STS [R2+0x2400], R16 ;  /* 0x0024001002007388 */ /* 0x000fe80000000800 */
[----:B------:R-:W-:Y:S04]  /*17070*/  STS [R3], R15 ;  /* 0x0000000f03007388 */ /* 0x000fe80000000800 */
[----:B------:R-:W-:Y:S01]  /*17080*/  STS [R3+0x400], R13 ;  /* 0x0004000d03007388 */ /* 0x000fe20000000800 */
[----:B--2---:R-:W-:-:S05]  /*17090*/  IADD3 R0, R14, R2, RZ ;  /* 0x000000020e007210 */ /* 0x004fca0007ffe0ff */
[----:B------:R-:W-:Y:S04]  /*170a0*/  STS [R0], R9 ;  /* 0x0000000900007388 */ /* 0x000fe80000000800 */
[----:B------:R2:W-:Y:S04]  /*170b0*/  STS [R5], R8 ;  /* 0x0000000805007388 */ /* 0x0005e80000000800 */
[----:B------:R-:W-:Y:S04]  /*170c0*/  STS [R3+0x2000], R12 ;  /* 0x0020000c03007388 */ /* 0x000fe80000000800 */
[----:B------:R-:W-:Y:S04]  /*170d0*/  STS [R3+0x2400], R11 ;  /* 0x0024000b03007388 */ /* 0x000fe80000000800 */
[----:B------:R4:W-:Y:S04]  /*170e0*/  STS [R0+0x2000], R7 ;  /* 0x0020000700007388 */ /* 0x0009e80000000800 */
[----:B------:R4:W-:Y:S04]  /*170f0*/  STS [R5+0x2000], R10 ;  /* 0x0020000a05007388 */ /* 0x0009e80000000800 */
[----:B------:R-:W-:Y:S01]  /*17100*/  BAR.SYNC.DEFER_BLOCKING 0x0 ;  /* 0x0000000000007b1d */ /* 0x000fe20000010000 */
[----:B-1----:R-:W-:-:S02]  /*17110*/  ISETP.NE.AND P1, PT, R28, RZ, PT ;  /* 0x000000ff1c00720c */ /* 0x002fc40003f25270 */
[----:B---3--:R-:W-:-:S03]  /*17120*/  ISETP.NE.AND P0, PT, R20, RZ, PT ;  /* 0x000000ff1400720c */ /* 0x008fc60003f05270 */
[----:B--2---:R-:W1:Y:S01]  /*17130*/  S2R R8, SR_CTAID.X ;  /* 0x0000000000087919 */ /* 0x004e620000002500 */
[----:B------:R-:W-:Y:S01]  /*17140*/  ISETP.EQ.AND P0, PT, R28, RZ, P0 ;  /* 0x000000ff1c00720c */ /* 0x000fe20000702270 */
[----:B------:R-:W2:Y:S06]  /*17150*/  @P3 MUFU.LG2 R6, R35 ;  /* 0x0000002300063308 */ /* 0x000eac0000000c00 */
[----:B------:R-:W-:Y:S01]  /*17160*/  @P1 IMAD.MOV.U32 R4, RZ, RZ, c[0x0][0x210] ;  /* 0x00008400ff041624 */ /* 0x000fe200078e00ff */
[----:B------:R-:W-:Y:S02]  /*17170*/  @!P1 ISETP.NE.AND P2, PT, R20, RZ, PT ;  /* 0x000000ff1400920c */ /* 0x000fe40003f45270 */
[----:B----4-:R-:W-:Y:S01]  /*17180*/  @!P1 MOV R0, c[0x0][0x214] ;  /* 0x0000850000009a02 */ /* 0x010fe20000000f00 */
[----:B------:R-:W-:Y:S01]  /*17190*/  @P1 IMAD R4, R4, c[0x0][0x214], RZ ;  /* 0x0000850004041a24 */ /* 0x000fe200078e02ff */
[----:B------:R-:W3:Y:S02]  /*171a0*/  S2R R17, SR_CTAID.Z ;  /* 0x0000000000117919 */ /* 0x000ee40000002700 */
[----:B------:R-:W-:-:S02]  /*171b0*/  @!P1 SEL R4, R0, c[0x0][0x234], !P2 ;  /* 0x00008d0000049a07 */ /* 0x000fc40005000000 */
[----:B------:R4:W1:Y:S01]  /*171c0*/  LDS.128 R20, [R207] ;  /* 0x00000000cf147984 */ /* 0x0008620000000c00 */
[----:B------:R-:W-:-:S03]  /*171d0*/  ISETP.NE.OR P2, PT, R64, -0x1, !P0 ;  /* 0xffffffff4000780c */ /* 0x000fc60004745670 */
[----:B------:R4:W1:Y:S04]  /*171e0*/  LDS.128 R24, [R207+0x800] ;  /* 0x00080000cf187984 */ /* 0x0008680000000c00 */
[----:B------:R4:W1:Y:S04]  /*171f0*/  LDS.128 R28, [R207+0x1000] ;  /* 0x00100000cf1c7984 */ /* 0x0008680000000c00 */
[----:B------:R4:W1:Y:S04]  /*17200*/  LDS.128 R40, [R207+0x1800] ;  /* 0x00180000cf287984 */ /* 0x0008680000000c00 */
[----:B------:R4:W4:Y:S04]  /*17210*/  LDS.128 R44, [R207+0x2000] ;  /* 0x00200000cf2c7984 */ /* 0x0009280000000c00 */
[----:B------:R1:W4:Y:S04]  /*17220*/  LDS.128 R48, [R207+0x2800] ;  /* 0x00280000cf307984 */ /* 0x0003280000000c00 */
[----:B------:R1:W4:Y:S04]  /*17230*/  LDS.128 R52, [R207+0x3000] ;  /* 0x00300000cf347984 */ /* 0x0003280000000c00 */
[----:B------:R1:W4:Y:S01]  /*17240*/  LDS.128 R56, [R207+0x3800] ;  /* 0x00380000cf387984 */ /* 0x0003220000000c00 */
[----:B------:R-:W-:Y:S01]  /*17250*/  @P1 MOV R0, 0x1 ;  /* 0x0000000100001802 */ /* 0x000fe20000000f00 */
[----:B------:R-:W-:Y:S01]  /*17260*/  @!P1 IMAD R0, R4, c[0x0][0x1c0], RZ ;  /* 0x0000700004009a24 */ /* 0x000fe200078e02ff */
[----:B------:R-:W-:Y:S01]  /*17270*/  LOP3.LUT R2, R38, 0xffffffe0, RZ, 0xc0, !PT ;  /* 0xffffffe026027812 */ /* 0x000fe200078ec0ff */
[----:B------:R-:W1:Y:S01]  /*17280*/  @P5 MUFU.LG2 R10, R36 ;  /* 0x00000024000a5308 */ /* 0x000e620000000c00 */
[C---:B------:R-:W-:Y:S01]  /*17290*/  @!P2 IMAD R64, R62.reuse, c[0x0][0x214], RZ ;  /* 0x000085003e40aa24 */ /* 0x040fe200078e02ff */
[----:B------:R-:W-:Y:S01]  /*172a0*/  @P1 MOV R5, c[0x0][0x210] ;  /* 0x0000840000051a02 */ /* 0x000fe20000000f00 */
[----:B------:R-:W-:Y:S01]  /*172b0*/  IMAD R0, R62, R0, RZ ;  /* 0x000000003e007224 */ /* 0x000fe200078e02ff */
[----:B------:R-:W-:Y:S01]  /*172c0*/  IADD3 R7, -R2, R61, RZ ;  /* 0x0000003d02077210 */ /* 0x000fe20007ffe1ff */
[----:B--2---:R-:W-:-:S03]  /*172d0*/  @P3 FMUL.FTZ R6, R6, 0.69314718246459960938 ;  /* 0x3f31721806063820 */ /* 0x004fc60000410000 */
[----:B------:R-:W2:Y:S01]  /*172e0*/  @P6 MUFU.LG2 R11, R34 ;  /* 0x00000022000b6308 */ /* 0x000ea20000000c00 */
[----:B------:R-:W-:Y:S01]  /*172f0*/  @!P1 IMAD.MOV.U32 R5, RZ, RZ, 0x1 ;  /* 0x00000001ff059424 */ /* 0x000fe200078e00ff */
[----:B------:R-:W-:Y:S01]  /*17300*/  MOV R16, 0x7f800000 ;  /* 0x7f80000000107802 */ /* 0x000fe20000000f00 */
[----:B------:R4:W-:Y:S05]  /*17310*/  @!P2 STL [R1+0x58], R64 ;  /* 0x000058400100a387 */ /* 0x0009ea0000100800 */
[----:B------:R-:W2:Y:S01]  /*17320*/  @P4 MUFU.LG2 R9, R37 ;  /* 0x0000002500094308 */ /* 0x000ea20000000c00 */
[----:B------:R-:W-:Y:S01]  /*17330*/  SEL R0, R0, RZ, !P0 ;  /* 0x000000ff00007207 */ /* 0x000fe20004000000 */
[----:B------:R-:W-:Y:S01]  /*17340*/  @P3 FFMA.FTZ R16, R72, c[0x0][0x238], R6 ;  /* 0x00008e0048103a23 */ /* 0x000fe20000010006 */
[----:B------:R-:W-:Y:S01]  /*17350*/  LOP3.LUT P2, RZ, R7, 0x3, RZ, 0xc0, !PT ;  /* 0x0000000307ff7812 */ /* 0x000fe2000784c0ff */
[----:B-1----:R-:W-:Y:S01]  /*17360*/  IMAD R6, R8, R5, RZ ;  /* 0x0000000508067224 */ /* 0x002fe200078e02ff */
[----:B------:R-:W-:Y:S01]  /*17370*/  @!P0 CS2R R2, SRZ ;  /* 0x0000000000028805 */ /* 0x000fe2000001ff00 */
[----:B---3--:R-:W-:Y:S01]  /*17380*/  IMAD R0, R17, R4, R0 ;  /* 0x0000000411007224 */ /* 0x008fe200078e0200 */
[----:B------:R-:W-:-:S02]  /*17390*/  @P0 MOV R2, R64 ;  /* 0x0000004000020202 */ /* 0x000fc40000000f00 */
[----:B------:R-:W-:Y:S01]  /*173a0*/  SHF.L.U32 R8, R6, 0x7, RZ ;  /* 0x0000000706087819 */ /* 0x000fe200000006ff */
[----:B------:R-:W-:Y:S01]  /*173b0*/  @P5 FMUL.FTZ R6, R10, 0.69314718246459960938 ;  /* 0x3f3172180a065820 */ /* 0x000fe20000410000 */
[----:B------:R-:W-:Y:S01]  /*173c0*/  @P0 SHF.R.S32.HI R3, RZ, 0x1f, R64 ;  /* 0x0000001fff030819 */ /* 0x000fe20000011440 */
[----:B--2---:R-:W-:Y:S01]  /*173d0*/  @P6 FMUL.FTZ R7, R11, 0.69314718246459960938 ;  /* 0x3f3172180b076820 */ /* 0x004fe20000410000 */
[----:B------:R-:W-:Y:S02]  /*173e0*/  IADD3 R10, P1, P0, R8, R2, R0 ;  /* 0x00000002080a7210 */ /* 0x000fe4000783e000 */
[----:B------:R-:W-:Y:S01]  /*173f0*/  SHF.R.S32.HI R2, RZ, 0x1f, R8 ;  /* 0x0000001fff027819 */ /* 0x000fe20000011408 */
[----:B------:R-:W-:Y:S01]  /*17400*/  @P4 FMUL.FTZ R4, R9, 0.69314718246459960938 ;  /* 0x3f31721809044820 */ /* 0x000fe20000410000 */
[----:B------:R-:W-:Y:S02]  /*17410*/  SHF.R.S32.HI R0, RZ, 0x1f, R0 ;  /* 0x0000001fff007819 */ /* 0x000fe40000011400 */
        /* <DEDUP_REMOVED lines=8> */
[----:B----4-:R-:W2:Y:S01]  /*174a0*/  LDL.LU R64, [R1+0x60] ;  /* 0x0000600001407983 */ /* 0x010ea20000300800 */
[----:B------:R-:W-:-:S04]  /*174b0*/  SHF.R.S32.HI R0, RZ, 0x1f, R33 ;  /* 0x0000001fff007819 */ /* 0x000fc80000011421 */
[----:B------:R-:W-:-:S04]  /*174c0*/  LEA.HI R0, R0, R33, RZ, 0x2 ;  /* 0x0000002100007211 */ /* 0x000fc800078f10ff */
[----:B------:R-:W-:-:S05]  /*174d0*/  LOP3.LUT R0, R0, 0xffffffc, RZ, 0xc0, !PT ;  /* 0x0ffffffc00007812 */ /* 0x000fca00078ec0ff */
[----:B------:R-:W-:-:S04]  /*174e0*/  IMAD.IADD R0, R33, 0x1, -R0 ;  /* 0x0000000121007824 */ /* 0x000fc800078e0a00 */
[----:B--2---:R-:W-:-:S05]  /*174f0*/  IMAD R0, R0, 0x10, R64 ;  /* 0x0000001000007824 */ /* 0x004fca00078e0240 */
        /* <DEDUP_REMOVED lines=31> */
.L_x_1183:
[----:B----4-:R-:W-:Y:S05]  /*176f0*/  BSYNC B0 ;  /* 0x0000000000007941 */ /* 0x010fea0003800000 */
.L_x_1182:
[----:B-1----:R-:W2:Y:S04]  /*17700*/  LDL.LU.64 R8, [R1+0x40] ;  /* 0x0000400001087983 */ /* 0x002ea80000300a00 */
[----:B------:R1:W5:Y:S01]  /*17710*/  LDL.64 R12, [R1+0x38] ;  /* 0x00003800010c7983 */ /* 0x0003620000100a00 */
[----:B------:R-:W-:Y:S01]  /*17720*/  SHF.R.S32.HI R4, RZ, 0x1f, R17 ;  /* 0x0000001fff047819 */ /* 0x000fe20000011411 */
[----:B------:R-:W-:Y:S02]  /*17730*/  BSSY B0, `(.L_x_1184) ;  /* 0x0000016000007945 */ /* 0x000fe40003800000 */
[----:B------:R-:W3:Y:S02]  /*17740*/  S2R R3, SR_TID.X ;  /* 0x0000000000037919 */ /* 0x000ee40000002100 */
[----:B------:R-:W-:Y:S01]  /*17750*/  IMAD R4, R4, c[0x0][0x1f0], RZ ;  /* 0x00007c0004047a24 */ /* 0x000fe200078e02ff */
[----:B---3--:R-:W-:-:S04]  /*17760*/  SHF.R.S32.HI R0, RZ, 0x1f, R3 ;  /* 0x0000001fff007819 */ /* 0x008fc80000011403 */
[----:B------:R-:W-:-:S04]  /*17770*/  LEA.HI R0, R0, R3, RZ, 0x3 ;  /* 0x0000000300007211 */ /* 0x000fc800078f18ff */
[----:B------:R-:W-:Y:S01]  /*17780*/  SHF.R.S32.HI R10, RZ, 0x3, R0 ;  /* 0x00000003ff0a7819 */ /* 0x000fe20000011400 */
[----:B------:R-:W-:Y:S01]  /*17790*/  IMAD R0, R17, c[0x0][0x1f4], R4 ;  /* 0x00007d0011007a24 */ /* 0x000fe200078e0204 */
[C---:B--2---:R-:W-:Y:S02]  /*177a0*/  IADD3 R2, P0, R8.reuse, R39, RZ ;  /* 0x0000002708027210 */ /* 0x044fe40007f1e0ff */
[----:B------:R-:W-:-:S03]  /*177b0*/  ISETP.GE.AND P1, PT, R8, c[0x0][0x220], PT ;  /* 0x0000880008007a0c */ /* 0x000fc60003f26270 */
[----:B------:R-:W-:Y:S01]  /*177c0*/  IMAD.X R3, R9, 0x1, R60, P0 ;  /* 0x0000000109037824 */ /* 0x000fe200000e063c */
[----:B-----5:R-:W-:-:S03]  /*177d0*/  ISETP.GE.OR P0, PT, R10, R63, P1 ;  /* 0x0000003f0a00720c */ /* 0x020fc60000f06670 */
[----:B------:R-:W-:-:S04]  /*177e0*/  IMAD.WIDE.U32 R8, R17, c[0x0][0x1f0], R2 ;  /* 0x00007c0011087a25 */ /* 0x000fc800078e0002 */
[----:B------:R-:W-:-:S06]  /*177f0*/  IMAD.IADD R7, R0, 0x1, R9 ;  /* 0x0000000100077824 */ /* 0x000fcc00078e0209 */
        /* <DEDUP_REMOVED lines=9> */
.L_x_1185:
[----:B-1----:R-:W-:Y:S05]  /*17890*/  BSYNC B0 ;  /* 0x0000000000007941 */ /* 0x002fea0003800000 */
.L_x_1184:
[----:B------:R-:W-:Y:S01]  /*178a0*/  IADD3 R0, R10, 0x10, RZ ;  /* 0x000000100a007810 */ /* 0x000fe20007ffe0ff */
[----:B------:R-:W-:Y:S03]  /*178b0*/  BSSY B0, `(.L_x_1186) ;  /* 0x000000e000007945 */ /* 0x000fe60003800000 */
[----:B------:R-:W-:-:S13]  /*178c0*/  ISETP.GE.OR P0, PT, R0, R63, P1 ;  /* 0x0000003f0000720c */ /* 0x000fda0000f06670 */
        /* <DEDUP_REMOVED lines=12> */
.L_x_1187:
[----:B------:R-:W-:Y:S05]  /*17990*/  BSYNC B0 ;  /* 0x0000000000007941 */ /* 0x000fea0003800000 */
.L_x_1186:
[----:B------:R-:W-:Y:S01]  /*179a0*/  IADD3 R0, R10, 0x20, RZ ;  /* 0x000000200a007810 */ /* 0x000fe20007ffe0ff */
[----:B------:R-:W-:Y:S03]  /*179b0*/  BSSY B0, `(.L_x_1188) ;  /* 0x000000e000007945 */ /* 0x000fe60003800000 */
[----:B------:R-:W-:-:S13]  /*179c0*/  ISETP.GE.OR P0, PT, R0, R63, P1 ;  /* 0x0000003f0000720c */ /* 0x000fda0000f06670 */
        /* <DEDUP_REMOVED lines=12> */
.L_x_1189:
[----:B------:R-:W-:Y:S05]  /*17a90*/  BSYNC B0 ;  /* 0x0000000000007941 */ /* 0x000fea0003800000 */
.L_x_1188:
[----:B------:R-:W2:Y:S01]  /*17aa0*/  LDL.LU R0, [R1+0x5c] ;  /* 0x00005c0001007983 */ /* 0x000ea20000300800 */
[----:B------:R-:W-:Y:S01]  /*17ab0*/  BSSY B0, `(.L_x_1190) ;  /* 0x000000e000007945 */ /* 0x000fe20003800000 */
[----:B--2---:R-:W-:-:S13]  /*17ac0*/  ISETP.GE.OR P0, PT, R0, R63, P1 ;  /* 0x0000003f0000720c */ /* 0x004fda0000f06670 */
        /* <DEDUP_REMOVED lines=12> */
.L_x_1191:
[----:B------:R-:W-:Y:S05]  /*17b90*/  BSYNC B0 ;  /* 0x0000000000007941 */ /* 0x000fea0003800000 */
.L_x_1190:
        /* <DEDUP_REMOVED lines=15> */
.L_x_1193:
[----:B------:R-:W-:Y:S05]  /*17c90*/  BSYNC B0 ;  /* 0x0000000000007941 */ /* 0x000fea0003800000 */
.L_x_1192:
        /* <DEDUP_REMOVED lines=15> */
.L_x_1195:
[----:B------:R-:W-:Y:S05]  /*17d90*/  BSYNC B0 ;  /* 0x0000000000007941 */ /* 0x000fea0003800000 */
.L_x_1194:
        /* <DEDUP_REMOVED lines=15> */
.L_x_1197:
[----:B------:R-:W-:Y:S05]  /*17e90*/  BSYNC B0 ;  /* 0x0000000000007941 */ /* 0x000fea0003800000 */
.L_x_1196:
[----:B------:R-:W2:Y:S02]  /*17ea0*/  LDL.LU R0, [R1+0x6c] ;  /* 0x00006c0001007983 */ /* 0x000ea40000300800 */
[----:B--2---:R-:W-:-:S13]  /*17eb0*/  ISETP.GE.OR P0, PT, R0, R63, P1 ;  /* 0x0000003f0000720c */ /* 0x004fda0000f06670 */
[----:B------:R-:W-:Y:S05]  /*17ec0*/  @P0 EXIT ;  /* 0x000000000000094d */ /* 0x000fea0003800000 */
        /* <DEDUP_REMOVED lines=12> */
.L_x_1198:
        /* <DEDUP_REMOVED lines=15> */
.L_x_2129:


//--------------------- .text._ZN5flash16flash_fwd_kernelI23Flash_fwd_kernel_traitsILi64ELi128ELi64ELi4ELb0ELb0EN7cutlass10bfloat16_tE19Flash_kernel_traitsILi64ELi128ELi64ELi4ES3_EELb1ELb0ELb0ELb0ELb1ELb1ELb0ELb0EEEvNS_16Flash_fwd_paramsE --------------------------
	.section	.text._ZN5flash16flash_fwd_kernelI23Flash_fwd_kernel_traitsILi64ELi128ELi64ELi4ELb0ELb0EN7cutlass10bfloat16_tE19Flash_kernel_traitsILi64ELi128ELi64ELi4ES3_EELb1ELb0ELb0ELb0ELb1ELb1ELb0ELb0EEEvNS_16Flash_fwd_paramsE,"ax",@progbits
	.sectioninfo	@"SHI_REGISTERS=255"
	.align	128
        .global         _ZN5flash16flash_fwd_kernelI23Flash_fwd_kernel_traitsILi64ELi128ELi64ELi4ELb0ELb0EN7cutlass10bfloat16_tE19Flash_kernel_traitsILi64ELi128ELi64ELi4ES3_EELb1ELb0ELb0ELb0ELb1ELb1ELb0ELb0EEEvNS_16Flash_fwd_paramsE
        .type           _ZN5flash16flash_fwd_kernelI23Flash_fwd_kernel_traitsILi64ELi128ELi64ELi4ELb0ELb0EN7cutlass10bfloat16_tE19Flash_kernel_traitsILi64ELi128ELi64ELi4ES3_EELb1ELb0ELb0ELb0ELb1ELb1ELb0ELb0EEEvNS_16Flash_fwd_paramsE,@function
        .size           _ZN5flash16flash_fwd_kernelI23Flash_fwd_kernel_traitsILi64ELi128ELi64ELi4ELb0ELb0EN7cutlass10bfloat16_tE19Flash_kernel_traitsILi64ELi128ELi64ELi4ES3_EELb1ELb0ELb0ELb0ELb1ELb1ELb0ELb0EEEvNS_16Flash_fwd_paramsE,(.L_x_2130 - _ZN5flash16flash_fwd_kernelI23Flash_fwd_kernel_traitsILi64ELi128ELi64ELi4ELb0ELb0EN7cutlass10bfloat16_tE19Flash_kernel_traitsILi64ELi128ELi64ELi4ES3_EELb1ELb0ELb0ELb0ELb1ELb1ELb0ELb0EEEvNS_16Flash_fwd_paramsE)
        .other          _ZN5flash16flash_fwd_kernelI23Flash_fwd_kernel_traitsILi64ELi128ELi64ELi4ELb0ELb0EN7cutlass10bfloat16_tE19Flash_kernel_traitsILi64ELi128ELi64ELi4ES3_EELb1ELb0ELb0ELb0ELb1ELb1ELb0ELb0EEEvNS_16Flash_fwd_paramsE,@"STO_CUDA_ENTRY STV_DEFAULT"
_ZN5flash16flash_fwd_kernelI23Flash_fwd_kernel_traitsILi64ELi128ELi64ELi4ELb0ELb0EN7cutlass10bfloat16_tE19Flash_kernel_traitsILi64ELi128ELi64ELi4ES3_EELb1ELb0ELb0ELb0ELb1ELb1ELb0ELb0EEEvNS_16Flash_fwd_paramsE:
.text._ZN5flash16flash_fwd_kernelI23Flash_fwd_kernel_traitsILi64ELi128ELi64ELi4ELb0ELb0EN7cutlass10bfloat16_tE19Flash_kernel_traitsILi64ELi128ELi64ELi4ES3_EELb1ELb0ELb0ELb0ELb1ELb1ELb0ELb0EEEvNS_16Flash_fwd_paramsE:
[----:B------:R-:W-:Y:S02]  /*0000*/  MOV R1, c[0x0][0x28] ;  /* 0x00000a0000017a02 */ /* 0x000fe40000000f00 */
[----:B------:R-:W-:Y:S01]  /*0010*/  ULDC.U8 UR4, c[0x0][0x304] ;  /* 0x0000c10000047ab9 */ /* 0x000fe20000000000 */
[----:B------:R-:W-:Y:S01]  /*0020*/  IMAD.MOV.U32 R0, RZ, RZ, c[0x0][0x2f8] ;  /* 0x0000be00ff007624 */ /* 0x000fe200078e00ff */
[----:B------:R-:W-:Y:S01]  /*0030*/  ISETP.NE.AND P2, PT, RZ, UR4, PT ;  /* 0x00000004ff007c0c */ /* 0x000fe2000bf45270 */
[----:B------:R-:W-:Y:S01]  /*0040*/  IMAD.MOV.U32 R7, RZ, RZ, c[0x0][0x2fc] ;  /* 0x0000bf00ff077624 */ /* 0x000fe200078e00ff */
[----:B------:R-:W-:-:S11]  /*0050*/  ULDC.64 UR8, c[0x0][0x118] ;  /* 0x0000460000087ab9 */ /* 0x000fd60000000a00 */
[----:B------:R-:W-:-:S05]  /*0060*/  @P2 IMAD.MOV.U32 R6, RZ, RZ, R0 ;  /* 0x000000ffff062224 */ /* 0x000fca00078e0000 */
[----:B------:R-:W2:Y:S01]  /*0070*/  @P2 LDG.E.64 R8, [R6.64] ;  /* 0x0000000806082981 */ /* 0x000ea2000c1e1b00 */
[----:B------:R-:W-:Y:S02]  /*0080*/  IMAD.MOV.U32 R214, RZ, RZ, c[0x0][0x2f0] ;  /* 0x0000bc00ffd67624 */ /* 0x000fe400078e00ff */
[----:B------:R-:W-:-:S06]  /*0090*/  IMAD.MOV.U32 R215, RZ, RZ, c[0x0][0x2f4] ;  /* 0x0000bd00ffd77624 */ /* 0x000fcc00078e00ff */
[----:B------:R-:W3:Y:S01]  /*00a0*/  @P2 LDG.E.64 R214, [R214.64] ;  /* 0x00000008d6d62981 */ /* 0x000ee2000c1e1b00 */
[----:B------:R-:W-:Y:S01]  /*00b0*/  ISETP.NE.U32.AND P1, PT, RZ, c[0x0][0x250], PT ;  /* 0x00009400ff007a0c */ /* 0x000fe20003f25070 */
[----:B------:R-:W-:Y:S01]  /*00c0*/  IMAD.MOV.U32 R17, RZ, RZ, RZ ;  /* 0x000000ffff117224 */ /* 0x000fe200078e00ff */
[----:B------:R-:W-:Y:S01]  /*00d0*/  ISETP.NE.U32.AND P4, PT, RZ, c[0x0][0x258], PT ;  /* 0x00009600ff007a0c */ /* 0x000fe20003f85070 */
[----:B------:R-:W1:Y:S01]  /*00e0*/  S2R R120, SR_CTAID.X ;  /* 0x0000000000787919 */ /* 0x000e620000002500 */
[----:B------:R-:W-:Y:S02]  /*00f0*/  ISETP.NE.AND.EX P1, PT, RZ, c[0x0][0x254], PT, P1 ;  /* 0x00009500ff007a0c */ /* 0x000fe40003f25310 */
[----:B------:R-:W-:Y:S01]  /*0100*/  ISETP.NE.AND.EX P4, PT, RZ, c[0x0][0x25c], PT, P4 ;  /* 0x00009700ff007a0c */ /* 0x000fe20003f85340 */
[----:B------:R-:W4:Y:S04]  /*0110*/  S2R R14, SR_CTAID.Y ;  /* 0x00000000000e7919 */ /* 0x000f280000002600 */
[----:B------:R-:W1:Y:S04]  /*0120*/  S2R R15, SR_CTAID.Z ;  /* 0x00000000000f7919 */ /* 0x000e680000002700 */
[----:B------:R-:W5:Y:S02]  /*0130*/  S2R R19, SR_TID.X ;  /* 0x0000000000137919 */ /* 0x000f640000002100 */
[----:B------:R-:W-:-:S02]  /*0140*/  @P1 IMAD.MOV.U32 R5, RZ, RZ, 0x4 ;  /* 0x00000004ff051424 */ /* 0x000fc400078e00ff */
[----:B------:R-:W-:Y:S02]  /*0150*/  @P4 IMAD.MOV.U32 R3, RZ, RZ, 0x4 ;  /* 0x00000004ff034424 */ /* 0x000fe400078e00ff */
[----:B----4-:R-:W-:Y:S01]  /*0160*/  @P1 IMAD.WIDE R12, R14, R5, c[0x0][0x250] ;  /* 0x000094000e0c1625 */ /* 0x010fe200078e0205 */
[----:B-1----:R-:W-:-:S03]  /*0170*/  LOP3.LUT R2, R15, R120, R14, 0xfe, !PT ;  /* 0x000000780f027212 */ /* 0x002fc600078efe0e */
[----:B------:R-:W-:Y:S01]  /*0180*/  @P4 IMAD.WIDE R22, R14, R3, c[0x0][0x258] ;  /* 0x000096000e164625 */ /* 0x000fe200078e0203 */
[----:B-----5:R-:W-:-:S13]  /*0190*/  LOP3.LUT P3, RZ, R2, R19, RZ, 0xfc, !PT ;  /* 0x0000001302ff7212 */ /* 0x020fda000786fcff */
[----:B------:R-:W-:Y:S02]  /*01a0*/  @!P3 IMAD.MOV.U32 R10, RZ, RZ, c[0x0][0x308] ;  /* 0x0000c200ff0ab624 */ /* 0x000fe400078e00ff */
[----:B------:R-:W-:Y:S01]  /*01b0*/  @!P3 IMAD.MOV.U32 R11, RZ, RZ, c[0x0][0x30c] ;  /* 0x0000c300ff0bb624 */ /* 0x000fe200078e00ff */
[----:B--2---:R-:W-:-:S05]  /*01c0*/  @P2 IADD3 R0, P0, R8, c[0x0][0x300], RZ ;  /* 0x0000c00008002a10 */ /* 0x004fca0007f1e0ff */
[----:B------:R-:W-:Y:S02]  /*01d0*/  @P2 IMAD.X R7, RZ, RZ, R9, P0 ;  /* 0x000000ffff072224 */ /* 0x000fe400000e0609 */
[----:B------:R-:W-:Y:S02]  /*01e0*/  @!P3 IMAD.MOV.U32 R20, RZ, RZ, R0 ;  /* 0x000000ffff14b224 */ /* 0x000fe400078e0000 */
[----:B------:R-:W-:Y:S01]  /*01f0*/  @!P3 IMAD.MOV.U32 R21, RZ, RZ, R7 ;  /* 0x000000ffff15b224 */ /* 0x000fe200078e0007 */
[----:B---3--:R1:W-:Y:S04]  /*0200*/  @!P3 STG.E.64 [R10.64], R214 ;  /* 0x000000d60a00b986 */ /* 0x0083e8000c101b08 */
[----:B------:R1:W-:Y:S04]  /*0210*/  @!P3 STG.E.64 [R10.64+0x8], R20 ;  /* 0x000008140a00b986 */ /* 0x0003e8000c101b08 */
[----:B------:R-:W2:Y:S04]  /*0220*/  @P1 LDG.E R17, [R12.64] ;  /* 0x000000080c111981 */ /* 0x000ea8000c1e1900 */
[----:B------:R-:W2:Y:S01]  /*0230*/  @P4 LDG.E R6, [R22.64] ;  /* 0x0000000816064981 */ /* 0x000ea2000c1e1900 */
[----:B------:R-:W-:Y:S01]  /*0240*/  SHF.R.S32.HI R2, RZ, 0x1f, R19 ;  /* 0x0000001fff027819 */ /* 0x000fe20000011413 */
[----:B------:R-:W-:Y:S01]  /*0250*/  IMAD.SHL.U32 R3, R120, 0x80, RZ ;  /* 0x0000008078037824 */ /* 0x000fe200078e00ff */
[----:B------:R-:W-:Y:S01]  /*0260*/  @!P4 ISETP.NE.U32.AND P3, PT, RZ, c[0x0][0x268], PT ;  /* 0x00009a00ff00ca0c */ /* 0x000fe20003f65070 */
[----:B------:R-:W-:Y:S01]  /*0270*/  IMAD R4, R14, c[0x0][0x1c0], R15 ;  /* 0x000070000e047a24 */ /* 0x000fe200078e020f */
[----:B------:R-:W-:-:S02]  /*0280*/  LEA.HI R121, R2, R19, RZ, 0x5 ;  /* 0x0000001302797211 */ /* 0x000fc400078f28ff */
[----:B------:R-:W-:Y:S01]  /*0290*/  ISETP.GE.AND P2, PT, R3, c[0x0][0x214], PT ;  /* 0x0000850003007a0c */ /* 0x000fe20003f46270 */
[----:B------:R-:W-:Y:S01]  /*02a0*/  IMAD.SHL.U32 R4, R4, 0x20, RZ ;  /* 0x0000002004047824 */ /* 0x000fe200078e00ff */
[----:B------:R-:W-:Y:S02]  /*02b0*/  LOP3.LUT R8, R121, 0xffffffe0, RZ, 0xc0, !PT ;  /* 0xffffffe079087812 */ /* 0x000fe400078ec0ff */
[----:B------:R-:W-:-:S03]  /*02c0*/  @!P4 ISETP.NE.AND.EX P3, PT, RZ, c[0x0][0x26c], PT, P3 ;  /* 0x00009b00ff00ca0c */ /* 0x000fc60003f65330 */
[----:B------:R-:W-:-:S05]  /*02d0*/  IMAD.IADD R197, R19, 0x1, -R8 ;  /* 0x0000000113c57824 */ /* 0x000fca00078e0a08 */
[--C-:B------:R-:W-:Y:S02]  /*02e0*/  IADD3 R5, P1, P0, R4, R0, R197.reuse ;  /* 0x0000000004057210 */ /* 0x100fe4000783e0c5 */
[----:B------:R-:W-:Y:S02]  /*02f0*/  SHF.R.S32.HI R4, RZ, 0x1f, R4 ;  /* 0x0000001fff047819 */ /* 0x000fe40000011404 */
[----:B------:R-:W-:Y:S02]  /*0300*/  @!P4 SEL R0, RZ, c[0x0][0x21c], !P3 ;  /* 0x00008700ff00ca07 */ /* 0x000fe40005800000 */
[----:B------:R-:W-:-:S04]  /*0310*/  SHF.R.S32.HI R3, RZ, 0x1f, R197 ;  /* 0x0000001fff037819 */ /* 0x000fc800000114c5 */
[----:B------:R-:W-:Y:S01]  /*0320*/  IADD3.X R7, R4, R7, R3, P1, P0 ;  /* 0x0000000704077210 */ /* 0x000fe20000fe0403 */
[--C-:B--2---:R-:W-:Y:S01]  /*0330*/  @P4 IMAD.IADD R123, R6, 0x1, -R17.reuse ;  /* 0x00000001067b4824 */ /* 0x104fe200078e0a11 */
[----:B------:R-:W-:Y:S01]  /*0340*/  @!P4 IADD3 R123, R0, c[0x0][0x218], -R17 ;  /* 0x00008600007bca10 */ /* 0x000fe20007ffe811 */
[----:B------:R-:W-:Y:S06]  /*0350*/  @P2 EXIT ;  /* 0x000000000000294d */ /* 0x000fec0003800000 */
[----:B-1----:R-:W-:Y:S01]  /*0360*/  IABS R9, c[0x0][0x1c8] ;  /* 0x0000720000097a13 */ /* 0x002fe20000000000 */
[----:B------:R-:W-:Y:S01]  /*0370*/  ULDC.64 UR4, c[0x0][0x190] ;  /* 0x0000640000047ab9 */ /* 0x000fe20000000a00 */
[CC--:B------:R-:W-:Y:S01]  /*0380*/  LEA.HI R4, R2.reuse, R19.reuse, RZ, 0x3 ;  /* 0x0000001302047211 */ /* 0x0c0fe200078f18ff */
[----:B------:R-:W-:Y:S01]  /*0390*/  USHF.L.U32 UR7, UR4, 0x5, URZ ;  /* 0x0000000504077899 */ /* 0x000fe2000800063f */
[----:B------:R-:W1:Y:S01]  /*03a0*/  I2F.RP R28, R9 ;  /* 0x00000009001c7306 */ /* 0x000e620000209400 */
[----:B------:R-:W-:Y:S01]  /*03b0*/  LEA.HI R11, R2, R19, RZ, 0x6 ;  /* 0x00000013020b7211 */ /* 0x000fe200078f30ff */
[----:B------:R-:W-:Y:S01]  /*03c0*/  UMOV UR6, 0x5 ;  /* 0x0000000500067882 */ /* 0x000fe20000000000 */
[----:B------:R-:W-:Y:S01]  /*03d0*/  SHF.R.S32.HI R26, RZ, 0x3, R4 ;  /* 0x00000003ff1a7819 */ /* 0x000fe20000011404 */
[----:B------:R-:W-:Y:S01]  /*03e0*/  USHF.L.U64.HI UR12, UR4, UR6, UR5 ;  /* 0x00000006040c7299 */ /* 0x000fe20008010205 */
[----:B------:R-:W-:Y:S01]  /*03f0*/  LOP3.LUT R96, R4, 0xfffffff8, RZ, 0xc0, !PT ;  /* 0xfffffff804607812 */ /* 0x000fe200078ec0ff */
[----:B------:R-:W-:Y:S01]  /*0400*/  IMAD.SHL.U32 R11, R11, 0x8, RZ ;  /* 0x000000080b0b7824 */ /* 0x000fe200078e00ff */
[----:B------:R-:W-:Y:S01]  /*0410*/  SHF.R.S32.HI R27, RZ, 0x1f, R26 ;  /* 0x0000001fff1b7819 */ /* 0x000fe2000001141a */
[C---:B------:R-:W-:Y:S01]  /*0420*/  IMAD.SHL.U32 R13, R26.reuse, 0x40, RZ ;  /* 0x000000401a0d7824 */ /* 0x040fe200078e00ff */
[----:B------:R-:W-:Y:S01]  /*0430*/  IADD3 R20, P0, R26, R17, RZ ;  /* 0x000000111a147210 */ /* 0x000fe20007f1e0ff */
[----:B------:R-:W-:Y:S01]  /*0440*/  IMAD.IADD R96, R19, 0x1, -R96 ;  /* 0x0000000113607824 */ /* 0x000fe200078e0a60 */
[----:B------:R-:W-:Y:S01]  /*0450*/  LOP3.LUT R0, R15, c[0x0][0x1c8], RZ, 0x3c, !PT ;  /* 0x000072000f007a12 */ /* 0x000fe200078e3cff */
[----:B------:R-:W-:Y:S01]  /*0460*/  UMOV UR10, 0x6 ;  /* 0x00000006000a7882 */ /* 0x000fe20000000000 */
[----:B------:R-:W-:Y:S01]  /*0470*/  LOP3.LUT R13, R13, 0x1c0, RZ, 0xc0, !PT ;  /* 0x000001c00d0d7812 */ /* 0x000fe200078ec0ff */
[----:B------:R-:W-:Y:S01]  /*0480*/  IMAD.SHL.U32 R24, R96, 0x8, RZ ;  /* 0x0000000860187824 */ /* 0x000fe200078e00ff */
[----:B------:R-:W-:Y:S01]  /*0490*/  LEA.HI.X.SX32 R17, R17, R27, 0x1, P0 ;  /* 0x0000001b11117211 */ /* 0x000fe200000f0eff */
[----:B-1----:R-:W1:Y:S01]  /*04a0*/  MUFU.RCP R28, R28 ;  /* 0x0000001c001c7308 */ /* 0x002e620000001000 */
[----:B------:R-:W-:Y:S01]  /*04b0*/  SHF.R.U32.HI R196, RZ, 0x3, R13 ;  /* 0x00000003ffc47819 */ /* 0x000fe2000001160d */
[----:B------:R-:W-:Y:S01]  /*04c0*/  IMAD.WIDE R26, R120, 0x80, R26 ;  /* 0x00000080781a7825 */ /* 0x000fe200078e021a */
[--C-:B------:R-:W-:Y:S01]  /*04d0*/  LOP3.LUT R13, R13, 0x38, R24.reuse, 0xf8, !PT ;  /* 0x000000380d0d7812 */ /* 0x100fe200078ef818 */
[----:B------:R-:W-:Y:S01]  /*04e0*/  ULDC.64 UR4, c[0x0][0x198] ;  /* 0x0000660000047ab9 */ /* 0x000fe20000000a00 */
[----:B------:R-:W-:Y:S01]  /*04f0*/  IADD3 R3, R123, 0x3f, RZ ;  /* 0x0000003f7b037810 */ /* 0x000fe20007ffe0ff */
[----:B------:R-:W-:Y:S01]  /*0500*/  USHF.L.U64.HI UR10, UR4, UR10, UR5 ;  /* 0x0000000a040a7299 */ /* 0x000fe20008010205 */
[----:B------:R-:W-:Y:S01]  /*0510*/  LOP3.LUT R196, R13, R196, RZ, 0x3c, !PT ;  /* 0x000000c40dc47212 */ /* 0x000fe200078e3cff */
[----:B------:R-:W-:Y:S01]  /*0520*/  USHF.L.U32 UR11, UR4, 0x6, URZ ;  /* 0x00000006040b7899 */ /* 0x000fe2000800063f */
[----:B------:R-:W-:Y:S01]  /*0530*/  SHF.R.S32.HI R6, RZ, 0x1f, R3 ;  /* 0x0000001fff067819 */ /* 0x000fe20000011403 */
[----:B------:R-:W-:Y:S01]  /*0540*/  USHF.L.U64.HI UR13, UR4, UR6, UR5 ;  /* 0x00000006040d7299 */ /* 0x000fe20008010205 */
[----:B------:R-:W-:Y:S01]  /*0550*/  LOP3.LUT R196, R196, 0x7ffffe00, R11, 0xf8, !PT ;  /* 0x7ffffe00c4c47812 */ /* 0x000fe200078ef80b */
[C---:B------:R-:W-:Y:S01]  /*0560*/  IMAD R11, R17.reuse, c[0x0][0x198], RZ ;  /* 0x00006600110b7a24 */ /* 0x040fe200078e02ff */
[----:B------:R-:W-:Y:S01]  /*0570*/  ISETP.GE.AND P1, PT, R0, RZ, PT ;  /* 0x000000ff0000720c */ /* 0x000fe20003f26270 */
[----:B------:R-:W-:Y:S01]  /*0580*/  IMAD R17, R17, c[0x0][0x1a0], RZ ;  /* 0x0000680011117a24 */ /* 0x000fe200078e02ff */
[----:B------:R-:W-:Y:S01]  /*0590*/  LEA.HI R0, R2, R19, RZ, 0x4 ;  /* 0x0000001302007211 */ /* 0x000fe200078f20ff */
[----:B------:R-:W-:Y:S01]  /*05a0*/  IMAD R11, R20, c[0x0][0x19c], R11 ;  /* 0x00006700140b7a24 */ /* 0x000fe200078e020b */
[----:B-1----:R-:W-:Y:S01]  /*05b0*/  IADD3 R28, R28, 0xffffffe, RZ ;  /* 0x0ffffffe1c1c7810 */ /* 0x002fe20007ffe0ff */
[----:B------:R-:W-:Y:S01]  /*05c0*/  IMAD R10, R20, c[0x0][0x1a4], R17 ;  /* 0x00006900140a7a24 */ /* 0x000fe200078e0211 */
[----:B------:R-:W-:Y:S01]  /*05d0*/  LEA.HI R6, R6, R3, RZ, 0x6 ;  /* 0x0000000306067211 */ /* 0x000fe200078f30ff */
[----:B------:R-:W-:Y:S01]  /*05e0*/  IMAD.SHL.U32 R196, R196, 0x2, RZ ;  /* 0x00000002c4c47824 */ /* 0x000fe200078e00ff */
[----:B------:R-:W1:Y:S01]  /*05f0*/  F2I.FTZ.U32.TRUNC.NTZ R29, R28 ;  /* 0x0000001c001d7305 */ /* 0x000e62000021f000 */
[----:B------:R-:W-:Y:S01]  /*0600*/  SHF.R.S32.HI R25, RZ, 0x1f, R24 ;  /* 0x0000001fff197819 */ /* 0x000fe20000011418 */
[----:B------:R-:W2:Y:S01]  /*0610*/  LDC.U8 R217, c[0x0][0x2d8] ;  /* 0x0000b600ffd97b82 */ /* 0x000ea20000000000 */
[----:B------:R-:W-:-:S02]  /*0620*/  SHF.R.S32.HI R3, RZ, 0x4, R0 ;  /* 0x00000004ff037819 */ /* 0x000fc40000011400 */
[----:B------:R-:W-:Y:S01]  /*0630*/  IABS R8, R15 ;  /* 0x0000000f00087213 */ /* 0x000fe20000000000 */
[--C-:B------:R-:W-:Y:S01]  /*0640*/  IMAD.WIDE.U32 R22, R20, c[0x0][0x198], R24.reuse ;  /* 0x0000660014167a25 */ /* 0x100fe200078e0018 */
[C---:B------:R-:W-:Y:S02]  /*0650*/  LOP3.LUT R2, R0.reuse, 0xfffffff0, RZ, 0xc0, !PT ;  /* 0xfffffff000027812 */ /* 0x040fe400078ec0ff */
[----:B------:R-:W-:Y:S01]  /*0660*/  LEA.HI R0, R0, R3, RZ, 0x1 ;  /* 0x0000000300007211 */ /* 0x000fe200078f08ff */
[----:B------:R-:W-:Y:S01]  /*0670*/  IMAD.WIDE.U32 R20, R20, c[0x0][0x1a0], R24 ;  /* 0x0000680014147a25 */ /* 0x000fe200078e0018 */
[----:B------:R-:W-:Y:S02]  /*0680*/  SHF.R.S32.HI R13, RZ, 0x1f, R14 ;  /* 0x0000001fff0d7819 */ /* 0x000fe4000001140e */
[----:B------:R-:W-:Y:S01]  /*0690*/  LOP3.LUT R0, R0, 0xfffffffe, RZ, 0xc0, !PT ;  /* 0xfffffffe00007812 */ /* 0x000fe200078ec0ff */
[----:B------:R-:W-:Y:S01]  /*06a0*/  IMAD.IADD R21, R21, 0x1, R10 ;  /* 0x0000000115157824 */ /* 0x000fe200078e020a */
[----:B------:R-:W-:Y:S01]  /*06b0*/  SHF.R.S32.HI R6, RZ, 0x6, R6 ;  /* 0x00000006ff067819 */ /* 0x000fe20000011406 */
[----:B-1----:R-:W-:Y:S01]  /*06c0*/  IMAD.MOV R16, RZ, RZ, -R29 ;  /* 0x000000ffff107224 */ /* 0x002fe200078e0a1d */
[----:B------:R-:W-:Y:S01]  /*06d0*/  SHF.R.S32.HI R121, RZ, 0x5, R121 ;  /* 0x00000005ff797819 */ /* 0x000fe20000011479 */
[----:B------:R-:W-:-:S02]  /*06e0*/  IMAD.MOV.U32 R28, RZ, RZ, RZ ;  /* 0x000000ffff1c7224 */ /* 0x000fc400078e00ff */
[----:B------:R-:W-:Y:S02]  /*06f0*/  IMAD R17, R16, R9, RZ ;  /* 0x0000000910117224 */ /* 0x000fe400078e02ff */
[----:B------:R-:W-:Y:S02]  /*0700*/  IMAD.IADD R0, R3, 0x1, -R0 ;  /* 0x0000000103007824 */ /* 0x000fe400078e0a00 */
[----:B------:R-:W-:-:S04]  /*0710*/  IMAD.HI.U32 R17, R29, R17, R28 ;  /* 0x000000111d117227 */ /* 0x000fc800078e001c */
[----:B------:R-:W-:Y:S02]  /*0720*/  IMAD R3, R13, c[0x0][0x178], RZ ;  /* 0x00005e000d037a24 */ /* 0x000fe400078e02ff */
[----:B------:R-:W-:-:S04]  /*0730*/  IMAD.HI.U32 R17, R17, R8, RZ ;  /* 0x0000000811117227 */ /* 0x000fc800078e00ff */
[----:B------:R-:W-:Y:S02]  /*0740*/  IMAD.MOV R10, RZ, RZ, -R17 ;  /* 0x000000ffff0a7224 */ /* 0x000fe400078e0a11 */
[----:B------:R-:W-:Y:S01]  /*0750*/  IMAD.IADD R23, R23, 0x1, R11 ;  /* 0x0000000117177824 */ /* 0x000fe200078e020b */
[----:B------:R-:W-:Y:S01]  /*0760*/  SHF.R.S32.HI R11, RZ, 0x1f, R15 ;  /* 0x0000001fff0b7819 */ /* 0x000fe2000001140f */
[C---:B------:R-:W-:Y:S02]  /*0770*/  IMAD R8, R9.reuse, R10, R8 ;  /* 0x0000000a09087224 */ /* 0x040fe400078e0208 */
[C---:B------:R-:W-:Y:S02]  /*0780*/  IMAD R12, R14.reuse, c[0x0][0x17c], R3 ;  /* 0x00005f000e0c7a24 */ /* 0x040fe400078e0203 */
[----:B------:R-:W-:Y:S01]  /*0790*/  IMAD.WIDE.U32 R24, R14, c[0x0][0x178], R24 ;  /* 0x00005e000e187a25 */ /* 0x000fe200078e0018 */
[----:B------:R-:W-:-:S03]  /*07a0*/  ISETP.GT.U32.AND P2, PT, R9, R8, PT ;  /* 0x000000080900720c */ /* 0x000fc60003f44070 */
[----:B------:R-:W-:Y:S02]  /*07b0*/  IMAD.IADD R25, R25, 0x1, R12 ;  /* 0x0000000119197824 */ /* 0x000fe400078e020c */
[----:B------:R-:W-:Y:S02]  /*07c0*/  IMAD R12, R11, c[0x0][0x1a8], RZ ;  /* 0x00006a000b0c7a24 */ /* 0x000fe400078e02ff */
[----:B------:R-:W-:-:S04]  /*07d0*/  IMAD.WIDE.U32 R24, R15, c[0x0][0x1a8], R24 ;  /* 0x00006a000f187a25 */ /* 0x000fc800078e0018 */
[----:B------:R-:W-:Y:S02]  /*07e0*/  IMAD R12, R15, c[0x0][0x1ac], R12 ;  /* 0x00006b000f0c7a24 */ /* 0x000fe400078e020c */
[----:B------:R-:W-:Y:S01]  /*07f0*/  IMAD R10, R27, c[0x0][0x190], RZ ;  /* 0x000064001b0a7a24 */ /* 0x000fe200078e02ff */
[----:B------:R-:W-:Y:S01]  /*0800*/  @!P2 IADD3 R17, R17, 0x1, RZ ;  /* 0x000000011111a810 */ /* 0x000fe20007ffe0ff */
[----:B------:R-:W-:Y:S02]  /*0810*/  IMAD.IADD R25, R25, 0x1, R12 ;  /* 0x0000000119197824 */ /* 0x000fe400078e020c */
[----:B------:R-:W-:Y:S01]  /*0820*/  @!P2 IMAD.IADD R8, R8, 0x1, -R9 ;  /* 0x000000010808a824 */ /* 0x000fe200078e0a09 */
[----:B------:R-:W-:Y:S01]  /*0830*/  ISETP.NE.AND P2, PT, RZ, c[0x0][0x1c8], PT ;  /* 0x00007200ff007a0c */ /* 0x000fe20003f45270 */
[C---:B------:R-:W-:Y:S02]  /*0840*/  IMAD R11, R13.reuse, c[0x0][0x180], RZ ;  /* 0x000060000d0b7a24 */ /* 0x040fe400078e02ff */
[----:B------:R-:W-:Y:S01]  /*0850*/  IMAD R13, R13, c[0x0][0x188], RZ ;  /* 0x000062000d0d7a24 */ /* 0x000fe200078e02ff */
[----:B------:R-:W-:Y:S01]  /*0860*/  ISETP.GE.U32.AND P3, PT, R8, R9, PT ;  /* 0x000000090800720c */ /* 0x000fe20003f66070 */
[----:B------:R-:W-:-:S02]  /*0870*/  IMAD R10, R26, c[0x0][0x194], R10 ;  /* 0x000065001a0a7a24 */ /* 0x000fc400078e020a */
[----:B------:R-:W-:-:S04]  /*0880*/  IMAD.WIDE.U32 R24, R26, c[0x0][0x190], R24 ;  /* 0x000064001a187a25 */ /* 0x000fc800078e0018 */
[----:B------:R-:W-:Y:S01]  /*0890*/  IMAD R13, R14, c[0x0][0x18c], R13 ;  /* 0x000063000e0d7a24 */ /* 0x000fe200078e020d */
[----:B------:R-:W-:Y:S01]  /*08a0*/  LEA R12, P0, R24, c[0x0][0x160], 0x1 ;  /* 0x00005800180c7a11 */ /* 0x000fe200078008ff */
[----:B------:R-:W-:-:S04]  /*08b0*/  IMAD.WIDE.U32 R198, R14, c[0x0][0x188], R20 ;  /* 0x000062000ec67a25 */ /* 0x000fc800078e0014 */
[----:B------:R-:W-:Y:S01]  /*08c0*/  IMAD.IADD R10, R25, 0x1, R10 ;  /* 0x00000001190a7824 */ /* 0x000fe200078e020a */
[----:B------:R-:W-:Y:S01]  /*08d0*/  @P3 IADD3 R17, R17, 0x1, RZ ;  /* 0x0000000111113810 */ /* 0x000fe20007ffe0ff */
[----:B------:R-:W-:Y:S02]  /*08e0*/  IMAD.IADD R199, R199, 0x1, R13 ;  /* 0x00000001c7c77824 */ /* 0x000fe400078e020d */
[----:B------:R-:W-:Y:S01]  /*08f0*/  IMAD R11, R14, c[0x0][0x184], R11 ;  /* 0x000061000e0b7a24 */ /* 0x000fe200078e020b */
[----:B------:R-:W-:Y:S01]  /*0900*/  LEA.HI.X R13, R24, c[0x0][0x164], R10, 0x1, P0 ;  /* 0x00005900180d7a11 */ /* 0x000fe200000f0c0a */
[----:B------:R-:W-:Y:S01]  /*0910*/  IMAD.WIDE.U32 R200, R14, c[0x0][0x180], R22 ;  /* 0x000060000ec87a25 */ /* 0x000fe200078e0016 */
[----:B------:R-:W-:-:S03]  /*0920*/  IADD3 R10, P0, R12, UR7, RZ ;  /* 0x000000070c0a7c10 */ /* 0x000fc6000ff1e0ff */
[----:B------:R-:W-:Y:S01]  /*0930*/  IMAD.IADD R201, R201, 0x1, R11 ;  /* 0x00000001c9c97824 */ /* 0x000fe200078e020b */
[----:B------:R-:W-:Y:S01]  /*0940*/  IADD3.X R11, R13, UR12, RZ, P0, !PT ;  /* 0x0000000c0d0b7c10 */ /* 0x000fe200087fe4ff */
[----:B------:R-:W-:Y:S01]  /*0950*/  @!P1 IMAD.MOV R17, RZ, RZ, -R17 ;  /* 0x000000ffff119224 */ /* 0x000fe200078e0a11 */
[----:B------:R-:W-:Y:S01]  /*0960*/  IADD3 R8, P0, R10, UR7, RZ ;  /* 0x000000070a087c10 */ /* 0x000fe2000ff1e0ff */
[----:B------:R-:W-:Y:S01]  /*0970*/  IMAD.IADD R19, R19, 0x1, -R2 ;  /* 0x0000000113137824 */ /* 0x000fe200078e0a02 */
[----:B------:R-:W-:Y:S01]  /*0980*/  @!P2 LOP3.LUT R17, RZ, c[0x0][0x1c8], RZ, 0x33, !PT ;  /* 0x00007200ff11aa12 */ /* 0x000fe200078e33ff */
[----:B------:R1:W-:Y:S01]  /*0990*/  LDGSTS.E.BYPASS.LTC128B.128 [R196], [R12.64] ;  /* 0x000000000cc47fae */ /* 0x0003e2000b901d48 */
[----:B------:R-:W-:Y:S02]  /*09a0*/  IADD3.X R9, R11, UR12, RZ, P0, !PT ;  /* 0x0000000c0b097c10 */ /* 0x000fe400087fe4ff */
[----:B------:R-:W-:Y:S01]  /*09b0*/  IADD3 R14, P0, R8, UR7, RZ ;  /* 0x00000007080e7c10 */ /* 0x000fe2000ff1e0ff */
[----:B------:R3:W-:Y:S01]  /*09c0*/  LDGSTS.E.BYPASS.LTC128B.128 [R196+0x800], [R10.64] ;  /* 0x008000000ac47fae */ /* 0x0007e2000b901d48 */
[----:B------:R-:W-:Y:S01]  /*09d0*/  SHF.R.S32.HI R2, RZ, 0x1f, R19 ;  /* 0x0000001fff027819 */ /* 0x000fe20000011413 */
[----:B------:R-:W-:Y:S01]  /*09e0*/  IMAD.WIDE.U32 R200, R17, c[0x0][0x1b0], R200 ;  /* 0x00006c0011c87a25 */ /* 0x000fe200078e00c8 */
[----:B------:R-:W-:Y:S01]  /*09f0*/  IADD3.X R15, R9, UR12, RZ, P0, !PT ;  /* 0x0000000c090f7c10 */ /* 0x000fe200087fe4ff */
[----:B------:R4:W-:Y:S01]  /*0a00*/  LDGSTS.E.BYPASS.LTC128B.128 [R196+0x1000], [R8.64] ;  /* 0x0100000008c47fae */ /* 0x0009e2000b901d48 */
[----:B------:R-:W-:Y:S01]  /*0a10*/  IADD3 R20, P0, R14, UR7, RZ ;  /* 0x000000070e147c10 */ /* 0x000fe2000ff1e0ff */
[----:B------:R-:W-:Y:S01]  /*0a20*/  IMAD.MOV.U32 R212, RZ, RZ, R200 ;  /* 0x000000ffffd47224 */ /* 0x000fe200078e00c8 */
[----:B------:R-:W-:Y:S01]  /*0a30*/  LEA.HI R3, R2, R19, RZ, 0x3 ;  /* 0x0000001302037211 */ /* 0x000fe200078f18ff */
[----:B------:R5:W-:Y:S01]  /*0a40*/  LDGSTS.E.BYPASS.LTC128B.128 [R196+0x1800], [R14.64] ;  /* 0x018000000ec47fae */ /* 0x000be2000b901d48 */
[----:B------:R-:W-:Y:S01]  /*0a50*/  IADD3.X R21, R15, UR12, RZ, P0, !PT ;  /* 0x0000000c0f157c10 */ /* 0x000fe200087fe4ff */
[----:B------:R-:W-:Y:S01]  /*0a60*/  IMAD.WIDE.U32 R198, R17, c[0x0][0x1b8], R198 ;  /* 0x00006e0011c67a25 */ /* 0x000fe200078e00c6 */
[----:B------:R-:W-:-:S02]  /*0a70*/  LOP3.LUT R2, R3, 0xfffffff8, RZ, 0xc0, !PT ;  /* 0xfffffff803027812 */ /* 0x000fc400078ec0ff */
[----:B------:R-:W-:Y:S01]  /*0a80*/  IADD3 R18, P0, R20, UR7, RZ ;  /* 0x0000000714127c10 */ /* 0x000fe2000ff1e0ff */
[----:B------:R2:W-:Y:S01]  /*0a90*/  LDGSTS.E.BYPASS.LTC128B.128 [R196+0x2000], [R20.64] ;  /* 0x0200000014c47fae */ /* 0x0005e2000b901d48 */
[----:B------:R-:W-:Y:S02]  /*0aa0*/  IMAD.SHL.U32 R122, R3, 0x40, RZ ;  /* 0x00000040037a7824 */ /* 0x000fe400078e00ff */
[----:B------:R-:W-:Y:S01]  /*0ab0*/  IMAD.IADD R2, R19, 0x1, -R2 ;  /* 0x0000000113027824 */ /* 0x000fe200078e0a02 */
[----:B------:R-:W-:Y:S02]  /*0ac0*/  IADD3.X R19, R21, UR12, RZ, P0, !PT ;  /* 0x0000000c15137c10 */ /* 0x000fe400087fe4ff */
[----:B------:R-:W-:Y:S02]  /*0ad0*/  LOP3.LUT R122, R122, 0xfffffe00, RZ, 0xc0, !PT ;  /* 0xfffffe007a7a7812 */ /* 0x000fe400078ec0ff */
[----:B-1----:R-:W-:Y:S01]  /*0ae0*/  IADD3 R12, P0, R18, UR7, RZ ;  /* 0x00000007120c7c10 */ /* 0x002fe2000ff1e0ff */
[----:B------:R1:W-:Y:S02]  /*0af0*/  LDGSTS.E.BYPASS.LTC128B.128 [R196+0x2800], [R18.64] ;  /* 0x0280000012c47fae */ /* 0x0003e4000b901d48 */
[----:B------:R-:W-:Y:S01]  /*0b00*/  IMAD R194, R121, 0x400, R122 ;  /* 0x0000040079c27824 */ /* 0x000fe200078e027a */
[----:B---3--:R-:W-:-:S02]  /*0b10*/  SHF.R.S32.HI R10, RZ, 0x1f, R17 ;  /* 0x0000001fff0a7819 */ /* 0x008fc40000011411 */
[----:B------:R-:W-:Y:S02]  /*0b20*/  IADD3 R11, R6, -0x1, RZ ;  /* 0xffffffff060b7810 */ /* 0x000fe40007ffe0ff */
[----:B------:R-:W-:Y:S02]  /*0b30*/  IADD3.X R13, R19, UR12, RZ, P0, !PT ;  /* 0x0000000c130d7c10 */ /* 0x000fe400087fe4ff */
[----:B----4-:R-:W-:Y:S01]  /*0b40*/  SHF.R.S32.HI R8, RZ, 0x1f, R11 ;  /* 0x0000001fff087819 */ /* 0x010fe2000001140b */
[----:B------:R-:W-:Y:S02]  /*0b50*/  IMAD R9, R11, UR10, RZ ;  /* 0x0000000a0b097c24 */ /* 0x000fe4000f8e02ff */
[----:B-----5:R-:W-:Y:S01]  /*0b60*/  IMAD R14, R10, c[0x0][0x1b0], RZ ;  /* 0x00006c000a0e7a24 */ /* 0x020fe200078e02ff */
[----:B------:R3:W-:Y:S01]  /*0b70*/  LDGSTS.E.BYPASS.LTC128B.128 [R196+0x3000], [R12.64] ;  /* 0x030000000cc47fae */ /* 0x0007e2000b901d48 */
[----:B------:R-:W-:Y:S02]  /*0b80*/  IMAD R9, R8, UR11, R9 ;  /* 0x0000000b08097c24 */ /* 0x000fe4000f8e0209 */
[----:B------:R-:W-:Y:S01]  /*0b90*/  IMAD R213, R17, c[0x0][0x1b4], R14 ;  /* 0x00006d0011d57a24 */ /* 0x000fe200078e020e */
[----:B--2---:R-:W-:Y:S01]  /*0ba0*/  IADD3 R20, P1, R12, UR7, RZ ;  /* 0x000000070c147c10 */ /* 0x004fe2000ff3e0ff */
[----:B------:R-:W-:Y:S01]  /*0bb0*/  IMAD R8, R8, c[0x0][0x1a0], RZ ;  /* 0x0000680008087a24 */ /* 0x000fe200078e02ff */
[----:B------:R-:W-:Y:S01]  /*0bc0*/  USHF.L.U32 UR7, UR4, 0x5, URZ ;  /* 0x0000000504077899 */ /* 0x000fe2000800063f */
[----:B------:R-:W-:Y:S01]  /*0bd0*/  IMAD.IADD R213, R201, 0x1, R213 ;  /* 0x00000001c9d57824 */ /* 0x000fe200078e02d5 */
[----:B------:R-:W-:Y:S01]  /*0be0*/  IADD3.X R21, R13, UR12, RZ, P1, !PT ;  /* 0x0000000c0d157c10 */ /* 0x000fe20008ffe4ff */
[----:B------:R-:W-:Y:S01]  /*0bf0*/  IMAD R10, R10, c[0x0][0x1b8], RZ ;  /* 0x00006e000a0a7a24 */ /* 0x000fe200078e02ff */
[----:B------:R-:W-:Y:S01]  /*0c00*/  ULDC.64 UR4, c[0x0][0x1a0] ;  /* 0x0000680000047ab9 */ /* 0x000fe20000000a00 */
[----:B------:R-:W-:Y:S01]  /*0c10*/  IMAD.WIDE.U32 R14, R11, UR11, R212 ;  /* 0x0000000b0b0e7c25 */ /* 0x000fe2000f8e00d4 */
[----:B------:R-:W-:Y:S01]  /*0c20*/  USHF.L.U64.HI UR5, UR4, UR6, UR5 ;  /* 0x0000000604057299 */ /* 0x000fe20008010205 */
[----:B------:R2:W-:Y:S01]  /*0c30*/  LDGSTS.E.BYPASS.LTC128B.128 [R196+0x3800], [R20.64] ;  /* 0x0380000014c47fae */ /* 0x0005e2000b901d48 */
[----:B------:R-:W-:Y:S01]  /*0c40*/  USHF.L.U32 UR4, UR4, 0x5, URZ ;  /* 0x0000000504047899 */ /* 0x000fe2000800063f */
[----:B------:R-:W-:Y:S01]  /*0c50*/  IMAD.IADD R9, R15, 0x1, R9 ;  /* 0x000000010f097824 */ /* 0x000fe200078e0209 */
[----:B------:R-:W-:Y:S01]  /*0c60*/  LEA R16, P0, R14, c[0x0][0x168], 0x1 ;  /* 0x00005a000e107a11 */ /* 0x000fe200078008ff */
[----:B------:R-:W-:-:S02]  /*0c70*/  IMAD R195, R17, c[0x0][0x1bc], R10 ;  /* 0x00006f0011c37a24 */ /* 0x000fc400078e020a */
[C---:B------:R-:W-:Y:S01]  /*0c80*/  IMAD R8, R11.reuse, c[0x0][0x1a4], R8 ;  /* 0x000069000b087a24 */ /* 0x040fe200078e0208 */
[----:B------:R-:W-:Y:S01]  /*0c90*/  LEA.HI.X R17, R14, c[0x0][0x16c], R9, 0x1, P0 ;  /* 0x00005b000e117a11 */ /* 0x000fe200000f0c09 */
[----:B-1----:R-:W-:-:S04]  /*0ca0*/  IMAD.WIDE.U32 R18, R11, c[0x0][0x1a0], RZ ;  /* 0x000068000b127a25 */ /* 0x002fc800078e00ff */
[----:B------:R-:W-:Y:S01]  /*0cb0*/  IMAD.IADD R10, R19, 0x1, R8 ;  /* 0x00000001130a7824 */ /* 0x000fe200078e0208 */
[----:B------:R-:W-:Y:S01]  /*0cc0*/  LEA R8, P0, R18, R198, 0x6 ;  /* 0x000000c612087211 */ /* 0x000fe200078030ff */
[----:B------:R-:W-:Y:S01]  /*0cd0*/  IMAD.IADD R195, R199, 0x1, R195 ;  /* 0x00000001c7c37824 */ /* 0x000fe200078e02c3 */
[----:B---3--:R-:W-:Y:S01]  /*0ce0*/  IADD3 R12, P1, R16, UR7, RZ ;  /* 0x00000007100c7c10 */ /* 0x008fe2000ff3e0ff */
[----:B------:R1:W-:Y:S01]  /*0cf0*/  LDGSTS.E.BYPASS.LTC128B.128 [R196+0x4000], [R16.64] ;  /* 0x0400000010c47fae */ /* 0x0003e2000b901d48 */
[----:B------:R-:W-:Y:S02]  /*0d00*/  IMAD.SHL.U32 R9, R96, 0x40, RZ ;  /* 0x0000004060097824 */ /* 0x000fe400078e00ff */
[----:B------:R-:W-:Y:S02]  /*0d10*/  LEA.HI.X R11, R18, R195, R10, 0x6, P0 ;  /* 0x000000c3120b7211 */ /* 0x000fe400000f340a */
[----:B------:R-:W-:Y:S02]  /*0d20*/  IADD3.X R13, R17, UR13, RZ, P1, !PT ;  /* 0x0000000d110d7c10 */ /* 0x000fe40008ffe4ff */
[----:B------:R-:W-:-:S02]  /*0d30*/  IADD3 R18, P0, R12, UR7, RZ ;  /* 0x000000070c127c10 */ /* 0x000fc4000ff1e0ff */
[----:B------:R-:W-:Y:S01]  /*0d40*/  LOP3.LUT R9, R9, 0x1c0, RZ, 0xc0, !PT ;  /* 0x000001c009097812 */ /* 0x000fe200078ec0ff */
[----:B------:R3:W-:Y:S01]  /*0d50*/  LDGSTS.E.BYPASS.LTC128B.128 [R196+0x4800], [R12.64] ;  /* 0x048000000cc47fae */ /* 0x0007e2000b901d48 */
[----:B------:R-:W-:Y:S02]  /*0d60*/  IADD3.X R19, R13, UR13, RZ, P0, !PT ;  /* 0x0000000d0d137c10 */ /* 0x000fe400087fe4ff */
[----:B------:R-:W-:Y:S02]  /*0d70*/  IADD3 R14, P0, R18, UR7, RZ ;  /* 0x00000007120e7c10 */ /* 0x000fe4000ff1e0ff */
[----:B------:R-:W-:Y:S01]  /*0d80*/  LOP3.LUT R4, R9, 0x8, R4, 0xf8, !PT ;  /* 0x0000000809047812 */ /* 0x000fe200078ef804 */
[----:B------:R1:W-:Y:S01]  /*0d90*/  LDGSTS.E.BYPASS.LTC128B.128 [R196+0x5000], [R18.64] ;  /* 0x0500000012c47fae */ /* 0x0003e2000b901d48 */
[----:B------:R-:W-:Y:S02]  /*0da0*/  IADD3.X R15, R19, UR13, RZ, P0, !PT ;  /* 0x0000000d130f7c10 */ /* 0x000fe400087fe4ff */
[----:B------:R-:W-:-:S02]  /*0db0*/  SHF.R.U32.HI R9, RZ, 0x3, R9 ;  /* 0x00000003ff097819 */ /* 0x000fc40000011609 */
[----:B------:R-:W-:Y:S01]  /*0dc0*/  LEA R10, P0, R8, c[0x0][0x170], 0x1 ;  /* 0x00005c00080a7a11 */ /* 0x000fe200078008ff */
[----:B------:R4:W-:Y:S01]  /*0dd0*/  LDGSTS.E.BYPASS.LTC128B.128 [R196+0x5800], [R14.64] ;  /* 0x058000000ec47fae */ /* 0x0009e2000b901d48 */
[----:B------:R-:W-:Y:S01]  /*0de0*/  LOP3.LUT R9, R4, R9, RZ, 0x3c, !PT ;  /* 0x0000000904097212 */ /* 0x000fe200078e3cff */
[----:B------:R-:W-:Y:S01]  /*0df0*/  IMAD.SHL.U32 R4, R2, 0x40, RZ ;  /* 0x0000004002047824 */ /* 0x000fe200078e00ff */
[----:B------:R-:W-:Y:S01]  /*0e00*/  LEA.HI.X R11, R8, c[0x0][0x174], R11, 0x1, P0 ;  /* 0x00005d00080b7a11 */ /* 0x000fe200000f0c0b */
[----:B------:R-:W0:Y:S03]  /*0e10*/  LDGDEPBAR ;  /* 0x00000000000079af */ /* 0x000e260000000000 */
[----:B------:R-:W-:-:S04]  /*0e20*/  LOP3.LUT R8, R4, 0x1c0, RZ, 0xc0, !PT ;  /* 0x000001c004087812 */ /* 0x000fc800078ec0ff */
[----:B------:R-:W-:Y:S01]  /*0e30*/  SHF.R.U32.HI R3, RZ, 0x3, R8 ;  /* 0x00000003ff037819 */ /* 0x000fe20000011608 */
[C---:B---3--:R-:W-:Y:S02]  /*0e40*/  IMAD.SHL.U32 R13, R0.reuse, 0x8, RZ ;  /* 0x00000008000d7824 */ /* 0x048fe400078e00ff */
[----:B------:R-:W-:Y:S02]  /*0e50*/  IMAD R0, R0, 0x200, R9 ;  /* 0x0000020000007824 */ /* 0x000fe400078e0209 */
[----:B------:R-:W-:Y:S01]  /*0e60*/  IMAD.MOV.U32 R12, RZ, RZ, 0x20 ;  /* 0x00000020ff0c7424 */ /* 0x000fe200078e00ff */
[----:B------:R-:W-:Y:S01]  /*0e70*/  LOP3.LUT R4, R8, 0x8, R13, 0xf8, !PT ;  /* 0x0000000808047812 */ /* 0x000fe200078ef80d */
[C---:B------:R-:W-:Y:S01]  /*0e80*/  IMAD.SHL.U32 R13, R0.reuse, 0x2, RZ ;  /* 0x00000002000d7824 */ /* 0x040fe200078e00ff */
[----:B------:R-:W-:Y:S02]  /*0e90*/  LEA R193, R0, 0x4000, 0x1 ;  /* 0x0000400000c17811 */ /* 0x000fe400078e08ff */
[----:B------:R-:W-:-:S02]  /*0ea0*/  LOP3.LUT R3, R4, R3, RZ, 0x3c, !PT ;  /* 0x0000000304037212 */ /* 0x000fc400078e3cff */
[----:B------:R-:W-:Y:S01]  /*0eb0*/  IADD3 R189, R193, 0x40, RZ ;  /* 0x00000040c1bd7810 */ /* 0x000fe20007ffe0ff */
[----:B------:R-:W-:-:S04]  /*0ec0*/  DEPBAR.LE SB0, 0x0 ;  /* 0x000080000000791a */ /* 0x000fc80000000000 */
[----:B------:R-:W-:Y:S01]  /*0ed0*/  BAR.SYNC.DEFER_BLOCKING 0x0 ;  /* 0x0000000000007b1d */ /* 0x000fe20000010000 */
[----:B----4-:R-:W-:Y:S01]  /*0ee0*/  IADD3 R14, P0, R10, UR4, RZ ;  /* 0x000000040a0e7c10 */ /* 0x010fe2000ff1e0ff */
[----:B------:R-:W-:Y:S01]  /*0ef0*/  IMAD.IADD R194, R194, 0x1, R3 ;  /* 0x00000001c2c27824 */ /* 0x000fe200078e0203 */
[----:B------:R-:W-:Y:S02]  /*0f00*/  LOP3.LUT R3, R3, R122, RZ, 0xfc, !PT ;  /* 0x0000007a03037212 */ /* 0x000fe400078efcff */
[----:B--2---:R-:W-:Y:S01]  /*0f10*/  IADD3 R20, P1, R14, UR4, RZ ;  /* 0x000000040e147c10 */ /* 0x004fe2000ff3e0ff */
[----:B------:R-:W-:Y:S01]  /*0f20*/  IMAD.SHL.U32 R194, R194, 0x2, RZ ;  /* 0x00000002c2c27824 */ /* 0x000fe200078e00ff */
[----:B------:R-:W-:Y:S02]  /*0f30*/  IADD3.X R15, R11, UR5, RZ, P0, !PT ;  /* 0x000000050b0f7c10 */ /* 0x000fe400087fe4ff */
[----:B------:R-:W-:Y:S02]  /*0f40*/  IADD3 R22, P0, R20, UR4, RZ ;  /* 0x0000000414167c10 */ /* 0x000fe4000ff1e0ff */
[----:B------:R-:W-:-:S02]  /*0f50*/  IADD3.X R21, R15, UR5, RZ, P1, !PT ;  /* 0x000000050f157c10 */ /* 0x000fc40008ffe4ff */
[----:B------:R-:W-:Y:S02]  /*0f60*/  LOP3.LUT P1, RZ, R2, 0x2, RZ, 0xc0, !PT ;  /* 0x0000000202ff7812 */ /* 0x000fe4000782c0ff */
[----:B------:R-:W-:Y:S02]  /*0f70*/  IADD3.X R23, R21, UR5, RZ, P0, !PT ;  /* 0x0000000515177c10 */ /* 0x000fe400087fe4ff */
[----:B------:R-:W-:Y:S02]  /*0f80*/  LOP3.LUT P0, RZ, R96, 0x2, RZ, 0xc0, !PT ;  /* 0x0000000260ff7812 */ /* 0x000fe4000780c0ff */
[C---:B------:R-:W-:Y:S02]  /*0f90*/  SEL R0, R12.reuse, 0xffffffe0, !P1 ;  /* 0xffffffe00c007807 */ /* 0x040fe40004800000 */
[----:B------:R-:W-:Y:S02]  /*0fa0*/  SEL R4, R12, 0xffffffe0, !P0 ;  /* 0xffffffe00c047807 */ /* 0x000fe40004000000 */
[----:B------:R-:W-:Y:S01]  /*0fb0*/  LOP3.LUT P0, RZ, R96, 0x4, RZ, 0xc0, !PT ;  /* 0x0000000460ff7812 */ /* 0x000fe2000780c0ff */
[----:B------:R-:W-:Y:S01]  /*0fc0*/  @!PT LDS RZ, [RZ] ;  /* 0x00000000fffff984 */ /* 0x000fe20000000800 */
[----:B------:R-:W-:Y:S01]  /*0fd0*/  @!PT LDS RZ, [RZ] ;  /* 0x00000000fffff984 */ /* 0x000fe20000000800 */
[----:B------:R-:W-:Y:S01]  /*0fe0*/  @!PT LDS RZ, [RZ] ;  /* 0x00000000fffff984 */ /* 0x000fe20000000800 */
[----:B------:R2:W-:Y:S01]  /*0ff0*/  LDGSTS.E.BYPASS.LTC128B.128 [R196+0x6000], [R10.64] ;  /* 0x060000000ac47fae */ /* 0x0005e2000b901d48 */
[----:B------:R-:W-:Y:S01]  /*1000*/  IMAD.IADD R192, R194, 0x1, R0 ;  /* 0x00000001c2c07824 */ /* 0x000fe200078e0200 */
[----:B------:R-:W-:Y:S01]  /*1010*/  LOP3.LUT P1, RZ, R2, 0x4, RZ, 0xc0, !PT ;  /* 0x0000000402ff7812 */ /* 0x000fe2000782c0ff */
[----:B------:R-:W-:Y:S01]  /*1020*/  IMAD.IADD R191, R193, 0x1, R4 ;  /* 0x00000001c1bf7824 */ /* 0x000fe200078e0204 */
[----:B------:R3:W-:Y:S01]  /*1030*/  LDGSTS.E.BYPASS.LTC128B.128 [R196+0x6800], [R14.64] ;  /* 0x068000000ec47fae */ /* 0x0007e2000b901d48 */
[----:B------:R-:W-:-:S03]  /*1040*/  IMAD.MOV.U32 R2, RZ, RZ, 0x40 ;  /* 0x00000040ff027424 */ /* 0x000fc600078e00ff */
[----:B------:R4:W-:Y:S02]  /*1050*/  LDGSTS.E.BYPASS.LTC128B.128 [R196+0x7000], [R20.64] ;  /* 0x0700000014c47fae */ /* 0x0009e4000b901d48 */
[----:B------:R-:W-:Y:S02]  /*1060*/  SEL R2, R2, 0xffffffc0, !P1 ;  /* 0xffffffc002027807 */ /* 0x000fe40004800000 */
[----:B------:R4:W-:Y:S01]  /*1070*/  LDGSTS.E.BYPASS.LTC128B.128 [R196+0x7800], [R22.64] ;  /* 0x0780000016c47fae */ /* 0x0009e2000b901d48 */
[----:B------:R-:W-:Y:S02]  /*1080*/  @P0 IADD3 R189, R193, -0x40, RZ ;  /* 0xffffffc0c1bd0810 */ /* 0x000fe40007ffe0ff */
[----:B------:R-:W-:Y:S01]  /*1090*/  IMAD.IADD R190, R194, 0x1, R2 ;  /* 0x00000001c2be7824 */ /* 0x000fe200078e0202 */
[----:B------:R-:W-:Y:S01]  /*10a0*/  LDSM.16.M88.4 R28, [R194] ;  /* 0x00000000c21c783b */ /* 0x000fe20000000200 */
[----:B------:R-:W-:Y:S01]  /*10b0*/  ISETP.GE.AND P0, PT, R123, 0x41, PT ;  /* 0x000000417b00780c */ /* 0x000fe20003f06270 */
[----:B------:R-:W-:Y:S01]  /*10c0*/  IMAD.IADD R180, R4, 0x1, R189 ;  /* 0x0000000104b47824 */ /* 0x000fe200078e02bd */
[C---:B------:R-:W-:Y:S01]  /*10d0*/  IADD3 R183, R189.reuse, 0x800, RZ ;  /* 0x00000800bdb77810 */ /* 0x040fe20007ffe0ff */
[----:B------:R-:W5:Y:S01]  /*10e0*/  LDSM.16.M88.4 R56, [R13+0x4000] ;  /* 0x004000000d38783b */ /* 0x000f620000000200 */
[----:B------:R-:W-:Y:S01]  /*10f0*/  IMAD.IADD R188, R0, 0x1, R190 ;  /* 0x0000000100bc7824 */ /* 0x000fe200078e02be */
[----:B------:R-:W-:-:S02]  /*1100*/  IADD3 R182, R189, 0x1000, RZ ;  /* 0x00001000bdb67810 */ /* 0x000fc40007ffe0ff */
[----:B-1----:R-:W1:Y:S01]  /*1110*/  LDSM.16.M88.4 R16, [R194+0x2000] ;  /* 0x00200000c210783b */ /* 0x002e620000000200 */
[----:B------:R-:W-:-:S03]  /*1120*/  IADD3 R181, R189, 0x1800, RZ ;  /* 0x00001800bdb57810 */ /* 0x000fc60007ffe0ff */
[----:B------:R-:W1:Y:S04]  /*1130*/  LDSM.16.M88.4 R52, [R13+0x4800] ;  /* 0x004800000d34783b */ /* 0x000e680000000200 */
[----:B--2---:R-:W2:Y:S04]  /*1140*/  LDSM.16.M88.4 R8, [R13+0x5000] ;  /* 0x005000000d08783b */ /* 0x004ea80000000200 */
[----:B------:R3:W2:Y:S04]  /*1150*/  LDSM.16.M88.4 R72, [R13+0x5800] ;  /* 0x005800000d48783b */ /* 0x0006a80000000200 */
[----:B------:R-:W-:Y:S04]  /*1160*/  LDSM.16.M88.4 R88, [R191] ;  /* 0x00000000bf58783b */ /* 0x000fe80000000200 */
[----:B------:R-:W2:Y:S04]  /*1170*/  LDSM.16.M88.4 R92, [R192+0x2000] ;  /* 0x00200000c05c783b */ /* 0x000ea80000000200 */
[----:B------:R-:W3:Y:S04]  /*1180*/  LDSM.16.M88.4 R84, [R191+0x800] ;  /* 0x00080000bf54783b */ /* 0x000ee80000000200 */
[----:B------:R-:W3:Y:S04]  /*1190*/  LDSM.16.M88.4 R80, [R191+0x1000] ;  /* 0x00100000bf50783b */ /* 0x000ee80000000200 */
[----:B------:R-:W3:Y:S01]  /*11a0*/  LDSM.16.M88.4 R76, [R191+0x1800] ;  /* 0x00180000bf4c783b */ /* 0x000ee20000000200 */
[-C--:B-----5:R-:W-:Y:S03]  /*11b0*/  HMMA.16816.F32.BF16 R40, R28, R56.reuse, RZ ;  /* 0x000000381c28723c */ /* 0x0a0fe600000418ff */
[----:B------:R-:W-:Y:S04]  /*11c0*/  LDSM.16.M88.4 R116, [R190+0x2000] ;  /* 0x00200000be74783b */ /* 0x000fe80000000200 */
[----:B------:R-:W-:Y:S01]  /*11d0*/  LDSM.16.M88.4 R112, [R189] ;  /* 0x00000000bd70783b */ /* 0x000fe20000000200 */
[C---:B-1----:R-:W-:Y:S03]  /*11e0*/  HMMA.16816.F32.BF16 R60, R16.reuse, R56, RZ ;  /* 0x00000038103c723c */ /* 0x042fe600000418ff */
[----:B------:R-:W-:Y:S04]  /*11f0*/  LDSM.16.M88.4 R108, [R189+0x800] ;  /* 0x00080000bd6c783b */ /* 0x000fe80000000200 */
[----:B------:R-:W-:Y:S01]  /*1200*/  LDSM.16.M88.4 R104, [R189+0x1000] ;  /* 0x00100000bd68783b */ /* 0x000fe20000000200 */
[C---:B------:R-:W-:Y:S03]  /*1210*/  HMMA.16816.F32.BF16 R44, R16.reuse, R52, RZ ;  /* 0x00000034102c723c */ /* 0x040fe600000418ff */
[----:B------:R-:W-:Y:S04]  /*1220*/  LDSM.16.M88.4 R100, [R189+0x1800] ;  /* 0x00180000bd64783b */ /* 0x000fe80000000200 */
[----:B------:R-:W-:Y:S01]  /*1230*/  LDSM.16.M88.4 R96, [R190] ;  /* 0x00000000be60783b */ /* 0x000fe20000000200 */
[C---:B--2---:R-:W-:Y:S03]  /*1240*/  HMMA.16816.F32.BF16 R36, R16.reuse, R8, RZ ;  /* 0x000000081024723c */ /* 0x044fe600000418ff */
[----:B------:R-:W0:Y:S05]  /*1250*/  LDGDEPBAR ;  /* 0x00000000000079af */ /* 0x000e2a0000000000 */
[C---:B------:R-:W-:Y:S08]  /*1260*/  HMMA.16816.F32.BF16 R68, R16.reuse, R58, RZ ;  /* 0x0000003a1044723c */ /* 0x040ff000000418ff */
[C---:B---3--:R-:W-:Y:S08]  /*1270*/  HMMA.16816.F32.BF16 R12, R16.reuse, R54, RZ ;  /* 0x00000036100c723c */ /* 0x048ff000000418ff */
[----:B----4-:R-:W-:Y:S08]  /*1280*/  HMMA.16816.F32.BF16 R20, R16, R10, RZ ;  /* 0x0000000a1014723c */ /* 0x010ff000000418ff */
[C---:B------:R-:W-:Y:S08]  /*1290*/  HMMA.16816.F32.BF16 R64, R28.reuse, R52, RZ ;  /* 0x000000341c40723c */ /* 0x040ff000000418ff */
[----:B------:R-:W-:Y:S08]  /*12a0*/  HMMA.16816.F32.BF16 R48, R28, R8, RZ ;  /* 0x000000081c30723c */ /* 0x000ff000000418ff */
[----:B------:R-:W-:Y:S08]  /*12b0*/  HMMA.16816.F32.BF16 R24, R16, R72, RZ ;  /* 0x000000481018723c */ /* 0x000ff000000418ff */
[C---:B------:R-:W-:Y:S08]  /*12c0*/  HMMA.16816.F32.BF16 R56, R28.reuse, R58, RZ ;  /* 0x0000003a1c38723c */ /* 0x040ff000000418ff */
[C---:B------:R-:W-:Y:S08]  /*12d0*/  HMMA.16816.F32.BF16 R52, R28.reuse, R54, RZ ;  /* 0x000000361c34723c */ /* 0x040ff000000418ff */
[C---:B------:R-:W-:Y:S08]  /*12e0*/  HMMA.16816.F32.BF16 R8, R28.reuse, R10, RZ ;  /* 0x0000000a1c08723c */ /* 0x040ff000000418ff */
[----:B------:R-:W-:Y:S08]  /*12f0*/  HMMA.16816.F32.BF16 R32, R28, R72, RZ ;  /* 0x000000481c20723c */ /* 0x000ff000000418ff */
[-C--:B------:R-:W-:Y:S08]  /*1300*/  HMMA.16816.F32.BF16 R16, R16, R74.reuse, RZ ;  /* 0x0000004a1010723c */ /* 0x080ff000000418ff */
[----:B------:R-:W-:Y:S01]  /*1310*/  HMMA.16816.F32.BF16 R28, R28, R74, RZ ;  /* 0x0000004a1c1c723c */ /* 0x000fe200000418ff */
[----:B------:R-:W1:Y:S07]  /*1320*/  LDSM.16.M88.4 R72, [R192] ;  /* 0x00000000c048783b */ /* 0x000e6e0000000200 */
        /* <DEDUP_REMOVED lines=9> */
[C---:B-1----:R-:W-:Y:S08]  /*13c0*/  HMMA.16816.F32.BF16 R40, R72.reuse, R88, R40 ;  /* 0x000000584828723c */ /* 0x042ff00000041828 */
[C---:B------:R-:W-:Y:S08]  /*13d0*/  HMMA.16816.F32.BF16 R64, R72.reuse, R84, R64 ;  /* 0x000000544840723c */ /* 0x040ff00000041840 */
[C---:B------:R-:W-:Y:S08]  /*13e0*/  HMMA.16816.F32.BF16 R48, R72.reuse, R80, R48 ;  /* 0x000000504830723c */ /* 0x040ff00000041830 */
[C---:B------:R-:W-:Y:S08]  /*13f0*/  HMMA.16816.F32.BF16 R32, R72.reuse, R76, R32 ;  /* 0x0000004c4820723c */ /* 0x040ff00000041820 */
[C---:B------:R-:W-:Y:S01]  /*1400*/  HMMA.16816.F32.BF16 R56, R72.reuse, R90, R56 ;  /* 0x0000005a4838723c */ /* 0x040fe20000041838 */
[----:B------:R-:W1:Y:S07]  /*1410*/  LDSM.16.M88.4 R88, [R180] ;  /* 0x00000000b458783b */ /* 0x000e6e0000000200 */
[C---:B------:R-:W-:Y:S01]  /*1420*/  HMMA.16816.F32.BF16 R52, R72.reuse, R86, R52 ;  /* 0x000000564834723c */ /* 0x040fe20000041834 */
[----:B------:R-:W2:Y:S07]  /*1430*/  LDSM.16.M88.4 R84, [R180+0x800] ;  /* 0x00080000b454783b */ /* 0x000eae0000000200 */
[C---:B------:R-:W-:Y:S01]  /*1440*/  HMMA.16816.F32.BF16 R8, R72.reuse, R82, R8 ;  /* 0x000000524808723c */ /* 0x040fe20000041808 */
[----:B------:R-:W3:Y:S07]  /*1450*/  LDSM.16.M88.4 R80, [R180+0x1000] ;  /* 0x00100000b450783b */ /* 0x000eee0000000200 */
[----:B------:R-:W-:Y:S01]  /*1460*/  HMMA.16816.F32.BF16 R28, R72, R78, R28 ;  /* 0x0000004e481c723c */ /* 0x000fe2000004181c */
[----:B------:R-:W4:Y:S04]  /*1470*/  LDSM.16.M88.4 R76, [R180+0x1800] ;  /* 0x00180000b44c783b */ /* 0x000f280000000200 */
[----:B------:R-:W5:Y:S01]  /*1480*/  LDSM.16.M88.4 R72, [R188] ;  /* 0x00000000bc48783b */ /* 0x000f620000000200 */
[----:B------:R-:W-:-:S04]  /*1490*/  DEPBAR.LE SB0, 0x0 ;  /* 0x000080000000791a */ /* 0x000fc80000000000 */
        /* <DEDUP_REMOVED lines=18> */
[C---:B--2---:R-:W-:Y:S08]  /*15c0*/  HMMA.16816.F32.BF16 R44, R92.reuse, R84, R44 ;  /* 0x000000545c2c723c */ /* 0x044ff0000004182c */
[C---:B------:R-:W-:Y:S08]  /*15d0*/  HMMA.16816.F32.BF16 R12, R92.reuse, R86, R12 ;  /* 0x000000565c0c723c */ /* 0x040ff0000004180c */
[C---:B---3--:R-:W-:Y:S08]  /*15e0*/  HMMA.16816.F32.BF16 R36, R92.reuse, R80, R36 ;  /* 0x000000505c24723c */ /* 0x048ff00000041824 */
[C---:B------:R-:W-:Y:S08]  /*15f0*/  HMMA.16816.F32.BF16 R20, R92.reuse, R82, R20 ;  /* 0x000000525c14723c */ /* 0x040ff00000041814 */
[C---:B----4-:R-:W-:Y:S08]  /*1600*/  HMMA.16816.F32.BF16 R24, R92.reuse, R76, R24 ;  /* 0x0000004c5c18723c */ /* 0x050ff00000041818 */
[----:B------:R-:W-:Y:S08]  /*1610*/  HMMA.16816.F32.BF16 R16, R92, R78, R16 ;  /* 0x0000004e5c10723c */ /* 0x000ff00000041810 */
[C---:B-----5:R-:W-:Y:S08]  /*1620*/  HMMA.16816.F32.BF16 R40, R72.reuse, R88, R40 ;  /* 0x000000584828723c */ /* 0x060ff00000041828 */
        /* <DEDUP_REMOVED lines=9> */
[----:B------:R-:W-:-:S04]  /*16c0*/  IADD3 R75, R6, -0x2, RZ ;  /* 0xfffffffe064b7810 */ /* 0x000fc80007ffe0ff */
        /* <DEDUP_REMOVED lines=20> */
[----:B------:R-:W0:Y:S02]  /*1810*/  LDGDEPBAR ;  /* 0x00000000000079af */ /* 0x000e240000000000 */
.L_x_1199:
[----:B-1----:R-:W-:Y:S01]  /*1820*/  FMNMX.FTZ R73, R60, R61, !PT ;  /* 0x0000003d3c497209 */ /* 0x002fe20007810000 */
[----:B------:R-:W-:Y:S01]  /*1830*/  IMAD R234, R120, 0x8, R121 ;  /* 0x0000000878ea7824 */ /* 0x000fe200078e0279 */
[----:B------:R-:W-:Y:S01]  /*1840*/  LOP3.LUT R143, R7, R214, RZ, 0x3c, !PT ;  /* 0x000000d6078f7212 */ /* 0x000fe200078e3cff */
[----:B------:R-:W-:Y:S01]  /*1850*/  IMAD.WIDE.U32 R218, R5, -0x2daee0ad, RZ ;  /* 0xd2511f5305da7825 */ /* 0x000fe200078e00ff */
[----:B------:R-:W-:-:S02]  /*1860*/  FMNMX.FTZ R4, R68, R73, !PT ;  /* 0x0000004944047209 */ /* 0x000fc40007810000 */
[----:B------:R-:W-:Y:S01]  /*1870*/  FMNMX.FTZ R7, R42, R43, !PT ;  /* 0x0000002b2a077209 */ /* 0x000fe20007810000 */
[----:B------:R-:W-:Y:S01]  /*1880*/  IMAD.WIDE.U32 R174, R234, -0x326172a9, RZ ;  /* 0xcd9e8d57eaae7825 */ /* 0x000fe200078e00ff */
[----:B------:R-:W-:Y:S02]  /*1890*/  FMNMX.FTZ R73, R69, R4, !PT ;  /* 0x0000000445497209 */ /* 0x000fe40007810000 */
[----:B------:R-:W-:Y:S01]  /*18a0*/  FMNMX.FTZ R78, R58, R7, !PT ;  /* 0x000000073a4e7209 */ /* 0x000fe20007810000 */
[----:B------:R-:W-:Y:S01]  /*18b0*/  IMAD.SHL.U32 R187, R3, 0x2, RZ ;  /* 0x0000000203bb7824 */ /* 0x000fe200078e00ff */
[----:B------:R-:W-:Y:S01]  /*18c0*/  FMNMX.FTZ R4, R44, R73, !PT ;  /* 0x000000492c047209 */ /* 0x000fe20007810000 */
[----:B------:R-:W-:Y:S01]  /*18d0*/  IMAD R156, R217, 0x10000, R217 ;  /* 0x00010000d99c7824 */ /* 0x000fe200078e02d9 */
[----:B------:R-:W-:Y:S01]  /*18e0*/  IADD3 R228, R234, 0x4, RZ ;  /* 0x00000004eae47810 */ /* 0x000fe20007ffe0ff */
[--C-:B------:R-:W-:Y:S01]  /*18f0*/  IMAD.IADD R185, R2, 0x1, R187.reuse ;  /* 0x0000000102b97824 */ /* 0x100fe200078e02bb */
[----:B------:R-:W-:Y:S01]  /*1900*/  FMNMX.FTZ R73, R45, R4, !PT ;  /* 0x000000042d497209 */ /* 0x000fe20007810000 */
[----:B------:R-:W-:Y:S01]  /*1910*/  IMAD.IADD R186, R0, 0x1, R187 ;  /* 0x0000000100ba7824 */ /* 0x000fe200078e02bb */
[----:B------:R-:W-:Y:S01]  /*1920*/  LOP3.LUT R166, R175, R143, RZ, 0x3c, !PT ;  /* 0x0000008fafa67212 */ /* 0x000fe200078e3cff */
[----:B------:R-:W-:Y:S01]  /*1930*/  IMAD.WIDE.U32 R176, R228, -0x326172a9, RZ ;  /* 0xcd9e8d57e4b07825 */ /* 0x000fe200078e00ff */
[----:B------:R-:W-:Y:S01]  /*1940*/  FMNMX.FTZ R4, R12, R73, !PT ;  /* 0x000000490c047209 */ /* 0x000fe20007810000 */
[----:B------:R-:W-:Y:S01]  /*1950*/  LDSM.16.MT88.4 R92, [R185+0x6000] ;  /* 0x00600000b95c783b */ /* 0x000fe20000004200 */
[----:B------:R-:W-:Y:S01]  /*1960*/  FMNMX.FTZ R73, R62, R63, !PT ;  /* 0x0000003f3e497209 */ /* 0x000fe20007810000 */
[----:B------:R-:W-:Y:S01]  /*1970*/  IMAD.WIDE.U32 R166, R166, -0x2daee0ad, RZ ;  /* 0xd2511f53a6a67825 */ /* 0x000fe200078e00ff */
[----:B------:R-:W-:-:S02]  /*1980*/  FMNMX.FTZ R75, R13, R4, !PT ;  /* 0x000000040d4b7209 */ /* 0x000fc40007810000 */
[----:B------:R-:W-:Y:S01]  /*1990*/  FMNMX.FTZ R72, R70, R73, !PT ;  /* 0x0000004946487209 */ /* 0x000fe20007810000 */
[----:B------:R-:W-:Y:S01]  /*19a0*/  IMAD.IADD R184, R0, 0x1, R185 ;  /* 0x0000000100b87824 */ /* 0x000fe200078e02b9 */
[----:B------:R-:W-:Y:S02]  /*19b0*/  FMNMX.FTZ R4, R36, R75, !PT ;  /* 0x0000004b24047209 */ /* 0x000fe40007810000 */
[----:B------:R-:W-:Y:S02]  /*19c0*/  FMNMX.FTZ R73, R71, R72, !PT ;  /* 0x0000004847497209 */ /* 0x000fe40007810000 */
[----:B------:R-:W-:Y:S01]  /*19d0*/  FMNMX.FTZ R77, R37, R4, !PT ;  /* 0x00000004254d7209 */ /* 0x000fe20007810000 */
[----:B------:R-:W-:Y:S01]  /*19e0*/  LDSM.16.MT88.4 R136, [R184+0x6000] ;  /* 0x00600000b888783b */ /* 0x000fe20000004200 */
        /* <DEDUP_REMOVED lines=22> */
[----:B------:R-:W-:Y:S02]  /*1b50*/  LOP3.LUT R172, R177, R143, RZ, 0x3c, !PT ;  /* 0x0000008fb1ac7212 */ /* 0x000fe400078e3cff */
[----:B------:R-:W-:Y:S02]  /*1b60*/  FMNMX.FTZ R74, R52, R73, !PT ;  /* 0x00000049344a7209 */ /* 0x000fe40007810000 */
[----:B------:R-:W-:Y:S01]  /*1b70*/  LEA R179, R6, 0xfffffffe, 0x1 ;  /* 0xfffffffe06b37811 */ /* 0x000fe200078e08ff */
[----:B------:R-:W-:Y:S01]  /*1b80*/  IMAD.WIDE.U32 R172, R172, -0x2daee0ad, RZ ;  /* 0xd2511f53acac7825 */ /* 0x000fe200078e00ff */
[----:B------:R-:W-:Y:S02]  /*1b90*/  FMNMX.FTZ R4, R18, R7, !PT ;  /* 0x0000000712047209 */ /* 0x000fe40007810000 */
[----:B------:R-:W-:Y:S02]  /*1ba0*/  FMNMX.FTZ R75, R59, R78, !PT ;  /* 0x0000004e3b4b7209 */ /* 0x000fe40007810000 */
[----:B------:R-:W-:-:S02]  /*1bb0*/  FMNMX.FTZ R7, R53, R74, !PT ;  /* 0x0000004a35077209 */ /* 0x000fc40007810000 */
[----:B------:R-:W-:Y:S02]  /*1bc0*/  IADD3 R141, R215, -0x4498517b, RZ ;  /* 0xbb67ae85d78d7810 */ /* 0x000fe40007ffe0ff */
[----:B------:R-:W-:Y:S02]  /*1bd0*/  LOP3.LUT R80, R219, R179, R215, 0x96, !PT ;  /* 0x000000b3db507212 */ /* 0x000fe400078e96d7 */
[----:B------:R-:W-:Y:S02]  /*1be0*/  FMNMX.FTZ R73, R19, R4, !PT ;  /* 0x0000000413497209 */ /* 0x000fe40007810000 */
[----:B------:R-:W-:Y:S01]  /*1bf0*/  FMNMX.FTZ R78, R66, R75, !PT ;  /* 0x0000004b424e7209 */ /* 0x000fe20007810000 */
[----:B------:R-:W-:Y:S01]  /*1c00*/  IMAD.WIDE.U32 R80, R80, -0x326172a9, RZ ;  /* 0xcd9e8d5750507825 */ /* 0x000fe200078e00ff */
[----:B------:R-:W-:Y:S01]  /*1c10*/  FMNMX.FTZ R74, R48, R7, !PT ;  /* 0x00000007304a7209 */ /* 0x000fe20007810000 */
[----:B------:R-:W2:Y:S01]  /*1c20*/  SHFL.BFLY PT, R4, R73, 0x2, 0x1f ;  /* 0x0c401f0049047f89 */ /* 0x000ea200000e0000 */
[----:B------:R-:W-:-:S02]  /*1c30*/  LOP3.LUT R168, R167, R218, R141, 0x96, !PT ;  /* 0x000000daa7a87212 */ /* 0x000fc400078e968d */
[----:B------:R-:W-:Y:S02]  /*1c40*/  LOP3.LUT R170, R173, R218, R141, 0x96, !PT ;  /* 0x000000daadaa7212 */ /* 0x000fe400078e968d */
[----:B------:R-:W-:Y:S01]  /*1c50*/  FMNMX.FTZ R7, R67, R78, !PT ;  /* 0x0000004e43077209 */ /* 0x000fe20007810000 */
[----:B------:R-:W-:Y:S01]  /*1c60*/  IMAD.WIDE.U32 R168, R168, -0x326172a9, RZ ;  /* 0xcd9e8d57a8a87825 */ /* 0x000fe200078e00ff */
[----:B------:R-:W-:Y:S02]  /*1c70*/  IADD3 R209, R214, -0x61c88647, RZ ;  /* 0x9e3779b9d6d17810 */ /* 0x000fe40007ffe0ff */
[----:B------:R-:W-:Y:S01]  /*1c80*/  FMNMX.FTZ R75, R49, R74, !PT ;  /* 0x0000004a314b7209 */ /* 0x000fe20007810000 */
[----:B------:R-:W-:Y:S01]  /*1c90*/  IMAD.WIDE.U32 R170, R170, -0x326172a9, RZ ;  /* 0xcd9e8d57aaaa7825 */ /* 0x000fe200078e00ff */
[----:B------:R-:W-:Y:S02]  /*1ca0*/  FMNMX.FTZ R74, R54, R7, !PT ;  /* 0x00000007364a7209 */ /* 0x000fe40007810000 */
[----:B------:R-:W-:-:S02]  /*1cb0*/  IADD3 R208, R214, 0x3c6ef372, RZ ;  /* 0x3c6ef372d6d07810 */ /* 0x000fc40007ffe0ff */
[--C-:B------:R-:W-:Y:S02]  /*1cc0*/  LOP3.LUT R72, R81, R176, R209.reuse, 0x96, !PT ;  /* 0x000000b051487212 */ /* 0x100fe400078e96d1 */
[----:B------:R-:W-:Y:S02]  /*1cd0*/  FMNMX.FTZ R78, R8, R75, !PT ;  /* 0x0000004b084e7209 */ /* 0x000fe40007810000 */
[----:B------:R-:W-:Y:S02]  /*1ce0*/  FMNMX.FTZ R7, R55, R74, !PT ;  /* 0x0000004a37077209 */ /* 0x000fe40007810000 */
[----:B------:R-:W-:Y:S02]  /*1cf0*/  LOP3.LUT R220, R81, R174, R209, 0x96, !PT ;  /* 0x000000ae51dc7212 */ /* 0x000fe400078e96d1 */
[-CC-:B------:R-:W-:Y:S02]  /*1d00*/  LOP3.LUT R224, R169, R80.reuse, R208.reuse, 0x96, !PT ;  /* 0x00000050a9e07212 */ /* 0x180fe400078e96d0 */
[----:B------:R-:W-:Y:S01]  /*1d10*/  LOP3.LUT R76, R171, R80, R208, 0x96, !PT ;  /* 0x00000050ab4c7212 */ /* 0x000fe200078e96d0 */
[----:B------:R-:W-:Y:S01]  /*1d20*/  IMAD.WIDE.U32 R80, R72, -0x2daee0ad, RZ ;  /* 0xd2511f5348507825 */ /* 0x000fe200078e00ff */
[----:B------:R-:W-:-:S02]  /*1d30*/  FMNMX.FTZ R75, R9, R78, !PT ;  /* 0x0000004e094b7209 */ /* 0x000fc40007810000 */
[----:B------:R-:W-:Y:S01]  /*1d40*/  IADD3 R207, R215, 0x76cf5d0a, RZ ;  /* 0x76cf5d0ad7cf7810 */ /* 0x000fe20007ffe0ff */
[----:B------:R-:W-:Y:S01]  /*1d50*/  IMAD.WIDE.U32 R220, R220, -0x2daee0ad, RZ ;  /* 0xd2511f53dcdc7825 */ /* 0x000fe200078e00ff */
[----:B------:R-:W-:Y:S02]  /*1d60*/  FMNMX.FTZ R74, R50, R7, !PT ;  /* 0x00000007324a7209 */ /* 0x000fe40007810000 */
[----:B------:R-:W-:Y:S01]  /*1d70*/  FMNMX.FTZ R78, R32, R75, !PT ;  /* 0x0000004b204e7209 */ /* 0x000fe20007810000 */
[----:B------:R-:W-:Y:S01]  /*1d80*/  IMAD.WIDE.U32 R224, R224, -0x2daee0ad, RZ ;  /* 0xd2511f53e0e07825 */ /* 0x000fe200078e00ff */
[----:B-1----:R-:W-:Y:S02]  /*1d90*/  FMNMX.FTZ R84, R77, R84, !PT ;  /* 0x000000544d547209 */ /* 0x002fe40007810000 */
[----:B------:R-:W-:Y:S01]  /*1da0*/  LOP3.LUT R96, R81, R172, R207, 0x96, !PT ;  /* 0x000000ac51607212 */ /* 0x000fe200078e96cf */
[----:B------:R-:W-:Y:S01]  /*1db0*/  IMAD.WIDE.U32 R76, R76, -0x2daee0ad, RZ ;  /* 0xd2511f534c4c7825 */ /* 0x000fe200078e00ff */
[----:B------:R-:W-:Y:S01]  /*1dc0*/  FMNMX.FTZ R7, R51, R74, !PT ;  /* 0x0000004a33077209 */ /* 0x000fe20007810000 */
[----:B------:R-:W1:Y:S01]  /*1dd0*/  SHFL.BFLY PT, R133, R84, 0x1, 0x1f ;  /* 0x0c201f0054857f89 */ /* 0x000e6200000e0000 */
[----:B------:R-:W-:Y:S01]  /*1de0*/  FMNMX.FTZ R75, R33, R78, !PT ;  /* 0x0000004e214b7209 */ /* 0x000fe20007810000 */
[----:B------:R-:W-:Y:S01]  /*1df0*/  IMAD.WIDE.U32 R96, R96, -0x326172a9, RZ ;  /* 0xcd9e8d5760607825 */ /* 0x000fe200078e00ff */
[----:B------:R-:W-:-:S02]  /*1e00*/  FMNMX.FTZ R74, R10, R7, !PT ;  /* 0x000000070a4a7209 */ /* 0x000fc40007810000 */
[----:B------:R-:W-:Y:S02]  /*1e10*/  IADD3 R206, R214, -0x255992d5, RZ ;  /* 0xdaa66d2bd6ce7810 */ /* 0x000fe40007ffe0ff */
[----:B------:R-:W-:Y:S02]  /*1e20*/  FMNMX.FTZ R78, R28, R75, !PT ;  /* 0x0000004b1c4e7209 */ /* 0x000fe40007810000 */
[----:B------:R-:W-:Y:S02]  /*1e30*/  FMNMX.FTZ R7, R11, R74, !PT ;  /* 0x0000004a0b077209 */ /* 0x000fe40007810000 */
[----:B--2---:R-:W-:Y:S02]  /*1e40*/  FMNMX.FTZ R4, R73, R4, !PT ;  /* 0x0000000449047209 */ /* 0x004fe40007810000 */
[----:B------:R-:W-:Y:S02]  /*1e50*/  LOP3.LUT R82, R97, R170, R206, 0x96, !PT ;  /* 0x000000aa61527212 */ /* 0x000fe400078e96ce */
[----:B------:R-:W-:-:S02]  /*1e60*/  FMNMX.FTZ R78, R29, R78, !PT ;  /* 0x0000004e1d4e7209 */ /* 0x000fc40007810000 */
[----:B------:R-:W-:Y:S01]  /*1e70*/  FMNMX.FTZ R74, R34, R7, !PT ;  /* 0x00000007224a7209 */ /* 0x000fe20007810000 */
[----:B------:R-:W-:Y:S01]  /*1e80*/  IMAD.WIDE.U32 R82, R82, -0x2daee0ad, RZ ;  /* 0xd2511f5352527825 */ /* 0x000fe200078e00ff */
[----:B------:R-:W2:Y:S01]  /*1e90*/  SHFL.BFLY PT, R7, R4, 0x1, 0x1f ;  /* 0x0c201f0004077f89 */ /* 0x000ea200000e0000 */
[----:B------:R-:W-:Y:S02]  /*1ea0*/  IADD3 R203, R215, -0x126145ec, RZ ;  /* 0xed9eba14d7cb7810 */ /* 0x000fe40007ffe0ff */
[----:B------:R-:W-:Y:S01]  /*1eb0*/  FMNMX.FTZ R73, R35, R74, !PT ;  /* 0x0000004a23497209 */ /* 0x000fe20007810000 */
[----:B------:R-:W3:Y:S01]  /*1ec0*/  SHFL.BFLY PT, R135, R78, 0x2, 0x1f ;  /* 0x0c401f004e877f89 */ /* 0x000ee200000e0000 */
[----:B------:R-:W-:Y:S02]  /*1ed0*/  LOP3.LUT R74, R83, R76, R203, 0x96, !PT ;  /* 0x0000004c534a7212 */ /* 0x000fe400078e96cb */
[----:B------:R-:W-:Y:S02]  /*1ee0*/  FMNMX.FTZ R76, R30, R73, !PT ;  /* 0x000000491e4c7209 */ /* 0x000fe40007810000 */
[----:B------:R-:W-:-:S02]  /*1ef0*/  IADD3 R205, R215, 0x32370b8f, RZ ;  /* 0x32370b8fd7cd7810 */ /* 0x000fc40007ffe0ff */
[----:B------:R-:W-:Y:S02]  /*1f00*/  FMNMX.FTZ R73, R31, R76, !PT ;  /* 0x0000004c1f497209 */ /* 0x000fe40007810000 */
[----:B-1----:R-:W-:Y:S02]  /*1f10*/  FMNMX.FTZ R133, R84, R133, !PT ;  /* 0x0000008554857209 */ /* 0x002fe40007810000 */
[----:B------:R-:W-:Y:S01]  /*1f20*/  LOP3.LUT R80, R77, R80, R205, 0x96, !PT ;  /* 0x000000504d507212 */ /* 0x000fe200078e96cd */
[----:B------:R-:W1:Y:S01]  /*1f30*/  SHFL.BFLY PT, R134, R73, 0x2, 0x1f ;  /* 0x0c401f0049867f89 */ /* 0x000e6200000e0000 */
[C---:B------:R-:W-:Y:S01]  /*1f40*/  FSETP.NEU.FTZ.AND P1, PT, R133.reuse, -INF , PT ;  /* 0xff8000008500780b */ /* 0x040fe20003f3d000 */
[----:B------:R-:W-:Y:S01]  /*1f50*/  FMUL.FTZ R164, R133, c[0x0][0x23c] ;  /* 0x00008f0085a47a20 */ /* 0x000fe20000410000 */
[----:B------:R-:W-:Y:S01]  /*1f60*/  IADD3 R204, R214, 0x78dde6e4, RZ ;  /* 0x78dde6e4d6cc7810 */ /* 0x000fe20007ffe0ff */
[----:B------:R-:W-:Y:S01]  /*1f70*/  IMAD.WIDE.U32 R80, R80, -0x326172a9, RZ ;  /* 0xcd9e8d5750507825 */ /* 0x000fe200078e00ff */
[----:B------:R-:W-:Y:S01]  /*1f80*/  LOP3.LUT R72, R221, R166, R207, 0x96, !PT ;  /* 0x000000a6dd487212 */ /* 0x000fe200078e96cf */
[----:B------:R-:W-:Y:S01]  /*1f90*/  LDSM.16.MT88.4 R84, [R186+0x6000] ;  /* 0x00600000ba54783b */ /* 0x000fe20000004200 */
[----:B------:R-:W-:-:S02]  /*1fa0*/  FSEL R164, R164, RZ, P1 ;  /* 0x000000ffa4a47208 */ /* 0x000fc40000800000 */
[----:B--2---:R-:W-:Y:S01]  /*1fb0*/  FMNMX.FTZ R7, R4, R7, !PT ;  /* 0x0000000704077209 */ /* 0x004fe20007810000 */
[----:B------:R-:W-:Y:S01]  /*1fc0*/  IMAD.WIDE.U32 R222, R72, -0x326172a9, RZ ;  /* 0xcd9e8d5748de7825 */ /* 0x000fe200078e00ff */
[----:B------:R-:W-:Y:S02]  /*1fd0*/  LOP3.LUT R96, R81, R96, R204, 0x96, !PT ;  /* 0x0000006051607212 */ /* 0x000fe400078e96cc */
[----:B---3--:R-:W-:Y:S01]  /*1fe0*/  FMNMX.FTZ R135, R78, R135, !PT ;  /* 0x000000874e877209 */ /* 0x008fe20007810000 */
[C---:B------:R-:W-:Y:S01]  /*1ff0*/  FMUL.FTZ R162, R7.reuse, c[0x0][0x23c] ;  /* 0x00008f0007a27a20 */ /* 0x040fe20000410000 */
[----:B------:R-:W-:Y:S01]  /*2000*/  FSETP.NEU.FTZ.AND P1, PT, R7, -INF , PT ;  /* 0xff8000000700780b */ /* 0x000fe20003f3d000 */
[----:B------:R-:W-:Y:S01]  /*2010*/  FFMA.FTZ R4, R68, c[0x0][0x23c], -R164 ;  /* 0x00008f0044047a23 */ /* 0x000fe200000108a4 */
[----:B------:R-:W-:Y:S01]  /*2020*/  IADD3 R202, R215, -0x56f99767, RZ ;  /* 0xa9066899d7ca7810 */ /* 0x000fe20007ffe0ff */
[----:B------:R-:W2:Y:S01]  /*2030*/  SHFL.BFLY PT, R68, R135, 0x1, 0x1f ;  /* 0x0c201f0087447f89 */ /* 0x000ea200000e0000 */
[----:B------:R-:W-:Y:S01]  /*2040*/  IMAD.WIDE.U32 R96, R96, -0x2daee0ad, RZ ;  /* 0xd2511f5360607825 */ /* 0x000fe200078e00ff */
[----:B------:R-:W-:-:S02]  /*2050*/  FSEL R162, R162, RZ, P1 ;  /* 0x000000ffa2a27208 */ /* 0x000fc40000800000 */
[----:B------:R-:W-:Y:S01]  /*2060*/  LOP3.LUT R220, R225, R220, R205, 0x96, !PT ;  /* 0x000000dce1dc7212 */ /* 0x000fe200078e96cd */
[----:B------:R-:W-:Y:S01]  /*2070*/  FFMA.FTZ R140, R60, c[0x0][0x23c], -R164 ;  /* 0x00008f003c8c7a23 */ /* 0x000fe200000108a4 */
[----:B------:R-:W-:Y:S01]  /*2080*/  LOP3.LUT R72, R97, R82, R202, 0x96, !PT ;  /* 0x0000005261487212 */ /* 0x000fe200078e96ca */
[--C-:B------:R-:W-:Y:S01]  /*2090*/  FFMA.FTZ R132, R70, c[0x0][0x23c], -R162.reuse ;  /* 0x00008f0046847a23 */ /* 0x100fe200000108a2 */
[----:B-1----:R-:W-:Y:S01]  /*20a0*/  FMNMX.FTZ R134, R73, R134, !PT ;  /* 0x0000008649867209 */ /* 0x002fe20007810000 */
[----:B------:R-:W-:Y:S01]  /*20b0*/  FFMA.FTZ R3, R71, c[0x0][0x23c], -R162 ;  /* 0x00008f0047037a23 */ /* 0x000fe200000108a2 */
[----:B------:R-:W-:Y:S01]  /*20c0*/  LOP3.LUT R76, R223, R168, R206, 0x96, !PT ;  /* 0x000000a8df4c7212 */ /* 0x000fe200078e96ce */
[----:B------:R-:W-:Y:S01]  /*20d0*/  IMAD.WIDE.U32 R78, R72, -0x326172a9, RZ ;  /* 0xcd9e8d57484e7825 */ /* 0x000fe200078e00ff */
[C---:B------:R-:W-:Y:S01]  /*20e0*/  IADD3 R210, R214.reuse, -0x4ab325aa, RZ ;  /* 0xb54cda56d6d27810 */ /* 0x040fe20007ffe0ff */
[----:B------:R-:W-:Y:S01]  /*20f0*/  MUFU.EX2 R132, R132 ;  /* 0x0000008400847308 */ /* 0x000fe20000000800 */
[----:B------:R-:W-:Y:S01]  /*2100*/  IADD3 R211, R214, 0x1715609d, RZ ;  /* 0x1715609dd6d37810 */ /* 0x000fe20007ffe0ff */
[----:B------:R-:W-:Y:S01]  /*2110*/  FFMA.FTZ R149, R62, c[0x0][0x23c], -R162 ;  /* 0x00008f003e957a23 */ /* 0x000fe200000108a2 */
[----:B------:R-:W-:Y:S01]  /*2120*/  SHF.R.U32.HI R77, RZ, 0x10, R78 ;  /* 0x00000010ff4d7819 */ /* 0x000fe2000001164e */
[----:B------:R-:W-:Y:S01]  /*2130*/  FFMA.FTZ R62, R63, c[0x0][0x23c], -R162 ;  /* 0x00008f003f3e7a23 */ /* 0x000fe200000108a2 */
[----:B------:R-:W-:Y:S01]  /*2140*/  SHF.R.U32.HI R72, RZ, 0x18, R78 ;  /* 0x00000018ff487819 */ /* 0x000fe2000001164e */
[----:B------:R-:W1:Y:S01]  /*2150*/  SHFL.BFLY PT, R63, R134, 0x1, 0x1f ;  /* 0x0c201f00863f7f89 */ /* 0x000e6200000e0000 */
[----:B------:R-:W-:Y:S01]  /*2160*/  LOP3.LUT R77, R77, 0xff, RZ, 0xc0, !PT ;  /* 0x000000ff4d4d7812 */ /* 0x000fe200078ec0ff */
[----:B------:R-:W3:Y:S01]  /*2170*/  MUFU.EX2 R3, R3 ;  /* 0x0000000300037308 */ /* 0x000ee20000000800 */
[----:B------:R-:W-:Y:S01]  /*2180*/  IMAD.WIDE.U32 R220, R220, -0x326172a9, RZ ;  /* 0xcd9e8d57dcdc7825 */ /* 0x000fe200078e00ff */
[----:B------:R-:W-:-:S02]  /*2190*/  IADD3 R216, R215, 0x646e171e, RZ ;  /* 0x646e171ed7d87810 */ /* 0x000fc40007ffe0ff */
[----:B------:R-:W-:Y:S01]  /*21a0*/  PRMT R77, R77, 0x5410, R72 ;  /* 0x000054104d4d7816 */ /* 0x000fe20000000048 */
[----:B------:R-:W-:Y:S01]  /*21b0*/  FFMA.FTZ R147, R61, c[0x0][0x23c], -R164 ;  /* 0x00008f003d937a23 */ /* 0x000fe200000108a4 */
[----:B--2---:R-:W-:Y:S01]  /*21c0*/  FMNMX.FTZ R135, R135, R68, !PT ;  /* 0x0000004487877209 */ /* 0x004fe20007810000 */
[----:B------:R-:W-:Y:S01]  /*21d0*/  IMAD.WIDE.U32 R60, R74, -0x326172a9, RZ ;  /* 0xcd9e8d574a3c7825 */ /* 0x000fe200078e00ff */
[----:B------:R-:W-:Y:S01]  /*21e0*/  LOP3.LUT R222, R221, R222, R204, 0x96, !PT ;  /* 0x000000deddde7212 */ /* 0x000fe200078e96cc */
[----:B------:R-:W-:Y:S01]  /*21f0*/  HSET2.LE.AND R77, R77, R156, PT ;  /* 0x0000009c4d4d7233 */ /* 0x000fe20003803000 */
[C---:B------:R-:W-:Y:S01]  /*2200*/  FSETP.NEU.FTZ.AND P1, PT, R135.reuse, -INF , PT ;  /* 0xff8000008700780b */ /* 0x040fe20003f3d000 */
[----:B------:R-:W-:Y:S01]  /*2210*/  FMUL.FTZ R160, R135, c[0x0][0x23c] ;  /* 0x00008f0087a07a20 */ /* 0x000fe20000410000 */
[----:B------:R2:W-:Y:S01]  /*2220*/  MUFU.EX2 R0, R62 ;  /* 0x0000003e00007308 */ /* 0x0005e20000000800 */
[----:B------:R-:W-:Y:S01]  /*2230*/  IMAD.WIDE.U32 R222, R222, -0x2daee0ad, RZ ;  /* 0xd2511f53dede7825 */ /* 0x000fe200078e00ff */
[----:B------:R-:W-:-:S02]  /*2240*/  LOP3.LUT R60, R79, R60, R210, 0x96, !PT ;  /* 0x0000003c4f3c7212 */ /* 0x000fc400078e96d2 */
[----:B---3--:R-:W-:Y:S01]  /*2250*/  F2FP.BF16.PACK_AB R2, R3, R132 ;  /* 0x000000840302723e */ /* 0x008fe200000010ff */
[----:B------:R-:W-:Y:S01]  /*2260*/  FFMA.FTZ R145, R69, c[0x0][0x23c], -R164 ;  /* 0x00008f0045917a23 */ /* 0x000fe200000108a4 */
[----:B------:R-:W-:Y:S01]  /*2270*/  FSEL R160, R160, RZ, P1 ;  /* 0x000000ffa0a07208 */ /* 0x000fe20000800000 */
[----:B------:R-:W-:Y:S01]  /*2280*/  FFMA.FTZ R152, R14, c[0x0][0x23c], -R162 ;  /* 0x00008f000e987a23 */ /* 0x000fe200000108a2 */
[----:B------:R-:W-:Y:S01]  /*2290*/  LOP3.LUT R111, R77, R2, RZ, 0xc0, !PT ;  /* 0x000000024d6f7212 */ /* 0x000fe200078ec0ff */
[----:B------:R-:W-:Y:S01]  /*22a0*/  IMAD.WIDE.U32 R76, R76, -0x2daee0ad, RZ ;  /* 0xd2511f534c4c7825 */ /* 0x000fe200078e00ff */
[----:B-1----:R-:W-:Y:S01]  /*22b0*/  FMNMX.FTZ R134, R134, R63, !PT ;  /* 0x0000003f86867209 */ /* 0x002fe20007810000 */
[----:B------:R-:W1:Y:S01]  /*22c0*/  MUFU.EX2 R149, R149 ;  /* 0x0000009500957308 */ /* 0x000e620000000800 */
[----:B------:R-:W-:Y:S01]  /*22d0*/  SHF.R.U32.HI R109, RZ, 0x10, R60 ;  /* 0x00000010ff6d7819 */ /* 0x000fe2000001163c */
[----:B------:R-:W-:Y:S01]  /*22e0*/  FFMA.FTZ R144, R40, c[0x0][0x23c], -R160 ;  /* 0x00008f0028907a23 */ /* 0x000fe200000108a0 */
[----:B------:R-:W-:Y:S01]  /*22f0*/  LOP3.LUT R224, R77, R224, R203, 0x96, !PT ;  /* 0x000000e04de07212 */ /* 0x000fe200078e96cb */
[C---:B------:R-:W-:Y:S01]  /*2300*/  FMUL.FTZ R158, R134.reuse, c[0x0][0x23c] ;  /* 0x00008f00869e7a20 */ /* 0x040fe20000410000 */
[----:B------:R-:W-:Y:S01]  /*2310*/  LOP3.LUT R40, R223, R76, R202, 0x96, !PT ;  /* 0x0000004cdf287212 */ /* 0x000fe200078e96ca */
[----:B------:R-:W-:Y:S01]  /*2320*/  FFMA.FTZ R153, R41, c[0x0][0x23c], -R160 ;  /* 0x00008f0029997a23 */ /* 0x000fe200000108a0 */
[----:B------:R-:W-:Y:S01]  /*2330*/  FSETP.NEU.FTZ.AND P1, PT, R134, -INF , PT ;  /* 0xff8000008600780b */ /* 0x000fe20003f3d000 */
[----:B------:R-:W-:Y:S01]  /*2340*/  IMAD.WIDE.U32 R224, R224, -0x326172a9, RZ ;  /* 0xcd9e8d57e0e07825 */ /* 0x000fe200078e00ff */
[----:B------:R-:W-:Y:S01]  /*2350*/  LOP3.LUT R70, R60, 0xffff, RZ, 0xc0, !PT ;  /* 0x0000ffff3c467812 */ /* 0x000fe200078ec0ff */
[----:B------:R-:W-:Y:S01]  /*2360*/  MUFU.EX2 R144, R144 ;  /* 0x0000009000907308 */ /* 0x000fe20000000800 */
[----:B------:R-:W-:Y:S01]  /*2370*/  FSEL R158, R158, RZ, P1 ;  /* 0x000000ff9e9e7208 */ /* 0x000fe20000800000 */
[----:B--2---:R-:W-:Y:S01]  /*2380*/  IMAD.WIDE.U32 R62, R40, -0x326172a9, RZ ;  /* 0xcd9e8d57283e7825 */ /* 0x004fe200078e00ff */
[----:B------:R-:W-:-:S02]  /*2390*/  LOP3.LUT R69, R60, 0xff, RZ, 0xc0, !PT ;  /* 0x000000ff3c457812 */ /* 0x000fc400078ec0ff */
[----:B------:R-:W-:Y:S01]  /*23a0*/  SHF.R.U32.HI R60, RZ, 0x18, R60 ;  /* 0x00000018ff3c7819 */ /* 0x000fe2000001163c */
[----:B------:R-:W-:Y:S01]  /*23b0*/  FFMA.FTZ R155, R56, c[0x0][0x23c], -R160 ;  /* 0x00008f00389b7a23 */ /* 0x000fe200000108a0 */
[----:B------:R-:W-:Y:S01]  /*23c0*/  LOP3.LUT R56, R63, R224, R210, 0x96, !PT ;  /* 0x000000e03f387212 */ /* 0x000fe200078e96d2 */
[----:B------:R-:W2:Y:S01]  /*23d0*/  MUFU.EX2 R153, R153 ;  /* 0x0000009900997308 */ /* 0x000ea20000000800 */
[----:B------:R-:W-:Y:S01]  /*23e0*/  LOP3.LUT R109, R109, 0xff, RZ, 0xc0, !PT ;  /* 0x000000ff6d6d7812 */ /* 0x000fe200078ec0ff */
[--C-:B------:R-:W-:Y:S01]  /*23f0*/  FFMA.FTZ R146, R59, c[0x0][0x23c], -R158.reuse ;  /* 0x00008f003b927a23 */ /* 0x100fe2000001089e */
[----:B------:R-:W-:Y:S01]  /*2400*/  LOP3.LUT R59, R56, 0xffff, RZ, 0xc0, !PT ;  /* 0x0000ffff383b7812 */ /* 0x000fe200078ec0ff */
[----:B------:R-:W-:Y:S01]  /*2410*/  FFMA.FTZ R150, R42, c[0x0][0x23c], -R158 ;  /* 0x00008f002a967a23 */ /* 0x000fe2000001089e */
[----:B------:R-:W-:Y:S01]  /*2420*/  PRMT R109, R109, 0x5410, R60 ;  /* 0x000054106d6d7816 */ /* 0x000fe2000000003c */
[--C-:B------:R-:W-:Y:S01]  /*2430*/  FFMA.FTZ R159, R58, c[0x0][0x23c], -R158.reuse ;  /* 0x00008f003a9f7a23 */ /* 0x100fe2000001089e */
[----:B------:R-:W-:Y:S01]  /*2440*/  LOP3.LUT R41, R56, 0xff, RZ, 0xc0, !PT ;  /* 0x000000ff38297812 */ /* 0x000fe200078ec0ff */
[----:B------:R-:W-:Y:S01]  /*2450*/  FFMA.FTZ R161, R43, c[0x0][0x23c], -R158 ;  /* 0x00008f002ba17a23 */ /* 0x000fe2000001089e */
[----:B------:R-:W-:Y:S01]  /*2460*/  SHF.R.U32.HI R42, RZ, 0x8, R59 ;  /* 0x00000008ff2a7819 */ /* 0x000fe2000001163b */
[--C-:B------:R-:W-:Y:S01]  /*2470*/  HSET2.LE.AND R109, R109, R156.reuse, PT ;  /* 0x0000009c6d6d7233 */ /* 0x100fe20003803000 */
[----:B------:R-:W-:Y:S01]  /*2480*/  LOP3.LUT R74, R78, 0xffff, RZ, 0xc0, !PT ;  /* 0x0000ffff4e4a7812 */ /* 0x000fe200078ec0ff */
[----:B------:R-:W-:Y:S01]  /*2490*/  MUFU.EX2 R159, R159 ;  /* 0x0000009f009f7308 */ /* 0x000fe20000000800 */
[----:B------:R-:W-:Y:S01]  /*24a0*/  PRMT R41, R41, 0x5410, R42 ;  /* 0x0000541029297816 */ /* 0x000fe2000000002a */
[----:B------:R-:W-:Y:S01]  /*24b0*/  FFMA.FTZ R163, R15, c[0x0][0x23c], -R162 ;  /* 0x00008f000fa37a23 */ /* 0x000fe200000108a2 */
[----:B-1----:R-:W-:Y:S01]  /*24c0*/  F2FP.BF16.PACK_AB R2, R0, R149 ;  /* 0x000000950002723e */ /* 0x002fe200000010ff */
[----:B------:R-:W-:Y:S01]  /*24d0*/  FFMA.FTZ R148, R12, c[0x0][0x23c], -R164 ;  /* 0x00008f000c947a23 */ /* 0x000fe200000108a4 */
[----:B------:R-:W-:Y:S01]  /*24e0*/  SHF.R.U32.HI R74, RZ, 0x8, R74 ;  /* 0x00000008ff4a7819 */ /* 0x000fe2000001164a */
[--C-:B------:R-:W-:Y:S01]  /*24f0*/  HSET2.LE.AND R104, R41, R156.reuse, PT ;  /* 0x0000009c29687233 */ /* 0x100fe20003803000 */
[----:B------:R-:W-:Y:S01]  /*2500*/  LOP3.LUT R79, R78, 0xff, RZ, 0xc0, !PT ;  /* 0x000000ff4e4f7812 */ /* 0x000fe200078ec0ff */
[----:B------:R-:W1:Y:S01]  /*2510*/  MUFU.EX2 R146, R146 ;  /* 0x0000009200927308 */ /* 0x000e620000000800 */
[----:B------:R-:W-:Y:S01]  /*2520*/  LOP3.LUT R109, R109, R2, RZ, 0xc0, !PT ;  /* 0x000000026d6d7212 */ /* 0x000fe200078ec0ff */
[----:B------:R-:W-:Y:S01]  /*2530*/  FFMA.FTZ R2, R57, c[0x0][0x23c], -R160 ;  /* 0x00008f0039027a23 */ /* 0x000fe200000108a0 */
[----:B------:R-:W-:Y:S01]  /*2540*/  LOP3.LUT R40, R61, R80, R211, 0x96, !PT ;  /* 0x000000503d287212 */ /* 0x000fe200078e96d3 */
[----:B------:R-:W-:Y:S01]  /*2550*/  FFMA.FTZ R157, R13, c[0x0][0x23c], -R164 ;  /* 0x00008f000d9d7a23 */ /* 0x000fe200000108a4 */
[----:B------:R-:W-:Y:S01]  /*2560*/  LOP3.LUT R60, R62, 0xffff, RZ, 0xc0, !PT ;  /* 0x0000ffff3e3c7812 */ /* 0x000fe200078ec0ff */
[----:B------:R-:W-:Y:S01]  /*2570*/  FFMA.FTZ R154, R46, c[0x0][0x23c], -R162 ;  /* 0x00008f002e9a7a23 */ /* 0x000fe200000108a2 */
[----:B--2---:R-:W-:Y:S01]  /*2580*/  F2FP.BF16.PACK_AB R41, R153, R144 ;  /* 0x000000909929723e */ /* 0x004fe200000010ff */
[----:B------:R-:W-:Y:S01]  /*2590*/  MUFU.EX2 R140, R140 ;  /* 0x0000008c008c7308 */ /* 0x000fe20000000800 */
[----:B------:R-:W-:Y:S01]  /*25a0*/  PRMT R79, R79, 0x5410, R74 ;  /* 0x000054104f4f7816 */ /* 0x000fe2000000004a */
[----:B------:R-:W-:Y:S01]  /*25b0*/  FFMA.FTZ R165, R47, c[0x0][0x23c], -R162 ;  /* 0x00008f002fa57a23 */ /* 0x000fe200000108a2 */
[----:B------:R-:W2:Y:S01]  /*25c0*/  LDSM.16.MT88.4 R72, [R187+0x6000] ;  /* 0x00600000bb48783b */ /* 0x000ea20000004200 */
[----:B------:R-:W-:Y:S01]  /*25d0*/  SHF.R.U32.HI R107, RZ, 0x10, R62 ;  /* 0x00000010ff6b7819 */ /* 0x000fe2000001163e */
[--C-:B------:R-:W-:Y:S01]  /*25e0*/  FFMA.FTZ R142, R44, c[0x0][0x23c], -R164.reuse ;  /* 0x00008f002c8e7a23 */ /* 0x100fe200000108a4 */
[----:B------:R-:W-:Y:S01]  /*25f0*/  LOP3.LUT R57, R62, 0xff, RZ, 0xc0, !PT ;  /* 0x000000ff3e397812 */ /* 0x000fe200078ec0ff */
[----:B------:R-:W-:Y:S01]  /*2600*/  FFMA.FTZ R151, R45, c[0x0][0x23c], -R164 ;  /* 0x00008f002d977a23 */ /* 0x000fe200000108a4 */
[----:B------:R-:W-:Y:S01]  /*2610*/  SHF.R.U32.HI R60, RZ, 0x8, R60 ;  /* 0x00000008ff3c7819 */ /* 0x000fe2000001163c */
[----:B------:R-:W-:Y:S01]  /*2620*/  MUFU.EX2 R147, R147 ;  /* 0x0000009300937308 */ /* 0x000fe20000000800 */
[----:B------:R-:W-:Y:S01]  /*2630*/  LOP3.LUT R104, R104, R41, RZ, 0xc0, !PT ;  /* 0x0000002968687212 */ /* 0x000fe200078ec0ff */
[----:B------:R-:W-:Y:S01]  /*2640*/  IMAD.WIDE.U32 R40, R40, -0x2daee0ad, RZ ;  /* 0xd2511f5328287825 */ /* 0x000fe200078e00ff */
[----:B------:R-:W-:Y:S01]  /*2650*/  SHF.R.U32.HI R105, RZ, 0x10, R56 ;  /* 0x00000010ff697819 */ /* 0x000fe20000011638 */
[--C-:B------:R-:W-:Y:S01]  /*2660*/  HSET2.LE.AND R79, R79, R156.reuse, PT ;  /* 0x0000009c4f4f7233 */ /* 0x100fe20003803000 */
[----:B------:R-:W-:Y:S01]  /*2670*/  SHF.R.U32.HI R58, RZ, 0x18, R62 ;  /* 0x00000018ff3a7819 */ /* 0x000fe2000001163e */
[----:B------:R-:W-:Y:S01]  /*2680*/  LDSM.16.MT88.4 R44, [R186+0x6800] ;  /* 0x00680000ba2c783b */ /* 0x000fe20000004200 */
[----:B------:R-:W-:Y:S01]  /*2690*/  LOP3.LUT R107, R107, 0xff, RZ, 0xc0, !PT ;  /* 0x000000ff6b6b7812 */ /* 0x000fe200078ec0ff */
[----:B------:R-:W-:Y:S01]  /*26a0*/  MUFU.EX2 R4, R4 ;  /* 0x0000000400047308 */ /* 0x000fe20000000800 */
[----:B------:R-:W-:Y:S01]  /*26b0*/  PRMT R57, R57, 0x5410, R60 ;  /* 0x0000541039397816 */ /* 0x000fe2000000003c */
[----:B------:R-:W-:Y:S01]  /*26c0*/  FFMA.FTZ R167, R64, c[0x0][0x23c], -R160 ;  /* 0x00008f0040a77a23 */ /* 0x000fe200000108a0 */
[----:B------:R-:W-:Y:S01]  /*26d0*/  SHF.R.U32.HI R56, RZ, 0x18, R56 ;  /* 0x00000018ff387819 */ /* 0x000fe20000011638 */
[----:B------:R-:W-:Y:S01]  /*26e0*/  FFMA.FTZ R64, R65, c[0x0][0x23c], -R160 ;  /* 0x00008f0041407a23 */ /* 0x000fe200000108a0 */
[----:B------:R-:W-:Y:S01]  /*26f0*/  LOP3.LUT R105, R105, 0xff, RZ, 0xc0, !PT ;  /* 0x000000ff69697812 */ /* 0x000fe200078ec0ff */
[--C-:B------:R-:W-:Y:S01]  /*2700*/  HSET2.LE.AND R106, R57, R156.reuse, PT ;  /* 0x0000009c396a7233 */ /* 0x100fe20003803000 */
[----:B------:R-:W-:Y:S01]  /*2710*/  LOP3.LUT R12, R40, 0xffff, RZ, 0xc0, !PT ;  /* 0x0000ffff280c7812 */ /* 0x000fe200078ec0ff */
[----:B------:R-:W3:Y:S01]  /*2720*/  MUFU.EX2 R145, R145 ;  /* 0x0000009100917308 */ /* 0x000ee20000000800 */
[----:B------:R-:W-:Y:S01]  /*2730*/  PRMT R107, R107, 0x5410, R58 ;  /* 0x000054106b6b7816 */ /* 0x000fe2000000003a */
[----:B------:R-:W-:Y:S01]  /*2740*/  FFMA.FTZ R65, R52, c[0x0][0x23c], -R160 ;  /* 0x00008f0034417a23 */ /* 0x000fe200000108a0 */
[----:B------:R-:W-:Y:S01]  /*2750*/  SHF.R.U32.HI R70, RZ, 0x8, R70 ;  /* 0x00000008ff467819 */ /* 0x000fe20000011646 */
[----:B------:R-:W-:Y:S01]  /*2760*/  FFMA.FTZ R66, R66, c[0x0][0x23c], -R158 ;  /* 0x00008f0042427a23 */ /* 0x000fe2000001089e */
[----:B------:R-:W-:Y:S01]  /*2770*/  PRMT R105, R105, 0x5410, R56 ;  /* 0x0000541069697816 */ /* 0x000fe20000000038 */
[--C-:B------:R-:W-:Y:S01]  /*2780*/  HSET2.LE.AND R107, R107, R156.reuse, PT ;  /* 0x0000009c6b6b7233 */ /* 0x100fe20003803000 */
[----:B------:R-:W-:Y:S01]  /*2790*/  LOP3.LUT R57, R40, 0xff, RZ, 0xc0, !PT ;  /* 0x000000ff28397812 */ /* 0x000fe200078ec0ff */
[----:B------:R-:W-:Y:S01]  /*27a0*/  MUFU.EX2 R155, R155 ;  /* 0x0000009b009b7308 */ /* 0x000fe20000000800 */
[----:B------:R-:W-:Y:S01]  /*27b0*/  SHF.R.U32.HI R12, RZ, 0x8, R12 ;  /* 0x00000008ff0c7819 */ /* 0x000fe2000001160c */
[--C-:B------:R-:W-:Y:S01]  /*27c0*/  HSET2.LE.AND R105, R105, R156.reuse, PT ;  /* 0x0000009c69697233 */ /* 0x100fe20003803000 */
[----:B------:R-:W-:Y:S01]  /*27d0*/  LOP3.LUT R56, R41, R96, R216, 0x96, !PT ;  /* 0x0000006029387212 */ /* 0x000fe200078e96d8 */
[----:B------:R-:W-:Y:S01]  /*27e0*/  FFMA.FTZ R48, R48, c[0x0][0x23c], -R160 ;  /* 0x00008f0030307a23 */ /* 0x000fe200000108a0 */
[----:B------:R-:W-:Y:S01]  /*27f0*/  SHF.R.U32.HI R14, RZ, 0x10, R40 ;  /* 0x00000010ff0e7819 */ /* 0x000fe20000011628 */
[----:B------:R-:W-:Y:S01]  /*2800*/  FFMA.FTZ R49, R49, c[0x0][0x23c], -R160 ;  /* 0x00008f0031317a23 */ /* 0x000fe200000108a0 */
[----:B------:R-:W-:Y:S01]  /*2810*/  PRMT R69, R69, 0x5410, R70 ;  /* 0x0000541045457816 */ /* 0x000fe20000000046 */
[----:B------:R-:W4:Y:S01]  /*2820*/  MUFU.EX2 R2, R2 ;  /* 0x0000000200027308 */ /* 0x000f220000000800 */
[----:B-1----:R-:W-:Y:S01]  /*2830*/  F2FP.BF16.PACK_AB R42, R146, R159 ;  /* 0x0000009f922a723e */ /* 0x002fe200000010ff */
[----:B------:R-:W-:Y:S01]  /*2840*/  FFMA.FTZ R50, R50, c[0x0][0x23c], -R158 ;  /* 0x00008f0032327a23 */ /* 0x000fe2000001089e */
[----:B------:R-:W-:Y:S01]  /*2850*/  PRMT R57, R57, 0x5410, R12 ;  /* 0x0000541039397816 */ /* 0x000fe2000000000c */
[--C-:B------:R-:W-:Y:S01]  /*2860*/  HSET2.LE.AND R69, R69, R156.reuse, PT ;  /* 0x0000009c45457233 */ /* 0x100fe20003803000 */
[----:B------:R-:W-:Y:S01]  /*2870*/  SHF.R.U32.HI R63, RZ, 0x18, R40 ;  /* 0x00000018ff3f7819 */ /* 0x000fe20000011628 */
[----:B------:R-:W-:Y:S01]  /*2880*/  FFMA.FTZ R51, R51, c[0x0][0x23c], -R158 ;  /* 0x00008f0033337a23 */ /* 0x000fe2000001089e */
[----:B------:R-:W-:Y:S01]  /*2890*/  LOP3.LUT R12, R56, 0xffff, RZ, 0xc0, !PT ;  /* 0x0000ffff380c7812 */ /* 0x000fe200078ec0ff */
[----:B------:R-:W-:Y:S01]  /*28a0*/  MUFU.EX2 R150, R150 ;  /* 0x0000009600967308 */ /* 0x000fe20000000800 */
[----:B------:R-:W-:Y:S01]  /*28b0*/  LOP3.LUT R14, R14, 0xff, RZ, 0xc0, !PT ;  /* 0x000000ff0e0e7812 */ /* 0x000fe200078ec0ff */
[--C-:B------:R-:W-:Y:S01]  /*28c0*/  HSET2.LE.AND R57, R57, R156.reuse, PT ;  /* 0x0000009c39397233 */ /* 0x100fe20003803000 */
[----:B------:R-:W-:Y:S01]  /*28d0*/  SHF.R.U32.HI R173, RZ, 0x10, R56 ;  /* 0x00000010ffad7819 */ /* 0x000fe20000011638 */
[----:B------:R-:W-:Y:S01]  /*28e0*/  FFMA.FTZ R16, R16, c[0x0][0x23c], -R164 ;  /* 0x00008f0010107a23 */ /* 0x000fe200000108a4 */
[----:B------:R-:W-:Y:S01]  /*28f0*/  LOP3.LUT R107, R107, R42, RZ, 0xc0, !PT ;  /* 0x0000002a6b6b7212 */ /* 0x000fe200078ec0ff */
[----:B------:R-:W-:Y:S01]  /*2900*/  FADD.FTZ R144, R144, R153 ;  /* 0x0000009990907221 */ /* 0x000fe20000010000 */
[----:B---3--:R-:W-:Y:S01]  /*2910*/  F2FP.BF16.PACK_AB R110, R145, R4 ;  /* 0x00000004916e723e */ /* 0x008fe200000010ff */
[----:B------:R-:W1:Y:S01]  /*2920*/  MUFU.EX2 R161, R161 ;  /* 0x000000a100a17308 */ /* 0x000e620000000800 */
[----:B------:R-:W-:Y:S01]  /*2930*/  F2FP.BF16.PACK_AB R108, R147, R140 ;  /* 0x0000008c936c723e */ /* 0x000fe200000010ff */
[----:B------:R-:W-:Y:S01]  /*2940*/  FADD.FTZ R147, R140, R147 ;  /* 0x000000938c937221 */ /* 0x000fe20000010000 */
[----:B----4-:R-:W-:Y:S01]  /*2950*/  F2FP.BF16.PACK_AB R43, R2, R155 ;  /* 0x0000009b022b723e */ /* 0x010fe200000010ff */
[----:B------:R-:W-:Y:S01]  /*2960*/  FADD.FTZ R149, R149, R0 ;  /* 0x0000000095957221 */ /* 0x000fe20000010000 */
[----:B------:R-:W-:Y:S01]  /*2970*/  LOP3.LUT R61, R56, 0xff, RZ, 0xc0, !PT ;  /* 0x000000ff383d7812 */ /* 0x000fe200078ec0ff */
[----:B------:R-:W-:Y:S01]  /*2980*/  FADD.FTZ R155, R155, R144 ;  /* 0x000000909b9b7221 */ /* 0x000fe20000010000 */
[----:B------:R-:W-:Y:S01]  /*2990*/  SHF.R.U32.HI R12, RZ, 0x8, R12 ;  /* 0x00000008ff0c7819 */ /* 0x000fe2000001160c */
[----:B------:R-:W-:Y:S01]  /*29a0*/  MUFU.EX2 R152, R152 ;  /* 0x0000009800987308 */ /* 0x000fe20000000800 */
[----:B------:R-:W-:Y:S01]  /*29b0*/  PRMT R63, R14, 0x5410, R63 ;  /* 0x000054100e3f7816 */ /* 0x000fe2000000003f */
[----:B------:R-:W-:Y:S01]  /*29c0*/  FADD.FTZ R4, R4, R147 ;  /* 0x0000009304047221 */ /* 0x000fe20000010000 */
[----:B------:R-:W-:Y:S01]  /*29d0*/  SHF.R.U32.HI R56, RZ, 0x18, R56 ;  /* 0x00000018ff387819 */ /* 0x000fe20000011638 */
[----:B------:R-:W-:Y:S01]  /*29e0*/  FADD.FTZ R132, R132, R149 ;  /* 0x0000009584847221 */ /* 0x000fe20000010000 */
[----:B------:R-:W-:Y:S01]  /*29f0*/  LOP3.LUT R173, R173, 0xff, RZ, 0xc0, !PT ;  /* 0x000000ffadad7812 */ /* 0x000fe200078ec0ff */
[--C-:B------:R-:W-:Y:S01]  /*2a00*/  HSET2.LE.AND R63, R63, R156.reuse, PT ;  /* 0x0000009c3f3f7233 */ /* 0x100fe20003803000 */
[----:B------:R-:W-:Y:S01]  /*2a10*/  LOP3.LUT R110, R79, R110, RZ, 0xc0, !PT ;  /* 0x0000006e4f6e7212 */ /* 0x000fe200078ec0ff */
[----:B------:R-:W3:Y:S01]  /*2a20*/  MUFU.EX2 R163, R163 ;  /* 0x000000a300a37308 */ /* 0x000ee20000000800 */
[----:B-1----:R-:W-:Y:S01]  /*2a30*/  F2FP.BF16.PACK_AB R42, R161, R150 ;  /* 0x00000096a12a723e */ /* 0x002fe200000010ff */
[----:B------:R-:W-:Y:S01]  /*2a40*/  FADD.FTZ R150, R150, R161 ;  /* 0x000000a196967221 */ /* 0x000fe20000010000 */
[----:B------:R-:W-:Y:S01]  /*2a50*/  LOP3.LUT R108, R69, R108, RZ, 0xc0, !PT ;  /* 0x0000006c456c7212 */ /* 0x000fe200078ec0ff */
[----:B------:R-:W-:Y:S01]  /*2a60*/  FADD.FTZ R2, R2, R155 ;  /* 0x0000009b02027221 */ /* 0x000fe20000010000 */
[----:B------:R-:W-:Y:S01]  /*2a70*/  LOP3.LUT R106, R106, R43, RZ, 0xc0, !PT ;  /* 0x0000002b6a6a7212 */ /* 0x000fe200078ec0ff */
[----:B------:R-:W-:Y:S01]  /*2a80*/  FADD.FTZ R159, R159, R150 ;  /* 0x000000969f9f7221 */ /* 0x000fe20000010000 */
[----:B------:R-:W-:Y:S01]  /*2a90*/  LOP3.LUT R105, R105, R42, RZ, 0xc0, !PT ;  /* 0x0000002a69697212 */ /* 0x000fe200078ec0ff */
[----:B------:R-:W-:Y:S01]  /*2aa0*/  MUFU.EX2 R148, R148 ;  /* 0x0000009400947308 */ /* 0x000fe20000000800 */
[----:B------:R-:W-:Y:S01]  /*2ab0*/  PRMT R61, R61, 0x5410, R12 ;  /* 0x000054103d3d7816 */ /* 0x000fe2000000000c */
[-C--:B------:R-:W-:Y:S01]  /*2ac0*/  HMMA.16816.F32.BF16 R100, R108, R136.reuse, RZ ;  /* 0x000000886c64723c */ /* 0x080fe200000418ff */
[----:B------:R-:W-:Y:S01]  /*2ad0*/  PRMT R173, R173, 0x5410, R56 ;  /* 0x00005410adad7816 */ /* 0x000fe20000000038 */
[----:B------:R-:W1:Y:S01]  /*2ae0*/  LDSM.16.MT88.4 R40, [R187+0x6800] ;  /* 0x00680000bb28783b */ /* 0x000e620000004200 */
[----:B------:R-:W-:Y:S01]  /*2af0*/  LOP3.LUT R220, R225, R220, R211, 0x96, !PT ;  /* 0x000000dce1dc7212 */ /* 0x000fe200078e96d3 */
[--C-:B------:R-:W-:Y:S01]  /*2b00*/  HSET2.LE.AND R60, R61, R156.reuse, PT ;  /* 0x0000009c3d3c7233 */ /* 0x100fe20003803000 */
[----:B------:R-:W-:Y:S01]  /*2b10*/  IADD3 R179, R179, 0x1, RZ ;  /* 0x00000001b3b37810 */ /* 0x000fe20007ffe0ff */
[----:B------:R-:W4:Y:S01]  /*2b20*/  MUFU.EX2 R157, R157 ;  /* 0x0000009d009d7308 */ /* 0x000f220000000800 */
[----:B---3--:R-:W-:Y:S01]  /*2b30*/  F2FP.BF16.PACK_AB R58, R163, R152 ;  /* 0x00000098a33a723e */ /* 0x008fe200000010ff */
[----:B------:R-:W-:Y:S01]  /*2b40*/  HMMA.16816.F32.BF16 R96, R104, R136, RZ ;  /* 0x000000886860723c */ /* 0x000fe200000418ff */
[----:B------:R-:W-:Y:S01]  /*2b50*/  HSET2.LE.AND R61, R173, R156, PT ;  /* 0x0000009cad3d7233 */ /* 0x000fe20003803000 */
[----:B------:R-:W3:Y:S01]  /*2b60*/  LDSM.16.MT88.4 R12, [R185+0x6800] ;  /* 0x00680000b90c783b */ /* 0x000ee20000004200 */
[----:B------:R-:W-:Y:S01]  /*2b70*/  LOP3.LUT R63, R63, R58, RZ, 0xc0, !PT ;  /* 0x0000003a3f3f7212 */ /* 0x000fe200078ec0ff */
[----:B------:R-:W-:Y:S01]  /*2b80*/  IMAD.WIDE.U32 R220, R220, -0x2daee0ad, RZ ;  /* 0xd2511f53dcdc7825 */ /* 0x000fe200078e00ff */
[----:B------:R-:W-:Y:S01]  /*2b90*/  LOP3.LUT R218, R219, R179, R215, 0x96, !PT ;  /* 0x000000b3dbda7212 */ /* 0x000fe200078e96d7 */
[----:B------:R-:W-:Y:S02]  /*2ba0*/  MUFU.EX2 R154, R154 ;  /* 0x0000009a009a7308 */ /* 0x000fe40000000800 */
[----:B--2---:R-:W-:Y:S01]  /*2bb0*/  HMMA.16816.F32.BF16 R124, R108, R72, RZ ;  /* 0x000000486c7c723c */ /* 0x004fe200000418ff */
[----:B------:R-:W-:Y:S01]  /*2bc0*/  LOP3.LUT R222, R221, R222, R216, 0x96, !PT ;  /* 0x000000deddde7212 */ /* 0x000fe200078e96d8 */
[----:B------:R-:W-:Y:S01]  /*2bd0*/  IMAD.WIDE.U32 R218, R218, -0x326172a9, RZ ;  /* 0xcd9e8d57dada7825 */ /* 0x000fe200078e00ff */
[----:B------:R-:W-:-:S02]  /*2be0*/  SHF.R.U32.HI R173, RZ, 0x10, R220 ;  /* 0x00000010ffad7819 */ /* 0x000fc400000116dc */
[----:B------:R-:W-:Y:S01]  /*2bf0*/  SHF.R.U32.HI R175, RZ, 0x10, R222 ;  /* 0x00000010ffaf7819 */ /* 0x000fe200000116de */
[----:B------:R-:W2:Y:S01]  /*2c00*/  MUFU.EX2 R165, R165 ;  /* 0x000000a500a57308 */ /* 0x000ea20000000800 */
[----:B----4-:R-:W-:Y:S01]  /*2c10*/  F2FP.BF16.PACK_AB R62, R157, R148 ;  /* 0x000000949d3e723e */ /* 0x010fe200000010ff */
[C---:B------:R-:W-:Y:S01]  /*2c20*/  HMMA.16816.F32.BF16 R76, R108.reuse, R84, RZ ;  /* 0x000000546c4c723c */ /* 0x040fe200000418ff */
[----:B------:R-:W-:Y:S01]  /*2c30*/  SHF.R.U32.HI R52, RZ, 0x18, R220 ;  /* 0x00000018ff347819 */ /* 0x000fe200000116dc */
[----:B------:R-:W-:Y:S01]  /*2c40*/  FADD.FTZ R159, R146, R159 ;  /* 0x0000009f929f7221 */ /* 0x000fe20000010000 */
[----:B------:R-:W-:Y:S01]  /*2c50*/  LOP3.LUT R62, R57, R62, RZ, 0xc0, !PT ;  /* 0x0000003e393e7212 */ /* 0x000fe200078ec0ff */
[----:B------:R-:W-:Y:S01]  /*2c60*/  FADD.FTZ R145, R145, R4 ;  /* 0x0000000491917221 */ /* 0x000fe20000010000 */
[----:B------:R-:W4:Y:S01]  /*2c70*/  LDSM.16.MT88.4 R56, [R184+0x6800] ;  /* 0x00680000b838783b */ /* 0x000f220000004200 */
[----:B------:R-:W-:Y:S01]  /*2c80*/  MUFU.EX2 R142, R142 ;  /* 0x0000008e008e7308 */ /* 0x000fe20000000800 */
[----:B------:R-:W-:Y:S01]  /*2c90*/  LOP3.LUT R175, R175, 0xff, RZ, 0xc0, !PT ;  /* 0x000000ffafaf7812 */ /* 0x000fe200078ec0ff */
[----:B------:R-:W-:Y:S01]  /*2ca0*/  HMMA.16816.F32.BF16 R88, R108, R92, RZ ;  /* 0x0000005c6c58723c */ /* 0x000fe200000418ff */
[----:B------:R-:W-:Y:S01]  /*2cb0*/  LOP3.LUT R176, R219, R176, R209, 0x96, !PT ;  /* 0x000000b0dbb07212 */ /* 0x000fe200078e96d1 */
[----:B------:R-:W-:-:S02]  /*2cc0*/  FADD.FTZ R3, R3, R132 ;  /* 0x0000008403037221 */ /* 0x000fc40000010000 */
[----:B------:R-:W-:Y:S02]  /*2cd0*/  FFMA.FTZ R34, R34, c[0x0][0x23c], -R158 ;  /* 0x00008f0022227a23 */ /* 0x000fe4000001089e */
[----:B------:R-:W5:Y:S01]  /*2ce0*/  MUFU.EX2 R151, R151 ;  /* 0x0000009700977308 */ /* 0x000f620000000800 */
[----:B--2---:R-:W-:Y:S01]  /*2cf0*/  F2FP.BF16.PACK_AB R136, R165, R154 ;  /* 0x0000009aa588723e */ /* 0x004fe200000010ff */
[C---:B------:R-:W-:Y:S01]  /*2d00*/  HMMA.16816.F32.BF16 R68, R108.reuse, R74, RZ ;  /* 0x0000004a6c44723c */ /* 0x040fe200000418ff */
[----:B------:R-:W-:Y:S02]  /*2d10*/  IMAD.WIDE.U32 R176, R176, -0x2daee0ad, RZ ;  /* 0xd2511f53b0b07825 */ /* 0x000fe400078e00ff */
[----:B------:R-:W-:Y:S02]  /*2d20*/  LOP3.LUT R61, R61, R136, RZ, 0xc0, !PT ;  /* 0x000000883d3d7212 */ /* 0x000fe400078ec0ff */
[----:B------:R-:W-:Y:S01]  /*2d30*/  FFMA.FTZ R136, R53, c[0x0][0x23c], -R160 ;  /* 0x00008f0035887a23 */ /* 0x000fe200000108a0 */
[----:B------:R-:W-:Y:S01]  /*2d40*/  MUFU.EX2 R65, R65 ;  /* 0x0000004100417308 */ /* 0x000fe20000000800 */
[----:B------:R-:W-:Y:S01]  /*2d50*/  LOP3.LUT R53, R220, 0xff, RZ, 0xc0, !PT ;  /* 0x000000ffdc357812 */ /* 0x000fe200078ec0ff */
[----:B------:R-:W-:Y:S01]  /*2d60*/  HMMA.16816.F32.BF16 R80, R108, R86, RZ ;  /* 0x000000566c50723c */ /* 0x000fe200000418ff */
[----:B------:R-:W-:-:S02]  /*2d70*/  FADD.FTZ R154, R154, R3 ;  /* 0x000000039a9a7221 */ /* 0x000fc40000010000 */
[----:B------:R-:W-:Y:S02]  /*2d80*/  FFMA.FTZ R32, R32, c[0x0][0x23c], -R160 ;  /* 0x00008f0020207a23 */ /* 0x000fe400000108a0 */
[----:B------:R-:W-:Y:S01]  /*2d90*/  FADD.FTZ R165, R165, R154 ;  /* 0x0000009aa5a57221 */ /* 0x000fe20000010000 */
[----:B-----5:R-:W-:Y:S01]  /*2da0*/  F2FP.BF16.PACK_AB R137, R151, R142 ;  /* 0x0000008e9789723e */ /* 0x020fe200000010ff */
[----:B------:R-:W2:Y:S01]  /*2db0*/  MUFU.EX2 R136, R136 ;  /* 0x0000008800887308 */ /* 0x000ea20000000800 */
[----:B------:R-:W-:Y:S01]  /*2dc0*/  HMMA.16816.F32.BF16 R112, R108, R94, RZ ;  /* 0x0000005e6c70723c */ /* 0x000fe200000418ff */
[----:B------:R-:W-:Y:S01]  /*2dd0*/  FADD.FTZ R142, R142, R145 ;  /* 0x000000918e8e7221 */ /* 0x000fe20000010000 */
[----:B------:R-:W-:Y:S01]  /*2de0*/  LOP3.LUT R60, R60, R137, RZ, 0xc0, !PT ;  /* 0x000000893c3c7212 */ /* 0x000fe200078ec0ff */
[----:B------:R-:W-:Y:S01]  /*2df0*/  FFMA.FTZ R137, R54, c[0x0][0x23c], -R158 ;  /* 0x00008f0036897a23 */ /* 0x000fe2000001089e */
[----:B------:R-:W-:Y:S01]  /*2e00*/  LOP3.LUT R54, R220, 0xffff, RZ, 0xc0, !PT ;  /* 0x0000ffffdc367812 */ /* 0x000fe200078ec0ff */
[----:B------:R-:W-:-:S02]  /*2e10*/  FFMA.FTZ R221, R17, c[0x0][0x23c], -R164 ;  /* 0x00008f0011dd7a23 */ /* 0x000fc400000108a4 */
[----:B------:R-:W-:Y:S01]  /*2e20*/  MUFU.EX2 R167, R167 ;  /* 0x000000a700a77308 */ /* 0x000fe20000000800 */
[C---:B------:R-:W-:Y:S01]  /*2e30*/  HMMA.16816.F32.BF16 R128, R104.reuse, R72, RZ ;  /* 0x000000486880723c */ /* 0x040fe200000418ff */
[----:B------:R-:W-:Y:S01]  /*2e40*/  SHF.R.U32.HI R54, RZ, 0x8, R54 ;  /* 0x00000008ff367819 */ /* 0x000fe20000011636 */
[----:B------:R-:W-:Y:S02]  /*2e50*/  FADD.FTZ R151, R151, R142 ;  /* 0x0000008e97977221 */ /* 0x000fe40000010000 */
[----:B------:R-:W-:Y:S02]  /*2e60*/  FFMA.FTZ R33, R33, c[0x0][0x23c], -R160 ;  /* 0x00008f0021217a23 */ /* 0x000fe400000108a0 */
[----:B------:R-:W-:Y:S01]  /*2e70*/  FADD.FTZ R148, R148, R151 ;  /* 0x0000009794947221 */ /* 0x000fe20000010000 */
[----:B------:R-:W-:Y:S01]  /*2e80*/  MUFU.EX2 R137, R137 ;  /* 0x0000008900897308 */ /* 0x000fe20000000800 */
[----:B------:R-:W-:Y:S01]  /*2e90*/  HMMA.16816.F32.BF16 R120, R104, R84, RZ ;  /* 0x000000546878723c */ /* 0x000fe200000418ff */
[----:B--2---:R-:W-:Y:S01]  /*2ea0*/  F2FP.BF16.PACK_AB R178, R136, R65 ;  /* 0x0000004188b2723e */ /* 0x004fe200000010ff */
[----:B------:R-:W-:-:S02]  /*2eb0*/  FADD.FTZ R152, R152, R165 ;  /* 0x000000a598987221 */ /* 0x000fc40000010000 */
[----:B------:R-:W-:Y:S02]  /*2ec0*/  FADD.FTZ R157, R157, R148 ;  /* 0x000000949d9d7221 */ /* 0x000fe40000010000 */
[----:B------:R-:W-:Y:S01]  /*2ed0*/  FADD.FTZ R152, R163, R152 ;  /* 0x00000098a3987221 */ /* 0x000fe20000010000 */
[----:B------:R-:W2:Y:S01]  /*2ee0*/  MUFU.EX2 R64, R64 ;  /* 0x0000004000407308 */ /* 0x000ea20000000800 */
[C---:B------:R-:W-:Y:S07]  /*2ef0*/  HMMA.16816.F32.BF16 R116, R104.reuse, R92, RZ ;  /* 0x0000005c6874723c */ /* 0x040fee00000418ff */
[----:B------:R-:W-:Y:S01]  /*2f00*/  MUFU.EX2 R66, R66 ;  /* 0x0000004200427308 */ /* 0x000fe20000000800 */
[----:B------:R-:W-:Y:S01]  /*2f10*/  HMMA.16816.F32.BF16 R72, R104, R74, RZ ;  /* 0x0000004a6848723c */ /* 0x000fe200000418ff */
[----:B--2---:R-:W-:-:S07]  /*2f20*/  F2FP.BF16.PACK_AB R220, R64, R167 ;  /* 0x000000a740dc723e */ /* 0x004fce00000010ff */
[----:B------:R-:W-:Y:S01]  /*2f30*/  HMMA.16816.F32.BF16 R84, R104, R86, RZ ;  /* 0x000000566854723c */ /* 0x000fe200000418ff */
[----:B------:R-:W-:Y:S01]  /*2f40*/  MUFU.EX2 R48, R48 ;  /* 0x0000003000307308 */ /* 0x000fe20000000800 */
[----:B------:R-:W-:-:S04]  /*2f50*/  FADD.FTZ R167, R167, R2 ;  /* 0x00000002a7a77221 */ /* 0x000fc80000010000 */
[----:B------:R-:W-:Y:S02]  /*2f60*/  FADD.FTZ R64, R64, R167 ;  /* 0x000000a740407221 */ /* 0x000fe40000010000 */
[----:B------:R-:W-:Y:S01]  /*2f70*/  HMMA.16816.F32.BF16 R92, R104, R94, RZ ;  /* 0x0000005e685c723c */ /* 0x000fe200000418ff */
[----:B------:R-:W-:Y:S01]  /*2f80*/  MUFU.EX2 R49, R49 ;  /* 0x0000003100317308 */ /* 0x000fe20000000800 */
[----:B------:R-:W-:-:S04]  /*2f90*/  FADD.FTZ R65, R65, R64 ;  /* 0x0000004041417221 */ /* 0x000fc80000010000 */
[----:B------:R-:W-:Y:S02]  /*2fa0*/  FADD.FTZ R65, R136, R65 ;  /* 0x0000004188417221 */ /* 0x000fe40000010000 */
[-C--:B------:R-:W-:Y:S01]  /*2fb0*/  HMMA.16816.F32.BF16 R108, R108, R138.reuse, RZ ;  /* 0x0000008a6c6c723c */ /* 0x080fe200000418ff */
[----:B------:R-:W-:Y:S07]  /*2fc0*/  MUFU.EX2 R50, R50 ;  /* 0x0000003200327308 */ /* 0x000fee0000000800 */
[----:B------:R-:W-:Y:S01]  /*2fd0*/  HMMA.16816.F32.BF16 R104, R104, R138, RZ ;  /* 0x0000008a6868723c */ /* 0x000fe200000418ff */
[----:B------:R-:W-:Y:S06]  /*2fe0*/  MUFU.EX2 R51, R51 ;  /* 0x0000003300337308 */ /* 0x000fec0000000800 */
[----:B------:R-:W-:Y:S01]  /*2ff0*/  FFMA.FTZ R138, R55, c[0x0][0x23c], -R158 ;  /* 0x00008f00378a7a23 */ /* 0x000fe2000001089e */
[----:B------:R-:W-:Y:S01]  /*3000*/  PRMT R55, R53, 0x5410, R54 ;  /* 0x0000541035377816 */ /* 0x000fe20000000036 */
[----:B------:R-:W-:Y:S01]  /*3010*/  FFMA.FTZ R139, R67, c[0x0][0x23c], -R158 ;  /* 0x00008f00438b7a23 */ /* 0x000fe2000001089e */
[C---:B------:R-:W-:Y:S01]  /*3020*/  LOP3.LUT R67, R222.reuse, 0xffff, RZ, 0xc0, !PT ;  /* 0x0000ffffde437812 */ /* 0x040fe200078ec0ff */
[----:B-1----:R-:W-:Y:S01]  /*3030*/  HMMA.16816.F32.BF16 R124, R60, R40, R124 ;  /* 0x000000283c7c723c */ /* 0x002fe2000004187c */
[----:B------:R-:W-:Y:S01]  /*3040*/  LOP3.LUT R53, R173, 0xff, RZ, 0xc0, !PT ;  /* 0x000000ffad357812 */ /* 0x000fe200078ec0ff */
[----:B------:R-:W1:Y:S01]  /*3050*/  MUFU.EX2 R138, R138 ;  /* 0x0000008a008a7308 */ /* 0x000e620000000800 */
[----:B------:R-:W-:Y:S01]  /*3060*/  SHF.R.U32.HI R173, RZ, 0x8, R67 ;  /* 0x00000008ffad7819 */ /* 0x000fe20000011643 */
[----:B------:R-:W-:Y:S01]  /*3070*/  HSET2.LE.AND R55, R55, R156, PT ;  /* 0x0000009c37377233 */ /* 0x000fe20003803000 */
[----:B------:R-:W-:-:S02]  /*3080*/  LOP3.LUT R54, R222, 0xff, RZ, 0xc0, !PT ;  /* 0x000000ffde367812 */ /* 0x000fc400078ec0ff */
[----:B------:R-:W-:Y:S01]  /*3090*/  SHF.R.U32.HI R222, RZ, 0x18, R222 ;  /* 0x00000018ffde7819 */ /* 0x000fe200000116de */
[----:B------:R-:W-:Y:S01]  /*30a0*/  HMMA.16816.F32.BF16 R76, R60, R44, R76 ;  /* 0x0000002c3c4c723c */ /* 0x000fe2000004184c */
[----:B------:R-:W-:Y:S01]  /*30b0*/  PRMT R173, R54, 0x5410, R173 ;  /* 0x0000541036ad7816 */ /* 0x000fe200000000ad */
[----:B------:R2:W5:Y:S01]  /*30c0*/  MUFU.EX2 R67, R139 ;  /* 0x0000008b00437308 */ /* 0x0005620000000800 */
[----:B------:R-:W-:-:S03]  /*30d0*/  LOP3.LUT R54, R55, R178, RZ, 0xc0, !PT ;  /* 0x000000b237367212 */ /* 0x000fc600078ec0ff */
[----:B------:R-:W-:Y:S02]  /*30e0*/  HSET2.LE.AND R173, R173, R156, PT ;  /* 0x0000009cadad7233 */ /* 0x000fe40003803000 */
[C---:B---3--:R-:W-:Y:S02]  /*30f0*/  HMMA.16816.F32.BF16 R88, R60.reuse, R12, R88 ;  /* 0x0000000c3c58723c */ /* 0x048fe40000041858 */
[----:B------:R-:W-:Y:S06]  /*3100*/  MUFU.EX2 R221, R221 ;  /* 0x000000dd00dd7308 */ /* 0x000fec0000000800 */
[----:B----4-:R-:W-:Y:S01]  /*3110*/  HMMA.16816.F32.BF16 R100, R60, R56, R100 ;  /* 0x000000383c64723c */ /* 0x010fe20000041864 */
[----:B--2---:R-:W-:Y:S01]  /*3120*/  PRMT R139, R53, 0x5410, R52 ;  /* 0x00005410358b7816 */ /* 0x004fe20000000034 */
[----:B------:R-:W-:Y:S01]  /*3130*/  MUFU.EX2 R32, R32 ;  /* 0x0000002000207308 */ /* 0x000fe20000000800 */
[----:B------:R-:W-:-:S02]  /*3140*/  PRMT R53, R175, 0x5410, R222 ;  /* 0x00005410af357816 */ /* 0x000fc400000000de */
[----:B-1----:R-:W-:Y:S01]  /*3150*/  F2FP.BF16.PACK_AB R52, R138, R137 ;  /* 0x000000898a34723e */ /* 0x002fe200000010ff */
[--C-:B------:R-:W-:Y:S01]  /*3160*/  HSET2.LE.AND R55, R139, R156.reuse, PT ;  /* 0x0000009c8b377233 */ /* 0x100fe20003803000 */
[----:B-----5:R-:W-:Y:S01]  /*3170*/  F2FP.BF16.PACK_AB R178, R67, R66 ;  /* 0x0000004243b2723e */ /* 0x020fe200000010ff */
[----:B------:R-:W-:Y:S01]  /*3180*/  HSET2.LE.AND R53, R53, R156, PT ;  /* 0x0000009c35357233 */ /* 0x000fe20003803000 */
[C---:B------:R-:W-:Y:S01]  /*3190*/  HMMA.16816.F32.BF16 R68, R60.reuse, R42, R68 ;  /* 0x0000002a3c44723c */ /* 0x040fe20000041844 */
[----:B------:R-:W-:Y:S01]  /*31a0*/  FFMA.FTZ R139, R23, c[0x0][0x23c], -R162 ;  /* 0x00008f00178b7a23 */ /* 0x000fe200000108a2 */
[----:B------:R-:W-:Y:S01]  /*31b0*/  LOP3.LUT R55, R55, R52, RZ, 0xc0, !PT ;  /* 0x0000003437377212 */ /* 0x000fe200078ec0ff */
[----:B------:R-:W-:Y:S01]  /*31c0*/  FADD.FTZ R66, R66, R159 ;  /* 0x0000009f42427221 */ /* 0x000fe20000010000 */
[----:B------:R-:W-:Y:S01]  /*31d0*/  LOP3.LUT R52, R173, R220, RZ, 0xc0, !PT ;  /* 0x000000dcad347212 */ /* 0x000fe200078ec0ff */
[----:B------:R-:W-:Y:S01]  /*31e0*/  FFMA.FTZ R220, R31, c[0x0][0x23c], -R158 ;  /* 0x00008f001fdc7a23 */ /* 0x000fe2000001089e */
[----:B------:R-:W-:Y:S01]  /*31f0*/  LOP3.LUT R53, R53, R178, RZ, 0xc0, !PT ;  /* 0x000000b235357212 */ /* 0x000fe200078ec0ff */
[----:B------:R-:W-:Y:S01]  /*3200*/  MUFU.EX2 R139, R139 ;  /* 0x0000008b008b7308 */ /* 0x000fe20000000800 */
[----:B------:R-:W-:Y:S01]  /*3210*/  HMMA.16816.F32.BF16 R80, R60, R46, R80 ;  /* 0x0000002e3c50723c */ /* 0x000fe20000041850 */
[----:B------:R-:W-:Y:S01]  /*3220*/  LOP3.LUT R173, R177, R172, R207, 0x96, !PT ;  /* 0x000000acb1ad7212 */ /* 0x000fe200078e96cf */
[----:B------:R-:W-:-:S04]  /*3230*/  FADD.FTZ R66, R67, R66 ;  /* 0x0000004243427221 */ /* 0x000fc80000010000 */
[----:B------:R-:W-:Y:S01]  /*3240*/  FADD.FTZ R137, R137, R66 ;  /* 0x0000004289897221 */ /* 0x000fe20000010000 */
[----:B------:R-:W-:Y:S01]  /*3250*/  MUFU.EX2 R33, R33 ;  /* 0x0000002100217308 */ /* 0x000fe20000000800 */
[----:B------:R-:W-:Y:S02]  /*3260*/  HMMA.16816.F32.BF16 R112, R60, R14, R112 ;  /* 0x0000000e3c70723c */ /* 0x000fe40000041870 */
[----:B------:R-:W-:-:S05]  /*3270*/  FADD.FTZ R137, R138, R137 ;  /* 0x000000898a897221 */ /* 0x000fca0000010000 */
[----:B------:R-:W-:Y:S01]  /*3280*/  MUFU.EX2 R34, R34 ;  /* 0x0000002200227308 */ /* 0x000fe20000000800 */
[----:B------:R-:W-:Y:S07]  /*3290*/  HMMA.16816.F32.BF16 R108, R60, R58, R108 ;  /* 0x0000003a3c6c723c */ /* 0x000fee000004186c */
[----:B------:R-:W-:Y:S01]  /*32a0*/  LOP3.LUT R60, R171, R218, R208, 0x96, !PT ;  /* 0x000000daab3c7212 */ /* 0x000fe200078e96d0 */
[----:B------:R-:W-:Y:S01]  /*32b0*/  HMMA.16816.F32.BF16 R128, R52, R40, R128 ;  /* 0x000000283480723c */ /* 0x000fe20000041880 */
[----:B------:R-:W-:Y:S01]  /*32c0*/  FFMA.FTZ R62, R20, c[0x0][0x23c], -R164 ;  /* 0x00008f00143e7a23 */ /* 0x000fe200000108a4 */
[----:B------:R-:W-:Y:S01]  /*32d0*/  MUFU.EX2 R220, R220 ;  /* 0x000000dc00dc7308 */ /* 0x000fe20000000800 */
[----:B------:R-:W-:-:S02]  /*32e0*/  FFMA.FTZ R63, R38, c[0x0][0x23c], -R162 ;  /* 0x00008f00263f7a23 */ /* 0x000fc400000108a2 */
[--C-:B------:R-:W-:Y:S02]  /*32f0*/  FFMA.FTZ R61, R37, c[0x0][0x23c], -R164.reuse ;  /* 0x00008f00253d7a23 */ /* 0x100fe400000108a4 */
[----:B------:R-:W-:Y:S01]  /*3300*/  IMAD.WIDE.U32 R40, R60, -0x2daee0ad, RZ ;  /* 0xd2511f533c287825 */ /* 0x000fe200078e00ff */
[C---:B------:R-:W-:Y:S02]  /*3310*/  HMMA.16816.F32.BF16 R120, R52.reuse, R44, R120 ;  /* 0x0000002c3478723c */ /* 0x040fe40000041878 */
[----:B------:R-:W-:Y:S01]  /*3320*/  MUFU.EX2 R63, R63 ;  /* 0x0000003f003f7308 */ /* 0x000fe20000000800 */
[----:B------:R-:W-:Y:S01]  /*3330*/  FFMA.FTZ R60, R36, c[0x0][0x23c], -R164 ;  /* 0x00008f00243c7a23 */ /* 0x000fe200000108a4 */
[----:B------:R-:W-:Y:S02]  /*3340*/  LOP3.LUT R172, R41, R176, R205, 0x96, !PT ;  /* 0x000000b029ac7212 */ /* 0x000fe400078e96cd */
[----:B------:R-:W-:Y:S01]  /*3350*/  LOP3.LUT R36, R219, R174, R209, 0x96, !PT ;  /* 0x000000aedb247212 */ /* 0x000fe200078e96d1 */
[----:B------:R-:W-:Y:S01]  /*3360*/  IMAD.WIDE.U32 R44, R173, -0x326172a9, RZ ;  /* 0xcd9e8d57ad2c7825 */ /* 0x000fe200078e00ff */
[----:B------:R-:W-:Y:S01]  /*3370*/  HMMA.16816.F32.BF16 R116, R52, R12, R116 ;  /* 0x0000000c3474723c */ /* 0x000fe20000041874 */
[----:B------:R-:W-:Y:S01]  /*3380*/  LOP3.LUT R176, R169, R218, R208, 0x96, !PT ;  /* 0x000000daa9b07212 */ /* 0x000fe200078e96d0 */
[----:B------:R-:W-:Y:S01]  /*3390*/  MUFU.EX2 R60, R60 ;  /* 0x0000003c003c7308 */ /* 0x000fe20000000800 */
[----:B------:R-:W-:Y:S01]  /*33a0*/  IMAD.WIDE.U32 R172, R172, -0x326172a9, RZ ;  /* 0xcd9e8d57acac7825 */ /* 0x000fe200078e00ff */
[----:B------:R-:W-:-:S03]  /*33b0*/  LOP3.LUT R171, R45, R170, R206, 0x96, !PT ;  /* 0x000000aa2dab7212 */ /* 0x000fc600078e96ce */
[----:B------:R-:W-:Y:S01]  /*33c0*/  IMAD.WIDE.U32 R36, R36, -0x2daee0ad, RZ ;  /* 0xd2511f5324247825 */ /* 0x000fe200078e00ff */
[----:B------:R-:W-:Y:S01]  /*33d0*/  LOP3.LUT R170, R173, R44, R204, 0x96, !PT ;  /* 0x0000002cadaa7212 */ /* 0x000fe200078e96cc */
[----:B------:R-:W-:Y:S01]  /*33e0*/  HMMA.16816.F32.BF16 R96, R52, R56, R96 ;  /* 0x000000383460723c */ /* 0x000fe20000041860 */
[----:B------:R-:W-:Y:S01]  /*33f0*/  MUFU.EX2 R61, R61 ;  /* 0x0000003d003d7308 */ /* 0x000fe20000000800 */
[----:B------:R-:W-:Y:S01]  /*3400*/  IMAD.WIDE.U32 R12, R171, -0x2daee0ad, RZ ;  /* 0xd2511f53ab0c7825 */ /* 0x000fe200078e00ff */
[----:B------:R-:W-:-:S03]  /*3410*/  LOP3.LUT R178, R37, R166, R207, 0x96, !PT ;  /* 0x000000a625b27212 */ /* 0x000fc600078e96cf */
[----:B------:R-:W-:Y:S01]  /*3420*/  IMAD.WIDE.U32 R170, R170, -0x2daee0ad, RZ ;  /* 0xd2511f53aaaa7825 */ /* 0x000fe200078e00ff */
[----:B------:R-:W-:Y:S01]  /*3430*/  LOP3.LUT R174, R13, R40, R203, 0x96, !PT ;  /* 0x000000280dae7212 */ /* 0x000fe200078e96cb */
[----:B------:R-:W-:Y:S01]  /*3440*/  HMMA.16816.F32.BF16 R104, R52, R58, R104 ;  /* 0x0000003a3468723c */ /* 0x000fe20000041868 */
[----:B------:R-:W-:Y:S01]  /*3450*/  MUFU.EX2 R62, R62 ;  /* 0x0000003e003e7308 */ /* 0x000fe20000000800 */
[----:B------:R-:W-:Y:S01]  /*3460*/  FFMA.FTZ R57, R21, c[0x0][0x23c], -R164 ;  /* 0x00008f0015397a23 */ /* 0x000fe200000108a4 */
[----:B------:R-:W-:Y:S01]  /*3470*/  LOP3.LUT R12, R171, R12, R202, 0x96, !PT ;  /* 0x0000000cab0c7212 */ /* 0x000fe200078e96ca */
[----:B------:R-:W-:-:S04]  /*3480*/  IMAD.WIDE.U32 R174, R174, -0x326172a9, RZ ;  /* 0xcd9e8d57aeae7825 */ /* 0x000fc800078e00ff */
[----:B------:R-:W-:Y:S01]  /*3490*/  IMAD.WIDE.U32 R20, R12, -0x326172a9, RZ ;  /* 0xcd9e8d570c147825 */ /* 0x000fe200078e00ff */
[C---:B------:R-:W-:Y:S01]  /*34a0*/  HMMA.16816.F32.BF16 R72, R52.reuse, R42, R72 ;  /* 0x0000002a3448723c */ /* 0x040fe20000041848 */
[----:B------:R-:W1:Y:S01]  /*34b0*/  LDSM.16.MT88.4 R40, [R187+0x7000] ;  /* 0x00700000bb28783b */ /* 0x000e620000004200 */
[----:B------:R-:W-:Y:S01]  /*34c0*/  MUFU.EX2 R57, R57 ;  /* 0x0000003900397308 */ /* 0x000fe20000000800 */
[----:B------:R-:W-:Y:S01]  /*34d0*/  FFMA.FTZ R56, R39, c[0x0][0x23c], -R162 ;  /* 0x00008f0027387a23 */ /* 0x000fe200000108a2 */
[----:B------:R-:W-:Y:S01]  /*34e0*/  LOP3.LUT R12, R21, R174, R210, 0x96, !PT ;  /* 0x000000ae150c7212 */ /* 0x000fe200078e96d2 */
[----:B------:R-:W-:Y:S01]  /*34f0*/  IMAD.WIDE.U32 R176, R176, -0x2daee0ad, RZ ;  /* 0xd2511f53b0b07825 */ /* 0x000fe200078e00ff */
[----:B------:R-:W-:Y:S02]  /*3500*/  LOP3.LUT R38, R20, 0xffff, RZ, 0xc0, !PT ;  /* 0x0000ffff14267812 */ /* 0x000fe400078ec0ff */
[----:B------:R-:W-:Y:S01]  /*3510*/  SHF.R.U32.HI R45, RZ, 0x10, R12 ;  /* 0x00000010ff2d7819 */ /* 0x000fe2000001160c */
[----:B------:R-:W-:Y:S01]  /*3520*/  IMAD.WIDE.U32 R178, R178, -0x326172a9, RZ ;  /* 0xcd9e8d57b2b27825 */ /* 0x000fe200078e00ff */
[----:B------:R-:W2:Y:S01]  /*3530*/  MUFU.EX2 R56, R56 ;  /* 0x0000003800387308 */ /* 0x000ea20000000800 */
[----:B------:R-:W-:Y:S01]  /*3540*/  LOP3.LUT R169, R177, R36, R205, 0x96, !PT ;  /* 0x00000024b1a97212 */ /* 0x000fe200078e96cd */
[----:B------:R-:W-:Y:S01]  /*3550*/  HMMA.16816.F32.BF16 R84, R52, R46, R84 ;  /* 0x0000002e3454723c */ /* 0x000fe20000041854 */
[----:B------:R-:W-:Y:S01]  /*3560*/  LOP3.LUT R36, R12, 0xffff, RZ, 0xc0, !PT ;  /* 0x0000ffff0c247812 */ /* 0x000fe200078ec0ff */
[--C-:B------:R-:W-:Y:S01]  /*3570*/  FFMA.FTZ R166, R22, c[0x0][0x23c], -R162.reuse ;  /* 0x00008f0016a67a23 */ /* 0x100fe200000108a2 */
[----:B------:R-:W-:Y:S01]  /*3580*/  LOP3.LUT R21, R12, 0xff, RZ, 0xc0, !PT ;  /* 0x000000ff0c157812 */ /* 0x000fe200078ec0ff */
[----:B------:R-:W-:Y:S01]  /*3590*/  FFMA.FTZ R219, R19, c[0x0][0x23c], -R162 ;  /* 0x00008f0013db7a23 */ /* 0x000fe200000108a2 */
[----:B------:R-:W-:-:S02]  /*35a0*/  SHF.R.U32.HI R12, RZ, 0x18, R12 ;  /* 0x00000018ff0c7819 */ /* 0x000fc4000001160c */
[----:B------:R-:W-:Y:S01]  /*35b0*/  LOP3.LUT R45, R45, 0xff, RZ, 0xc0, !PT ;  /* 0x000000ff2d2d7812 */ /* 0x000fe200078ec0ff */
[----:B------:R-:W-:Y:S01]  /*35c0*/  HMMA.16816.F32.BF16 R92, R52, R14, R92 ;  /* 0x0000000e345c723c */ /* 0x000fe2000004185c */
[----:B------:R-:W-:Y:S01]  /*35d0*/  LOP3.LUT R171, R179, R168, R206, 0x96, !PT ;  /* 0x000000a8b3ab7212 */ /* 0x000fe200078e96ce */
[----:B------:R-:W3:Y:S01]  /*35e0*/  MUFU.EX2 R166, R166 ;  /* 0x000000a600a67308 */ /* 0x000ee20000000800 */
[----:B------:R-:W-:Y:S02]  /*35f0*/  PRMT R45, R45, 0x5410, R12 ;  /* 0x000054102d2d7816 */ /* 0x000fe4000000000c */
[----:B------:R-:W-:Y:S02]  /*3600*/  SHF.R.U32.HI R44, RZ, 0x10, R20 ;  /* 0x00000010ff2c7819 */ /* 0x000fe40000011614 */
[----:B--2---:R-:W-:Y:S01]  /*3610*/  F2FP.BF16.PACK_AB R168, R56, R63 ;  /* 0x0000003f38a8723e */ /* 0x004fe200000010ff */
[----:B------:R-:W-:Y:S01]  /*3620*/  HSET2.LE.AND R45, R45, R156, PT ;  /* 0x0000009c2d2d7233 */ /* 0x000fe20003803000 */
[----:B------:R-:W-:Y:S01]  /*3630*/  IMAD.WIDE.U32 R54, R171, -0x2daee0ad, RZ ;  /* 0xd2511f53ab367825 */ /* 0x000fe200078e00ff */
[----:B------:R-:W-:Y:S01]  /*3640*/  LOP3.LUT R13, R20, 0xff, RZ, 0xc0, !PT ;  /* 0x000000ff140d7812 */ /* 0x000fe200078ec0ff */
[----:B------:R-:W-:Y:S01]  /*3650*/  MUFU.EX2 R219, R219 ;  /* 0x000000db00db7308 */ /* 0x000fe20000000800 */
[----:B------:R-:W-:Y:S01]  /*3660*/  SHF.R.U32.HI R38, RZ, 0x8, R38 ;  /* 0x00000008ff267819 */ /* 0x000fe20000011626 */
[----:B------:R-:W-:Y:S01]  /*3670*/  FFMA.FTZ R52, R8, c[0x0][0x23c], -R160 ;  /* 0x00008f0008347a23 */ /* 0x000fe200000108a0 */
[----:B------:R-:W-:Y:S01]  /*3680*/  LOP3.LUT R45, R45, R168, RZ, 0xc0, !PT ;  /* 0x000000a82d2d7212 */ /* 0x000fe200078ec0ff */
[----:B------:R-:W-:Y:S01]  /*3690*/  IMAD.WIDE.U32 R168, R169, -0x326172a9, RZ ;  /* 0xcd9e8d57a9a87825 */ /* 0x000fe200078e00ff */
[----:B------:R-:W-:-:S02]  /*36a0*/  SHF.R.U32.HI R36, RZ, 0x8, R36 ;  /* 0x00000008ff247819 */ /* 0x000fc40000011624 */
[----:B------:R-:W-:Y:S01]  /*36b0*/  SHF.R.U32.HI R20, RZ, 0x18, R20 ;  /* 0x00000018ff147819 */ /* 0x000fe20000011614 */
[----:B------:R-:W-:Y:S01]  /*36c0*/  FFMA.FTZ R53, R9, c[0x0][0x23c], -R160 ;  /* 0x00008f0009357a23 */ /* 0x000fe200000108a0 */
[----:B------:R-:W-:Y:S01]  /*36d0*/  LOP3.LUT R58, R169, R178, R204, 0x96, !PT ;  /* 0x000000b2a93a7212 */ /* 0x000fe200078e96cc */
[----:B------:R-:W-:Y:S01]  /*36e0*/  MUFU.EX2 R52, R52 ;  /* 0x0000003400347308 */ /* 0x000fe20000000800 */
[----:B------:R-:W-:Y:S01]  /*36f0*/  LOP3.LUT R47, R44, 0xff, RZ, 0xc0, !PT ;  /* 0x000000ff2c2f7812 */ /* 0x000fe200078ec0ff */
[----:B------:R-:W-:Y:S01]  /*3700*/  FADD.FTZ R63, R63, R152 ;  /* 0x000000983f3f7221 */ /* 0x000fe20000010000 */
[----:B------:R-:W-:Y:S01]  /*3710*/  LOP3.LUT R176, R55, R176, R203, 0x96, !PT ;  /* 0x000000b037b07212 */ /* 0x000fe200078e96cb */
[----:B------:R-:W-:Y:S01]  /*3720*/  IMAD.WIDE.U32 R58, R58, -0x2daee0ad, RZ ;  /* 0xd2511f533a3a7825 */ /* 0x000fe200078e00ff */
[----:B------:R-:W-:Y:S02]  /*3730*/  PRMT R47, R47, 0x5410, R20 ;  /* 0x000054102f2f7816 */ /* 0x000fe40000000014 */
[----:B------:R-:W-:Y:S01]  /*3740*/  PRMT R13, R13, 0x5410, R38 ;  /* 0x000054100d0d7816 */ /* 0x000fe20000000026 */
[----:B------:R-:W-:Y:S01]  /*3750*/  IMAD.WIDE.U32 R176, R176, -0x326172a9, RZ ;  /* 0xcd9e8d57b0b07825 */ /* 0x000fe200078e00ff */
[----:B------:R-:W-:Y:S01]  /*3760*/  LOP3.LUT R178, R59, R54, R202, 0x96, !PT ;  /* 0x000000363bb27212 */ /* 0x000fe200078e96ca */
[----:B------:R-:W2:Y:S01]  /*3770*/  MUFU.EX2 R53, R53 ;  /* 0x0000003500357308 */ /* 0x000ea20000000800 */
[----:B------:R-:W-:Y:S01]  /*3780*/  PRMT R21, R21, 0x5410, R36 ;  /* 0x0000541015157816 */ /* 0x000fe20000000024 */
[--C-:B------:R-:W-:Y:S01]  /*3790*/  FFMA.FTZ R54, R10, c[0x0][0x23c], -R158.reuse ;  /* 0x00008f000a367a23 */ /* 0x100fe2000001089e */
[----:B------:R-:W4:Y:S01]  /*37a0*/  LDSM.16.MT88.4 R36, [R186+0x7000] ;  /* 0x00700000ba24783b */ /* 0x000f220000004200 */
[----:B------:R-:W-:Y:S01]  /*37b0*/  IMAD.WIDE.U32 R178, R178, -0x326172a9, RZ ;  /* 0xcd9e8d57b2b27825 */ /* 0x000fe200078e00ff */
[--C-:B------:R-:W-:Y:S01]  /*37c0*/  HSET2.LE.AND R47, R47, R156.reuse, PT ;  /* 0x0000009c2f2f7233 */ /* 0x100fe20003803000 */
[----:B---3--:R-:W-:Y:S01]  /*37d0*/  F2FP.BF16.PACK_AB R174, R139, R166 ;  /* 0x000000a68bae723e */ /* 0x008fe200000010ff */
[--C-:B------:R-:W-:Y:S01]  /*37e0*/  HSET2.LE.AND R21, R21, R156.reuse, PT ;  /* 0x0000009c15157233 */ /* 0x100fe20003803000 */
[----:B------:R-:W-:Y:S01]  /*37f0*/  FFMA.FTZ R55, R11, c[0x0][0x23c], -R158 ;  /* 0x00008f000b377a23 */ /* 0x000fe2000001089e */
[C---:B------:R-:W-:Y:S01]  /*3800*/  LOP3.LUT R10, R178.reuse, 0xffff, RZ, 0xc0, !PT ;  /* 0x0000ffffb20a7812 */ /* 0x040fe200078ec0ff */
[----:B------:R-:W-:Y:S01]  /*3810*/  MUFU.EX2 R54, R54 ;  /* 0x0000003600367308 */ /* 0x000fe20000000800 */
[----:B------:R-:W-:Y:S01]  /*3820*/  LOP3.LUT R9, R178, 0xff, RZ, 0xc0, !PT ;  /* 0x000000ffb2097812 */ /* 0x000fe200078ec0ff */
[----:B------:R-:W-:Y:S01]  /*3830*/  HSET2.LE.AND R46, R13, R156, PT ;  /* 0x0000009c0d2e7233 */ /* 0x000fe20003803000 */
[----:B------:R-:W-:Y:S01]  /*3840*/  SHF.R.U32.HI R10, RZ, 0x8, R10 ;  /* 0x00000008ff0a7819 */ /* 0x000fe2000001160a */
[----:B------:R-:W-:Y:S01]  /*3850*/  LDSM.16.MT88.4 R12, [R184+0x7000] ;  /* 0x00700000b80c783b */ /* 0x000fe20000004200 */
[----:B------:R-:W-:Y:S01]  /*3860*/  LOP3.LUT R59, R179, R176, R210, 0x96, !PT ;  /* 0x000000b0b33b7212 */ /* 0x000fe200078e96d2 */
[----:B------:R-:W-:Y:S01]  /*3870*/  FADD.FTZ R63, R56, R63 ;  /* 0x0000003f383f7221 */ /* 0x000fe20000010000 */
[----:B------:R-:W-:Y:S01]  /*3880*/  LOP3.LUT R47, R47, R174, RZ, 0xc0, !PT ;  /* 0x000000ae2f2f7212 */ /* 0x000fe200078ec0ff */
[----:B------:R-:W3:Y:S01]  /*3890*/  MUFU.EX2 R55, R55 ;  /* 0x0000003700377308 */ /* 0x000ee20000000800 */
[----:B------:R-:W-:Y:S01]  /*38a0*/  PRMT R9, R9, 0x5410, R10 ;  /* 0x0000541009097816 */ /* 0x000fe2000000000a */
[----:B------:R-:W-:Y:S01]  /*38b0*/  FADD.FTZ R166, R166, R63 ;  /* 0x0000003fa6a67221 */ /* 0x000fe20000010000 */
[----:B------:R-:W-:-:S02]  /*38c0*/  SHF.R.U32.HI R11, RZ, 0x10, R178 ;  /* 0x00000010ff0b7819 */ /* 0x000fc400000116b2 */
[----:B------:R-:W-:Y:S01]  /*38d0*/  LOP3.LUT R174, R59, 0xffff, RZ, 0xc0, !PT ;  /* 0x0000ffff3bae7812 */ /* 0x000fe200078ec0ff */
[----:B------:R-:W-:Y:S01]  /*38e0*/  HSET2.LE.AND R9, R9, R156, PT ;  /* 0x0000009c09097233 */ /* 0x000fe20003803000 */
[--C-:B------:R-:W-:Y:S01]  /*38f0*/  SHF.R.U32.HI R10, RZ, 0x10, R59.reuse ;  /* 0x00000010ff0a7819 */ /* 0x100fe2000001163b */
[----:B------:R-:W-:Y:S01]  /*3900*/  FADD.FTZ R166, R139, R166 ;  /* 0x000000a68ba67221 */ /* 0x000fe20000010000 */
[----:B------:R-:W-:Y:S02]  /*3910*/  LOP3.LUT R169, R59, 0xff, RZ, 0xc0, !PT ;  /* 0x000000ff3ba97812 */ /* 0x000fe400078ec0ff */
[----:B------:R-:W-:Y:S02]  /*3920*/  SHF.R.U32.HI R8, RZ, 0x18, R178 ;  /* 0x00000018ff087819 */ /* 0x000fe400000116b2 */
[----:B------:R-:W-:Y:S02]  /*3930*/  LOP3.LUT R11, R11, 0xff, RZ, 0xc0, !PT ;  /* 0x000000ff0b0b7812 */ /* 0x000fe400078ec0ff */
[----:B------:R-:W-:-:S02]  /*3940*/  SHF.R.U32.HI R59, RZ, 0x18, R59 ;  /* 0x00000018ff3b7819 */ /* 0x000fc4000001163b */
[----:B------:R-:W-:Y:S02]  /*3950*/  SHF.R.U32.HI R174, RZ, 0x8, R174 ;  /* 0x00000008ffae7819 */ /* 0x000fe400000116ae */
[----:B------:R-:W-:Y:S02]  /*3960*/  LOP3.LUT R10, R10, 0xff, RZ, 0xc0, !PT ;  /* 0x000000ff0a0a7812 */ /* 0x000fe400078ec0ff */
[----:B------:R-:W-:Y:S01]  /*3970*/  F2FP.BF16.PACK_AB R44, R61, R60 ;  /* 0x0000003c3d2c723e */ /* 0x000fe200000010ff */
[----:B------:R-:W-:Y:S01]  /*3980*/  FADD.FTZ R60, R60, R157 ;  /* 0x0000009d3c3c7221 */ /* 0x000fe20000010000 */
[----:B--2---:R-:W-:Y:S02]  /*3990*/  F2FP.BF16.PACK_AB R176, R53, R52 ;  /* 0x0000003435b0723e */ /* 0x004fe400000010ff */
[----:B------:R-:W-:Y:S01]  /*39a0*/  PRMT R11, R11, 0x5410, R8 ;  /* 0x000054100b0b7816 */ /* 0x000fe20000000008 */
[----:B------:R-:W-:Y:S01]  /*39b0*/  FADD.FTZ R61, R61, R60 ;  /* 0x0000003c3d3d7221 */ /* 0x000fe20000010000 */
[----:B------:R-:W-:-:S02]  /*39c0*/  PRMT R169, R169, 0x5410, R174 ;  /* 0x00005410a9a97816 */ /* 0x000fc400000000ae */
[----:B------:R-:W-:Y:S01]  /*39d0*/  PRMT R59, R10, 0x5410, R59 ;  /* 0x000054100a3b7816 */ /* 0x000fe2000000003b */
[--C-:B------:R-:W-:Y:S01]  /*39e0*/  HSET2.LE.AND R11, R11, R156.reuse, PT ;  /* 0x0000009c0b0b7233 */ /* 0x100fe20003803000 */
[----:B------:R-:W-:Y:S01]  /*39f0*/  LOP3.LUT R44, R21, R44, RZ, 0xc0, !PT ;  /* 0x0000002c152c7212 */ /* 0x000fe200078ec0ff */
[--C-:B------:R-:W-:Y:S01]  /*3a00*/  HSET2.LE.AND R8, R169, R156.reuse, PT ;  /* 0x0000009ca9087233 */ /* 0x100fe20003803000 */
[----:B------:R-:W2:Y:S01]  /*3a10*/  LDSM.16.MT88.4 R20, [R185+0x7000] ;  /* 0x00700000b914783b */ /* 0x000ea20000004200 */
[----:B------:R-:W-:Y:S01]  /*3a20*/  LOP3.LUT R10, R9, R176, RZ, 0xc0, !PT ;  /* 0x000000b0090a7212 */ /* 0x000fe200078ec0ff */
[----:B------:R-:W-:Y:S01]  /*3a30*/  HSET2.LE.AND R9, R59, R156, PT ;  /* 0x0000009c3b097233 */ /* 0x000fe20003803000 */
[----:B------:R-:W-:Y:S01]  /*3a40*/  F2FP.BF16.PACK_AB R173, R57, R62 ;  /* 0x0000003e39ad723e */ /* 0x000fe200000010ff */
[----:B------:R-:W-:Y:S01]  /*3a50*/  FADD.FTZ R62, R62, R61 ;  /* 0x0000003d3e3e7221 */ /* 0x000fe20000010000 */
[----:B---3--:R-:W-:Y:S02]  /*3a60*/  F2FP.BF16.PACK_AB R176, R55, R54 ;  /* 0x0000003637b0723e */ /* 0x008fe400000010ff */
[----:B------:R-:W-:Y:S01]  /*3a70*/  F2FP.BF16.PACK_AB R169, R49, R48 ;  /* 0x0000003031a9723e */ /* 0x000fe200000010ff */
[----:B------:R-:W-:Y:S01]  /*3a80*/  FADD.FTZ R48, R48, R65 ;  /* 0x0000004130307221 */ /* 0x000fe20000010000 */
[----:B------:R-:W-:Y:S01]  /*3a90*/  F2FP.BF16.PACK_AB R174, R51, R50 ;  /* 0x0000003233ae723e */ /* 0x000fe200000010ff */
        /* <DEDUP_REMOVED lines=8> */
[----:B-1----:R-:W-:Y:S01]  /*3b20*/  HMMA.16816.F32.BF16 R124, R44, R40, R124 ;  /* 0x000000282c7c723c */ /* 0x002fe2000004187c */
[----:B------:R-:W-:Y:S01]  /*3b30*/  LOP3.LUT R172, R175, R172, R211, 0x96, !PT ;  /* 0x000000acafac7212 */ /* 0x000fe200078e96d3 */
[----:B------:R-:W-:-:S02]  /*3b40*/  FADD.FTZ R54, R54, R51 ;  /* 0x0000003336367221 */ /* 0x000fc40000010000 */
[----:B------:R-:W-:Y:S02]  /*3b50*/  FADD.FTZ R53, R53, R52 ;  /* 0x0000003435357221 */ /* 0x000fe40000010000 */
[----:B------:R-:W-:Y:S02]  /*3b60*/  IMAD.WIDE.U32 R172, R172, -0x2daee0ad, RZ ;  /* 0xd2511f53acac7825 */ /* 0x000fe400078e00ff */
[----:B------:R-:W-:Y:S02]  /*3b70*/  HMMA.16816.F32.BF16 R128, R8, R40, R128 ;  /* 0x000000280880723c */ /* 0x000fe40000041880 */
[----:B------:R-:W-:Y:S01]  /*3b80*/  FADD.FTZ R55, R55, R54 ;  /* 0x0000003637377221 */ /* 0x000fe20000010000 */
[----:B------:R-:W-:Y:S01]  /*3b90*/  LOP3.LUT R170, R173, R170, R216, 0x96, !PT ;  /* 0x000000aaadaa7212 */ /* 0x000fe200078e96d8 */
[----:B------:R-:W-:Y:S01]  /*3ba0*/  FADD.FTZ R57, R57, R62 ;  /* 0x0000003e39397221 */ /* 0x000fe20000010000 */
[----:B------:R-:W-:Y:S02]  /*3bb0*/  SHF.R.U32.HI R17, RZ, 0x10, R172 ;  /* 0x00000010ff117819 */ /* 0x000fe400000116ac */
[--C-:B------:R-:W-:Y:S01]  /*3bc0*/  FFMA.FTZ R40, R24, c[0x0][0x23c], -R164.reuse ;  /* 0x00008f0018287a23 */ /* 0x100fe200000108a4 */
[----:B------:R-:W-:Y:S01]  /*3bd0*/  HMMA.16816.F32.BF16 R68, R44, R42, R68 ;  /* 0x0000002a2c44723c */ /* 0x000fe20000041844 */
[----:B------:R-:W-:Y:S01]  /*3be0*/  FFMA.FTZ R41, R25, c[0x0][0x23c], -R164 ;  /* 0x00008f0019297a23 */ /* 0x000fe200000108a4 */
[----:B------:R-:W-:-:S02]  /*3bf0*/  LOP3.LUT R24, R170, 0xffff, RZ, 0xc0, !PT ;  /* 0x0000ffffaa187812 */ /* 0x000fc400078ec0ff */
[----:B------:R-:W-:Y:S01]  /*3c00*/  LOP3.LUT R25, R172, 0xff, RZ, 0xc0, !PT ;  /* 0x000000ffac197812 */ /* 0x000fe200078ec0ff */
[----:B------:R-:W-:Y:S01]  /*3c10*/  MUFU.EX2 R40, R40 ;  /* 0x0000002800287308 */ /* 0x000fe20000000800 */
[----:B------:R-:W-:Y:S02]  /*3c20*/  SHF.R.U32.HI R24, RZ, 0x8, R24 ;  /* 0x00000008ff187819 */ /* 0x000fe40000011618 */
[----:B------:R-:W-:Y:S05]  /*3c30*/  HMMA.16816.F32.BF16 R72, R8, R42, R72 ;  /* 0x0000002a0848723c */ /* 0x000fea0000041848 */
[----:B------:R-:W1:Y:S02]  /*3c40*/  MUFU.EX2 R41, R41 ;  /* 0x0000002900297308 */ /* 0x000e640000000800 */
[----:B------:R-:W-:Y:S01]  /*3c50*/  FFMA.FTZ R42, R18, c[0x0][0x23c], -R162 ;  /* 0x00008f00122a7a23 */ /* 0x000fe200000108a2 */
[----:B----4-:R-:W-:Y:S01]  /*3c60*/  HMMA.16816.F32.BF16 R76, R44, R36, R76 ;  /* 0x000000242c4c723c */ /* 0x010fe2000004184c */
[----:B------:R-:W-:-:S04]  /*3c70*/  LOP3.LUT R43, R170, 0xff, RZ, 0xc0, !PT ;  /* 0x000000ffaa2b7812 */ /* 0x000fc800078ec0ff */
[----:B------:R-:W3:Y:S01]  /*3c80*/  MUFU.EX2 R42, R42 ;  /* 0x0000002a002a7308 */ /* 0x000ee20000000800 */
[----:B------:R-:W-:Y:S02]  /*3c90*/  PRMT R43, R43, 0x5410, R24 ;  /* 0x000054102b2b7816 */ /* 0x000fe40000000018 */
[----:B------:R-:W-:Y:S03]  /*3ca0*/  HMMA.16816.F32.BF16 R120, R8, R36, R120 ;  /* 0x000000240878723c */ /* 0x000fe60000041878 */
[----:B------:R-:W-:Y:S01]  /*3cb0*/  HSET2.LE.AND R24, R43, R156, PT ;  /* 0x0000009c2b187233 */ /* 0x000fe20003803000 */
[--C-:B------:R-:W-:Y:S01]  /*3cc0*/  FFMA.FTZ R43, R30, c[0x0][0x23c], -R158.reuse ;  /* 0x00008f001e2b7a23 */ /* 0x100fe2000001089e */
[----:B------:R4:W-:Y:S01]  /*3cd0*/  MUFU.EX2 R36, R16 ;  /* 0x0000001000247308 */ /* 0x0009e20000000800 */
[----:B------:R-:W-:Y:S02]  /*3ce0*/  FFMA.FTZ R158, R35, c[0x0][0x23c], -R158 ;  /* 0x00008f00239e7a23 */ /* 0x000fe4000001089e */
[----:B------:R-:W-:Y:S01]  /*3cf0*/  HMMA.16816.F32.BF16 R80, R44, R38, R80 ;  /* 0x000000262c50723c */ /* 0x000fe20000041850 */
[----:B------:R-:W-:Y:S01]  /*3d00*/  FFMA.FTZ R37, R26, c[0x0][0x23c], -R162 ;  /* 0x00008f001a257a23 */ /* 0x000fe200000108a2 */
[----:B------:R-:W-:-:S03]  /*3d10*/  SHF.R.U32.HI R26, RZ, 0x10, R170 ;  /* 0x00000010ff1a7819 */ /* 0x000fc600000116aa */
[----:B------:R-:W-:Y:S01]  /*3d20*/  MUFU.EX2 R43, R43 ;  /* 0x0000002b002b7308 */ /* 0x000fe20000000800 */
[----:B------:R-:W-:Y:S02]  /*3d30*/  LOP3.LUT R26, R26, 0xff, RZ, 0xc0, !PT ;  /* 0x000000ff1a1a7812 */ /* 0x000fe400078ec0ff */
[----:B------:R-:W-:Y:S01]  /*3d40*/  HMMA.16816.F32.BF16 R84, R8, R38, R84 ;  /* 0x000000260854723c */ /* 0x000fe20000041854 */
[----:B----4-:R-:W-:-:S04]  /*3d50*/  LOP3.LUT R16, R172, 0xffff, RZ, 0xc0, !PT ;  /* 0x0000ffffac107812 */ /* 0x010fc800078ec0ff */
[----:B------:R-:W-:Y:S02]  /*3d60*/  MUFU.EX2 R37, R37 ;  /* 0x0000002500257308 */ /* 0x000fe40000000800 */
[----:B------:R-:W-:Y:S01]  /*3d70*/  FFMA.FTZ R38, R27, c[0x0][0x23c], -R162 ;  /* 0x00008f001b267a23 */ /* 0x000fe200000108a2 */
[----:B------:R-:W-:Y:S01]  /*3d80*/  SHF.R.U32.HI R39, RZ, 0x18, R170 ;  /* 0x00000018ff277819 */ /* 0x000fe200000116aa */
[C---:B--2---:R-:W-:Y:S01]  /*3d90*/  HMMA.16816.F32.BF16 R88, R44.reuse, R20, R88 ;  /* 0x000000142c58723c */ /* 0x044fe20000041858 */
[----:B------:R-:W-:Y:S02]  /*3da0*/  SHF.R.U32.HI R18, RZ, 0x8, R16 ;  /* 0x00000008ff127819 */ /* 0x000fe40000011610 */
[----:B------:R-:W-:Y:S01]  /*3db0*/  PRMT R39, R26, 0x5410, R39 ;  /* 0x000054101a277816 */ /* 0x000fe20000000027 */
[----:B------:R-:W2:Y:S01]  /*3dc0*/  MUFU.EX2 R38, R38 ;  /* 0x0000002600267308 */ /* 0x000ea20000000800 */
[----:B------:R-:W-:Y:S02]  /*3dd0*/  PRMT R25, R25, 0x5410, R18 ;  /* 0x0000541019197816 */ /* 0x000fe40000000012 */
[----:B------:R-:W-:Y:S01]  /*3de0*/  SHF.R.U32.HI R27, RZ, 0x18, R172 ;  /* 0x00000018ff1b7819 */ /* 0x000fe200000116ac */
[----:B------:R-:W-:Y:S01]  /*3df0*/  HMMA.16816.F32.BF16 R100, R44, R12, R100 ;  /* 0x0000000c2c64723c */ /* 0x000fe20000041864 */
[----:B------:R-:W-:Y:S01]  /*3e00*/  LOP3.LUT R16, R17, 0xff, RZ, 0xc0, !PT ;  /* 0x000000ff11107812 */ /* 0x000fe200078ec0ff */
[----:B------:R-:W-:-:S02]  /*3e10*/  HSET2.LE.AND R26, R25, R156, PT ;  /* 0x0000009c191a7233 */ /* 0x000fc40003803000 */
[--C-:B------:R-:W-:Y:S01]  /*3e20*/  HSET2.LE.AND R25, R39, R156.reuse, PT ;  /* 0x0000009c27197233 */ /* 0x100fe20003803000 */
[----:B------:R-:W-:Y:S02]  /*3e30*/  PRMT R27, R16, 0x5410, R27 ;  /* 0x00005410101b7816 */ /* 0x000fe4000000001b */
[----:B-1----:R-:W-:Y:S01]  /*3e40*/  F2FP.BF16.PACK_AB R39, R41, R40 ;  /* 0x000000282927723e */ /* 0x002fe200000010ff */
[----:B------:R-:W-:Y:S01]  /*3e50*/  HMMA.16816.F32.BF16 R112, R44, R22, R112 ;  /* 0x000000162c70723c */ /* 0x000fe20000041870 */
[----:B------:R-:W1:Y:S01]  /*3e60*/  LDSM.16.MT88.4 R16, [R186+0x7800] ;  /* 0x00780000ba10783b */ /* 0x000e620000004200 */
[----:B------:R-:W-:Y:S01]  /*3e70*/  HSET2.LE.AND R27, R27, R156, PT ;  /* 0x0000009c1b1b7233 */ /* 0x000fe20003803000 */
[----:B------:R-:W-:Y:S01]  /*3e80*/  LOP3.LUT R24, R24, R39, RZ, 0xc0, !PT ;  /* 0x0000002718187212 */ /* 0x000fe200078ec0ff */
[----:B------:R-:W-:Y:S01]  /*3e90*/  FFMA.FTZ R39, R28, c[0x0][0x23c], -R160 ;  /* 0x00008f001c277a23 */ /* 0x000fe200000108a0 */
[----:B------:R-:W-:Y:S01]  /*3ea0*/  LOP3.LUT R28, R177, R168, R211, 0x96, !PT ;  /* 0x000000a8b11c7212 */ /* 0x000fe200078e96d3 */
[----:B------:R-:W-:-:S02]  /*3eb0*/  FADD.FTZ R40, R40, R57 ;  /* 0x0000003928287221 */ /* 0x000fc40000010000 */
[----:B------:R-:W-:Y:S02]  /*3ec0*/  HMMA.16816.F32.BF16 R108, R44, R14, R108 ;  /* 0x0000000e2c6c723c */ /* 0x000fe4000004186c */
[----:B------:R-:W-:Y:S01]  /*3ed0*/  MUFU.EX2 R39, R39 ;  /* 0x0000002700277308 */ /* 0x000fe20000000800 */
[----:B------:R-:W-:-:S04]  /*3ee0*/  FADD.FTZ R41, R41, R40 ;  /* 0x0000002829297221 */ /* 0x000fc80000010000 */
[----:B---3--:R-:W-:Y:S01]  /*3ef0*/  F2FP.BF16.PACK_AB R44, R219, R42 ;  /* 0x0000002adb2c723e */ /* 0x008fe200000010ff */
[C---:B------:R-:W-:Y:S03]  /*3f00*/  HMMA.16816.F32.BF16 R96, R8.reuse, R12, R96 ;  /* 0x0000000c0860723c */ /* 0x040fe60000041860 */
[----:B------:R-:W-:Y:S01]  /*3f10*/  LOP3.LUT R27, R27, R44, RZ, 0xc0, !PT ;  /* 0x0000002c1b1b7212 */ /* 0x000fe200078ec0ff */
[----:B------:R-:W-:Y:S02]  /*3f20*/  FFMA.FTZ R44, R29, c[0x0][0x23c], -R160 ;  /* 0x00008f001d2c7a23 */ /* 0x000fe400000108a0 */
[----:B------:R-:W-:Y:S01]  /*3f30*/  IMAD.WIDE.U32 R28, R28, -0x2daee0ad, RZ ;  /* 0xd2511f531c1c7825 */ /* 0x000fe200078e00ff */
[----:B--2---:R-:W-:Y:S01]  /*3f40*/  F2FP.BF16.PACK_AB R12, R38, R37 ;  /* 0x00000025260c723e */ /* 0x004fe200000010ff */
[C---:B------:R-:W-:Y:S01]  /*3f50*/  HMMA.16816.F32.BF16 R116, R8.reuse, R20, R116 ;  /* 0x000000140874723c */ /* 0x040fe20000041874 */
[----:B------:R-:W-:Y:S01]  /*3f60*/  F2FP.BF16.PACK_AB R13, R221, R36 ;  /* 0x00000024dd0d723e */ /* 0x000fe200000010ff */
[----:B------:R-:W2:Y:S01]  /*3f70*/  MUFU.EX2 R44, R44 ;  /* 0x0000002c002c7308 */ /* 0x000ea20000000800 */
[----:B------:R-:W-:Y:S01]  /*3f80*/  LOP3.LUT R25, R25, R12, RZ, 0xc0, !PT ;  /* 0x0000000c19197212 */ /* 0x000fe200078ec0ff */
[----:B------:R-:W-:Y:S01]  /*3f90*/  FADD.FTZ R37, R37, R166 ;  /* 0x000000a625257221 */ /* 0x000fe20000010000 */
[----:B------:R-:W-:Y:S01]  /*3fa0*/  LOP3.LUT R26, R26, R13, RZ, 0xc0, !PT ;  /* 0x0000000d1a1a7212 */ /* 0x000fe200078ec0ff */
[----:B------:R-:W-:Y:S01]  /*3fb0*/  FADD.FTZ R36, R36, R41 ;  /* 0x0000002924247221 */ /* 0x000fe20000010000 */
[----:B------:R-:W-:Y:S01]  /*3fc0*/  LOP3.LUT R58, R29, R58, R216, 0x96, !PT ;  /* 0x0000003a1d3a7212 */ /* 0x000fe200078e96d8 */
[C---:B------:R-:W-:Y:S01]  /*3fd0*/  HMMA.16816.F32.BF16 R92, R8.reuse, R22, R92 ;  /* 0x00000016085c723c */ /* 0x040fe2000004185c */
[----:B------:R-:W3:Y:S01]  /*3fe0*/  LDSM.16.MT88.4 R20, [R187+0x7800] ;  /* 0x00780000bb14783b */ /* 0x000ee20000004200 */
[----:B------:R-:W-:Y:S01]  /*3ff0*/  LOP3.LUT R30, R28, 0xffff, RZ, 0xc0, !PT ;  /* 0x0000ffff1c1e7812 */ /* 0x000fe200078ec0ff */
[----:B------:R-:W-:Y:S01]  /*4000*/  FADD.FTZ R37, R38, R37 ;  /* 0x0000002526257221 */ /* 0x000fe20000010000 */
[----:B------:R-:W-:Y:S01]  /*4010*/  LOP3.LUT R35, R58, 0xffff, RZ, 0xc0, !PT ;  /* 0x0000ffff3a237812 */ /* 0x000fe200078ec0ff */
[----:B------:R-:W-:Y:S01]  /*4020*/  FADD.FTZ R221, R221, R36 ;  /* 0x00000024dddd7221 */ /* 0x000fe20000010000 */
[----:B------:R-:W-:Y:S01]  /*4030*/  SHF.R.U32.HI R31, RZ, 0x10, R28 ;  /* 0x00000010ff1f7819 */ /* 0x000fe2000001161c */
[----:B------:R-:W-:Y:S01]  /*4040*/  FADD.FTZ R42, R42, R37 ;  /* 0x000000252a2a7221 */ /* 0x000fe20000010000 */
[----:B------:R-:W-:Y:S01]  /*4050*/  HMMA.16816.F32.BF16 R104, R8, R14, R104 ;  /* 0x0000000e0868723c */ /* 0x000fe20000041868 */
[----:B------:R-:W4:Y:S01]  /*4060*/  LDSM.16.MT88.4 R12, [R185+0x7800] ;  /* 0x00780000b90c783b */ /* 0x000f220000004200 */
[----:B------:R-:W-:Y:S01]  /*4070*/  SHF.R.U32.HI R46, RZ, 0x8, R35 ;  /* 0x00000008ff2e7819 */ /* 0x000fe20000011623 */
[----:B------:R-:W-:Y:S01]  /*4080*/  FADD.FTZ R219, R219, R42 ;  /* 0x0000002adbdb7221 */ /* 0x000fe20000010000 */
[----:B------:R-:W5:Y:S01]  /*4090*/  MUFU.EX2 R35, R158 ;  /* 0x0000009e00237308 */ /* 0x000f620000000800 */
[----:B------:R-:W3:Y:S01]  /*40a0*/  LDSM.16.MT88.4 R8, [R184+0x7800] ;  /* 0x00780000b808783b */ /* 0x000ee20000004200 */
[----:B------:R-:W-:-:S02]  /*40b0*/  SHF.R.U32.HI R47, RZ, 0x10, R58 ;  /* 0x00000010ff2f7819 */ /* 0x000fc4000001163a */
[----:B------:R-:W-:Y:S01]  /*40c0*/  LOP3.LUT R29, R28, 0xff, RZ, 0xc0, !PT ;  /* 0x000000ff1c1d7812 */ /* 0x000fe200078ec0ff */
[C---:B-1----:R-:W-:Y:S01]  /*40d0*/  HMMA.16816.F32.BF16 R76, R24.reuse, R16, R76 ;  /* 0x00000010184c723c */ /* 0x042fe2000004184c */
[----:B------:R-:W-:Y:S02]  /*40e0*/  SHF.R.U32.HI R30, RZ, 0x8, R30 ;  /* 0x00000008ff1e7819 */ /* 0x000fe4000001161e */
[----:B------:R-:W-:Y:S02]  /*40f0*/  LOP3.LUT R45, R58, 0xff, RZ, 0xc0, !PT ;  /* 0x000000ff3a2d7812 */ /* 0x000fe400078ec0ff */
[----:B------:R-:W-:Y:S02]  /*4100*/  SHF.R.U32.HI R28, RZ, 0x18, R28 ;  /* 0x00000018ff1c7819 */ /* 0x000fe4000001161c */
[----:B------:R-:W-:Y:S01]  /*4110*/  LOP3.LUT R31, R31, 0xff, RZ, 0xc0, !PT ;  /* 0x000000ff1f1f7812 */ /* 0x000fe200078ec0ff */
[----:B------:R-:W-:Y:S01]  /*4120*/  HMMA.16816.F32.BF16 R80, R24, R18, R80 ;  /* 0x000000121850723c */ /* 0x000fe20000041850 */
[----:B------:R-:W-:-:S02]  /*4130*/  SHF.R.U32.HI R58, RZ, 0x18, R58 ;  /* 0x00000018ff3a7819 */ /* 0x000fc4000001163a */
[----:B------:R-:W-:Y:S02]  /*4140*/  LOP3.LUT R47, R47, 0xff, RZ, 0xc0, !PT ;  /* 0x000000ff2f2f7812 */ /* 0x000fe400078ec0ff */
[----:B------:R-:W-:Y:S02]  /*4150*/  PRMT R29, R29, 0x5410, R30 ;  /* 0x000054101d1d7816 */ /* 0x000fe4000000001e */
[----:B------:R-:W-:Y:S02]  /*4160*/  PRMT R31, R31, 0x5410, R28 ;  /* 0x000054101f1f7816 */ /* 0x000fe4000000001c */
[----:B------:R-:W-:Y:S01]  /*4170*/  PRMT R45, R45, 0x5410, R46 ;  /* 0x000054102d2d7816 */ /* 0x000fe2000000002e */
[--C-:B------:R-:W-:Y:S01]  /*4180*/  HSET2.LE.AND R30, R29, R156.reuse, PT ;  /* 0x0000009c1d1e7233 */ /* 0x100fe20003803000 */
[----:B------:R-:W-:Y:S01]  /*4190*/  PRMT R47, R47, 0x5410, R58 ;  /* 0x000054102f2f7816 */ /* 0x000fe2000000003a */
[--C-:B------:R-:W-:Y:S01]  /*41a0*/  HSET2.LE.AND R31, R31, R156.reuse, PT ;  /* 0x0000009c1f1f7233 */ /* 0x100fe20003803000 */
[----:B------:R-:W-:Y:S01]  /*41b0*/  F2FP.BF16.PACK_AB R58, R220, R43 ;  /* 0x0000002bdc3a723e */ /* 0x000fe200000010ff */
[--C-:B------:R-:W-:Y:S01]  /*41c0*/  HSET2.LE.AND R28, R45, R156.reuse, PT ;  /* 0x0000009c2d1c7233 */ /* 0x100fe20003803000 */
[----:B--2---:R-:W-:Y:S01]  /*41d0*/  F2FP.BF16.PACK_AB R45, R44, R39 ;  /* 0x000000272c2d723e */ /* 0x004fe200000010ff */
[----:B------:R-:W-:Y:S01]  /*41e0*/  HSET2.LE.AND R29, R47, R156, PT ;  /* 0x0000009c2f1d7233 */ /* 0x000fe20003803000 */
[----:B------:R-:W-:Y:S01]  /*41f0*/  F2FP.BF16.PACK_AB R47, R33, R32 ;  /* 0x00000020212f723e */ /* 0x000fe200000010ff */
[----:B------:R-:W-:Y:S01]  /*4200*/  FADD.FTZ R32, R32, R53 ;  /* 0x0000003520207221 */ /* 0x000fe20000010000 */
[----:B-----5:R-:W-:Y:S01]  /*4210*/  F2FP.BF16.PACK_AB R46, R35, R34 ;  /* 0x00000022232e723e */ /* 0x020fe200000010ff */
        /* <DEDUP_REMOVED lines=27> */
[----:B------:R-:W-:-:S02]  /*43d0*/  IADD3 R218, R6, -0x2, RZ ;  /* 0xfffffffe06da7810 */ /* 0x000fc40007ffe0ff */
[----:B------:R-:W-:Y:S01]  /*43e0*/  MOV R3, R134 ;  /* 0x0000008600037202 */ /* 0x000fe20000000f00 */
[----:B------:R-:W-:Y:S01]  /*43f0*/  IMAD.WIDE.U32 R228, R228, -0x326172a9, RZ ;  /* 0xcd9e8d57e4e47825 */ /* 0x000fe200078e00ff */
[----:B------:R-:W-:Y:S02]  /*4400*/  LOP3.LUT R232, R235, R143, RZ, 0x3c, !PT ;  /* 0x0000008febe87212 */ /* 0x000fe400078e3cff */
[----:B------:R-:W-:Y:S01]  /*4410*/  MOV R132, R135 ;  /* 0x0000008700847202 */ /* 0x000fe20000000f00 */
[----:B------:R-:W-:Y:S01]  /*4420*/  IMAD.WIDE.U32 R236, R5, -0x2daee0ad, RZ ;  /* 0xd2511f5305ec7825 */ /* 0x000fe200078e00ff */
[----:B------:R-:W-:Y:S02]  /*4430*/  LOP3.LUT R226, R229, R143, RZ, 0x3c, !PT ;  /* 0x0000008fe5e27212 */ /* 0x000fe400078e3cff */
[----:B------:R-:W-:Y:S01]  /*4440*/  MOV R0, R7 ;  /* 0x0000000700007202 */ /* 0x000fe20000000f00 */
[----:B------:R-:W-:Y:S01]  /*4450*/  IMAD.WIDE.U32 R232, R232, -0x2daee0ad, RZ ;  /* 0xd2511f53e8e87825 */ /* 0x000fe200078e00ff */
[----:B------:R-:W-:-:S02]  /*4460*/  MOV R2, R133 ;  /* 0x0000008500027202 */ /* 0x000fc40000000f00 */
[----:B------:R-:W-:Y:S01]  /*4470*/  PRMT R217, R217, 0x7054, R217 ;  /* 0x00007054d9d97816 */ /* 0x000fe200000000d9 */
[----:B------:R-:W-:Y:S01]  /*4480*/  IMAD.WIDE.U32 R226, R226, -0x2daee0ad, RZ ;  /* 0xd2511f53e2e27825 */ /* 0x000fe200078e00ff */
[----:B------:R-:W-:-:S04]  /*4490*/  LOP3.LUT R230, R233, R236, R141, 0x96, !PT ;  /* 0x000000ece9e67212 */ /* 0x000fc800078e968d */
[----:B------:R-:W-:Y:S01]  /*44a0*/  LOP3.LUT R224, R227, R236, R141, 0x96, !PT ;  /* 0x000000ece3e07212 */ /* 0x000fe200078e968d */
[----:B------:R-:W-:-:S04]  /*44b0*/  IMAD.WIDE.U32 R230, R230, -0x326172a9, RZ ;  /* 0xcd9e8d57e6e67825 */ /* 0x000fc800078e00ff */
[----:B------:R-:W-:Y:S01]  /*44c0*/  IMAD.WIDE.U32 R224, R224, -0x326172a9, RZ ;  /* 0xcd9e8d57e0e07825 */ /* 0x000fe200078e00ff */
[----:B------:R-:W-:Y:S05]  /*44d0*/  BRA `(.L_x_1201) ;  /* 0x0000019000007947 */ /* 0x000fea0003800000 */
.L_x_1203:
[----:B------:R-:W-:Y:S04]  /*44e0*/  IADD3 R134, R218, -0x1, RZ ;  /* 0xffffffffda867810 */ /* 0x000fe80007ffe0ff */
[----:B------:R-:W-:Y:S01]  /*44f0*/  SHF.R.S32.HI R133, RZ, 0x1f, R134 ;  /* 0x0000001fff857819 */ /* 0x000fe20000011486 */
[C---:B------:R-:W-:Y:S04]  /*4500*/  IMAD.WIDE.U32 R136, R134.reuse, c[0x0][0x198], RZ ;  /* 0x0000660086887a25 */ /* 0x040fe800078e00ff */
        /* <DEDUP_REMOVED lines=22> */
.L_x_1201:
        /* <DEDUP_REMOVED lines=26> */
[----:B------:R-:W2:Y:S07]  /*4810*/  LDSM.16.M88.4 R140, [R193] ;  /* 0x00000000c18c783b */ /* 0x000eae0000000200 */
        /* <DEDUP_REMOVED lines=8> */
[----:B------:R-:W2:Y:S03]  /*48a0*/  LDSM.16.M88.4 R164, [R191] ;  /* 0x00000000bfa4783b */ /* 0x000ea60000000200 */
        /* <DEDUP_REMOVED lines=81> */
.L_x_1202:
        /* <DEDUP_REMOVED lines=52> */
[----:B------:R-:W-:Y:S05]  /*5100*/  IADD3 R218, R218, -0x1, RZ ;  /* 0xffffffffdada7810 */ /* 0x000fea0007ffe0ff */
[----:B------:R-:W1:Y:S02]  /*5110*/  SHFL.BFLY PT, R136, R141, 0x2, 0x1f ;  /* 0x0c401f008d887f89 */ /* 0x000e6400000e0000 */
[----:B-1----:R-:W-:Y:S02]  /*5120*/  FMNMX.FTZ R138, R141, R136, !PT ;  /* 0x000000888d8a7209 */ /* 0x002fe40007810000 */
[----:B------:R-:W-:Y:S02]  /*5130*/  FMNMX.FTZ R140, R137, R134, !PT ;  /* 0x00000086898c7209 */ /* 0x000fe40007810000 */
[----:B------:R-:W-:Y:S02]  /*5140*/  FMNMX.FTZ R139, R144, R133, !PT ;  /* 0x00000085908b7209 */ /* 0x000fe40007810000 */
[----:B------:R-:W-:Y:S01]  /*5150*/  SHFL.BFLY PT, R137, R138, 0x1, 0x1f ;  /* 0x0c201f008a897f89 */ /* 0x000fe200000e0000 */
[----:B------:R-:W-:Y:S04]  /*5160*/  FMNMX.FTZ R133, R11, R142, !PT ;  /* 0x0000008e0b857209 */ /* 0x000fe80007810000 */
[----:B------:R-:W-:Y:S03]  /*5170*/  FMNMX.FTZ R136, R14, R133, !PT ;  /* 0x000000850e887209 */ /* 0x000fe60007810000 */
[----:B------:R-:W1:Y:S01]  /*5180*/  SHFL.BFLY PT, R135, R140, 0x1, 0x1f ;  /* 0x0c201f008c877f89 */ /* 0x000e6200000e0000 */
[----:B------:R-:W-:Y:S04]  /*5190*/  FMNMX.FTZ R133, R15, R136, !PT ;  /* 0x000000880f857209 */ /* 0x000fe80007810000 */
[----:B------:R-:W-:Y:S03]  /*51a0*/  FMNMX.FTZ R136, R26, R133, !PT ;  /* 0x000000851a887209 */ /* 0x000fe60007810000 */
[----:B------:R-:W2:Y:S01]  /*51b0*/  SHFL.BFLY PT, R134, R139, 0x1, 0x1f ;  /* 0x0c201f008b867f89 */ /* 0x000ea200000e0000 */
[----:B------:R-:W-:Y:S04]  /*51c0*/  FMNMX.FTZ R141, R27, R136, !PT ;  /* 0x000000881b8d7209 */ /* 0x000fe80007810000 */
[----:B------:R-:W-:Y:S02]  /*51d0*/  FMNMX.FTZ R136, R30, R141, !PT ;  /* 0x0000008d1e887209 */ /* 0x000fe40007810000 */
        /* <DEDUP_REMOVED lines=8> */
[----:B------:R-:W-:Y:S01]  /*5260*/  FADD.FTZ R136, -R134, R3 ;  /* 0x0000000386887221 */ /* 0x000fe20000010100 */
[----:B------:R-:W-:Y:S01]  /*5270*/  FMNMX.FTZ R140, R42, R133, !PT ;  /* 0x000000852a8c7209 */ /* 0x000fe20007810000 */
[----:B------:R-:W1:Y:S01]  /*5280*/  MUFU.EX2 R132, R132 ;  /* 0x0000008400847308 */ /* 0x000e620000000800 */
[----:B------:R-:W-:Y:S01]  /*5290*/  FMNMX.FTZ R133, R138, R137, !PT ;  /* 0x000000898a857209 */ /* 0x000fe20007810000 */
[----:B------:R-:W-:Y:S01]  /*52a0*/  FMUL.FTZ R3, R136, c[0x0][0x23c] ;  /* 0x00008f0088037a20 */ /* 0x000fe20000410000 */
[----:B------:R-:W-:Y:S01]  /*52b0*/  FMNMX.FTZ R137, R43, R140, !PT ;  /* 0x0000008c2b897209 */ /* 0x000fe20007810000 */
[----:B------:R-:W-:Y:S01]  /*52c0*/  FFMA.FTZ R149, R17, c[0x0][0x23c], -R172 ;  /* 0x00008f0011957a23 */ /* 0x000fe200000108ac */
[----:B------:R-:W-:Y:S01]  /*52d0*/  FSETP.NEU.FTZ.AND P1, PT, R134, -INF , PT ;  /* 0xff8000008600780b */ /* 0x000fe20003f3d000 */
[----:B------:R-:W-:Y:S01]  /*52e0*/  FADD.FTZ R136, -R133, R2 ;  /* 0x0000000285887221 */ /* 0x000fe20000010100 */
[----:B------:R-:W-:Y:S01]  /*52f0*/  FMNMX.FTZ R138, R46, R137, !PT ;  /* 0x000000892e8a7209 */ /* 0x000fe20007810000 */
[----:B------:R-:W-:Y:S02]  /*5300*/  FMUL.FTZ R171, R134, c[0x0][0x23c] ;  /* 0x00008f0086ab7a20 */ /* 0x000fe40000410000 */
[----:B------:R-:W-:Y:S01]  /*5310*/  MUFU.EX2 R149, R149 ;  /* 0x0000009500957308 */ /* 0x000fe20000000800 */
[----:B------:R-:W-:Y:S01]  /*5320*/  FMNMX.FTZ R137, R47, R138, !PT ;  /* 0x0000008a2f897209 */ /* 0x000fe20007810000 */
[----:B------:R-:W-:Y:S01]  /*5330*/  FMUL.FTZ R2, R136, c[0x0][0x23c] ;  /* 0x00008f0088027a20 */ /* 0x000fe20000410000 */
[----:B------:R-:W-:Y:S01]  /*5340*/  FSEL R171, R171, RZ, P1 ;  /* 0x000000ffabab7208 */ /* 0x000fe20000800000 */
[--C-:B------:R-:W-:Y:S01]  /*5350*/  FFMA.FTZ R153, R5, c[0x0][0x23c], -R172.reuse ;  /* 0x00008f0005997a23 */ /* 0x100fe200000108ac */
[----:B------:R-:W-:Y:S01]  /*5360*/  FMNMX.FTZ R136, R58, R137, !PT ;  /* 0x000000893a887209 */ /* 0x000fe20007810000 */
[----:B------:R-:W-:Y:S01]  /*5370*/  FFMA.FTZ R167, R21, c[0x0][0x23c], -R172 ;  /* 0x00008f0015a77a23 */ /* 0x000fe200000108ac */
[----:B------:R-:W-:Y:S01]  /*5380*/  FSETP.NEU.FTZ.AND P1, PT, R133, -INF , PT ;  /* 0xff8000008500780b */ /* 0x000fe20003f3d000 */
[--C-:B------:R-:W-:Y:S01]  /*5390*/  FFMA.FTZ R150, R18, c[0x0][0x23c], -R171.reuse ;  /* 0x00008f0012967a23 */ /* 0x100fe200000108ab */
[----:B------:R-:W-:Y:S01]  /*53a0*/  FMNMX.FTZ R137, R59, R136, !PT ;  /* 0x000000883b897209 */ /* 0x000fe20007810000 */
[----:B------:R-:W-:Y:S01]  /*53b0*/  MUFU.EX2 R153, R153 ;  /* 0x0000009900997308 */ /* 0x000fe20000000800 */
[----:B------:R-:W-:Y:S01]  /*53c0*/  FFMA.FTZ R151, R19, c[0x0][0x23c], -R171 ;  /* 0x00008f0013977a23 */ /* 0x000fe200000108ab */
[----:B------:R-:W-:Y:S01]  /*53d0*/  LOP3.LUT R19, R237, R241, R215, 0x96, !PT ;  /* 0x000000f1ed137212 */ /* 0x000fe200078e96d7 */
[----:B------:R-:W-:Y:S01]  /*53e0*/  FFMA.FTZ R154, R6, c[0x0][0x23c], -R171 ;  /* 0x00008f00069a7a23 */ /* 0x000fe200000108ab */
[----:B------:R-:W-:Y:S01]  /*53f0*/  FMNMX.FTZ R138, R62, R137, !PT ;  /* 0x000000893e8a7209 */ /* 0x000fe20007810000 */
[C---:B-1----:R-:W-:Y:S02]  /*5400*/  FMUL.FTZ R21, R132.reuse, R117 ;  /* 0x0000007584157220 */ /* 0x042fe40000410000 */
[----:B------:R-:W-:Y:S01]  /*5410*/  IMAD.WIDE.U32 R168, R19, -0x326172a9, RZ ;  /* 0xcd9e8d5713a87825 */ /* 0x000fe200078e00ff */
[----:B------:R-:W-:Y:S02]  /*5420*/  FMNMX.FTZ R136, R63, R138, !PT ;  /* 0x0000008a3f887209 */ /* 0x000fe40007810000 */
[----:B------:R-:W-:Y:S01]  /*5430*/  MUFU.EX2 R150, R150 ;  /* 0x0000009600967308 */ /* 0x000fe20000000800 */
[C---:B------:R-:W-:Y:S01]  /*5440*/  FMUL.FTZ R96, R132.reuse, R96 ;  /* 0x0000006084607220 */ /* 0x040fe20000410000 */
[--C-:B------:R-:W-:Y:S01]  /*5450*/  LOP3.LUT R238, R231, R168, R208.reuse, 0x96, !PT ;  /* 0x000000a8e7ee7212 */ /* 0x100fe200078e96d0 */
[----:B------:R-:W1:Y:S01]  /*5460*/  SHFL.BFLY PT, R17, R136, 0x2, 0x1f ;  /* 0x0c401f0088117f89 */ /* 0x000e6200000e0000 */
[----:B------:R-:W-:Y:S01]  /*5470*/  LOP3.LUT R19, R169, R228, R209, 0x96, !PT ;  /* 0x000000e4a9137212 */ /* 0x000fe200078e96d1 */
[----:B------:R-:W-:Y:S01]  /*5480*/  FMUL.FTZ R97, R132, R97 ;  /* 0x0000006184617220 */ /* 0x000fe20000410000 */
[----:B------:R-:W-:Y:S01]  /*5490*/  LOP3.LUT R168, R225, R168, R208, 0x96, !PT ;  /* 0x000000a8e1a87212 */ /* 0x000fe200078e96d0 */
[----:B------:R-:W-:Y:S03]  /*54a0*/  IMAD.WIDE.U32 R238, R238, -0x2daee0ad, RZ ;  /* 0xd2511f53eeee7825 */ /* 0x000fe600078e00ff */
[----:B------:R-:W-:Y:S01]  /*54b0*/  MUFU.EX2 R151, R151 ;  /* 0x0000009700977308 */ /* 0x000fe20000000800 */
[----:B------:R-:W-:Y:S04]  /*54c0*/  IMAD.WIDE.U32 R174, R19, -0x2daee0ad, RZ ;  /* 0xd2511f5313ae7825 */ /* 0x000fe800078e00ff */
[----:B------:R-:W-:Y:S01]  /*54d0*/  FMUL.FTZ R166, R133, c[0x0][0x23c] ;  /* 0x00008f0085a67a20 */ /* 0x000fe20000410000 */
[----:B------:R-:W-:Y:S01]  /*54e0*/  LOP3.LUT R19, R175, R226, R207, 0x96, !PT ;  /* 0x000000e2af137212 */ /* 0x000fe200078e96cf */
[----:B------:R-:W-:Y:S02]  /*54f0*/  FFMA.FTZ R155, R7, c[0x0][0x23c], -R171 ;  /* 0x00008f00079b7a23 */ /* 0x000fe400000108ab */
[--C-:B------:R-:W-:Y:S01]  /*5500*/  FFMA.FTZ R248, R52, c[0x0][0x23c], -R172.reuse ;  /* 0x00008f0034f87a23 */ /* 0x100fe200000108ac */
[----:B------:R-:W-:Y:S01]  /*5510*/  MUFU.EX2 R154, R154 ;  /* 0x0000009a009a7308 */ /* 0x000fe20000000800 */
[----:B------:R-:W-:Y:S01]  /*5520*/  FSEL R166, R166, RZ, P1 ;  /* 0x000000ffa6a67208 */ /* 0x000fe20000800000 */
[--C-:B------:R-:W-:Y:S02]  /*5530*/  FFMA.FTZ R148, R16, c[0x0][0x23c], -R172.reuse ;  /* 0x00008f0010947a23 */ /* 0x100fe400000108ac */
[----:B------:R-:W-:Y:S02]  /*5540*/  FFMA.FTZ R152, R4, c[0x0][0x23c], -R172 ;  /* 0x00008f0004987a23 */ /* 0x000fe400000108ac */
[--C-:B------:R-:W-:Y:S01]  /*5550*/  FFMA.FTZ R156, R8, c[0x0][0x23c], -R166.reuse ;  /* 0x00008f00089c7a23 */ /* 0x100fe200000108a6 */
[----:B-1----:R-:W-:Y:S01]  /*5560*/  FMNMX.FTZ R18, R136, R17, !PT ;  /* 0x0000001188127209 */ /* 0x002fe20007810000 */
[--C-:B------:R-:W-:Y:S01]  /*5570*/  FFMA.FTZ R157, R9, c[0x0][0x23c], -R166.reuse ;  /* 0x00008f00099d7a23 */ /* 0x100fe200000108a6 */
[----:B------:R-:W-:Y:S01]  /*5580*/  LOP3.LUT R136, R169, R234, R209, 0x96, !PT ;  /* 0x000000eaa9887212 */ /* 0x000fe200078e96d1 */
[----:B------:R-:W-:Y:S01]  /*5590*/  MUFU.EX2 R148, R148 ;  /* 0x0000009400947308 */ /* 0x000fe20000000800 */
[----:B------:R-:W-:Y:S01]  /*55a0*/  IMAD.WIDE.U32 R168, R168, -0x2daee0ad, RZ ;  /* 0xd2511f53a8a87825 */ /* 0x000fe200078e00ff */
[----:B------:R-:W1:Y:S03]  /*55b0*/  SHFL.BFLY PT, R17, R18, 0x1, 0x1f ;  /* 0x0c201f0012117f89 */ /* 0x000e6600000e0000 */
[----:B------:R-:W-:Y:S01]  /*55c0*/  IMAD.WIDE.U32 R178, R136, -0x2daee0ad, RZ ;  /* 0xd2511f5388b27825 */ /* 0x000fe200078e00ff */
[--C-:B------:R-:W-:Y:S03]  /*55d0*/  LOP3.LUT R174, R169, R174, R205.reuse, 0x96, !PT ;  /* 0x000000aea9ae7212 */ /* 0x100fe600078e96cd */
[--C-:B------:R-:W-:Y:S01]  /*55e0*/  FFMA.FTZ R240, R40, c[0x0][0x23c], -R166.reuse ;  /* 0x00008f0028f07a23 */ /* 0x100fe200000108a6 */
[----:B------:R-:W-:Y:S01]  /*55f0*/  MUFU.EX2 R152, R152 ;  /* 0x0000009800987308 */ /* 0x000fe20000000800 */
[----:B------:R-:W-:Y:S01]  /*5600*/  LOP3.LUT R178, R239, R178, R205, 0x96, !PT ;  /* 0x000000b2efb27212 */ /* 0x000fe200078e96cd */
[----:B------:R-:W-:Y:S01]  /*5610*/  IMAD.WIDE.U32 R174, R174, -0x326172a9, RZ ;  /* 0xcd9e8d57aeae7825 */ /* 0x000fe200078e00ff */
[----:B------:R-:W-:Y:S03]  /*5620*/  LOP3.LUT R136, R179, R232, R207, 0x96, !PT ;  /* 0x000000e8b3887212 */ /* 0x000fe600078e96cf */
[----:B------:R-:W-:Y:S04]  /*5630*/  IMAD.WIDE.U32 R178, R178, -0x326172a9, RZ ;  /* 0xcd9e8d57b2b27825 */ /* 0x000fe800078e00ff */
[----:B------:R-:W-:Y:S01]  /*5640*/  MUFU.EX2 R155, R155 ;  /* 0x0000009b009b7308 */ /* 0x000fe20000000800 */
[----:B------:R-:W-:Y:S04]  /*5650*/  IMAD.WIDE.U32 R136, R136, -0x326172a9, RZ ;  /* 0xcd9e8d5788887825 */ /* 0x000fe800078e00ff */
[----:B------:R-:W-:Y:S01]  /*5660*/  FFMA.FTZ R243, R41, c[0x0][0x23c], -R166 ;  /* 0x00008f0029f37a23 */ /* 0x000fe200000108a6 */
[----:B-1----:R-:W-:Y:S01]  /*5670*/  FMNMX.FTZ R7, R18, R17, !PT ;  /* 0x0000001112077209 */ /* 0x002fe20007810000 */
[----:B------:R-:W-:Y:S01]  /*5680*/  IMAD.WIDE.U32 R18, R19, -0x326172a9, RZ ;  /* 0xcd9e8d5713127825 */ /* 0x000fe200078e00ff */
[----:B------:R-:W-:Y:S02]  /*5690*/  LOP3.LUT R17, R137, R230, R206, 0x96, !PT ;  /* 0x000000e689117212 */ /* 0x000fe400078e96ce */
[----:B------:R-:W-:Y:S01]  /*56a0*/  MUFU.EX2 R156, R156 ;  /* 0x0000009c009c7308 */ /* 0x000fe20000000800 */
[----:B------:R-:W-:Y:S01]  /*56b0*/  LOP3.LUT R176, R179, R136, R204, 0x96, !PT ;  /* 0x00000088b3b07212 */ /* 0x000fe200078e96cc */
[----:B------:R-:W-:Y:S01]  /*56c0*/  FMUL.FTZ R165, R7, c[0x0][0x23c] ;  /* 0x00008f0007a57a20 */ /* 0x000fe20000410000 */
[----:B------:R-:W-:Y:S01]  /*56d0*/  LOP3.LUT R8, R19, R224, R206, 0x96, !PT ;  /* 0x000000e013087212 */ /* 0x000fe200078e96ce */
[----:B------:R-:W-:Y:S01]  /*56e0*/  IMAD.WIDE.U32 R136, R17, -0x2daee0ad, RZ ;  /* 0xd2511f5311887825 */ /* 0x000fe200078e00ff */
[----:B------:R-:W-:Y:S02]  /*56f0*/  LOP3.LUT R18, R175, R18, R204, 0x96, !PT ;  /* 0x00000012af127212 */ /* 0x000fe400078e96cc */
[----:B------:R-:W-:Y:S01]  /*5700*/  FSETP.NEU.FTZ.AND P1, PT, R7, -INF , PT ;  /* 0xff8000000700780b */ /* 0x000fe20003f3d000 */
[----:B------:R-:W-:Y:S01]  /*5710*/  IMAD.WIDE.U32 R176, R176, -0x2daee0ad, RZ ;  /* 0xd2511f53b0b07825 */ /* 0x000fe200078e00ff */
[--C-:B------:R-:W-:Y:S01]  /*5720*/  LOP3.LUT R238, R137, R238, R203.reuse, 0x96, !PT ;  /* 0x000000ee89ee7212 */ /* 0x100fe200078e96cb */
[----:B------:R-:W-:Y:S01]  /*5730*/  MUFU.EX2 R157, R157 ;  /* 0x0000009d009d7308 */ /* 0x000fe20000000800 */
[----:B------:R-:W-:Y:S01]  /*5740*/  FSEL R165, R165, RZ, P1 ;  /* 0x000000ffa5a57208 */ /* 0x000fe20000800000 */
[----:B------:R-:W-:Y:S01]  /*5750*/  IMAD.WIDE.U32 R138, R8, -0x2daee0ad, RZ ;  /* 0xd2511f53088a7825 */ /* 0x000fe200078e00ff */
[--C-:B------:R-:W-:Y:S03]  /*5760*/  LOP3.LUT R9, R177, R136, R202.reuse, 0x96, !PT ;  /* 0x00000088b1097212 */ /* 0x100fe600078e96ca */
[----:B------:R-:W-:Y:S01]  /*5770*/  IMAD.WIDE.U32 R18, R18, -0x2daee0ad, RZ ;  /* 0xd2511f5312127825 */ /* 0x000fe200078e00ff */
[----:B------:R-:W-:Y:S03]  /*5780*/  LOP3.LUT R168, R139, R168, R203, 0x96, !PT ;  /* 0x000000a88ba87212 */ /* 0x000fe600078e96cb */
[----:B------:R-:W-:Y:S01]  /*5790*/  MUFU.EX2 R3, R3 ;  /* 0x0000000300037308 */ /* 0x000fe20000000800 */
[----:B------:R-:W-:Y:S01]  /*57a0*/  LOP3.LUT R8, R19, R138, R202, 0x96, !PT ;  /* 0x0000008a13087212 */ /* 0x000fe200078e96ca */
[----:B------:R-:W-:Y:S04]  /*57b0*/  IMAD.WIDE.U32 R142, R9, -0x326172a9, RZ ;  /* 0xcd9e8d57098e7825 */ /* 0x000fe800078e00ff */
[----:B------:R-:W-:Y:S01]  /*57c0*/  IMAD.WIDE.U32 R140, R8, -0x326172a9, RZ ;  /* 0xcd9e8d57088c7825 */ /* 0x000fe200078e00ff */
[--C-:B------:R-:W-:Y:S02]  /*57d0*/  SHF.R.U32.HI R137, RZ, 0x10, R142.reuse ;  /* 0x00000010ff897819 */ /* 0x100fe4000001168e */
[----:B------:R-:W-:Y:S01]  /*57e0*/  LOP3.LUT R139, R142, 0xffff, RZ, 0xc0, !PT ;  /* 0x0000ffff8e8b7812 */ /* 0x000fe200078ec0ff */
[----:B------:R-:W1:Y:S01]  /*57f0*/  MUFU.EX2 R2, R2 ;  /* 0x0000000200027308 */ /* 0x000e620000000800 */
[----:B------:R-:W-:Y:S01]  /*5800*/  IMAD.WIDE.U32 R238, R238, -0x326172a9, RZ ;  /* 0xcd9e8d57eeee7825 */ /* 0x000fe200078e00ff */
[----:B------:R-:W-:Y:S02]  /*5810*/  LOP3.LUT R138, R142, 0xff, RZ, 0xc0, !PT ;  /* 0x000000ff8e8a7812 */ /* 0x000fe400078ec0ff */
[----:B------:R-:W-:Y:S01]  /*5820*/  SHF.R.U32.HI R8, RZ, 0x18, R142 ;  /* 0x00000018ff087819 */ /* 0x000fe2000001168e */
[----:B------:R-:W-:Y:S01]  /*5830*/  IMAD.WIDE.U32 R168, R168, -0x326172a9, RZ ;  /* 0xcd9e8d57a8a87825 */ /* 0x000fe200078e00ff */
[----:B------:R-:W-:Y:S02]  /*5840*/  LOP3.LUT R9, R143, R238, R210, 0x96, !PT ;  /* 0x000000ee8f097212 */ /* 0x000fe400078e96d2 */
[----:B------:R-:W-:Y:S01]  /*5850*/  LOP3.LUT R19, R140, 0xffff, RZ, 0xc0, !PT ;  /* 0x0000ffff8c137812 */ /* 0x000fe200078ec0ff */
[--C-:B------:R-:W-:Y:S01]  /*5860*/  FFMA.FTZ R158, R10, c[0x0][0x23c], -R165.reuse ;  /* 0x00008f000a9e7a23 */ /* 0x100fe200000108a5 */
[----:B------:R-:W-:Y:S01]  /*5870*/  MUFU.EX2 R167, R167 ;  /* 0x000000a700a77308 */ /* 0x000fe20000000800 */
[--C-:B------:R-:W-:Y:S01]  /*5880*/  FFMA.FTZ R159, R11, c[0x0][0x23c], -R165.reuse ;  /* 0x00008f000b9f7a23 */ /* 0x100fe200000108a5 */
[----:B------:R-:W-:Y:S01]  /*5890*/  LOP3.LUT R146, R140, 0xff, RZ, 0xc0, !PT ;  /* 0x000000ff8c927812 */ /* 0x000fe200078ec0ff */
[--C-:B------:R-:W-:Y:S01]  /*58a0*/  FFMA.FTZ R238, R46, c[0x0][0x23c], -R165.reuse ;  /* 0x00008f002eee7a23 */ /* 0x100fe200000108a5 */
[----:B------:R-:W-:Y:S01]  /*58b0*/  SHF.R.U32.HI R10, RZ, 0x10, R140 ;  /* 0x00000010ff0a7819 */ /* 0x000fe2000001168c */
[--C-:B------:R-:W-:Y:S01]  /*58c0*/  FFMA.FTZ R244, R42, c[0x0][0x23c], -R165.reuse ;  /* 0x00008f002af47a23 */ /* 0x100fe200000108a5 */
[----:B------:R-:W-:Y:S01]  /*58d0*/  LOP3.LUT R11, R141, R168, R210, 0x96, !PT ;  /* 0x000000a88d0b7212 */ /* 0x000fe200078e96d2 */
[----:B------:R-:W-:Y:S01]  /*58e0*/  FFMA.FTZ R245, R43, c[0x0][0x23c], -R165 ;  /* 0x00008f002bf57a23 */ /* 0x000fe200000108a5 */
[----:B------:R-:W-:Y:S01]  /*58f0*/  SHF.R.U32.HI R17, RZ, 0x18, R140 ;  /* 0x00000018ff117819 */ /* 0x000fe2000001168c */
[----:B------:R-:W-:Y:S01]  /*5900*/  LDSM.16.MT88.4 R40, [R187+0x7000] ;  /* 0x00700000bb28783b */ /* 0x000fe20000004200 */
[----:B------:R-:W-:Y:S01]  /*5910*/  MUFU.EX2 R158, R158 ;  /* 0x0000009e009e7308 */ /* 0x000fe20000000800 */
[----:B------:R-:W-:Y:S01]  /*5920*/  LOP3.LUT R137, R137, 0xff, RZ, 0xc0, !PT ;  /* 0x000000ff89897812 */ /* 0x000fe200078ec0ff */
[----:B------:R-:W-:Y:S01]  /*5930*/  FFMA.FTZ R252, R56, c[0x0][0x23c], -R166 ;  /* 0x00008f0038fc7a23 */ /* 0x000fe200000108a6 */
[----:B------:R-:W-:Y:S01]  /*5940*/  SHF.R.U32.HI R139, RZ, 0x8, R139 ;  /* 0x00000008ff8b7819 */ /* 0x000fe2000001168b */
[--C-:B------:R-:W-:Y:S01]  /*5950*/  FFMA.FTZ R58, R58, c[0x0][0x23c], -R165.reuse ;  /* 0x00008f003a3a7a23 */ /* 0x100fe200000108a5 */
[----:B------:R-:W-:Y:S01]  /*5960*/  PRMT R8, R137, 0x5410, R8 ;  /* 0x0000541089087816 */ /* 0x000fe20000000008 */
[----:B------:R-:W-:Y:S01]  /*5970*/  FFMA.FTZ R59, R59, c[0x0][0x23c], -R165 ;  /* 0x00008f003b3b7a23 */ /* 0x000fe200000108a5 */
[----:B------:R-:W2:Y:S01]  /*5980*/  LDSM.16.MT88.4 R140, [R187+0x6000] ;  /* 0x00600000bb8c783b */ /* 0x000ea20000004200 */
[----:B------:R-:W-:Y:S01]  /*5990*/  FFMA.FTZ R168, R22, c[0x0][0x23c], -R171 ;  /* 0x00008f0016a87a23 */ /* 0x000fe200000108ab */
[----:B------:R-:W-:Y:S01]  /*59a0*/  PRMT R138, R138, 0x5410, R139 ;  /* 0x000054108a8a7816 */ /* 0x000fe2000000008b */
[----:B------:R-:W3:Y:S01]  /*59b0*/  MUFU.EX2 R159, R159 ;  /* 0x0000009f009f7308 */ /* 0x000ee20000000800 */
[--C-:B------:R-:W-:Y:S01]  /*59c0*/  HSET2.LE.AND R139, R8, R217.reuse, PT ;  /* 0x000000d9088b7233 */ /* 0x100fe20003803000 */
[----:B------:R-:W-:Y:S01]  /*59d0*/  FADD.FTZ R8, -R7, R0 ;  /* 0x0000000007087221 */ /* 0x000fe20000010100 */
[----:B------:R-:W-:Y:S01]  /*59e0*/  SHF.R.U32.HI R19, RZ, 0x8, R19 ;  /* 0x00000008ff137819 */ /* 0x000fe20000011613 */
[----:B------:R-:W-:Y:S01]  /*59f0*/  FFMA.FTZ R163, R15, c[0x0][0x23c], -R165 ;  /* 0x00008f000fa37a23 */ /* 0x000fe200000108a5 */
[----:B------:R-:W-:Y:S01]  /*5a00*/  LOP3.LUT R136, R9, 0xff, RZ, 0xc0, !PT ;  /* 0x000000ff09887812 */ /* 0x000fe200078ec0ff */
[--C-:B------:R-:W-:Y:S01]  /*5a10*/  FFMA.FTZ R160, R12, c[0x0][0x23c], -R166.reuse ;  /* 0x00008f000ca07a23 */ /* 0x100fe200000108a6 */
[----:B------:R-:W-:Y:S01]  /*5a20*/  PRMT R146, R146, 0x5410, R19 ;  /* 0x0000541092927816 */ /* 0x000fe20000000013 */
[----:B------:R-:W-:Y:S01]  /*5a30*/  FFMA.FTZ R161, R13, c[0x0][0x23c], -R166 ;  /* 0x00008f000da17a23 */ /* 0x000fe200000108a6 */
[----:B------:R-:W-:Y:S01]  /*5a40*/  LOP3.LUT R19, R9, 0xffff, RZ, 0xc0, !PT ;  /* 0x0000ffff09137812 */ /* 0x000fe200078ec0ff */
[----:B------:R-:W-:Y:S01]  /*5a50*/  MUFU.EX2 R163, R163 ;  /* 0x000000a300a37308 */ /* 0x000fe20000000800 */
[----:B------:R-:W-:Y:S01]  /*5a60*/  FFMA.FTZ R162, R14, c[0x0][0x23c], -R165 ;  /* 0x00008f000ea27a23 */ /* 0x000fe200000108a5 */
[----:B------:R-:W-:Y:S01]  /*5a70*/  SHF.R.U32.HI R13, RZ, 0x18, R9 ;  /* 0x00000018ff0d7819 */ /* 0x000fe20000011609 */
[----:B------:R-:W-:Y:S01]  /*5a80*/  FMUL.FTZ R0, R8, c[0x0][0x23c] ;  /* 0x00008f0008007a20 */ /* 0x000fe20000410000 */
[----:B------:R-:W-:Y:S01]  /*5a90*/  SHF.R.U32.HI R14, RZ, 0x10, R11 ;  /* 0x00000010ff0e7819 */ /* 0x000fe2000001160b */
[--C-:B------:R-:W-:Y:S01]  /*5aa0*/  HSET2.LE.AND R138, R138, R217.reuse, PT ;  /* 0x000000d98a8a7233 */ /* 0x100fe20003803000 */
[----:B------:R-:W-:Y:S01]  /*5ab0*/  SHF.R.U32.HI R164, RZ, 0x10, R9 ;  /* 0x00000010ffa47819 */ /* 0x000fe20000011609 */
[--C-:B------:R-:W-:Y:S01]  /*5ac0*/  HSET2.LE.AND R146, R146, R217.reuse, PT ;  /* 0x000000d992927233 */ /* 0x100fe20003803000 */
[C---:B------:R-:W-:Y:S01]  /*5ad0*/  LOP3.LUT R9, R11.reuse, 0xffff, RZ, 0xc0, !PT ;  /* 0x0000ffff0b097812 */ /* 0x040fe200078ec0ff */
[C---:B-1----:R-:W-:Y:S01]  /*5ae0*/  FMUL.FTZ R68, R2.reuse, R68 ;  /* 0x0000004402447220 */ /* 0x042fe20000410000 */
[----:B------:R-:W-:Y:S01]  /*5af0*/  MUFU.EX2 R160, R160 ;  /* 0x000000a000a07308 */ /* 0x000fe20000000800 */
[----:B------:R-:W-:Y:S01]  /*5b00*/  SHF.R.U32.HI R19, RZ, 0x8, R19 ;  /* 0x00000008ff137819 */ /* 0x000fe20000011613 */
[----:B------:R-:W-:Y:S01]  /*5b10*/  FMUL.FTZ R69, R2, R69 ;  /* 0x0000004502457220 */ /* 0x000fe20000410000 */
[----:B------:R-:W-:Y:S01]  /*5b20*/  LOP3.LUT R144, R11, 0xff, RZ, 0xc0, !PT ;  /* 0x000000ff0b907812 */ /* 0x000fe200078ec0ff */
[C---:B------:R-:W-:Y:S01]  /*5b30*/  FMUL.FTZ R72, R132.reuse, R72 ;  /* 0x0000004884487220 */ /* 0x040fe20000410000 */
[----:B------:R-:W-:Y:S01]  /*5b40*/  SHF.R.U32.HI R11, RZ, 0x18, R11 ;  /* 0x00000018ff0b7819 */ /* 0x000fe2000001160b */
[----:B------:R-:W-:Y:S01]  /*5b50*/  FMUL.FTZ R73, R132, R73 ;  /* 0x0000004984497220 */ /* 0x000fe20000410000 */
[----:B------:R-:W-:Y:S01]  /*5b60*/  LOP3.LUT R164, R164, 0xff, RZ, 0xc0, !PT ;  /* 0x000000ffa4a47812 */ /* 0x000fe200078ec0ff */
[C---:B------:R-:W-:Y:S01]  /*5b70*/  FMUL.FTZ R74, R3.reuse, R74 ;  /* 0x0000004a034a7220 */ /* 0x040fe20000410000 */
[----:B------:R-:W-:Y:S01]  /*5b80*/  SHF.R.U32.HI R9, RZ, 0x8, R9 ;  /* 0x00000008ff097819 */ /* 0x000fe20000011609 */
[----:B------:R-:W1:Y:S01]  /*5b90*/  MUFU.EX2 R161, R161 ;  /* 0x000000a100a17308 */ /* 0x000e620000000800 */
[----:B------:R-:W-:Y:S01]  /*5ba0*/  LOP3.LUT R14, R14, 0xff, RZ, 0xc0, !PT ;  /* 0x000000ff0e0e7812 */ /* 0x000fe200078ec0ff */
[----:B------:R-:W-:Y:S01]  /*5bb0*/  FMUL.FTZ R75, R3, R75 ;  /* 0x0000004b034b7220 */ /* 0x000fe20000410000 */
[----:B------:R-:W-:Y:S01]  /*5bc0*/  PRMT R136, R136, 0x5410, R19 ;  /* 0x0000541088887816 */ /* 0x000fe20000000013 */
[----:B------:R-:W-:Y:S01]  /*5bd0*/  FMUL.FTZ R76, R2, R76 ;  /* 0x0000004c024c7220 */ /* 0x000fe20000410000 */
[----:B------:R-:W-:Y:S01]  /*5be0*/  PRMT R164, R164, 0x5410, R13 ;  /* 0x00005410a4a47816 */ /* 0x000fe2000000000d */
[----:B------:R-:W-:Y:S01]  /*5bf0*/  FMUL.FTZ R77, R2, R77 ;  /* 0x0000004d024d7220 */ /* 0x000fe20000410000 */
[----:B------:R-:W-:Y:S01]  /*5c00*/  PRMT R14, R14, 0x5410, R11 ;  /* 0x000054100e0e7816 */ /* 0x000fe2000000000b */
[--C-:B------:R-:W-:Y:S01]  /*5c10*/  HSET2.LE.AND R136, R136, R217.reuse, PT ;  /* 0x000000d988887233 */ /* 0x100fe20003803000 */
[----:B------:R-:W-:Y:S01]  /*5c20*/  PRMT R144, R144, 0x5410, R9 ;  /* 0x0000541090907816 */ /* 0x000fe20000000009 */
[----:B------:R-:W4:Y:S01]  /*5c30*/  MUFU.EX2 R162, R162 ;  /* 0x000000a200a27308 */ /* 0x000f220000000800 */
[----:B------:R-:W-:Y:S01]  /*5c40*/  F2FP.BF16.PACK_AB R9, R149, R148 ;  /* 0x000000949509723e */ /* 0x000fe200000010ff */
[--C-:B------:R-:W-:Y:S01]  /*5c50*/  HSET2.LE.AND R137, R164, R217.reuse, PT ;  /* 0x000000d9a4897233 */ /* 0x100fe20003803000 */
[----:B------:R-:W-:Y:S01]  /*5c60*/  LOP3.LUT R12, R10, 0xff, RZ, 0xc0, !PT ;  /* 0x000000ff0a0c7812 */ /* 0x000fe200078ec0ff */
[--C-:B------:R-:W-:Y:S01]  /*5c70*/  HSET2.LE.AND R144, R144, R217.reuse, PT ;  /* 0x000000d990907233 */ /* 0x100fe20003803000 */
[----:B------:R-:W-:Y:S01]  /*5c80*/  F2FP.BF16.PACK_AB R10, R151, R150 ;  /* 0x00000096970a723e */ /* 0x000fe200000010ff */
[--C-:B------:R-:W-:Y:S01]  /*5c90*/  HSET2.LE.AND R145, R14, R217.reuse, PT ;  /* 0x000000d90e917233 */ /* 0x100fe20003803000 */
[----:B------:R-:W-:Y:S01]  /*5ca0*/  LOP3.LUT R138, R138, R9, RZ, 0xc0, !PT ;  /* 0x000000098a8a7212 */ /* 0x000fe200078ec0ff */
[--C-:B------:R-:W-:Y:S01]  /*5cb0*/  FFMA.FTZ R164, R32, c[0x0][0x23c], -R172.reuse ;  /* 0x00008f0020a47a23 */ /* 0x100fe200000108ac */
[----:B------:R-:W-:Y:S01]  /*5cc0*/  LOP3.LUT R139, R139, R10, RZ, 0xc0, !PT ;  /* 0x0000000a8b8b7212 */ /* 0x000fe200078ec0ff */
[----:B------:R-:W5:Y:S01]  /*5cd0*/  MUFU.EX2 R0, R0 ;  /* 0x0000000000007308 */ /* 0x000f620000000800 */
[----:B------:R-:W-:Y:S01]  /*5ce0*/  F2FP.BF16.PACK_AB R11, R153, R152 ;  /* 0x00000098990b723e */ /* 0x000fe200000010ff */
[----:B------:R-:W-:Y:S01]  /*5cf0*/  FMUL.FTZ R32, R132, R120 ;  /* 0x0000007884207220 */ /* 0x000fe20000410000 */
[----:B------:R-:W-:Y:S01]  /*5d00*/  F2FP.BF16.PACK_AB R10, R155, R154 ;  /* 0x0000009a9b0a723e */ /* 0x000fe200000010ff */
[C---:B------:R-:W-:Y:S01]  /*5d10*/  FMUL.FTZ R80, R2.reuse, R80 ;  /* 0x0000005002507220 */ /* 0x040fe20000410000 */
[----:B------:R-:W-:Y:S01]  /*5d20*/  F2FP.BF16.PACK_AB R9, R157, R156 ;  /* 0x0000009c9d09723e */ /* 0x000fe200000010ff */
[----:B------:R-:W-:Y:S01]  /*5d30*/  FMUL.FTZ R81, R2, R81 ;  /* 0x0000005102517220 */ /* 0x000fe20000410000 */
[----:B---3--:R-:W-:Y:S01]  /*5d40*/  F2FP.BF16.PACK_AB R8, R159, R158 ;  /* 0x0000009e9f08723e */ /* 0x008fe200000010ff */
        /* <DEDUP_REMOVED lines=9> */
[----:B------:R-:W-:Y:S01]  /*5de0*/  PRMT R12, R12, 0x5410, R17 ;  /* 0x000054100c0c7816 */ /* 0x000fe20000000011 */
[----:B------:R-:W3:Y:S01]  /*5df0*/  LDSM.16.MT88.4 R128, [R186+0x6000] ;  /* 0x00600000ba80783b */ /* 0x000ee20000004200 */
[----:B-1----:R-:W-:Y:S01]  /*5e00*/  F2FP.BF16.PACK_AB R13, R161, R160 ;  /* 0x000000a0a10d723e */ /* 0x002fe200000010ff */
[----:B------:R-:W-:Y:S01]  /*5e10*/  FMUL.FTZ R22, R3, R118 ;  /* 0x0000007603167220 */ /* 0x000fe20000410000 */
[----:B------:R-:W-:Y:S01]  /*5e20*/  MUFU.EX2 R5, R58 ;  /* 0x0000003a00057308 */ /* 0x000fe20000000800 */
[--C-:B------:R-:W-:Y:S01]  /*5e30*/  HSET2.LE.AND R147, R12, R217.reuse, PT ;  /* 0x000000d90c937233 */ /* 0x100fe20003803000 */
[-C--:B--2---:R-:W-:Y:S01]  /*5e40*/  HMMA.16816.F32.BF16 R8, R136, R140.reuse, R8 ;  /* 0x0000008c8808723c */ /* 0x084fe20000041808 */
[----:B----4-:R-:W-:Y:S01]  /*5e50*/  F2FP.BF16.PACK_AB R12, R163, R162 ;  /* 0x000000a2a30c723e */ /* 0x010fe200000010ff */
[----:B-----5:R-:W-:Y:S01]  /*5e60*/  FMUL.FTZ R14, R0, R126 ;  /* 0x0000007e000e7220 */ /* 0x020fe20000410000 */
[----:B------:R-:W-:Y:S01]  /*5e70*/  LOP3.LUT R146, R146, R13, RZ, 0xc0, !PT ;  /* 0x0000000d92927212 */ /* 0x000fe200078ec0ff */
[C---:B------:R-:W-:Y:S01]  /*5e80*/  FMUL.FTZ R13, R2.reuse, R125 ;  /* 0x0000007d020d7220 */ /* 0x040fe20000410000 */
[----:B------:R-:W-:Y:S01]  /*5e90*/  LOP3.LUT R147, R147, R12, RZ, 0xc0, !PT ;  /* 0x0000000c93937212 */ /* 0x000fe200078ec0ff */
[----:B------:R-:W-:Y:S01]  /*5ea0*/  FMUL.FTZ R12, R2, R124 ;  /* 0x0000007c020c7220 */ /* 0x000fe20000410000 */
[----:B------:R-:W-:Y:S01]  /*5eb0*/  LOP3.LUT R126, R169, R174, R211, 0x96, !PT ;  /* 0x000000aea97e7212 */ /* 0x000fe200078e96d3 */
[C---:B------:R-:W-:Y:S01]  /*5ec0*/  FMUL.FTZ R15, R0.reuse, R127 ;  /* 0x0000007f000f7220 */ /* 0x040fe20000410000 */
[----:B------:R-:W-:Y:S03]  /*5ed0*/  MUFU.EX2 R6, R59 ;  /* 0x0000003b00067308 */ /* 0x000fe60000000800 */
[----:B------:R-:W-:Y:S01]  /*5ee0*/  FFMA.FTZ R17, R35, c[0x0][0x23c], -R171 ;  /* 0x00008f0023117a23 */ /* 0x000fe200000108ab */
[----:B------:R-:W-:Y:S01]  /*5ef0*/  LOP3.LUT R124, R239, R178, R211, 0x96, !PT ;  /* 0x000000b2ef7c7212 */ /* 0x000fe200078e96d3 */
[----:B------:R-:W-:Y:S01]  /*5f00*/  FMUL.FTZ R35, R3, R123 ;  /* 0x0000007b03237220 */ /* 0x000fe20000410000 */
[C---:B------:R-:W-:Y:S01]  /*5f10*/  HMMA.16816.F32.BF16 R12, R144.reuse, R140, R12 ;  /* 0x0000008c900c723c */ /* 0x040fe2000004180c */
[C---:B------:R-:W-:Y:S02]  /*5f20*/  FMUL.FTZ R70, R0.reuse, R70 ;  /* 0x0000004600467220 */ /* 0x040fe40000410000 */
[----:B------:R-:W-:Y:S01]  /*5f30*/  FMUL.FTZ R71, R0, R71 ;  /* 0x0000004700477220 */ /* 0x000fe20000410000 */
[----:B------:R-:W-:Y:S01]  /*5f40*/  MUFU.EX2 R168, R168 ;  /* 0x000000a800a87308 */ /* 0x000fe20000000800 */
[--C-:B------:R-:W-:Y:S02]  /*5f50*/  FFMA.FTZ R169, R23, c[0x0][0x23c], -R171.reuse ;  /* 0x00008f0017a97a23 */ /* 0x100fe400000108ab */
[----:B------:R-:W-:Y:S02]  /*5f60*/  FMUL.FTZ R23, R3, R119 ;  /* 0x0000007703177220 */ /* 0x000fe40000410000 */
[--C-:B------:R-:W-:Y:S01]  /*5f70*/  FFMA.FTZ R141, R33, c[0x0][0x23c], -R172.reuse ;  /* 0x00008f00218d7a23 */ /* 0x100fe200000108ac */
[-C--:B------:R-:W-:Y:S02]  /*5f80*/  HMMA.16816.F32.BF16 R68, R144, R142.reuse, R68 ;  /* 0x0000008e9044723c */ /* 0x080fe40000041844 */
[----:B------:R-:W-:Y:S02]  /*5f90*/  FMUL.FTZ R33, R132, R121 ;  /* 0x0000007984217220 */ /* 0x000fe40000410000 */
[----:B------:R-:W-:Y:S01]  /*5fa0*/  FFMA.FTZ R140, R34, c[0x0][0x23c], -R171 ;  /* 0x00008f00228c7a23 */ /* 0x000fe200000108ab */
[----:B------:R-:W1:Y:S01]  /*5fb0*/  MUFU.EX2 R169, R169 ;  /* 0x000000a900a97308 */ /* 0x000e620000000800 */
[C---:B------:R-:W-:Y:S02]  /*5fc0*/  FMUL.FTZ R34, R3.reuse, R122 ;  /* 0x0000007a03227220 */ /* 0x040fe40000410000 */
[C---:B------:R-:W-:Y:S01]  /*5fd0*/  HMMA.16816.F32.BF16 R72, R136.reuse, R142, R72 ;  /* 0x0000008e8848723c */ /* 0x040fe20000041848 */
[----:B------:R-:W2:Y:S03]  /*5fe0*/  LDSM.16.MT88.4 R120, [R185+0x6000] ;  /* 0x00600000b978783b */ /* 0x000ea60000004200 */
[C---:B------:R-:W-:Y:S02]  /*5ff0*/  FMUL.FTZ R98, R3.reuse, R98 ;  /* 0x0000006203627220 */ /* 0x040fe40000410000 */
[C---:B------:R-:W-:Y:S01]  /*6000*/  FMUL.FTZ R99, R3.reuse, R99 ;  /* 0x0000006303637220 */ /* 0x040fe20000410000 */
[----:B------:R-:W-:Y:S01]  /*6010*/  MUFU.EX2 R240, R240 ;  /* 0x000000f000f07308 */ /* 0x000fe20000000800 */
[-C--:B---3--:R-:W-:Y:S01]  /*6020*/  HMMA.16816.F32.BF16 R32, R136, R128.reuse, R32 ;  /* 0x000000808820723c */ /* 0x088fe20000041820 */
[C---:B------:R-:W-:Y:S03]  /*6030*/  FMUL.FTZ R78, R0.reuse, R78 ;  /* 0x0000004e004e7220 */ /* 0x040fe60000410000 */
[----:B------:R-:W-:Y:S02]  /*6040*/  FMUL.FTZ R79, R0, R79 ;  /* 0x0000004f004f7220 */ /* 0x000fe40000410000 */
[----:B------:R-:W-:Y:S02]  /*6050*/  FFMA.FTZ R142, R20, c[0x0][0x23c], -R172 ;  /* 0x00008f00148e7a23 */ /* 0x000fe400000108ac */
[----:B------:R-:W-:Y:S01]  /*6060*/  FMUL.FTZ R20, R132, R116 ;  /* 0x0000007484147220 */ /* 0x000fe20000410000 */
[----:B------:R-:W-:Y:S01]  /*6070*/  MUFU.EX2 R243, R243 ;  /* 0x000000f300f37308 */ /* 0x000fe20000000800 */
[----:B------:R-:W3:Y:S01]  /*6080*/  LDSM.16.MT88.4 R116, [R184+0x6000] ;  /* 0x00600000b874783b */ /* 0x000ee20000004200 */
[C---:B------:R-:W-:Y:S01]  /*6090*/  HMMA.16816.F32.BF16 R76, R144.reuse, R128, R76 ;  /* 0x00000080904c723c */ /* 0x040fe2000004184c */
[C---:B------:R-:W-:Y:S02]  /*60a0*/  FMUL.FTZ R82, R0.reuse, R82 ;  /* 0x0000005200527220 */ /* 0x040fe40000410000 */
[----:B------:R-:W-:Y:S02]  /*60b0*/  FMUL.FTZ R83, R0, R83 ;  /* 0x0000005300537220 */ /* 0x000fe40000410000 */
[C---:B------:R-:W-:Y:S02]  /*60c0*/  FMUL.FTZ R100, R2.reuse, R100 ;  /* 0x0000006402647220 */ /* 0x040fe40000410000 */
[----:B------:R-:W-:Y:S01]  /*60d0*/  FMUL.FTZ R101, R2, R101 ;  /* 0x0000006502657220 */ /* 0x000fe20000410000 */
[----:B------:R4:W-:Y:S01]  /*60e0*/  MUFU.EX2 R143, R17 ;  /* 0x00000011008f7308 */ /* 0x0009e20000000800 */
[----:B------:R-:W-:Y:S01]  /*60f0*/  FMUL.FTZ R102, R0, R102 ;  /* 0x0000006600667220 */ /* 0x000fe20000410000 */
[-C--:B------:R-:W-:Y:S02]  /*6100*/  HMMA.16816.F32.BF16 R80, R144, R130.reuse, R80 ;  /* 0x000000829050723c */ /* 0x080fe40000041850 */
[----:B------:R-:W-:Y:S02]  /*6110*/  FMUL.FTZ R85, R132, R85 ;  /* 0x0000005584557220 */ /* 0x000fe40000410000 */
[C---:B------:R-:W-:Y:S02]  /*6120*/  FMUL.FTZ R86, R3.reuse, R86 ;  /* 0x0000005603567220 */ /* 0x040fe40000410000 */
[----:B------:R-:W-:Y:S02]  /*6130*/  FMUL.FTZ R87, R3, R87 ;  /* 0x0000005703577220 */ /* 0x000fe40000410000 */
[----:B------:R-:W-:Y:S01]  /*6140*/  FMUL.FTZ R103, R0, R103 ;  /* 0x0000006700677220 */ /* 0x000fe20000410000 */
[----:B------:R-:W-:Y:S03]  /*6150*/  MUFU.EX2 R142, R142 ;  /* 0x0000008e008e7308 */ /* 0x000fe60000000800 */
[--C-:B------:R-:W-:Y:S01]  /*6160*/  FFMA.FTZ R222, R45, c[0x0][0x23c], -R166.reuse ;  /* 0x00008f002dde7a23 */ /* 0x100fe200000108a6 */
[C---:B------:R-:W-:Y:S01]  /*6170*/  HMMA.16816.F32.BF16 R84, R136.reuse, R130, R84 ;  /* 0x000000828854723c */ /* 0x040fe20000041854 */
[C---:B------:R-:W-:Y:S02]  /*6180*/  FMUL.FTZ R88, R2.reuse, R88 ;  /* 0x0000005802587220 */ /* 0x040fe40000410000 */
[----:B------:R-:W-:Y:S02]  /*6190*/  FMUL.FTZ R89, R2, R89 ;  /* 0x0000005902597220 */ /* 0x000fe40000410000 */
[C---:B------:R-:W-:Y:S01]  /*61a0*/  FMUL.FTZ R90, R0.reuse, R90 ;  /* 0x0000005a005a7220 */ /* 0x040fe20000410000 */
[----:B------:R-:W-:Y:S01]  /*61b0*/  MUFU.EX2 R140, R140 ;  /* 0x0000008c008c7308 */ /* 0x000fe20000000800 */
[----:B------:R-:W-:Y:S01]  /*61c0*/  FMUL.FTZ R91, R0, R91 ;  /* 0x0000005b005b7220 */ /* 0x000fe20000410000 */
[-C--:B--2---:R-:W-:Y:S01]  /*61d0*/  HMMA.16816.F32.BF16 R20, R136, R120.reuse, R20 ;  /* 0x000000788814723c */ /* 0x084fe20000041814 */
[--C-:B------:R-:W-:Y:S03]  /*61e0*/  FFMA.FTZ R173, R30, c[0x0][0x23c], -R165.reuse ;  /* 0x00008f001ead7a23 */ /* 0x100fe600000108a5 */
[----:B------:R-:W-:Y:S02]  /*61f0*/  FMUL.FTZ R30, R0, R114 ;  /* 0x00000072001e7220 */ /* 0x000fe40000410000 */
[----:B------:R-:W-:Y:S02]  /*6200*/  FMUL.FTZ R92, R132, R92 ;  /* 0x0000005c845c7220 */ /* 0x000fe40000410000 */
[C---:B------:R-:W-:Y:S01]  /*6210*/  HMMA.16816.F32.BF16 R88, R144.reuse, R120, R88 ;  /* 0x000000789058723c */ /* 0x040fe20000041858 */
[--C-:B------:R-:W-:Y:S01]  /*6220*/  FFMA.FTZ R170, R28, c[0x0][0x23c], -R166.reuse ;  /* 0x00008f001caa7a23 */ /* 0x100fe200000108a6 */
[----:B------:R-:W-:Y:S02]  /*6230*/  MUFU.EX2 R164, R164 ;  /* 0x000000a400a47308 */ /* 0x000fe40000000800 */
[C---:B------:R-:W-:Y:S02]  /*6240*/  FMUL.FTZ R28, R2.reuse, R112 ;  /* 0x00000070021c7220 */ /* 0x040fe40000410000 */
[----:B------:R-:W-:Y:S02]  /*6250*/  FFMA.FTZ R175, R29, c[0x0][0x23c], -R166 ;  /* 0x00008f001daf7a23 */ /* 0x000fe400000108a6 */
[----:B------:R-:W-:Y:S04]  /*6260*/  FMUL.FTZ R29, R2, R113 ;  /* 0x00000071021d7220 */ /* 0x000fe80000410000 */
[--C-:B------:R-:W-:Y:S01]  /*6270*/  FFMA.FTZ R174, R31, c[0x0][0x23c], -R165.reuse ;  /* 0x00008f001fae7a23 */ /* 0x100fe200000108a5 */
[----:B------:R-:W-:Y:S01]  /*6280*/  MUFU.EX2 R141, R141 ;  /* 0x0000008d008d7308 */ /* 0x000fe20000000800 */
[----:B------:R-:W-:Y:S02]  /*6290*/  FMUL.FTZ R31, R0, R115 ;  /* 0x00000073001f7220 */ /* 0x000fe40000410000 */
[----:B------:R-:W-:Y:S02]  /*62a0*/  FMUL.FTZ R93, R132, R93 ;  /* 0x0000005d845d7220 */ /* 0x000fe40000410000 */
[C---:B------:R-:W-:Y:S02]  /*62b0*/  FMUL.FTZ R94, R3.reuse, R94 ;  /* 0x0000005e035e7220 */ /* 0x040fe40000410000 */
[----:B------:R-:W-:Y:S01]  /*62c0*/  FMUL.FTZ R95, R3, R95 ;  /* 0x0000005f035f7220 */ /* 0x000fe20000410000 */
[-C--:B------:R-:W-:Y:S01]  /*62d0*/  HMMA.16816.F32.BF16 R28, R144, R122.reuse, R28 ;  /* 0x0000007a901c723c */ /* 0x080fe2000004181c */
[----:B------:R-:W-:Y:S01]  /*62e0*/  IMAD.WIDE.U32 R124, R124, -0x2daee0ad, RZ ;  /* 0xd2511f537c7c7825 */ /* 0x000fe200078e00ff */
[----:B------:R-:W-:Y:S03]  /*62f0*/  MUFU.EX2 R173, R173 ;  /* 0x000000ad00ad7308 */ /* 0x000fe60000000800 */
[----:B------:R-:W-:Y:S01]  /*6300*/  IMAD.WIDE.U32 R126, R126, -0x2daee0ad, RZ ;  /* 0xd2511f537e7e7825 */ /* 0x000fe200078e00ff */
[--C-:B------:R-:W-:Y:S02]  /*6310*/  LOP3.LUT R176, R125, R176, R216.reuse, 0x96, !PT ;  /* 0x000000b07db07212 */ /* 0x100fe400078e96d8 */
[C---:B------:R-:W-:Y:S01]  /*6320*/  HMMA.16816.F32.BF16 R92, R136.reuse, R122, R92 ;  /* 0x0000007a885c723c */ /* 0x040fe2000004185c */
[----:B----4-:R-:W-:Y:S03]  /*6330*/  LOP3.LUT R17, R124, 0xffff, RZ, 0xc0, !PT ;  /* 0x0000ffff7c117812 */ /* 0x010fe600078ec0ff */
[----:B------:R-:W-:Y:S01]  /*6340*/  LOP3.LUT R19, R127, R18, R216, 0x96, !PT ;  /* 0x000000127f137212 */ /* 0x000fe200078e96d8 */
[----:B------:R-:W-:Y:S01]  /*6350*/  FFMA.FTZ R177, R24, c[0x0][0x23c], -R166 ;  /* 0x00008f0018b17a23 */ /* 0x000fe200000108a6 */
[----:B------:R-:W-:Y:S01]  /*6360*/  LOP3.LUT R18, R126, 0xffff, RZ, 0xc0, !PT ;  /* 0x0000ffff7e127812 */ /* 0x000fe200078ec0ff */
[--C-:B------:R-:W-:Y:S01]  /*6370*/  FFMA.FTZ R178, R26, c[0x0][0x23c], -R165.reuse ;  /* 0x00008f001ab27a23 */ /* 0x100fe200000108a5 */
[-C--:B---3--:R-:W-:Y:S01]  /*6380*/  HMMA.16816.F32.BF16 R96, R136, R116.reuse, R96 ;  /* 0x000000748860723c */ /* 0x088fe20000041860 */
[----:B------:R-:W-:Y:S01]  /*6390*/  SHF.R.U32.HI R125, RZ, 0x10, R124 ;  /* 0x00000010ff7d7819 */ /* 0x000fe2000001167c */
[----:B------:R-:W2:Y:S02]  /*63a0*/  MUFU.EX2 R174, R174 ;  /* 0x000000ae00ae7308 */ /* 0x000ea40000000800 */
[----:B------:R-:W-:Y:S01]  /*63b0*/  LOP3.LUT R115, R176, 0xffff, RZ, 0xc0, !PT ;  /* 0x0000ffffb0737812 */ /* 0x000fe200078ec0ff */
[----:B------:R-:W-:Y:S01]  /*63c0*/  FMUL.FTZ R26, R0, R110 ;  /* 0x0000006e001a7220 */ /* 0x000fe20000410000 */
[----:B------:R-:W-:Y:S01]  /*63d0*/  SHF.R.U32.HI R112, RZ, 0x8, R18 ;  /* 0x00000008ff707819 */ /* 0x000fe20000011612 */
[----:B------:R-:W-:Y:S01]  /*63e0*/  FFMA.FTZ R239, R27, c[0x0][0x23c], -R165 ;  /* 0x00008f001bef7a23 */ /* 0x000fe200000108a5 */
[C---:B------:R-:W-:Y:S01]  /*63f0*/  HMMA.16816.F32.BF16 R100, R144.reuse, R116, R100 ;  /* 0x000000749064723c */ /* 0x040fe20000041864 */
[----:B------:R-:W-:Y:S03]  /*6400*/  LOP3.LUT R121, R126, 0xff, RZ, 0xc0, !PT ;  /* 0x000000ff7e797812 */ /* 0x000fe600078ec0ff */
[----:B------:R-:W-:Y:S01]  /*6410*/  LOP3.LUT R128, R124, 0xff, RZ, 0xc0, !PT ;  /* 0x000000ff7c807812 */ /* 0x000fe200078ec0ff */
[----:B------:R-:W-:Y:S01]  /*6420*/  FMUL.FTZ R27, R0, R111 ;  /* 0x0000006f001b7220 */ /* 0x000fe20000410000 */
[----:B------:R-:W-:Y:S01]  /*6430*/  SHF.R.U32.HI R124, RZ, 0x18, R124 ;  /* 0x00000018ff7c7819 */ /* 0x000fe2000001167c */
[----:B------:R-:W-:Y:S01]  /*6440*/  FFMA.FTZ R116, R49, c[0x0][0x23c], -R172 ;  /* 0x00008f0031747a23 */ /* 0x000fe200000108ac */
[----:B------:R-:W-:Y:S01]  /*6450*/  LOP3.LUT R125, R125, 0xff, RZ, 0xc0, !PT ;  /* 0x000000ff7d7d7812 */ /* 0x000fe200078ec0ff */
[----:B------:R-:W-:Y:S03]  /*6460*/  MUFU.EX2 R170, R170 ;  /* 0x000000aa00aa7308 */ /* 0x000fe60000000800 */
[----:B------:R-:W-:Y:S01]  /*6470*/  SHF.R.U32.HI R113, RZ, 0x10, R176 ;  /* 0x00000010ff717819 */ /* 0x000fe200000116b0 */
[----:B------:R-:W-:Y:S01]  /*6480*/  FMUL.FTZ R49, R132, R105 ;  /* 0x0000006984317220 */ /* 0x000fe20000410000 */
[----:B------:R-:W-:Y:S01]  /*6490*/  SHF.R.U32.HI R115, RZ, 0x8, R115 ;  /* 0x00000008ff737819 */ /* 0x000fe20000011673 */
[----:B------:R-:W-:Y:S01]  /*64a0*/  FFMA.FTZ R179, R48, c[0x0][0x23c], -R172 ;  /* 0x00008f0030b37a23 */ /* 0x000fe200000108ac */
[----:B------:R-:W-:Y:S01]  /*64b0*/  LOP3.LUT R24, R176, 0xff, RZ, 0xc0, !PT ;  /* 0x000000ffb0187812 */ /* 0x000fe200078ec0ff */
[----:B------:R-:W-:Y:S01]  /*64c0*/  FMUL.FTZ R48, R132, R104 ;  /* 0x0000006884307220 */ /* 0x000fe20000410000 */
[----:B------:R-:W-:Y:S01]  /*64d0*/  SHF.R.U32.HI R120, RZ, 0x10, R126 ;  /* 0x00000010ff787819 */ /* 0x000fe2000001167e */
[----:B------:R-:W3:Y:S01]  /*64e0*/  MUFU.EX2 R175, R175 ;  /* 0x000000af00af7308 */ /* 0x000ee20000000800 */
[----:B------:R-:W-:Y:S01]  /*64f0*/  PRMT R18, R125, 0x5410, R124 ;  /* 0x000054107d127816 */ /* 0x000fe2000000007c */
[----:B------:R-:W-:Y:S01]  /*6500*/  FFMA.FTZ R123, R50, c[0x0][0x23c], -R171 ;  /* 0x00008f00327b7a23 */ /* 0x000fe200000108ab */
[----:B------:R-:W-:Y:S01]  /*6510*/  PRMT R124, R121, 0x5410, R112 ;  /* 0x00005410797c7816 */ /* 0x000fe20000000070 */
[----:B------:R-:W-:Y:S01]  /*6520*/  FMUL.FTZ R50, R3, R106 ;  /* 0x0000006a03327220 */ /* 0x000fe20000410000 */
[----:B------:R-:W-:Y:S01]  /*6530*/  SHF.R.U32.HI R112, RZ, 0x10, R19 ;  /* 0x00000010ff707819 */ /* 0x000fe20000011613 */
[----:B------:R-:W-:Y:S01]  /*6540*/  FFMA.FTZ R121, R51, c[0x0][0x23c], -R171 ;  /* 0x00008f0033797a23 */ /* 0x000fe200000108ab */
[----:B------:R-:W-:Y:S01]  /*6550*/  SHF.R.U32.HI R17, RZ, 0x8, R17 ;  /* 0x00000008ff117819 */ /* 0x000fe20000011611 */
[----:B------:R-:W-:Y:S01]  /*6560*/  FMUL.FTZ R51, R3, R107 ;  /* 0x0000006b03337220 */ /* 0x000fe20000410000 */
[----:B------:R-:W-:Y:S01]  /*6570*/  LOP3.LUT R114, R19, 0xffff, RZ, 0xc0, !PT ;  /* 0x0000ffff13727812 */ /* 0x000fe200078ec0ff */
[----:B------:R-:W-:Y:S01]  /*6580*/  MUFU.EX2 R177, R177 ;  /* 0x000000b100b17308 */ /* 0x000fe20000000800 */
[----:B------:R-:W-:Y:S01]  /*6590*/  LOP3.LUT R113, R113, 0xff, RZ, 0xc0, !PT ;  /* 0x000000ff71717812 */ /* 0x000fe200078ec0ff */
[--C-:B------:R-:W-:Y:S01]  /*65a0*/  HSET2.LE.AND R18, R18, R217.reuse, PT ;  /* 0x000000d912127233 */ /* 0x100fe20003803000 */
[----:B------:R-:W-:Y:S01]  /*65b0*/  SHF.R.U32.HI R130, RZ, 0x18, R126 ;  /* 0x00000018ff827819 */ /* 0x000fe2000001167e */
[----:B------:R-:W-:Y:S01]  /*65c0*/  FFMA.FTZ R246, R66, c[0x0][0x23c], -R171 ;  /* 0x00008f0042f67a23 */ /* 0x000fe200000108ab */
[----:B------:R-:W-:Y:S01]  /*65d0*/  SHF.R.U32.HI R126, RZ, 0x18, R176 ;  /* 0x00000018ff7e7819 */ /* 0x000fe200000116b0 */
[----:B------:R-:W-:Y:S01]  /*65e0*/  FFMA.FTZ R176, R25, c[0x0][0x23c], -R166 ;  /* 0x00008f0019b07a23 */ /* 0x000fe200000108a6 */
[----:B------:R-:W-:Y:S01]  /*65f0*/  PRMT R24, R24, 0x5410, R115 ;  /* 0x0000541018187816 */ /* 0x000fe20000000073 */
[----:B------:R-:W-:Y:S01]  /*6600*/  FFMA.FTZ R249, R67, c[0x0][0x23c], -R171 ;  /* 0x00008f0043f97a23 */ /* 0x000fe200000108ab */
[----:B------:R-:W-:Y:S01]  /*6610*/  LOP3.LUT R25, R112, 0xff, RZ, 0xc0, !PT ;  /* 0x000000ff70197812 */ /* 0x000fe200078ec0ff */
[----:B------:R-:W-:Y:S01]  /*6620*/  MUFU.EX2 R178, R178 ;  /* 0x000000b200b27308 */ /* 0x000fe20000000800 */
[----:B------:R-:W-:Y:S01]  /*6630*/  PRMT R128, R128, 0x5410, R17 ;  /* 0x0000541080807816 */ /* 0x000fe20000000011 */
[--C-:B------:R-:W-:Y:S01]  /*6640*/  FFMA.FTZ R242, R64, c[0x0][0x23c], -R172.reuse ;  /* 0x00008f0040f27a23 */ /* 0x100fe200000108ac */
[----:B------:R-:W-:Y:S01]  /*6650*/  LOP3.LUT R17, R120, 0xff, RZ, 0xc0, !PT ;  /* 0x000000ff78117812 */ /* 0x000fe200078ec0ff */
[----:B------:R-:W-:Y:S01]  /*6660*/  FFMA.FTZ R247, R65, c[0x0][0x23c], -R172 ;  /* 0x00008f0041f77a23 */ /* 0x000fe200000108ac */
[----:B------:R-:W-:Y:S01]  /*6670*/  SHF.R.U32.HI R120, RZ, 0x18, R19 ;  /* 0x00000018ff787819 */ /* 0x000fe20000011613 */
[----:B------:R-:W-:Y:S01]  /*6680*/  FFMA.FTZ R250, R54, c[0x0][0x23c], -R171 ;  /* 0x00008f0036fa7a23 */ /* 0x000fe200000108ab */
[----:B------:R-:W-:Y:S01]  /*6690*/  PRMT R126, R113, 0x5410, R126 ;  /* 0x00005410717e7816 */ /* 0x000fe2000000007e */
[----:B------:R-:W-:Y:S01]  /*66a0*/  FFMA.FTZ R60, R60, c[0x0][0x23c], -R166 ;  /* 0x00008f003c3c7a23 */ /* 0x000fe200000108a6 */
[----:B------:R-:W-:Y:S01]  /*66b0*/  LOP3.LUT R122, R19, 0xff, RZ, 0xc0, !PT ;  /* 0x000000ff137a7812 */ /* 0x000fe200078ec0ff */
[----:B------:R-:W4:Y:S01]  /*66c0*/  MUFU.EX2 R176, R176 ;  /* 0x000000b000b07308 */ /* 0x000f220000000800 */
[----:B------:R-:W-:Y:S01]  /*66d0*/  SHF.R.U32.HI R19, RZ, 0x8, R114 ;  /* 0x00000008ff137819 */ /* 0x000fe20000011672 */
[----:B------:R-:W-:Y:S01]  /*66e0*/  FFMA.FTZ R62, R62, c[0x0][0x23c], -R165 ;  /* 0x00008f003e3e7a23 */ /* 0x000fe200000108a5 */
[----:B------:R-:W5:Y:S01]  /*66f0*/  LDSM.16.MT88.4 R112, [R187+0x6800] ;  /* 0x00680000bb70783b */ /* 0x000f620000004200 */
[----:B------:R-:W-:Y:S01]  /*6700*/  PRMT R130, R17, 0x5410, R130 ;  /* 0x0000541011827816 */ /* 0x000fe20000000082 */
[--C-:B------:R-:W-:Y:S01]  /*6710*/  HSET2.LE.AND R17, R24, R217.reuse, PT ;  /* 0x000000d918117233 */ /* 0x100fe20003803000 */
[C---:B------:R-:W-:Y:S01]  /*6720*/  FMUL.FTZ R24, R2.reuse, R108 ;  /* 0x0000006c02187220 */ /* 0x040fe20000410000 */
[----:B------:R-:W-:Y:S01]  /*6730*/  PRMT R120, R25, 0x5410, R120 ;  /* 0x0000541019787816 */ /* 0x000fe20000000078 */
[----:B------:R-:W-:Y:S01]  /*6740*/  FMUL.FTZ R25, R2, R109 ;  /* 0x0000006d02197220 */ /* 0x000fe20000410000 */
[----:B-1----:R-:W-:Y:S01]  /*6750*/  F2FP.BF16.PACK_AB R106, R169, R168 ;  /* 0x000000a8a96a723e */ /* 0x002fe200000010ff */
[----:B------:R-:W1:Y:S01]  /*6760*/  MUFU.EX2 R239, R239 ;  /* 0x000000ef00ef7308 */ /* 0x000e620000000800 */
[----:B--2---:R-:W-:Y:S01]  /*6770*/  F2FP.BF16.PACK_AB R104, R174, R173 ;  /* 0x000000adae68723e */ /* 0x004fe200000010ff */
[--C-:B------:R-:W-:Y:S01]  /*6780*/  HSET2.LE.AND R105, R120, R217.reuse, PT ;  /* 0x000000d978697233 */ /* 0x100fe20003803000 */
[----:B------:R-:W-:Y:S01]  /*6790*/  F2FP.BF16.PACK_AB R108, R167, R142 ;  /* 0x0000008ea76c723e */ /* 0x000fe200000010ff */
[--C-:B------:R-:W-:Y:S01]  /*67a0*/  HSET2.LE.AND R109, R126, R217.reuse, PT ;  /* 0x000000d97e6d7233 */ /* 0x100fe20003803000 */
[-C--:B------:R-:W-:Y:S01]  /*67b0*/  HMMA.16816.F32.BF16 R24, R144, R118.reuse, R24 ;  /* 0x000000769018723c */ /* 0x080fe20000041818 */
[----:B------:R-:W-:Y:S01]  /*67c0*/  PRMT R122, R122, 0x5410, R19 ;  /* 0x000054107a7a7816 */ /* 0x000fe20000000013 */
[--C-:B------:R-:W-:Y:S01]  /*67d0*/  HSET2.LE.AND R19, R128, R217.reuse, PT ;  /* 0x000000d980137233 */ /* 0x100fe20003803000 */
[----:B------:R-:W-:Y:S01]  /*67e0*/  F2FP.BF16.PACK_AB R111, R143, R140 ;  /* 0x0000008c8f6f723e */ /* 0x000fe200000010ff */
[----:B------:R-:W-:Y:S01]  /*67f0*/  FFMA.FTZ R152, R132, R223, R152 ;  /* 0x000000df84987223 */ /* 0x000fe20000010098 */
[----:B------:R2:W-:Y:S01]  /*6800*/  MUFU.EX2 R144, R116 ;  /* 0x0000007400907308 */ /* 0x0005e20000000800 */
[----:B------:R-:W-:Y:S01]  /*6810*/  F2FP.BF16.PACK_AB R110, R141, R164 ;  /* 0x000000a48d6e723e */ /* 0x000fe200000010ff */
[--C-:B------:R-:W-:Y:S01]  /*6820*/  FFMA.FTZ R146, R39, c[0x0][0x23c], -R171.reuse ;  /* 0x00008f0027927a23 */ /* 0x100fe200000108ab */
[----:B------:R-:W-:Y:S01]  /*6830*/  HMMA.16816.F32.BF16 R48, R136, R118, R48 ;  /* 0x000000768830723c */ /* 0x000fe20000041830 */
[----:B------:R-:W-:Y:S03]  /*6840*/  LOP3.LUT R108, R17, R108, RZ, 0xc0, !PT ;  /* 0x0000006c116c7212 */ /* 0x000fe600078ec0ff */
[--C-:B------:R-:W-:Y:S01]  /*6850*/  HSET2.LE.AND R17, R130, R217.reuse, PT ;  /* 0x000000d982117233 */ /* 0x100fe20003803000 */
[----:B------:R-:W-:Y:S01]  /*6860*/  LOP3.LUT R111, R18, R111, RZ, 0xc0, !PT ;  /* 0x0000006f126f7212 */ /* 0x000fe200078ec0ff */
[--C-:B------:R-:W-:Y:S01]  /*6870*/  HSET2.LE.AND R18, R124, R217.reuse, PT ;  /* 0x000000d97c127233 */ /* 0x100fe20003803000 */
[----:B------:R-:W-:Y:S01]  /*6880*/  LOP3.LUT R110, R19, R110, RZ, 0xc0, !PT ;  /* 0x0000006e136e7212 */ /* 0x000fe200078ec0ff */
[----:B------:R1:W-:Y:S01]  /*6890*/  MUFU.EX2 R145, R123 ;  /* 0x0000007b00917308 */ /* 0x0003e20000000800 */
[----:B---3--:R-:W-:Y:S03]  /*68a0*/  F2FP.BF16.PACK_AB R19, R175, R170 ;  /* 0x000000aaaf13723e */ /* 0x008fe600000010ff */
[----:B------:R-:W-:Y:S01]  /*68b0*/  LOP3.LUT R109, R109, R106, RZ, 0xc0, !PT ;  /* 0x0000006a6d6d7212 */ /* 0x000fe200078ec0ff */
[--C-:B------:R-:W-:Y:S01]  /*68c0*/  FFMA.FTZ R137, R36, c[0x0][0x23c], -R172.reuse ;  /* 0x00008f0024897a23 */ /* 0x100fe200000108ac */
[----:B------:R-:W-:Y:S01]  /*68d0*/  LOP3.LUT R107, R17, R104, RZ, 0xc0, !PT ;  /* 0x00000068116b7212 */ /* 0x000fe200078ec0ff */
[--C-:B------:R-:W-:Y:S01]  /*68e0*/  HSET2.LE.AND R104, R122, R217.reuse, PT ;  /* 0x000000d97a687233 */ /* 0x100fe20003803000 */
[----:B------:R-:W-:Y:S01]  /*68f0*/  LOP3.LUT R106, R18, R19, RZ, 0xc0, !PT ;  /* 0x00000013126a7212 */ /* 0x000fe200078ec0ff */
[----:B------:R-:W-:Y:S01]  /*6900*/  FFMA.FTZ R138, R37, c[0x0][0x23c], -R172 ;  /* 0x00008f00258a7a23 */ /* 0x000fe200000108ac */
[----:B----4-:R-:W-:Y:S01]  /*6910*/  F2FP.BF16.PACK_AB R17, R176, R177 ;  /* 0x000000b1b011723e */ /* 0x010fe200000010ff */
[----:B------:R-:W-:Y:S01]  /*6920*/  FFMA.FTZ R139, R38, c[0x0][0x23c], -R171 ;  /* 0x00008f00268b7a23 */ /* 0x000fe200000108ab */
[-C--:B-----5:R-:W-:Y:S01]  /*6930*/  HMMA.16816.F32.BF16 R8, R108, R112.reuse, R8 ;  /* 0x000000706c08723c */ /* 0x0a0fe20000041808 */
[----:B--2---:R-:W2:Y:S01]  /*6940*/  LDSM.16.MT88.4 R116, [R186+0x6800] ;  /* 0x00680000ba74783b */ /* 0x004ea20000004200 */
[----:B-1----:R-:W-:Y:S01]  /*6950*/  F2FP.BF16.PACK_AB R18, R239, R178 ;  /* 0x000000b2ef12723e */ /* 0x002fe200000010ff */
[----:B------:R1:W3:Y:S01]  /*6960*/  MUFU.EX2 R136, R121 ;  /* 0x0000007900887308 */ /* 0x0002e20000000800 */
[----:B------:R-:W-:Y:S01]  /*6970*/  LOP3.LUT R104, R104, R17, RZ, 0xc0, !PT ;  /* 0x0000001168687212 */ /* 0x000fe200078ec0ff */
[----:B------:R-:W-:Y:S01]  /*6980*/  FFMA.FTZ R147, R44, c[0x0][0x23c], -R166 ;  /* 0x00008f002c937a23 */ /* 0x000fe200000108a6 */
[----:B------:R-:W-:Y:S01]  /*6990*/  LOP3.LUT R105, R105, R18, RZ, 0xc0, !PT ;  /* 0x0000001269697212 */ /* 0x000fe200078ec0ff */
[----:B------:R-:W-:Y:S01]  /*69a0*/  FFMA.FTZ R172, R53, c[0x0][0x23c], -R172 ;  /* 0x00008f0035ac7a23 */ /* 0x000fe200000108ac */
[----:B------:R-:W-:Y:S01]  /*69b0*/  IADD3 R17, R241, 0x1, RZ ;  /* 0x00000001f1117810 */ /* 0x000fe20007ffe0ff */
[----:B------:R-:W4:Y:S03]  /*69c0*/  LDSM.16.MT88.4 R36, [R185+0x6800] ;  /* 0x00680000b924783b */ /* 0x000f260000004200 */
[----:B------:R-:W-:Y:S01]  /*69d0*/  FFMA.FTZ R241, R47, c[0x0][0x23c], -R165 ;  /* 0x00008f002ff17a23 */ /* 0x000fe200000108a5 */
[C---:B------:R-:W-:Y:S01]  /*69e0*/  HMMA.16816.F32.BF16 R12, R104.reuse, R112, R12 ;  /* 0x00000070680c723c */ /* 0x040fe2000004180c */
[----:B------:R5:W-:Y:S01]  /*69f0*/  MUFU.EX2 R251, R172 ;  /* 0x000000ac00fb7308 */ /* 0x000be20000000800 */
[----:B------:R-:W-:Y:S01]  /*6a00*/  FFMA.FTZ R171, R55, c[0x0][0x23c], -R171 ;  /* 0x00008f0037ab7a23 */ /* 0x000fe200000108ab */
[----:B------:R-:W-:Y:S01]  /*6a10*/  LOP3.LUT R17, R237, R17, R215, 0x96, !PT ;  /* 0x00000011ed117212 */ /* 0x000fe200078e96d7 */
[----:B------:R-:W-:Y:S02]  /*6a20*/  FFMA.FTZ R165, R63, c[0x0][0x23c], -R165 ;  /* 0x00008f003fa57a23 */ /* 0x000fe400000108a5 */
[----:B------:R-:W-:Y:S02]  /*6a30*/  FFMA.FTZ R154, R3, R220, R154 ;  /* 0x000000dc039a7223 */ /* 0x000fe4000001009a */
[-C--:B------:R-:W-:Y:S01]  /*6a40*/  HMMA.16816.F32.BF16 R68, R104, R114.reuse, R68 ;  /* 0x000000726844723c */ /* 0x080fe20000041844 */
[----:B------:R-:W-:Y:S02]  /*6a50*/  IMAD.WIDE.U32 R122, R17, -0x326172a9, RZ ;  /* 0xcd9e8d57117a7825 */ /* 0x000fe400078e00ff */
[----:B------:R-:W-:Y:S02]  /*6a60*/  MUFU.EX2 R137, R137 ;  /* 0x0000008900897308 */ /* 0x000fe40000000800 */
[----:B------:R-:W-:Y:S01]  /*6a70*/  FFMA.FTZ R156, R2, R221, R156 ;  /* 0x000000dd029c7223 */ /* 0x000fe2000001009c */
[C-C-:B------:R-:W-:Y:S01]  /*6a80*/  LOP3.LUT R18, R123.reuse, R234, R209.reuse, 0x96, !PT ;  /* 0x000000ea7b127212 */ /* 0x140fe200078e96d1 */
[----:B------:R-:W-:Y:S01]  /*6a90*/  FFMA.FTZ R158, R0, R219, R158 ;  /* 0x000000db009e7223 */ /* 0x000fe2000001009e */
[C---:B------:R-:W-:Y:S01]  /*6aa0*/  HMMA.16816.F32.BF16 R72, R108.reuse, R114, R72 ;  /* 0x000000726c48723c */ /* 0x040fe20000041848 */
[----:B------:R-:W-:Y:S03]  /*6ab0*/  LOP3.LUT R17, R123, R228, R209, 0x96, !PT ;  /* 0x000000e47b117212 */ /* 0x000fe600078e96d1 */
[-CC-:B------:R-:W-:Y:S01]  /*6ac0*/  LOP3.LUT R124, R231, R122.reuse, R208.reuse, 0x96, !PT ;  /* 0x0000007ae77c7212 */ /* 0x180fe200078e96d0 */
[----:B------:R-:W3:Y:S01]  /*6ad0*/  MUFU.EX2 R138, R138 ;  /* 0x0000008a008a7308 */ /* 0x000ee20000000800 */
[----:B------:R-:W-:Y:S01]  /*6ae0*/  LOP3.LUT R122, R225, R122, R208, 0x96, !PT ;  /* 0x0000007ae17a7212 */ /* 0x000fe200078e96d0 */
[----:B------:R-:W-:Y:S01]  /*6af0*/  IMAD.WIDE.U32 R114, R17, -0x2daee0ad, RZ ;  /* 0xd2511f5311727825 */ /* 0x000fe200078e00ff */
[-C--:B--2---:R-:W-:Y:S04]  /*6b00*/  HMMA.16816.F32.BF16 R32, R108, R116.reuse, R32 ;  /* 0x000000746c20723c */ /* 0x084fe80000041820 */
[----:B------:R-:W-:Y:S01]  /*6b10*/  IMAD.WIDE.U32 R122, R122, -0x2daee0ad, RZ ;  /* 0xd2511f537a7a7825 */ /* 0x000fe200078e00ff */
[----:B------:R-:W-:Y:S02]  /*6b20*/  LOP3.LUT R17, R115, R226, R207, 0x96, !PT ;  /* 0x000000e273117212 */ /* 0x000fe400078e96cf */
[----:B------:R-:W-:Y:S01]  /*6b30*/  MUFU.EX2 R179, R179 ;  /* 0x000000b300b37308 */ /* 0x000fe20000000800 */
[----:B-1----:R-:W-:Y:S01]  /*6b40*/  IMAD.WIDE.U32 R120, R18, -0x2daee0ad, RZ ;  /* 0xd2511f5312787825 */ /* 0x002fe200078e00ff */
[----:B------:R-:W-:Y:S01]  /*6b50*/  LOP3.LUT R114, R123, R114, R205, 0x96, !PT ;  /* 0x000000727b727212 */ /* 0x000fe200078e96cd */
[C---:B------:R-:W-:Y:S02]  /*6b60*/  HMMA.16816.F32.BF16 R76, R104.reuse, R116, R76 ;  /* 0x00000074684c723c */ /* 0x040fe4000004184c */
[----:B------:R-:W-:Y:S01]  /*6b70*/  IMAD.WIDE.U32 R124, R124, -0x2daee0ad, RZ ;  /* 0xd2511f537c7c7825 */ /* 0x000fe200078e00ff */
[----:B------:R-:W-:Y:S03]  /*6b80*/  LOP3.LUT R18, R121, R232, R207, 0x96, !PT ;  /* 0x000000e879127212 */ /* 0x000fe600078e96cf */
[----:B------:R-:W-:Y:S01]  /*6b90*/  IMAD.WIDE.U32 R112, R17, -0x326172a9, RZ ;  /* 0xcd9e8d5711707825 */ /* 0x000fe200078e00ff */
[----:B------:R-:W-:Y:S01]  /*6ba0*/  LOP3.LUT R120, R125, R120, R205, 0x96, !PT ;  /* 0x000000787d787212 */ /* 0x000fe200078e96cd */
[----:B------:R-:W-:Y:S01]  /*6bb0*/  MUFU.EX2 R139, R139 ;  /* 0x0000008b008b7308 */ /* 0x000fe20000000800 */
[-C--:B------:R-:W-:Y:S03]  /*6bc0*/  HMMA.16816.F32.BF16 R80, R104, R118.reuse, R80 ;  /* 0x000000766850723c */ /* 0x080fe60000041850 */
[----:B------:R-:W-:Y:S04]  /*6bd0*/  IMAD.WIDE.U32 R18, R18, -0x326172a9, RZ ;  /* 0xcd9e8d5712127825 */ /* 0x000fe800078e00ff */
[----:B------:R-:W-:Y:S01]  /*6be0*/  IMAD.WIDE.U32 R114, R114, -0x326172a9, RZ ;  /* 0xcd9e8d5772727825 */ /* 0x000fe200078e00ff */
[----:B------:R-:W-:Y:S01]  /*6bf0*/  LOP3.LUT R17, R19, R230, R206, 0x96, !PT ;  /* 0x000000e613117212 */ /* 0x000fe200078e96ce */
[C---:B------:R-:W-:Y:S03]  /*6c00*/  HMMA.16816.F32.BF16 R84, R108.reuse, R118, R84 ;  /* 0x000000766c54723c */ /* 0x040fe60000041854 */
[----:B------:R-:W-:Y:S01]  /*6c10*/  IMAD.WIDE.U32 R120, R120, -0x326172a9, RZ ;  /* 0xcd9e8d5778787825 */ /* 0x000fe200078e00ff */
[----:B------:R-:W1:Y:S01]  /*6c20*/  MUFU.EX2 R146, R146 ;  /* 0x0000009200927308 */ /* 0x000e620000000800 */
[----:B------:R-:W-:Y:S02]  /*6c30*/  LOP3.LUT R112, R115, R112, R204, 0x96, !PT ;  /* 0x0000007073707212 */ /* 0x000fe400078e96cc */
[----:B-----5:R-:W-:Y:S01]  /*6c40*/  FFMA.FTZ R172, R57, c[0x0][0x23c], -R166 ;  /* 0x00008f0039ac7a23 */ /* 0x020fe200000108a6 */
[----:B------:R-:W-:Y:S01]  /*6c50*/  LOP3.LUT R116, R121, R18, R204, 0x96, !PT ;  /* 0x0000001279747212 */ /* 0x000fe200078e96cc */
[----:B------:R-:W-:Y:S01]  /*6c60*/  LDSM.16.MT88.4 R56, [R185+0x7800] ;  /* 0x00780000b938783b */ /* 0x000fe20000004200 */
[-C--:B----4-:R-:W-:Y:S02]  /*6c70*/  HMMA.16816.F32.BF16 R20, R108, R36.reuse, R20 ;  /* 0x000000246c14723c */ /* 0x090fe40000041814 */
[----:B------:R-:W-:Y:S01]  /*6c80*/  LOP3.LUT R18, R113, R224, R206, 0x96, !PT ;  /* 0x000000e071127212 */ /* 0x000fe200078e96ce */
[----:B------:R-:W-:Y:S01]  /*6c90*/  IMAD.WIDE.U32 R112, R112, -0x2daee0ad, RZ ;  /* 0xd2511f5370707825 */ /* 0x000fe200078e00ff */
[----:B------:R-:W-:Y:S04]  /*6ca0*/  MUFU.EX2 R147, R147 ;  /* 0x0000009300937308 */ /* 0x000fe80000000800 */
[C---:B------:R-:W-:Y:S01]  /*6cb0*/  HMMA.16816.F32.BF16 R88, R104.reuse, R36, R88 ;  /* 0x000000246858723c */ /* 0x040fe20000041858 */
[----:B------:R-:W-:Y:S04]  /*6cc0*/  IMAD.WIDE.U32 R44, R18, -0x2daee0ad, RZ ;  /* 0xd2511f53122c7825 */ /* 0x000fe800078e00ff */
[----:B------:R-:W-:Y:S01]  /*6cd0*/  IMAD.WIDE.U32 R116, R116, -0x2daee0ad, RZ ;  /* 0xd2511f5374747825 */ /* 0x000fe200078e00ff */
[--C-:B------:R-:W-:Y:S01]  /*6ce0*/  LOP3.LUT R122, R45, R122, R203.reuse, 0x96, !PT ;  /* 0x0000007a2d7a7212 */ /* 0x100fe200078e96cb */
[----:B------:R-:W2:Y:S01]  /*6cf0*/  MUFU.EX2 R222, R222 ;  /* 0x000000de00de7308 */ /* 0x000ea20000000800 */
[-C--:B------:R-:W-:Y:S01]  /*6d00*/  HMMA.16816.F32.BF16 R28, R104, R38.reuse, R28 ;  /* 0x00000026681c723c */ /* 0x080fe2000004181c */
[--C-:B------:R-:W-:Y:S02]  /*6d10*/  LOP3.LUT R18, R113, R44, R202.reuse, 0x96, !PT ;  /* 0x0000002c71127212 */ /* 0x100fe400078e96ca */
[----:B------:R-:W4:Y:S01]  /*6d20*/  LDSM.16.MT88.4 R44, [R184+0x6800] ;  /* 0x00680000b82c783b */ /* 0x000f220000004200 */
[----:B------:R-:W-:Y:S04]  /*6d30*/  IMAD.WIDE.U32 R126, R17, -0x2daee0ad, RZ ;  /* 0xd2511f53117e7825 */ /* 0x000fe800078e00ff */
[C---:B------:R-:W-:Y:S01]  /*6d40*/  HMMA.16816.F32.BF16 R92, R108.reuse, R38, R92 ;  /* 0x000000266c5c723c */ /* 0x040fe2000004185c */
[----:B------:R-:W-:Y:S01]  /*6d50*/  LOP3.LUT R17, R127, R124, R203, 0x96, !PT ;  /* 0x0000007c7f117212 */ /* 0x000fe200078e96cb */
[----:B------:R-:W-:Y:S02]  /*6d60*/  MUFU.EX2 R238, R238 ;  /* 0x000000ee00ee7308 */ /* 0x000fe40000000800 */
[----:B------:R-:W-:Y:S01]  /*6d70*/  LOP3.LUT R19, R117, R126, R202, 0x96, !PT ;  /* 0x0000007e75137212 */ /* 0x000fe200078e96ca */
[----:B------:R-:W-:Y:S04]  /*6d80*/  IMAD.WIDE.U32 R124, R18, -0x326172a9, RZ ;  /* 0xcd9e8d57127c7825 */ /* 0x000fe800078e00ff */
[----:B------:R-:W-:Y:S03]  /*6d90*/  IMAD.WIDE.U32 R118, R17, -0x326172a9, RZ ;  /* 0xcd9e8d5711767825 */ /* 0x000fe600078e00ff */
[C---:B------:R-:W-:Y:S01]  /*6da0*/  LOP3.LUT R113, R124.reuse, 0xffff, RZ, 0xc0, !PT ;  /* 0x0000ffff7c717812 */ /* 0x040fe200078ec0ff */
[----:B------:R-:W-:Y:S01]  /*6db0*/  IMAD.WIDE.U32 R126, R19, -0x326172a9, RZ ;  /* 0xcd9e8d57137e7825 */ /* 0x000fe200078e00ff */
[----:B------:R-:W-:Y:S01]  /*6dc0*/  LOP3.LUT R36, R124, 0xff, RZ, 0xc0, !PT ;  /* 0x000000ff7c247812 */ /* 0x000fe200078ec0ff */
[----:B------:R-:W5:Y:S01]  /*6dd0*/  MUFU.EX2 R241, R241 ;  /* 0x000000f100f17308 */ /* 0x000f620000000800 */
[----:B------:R-:W-:Y:S01]  /*6de0*/  SHF.R.U32.HI R113, RZ, 0x8, R113 ;  /* 0x00000008ff717819 */ /* 0x000fe20000011671 */
[----:B------:R-:W-:Y:S01]  /*6df0*/  IMAD.WIDE.U32 R122, R122, -0x326172a9, RZ ;  /* 0xcd9e8d577a7a7825 */ /* 0x000fe200078e00ff */
[----:B------:R-:W-:Y:S02]  /*6e00*/  LOP3.LUT R17, R127, R118, R210, 0x96, !PT ;  /* 0x000000767f117212 */ /* 0x000fe400078e96d2 */
[----:B------:R-:W-:Y:S01]  /*6e10*/  SHF.R.U32.HI R118, RZ, 0x10, R124 ;  /* 0x00000010ff767819 */ /* 0x000fe2000001167c */
[----:B------:R-:W-:Y:S01]  /*6e20*/  FFMA.FTZ R166, R61, c[0x0][0x23c], -R166 ;  /* 0x00008f003da67a23 */ /* 0x000fe200000108a6 */
[----:B------:R-:W-:Y:S01]  /*6e30*/  PRMT R36, R36, 0x5410, R113 ;  /* 0x0000541024247816 */ /* 0x000fe20000000071 */
[----:B------:R-:W-:Y:S01]  /*6e40*/  FADD.FTZ R153, R153, R152 ;  /* 0x0000009899997221 */ /* 0x000fe20000010000 */
[----:B------:R-:W-:Y:S01]  /*6e50*/  LOP3.LUT R54, R123, R114, R211, 0x96, !PT ;  /* 0x000000727b367212 */ /* 0x000fe200078e96d3 */
[----:B------:R-:W-:Y:S01]  /*6e60*/  MUFU.EX2 R244, R244 ;  /* 0x000000f400f47308 */ /* 0x000fe20000000800 */
[----:B------:R-:W-:Y:S01]  /*6e70*/  LOP3.LUT R130, R126, 0xff, RZ, 0xc0, !PT ;  /* 0x000000ff7e827812 */ /* 0x000fe200078ec0ff */
[--C-:B------:R-:W-:Y:S01]  /*6e80*/  HSET2.LE.AND R66, R36, R217.reuse, PT ;  /* 0x000000d924427233 */ /* 0x100fe20003803000 */
[C---:B------:R-:W-:Y:S01]  /*6e90*/  LOP3.LUT R128, R17.reuse, 0xff, RZ, 0xc0, !PT ;  /* 0x000000ff11807812 */ /* 0x040fe200078ec0ff */
[----:B------:R-:W-:Y:S01]  /*6ea0*/  IMAD.WIDE.U32 R54, R54, -0x2daee0ad, RZ ;  /* 0xd2511f5336367825 */ /* 0x000fe200078e00ff */
[----:B------:R-:W-:Y:S02]  /*6eb0*/  LOP3.LUT R117, R126, 0xffff, RZ, 0xc0, !PT ;  /* 0x0000ffff7e757812 */ /* 0x000fe400078ec0ff */
[----:B------:R-:W-:Y:S01]  /*6ec0*/  LOP3.LUT R39, R17, 0xffff, RZ, 0xc0, !PT ;  /* 0x0000ffff11277812 */ /* 0x000fe200078ec0ff */
[----:B------:R-:W-:Y:S01]  /*6ed0*/  FADD.FTZ R155, R155, R154 ;  /* 0x0000009a9b9b7221 */ /* 0x000fe20000010000 */
[----:B------:R-:W-:Y:S01]  /*6ee0*/  LOP3.LUT R113, R55, R112, R216, 0x96, !PT ;  /* 0x0000007037717212 */ /* 0x000fe200078e96d8 */
[-C--:B----4-:R-:W-:Y:S01]  /*6ef0*/  HMMA.16816.F32.BF16 R96, R108, R44.reuse, R96 ;  /* 0x0000002c6c60723c */ /* 0x090fe20000041860 */
[----:B------:R-:W-:Y:S01]  /*6f00*/  SHF.R.U32.HI R37, RZ, 0x18, R124 ;  /* 0x00000018ff257819 */ /* 0x000fe2000001167c */
[----:B------:R-:W4:Y:S01]  /*6f10*/  MUFU.EX2 R245, R245 ;  /* 0x000000f500f57308 */ /* 0x000f220000000800 */
[----:B------:R-:W-:Y:S01]  /*6f20*/  LOP3.LUT R118, R118, 0xff, RZ, 0xc0, !PT ;  /* 0x000000ff76767812 */ /* 0x000fe200078ec0ff */
[----:B------:R-:W-:Y:S01]  /*6f30*/  FADD.FTZ R157, R157, R156 ;  /* 0x0000009c9d9d7221 */ /* 0x000fe20000010000 */
[----:B------:R-:W-:Y:S01]  /*6f40*/  SHF.R.U32.HI R115, RZ, 0x10, R126 ;  /* 0x00000010ff737819 */ /* 0x000fe2000001167e */
[----:B------:R-:W-:Y:S01]  /*6f50*/  FADD.FTZ R159, R159, R158 ;  /* 0x0000009e9f9f7221 */ /* 0x000fe20000010000 */
[----:B------:R-:W-:Y:S01]  /*6f60*/  PRMT R118, R118, 0x5410, R37 ;  /* 0x0000541076767816 */ /* 0x000fe20000000025 */
[C---:B------:R-:W-:Y:S01]  /*6f70*/  HMMA.16816.F32.BF16 R100, R104.reuse, R44, R100 ;  /* 0x0000002c6864723c */ /* 0x040fe20000041864 */
[----:B------:R-:W-:Y:S03]  /*6f80*/  SHF.R.U32.HI R18, RZ, 0x18, R126 ;  /* 0x00000018ff127819 */ /* 0x000fe6000001167e */
[----:B------:R-:W-:Y:S01]  /*6f90*/  LOP3.LUT R115, R115, 0xff, RZ, 0xc0, !PT ;  /* 0x000000ff73737812 */ /* 0x000fe200078ec0ff */
[--C-:B------:R-:W-:Y:S01]  /*6fa0*/  HSET2.LE.AND R67, R118, R217.reuse, PT ;  /* 0x000000d976437233 */ /* 0x100fe20003803000 */
[----:B------:R-:W-:Y:S01]  /*6fb0*/  SHF.R.U32.HI R37, RZ, 0x10, R17 ;  /* 0x00000010ff257819 */ /* 0x000fe20000011611 */
[----:B------:R-:W-:Y:S01]  /*6fc0*/  MUFU.EX2 R242, R242 ;  /* 0x000000f200f27308 */ /* 0x000fe20000000800 */
[-C--:B------:R-:W-:Y:S01]  /*6fd0*/  HMMA.16816.F32.BF16 R24, R104, R46.reuse, R24 ;  /* 0x0000002e6818723c */ /* 0x080fe20000041818 */
[----:B------:R-:W-:Y:S01]  /*6fe0*/  LOP3.LUT R19, R125, R122, R210, 0x96, !PT ;  /* 0x0000007a7d137212 */ /* 0x000fe200078e96d2 */
[----:B------:R-:W1:Y:S02]  /*6ff0*/  LDSM.16.MT88.4 R104, [R186+0x7000] ;  /* 0x00700000ba68783b */ /* 0x000e640000004200 */
[----:B------:R-:W-:Y:S01]  /*7000*/  SHF.R.U32.HI R117, RZ, 0x8, R117 ;  /* 0x00000008ff757819 */ /* 0x000fe20000011675 */
[----:B------:R-:W-:Y:S01]  /*7010*/  FADD.FTZ R148, R148, R153 ;  /* 0x0000009994947221 */ /* 0x000fe20000010000 */
[----:B------:R-:W-:Y:S01]  /*7020*/  SHF.R.U32.HI R39, RZ, 0x8, R39 ;  /* 0x00000008ff277819 */ /* 0x000fe20000011627 */
[----:B------:R-:W-:Y:S01]  /*7030*/  FADD.FTZ R150, R150, R155 ;  /* 0x0000009b96967221 */ /* 0x000fe20000010000 */
[----:B------:R-:W-:Y:S01]  /*7040*/  HMMA.16816.F32.BF16 R48, R108, R46, R48 ;  /* 0x0000002e6c30723c */ /* 0x000fe20000041830 */
[----:B------:R-:W-:Y:S01]  /*7050*/  PRMT R18, R115, 0x5410, R18 ;  /* 0x0000541073127816 */ /* 0x000fe20000000012 */
[----:B------:R-:W2:Y:S01]  /*7060*/  LDSM.16.MT88.4 R44, [R185+0x7000] ;  /* 0x00700000b92c783b */ /* 0x000ea20000004200 */
[----:B------:R-:W-:Y:S01]  /*7070*/  MUFU.EX2 R247, R247 ;  /* 0x000000f700f77308 */ /* 0x000fe20000000800 */
[----:B------:R-:W-:Y:S01]  /*7080*/  LOP3.LUT R37, R37, 0xff, RZ, 0xc0, !PT ;  /* 0x000000ff25257812 */ /* 0x000fe200078ec0ff */
[----:B------:R-:W-:Y:S01]  /*7090*/  FADD.FTZ R160, R160, R157 ;  /* 0x0000009da0a07221 */ /* 0x000fe20000010000 */
[----:B------:R-:W-:Y:S01]  /*70a0*/  SHF.R.U32.HI R126, RZ, 0x18, R17 ;  /* 0x00000018ff7e7819 */ /* 0x000fe20000011611 */
[----:B------:R-:W-:Y:S01]  /*70b0*/  FADD.FTZ R162, R162, R159 ;  /* 0x0000009fa2a27221 */ /* 0x000fe20000010000 */
[----:B------:R-:W-:Y:S01]  /*70c0*/  LOP3.LUT R17, R19, 0xffff, RZ, 0xc0, !PT ;  /* 0x0000ffff13117812 */ /* 0x000fe200078ec0ff */
[----:B------:R-:W-:Y:S03]  /*70d0*/  FADD.FTZ R149, R149, R148 ;  /* 0x0000009495957221 */ /* 0x000fe60000010000 */
[----:B------:R-:W-:Y:S01]  /*70e0*/  SHF.R.U32.HI R122, RZ, 0x10, R19 ;  /* 0x00000010ff7a7819 */ /* 0x000fe20000011613 */
[----:B------:R-:W-:Y:S01]  /*70f0*/  MUFU.EX2 R246, R246 ;  /* 0x000000f600f67308 */ /* 0x000fe20000000800 */
[----:B------:R-:W-:Y:S01]  /*7100*/  PRMT R130, R130, 0x5410, R117 ;  /* 0x0000541082827816 */ /* 0x000fe20000000075 */
[----:B------:R-:W-:Y:S01]  /*7110*/  FADD.FTZ R151, R151, R150 ;  /* 0x0000009697977221 */ /* 0x000fe20000010000 */
[----:B------:R-:W-:Y:S01]  /*7120*/  PRMT R128, R128, 0x5410, R39 ;  /* 0x0000541080807816 */ /* 0x000fe20000000027 */
[--C-:B------:R-:W-:Y:S01]  /*7130*/  HSET2.LE.AND R39, R18, R217.reuse, PT ;  /* 0x000000d912277233 */ /* 0x100fe20003803000 */
[----:B------:R-:W-:Y:S01]  /*7140*/  PRMT R126, R37, 0x5410, R126 ;  /* 0x00005410257e7816 */ /* 0x000fe2000000007e */
[--C-:B------:R-:W-:Y:S01]  /*7150*/  HSET2.LE.AND R38, R130, R217.reuse, PT ;  /* 0x000000d982267233 */ /* 0x100fe20003803000 */
[----:B---3--:R-:W-:Y:S01]  /*7160*/  F2FP.BF16.PACK_AB R18, R136, R145 ;  /* 0x000000918812723e */ /* 0x008fe200000010ff */
[--C-:B------:R-:W-:Y:S01]  /*7170*/  HSET2.LE.AND R36, R128, R217.reuse, PT ;  /* 0x000000d980247233 */ /* 0x100fe20003803000 */
[----:B------:R-:W-:Y:S01]  /*7180*/  LOP3.LUT R124, R19, 0xff, RZ, 0xc0, !PT ;  /* 0x000000ff137c7812 */ /* 0x000fe200078ec0ff */
[--C-:B------:R-:W-:Y:S01]  /*7190*/  HSET2.LE.AND R37, R126, R217.reuse, PT ;  /* 0x000000d97e257233 */ /* 0x100fe20003803000 */
[----:B------:R-:W-:Y:S01]  /*71a0*/  SHF.R.U32.HI R19, RZ, 0x18, R19 ;  /* 0x00000018ff137819 */ /* 0x000fe20000011613 */
[----:B------:R-:W-:Y:S01]  /*71b0*/  MUFU.EX2 R249, R249 ;  /* 0x000000f900f97308 */ /* 0x000fe20000000800 */
[----:B------:R-:W-:Y:S01]  /*71c0*/  SHF.R.U32.HI R17, RZ, 0x8, R17 ;  /* 0x00000008ff117819 */ /* 0x000fe20000011611 */
[----:B------:R-:W-:Y:S01]  /*71d0*/  FADD.FTZ R160, R161, R160 ;  /* 0x000000a0a1a07221 */ /* 0x000fe20000010000 */
[----:B------:R-:W-:Y:S01]  /*71e0*/  LOP3.LUT R122, R122, 0xff, RZ, 0xc0, !PT ;  /* 0x000000ff7a7a7812 */ /* 0x000fe200078ec0ff */
[----:B------:R-:W-:Y:S01]  /*71f0*/  FADD.FTZ R163, R163, R162 ;  /* 0x000000a2a3a37221 */ /* 0x000fe20000010000 */
[----:B------:R-:W-:Y:S01]  /*7200*/  LOP3.LUT R39, R39, R18, RZ, 0xc0, !PT ;  /* 0x0000001227277212 */ /* 0x000fe200078ec0ff */
[----:B------:R-:W-:Y:S01]  /*7210*/  FADD.FTZ R142, R142, R149 ;  /* 0x000000958e8e7221 */ /* 0x000fe20000010000 */
[----:B------:R-:W-:Y:S01]  /*7220*/  PRMT R122, R122, 0x5410, R19 ;  /* 0x000054107a7a7816 */ /* 0x000fe20000000013 */
[----:B------:R-:W-:Y:S01]  /*7230*/  FADD.FTZ R168, R168, R151 ;  /* 0x00000097a8a87221 */ /* 0x000fe20000010000 */
[----:B------:R-:W-:Y:S01]  /*7240*/  F2FP.BF16.PACK_AB R19, R138, R137 ;  /* 0x000000898a13723e */ /* 0x000fe200000010ff */
[----:B------:R-:W-:Y:S01]  /*7250*/  MUFU.EX2 R248, R248 ;  /* 0x000000f800f87308 */ /* 0x000fe20000000800 */
[----:B-1----:R-:W-:Y:S01]  /*7260*/  F2FP.BF16.PACK_AB R18, R146, R139 ;  /* 0x0000008b9212723e */ /* 0x002fe200000010ff */
[--C-:B------:R-:W-:Y:S01]  /*7270*/  HSET2.LE.AND R65, R122, R217.reuse, PT ;  /* 0x000000d97a417233 */ /* 0x100fe20003803000 */
[----:B------:R-:W-:Y:S01]  /*7280*/  PRMT R124, R124, 0x5410, R17 ;  /* 0x000054107c7c7816 */ /* 0x000fe20000000011 */
[----:B------:R-:W-:Y:S01]  /*7290*/  FADD.FTZ R177, R177, R160 ;  /* 0x000000a0b1b17221 */ /* 0x000fe20000010000 */
[----:B------:R-:W-:Y:S01]  /*72a0*/  F2FP.BF16.PACK_AB R17, R144, R179 ;  /* 0x000000b39011723e */ /* 0x000fe200000010ff */
[----:B------:R-:W-:Y:S01]  /*72b0*/  FADD.FTZ R178, R178, R163 ;  /* 0x000000a3b2b27221 */ /* 0x000fe20000010000 */
[----:B------:R-:W-:Y:S01]  /*72c0*/  LOP3.LUT R36, R36, R19, RZ, 0xc0, !PT ;  /* 0x0000001324247212 */ /* 0x000fe200078ec0ff */
[--C-:B------:R-:W-:Y:S01]  /*72d0*/  HSET2.LE.AND R64, R124, R217.reuse, PT ;  /* 0x000000d97c407233 */ /* 0x100fe20003803000 */
[----:B------:R-:W-:Y:S01]  /*72e0*/  LOP3.LUT R38, R38, R17, RZ, 0xc0, !PT ;  /* 0x0000001126267212 */ /* 0x000fe200078ec0ff */
[----:B------:R-:W-:Y:S01]  /*72f0*/  MUFU.EX2 R250, R250 ;  /* 0x000000fa00fa7308 */ /* 0x000fe20000000800 */
[----:B------:R-:W-:Y:S01]  /*7300*/  LOP3.LUT R37, R37, R18, RZ, 0xc0, !PT ;  /* 0x0000001225257212 */ /* 0x000fe200078ec0ff */
[----:B------:R-:W-:Y:S01]  /*7310*/  FADD.FTZ R167, R167, R142 ;  /* 0x0000008ea7a77221 */ /* 0x000fe20000010000 */
[----:B--2---:R-:W-:Y:S01]  /*7320*/  F2FP.BF16.PACK_AB R17, R222, R147 ;  /* 0x00000093de11723e */ /* 0x004fe200000010ff */
[----:B------:R-:W-:Y:S01]  /*7330*/  FADD.FTZ R169, R169, R168 ;  /* 0x000000a8a9a97221 */ /* 0x000fe20000010000 */
[----:B-----5:R-:W-:Y:S01]  /*7340*/  F2FP.BF16.PACK_AB R18, R241, R238 ;  /* 0x000000eef112723e */ /* 0x020fe200000010ff */
[----:B------:R-:W-:Y:S01]  /*7350*/  FADD.FTZ R177, R176, R177 ;  /* 0x000000b1b0b17221 */ /* 0x000fe20000010000 */
[----:B------:R-:W-:Y:S01]  /*7360*/  LOP3.LUT R66, R66, R17, RZ, 0xc0, !PT ;  /* 0x0000001142427212 */ /* 0x000fe200078ec0ff */
[-C--:B------:R-:W-:Y:S01]  /*7370*/  HMMA.16816.F32.BF16 R8, R36, R40.reuse, R8 ;  /* 0x000000282408723c */ /* 0x080fe20000041808 */
[----:B------:R-:W-:Y:S01]  /*7380*/  F2FP.BF16.PACK_AB R17, R243, R240 ;  /* 0x000000f0f311723e */ /* 0x000fe200000010ff */
[----:B------:R-:W1:Y:S01]  /*7390*/  MUFU.EX2 R171, R171 ;  /* 0x000000ab00ab7308 */ /* 0x000e620000000800 */
[----:B------:R-:W-:Y:S01]  /*73a0*/  LOP3.LUT R67, R67, R18, RZ, 0xc0, !PT ;  /* 0x0000001243437212 */ /* 0x000fe200078ec0ff */
[----:B------:R-:W-:Y:S01]  /*73b0*/  FADD.FTZ R178, R239, R178 ;  /* 0x000000b2efb27221 */ /* 0x000fe20000010000 */
[----:B----4-:R-:W-:Y:S01]  /*73c0*/  F2FP.BF16.PACK_AB R18, R245, R244 ;  /* 0x000000f4f512723e */ /* 0x010fe200000010ff */
[----:B------:R-:W-:Y:S01]  /*73d0*/  FADD.FTZ R164, R164, R167 ;  /* 0x000000a7a4a47221 */ /* 0x000fe20000010000 */
[----:B------:R-:W-:Y:S01]  /*73e0*/  LOP3.LUT R64, R64, R17, RZ, 0xc0, !PT ;  /* 0x0000001140407212 */ /* 0x000fe200078ec0ff */
[----:B------:R-:W-:Y:S01]  /*73f0*/  FADD.FTZ R140, R140, R169 ;  /* 0x000000a98c8c7221 */ /* 0x000fe20000010000 */
[----:B------:R-:W-:Y:S03]  /*7400*/  LOP3.LUT R65, R65, R18, RZ, 0xc0, !PT ;  /* 0x0000001241417212 */ /* 0x000fe600078ec0ff */
[C---:B------:R-:W-:Y:S01]  /*7410*/  LOP3.LUT R17, R54.reuse, 0xffff, RZ, 0xc0, !PT ;  /* 0x0000ffff36117812 */ /* 0x040fe200078ec0ff */
[----:B------:R-:W2:Y:S01]  /*7420*/  MUFU.EX2 R252, R252 ;  /* 0x000000fc00fc7308 */ /* 0x000ea20000000800 */
[----:B------:R-:W-:Y:S01]  /*7430*/  LOP3.LUT R110, R54, 0xff, RZ, 0xc0, !PT ;  /* 0x000000ff366e7812 */ /* 0x000fe200078ec0ff */
[----:B------:R-:W-:Y:S01]  /*7440*/  FADD.FTZ R170, R170, R177 ;  /* 0x000000b1aaaa7221 */ /* 0x000fe20000010000 */
[C---:B------:R-:W-:Y:S01]  /*7450*/  HMMA.16816.F32.BF16 R12, R64.reuse, R40, R12 ;  /* 0x00000028400c723c */ /* 0x040fe2000004180c */
[----:B------:R-:W-:Y:S01]  /*7460*/  SHF.R.U32.HI R19, RZ, 0x10, R54 ;  /* 0x00000010ff137819 */ /* 0x000fe20000011636 */
[----:B------:R-:W-:Y:S01]  /*7470*/  FADD.FTZ R173, R173, R178 ;  /* 0x000000b2adad7221 */ /* 0x000fe20000010000 */
[----:B------:R-:W-:Y:S01]  /*7480*/  SHF.R.U32.HI R112, RZ, 0x18, R54 ;  /* 0x00000018ff707819 */ /* 0x000fe20000011636 */
[----:B------:R-:W-:Y:S01]  /*7490*/  FADD.FTZ R164, R141, R164 ;  /* 0x000000a48da47221 */ /* 0x000fe20000010000 */
[----:B------:R-:W-:Y:S01]  /*74a0*/  LOP3.LUT R118, R119, R120, R211, 0x96, !PT ;  /* 0x0000007877767212 */ /* 0x000fe200078e96d3 */
[----:B------:R-:W-:Y:S01]  /*74b0*/  FADD.FTZ R140, R143, R140 ;  /* 0x0000008c8f8c7221 */ /* 0x000fe20000010000 */
[----:B------:R-:W-:Y:S01]  /*74c0*/  LOP3.LUT R19, R19, 0xff, RZ, 0xc0, !PT ;  /* 0x000000ff13137812 */ /* 0x000fe200078ec0ff */
[-C--:B------:R-:W-:Y:S01]  /*74d0*/  HMMA.16816.F32.BF16 R68, R64, R42.reuse, R68 ;  /* 0x0000002a4044723c */ /* 0x080fe20000041844 */
[----:B------:R-:W-:Y:S01]  /*74e0*/  SHF.R.U32.HI R114, RZ, 0x10, R113 ;  /* 0x00000010ff727819 */ /* 0x000fe20000011671 */
[----:B------:R-:W3:Y:S02]  /*74f0*/  MUFU.EX2 R172, R172 ;  /* 0x000000ac00ac7308 */ /* 0x000ee40000000800 */
[----:B------:R-:W-:Y:S01]  /*7500*/  IMAD.WIDE.U32 R118, R118, -0x2daee0ad, RZ ;  /* 0xd2511f5376767825 */ /* 0x000fe200078e00ff */
[----:B------:R-:W-:Y:S02]  /*7510*/  PRMT R112, R19, 0x5410, R112 ;  /* 0x0000541013707816 */ /* 0x000fe40000000070 */
[----:B------:R-:W-:Y:S01]  /*7520*/  LOP3.LUT R19, R113, 0xffff, RZ, 0xc0, !PT ;  /* 0x0000ffff71137812 */ /* 0x000fe200078ec0ff */
[C---:B------:R-:W-:Y:S01]  /*7530*/  HMMA.16816.F32.BF16 R72, R36.reuse, R42, R72 ;  /* 0x0000002a2448723c */ /* 0x040fe20000041848 */
[----:B------:R-:W4:Y:S03]  /*7540*/  LDSM.16.MT88.4 R40, [R184+0x7000] ;  /* 0x00700000b828783b */ /* 0x000f260000004200 */
[----:B------:R-:W-:Y:S01]  /*7550*/  LOP3.LUT R52, R118, 0xffff, RZ, 0xc0, !PT ;  /* 0x0000ffff76347812 */ /* 0x000fe200078ec0ff */
[--C-:B------:R-:W-:Y:S01]  /*7560*/  HSET2.LE.AND R111, R112, R217.reuse, PT ;  /* 0x000000d9706f7233 */ /* 0x100fe20003803000 */
[----:B------:R-:W-:Y:S01]  /*7570*/  SHF.R.U32.HI R53, RZ, 0x10, R118 ;  /* 0x00000010ff357819 */ /* 0x000fe20000011676 */
[----:B------:R-:W-:Y:S01]  /*7580*/  FADD.FTZ R175, R175, R170 ;  /* 0x000000aaafaf7221 */ /* 0x000fe20000010000 */
[-C--:B------:R-:W-:Y:S01]  /*7590*/  HMMA.16816.F32.BF16 R32, R36, R104.reuse, R32 ;  /* 0x000000682420723c */ /* 0x080fe20000041820 */
[----:B------:R-:W-:Y:S01]  /*75a0*/  SHF.R.U32.HI R18, RZ, 0x18, R118 ;  /* 0x00000018ff127819 */ /* 0x000fe20000011676 */
[----:B------:R-:W-:Y:S02]  /*75b0*/  MUFU.EX2 R60, R60 ;  /* 0x0000003c003c7308 */ /* 0x000fe40000000800 */
[----:B------:R-:W-:Y:S01]  /*75c0*/  LOP3.LUT R53, R53, 0xff, RZ, 0xc0, !PT ;  /* 0x000000ff35357812 */ /* 0x000fe200078ec0ff */
[----:B------:R-:W-:Y:S01]  /*75d0*/  FADD.FTZ R173, R174, R173 ;  /* 0x000000adaead7221 */ /* 0x000fe20000010000 */
[----:B------:R-:W-:Y:S01]  /*75e0*/  LOP3.LUT R116, R119, R116, R216, 0x96, !PT ;  /* 0x0000007477747212 */ /* 0x000fe200078e96d8 */
[----:B------:R-:W-:Y:S01]  /*75f0*/  FADD.FTZ R137, R137, R164 ;  /* 0x000000a489897221 */ /* 0x000fe20000010000 */
[C---:B------:R-:W-:Y:S01]  /*7600*/  HMMA.16816.F32.BF16 R76, R64.reuse, R104, R76 ;  /* 0x00000068404c723c */ /* 0x040fe2000004184c */
[----:B------:R-:W-:Y:S03]  /*7610*/  PRMT R18, R53, 0x5410, R18 ;  /* 0x0000541035127816 */ /* 0x000fe60000000012 */
[----:B------:R-:W-:Y:S01]  /*7620*/  SHF.R.U32.HI R19, RZ, 0x8, R19 ;  /* 0x00000008ff137819 */ /* 0x000fe20000011613 */
[----:B------:R-:W5:Y:S01]  /*7630*/  MUFU.EX2 R61, R166 ;  /* 0x000000a6003d7308 */ /* 0x000f620000000800 */
[----:B------:R-:W-:Y:S01]  /*7640*/  SHF.R.U32.HI R108, RZ, 0x10, R116 ;  /* 0x00000010ff6c7819 */ /* 0x000fe20000011674 */
[----:B------:R-:W-:Y:S01]  /*7650*/  FADD.FTZ R139, R139, R140 ;  /* 0x0000008c8b8b7221 */ /* 0x000fe20000010000 */
[-C--:B------:R-:W-:Y:S01]  /*7660*/  HMMA.16816.F32.BF16 R80, R64, R106.reuse, R80 ;  /* 0x0000006a4050723c */ /* 0x080fe20000041850 */
[----:B------:R-:W-:Y:S03]  /*7670*/  LOP3.LUT R104, R116, 0xff, RZ, 0xc0, !PT ;  /* 0x000000ff74687812 */ /* 0x000fe600078ec0ff */
[----:B------:R-:W-:Y:S01]  /*7680*/  LOP3.LUT R108, R108, 0xff, RZ, 0xc0, !PT ;  /* 0x000000ff6c6c7812 */ /* 0x000fe200078ec0ff */
[----:B------:R-:W-:Y:S01]  /*7690*/  FADD.FTZ R240, R240, R175 ;  /* 0x000000aff0f07221 */ /* 0x000fe20000010000 */
[----:B------:R-:W-:Y:S01]  /*76a0*/  LOP3.LUT R114, R114, 0xff, RZ, 0xc0, !PT ;  /* 0x000000ff72727812 */ /* 0x000fe200078ec0ff */
[----:B------:R-:W-:Y:S01]  /*76b0*/  MUFU.EX2 R62, R62 ;  /* 0x0000003e003e7308 */ /* 0x000fe20000000800 */
[C---:B------:R-:W-:Y:S01]  /*76c0*/  HMMA.16816.F32.BF16 R84, R36.reuse, R106, R84 ;  /* 0x0000006a2454723c */ /* 0x040fe20000041854 */
[----:B------:R-:W-:Y:S03]  /*76d0*/  FADD.FTZ R244, R244, R173 ;  /* 0x000000adf4f47221 */ /* 0x000fe60000010000 */
[----:B------:R-:W-:Y:S02]  /*76e0*/  FADD.FTZ R138, R138, R137 ;  /* 0x000000898a8a7221 */ /* 0x000fe40000010000 */
[----:B------:R-:W-:Y:S01]  /*76f0*/  FADD.FTZ R146, R146, R139 ;  /* 0x0000008b92927221 */ /* 0x000fe20000010000 */
[----:B------:R-:W-:Y:S01]  /*7700*/  LOP3.LUT R106, R118, 0xff, RZ, 0xc0, !PT ;  /* 0x000000ff766a7812 */ /* 0x000fe200078ec0ff */
[-C--:B------:R-:W-:Y:S01]  /*7710*/  HMMA.16816.F32.BF16 R20, R36, R44.reuse, R20 ;  /* 0x0000002c2414723c */ /* 0x080fe20000041814 */
[--C-:B------:R-:W-:Y:S01]  /*7720*/  HSET2.LE.AND R107, R18, R217.reuse, PT ;  /* 0x000000d9126b7233 */ /* 0x100fe20003803000 */
[----:B------:R-:W2:Y:S02]  /*7730*/  MUFU.EX2 R165, R165 ;  /* 0x000000a500a57308 */ /* 0x000ea40000000800 */
[----:B-1----:R-:W-:Y:S01]  /*7740*/  F2FP.BF16.PACK_AB R18, R171, R250 ;  /* 0x000000faab12723e */ /* 0x002fe200000010ff */
[----:B------:R-:W-:Y:S02]  /*7750*/  FADD.FTZ R240, R243, R240 ;  /* 0x000000f0f3f07221 */ /* 0x000fe40000010000 */
[----:B------:R-:W-:Y:S01]  /*7760*/  FADD.FTZ R245, R245, R244 ;  /* 0x000000f4f5f57221 */ /* 0x000fe20000010000 */
[C---:B------:R-:W-:Y:S01]  /*7770*/  HMMA.16816.F32.BF16 R88, R64.reuse, R44, R88 ;  /* 0x0000002c4058723c */ /* 0x040fe20000041858 */
[----:B------:R-:W-:Y:S03]  /*7780*/  FADD.FTZ R179, R179, R138 ;  /* 0x0000008ab3b37221 */ /* 0x000fe60000010000 */
[----:B------:R-:W-:Y:S02]  /*7790*/  FADD.FTZ R145, R145, R146 ;  /* 0x0000009291917221 */ /* 0x000fe40000010000 */
[----:B------:R-:W-:Y:S01]  /*77a0*/  FADD.FTZ R147, R147, R240 ;  /* 0x000000f093937221 */ /* 0x000fe20000010000 */
[----:B------:R-:W-:Y:S01]  /*77b0*/  SHF.R.U32.HI R45, RZ, 0x8, R52 ;  /* 0x00000008ff2d7819 */ /* 0x000fe20000011634 */
[-C--:B------:R-:W-:Y:S01]  /*77c0*/  HMMA.16816.F32.BF16 R28, R64, R46.reuse, R28 ;  /* 0x0000002e401c723c */ /* 0x080fe2000004181c */
[----:B------:R-:W-:Y:S03]  /*77d0*/  LDSM.16.MT88.4 R52, [R186+0x7800] ;  /* 0x00780000ba34783b */ /* 0x000fe60000004200 */
[----:B------:R-:W-:Y:S01]  /*77e0*/  PRMT R106, R106, 0x5410, R45 ;  /* 0x000054106a6a7816 */ /* 0x000fe2000000002d */
[----:B------:R-:W-:Y:S01]  /*77f0*/  FADD.FTZ R238, R238, R245 ;  /* 0x000000f5eeee7221 */ /* 0x000fe20000010000 */
[----:B------:R-:W-:Y:S01]  /*7800*/  SHF.R.U32.HI R45, RZ, 0x8, R17 ;  /* 0x00000008ff2d7819 */ /* 0x000fe20000011611 */
[----:B------:R-:W-:Y:S01]  /*7810*/  FADD.FTZ R179, R144, R179 ;  /* 0x000000b390b37221 */ /* 0x000fe20000010000 */
[C---:B------:R-:W-:Y:S01]  /*7820*/  HMMA.16816.F32.BF16 R92, R36.reuse, R46, R92 ;  /* 0x0000002e245c723c */ /* 0x040fe2000004185c */
[--C-:B------:R-:W-:Y:S03]  /*7830*/  HSET2.LE.AND R106, R106, R217.reuse, PT ;  /* 0x000000d96a6a7233 */ /* 0x100fe60003803000 */
[----:B------:R-:W-:Y:S01]  /*7840*/  PRMT R110, R110, 0x5410, R45 ;  /* 0x000054106e6e7816 */ /* 0x000fe2000000002d */
[----:B------:R-:W-:Y:S01]  /*7850*/  FADD.FTZ R145, R136, R145 ;  /* 0x0000009188917221 */ /* 0x000fe20000010000 */
[----:B------:R-:W-:Y:S01]  /*7860*/  SHF.R.U32.HI R17, RZ, 0x18, R116 ;  /* 0x00000018ff117819 */ /* 0x000fe20000011674 */
[----:B------:R-:W-:Y:S01]  /*7870*/  FADD.FTZ R147, R222, R147 ;  /* 0x00000093de937221 */ /* 0x000fe20000010000 */
[-C--:B----4-:R-:W-:Y:S01]  /*7880*/  HMMA.16816.F32.BF16 R96, R36, R40.reuse, R96 ;  /* 0x000000282460723c */ /* 0x090fe20000041860 */
[----:B------:R-:W-:Y:S03]  /*7890*/  LOP3.LUT R47, R116, 0xffff, RZ, 0xc0, !PT ;  /* 0x0000ffff742f7812 */ /* 0x000fe600078ec0ff */
[----:B------:R-:W-:Y:S01]  /*78a0*/  PRMT R108, R108, 0x5410, R17 ;  /* 0x000054106c6c7816 */ /* 0x000fe20000000011 */
[--C-:B------:R-:W-:Y:S01]  /*78b0*/  HSET2.LE.AND R110, R110, R217.reuse, PT ;  /* 0x000000d96e6e7233 */ /* 0x100fe20003803000 */
[----:B------:R-:W-:Y:S01]  /*78c0*/  SHF.R.U32.HI R47, RZ, 0x8, R47 ;  /* 0x00000008ff2f7819 */ /* 0x000fe2000001162f */
[----:B------:R-:W-:Y:S01]  /*78d0*/  FADD.FTZ R238, R241, R238 ;  /* 0x000000eef1ee7221 */ /* 0x000fe20000010000 */
[C---:B------:R-:W-:Y:S01]  /*78e0*/  HMMA.16816.F32.BF16 R100, R64.reuse, R40, R100 ;  /* 0x000000284064723c */ /* 0x040fe20000041864 */
[--C-:B------:R-:W-:Y:S03]  /*78f0*/  HSET2.LE.AND R105, R108, R217.reuse, PT ;  /* 0x000000d96c697233 */ /* 0x100fe60003803000 */
[----:B------:R-:W-:Y:S01]  /*7900*/  PRMT R104, R104, 0x5410, R47 ;  /* 0x0000541068687816 */ /* 0x000fe2000000002f */
[----:B------:R-:W-:Y:S01]  /*7910*/  FADD.FTZ R250, R250, R145 ;  /* 0x00000091fafa7221 */ /* 0x000fe20000010000 */
[----:B------:R-:W1:Y:S01]  /*7920*/  LDSM.16.MT88.4 R44, [R187+0x7800] ;  /* 0x00780000bb2c783b */ /* 0x000e620000004200 */
[----:B------:R-:W-:Y:S01]  /*7930*/  LOP3.LUT R40, R113, 0xff, RZ, 0xc0, !PT ;  /* 0x000000ff71287812 */ /* 0x000fe200078ec0ff */
[-C--:B------:R-:W-:Y:S01]  /*7940*/  HMMA.16816.F32.BF16 R24, R64, R42.reuse, R24 ;  /* 0x0000002a4018723c */ /* 0x080fe20000041818 */
[----:B------:R-:W-:Y:S03]  /*7950*/  SHF.R.U32.HI R113, RZ, 0x18, R113 ;  /* 0x00000018ff717819 */ /* 0x000fe60000011671 */
[----:B------:R-:W-:Y:S01]  /*7960*/  PRMT R40, R40, 0x5410, R19 ;  /* 0x0000541028287816 */ /* 0x000fe20000000013 */
[--C-:B------:R-:W-:Y:S01]  /*7970*/  HSET2.LE.AND R104, R104, R217.reuse, PT ;  /* 0x000000d968687233 */ /* 0x100fe20003803000 */
[----:B------:R-:W-:Y:S01]  /*7980*/  F2FP.BF16.PACK_AB R17, R247, R242 ;  /* 0x000000f2f711723e */ /* 0x000fe200000010ff */
[----:B--2---:R-:W-:Y:S01]  /*7990*/  FADD.FTZ R147, R252, R147 ;  /* 0x00000093fc937221 */ /* 0x004fe20000010000 */
[----:B------:R-:W-:Y:S01]  /*79a0*/  HMMA.16816.F32.BF16 R48, R36, R42, R48 ;  /* 0x0000002a2430723c */ /* 0x000fe20000041830 */
[----:B------:R-:W-:Y:S03]  /*79b0*/  F2FP.BF16.PACK_AB R19, R251, R248 ;  /* 0x000000f8fb13723e */ /* 0x000fe600000010ff */
[--C-:B------:R-:W-:Y:S01]  /*79c0*/  HSET2.LE.AND R108, R40, R217.reuse, PT ;  /* 0x000000d9286c7233 */ /* 0x100fe20003803000 */
[----:B------:R-:W-:Y:S01]  /*79d0*/  F2FP.BF16.PACK_AB R40, R249, R246 ;  /* 0x000000f6f928723e */ /* 0x000fe200000010ff */
[----:B------:R-:W-:Y:S01]  /*79e0*/  FADD.FTZ R248, R248, R179 ;  /* 0x000000b3f8f87221 */ /* 0x000fe20000010000 */
[----:B------:R-:W-:Y:S01]  /*79f0*/  PRMT R114, R114, 0x5410, R113 ;  /* 0x0000541072727816 */ /* 0x000fe20000000071 */
[----:B------:R-:W-:Y:S01]  /*7a00*/  FADD.FTZ R171, R171, R250 ;  /* 0x000000faabab7221 */ /* 0x000fe20000010000 */
[----:B------:R-:W-:Y:S03]  /*7a10*/  LOP3.LUT R106, R106, R17, RZ, 0xc0, !PT ;  /* 0x000000116a6a7212 */ /* 0x000fe600078ec0ff */
[----:B------:R-:W-:Y:S01]  /*7a20*/  LOP3.LUT R107, R107, R40, RZ, 0xc0, !PT ;  /* 0x000000286b6b7212 */ /* 0x000fe200078ec0ff */
[----:B------:R-:W-:Y:S01]  /*7a30*/  HSET2.LE.AND R109, R114, R217, PT ;  /* 0x000000d9726d7233 */ /* 0x000fe20003803000 */
[----:B------:R-:W-:Y:S01]  /*7a40*/  LOP3.LUT R104, R104, R19, RZ, 0xc0, !PT ;  /* 0x0000001368687212 */ /* 0x000fe200078ec0ff */
[----:B------:R-:W-:Y:S01]  /*7a50*/  FADD.FTZ R251, R251, R248 ;  /* 0x000000f8fbfb7221 */ /* 0x000fe20000010000 */
[----:B------:R-:W-:Y:S01]  /*7a60*/  LOP3.LUT R105, R105, R18, RZ, 0xc0, !PT ;  /* 0x0000001269697212 */ /* 0x000fe200078ec0ff */
[C---:B---3--:R-:W-:Y:S01]  /*7a70*/  FADD.FTZ R147, R172.reuse, R147 ;  /* 0x00000093ac937221 */ /* 0x048fe20000010000 */
[----:B------:R-:W-:Y:S01]  /*7a80*/  F2FP.BF16.PACK_AB R17, R172, R252 ;  /* 0x000000fcac11723e */ /* 0x000fe200000010ff */
[----:B------:R-:W-:Y:S01]  /*7a90*/  FADD.FTZ R242, R242, R251 ;  /* 0x000000fbf2f27221 */ /* 0x000fe20000010000 */
[----:B------:R-:W-:Y:S01]  /*7aa0*/  F2FP.BF16.PACK_AB R36, R6, R5 ;  /* 0x000000050624723e */ /* 0x000fe200000010ff */
[----:B------:R-:W-:Y:S01]  /*7ab0*/  FADD.FTZ R220, R246, R171 ;  /* 0x000000abf6dc7221 */ /* 0x000fe20000010000 */
[----:B------:R-:W-:Y:S01]  /*7ac0*/  LOP3.LUT R108, R108, R17, RZ, 0xc0, !PT ;  /* 0x000000116c6c7212 */ /* 0x000fe200078ec0ff */
[----:B------:R-:W-:Y:S01]  /*7ad0*/  FADD.FTZ R223, R247, R242 ;  /* 0x000000f2f7df7221 */ /* 0x000fe20000010000 */
[----:B-----5:R-:W-:Y:S01]  /*7ae0*/  F2FP.BF16.PACK_AB R17, R61, R60 ;  /* 0x0000003c3d11723e */ /* 0x020fe200000010ff */
[----:B------:R-:W-:Y:S01]  /*7af0*/  FADD.FTZ R60, R60, R147 ;  /* 0x000000933c3c7221 */ /* 0x000fe20000010000 */
[----:B------:R-:W-:Y:S01]  /*7b00*/  F2FP.BF16.PACK_AB R18, R165, R62 ;  /* 0x0000003ea512723e */ /* 0x000fe200000010ff */
[----:B------:R-:W-:Y:S01]  /*7b10*/  FADD.FTZ R220, R249, R220 ;  /* 0x000000dcf9dc7221 */ /* 0x000fe20000010000 */
[----:B------:R-:W-:Y:S01]  /*7b20*/  LOP3.LUT R109, R109, R36, RZ, 0xc0, !PT ;  /* 0x000000246d6d7212 */ /* 0x000fe200078ec0ff */
[----:B------:R-:W-:Y:S01]  /*7b30*/  FADD.FTZ R221, R61, R60 ;  /* 0x0000003c3ddd7221 */ /* 0x000fe20000010000 */
[-C--:B-1----:R-:W-:Y:S01]  /*7b40*/  HMMA.16816.F32.BF16 R128, R104, R44.reuse, R8 ;  /* 0x0000002c6880723c */ /* 0x082fe20000041808 */
[----:B------:R-:W-:Y:S01]  /*7b50*/  LOP3.LUT R110, R110, R17, RZ, 0xc0, !PT ;  /* 0x000000116e6e7212 */ /* 0x000fe200078ec0ff */
[----:B------:R-:W1:Y:S01]  /*7b60*/  LDSM.16.MT88.4 R8, [R184+0x7800] ;  /* 0x00780000b808783b */ /* 0x000e620000004200 */
[----:B------:R-:W-:Y:S01]  /*7b70*/  LOP3.LUT R111, R111, R18, RZ, 0xc0, !PT ;  /* 0x000000126f6f7212 */ /* 0x000fe200078ec0ff */
[----:B------:R-:W-:Y:S02]  /*7b80*/  IMAD.MOV.U32 R0, RZ, RZ, R7 ;  /* 0x000000ffff007224 */ /* 0x000fe400078e0007 */
[----:B------:R-:W-:Y:S02]  /*7b90*/  IMAD.MOV.U32 R3, RZ, RZ, R134 ;  /* 0x000000ffff037224 */ /* 0x000fe400078e0086 */
[----:B------:R-:W-:Y:S02]  /*7ba0*/  IMAD.MOV.U32 R132, RZ, RZ, R135 ;  /* 0x000000ffff847224 */ /* 0x000fe400078e0087 */
[C---:B------:R-:W-:Y:S02]  /*7bb0*/  HMMA.16816.F32.BF16 R124, R108.reuse, R44, R12 ;  /* 0x0000002c6c7c723c */ /* 0x040fe4000004180c */
[----:B------:R-:W-:Y:S06]  /*7bc0*/  IMAD.MOV.U32 R2, RZ, RZ, R133 ;  /* 0x000000ffff027224 */ /* 0x000fec00078e0085 */
        /* <DEDUP_REMOVED lines=11> */
[C---:B------:R-:W-:Y:S07]  /*7c80*/  HMMA.16816.F32.BF16 R100, R108.reuse, R8, R100 ;  /* 0x000000086c64723c */ /* 0x040fee0000041864 */
[----:B------:R-:W-:Y:S01]  /*7c90*/  FADD.FTZ R9, R5, R238 ;  /* 0x000000ee05097221 */ /* 0x000fe20000010000 */
[-C--:B------:R-:W-:Y:S04]  /*7ca0*/  HMMA.16816.F32.BF16 R108, R108, R10.reuse, R24 ;  /* 0x0000000a6c6c723c */ /* 0x080fe80000041818 */
[----:B------:R-:W-:Y:S04]  /*7cb0*/  FADD.FTZ R9, R6, R9 ;  /* 0x0000000906097221 */ /* 0x000fe80000010000 */
[----:B------:R-:W-:Y:S01]  /*7cc0*/  HMMA.16816.F32.BF16 R104, R104, R10, R48 ;  /* 0x0000000a6868723c */ /* 0x000fe20000041830 */
[----:B------:R-:W-:Y:S04]  /*7cd0*/  FADD.FTZ R62, R62, R9 ;  /* 0x000000093e3e7221 */ /* 0x000fe80000010000 */
[----:B------:R-:W-:Y:S01]  /*7ce0*/  FADD.FTZ R219, R165, R62 ;  /* 0x0000003ea5db7221 */ /* 0x000fe20000010000 */
[----:B------:R-:W-:-:S05]  /*7cf0*/  @P0 BRA `(.L_x_1201) ;  /* 0xffffc97000000947 */ /* 0x000fca000383ffff */
.L_x_1200:
[----:B------:R-:W1:Y:S01]  /*7d00*/  SHFL.BFLY PT, R2, R223, 0x2, 0x1f ;  /* 0x0c401f00df027f89 */ /* 0x000e6200000e0000 */
[----:B------:R-:W-:Y:S01]  /*7d10*/  ULDC.U8 UR4, c[0x0][0x329] ;  /* 0x0000ca4000047ab9 */ /* 0x000fe20000000000 */
[----:B------:R-:W-:Y:S01]  /*7d20*/  MOV R14, 0x3f800000 ;  /* 0x3f800000000e7802 */ /* 0x000fe20000000f00 */
[----:B------:R-:W-:Y:S01]  /*7d30*/  ULDC.U8 UR5, c[0x0][0x328] ;  /* 0x0000ca0000057ab9 */ /* 0x000fe20000000000 */
[----:B------:R-:W2:Y:S01]  /*7d40*/  SHFL.BFLY PT, R4, R221, 0x2, 0x1f ;  /* 0x0c401f00dd047f89 */ /* 0x000ea200000e0000 */
[----:B------:R-:W-:Y:S01]  /*7d50*/  ISETP.NE.AND P0, PT, RZ, UR4, PT ;  /* 0x00000004ff007c0c */ /* 0x000fe2000bf05270 */
[----:B------:R-:W-:Y:S01]  /*7d60*/  CS2R R52, SRZ ;  /* 0x0000000000347805 */ /* 0x000fe2000001ff00 */
[----:B------:R-:W-:Y:S01]  /*7d70*/  ISETP.NE.AND P3, PT, RZ, UR5, PT ;  /* 0x00000005ff007c0c */ /* 0x000fe2000bf65270 */
[----:B------:R-:W3:Y:S01]  /*7d80*/  SHFL.BFLY PT, R3, R220, 0x2, 0x1f ;  /* 0x0c401f00dc037f89 */ /* 0x000ee200000e0000 */
[----:B------:R-:W-:Y:S01]  /*7d90*/  MOV R15, 0x3f800000 ;  /* 0x3f800000000f7802 */ /* 0x000fe20000000f00 */
[----:B------:R-:W-:Y:S01]  /*7da0*/  BSSY B0, `(.L_x_1204) ;  /* 0x000011b000007945 */ /* 0x000fe20003800000 */
[----:B------:R-:W-:Y:S01]  /*7db0*/  MOV R16, 0x3f800000 ;  /* 0x3f80000000107802 */ /* 0x000fe20000000f00 */
[----:B------:R-:W4:Y:S01]  /*7dc0*/  S2R R0, SR_TID.X ;  /* 0x0000000000007919 */ /* 0x000f220000002100 */
[----:B------:R-:W-:-:S02]  /*7dd0*/  MOV R46, 0x7f800000 ;  /* 0x7f800000002e7802 */ /* 0x000fc40000000f00 */
[----:B------:R-:W-:Y:S01]  /*7de0*/  MOV R49, 0x7f800000 ;  /* 0x7f80000000317802 */ /* 0x000fe20000000f00 */
[----:B------:R-:W5:Y:S02]  /*7df0*/  SHFL.BFLY PT, R6, R219, 0x2, 0x1f ;  /* 0x0c401f00db067f89 */ /* 0x000f6400000e0000 */
[----:B------:R-:W-:Y:S02]  /*7e00*/  @P0 MOV R44, 0x1 ;  /* 0x00000001002c0802 */ /* 0x000fe40000000f00 */
[----:B------:R-:W5:Y:S01]  /*7e10*/  S2R R45, SR_CTAID.Z ;  /* 0x00000000002d7919 */ /* 0x000f620000002700 */
[----:B-1----:R-:W-:Y:S02]  /*7e20*/  FADD.FTZ R11, R2, R223 ;  /* 0x000000df020b7221 */ /* 0x002fe40000010000 */
[----:B--2---:R-:W-:-:S03]  /*7e30*/  FADD.FTZ R5, R4, R221 ;  /* 0x000000dd04057221 */ /* 0x004fc60000010000 */
[----:B------:R-:W1:Y:S01]  /*7e40*/  SHFL.BFLY PT, R2, R11, 0x1, 0x1f ;  /* 0x0c201f000b027f89 */ /* 0x000e6200000e0000 */
[----:B---3--:R-:W-:-:S03]  /*7e50*/  FADD.FTZ R10, R3, R220 ;  /* 0x000000dc030a7221 */ /* 0x008fc60000010000 */
[----:B------:R-:W2:Y:S01]  /*7e60*/  SHFL.BFLY PT, R8, R5, 0x1, 0x1f ;  /* 0x0c201f0005087f89 */ /* 0x000ea200000e0000 */
[----:B----4-:R-:W-:-:S03]  /*7e70*/  SHF.R.S32.HI R3, RZ, 0x1f, R0 ;  /* 0x0000001fff037819 */ /* 0x010fc60000011400 */
[----:B------:R-:W3:Y:S01]  /*7e80*/  SHFL.BFLY PT, R9, R10, 0x1, 0x1f ;  /* 0x0c201f000a097f89 */ /* 0x000ee200000e0000 */
[----:B------:R-:W-:Y:S01]  /*7e90*/  LEA.HI R4, R3, R0, RZ, 0x2 ;  /* 0x0000000003047211 */ /* 0x000fe200078f10ff */
[----:B-----5:R-:W-:-:S03]  /*7ea0*/  FADD.FTZ R13, R6, R219 ;  /* 0x000000db060d7221 */ /* 0x020fc60000010000 */
[----:B------:R-:W-:Y:S02]  /*7eb0*/  SHF.R.S32.HI R12, RZ, 0x2, R4 ;  /* 0x00000002ff0c7819 */ /* 0x000fe40000011404 */
[----:B------:R-:W4:Y:S01]  /*7ec0*/  SHFL.BFLY PT, R6, R13, 0x1, 0x1f ;  /* 0x0c201f000d067f89 */ /* 0x000f2200000e0000 */
[----:B------:R-:W-:-:S04]  /*7ed0*/  LOP3.LUT R17, R4, 0x3ffffffc, RZ, 0xc0, !PT ;  /* 0x3ffffffc04117812 */ /* 0x000fc800078ec0ff */
[----:B------:R-:W-:Y:S01]  /*7ee0*/  IADD3 R17, -R17, R0, RZ ;  /* 0x0000000011117210 */ /* 0x000fe20007ffe1ff */
[----:B-1----:R-:W-:Y:S01]  /*7ef0*/  FADD.FTZ R2, R11, R2 ;  /* 0x000000020b027221 */ /* 0x002fe20000010000 */
[----:B------:R-:W-:Y:S01]  /*7f00*/  SHF.R.S32.HI R11, RZ, 0x1f, R4 ;  /* 0x0000001fff0b7819 */ /* 0x000fe20000011404 */
[----:B--2---:R-:W-:-:S03]  /*7f10*/  FADD.FTZ R8, R5, R8 ;  /* 0x0000000805087221 */ /* 0x004fc60000010000 */
[----:B------:R-:W-:Y:S02]  /*7f20*/  LEA.HI R11, R11, R12, RZ, 0x3 ;  /* 0x0000000c0b0b7211 */ /* 0x000fe400078f18ff */
[----:B------:R-:W-:Y:S01]  /*7f30*/  FSETP.NE.FTZ.AND P6, PT, R2, RZ, PT ;  /* 0x000000ff0200720b */ /* 0x000fe20003fd5000 */
[----:B---3--:R-:W-:Y:S01]  /*7f40*/  FADD.FTZ R9, R10, R9 ;  /* 0x000000090a097221 */ /* 0x008fe20000010000 */
[----:B------:R-:W-:Y:S02]  /*7f50*/  LOP3.LUT R11, R11, 0xfffffff8, RZ, 0xc0, !PT ;  /* 0xfffffff80b0b7812 */ /* 0x000fe400078ec0ff */
[----:B------:R-:W-:Y:S02]  /*7f60*/  @P0 MOV R10, c[0x0][0x210] ;  /* 0x00008400000a0a02 */ /* 0x000fe40000000f00 */
[----:B------:R-:W-:Y:S02]  /*7f70*/  IADD3 R12, R12, -R11, RZ ;  /* 0x8000000b0c0c7210 */ /* 0x000fe40007ffe0ff */
[----:B------:R-:W-:Y:S01]  /*7f80*/  MOV R11, 0xfffffff0 ;  /* 0xfffffff0000b7802 */ /* 0x000fe20000000f00 */
[----:B------:R-:W-:Y:S01]  /*7f90*/  @P0 IMAD R10, R10, c[0x0][0x214], RZ ;  /* 0x000085000a0a0a24 */ /* 0x000fe200078e02ff */
[----:B------:R-:W-:Y:S01]  /*7fa0*/  LOP3.LUT R5, R12, 0x1, RZ, 0xc0, !PT ;  /* 0x000000010c057812 */ /* 0x000fe200078ec0ff */
[----:B----4-:R-:W-:Y:S01]  /*7fb0*/  FADD.FTZ R6, R13, R6 ;  /* 0x000000060d067221 */ /* 0x010fe20000010000 */
[----:B------:R-:W-:Y:S01]  /*7fc0*/  FSETP.NE.FTZ.AND P5, PT, R9, RZ, PT ;  /* 0x000000ff0900720b */ /* 0x000fe20003fb5000 */
[----:B------:R-:W1:Y:S01]  /*7fd0*/  @P6 MUFU.RCP R15, R2 ;  /* 0x00000002000f6308 */ /* 0x000e620000001000 */
[----:B------:R-:W-:-:S02]  /*7fe0*/  ISETP.NE.U32.AND P1, PT, R5, 0x1, PT ;  /* 0x000000010500780c */ /* 0x000fc40003f25070 */
[----:B------:R-:W-:Y:S02]  /*7ff0*/  @!P0 MOV R5, c[0x0][0x214] ;  /* 0x0000850000058a02 */ /* 0x000fe40000000f00 */
[----:B------:R-:W-:Y:S02]  /*8000*/  FSETP.NE.FTZ.AND P4, PT, R8, RZ, PT ;  /* 0x000000ff0800720b */ /* 0x000fe40003f95000 */
[----:B------:R-:W-:Y:S01]  /*8010*/  SEL R11, R11, 0x10, !P1 ;  /* 0x000000100b0b7807 */ /* 0x000fe20004800000 */
[----:B------:R-:W-:Y:S01]  /*8020*/  @P6 MUFU.LG2 R2, R2 ;  /* 0x0000000200026308 */ /* 0x000fe20000000c00 */
[----:B------:R-:W-:Y:S02]  /*8030*/  @!P0 SEL R10, R5, c[0x0][0x234], !P3 ;  /* 0x00008d00050a8a07 */ /* 0x000fe40005800000 */
[C---:B------:R-:W-:Y:S01]  /*8040*/  R2P PR, R12.reuse, 0x6 ;  /* 0x000000060c007804 */ /* 0x040fe20000000000 */
[----:B------:R-:W-:Y:S01]  /*8050*/  IMAD.SHL.U32 R12, R12, 0x40, RZ ;  /* 0x000000400c0c7824 */ /* 0x000fe200078e00ff */
[----:B------:R-:W-:Y:S01]  /*8060*/  MOV R5, 0x20 ;  /* 0x0000002000057802 */ /* 0x000fe20000000f00 */
[----:B------:R-:W-:Y:S01]  /*8070*/  @!P0 IMAD R44, R10, c[0x0][0x1c0], RZ ;  /* 0x000070000a2c8a24 */ /* 0x000fe200078e02ff */
[----:B------:R-:W-:Y:S01]  /*8080*/  MOV R13, 0x3f800000 ;  /* 0x3f800000000d7802 */ /* 0x000fe20000000f00 */
[----:B------:R-:W2:Y:S01]  /*8090*/  @P5 MUFU.RCP R16, R9 ;  /* 0x0000000900105308 */ /* 0x000ea20000001000 */
[----:B------:R-:W-:Y:S01]  /*80a0*/  SEL R5, R5, 0xffffffe0, !P1 ;  /* 0xffffffe005057807 */ /* 0x000fe20004800000 */
[----:B-1----:R-:W-:Y:S01]  /*80b0*/  FMUL.FTZ R15, R15, c[0x0][0x2dc] ;  /* 0x0000b7000f0f7a20 */ /* 0x002fe20000410000 */
[----:B------:R-:W-:-:S02]  /*80c0*/  FSETP.NE.FTZ.AND P1, PT, R6, RZ, PT ;  /* 0x000000ff0600720b */ /* 0x000fc40003f35000 */
[----:B------:R-:W-:Y:S01]  /*80d0*/  LOP3.LUT R12, R12, 0x1c0, RZ, 0xc0, !PT ;  /* 0x000001c00c0c7812 */ /* 0x000fe200078ec0ff */
[C---:B------:R-:W-:Y:S01]  /*80e0*/  FMUL.FTZ R128, R15.reuse, R128 ;  /* 0x000000800f807220 */ /* 0x040fe20000410000 */
[----:B------:R-:W-:Y:S01]  /*80f0*/  ISETP.NE.OR P3, PT, RZ, UR4, !P3 ;  /* 0x00000004ff007c0c */ /* 0x000fe2000df65670 */
[----:B------:R-:W1:Y:S01]  /*8100*/  @P4 MUFU.RCP R13, R8 ;  /* 0x00000008000d4308 */ /* 0x000e620000001000 */
[----:B------:R-:W-:Y:S01]  /*8110*/  LEA.HI R12, R12, R12, RZ, 0x1d ;  /* 0x0000000c0c0c7211 */ /* 0x000fe200078fe8ff */
[C---:B------:R-:W-:Y:S02]  /*8120*/  FMUL.FTZ R129, R15.reuse, R129 ;  /* 0x000000810f817220 */ /* 0x040fe40000410000 */
[C---:B------:R-:W-:Y:S02]  /*8130*/  FMUL.FTZ R72, R15.reuse, R72 ;  /* 0x000000480f487220 */ /* 0x040fe40000410000 */
[----:B------:R-:W-:Y:S01]  /*8140*/  FMUL.FTZ R73, R15, R73 ;  /* 0x000000490f497220 */ /* 0x000fe20000410000 */
[----:B------:R-:W-:Y:S01]  /*8150*/  F2FP.BF16.PACK_AB R128, R129, R128 ;  /* 0x000000808180723e */ /* 0x000fe200000010ff */
[----:B------:R-:W3:Y:S01]  /*8160*/  @P1 MUFU.RCP R14, R6 ;  /* 0x00000006000e1308 */ /* 0x000ee20000001000 */
[----:B--2---:R-:W-:-:S02]  /*8170*/  FMUL.FTZ R16, R16, c[0x0][0x2dc] ;  /* 0x0000b70010107a20 */ /* 0x004fc40000410000 */
[----:B------:R-:W-:Y:S01]  /*8180*/  FMUL.FTZ R120, R15, R120 ;  /* 0x000000780f787220 */ /* 0x000fe20000410000 */
[----:B------:R-:W-:Y:S01]  /*8190*/  F2FP.BF16.PACK_AB R72, R73, R72 ;  /* 0x000000484948723e */ /* 0x000fe200000010ff */
[C---:B------:R-:W-:Y:S02]  /*81a0*/  FMUL.FTZ R130, R16.reuse, R130 ;  /* 0x0000008210827220 */ /* 0x040fe40000410000 */
[C---:B------:R-:W-:Y:S01]  /*81b0*/  FMUL.FTZ R131, R16.reuse, R131 ;  /* 0x0000008310837220 */ /* 0x040fe20000410000 */
[----:B------:R-:W2:Y:S01]  /*81c0*/  @P1 MUFU.LG2 R6, R6 ;  /* 0x0000000600061308 */ /* 0x000ea20000000c00 */
[----:B-1----:R-:W-:Y:S02]  /*81d0*/  FMUL.FTZ R13, R13, c[0x0][0x2dc] ;  /* 0x0000b7000d0d7a20 */ /* 0x002fe40000410000 */
[C---:B------:R-:W-:Y:S01]  /*81e0*/  FMUL.FTZ R74, R16.reuse, R74 ;  /* 0x0000004a104a7220 */ /* 0x040fe20000410000 */
[----:B------:R-:W-:Y:S01]  /*81f0*/  F2FP.BF16.PACK_AB R130, R131, R130 ;  /* 0x000000828382723e */ /* 0x000fe200000010ff */
[----:B------:R-:W-:-:S02]  /*8200*/  FMUL.FTZ R75, R16, R75 ;  /* 0x0000004b104b7220 */ /* 0x000fc40000410000 */
[----:B------:R-:W-:Y:S01]  /*8210*/  FMUL.FTZ R124, R13, R124 ;  /* 0x0000007c0d7c7220 */ /* 0x000fe20000410000 */
[----:B------:R-:W1:Y:S01]  /*8220*/  @P5 MUFU.LG2 R9, R9 ;  /* 0x0000000900095308 */ /* 0x000e620000000c00 */
[----:B---3--:R-:W-:Y:S01]  /*8230*/  FMUL.FTZ R14, R14, c[0x0][0x2dc] ;  /* 0x0000b7000e0e7a20 */ /* 0x008fe20000410000 */
[----:B------:R-:W-:Y:S01]  /*8240*/  F2FP.BF16.PACK_AB R74, R75, R74 ;  /* 0x0000004a4b4a723e */ /* 0x000fe200000010ff */
[----:B------:R-:W-:Y:S02]  /*8250*/  FMUL.FTZ R125, R13, R125 ;  /* 0x0000007d0d7d7220 */ /* 0x000fe40000410000 */
        /* <DEDUP_REMOVED lines=25> */
[----:B------:R-:W-:Y:S01]  /*83f0*/  FMUL.FTZ R68, R13, R68 ;  /* 0x000000440d447220 */ /* 0x000fe20000410000 */
[----:B------:R-:W-:Y:S01]  /*8400*/  F2FP.BF16.PACK_AB R102, R103, R102 ;  /* 0x000000666766723e */ /* 0x000fe200000010ff */
[----:B------:R-:W-:Y:S01]  /*8410*/  FMUL.FTZ R69, R13, R69 ;  /* 0x000000450d457220 */ /* 0x000fe20000410000 */
[----:B------:R-:W-:Y:S01]  /*8420*/  SHF.R.S32.HI R4, RZ, 0x5, R14 ;  /* 0x00000005ff047819 */ /* 0x000fe2000001140e */
[----:B------:R-:W-:Y:S01]  /*8430*/  FMUL.FTZ R121, R15, R121 ;  /* 0x000000790f797220 */ /* 0x000fe20000410000 */
[----:B------:R-:W-:Y:S01]  /*8440*/  F2FP.BF16.PACK_AB R110, R111, R110 ;  /* 0x0000006e6f6e723e */ /* 0x000fe200000010ff */
[----:B------:R-:W-:Y:S01]  /*8450*/  FMUL.FTZ R122, R16, R122 ;  /* 0x0000007a107a7220 */ /* 0x000fe20000410000 */
[----:B------:R-:W-:Y:S01]  /*8460*/  LEA R17, R4, R17, 0x9 ;  /* 0x0000001104117211 */ /* 0x000fe200078e48ff */
[C---:B------:R-:W-:Y:S01]  /*8470*/  FMUL.FTZ R123, R16.reuse, R123 ;  /* 0x0000007b107b7220 */ /* 0x040fe20000410000 */
[----:B------:R-:W-:Y:S01]  /*8480*/  F2FP.BF16.PACK_AB R68, R69, R68 ;  /* 0x000000444544723e */ /* 0x000fe200000010ff */
[----:B------:R-:W-:Y:S01]  /*8490*/  FMUL.FTZ R84, R15, R84 ;  /* 0x000000540f547220 */ /* 0x000fe20000410000 */
[----:B------:R-:W-:Y:S01]  /*84a0*/  LEA R12, R17, R12, 0x1 ;  /* 0x0000000c110c7211 */ /* 0x000fe200078e08ff */
[----:B------:R-:W-:Y:S01]  /*84b0*/  FMUL.FTZ R85, R15, R85 ;  /* 0x000000550f557220 */ /* 0x000fe20000410000 */
[----:B------:R-:W-:Y:S01]  /*84c0*/  F2FP.BF16.PACK_AB R120, R121, R120 ;  /* 0x000000787978723e */ /* 0x000fe200000010ff */
[----:B------:R-:W-:Y:S01]  /*84d0*/  FMUL.FTZ R86, R16, R86 ;  /* 0x0000005610567220 */ /* 0x000fe20000410000 */
[----:B------:R-:W-:Y:S01]  /*84e0*/  SHF.L.U32 R17, R12, 0x1, RZ ;  /* 0x000000010c117819 */ /* 0x000fe200000006ff */
[C---:B------:R-:W-:Y:S01]  /*84f0*/  FMUL.FTZ R87, R16.reuse, R87 ;  /* 0x0000005710577220 */ /* 0x040fe20000410000 */
[----:B------:R-:W-:Y:S01]  /*8500*/  F2FP.BF16.PACK_AB R122, R123, R122 ;  /* 0x0000007a7b7a723e */ /* 0x000fe200000010ff */
[----:B------:R-:W-:Y:S01]  /*8510*/  FMUL.FTZ R76, R13, R76 ;  /* 0x0000004c0d4c7220 */ /* 0x000fe20000410000 */
[----:B------:R-:W-:Y:S01]  /*8520*/  IADD3 R21, R17, 0x40, RZ ;  /* 0x0000004011157810 */ /* 0x000fe20007ffe0ff */
[----:B------:R-:W-:Y:S01]  /*8530*/  FMUL.FTZ R77, R13, R77 ;  /* 0x0000004d0d4d7220 */ /* 0x000fe20000410000 */
[----:B------:R-:W-:Y:S01]  /*8540*/  IADD3 R19, R17, R11, RZ ;  /* 0x0000000b11137210 */ /* 0x000fe20007ffe0ff */
[----:B------:R-:W-:Y:S01]  /*8550*/  FMUL.FTZ R80, R13, R80 ;  /* 0x000000500d507220 */ /* 0x000fe20000410000 */
[----:B------:R-:W-:Y:S01]  /*8560*/  @P2 IADD3 R21, R17, -0x40, RZ ;  /* 0xffffffc011152810 */ /* 0x000fe20007ffe0ff */
[----:B------:R-:W-:Y:S01]  /*8570*/  FMUL.FTZ R81, R13, R81 ;  /* 0x000000510d517220 */ /* 0x000fe20000410000 */
[----:B------:R-:W-:Y:S01]  /*8580*/  IADD3 R23, R17, R5, RZ ;  /* 0x0000000511177210 */ /* 0x000fe20007ffe0ff */
[----:B------:R-:W-:Y:S01]  /*8590*/  FMUL.FTZ R116, R15, R116 ;  /* 0x000000740f747220 */ /* 0x000fe20000410000 */
[----:B------:R-:W-:Y:S01]  /*85a0*/  IADD3 R12, R5, 0x400, R21 ;  /* 0x00000400050c7810 */ /* 0x000fe20007ffe015 */
[----:B------:R-:W-:Y:S01]  /*85b0*/  FMUL.FTZ R117, R15, R117 ;  /* 0x000000750f757220 */ /* 0x000fe20000410000 */
[----:B------:R-:W-:Y:S01]  /*85c0*/  F2FP.BF16.PACK_AB R84, R85, R84 ;  /* 0x000000545554723e */ /* 0x000fe200000010ff */
[C---:B------:R-:W-:Y:S01]  /*85d0*/  FMUL.FTZ R118, R16.reuse, R118 ;  /* 0x0000007610767220 */ /* 0x040fe20000410000 */
[----:B------:R-:W-:Y:S01]  /*85e0*/  F2FP.BF16.PACK_AB R86, R87, R86 ;  /* 0x000000565756723e */ /* 0x000fe200000010ff */
[C---:B------:R-:W-:Y:S01]  /*85f0*/  FMUL.FTZ R119, R16.reuse, R119 ;  /* 0x0000007710777220 */ /* 0x040fe20000410000 */
[----:B------:R-:W-:Y:S01]  /*8600*/  STS [R17], R128 ;  /* 0x0000008011007388 */ /* 0x000fe20000000800 */
[----:B------:R-:W-:Y:S01]  /*8610*/  FMUL.FTZ R92, R15, R92 ;  /* 0x0000005c0f5c7220 */ /* 0x000fe20000410000 */
[----:B------:R-:W-:Y:S01]  /*8620*/  F2FP.BF16.PACK_AB R76, R77, R76 ;  /* 0x0000004c4d4c723e */ /* 0x000fe200000010ff */
[----:B------:R-:W-:Y:S01]  /*8630*/  FMUL.FTZ R93, R15, R93 ;  /* 0x0000005d0f5d7220 */ /* 0x000fe20000410000 */
[----:B------:R-:W-:Y:S01]  /*8640*/  STS [R17+0x400], R130 ;  /* 0x0004008211007388 */ /* 0x000fe20000000800 */
        /* <DEDUP_REMOVED lines=8> */
[----:B------:R-:W-:Y:S01]  /*86d0*/  IMAD.IADD R25, R19, 0x1, R5 ;  /* 0x0000000113197824 */ /* 0x000fe200078e0205 */
[----:B------:R-:W-:Y:S01]  /*86e0*/  F2FP.BF16.PACK_AB R118, R119, R118 ;  /* 0x000000767776723e */ /* 0x000fe200000010ff */
[C---:B------:R-:W-:Y:S01]  /*86f0*/  FMUL.FTZ R112, R13.reuse, R112 ;  /* 0x000000700d707220 */ /* 0x040fe20000410000 */
[----:B------:R-:W-:Y:S01]  /*8700*/  STS [R17+0x2000], R124 ;  /* 0x0020007c11007388 */ /* 0x000fe20000000800 */
[----:B------:R-:W-:Y:S01]  /*8710*/  FMUL.FTZ R113, R13, R113 ;  /* 0x000000710d717220 */ /* 0x000fe20000410000 */
[----:B------:R-:W-:Y:S01]  /*8720*/  F2FP.BF16.PACK_AB R92, R93, R92 ;  /* 0x0000005c5d5c723e */ /* 0x000fe200000010ff */
[C---:B------:R-:W-:Y:S01]  /*8730*/  FMUL.FTZ R96, R15.reuse, R96 ;  /* 0x000000600f607220 */ /* 0x040fe20000410000 */
[----:B------:R4:W-:Y:S01]  /*8740*/  STS [R17+0x2400], R126 ;  /* 0x0024007e11007388 */ /* 0x0009e20000000800 */
[----:B------:R-:W-:Y:S01]  /*8750*/  FMUL.FTZ R97, R15, R97 ;  /* 0x000000610f617220 */ /* 0x000fe20000410000 */
[----:B------:R-:W-:Y:S01]  /*8760*/  F2FP.BF16.PACK_AB R94, R95, R94 ;  /* 0x0000005e5f5e723e */ /* 0x000fe200000010ff */
[----:B------:R-:W-:Y:S01]  /*8770*/  FMUL.FTZ R104, R15, R104 ;  /* 0x000000680f687220 */ /* 0x000fe20000410000 */
[----:B------:R-:W-:Y:S01]  /*8780*/  STS [R19+0x2000], R68 ;  /* 0x0020004413007388 */ /* 0x000fe20000000800 */
[C---:B------:R-:W-:Y:S01]  /*8790*/  FMUL.FTZ R98, R16.reuse, R98 ;  /* 0x0000006210627220 */ /* 0x040fe20000410000 */
[----:B------:R-:W-:Y:S01]  /*87a0*/  F2FP.BF16.PACK_AB R88, R89, R88 ;  /* 0x000000585958723e */ /* 0x000fe200000010ff */
[C---:B------:R-:W-:Y:S01]  /*87b0*/  FMUL.FTZ R99, R16.reuse, R99 ;  /* 0x0000006310637220 */ /* 0x040fe20000410000 */
        /* <DEDUP_REMOVED lines=11> */
[C---:B------:R-:W-:Y:S01]  /*8870*/  FMUL.FTZ R108, R13.reuse, R108 ;  /* 0x0000006c0d6c7220 */ /* 0x040fe20000410000 */
[----:B------:R-:W-:Y:S01]  /*8880*/  STS [R25], R84 ;  /* 0x0000005419007388 */ /* 0x000fe20000000800 */
[----:B------:R-:W-:Y:S01]  /*8890*/  FMUL.FTZ R13, R13, R109 ;  /* 0x0000006d0d0d7220 */ /* 0x000fe20000410000 */
[----:B------:R-:W-:Y:S01]  /*88a0*/  F2FP.BF16.PACK_AB R15, R15, R104 ;  /* 0x000000680f0f723e */ /* 0x000fe200000010ff */
[----:B------:R-:W-:Y:S01]  /*88b0*/  @P6 FMUL.FTZ R2, R2, 0.69314718246459960938 ;  /* 0x3f31721802026820 */ /* 0x000fe20000410000 */
[----:B------:R-:W-:Y:S01]  /*88c0*/  STS [R25+0x400], R86 ;  /* 0x0004005619007388 */ /* 0x000fe20000000800 */
[C---:B----4-:R-:W-:Y:S01]  /*88d0*/  IADD3 R17, R11.reuse, R12, RZ ;  /* 0x0000000c0b117210 */ /* 0x050fe20007ffe0ff */
[----:B--2---:R-:W-:Y:S01]  /*88e0*/  @P1 FMUL.FTZ R50, R6, 0.69314718246459960938 ;  /* 0x3f31721806321820 */ /* 0x004fe20000410000 */
[----:B------:R-:W-:Y:S01]  /*88f0*/  IADD3 R11, R11, R21, RZ ;  /* 0x000000150b0b7210 */ /* 0x000fe20007ffe0ff */
[----:B------:R-:W-:Y:S01]  /*8900*/  STS [R23+0x2000], R76 ;  /* 0x0020004c17007388 */ /* 0x000fe20000000800 */
[----:B------:R-:W-:Y:S01]  /*8910*/  F2FP.BF16.PACK_AB R106, R107, R106 ;  /* 0x0000006a6b6a723e */ /* 0x000fe200000010ff */
[----:B------:R-:W-:Y:S01]  /*8920*/  @P6 FFMA.FTZ R46, R135, c[0x0][0x238], R2 ;  /* 0x00008e00872e6a23 */ /* 0x000fe20000010002 */
[C---:B------:R-:W-:Y:S01]  /*8930*/  IADD3 R12, R5.reuse, R11, RZ ;  /* 0x0000000b050c7210 */ /* 0x040fe20007ffe0ff */
[----:B------:R-:W-:Y:S01]  /*8940*/  STS [R23+0x2400], R78 ;  /* 0x0024004e17007388 */ /* 0x000fe20000000800 */
[----:B-----5:R-:W-:Y:S01]  /*8950*/  IADD3 R19, R5, R21, RZ ;  /* 0x0000001505137210 */ /* 0x020fe20007ffe0ff */
[----:B-1----:R-:W-:Y:S01]  /*8960*/  @P5 FMUL.FTZ R9, R9, 0.69314718246459960938 ;  /* 0x3f31721809095820 */ /* 0x002fe20000410000 */
[----:B------:R-:W-:Y:S01]  /*8970*/  F2FP.BF16.PACK_AB R100, R101, R100 ;  /* 0x000000646564723e */ /* 0x000fe200000010ff */
[----:B------:R-:W-:Y:S01]  /*8980*/  STS [R25+0x2000], R80 ;  /* 0x0020005019007388 */ /* 0x000fe20000000800 */
[----:B------:R-:W-:Y:S01]  /*8990*/  F2FP.BF16.PACK_AB R13, R13, R108 ;  /* 0x0000006c0d0d723e */ /* 0x000fe200000010ff */
[----:B---3--:R-:W-:-:S02]  /*89a0*/  @P4 FMUL.FTZ R8, R8, 0.69314718246459960938 ;  /* 0x3f31721808084820 */ /* 0x008fc40000410000 */
[----:B------:R-:W-:Y:S01]  /*89b0*/  STS [R25+0x2400], R82 ;  /* 0x0024005219007388 */ /* 0x000fe20000000800 */
[----:B------:R-:W-:-:S03]  /*89c0*/  @P5 FFMA.FTZ R49, R134, c[0x0][0x238], R9 ;  /* 0x00008e0086315a23 */ /* 0x000fc60000010009 */
[----:B------:R-:W-:Y:S04]  /*89d0*/  STS [R21], R116 ;  /* 0x0000007415007388 */ /* 0x000fe80000000800 */
[----:B------:R-:W-:Y:S04]  /*89e0*/  STS [R21+0x400], R118 ;  /* 0x0004007615007388 */ /* 0x000fe80000000800 */
[----:B------:R-:W-:Y:S04]  /*89f0*/  STS [R11], R92 ;  /* 0x0000005c0b007388 */ /* 0x000fe80000000800 */
[----:B------:R-:W-:Y:S04]  /*8a00*/  STS [R11+0x400], R94 ;  /* 0x0004005e0b007388 */ /* 0x000fe80000000800 */
[----:B------:R-:W-:Y:S04]  /*8a10*/  STS [R21+0x2000], R88 ;  /* 0x0020005815007388 */ /* 0x000fe80000000800 */
[----:B------:R-:W-:Y:S04]  /*8a20*/  STS [R21+0x2400], R90 ;  /* 0x0024005a15007388 */ /* 0x000fe80000000800 */
[----:B------:R-:W-:Y:S04]  /*8a30*/  STS [R11+0x2000], R112 ;  /* 0x002000700b007388 */ /* 0x000fe80000000800 */
[----:B------:R1:W-:Y:S04]  /*8a40*/  STS [R11+0x2400], R114 ;  /* 0x002400720b007388 */ /* 0x0003e80000000800 */
[----:B------:R2:W-:Y:S04]  /*8a50*/  STS [R19], R96 ;  /* 0x0000006013007388 */ /* 0x0005e80000000800 */
[----:B------:R2:W-:Y:S04]  /*8a60*/  STS [R19+0x400], R98 ;  /* 0x0004006213007388 */ /* 0x0005e80000000800 */
[----:B------:R2:W-:Y:S04]  /*8a70*/  STS [R12], R15 ;  /* 0x0000000f0c007388 */ /* 0x0005e80000000800 */
[----:B------:R2:W-:Y:S04]  /*8a80*/  STS [R17], R106 ;  /* 0x0000006a11007388 */ /* 0x0005e80000000800 */
[----:B------:R2:W-:Y:S04]  /*8a90*/  STS [R19+0x2000], R100 ;  /* 0x0020006413007388 */ /* 0x0005e80000000800 */
[----:B------:R2:W-:Y:S04]  /*8aa0*/  STS [R19+0x2400], R102 ;  /* 0x0024006613007388 */ /* 0x0005e80000000800 */
[----:B------:R2:W-:Y:S04]  /*8ab0*/  STS [R12+0x2000], R13 ;  /* 0x0020000d0c007388 */ /* 0x0005e80000000800 */
[----:B------:R2:W-:Y:S04]  /*8ac0*/  STS [R17+0x2000], R110 ;  /* 0x0020006e11007388 */ /* 0x0005e80000000800 */
[----:B------:R-:W-:Y:S06]  /*8ad0*/  BAR.SYNC.DEFER_BLOCKING 0x0 ;  /* 0x0000000000007b1d */ /* 0x000fec0000010000 */
[----:B------:R-:W3:Y:S04]  /*8ae0*/  S2R R5, SR_CTAID.Y ;  /* 0x0000000000057919 */ /* 0x000ee80000002600 */
[----:B-1----:R-:W1:Y:S04]  /*8af0*/  S2R R11, SR_CTAID.X ;  /* 0x00000000000b7919 */ /* 0x002e680000002500 */
[----:B------:R2:W4:Y:S04]  /*8b00*/  LDS.128 R36, [R196] ;  /* 0x00000000c4247984 */ /* 0x0005280000000c00 */
[----:B------:R2:W2:Y:S01]  /*8b10*/  LDS.128 R32, [R196+0x800] ;  /* 0x00080000c4207984 */ /* 0x0004a20000000c00 */
[----:B---3--:R-:W-:-:S03]  /*8b20*/  @!P3 IMAD R47, R5, c[0x0][0x214], RZ ;  /* 0x00008500052fba24 */ /* 0x008fc600078e02ff */
[----:B------:R3:W2:Y:S01]  /*8b30*/  LDS.128 R28, [R196+0x1000] ;  /* 0x00100000c41c7984 */ /* 0x0006a20000000c00 */
[----:B------:R-:W-:Y:S02]  /*8b40*/  IMAD R48, R5, R44, RZ ;  /* 0x0000002c05307224 */ /* 0x000fe400078e02ff */
[----:B------:R-:W-:Y:S01]  /*8b50*/  @P0 IMAD.MOV.U32 R44, RZ, RZ, c[0x0][0x210] ;  /* 0x00008400ff2c0624 */ /* 0x000fe200078e00ff */
[----:B------:R3:W2:Y:S01]  /*8b60*/  LDS.128 R24, [R196+0x1800] ;  /* 0x00180000c4187984 */ /* 0x0006a20000000c00 */
[----:B------:R-:W-:Y:S02]  /*8b70*/  @!P0 MOV R44, 0x1 ;  /* 0x00000001002c8802 */ /* 0x000fe40000000f00 */
[----:B------:R-:W-:Y:S01]  /*8b80*/  @!P3 SHF.R.S32.HI R53, RZ, 0x1f, R47 ;  /* 0x0000001fff35b819 */ /* 0x000fe2000001142f */
[----:B------:R3:W2:Y:S01]  /*8b90*/  LDS.128 R20, [R196+0x2000] ;  /* 0x00200000c4147984 */ /* 0x0006a20000000c00 */
[----:B------:R-:W-:Y:S01]  /*8ba0*/  SEL R48, R48, RZ, P3 ;  /* 0x000000ff30307207 */ /* 0x000fe20001800000 */
[----:B-1----:R-:W-:Y:S01]  /*8bb0*/  IMAD R2, R11, R44, RZ ;  /* 0x0000002c0b027224 */ /* 0x002fe200078e02ff */
[----:B------:R-:W-:Y:S01]  /*8bc0*/  @!P3 MOV R52, R47 ;  /* 0x0000002f0034b202 */ /* 0x000fe20000000f00 */
[----:B------:R3:W1:Y:S01]  /*8bd0*/  LDS.128 R16, [R196+0x2800] ;  /* 0x00280000c4107984 */ /* 0x0006620000000c00 */
[----:B------:R-:W-:Y:S01]  /*8be0*/  LOP3.LUT P3, RZ, R197, 0x3, RZ, 0xc0, !PT ;  /* 0x00000003c5ff7812 */ /* 0x000fe2000786c0ff */
[----:B------:R-:W-:Y:S01]  /*8bf0*/  IMAD R47, R45, R10, R48 ;  /* 0x0000000a2d2f7224 */ /* 0x000fe200078e0230 */
[----:B------:R-:W-:Y:S01]  /*8c00*/  SHF.L.U32 R2, R2, 0x7, RZ ;  /* 0x0000000702027819 */ /* 0x000fe200000006ff */
[----:B------:R3:W1:Y:S01]  /*8c10*/  LDS.128 R12, [R196+0x3000] ;  /* 0x00300000c40c7984 */ /* 0x0006620000000c00 */
[----:B------:R-:W-:Y:S01]  /*8c20*/  MOV R10, 0x7f800000 ;  /* 0x7f800000000a7802 */ /* 0x000fe20000000f00 */
[----:B------:R-:W-:Y:S01]  /*8c30*/  @P4 FFMA.FTZ R10, R133, c[0x0][0x238], R8 ;  /* 0x00008e00850a4a23 */ /* 0x000fe20000010008 */
[----:B------:R-:W-:Y:S01]  /*8c40*/  IADD3 R6, P2, P0, R2, R52, R47 ;  /* 0x0000003402067210 */ /* 0x000fe2000785e02f */
[----:B------:R3:W1:Y:S01]  /*8c50*/  LDS.128 R40, [R196+0x3800] ;  /* 0x00380000c4287984 */ /* 0x0006620000000c00 */
[----:B------:R-:W-:-:S02]  /*8c60*/  SHF.R.S32.HI R2, RZ, 0x1f, R2 ;  /* 0x0000001fff027819 */ /* 0x000fc40000011402 */
[----:B------:R-:W-:Y:S02]  /*8c70*/  SHF.R.S32.HI R47, RZ, 0x1f, R47 ;  /* 0x0000001fff2f7819 */ /* 0x000fe4000001142f */
[----:B------:R-:W-:Y:S01]  /*8c80*/  MOV R48, 0x7f800000 ;  /* 0x7f80000000307802 */ /* 0x000fe20000000f00 */
[----:B------:R-:W-:Y:S01]  /*8c90*/  @P1 FFMA.FTZ R48, R7, c[0x0][0x238], R50 ;  /* 0x00008e0007301a23 */ /* 0x000fe20000010032 */
[----:B------:R-:W-:Y:S01]  /*8ca0*/  IADD3.X R2, R2, R53, R47, P2, P0 ;  /* 0x0000003502027210 */ /* 0x000fe200017e042f */
[----:B------:R-:W-:Y:S05]  /*8cb0*/  @P3 BRA `(.L_x_1205) ;  /* 0x0000029000003947 */ /* 0x000fea0003800000 */
[----:B------:R-:W-:Y:S02]  /*8cc0*/  SHF.R.S32.HI R7, RZ, 0x1f, R4 ;  /* 0x0000001fff077819 */ /* 0x000fe40000011404 */
[----:B------:R-:W-:Y:S02]  /*8cd0*/  SHF.R.S32.HI R8, RZ, 0x1f, R197 ;  /* 0x0000001fff087819 */ /* 0x000fe400000114c5 */
[----:B------:R-:W-:Y:S02]  /*8ce0*/  LEA.HI R7, R7, R4, RZ, 0x2 ;  /* 0x0000000407077211 */ /* 0x000fe400078f10ff */
[----:B------:R-:W-:Y:S01]  /*8cf0*/  LEA.HI R53, R8, R197, RZ, 0x2 ;  /* 0x000000c508357211 */ /* 0x000fe200078f10ff */
[----:B------:R-:W-:Y:S01]  /*8d00*/  IMAD.MOV.U32 R8, RZ, RZ, c[0x0][0x214] ;  /* 0x00008500ff087624 */ /* 0x000fe200078e00ff */
[----:B------:R-:W-:-:S02]  /*8d10*/  LOP3.LUT R7, R7, 0xffffffc, RZ, 0xc0, !PT ;  /* 0x0ffffffc07077812 */ /* 0x000fc400078ec0ff */
[----:B------:R-:W-:-:S03]  /*8d20*/  SHF.R.S32.HI R53, RZ, 0x2, R53 ;  /* 0x00000002ff357819 */ /* 0x000fc60000011435 */
[----:B------:R-:W-:Y:S02]  /*8d30*/  IMAD.IADD R50, R4, 0x1, -R7 ;  /* 0x0000000104327824 */ /* 0x000fe400078e0a07 */
[----:B------:R-:W-:Y:S02]  /*8d40*/  IMAD R4, R11, -0x80, R8 ;  /* 0xffffff800b047824 */ /* 0x000fe400078e0208 */
[----:B------:R-:W-:-:S05]  /*8d50*/  IMAD R53, R50, 0x10, R53 ;  /* 0x0000001032357824 */ /* 0x000fca00078e0235 */
[CC--:B------:R-:W-:Y:S02]  /*8d60*/  ISETP.GE.AND P6, PT, R53.reuse, R4.reuse, PT ;  /* 0x000000043500720c */ /* 0x0c0fe40003fc6270 */
[C---:B------:R-:W-:Y:S02]  /*8d70*/  IADD3 R47, R53.reuse, 0x8, RZ ;  /* 0x00000008352f7810 */ /* 0x040fe40007ffe0ff */
[----:B------:R-:W-:Y:S02]  /*8d80*/  IADD3 R9, R53, 0x40, RZ ;  /* 0x0000004035097810 */ /* 0x000fe40007ffe0ff */
[-C--:B------:R-:W-:Y:S02]  /*8d90*/  ISETP.GE.AND P5, PT, R47, R4.reuse, PT ;  /* 0x000000042f00720c */ /* 0x080fe40003fa6270 */
[----:B------:R-:W-:Y:S02]  /*8da0*/  IADD3 R51, R53, 0x48, RZ ;  /* 0x0000004835337810 */ /* 0x000fe40007ffe0ff */
[----:B------:R-:W-:-:S02]  /*8db0*/  ISETP.GE.AND P4, PT, R9, R4, PT ;  /* 0x000000040900720c */ /* 0x000fc40003f86270 */
[----:B------:R-:W-:Y:S01]  /*8dc0*/  ISETP.GE.AND P3, PT, R51, R4, PT ;  /* 0x000000043300720c */ /* 0x000fe20003f66270 */
[----:B------:R-:W-:-:S05]  /*8dd0*/  @!P6 IMAD R53, R53, R44, RZ ;  /* 0x0000002c3535e224 */ /* 0x000fca00078e02ff */
[----:B------:R-:W-:Y:S01]  /*8de0*/  @!P6 IADD3 R7, P0, R53, R6, RZ ;  /* 0x000000063507e210 */ /* 0x000fe20007f1e0ff */
[----:B------:R-:W-:-:S03]  /*8df0*/  @!P5 IMAD R47, R47, R44, RZ ;  /* 0x0000002c2f2fd224 */ /* 0x000fc600078e02ff */
[----:B------:R-:W-:Y:S01]  /*8e00*/  @!P6 LEA.HI.X.SX32 R4, R53, R2, 0x1, P0 ;  /* 0x000000023504e211 */ /* 0x000fe200000f0eff */
[-C--:B------:R-:W-:Y:S01]  /*8e10*/  @!P4 IMAD R9, R9, R44.reuse, RZ ;  /* 0x0000002c0909c224 */ /* 0x080fe200078e02ff */
[----:B------:R-:W-:Y:S01]  /*8e20*/  @!P6 LEA R52, P0, R7, c[0x0][0x200], 0x2 ;  /* 0x000080000734ea11 */ /* 0x000fe200078010ff */
[----:B------:R-:W-:Y:S01]  /*8e30*/  @!P3 IMAD R51, R51, R44, RZ ;  /* 0x0000002c3333b224 */ /* 0x000fe200078e02ff */
[-C--:B------:R-:W-:Y:S02]  /*8e40*/  @!P5 IADD3 R8, P2, R47, R6.reuse, RZ ;  /* 0x000000062f08d210 */ /* 0x080fe40007f5e0ff */
[----:B------:R-:W-:Y:S02]  /*8e50*/  @!P6 LEA.HI.X R53, R7, c[0x0][0x204], R4, 0x2, P0 ;  /* 0x000081000735ea11 */ /* 0x000fe400000f1404 */
[----:B------:R-:W-:Y:S02]  /*8e60*/  @!P4 IADD3 R4, P1, R9, R6, RZ ;  /* 0x000000060904c210 */ /* 0x000fe40007f3e0ff */
[----:B------:R-:W-:Y:S01]  /*8e70*/  @!P5 LEA.HI.X.SX32 R47, R47, R2, 0x1, P2 ;  /* 0x000000022f2fd211 */ /* 0x000fe200010f0eff */
[----:B------:R3:W-:Y:S01]  /*8e80*/  @!P6 STG.E [R52.64], R46 ;  /* 0x0000002e3400e986 */ /* 0x0007e2000c101908 */
[----:B------:R-:W-:-:S02]  /*8e90*/  @!P3 IADD3 R6, P0, R51, R6, RZ ;  /* 0x000000063306b210 */ /* 0x000fc40007f1e0ff */
[C---:B------:R-:W-:Y:S02]  /*8ea0*/  @!P5 LEA R54, P2, R8.reuse, c[0x0][0x200], 0x2 ;  /* 0x000080000836da11 */ /* 0x040fe400078410ff */
[-C--:B------:R-:W-:Y:S02]  /*8eb0*/  @!P4 LEA.HI.X.SX32 R9, R9, R2.reuse, 0x1, P1 ;  /* 0x000000020909c211 */ /* 0x080fe400008f0eff */
[----:B------:R-:W-:Y:S02]  /*8ec0*/  @!P3 LEA.HI.X.SX32 R51, R51, R2, 0x1, P0 ;  /* 0x000000023333b211 */ /* 0x000fe400000f0eff */
[----:B------:R-:W-:Y:S02]  /*8ed0*/  @!P5 LEA.HI.X R55, R8, c[0x0][0x204], R47, 0x2, P2 ;  /* 0x000081000837da11 */ /* 0x000fe400010f142f */
[----:B------:R-:W-:Y:S02]  /*8ee0*/  @!P4 LEA R56, P1, R4, c[0x0][0x200], 0x2 ;  /* 0x000080000438ca11 */ /* 0x000fe400078210ff */
[----:B------:R-:W-:Y:S01]  /*8ef0*/  @!P3 LEA R8, P0, R6, c[0x0][0x200], 0x2 ;  /* 0x000080000608ba11 */ /* 0x000fe200078010ff */
[----:B------:R3:W-:Y:S01]  /*8f00*/  @!P5 STG.E [R54.64], R49 ;  /* 0x000000313600d986 */ /* 0x0007e2000c101908 */
[----:B------:R-:W-:-:S02]  /*8f10*/  @!P4 LEA.HI.X R57, R4, c[0x0][0x204], R9, 0x2, P1 ;  /* 0x000081000439ca11 */ /* 0x000fc400008f1409 */
[----:B------:R-:W-:-:S03]  /*8f20*/  @!P3 LEA.HI.X R9, R6, c[0x0][0x204], R51, 0x2, P0 ;  /* 0x000081000609ba11 */ /* 0x000fc600000f1433 */
[----:B------:R3:W-:Y:S04]  /*8f30*/  @!P4 STG.E [R56.64], R10 ;  /* 0x0000000a3800c986 */ /* 0x0007e8000c101908 */
[----:B------:R3:W-:Y:S02]  /*8f40*/  @!P3 STG.E [R8.64], R48 ;  /* 0x000000300800b986 */ /* 0x0007e4000c101908 */
.L_x_1205:
[----:B------:R-:W-:Y:S05]  /*8f50*/  BSYNC B0 ;  /* 0x0000000000007941 */ /* 0x000fea0003800000 */
.L_x_1204:
[----:B------:R-:W-:Y:S01]  /*8f60*/  LEA.HI R3, R3, R0, RZ, 0x3 ;  /* 0x0000000003037211 */ /* 0x000fe200078f18ff */
[----:B------:R-:W-:Y:S02]  /*8f70*/  ULDC.64 UR4, c[0x0][0x1e8] ;  /* 0x00007a0000047ab9 */ /* 0x000fe40000000a00 */
[----:B------:R-:W-:Y:S01]  /*8f80*/  USHF.L.U32 UR7, UR4, 0x5, URZ ;  /* 0x0000000504077899 */ /* 0x000fe2000800063f */
[----:B------:R-:W-:Y:S01]  /*8f90*/  LOP3.LUT R7, R3, 0xfffffff8, RZ, 0xc0, !PT ;  /* 0xfffffff803077812 */ /* 0x000fe200078ec0ff */
[----:B------:R-:W-:Y:S01]  /*8fa0*/  UMOV UR6, 0x5 ;  /* 0x0000000500067882 */ /* 0x000fe20000000000 */
[----:B------:R-:W-:Y:S01]  /*8fb0*/  SHF.R.S32.HI R4, RZ, 0x3, R3 ;  /* 0x00000003ff047819 */ /* 0x000fe20000011403 */
[----:B------:R-:W-:-:S02]  /*8fc0*/  USHF.L.U64.HI UR5, UR4, UR6, UR5 ;  /* 0x0000000604057299 */ /* 0x000fc40008010205 */
[----:B------:R-:W-:Y:S01]  /*8fd0*/  IMAD.IADD R2, R0, 0x1, -R7 ;  /* 0x0000000100027824 */ /* 0x000fe200078e0a07 */
[----:B------:R-:W-:-:S03]  /*8fe0*/  SHF.R.S32.HI R0, RZ, 0x1f, R5 ;  /* 0x0000001fff007819 */ /* 0x000fc60000011405 */
[----:B------:R-:W-:Y:S02]  /*8ff0*/  IMAD.SHL.U32 R6, R2, 0x8, RZ ;  /* 0x0000000802067824 */ /* 0x000fe400078e00ff */
[----:B------:R-:W-:Y:S01]  /*9000*/  IMAD R2, R0, c[0x0][0x1e0], RZ ;  /* 0x0000780000027a24 */ /* 0x000fe200078e02ff */
[----:B------:R-:W-:Y:S02]  /*9010*/  SHF.R.S32.HI R0, RZ, 0x1f, R45 ;  /* 0x0000001fff007819 */ /* 0x000fe4000001142d */
[----:B------:R-:W-:Y:S01]  /*9020*/  SHF.R.S32.HI R7, RZ, 0x1f, R6 ;  /* 0x0000001fff077819 */ /* 0x000fe20000011406 */
[C---:B------:R-:W-:Y:S02]  /*9030*/  IMAD R2, R5.reuse, c[0x0][0x1e4], R2 ;  /* 0x0000790005027a24 */ /* 0x040fe400078e0202 */
[----:B------:R-:W-:Y:S02]  /*9040*/  IMAD R0, R0, c[0x0][0x1f0], RZ ;  /* 0x00007c0000007a24 */ /* 0x000fe400078e02ff */
[----:B------:R-:W-:Y:S01]  /*9050*/  IMAD.WIDE.U32 R6, R5, c[0x0][0x1e0], R6 ;  /* 0x0000780005067a25 */ /* 0x000fe200078e0006 */
[----:B------:R-:W-:-:S03]  /*9060*/  SHF.R.S32.HI R5, RZ, 0x1f, R4 ;  /* 0x0000001fff057819 */ /* 0x000fc60000011404 */
[----:B------:R-:W-:Y:S02]  /*9070*/  IMAD.IADD R7, R7, 0x1, R2 ;  /* 0x0000000107077824 */ /* 0x000fe400078e0202 */
[----:B------:R-:W-:Y:S02]  /*9080*/  IMAD R0, R45, c[0x0][0x1f4], R0 ;  /* 0x00007d002d007a24 */ /* 0x000fe400078e0200 */
[----:B------:R-:W-:-:S04]  /*9090*/  IMAD.WIDE R4, R11, 0x80, R4 ;  /* 0x000000800b047825 */ /* 0x000fc800078e0204 */
[----:B------:R-:W-:-:S04]  /*90a0*/  IMAD.WIDE.U32 R6, R45, c[0x0][0x1f0], R6 ;  /* 0x00007c002d067a25 */ /* 0x000fc800078e0006 */
[----:B------:R-:W-:Y:S02]  /*90b0*/  IMAD R2, R5, c[0x0][0x1e8], RZ ;  /* 0x00007a0005027a24 */ /* 0x000fe400078e02ff */
[----:B------:R-:W-:Y:S02]  /*90c0*/  IMAD.IADD R7, R7, 0x1, R0 ;  /* 0x0000000107077824 */ /* 0x000fe400078e0200 */
[C---:B------:R-:W-:Y:S02]  /*90d0*/  IMAD R2, R4.reuse, c[0x0][0x1ec], R2 ;  /* 0x00007b0004027a24 */ /* 0x040fe400078e0202 */
[----:B------:R-:W-:-:S04]  /*90e0*/  IMAD.WIDE.U32 R6, R4, c[0x0][0x1e8], R6 ;  /* 0x00007a0004067a25 */ /* 0x000fc800078e0006 */
[----:B------:R-:W-:Y:S01]  /*90f0*/  IMAD.IADD R2, R7, 0x1, R2 ;  /* 0x0000000107027824 */ /* 0x000fe200078e0202 */
[----:B------:R-:W-:-:S04]  /*9100*/  LEA R4, P0, R6, c[0x0][0x1d0], 0x1 ;  /* 0x0000740006047a11 */ /* 0x000fc800078008ff */
[----:B------:R-:W-:Y:S02]  /*9110*/  LEA.HI.X R5, R6, c[0x0][0x1d4], R2, 0x1, P0 ;  /* 0x0000750006057a11 */ /* 0x000fe400000f0c02 */
[----:B------:R-:W-:-:S03]  /*9120*/  IADD3 R44, P0, R4, UR7, RZ ;  /* 0x00000007042c7c10 */ /* 0x000fc6000ff1e0ff */
[----:B----4-:R-:W-:Y:S01]  /*9130*/  STG.E.128 [R4.64], R36 ;  /* 0x0000002404007986 */ /* 0x010fe2000c101d08 */
[----:B------:R-:W-:Y:S02]  /*9140*/  IADD3.X R45, R5, UR5, RZ, P0, !PT ;  /* 0x00000005052d7c10 */ /* 0x000fe400087fe4ff */
[----:B---3--:R-:W-:-:S03]  /*9150*/  IADD3 R10, P0, R44, UR7, RZ ;  /* 0x000000072c0a7c10 */ /* 0x008fc6000ff1e0ff */
[----:B--2---:R-:W-:Y:S01]  /*9160*/  STG.E.128 [R44.64], R32 ;  /* 0x000000202c007986 */ /* 0x004fe2000c101d08 */
[----:B------:R-:W-:Y:S02]  /*9170*/  IADD3.X R11, R45, UR5, RZ, P0, !PT ;  /* 0x000000052d0b7c10 */ /* 0x000fe400087fe4ff */
[----:B------:R-:W-:-:S03]  /*9180*/  IADD3 R8, P0, R10, UR7, RZ ;  /* 0x000000070a087c10 */ /* 0x000fc6000ff1e0ff */
[----:B------:R-:W-:Y:S01]  /*9190*/  STG.E.128 [R10.64], R28 ;  /* 0x0000001c0a007986 */ /* 0x000fe2000c101d08 */
        /* <DEDUP_REMOVED lines=8> */
[----:B-1----:R-:W-:Y:S01]  /*9220*/  STG.E.128 [R2.64], R16 ;  /* 0x0000001002007986 */ /* 0x002fe2000c101d08 */
[----:B------:R-:W-:Y:S02]  /*9230*/  IADD3.X R47, R3, UR5, RZ, P0, !PT ;  /* 0x00000005032f7c10 */ /* 0x000fe400087fe4ff */
[----:B------:R-:W-:-:S03]  /*9240*/  IADD3 R48, P0, R46, UR7, RZ ;  /* 0x000000072e307c10 */ /* 0x000fc6000ff1e0ff */
[----:B------:R-:W-:Y:S01]  /*9250*/  STG.E.128 [R46.64], R12 ;  /* 0x0000000c2e007986 */ /* 0x000fe2000c101d08 */
[----:B------:R-:W-:-:S05]  /*9260*/  IADD3.X R49, R47, UR5, RZ, P0, !PT ;  /* 0x000000052f317c10 */ /* 0x000fca00087fe4ff */
[----:B------:R-:W-:Y:S01]  /*9270*/  STG.E.128 [R48.64], R40 ;  /* 0x0000002830007986 */ /* 0x000fe2000c101d08 */
[----:B------:R-:W-:Y:S05]  /*9280*/  EXIT ;  /* 0x000000000000794d */ /* 0x000fea0003800000 */
.L_x_1206:
        /* <DEDUP_REMOVED lines=15> */
.L_x_2130:


//--------------------- .text._ZN5flash16flash_fwd_kernelI23Flash_fwd_kernel_traitsILi64ELi128ELi64ELi4ELb0ELb0EN7cutlass10bfloat16_tE19Flash_kernel_traitsILi64ELi128ELi64ELi4ES3_EELb0ELb0ELb0ELb0ELb1ELb1ELb1ELb0EEEvNS_16Flash_fwd_paramsE --------------------------
	.section	.text._ZN5flash16flash_fwd_kernelI23Flash_fwd_kernel_traitsILi64ELi128ELi64ELi4ELb0ELb0EN7cutlass10bfloat16_tE19Flash_kernel_traitsILi64ELi128ELi64ELi4ES3_EELb0ELb0ELb0ELb0ELb1ELb1ELb1ELb0EEEvNS_16Flash_fwd_paramsE,"ax",@progbits
	.sectioninfo	@"SHI_REGISTERS=255"
	.align	128
        .global         _ZN5flash16flash_fwd_kernelI23Flash_fwd_kernel_traitsILi64ELi128ELi64ELi4ELb0ELb0EN7cutlass10bfloat16_tE19Flash_kernel_traitsILi64ELi128ELi64ELi4ES3_EELb0ELb0ELb0ELb0ELb1ELb1ELb1ELb0EEEvNS_16Flash_fwd_paramsE
        .type           _ZN5flash16flash_fwd_kernelI23Flash_fwd_kernel_traitsILi64ELi128ELi64ELi4ELb0ELb0EN7cutlass10bfloat16_tE19Flash_kernel_traitsILi64ELi128ELi64ELi4ES3_EELb0ELb0ELb0ELb0ELb1ELb1ELb1ELb0EEEvNS_16Flash_fwd_paramsE,@function
        .size           _ZN5flash16flash_fwd_kernelI23Flash_fwd_kernel_traitsILi64ELi128ELi64ELi4ELb0ELb0EN7cutlass10bfloat16_tE19Flash_kernel_traitsILi64ELi128ELi64ELi4ES3_EELb0ELb0ELb0ELb0ELb1ELb1ELb1ELb0EEEvNS_16Flash_fwd_paramsE,(.L_x_2131 - _ZN5flash16flash_fwd_kernelI23Flash_fwd_kernel_traitsILi64ELi128ELi64ELi4ELb0ELb0EN7cutlass10bfloat16_tE19Flash_kernel_traitsILi64ELi128ELi64ELi4ES3_EELb0ELb0ELb0ELb0ELb1ELb1ELb1ELb0EEEvNS_16Flash_fwd_paramsE)
        .other          _ZN5flash16flash_fwd_kernelI23Flash_fwd_kernel_traitsILi64ELi128ELi64ELi4ELb0ELb0EN7cutlass10bfloat16_tE19Flash_kernel_traitsILi64ELi128ELi64ELi4ES3_EELb0ELb0ELb0ELb0ELb1ELb1ELb1ELb0EEEvNS_16Flash_fwd_paramsE,@"STO_CUDA_ENTRY STV_DEFAULT"
_ZN5flash16flash_fwd_kernelI23Flash_fwd_kernel_traitsILi64ELi128ELi64ELi4ELb0ELb0EN7cutlass10bfloat16_tE19Flash_kernel_traitsILi64ELi128ELi64ELi4ES3_EELb0ELb0ELb0ELb0ELb1ELb1ELb1ELb0EEEvNS_16Flash_fwd_paramsE:
.text._ZN5flash16flash_fwd_kernelI23Flash_fwd_kernel_traitsILi64ELi128ELi64ELi4ELb0ELb0EN7cutlass10bfloat16_tE19Flash_kernel_traitsILi64ELi128ELi64ELi4ES3_EELb0ELb0ELb0ELb0ELb1ELb1ELb1ELb0EEEvNS_16Flash_fwd_paramsE:
[----:B------:R-:W-:Y:S02]  /*0000*/  MOV R1, c[0x0][0x28] ;  /* 0x00000a0000017a02 */ /* 0x000fe40000000f00 */
[----:B------:R-:W1:Y:S01]  /*0010*/  S2R R15, SR_CTAID.Y ;  /* 0x00000000000f7919 */ /* 0x000e620000002600 */
[----:B------:R-:W-:Y:S01]  /*0020*/  ISETP.NE.U32.AND P0, PT, RZ, c[0x0][0x250], PT ;  /* 0x00009400ff007a0c */ /* 0x000fe20003f05070 */
[----:B------:R-:W-:Y:S01]  /*0030*/  IMAD.MOV.U32 R11, RZ, RZ, RZ ;  /* 0x000000ffff0b7224 */ /* 0x000fe200078e00ff */
[----:B------:R-:W-:Y:S01]  /*0040*/  ISETP.NE.U32.AND P2, PT, RZ, c[0x0][0x258], PT ;  /* 0x00009600ff007a0c */ /* 0x000fe20003f45070 */
[----:B------:R-:W-:Y:S01]  /*0050*/  ULDC.64 UR8, c[0x0][0x118] ;  /* 0x0000460000087ab9 */ /* 0x000fe20000000a00 */
[----:B------:R-:W-:Y:S02]  /*0060*/  ISETP.NE.AND.EX P0, PT, RZ, c[0x0][0x254], PT, P0 ;  /* 0x00009500ff007a0c */ /* 0x000fe40003f05300 */
[----:B------:R-:W-:-:S11]  /*0070*/  ISETP.NE.AND.EX P2, PT, RZ, c[0x0][0x25c], PT, P2 ;  /* 0x00009700ff007a0c */ /* 0x000fd60003f45320 */
[----:B------:R-:W-:Y:S02]  /*0080*/  @P0 IMAD.MOV.U32 R2, RZ, RZ, 0x4 ;  /* 0x00000004ff020424 */ /* 0x000fe400078e00ff */
[----:B------:R-:W-:Y:S02]  /*0090*/  @P2 IMAD.MOV.U32 R0, RZ, RZ, 0x4 ;  /* 0x00000004ff002424 */ /* 0x000fe400078e00ff */
[----:B-1----:R-:W-:-:S04]  /*00a0*/  @P0 IMAD.WIDE R2, R15, R2, c[0x0][0x250] ;  /* 0x000094000f020625 */ /* 0x002fc800078e0202 */
[----:B------:R-:W-:Y:S01]  /*00b0*/  @P2 IMAD.WIDE R4, R15, R0, c[0x0][0x258] ;  /* 0x000096000f042625 */ /* 0x000fe200078e0200 */
[----:B------:R-:W2:Y:S04]  /*00c0*/  @P0 LDG.E R11, [R2.64] ;  /* 0x00000008020b0981 */ /* 0x000ea8000c1e1900 */
[----:B------:R-:W2:Y:S01]  /*00d0*/  @P2 LDG.E R86, [R4.64] ;  /* 0x0000000804562981 */ /* 0x000ea2000c1e1900 */
[----:B------:R-:W-:-:S03]  /*00e0*/  @!P2 ISETP.NE.U32.AND P1, PT, RZ, c[0x0][0x268], PT ;  /* 0x00009a00ff00aa0c */ /* 0x000fc60003f25070 */
[----:B------:R-:W1:Y:S01]  /*00f0*/  S2R R24, SR_CTAID.X ;  /* 0x0000000000187919 */ /* 0x000e620000002500 */
        /* <DEDUP_REMOVED lines=9> */
[----:B------:R-:W-:Y:S01]  /*0190*/  IADD3 R0, R86, 0x3f, RZ ;  /* 0x0000003f56007810 */ /* 0x000fe20007ffe0ff */
[----:B------:R-:W-:Y:S01]  /*01a0*/  ULDC.64 UR4, c[0x0][0x190] ;  /* 0x0000640000047ab9 */ /* 0x000fe20000000a00 */
[----:B------:R-:W2:Y:S01]  /*01b0*/  I2F.RP R4, R10 ;  /* 0x0000000a00047306 */ /* 0x000ea20000209400 */
[----:B------:R-:W3:Y:S01]  /*01c0*/  S2R R14, SR_CTAID.Z ;  /* 0x00000000000e7919 */ /* 0x000ee20000002700 */
[----:B------:R-:W-:Y:S01]  /*01d0*/  SHF.R.S32.HI R3, RZ, 0x1f, R0 ;  /* 0x0000001fff037819 */ /* 0x000fe20000011400 */
[----:B------:R-:W-:Y:S02]  /*01e0*/  USHF.L.U32 UR7, UR4, 0x5, URZ ;  /* 0x0000000504077899 */ /* 0x000fe4000800063f */
[----:B------:R-:W-:Y:S01]  /*01f0*/  UMOV UR6, 0x5 ;  /* 0x0000000500067882 */ /* 0x000fe20000000000 */
[----:B------:R-:W-:Y:S01]  /*0200*/  LEA.HI R3, R3, R0, RZ, 0x6 ;  /* 0x0000000003037211 */ /* 0x000fe200078f30ff */
[----:B------:R-:W-:-:S02]  /*0210*/  USHF.L.U64.HI UR13, UR4, UR6, UR5 ;  /* 0x00000006040d7299 */ /* 0x000fc40008010205 */
[----:B------:R-:W-:Y:S02]  /*0220*/  UMOV UR10, 0x6 ;  /* 0x00000006000a7882 */ /* 0x000fe40000000000 */
[----:B------:R-:W-:Y:S02]  /*0230*/  ULDC.64 UR4, c[0x0][0x198] ;  /* 0x0000660000047ab9 */ /* 0x000fe40000000a00 */
[----:B------:R-:W-:Y:S02]  /*0240*/  USHF.L.U64.HI UR10, UR4, UR10, UR5 ;  /* 0x0000000a040a7299 */ /* 0x000fe40008010205 */
[----:B------:R-:W-:Y:S01]  /*0250*/  USHF.L.U32 UR11, UR4, 0x6, URZ ;  /* 0x00000006040b7899 */ /* 0x000fe2000800063f */
[----:B--2---:R-:W2:Y:S01]  /*0260*/  MUFU.RCP R20, R4 ;  /* 0x0000000400147308 */ /* 0x004ea20000001000 */
[----:B------:R-:W-:Y:S02]  /*0270*/  USHF.L.U32 UR12, UR4, 0x5, URZ ;  /* 0x00000005040c7899 */ /* 0x000fe4000800063f */
[----:B------:R-:W-:Y:S01]  /*0280*/  USHF.L.U64.HI UR14, UR4, UR6, UR5 ;  /* 0x00000006040e7299 */ /* 0x000fe20008010205 */
[----:B-1----:R-:W-:-:S02]  /*0290*/  SHF.R.S32.HI R85, RZ, 0x1f, R84 ;  /* 0x0000001fff557819 */ /* 0x002fc40000011454 */
[----:B------:R-:W-:Y:S02]  /*02a0*/  ULDC.64 UR4, c[0x0][0x1a0] ;  /* 0x0000680000047ab9 */ /* 0x000fe40000000a00 */
[----:B------:R-:W-:Y:S01]  /*02b0*/  USHF.L.U64.HI UR5, UR4, UR6, UR5 ;  /* 0x0000000604057299 */ /* 0x000fe20008010205 */
[CC--:B------:R-:W-:Y:S01]  /*02c0*/  LEA.HI R19, R85.reuse, R84.reuse, RZ, 0x3 ;  /* 0x0000005455137211 */ /* 0x0c0fe200078f18ff */
[----:B------:R-:W-:Y:S01]  /*02d0*/  USHF.L.U32 UR4, UR4, 0x5, URZ ;  /* 0x0000000504047899 */ /* 0x000fe2000800063f */
[----:B------:R-:W-:Y:S02]  /*02e0*/  LEA.HI R5, R85, R84, RZ, 0x4 ;  /* 0x0000005455057211 */ /* 0x000fe400078f20ff */
[----:B------:R-:W-:Y:S02]  /*02f0*/  LOP3.LUT R7, R19, 0xfffffff8, RZ, 0xc0, !PT ;  /* 0xfffffff813077812 */ /* 0x000fe400078ec0ff */
[----:B------:R-:W-:Y:S02]  /*0300*/  SHF.R.S32.HI R8, RZ, 0x3, R19 ;  /* 0x00000003ff087819 */ /* 0x000fe40000011413 */
[----:B--2---:R-:W-:-:S02]  /*0310*/  IADD3 R20, R20, 0xffffffe, RZ ;  /* 0x0ffffffe14147810 */ /* 0x004fc40007ffe0ff */
[----:B------:R-:W-:Y:S02]  /*0320*/  IADD3 R6, -R7, R84, RZ ;  /* 0x0000005407067210 */ /* 0x000fe40007ffe1ff */
[----:B------:R-:W1:Y:S01]  /*0330*/  F2I.FTZ.U32.TRUNC.NTZ R21, R20 ;  /* 0x0000001400157305 */ /* 0x000e62000021f000 */
[----:B------:R-:W-:Y:S02]  /*0340*/  SHF.L.U32 R13, R8, 0x6, RZ ;  /* 0x00000006080d7819 */ /* 0x000fe400000006ff */
[--C-:B------:R-:W-:Y:S01]  /*0350*/  SHF.R.S32.HI R9, RZ, 0x1f, R8.reuse ;  /* 0x0000001fff097819 */ /* 0x100fe20000011408 */
[----:B------:R-:W-:Y:S01]  /*0360*/  IMAD.SHL.U32 R22, R6, 0x8, RZ ;  /* 0x0000000806167824 */ /* 0x000fe200078e00ff */
[----:B------:R-:W-:Y:S02]  /*0370*/  IADD3 R16, P0, R8, R11, RZ ;  /* 0x0000000b08107210 */ /* 0x000fe40007f1e0ff */
[----:B------:R-:W-:Y:S01]  /*0380*/  SHF.R.S32.HI R0, RZ, 0x4, R5 ;  /* 0x00000004ff007819 */ /* 0x000fe20000011405 */
[----:B------:R-:W-:Y:S01]  /*0390*/  IMAD.WIDE R24, R24, 0x80, R8 ;  /* 0x0000008018187825 */ /* 0x000fe200078e0208 */
[----:B------:R-:W-:-:S02]  /*03a0*/  LOP3.LUT R13, R13, 0x1c0, RZ, 0xc0, !PT ;  /* 0x000001c00d0d7812 */ /* 0x000fc400078ec0ff */
[----:B------:R-:W-:Y:S02]  /*03b0*/  LEA.HI.X.SX32 R11, R11, R9, 0x1, P0 ;  /* 0x000000090b0b7211 */ /* 0x000fe400000f0eff */
[----:B------:R-:W-:Y:S02]  /*03c0*/  LEA.HI R7, R5, R0, RZ, 0x1 ;  /* 0x0000000005077211 */ /* 0x000fe400078f08ff */
[----:B------:R-:W-:Y:S02]  /*03d0*/  LEA.HI R9, R85, R84, RZ, 0x6 ;  /* 0x0000005455097211 */ /* 0x000fe400078f30ff */
[----:B------:R-:W-:Y:S02]  /*03e0*/  LOP3.LUT R5, R5, 0xfffffff0, RZ, 0xc0, !PT ;  /* 0xfffffff005057812 */ /* 0x000fe400078ec0ff */
[----:B------:R-:W-:Y:S01]  /*03f0*/  SHF.R.U32.HI R200, RZ, 0x3, R13 ;  /* 0x00000003ffc87819 */ /* 0x000fe2000001160d */
[----:B------:R-:W-:Y:S01]  /*0400*/  IMAD.SHL.U32 R9, R9, 0x8, RZ ;  /* 0x0000000809097824 */ /* 0x000fe200078e00ff */
[----:B-1----:R-:W-:Y:S01]  /*0410*/  IADD3 R17, RZ, -R21, RZ ;  /* 0x80000015ff117210 */ /* 0x002fe20007ffe0ff */
[----:B------:R-:W-:Y:S01]  /*0420*/  IMAD.IADD R18, R84, 0x1, -R5 ;  /* 0x0000000154127824 */ /* 0x000fe200078e0a05 */
[----:B------:R-:W-:Y:S01]  /*0430*/  LOP3.LUT R13, R13, 0x38, R22, 0xf8, !PT ;  /* 0x000000380d0d7812 */ /* 0x000fe200078ef816 */
[----:B------:R-:W-:Y:S01]  /*0440*/  IMAD R5, R11, c[0x0][0x198], RZ ;  /* 0x000066000b057a24 */ /* 0x000fe200078e02ff */
[----:B------:R-:W-:Y:S01]  /*0450*/  MOV R20, RZ ;  /* 0x000000ff00147202 */ /* 0x000fe20000000f00 */
[----:B------:R-:W-:Y:S01]  /*0460*/  IMAD R4, R17, R10, RZ ;  /* 0x0000000a11047224 */ /* 0x000fe200078e02ff */
[----:B------:R-:W-:Y:S01]  /*0470*/  LOP3.LUT R200, R13, R200, RZ, 0x3c, !PT ;  /* 0x000000c80dc87212 */ /* 0x000fe200078e3cff */
[----:B------:R-:W-:Y:S01]  /*0480*/  IMAD R11, R11, c[0x0][0x1a0], RZ ;  /* 0x000068000b0b7a24 */ /* 0x000fe200078e02ff */
[----:B------:R-:W-:Y:S01]  /*0490*/  SHF.R.S32.HI R13, RZ, 0x1f, R15 ;  /* 0x0000001fff0d7819 */ /* 0x000fe2000001140f */
[----:B------:R-:W-:Y:S01]  /*04a0*/  IMAD.HI.U32 R4, R21, R4, R20 ;  /* 0x0000000415047227 */ /* 0x000fe200078e0014 */
[----:B------:R-:W-:-:S02]  /*04b0*/  LOP3.LUT R7, R7, 0xfffffffe, RZ, 0xc0, !PT ;  /* 0xfffffffe07077812 */ /* 0x000fc400078ec0ff */
[----:B------:R-:W-:Y:S01]  /*04c0*/  SHF.R.S32.HI R23, RZ, 0x1f, R22 ;  /* 0x0000001fff177819 */ /* 0x000fe20000011416 */
[----:B------:R-:W-:Y:S01]  /*04d0*/  IMAD R8, R13, c[0x0][0x178], RZ ;  /* 0x00005e000d087a24 */ /* 0x000fe200078e02ff */
[----:B------:R-:W-:Y:S01]  /*04e0*/  LOP3.LUT R200, R200, 0x7ffffe00, R9, 0xf8, !PT ;  /* 0x7ffffe00c8c87812 */ /* 0x000fe200078ef809 */
[C---:B------:R-:W-:Y:S01]  /*04f0*/  IMAD R12, R16.reuse, c[0x0][0x19c], R5 ;  /* 0x00006700100c7a24 */ /* 0x040fe200078e0205 */
[----:B------:R-:W-:Y:S01]  /*0500*/  SHF.R.S32.HI R17, RZ, 0x1f, R18 ;  /* 0x0000001fff117819 */ /* 0x000fe20000011412 */
[C---:B------:R-:W-:Y:S01]  /*0510*/  IMAD R11, R16.reuse, c[0x0][0x1a4], R11 ;  /* 0x00006900100b7a24 */ /* 0x040fe200078e020b */
[----:B---3--:R-:W-:Y:S01]  /*0520*/  IABS R9, R14 ;  /* 0x0000000e00097213 */ /* 0x008fe20000000000 */
[--C-:B------:R-:W-:Y:S01]  /*0530*/  IMAD.WIDE.U32 R20, R16, c[0x0][0x198], R22.reuse ;  /* 0x0000660010147a25 */ /* 0x100fe200078e0016 */
[----:B------:R-:W-:Y:S02]  /*0540*/  IADD3 R7, R0, -R7, RZ ;  /* 0x8000000700077210 */ /* 0x000fe40007ffe0ff */
[----:B------:R-:W-:Y:S01]  /*0550*/  LEA.HI R0, R17, R18, RZ, 0x3 ;  /* 0x0000001211007211 */ /* 0x000fe200078f18ff */
[----:B------:R-:W-:Y:S01]  /*0560*/  IMAD.WIDE.U32 R16, R16, c[0x0][0x1a0], R22 ;  /* 0x0000680010107a25 */ /* 0x000fe200078e0016 */
[----:B------:R-:W-:-:S02]  /*0570*/  LOP3.LUT R2, R14, c[0x0][0x1c8], RZ, 0x3c, !PT ;  /* 0x000072000e027a12 */ /* 0x000fc400078e3cff */
[----:B------:R-:W-:Y:S01]  /*0580*/  SHF.L.U32 R200, R200, 0x1, RZ ;  /* 0x00000001c8c87819 */ /* 0x000fe200000006ff */
[C---:B------:R-:W-:Y:S01]  /*0590*/  IMAD R8, R15.reuse, c[0x0][0x17c], R8 ;  /* 0x00005f000f087a24 */ /* 0x040fe200078e0208 */
[----:B------:R-:W-:Y:S01]  /*05a0*/  ISETP.GE.AND P1, PT, R2, RZ, PT ;  /* 0x000000ff0200720c */ /* 0x000fe20003f26270 */
[----:B------:R-:W-:Y:S01]  /*05b0*/  IMAD.WIDE.U32 R22, R15, c[0x0][0x178], R22 ;  /* 0x00005e000f167a25 */ /* 0x000fe200078e0016 */
[----:B------:R-:W-:Y:S02]  /*05c0*/  IADD3 R17, R17, R11, RZ ;  /* 0x0000000b11117210 */ /* 0x000fe40007ffe0ff */
[----:B------:R-:W-:Y:S01]  /*05d0*/  LOP3.LUT R5, R0, 0xfffffff8, RZ, 0xc0, !PT ;  /* 0xfffffff800057812 */ /* 0x000fe200078ec0ff */
[----:B------:R-:W-:Y:S01]  /*05e0*/  IMAD.HI.U32 R4, R4, R9, RZ ;  /* 0x0000000904047227 */ /* 0x000fe200078e00ff */
[----:B------:R-:W-:Y:S02]  /*05f0*/  LEA.HI R85, R85, R84, RZ, 0x5 ;  /* 0x0000005455557211 */ /* 0x000fe400078f28ff */
[----:B------:R-:W-:Y:S01]  /*0600*/  IADD3 R5, R18, -R5, RZ ;  /* 0x8000000512057210 */ /* 0x000fe20007ffe0ff */
[----:B------:R-:W-:Y:S01]  /*0610*/  IMAD.IADD R23, R23, 0x1, R8 ;  /* 0x0000000117177824 */ /* 0x000fe200078e0208 */
[----:B------:R-:W-:Y:S01]  /*0620*/  IADD3 R8, -R4, RZ, RZ ;  /* 0x000000ff04087210 */ /* 0x000fe20007ffe1ff */
[----:B------:R-:W-:Y:S01]  /*0630*/  IMAD.SHL.U32 R2, R6, 0x40, RZ ;  /* 0x0000004006027824 */ /* 0x000fe200078e00ff */
[----:B------:R-:W-:Y:S01]  /*0640*/  SHF.L.U32 R82, R5, 0x6, RZ ;  /* 0x0000000605527819 */ /* 0x000fe200000006ff */
[----:B------:R-:W-:Y:S01]  /*0650*/  IMAD.IADD R21, R21, 0x1, R12 ;  /* 0x0000000115157824 */ /* 0x000fe200078e020c */
[----:B------:R-:W-:Y:S01]  /*0660*/  SHF.R.S32.HI R12, RZ, 0x1f, R14 ;  /* 0x0000001fff0c7819 */ /* 0x000fe2000001140e */
[----:B------:R-:W-:Y:S01]  /*0670*/  IMAD R9, R10, R8, R9 ;  /* 0x000000080a097224 */ /* 0x000fe200078e0209 */
[----:B------:R-:W-:Y:S01]  /*0680*/  LOP3.LUT R2, R2, 0x1c0, RZ, 0xc0, !PT ;  /* 0x000001c002027812 */ /* 0x000fe200078ec0ff */
[----:B------:R-:W-:Y:S01]  /*0690*/  IMAD.WIDE.U32 R22, R14, c[0x0][0x1a8], R22 ;  /* 0x00006a000e167a25 */ /* 0x000fe200078e0016 */
[----:B------:R-:W-:-:S02]  /*06a0*/  LOP3.LUT R82, R82, 0x1c0, RZ, 0xc0, !PT ;  /* 0x000001c052527812 */ /* 0x000fc400078ec0ff */
[----:B------:R-:W-:Y:S01]  /*06b0*/  ISETP.GT.U32.AND P2, PT, R10, R9, PT ;  /* 0x000000090a00720c */ /* 0x000fe20003f44070 */
[----:B------:R-:W-:Y:S01]  /*06c0*/  IMAD R8, R13, c[0x0][0x180], RZ ;  /* 0x000060000d087a24 */ /* 0x000fe200078e02ff */
[----:B------:R-:W-:Y:S01]  /*06d0*/  LOP3.LUT R19, R2, 0x8, R19, 0xf8, !PT ;  /* 0x0000000802137812 */ /* 0x000fe200078ef813 */
[----:B------:R-:W-:Y:S01]  /*06e0*/  IMAD R11, R25, c[0x0][0x190], RZ ;  /* 0x00006400190b7a24 */ /* 0x000fe200078e02ff */
[----:B------:R-:W-:Y:S01]  /*06f0*/  SHF.R.U32.HI R2, RZ, 0x3, R2 ;  /* 0x00000003ff027819 */ /* 0x000fe20000011602 */
[C---:B------:R-:W-:Y:S01]  /*0700*/  IMAD R8, R15.reuse, c[0x0][0x184], R8 ;  /* 0x000061000f087a24 */ /* 0x040fe200078e0208 */
[----:B------:R-:W-:Y:S01]  /*0710*/  SHF.L.U32 R83, R0, 0x6, RZ ;  /* 0x0000000600537819 */ /* 0x000fe200000006ff */
[----:B------:R-:W-:Y:S01]  /*0720*/  IMAD.WIDE.U32 R204, R15, c[0x0][0x180], R20 ;  /* 0x000060000fcc7a25 */ /* 0x000fe200078e0014 */
[----:B------:R-:W-:Y:S02]  /*0730*/  LOP3.LUT R2, R19, R2, RZ, 0x3c, !PT ;  /* 0x0000000213027212 */ /* 0x000fe400078e3cff */
[----:B------:R-:W-:Y:S01]  /*0740*/  SHF.R.S32.HI R0, RZ, 0x5, R85 ;  /* 0x00000005ff007819 */ /* 0x000fe20000011455 */
[----:B------:R-:W-:Y:S01]  /*0750*/  IMAD R19, R12, c[0x0][0x1a8], RZ ;  /* 0x00006a000c137a24 */ /* 0x000fe200078e02ff */
[----:B------:R-:W-:Y:S01]  /*0760*/  IADD3 R205, R205, R8, RZ ;  /* 0x00000008cdcd7210 */ /* 0x000fe20007ffe0ff */
[----:B------:R-:W-:Y:S01]  /*0770*/  @!P2 IMAD.IADD R9, R9, 0x1, -R10 ;  /* 0x000000010909a824 */ /* 0x000fe200078e0a0a */
[----:B------:R-:W-:Y:S01]  /*0780*/  @!P2 IADD3 R4, R4, 0x1, RZ ;  /* 0x000000010404a810 */ /* 0x000fe20007ffe0ff */
[----:B------:R-:W-:Y:S01]  /*0790*/  IMAD R19, R14, c[0x0][0x1ac], R19 ;  /* 0x00006b000e137a24 */ /* 0x000fe200078e0213 */
[----:B------:R-:W-:Y:S01]  /*07a0*/  ISETP.NE.AND P2, PT, RZ, c[0x0][0x1c8], PT ;  /* 0x00007200ff007a0c */ /* 0x000fe20003f45270 */
[C---:B------:R-:W-:Y:S01]  /*07b0*/  IMAD R11, R24.reuse, c[0x0][0x194], R11 ;  /* 0x00006500180b7a24 */ /* 0x040fe200078e020b */
[----:B------:R-:W-:Y:S01]  /*07c0*/  ISETP.GE.U32.AND P3, PT, R9, R10, PT ;  /* 0x0000000a0900720c */ /* 0x000fe20003f66070 */
[----:B------:R-:W-:Y:S01]  /*07d0*/  IMAD.IADD R23, R23, 0x1, R19 ;  /* 0x0000000117177824 */ /* 0x000fe200078e0213 */
[----:B------:R-:W-:Y:S01]  /*07e0*/  LOP3.LUT R83, R83, 0xfffffe00, RZ, 0xc0, !PT ;  /* 0xfffffe0053537812 */ /* 0x000fe200078ec0ff */
[----:B------:R-:W-:Y:S01]  /*07f0*/  IMAD R12, R13, c[0x0][0x188], RZ ;  /* 0x000062000d0c7a24 */ /* 0x000fe200078e02ff */
[----:B------:R-:W-:Y:S01]  /*0800*/  LOP3.LUT R201, R85, 0xffffffe0, RZ, 0xc0, !PT ;  /* 0xffffffe055c97812 */ /* 0x000fe200078ec0ff */
[----:B------:R-:W-:-:S04]  /*0810*/  IMAD.WIDE.U32 R22, R24, c[0x0][0x190], R22 ;  /* 0x0000640018167a25 */ /* 0x000fc800078e0016 */
[----:B------:R-:W-:Y:S01]  /*0820*/  IMAD.IADD R11, R23, 0x1, R11 ;  /* 0x00000001170b7824 */ /* 0x000fe200078e020b */
[----:B------:R-:W-:Y:S01]  /*0830*/  LEA R8, P0, R22, c[0x0][0x160], 0x1 ;  /* 0x0000580016087a11 */ /* 0x000fe200078008ff */
[C---:B------:R-:W-:Y:S02]  /*0840*/  IMAD.WIDE.U32 R202, R15.reuse, c[0x0][0x188], R16 ;  /* 0x000062000fca7a25 */ /* 0x040fe400078e0010 */
[----:B------:R-:W-:Y:S02]  /*0850*/  @P3 IADD3 R4, R4, 0x1, RZ ;  /* 0x0000000104043810 */ /* 0x000fe40007ffe0ff */
[----:B------:R-:W-:Y:S01]  /*0860*/  LEA.HI.X R9, R22, c[0x0][0x164], R11, 0x1, P0 ;  /* 0x0000590016097a11 */ /* 0x000fe200000f0c0b */
[----:B------:R-:W-:Y:S01]  /*0870*/  IMAD R12, R15, c[0x0][0x18c], R12 ;  /* 0x000063000f0c7a24 */ /* 0x000fe200078e020c */
[----:B------:R-:W-:Y:S01]  /*0880*/  IADD3 R10, P0, R8, UR7, RZ ;  /* 0x00000007080a7c10 */ /* 0x000fe2000ff1e0ff */
[----:B------:R-:W-:Y:S02]  /*0890*/  IMAD.MOV.U32 R13, RZ, RZ, R4 ;  /* 0x000000ffff0d7224 */ /* 0x000fe400078e0004 */
[----:B------:R1:W-:Y:S01]  /*08a0*/  LDGSTS.E.BYPASS.LTC128B.128 [R200], [R8.64] ;  /* 0x0000000008c87fae */ /* 0x0003e2000b901d48 */
[----:B------:R-:W-:Y:S01]  /*08b0*/  IADD3.X R11, R9, UR13, RZ, P0, !PT ;  /* 0x0000000d090b7c10 */ /* 0x000fe200087fe4ff */
[----:B------:R-:W-:Y:S01]  /*08c0*/  IMAD R2, R7, 0x200, R2 ;  /* 0x0000020007027824 */ /* 0x000fe200078e0202 */
[----:B------:R-:W-:Y:S01]  /*08d0*/  @!P1 IADD3 R13, -R13, RZ, RZ ;  /* 0x000000ff0d0d9210 */ /* 0x000fe20007ffe1ff */
[----:B------:R-:W-:Y:S01]  /*08e0*/  IMAD.IADD R201, R84, 0x1, -R201 ;  /* 0x0000000154c97824 */ /* 0x000fe200078e0ac9 */
[----:B------:R-:W-:Y:S01]  /*08f0*/  @!P2 LOP3.LUT R13, RZ, c[0x0][0x1c8], RZ, 0x33, !PT ;  /* 0x00007200ff0daa12 */ /* 0x000fe200078e33ff */
[----:B------:R2:W-:Y:S01]  /*0900*/  LDGSTS.E.BYPASS.LTC128B.128 [R200+0x800], [R10.64] ;  /* 0x008000000ac87fae */ /* 0x0005e2000b901d48 */
[----:B------:R-:W-:-:S02]  /*0910*/  IADD3 R16, P0, R10, UR7, RZ ;  /* 0x000000070a107c10 */ /* 0x000fc4000ff1e0ff */
[----:B------:R-:W-:Y:S01]  /*0920*/  IADD3 R203, R203, R12, RZ ;  /* 0x0000000ccbcb7210 */ /* 0x000fe20007ffe0ff */
[----:B------:R-:W-:Y:S01]  /*0930*/  IMAD.WIDE.U32 R204, R13, c[0x0][0x1b0], R204 ;  /* 0x00006c000dcc7a25 */ /* 0x000fe200078e00cc */
[----:B------:R-:W-:Y:S02]  /*0940*/  IADD3.X R17, R11, UR13, RZ, P0, !PT ;  /* 0x0000000d0b117c10 */ /* 0x000fe400087fe4ff */
[----:B------:R-:W-:Y:S01]  /*0950*/  IADD3 R14, P0, R16, UR7, RZ ;  /* 0x00000007100e7c10 */ /* 0x000fe2000ff1e0ff */
[----:B------:R-:W-:Y:S01]  /*0960*/  IMAD.WIDE.U32 R202, R13, c[0x0][0x1b8], R202 ;  /* 0x00006e000dca7a25 */ /* 0x000fe200078e00ca */
[----:B------:R-:W-:Y:S01]  /*0970*/  MOV R206, R204 ;  /* 0x000000cc00ce7202 */ /* 0x000fe20000000f00 */
[----:B------:R3:W-:Y:S01]  /*0980*/  LDGSTS.E.BYPASS.LTC128B.128 [R200+0x1000], [R16.64] ;  /* 0x0100000010c87fae */ /* 0x0007e2000b901d48 */
[----:B------:R-:W-:Y:S02]  /*0990*/  IADD3.X R15, R17, UR13, RZ, P0, !PT ;  /* 0x0000000d110f7c10 */ /* 0x000fe400087fe4ff */
[----:B------:R-:W-:-:S02]  /*09a0*/  IADD3 R18, P0, R14, UR7, RZ ;  /* 0x000000070e127c10 */ /* 0x000fc4000ff1e0ff */
[C---:B------:R-:W-:Y:S01]  /*09b0*/  SHF.L.U32 R96, R2.reuse, 0x1, RZ ;  /* 0x0000000102607819 */ /* 0x040fe200000006ff */
[----:B------:R4:W-:Y:S01]  /*09c0*/  LDGSTS.E.BYPASS.LTC128B.128 [R200+0x1800], [R14.64] ;  /* 0x018000000ec87fae */ /* 0x0009e2000b901d48 */
[----:B------:R-:W-:Y:S02]  /*09d0*/  IADD3.X R19, R15, UR13, RZ, P0, !PT ;  /* 0x0000000d0f137c10 */ /* 0x000fe400087fe4ff */
[----:B------:R-:W-:Y:S01]  /*09e0*/  LEA R197, R2, 0x4000, 0x1 ;  /* 0x0000400002c57811 */ /* 0x000fe200078e08ff */
[----:B------:R-:W-:Y:S01]  /*09f0*/  IMAD.MOV.U32 R2, RZ, RZ, 0x40 ;  /* 0x00000040ff027424 */ /* 0x000fe200078e00ff */
[----:B-1----:R-:W-:Y:S01]  /*0a00*/  SHF.R.S32.HI R8, RZ, 0x1f, R13 ;  /* 0x0000001fff087819 */ /* 0x002fe2000001140d */
[----:B------:R1:W-:Y:S01]  /*0a10*/  LDGSTS.E.BYPASS.LTC128B.128 [R200+0x2000], [R18.64] ;  /* 0x0200000012c87fae */ /* 0x0003e2000b901d48 */
[----:B------:R-:W-:-:S03]  /*0a20*/  IADD3 R193, R197, 0x40, RZ ;  /* 0x00000040c5c17810 */ /* 0x000fc60007ffe0ff */
[C---:B------:R-:W-:Y:S01]  /*0a30*/  IMAD R4, R8.reuse, c[0x0][0x1b0], RZ ;  /* 0x00006c0008047a24 */ /* 0x040fe200078e02ff */
[----:B--2---:R-:W-:Y:S01]  /*0a40*/  LEA.HI.SX32 R11, R3, 0xffffffff, 0x1a ;  /* 0xffffffff030b7811 */ /* 0x004fe200078fd2ff */
[----:B------:R-:W-:Y:S02]  /*0a50*/  IMAD R8, R8, c[0x0][0x1b8], RZ ;  /* 0x00006e0008087a24 */ /* 0x000fe400078e02ff */
[----:B------:R-:W-:Y:S01]  /*0a60*/  IMAD R207, R13, c[0x0][0x1b4], R4 ;  /* 0x00006d000dcf7a24 */ /* 0x000fe200078e0204 */
[----:B------:R-:W-:Y:S01]  /*0a70*/  SHF.R.S32.HI R9, RZ, 0x1f, R11 ;  /* 0x0000001fff097819 */ /* 0x000fe2000001140b */
[----:B------:R-:W-:Y:S02]  /*0a80*/  IMAD R4, R11, UR10, RZ ;  /* 0x0000000a0b047c24 */ /* 0x000fe4000f8e02ff */
[----:B------:R-:W-:Y:S02]  /*0a90*/  IMAD.IADD R207, R205, 0x1, R207 ;  /* 0x00000001cdcf7824 */ /* 0x000fe400078e02cf */
[----:B------:R-:W-:Y:S01]  /*0aa0*/  IMAD R4, R9, UR11, R4 ;  /* 0x0000000b09047c24 */ /* 0x000fe2000f8e0204 */
[----:B---3--:R-:W-:Y:S01]  /*0ab0*/  IADD3 R16, P0, R18, UR7, RZ ;  /* 0x0000000712107c10 */ /* 0x008fe2000ff1e0ff */
[----:B------:R-:W-:-:S02]  /*0ac0*/  IMAD R199, R13, c[0x0][0x1bc], R8 ;  /* 0x00006f000dc77a24 */ /* 0x000fc400078e0208 */
[----:B------:R-:W-:Y:S01]  /*0ad0*/  IMAD R8, R9, c[0x0][0x1a0], RZ ;  /* 0x0000680009087a24 */ /* 0x000fe200078e02ff */
[----:B------:R-:W-:Y:S01]  /*0ae0*/  IADD3.X R17, R19, UR13, RZ, P0, !PT ;  /* 0x0000000d13117c10 */ /* 0x000fe200087fe4ff */
[----:B------:R-:W-:-:S04]  /*0af0*/  IMAD.WIDE.U32 R12, R11, c[0x0][0x1a0], RZ ;  /* 0x000068000b0c7a25 */ /* 0x000fc800078e00ff */
[----:B----4-:R-:W-:Y:S01]  /*0b00*/  IMAD.WIDE.U32 R14, R11, UR11, R206 ;  /* 0x0000000b0b0e7c25 */ /* 0x010fe2000f8e00ce */
[----:B------:R2:W-:Y:S01]  /*0b10*/  LDGSTS.E.BYPASS.LTC128B.128 [R200+0x2800], [R16.64] ;  /* 0x0280000010c87fae */ /* 0x0005e2000b901d48 */
[----:B-1----:R-:W-:Y:S02]  /*0b20*/  IADD3 R18, P1, R16, UR7, RZ ;  /* 0x0000000710127c10 */ /* 0x002fe4000ff3e0ff */
[----:B------:R-:W-:Y:S01]  /*0b30*/  IMAD.IADD R9, R15, 0x1, R4 ;  /* 0x000000010f097824 */ /* 0x000fe200078e0204 */
[C---:B------:R-:W-:Y:S01]  /*0b40*/  LEA R10, P0, R14.reuse, c[0x0][0x168], 0x1 ;  /* 0x00005a000e0a7a11 */ /* 0x040fe200078008ff */
[----:B------:R-:W-:Y:S01]  /*0b50*/  IMAD R8, R11, c[0x0][0x1a4], R8 ;  /* 0x000069000b087a24 */ /* 0x000fe200078e0208 */
[----:B------:R-:W-:Y:S01]  /*0b60*/  IADD3.X R19, R17, UR13, RZ, P1, !PT ;  /* 0x0000000d11137c10 */ /* 0x000fe20008ffe4ff */
[----:B------:R-:W-:Y:S01]  /*0b70*/  IMAD.IADD R199, R203, 0x1, R199 ;  /* 0x00000001cbc77824 */ /* 0x000fe200078e02c7 */
[----:B------:R-:W-:Y:S02]  /*0b80*/  LEA.HI.X R11, R14, c[0x0][0x16c], R9, 0x1, P0 ;  /* 0x00005b000e0b7a11 */ /* 0x000fe400000f0c09 */
[----:B------:R-:W-:Y:S01]  /*0b90*/  IADD3 R14, P1, R10, UR12, RZ ;  /* 0x0000000c0a0e7c10 */ /* 0x000fe2000ff3e0ff */
[----:B------:R1:W-:Y:S01]  /*0ba0*/  LDGSTS.E.BYPASS.LTC128B.128 [R200+0x3000], [R18.64] ;  /* 0x0300000012c87fae */ /* 0x0003e2000b901d48 */
[----:B------:R-:W-:-:S02]  /*0bb0*/  IADD3 R8, R13, R8, RZ ;  /* 0x000000080d087210 */ /* 0x000fc40007ffe0ff */
[----:B------:R-:W-:Y:S02]  /*0bc0*/  LEA R4, P0, R12, R202, 0x6 ;  /* 0x000000ca0c047211 */ /* 0x000fe400078030ff */
[----:B------:R-:W-:Y:S02]  /*0bd0*/  IADD3.X R15, R11, UR14, RZ, P1, !PT ;  /* 0x0000000e0b0f7c10 */ /* 0x000fe40008ffe4ff */
[----:B------:R-:W-:Y:S02]  /*0be0*/  IADD3 R20, P1, R14, UR12, RZ ;  /* 0x0000000c0e147c10 */ /* 0x000fe4000ff3e0ff */
[----:B------:R-:W-:Y:S02]  /*0bf0*/  LEA.HI.X R13, R12, R199, R8, 0x6, P0 ;  /* 0x000000c70c0d7211 */ /* 0x000fe400000f3408 */
[----:B------:R-:W-:Y:S02]  /*0c00*/  IADD3.X R21, R15, UR14, RZ, P1, !PT ;  /* 0x0000000e0f157c10 */ /* 0x000fe40008ffe4ff */
[----:B------:R-:W-:-:S02]  /*0c10*/  IADD3 R22, P0, R20, UR12, RZ ;  /* 0x0000000c14167c10 */ /* 0x000fc4000ff1e0ff */
[----:B--2---:R-:W-:Y:S02]  /*0c20*/  IADD3 R16, P2, R18, UR7, RZ ;  /* 0x0000000712107c10 */ /* 0x004fe4000ff5e0ff */
[----:B------:R-:W-:Y:S02]  /*0c30*/  IADD3.X R23, R21, UR14, RZ, P0, !PT ;  /* 0x0000000e15177c10 */ /* 0x000fe400087fe4ff */
[----:B------:R-:W-:Y:S02]  /*0c40*/  IADD3.X R17, R19, UR13, RZ, P2, !PT ;  /* 0x0000000d13117c10 */ /* 0x000fe400097fe4ff */
[----:B------:R-:W-:-:S03]  /*0c50*/  LEA R8, P0, R4, c[0x0][0x170], 0x1 ;  /* 0x00005c0004087a11 */ /* 0x000fc600078008ff */
[----:B------:R1:W-:Y:S01]  /*0c60*/  LDGSTS.E.BYPASS.LTC128B.128 [R200+0x3800], [R16.64] ;  /* 0x0380000010c87fae */ /* 0x0003e2000b901d48 */
[----:B------:R-:W-:-:S03]  /*0c70*/  LEA.HI.X R9, R4, c[0x0][0x174], R13, 0x1, P0 ;  /* 0x00005d0004097a11 */ /* 0x000fc600000f0c0d */
[----:B------:R2:W-:Y:S04]  /*0c80*/  LDGSTS.E.BYPASS.LTC128B.128 [R200+0x4000], [R10.64] ;  /* 0x040000000ac87fae */ /* 0x0005e8000b901d48 */
[----:B------:R3:W-:Y:S04]  /*0c90*/  LDGSTS.E.BYPASS.LTC128B.128 [R200+0x4800], [R14.64] ;  /* 0x048000000ec87fae */ /* 0x0007e8000b901d48 */
[----:B------:R4:W-:Y:S04]  /*0ca0*/  LDGSTS.E.BYPASS.LTC128B.128 [R200+0x5000], [R20.64] ;  /* 0x0500000014c87fae */ /* 0x0009e8000b901d48 */
[----:B------:R4:W-:Y:S04]  /*0cb0*/  LDGSTS.E.BYPASS.LTC128B.128 [R200+0x5800], [R22.64] ;  /* 0x0580000016c87fae */ /* 0x0009e8000b901d48 */
[----:B------:R-:W0:Y:S01]  /*0cc0*/  LDGDEPBAR ;  /* 0x00000000000079af */ /* 0x000e220000000000 */
[----:B--2---:R-:W-:Y:S01]  /*0cd0*/  IMAD.SHL.U32 R11, R7, 0x8, RZ ;  /* 0x00000008070b7824 */ /* 0x004fe200078e00ff */
[----:B------:R-:W-:-:S02]  /*0ce0*/  IADD3 R10, P0, R8, UR4, RZ ;  /* 0x00000004080a7c10 */ /* 0x000fc4000ff1e0ff */
[----:B------:R-:W-:Y:S02]  /*0cf0*/  LEA R7, R0, R83, 0xa ;  /* 0x0000005300077211 */ /* 0x000fe400078e50ff */
[----:B------:R-:W-:Y:S02]  /*0d00*/  LOP3.LUT R11, R82, 0x8, R11, 0xf8, !PT ;  /* 0x00000008520b7812 */ /* 0x000fe400078ef80b */
[----:B------:R-:W-:Y:S02]  /*0d10*/  SHF.R.U32.HI R82, RZ, 0x3, R82 ;  /* 0x00000003ff527819 */ /* 0x000fe40000011652 */
[----:B------:R-:W-:Y:S02]  /*0d20*/  IADD3 R12, P1, R10, UR4, RZ ;  /* 0x000000040a0c7c10 */ /* 0x000fe4000ff3e0ff */
[----:B------:R-:W-:Y:S01]  /*0d30*/  LOP3.LUT R82, R11, R82, RZ, 0x3c, !PT ;  /* 0x000000520b527212 */ /* 0x000fe200078e3cff */
[----:B------:R-:W-:-:S04]  /*0d40*/  DEPBAR.LE SB0, 0x0 ;  /* 0x000080000000791a */ /* 0x000fc80000000000 */
[----:B------:R-:W-:Y:S01]  /*0d50*/  BAR.SYNC.DEFER_BLOCKING 0x0 ;  /* 0x0000000000007b1d */ /* 0x000fe20000010000 */
[----:B------:R-:W-:Y:S01]  /*0d60*/  IADD3.X R11, R9, UR5, RZ, P0, !PT ;  /* 0x00000005090b7c10 */ /* 0x000fe200087fe4ff */
[----:B------:R-:W-:Y:S01]  /*0d70*/  IMAD.IADD R198, R7, 0x1, R82 ;  /* 0x0000000107c67824 */ /* 0x000fe200078e0252 */
[----:B---3--:R-:W-:Y:S02]  /*0d80*/  IADD3 R14, P0, R12, UR4, RZ ;  /* 0x000000040c0e7c10 */ /* 0x008fe4000ff1e0ff */
[----:B------:R-:W-:Y:S01]  /*0d90*/  IADD3.X R13, R11, UR5, RZ, P1, !PT ;  /* 0x000000050b0d7c10 */ /* 0x000fe20008ffe4ff */
[----:B------:R-:W-:Y:S01]  /*0da0*/  IMAD.SHL.U32 R198, R198, 0x2, RZ ;  /* 0x00000002c6c67824 */ /* 0x000fe200078e00ff */
[----:B------:R-:W-:Y:S02]  /*0db0*/  MOV R0, 0x20 ;  /* 0x0000002000007802 */ /* 0x000fe40000000f00 */
[----:B------:R-:W-:Y:S02]  /*0dc0*/  IADD3.X R15, R13, UR5, RZ, P0, !PT ;  /* 0x000000050d0f7c10 */ /* 0x000fe400087fe4ff */
[----:B------:R-:W-:-:S02]  /*0dd0*/  LOP3.LUT P0, RZ, R6, 0x2, RZ, 0xc0, !PT ;  /* 0x0000000206ff7812 */ /* 0x000fc4000780c0ff */
[----:B------:R-:W-:Y:S02]  /*0de0*/  LOP3.LUT P1, RZ, R5, 0x2, RZ, 0xc0, !PT ;  /* 0x0000000205ff7812 */ /* 0x000fe4000782c0ff */
[C---:B------:R-:W-:Y:S02]  /*0df0*/  SEL R4, R0.reuse, 0xffffffe0, !P0 ;  /* 0xffffffe000047807 */ /* 0x040fe40004000000 */
[----:B------:R-:W-:Y:S02]  /*0e00*/  SEL R0, R0, 0xffffffe0, !P1 ;  /* 0xffffffe000007807 */ /* 0x000fe40004800000 */
[----:B------:R-:W-:Y:S02]  /*0e10*/  IADD3 R195, R197, R4, RZ ;  /* 0x00000004c5c37210 */ /* 0x000fe40007ffe0ff */
[----:B------:R-:W-:Y:S01]  /*0e20*/  LOP3.LUT P0, RZ, R6, 0x4, RZ, 0xc0, !PT ;  /* 0x0000000406ff7812 */ /* 0x000fe2000780c0ff */
[----:B------:R-:W-:Y:S01]  /*0e30*/  IMAD.IADD R196, R198, 0x1, R0 ;  /* 0x00000001c6c47824 */ /* 0x000fe200078e0200 */
[----:B------:R-:W-:Y:S01]  /*0e40*/  LOP3.LUT P1, RZ, R5, 0x4, RZ, 0xc0, !PT ;  /* 0x0000000405ff7812 */ /* 0x000fe2000782c0ff */
[----:B------:R-:W-:Y:S01]  /*0e50*/  @!PT LDS RZ, [RZ] ;  /* 0x00000000fffff984 */ /* 0x000fe20000000800 */
[----:B------:R-:W-:Y:S01]  /*0e60*/  @!PT LDS RZ, [RZ] ;  /* 0x00000000fffff984 */ /* 0x000fe20000000800 */
[----:B------:R-:W-:Y:S01]  /*0e70*/  @!PT LDS RZ, [RZ] ;  /* 0x00000000fffff984 */ /* 0x000fe20000000800 */
[----:B------:R2:W-:Y:S01]  /*0e80*/  LDGSTS.E.BYPASS.LTC128B.128 [R200+0x6000], [R8.64] ;  /* 0x0600000008c87fae */ /* 0x0005e2000b901d48 */
[----:B------:R-:W-:-:S02]  /*0e90*/  LOP3.LUT R191, R82, R83, RZ, 0xfc, !PT ;  /* 0x0000005352bf7212 */ /* 0x000fc400078efcff */
[----:B------:R-:W-:Y:S01]  /*0ea0*/  SEL R2, R2, 0xffffffc0, !P1 ;  /* 0xffffffc002027807 */ /* 0x000fe20004800000 */
[----:B------:R2:W-:Y:S03]  /*0eb0*/  LDGSTS.E.BYPASS.LTC128B.128 [R200+0x6800], [R10.64] ;  /* 0x068000000ac87fae */ /* 0x0005e6000b901d48 */
[----:B------:R-:W-:Y:S01]  /*0ec0*/  IADD3 R194, R198, R2, RZ ;  /* 0x00000002c6c27210 */ /* 0x000fe20007ffe0ff */
[----:B------:R3:W-:Y:S02]  /*0ed0*/  LDGSTS.E.BYPASS.LTC128B.128 [R200+0x7000], [R12.64] ;  /* 0x070000000cc87fae */ /* 0x0007e4000b901d48 */
[----:B------:R-:W-:Y:S02]  /*0ee0*/  @P0 IADD3 R193, R197, -0x40, RZ ;  /* 0xffffffc0c5c10810 */ /* 0x000fe40007ffe0ff */
[----:B------:R3:W-:Y:S01]  /*0ef0*/  LDGSTS.E.BYPASS.LTC128B.128 [R200+0x7800], [R14.64] ;  /* 0x078000000ec87fae */ /* 0x0007e2000b901d48 */
[----:B------:R-:W-:-:S02]  /*0f00*/  IADD3 R192, R0, R194, RZ ;  /* 0x000000c200c07210 */ /* 0x000fc40007ffe0ff */
[----:B------:R-:W-:Y:S01]  /*0f10*/  IMAD.IADD R184, R4, 0x1, R193 ;  /* 0x0000000104b87824 */ /* 0x000fe200078e02c1 */
[----:B-1----:R-:W-:Y:S01]  /*0f20*/  LDSM.16.M88.4 R16, [R198] ;  /* 0x00000000c610783b */ /* 0x002fe20000000200 */
[----:B------:R-:W-:Y:S02]  /*0f30*/  ISETP.GE.AND P0, PT, R86, 0x41, PT ;  /* 0x000000415600780c */ /* 0x000fe40003f06270 */
[C---:B------:R-:W-:Y:S01]  /*0f40*/  IADD3 R187, R193.reuse, 0x800, RZ ;  /* 0x00000800c1bb7810 */ /* 0x040fe20007ffe0ff */
[----:B------:R-:W1:Y:S01]  /*0f50*/  LDSM.16.M88.4 R44, [R96+0x4000] ;  /* 0x00400000602c783b */ /* 0x000e620000000200 */
[C---:B------:R-:W-:Y:S02]  /*0f60*/  IADD3 R186, R193.reuse, 0x1000, RZ ;  /* 0x00001000c1ba7810 */ /* 0x040fe40007ffe0ff */
[----:B------:R-:W-:Y:S01]  /*0f70*/  IADD3 R185, R193, 0x1800, RZ ;  /* 0x00001800c1b97810 */ /* 0x000fe20007ffe0ff */
[----:B------:R-:W5:Y:S04]  /*0f80*/  LDSM.16.M88.4 R32, [R198+0x2000] ;  /* 0x00200000c620783b */ /* 0x000f680000000200 */
[----:B------:R-:W-:Y:S04]  /*0f90*/  LDSM.16.M88.4 R28, [R196] ;  /* 0x00000000c41c783b */ /* 0x000fe80000000200 */
[----:B------:R-:W5:Y:S04]  /*0fa0*/  LDSM.16.M88.4 R48, [R195] ;  /* 0x00000000c330783b */ /* 0x000f680000000200 */
[----:B------:R-:W5:Y:S04]  /*0fb0*/  LDSM.16.M88.4 R24, [R196+0x2000] ;  /* 0x00200000c418783b */ /* 0x000f680000000200 */
[----:B------:R-:W-:Y:S04]  /*0fc0*/  LDSM.16.M88.4 R76, [R193] ;  /* 0x00000000c14c783b */ /* 0x000fe80000000200 */
[----:B----4-:R-:W4:Y:S04]  /*0fd0*/  LDSM.16.M88.4 R20, [R194] ;  /* 0x00000000c214783b */ /* 0x010f280000000200 */
[----:B---3--:R-:W3:Y:S04]  /*0fe0*/  LDSM.16.M88.4 R12, [R194+0x2000] ;  /* 0x00200000c20c783b */ /* 0x008ee80000000200 */
[----:B------:R-:W3:Y:S04]  /*0ff0*/  LDSM.16.M88.4 R68, [R96+0x4800] ;  /* 0x004800006044783b */ /* 0x000ee80000000200 */
[----:B------:R-:W-:Y:S01]  /*1000*/  LDSM.16.M88.4 R72, [R184] ;  /* 0x00000000b848783b */ /* 0x000fe20000000200 */
[-C--:B-1----:R-:W-:Y:S03]  /*1010*/  HMMA.16816.F32.BF16 R64, R16, R44.reuse, RZ ;  /* 0x0000002c1040723c */ /* 0x082fe600000418ff */
[----:B--2---:R-:W1:Y:S04]  /*1020*/  LDSM.16.M88.4 R8, [R192] ;  /* 0x00000000c008783b */ /* 0x004e680000000200 */
[----:B------:R-:W2:Y:S01]  /*1030*/  LDSM.16.M88.4 R4, [R192+0x2000] ;  /* 0x00200000c004783b */ /* 0x000ea20000000200 */
[----:B-----5:R-:W-:Y:S03]  /*1040*/  HMMA.16816.F32.BF16 R36, R32, R44, RZ ;  /* 0x0000002c2024723c */ /* 0x020fe600000418ff */
[----:B------:R-:W5:Y:S04]  /*1050*/  LDSM.16.M88.4 R60, [R195+0x800] ;  /* 0x00080000c33c783b */ /* 0x000f680000000200 */
[----:B------:R-:W0:Y:S01]  /*1060*/  LDGDEPBAR ;  /* 0x00000000000079af */ /* 0x000e220000000000 */
[----:B------:R-:W-:Y:S08]  /*1070*/  HMMA.16816.F32.BF16 R40, R16, R46, RZ ;  /* 0x0000002e1028723c */ /* 0x000ff000000418ff */
[-C--:B------:R-:W-:Y:S08]  /*1080*/  HMMA.16816.F32.BF16 R64, R28, R48.reuse, R64 ;  /* 0x000000301c40723c */ /* 0x080ff00000041840 */
[----:B------:R-:W-:Y:S08]  /*1090*/  HMMA.16816.F32.BF16 R36, R24, R48, R36 ;  /* 0x000000301824723c */ /* 0x000ff00000041824 */
[----:B------:R-:W-:Y:S08]  /*10a0*/  HMMA.16816.F32.BF16 R44, R32, R46, RZ ;  /* 0x0000002e202c723c */ /* 0x000ff000000418ff */
[-C--:B----4-:R-:W-:Y:S08]  /*10b0*/  HMMA.16816.F32.BF16 R64, R20, R76.reuse, R64 ;  /* 0x0000004c1440723c */ /* 0x090ff00000041840 */
[----:B---3--:R-:W-:Y:S08]  /*10c0*/  HMMA.16816.F32.BF16 R36, R12, R76, R36 ;  /* 0x0000004c0c24723c */ /* 0x008ff00000041824 */
[-C--:B------:R-:W-:Y:S08]  /*10d0*/  HMMA.16816.F32.BF16 R40, R28, R50.reuse, R40 ;  /* 0x000000321c28723c */ /* 0x080ff00000041828 */
[----:B------:R-:W-:Y:S01]  /*10e0*/  HMMA.16816.F32.BF16 R44, R24, R50, R44 ;  /* 0x00000032182c723c */ /* 0x000fe2000004182c */
[----:B------:R-:W3:Y:S07]  /*10f0*/  LDSM.16.M88.4 R48, [R193+0x800] ;  /* 0x00080000c130783b */ /* 0x000eee0000000200 */
[----:B------:R-:W-:Y:S08]  /*1100*/  HMMA.16816.F32.BF16 R52, R32, R68, RZ ;  /* 0x000000442034723c */ /* 0x000ff000000418ff */
[-C--:B-1----:R-:W-:Y:S08]  /*1110*/  HMMA.16816.F32.BF16 R64, R8, R72.reuse, R64 ;  /* 0x000000480840723c */ /* 0x082ff00000041840 */
[----:B--2---:R-:W-:Y:S08]  /*1120*/  HMMA.16816.F32.BF16 R36, R4, R72, R36 ;  /* 0x000000480424723c */ /* 0x004ff00000041824 */
[----:B------:R-:W-:Y:S08]  /*1130*/  HMMA.16816.F32.BF16 R40, R20, R78, R40 ;  /* 0x0000004e1428723c */ /* 0x000ff00000041828 */
[----:B------:R-:W-:Y:S01]  /*1140*/  HMMA.16816.F32.BF16 R56, R16, R68, RZ ;  /* 0x000000441038723c */ /* 0x000fe200000418ff */
[----:B------:R-:W-:-:S02]  /*1150*/  FMUL.FTZ R64, R64, c[0x0][0x2ec] ;  /* 0x0000bb0040407a20 */ /* 0x000fc40000410000 */
[----:B------:R-:W-:Y:S02]  /*1160*/  FMUL.FTZ R65, R65, c[0x0][0x2ec] ;  /* 0x0000bb0041417a20 */ /* 0x000fe40000410000 */
[----:B------:R-:W1:Y:S01]  /*1170*/  MUFU.TANH R87, R64 ;  /* 0x0000004000577308 */ /* 0x000e620000002400 */
[----:B------:R-:W-:Y:S02]  /*1180*/  FMUL.FTZ R81, R66, c[0x0][0x2ec] ;  /* 0x0000bb0042517a20 */ /* 0x000fe40000410000 */
[----:B------:R-:W-:Y:S01]  /*1190*/  HMMA.16816.F32.BF16 R44, R12, R78, R44 ;  /* 0x0000004e0c2c723c */ /* 0x000fe2000004182c */
[----:B------:R-:W-:Y:S01]  /*11a0*/  FMUL.FTZ R36, R36, c[0x0][0x2ec] ;  /* 0x0000bb0024247a20 */ /* 0x000fe20000410000 */
[----:B------:R-:W-:Y:S01]  /*11b0*/  LDSM.16.M88.4 R76, [R193+0x1000] ;  /* 0x00100000c14c783b */ /* 0x000fe20000000200 */
[----:B------:R-:W-:Y:S02]  /*11c0*/  FMUL.FTZ R80, R67, c[0x0][0x2ec] ;  /* 0x0000bb0043507a20 */ /* 0x000fe40000410000 */
[----:B------:R2:W4:Y:S01]  /*11d0*/  MUFU.TANH R92, R65 ;  /* 0x00000041005c7308 */ /* 0x0005220000002400 */
[----:B------:R-:W-:-:S02]  /*11e0*/  FMUL.FTZ R93, R37, c[0x0][0x2ec] ;  /* 0x0000bb00255d7a20 */ /* 0x000fc40000410000 */
[----:B-----5:R-:W-:Y:S01]  /*11f0*/  HMMA.16816.F32.BF16 R52, R24, R60, R52 ;  /* 0x0000003c1834723c */ /* 0x020fe20000041834 */
[----:B------:R-:W-:Y:S02]  /*1200*/  FMUL.FTZ R94, R38, c[0x0][0x2ec] ;  /* 0x0000bb00265e7a20 */ /* 0x000fe40000410000 */
[----:B------:R-:W-:Y:S02]  /*1210*/  FMUL.FTZ R95, R39, c[0x0][0x2ec] ;  /* 0x0000bb00275f7a20 */ /* 0x000fe40000410000 */
[----:B------:R5:W1:Y:S03]  /*1220*/  MUFU.TANH R91, R36 ;  /* 0x00000024005b7308 */ /* 0x000a660000002400 */
[----:B------:R-:W-:Y:S01]  /*1230*/  HMMA.16816.F32.BF16 R40, R8, R74, R40 ;  /* 0x0000004a0828723c */ /* 0x000fe20000041828 */
[----:B--2---:R-:W2:Y:S04]  /*1240*/  LDSM.16.M88.4 R64, [R184+0x800] ;  /* 0x00080000b840783b */ /* 0x004ea80000000200 */
[----:B------:R-:W1:Y:S03]  /*1250*/  MUFU.TANH R81, R81 ;  /* 0x0000005100517308 */ /* 0x000e660000002400 */
[----:B------:R-:W-:Y:S01]  /*1260*/  HMMA.16816.F32.BF16 R56, R28, R60, R56 ;  /* 0x0000003c1c38723c */ /* 0x000fe20000041838 */
[----:B-----5:R-:W5:Y:S04]  /*1270*/  LDSM.16.M88.4 R36, [R96+0x5000] ;  /* 0x005000006024783b */ /* 0x020f680000000200 */
[----:B------:R-:W1:Y:S03]  /*1280*/  MUFU.TANH R80, R80 ;  /* 0x0000005000507308 */ /* 0x000e660000002400 */
[----:B------:R-:W-:Y:S05]  /*1290*/  HMMA.16816.F32.BF16 R44, R4, R74, R44 ;  /* 0x0000004a042c723c */ /* 0x000fea000004182c */
[----:B------:R-:W1:Y:S03]  /*12a0*/  MUFU.TANH R93, R93 ;  /* 0x0000005d005d7308 */ /* 0x000e660000002400 */
[----:B------:R-:W-:Y:S01]  /*12b0*/  HMMA.16816.F32.BF16 R72, R16, R70, RZ ;  /* 0x000000461048723c */ /* 0x000fe200000418ff */
[----:B------:R-:W-:-:S02]  /*12c0*/  FMUL.FTZ R40, R40, c[0x0][0x2ec] ;  /* 0x0000bb0028287a20 */ /* 0x000fc40000410000 */
[----:B------:R-:W-:Y:S02]  /*12d0*/  FMUL.FTZ R89, R41, c[0x0][0x2ec] ;  /* 0x0000bb0029597a20 */ /* 0x000fe40000410000 */
[----:B------:R-:W-:Y:S01]  /*12e0*/  FMUL.FTZ R90, R42, c[0x0][0x2ec] ;  /* 0x0000bb002a5a7a20 */ /* 0x000fe20000410000 */
[----:B------:R1:W1:Y:S01]  /*12f0*/  MUFU.TANH R101, R40 ;  /* 0x0000002800657308 */ /* 0x0002620000002400 */
[----:B------:R-:W-:Y:S01]  /*1300*/  FMUL.FTZ R88, R43, c[0x0][0x2ec] ;  /* 0x0000bb002b587a20 */ /* 0x000fe20000410000 */
[----:B------:R-:W-:Y:S06]  /*1310*/  HMMA.16816.F32.BF16 R68, R32, R70, RZ ;  /* 0x000000462044723c */ /* 0x000fec00000418ff */
[----:B------:R-:W2:Y:S02]  /*1320*/  MUFU.TANH R94, R94 ;  /* 0x0000005e005e7308 */ /* 0x000ea40000002400 */
[----:B---3--:R-:W-:Y:S01]  /*1330*/  HMMA.16816.F32.BF16 R52, R12, R48, R52 ;  /* 0x000000300c34723c */ /* 0x008fe20000041834 */
[----:B------:R-:W-:-:S02]  /*1340*/  FMUL.FTZ R44, R44, c[0x0][0x2ec] ;  /* 0x0000bb002c2c7a20 */ /* 0x000fc40000410000 */
[----:B------:R-:W-:Y:S02]  /*1350*/  FMUL.FTZ R117, R45, c[0x0][0x2ec] ;  /* 0x0000bb002d757a20 */ /* 0x000fe40000410000 */
[----:B------:R-:W-:Y:S01]  /*1360*/  FMUL.FTZ R121, R46, c[0x0][0x2ec] ;  /* 0x0000bb002e797a20 */ /* 0x000fe20000410000 */
[----:B-1----:R-:W1:Y:S01]  /*1370*/  LDSM.16.M88.4 R40, [R195+0x1000] ;  /* 0x00100000c328783b */ /* 0x002e620000000200 */
[----:B------:R-:W3:Y:S01]  /*1380*/  MUFU.TANH R103, R44 ;  /* 0x0000002c00677308 */ /* 0x000ee20000002400 */
[----:B------:R-:W-:Y:S01]  /*1390*/  HMMA.16816.F32.BF16 R56, R20, R48, R56 ;  /* 0x000000301438723c */ /* 0x000fe20000041838 */
[----:B------:R-:W-:-:S06]  /*13a0*/  FMUL.FTZ R111, R47, c[0x0][0x2ec] ;  /* 0x0000bb002f6f7a20 */ /* 0x000fcc0000410000 */
[----:B------:R-:W1:Y:S01]  /*13b0*/  MUFU.TANH R95, R95 ;  /* 0x0000005f005f7308 */ /* 0x000e620000002400 */
[-C--:B------:R-:W-:Y:S07]  /*13c0*/  HMMA.16816.F32.BF16 R68, R24, R62.reuse, R68 ;  /* 0x0000003e1844723c */ /* 0x080fee0000041844 */
[----:B------:R-:W1:Y:S01]  /*13d0*/  MUFU.TANH R89, R89 ;  /* 0x0000005900597308 */ /* 0x000e620000002400 */
[----:B------:R-:W-:Y:S07]  /*13e0*/  HMMA.16816.F32.BF16 R72, R28, R62, R72 ;  /* 0x0000003e1c48723c */ /* 0x000fee0000041848 */
[----:B------:R-:W1:Y:S01]  /*13f0*/  MUFU.TANH R90, R90 ;  /* 0x0000005a005a7308 */ /* 0x000e620000002400 */
[----:B--2---:R-:W-:Y:S07]  /*1400*/  HMMA.16816.F32.BF16 R52, R4, R64, R52 ;  /* 0x000000400434723c */ /* 0x004fee0000041834 */
[----:B------:R-:W2:Y:S01]  /*1410*/  MUFU.TANH R88, R88 ;  /* 0x0000005800587308 */ /* 0x000ea20000002400 */
[----:B-----5:R-:W-:Y:S07]  /*1420*/  HMMA.16816.F32.BF16 R60, R16, R36, RZ ;  /* 0x00000024103c723c */ /* 0x020fee00000418ff */
[----:B------:R-:W1:Y:S01]  /*1430*/  MUFU.TANH R117, R117 ;  /* 0x0000007500757308 */ /* 0x000e620000002400 */
[----:B------:R-:W-:Y:S07]  /*1440*/  HMMA.16816.F32.BF16 R56, R8, R64, R56 ;  /* 0x000000400838723c */ /* 0x000fee0000041838 */
[----:B------:R-:W1:Y:S01]  /*1450*/  MUFU.TANH R121, R121 ;  /* 0x0000007900797308 */ /* 0x000e620000002400 */
[----:B------:R-:W-:Y:S01]  /*1460*/  HMMA.16816.F32.BF16 R68, R12, R50, R68 ;  /* 0x000000320c44723c */ /* 0x000fe20000041844 */
[----:B------:R-:W-:-:S02]  /*1470*/  FMUL.FTZ R52, R52, c[0x0][0x2ec] ;  /* 0x0000bb0034347a20 */ /* 0x000fc40000410000 */
[----:B------:R-:W-:Y:S02]  /*1480*/  FMUL.FTZ R113, R53, c[0x0][0x2ec] ;  /* 0x0000bb0035717a20 */ /* 0x000fe40000410000 */
[----:B------:R-:W-:Y:S02]  /*1490*/  FMUL.FTZ R99, R54, c[0x0][0x2ec] ;  /* 0x0000bb0036637a20 */ /* 0x000fe40000410000 */
[----:B------:R5:W2:Y:S01]  /*14a0*/  MUFU.TANH R105, R52 ;  /* 0x0000003400697308 */ /* 0x000aa20000002400 */
[----:B------:R-:W-:Y:S01]  /*14b0*/  HMMA.16816.F32.BF16 R72, R20, R50, R72 ;  /* 0x000000321448723c */ /* 0x000fe20000041848 */
[----:B------:R-:W-:Y:S01]  /*14c0*/  FMUL.FTZ R97, R55, c[0x0][0x2ec] ;  /* 0x0000bb0037617a20 */ /* 0x000fe20000410000 */
[----:B------:R-:W-:Y:S05]  /*14d0*/  LDSM.16.M88.4 R48, [R184+0x1000] ;  /* 0x00100000b830783b */ /* 0x000fea0000000200 */
[----:B------:R-:W2:Y:S01]  /*14e0*/  MUFU.TANH R111, R111 ;  /* 0x0000006f006f7308 */ /* 0x000ea20000002400 */
[----:B-1----:R-:W-:Y:S01]  /*14f0*/  HMMA.16816.F32.BF16 R60, R28, R40, R60 ;  /* 0x000000281c3c723c */ /* 0x002fe2000004183c */
[----:B------:R-:W-:-:S02]  /*1500*/  FMUL.FTZ R56, R56, c[0x0][0x2ec] ;  /* 0x0000bb0038387a20 */ /* 0x000fc40000410000 */
[----:B------:R-:W-:Y:S02]  /*1510*/  FMUL.FTZ R57, R57, c[0x0][0x2ec] ;  /* 0x0000bb0039397a20 */ /* 0x000fe40000410000 */
[----:B------:R-:W-:Y:S01]  /*1520*/  FMUL.FTZ R58, R58, c[0x0][0x2ec] ;  /* 0x0000bb003a3a7a20 */ /* 0x000fe20000410000 */
[----:B-----5:R-:W1:Y:S01]  /*1530*/  LDSM.16.M88.4 R52, [R96+0x5800] ;  /* 0x005800006034783b */ /* 0x020e620000000200 */
[----:B------:R-:W-:Y:S01]  /*1540*/  FMUL.FTZ R59, R59, c[0x0][0x2ec] ;  /* 0x0000bb003b3b7a20 */ /* 0x000fe20000410000 */
[----:B------:R-:W-:Y:S01]  /*1550*/  HMMA.16816.F32.BF16 R68, R4, R66, R68 ;  /* 0x000000420444723c */ /* 0x000fe20000041844 */
[----:B------:R-:W1:Y:S07]  /*1560*/  MUFU.TANH R109, R56 ;  /* 0x00000038006d7308 */ /* 0x000e6e0000002400 */
[----:B------:R-:W-:Y:S01]  /*1570*/  HMMA.16816.F32.BF16 R44, R32, R36, RZ ;  /* 0x00000024202c723c */ /* 0x000fe200000418ff */
[----:B------:R-:W1:Y:S07]  /*1580*/  MUFU.TANH R107, R57 ;  /* 0x00000039006b7308 */ /* 0x000e6e0000002400 */
[----:B------:R-:W-:Y:S01]  /*1590*/  HMMA.16816.F32.BF16 R72, R8, R66, R72 ;  /* 0x000000420848723c */ /* 0x000fe20000041848 */
[----:B------:R-:W1:Y:S01]  /*15a0*/  MUFU.TANH R148, R58 ;  /* 0x0000003a00947308 */ /* 0x000e620000002400 */
[----:B------:R-:W5:Y:S06]  /*15b0*/  LDSM.16.M88.4 R64, [R195+0x1800] ;  /* 0x00180000c340783b */ /* 0x000f6c0000000200 */
[----:B------:R-:W-:Y:S01]  /*15c0*/  HMMA.16816.F32.BF16 R60, R20, R76, R60 ;  /* 0x0000004c143c723c */ /* 0x000fe2000004183c */
[----:B------:R1:W1:Y:S01]  /*15d0*/  MUFU.TANH R138, R59 ;  /* 0x0000003b008a7308 */ /* 0x0002620000002400 */
[----:B------:R-:W-:-:S02]  /*15e0*/  FMUL.FTZ R68, R68, c[0x0][0x2ec] ;  /* 0x0000bb0044447a20 */ /* 0x000fc40000410000 */
[----:B------:R-:W-:Y:S02]  /*15f0*/  FMUL.FTZ R211, R69, c[0x0][0x2ec] ;  /* 0x0000bb0045d37a20 */ /* 0x000fe40000410000 */
[----:B------:R-:W-:Y:S02]  /*1600*/  FMUL.FTZ R183, R70, c[0x0][0x2ec] ;  /* 0x0000bb0046b77a20 */ /* 0x000fe40000410000 */
[----:B------:R-:W-:Y:S01]  /*1610*/  HMMA.16816.F32.BF16 R44, R24, R40, R44 ;  /* 0x00000028182c723c */ /* 0x000fe2000004182c */
[----:B------:R2:W2:Y:S01]  /*1620*/  MUFU.TANH R115, R68 ;  /* 0x0000004400737308 */ /* 0x0004a20000002400 */
[----:B------:R-:W-:-:S06]  /*1630*/  FMUL.FTZ R177, R71, c[0x0][0x2ec] ;  /* 0x0000bb0047b17a20 */ /* 0x000fcc0000410000 */
[----:B------:R-:W-:Y:S01]  /*1640*/  FMUL.FTZ R72, R72, c[0x0][0x2ec] ;  /* 0x0000bb0048487a20 */ /* 0x000fe20000410000 */
[----:B-1----:R-:W-:Y:S01]  /*1650*/  HMMA.16816.F32.BF16 R56, R16, R38, RZ ;  /* 0x000000261038723c */ /* 0x002fe200000418ff */
[----:B------:R-:W-:Y:S01]  /*1660*/  FMUL.FTZ R73, R73, c[0x0][0x2ec] ;  /* 0x0000bb0049497a20 */ /* 0x000fe20000410000 */
[----:B------:R-:W1:Y:S01]  /*1670*/  MUFU.TANH R113, R113 ;  /* 0x0000007100717308 */ /* 0x000e620000002400 */
[----:B------:R-:W-:Y:S02]  /*1680*/  FMUL.FTZ R74, R74, c[0x0][0x2ec] ;  /* 0x0000bb004a4a7a20 */ /* 0x000fe40000410000 */
[----:B------:R-:W-:-:S03]  /*1690*/  FMUL.FTZ R75, R75, c[0x0][0x2ec] ;  /* 0x0000bb004b4b7a20 */ /* 0x000fc60000410000 */
[C---:B------:R-:W-:Y:S02]  /*16a0*/  HMMA.16816.F32.BF16 R36, R32.reuse, R38, RZ ;  /* 0x000000262024723c */ /* 0x040fe400000418ff */
[----:B------:R-:W1:Y:S06]  /*16b0*/  MUFU.TANH R157, R72 ;  /* 0x00000048009d7308 */ /* 0x000e6c0000002400 */
[----:B--2---:R-:W-:Y:S02]  /*16c0*/  HMMA.16816.F32.BF16 R68, R32, R52, RZ ;  /* 0x000000342044723c */ /* 0x004fe400000418ff */
[----:B------:R-:W2:Y:S06]  /*16d0*/  MUFU.TANH R139, R73 ;  /* 0x00000049008b7308 */ /* 0x000eac0000002400 */
[-C--:B------:R-:W-:Y:S02]  /*16e0*/  HMMA.16816.F32.BF16 R56, R28, R42.reuse, R56 ;  /* 0x0000002a1c38723c */ /* 0x080fe40000041838 */
[----:B------:R-:W1:Y:S06]  /*16f0*/  MUFU.TANH R158, R74 ;  /* 0x0000004a009e7308 */ /* 0x000e6c0000002400 */
[----:B------:R-:W-:Y:S02]  /*1700*/  HMMA.16816.F32.BF16 R36, R24, R42, R36 ;  /* 0x0000002a1824723c */ /* 0x000fe40000041824 */
[----:B------:R1:W1:Y:S06]  /*1710*/  MUFU.TANH R156, R75 ;  /* 0x0000004b009c7308 */ /* 0x00026c0000002400 */
[C---:B------:R-:W-:Y:S02]  /*1720*/  HMMA.16816.F32.BF16 R40, R16.reuse, R52, RZ ;  /* 0x000000341028723c */ /* 0x040fe400000418ff */
[----:B------:R-:W2:Y:S06]  /*1730*/  MUFU.TANH R99, R99 ;  /* 0x0000006300637308 */ /* 0x000eac0000002400 */
[-C--:B------:R-:W-:Y:S01]  /*1740*/  HMMA.16816.F32.BF16 R16, R16, R54.reuse, RZ ;  /* 0x000000361010723c */ /* 0x080fe200000418ff */
[----:B-1----:R-:W1:Y:S01]  /*1750*/  LDSM.16.M88.4 R72, [R193+0x1800] ;  /* 0x00180000c148783b */ /* 0x002e620000000200 */
[----:B------:R-:W1:Y:S06]  /*1760*/  MUFU.TANH R97, R97 ;  /* 0x0000006100617308 */ /* 0x000e6c0000002400 */
[----:B------:R-:W-:Y:S02]  /*1770*/  HMMA.16816.F32.BF16 R32, R32, R54, RZ ;  /* 0x000000362020723c */ /* 0x000fe400000418ff */
[----:B------:R-:W1:Y:S06]  /*1780*/  MUFU.TANH R211, R211 ;  /* 0x000000d300d37308 */ /* 0x000e6c0000002400 */
[----:B------:R-:W-:Y:S02]  /*1790*/  HMMA.16816.F32.BF16 R60, R8, R48, R60 ;  /* 0x00000030083c723c */ /* 0x000fe4000004183c */
[----:B------:R-:W1:Y:S06]  /*17a0*/  MUFU.TANH R183, R183 ;  /* 0x000000b700b77308 */ /* 0x000e6c0000002400 */
[-C--:B-----5:R-:W-:Y:S02]  /*17b0*/  HMMA.16816.F32.BF16 R40, R28, R64.reuse, R40 ;  /* 0x000000401c28723c */ /* 0x0a0fe40000041828 */
[----:B------:R-:W1:Y:S06]  /*17c0*/  MUFU.TANH R177, R177 ;  /* 0x000000b100b17308 */ /* 0x000e6c0000002400 */
[----:B------:R-:W-:Y:S08]  /*17d0*/  HMMA.16816.F32.BF16 R68, R24, R64, R68 ;  /* 0x000000401844723c */ /* 0x000ff00000041844 */
[----:B------:R-:W-:Y:S01]  /*17e0*/  HMMA.16816.F32.BF16 R16, R28, R66, R16 ;  /* 0x000000421c10723c */ /* 0x000fe20000041810 */
[----:B------:R-:W-:-:S02]  /*17f0*/  FMUL.FTZ R60, R60, c[0x0][0x2ec] ;  /* 0x0000bb003c3c7a20 */ /* 0x000fc40000410000 */
[----:B------:R-:W-:Y:S02]  /*1800*/  FMUL.FTZ R61, R61, c[0x0][0x2ec] ;  /* 0x0000bb003d3d7a20 */ /* 0x000fe40000410000 */
[----:B------:R-:W1:Y:S01]  /*1810*/  MUFU.TANH R167, R60 ;  /* 0x0000003c00a77308 */ /* 0x000e620000002400 */
[----:B------:R-:W-:Y:S02]  /*1820*/  FMUL.FTZ R144, R62, c[0x0][0x2ec] ;  /* 0x0000bb003e907a20 */ /* 0x000fe40000410000 */
[----:B------:R-:W-:Y:S01]  /*1830*/  HMMA.16816.F32.BF16 R32, R24, R66, R32 ;  /* 0x000000421820723c */ /* 0x000fe20000041820 */
[----:B------:R-:W-:-:S04]  /*1840*/  FMUL.FTZ R146, R63, c[0x0][0x2ec] ;  /* 0x0000bb003f927a20 */ /* 0x000fc80000410000 */
[----:B------:R5:W1:Y:S03]  /*1850*/  MUFU.TANH R166, R61 ;  /* 0x0000003d00a67308 */ /* 0x000a660000002400 */
[----:B------:R-:W-:Y:S05]  /*1860*/  HMMA.16816.F32.BF16 R44, R12, R76, R44 ;  /* 0x0000004c0c2c723c */ /* 0x000fea000004182c */
[----:B------:R-:W1:Y:S03]  /*1870*/  MUFU.TANH R144, R144 ;  /* 0x0000009000907308 */ /* 0x000e660000002400 */
[----:B------:R-:W-:Y:S01]  /*1880*/  HMMA.16816.F32.BF16 R56, R20, R78, R56 ;  /* 0x0000004e1438723c */ /* 0x000fe20000041838 */
[----:B-----5:R-:W5:Y:S04]  /*1890*/  LDSM.16.M88.4 R60, [R184+0x1800] ;  /* 0x00180000b83c783b */ /* 0x020f680000000200 */
[----:B------:R-:W2:Y:S01]  /*18a0*/  MUFU.TANH R146, R146 ;  /* 0x0000009200927308 */ /* 0x000ea20000002400 */
[----:B------:R-:W-:-:S04]  /*18b0*/  DEPBAR.LE SB0, 0x0 ;  /* 0x000080000000791a */ /* 0x000fc80000000000 */
[----:B------:R-:W-:Y:S08]  /*18c0*/  HMMA.16816.F32.BF16 R36, R12, R78, R36 ;  /* 0x0000004e0c24723c */ /* 0x000ff00000041824 */
[-C--:B-1----:R-:W-:Y:S08]  /*18d0*/  HMMA.16816.F32.BF16 R40, R20, R72.reuse, R40 ;  /* 0x000000481428723c */ /* 0x082ff00000041828 */
[----:B------:R-:W-:Y:S08]  /*18e0*/  HMMA.16816.F32.BF16 R68, R12, R72, R68 ;  /* 0x000000480c44723c */ /* 0x000ff00000041844 */
[-C--:B------:R-:W-:Y:S08]  /*18f0*/  HMMA.16816.F32.BF16 R16, R20, R74.reuse, R16 ;  /* 0x0000004a1410723c */ /* 0x080ff00000041810 */
[----:B------:R-:W-:Y:S08]  /*1900*/  HMMA.16816.F32.BF16 R32, R12, R74, R32 ;  /* 0x0000004a0c20723c */ /* 0x000ff00000041820 */
[----:B------:R-:W-:Y:S08]  /*1910*/  HMMA.16816.F32.BF16 R44, R4, R48, R44 ;  /* 0x00000030042c723c */ /* 0x000ff0000004182c */
[-C--:B------:R-:W-:Y:S08]  /*1920*/  HMMA.16816.F32.BF16 R56, R8, R50.reuse, R56 ;  /* 0x000000320838723c */ /* 0x080ff00000041838 */
[----:B------:R-:W-:Y:S08]  /*1930*/  HMMA.16816.F32.BF16 R36, R4, R50, R36 ;  /* 0x000000320424723c */ /* 0x000ff00000041824 */
[----:B-----5:R-:W-:Y:S01]  /*1940*/  HMMA.16816.F32.BF16 R40, R8, R60, R40 ;  /* 0x0000003c0828723c */ /* 0x020fe20000041828 */
[----:B------:R-:W-:-:S02]  /*1950*/  FMUL.FTZ R44, R44, c[0x0][0x2ec] ;  /* 0x0000bb002c2c7a20 */ /* 0x000fc40000410000 */
[----:B------:R-:W-:Y:S02]  /*1960*/  FMUL.FTZ R45, R45, c[0x0][0x2ec] ;  /* 0x0000bb002d2d7a20 */ /* 0x000fe40000410000 */
[----:B------:R-:W-:Y:S01]  /*1970*/  FMUL.FTZ R46, R46, c[0x0][0x2ec] ;  /* 0x0000bb002e2e7a20 */ /* 0x000fe20000410000 */
[----:B------:R1:W1:Y:S01]  /*1980*/  MUFU.TANH R165, R44 ;  /* 0x0000002c00a57308 */ /* 0x0002620000002400 */
[----:B------:R-:W-:Y:S01]  /*1990*/  FMUL.FTZ R47, R47, c[0x0][0x2ec] ;  /* 0x0000bb002f2f7a20 */ /* 0x000fe20000410000 */
[----:B------:R-:W-:Y:S01]  /*19a0*/  HMMA.16816.F32.BF16 R68, R4, R60, R68 ;  /* 0x0000003c0444723c */ /* 0x000fe20000041844 */
[----:B------:R-:W-:Y:S02]  /*19b0*/  FMUL.FTZ R56, R56, c[0x0][0x2ec] ;  /* 0x0000bb0038387a20 */ /* 0x000fe40000410000 */
[----:B------:R-:W-:Y:S02]  /*19c0*/  FMUL.FTZ R57, R57, c[0x0][0x2ec] ;  /* 0x0000bb0039397a20 */ /* 0x000fe40000410000 */
[----:B------:R-:W-:Y:S01]  /*19d0*/  FMUL.FTZ R58, R58, c[0x0][0x2ec] ;  /* 0x0000bb003a3a7a20 */ /* 0x000fe20000410000 */
[----:B------:R1:W1:Y:S01]  /*19e0*/  MUFU.TANH R163, R45 ;  /* 0x0000002d00a37308 */ /* 0x0002620000002400 */
[----:B------:R-:W-:Y:S01]  /*19f0*/  FMUL.FTZ R59, R59, c[0x0][0x2ec] ;  /* 0x0000bb003b3b7a20 */ /* 0x000fe20000410000 */
[----:B------:R-:W-:Y:S01]  /*1a00*/  HMMA.16816.F32.BF16 R16, R8, R62, R16 ;  /* 0x0000003e0810723c */ /* 0x000fe20000041810 */
        /* <DEDUP_REMOVED lines=10> */
[----:B------:R-:W-:-:S02]  /*1ab0*/  FMUL.FTZ R43, R43, c[0x0][0x2ec] ;  /* 0x0000bb002b2b7a20 */ /* 0x000fc40000410000 */
[----:B------:R-:W-:Y:S02]  /*1ac0*/  FMUL.FTZ R68, R68, c[0x0][0x2ec] ;  /* 0x0000bb0044447a20 */ /* 0x000fe40000410000 */
[----:B------:R-:W-:Y:S02]  /*1ad0*/  FMUL.FTZ R69, R69, c[0x0][0x2ec] ;  /* 0x0000bb0045457a20 */ /* 0x000fe40000410000 */
[----:B------:R-:W-:Y:S01]  /*1ae0*/  FMUL.FTZ R70, R70, c[0x0][0x2ec] ;  /* 0x0000bb0046467a20 */ /* 0x000fe20000410000 */
[----:B------:R1:W1:Y:S01]  /*1af0*/  MUFU.TANH R175, R56 ;  /* 0x0000003800af7308 */ /* 0x0002620000002400 */
[----:B------:R-:W-:Y:S02]  /*1b00*/  FMUL.FTZ R71, R71, c[0x0][0x2ec] ;  /* 0x0000bb0047477a20 */ /* 0x000fe40000410000 */
[----:B------:R-:W-:Y:S02]  /*1b10*/  FMUL.FTZ R16, R16, c[0x0][0x2ec] ;  /* 0x0000bb0010107a20 */ /* 0x000fe40000410000 */
[----:B------:R-:W-:-:S02]  /*1b20*/  FMUL.FTZ R17, R17, c[0x0][0x2ec] ;  /* 0x0000bb0011117a20 */ /* 0x000fc40000410000 */
[----:B------:R-:W-:Y:S01]  /*1b30*/  FMUL.FTZ R18, R18, c[0x0][0x2ec] ;  /* 0x0000bb0012127a20 */ /* 0x000fe20000410000 */
[----:B------:R1:W1:Y:S01]  /*1b40*/  MUFU.TANH R151, R57 ;  /* 0x0000003900977308 */ /* 0x0002620000002400 */
[----:B------:R-:W-:Y:S02]  /*1b50*/  FMUL.FTZ R19, R19, c[0x0][0x2ec] ;  /* 0x0000bb0013137a20 */ /* 0x000fe40000410000 */
[----:B------:R-:W-:Y:S02]  /*1b60*/  FMUL.FTZ R32, R32, c[0x0][0x2ec] ;  /* 0x0000bb0020207a20 */ /* 0x000fe40000410000 */
[----:B------:R-:W-:Y:S02]  /*1b70*/  FMUL.FTZ R33, R33, c[0x0][0x2ec] ;  /* 0x0000bb0021217a20 */ /* 0x000fe40000410000 */
[----:B------:R-:W-:Y:S01]  /*1b80*/  FMUL.FTZ R34, R34, c[0x0][0x2ec] ;  /* 0x0000bb0022227a20 */ /* 0x000fe20000410000 */
[----:B------:R1:W1:Y:S01]  /*1b90*/  MUFU.TANH R152, R58 ;  /* 0x0000003a00987308 */ /* 0x0002620000002400 */
[----:B------:R-:W-:-:S07]  /*1ba0*/  FMUL.FTZ R35, R35, c[0x0][0x2ec] ;  /* 0x0000bb0023237a20 */ /* 0x000fce0000410000 */
[----:B------:R1:W1:Y:S08]  /*1bb0*/  MUFU.TANH R154, R59 ;  /* 0x0000003b009a7308 */ /* 0x0002700000002400 */
        /* <DEDUP_REMOVED lines=19> */
[----:B------:R1:W1:Y:S01]  /*1cf0*/  MUFU.TANH R141, R35 ;  /* 0x00000023008d7308 */ /* 0x0002620000002400 */
[----:B------:R-:W-:Y:S06]  /*1d00*/  BAR.SYNC.DEFER_BLOCKING 0x0 ;  /* 0x0000000000007b1d */ /* 0x000fec0000010000 */
[----:B------:R-:W-:Y:S05]  /*1d10*/  @!P0 BRA `(.L_x_1207) ;  /* 0x0000016000008947 */ /* 0x000fea0003800000 */
[----:B--234-:R-:W-:-:S04]  /*1d20*/  LEA.HI.SX32 R7, R3, 0xfffffffe, 0x1a ;  /* 0xfffffffe03077811 */ /* 0x01cfc800078fd2ff */
        /* <DEDUP_REMOVED lines=21> */
.L_x_1207:
[----:B--234-:R-:W-:Y:S02]  /*1e80*/  FMNMX.FTZ R4, R87, R92, !PT ;  /* 0x0000005c57047209 */ /* 0x01cfe40007810000 */
        /* <DEDUP_REMOVED lines=52> */
[----:B------:R-:W-:Y:S01]  /*21d0*/  FMNMX.FTZ R7, R146, R7, !PT ;  /* 0x0000000792077209 */ /* 0x000fe20007810000 */
[----:B------:R-:W2:Y:S01]  /*21e0*/  SHFL.BFLY PT, R133, R4, 0x2, 0x1f ;  /* 0x0c401f0004857f89 */ /* 0x000ea200000e0000 */
[----:B------:R-:W-:Y:S02]  /*21f0*/  FMNMX.FTZ R6, R153, R6, !PT ;  /* 0x0000000699067209 */ /* 0x000fe40007810000 */
[----:B------:R-:W-:Y:S02]  /*2200*/  FMNMX.FTZ R7, R152, R7, !PT ;  /* 0x0000000798077209 */ /* 0x000fe40007810000 */
[----:B------:R-:W-:Y:S01]  /*2210*/  SHF.L.U32 R191, R191, 0x1, RZ ;  /* 0x00000001bfbf7819 */ /* 0x000fe200000006ff */
[----:B------:R-:W3:Y:S01]  /*2220*/  SHFL.BFLY PT, R5, R6, 0x2, 0x1f ;  /* 0x0c401f0006057f89 */ /* 0x000ee200000e0000 */
[----:B------:R-:W-:-:S02]  /*2230*/  FMNMX.FTZ R7, R154, R7, !PT ;  /* 0x000000079a077209 */ /* 0x000fc40007810000 */
[----:B------:R-:W-:Y:S01]  /*2240*/  IADD3 R189, R2, R191, RZ ;  /* 0x000000bf02bd7210 */ /* 0x000fe20007ffe0ff */
[----:B------:R-:W-:Y:S01]  /*2250*/  LDSM.16.MT88.4 R16, [R191+0x7000] ;  /* 0x00700000bf10783b */ /* 0x000fe20000004200 */
[----:B------:R-:W-:Y:S02]  /*2260*/  FMNMX.FTZ R7, R142, R7, !PT ;  /* 0x000000078e077209 */ /* 0x000fe40007810000 */
[----:B------:R-:W-:Y:S01]  /*2270*/  IADD3 R190, R0, R191, RZ ;  /* 0x000000bf00be7210 */ /* 0x000fe20007ffe0ff */
[----:B------:R-:W-:Y:S01]  /*2280*/  LDSM.16.MT88.4 R28, [R189+0x6800] ;  /* 0x00680000bd1c783b */ /* 0x000fe20000004200 */
[----:B------:R-:W-:Y:S02]  /*2290*/  FMNMX.FTZ R135, R140, R7, !PT ;  /* 0x000000078c877209 */ /* 0x000fe40007810000 */
[----:B-1----:R-:W-:Y:S01]  /*22a0*/  FMNMX.FTZ R9, R8, R9, !PT ;  /* 0x0000000908097209 */ /* 0x002fe20007810000 */
[----:B------:R-:W-:Y:S01]  /*22b0*/  LDSM.16.MT88.4 R24, [R190+0x6800] ;  /* 0x00680000be18783b */ /* 0x000fe20000004200 */
[----:B------:R-:W-:-:S02]  /*22c0*/  FMNMX.FTZ R135, R132, R135, !PT ;  /* 0x0000008784877209 */ /* 0x000fc40007810000 */
[----:B------:R-:W-:Y:S01]  /*22d0*/  IADD3 R188, R0, R189, RZ ;  /* 0x000000bd00bc7210 */ /* 0x000fe20007ffe0ff */
[----:B------:R-:W1:Y:S01]  /*22e0*/  SHFL.BFLY PT, R136, R9, 0x1, 0x1f ;  /* 0x0c201f0009887f89 */ /* 0x000e6200000e0000 */
[----:B------:R-:W-:Y:S02]  /*22f0*/  FMNMX.FTZ R135, R66, R135, !PT ;  /* 0x0000008742877209 */ /* 0x000fe40007810000 */
[----:B--2---:R-:W-:Y:S01]  /*2300*/  FMNMX.FTZ R133, R4, R133, !PT ;  /* 0x0000008504857209 */ /* 0x004fe20007810000 */
[----:B------:R-:W-:Y:S04]  /*2310*/  LDSM.16.MT88.4 R20, [R188+0x6800] ;  /* 0x00680000bc14783b */ /* 0x000fe80000004200 */
[----:B------:R-:W2:Y:S01]  /*2320*/  SHFL.BFLY PT, R4, R135, 0x2, 0x1f ;  /* 0x0c401f0087047f89 */ /* 0x000ea200000e0000 */
[----:B---3--:R-:W-:-:S03]  /*2330*/  FMNMX.FTZ R5, R6, R5, !PT ;  /* 0x0000000506057209 */ /* 0x008fc60007810000 */
[----:B------:R-:W3:Y:S04]  /*2340*/  SHFL.BFLY PT, R6, R133, 0x1, 0x1f ;  /* 0x0c201f0085067f89 */ /* 0x000ee800000e0000 */
[----:B------:R-:W4:Y:S04]  /*2350*/  SHFL.BFLY PT, R134, R5, 0x1, 0x1f ;  /* 0x0c201f0005867f89 */ /* 0x000f2800000e0000 */
[----:B------:R-:W-:Y:S01]  /*2360*/  LDSM.16.MT88.4 R12, [R190+0x7000] ;  /* 0x00700000be0c783b */ /* 0x000fe20000004200 */
[----:B-1----:R-:W-:-:S04]  /*2370*/  FMNMX.FTZ R136, R9, R136, !PT ;  /* 0x0000008809887209 */ /* 0x002fc80007810000 */
[C---:B------:R-:W-:Y:S01]  /*2380*/  FSETP.NEU.FTZ.AND P1, PT, R136.reuse, -INF , PT ;  /* 0xff8000008800780b */ /* 0x040fe20003f3d000 */
[----:B------:R-:W-:Y:S01]  /*2390*/  FMUL.FTZ R170, R136, c[0x0][0x23c] ;  /* 0x00008f0088aa7a20 */ /* 0x000fe20000410000 */
[----:B--2---:R-:W-:-:S04]  /*23a0*/  FMNMX.FTZ R135, R135, R4, !PT ;  /* 0x0000000487877209 */ /* 0x004fc80007810000 */
[----:B------:R-:W-:Y:S02]  /*23b0*/  FSEL R170, R170, RZ, P1 ;  /* 0x000000ffaaaa7208 */ /* 0x000fe40000800000 */
[----:B---3--:R-:W-:Y:S01]  /*23c0*/  FMNMX.FTZ R133, R133, R6, !PT ;  /* 0x0000000685857209 */ /* 0x008fe20007810000 */
[----:B------:R-:W1:Y:S02]  /*23d0*/  SHFL.BFLY PT, R8, R135, 0x1, 0x1f ;  /* 0x0c201f0087087f89 */ /* 0x000e6400000e0000 */
[--C-:B------:R-:W-:Y:S01]  /*23e0*/  FFMA.FTZ R51, R87, c[0x0][0x23c], -R170.reuse ;  /* 0x00008f0057337a23 */ /* 0x100fe200000108aa */
[----:B----4-:R-:W-:Y:S01]  /*23f0*/  FMNMX.FTZ R134, R5, R134, !PT ;  /* 0x0000008605867209 */ /* 0x010fe20007810000 */
[--C-:B------:R-:W-:Y:S01]  /*2400*/  FFMA.FTZ R42, R101, c[0x0][0x23c], -R170.reuse ;  /* 0x00008f00652a7a23 */ /* 0x100fe200000108aa */
[----:B------:R-:W-:Y:S01]  /*2410*/  LDSM.16.MT88.4 R84, [R189+0x6000] ;  /* 0x00600000bd54783b */ /* 0x000fe20000004200 */
[----:B------:R-:W-:Y:S01]  /*2420*/  FMUL.FTZ R150, R133, c[0x0][0x23c] ;  /* 0x00008f0085967a20 */ /* 0x000fe20000410000 */
[C---:B------:R-:W-:Y:S01]  /*2430*/  FSETP.NEU.FTZ.AND P1, PT, R134.reuse, -INF , PT ;  /* 0xff8000008600780b */ /* 0x040fe20003f3d000 */
[----:B------:R-:W-:Y:S01]  /*2440*/  FMUL.FTZ R162, R134, c[0x0][0x23c] ;  /* 0x00008f0086a27a20 */ /* 0x000fe20000410000 */
[----:B------:R-:W-:Y:S01]  /*2450*/  LDSM.16.MT88.4 R4, [R188+0x6000] ;  /* 0x00600000bc04783b */ /* 0x000fe20000004200 */
[--C-:B------:R-:W-:Y:S01]  /*2460*/  FFMA.FTZ R46, R92, c[0x0][0x23c], -R170.reuse ;  /* 0x00008f005c2e7a23 */ /* 0x100fe200000108aa */
[----:B------:R-:W-:Y:S01]  /*2470*/  MUFU.EX2 R51, R51 ;  /* 0x0000003300337308 */ /* 0x000fe20000000800 */
[--C-:B------:R-:W-:Y:S01]  /*2480*/  FFMA.FTZ R49, R89, c[0x0][0x23c], -R170.reuse ;  /* 0x00008f0059317a23 */ /* 0x100fe200000108aa */
[----:B------:R-:W-:Y:S01]  /*2490*/  FSEL R162, R162, RZ, P1 ;  /* 0x000000ffa2a27208 */ /* 0x000fe20000800000 */
[--C-:B------:R-:W-:Y:S01]  /*24a0*/  FFMA.FTZ R39, R109, c[0x0][0x23c], -R170.reuse ;  /* 0x00008f006d277a23 */ /* 0x100fe200000108aa */
[----:B------:R-:W-:Y:S01]  /*24b0*/  FSETP.NEU.FTZ.AND P1, PT, R133, -INF , PT ;  /* 0xff8000008500780b */ /* 0x000fe20003f3d000 */
[----:B------:R-:W-:-:S02]  /*24c0*/  FFMA.FTZ R32, R107, c[0x0][0x23c], -R170 ;  /* 0x00008f006b207a23 */ /* 0x000fc400000108aa */
[--C-:B------:R-:W-:Y:S01]  /*24d0*/  FFMA.FTZ R41, R103, c[0x0][0x23c], -R162.reuse ;  /* 0x00008f0067297a23 */ /* 0x100fe200000108a2 */
[----:B------:R-:W-:Y:S01]  /*24e0*/  FSEL R150, R150, RZ, P1 ;  /* 0x000000ff96967208 */ /* 0x000fe20000800000 */
[--C-:B------:R-:W-:Y:S01]  /*24f0*/  FFMA.FTZ R34, R117, c[0x0][0x23c], -R162.reuse ;  /* 0x00008f0075227a23 */ /* 0x100fe200000108a2 */
[----:B------:R-:W-:Y:S01]  /*2500*/  LDSM.16.MT88.4 R100, [R190+0x6000] ;  /* 0x00600000be64783b */ /* 0x000fe20000004200 */
[--C-:B------:R-:W-:Y:S01]  /*2510*/  FFMA.FTZ R43, R91, c[0x0][0x23c], -R162.reuse ;  /* 0x00008f005b2b7a23 */ /* 0x100fe200000108a2 */
[----:B------:R-:W2:Y:S01]  /*2520*/  MUFU.EX2 R46, R46 ;  /* 0x0000002e002e7308 */ /* 0x000ea20000000800 */
[----:B-1----:R-:W-:Y:S01]  /*2530*/  FMNMX.FTZ R135, R135, R8, !PT ;  /* 0x0000000887877209 */ /* 0x002fe20007810000 */
[----:B------:R-:W1:Y:S01]  /*2540*/  LDSM.16.MT88.4 R116, [R191+0x6000] ;  /* 0x00600000bf74783b */ /* 0x000e620000004200 */
[----:B------:R-:W-:Y:S02]  /*2550*/  FFMA.FTZ R40, R93, c[0x0][0x23c], -R162 ;  /* 0x00008f005d287a23 */ /* 0x000fe400000108a2 */
[C---:B------:R-:W-:Y:S01]  /*2560*/  FSETP.NEU.FTZ.AND P1, PT, R135.reuse, -INF , PT ;  /* 0xff8000008700780b */ /* 0x040fe20003f3d000 */
[----:B------:R-:W-:Y:S01]  /*2570*/  FMUL.FTZ R137, R135, c[0x0][0x23c] ;  /* 0x00008f0087897a20 */ /* 0x000fe20000410000 */
[----:B------:R-:W3:Y:S01]  /*2580*/  LDSM.16.MT88.4 R8, [R191+0x6800] ;  /* 0x00680000bf08783b */ /* 0x000ee20000004200 */
[--C-:B------:R-:W-:Y:S01]  /*2590*/  FFMA.FTZ R38, R94, c[0x0][0x23c], -R150.reuse ;  /* 0x00008f005e267a23 */ /* 0x100fe20000010896 */
[----:B------:R-:W-:Y:S01]  /*25a0*/  MUFU.EX2 R43, R43 ;  /* 0x0000002b002b7308 */ /* 0x000fe20000000800 */
[--C-:B------:R-:W-:Y:S01]  /*25b0*/  FFMA.FTZ R45, R95, c[0x0][0x23c], -R150.reuse ;  /* 0x00008f005f2d7a23 */ /* 0x100fe20000010896 */
[----:B------:R-:W-:Y:S01]  /*25c0*/  FSEL R137, R137, RZ, P1 ;  /* 0x000000ff89897208 */ /* 0x000fe20000800000 */
[----:B------:R-:W-:-:S02]  /*25d0*/  FFMA.FTZ R44, R121, c[0x0][0x23c], -R150 ;  /* 0x00008f00792c7a23 */ /* 0x000fc40000010896 */
[----:B------:R-:W-:Y:S02]  /*25e0*/  FFMA.FTZ R35, R111, c[0x0][0x23c], -R150 ;  /* 0x00008f006f237a23 */ /* 0x000fe40000010896 */
[--C-:B------:R-:W-:Y:S01]  /*25f0*/  FFMA.FTZ R53, R81, c[0x0][0x23c], -R137.reuse ;  /* 0x00008f0051357a23 */ /* 0x100fe20000010889 */
[----:B------:R-:W4:Y:S01]  /*2600*/  MUFU.EX2 R40, R40 ;  /* 0x0000002800287308 */ /* 0x000f220000000800 */
[--C-:B------:R-:W-:Y:S01]  /*2610*/  FFMA.FTZ R50, R80, c[0x0][0x23c], -R137.reuse ;  /* 0x00008f0050327a23 */ /* 0x100fe20000010889 */
[----:B--2---:R-:W-:Y:S01]  /*2620*/  F2FP.BF16.PACK_AB R68, R46, R51 ;  /* 0x000000332e44723e */ /* 0x004fe200000010ff */
[--C-:B------:R-:W-:Y:S02]  /*2630*/  FFMA.FTZ R47, R90, c[0x0][0x23c], -R137.reuse ;  /* 0x00008f005a2f7a23 */ /* 0x100fe40000010889 */
[----:B------:R-:W-:Y:S02]  /*2640*/  FFMA.FTZ R36, R88, c[0x0][0x23c], -R137 ;  /* 0x00008f0058247a23 */ /* 0x000fe40000010889 */
[--C-:B------:R-:W-:Y:S01]  /*2650*/  FFMA.FTZ R37, R105, c[0x0][0x23c], -R162.reuse ;  /* 0x00008f0069257a23 */ /* 0x100fe200000108a2 */
[----:B------:R-:W-:Y:S01]  /*2660*/  MUFU.EX2 R41, R41 ;  /* 0x0000002900297308 */ /* 0x000fe20000000800 */
[----:B------:R-:W-:-:S02]  /*2670*/  FFMA.FTZ R2, R113, c[0x0][0x23c], -R162 ;  /* 0x00008f0071027a23 */ /* 0x000fc400000108a2 */
[--C-:B------:R-:W-:Y:S02]  /*2680*/  FFMA.FTZ R33, R115, c[0x0][0x23c], -R162.reuse ;  /* 0x00008f0073217a23 */ /* 0x100fe400000108a2 */
[----:B------:R-:W-:Y:S02]  /*2690*/  FFMA.FTZ R0, R211, c[0x0][0x23c], -R162 ;  /* 0x00008f00d3007a23 */ /* 0x000fe400000108a2 */
[--C-:B------:R-:W-:Y:S01]  /*26a0*/  FFMA.FTZ R55, R99, c[0x0][0x23c], -R150.reuse ;  /* 0x00008f0063377a23 */ /* 0x100fe20000010896 */
[----:B------:R-:W2:Y:S01]  /*26b0*/  MUFU.EX2 R34, R34 ;  /* 0x0000002200227308 */ /* 0x000ea20000000800 */
[----:B----4-:R-:W-:Y:S01]  /*26c0*/  F2FP.BF16.PACK_AB R72, R40, R43 ;  /* 0x0000002b2848723e */ /* 0x010fe200000010ff */
[--C-:B------:R-:W-:Y:S02]  /*26d0*/  FFMA.FTZ R48, R97, c[0x0][0x23c], -R150.reuse ;  /* 0x00008f0061307a23 */ /* 0x100fe40000010896 */
[--C-:B------:R-:W-:Y:S02]  /*26e0*/  FFMA.FTZ R52, R183, c[0x0][0x23c], -R150.reuse ;  /* 0x00008f00b7347a23 */ /* 0x100fe40000010896 */
[----:B------:R-:W-:-:S02]  /*26f0*/  FFMA.FTZ R57, R177, c[0x0][0x23c], -R150 ;  /* 0x00008f00b1397a23 */ /* 0x000fc40000010896 */
[----:B------:R-:W-:Y:S01]  /*2700*/  MUFU.EX2 R38, R38 ;  /* 0x0000002600267308 */ /* 0x000fe20000000800 */
[--C-:B------:R-:W-:Y:S02]  /*2710*/  FFMA.FTZ R54, R157, c[0x0][0x23c], -R170.reuse ;  /* 0x00008f009d367a23 */ /* 0x100fe400000108aa */
[----:B------:R-:W-:Y:S02]  /*2720*/  FFMA.FTZ R59, R139, c[0x0][0x23c], -R170 ;  /* 0x00008f008b3b7a23 */ /* 0x000fe400000108aa */
[--C-:B------:R-:W-:Y:S02]  /*2730*/  FFMA.FTZ R63, R148, c[0x0][0x23c], -R137.reuse ;  /* 0x00008f00943f7a23 */ /* 0x100fe40000010889 */
[--C-:B------:R-:W-:Y:S01]  /*2740*/  FFMA.FTZ R58, R138, c[0x0][0x23c], -R137.reuse ;  /* 0x00008f008a3a7a23 */ /* 0x100fe20000010889 */
[----:B------:R-:W4:Y:S01]  /*2750*/  MUFU.EX2 R45, R45 ;  /* 0x0000002d002d7308 */ /* 0x000f220000000800 */
[----:B--2---:R-:W-:Y:S01]  /*2760*/  F2FP.BF16.PACK_AB R74, R34, R41 ;  /* 0x00000029224a723e */ /* 0x004fe200000010ff */
[----:B------:R-:W-:-:S02]  /*2770*/  FFMA.FTZ R60, R158, c[0x0][0x23c], -R137 ;  /* 0x00008f009e3c7a23 */ /* 0x000fc40000010889 */
[--C-:B------:R-:W-:Y:S02]  /*2780*/  FFMA.FTZ R65, R156, c[0x0][0x23c], -R137.reuse ;  /* 0x00008f009c417a23 */ /* 0x100fe40000010889 */
[--C-:B------:R-:W-:Y:S02]  /*2790*/  FFMA.FTZ R67, R165, c[0x0][0x23c], -R162.reuse ;  /* 0x00008f00a5437a23 */ /* 0x100fe400000108a2 */
[----:B------:R-:W-:Y:S01]  /*27a0*/  MUFU.EX2 R44, R44 ;  /* 0x0000002c002c7308 */ /* 0x000fe20000000800 */
[--C-:B------:R-:W-:Y:S02]  /*27b0*/  FFMA.FTZ R64, R163, c[0x0][0x23c], -R162.reuse ;  /* 0x00008f00a3407a23 */ /* 0x100fe400000108a2 */
[--C-:B------:R-:W-:Y:S02]  /*27c0*/  FFMA.FTZ R138, R181, c[0x0][0x23c], -R162.reuse ;  /* 0x00008f00b58a7a23 */ /* 0x100fe400000108a2 */
[----:B------:R-:W-:Y:S02]  /*27d0*/  FFMA.FTZ R139, R179, c[0x0][0x23c], -R162 ;  /* 0x00008f00b38b7a23 */ /* 0x000fe400000108a2 */
[----:B------:R-:W-:Y:S01]  /*27e0*/  FFMA.FTZ R148, R171, c[0x0][0x23c], -R150 ;  /* 0x00008f00ab947a23 */ /* 0x000fe20000010896 */
[----:B------:R-:W2:Y:S01]  /*27f0*/  MUFU.EX2 R35, R35 ;  /* 0x0000002300237308 */ /* 0x000ea20000000800 */
[----:B----4-:R-:W-:Y:S01]  /*2800*/  F2FP.BF16.PACK_AB R73, R45, R38 ;  /* 0x000000262d49723e */ /* 0x010fe200000010ff */
[----:B------:R-:W-:-:S02]  /*2810*/  FFMA.FTZ R157, R146, c[0x0][0x23c], -R137 ;  /* 0x00008f00929d7a23 */ /* 0x000fc40000010889 */
[--C-:B------:R-:W-:Y:S02]  /*2820*/  FFMA.FTZ R56, R167, c[0x0][0x23c], -R170.reuse ;  /* 0x00008f00a7387a23 */ /* 0x100fe400000108aa */
[--C-:B------:R-:W-:Y:S02]  /*2830*/  FFMA.FTZ R61, R166, c[0x0][0x23c], -R170.reuse ;  /* 0x00008f00a63d7a23 */ /* 0x100fe400000108aa */
[----:B------:R-:W-:Y:S01]  /*2840*/  MUFU.EX2 R42, R42 ;  /* 0x0000002a002a7308 */ /* 0x000fe20000000800 */
[----:B------:R-:W-:Y:S02]  /*2850*/  FFMA.FTZ R62, R175, c[0x0][0x23c], -R170 ;  /* 0x00008f00af3e7a23 */ /* 0x000fe400000108aa */
[--C-:B------:R-:W-:Y:S02]  /*2860*/  FFMA.FTZ R144, R144, c[0x0][0x23c], -R137.reuse ;  /* 0x00008f0090907a23 */ /* 0x100fe40000010889 */
[----:B------:R-:W-:Y:S02]  /*2870*/  FFMA.FTZ R146, R152, c[0x0][0x23c], -R137 ;  /* 0x00008f0098927a23 */ /* 0x000fe40000010889 */
[----:B------:R-:W-:Y:S01]  /*2880*/  FADD.FTZ R51, R51, R46 ;  /* 0x0000002e33337221 */ /* 0x000fe20000010000 */
[----:B------:R-:W4:Y:S01]  /*2890*/  MUFU.EX2 R49, R49 ;  /* 0x0000003100317308 */ /* 0x000f220000000800 */
[----:B--2---:R-:W-:Y:S01]  /*28a0*/  F2FP.BF16.PACK_AB R75, R35, R44 ;  /* 0x0000002c234b723e */ /* 0x004fe200000010ff */
[----:B------:R-:W-:-:S02]  /*28b0*/  FADD.FTZ R40, R43, R40 ;  /* 0x000000282b287221 */ /* 0x000fc40000010000 */
[----:B------:R-:W-:Y:S02]  /*28c0*/  FADD.FTZ R45, R38, R45 ;  /* 0x0000002d262d7221 */ /* 0x000fe40000010000 */
[----:B------:R-:W-:Y:S02]  /*28d0*/  FADD.FTZ R41, R41, R40 ;  /* 0x0000002829297221 */ /* 0x000fe40000010000 */
[----:B------:R-:W-:Y:S01]  /*28e0*/  MUFU.EX2 R53, R53 ;  /* 0x0000003500357308 */ /* 0x000fe20000000800 */
[----:B-1----:R-:W-:Y:S01]  /*28f0*/  HMMA.16816.F32.BF16 R124, R72, R116, RZ ;  /* 0x00000074487c723c */ /* 0x002fe200000418ff */
[----:B------:R-:W-:Y:S02]  /*2900*/  FADD.FTZ R44, R44, R45 ;  /* 0x0000002d2c2c7221 */ /* 0x000fe40000010000 */
[----:B------:R-:W-:Y:S02]  /*2910*/  FADD.FTZ R34, R34, R41 ;  /* 0x0000002922227221 */ /* 0x000fe40000010000 */
[----:B------:R-:W-:-:S02]  /*2920*/  FADD.FTZ R44, R35, R44 ;  /* 0x0000002c232c7221 */ /* 0x000fc40000010000 */
[----:B------:R-:W1:Y:S01]  /*2930*/  MUFU.EX2 R50, R50 ;  /* 0x0000003200327308 */ /* 0x000e620000000800 */
[C---:B------:R-:W-:Y:S01]  /*2940*/  HMMA.16816.F32.BF16 R108, R72.reuse, R100, RZ ;  /* 0x00000064486c723c */ /* 0x040fe200000418ff */
[----:B----4-:R-:W-:Y:S01]  /*2950*/  F2FP.BF16.PACK_AB R70, R49, R42 ;  /* 0x0000002a3146723e */ /* 0x010fe200000010ff */
[----:B------:R-:W-:Y:S02]  /*2960*/  FADD.FTZ R42, R42, R51 ;  /* 0x000000332a2a7221 */ /* 0x000fe40000010000 */
[----:B------:R-:W-:Y:S02]  /*2970*/  FFMA.FTZ R158, R143, c[0x0][0x23c], -R150 ;  /* 0x00008f008f9e7a23 */ /* 0x000fe40000010896 */
[----:B------:R-:W-:Y:S01]  /*2980*/  FADD.FTZ R42, R49, R42 ;  /* 0x0000002a312a7221 */ /* 0x000fe20000010000 */
[----:B------:R-:W-:Y:S01]  /*2990*/  MUFU.EX2 R47, R47 ;  /* 0x0000002f002f7308 */ /* 0x000fe20000000800 */
[----:B------:R-:W-:Y:S01]  /*29a0*/  HMMA.16816.F32.BF16 R92, R72, R84, RZ ;  /* 0x00000054485c723c */ /* 0x000fe200000418ff */
[----:B------:R-:W-:-:S02]  /*29b0*/  FFMA.FTZ R149, R149, c[0x0][0x23c], -R150 ;  /* 0x00008f0095957a23 */ /* 0x000fc40000010896 */
[----:B------:R-:W-:Y:S02]  /*29c0*/  FFMA.FTZ R143, R147, c[0x0][0x23c], -R150 ;  /* 0x00008f00938f7a23 */ /* 0x000fe40000010896 */
[----:B------:R-:W-:Y:S02]  /*29d0*/  FFMA.FTZ R152, R161, c[0x0][0x23c], -R162 ;  /* 0x00008f00a1987a23 */ /* 0x000fe400000108a2 */
[----:B------:R-:W2:Y:S01]  /*29e0*/  MUFU.EX2 R36, R36 ;  /* 0x0000002400247308 */ /* 0x000ea20000000800 */
[C---:B------:R-:W-:Y:S01]  /*29f0*/  HMMA.16816.F32.BF16 R76, R72.reuse, R4, RZ ;  /* 0x00000004484c723c */ /* 0x040fe200000418ff */
[----:B-1----:R-:W-:Y:S01]  /*2a00*/  F2FP.BF16.PACK_AB R69, R50, R53 ;  /* 0x000000353245723e */ /* 0x002fe200000010ff */
[----:B------:R-:W-:Y:S02]  /*2a10*/  FADD.FTZ R50, R53, R50 ;  /* 0x0000003235327221 */ /* 0x000fe40000010000 */
[--C-:B------:R-:W-:Y:S02]  /*2a20*/  FFMA.FTZ R155, R155, c[0x0][0x23c], -R162.reuse ;  /* 0x00008f009b9b7a23 */ /* 0x100fe400000108a2 */
[----:B------:R-:W-:Y:S01]  /*2a30*/  FFMA.FTZ R211, R153, c[0x0][0x23c], -R162 ;  /* 0x00008f0099d37a23 */ /* 0x000fe200000108a2 */
[----:B------:R-:W-:Y:S01]  /*2a40*/  MUFU.EX2 R37, R37 ;  /* 0x0000002500257308 */ /* 0x000fe20000000800 */
[----:B------:R-:W-:Y:S01]  /*2a50*/  HMMA.16816.F32.BF16 R120, R72, R118, RZ ;  /* 0x000000764878723c */ /* 0x000fe200000418ff */
[----:B------:R-:W-:-:S02]  /*2a60*/  FFMA.FTZ R156, R209, c[0x0][0x23c], -R170 ;  /* 0x00008f00d19c7a23 */ /* 0x000fc400000108aa */
[----:B------:R-:W-:Y:S01]  /*2a70*/  FFMA.FTZ R213, R168, c[0x0][0x23c], -R170 ;  /* 0x00008f00a8d57a23 */ /* 0x000fe200000108aa */
[----:B--2---:R-:W-:-:S04]  /*2a80*/  F2FP.BF16.PACK_AB R71, R36, R47 ;  /* 0x0000002f2447723e */ /* 0x004fc800000010ff */
[----:B------:R-:W-:Y:S01]  /*2a90*/  HMMA.16816.F32.BF16 R104, R72, R102, RZ ;  /* 0x000000664868723c */ /* 0x000fe200000418ff */
[----:B------:R-:W1:Y:S01]  /*2aa0*/  MUFU.EX2 R2, R2 ;  /* 0x0000000200027308 */ /* 0x000e620000000800 */
[----:B------:R-:W-:-:S04]  /*2ab0*/  FADD.FTZ R47, R47, R50 ;  /* 0x000000322f2f7221 */ /* 0x000fc80000010000 */
[----:B------:R-:W-:Y:S02]  /*2ac0*/  FADD.FTZ R36, R36, R47 ;  /* 0x0000002f24247221 */ /* 0x000fe40000010000 */
[C---:B------:R-:W-:Y:S01]  /*2ad0*/  HMMA.16816.F32.BF16 R88, R72.reuse, R86, RZ ;  /* 0x000000564858723c */ /* 0x040fe200000418ff */
[----:B------:R-:W-:Y:S07]  /*2ae0*/  MUFU.EX2 R33, R33 ;  /* 0x0000002100217308 */ /* 0x000fee0000000800 */
[----:B------:R-:W-:Y:S01]  /*2af0*/  HMMA.16816.F32.BF16 R72, R72, R6, RZ ;  /* 0x000000064848723c */ /* 0x000fe200000418ff */
[----:B------:R-:W-:Y:S07]  /*2b00*/  MUFU.EX2 R0, R0 ;  /* 0x0000000000007308 */ /* 0x000fee0000000800 */
[C---:B------:R-:W-:Y:S01]  /*2b10*/  HMMA.16816.F32.BF16 R128, R68.reuse, R116, RZ ;  /* 0x000000744480723c */ /* 0x040fe200000418ff */
[----:B------:R-:W-:Y:S07]  /*2b20*/  MUFU.EX2 R55, R55 ;  /* 0x0000003700377308 */ /* 0x000fee0000000800 */
[C---:B------:R-:W-:Y:S01]  /*2b30*/  HMMA.16816.F32.BF16 R112, R68.reuse, R100, RZ ;  /* 0x000000644470723c */ /* 0x040fe200000418ff */
[----:B------:R-:W2:Y:S07]  /*2b40*/  MUFU.EX2 R48, R48 ;  /* 0x0000003000307308 */ /* 0x000eae0000000800 */
[C---:B------:R-:W-:Y:S01]  /*2b50*/  HMMA.16816.F32.BF16 R116, R68.reuse, R118, RZ ;  /* 0x000000764474723c */ /* 0x040fe200000418ff */
[----:B------:R-:W-:Y:S07]  /*2b60*/  MUFU.EX2 R52, R52 ;  /* 0x0000003400347308 */ /* 0x000fee0000000800 */
[C---:B------:R-:W-:Y:S01]  /*2b70*/  HMMA.16816.F32.BF16 R100, R68.reuse, R102, RZ ;  /* 0x000000664464723c */ /* 0x040fe200000418ff */
[----:B------:R-:W4:Y:S07]  /*2b80*/  MUFU.EX2 R57, R57 ;  /* 0x0000003900397308 */ /* 0x000f2e0000000800 */
[C---:B------:R-:W-:Y:S01]  /*2b90*/  HMMA.16816.F32.BF16 R96, R68.reuse, R84, RZ ;  /* 0x000000544460723c */ /* 0x040fe200000418ff */
[----:B------:R-:W-:Y:S07]  /*2ba0*/  MUFU.EX2 R39, R39 ;  /* 0x0000002700277308 */ /* 0x000fee0000000800 */
[C---:B------:R-:W-:Y:S01]  /*2bb0*/  HMMA.16816.F32.BF16 R84, R68.reuse, R86, RZ ;  /* 0x000000564454723c */ /* 0x040fe200000418ff */
[----:B------:R-:W5:Y:S07]  /*2bc0*/  MUFU.EX2 R32, R32 ;  /* 0x0000002000207308 */ /* 0x000f6e0000000800 */
[C---:B------:R-:W-:Y:S01]  /*2bd0*/  HMMA.16816.F32.BF16 R80, R68.reuse, R4, RZ ;  /* 0x000000044450723c */ /* 0x040fe200000418ff */
[----:B------:R-:W-:Y:S06]  /*2be0*/  MUFU.EX2 R54, R54 ;  /* 0x0000003600367308 */ /* 0x000fec0000000800 */
[----:B-1----:R-:W-:Y:S01]  /*2bf0*/  F2FP.BF16.PACK_AB R4, R2, R37 ;  /* 0x000000250204723e */ /* 0x002fe200000010ff */
[----:B------:R-:W-:Y:S01]  /*2c00*/  HMMA.16816.F32.BF16 R68, R68, R6, RZ ;  /* 0x000000064444723c */ /* 0x000fe200000418ff */
[----:B------:R-:W-:Y:S01]  /*2c10*/  MUFU.EX2 R59, R59 ;  /* 0x0000003b003b7308 */ /* 0x000fe20000000800 */
[----:B--2---:R-:W-:Y:S01]  /*2c20*/  F2FP.BF16.PACK_AB R5, R48, R55 ;  /* 0x000000373005723e */ /* 0x004fe200000010ff */
[----:B------:R-:W-:-:S02]  /*2c30*/  FADD.FTZ R37, R37, R34 ;  /* 0x0000002225257221 */ /* 0x000fc40000010000 */
[----:B------:R-:W-:Y:S02]  /*2c40*/  FADD.FTZ R55, R55, R44 ;  /* 0x0000002c37377221 */ /* 0x000fe40000010000 */
[----:B------:R-:W-:Y:S01]  /*2c50*/  F2FP.BF16.PACK_AB R6, R0, R33 ;  /* 0x000000210006723e */ /* 0x000fe200000010ff */
[----:B------:R-:W-:Y:S01]  /*2c60*/  FADD.FTZ R2, R2, R37 ;  /* 0x0000002502027221 */ /* 0x000fe20000010000 */
[----:B------:R-:W-:Y:S01]  /*2c70*/  MUFU.EX2 R63, R63 ;  /* 0x0000003f003f7308 */ /* 0x000fe20000000800 */
[----:B----4-:R-:W-:Y:S01]  /*2c80*/  F2FP.BF16.PACK_AB R7, R57, R52 ;  /* 0x000000343907723e */ /* 0x010fe200000010ff */
[----:B------:R-:W-:Y:S02]  /*2c90*/  FADD.FTZ R55, R48, R55 ;  /* 0x0000003730377221 */ /* 0x000fe40000010000 */
[----:B------:R-:W-:Y:S02]  /*2ca0*/  FADD.FTZ R33, R33, R2 ;  /* 0x0000000221217221 */ /* 0x000fe40000010000 */
[----:B------:R-:W-:-:S02]  /*2cb0*/  FADD.FTZ R52, R52, R55 ;  /* 0x0000003734347221 */ /* 0x000fc40000010000 */
[----:B------:R-:W1:Y:S01]  /*2cc0*/  MUFU.EX2 R58, R58 ;  /* 0x0000003a003a7308 */ /* 0x000e620000000800 */
[----:B---3--:R-:W-:Y:S01]  /*2cd0*/  HMMA.16816.F32.BF16 R124, R4, R8, R124 ;  /* 0x00000008047c723c */ /* 0x008fe2000004187c */
[----:B------:R-:W-:Y:S02]  /*2ce0*/  FADD.FTZ R0, R0, R33 ;  /* 0x0000002100007221 */ /* 0x000fe40000010000 */
[----:B------:R-:W-:-:S04]  /*2cf0*/  FADD.FTZ R57, R57, R52 ;  /* 0x0000003439397221 */ /* 0x000fc80000010000 */
[----:B------:R-:W-:Y:S01]  /*2d00*/  MUFU.EX2 R60, R60 ;  /* 0x0000003c003c7308 */ /* 0x000fe20000000800 */
[C---:B------:R-:W-:Y:S07]  /*2d10*/  HMMA.16816.F32.BF16 R108, R4.reuse, R24, R108 ;  /* 0x00000018046c723c */ /* 0x040fee000004186c */
[----:B------:R-:W2:Y:S01]  /*2d20*/  MUFU.EX2 R65, R65 ;  /* 0x0000004100417308 */ /* 0x000ea20000000800 */
[C---:B------:R-:W-:Y:S07]  /*2d30*/  HMMA.16816.F32.BF16 R92, R4.reuse, R28, R92 ;  /* 0x0000001c045c723c */ /* 0x040fee000004185c */
[----:B------:R-:W-:Y:S01]  /*2d40*/  MUFU.EX2 R67, R67 ;  /* 0x0000004300437308 */ /* 0x000fe20000000800 */
[C---:B------:R-:W-:Y:S07]  /*2d50*/  HMMA.16816.F32.BF16 R76, R4.reuse, R20, R76 ;  /* 0x00000014044c723c */ /* 0x040fee000004184c */
[----:B------:R-:W3:Y:S01]  /*2d60*/  MUFU.EX2 R64, R64 ;  /* 0x0000004000407308 */ /* 0x000ee20000000800 */
[C---:B------:R-:W-:Y:S07]  /*2d70*/  HMMA.16816.F32.BF16 R120, R4.reuse, R10, R120 ;  /* 0x0000000a0478723c */ /* 0x040fee0000041878 */
[----:B------:R-:W-:Y:S01]  /*2d80*/  MUFU.EX2 R138, R138 ;  /* 0x0000008a008a7308 */ /* 0x000fe20000000800 */
[C---:B------:R-:W-:Y:S07]  /*2d90*/  HMMA.16816.F32.BF16 R104, R4.reuse, R26, R104 ;  /* 0x0000001a0468723c */ /* 0x040fee0000041868 */
[----:B------:R-:W4:Y:S01]  /*2da0*/  MUFU.EX2 R139, R139 ;  /* 0x0000008b008b7308 */ /* 0x000f220000000800 */
[C---:B------:R-:W-:Y:S07]  /*2db0*/  HMMA.16816.F32.BF16 R88, R4.reuse, R30, R88 ;  /* 0x0000001e0458723c */ /* 0x040fee0000041858 */
[----:B------:R-:W-:Y:S01]  /*2dc0*/  MUFU.EX2 R148, R148 ;  /* 0x0000009400947308 */ /* 0x000fe20000000800 */
[----:B------:R-:W-:Y:S07]  /*2dd0*/  HMMA.16816.F32.BF16 R72, R4, R22, R72 ;  /* 0x000000160448723c */ /* 0x000fee0000041848 */
[----:B-----5:R-:W-:Y:S01]  /*2de0*/  F2FP.BF16.PACK_AB R4, R32, R39 ;  /* 0x000000272004723e */ /* 0x020fe200000010ff */
[----:B------:R-:W-:Y:S01]  /*2df0*/  MUFU.EX2 R56, R56 ;  /* 0x0000003800387308 */ /* 0x000fe20000000800 */
[----:B-1----:R-:W-:Y:S01]  /*2e00*/  F2FP.BF16.PACK_AB R5, R58, R63 ;  /* 0x0000003f3a05723e */ /* 0x002fe200000010ff */
[----:B------:R-:W-:Y:S01]  /*2e10*/  FADD.FTZ R39, R39, R42 ;  /* 0x0000002a27277221 */ /* 0x000fe20000010000 */
[----:B------:R-:W-:Y:S01]  /*2e20*/  F2FP.BF16.PACK_AB R6, R59, R54 ;  /* 0x000000363b06723e */ /* 0x000fe200000010ff */
[----:B------:R-:W-:Y:S01]  /*2e30*/  FADD.FTZ R63, R63, R36 ;  /* 0x000000243f3f7221 */ /* 0x000fe20000010000 */
[----:B--2---:R-:W-:Y:S01]  /*2e40*/  F2FP.BF16.PACK_AB R7, R65, R60 ;  /* 0x0000003c4107723e */ /* 0x004fe200000010ff */
[----:B------:R-:W-:-:S02]  /*2e50*/  FADD.FTZ R39, R32, R39 ;  /* 0x0000002720277221 */ /* 0x000fc40000010000 */
[----:B------:R-:W-:Y:S01]  /*2e60*/  MUFU.EX2 R61, R61 ;  /* 0x0000003d003d7308 */ /* 0x000fe20000000800 */
[----:B------:R-:W-:Y:S02]  /*2e70*/  FADD.FTZ R63, R58, R63 ;  /* 0x0000003f3a3f7221 */ /* 0x000fe40000010000 */
[----:B------:R-:W-:Y:S01]  /*2e80*/  FADD.FTZ R54, R54, R39 ;  /* 0x0000002736367221 */ /* 0x000fe20000010000 */
[----:B------:R-:W-:Y:S01]  /*2e90*/  HMMA.16816.F32.BF16 R128, R4, R8, R128 ;  /* 0x000000080480723c */ /* 0x000fe20000041880 */
[----:B------:R-:W-:Y:S02]  /*2ea0*/  FADD.FTZ R60, R60, R63 ;  /* 0x0000003f3c3c7221 */ /* 0x000fe40000010000 */
[----:B------:R-:W-:Y:S01]  /*2eb0*/  FADD.FTZ R59, R59, R54 ;  /* 0x000000363b3b7221 */ /* 0x000fe20000010000 */
[----:B------:R-:W-:Y:S01]  /*2ec0*/  MUFU.EX2 R62, R62 ;  /* 0x0000003e003e7308 */ /* 0x000fe20000000800 */
[----:B------:R-:W-:-:S03]  /*2ed0*/  FADD.FTZ R65, R65, R60 ;  /* 0x0000003c41417221 */ /* 0x000fc60000010000 */
[C---:B------:R-:W-:Y:S04]  /*2ee0*/  HMMA.16816.F32.BF16 R112, R4.reuse, R24, R112 ;  /* 0x000000180470723c */ /* 0x040fe80000041870 */
[----:B------:R-:W-:Y:S04]  /*2ef0*/  MUFU.EX2 R144, R144 ;  /* 0x0000009000907308 */ /* 0x000fe80000000800 */
[C---:B------:R-:W-:Y:S01]  /*2f00*/  HMMA.16816.F32.BF16 R116, R4.reuse, R10, R116 ;  /* 0x0000000a0474723c */ /* 0x040fe20000041874 */
[----:B------:R-:W1:Y:S03]  /*2f10*/  LDSM.16.MT88.4 R8, [R189+0x7000] ;  /* 0x00700000bd08783b */ /* 0x000e660000004200 */
[----:B------:R-:W-:Y:S04]  /*2f20*/  MUFU.EX2 R157, R157 ;  /* 0x0000009d009d7308 */ /* 0x000fe80000000800 */
[C---:B------:R-:W-:Y:S01]  /*2f30*/  HMMA.16816.F32.BF16 R100, R4.reuse, R26, R100 ;  /* 0x0000001a0464723c */ /* 0x040fe20000041864 */
[----:B------:R-:W2:Y:S03]  /*2f40*/  LDSM.16.MT88.4 R24, [R188+0x7000] ;  /* 0x00700000bc18783b */ /* 0x000ea60000004200 */
[----:B------:R-:W-:Y:S04]  /*2f50*/  MUFU.EX2 R146, R146 ;  /* 0x0000009200927308 */ /* 0x000fe80000000800 */
[C---:B------:R-:W-:Y:S04]  /*2f60*/  HMMA.16816.F32.BF16 R96, R4.reuse, R28, R96 ;  /* 0x0000001c0460723c */ /* 0x040fe80000041860 */
[----:B------:R-:W-:Y:S03]  /*2f70*/  MUFU.EX2 R152, R152 ;  /* 0x0000009800987308 */ /* 0x000fe60000000800 */
[--C-:B------:R-:W-:Y:S01]  /*2f80*/  FFMA.FTZ R28, R145, c[0x0][0x23c], -R150.reuse ;  /* 0x00008f00911c7a23 */ /* 0x100fe20000010896 */
[----:B------:R-:W-:Y:S01]  /*2f90*/  HMMA.16816.F32.BF16 R84, R4, R30, R84 ;  /* 0x0000001e0454723c */ /* 0x000fe20000041854 */
[----:B------:R-:W-:-:S02]  /*2fa0*/  FFMA.FTZ R29, R159, c[0x0][0x23c], -R150 ;  /* 0x00008f009f1d7a23 */ /* 0x000fc40000010896 */
[----:B------:R-:W-:Y:S01]  /*2fb0*/  FFMA.FTZ R145, R173, c[0x0][0x23c], -R150 ;  /* 0x00008f00ad917a23 */ /* 0x000fe20000010896 */
[----:B------:R-:W-:Y:S01]  /*2fc0*/  MUFU.EX2 R155, R155 ;  /* 0x0000009b009b7308 */ /* 0x000fe20000000800 */
[----:B------:R-:W-:Y:S02]  /*2fd0*/  FFMA.FTZ R159, R154, c[0x0][0x23c], -R137 ;  /* 0x00008f009a9f7a23 */ /* 0x000fe40000010889 */
[----:B------:R-:W-:Y:S01]  /*2fe0*/  FFMA.FTZ R31, R151, c[0x0][0x23c], -R170 ;  /* 0x00008f00971f7a23 */ /* 0x000fe200000108aa */
[----:B------:R-:W-:Y:S01]  /*2ff0*/  HMMA.16816.F32.BF16 R80, R4, R20, R80 ;  /* 0x000000140450723c */ /* 0x000fe20000041850 */
[----:B------:R-:W-:Y:S02]  /*3000*/  FFMA.FTZ R154, R160, c[0x0][0x23c], -R162 ;  /* 0x00008f00a09a7a23 */ /* 0x000fe400000108a2 */
[----:B------:R-:W-:Y:S01]  /*3010*/  FFMA.FTZ R150, R141, c[0x0][0x23c], -R150 ;  /* 0x00008f008d967a23 */ /* 0x000fe20000010896 */
[----:B------:R-:W-:Y:S01]  /*3020*/  MUFU.EX2 R28, R28 ;  /* 0x0000001c001c7308 */ /* 0x000fe20000000800 */
[----:B------:R-:W-:-:S02]  /*3030*/  FFMA.FTZ R30, R169, c[0x0][0x23c], -R170 ;  /* 0x00008f00a91e7a23 */ /* 0x000fc400000108aa */
[----:B------:R-:W-:Y:S01]  /*3040*/  FFMA.FTZ R151, R164, c[0x0][0x23c], -R170 ;  /* 0x00008f00a4977a23 */ /* 0x000fe200000108aa */
[----:B------:R-:W-:Y:S01]  /*3050*/  HMMA.16816.F32.BF16 R68, R4, R22, R68 ;  /* 0x000000160444723c */ /* 0x000fe20000041844 */
[----:B------:R-:W5:Y:S03]  /*3060*/  LDSM.16.MT88.4 R20, [R191+0x7800] ;  /* 0x00780000bf14783b */ /* 0x000f660000004200 */
[----:B------:R-:W1:Y:S03]  /*3070*/  MUFU.EX2 R29, R29 ;  /* 0x0000001d001d7308 */ /* 0x000e660000000800 */
[----:B---3--:R-:W-:Y:S01]  /*3080*/  F2FP.BF16.PACK_AB R4, R64, R67 ;  /* 0x000000434004723e */ /* 0x008fe200000010ff */
[----:B------:R-:W-:Y:S01]  /*3090*/  FADD.FTZ R67, R67, R0 ;  /* 0x0000000043437221 */ /* 0x000fe20000010000 */
[----:B----4-:R-:W-:-:S03]  /*30a0*/  F2FP.BF16.PACK_AB R6, R139, R138 ;  /* 0x0000008a8b06723e */ /* 0x010fc600000010ff */
[----:B------:R-:W3:Y:S01]  /*30b0*/  MUFU.EX2 R145, R145 ;  /* 0x0000009100917308 */ /* 0x000ee20000000800 */
[----:B------:R-:W-:-:S04]  /*30c0*/  FADD.FTZ R67, R64, R67 ;  /* 0x0000004340437221 */ /* 0x000fc80000010000 */
[----:B------:R-:W-:-:S03]  /*30d0*/  FADD.FTZ R138, R138, R67 ;  /* 0x000000438a8a7221 */ /* 0x000fc60000010000 */
[----:B------:R-:W4:Y:S01]  /*30e0*/  MUFU.EX2 R31, R31 ;  /* 0x0000001f001f7308 */ /* 0x000f220000000800 */
[----:B-1----:R-:W-:Y:S01]  /*30f0*/  F2FP.BF16.PACK_AB R5, R29, R28 ;  /* 0x0000001c1d05723e */ /* 0x002fe200000010ff */
[----:B------:R-:W-:Y:S02]  /*3100*/  FADD.FTZ R28, R28, R57 ;  /* 0x000000391c1c7221 */ /* 0x000fe40000010000 */
[----:B------:R-:W-:Y:S02]  /*3110*/  FADD.FTZ R139, R139, R138 ;  /* 0x0000008a8b8b7221 */ /* 0x000fe40000010000 */
[----:B------:R-:W-:Y:S02]  /*3120*/  FADD.FTZ R28, R29, R28 ;  /* 0x0000001c1d1c7221 */ /* 0x000fe40000010000 */
[----:B------:R-:W1:Y:S01]  /*3130*/  MUFU.EX2 R159, R159 ;  /* 0x0000009f009f7308 */ /* 0x000e620000000800 */
[----:B---3--:R-:W-:Y:S01]  /*3140*/  F2FP.BF16.PACK_AB R7, R148, R145 ;  /* 0x000000919407723e */ /* 0x008fe200000010ff */
[----:B------:R-:W-:-:S04]  /*3150*/  FADD.FTZ R145, R145, R28 ;  /* 0x0000001c91917221 */ /* 0x000fc80000010000 */
[----:B------:R-:W-:Y:S02]  /*3160*/  FADD.FTZ R148, R148, R145 ;  /* 0x0000009194947221 */ /* 0x000fe40000010000 */
[C---:B------:R-:W-:Y:S01]  /*3170*/  HMMA.16816.F32.BF16 R124, R4.reuse, R16, R124 ;  /* 0x00000010047c723c */ /* 0x040fe2000004187c */
[----:B------:R-:W-:Y:S07]  /*3180*/  MUFU.EX2 R154, R154 ;  /* 0x0000009a009a7308 */ /* 0x000fee0000000800 */
[C---:B------:R-:W-:Y:S01]  /*3190*/  HMMA.16816.F32.BF16 R108, R4.reuse, R12, R108 ;  /* 0x0000000c046c723c */ /* 0x040fe2000004186c */
[----:B------:R-:W-:Y:S07]  /*31a0*/  MUFU.EX2 R211, R211 ;  /* 0x000000d300d37308 */ /* 0x000fee0000000800 */
[C---:B------:R-:W-:Y:S01]  /*31b0*/  HMMA.16816.F32.BF16 R92, R4.reuse, R8, R92 ;  /* 0x00000008045c723c */ /* 0x040fe2000004185c */
[----:B------:R-:W-:Y:S07]  /*31c0*/  MUFU.EX2 R149, R149 ;  /* 0x0000009500957308 */ /* 0x000fee0000000800 */
[C---:B--2---:R-:W-:Y:S01]  /*31d0*/  HMMA.16816.F32.BF16 R76, R4.reuse, R24, R76 ;  /* 0x00000018044c723c */ /* 0x044fe2000004184c */
[----:B------:R-:W2:Y:S07]  /*31e0*/  MUFU.EX2 R158, R158 ;  /* 0x0000009e009e7308 */ /* 0x000eae0000000800 */
[C---:B------:R-:W-:Y:S01]  /*31f0*/  HMMA.16816.F32.BF16 R120, R4.reuse, R18, R120 ;  /* 0x000000120478723c */ /* 0x040fe20000041878 */
[----:B------:R-:W-:Y:S07]  /*3200*/  MUFU.EX2 R143, R143 ;  /* 0x0000008f008f7308 */ /* 0x000fee0000000800 */
[C---:B------:R-:W-:Y:S01]  /*3210*/  HMMA.16816.F32.BF16 R104, R4.reuse, R14, R104 ;  /* 0x0000000e0468723c */ /* 0x040fe20000041868 */
[----:B------:R-:W3:Y:S07]  /*3220*/  MUFU.EX2 R150, R150 ;  /* 0x0000009600967308 */ /* 0x000eee0000000800 */
[C---:B------:R-:W-:Y:S01]  /*3230*/  HMMA.16816.F32.BF16 R88, R4.reuse, R10, R88 ;  /* 0x0000000a0458723c */ /* 0x040fe20000041858 */
[----:B------:R-:W-:Y:S07]  /*3240*/  MUFU.EX2 R30, R30 ;  /* 0x0000001e001e7308 */ /* 0x000fee0000000800 */
[----:B------:R-:W-:Y:S01]  /*3250*/  HMMA.16816.F32.BF16 R72, R4, R26, R72 ;  /* 0x0000001a0448723c */ /* 0x000fe20000041848 */
[----:B------:R-:W2:Y:S06]  /*3260*/  MUFU.EX2 R151, R151 ;  /* 0x0000009700977308 */ /* 0x000eac0000000800 */
[----:B------:R-:W-:Y:S01]  /*3270*/  F2FP.BF16.PACK_AB R4, R61, R56 ;  /* 0x000000383d04723e */ /* 0x000fe200000010ff */
[----:B------:R-:W-:Y:S01]  /*3280*/  FADD.FTZ R56, R56, R59 ;  /* 0x0000003b38387221 */ /* 0x000fe20000010000 */
[----:B------:R-:W-:Y:S01]  /*3290*/  F2FP.BF16.PACK_AB R5, R157, R144 ;  /* 0x000000909d05723e */ /* 0x000fe200000010ff */
[----:B------:R-:W-:Y:S01]  /*32a0*/  FADD.FTZ R144, R144, R65 ;  /* 0x0000004190907221 */ /* 0x000fe20000010000 */
[----:B----4-:R-:W-:Y:S01]  /*32b0*/  F2FP.BF16.PACK_AB R6, R31, R62 ;  /* 0x0000003e1f06723e */ /* 0x010fe200000010ff */
[----:B------:R-:W-:Y:S01]  /*32c0*/  MUFU.EX2 R156, R156 ;  /* 0x0000009c009c7308 */ /* 0x000fe20000000800 */
[----:B-1----:R-:W-:Y:S01]  /*32d0*/  F2FP.BF16.PACK_AB R7, R159, R146 ;  /* 0x000000929f07723e */ /* 0x002fe200000010ff */
[----:B------:R-:W-:-:S02]  /*32e0*/  FADD.FTZ R61, R61, R56 ;  /* 0x000000383d3d7221 */ /* 0x000fc40000010000 */
[----:B------:R-:W-:Y:S02]  /*32f0*/  FADD.FTZ R157, R157, R144 ;  /* 0x000000909d9d7221 */ /* 0x000fe40000010000 */
[----:B------:R-:W-:Y:S02]  /*3300*/  FADD.FTZ R62, R62, R61 ;  /* 0x0000003d3e3e7221 */ /* 0x000fe40000010000 */
[----:B------:R-:W-:Y:S01]  /*3310*/  HMMA.16816.F32.BF16 R128, R4, R16, R128 ;  /* 0x000000100480723c */ /* 0x000fe20000041880 */
[----:B------:R-:W-:Y:S01]  /*3320*/  MUFU.EX2 R213, R213 ;  /* 0x000000d500d57308 */ /* 0x000fe20000000800 */
[----:B------:R-:W-:Y:S02]  /*3330*/  FADD.FTZ R146, R146, R157 ;  /* 0x0000009d92927221 */ /* 0x000fe40000010000 */
[----:B------:R-:W-:Y:S02]  /*3340*/  FADD.FTZ R31, R31, R62 ;  /* 0x0000003e1f1f7221 */ /* 0x000fe40000010000 */
[----:B------:R-:W-:-:S02]  /*3350*/  FADD.FTZ R159, R159, R146 ;  /* 0x000000929f9f7221 */ /* 0x000fc40000010000 */
[C---:B------:R-:W-:Y:S01]  /*3360*/  HMMA.16816.F32.BF16 R116, R4.reuse, R18, R116 ;  /* 0x000000120474723c */ /* 0x040fe20000041874 */
[----:B------:R-:W1:Y:S07]  /*3370*/  LDSM.16.MT88.4 R16, [R190+0x7800] ;  /* 0x00780000be10783b */ /* 0x000e6e0000004200 */
[C---:B------:R-:W-:Y:S08]  /*3380*/  HMMA.16816.F32.BF16 R112, R4.reuse, R12, R112 ;  /* 0x0000000c0470723c */ /* 0x040ff00000041870 */
[C---:B------:R-:W-:Y:S01]  /*3390*/  HMMA.16816.F32.BF16 R100, R4.reuse, R14, R100 ;  /* 0x0000000e0464723c */ /* 0x040fe20000041864 */
[----:B------:R-:W4:Y:S07]  /*33a0*/  LDSM.16.MT88.4 R12, [R189+0x7800] ;  /* 0x00780000bd0c783b */ /* 0x000f2e0000004200 */
[C---:B------:R-:W-:Y:S08]  /*33b0*/  HMMA.16816.F32.BF16 R96, R4.reuse, R8, R96 ;  /* 0x000000080460723c */ /* 0x040ff00000041860 */
[C---:B------:R-:W-:Y:S01]  /*33c0*/  HMMA.16816.F32.BF16 R84, R4.reuse, R10, R84 ;  /* 0x0000000a0454723c */ /* 0x040fe20000041854 */
[----:B------:R-:W1:Y:S07]  /*33d0*/  LDSM.16.MT88.4 R8, [R188+0x7800] ;  /* 0x00780000bc08783b */ /* 0x000e6e0000004200 */
[C---:B------:R-:W-:Y:S07]  /*33e0*/  HMMA.16816.F32.BF16 R80, R4.reuse, R24, R80 ;  /* 0x000000180450723c */ /* 0x040fee0000041850 */
[--C-:B------:R-:W-:Y:S01]  /*33f0*/  FFMA.FTZ R24, R142, c[0x0][0x23c], -R137.reuse ;  /* 0x00008f008e187a23 */ /* 0x100fe20000010889 */
[----:B------:R-:W-:Y:S01]  /*3400*/  HMMA.16816.F32.BF16 R68, R4, R26, R68 ;  /* 0x0000001a0444723c */ /* 0x000fe20000041844 */
[----:B------:R-:W-:-:S04]  /*3410*/  FFMA.FTZ R25, R140, c[0x0][0x23c], -R137 ;  /* 0x00008f008c197a23 */ /* 0x000fc80000010889 */
[----:B------:R-:W-:Y:S02]  /*3420*/  MUFU.EX2 R24, R24 ;  /* 0x0000001800187308 */ /* 0x000fe40000000800 */
[--C-:B------:R-:W-:Y:S01]  /*3430*/  FFMA.FTZ R26, R132, c[0x0][0x23c], -R137.reuse ;  /* 0x00008f00841a7a23 */ /* 0x100fe20000010889 */
[----:B------:R-:W-:Y:S01]  /*3440*/  F2FP.BF16.PACK_AB R4, R155, R152 ;  /* 0x000000989b04723e */ /* 0x000fe200000010ff */
[----:B------:R-:W-:Y:S01]  /*3450*/  FFMA.FTZ R27, R66, c[0x0][0x23c], -R137 ;  /* 0x00008f00421b7a23 */ /* 0x000fe20000010889 */
[----:B--2---:R-:W-:Y:S01]  /*3460*/  F2FP.BF16.PACK_AB R5, R158, R149 ;  /* 0x000000959e05723e */ /* 0x004fe200000010ff */
[----:B------:R-:W-:Y:S01]  /*3470*/  FADD.FTZ R152, R152, R139 ;  /* 0x0000008b98987221 */ /* 0x000fe20000010000 */
[----:B------:R-:W-:Y:S01]  /*3480*/  F2FP.BF16.PACK_AB R6, R211, R154 ;  /* 0x0000009ad306723e */ /* 0x000fe200000010ff */
[----:B------:R-:W2:Y:S01]  /*3490*/  MUFU.EX2 R25, R25 ;  /* 0x0000001900197308 */ /* 0x000ea20000000800 */
[----:B---3--:R-:W-:Y:S01]  /*34a0*/  F2FP.BF16.PACK_AB R7, R150, R143 ;  /* 0x0000008f9607723e */ /* 0x008fe200000010ff */
[----:B------:R-:W-:-:S02]  /*34b0*/  FADD.FTZ R149, R149, R148 ;  /* 0x0000009495957221 */ /* 0x000fc40000010000 */
[----:B------:R-:W-:Y:S02]  /*34c0*/  FADD.FTZ R155, R155, R152 ;  /* 0x000000989b9b7221 */ /* 0x000fe40000010000 */
[----:B------:R-:W-:Y:S02]  /*34d0*/  FADD.FTZ R158, R158, R149 ;  /* 0x000000959e9e7221 */ /* 0x000fe40000010000 */
[----:B------:R-:W-:Y:S01]  /*34e0*/  MUFU.EX2 R26, R26 ;  /* 0x0000001a001a7308 */ /* 0x000fe20000000800 */
[----:B-----5:R-:W-:Y:S01]  /*34f0*/  HMMA.16816.F32.BF16 R124, R4, R20, R124 ;  /* 0x00000014047c723c */ /* 0x020fe2000004187c */
[----:B------:R-:W-:Y:S02]  /*3500*/  FADD.FTZ R154, R154, R155 ;  /* 0x0000009b9a9a7221 */ /* 0x000fe40000010000 */
[----:B------:R-:W-:Y:S02]  /*3510*/  FADD.FTZ R143, R143, R158 ;  /* 0x0000009e8f8f7221 */ /* 0x000fe40000010000 */
[----:B------:R-:W-:-:S02]  /*3520*/  FADD.FTZ R211, R211, R154 ;  /* 0x0000009ad3d37221 */ /* 0x000fc40000010000 */
[----:B------:R-:W3:Y:S01]  /*3530*/  MUFU.EX2 R27, R27 ;  /* 0x0000001b001b7308 */ /* 0x000ee20000000800 */
[----:B------:R-:W-:Y:S01]  /*3540*/  HMMA.16816.F32.BF16 R120, R4, R22, R120 ;  /* 0x000000160478723c */ /* 0x000fe20000041878 */
[----:B------:R-:W-:-:S07]  /*3550*/  FADD.FTZ R209, R150, R143 ;  /* 0x0000008f96d17221 */ /* 0x000fce0000010000 */
[C---:B-1----:R-:W-:Y:S08]  /*3560*/  HMMA.16816.F32.BF16 R108, R4.reuse, R16, R108 ;  /* 0x00000010046c723c */ /* 0x042ff0000004186c */
[C---:B------:R-:W-:Y:S08]  /*3570*/  HMMA.16816.F32.BF16 R104, R4.reuse, R18, R104 ;  /* 0x000000120468723c */ /* 0x040ff00000041868 */
[C---:B----4-:R-:W-:Y:S08]  /*3580*/  HMMA.16816.F32.BF16 R92, R4.reuse, R12, R92 ;  /* 0x0000000c045c723c */ /* 0x050ff0000004185c */
[C---:B------:R-:W-:Y:S08]  /*3590*/  HMMA.16816.F32.BF16 R88, R4.reuse, R14, R88 ;  /* 0x0000000e0458723c */ /* 0x040ff00000041858 */
[C---:B------:R-:W-:Y:S08]  /*35a0*/  HMMA.16816.F32.BF16 R76, R4.reuse, R8, R76 ;  /* 0x00000008044c723c */ /* 0x040ff0000004184c */
[----:B------:R-:W-:Y:S07]  /*35b0*/  HMMA.16816.F32.BF16 R72, R4, R10, R72 ;  /* 0x0000000a0448723c */ /* 0x000fee0000041848 */
[----:B------:R-:W-:Y:S01]  /*35c0*/  F2FP.BF16.PACK_AB R4, R151, R30 ;  /* 0x0000001e9704723e */ /* 0x000fe200000010ff */
[----:B------:R-:W-:Y:S01]  /*35d0*/  FADD.FTZ R30, R30, R31 ;  /* 0x0000001f1e1e7221 */ /* 0x000fe20000010000 */
[----:B--2---:R-:W-:Y:S01]  /*35e0*/  F2FP.BF16.PACK_AB R5, R25, R24 ;  /* 0x000000181905723e */ /* 0x004fe200000010ff */
[----:B------:R-:W-:Y:S01]  /*35f0*/  FADD.FTZ R24, R24, R159 ;  /* 0x0000009f18187221 */ /* 0x000fe20000010000 */
[----:B------:R-:W-:Y:S01]  /*3600*/  F2FP.BF16.PACK_AB R6, R213, R156 ;  /* 0x0000009cd506723e */ /* 0x000fe200000010ff */
[----:B------:R-:W-:Y:S01]  /*3610*/  FADD.FTZ R151, R151, R30 ;  /* 0x0000001e97977221 */ /* 0x000fe20000010000 */
[----:B---3--:R-:W-:Y:S01]  /*3620*/  F2FP.BF16.PACK_AB R7, R27, R26 ;  /* 0x0000001a1b07723e */ /* 0x008fe200000010ff */
[----:B------:R-:W-:-:S02]  /*3630*/  FADD.FTZ R25, R25, R24 ;  /* 0x0000001819197221 */ /* 0x000fc40000010000 */
[----:B------:R-:W-:Y:S02]  /*3640*/  FADD.FTZ R156, R156, R151 ;  /* 0x000000979c9c7221 */ /* 0x000fe40000010000 */
[----:B------:R-:W-:Y:S02]  /*3650*/  FADD.FTZ R26, R26, R25 ;  /* 0x000000191a1a7221 */ /* 0x000fe40000010000 */
[----:B------:R-:W-:Y:S01]  /*3660*/  HMMA.16816.F32.BF16 R128, R4, R20, R128 ;  /* 0x000000140480723c */ /* 0x000fe20000041880 */
[----:B------:R-:W-:Y:S02]  /*3670*/  FADD.FTZ R213, R213, R156 ;  /* 0x0000009cd5d57221 */ /* 0x000fe40000010000 */
[----:B------:R-:W-:-:S05]  /*3680*/  FADD.FTZ R210, R27, R26 ;  /* 0x0000001a1bd27221 */ /* 0x000fca0000010000 */
[C---:B------:R-:W-:Y:S08]  /*3690*/  HMMA.16816.F32.BF16 R116, R4.reuse, R22, R116 ;  /* 0x000000160474723c */ /* 0x040ff00000041874 */
[C---:B------:R-:W-:Y:S08]  /*36a0*/  HMMA.16816.F32.BF16 R112, R4.reuse, R16, R112 ;  /* 0x000000100470723c */ /* 0x040ff00000041870 */
[C---:B------:R-:W-:Y:S08]  /*36b0*/  HMMA.16816.F32.BF16 R100, R4.reuse, R18, R100 ;  /* 0x000000120464723c */ /* 0x040ff00000041864 */
[C---:B------:R-:W-:Y:S08]  /*36c0*/  HMMA.16816.F32.BF16 R96, R4.reuse, R12, R96 ;  /* 0x0000000c0460723c */ /* 0x040ff00000041860 */
[C---:B------:R-:W-:Y:S08]  /*36d0*/  HMMA.16816.F32.BF16 R84, R4.reuse, R14, R84 ;  /* 0x0000000e0454723c */ /* 0x040ff00000041854 */
[C---:B------:R-:W-:Y:S08]  /*36e0*/  HMMA.16816.F32.BF16 R80, R4.reuse, R8, R80 ;  /* 0x000000080450723c */ /* 0x040ff00000041850 */
[----:B------:R-:W-:Y:S01]  /*36f0*/  HMMA.16816.F32.BF16 R68, R4, R10, R68 ;  /* 0x0000000a0444723c */ /* 0x000fe20000041844 */
[----:B------:R-:W-:Y:S01]  /*3700*/  @!UPT UIADD3 URZ, URZ, URZ, URZ ;  /* 0x0000003f3f3ff290 */ /* 0x000fe2000fffe03f */
[----:B------:R-:W-:Y:S11]  /*3710*/  @!P0 BRA `(.L_x_1208) ;  /* 0x00002f2000008947 */ /* 0x000ff60003800000 */
[----:B------:R-:W-:Y:S01]  /*3720*/  LEA.HI.SX32 R208, R3, 0xfffffffe, 0x1a ;  /* 0xfffffffe03d07811 */ /* 0x000fe200078fd2ff */
[----:B------:R-:W-:Y:S01]  /*3730*/  IMAD.MOV.U32 R2, RZ, RZ, R135 ;  /* 0x000000ffff027224 */ /* 0x000fe200078e0087 */
[----:B------:R-:W-:Y:S01]  /*3740*/  MOV R0, R133 ;  /* 0x0000008500007202 */ /* 0x000fe20000000f00 */
[----:B------:R-:W-:Y:S01]  /*3750*/  IMAD.MOV.U32 R3, RZ, RZ, R136 ;  /* 0x000000ffff037224 */ /* 0x000fe200078e0088 */
[----:B------:R-:W-:Y:S01]  /*3760*/  MOV R139, R134 ;  /* 0x00000086008b7202 */ /* 0x000fe20000000f00 */
[----:B------:R-:W-:Y:S06]  /*3770*/  BRA `(.L_x_1209) ;  /* 0x0000019000007947 */ /* 0x000fec0003800000 */
.L_x_1211:
[----:B------:R-:W-:Y:S04]  /*3780*/  IADD3 R5, R208, -0x1, RZ ;  /* 0xffffffffd0057810 */ /* 0x000fe80007ffe0ff */
[----:B------:R-:W-:Y:S01]  /*3790*/  SHF.R.S32.HI R4, RZ, 0x1f, R5 ;  /* 0x0000001fff047819 */ /* 0x000fe20000011405 */
[C---:B------:R-:W-:Y:S04]  /*37a0*/  IMAD.WIDE.U32 R20, R5.reuse, c[0x0][0x198], RZ ;  /* 0x0000660005147a25 */ /* 0x040fe800078e00ff */
        /* <DEDUP_REMOVED lines=22> */
.L_x_1209:
        /* <DEDUP_REMOVED lines=20> */
[----:B------:R-:W-:Y:S01]  /*3a50*/  IADD3.X R137, R181, UR5, RZ, P0, !PT ;  /* 0x00000005b5897c10 */ /* 0x000fe200087fe4ff */
[----:B------:R1:W-:Y:S01]  /*3a60*/  LDGSTS.E.BYPASS.LTC128B.128 [R200+0x6800], [R176.64] ;  /* 0x06800000b0c87fae */ /* 0x0003e2000b901d48 */
[----:B------:R-:W-:Y:S07]  /*3a70*/  ISETP.GT.AND P0, PT, R208, RZ, PT ;  /* 0x000000ffd000720c */ /* 0x000fee0003f04270 */
[----:B------:R2:W-:Y:S08]  /*3a80*/  LDGSTS.E.BYPASS.LTC128B.128 [R200+0x7000], [R180.64] ;  /* 0x07000000b4c87fae */ /* 0x0005f0000b901d48 */
[----:B------:R3:W-:Y:S08]  /*3a90*/  LDGSTS.E.BYPASS.LTC128B.128 [R200+0x7800], [R136.64] ;  /* 0x0780000088c87fae */ /* 0x0007f0000b901d48 */
[----:B------:R-:W-:Y:S08]  /*3aa0*/  LDSM.16.M88.4 R132, [R198] ;  /* 0x00000000c684783b */ /* 0x000ff00000000200 */
[----:B------:R-:W0:Y:S08]  /*3ab0*/  LDGDEPBAR ;  /* 0x00000000000079af */ /* 0x000e300000000000 */
[----:B------:R-:W4:Y:S08]  /*3ac0*/  LDSM.16.M88.4 R140, [R197] ;  /* 0x00000000c58c783b */ /* 0x000f300000000200 */
[----:B------:R-:W5:Y:S08]  /*3ad0*/  LDSM.16.M88.4 R144, [R198+0x2000] ;  /* 0x00200000c690783b */ /* 0x000f700000000200 */
[----:B------:R-:W1:Y:S08]  /*3ae0*/  LDSM.16.M88.4 R148, [R197+0x800] ;  /* 0x00080000c594783b */ /* 0x000e700000000200 */
[----:B------:R-:W1:Y:S08]  /*3af0*/  LDSM.16.M88.4 R152, [R197+0x1000] ;  /* 0x00100000c598783b */ /* 0x000e700000000200 */
[----:B------:R-:W1:Y:S08]  /*3b00*/  LDSM.16.M88.4 R156, [R197+0x1800] ;  /* 0x00180000c59c783b */ /* 0x000e700000000200 */
[----:B------:R-:W-:Y:S08]  /*3b10*/  LDSM.16.M88.4 R160, [R196] ;  /* 0x00000000c4a0783b */ /* 0x000ff00000000200 */
[----:B------:R-:W3:Y:S08]  /*3b20*/  LDSM.16.M88.4 R164, [R195] ;  /* 0x00000000c3a4783b */ /* 0x000ef00000000200 */
[----:B------:R-:W3:Y:S08]  /*3b30*/  LDSM.16.M88.4 R168, [R196+0x2000] ;  /* 0x00200000c4a8783b */ /* 0x000ef00000000200 */
[----:B------:R-:W3:Y:S08]  /*3b40*/  LDSM.16.M88.4 R172, [R195+0x800] ;  /* 0x00080000c3ac783b */ /* 0x000ef00000000200 */
[----:B-1----:R-:W-:Y:S08]  /*3b50*/  LDSM.16.M88.4 R176, [R185] ;  /* 0x00000000b9b0783b */ /* 0x002ff00000000200 */
[----:B--2---:R-:W-:Y:S01]  /*3b60*/  LDSM.16.M88.4 R180, [R184] ;  /* 0x00000000b8b4783b */ /* 0x004fe20000000200 */
[-C--:B----4-:R-:W-:Y:S08]  /*3b70*/  HMMA.16816.F32.BF16 R4, R132, R140.reuse, RZ ;  /* 0x0000008c8404723c */ /* 0x090ff000000418ff */
[C---:B-----5:R-:W-:Y:S08]  /*3b80*/  HMMA.16816.F32.BF16 R8, R144.reuse, R140, RZ ;  /* 0x0000008c9008723c */ /* 0x060ff000000418ff */
[-C--:B------:R-:W-:Y:S08]  /*3b90*/  HMMA.16816.F32.BF16 R12, R144, R142.reuse, RZ ;  /* 0x0000008e900c723c */ /* 0x080ff000000418ff */
[C---:B------:R-:W-:Y:S01]  /*3ba0*/  HMMA.16816.F32.BF16 R16, R132.reuse, R142, RZ ;  /* 0x0000008e8410723c */ /* 0x040fe200000418ff */
[----:B------:R-:W-:Y:S07]  /*3bb0*/  LDSM.16.M88.4 R140, [R195+0x1800] ;  /* 0x00180000c38c783b */ /* 0x000fee0000000200 */
[-C--:B------:R-:W-:Y:S08]  /*3bc0*/  HMMA.16816.F32.BF16 R20, R132, R148.reuse, RZ ;  /* 0x000000948414723c */ /* 0x080ff000000418ff */
[C---:B------:R-:W-:Y:S08]  /*3bd0*/  HMMA.16816.F32.BF16 R24, R144.reuse, R148, RZ ;  /* 0x000000949018723c */ /* 0x040ff000000418ff */
[-C--:B------:R-:W-:Y:S08]  /*3be0*/  HMMA.16816.F32.BF16 R28, R144, R150.reuse, RZ ;  /* 0x00000096901c723c */ /* 0x080ff000000418ff */
[C---:B------:R-:W-:Y:S01]  /*3bf0*/  HMMA.16816.F32.BF16 R32, R132.reuse, R150, RZ ;  /* 0x000000968420723c */ /* 0x040fe200000418ff */
[----:B------:R-:W-:Y:S07]  /*3c00*/  LDSM.16.M88.4 R148, [R193] ;  /* 0x00000000c194783b */ /* 0x000fee0000000200 */
[-C--:B------:R-:W-:Y:S08]  /*3c10*/  HMMA.16816.F32.BF16 R36, R132, R152.reuse, RZ ;  /* 0x000000988424723c */ /* 0x080ff000000418ff */
[C---:B------:R-:W-:Y:S08]  /*3c20*/  HMMA.16816.F32.BF16 R40, R144.reuse, R152, RZ ;  /* 0x000000989028723c */ /* 0x040ff000000418ff */
[-C--:B------:R-:W-:Y:S08]  /*3c30*/  HMMA.16816.F32.BF16 R44, R144, R154.reuse, RZ ;  /* 0x0000009a902c723c */ /* 0x080ff000000418ff */
[C---:B------:R-:W-:Y:S01]  /*3c40*/  HMMA.16816.F32.BF16 R48, R132.reuse, R154, RZ ;  /* 0x0000009a8430723c */ /* 0x040fe200000418ff */
[----:B------:R-:W-:Y:S07]  /*3c50*/  LDSM.16.M88.4 R152, [R194+0x2000] ;  /* 0x00200000c298783b */ /* 0x000fee0000000200 */
[-C--:B------:R-:W-:Y:S08]  /*3c60*/  HMMA.16816.F32.BF16 R52, R132, R156.reuse, RZ ;  /* 0x0000009c8434723c */ /* 0x080ff000000418ff */
[C---:B------:R-:W-:Y:S08]  /*3c70*/  HMMA.16816.F32.BF16 R56, R144.reuse, R156, RZ ;  /* 0x0000009c9038723c */ /* 0x040ff000000418ff */
[-C--:B------:R-:W-:Y:S01]  /*3c80*/  HMMA.16816.F32.BF16 R60, R144, R158.reuse, RZ ;  /* 0x0000009e903c723c */ /* 0x080fe200000418ff */
[----:B------:R-:W-:Y:S07]  /*3c90*/  LDSM.16.M88.4 R144, [R194] ;  /* 0x00000000c290783b */ /* 0x000fee0000000200 */
[----:B------:R-:W-:Y:S01]  /*3ca0*/  HMMA.16816.F32.BF16 R64, R132, R158, RZ ;  /* 0x0000009e8440723c */ /* 0x000fe200000418ff */
[----:B------:R-:W1:Y:S07]  /*3cb0*/  LDSM.16.M88.4 R132, [R195+0x1000] ;  /* 0x00100000c384783b */ /* 0x000e6e0000000200 */
[-C--:B---3--:R-:W-:Y:S01]  /*3cc0*/  HMMA.16816.F32.BF16 R4, R160, R164.reuse, R4 ;  /* 0x000000a4a004723c */ /* 0x088fe20000041804 */
[----:B------:R-:W2:Y:S07]  /*3cd0*/  LDSM.16.M88.4 R156, [R187] ;  /* 0x00000000bb9c783b */ /* 0x000eae0000000200 */
[C---:B------:R-:W-:Y:S08]  /*3ce0*/  HMMA.16816.F32.BF16 R8, R168.reuse, R164, R8 ;  /* 0x000000a4a808723c */ /* 0x040ff00000041808 */
[-C--:B------:R-:W-:Y:S08]  /*3cf0*/  HMMA.16816.F32.BF16 R12, R168, R166.reuse, R12 ;  /* 0x000000a6a80c723c */ /* 0x080ff0000004180c */
[C---:B------:R-:W-:Y:S01]  /*3d00*/  HMMA.16816.F32.BF16 R16, R160.reuse, R166, R16 ;  /* 0x000000a6a010723c */ /* 0x040fe20000041810 */
[----:B------:R-:W3:Y:S07]  /*3d10*/  LDSM.16.M88.4 R164, [R186] ;  /* 0x00000000baa4783b */ /* 0x000eee0000000200 */
[-C--:B------:R-:W-:Y:S08]  /*3d20*/  HMMA.16816.F32.BF16 R20, R160, R172.reuse, R20 ;  /* 0x000000aca014723c */ /* 0x080ff00000041814 */
[C---:B------:R-:W-:Y:S08]  /*3d30*/  HMMA.16816.F32.BF16 R24, R168.reuse, R172, R24 ;  /* 0x000000aca818723c */ /* 0x040ff00000041818 */
[-C--:B------:R-:W-:Y:S08]  /*3d40*/  HMMA.16816.F32.BF16 R28, R168, R174.reuse, R28 ;  /* 0x000000aea81c723c */ /* 0x080ff0000004181c */
[C---:B------:R-:W-:Y:S01]  /*3d50*/  HMMA.16816.F32.BF16 R32, R160.reuse, R174, R32 ;  /* 0x000000aea020723c */ /* 0x040fe20000041820 */
[----:B------:R-:W4:Y:S07]  /*3d60*/  LDSM.16.M88.4 R172, [R192] ;  /* 0x00000000c0ac783b */ /* 0x000f2e0000000200 */
        /* <DEDUP_REMOVED lines=8> */
[----:B------:R-:W-:Y:S01]  /*3df0*/  HMMA.16816.F32.BF16 R64, R160, R142, R64 ;  /* 0x0000008ea040723c */ /* 0x000fe20000041840 */
[----:B------:R-:W5:Y:S07]  /*3e00*/  LDSM.16.M88.4 R140, [R184+0x800] ;  /* 0x00080000b88c783b */ /* 0x000f6e0000000200 */
        /* <DEDUP_REMOVED lines=15> */
[----:B------:R-:W-:Y:S01]  /*3f00*/  HMMA.16816.F32.BF16 R64, R144, R178, R64 ;  /* 0x000000b29040723c */ /* 0x000fe20000041840 */
[----:B------:R-:W2:Y:S07]  /*3f10*/  LDSM.16.M88.4 R144, [R184+0x1000] ;  /* 0x00100000b890783b */ /* 0x000eae0000000200 */
[-C--:B----4-:R-:W-:Y:S08]  /*3f20*/  HMMA.16816.F32.BF16 R4, R172, R180.reuse, R4 ;  /* 0x000000b4ac04723c */ /* 0x090ff00000041804 */
[C---:B-1----:R-:W-:Y:S08]  /*3f30*/  HMMA.16816.F32.BF16 R8, R132.reuse, R180, R8 ;  /* 0x000000b48408723c */ /* 0x042ff00000041808 */
[-C--:B------:R-:W-:Y:S08]  /*3f40*/  HMMA.16816.F32.BF16 R12, R132, R182.reuse, R12 ;  /* 0x000000b6840c723c */ /* 0x080ff0000004180c */
[C---:B------:R-:W-:Y:S04]  /*3f50*/  HMMA.16816.F32.BF16 R16, R172.reuse, R182, R16 ;  /* 0x000000b6ac10723c */ /* 0x040fe80000041810 */
[----:B------:R-:W-:Y:S02]  /*3f60*/  FMUL.FTZ R250, R7, c[0x0][0x2ec] ;  /* 0x0000bb0007fa7a20 */ /* 0x000fe40000410000 */
[----:B------:R-:W-:Y:S02]  /*3f70*/  FMUL.FTZ R252, R4, c[0x0][0x2ec] ;  /* 0x0000bb0004fc7a20 */ /* 0x000fe40000410000 */
[-C--:B-----5:R-:W-:Y:S02]  /*3f80*/  HMMA.16816.F32.BF16 R20, R172, R140.reuse, R20 ;  /* 0x0000008cac14723c */ /* 0x0a0fe40000041814 */
[----:B------:R-:W1:Y:S02]  /*3f90*/  MUFU.TANH R250, R250 ;  /* 0x000000fa00fa7308 */ /* 0x000e640000002400 */
[----:B------:R-:W-:Y:S02]  /*3fa0*/  FMUL.FTZ R249, R9, c[0x0][0x2ec] ;  /* 0x0000bb0009f97a20 */ /* 0x000fe40000410000 */
[----:B------:R-:W-:Y:S02]  /*3fb0*/  FMUL.FTZ R247, R10, c[0x0][0x2ec] ;  /* 0x0000bb000af77a20 */ /* 0x000fe40000410000 */
[C---:B------:R-:W-:Y:S04]  /*3fc0*/  HMMA.16816.F32.BF16 R24, R132.reuse, R140, R24 ;  /* 0x0000008c8418723c */ /* 0x040fe80000041818 */
[----:B------:R-:W3:Y:S01]  /*3fd0*/  MUFU.TANH R252, R252 ;  /* 0x000000fc00fc7308 */ /* 0x000ee20000002400 */
[----:B------:R-:W-:Y:S02]  /*3fe0*/  FMUL.FTZ R138, R13, c[0x0][0x2ec] ;  /* 0x0000bb000d8a7a20 */ /* 0x000fe40000410000 */
[----:B------:R-:W-:Y:S01]  /*3ff0*/  FMUL.FTZ R176, R12, c[0x0][0x2ec] ;  /* 0x0000bb000cb07a20 */ /* 0x000fe20000410000 */
[-C--:B------:R-:W-:Y:S04]  /*4000*/  HMMA.16816.F32.BF16 R28, R132, R142.reuse, R28 ;  /* 0x0000008e841c723c */ /* 0x080fe8000004181c */
[----:B------:R-:W-:Y:S02]  /*4010*/  FMUL.FTZ R137, R14, c[0x0][0x2ec] ;  /* 0x0000bb000e897a20 */ /* 0x000fe40000410000 */
[----:B------:R4:W1:Y:S01]  /*4020*/  MUFU.TANH R7, R138 ;  /* 0x0000008a00077308 */ /* 0x0008620000002400 */
[----:B------:R-:W-:Y:S01]  /*4030*/  FMUL.FTZ R178, R16, c[0x0][0x2ec] ;  /* 0x0000bb0010b27a20 */ /* 0x000fe20000410000 */
[C---:B------:R-:W-:Y:S01]  /*4040*/  HMMA.16816.F32.BF16 R32, R172.reuse, R142, R32 ;  /* 0x0000008eac20723c */ /* 0x040fe20000041820 */
[----:B------:R-:W5:Y:S01]  /*4050*/  LDSM.16.M88.4 R140, [R184+0x1800] ;  /* 0x00180000b88c783b */ /* 0x000f620000000200 */
[----:B------:R-:W-:Y:S04]  /*4060*/  DEPBAR.LE SB0, 0x0 ;  /* 0x000080000000791a */ /* 0x000fe80000000000 */
[----:B------:R-:W-:Y:S02]  /*4070*/  FMUL.FTZ R136, R15, c[0x0][0x2ec] ;  /* 0x0000bb000f887a20 */ /* 0x000fe40000410000 */
[----:B------:R1:W1:Y:S01]  /*4080*/  MUFU.TANH R9, R176 ;  /* 0x000000b000097308 */ /* 0x0002620000002400 */
[----:B------:R-:W-:Y:S01]  /*4090*/  BAR.SYNC.DEFER_BLOCKING 0x0 ;  /* 0x0000000000007b1d */ /* 0x000fe20000010000 */
[-C--:B--2---:R-:W-:Y:S05]  /*40a0*/  HMMA.16816.F32.BF16 R36, R172, R144.reuse, R36 ;  /* 0x00000090ac24723c */ /* 0x084fea0000041824 */
[----:B------:R-:W-:Y:S02]  /*40b0*/  FMUL.FTZ R177, R17, c[0x0][0x2ec] ;  /* 0x0000bb0011b17a20 */ /* 0x000fe40000410000 */
[----:B------:R-:W-:Y:S01]  /*40c0*/  FMUL.FTZ R179, R20, c[0x0][0x2ec] ;  /* 0x0000bb0014b37a20 */ /* 0x000fe20000410000 */
[----:B------:R2:W2:Y:S01]  /*40d0*/  MUFU.TANH R14, R137 ;  /* 0x00000089000e7308 */ /* 0x0004a20000002400 */
[C---:B------:R-:W-:Y:S04]  /*40e0*/  HMMA.16816.F32.BF16 R40, R132.reuse, R144, R40 ;  /* 0x000000908428723c */ /* 0x040fe80000041828 */
[----:B----4-:R-:W-:Y:S02]  /*40f0*/  FMUL.FTZ R138, R19, c[0x0][0x2ec] ;  /* 0x0000bb00138a7a20 */ /* 0x010fe40000410000 */
[----:B------:R-:W-:Y:S02]  /*4100*/  FMUL.FTZ R248, R11, c[0x0][0x2ec] ;  /* 0x0000bb000bf87a20 */ /* 0x000fe40000410000 */
[-C--:B------:R-:W-:Y:S01]  /*4110*/  HMMA.16816.F32.BF16 R44, R132, R146.reuse, R44 ;  /* 0x00000092842c723c */ /* 0x080fe2000004182c */
[----:B------:R4:W3:Y:S03]  /*4120*/  MUFU.TANH R15, R178 ;  /* 0x000000b2000f7308 */ /* 0x0008e60000002400 */
[----:B------:R-:W-:Y:S02]  /*4130*/  FMUL.FTZ R223, R5, c[0x0][0x2ec] ;  /* 0x0000bb0005df7a20 */ /* 0x000fe40000410000 */
[----:B-1----:R-:W-:Y:S02]  /*4140*/  FMUL.FTZ R176, R18, c[0x0][0x2ec] ;  /* 0x0000bb0012b07a20 */ /* 0x002fe40000410000 */
[C---:B------:R-:W-:Y:S03]  /*4150*/  HMMA.16816.F32.BF16 R48, R172.reuse, R146, R48 ;  /* 0x00000092ac30723c */ /* 0x040fe60000041830 */
[----:B------:R1:W1:Y:S01]  /*4160*/  MUFU.TANH R17, R138 ;  /* 0x0000008a00117308 */ /* 0x0002620000002400 */
[----:B------:R-:W-:Y:S02]  /*4170*/  FMUL.FTZ R251, R6, c[0x0][0x2ec] ;  /* 0x0000bb0006fb7a20 */ /* 0x000fe40000410000 */
[----:B------:R-:W-:Y:S02]  /*4180*/  FMUL.FTZ R244, R8, c[0x0][0x2ec] ;  /* 0x0000bb0008f47a20 */ /* 0x000fe40000410000 */
[-C--:B-----5:R-:W-:Y:S04]  /*4190*/  HMMA.16816.F32.BF16 R52, R172, R140.reuse, R52 ;  /* 0x0000008cac34723c */ /* 0x0a0fe80000041834 */
[----:B--2---:R-:W-:Y:S01]  /*41a0*/  FMUL.FTZ R137, R22, c[0x0][0x2ec] ;  /* 0x0000bb0016897a20 */ /* 0x004fe20000410000 */
[----:B------:R2:W2:Y:S01]  /*41b0*/  MUFU.TANH R10, R136 ;  /* 0x00000088000a7308 */ /* 0x0004a20000002400 */
[----:B------:R-:W-:Y:S02]  /*41c0*/  FMUL.FTZ R245, R24, c[0x0][0x2ec] ;  /* 0x0000bb0018f57a20 */ /* 0x000fe40000410000 */
[C---:B------:R-:W-:Y:S04]  /*41d0*/  HMMA.16816.F32.BF16 R56, R132.reuse, R140, R56 ;  /* 0x0000008c8438723c */ /* 0x040fe80000041838 */
[----:B----4-:R-:W-:Y:S02]  /*41e0*/  FMUL.FTZ R178, R21, c[0x0][0x2ec] ;  /* 0x0000bb0015b27a20 */ /* 0x010fe40000410000 */
[----:B------:R-:W-:Y:S01]  /*41f0*/  FMUL.FTZ R243, R25, c[0x0][0x2ec] ;  /* 0x0000bb0019f37a20 */ /* 0x000fe20000410000 */
[----:B------:R-:W4:Y:S01]  /*4200*/  MUFU.TANH R167, R177 ;  /* 0x000000b100a77308 */ /* 0x000f220000002400 */
[-C--:B------:R-:W-:Y:S04]  /*4210*/  HMMA.16816.F32.BF16 R60, R132, R142.reuse, R60 ;  /* 0x0000008e843c723c */ /* 0x080fe8000004183c */
[----:B-1----:R-:W-:Y:S02]  /*4220*/  FMUL.FTZ R138, R32, c[0x0][0x2ec] ;  /* 0x0000bb00208a7a20 */ /* 0x002fe40000410000 */
[----:B------:R-:W-:Y:S02]  /*4230*/  FMUL.FTZ R242, R26, c[0x0][0x2ec] ;  /* 0x0000bb001af27a20 */ /* 0x000fe40000410000 */
[----:B------:R-:W-:Y:S01]  /*4240*/  HMMA.16816.F32.BF16 R64, R172, R142, R64 ;  /* 0x0000008eac40723c */ /* 0x000fe20000041840 */
[----:B------:R-:W1:Y:S03]  /*4250*/  MUFU.TANH R165, R176 ;  /* 0x000000b000a57308 */ /* 0x000e660000002400 */
[----:B------:R-:W-:Y:S02]  /*4260*/  FMUL.FTZ R240, R27, c[0x0][0x2ec] ;  /* 0x0000bb001bf07a20 */ /* 0x000fe40000410000 */
[----:B--2---:R-:W-:Y:S02]  /*4270*/  FMUL.FTZ R136, R23, c[0x0][0x2ec] ;  /* 0x0000bb0017887a20 */ /* 0x004fe40000410000 */
[----:B------:R-:W-:Y:S03]  /*4280*/  FMUL.FTZ R241, R28, c[0x0][0x2ec] ;  /* 0x0000bb001cf17a20 */ /* 0x000fe60000410000 */
[----:B------:R-:W2:Y:S01]  /*4290*/  MUFU.TANH R13, R179 ;  /* 0x000000b3000d7308 */ /* 0x000ea20000002400 */
        /* <DEDUP_REMOVED lines=26> */
[----:B-----5:R-:W-:Y:S02]  /*4440*/  FMUL.FTZ R137, R33, c[0x0][0x2ec] ;  /* 0x0000bb0021897a20 */ /* 0x020fe40000410000 */
[----:B------:R-:W-:Y:S02]  /*4450*/  FMUL.FTZ R214, R54, c[0x0][0x2ec] ;  /* 0x0000bb0036d67a20 */ /* 0x000fe40000410000 */
[----:B------:R-:W-:Y:S01]  /*4460*/  FMUL.FTZ R212, R55, c[0x0][0x2ec] ;  /* 0x0000bb0037d47a20 */ /* 0x000fe20000410000 */
[----:B------:R-:W3:Y:S01]  /*4470*/  MUFU.TANH R223, R223 ;  /* 0x000000df00df7308 */ /* 0x000ee20000002400 */
[----:B------:R-:W-:Y:S02]  /*4480*/  FMUL.FTZ R181, R56, c[0x0][0x2ec] ;  /* 0x0000bb0038b57a20 */ /* 0x000fe40000410000 */
[----:B------:R-:W-:Y:S02]  /*4490*/  FMUL.FTZ R180, R57, c[0x0][0x2ec] ;  /* 0x0000bb0039b47a20 */ /* 0x000fe40000410000 */
[----:B------:R-:W-:Y:S02]  /*44a0*/  FMUL.FTZ R178, R58, c[0x0][0x2ec] ;  /* 0x0000bb003ab27a20 */ /* 0x000fe40000410000 */
[----:B------:R-:W-:Y:S02]  /*44b0*/  FMUL.FTZ R177, R59, c[0x0][0x2ec] ;  /* 0x0000bb003bb17a20 */ /* 0x000fe40000410000 */
[----:B------:R-:W-:Y:S01]  /*44c0*/  FMUL.FTZ R176, R60, c[0x0][0x2ec] ;  /* 0x0000bb003cb07a20 */ /* 0x000fe20000410000 */
[----:B------:R-:W3:Y:S01]  /*44d0*/  MUFU.TANH R251, R251 ;  /* 0x000000fb00fb7308 */ /* 0x000ee20000002400 */
[----:B------:R-:W-:Y:S02]  /*44e0*/  FMUL.FTZ R179, R61, c[0x0][0x2ec] ;  /* 0x0000bb003db37a20 */ /* 0x000fe40000410000 */
[----:B-1----:R-:W-:Y:S02]  /*44f0*/  FMUL.FTZ R138, R62, c[0x0][0x2ec] ;  /* 0x0000bb003e8a7a20 */ /* 0x002fe40000410000 */
[----:B------:R-:W-:Y:S02]  /*4500*/  FMUL.FTZ R225, R64, c[0x0][0x2ec] ;  /* 0x0000bb0040e17a20 */ /* 0x000fe40000410000 */
[----:B------:R-:W-:Y:S02]  /*4510*/  FMUL.FTZ R217, R65, c[0x0][0x2ec] ;  /* 0x0000bb0041d97a20 */ /* 0x000fe40000410000 */
[----:B------:R-:W-:Y:S01]  /*4520*/  FMUL.FTZ R183, R66, c[0x0][0x2ec] ;  /* 0x0000bb0042b77a20 */ /* 0x000fe20000410000 */
[----:B------:R-:W1:Y:S01]  /*4530*/  MUFU.TANH R244, R244 ;  /* 0x000000f400f47308 */ /* 0x000e620000002400 */
[----:B------:R-:W-:Y:S02]  /*4540*/  FMUL.FTZ R182, R67, c[0x0][0x2ec] ;  /* 0x0000bb0043b67a20 */ /* 0x000fe40000410000 */
[----:B--2---:R-:W-:Y:S02]  /*4550*/  FMUL.FTZ R136, R34, c[0x0][0x2ec] ;  /* 0x0000bb0022887a20 */ /* 0x004fe40000410000 */
[----:B------:R-:W-:Y:S05]  /*4560*/  FMUL.FTZ R63, R63, c[0x0][0x2ec] ;  /* 0x0000bb003f3f7a20 */ /* 0x000fea0000410000 */
        /* <DEDUP_REMOVED lines=47> */
.L_x_1210:
        /* <DEDUP_REMOVED lines=66> */
[----:B------:R-:W-:Y:S02]  /*4c80*/  IADD3 R208, R208, -0x1, RZ ;  /* 0xffffffffd0d07810 */ /* 0x000fe40007ffe0ff */
[----:B------:R-:W-:Y:S03]  /*4c90*/  FMNMX.FTZ R6, R137, R4, !PT ;  /* 0x0000000489067209 */ /* 0x000fe60007810000 */
[----:B------:R-:W-:Y:S08]  /*4ca0*/  SHFL.BFLY PT, R23, R8, 0x2, 0x1f ;  /* 0x0c401f0008177f89 */ /* 0x000ff000000e0000 */
        /* <DEDUP_REMOVED lines=10> */
[----:B-1----:R-:W-:Y:S05]  /*4d50*/  FMNMX.FTZ R133, R4, R133, !PT ;  /* 0x0000008504857209 */ /* 0x002fea0007810000 */
[----:B------:R-:W-:Y:S01]  /*4d60*/  FADD.FTZ R4, -R133, R0 ;  /* 0x0000000085047221 */ /* 0x000fe20000010100 */
[----:B--2---:R-:W-:Y:S03]  /*4d70*/  FMNMX.FTZ R136, R23, R136, !PT ;  /* 0x0000008817887209 */ /* 0x004fe60007810000 */
[----:B------:R-:W-:Y:S01]  /*4d80*/  FMUL.FTZ R0, R4, c[0x0][0x23c] ;  /* 0x00008f0004007a20 */ /* 0x000fe20000410000 */
[C---:B------:R-:W-:Y:S01]  /*4d90*/  FSETP.NEU.FTZ.AND P1, PT, R136.reuse, -INF , PT ;  /* 0xff8000008800780b */ /* 0x040fe20003f3d000 */
[C---:B------:R-:W-:Y:S02]  /*4da0*/  FMUL.FTZ R230, R136.reuse, c[0x0][0x23c] ;  /* 0x00008f0088e67a20 */ /* 0x040fe40000410000 */
[----:B------:R-:W-:Y:S02]  /*4db0*/  FADD.FTZ R5, -R136, R3 ;  /* 0x0000000388057221 */ /* 0x000fe40000010100 */
[----:B------:R-:W1:Y:S01]  /*4dc0*/  MUFU.EX2 R0, R0 ;  /* 0x0000000000007308 */ /* 0x000e620000000800 */
[----:B---3--:R-:W-:Y:S02]  /*4dd0*/  FMNMX.FTZ R134, R21, R134, !PT ;  /* 0x0000008615867209 */ /* 0x008fe40007810000 */
[----:B------:R-:W2:Y:S01]  /*4de0*/  LDSM.16.MT88.4 R20, [R191+0x6000] ;  /* 0x00600000bf14783b */ /* 0x000ea20000004200 */
[----:B------:R-:W-:Y:S01]  /*4df0*/  FSEL R230, R230, RZ, P1 ;  /* 0x000000ffe6e67208 */ /* 0x000fe20000800000 */
[----:B------:R-:W-:Y:S02]  /*4e00*/  FMUL.FTZ R132, R5, c[0x0][0x23c] ;  /* 0x00008f0005847a20 */ /* 0x000fe40000410000 */
[----:B------:R-:W-:Y:S01]  /*4e10*/  FMUL.FTZ R170, R134, c[0x0][0x23c] ;  /* 0x00008f0086aa7a20 */ /* 0x000fe20000410000 */
[----:B----4-:R-:W-:Y:S01]  /*4e20*/  FMNMX.FTZ R135, R8, R135, !PT ;  /* 0x0000008708877209 */ /* 0x010fe20007810000 */
[--C-:B------:R-:W-:Y:S02]  /*4e30*/  FFMA.FTZ R153, R19, c[0x0][0x23c], -R230.reuse ;  /* 0x00008f0013997a23 */ /* 0x100fe400000108e6 */
[----:B------:R-:W3:Y:S01]  /*4e40*/  MUFU.EX2 R132, R132 ;  /* 0x0000008400847308 */ /* 0x000ee20000000800 */
[--C-:B------:R-:W-:Y:S01]  /*4e50*/  FFMA.FTZ R160, R33, c[0x0][0x23c], -R230.reuse ;  /* 0x00008f0021a07a23 */ /* 0x100fe200000108e6 */
[C---:B------:R-:W-:Y:S01]  /*4e60*/  FSETP.NEU.FTZ.AND P1, PT, R135.reuse, -INF , PT ;  /* 0xff8000008700780b */ /* 0x040fe20003f3d000 */
[----:B------:R-:W-:Y:S02]  /*4e70*/  FMUL.FTZ R4, R135, c[0x0][0x23c] ;  /* 0x00008f0087047a20 */ /* 0x000fe40000410000 */
[----:B------:R-:W-:Y:S02]  /*4e80*/  FFMA.FTZ R158, R223, c[0x0][0x23c], -R230 ;  /* 0x00008f00df9e7a23 */ /* 0x000fe400000108e6 */
[----:B------:R-:W-:Y:S01]  /*4e90*/  FADD.FTZ R2, -R135, R2 ;  /* 0x0000000287027221 */ /* 0x000fe20000010100 */
[----:B------:R-:W-:Y:S01]  /*4ea0*/  FSEL R223, R4, RZ, P1 ;  /* 0x000000ff04df7208 */ /* 0x000fe20000800000 */
[--C-:B------:R-:W-:Y:S01]  /*4eb0*/  FFMA.FTZ R159, R252, c[0x0][0x23c], -R230.reuse ;  /* 0x00008f00fc9f7a23 */ /* 0x100fe200000108e6 */
[----:B------:R-:W-:Y:S01]  /*4ec0*/  MUFU.EX2 R153, R153 ;  /* 0x0000009900997308 */ /* 0x000fe20000000800 */
[----:B------:R-:W-:Y:S01]  /*4ed0*/  FMUL.FTZ R3, R2, c[0x0][0x23c] ;  /* 0x00008f0002037a20 */ /* 0x000fe20000410000 */
[----:B------:R-:W-:Y:S01]  /*4ee0*/  FSETP.NEU.FTZ.AND P1, PT, R134, -INF , PT ;  /* 0xff8000008600780b */ /* 0x000fe20003f3d000 */
[C---:B-1----:R-:W-:Y:S02]  /*4ef0*/  FMUL.FTZ R58, R0.reuse, R78 ;  /* 0x0000004e003a7220 */ /* 0x042fe40000410000 */
[----:B------:R-:W-:Y:S01]  /*4f00*/  FMUL.FTZ R59, R0, R79 ;  /* 0x0000004f003b7220 */ /* 0x000fe20000410000 */
[----:B------:R-:W-:Y:S01]  /*4f10*/  FSEL R170, R170, RZ, P1 ;  /* 0x000000ffaaaa7208 */ /* 0x000fe20000800000 */
[--C-:B------:R-:W-:Y:S01]  /*4f20*/  FFMA.FTZ R149, R17, c[0x0][0x23c], -R223.reuse ;  /* 0x00008f0011957a23 */ /* 0x100fe200000108df */
[----:B------:R-:W-:Y:S01]  /*4f30*/  FSETP.NEU.FTZ.AND P1, PT, R133, -INF , PT ;  /* 0xff8000008500780b */ /* 0x000fe20003f3d000 */
        /* <DEDUP_REMOVED lines=8> */
[C---:B------:R-:W-:Y:S02]  /*4fc0*/  FMUL.FTZ R33, R132.reuse, R101 ;  /* 0x0000006584217220 */ /* 0x040fe40000410000 */
[C---:B------:R-:W-:Y:S02]  /*4fd0*/  FMUL.FTZ R48, R132.reuse, R84 ;  /* 0x0000005484307220 */ /* 0x040fe40000410000 */
[----:B------:R-:W-:Y:S02]  /*4fe0*/  FMUL.FTZ R49, R132, R85 ;  /* 0x0000005584317220 */ /* 0x000fe40000410000 */
[----:B------:R-:W-:Y:S02]  /*4ff0*/  FMUL.FTZ R5, R2, c[0x0][0x23c] ;  /* 0x00008f0002057a20 */ /* 0x000fe40000410000 */
[----:B------:R-:W-:Y:S01]  /*5000*/  FMUL.FTZ R4, R132, R128 ;  /* 0x0000008084047220 */ /* 0x000fe20000410000 */
[----:B------:R-:W3:Y:S01]  /*5010*/  MUFU.EX2 R158, R158 ;  /* 0x0000009e009e7308 */ /* 0x000ee20000000800 */
[C---:B------:R-:W-:Y:S02]  /*5020*/  FMUL.FTZ R26, R0.reuse, R110 ;  /* 0x0000006e001a7220 */ /* 0x040fe40000410000 */
[----:B------:R-:W-:Y:S02]  /*5030*/  FMUL.FTZ R27, R0, R111 ;  /* 0x0000006f001b7220 */ /* 0x000fe40000410000 */
[C---:B-1----:R-:W-:Y:S02]  /*5040*/  FMUL.FTZ R18, R3.reuse, R118 ;  /* 0x0000007603127220 */ /* 0x042fe40000410000 */
[C---:B------:R-:W-:Y:S02]  /*5050*/  FMUL.FTZ R19, R3.reuse, R119 ;  /* 0x0000007703137220 */ /* 0x040fe40000410000 */
[----:B------:R-:W-:Y:S01]  /*5060*/  LDSM.16.MT88.4 R116, [R191+0x7800] ;  /* 0x00780000bf74783b */ /* 0x000fe20000004200 */
[----:B------:R-:W1:Y:S01]  /*5070*/  MUFU.EX2 R2, R5 ;  /* 0x0000000500027308 */ /* 0x000e620000000800 */
[C---:B------:R-:W-:Y:S02]  /*5080*/  FMUL.FTZ R34, R3.reuse, R102 ;  /* 0x0000006603227220 */ /* 0x040fe40000410000 */
[C---:B------:R-:W-:Y:S02]  /*5090*/  FMUL.FTZ R35, R3.reuse, R103 ;  /* 0x0000006703237220 */ /* 0x040fe40000410000 */
[C---:B------:R-:W-:Y:S02]  /*50a0*/  FMUL.FTZ R50, R3.reuse, R86 ;  /* 0x0000005603327220 */ /* 0x040fe40000410000 */
[----:B------:R-:W-:Y:S01]  /*50b0*/  LDSM.16.MT88.4 R100, [R190+0x7800] ;  /* 0x00780000be64783b */ /* 0x000fe20000004200 */
[----:B------:R-:W-:Y:S02]  /*50c0*/  FMUL.FTZ R51, R3, R87 ;  /* 0x0000005703337220 */ /* 0x000fe40000410000 */
[----:B------:R-:W-:Y:S01]  /*50d0*/  MUFU.EX2 R149, R149 ;  /* 0x0000009500957308 */ /* 0x000fe20000000800 */
[--C-:B------:R-:W-:Y:S02]  /*50e0*/  FFMA.FTZ R150, R165, c[0x0][0x23c], -R223.reuse ;  /* 0x00008f00a5967a23 */ /* 0x100fe400000108df */
[----:B------:R-:W-:Y:S01]  /*50f0*/  FMUL.FTZ R165, R133, c[0x0][0x23c] ;  /* 0x00008f0085a57a20 */ /* 0x000fe20000410000 */
[----:B---3--:R-:W-:Y:S01]  /*5100*/  F2FP.BF16.PACK_AB R128, R158, R159 ;  /* 0x0000009f9e80723e */ /* 0x008fe200000010ff */
[----:B------:R-:W-:Y:S01]  /*5110*/  LDSM.16.MT88.4 R84, [R189+0x6800] ;  /* 0x00680000bd54783b */ /* 0x000fe20000004200 */
[----:B------:R-:W-:Y:S02]  /*5120*/  FMUL.FTZ R6, R3, R130 ;  /* 0x0000008203067220 */ /* 0x000fe40000410000 */
[----:B------:R-:W-:Y:S01]  /*5130*/  FMUL.FTZ R30, R0, R106 ;  /* 0x0000006a001e7220 */ /* 0x000fe20000410000 */
[----:B------:R-:W-:Y:S01]  /*5140*/  FSEL R165, R165, RZ, P1 ;  /* 0x000000ffa5a57208 */ /* 0x000fe20000800000 */
[----:B------:R-:W-:Y:S01]  /*5150*/  MUFU.EX2 R150, R150 ;  /* 0x0000009600967308 */ /* 0x000fe20000000800 */
[--C-:B------:R-:W-:Y:S02]  /*5160*/  FFMA.FTZ R152, R251, c[0x0][0x23c], -R223.reuse ;  /* 0x00008f00fb987a23 */ /* 0x100fe400000108df */
[----:B------:R-:W-:Y:S02]  /*5170*/  FFMA.FTZ R151, R250, c[0x0][0x23c], -R223 ;  /* 0x00008f00fa977a23 */ /* 0x000fe400000108df */
[--C-:B------:R-:W-:Y:S02]  /*5180*/  FFMA.FTZ R157, R15, c[0x0][0x23c], -R230.reuse ;  /* 0x00008f000f9d7a23 */ /* 0x100fe400000108e6 */
[----:B------:R-:W-:Y:S02]  /*5190*/  FFMA.FTZ R156, R167, c[0x0][0x23c], -R230 ;  /* 0x00008f00a79c7a23 */ /* 0x000fe400000108e6 */
[C---:B-1----:R-:W-:Y:S01]  /*51a0*/  FMUL.FTZ R56, R2.reuse, R76 ;  /* 0x0000004c02387220 */ /* 0x042fe20000410000 */
[----:B------:R-:W-:Y:S01]  /*51b0*/  MUFU.EX2 R152, R152 ;  /* 0x0000009800987308 */ /* 0x000fe20000000800 */
[----:B------:R-:W-:Y:S02]  /*51c0*/  FMUL.FTZ R57, R2, R77 ;  /* 0x0000004d02397220 */ /* 0x000fe40000410000 */
[----:B------:R-:W-:Y:S01]  /*51d0*/  LDSM.16.MT88.4 R76, [R191+0x6800] ;  /* 0x00680000bf4c783b */ /* 0x000fe20000004200 */
[----:B------:R-:W-:Y:S02]  /*51e0*/  FMUL.FTZ R5, R132, R129 ;  /* 0x0000008184057220 */ /* 0x000fe40000410000 */
[C---:B------:R-:W-:Y:S02]  /*51f0*/  FMUL.FTZ R8, R2.reuse, R124 ;  /* 0x0000007c02087220 */ /* 0x040fe40000410000 */
[----:B------:R-:W-:Y:S02]  /*5200*/  FMUL.FTZ R12, R2, R120 ;  /* 0x00000078020c7220 */ /* 0x000fe40000410000 */
[----:B------:R-:W1:Y:S01]  /*5210*/  MUFU.EX2 R151, R151 ;  /* 0x0000009700977308 */ /* 0x000e620000000800 */
[----:B------:R-:W-:Y:S02]  /*5220*/  FMUL.FTZ R15, R0, R123 ;  /* 0x0000007b000f7220 */ /* 0x000fe40000410000 */
[C---:B------:R-:W-:Y:S02]  /*5230*/  FMUL.FTZ R24, R2.reuse, R108 ;  /* 0x0000006c02187220 */ /* 0x040fe40000410000 */
[C---:B------:R-:W-:Y:S02]  /*5240*/  FMUL.FTZ R25, R2.reuse, R109 ;  /* 0x0000006d02197220 */ /* 0x040fe40000410000 */
[C---:B------:R-:W-:Y:S02]  /*5250*/  FMUL.FTZ R28, R2.reuse, R104 ;  /* 0x00000068021c7220 */ /* 0x040fe40000410000 */
[----:B------:R-:W-:Y:S01]  /*5260*/  FMUL.FTZ R29, R2, R105 ;  /* 0x00000069021d7220 */ /* 0x000fe20000410000 */
[----:B------:R-:W-:Y:S01]  /*5270*/  MUFU.EX2 R157, R157 ;  /* 0x0000009d009d7308 */ /* 0x000fe20000000800 */
[----:B------:R-:W-:Y:S02]  /*5280*/  FMUL.FTZ R31, R0, R107 ;  /* 0x0000006b001f7220 */ /* 0x000fe40000410000 */
[C---:B------:R-:W-:Y:S02]  /*5290*/  FMUL.FTZ R40, R2.reuse, R92 ;  /* 0x0000005c02287220 */ /* 0x040fe40000410000 */
[----:B------:R-:W-:Y:S02]  /*52a0*/  FMUL.FTZ R41, R2, R93 ;  /* 0x0000005d02297220 */ /* 0x000fe40000410000 */
[C---:B------:R-:W-:Y:S02]  /*52b0*/  FMUL.FTZ R42, R0.reuse, R94 ;  /* 0x0000005e002a7220 */ /* 0x040fe40000410000 */
[----:B------:R-:W-:Y:S01]  /*52c0*/  FMUL.FTZ R43, R0, R95 ;  /* 0x0000005f002b7220 */ /* 0x000fe20000410000 */
[----:B------:R-:W3:Y:S01]  /*52d0*/  MUFU.EX2 R156, R156 ;  /* 0x0000009c009c7308 */ /* 0x000ee20000000800 */
[--C-:B------:R-:W-:Y:S02]  /*52e0*/  FFMA.FTZ R144, R9, c[0x0][0x23c], -R170.reuse ;  /* 0x00008f0009907a23 */ /* 0x100fe400000108aa */
[--C-:B------:R-:W-:Y:S01]  /*52f0*/  FFMA.FTZ R143, R7, c[0x0][0x23c], -R170.reuse ;  /* 0x00008f00078f7a23 */ /* 0x100fe200000108aa */
[----:B-1----:R-:W-:Y:S01]  /*5300*/  F2FP.BF16.PACK_AB R129, R151, R152 ;  /* 0x000000989781723e */ /* 0x002fe200000010ff */
[--C-:B------:R-:W-:Y:S02]  /*5310*/  FFMA.FTZ R140, R14, c[0x0][0x23c], -R165.reuse ;  /* 0x00008f000e8c7a23 */ /* 0x100fe400000108a5 */
[--C-:B------:R-:W-:Y:S02]  /*5320*/  FFMA.FTZ R139, R10, c[0x0][0x23c], -R165.reuse ;  /* 0x00008f000a8b7a23 */ /* 0x100fe400000108a5 */
[--C-:B------:R-:W-:Y:S01]  /*5330*/  FFMA.FTZ R146, R244, c[0x0][0x23c], -R170.reuse ;  /* 0x00008f00f4927a23 */ /* 0x100fe200000108aa */
[----:B------:R-:W-:Y:S01]  /*5340*/  MUFU.EX2 R144, R144 ;  /* 0x0000009000907308 */ /* 0x000fe20000000800 */
[----:B------:R-:W-:Y:S02]  /*5350*/  FFMA.FTZ R145, R249, c[0x0][0x23c], -R170 ;  /* 0x00008f00f9917a23 */ /* 0x000fe400000108aa */
[--C-:B------:R-:W-:Y:S02]  /*5360*/  FFMA.FTZ R142, R247, c[0x0][0x23c], -R165.reuse ;  /* 0x00008f00f78e7a23 */ /* 0x100fe400000108a5 */
[----:B------:R-:W-:Y:S02]  /*5370*/  FFMA.FTZ R141, R248, c[0x0][0x23c], -R165 ;  /* 0x00008f00f88d7a23 */ /* 0x000fe400000108a5 */
[----:B------:R-:W-:Y:S01]  /*5380*/  FMUL.FTZ R7, R3, R131 ;  /* 0x0000008303077220 */ /* 0x000fe20000410000 */
[----:B------:R-:W-:Y:S01]  /*5390*/  F2FP.BF16.PACK_AB R131, R149, R150 ;  /* 0x000000969583723e */ /* 0x000fe200000010ff */
[----:B------:R-:W-:Y:S01]  /*53a0*/  FMUL.FTZ R9, R2, R125 ;  /* 0x0000007d02097220 */ /* 0x000fe20000410000 */
[----:B------:R-:W-:Y:S01]  /*53b0*/  MUFU.EX2 R146, R146 ;  /* 0x0000009200927308 */ /* 0x000fe20000000800 */
[C---:B------:R-:W-:Y:S02]  /*53c0*/  FMUL.FTZ R10, R0.reuse, R126 ;  /* 0x0000007e000a7220 */ /* 0x040fe40000410000 */
[----:B------:R-:W-:Y:S01]  /*53d0*/  FMUL.FTZ R14, R0, R122 ;  /* 0x0000007a000e7220 */ /* 0x000fe20000410000 */
[----:B---3--:R-:W-:Y:S01]  /*53e0*/  F2FP.BF16.PACK_AB R130, R156, R157 ;  /* 0x0000009d9c82723e */ /* 0x008fe200000010ff */
[C---:B------:R-:W-:Y:S02]  /*53f0*/  FMUL.FTZ R44, R2.reuse, R88 ;  /* 0x00000058022c7220 */ /* 0x040fe40000410000 */
[----:B------:R-:W-:Y:S02]  /*5400*/  FMUL.FTZ R45, R2, R89 ;  /* 0x00000059022d7220 */ /* 0x000fe40000410000 */
[C---:B------:R-:W-:Y:S01]  /*5410*/  FMUL.FTZ R46, R0.reuse, R90 ;  /* 0x0000005a002e7220 */ /* 0x040fe20000410000 */
[----:B------:R-:W1:Y:S01]  /*5420*/  MUFU.EX2 R145, R145 ;  /* 0x0000009100917308 */ /* 0x000e620000000800 */
[-C--:B--2---:R-:W-:Y:S05]  /*5430*/  HMMA.16816.F32.BF16 R4, R128, R20.reuse, R4 ;  /* 0x000000148004723c */ /* 0x084fea0000041804 */
[----:B------:R-:W-:Y:S02]  /*5440*/  FMUL.FTZ R47, R0, R91 ;  /* 0x0000005b002f7220 */ /* 0x000fe40000410000 */
[C---:B------:R-:W-:Y:S02]  /*5450*/  FMUL.FTZ R60, R2.reuse, R72 ;  /* 0x00000048023c7220 */ /* 0x040fe40000410000 */
[----:B------:R-:W-:Y:S03]  /*5460*/  MUFU.EX2 R142, R142 ;  /* 0x0000008e008e7308 */ /* 0x000fe60000000800 */
[----:B------:R-:W-:Y:S02]  /*5470*/  FMUL.FTZ R61, R2, R73 ;  /* 0x00000049023d7220 */ /* 0x000fe40000410000 */
[C---:B------:R-:W-:Y:S02]  /*5480*/  FMUL.FTZ R62, R0.reuse, R74 ;  /* 0x0000004a003e7220 */ /* 0x040fe40000410000 */
[C---:B------:R-:W-:Y:S02]  /*5490*/  FMUL.FTZ R63, R0.reuse, R75 ;  /* 0x0000004b003f7220 */ /* 0x040fe40000410000 */
[--C-:B------:R-:W-:Y:S01]  /*54a0*/  FFMA.FTZ R154, R11, c[0x0][0x23c], -R230.reuse ;  /* 0x00008f000b9a7a23 */ /* 0x100fe200000108e6 */
[----:B------:R-:W2:Y:S01]  /*54b0*/  MUFU.EX2 R141, R141 ;  /* 0x0000008d008d7308 */ /* 0x000ea20000000800 */
[----:B------:R-:W-:Y:S02]  /*54c0*/  FMUL.FTZ R11, R0, R127 ;  /* 0x0000007f000b7220 */ /* 0x000fe40000410000 */
[----:B------:R-:W-:Y:S01]  /*54d0*/  FFMA.FTZ R155, R13, c[0x0][0x23c], -R230 ;  /* 0x00008f000d9b7a23 */ /* 0x000fe200000108e6 */
[----:B-1----:R-:W-:Y:S01]  /*54e0*/  F2FP.BF16.PACK_AB R64, R145, R146 ;  /* 0x000000929140723e */ /* 0x002fe200000010ff */
[----:B------:R-:W-:Y:S02]  /*54f0*/  FMUL.FTZ R13, R2, R121 ;  /* 0x00000079020d7220 */ /* 0x000fe40000410000 */
[--C-:B------:R-:W-:Y:S02]  /*5500*/  FFMA.FTZ R148, R166, c[0x0][0x23c], -R223.reuse ;  /* 0x00008f00a6947a23 */ /* 0x100fe400000108df */
[----:B------:R-:W-:Y:S01]  /*5510*/  FFMA.FTZ R162, R246, c[0x0][0x23c], -R223 ;  /* 0x00008f00f6a27a23 */ /* 0x000fe200000108df */
[----:B------:R-:W1:Y:S01]  /*5520*/  MUFU.EX2 R143, R143 ;  /* 0x0000008f008f7308 */ /* 0x000e620000000800 */
[--C-:B------:R-:W-:Y:S02]  /*5530*/  FFMA.FTZ R163, R245, c[0x0][0x23c], -R170.reuse ;  /* 0x00008f00f5a37a23 */ /* 0x100fe400000108aa */
[--C-:B------:R-:W-:Y:S02]  /*5540*/  FFMA.FTZ R164, R243, c[0x0][0x23c], -R170.reuse ;  /* 0x00008f00f3a47a23 */ /* 0x100fe400000108aa */
[--C-:B------:R-:W-:Y:S02]  /*5550*/  FFMA.FTZ R166, R242, c[0x0][0x23c], -R165.reuse ;  /* 0x00008f00f2a67a23 */ /* 0x100fe400000108a5 */
[--C-:B------:R-:W-:Y:S02]  /*5560*/  FFMA.FTZ R167, R240, c[0x0][0x23c], -R165.reuse ;  /* 0x00008f00f0a77a23 */ /* 0x100fe400000108a5 */
[--C-:B------:R-:W-:Y:S01]  /*5570*/  FFMA.FTZ R168, R241, c[0x0][0x23c], -R170.reuse ;  /* 0x00008f00f1a87a23 */ /* 0x100fe200000108aa */
[----:B------:R-:W-:Y:S01]  /*5580*/  MUFU.EX2 R140, R140 ;  /* 0x0000008c008c7308 */ /* 0x000fe20000000800 */
[----:B------:R-:W-:Y:S02]  /*5590*/  FFMA.FTZ R169, R239, c[0x0][0x23c], -R170 ;  /* 0x00008f00efa97a23 */ /* 0x000fe400000108aa */
[--C-:B------:R-:W-:Y:S01]  /*55a0*/  FFMA.FTZ R171, R238, c[0x0][0x23c], -R165.reuse ;  /* 0x00008f00eeab7a23 */ /* 0x100fe200000108a5 */
[----:B--2---:R-:W-:Y:S01]  /*55b0*/  F2FP.BF16.PACK_AB R65, R141, R142 ;  /* 0x0000008e8d41723e */ /* 0x004fe200000010ff */
[----:B------:R-:W-:Y:S02]  /*55c0*/  FFMA.FTZ R172, R236, c[0x0][0x23c], -R165 ;  /* 0x00008f00ecac7a23 */ /* 0x000fe400000108a5 */
[--C-:B------:R-:W-:Y:S02]  /*55d0*/  FFMA.FTZ R173, R237, c[0x0][0x23c], -R230.reuse ;  /* 0x00008f00edad7a23 */ /* 0x100fe400000108e6 */
[--C-:B------:R-:W-:Y:S01]  /*55e0*/  FFMA.FTZ R174, R235, c[0x0][0x23c], -R230.reuse ;  /* 0x00008f00ebae7a23 */ /* 0x100fe200000108e6 */
[----:B------:R-:W2:Y:S01]  /*55f0*/  MUFU.EX2 R139, R139 ;  /* 0x0000008b008b7308 */ /* 0x000ea20000000800 */
[--C-:B------:R-:W-:Y:S02]  /*5600*/  FFMA.FTZ R175, R228, c[0x0][0x23c], -R223.reuse ;  /* 0x00008f00e4af7a23 */ /* 0x100fe400000108df */
[--C-:B------:R-:W-:Y:S01]  /*5610*/  FFMA.FTZ R226, R226, c[0x0][0x23c], -R223.reuse ;  /* 0x00008f00e2e27a23 */ /* 0x100fe200000108df */
[----:B-1----:R-:W-:Y:S01]  /*5620*/  F2FP.BF16.PACK_AB R66, R143, R144 ;  /* 0x000000908f42723e */ /* 0x002fe200000010ff */
[--C-:B------:R-:W-:Y:S02]  /*5630*/  FFMA.FTZ R228, R233, c[0x0][0x23c], -R230.reuse ;  /* 0x00008f00e9e47a23 */ /* 0x100fe400000108e6 */
[----:B------:R-:W-:Y:S02]  /*5640*/  FFMA.FTZ R231, R231, c[0x0][0x23c], -R230 ;  /* 0x00008f00e7e77a23 */ /* 0x000fe400000108e6 */
[--C-:B------:R-:W-:Y:S01]  /*5650*/  FFMA.FTZ R232, R232, c[0x0][0x23c], -R223.reuse ;  /* 0x00008f00e8e87a23 */ /* 0x100fe200000108df */
        /* <DEDUP_REMOVED lines=8> */
[----:B------:R-:W-:Y:S01]  /*56e0*/  FFMA.FTZ R222, R221, c[0x0][0x23c], -R170 ;  /* 0x00008f00ddde7a23 */ /* 0x000fe200000108aa */
[----:B--2---:R-:W-:Y:S01]  /*56f0*/  F2FP.BF16.PACK_AB R67, R139, R140 ;  /* 0x0000008c8b43723e */ /* 0x004fe200000010ff */
[--C-:B------:R-:W-:Y:S02]  /*5700*/  FFMA.FTZ R220, R220, c[0x0][0x23c], -R165.reuse ;  /* 0x00008f00dcdc7a23 */ /* 0x100fe400000108a5 */
[----:B------:R-:W-:Y:S02]  /*5710*/  FFMA.FTZ R221, R218, c[0x0][0x23c], -R165 ;  /* 0x00008f00dadd7a23 */ /* 0x000fe400000108a5 */
[--C-:B------:R-:W-:Y:S01]  /*5720*/  FFMA.FTZ R215, R215, c[0x0][0x23c], -R230.reuse ;  /* 0x00008f00d7d77a23 */ /* 0x100fe200000108e6 */
[----:B------:R-:W-:Y:S01]  /*5730*/  MUFU.EX2 R148, R148 ;  /* 0x0000009400947308 */ /* 0x000fe20000000800 */
[C---:B------:R-:W-:Y:S04]  /*5740*/  HMMA.16816.F32.BF16 R8, R64.reuse, R20, R8 ;  /* 0x000000144008723c */ /* 0x040fe80000041808 */
[--C-:B------:R-:W-:Y:S02]  /*5750*/  FFMA.FTZ R216, R216, c[0x0][0x23c], -R230.reuse ;  /* 0x00008f00d8d87a23 */ /* 0x100fe400000108e6 */
[--C-:B------:R-:W-:Y:S02]  /*5760*/  FFMA.FTZ R214, R214, c[0x0][0x23c], -R223.reuse ;  /* 0x00008f00d6d67a23 */ /* 0x100fe400000108df */
[-C--:B------:R-:W-:Y:S01]  /*5770*/  HMMA.16816.F32.BF16 R12, R64, R22.reuse, R12 ;  /* 0x00000016400c723c */ /* 0x080fe2000004180c */
[----:B------:R-:W-:Y:S03]  /*5780*/  MUFU.EX2 R147, R147 ;  /* 0x0000009300937308 */ /* 0x000fe60000000800 */
[C---:B------:R-:W-:Y:S02]  /*5790*/  FMUL.FTZ R20, R132.reuse, R112 ;  /* 0x0000007084147220 */ /* 0x040fe40000410000 */
[----:B------:R-:W-:Y:S02]  /*57a0*/  FMUL.FTZ R21, R132, R113 ;  /* 0x0000007184157220 */ /* 0x000fe40000410000 */
[C---:B------:R-:W-:Y:S03]  /*57b0*/  HMMA.16816.F32.BF16 R16, R128.reuse, R22, R16 ;  /* 0x000000168010723c */ /* 0x040fe60000041810 */
[----:B------:R-:W-:Y:S01]  /*57c0*/  MUFU.EX2 R160, R160 ;  /* 0x000000a000a07308 */ /* 0x000fe20000000800 */
[--C-:B------:R-:W-:Y:S02]  /*57d0*/  FFMA.FTZ R235, R212, c[0x0][0x23c], -R223.reuse ;  /* 0x00008f00d4eb7a23 */ /* 0x100fe400000108df */
[--C-:B------:R-:W-:Y:S02]  /*57e0*/  FFMA.FTZ R212, R225, c[0x0][0x23c], -R230.reuse ;  /* 0x00008f00e1d47a23 */ /* 0x100fe400000108e6 */
[C---:B------:R-:W-:Y:S04]  /*57f0*/  FMUL.FTZ R22, R3.reuse, R114 ;  /* 0x0000007203167220 */ /* 0x040fe80000410000 */
[----:B------:R-:W-:Y:S01]  /*5800*/  FMUL.FTZ R23, R3, R115 ;  /* 0x0000007303177220 */ /* 0x000fe20000410000 */
[----:B------:R-:W-:Y:S01]  /*5810*/  MUFU.EX2 R161, R161 ;  /* 0x000000a100a17308 */ /* 0x000fe20000000800 */
[--C-:B------:R-:W-:Y:S02]  /*5820*/  FFMA.FTZ R183, R183, c[0x0][0x23c], -R223.reuse ;  /* 0x00008f00b7b77a23 */ /* 0x100fe400000108df */
[----:B------:R-:W-:Y:S02]  /*5830*/  FFMA.FTZ R230, R217, c[0x0][0x23c], -R230 ;  /* 0x00008f00d9e67a23 */ /* 0x000fe400000108e6 */
[----:B------:R-:W-:Y:S01]  /*5840*/  FFMA.FTZ R223, R182, c[0x0][0x23c], -R223 ;  /* 0x00008f00b6df7a23 */ /* 0x000fe200000108df */
[-C--:B------:R-:W-:Y:S03]  /*5850*/  HMMA.16816.F32.BF16 R20, R128, R36.reuse, R20 ;  /* 0x000000248014723c */ /* 0x080fe60000041814 */
[--C-:B------:R-:W-:Y:S01]  /*5860*/  FFMA.FTZ R181, R181, c[0x0][0x23c], -R170.reuse ;  /* 0x00008f00b5b57a23 */ /* 0x100fe200000108aa */
[----:B------:R-:W-:Y:S01]  /*5870*/  MUFU.EX2 R162, R162 ;  /* 0x000000a200a27308 */ /* 0x000fe20000000800 */
[--C-:B------:R-:W-:Y:S02]  /*5880*/  FFMA.FTZ R180, R180, c[0x0][0x23c], -R170.reuse ;  /* 0x00008f00b4b47a23 */ /* 0x100fe400000108aa */
[--C-:B------:R-:W-:Y:S01]  /*5890*/  FFMA.FTZ R178, R178, c[0x0][0x23c], -R165.reuse ;  /* 0x00008f00b2b27a23 */ /* 0x100fe200000108a5 */
[C---:B------:R-:W-:Y:S04]  /*58a0*/  HMMA.16816.F32.BF16 R24, R64.reuse, R36, R24 ;  /* 0x000000244018723c */ /* 0x040fe80000041818 */
[--C-:B------:R-:W-:Y:S02]  /*58b0*/  FFMA.FTZ R177, R177, c[0x0][0x23c], -R165.reuse ;  /* 0x00008f00b1b17a23 */ /* 0x100fe400000108a5 */
[----:B------:R-:W-:Y:S01]  /*58c0*/  MUFU.EX2 R163, R163 ;  /* 0x000000a300a37308 */ /* 0x000fe20000000800 */
[C---:B------:R-:W-:Y:S01]  /*58d0*/  FMUL.FTZ R36, R132.reuse, R96 ;  /* 0x0000006084247220 */ /* 0x040fe20000410000 */
[-C--:B------:R-:W-:Y:S04]  /*58e0*/  HMMA.16816.F32.BF16 R28, R64, R38.reuse, R28 ;  /* 0x00000026401c723c */ /* 0x080fe8000004181c */
[----:B------:R-:W-:Y:S02]  /*58f0*/  FMUL.FTZ R37, R132, R97 ;  /* 0x0000006184257220 */ /* 0x000fe40000410000 */
[--C-:B------:R-:W-:Y:S02]  /*5900*/  FFMA.FTZ R176, R176, c[0x0][0x23c], -R170.reuse ;  /* 0x00008f00b0b07a23 */ /* 0x100fe400000108aa */
[C---:B------:R-:W-:Y:S01]  /*5910*/  HMMA.16816.F32.BF16 R32, R128.reuse, R38, R32 ;  /* 0x000000268020723c */ /* 0x040fe20000041820 */
[----:B------:R-:W1:Y:S03]  /*5920*/  MUFU.EX2 R164, R164 ;  /* 0x000000a400a47308 */ /* 0x000e660000000800 */
[--C-:B------:R-:W-:Y:S02]  /*5930*/  FFMA.FTZ R138, R138, c[0x0][0x23c], -R165.reuse ;  /* 0x00008f008a8a7a23 */ /* 0x100fe400000108a5 */
[----:B------:R-:W-:Y:S02]  /*5940*/  FFMA.FTZ R165, R137, c[0x0][0x23c], -R165 ;  /* 0x00008f0089a57a23 */ /* 0x000fe400000108a5 */
[C---:B------:R-:W-:Y:S03]  /*5950*/  FMUL.FTZ R38, R3.reuse, R98 ;  /* 0x0000006203267220 */ /* 0x040fe60000410000 */
[----:B------:R-:W-:Y:S01]  /*5960*/  MUFU.EX2 R166, R166 ;  /* 0x000000a600a67308 */ /* 0x000fe20000000800 */
[----:B------:R-:W-:Y:S02]  /*5970*/  FMUL.FTZ R39, R3, R99 ;  /* 0x0000006303277220 */ /* 0x000fe40000410000 */
[----:B------:R-:W2:Y:S01]  /*5980*/  LDSM.16.MT88.4 R96, [R188+0x6000] ;  /* 0x00600000bc60783b */ /* 0x000ea20000004200 */
[----:B------:R-:W-:Y:S02]  /*5990*/  FFMA.FTZ R170, R179, c[0x0][0x23c], -R170 ;  /* 0x00008f00b3aa7a23 */ /* 0x000fe400000108aa */
[----:B------:R-:W-:Y:S02]  /*59a0*/  FFMA.FTZ R159, R132, R213, R159 ;  /* 0x000000d5849f7223 */ /* 0x000fe4000001009f */
[-C--:B------:R-:W-:Y:S02]  /*59b0*/  HMMA.16816.F32.BF16 R36, R128, R52.reuse, R36 ;  /* 0x000000348024723c */ /* 0x080fe40000041824 */
[----:B------:R-:W3:Y:S01]  /*59c0*/  MUFU.EX2 R167, R167 ;  /* 0x000000a700a77308 */ /* 0x000ee20000000800 */
[----:B------:R-:W-:Y:S02]  /*59d0*/  FFMA.FTZ R152, R3, R210, R152 ;  /* 0x000000d203987223 */ /* 0x000fe40000010098 */
[----:B------:R-:W-:Y:S01]  /*59e0*/  FFMA.FTZ R146, R2, R211, R146 ;  /* 0x000000d302927223 */ /* 0x000fe20000010092 */
[----:B-1----:R-:W-:Y:S01]  /*59f0*/  F2FP.BF16.PACK_AB R72, R164, R163 ;  /* 0x000000a3a448723e */ /* 0x002fe200000010ff */
[----:B------:R-:W-:Y:S01]  /*5a00*/  FFMA.FTZ R142, R0, R209, R142 ;  /* 0x000000d1008e7223 */ /* 0x000fe2000001008e */
[C---:B------:R-:W-:Y:S04]  /*5a10*/  HMMA.16816.F32.BF16 R40, R64.reuse, R52, R40 ;  /* 0x000000344028723c */ /* 0x040fe80000041828 */
[----:B------:R-:W-:Y:S01]  /*5a20*/  MUFU.EX2 R168, R168 ;  /* 0x000000a800a87308 */ /* 0x000fe20000000800 */
[----:B------:R-:W-:Y:S01]  /*5a30*/  MOV R0, R133 ;  /* 0x0000008500007202 */ /* 0x000fe20000000f00 */
[----:B------:R-:W-:Y:S01]  /*5a40*/  FADD.FTZ R158, R158, R159 ;  /* 0x0000009f9e9e7221 */ /* 0x000fe20000010000 */
[----:B------:R-:W-:Y:S01]  /*5a50*/  MOV R2, R135 ;  /* 0x0000008700027202 */ /* 0x000fe20000000f00 */
[-C--:B------:R-:W-:Y:S04]  /*5a60*/  HMMA.16816.F32.BF16 R44, R64, R54.reuse, R44 ;  /* 0x00000036402c723c */ /* 0x080fe8000004182c */
[C---:B------:R-:W-:Y:S02]  /*5a70*/  FMUL.FTZ R52, R132.reuse, R80 ;  /* 0x0000005084347220 */ /* 0x040fe40000410000 */
[----:B------:R-:W-:Y:S01]  /*5a80*/  FMUL.FTZ R53, R132, R81 ;  /* 0x0000005184357220 */ /* 0x000fe20000410000 */
[----:B------:R-:W1:Y:S01]  /*5a90*/  MUFU.EX2 R169, R169 ;  /* 0x000000a900a97308 */ /* 0x000e620000000800 */
[C---:B------:R-:W-:Y:S04]  /*5aa0*/  HMMA.16816.F32.BF16 R48, R128.reuse, R54, R48 ;  /* 0x000000368030723c */ /* 0x040fe80000041830 */
[----:B---3--:R-:W-:Y:S01]  /*5ab0*/  F2FP.BF16.PACK_AB R73, R167, R166 ;  /* 0x000000a6a749723e */ /* 0x008fe200000010ff */
[----:B------:R-:W-:Y:S02]  /*5ac0*/  FADD.FTZ R151, R151, R152 ;  /* 0x0000009897977221 */ /* 0x000fe40000010000 */
[C---:B------:R-:W-:Y:S02]  /*5ad0*/  FMUL.FTZ R54, R3.reuse, R82 ;  /* 0x0000005203367220 */ /* 0x040fe40000410000 */
[----:B------:R-:W-:Y:S01]  /*5ae0*/  FMUL.FTZ R55, R3, R83 ;  /* 0x0000005303377220 */ /* 0x000fe20000410000 */
[----:B------:R-:W-:Y:S01]  /*5af0*/  MUFU.EX2 R171, R171 ;  /* 0x000000ab00ab7308 */ /* 0x000fe20000000800 */
[----:B------:R-:W3:Y:S01]  /*5b00*/  LDSM.16.MT88.4 R80, [R190+0x6800] ;  /* 0x00680000be50783b */ /* 0x000ee20000004200 */
[----:B------:R-:W-:Y:S02]  /*5b10*/  FADD.FTZ R145, R145, R146 ;  /* 0x0000009291917221 */ /* 0x000fe40000010000 */
[----:B------:R-:W-:Y:S02]  /*5b20*/  FADD.FTZ R141, R141, R142 ;  /* 0x0000008e8d8d7221 */ /* 0x000fe40000010000 */
[-C--:B--2---:R-:W-:Y:S03]  /*5b30*/  HMMA.16816.F32.BF16 R52, R128, R96.reuse, R52 ;  /* 0x000000608034723c */ /* 0x084fe60000041834 */
[----:B------:R-:W-:Y:S01]  /*5b40*/  FADD.FTZ R157, R157, R158 ;  /* 0x0000009e9d9d7221 */ /* 0x000fe20000010000 */
[----:B------:R-:W2:Y:S01]  /*5b50*/  MUFU.EX2 R172, R172 ;  /* 0x000000ac00ac7308 */ /* 0x000ea20000000800 */
[----:B------:R-:W-:Y:S01]  /*5b60*/  FADD.FTZ R150, R150, R151 ;  /* 0x0000009796967221 */ /* 0x000fe20000010000 */
[----:B-1----:R-:W-:Y:S02]  /*5b70*/  F2FP.BF16.PACK_AB R74, R169, R168 ;  /* 0x000000a8a94a723e */ /* 0x002fe400000010ff */
[C---:B------:R-:W-:Y:S04]  /*5b80*/  HMMA.16816.F32.BF16 R56, R64.reuse, R96, R56 ;  /* 0x000000604038723c */ /* 0x040fe80000041838 */
[----:B------:R-:W-:Y:S02]  /*5b90*/  FADD.FTZ R144, R144, R145 ;  /* 0x0000009190907221 */ /* 0x000fe40000010000 */
[----:B------:R-:W-:Y:S01]  /*5ba0*/  MUFU.EX2 R173, R173 ;  /* 0x000000ad00ad7308 */ /* 0x000fe20000000800 */
[----:B------:R-:W-:Y:S01]  /*5bb0*/  FADD.FTZ R140, R140, R141 ;  /* 0x0000008d8c8c7221 */ /* 0x000fe20000010000 */
[-C--:B------:R-:W-:Y:S04]  /*5bc0*/  HMMA.16816.F32.BF16 R60, R64, R98.reuse, R60 ;  /* 0x00000062403c723c */ /* 0x080fe8000004183c */
[----:B------:R-:W-:Y:S02]  /*5bd0*/  FADD.FTZ R156, R156, R157 ;  /* 0x0000009d9c9c7221 */ /* 0x000fe40000010000 */
[----:B------:R-:W-:Y:S02]  /*5be0*/  FADD.FTZ R149, R149, R150 ;  /* 0x0000009695957221 */ /* 0x000fe40000010000 */
[----:B------:R-:W-:Y:S01]  /*5bf0*/  FMUL.FTZ R64, R132, R68 ;  /* 0x0000004484407220 */ /* 0x000fe20000410000 */
[----:B------:R-:W-:Y:S01]  /*5c00*/  F2FP.BF16.PACK_AB R68, R154, R155 ;  /* 0x0000009b9a44723e */ /* 0x000fe200000010ff */
[----:B------:R-:W-:Y:S02]  /*5c10*/  MUFU.EX2 R174, R174 ;  /* 0x000000ae00ae7308 */ /* 0x000fe40000000800 */
[----:B------:R-:W-:Y:S01]  /*5c20*/  FMUL.FTZ R65, R132, R69 ;  /* 0x0000004584417220 */ /* 0x000fe20000410000 */
[----:B------:R-:W-:Y:S01]  /*5c30*/  F2FP.BF16.PACK_AB R69, R147, R148 ;  /* 0x000000949345723e */ /* 0x000fe200000010ff */
[C---:B------:R-:W-:Y:S01]  /*5c40*/  FMUL.FTZ R66, R3.reuse, R70 ;  /* 0x0000004603427220 */ /* 0x040fe20000410000 */
[----:B------:R-:W-:Y:S01]  /*5c50*/  F2FP.BF16.PACK_AB R70, R160, R153 ;  /* 0x00000099a046723e */ /* 0x000fe200000010ff */
[----:B------:R-:W-:Y:S01]  /*5c60*/  FMUL.FTZ R67, R3, R71 ;  /* 0x0000004703437220 */ /* 0x000fe20000410000 */
[----:B------:R-:W-:Y:S01]  /*5c70*/  F2FP.BF16.PACK_AB R71, R162, R161 ;  /* 0x000000a1a247723e */ /* 0x000fe200000010ff */
[----:B------:R-:W-:Y:S01]  /*5c80*/  FADD.FTZ R144, R143, R144 ;  /* 0x000000908f907221 */ /* 0x000fe20000010000 */
[----:B--2---:R-:W-:Y:S01]  /*5c90*/  F2FP.BF16.PACK_AB R75, R172, R171 ;  /* 0x000000abac4b723e */ /* 0x004fe200000010ff */
[----:B------:R-:W-:Y:S01]  /*5ca0*/  MUFU.EX2 R175, R175 ;  /* 0x000000af00af7308 */ /* 0x000fe20000000800 */
[----:B------:R-:W-:Y:S01]  /*5cb0*/  MOV R3, R136 ;  /* 0x0000008800037202 */ /* 0x000fe20000000f00 */
[----:B------:R-:W-:Y:S01]  /*5cc0*/  FADD.FTZ R139, R139, R140 ;  /* 0x0000008c8b8b7221 */ /* 0x000fe20000010000 */
[----:B------:R-:W-:Y:S04]  /*5cd0*/  HMMA.16816.F32.BF16 R64, R128, R98, R64 ;  /* 0x000000628040723c */ /* 0x000fe80000041840 */
[----:B------:R-:W-:Y:S02]  /*5ce0*/  FADD.FTZ R155, R155, R156 ;  /* 0x0000009c9b9b7221 */ /* 0x000fe40000010000 */
[----:B------:R-:W-:Y:S01]  /*5cf0*/  FADD.FTZ R148, R148, R149 ;  /* 0x0000009594947221 */ /* 0x000fe20000010000 */
[----:B------:R-:W-:Y:S01]  /*5d00*/  MUFU.EX2 R226, R226 ;  /* 0x000000e200e27308 */ /* 0x000fe20000000800 */
[-C--:B------:R-:W-:Y:S05]  /*5d10*/  HMMA.16816.F32.BF16 R4, R68, R76.reuse, R4 ;  /* 0x0000004c4404723c */ /* 0x080fea0000041804 */
[----:B------:R-:W-:Y:S02]  /*5d20*/  FADD.FTZ R163, R163, R144 ;  /* 0x00000090a3a37221 */ /* 0x000fe40000010000 */
[----:B------:R-:W-:Y:S01]  /*5d30*/  FADD.FTZ R166, R166, R139 ;  /* 0x0000008ba6a67221 */ /* 0x000fe20000010000 */
[C---:B------:R-:W-:Y:S01]  /*5d40*/  HMMA.16816.F32.BF16 R8, R72.reuse, R76, R8 ;  /* 0x0000004c4808723c */ /* 0x040fe20000041808 */
[----:B------:R-:W-:Y:S03]  /*5d50*/  MUFU.EX2 R228, R228 ;  /* 0x000000e400e47308 */ /* 0x000fe60000000800 */
[----:B------:R-:W-:Y:S01]  /*5d60*/  FADD.FTZ R154, R154, R155 ;  /* 0x0000009b9a9a7221 */ /* 0x000fe20000010000 */
[----:B------:R-:W-:Y:S01]  /*5d70*/  MOV R139, R134 ;  /* 0x00000086008b7202 */ /* 0x000fe20000000f00 */
[----:B------:R-:W-:Y:S02]  /*5d80*/  FADD.FTZ R148, R147, R148 ;  /* 0x0000009493947221 */ /* 0x000fe40000010000 */
[-C--:B------:R-:W-:Y:S03]  /*5d90*/  HMMA.16816.F32.BF16 R12, R72, R78.reuse, R12 ;  /* 0x0000004e480c723c */ /* 0x080fe6000004180c */
[----:B------:R-:W-:Y:S01]  /*5da0*/  MUFU.EX2 R231, R231 ;  /* 0x000000e700e77308 */ /* 0x000fe20000000800 */
[----:B------:R-:W-:Y:S02]  /*5db0*/  FADD.FTZ R163, R164, R163 ;  /* 0x000000a3a4a37221 */ /* 0x000fe40000010000 */
[----:B------:R-:W-:Y:S02]  /*5dc0*/  FADD.FTZ R166, R167, R166 ;  /* 0x000000a6a7a67221 */ /* 0x000fe40000010000 */
[C---:B------:R-:W-:Y:S01]  /*5dd0*/  HMMA.16816.F32.BF16 R16, R68.reuse, R78, R16 ;  /* 0x0000004e4410723c */ /* 0x040fe20000041810 */
[----:B------:R-:W1:Y:S03]  /*5de0*/  LDSM.16.MT88.4 R76, [R188+0x6800] ;  /* 0x00680000bc4c783b */ /* 0x000e660000004200 */
[----:B------:R-:W-:Y:S01]  /*5df0*/  FADD.FTZ R153, R153, R154 ;  /* 0x0000009a99997221 */ /* 0x000fe20000010000 */
[----:B------:R-:W-:Y:S01]  /*5e00*/  MUFU.EX2 R232, R232 ;  /* 0x000000e800e87308 */ /* 0x000fe20000000800 */
[----:B------:R-:W-:Y:S02]  /*5e10*/  FADD.FTZ R161, R161, R148 ;  /* 0x00000094a1a17221 */ /* 0x000fe40000010000 */
[-C--:B---3--:R-:W-:Y:S04]  /*5e20*/  HMMA.16816.F32.BF16 R20, R68, R80.reuse, R20 ;  /* 0x000000504414723c */ /* 0x088fe80000041814 */
[----:B------:R-:W-:Y:S02]  /*5e30*/  FADD.FTZ R168, R168, R163 ;  /* 0x000000a3a8a87221 */ /* 0x000fe40000010000 */
[----:B------:R-:W-:Y:S01]  /*5e40*/  FADD.FTZ R171, R171, R166 ;  /* 0x000000a6abab7221 */ /* 0x000fe20000010000 */
[----:B------:R-:W-:Y:S01]  /*5e50*/  MUFU.EX2 R233, R233 ;  /* 0x000000e900e97308 */ /* 0x000fe20000000800 */
        /* <DEDUP_REMOVED lines=8> */
[----:B------:R-:W2:Y:S02]  /*5ee0*/  LDSM.16.MT88.4 R80, [R191+0x7000] ;  /* 0x00700000bf50783b */ /* 0x000ea40000004200 */
[----:B------:R-:W3:Y:S05]  /*5ef0*/  MUFU.EX2 R234, R234 ;  /* 0x000000ea00ea7308 */ /* 0x000eea0000000800 */
[-C--:B------:R-:W-:Y:S05]  /*5f00*/  HMMA.16816.F32.BF16 R36, R68, R84.reuse, R36 ;  /* 0x000000544424723c */ /* 0x080fea0000041824 */
[----:B------:R-:W-:Y:S03]  /*5f10*/  MUFU.EX2 R224, R224 ;  /* 0x000000e000e07308 */ /* 0x000fe60000000800 */
[C---:B------:R-:W-:Y:S07]  /*5f20*/  HMMA.16816.F32.BF16 R40, R72.reuse, R84, R40 ;  /* 0x000000544828723c */ /* 0x040fee0000041828 */
[----:B------:R-:W4:Y:S01]  /*5f30*/  MUFU.EX2 R229, R229 ;  /* 0x000000e500e57308 */ /* 0x000f220000000800 */
[-C--:B------:R-:W-:Y:S08]  /*5f40*/  HMMA.16816.F32.BF16 R44, R72, R86.reuse, R44 ;  /* 0x00000056482c723c */ /* 0x080ff0000004182c */
[C---:B------:R-:W-:Y:S01]  /*5f50*/  HMMA.16816.F32.BF16 R48, R68.reuse, R86, R48 ;  /* 0x000000564430723c */ /* 0x040fe20000041830 */
[----:B------:R-:W5:Y:S01]  /*5f60*/  LDSM.16.MT88.4 R84, [R190+0x7000] ;  /* 0x00700000be54783b */ /* 0x000f620000004200 */
[----:B------:R-:W-:Y:S06]  /*5f70*/  MUFU.EX2 R219, R219 ;  /* 0x000000db00db7308 */ /* 0x000fec0000000800 */
[-C--:B-1----:R-:W-:Y:S04]  /*5f80*/  HMMA.16816.F32.BF16 R52, R68, R76.reuse, R52 ;  /* 0x0000004c4434723c */ /* 0x082fe80000041834 */
[----:B------:R-:W1:Y:S04]  /*5f90*/  MUFU.EX2 R222, R222 ;  /* 0x000000de00de7308 */ /* 0x000e680000000800 */
[C---:B------:R-:W-:Y:S06]  /*5fa0*/  HMMA.16816.F32.BF16 R56, R72.reuse, R76, R56 ;  /* 0x0000004c4838723c */ /* 0x040fec0000041838 */
[----:B------:R-:W-:Y:S02]  /*5fb0*/  MUFU.EX2 R220, R220 ;  /* 0x000000dc00dc7308 */ /* 0x000fe40000000800 */
[-C--:B------:R-:W-:Y:S07]  /*5fc0*/  HMMA.16816.F32.BF16 R60, R72, R78.reuse, R60 ;  /* 0x0000004e483c723c */ /* 0x080fee000004183c */
[----:B---3--:R-:W-:Y:S01]  /*5fd0*/  F2FP.BF16.PACK_AB R72, R234, R227 ;  /* 0x000000e3ea48723e */ /* 0x008fe200000010ff */
[----:B------:R-:W-:Y:S01]  /*5fe0*/  HMMA.16816.F32.BF16 R64, R68, R78, R64 ;  /* 0x0000004e4440723c */ /* 0x000fe20000041840 */
[----:B------:R-:W3:Y:S01]  /*5ff0*/  MUFU.EX2 R221, R221 ;  /* 0x000000dd00dd7308 */ /* 0x000ee20000000800 */
[----:B------:R-:W5:Y:S02]  /*6000*/  LDSM.16.MT88.4 R76, [R189+0x7000] ;  /* 0x00700000bd4c783b */ /* 0x000f640000004200 */
[----:B----4-:R-:W-:Y:S01]  /*6010*/  F2FP.BF16.PACK_AB R73, R229, R224 ;  /* 0x000000e0e549723e */ /* 0x010fe200000010ff */
[----:B------:R-:W-:Y:S01]  /*6020*/  FADD.FTZ R227, R227, R168 ;  /* 0x000000a8e3e37221 */ /* 0x000fe20000010000 */
[----:B-1----:R-:W-:Y:S01]  /*6030*/  F2FP.BF16.PACK_AB R74, R222, R219 ;  /* 0x000000dbde4a723e */ /* 0x002fe200000010ff */
[----:B------:R-:W-:Y:S01]  /*6040*/  FADD.FTZ R224, R224, R171 ;  /* 0x000000abe0e07221 */ /* 0x000fe20000010000 */
[----:B------:R-:W-:Y:S01]  /*6050*/  F2FP.BF16.PACK_AB R68, R174, R173 ;  /* 0x000000adae44723e */ /* 0x000fe200000010ff */
[----:B------:R-:W-:Y:S02]  /*6060*/  FADD.FTZ R173, R173, R160 ;  /* 0x000000a0adad7221 */ /* 0x000fe40000010000 */
[----:B------:R-:W-:Y:S01]  /*6070*/  MUFU.EX2 R215, R215 ;  /* 0x000000d700d77308 */ /* 0x000fe20000000800 */
[----:B------:R-:W-:Y:S01]  /*6080*/  F2FP.BF16.PACK_AB R69, R226, R175 ;  /* 0x000000afe245723e */ /* 0x000fe200000010ff */
[----:B------:R-:W-:Y:S01]  /*6090*/  FADD.FTZ R175, R175, R162 ;  /* 0x000000a2afaf7221 */ /* 0x000fe20000010000 */
[----:B------:R-:W-:Y:S01]  /*60a0*/  F2FP.BF16.PACK_AB R70, R231, R228 ;  /* 0x000000e4e746723e */ /* 0x000fe200000010ff */
[----:B------:R-:W-:Y:S01]  /*60b0*/  FADD.FTZ R173, R174, R173 ;  /* 0x000000adaead7221 */ /* 0x000fe20000010000 */
[----:B------:R-:W-:Y:S01]  /*60c0*/  F2FP.BF16.PACK_AB R71, R233, R232 ;  /* 0x000000e8e947723e */ /* 0x000fe200000010ff */
[----:B------:R-:W-:Y:S02]  /*60d0*/  FADD.FTZ R175, R226, R175 ;  /* 0x000000afe2af7221 */ /* 0x000fe40000010000 */
[----:B------:R-:W-:Y:S02]  /*60e0*/  FADD.FTZ R234, R234, R227 ;  /* 0x000000e3eaea7221 */ /* 0x000fe40000010000 */
[----:B------:R-:W-:Y:S01]  /*60f0*/  MUFU.EX2 R216, R216 ;  /* 0x000000d800d87308 */ /* 0x000fe20000000800 */
[----:B------:R-:W-:Y:S01]  /*6100*/  FADD.FTZ R229, R229, R224 ;  /* 0x000000e0e5e57221 */ /* 0x000fe20000010000 */
[-C--:B--2---:R-:W-:Y:S03]  /*6110*/  HMMA.16816.F32.BF16 R4, R68, R80.reuse, R4 ;  /* 0x000000504404723c */ /* 0x084fe60000041804 */
[----:B---3--:R-:W-:Y:S01]  /*6120*/  F2FP.BF16.PACK_AB R75, R221, R220 ;  /* 0x000000dcdd4b723e */ /* 0x008fe200000010ff */
[----:B------:R-:W-:Y:S02]  /*6130*/  FADD.FTZ R228, R228, R173 ;  /* 0x000000ade4e47221 */ /* 0x000fe40000010000 */
[----:B------:R-:W-:Y:S02]  /*6140*/  FADD.FTZ R232, R232, R175 ;  /* 0x000000afe8e87221 */ /* 0x000fe40000010000 */
[----:B------:R-:W-:Y:S01]  /*6150*/  MUFU.EX2 R214, R214 ;  /* 0x000000d600d67308 */ /* 0x000fe20000000800 */
[----:B------:R-:W-:Y:S01]  /*6160*/  FADD.FTZ R219, R219, R234 ;  /* 0x000000eadbdb7221 */ /* 0x000fe20000010000 */
        /* <DEDUP_REMOVED lines=8> */
[----:B------:R-:W1:Y:S02]  /*61f0*/  LDSM.16.MT88.4 R80, [R188+0x7000] ;  /* 0x00700000bc50783b */ /* 0x000e640000004200 */
[----:B------:R-:W-:Y:S01]  /*6200*/  MUFU.EX2 R212, R212 ;  /* 0x000000d400d47308 */ /* 0x000fe20000000800 */
[----:B------:R-:W-:Y:S04]  /*6210*/  FADD.FTZ R221, R221, R220 ;  /* 0x000000dcdddd7221 */ /* 0x000fe80000010000 */
[-C--:B-----5:R-:W-:Y:S05]  /*6220*/  HMMA.16816.F32.BF16 R20, R68, R84.reuse, R20 ;  /* 0x000000544414723c */ /* 0x0a0fea0000041814 */
[----:B------:R-:W-:Y:S03]  /*6230*/  MUFU.EX2 R217, R230 ;  /* 0x000000e600d97308 */ /* 0x000fe60000000800 */
[C---:B------:R-:W-:Y:S07]  /*6240*/  HMMA.16816.F32.BF16 R24, R72.reuse, R84, R24 ;  /* 0x000000544818723c */ /* 0x040fee0000041818 */
[----:B------:R-:W-:Y:S01]  /*6250*/  MUFU.EX2 R183, R183 ;  /* 0x000000b700b77308 */ /* 0x000fe20000000800 */
[-C--:B------:R-:W-:Y:S08]  /*6260*/  HMMA.16816.F32.BF16 R28, R72, R86.reuse, R28 ;  /* 0x00000056481c723c */ /* 0x080ff0000004181c */
[C---:B------:R-:W-:Y:S01]  /*6270*/  HMMA.16816.F32.BF16 R32, R68.reuse, R86, R32 ;  /* 0x000000564420723c */ /* 0x040fe20000041820 */
[----:B------:R-:W2:Y:S01]  /*6280*/  LDSM.16.MT88.4 R84, [R189+0x7800] ;  /* 0x00780000bd54783b */ /* 0x000ea20000004200 */
[----:B------:R-:W-:Y:S06]  /*6290*/  MUFU.EX2 R182, R223 ;  /* 0x000000df00b67308 */ /* 0x000fec0000000800 */
[-C--:B------:R-:W-:Y:S04]  /*62a0*/  HMMA.16816.F32.BF16 R36, R68, R76.reuse, R36 ;  /* 0x0000004c4424723c */ /* 0x080fe80000041824 */
[----:B------:R-:W-:Y:S04]  /*62b0*/  MUFU.EX2 R181, R181 ;  /* 0x000000b500b57308 */ /* 0x000fe80000000800 */
[C---:B------:R-:W-:Y:S06]  /*62c0*/  HMMA.16816.F32.BF16 R40, R72.reuse, R76, R40 ;  /* 0x0000004c4828723c */ /* 0x040fec0000041828 */
[----:B------:R-:W3:Y:S02]  /*62d0*/  MUFU.EX2 R180, R180 ;  /* 0x000000b400b47308 */ /* 0x000ee40000000800 */
[-C--:B------:R-:W-:Y:S08]  /*62e0*/  HMMA.16816.F32.BF16 R44, R72, R78.reuse, R44 ;  /* 0x0000004e482c723c */ /* 0x080ff0000004182c */
[C---:B------:R-:W-:Y:S01]  /*62f0*/  HMMA.16816.F32.BF16 R48, R68.reuse, R78, R48 ;  /* 0x0000004e4430723c */ /* 0x040fe20000041830 */
[----:B------:R-:W-:Y:S07]  /*6300*/  MUFU.EX2 R178, R178 ;  /* 0x000000b200b27308 */ /* 0x000fee0000000800 */
[-C--:B-1----:R-:W-:Y:S03]  /*6310*/  HMMA.16816.F32.BF16 R52, R68, R80.reuse, R52 ;  /* 0x000000504434723c */ /* 0x082fe60000041834 */
[----:B------:R-:W1:Y:S05]  /*6320*/  MUFU.EX2 R177, R177 ;  /* 0x000000b100b17308 */ /* 0x000e6a0000000800 */
[C---:B------:R-:W-:Y:S05]  /*6330*/  HMMA.16816.F32.BF16 R56, R72.reuse, R80, R56 ;  /* 0x000000504838723c */ /* 0x040fea0000041838 */
[----:B------:R-:W-:Y:S03]  /*6340*/  MUFU.EX2 R176, R176 ;  /* 0x000000b000b07308 */ /* 0x000fe60000000800 */
[-C--:B------:R-:W-:Y:S07]  /*6350*/  HMMA.16816.F32.BF16 R60, R72, R82.reuse, R60 ;  /* 0x00000052483c723c */ /* 0x080fee000004183c */
[----:B------:R-:W4:Y:S01]  /*6360*/  MUFU.EX2 R179, R170 ;  /* 0x000000aa00b37308 */ /* 0x000f220000000800 */
[----:B------:R-:W-:Y:S04]  /*6370*/  HMMA.16816.F32.BF16 R64, R68, R82, R64 ;  /* 0x000000524440723c */ /* 0x000fe80000041840 */
[----:B---3--:R-:W-:Y:S01]  /*6380*/  F2FP.BF16.PACK_AB R72, R180, R181 ;  /* 0x000000b5b448723e */ /* 0x008fe200000010ff */
[----:B------:R-:W-:Y:S01]  /*6390*/  FADD.FTZ R181, R181, R222 ;  /* 0x000000deb5b57221 */ /* 0x000fe20000010000 */
[----:B-1----:R-:W-:Y:S01]  /*63a0*/  F2FP.BF16.PACK_AB R73, R177, R178 ;  /* 0x000000b2b149723e */ /* 0x002fe200000010ff */
[----:B------:R-:W-:Y:S01]  /*63b0*/  FADD.FTZ R178, R178, R221 ;  /* 0x000000ddb2b27221 */ /* 0x000fe20000010000 */
[----:B------:R-:W-:Y:S01]  /*63c0*/  F2FP.BF16.PACK_AB R68, R216, R215 ;  /* 0x000000d7d844723e */ /* 0x000fe200000010ff */
[----:B------:R-:W-:Y:S03]  /*63d0*/  MUFU.EX2 R138, R138 ;  /* 0x0000008a008a7308 */ /* 0x000fe60000000800 */
[----:B------:R-:W-:Y:S01]  /*63e0*/  F2FP.BF16.PACK_AB R69, R235, R214 ;  /* 0x000000d6eb45723e */ /* 0x000fe200000010ff */
[----:B------:R-:W-:Y:S01]  /*63f0*/  FADD.FTZ R215, R215, R228 ;  /* 0x000000e4d7d77221 */ /* 0x000fe20000010000 */
[----:B------:R-:W-:Y:S01]  /*6400*/  F2FP.BF16.PACK_AB R70, R217, R212 ;  /* 0x000000d4d946723e */ /* 0x000fe200000010ff */
[----:B------:R-:W-:Y:S01]  /*6410*/  FADD.FTZ R214, R214, R233 ;  /* 0x000000e9d6d67221 */ /* 0x000fe20000010000 */
[----:B------:R-:W-:Y:S01]  /*6420*/  F2FP.BF16.PACK_AB R71, R182, R183 ;  /* 0x000000b7b647723e */ /* 0x000fe200000010ff */
[----:B------:R-:W-:Y:S02]  /*6430*/  FADD.FTZ R215, R216, R215 ;  /* 0x000000d7d8d77221 */ /* 0x000fe40000010000 */
[----:B------:R-:W1:Y:S01]  /*6440*/  MUFU.EX2 R165, R165 ;  /* 0x000000a500a57308 */ /* 0x000e620000000800 */
[----:B------:R-:W-:Y:S02]  /*6450*/  FADD.FTZ R214, R235, R214 ;  /* 0x000000d6ebd67221 */ /* 0x000fe40000010000 */
[----:B------:R-:W-:Y:S01]  /*6460*/  FADD.FTZ R181, R180, R181 ;  /* 0x000000b5b4b57221 */ /* 0x000fe20000010000 */
[-C--:B------:R-:W-:Y:S01]  /*6470*/  HMMA.16816.F32.BF16 R128, R68, R116.reuse, R4 ;  /* 0x000000744480723c */ /* 0x080fe20000041804 */
[----:B------:R-:W3:Y:S02]  /*6480*/  LDSM.16.MT88.4 R4, [R188+0x7800] ;  /* 0x00780000bc04783b */ /* 0x000ee40000004200 */
[----:B----4-:R-:W-:Y:S01]  /*6490*/  F2FP.BF16.PACK_AB R74, R179, R176 ;  /* 0x000000b0b34a723e */ /* 0x010fe200000010ff */
[----:B------:R-:W-:Y:S02]  /*64a0*/  FADD.FTZ R177, R177, R178 ;  /* 0x000000b2b1b17221 */ /* 0x000fe40000010000 */
[----:B------:R-:W-:Y:S02]  /*64b0*/  FADD.FTZ R212, R212, R215 ;  /* 0x000000d7d4d47221 */ /* 0x000fe40000010000 */
[----:B------:R-:W-:Y:S04]  /*64c0*/  FADD.FTZ R183, R183, R214 ;  /* 0x000000d6b7b77221 */ /* 0x000fe80000010000 */
[----:B------:R-:W-:Y:S02]  /*64d0*/  FADD.FTZ R176, R176, R181 ;  /* 0x000000b5b0b07221 */ /* 0x000fe40000010000 */
[----:B------:R-:W-:Y:S02]  /*64e0*/  FADD.FTZ R213, R217, R212 ;  /* 0x000000d4d9d57221 */ /* 0x000fe40000010000 */
[----:B------:R-:W-:Y:S02]  /*64f0*/  FADD.FTZ R210, R182, R183 ;  /* 0x000000b7b6d27221 */ /* 0x000fe40000010000 */
[----:B------:R-:W-:Y:S01]  /*6500*/  FADD.FTZ R211, R179, R176 ;  /* 0x000000b0b3d37221 */ /* 0x000fe20000010000 */
[C---:B-1----:R-:W-:Y:S01]  /*6510*/  F2FP.BF16.PACK_AB R75, R165.reuse, R138 ;  /* 0x0000008aa54b723e */ /* 0x042fe200000010ff */
[----:B------:R-:W-:Y:S04]  /*6520*/  FADD.FTZ R138, R138, R177 ;  /* 0x000000b18a8a7221 */ /* 0x000fe80000010000 */
        /* <DEDUP_REMOVED lines=15> */
[----:B------:R-:W-:Y:S01]  /*6620*/  HMMA.16816.F32.BF16 R68, R68, R6, R64 ;  /* 0x000000064444723c */ /* 0x000fe20000041840 */
[----:B------:R-:W-:-:S07]  /*6630*/  @P0 BRA `(.L_x_1209) ;  /* 0xffffd2d000000947 */ /* 0x000fce000383ffff */
.L_x_1208:
        /* <DEDUP_REMOVED lines=12> */
[----:B------:R-:W4:Y:S01]  /*6700*/  SHFL.BFLY PT, R2, R209, 0x2, 0x1f ;  /* 0x0c401f00d1027f89 */ /* 0x000f2200000e0000 */
[----:B------:R-:W-:-:S05]  /*6710*/  MOV R48, 0x7f800000 ;  /* 0x7f80000000307802 */ /* 0x000fca0000000f00 */
[----:B------:R-:W-:Y:S02]  /*6720*/  @P0 MOV R7, c[0x0][0x210] ;  /* 0x0000840000070a02 */ /* 0x000fe40000000f00 */
[----:B------:R-:W-:Y:S02]  /*6730*/  @P0 MOV R47, 0x1 ;  /* 0x00000001002f0802 */ /* 0x000fe40000000f00 */
[----:B------:R-:W-:Y:S01]  /*6740*/  @P0 MOV R44, c[0x0][0x210] ;  /* 0x00008400002c0a02 */ /* 0x000fe20000000f00 */
[----:B------:R-:W-:Y:S01]  /*6750*/  @P0 IMAD R7, R7, c[0x0][0x214], RZ ;  /* 0x0000850007070a24 */ /* 0x000fe200078e02ff */
[----:B------:R-:W-:Y:S01]  /*6760*/  @!P0 MOV R44, 0x1 ;  /* 0x00000001002c8802 */ /* 0x000fe20000000f00 */
        /* <DEDUP_REMOVED lines=12> */
[----:B------:R-:W-:Y:S02]  /*6830*/  LEA.HI R9, R3, R0, RZ, 0x2 ;  /* 0x0000000003097211 */ /* 0x000fe400078f10ff */
[----:B------:R-:W-:Y:S01]  /*6840*/  FSETP.NE.FTZ.AND P6, PT, R6, RZ, PT ;  /* 0x000000ff0600720b */ /* 0x000fe20003fd5000 */
[----:B----4-:R-:W-:Y:S01]  /*6850*/  FADD.FTZ R4, R15, R4 ;  /* 0x000000040f047221 */ /* 0x010fe20000010000 */
[--C-:B------:R-:W-:Y:S02]  /*6860*/  SHF.R.S32.HI R13, RZ, 0x2, R9.reuse ;  /* 0x00000002ff0d7819 */ /* 0x100fe40000011409 */
[----:B------:R-:W-:Y:S01]  /*6870*/  SHF.R.S32.HI R12, RZ, 0x1f, R9 ;  /* 0x0000001fff0c7819 */ /* 0x000fe20000011409 */
[----:B-----5:R-:W-:Y:S01]  /*6880*/  FADD.FTZ R2, R11, R2 ;  /* 0x000000020b027221 */ /* 0x020fe20000010000 */
[----:B------:R-:W-:Y:S02]  /*6890*/  @!P0 MOV R8, c[0x0][0x214] ;  /* 0x0000850000088a02 */ /* 0x000fe40000000f00 */
[----:B------:R-:W-:-:S02]  /*68a0*/  LEA.HI R12, R12, R13, RZ, 0x3 ;  /* 0x0000000d0c0c7211 */ /* 0x000fc400078f18ff */
[----:B------:R-:W-:Y:S02]  /*68b0*/  @!P0 SEL R7, R8, c[0x0][0x234], !P3 ;  /* 0x00008d0008078a07 */ /* 0x000fe40005800000 */
[----:B------:R-:W-:Y:S01]  /*68c0*/  LOP3.LUT R12, R12, 0xfffffff8, RZ, 0xc0, !PT ;  /* 0xfffffff80c0c7812 */ /* 0x000fe200078ec0ff */
[----:B------:R-:W1:Y:S01]  /*68d0*/  @P6 MUFU.RCP R10, R6 ;  /* 0x00000006000a6308 */ /* 0x000e620000001000 */
[----:B------:R-:W-:Y:S01]  /*68e0*/  FSETP.NE.FTZ.AND P5, PT, R5, RZ, PT ;  /* 0x000000ff0500720b */ /* 0x000fe20003fb5000 */
[----:B------:R-:W-:Y:S01]  /*68f0*/  @!P0 IMAD R47, R7, c[0x0][0x1c0], RZ ;  /* 0x00007000072f8a24 */ /* 0x000fe200078e02ff */
[----:B------:R-:W-:Y:S02]  /*6900*/  IADD3 R8, R13, -R12, RZ ;  /* 0x8000000c0d087210 */ /* 0x000fe40007ffe0ff */
[----:B------:R-:W-:Y:S02]  /*6910*/  FSETP.NE.FTZ.AND P4, PT, R4, RZ, PT ;  /* 0x000000ff0400720b */ /* 0x000fe40003f95000 */
[----:B------:R-:W-:Y:S01]  /*6920*/  LOP3.LUT R12, R8, 0x1, RZ, 0xc0, !PT ;  /* 0x00000001080c7812 */ /* 0x000fe200078ec0ff */
[----:B------:R-:W-:Y:S01]  /*6930*/  @P6 MUFU.LG2 R6, R6 ;  /* 0x0000000600066308 */ /* 0x000fe20000000c00 */
[----:B------:R-:W-:-:S02]  /*6940*/  MOV R11, 0x3f800000 ;  /* 0x3f800000000b7802 */ /* 0x000fc40000000f00 */
[----:B------:R-:W-:Y:S01]  /*6950*/  ISETP.NE.U32.AND P1, PT, R12, 0x1, PT ;  /* 0x000000010c00780c */ /* 0x000fe20003f25070 */
[----:B------:R-:W-:Y:S01]  /*6960*/  IMAD.MOV.U32 R12, RZ, RZ, -0x10 ;  /* 0xfffffff0ff0c7424 */ /* 0x000fe200078e00ff */
[----:B------:R-:W-:Y:S02]  /*6970*/  MOV R13, 0x3f800000 ;  /* 0x3f800000000d7802 */ /* 0x000fe40000000f00 */
[----:B------:R-:W-:Y:S01]  /*6980*/  LOP3.LUT R9, R9, 0x3ffffffc, RZ, 0xc0, !PT ;  /* 0x3ffffffc09097812 */ /* 0x000fe200078ec0ff */
[----:B-1----:R-:W-:Y:S01]  /*6990*/  FMUL.FTZ R128, R10, R128 ;  /* 0x000000800a807220 */ /* 0x002fe20000410000 */
[----:B------:R-:W-:Y:S01]  /*69a0*/  SEL R12, R12, 0x10, !P1 ;  /* 0x000000100c0c7807 */ /* 0x000fe20004800000 */
[----:B------:R-:W-:Y:S01]  /*69b0*/  FMUL.FTZ R129, R10, R129 ;  /* 0x000000810a817220 */ /* 0x000fe20000410000 */
[----:B------:R-:W-:Y:S01]  /*69c0*/  R2P PR, R8, 0x6 ;  /* 0x0000000608007804 */ /* 0x000fe20000000000 */
[C---:B------:R-:W-:Y:S01]  /*69d0*/  FMUL.FTZ R116, R10.reuse, R116 ;  /* 0x000000740a747220 */ /* 0x040fe20000410000 */
[----:B------:R-:W1:Y:S01]  /*69e0*/  @P5 MUFU.RCP R11, R5 ;  /* 0x00000005000b5308 */ /* 0x000e620000001000 */
[C---:B------:R-:W-:Y:S01]  /*69f0*/  FMUL.FTZ R117, R10.reuse, R117 ;  /* 0x000000750a757220 */ /* 0x040fe20000410000 */
[----:B------:R-:W-:Y:S01]  /*6a00*/  LEA.HI R15, R3, R0, RZ, 0x5 ;  /* 0x00000000030f7211 */ /* 0x000fe200078f28ff */
[----:B------:R-:W-:Y:S01]  /*6a10*/  FMUL.FTZ R112, R10, R112 ;  /* 0x000000700a707220 */ /* 0x000fe20000410000 */
[----:B------:R-:W-:Y:S01]  /*6a20*/  SHF.L.U32 R8, R8, 0x6, RZ ;  /* 0x0000000608087819 */ /* 0x000fe200000006ff */
[C---:B------:R-:W-:Y:S01]  /*6a30*/  FMUL.FTZ R113, R10.reuse, R113 ;  /* 0x000000710a717220 */ /* 0x040fe20000410000 */
[----:B------:R-:W-:Y:S01]  /*6a40*/  SHF.R.S32.HI R15, RZ, 0x5, R15 ;  /* 0x00000005ff0f7819 */ /* 0x000fe2000001140f */
[C---:B------:R-:W-:Y:S01]  /*6a50*/  FMUL.FTZ R100, R10.reuse, R100 ;  /* 0x000000640a647220 */ /* 0x040fe20000410000 */
[----:B------:R-:W2:Y:S01]  /*6a60*/  @P4 MUFU.RCP R13, R4 ;  /* 0x00000004000d4308 */ /* 0x000ea20000001000 */
        /* <DEDUP_REMOVED lines=15> */
[----:B------:R-:W-:Y:S01]  /*6b60*/  ISETP.NE.OR P3, PT, RZ, UR4, !P3 ;  /* 0x00000004ff007c0c */ /* 0x000fe2000df65670 */
[----:B------:R-:W-:Y:S01]  /*6b70*/  FMUL.FTZ R69, R10, R69 ;  /* 0x000000450a457220 */ /* 0x000fe20000410000 */
[----:B------:R-:W-:Y:S01]  /*6b80*/  MOV R10, 0x20 ;  /* 0x00000020000a7802 */ /* 0x000fe20000000f00 */
[----:B------:R-:W-:Y:S01]  /*6b90*/  IMAD.IADD R16, R0, 0x1, -R9 ;  /* 0x0000000100107824 */ /* 0x000fe200078e0a09 */
[----:B------:R-:W-:Y:S01]  /*6ba0*/  LEA.HI R9, R8, R8, RZ, 0x1d ;  /* 0x0000000808097211 */ /* 0x000fe200078fe8ff */
[C---:B-1----:R-:W-:Y:S01]  /*6bb0*/  FMUL.FTZ R130, R11.reuse, R130 ;  /* 0x000000820b827220 */ /* 0x042fe20000410000 */
[----:B------:R-:W-:Y:S01]  /*6bc0*/  SEL R10, R10, 0xffffffe0, !P1 ;  /* 0xffffffe00a0a7807 */ /* 0x000fe20004800000 */
[C---:B------:R-:W-:Y:S01]  /*6bd0*/  FMUL.FTZ R131, R11.reuse, R131 ;  /* 0x000000830b837220 */ /* 0x040fe20000410000 */
[----:B------:R-:W-:Y:S01]  /*6be0*/  FSETP.NE.FTZ.AND P1, PT, R2, RZ, PT ;  /* 0x000000ff0200720b */ /* 0x000fe20003f35000 */
[----:B------:R-:W-:Y:S01]  /*6bf0*/  FMUL.FTZ R118, R11, R118 ;  /* 0x000000760b767220 */ /* 0x000fe20000410000 */
[----:B------:R-:W-:Y:S01]  /*6c00*/  LEA R16, R15, R16, 0x9 ;  /* 0x000000100f107211 */ /* 0x000fe200078e48ff */
[----:B------:R-:W-:Y:S01]  /*6c10*/  FMUL.FTZ R119, R11, R119 ;  /* 0x000000770b777220 */ /* 0x000fe20000410000 */
[----:B------:R-:W-:Y:S01]  /*6c20*/  F2FP.BF16.PACK_AB R130, R131, R130 ;  /* 0x000000828382723e */ /* 0x000fe200000010ff */
[C---:B--2---:R-:W-:Y:S01]  /*6c30*/  FMUL.FTZ R124, R13.reuse, R124 ;  /* 0x0000007c0d7c7220 */ /* 0x044fe20000410000 */
[----:B------:R-:W-:Y:S01]  /*6c40*/  LEA R9, R16, R9, 0x1 ;  /* 0x0000000910097211 */ /* 0x000fe200078e08ff */
[----:B------:R-:W-:Y:S01]  /*6c50*/  FMUL.FTZ R125, R13, R125 ;  /* 0x0000007d0d7d7220 */ /* 0x000fe20000410000 */
[----:B------:R-:W-:Y:S01]  /*6c60*/  F2FP.BF16.PACK_AB R118, R119, R118 ;  /* 0x000000767776723e */ /* 0x000fe200000010ff */
[----:B------:R-:W-:Y:S01]  /*6c70*/  FMUL.FTZ R120, R13, R120 ;  /* 0x000000780d787220 */ /* 0x000fe20000410000 */
[----:B------:R-:W-:Y:S01]  /*6c80*/  SHF.L.U32 R9, R9, 0x1, RZ ;  /* 0x0000000109097819 */ /* 0x000fe200000006ff */
[----:B------:R-:W-:Y:S01]  /*6c90*/  FMUL.FTZ R121, R13, R121 ;  /* 0x000000790d797220 */ /* 0x000fe20000410000 */
[----:B------:R-:W-:Y:S01]  /*6ca0*/  F2FP.BF16.PACK_AB R124, R125, R124 ;  /* 0x0000007c7d7c723e */ /* 0x000fe200000010ff */
[----:B------:R-:W1:Y:S01]  /*6cb0*/  @P1 MUFU.RCP R14, R2 ;  /* 0x00000002000e1308 */ /* 0x000e620000001000 */
[----:B------:R-:W-:Y:S01]  /*6cc0*/  FMUL.FTZ R108, R13, R108 ;  /* 0x0000006c0d6c7220 */ /* 0x000fe20000410000 */
[----:B------:R-:W-:Y:S01]  /*6cd0*/  IADD3 R17, R9, R12, RZ ;  /* 0x0000000c09117210 */ /* 0x000fe20007ffe0ff */
[----:B------:R-:W-:Y:S01]  /*6ce0*/  FMUL.FTZ R109, R13, R109 ;  /* 0x0000006d0d6d7220 */ /* 0x000fe20000410000 */
[----:B------:R-:W-:Y:S01]  /*6cf0*/  F2FP.BF16.PACK_AB R120, R121, R120 ;  /* 0x000000787978723e */ /* 0x000fe200000010ff */
[C---:B------:R-:W-:Y:S01]  /*6d00*/  FMUL.FTZ R104, R13.reuse, R104 ;  /* 0x000000680d687220 */ /* 0x040fe20000410000 */
[----:B------:R-:W-:Y:S01]  /*6d10*/  STS [R9], R128 ;  /* 0x0000008009007388 */ /* 0x000fe20000000800 */
[----:B------:R-:W-:Y:S01]  /*6d20*/  FMUL.FTZ R105, R13, R105 ;  /* 0x000000690d697220 */ /* 0x000fe20000410000 */
[----:B------:R-:W-:Y:S01]  /*6d30*/  IADD3 R21, R17, R10, RZ ;  /* 0x0000000a11157210 */ /* 0x000fe20007ffe0ff */
        /* <DEDUP_REMOVED lines=13> */
[----:B------:R-:W-:Y:S01]  /*6e10*/  STS [R9+0x2000], R124 ;  /* 0x0020007c09007388 */ /* 0x000fe20000000800 */
[----:B------:R-:W-:Y:S01]  /*6e20*/  FMUL.FTZ R13, R13, R73 ;  /* 0x000000490d0d7220 */ /* 0x000fe20000410000 */
[----:B------:R-:W-:Y:S01]  /*6e30*/  F2FP.BF16.PACK_AB R88, R89, R88 ;  /* 0x000000585958723e */ /* 0x000fe200000010ff */
[C---:B-1----:R-:W-:Y:S01]  /*6e40*/  FMUL.FTZ R127, R14.reuse, R127 ;  /* 0x0000007f0e7f7220 */ /* 0x042fe20000410000 */
[----:B------:R-:W-:Y:S01]  /*6e50*/  F2FP.BF16.PACK_AB R80, R81, R80 ;  /* 0x000000505150723e */ /* 0x000fe200000010ff */
[C---:B------:R-:W-:Y:S01]  /*6e60*/  FMUL.FTZ R126, R14.reuse, R126 ;  /* 0x0000007e0e7e7220 */ /* 0x040fe20000410000 */
[----:B------:R-:W-:Y:S01]  /*6e70*/  F2FP.BF16.PACK_AB R72, R13, R72 ;  /* 0x000000480d48723e */ /* 0x000fe200000010ff */
[C---:B------:R-:W-:Y:S01]  /*6e80*/  FMUL.FTZ R123, R14.reuse, R123 ;  /* 0x0000007b0e7b7220 */ /* 0x040fe20000410000 */
[----:B------:R-:W-:Y:S01]  /*6e90*/  IADD3 R13, R9, 0x40, RZ ;  /* 0x00000040090d7810 */ /* 0x000fe20007ffe0ff */
[C---:B------:R-:W-:Y:S01]  /*6ea0*/  FMUL.FTZ R122, R14.reuse, R122 ;  /* 0x0000007a0e7a7220 */ /* 0x040fe20000410000 */
[----:B------:R-:W-:Y:S01]  /*6eb0*/  F2FP.BF16.PACK_AB R126, R127, R126 ;  /* 0x0000007e7f7e723e */ /* 0x000fe200000010ff */
[----:B------:R-:W-:Y:S01]  /*6ec0*/  FMUL.FTZ R114, R11, R114 ;  /* 0x000000720b727220 */ /* 0x000fe20000410000 */
[----:B------:R-:W-:Y:S01]  /*6ed0*/  @P2 IADD3 R13, R9, -0x40, RZ ;  /* 0xffffffc0090d2810 */ /* 0x000fe20007ffe0ff */
[----:B------:R-:W-:Y:S01]  /*6ee0*/  FMUL.FTZ R115, R11, R115 ;  /* 0x000000730b737220 */ /* 0x000fe20000410000 */
[----:B------:R-:W-:Y:S01]  /*6ef0*/  F2FP.BF16.PACK_AB R122, R123, R122 ;  /* 0x0000007a7b7a723e */ /* 0x000fe200000010ff */
[C---:B------:R-:W-:Y:S01]  /*6f00*/  FMUL.FTZ R102, R11.reuse, R102 ;  /* 0x000000660b667220 */ /* 0x040fe20000410000 */
[----:B------:R1:W-:Y:S01]  /*6f10*/  STS [R9+0x2400], R126 ;  /* 0x0024007e09007388 */ /* 0x0003e20000000800 */
[----:B------:R-:W-:Y:S01]  /*6f20*/  FMUL.FTZ R103, R11, R103 ;  /* 0x000000670b677220 */ /* 0x000fe20000410000 */
[----:B------:R-:W-:Y:S01]  /*6f30*/  F2FP.BF16.PACK_AB R114, R115, R114 ;  /* 0x000000727372723e */ /* 0x000fe200000010ff */
[C---:B------:R-:W-:Y:S01]  /*6f40*/  FMUL.FTZ R111, R14.reuse, R111 ;  /* 0x0000006f0e6f7220 */ /* 0x040fe20000410000 */
        /* <DEDUP_REMOVED lines=15> */
[----:B------:R-:W-:Y:S01]  /*7040*/  IMAD.IADD R19, R9, 0x1, R10 ;  /* 0x0000000109137824 */ /* 0x000fe200078e020a */
[----:B------:R-:W-:Y:S01]  /*7050*/  IADD3 R8, R12, R23, RZ ;  /* 0x000000170c087210 */ /* 0x000fe20007ffe0ff */
[C---:B------:R-:W-:Y:S01]  /*7060*/  FMUL.FTZ R95, R14.reuse, R95 ;  /* 0x0000005f0e5f7220 */ /* 0x040fe20000410000 */
[----:B------:R-:W-:Y:S01]  /*7070*/  F2FP.BF16.PACK_AB R86, R87, R86 ;  /* 0x000000565756723e */ /* 0x000fe200000010ff */
[C---:B------:R-:W-:Y:S01]  /*7080*/  FMUL.FTZ R94, R14.reuse, R94 ;  /* 0x0000005e0e5e7220 */ /* 0x040fe20000410000 */
[----:B------:R-:W-:Y:S01]  /*7090*/  STS [R19], R112 ;  /* 0x0000007013007388 */ /* 0x000fe20000000800 */
[----:B------:R-:W-:Y:S01]  /*70a0*/  FMUL.FTZ R91, R14, R91 ;  /* 0x0000005b0e5b7220 */ /* 0x000fe20000410000 */
[----:B-1----:R-:W-:Y:S01]  /*70b0*/  IADD3 R9, R12, R13, RZ ;  /* 0x0000000d0c097210 */ /* 0x002fe20007ffe0ff */
        /* <DEDUP_REMOVED lines=13> */
[----:B------:R-:W-:Y:S01]  /*7190*/  STS [R19+0x2000], R108 ;  /* 0x0020006c13007388 */ /* 0x000fe20000000800 */
[----:B------:R-:W-:Y:S01]  /*71a0*/  FMUL.FTZ R75, R14, R75 ;  /* 0x0000004b0e4b7220 */ /* 0x000fe20000410000 */
[----:B--2---:R-:W-:Y:S01]  /*71b0*/  IADD3 R17, R10, R13, RZ ;  /* 0x0000000d0a117210 */ /* 0x004fe20007ffe0ff */
[----:B------:R-:W-:Y:S01]  /*71c0*/  FMUL.FTZ R14, R14, R74 ;  /* 0x0000004a0e0e7220 */ /* 0x000fe20000410000 */
[----:B------:R1:W-:Y:S01]  /*71d0*/  STS [R19+0x2400], R110 ;  /* 0x0024006e13007388 */ /* 0x0003e20000000800 */
[----:B------:R-:W-:Y:S01]  /*71e0*/  F2FP.BF16.PACK_AB R11, R11, R70 ;  /* 0x000000460b0b723e */ /* 0x000fe200000010ff */
[----:B------:R-:W2:Y:S01]  /*71f0*/  @P5 MUFU.LG2 R5, R5 ;  /* 0x0000000500055308 */ /* 0x000ea20000000c00 */
[----:B------:R-:W-:Y:S01]  /*7200*/  F2FP.BF16.PACK_AB R76, R77, R76 ;  /* 0x0000004c4d4c723e */ /* 0x000fe200000010ff */
[----:B------:R-:W-:Y:S01]  /*7210*/  STS [R21+0x2000], R104 ;  /* 0x0020006815007388 */ /* 0x000fe20000000800 */
[----:B------:R-:W-:Y:S01]  /*7220*/  F2FP.BF16.PACK_AB R78, R79, R78 ;  /* 0x0000004e4f4e723e */ /* 0x000fe200000010ff */
[----:B------:R-:W-:Y:S01]  /*7230*/  @P6 FMUL.FTZ R49, R6, 0.69314718246459960938 ;  /* 0x3f31721806316820 */ /* 0x000fe20000410000 */
[----:B------:R-:W-:Y:S01]  /*7240*/  F2FP.BF16.PACK_AB R75, R75, R14 ;  /* 0x0000000e4b4b723e */ /* 0x000fe200000010ff */
[----:B------:R-:W-:Y:S02]  /*7250*/  STS [R21+0x2400], R106 ;  /* 0x0024006a15007388 */ /* 0x000fe40000000800 */
[----:B------:R-:W3:Y:S01]  /*7260*/  @P4 MUFU.LG2 R4, R4 ;  /* 0x0000000400044308 */ /* 0x000ee20000000c00 */
[----:B------:R-:W-:Y:S01]  /*7270*/  @P6 FFMA.FTZ R45, R136, c[0x0][0x238], R49 ;  /* 0x00008e00882d6a23 */ /* 0x000fe20000010031 */
[----:B------:R-:W-:Y:S04]  /*7280*/  STS [R13], R96 ;  /* 0x000000600d007388 */ /* 0x000fe80000000800 */
[----:B------:R-:W-:Y:S02]  /*7290*/  STS [R13+0x400], R98 ;  /* 0x000400620d007388 */ /* 0x000fe40000000800 */
[----:B------:R-:W4:Y:S01]  /*72a0*/  @P1 MUFU.LG2 R2, R2 ;  /* 0x0000000200021308 */ /* 0x000f220000000c00 */
[----:B--2---:R-:W-:Y:S01]  /*72b0*/  @P5 FMUL.FTZ R50, R5, 0.69314718246459960938 ;  /* 0x3f31721805325820 */ /* 0x004fe20000410000 */
[----:B------:R-:W-:Y:S03]  /*72c0*/  STS [R9], R84 ;  /* 0x0000005409007388 */ /* 0x000fe60000000800 */
[----:B------:R-:W-:Y:S01]  /*72d0*/  @P5 FFMA.FTZ R48, R135, c[0x0][0x238], R50 ;  /* 0x00008e0087305a23 */ /* 0x000fe20000010032 */
[----:B------:R-:W-:Y:S01]  /*72e0*/  STS [R9+0x400], R86 ;  /* 0x0004005609007388 */ /* 0x000fe20000000800 */
[----:B-1----:R-:W-:-:S02]  /*72f0*/  IMAD.IADD R19, R10, 0x1, R9 ;  /* 0x000000010a137824 */ /* 0x002fc400078e0209 */
[----:B---3--:R-:W-:Y:S01]  /*7300*/  @P4 FMUL.FTZ R5, R4, 0.69314718246459960938 ;  /* 0x3f31721804054820 */ /* 0x008fe20000410000 */
[----:B------:R-:W-:Y:S04]  /*7310*/  STS [R13+0x2000], R92 ;  /* 0x0020005c0d007388 */ /* 0x000fe80000000800 */
[----:B------:R1:W-:Y:S01]  /*7320*/  STS [R13+0x2400], R94 ;  /* 0x0024005e0d007388 */ /* 0x0003e20000000800 */
[----:B----4-:R-:W-:-:S03]  /*7330*/  @P1 FMUL.FTZ R4, R2, 0.69314718246459960938 ;  /* 0x3f31721802041820 */ /* 0x010fc60000410000 */
[----:B------:R2:W-:Y:S04]  /*7340*/  STS [R9+0x2000], R88 ;  /* 0x0020005809007388 */ /* 0x0005e80000000800 */
        /* <DEDUP_REMOVED lines=12> */
[----:B------:R-:W4:Y:S04]  /*7410*/  S2R R14, SR_CTAID.Z ;  /* 0x00000000000e7919 */ /* 0x000f280000002700 */
[----:B------:R2:W2:Y:S04]  /*7420*/  LDS.128 R36, [R200] ;  /* 0x00000000c8247984 */ /* 0x0004a80000000c00 */
[----:B------:R2:W2:Y:S01]  /*7430*/  LDS.128 R32, [R200+0x800] ;  /* 0x00080000c8207984 */ /* 0x0004a20000000c00 */
[----:B---3--:R-:W-:-:S03]  /*7440*/  @!P3 IMAD R46, R12, c[0x0][0x214], RZ ;  /* 0x000085000c2eba24 */ /* 0x008fc600078e02ff */
[----:B------:R3:W2:Y:S01]  /*7450*/  LDS.128 R28, [R200+0x1000] ;  /* 0x00100000c81c7984 */ /* 0x0006a20000000c00 */
[----:B------:R-:W-:Y:S01]  /*7460*/  IMAD R47, R12, R47, RZ ;  /* 0x0000002f0c2f7224 */ /* 0x000fe200078e02ff */
[--C-:B------:R-:W-:Y:S02]  /*7470*/  @!P3 SHF.R.S32.HI R53, RZ, 0x1f, R46.reuse ;  /* 0x0000001fff35b819 */ /* 0x100fe4000001142e */
[----:B------:R3:W2:Y:S01]  /*7480*/  LDS.128 R24, [R200+0x1800] ;  /* 0x00180000c8187984 */ /* 0x0006a20000000c00 */
[----:B------:R-:W-:Y:S01]  /*7490*/  @!P3 IMAD.MOV.U32 R52, RZ, RZ, R46 ;  /* 0x000000ffff34b224 */ /* 0x000fe200078e002e */
[----:B------:R-:W-:Y:S01]  /*74a0*/  SEL R47, R47, RZ, P3 ;  /* 0x000000ff2f2f7207 */ /* 0x000fe20001800000 */
[----:B-1----:R-:W-:Y:S01]  /*74b0*/  IMAD R6, R13, R44, RZ ;  /* 0x0000002c0d067224 */ /* 0x002fe200078e02ff */
[----:B------:R3:W1:Y:S01]  /*74c0*/  LDS.128 R20, [R200+0x2000] ;  /* 0x00200000c8147984 */ /* 0x0006620000000c00 */
[----:B------:R-:W-:Y:S02]  /*74d0*/  LOP3.LUT P3, RZ, R201, 0x3, RZ, 0xc0, !PT ;  /* 0x00000003c9ff7812 */ /* 0x000fe4000786c0ff */
[----:B----4-:R-:W-:Y:S01]  /*74e0*/  IMAD R7, R14, R7, R47 ;  /* 0x000000070e077224 */ /* 0x010fe200078e022f */
[----:B------:R3:W4:Y:S01]  /*74f0*/  LDS.128 R16, [R200+0x2800] ;  /* 0x00280000c8107984 */ /* 0x0007220000000c00 */
[----:B------:R-:W-:-:S02]  /*7500*/  SHF.L.U32 R6, R6, 0x7, RZ ;  /* 0x0000000706067819 */ /* 0x000fc400000006ff */
[----:B------:R-:W-:Y:S01]  /*7510*/  MOV R46, 0x7f800000 ;  /* 0x7f800000002e7802 */ /* 0x000fe20000000f00 */
[----:B------:R3:W1:Y:S01]  /*7520*/  LDS.128 R8, [R200+0x3000] ;  /* 0x00300000c8087984 */ /* 0x0006620000000c00 */
[----:B------:R-:W-:Y:S01]  /*7530*/  IADD3 R2, P2, P0, R6, R52, R7 ;  /* 0x0000003406027210 */ /* 0x000fe2000785e007 */
[----:B------:R-:W-:Y:S01]  /*7540*/  @P4 FFMA.FTZ R46, R134, c[0x0][0x238], R5 ;  /* 0x00008e00862e4a23 */ /* 0x000fe20000010005 */
[----:B------:R-:W-:Y:S01]  /*7550*/  SHF.R.S32.HI R6, RZ, 0x1f, R6 ;  /* 0x0000001fff067819 */ /* 0x000fe20000011406 */
[----:B------:R3:W1:Y:S01]  /*7560*/  LDS.128 R40, [R200+0x3800] ;  /* 0x00380000c8287984 */ /* 0x0006620000000c00 */
[----:B------:R-:W-:Y:S02]  /*7570*/  SHF.R.S32.HI R7, RZ, 0x1f, R7 ;  /* 0x0000001fff077819 */ /* 0x000fe40000011407 */
[----:B------:R-:W-:Y:S01]  /*7580*/  MOV R47, 0x7f800000 ;  /* 0x7f800000002f7802 */ /* 0x000fe20000000f00 */
[----:B------:R-:W-:Y:S01]  /*7590*/  @P1 FFMA.FTZ R47, R133, c[0x0][0x238], R4 ;  /* 0x00008e00852f1a23 */ /* 0x000fe20000010004 */
[----:B------:R-:W-:Y:S01]  /*75a0*/  IADD3.X R6, R6, R53, R7, P2, P0 ;  /* 0x0000003506067210 */ /* 0x000fe200017e0407 */
[----:B------:R-:W-:Y:S05]  /*75b0*/  @P3 BRA `(.L_x_1213) ;  /* 0x0000029000003947 */ /* 0x000fea0003800000 */
[----:B------:R-:W-:Y:S02]  /*75c0*/  SHF.R.S32.HI R50, RZ, 0x1f, R15 ;  /* 0x0000001fff327819 */ /* 0x000fe4000001140f */
[----:B------:R-:W-:-:S02]  /*75d0*/  SHF.R.S32.HI R4, RZ, 0x1f, R201 ;  /* 0x0000001fff047819 */ /* 0x000fc400000114c9 */
[----:B------:R-:W-:Y:S02]  /*75e0*/  LEA.HI R50, R50, R15, RZ, 0x2 ;  /* 0x0000000f32327211 */ /* 0x000fe400078f10ff */
[----:B------:R-:W-:Y:S01]  /*75f0*/  LEA.HI R51, R4, R201, RZ, 0x2 ;  /* 0x000000c904337211 */ /* 0x000fe200078f10ff */
[----:B------:R-:W-:Y:S01]  /*7600*/  IMAD.MOV.U32 R4, RZ, RZ, c[0x0][0x214] ;  /* 0x00008500ff047624 */ /* 0x000fe200078e00ff */
[----:B------:R-:W-:Y:S02]  /*7610*/  LOP3.LUT R50, R50, 0xffffffc, RZ, 0xc0, !PT ;  /* 0x0ffffffc32327812 */ /* 0x000fe400078ec0ff */
[----:B------:R-:W-:Y:S01]  /*7620*/  SHF.R.S32.HI R51, RZ, 0x2, R51 ;  /* 0x00000002ff337819 */ /* 0x000fe20000011433 */
[----:B------:R-:W-:Y:S02]  /*7630*/  IMAD R4, R13, -0x80, R4 ;  /* 0xffffff800d047824 */ /* 0x000fe400078e0204 */
        /* <DEDUP_REMOVED lines=33> */
.L_x_1213:
[----:B------:R-:W-:Y:S05]  /*7850*/  BSYNC B0 ;  /* 0x0000000000007941 */ /* 0x000fea0003800000 */
.L_x_1212:
[----:B------:R-:W-:Y:S01]  /*7860*/  LEA.HI R3, R3, R0, RZ, 0x3 ;  /* 0x0000000003037211 */ /* 0x000fe200078f18ff */
[----:B------:R-:W-:-:S02]  /*7870*/  ULDC.64 UR4, c[0x0][0x1e8] ;  /* 0x00007a0000047ab9 */ /* 0x000fc40000000a00 */
[----:B------:R-:W-:Y:S01]  /*7880*/  USHF.L.U32 UR7, UR4, 0x5, URZ ;  /* 0x0000000504077899 */ /* 0x000fe2000800063f */
[----:B------:R-:W-:Y:S01]  /*7890*/  LOP3.LUT R5, R3, 0xfffffff8, RZ, 0xc0, !PT ;  /* 0xfffffff803057812 */ /* 0x000fe200078ec0ff */
[----:B------:R-:W-:Y:S01]  /*78a0*/  UMOV UR6, 0x5 ;  /* 0x0000000500067882 */ /* 0x000fe20000000000 */
[----:B------:R-:W-:Y:S01]  /*78b0*/  SHF.R.S32.HI R44, RZ, 0x3, R3 ;  /* 0x00000003ff2c7819 */ /* 0x000fe20000011403 */
[----:B------:R-:W-:Y:S02]  /*78c0*/  USHF.L.U64.HI UR5, UR4, UR6, UR5 ;  /* 0x0000000604057299 */ /* 0x000fe40008010205 */
[----:B------:R-:W-:Y:S01]  /*78d0*/  IMAD.IADD R2, R0, 0x1, -R5 ;  /* 0x0000000100027824 */ /* 0x000fe200078e0a05 */
[----:B------:R-:W-:Y:S02]  /*78e0*/  SHF.R.S32.HI R0, RZ, 0x1f, R12 ;  /* 0x0000001fff007819 */ /* 0x000fe4000001140c */
[----:B---3--:R-:W-:Y:S01]  /*78f0*/  SHF.R.S32.HI R45, RZ, 0x1f, R44 ;  /* 0x0000001fff2d7819 */ /* 0x008fe2000001142c */
[----:B------:R-:W-:-:S02]  /*7900*/  IMAD.SHL.U32 R6, R2, 0x8, RZ ;  /* 0x0000000802067824 */ /* 0x000fc400078e00ff */
[----:B------:R-:W-:Y:S01]  /*7910*/  IMAD R5, R0, c[0x0][0x1e0], RZ ;  /* 0x0000780000057a24 */ /* 0x000fe200078e02ff */
[----:B------:R-:W-:Y:S01]  /*7920*/  SHF.R.S32.HI R0, RZ, 0x1f, R14 ;  /* 0x0000001fff007819 */ /* 0x000fe2000001140e */
[----:B------:R-:W-:Y:S01]  /*7930*/  IMAD.WIDE R44, R13, 0x80, R44 ;  /* 0x000000800d2c7825 */ /* 0x000fe200078e022c */
[----:B------:R-:W-:-:S03]  /*7940*/  SHF.R.S32.HI R7, RZ, 0x1f, R6 ;  /* 0x0000001fff077819 */ /* 0x000fc60000011406 */
[C---:B------:R-:W-:Y:S02]  /*7950*/  IMAD R5, R12.reuse, c[0x0][0x1e4], R5 ;  /* 0x000079000c057a24 */ /* 0x040fe400078e0205 */
[----:B------:R-:W-:-:S04]  /*7960*/  IMAD.WIDE.U32 R6, R12, c[0x0][0x1e0], R6 ;  /* 0x000078000c067a25 */ /* 0x000fc800078e0006 */
[----:B------:R-:W-:Y:S02]  /*7970*/  IMAD R3, R0, c[0x0][0x1f0], RZ ;  /* 0x00007c0000037a24 */ /* 0x000fe400078e02ff */
[----:B------:R-:W-:Y:S02]  /*7980*/  IMAD.IADD R7, R7, 0x1, R5 ;  /* 0x0000000107077824 */ /* 0x000fe400078e0205 */
[C---:B------:R-:W-:Y:S02]  /*7990*/  IMAD R3, R14.reuse, c[0x0][0x1f4], R3 ;  /* 0x00007d000e037a24 */ /* 0x040fe400078e0203 */
        /* <DEDUP_REMOVED lines=24> */
[----:B----4-:R-:W-:Y:S01]  /*7b20*/  STG.E.128 [R4.64], R16 ;  /* 0x0000001004007986 */ /* 0x010fe2000c101d08 */
[----:B------:R-:W-:Y:S02]  /*7b30*/  IADD3.X R47, R5, UR5, RZ, P0, !PT ;  /* 0x00000005052f7c10 */ /* 0x000fe400087fe4ff */
[----:B------:R-:W-:-:S03]  /*7b40*/  IADD3 R48, P0, R46, UR7, RZ ;  /* 0x000000072e307c10 */ /* 0x000fc6000ff1e0ff */
[----:B------:R-:W-:Y:S01]  /*7b50*/  STG.E.128 [R46.64], R8 ;  /* 0x000000082e007986 */ /* 0x000fe2000c101d08 */
[----:B------:R-:W-:-:S05]  /*7b60*/  IADD3.X R49, R47, UR5, RZ, P0, !PT ;  /* 0x000000052f317c10 */ /* 0x000fca00087fe4ff */
[----:B------:R-:W-:Y:S01]  /*7b70*/  STG.E.128 [R48.64], R40 ;  /* 0x0000002830007986 */ /* 0x000fe2000c101d08 */
[----:B------:R-:W-:Y:S05]  /*7b80*/  EXIT ;  /* 0x000000000000794d */ /* 0x000fea0003800000 */
.L_x_1214:
        /* <DEDUP_REMOVED lines=15> */
.L_x_2131:


//--------------------- .text._ZN5flash16flash_fwd_kernelI23Flash_fwd_kernel_traitsILi64ELi128ELi64ELi4ELb0ELb0EN7cutlass10bfloat16_tE19Flash_kernel_traitsILi64ELi128ELi64ELi4ES3_EELb1ELb0ELb0ELb1ELb0ELb0ELb0ELb0EEEvNS_16Flash_fwd_paramsE --------------------------
	.section	.text._ZN5flash16flash_fwd_kernelI23Flash_fwd_kernel_traitsILi64ELi128ELi64ELi4ELb0ELb0EN7cutlass10bfloat16_tE19Flash_kernel_traitsILi64ELi128ELi64ELi4ES3_EELb1ELb0ELb0ELb1ELb0ELb0ELb0ELb0EEEvNS_16Flash_fwd_paramsE,"ax",@progbits
	.sectioninfo	@"SHI_REGISTERS=255"
	.align	128
        .global         _ZN5flash16flash_fwd_kernelI23Flash_fwd_kernel_traitsILi64ELi128ELi64ELi4ELb0ELb0EN7cutlass10bfloat16_tE19Flash_kernel_traitsILi64ELi128ELi64ELi4ES3_EELb1ELb0ELb0ELb1ELb0ELb0ELb0ELb0EEEvNS_16Flash_fwd_paramsE
        .type           _ZN5flash16flash_fwd_kernelI23Flash_fwd_kernel_traitsILi64ELi128ELi64ELi4ELb0ELb0EN7cutlass10bfloat16_tE19Flash_kernel_traitsILi64ELi128ELi64ELi4ES3_EELb1ELb0ELb0ELb1ELb0ELb0ELb0ELb0EEEvNS_16Flash_fwd_paramsE,@function
        .size           _ZN5flash16flash_fwd_kernelI23Flash_fwd_kernel_traitsILi64ELi128ELi64ELi4ELb0ELb0EN7cutlass10bfloat16_tE19Flash_kernel_traitsILi64ELi128ELi64ELi4ES3_EELb1ELb0ELb0ELb1ELb0ELb0ELb0ELb0EEEvNS_16Flash_fwd_paramsE,(.L_x_2132 - _ZN5flash16flash_fwd_kernelI23Flash_fwd_kernel_traitsILi64ELi128ELi64ELi4ELb0ELb0EN7cutlass10bfloat16_tE19Flash_kernel_traitsILi64ELi128ELi64ELi4ES3_EELb1ELb0ELb0ELb1ELb0ELb0ELb0ELb0EEEvNS_16Flash_fwd_paramsE)
        .other          _ZN5flash16flash_fwd_kernelI23Flash_fwd_kernel_traitsILi64ELi128ELi64ELi4ELb0ELb0EN7cutlass10bfloat16_tE19Flash_kernel_traitsILi64ELi128ELi64ELi4ES3_EELb1ELb0ELb0ELb1ELb0ELb0ELb0ELb0EEEvNS_16Flash_fwd_paramsE,@"STO_CUDA_ENTRY STV_DEFAULT"
_ZN5flash16flash_fwd_kernelI23Flash_fwd_kernel_traitsILi64ELi128ELi64ELi4ELb0ELb0EN7cutlass10bfloat16_tE19Flash_kernel_traitsILi64ELi128ELi64ELi4ES3_EELb1ELb0ELb0ELb1ELb0ELb0ELb0ELb0EEEvNS_16Flash_fwd_paramsE:
.text._ZN5flash16flash_fwd_kernelI23Flash_fwd_kernel_traitsILi64ELi128ELi64ELi4ELb0ELb0EN7cutlass10bfloat16_tE19Flash_kernel_traitsILi64ELi128ELi64ELi4ES3_EELb1ELb0ELb0ELb1ELb0ELb0ELb0ELb0EEEvNS_16Flash_fwd_paramsE:
        /* <DEDUP_REMOVED lines=23> */
[----:B-1----:R-:W-:Y:S01]  /*0170*/  ISETP.NE.AND P4, PT, R8, RZ, PT ;  /* 0x000000ff0800720c */ /* 0x002fe20003f85270 */
[----:B----4-:R-:W-:Y:S01]  /*0180*/  IMAD.WIDE R8, R22, R23, c[0x0][0x240] ;  /* 0x0000900016087625 */ /* 0x010fe200078e0217 */
[----:B------:R-:W-:-:S04]  /*0190*/  LOP3.LUT R0, R16, R191, R22, 0xfe, !PT ;  /* 0x000000bf10007212 */ /* 0x000fc800078efe16 */
[----:B------:R-:W-:Y:S01]  /*01a0*/  LOP3.LUT P2, RZ, R0, R187, RZ, 0xfc, !PT ;  /* 0x000000bb00ff7212 */ /* 0x000fe2000784fcff */
[----:B--2---:R1:W2:Y:S08]  /*01b0*/  @P1 R2UR UR18, R4 ;  /* 0x00000000041213c2 */ /* 0x0042b000000e0000 */
[----:B------:R4:W2:Y:S04]  /*01c0*/  @P1 R2UR UR19, R5 ;  /* 0x00000000051313c2 */ /* 0x0008a800000e0000 */
[----:B-1----:R-:W-:-:S02]  /*01d0*/  @!P2 IMAD.MOV.U32 R4, RZ, RZ, c[0x0][0x308] ;  /* 0x0000c200ff04a624 */ /* 0x002fc400078e00ff */
[----:B----4-:R-:W-:Y:S01]  /*01e0*/  @!P2 IMAD.MOV.U32 R5, RZ, RZ, c[0x0][0x30c] ;  /* 0x0000c300ff05a624 */ /* 0x010fe200078e00ff */
[----:B---3--:R-:W-:Y:S01]  /*01f0*/  @P1 IADD3 R6, P0, R2, c[0x0][0x300], RZ ;  /* 0x0000c00002061a10 */ /* 0x008fe20007f1e0ff */
[----:B--2---:R-:W-:-:S04]  /*0200*/  IMAD.U32 R2, RZ, RZ, UR18 ;  /* 0x00000012ff027e24 */ /* 0x004fc8000f8e00ff */
[----:B------:R-:W-:Y:S01]  /*0210*/  @P1 IMAD.X R7, RZ, RZ, R3, P0 ;  /* 0x000000ffff071224 */ /* 0x000fe200000e0603 */
[----:B------:R-:W-:Y:S01]  /*0220*/  ISETP.NE.U32.AND P0, PT, RZ, c[0x0][0x250], PT ;  /* 0x00009400ff007a0c */ /* 0x000fe20003f05070 */
[----:B------:R-:W-:Y:S01]  /*0230*/  IMAD.U32 R3, RZ, RZ, UR19 ;  /* 0x00000013ff037e24 */ /* 0x000fe2000f8e00ff */
[----:B------:R-:W-:Y:S02]  /*0240*/  ISETP.EQ.U32.AND P1, PT, RZ, c[0x0][0x248], PT ;  /* 0x00009200ff007a0c */ /* 0x000fe40003f22070 */
[----:B------:R-:W-:Y:S02]  /*0250*/  ISETP.NE.AND.EX P0, PT, RZ, c[0x0][0x254], PT, P0 ;  /* 0x00009500ff007a0c */ /* 0x000fe40003f05300 */
[----:B------:R1:W-:Y:S01]  /*0260*/  @!P2 STG.E.64 [R4.64], R2 ;  /* 0x000000020400a986 */ /* 0x0003e2000c101b10 */
[----:B------:R-:W-:Y:S02]  /*0270*/  SHF.R.S32.HI R12, RZ, 0x1f, R187 ;  /* 0x0000001fff0c7819 */ /* 0x000fe400000114bb */
[----:B------:R-:W-:Y:S01]  /*0280*/  ISETP.EQ.OR.EX P1, PT, RZ, c[0x0][0x24c], !P4, P1 ;  /* 0x00009300ff007a0c */ /* 0x000fe20006722710 */
[----:B-1----:R-:W-:-:S02]  /*0290*/  @!P2 IMAD.MOV.U32 R2, RZ, RZ, R6 ;  /* 0x000000ffff02a224 */ /* 0x002fc400078e0006 */
[----:B------:R-:W-:-:S05]  /*02a0*/  @!P2 IMAD.MOV.U32 R3, RZ, RZ, R7 ;  /* 0x000000ffff03a224 */ /* 0x000fca00078e0007 */
[----:B------:R1:W-:Y:S04]  /*02b0*/  @!P2 STG.E.64 [R4.64+0x8], R2 ;  /* 0x000008020400a986 */ /* 0x0003e8000c101b10 */
[----:B------:R2:W3:Y:S04]  /*02c0*/  @P3 LDG.E R250, [R8.64] ;  /* 0x0000001008fa3981 */ /* 0x0004e8000c1e1900 */
[----:B-1----:R2:W3:Y:S01]  /*02d0*/  @P3 LDG.E R4, [R8.64+0x4] ;  /* 0x0000041008043981 */ /* 0x0024e2000c1e1900 */
[----:B------:R-:W-:Y:S01]  /*02e0*/  @P0 IMAD.WIDE R2, R22, R23, c[0x0][0x250] ;  /* 0x0000940016020625 */ /* 0x000fe200078e0217 */
[----:B------:R-:W-:-:S02]  /*02f0*/  LEA.HI R13, R12, R187, RZ, 0x5 ;  /* 0x000000bb0c0d7211 */ /* 0x000fc400078f28ff */
[----:B------:R-:W-:Y:S01]  /*0300*/  ISETP.NE.U32.AND P2, PT, RZ, c[0x0][0x248], PT ;  /* 0x00009200ff007a0c */ /* 0x000fe20003f45070 */
[C---:B------:R-:W-:Y:S02]  /*0310*/  IMAD R0, R22.reuse, c[0x0][0x1c0], R16 ;  /* 0x0000700016007a24 */ /* 0x040fe400078e0210 */
[----:B------:R-:W-:Y:S01]  /*0320*/  IMAD.WIDE R10, R22, R23, c[0x0][0x248] ;  /* 0x00009200160a7625 */ /* 0x000fe200078e0217 */
[----:B------:R-:W-:Y:S02]  /*0330*/  ISETP.NE.AND.EX P2, PT, RZ, c[0x0][0x24c], PT, P2 ;  /* 0x00009300ff007a0c */ /* 0x000fe40003f45320 */
[----:B------:R-:W-:Y:S01]  /*0340*/  SHF.L.U32 R0, R0, 0x5, RZ ;  /* 0x0000000500007819 */ /* 0x000fe200000006ff */
[----:B--2---:R-:W-:Y:S02]  /*0350*/  IMAD.MOV.U32 R8, RZ, RZ, RZ ;  /* 0x000000ffff087224 */ /* 0x004fe400078e00ff */
[----:B------:R-:W-:-:S04]  /*0360*/  IMAD.MOV.U32 R9, RZ, RZ, -0x1 ;  /* 0xffffffffff097424 */ /* 0x000fc800078e00ff */
[----:B------:R1:W5:Y:S04]  /*0370*/  @P0 LDG.E R8, [R2.64] ;  /* 0x0000001002080981 */ /* 0x000368000c1e1900 */
[----:B------:R2:W5:Y:S01]  /*0380*/  @!P1 LDG.E R9, [R10.64] ;  /* 0x000000100a099981 */ /* 0x000562000c1e1900 */
[----:B-1----:R-:W-:-:S05]  /*0390*/  LOP3.LUT R2, R13, 0xffffffe0, RZ, 0xc0, !PT ;  /* 0xffffffe00d027812 */ /* 0x002fca00078ec0ff */
[----:B------:R-:W-:-:S05]  /*03a0*/  IMAD.IADD R34, R187, 0x1, -R2 ;  /* 0x00000001bb227824 */ /* 0x000fca00078e0a02 */
[----:B------:R-:W-:Y:S02]  /*03b0*/  IADD3 R221, P1, P0, R0, R6, R34 ;  /* 0x0000000600dd7210 */ /* 0x000fe4000783e022 */
        /* <DEDUP_REMOVED lines=10> */
.L_x_1215:
[----:B--2---:R-:W-:Y:S02]  /*0460*/  MOV R0, c[0x0][0x218] ;  /* 0x0000860000007a02 */ /* 0x004fe40000000f00 */
.L_x_1216:
        /* <DEDUP_REMOVED lines=19> */
[----:B------:R-:W-:Y:S02]  /*05a0*/  ISETP.NE.AND P0, PT, R9, -0x1, PT ;  /* 0xffffffff0900780c */ /* 0x000fe40003f05270 */
[----:B------:R-:W-:-:S09]  /*05b0*/  SHF.R.S32.HI R17, RZ, 0x1f, R16 ;  /* 0x0000001fff117819 */ /* 0x000fd20000011410 */
        /* <DEDUP_REMOVED lines=25> */
.L_x_1218:
        /* <DEDUP_REMOVED lines=10> */
[----:B------:R-:W-:Y:S02]  /*07f0*/  IMAD.MOV.U32 R2, RZ, RZ, R4 ;  /* 0x000000ffff027224 */ /* 0x000fe400078e0004 */
[----:B------:R-:W-:Y:S02]  /*0800*/  @P0 IMAD.IADD R4, R8, 0x1, R9 ;  /* 0x0000000108040824 */ /* 0x000fe400078e0209 */
[----:B------:R-:W-:-:S05]  /*0810*/  IMAD.HI.U32 R0, R0, R2, RZ ;  /* 0x0000000200007227 */ /* 0x000fca00078e00ff */
[----:B------:R-:W-:-:S05]  /*0820*/  IADD3 R3, -R0, RZ, RZ ;  /* 0x000000ff00037210 */ /* 0x000fca0007ffe1ff */
[----:B------:R-:W-:-:S05]  /*0830*/  IMAD R2, R5, R3, R2 ;  /* 0x0000000305027224 */ /* 0x000fca00078e0202 */
[----:B------:R-:W-:-:S13]  /*0840*/  ISETP.GT.U32.AND P2, PT, R5, R2, PT ;  /* 0x000000020500720c */ /* 0x000fda0003f44070 */
[----:B------:R-:W-:Y:S01]  /*0850*/  @!P2 IMAD.IADD R2, R2, 0x1, -R5 ;  /* 0x000000010202a824 */ /* 0x000fe200078e0a05 */
[----:B------:R-:W-:Y:S02]  /*0860*/  @!P2 IADD3 R0, R0, 0x1, RZ ;  /* 0x000000010000a810 */ /* 0x000fe40007ffe0ff */
[----:B------:R-:W-:Y:S02]  /*0870*/  ISETP.NE.AND P2, PT, RZ, c[0x0][0x1c8], PT ;  /* 0x00007200ff007a0c */ /* 0x000fe40003f45270 */
[----:B------:R-:W-:Y:S02]  /*0880*/  ISETP.GE.U32.AND P3, PT, R2, R5, PT ;  /* 0x000000050200720c */ /* 0x000fe40003f66070 */
        /* <DEDUP_REMOVED lines=21> */
.L_x_1219:
[-C--:B------:R-:W-:Y:S01]  /*09e0*/  LEA.HI R0, R12, R187.reuse, RZ, 0x3 ;  /* 0x000000bb0c007211 */ /* 0x080fe200078f18ff */
[----:B------:R-:W-:Y:S01]  /*09f0*/  IMAD.IADD R248, R172, 0x1, -R219 ;  /* 0x00000001acf87824 */ /* 0x000fe200078e0adb */
[-C--:B------:R-:W-:Y:S01]  /*0a00*/  LEA.HI R21, R12, R187.reuse, RZ, 0x4 ;  /* 0x000000bb0c157211 */ /* 0x080fe200078f20ff */
[----:B------:R-:W-:Y:S01]  /*0a10*/  BSSY B0, `(.L_x_1220) ;  /* 0x000002f000007945 */ /* 0x000fe20003800000 */
[----:B------:R-:W-:Y:S02]  /*0a20*/  SHF.R.S32.HI R244, RZ, 0x3, R0 ;  /* 0x00000003fff47819 */ /* 0x000fe40000011400 */
[----:B------:R-:W-:Y:S02]  /*0a30*/  LOP3.LUT R2, R0, 0xfffffff8, RZ, 0xc0, !PT ;  /* 0xfffffff800027812 */ /* 0x000fe400078ec0ff */
[----:B------:R-:W-:Y:S01]  /*0a40*/  SHF.R.S32.HI R245, RZ, 0x1f, R244 ;  /* 0x0000001ffff57819 */ /* 0x000fe200000114f4 */
[----:B------:R-:W-:Y:S01]  /*0a50*/  IMAD.SHL.U32 R0, R244, 0x40, RZ ;  /* 0x00000040f4007824 */ /* 0x000fe200078e00ff */
[----:B------:R-:W-:Y:S01]  /*0a60*/  SHF.R.S32.HI R160, RZ, 0x5, R13 ;  /* 0x00000005ffa07819 */ /* 0x000fe2000001140d */
[----:B------:R-:W-:Y:S01]  /*0a70*/  IMAD.IADD R33, R187, 0x1, -R2 ;  /* 0x00000001bb217824 */ /* 0x000fe200078e0a02 */
[----:B------:R-:W-:Y:S01]  /*0a80*/  LEA.HI R2, R12, R187, RZ, 0x6 ;  /* 0x000000bb0c027211 */ /* 0x000fe200078f30ff */
[----:B------:R-:W-:Y:S01]  /*0a90*/  IMAD.WIDE R240, R191, 0x80, R244 ;  /* 0x00000080bff07825 */ /* 0x000fe200078e02f4 */
[----:B------:R-:W-:-:S02]  /*0aa0*/  LOP3.LUT R0, R0, 0x1c0, RZ, 0xc0, !PT ;  /* 0x000001c000007812 */ /* 0x000fc400078ec0ff */
[----:B------:R-:W-:Y:S01]  /*0ab0*/  SHF.R.S32.HI R13, RZ, 0x1f, R10 ;  /* 0x0000001fff0d7819 */ /* 0x000fe2000001140a */
[----:B------:R-:W-:Y:S01]  /*0ac0*/  IMAD.SHL.U32 R242, R33, 0x8, RZ ;  /* 0x0000000821f27824 */ /* 0x000fe200078e00ff */
[----:B------:R-:W-:Y:S01]  /*0ad0*/  SHF.R.U32.HI R4, RZ, 0x3, R0 ;  /* 0x00000003ff047819 */ /* 0x000fe20000011600 */
[----:B------:R-:W-:-:S03]  /*0ae0*/  IMAD.SHL.U32 R2, R2, 0x8, RZ ;  /* 0x0000000802027824 */ /* 0x000fc600078e00ff */
[--C-:B------:R-:W-:Y:S02]  /*0af0*/  LOP3.LUT R3, R0, 0x38, R242.reuse, 0xf8, !PT ;  /* 0x0000003800037812 */ /* 0x100fe400078ef8f2 */
[----:B------:R-:W-:Y:S02]  /*0b00*/  LOP3.LUT R0, R21, 0xfffffff0, RZ, 0xc0, !PT ;  /* 0xfffffff015007812 */ /* 0x000fe400078ec0ff */
[----:B------:R-:W-:Y:S02]  /*0b10*/  LOP3.LUT R3, R3, R4, RZ, 0x3c, !PT ;  /* 0x0000000403037212 */ /* 0x000fe400078e3cff */
[----:B------:R-:W-:Y:S01]  /*0b20*/  SHF.R.S32.HI R243, RZ, 0x1f, R242 ;  /* 0x0000001ffff37819 */ /* 0x000fe200000114f2 */
[----:B------:R-:W-:Y:S01]  /*0b30*/  IMAD.IADD R12, R187, 0x1, -R0 ;  /* 0x00000001bb0c7824 */ /* 0x000fe200078e0a00 */
[----:B------:R-:W-:Y:S01]  /*0b40*/  LOP3.LUT R5, R3, 0xfffffe00, R2, 0xf8, !PT ;  /* 0xfffffe0003057812 */ /* 0x000fe200078ef802 */
[----:B------:R-:W-:Y:S01]  /*0b50*/  IMAD R0, R17, c[0x0][0x1a8], RZ ;  /* 0x00006a0011007a24 */ /* 0x000fe200078e02ff */
[----:B------:R-:W-:-:S02]  /*0b60*/  IADD3 R2, P0, R242, R7, RZ ;  /* 0x00000007f2027210 */ /* 0x000fc40007f1e0ff */
[----:B------:R-:W-:Y:S01]  /*0b70*/  SHF.R.S32.HI R3, RZ, 0x1f, R12 ;  /* 0x0000001fff037819 */ /* 0x000fe2000001140c */
[----:B------:R-:W-:Y:S02]  /*0b80*/  IMAD R0, R16, c[0x0][0x1ac], R0 ;  /* 0x00006b0010007a24 */ /* 0x000fe400078e0200 */
[----:B------:R-:W-:Y:S01]  /*0b90*/  IMAD.SHL.U32 R203, R5, 0x2, RZ ;  /* 0x0000000205cb7824 */ /* 0x000fe200078e00ff */
[----:B------:R-:W-:Y:S01]  /*0ba0*/  LEA.HI R15, R3, R12, RZ, 0x3 ;  /* 0x0000000c030f7211 */ /* 0x000fe200078f18ff */
[----:B------:R-:W-:Y:S01]  /*0bb0*/  IMAD.X R3, R243, 0x1, R11, P0 ;  /* 0x00000001f3037824 */ /* 0x000fe200000e060b */
[----:B------:R-:W-:-:S03]  /*0bc0*/  ISETP.GE.AND P0, PT, R244, R248, PT ;  /* 0x000000f8f400720c */ /* 0x000fc60003f06270 */
[----:B------:R-:W-:Y:S02]  /*0bd0*/  IMAD.SHL.U32 R4, R15, 0x40, RZ ;  /* 0x000000400f047824 */ /* 0x000fe400078e00ff */
[----:B------:R-:W-:-:S03]  /*0be0*/  IMAD.WIDE.U32 R8, R16, c[0x0][0x1a8], R2 ;  /* 0x00006a0010087a25 */ /* 0x000fc600078e0002 */
[----:B------:R-:W-:Y:S01]  /*0bf0*/  LOP3.LUT R186, R4, 0xfffffe00, RZ, 0xc0, !PT ;  /* 0xfffffe0004ba7812 */ /* 0x000fe200078ec0ff */
[----:B------:R-:W-:-:S04]  /*0c00*/  IMAD.IADD R7, R9, 0x1, R0 ;  /* 0x0000000109077824 */ /* 0x000fc800078e0200 */
        /* <DEDUP_REMOVED lines=15> */
.L_x_1221:
[----:B------:R-:W-:Y:S05]  /*0d00*/  BSYNC B0 ;  /* 0x0000000000007941 */ /* 0x000fea0003800000 */
.L_x_1220:
        /* <DEDUP_REMOVED lines=22> */
.L_x_1223:
[----:B------:R-:W-:Y:S05]  /*0e70*/  BSYNC B0 ;  /* 0x0000000000007941 */ /* 0x000fea0003800000 */
.L_x_1222:
[----:B------:R-:W-:Y:S01]  /*0e80*/  IADD3 R24, R244, 0x20, RZ ;  /* 0x00000020f4187810 */ /* 0x000fe20007ffe0ff */
[----:B------:R-:W-:Y:S03]  /*0e90*/  BSSY B0, `(.L_x_1224) ;  /* 0x0000015000007945 */ /* 0x000fe60003800000 */
[----:B------:R-:W-:Y:S01]  /*0ea0*/  ISETP.GE.AND P0, PT, R24, R248, PT ;  /* 0x000000f81800720c */ /* 0x000fe20003f06270 */
[----:B------:R1:W-:-:S12]  /*0eb0*/  STL [R1], R24 ;  /* 0x0000001801007387 */ /* 0x0003d80000100800 */
        /* <DEDUP_REMOVED lines=18> */
.L_x_1225:
[----:B------:R-:W-:Y:S05]  /*0fe0*/  BSYNC B0 ;  /* 0x0000000000007941 */ /* 0x000fea0003800000 */
.L_x_1224:
        /* <DEDUP_REMOVED lines=22> */
.L_x_1227:
[----:B------:R-:W-:Y:S05]  /*1150*/  BSYNC B0 ;  /* 0x0000000000007941 */ /* 0x000fea0003800000 */
.L_x_1226:
        /* <DEDUP_REMOVED lines=22> */
.L_x_1229:
[----:B------:R-:W-:Y:S05]  /*12c0*/  BSYNC B0 ;  /* 0x0000000000007941 */ /* 0x000fea0003800000 */
.L_x_1228:
        /* <DEDUP_REMOVED lines=22> */
.L_x_1231:
[----:B------:R-:W-:Y:S05]  /*1430*/  BSYNC B0 ;  /* 0x0000000000007941 */ /* 0x000fea0003800000 */
.L_x_1230:
        /* <DEDUP_REMOVED lines=22> */
.L_x_1233:
[----:B------:R-:W-:Y:S05]  /*15a0*/  BSYNC B0 ;  /* 0x0000000000007941 */ /* 0x000fea0003800000 */
.L_x_1232:
[----:B-1----:R-:W-:Y:S01]  /*15b0*/  IADD3 R0, R244, 0x70, RZ ;  /* 0x00000070f4007810 */ /* 0x002fe20007ffe0ff */
[----:B------:R-:W-:Y:S01]  /*15c0*/  IMAD.MOV.U32 R190, RZ, RZ, c[0x0][0x198] ;  /* 0x00006600ffbe7624 */ /* 0x000fe200078e00ff */
[----:B------:R-:W-:Y:S01]  /*15d0*/  BSSY B0, `(.L_x_1234) ;  /* 0x0000018000007945 */ /* 0x000fe20003800000 */
[----:B------:R-:W-:Y:S01]  /*15e0*/  IMAD.MOV.U32 R189, RZ, RZ, 0x6 ;  /* 0x00000006ffbd7424 */ /* 0x000fe200078e00ff */
[----:B------:R-:W-:Y:S01]  /*15f0*/  ISETP.GE.AND P0, PT, R0, R248, PT ;  /* 0x000000f80000720c */ /* 0x000fe20003f06270 */
[----:B------:R1:W-:Y:S01]  /*1600*/  STL [R1+0x10], R0 ;  /* 0x0000100001007387 */ /* 0x0003e20000100800 */
        /* <DEDUP_REMOVED lines=20> */
.L_x_1235:
[----:B------:R-:W-:Y:S05]  /*1750*/  BSYNC B0 ;  /* 0x0000000000007941 */ /* 0x000fea0003800000 */
.L_x_1234:
[C---:B-1----:R-:W-:Y:S01]  /*1760*/  IMAD R0, R245.reuse, c[0x0][0x198], RZ ;  /* 0x00006600f5007a24 */ /* 0x042fe200078e02ff */
[----:B------:R-:W-:Y:S01]  /*1770*/  LEA.HI.SX32 R32, R204, 0xffffffff, 0x1a ;  /* 0xffffffffcc207811 */ /* 0x000fe200078fd2ff */
[C---:B--2---:R-:W-:Y:S01]  /*1780*/  IMAD.WIDE.U32 R4, R244.reuse, c[0x0][0x198], R242 ;  /* 0x00006600f4047a25 */ /* 0x044fe200078e00f2 */
[----:B------:R-:W-:Y:S02]  /*1790*/  BSSY B0, `(.L_x_1236) ;  /* 0x0000025000007945 */ /* 0x000fe40003800000 */
[----:B------:R-:W-:Y:S01]  /*17a0*/  SHF.R.S32.HI R9, RZ, 0x1f, R32 ;  /* 0x0000001fff097819 */ /* 0x000fe20000011420 */
[----:B------:R-:W-:Y:S01]  /*17b0*/  IMAD R6, R245, c[0x0][0x1a0], RZ ;  /* 0x00006800f5067a24 */ /* 0x000fe200078e02ff */
[----:B------:R-:W-:Y:S01]  /*17c0*/  IADD3 R4, P1, R19, R4, RZ ;  /* 0x0000000413047210 */ /* 0x000fe20007f3e0ff */
[----:B------:R-:W-:-:S04]  /*17d0*/  IMAD.WIDE.U32 R2, R244, c[0x0][0x1a0], R242 ;  /* 0x00006800f4027a25 */ /* 0x000fc800078e00f2 */
[----:B------:R-:W-:Y:S01]  /*17e0*/  IMAD R0, R244, c[0x0][0x19c], R0 ;  /* 0x00006700f4007a24 */ /* 0x000fe200078e0200 */
[----:B------:R-:W-:Y:S01]  /*17f0*/  IADD3 R2, P0, R14, R2, RZ ;  /* 0x000000020e027210 */ /* 0x000fe20007f1e0ff */
[----:B------:R-:W-:Y:S02]  /*1800*/  IMAD R7, R244, c[0x0][0x1a4], R6 ;  /* 0x00006900f4077a24 */ /* 0x000fe400078e0206 */
[----:B------:R-:W-:Y:S01]  /*1810*/  IMAD R8, R32, -0x40, R105 ;  /* 0xffffffc020087824 */ /* 0x000fe200078e0269 */
[----:B------:R-:W-:Y:S01]  /*1820*/  IADD3.X R5, R20, R5, R0, P1, !PT ;  /* 0x0000000514057210 */ /* 0x000fe20000ffe400 */
[C---:B------:R-:W-:Y:S01]  /*1830*/  IMAD R0, R13.reuse, c[0x0][0x1b0], RZ ;  /* 0x00006c000d007a24 */ /* 0x040fe200078e02ff */
[----:B------:R-:W-:Y:S01]  /*1840*/  IADD3.X R3, R18, R3, R7, P0, !PT ;  /* 0x0000000312037210 */ /* 0x000fe200007fe407 */
[----:B------:R-:W-:Y:S01]  /*1850*/  IMAD R6, R13, c[0x0][0x1b8], RZ ;  /* 0x00006e000d067a24 */ /* 0x000fe200078e02ff */
[----:B------:R-:W-:Y:S01]  /*1860*/  ISETP.GE.AND P0, PT, R244, R8, PT ;  /* 0x00000008f400720c */ /* 0x000fe20003f06270 */
[----:B------:R-:W-:-:S02]  /*1870*/  IMAD R0, R10, c[0x0][0x1b4], R0 ;  /* 0x00006d000a007a24 */ /* 0x000fc400078e0200 */
[----:B------:R-:W-:-:S04]  /*1880*/  IMAD.WIDE.U32 R230, R10, c[0x0][0x1b0], R4 ;  /* 0x00006c000ae67a25 */ /* 0x000fc800078e0004 */
[----:B------:R-:W-:Y:S01]  /*1890*/  IMAD R4, R189, R32, RZ ;  /* 0x00000020bd047224 */ /* 0x000fe200078e02ff */
[----:B------:R-:W-:Y:S01]  /*18a0*/  IADD3 R229, R231, R0, RZ ;  /* 0x00000000e7e57210 */ /* 0x000fe20007ffe0ff */
[C---:B------:R-:W-:Y:S01]  /*18b0*/  IMAD.WIDE.U32 R246, R10.reuse, c[0x0][0x1b8], R2 ;  /* 0x00006e000af67a25 */ /* 0x040fe200078e0002 */
[----:B------:R-:W-:Y:S02]  /*18c0*/  MOV R228, R230 ;  /* 0x000000e600e47202 */ /* 0x000fe40000000f00 */
[----:B------:R-:W-:Y:S01]  /*18d0*/  LOP3.LUT R0, R15, 0xfffffff8, RZ, 0xc0, !PT ;  /* 0xfffffff80f007812 */ /* 0x000fe200078ec0ff */
[----:B------:R-:W-:Y:S02]  /*18e0*/  IMAD R6, R10, c[0x0][0x1bc], R6 ;  /* 0x00006f000a067a24 */ /* 0x000fe400078e0206 */
[----:B------:R-:W-:Y:S01]  /*18f0*/  IMAD R4, R9, R192, R4 ;  /* 0x000000c009047224 */ /* 0x000fe200078e0204 */
[----:B------:R-:W-:Y:S01]  /*1900*/  IADD3 R10, R12, -R0, RZ ;  /* 0x800000000c0a7210 */ /* 0x000fe20007ffe0ff */
[----:B------:R-:W-:Y:S01]  /*1910*/  IMAD.WIDE.U32 R2, R32, R192, R228 ;  /* 0x000000c020027225 */ /* 0x000fe200078e00e4 */
[----:B------:R-:W-:-:S04]  /*1920*/  IADD3 R249, R247, R6, RZ ;  /* 0x00000006f7f97210 */ /* 0x000fc80007ffe0ff */
        /* <DEDUP_REMOVED lines=11> */
.L_x_1237:
[----:B------:R-:W-:Y:S05]  /*19e0*/  BSYNC B0 ;  /* 0x0000000000007941 */ /* 0x000fea0003800000 */
.L_x_1236:
        /* <DEDUP_REMOVED lines=16> */
.L_x_1239:
[----:B------:R-:W-:Y:S05]  /*1af0*/  BSYNC B0 ;  /* 0x0000000000007941 */ /* 0x000fea0003800000 */
.L_x_1238:
        /* <DEDUP_REMOVED lines=15> */
.L_x_1241:
[----:B------:R-:W-:Y:S05]  /*1bf0*/  BSYNC B0 ;  /* 0x0000000000007941 */ /* 0x000fea0003800000 */
.L_x_1240:
        /* <DEDUP_REMOVED lines=17> */
.L_x_1243:
[----:B------:R-:W-:Y:S05]  /*1d10*/  BSYNC B0 ;  /* 0x0000000000007941 */ /* 0x000fea0003800000 */
.L_x_1242:
[----:B------:R-:W-:Y:S01]  /*1d20*/  ISETP.NE.U32.AND P2, PT, RZ, c[0x0][0x318], PT ;  /* 0x0000c600ff007a0c */ /* 0x000fe20003f45070 */
[----:B------:R-:W0:Y:S03]  /*1d30*/  LDGDEPBAR ;  /* 0x00000000000079af */ /* 0x000e260000000000 */
[----:B------:R-:W-:-:S13]  /*1d40*/  ISETP.NE.AND.EX P2, PT, RZ, c[0x0][0x31c], PT, P2 ;  /* 0x0000c700ff007a0c */ /* 0x000fda0003f45320 */
[----:B------:R-:W-:Y:S01]  /*1d50*/  @P2 SHF.R.S32.HI R0, RZ, 0x1f, R22 ;  /* 0x0000001fff002819 */ /* 0x000fe20000011416 */
[----:B-1----:R-:W-:-:S04]  /*1d60*/  @P2 IMAD.WIDE.U32 R2, R22, c[0x0][0x320], R16 ;  /* 0x0000c80016022a25 */ /* 0x002fc800078e0010 */
[----:B------:R-:W-:Y:S01]  /*1d70*/  @P2 IMAD R0, R0, c[0x0][0x320], RZ ;  /* 0x0000c80000002a24 */ /* 0x000fe200078e02ff */
[----:B------:R-:W-:Y:S01]  /*1d80*/  @P2 LEA R4, P0, R2, c[0x0][0x318], 0x2 ;  /* 0x0000c60002042a11 */ /* 0x000fe200078010ff */
[----:B------:R-:W-:-:S04]  /*1d90*/  DEPBAR.LE SB0, 0x0 ;  /* 0x000080000000791a */ /* 0x000fc80000000000 */
[----:B------:R-:W-:-:S04]  /*1da0*/  @P2 IMAD R0, R22, c[0x0][0x324], R0 ;  /* 0x0000c90016002a24 */ /* 0x000fc800078e0200 */
[----:B------:R-:W-:-:S05]  /*1db0*/  @P2 IMAD.IADD R0, R3, 0x1, R0 ;  /* 0x0000000103002824 */ /* 0x000fca00078e0200 */
[----:B------:R-:W-:-:S05]  /*1dc0*/  @P2 LEA.HI.X R5, R2, c[0x0][0x31c], R0, 0x2, P0 ;  /* 0x0000c70002052a11 */ /* 0x000fca00000f1400 */
[----:B--2---:R1:W2:Y:S04]  /*1dd0*/  @P2 LDG.E R6, [R4.64] ;  /* 0x0000001004062981 */ /* 0x0042a8000c1e1900 */
[----:B------:R-:W-:Y:S01]  /*1de0*/  BAR.SYNC.DEFER_BLOCKING 0x0 ;  /* 0x0000000000007b1d */ /* 0x000fe20000010000 */
[----:B------:R-:W-:Y:S01]  /*1df0*/  ISETP.GE.AND P1, PT, R244, R8, PT ;  /* 0x00000008f400720c */ /* 0x000fe20003f26270 */
[----:B------:R-:W-:Y:S01]  /*1e00*/  IMAD R0, R9, c[0x0][0x1a0], RZ ;  /* 0x0000680009007a24 */ /* 0x000fe200078e02ff */
[----:B------:R-:W-:-:S03]  /*1e10*/  MOV R100, RZ ;  /* 0x000000ff00647202 */ /* 0x000fc60000000f00 */
[----:B------:R-:W2:Y:S01]  /*1e20*/  @P2 MUFU.RCP R7, c[0x0][0x238] ;  /* 0x00008e0000072b08 */ /* 0x000ea20000001000 */
[C---:B------:R-:W-:Y:S01]  /*1e30*/  IMAD R0, R32.reuse, c[0x0][0x1a4], R0 ;  /* 0x0000690020007a24 */ /* 0x040fe200078e0200 */
[----:B------:R-:W-:Y:S01]  /*1e40*/  BSSY B0, `(.L_x_1244) ;  /* 0x0000011000007945 */ /* 0x000fe20003800000 */
[----:B-1----:R-:W-:-:S05]  /*1e50*/  IMAD.WIDE.U32 R4, R32, c[0x0][0x1a0], RZ ;  /* 0x0000680020047a25 */ /* 0x002fca00078e00ff */
[----:B------:R1:W-:Y:S01]  /*1e60*/  @P1 STS.128 [R203+0x6000], RZ ;  /* 0x006000ffcb001388 */ /* 0x0003e20000000c00 */
[----:B------:R-:W-:Y:S01]  /*1e70*/  IMAD.IADD R0, R5, 0x1, R0 ;  /* 0x0000000105007824 */ /* 0x000fe200078e0200 */
[----:B------:R-:W-:-:S04]  /*1e80*/  LEA R2, P0, R4, R246, 0x6 ;  /* 0x000000f604027211 */ /* 0x000fc800078030ff */
[----:B------:R-:W-:Y:S01]  /*1e90*/  LEA.HI.X R3, R4, R249, R0, 0x6, P0 ;  /* 0x000000f904037211 */ /* 0x000fe200000f3400 */
[----:B--2---:R-:W-:Y:S01]  /*1ea0*/  @P2 FMUL.FTZ R100, R6, R7 ;  /* 0x0000000706642220 */ /* 0x004fe20000410000 */
        /* <DEDUP_REMOVED lines=10> */
.L_x_1245:
[----:B-1----:R-:W-:Y:S05]  /*1f50*/  BSYNC B0 ;  /* 0x0000000000007941 */ /* 0x002fea0003800000 */
.L_x_1244:
[----:B------:R-:W-:Y:S01]  /*1f60*/  ISETP.GE.AND P0, PT, R25, R8, PT ;  /* 0x000000081900720c */ /* 0x000fe20003f06270 */
        /* <DEDUP_REMOVED lines=16> */
.L_x_1247:
[----:B------:R-:W-:Y:S05]  /*2070*/  BSYNC B0 ;  /* 0x0000000000007941 */ /* 0x000fea0003800000 */
.L_x_1246:
        /* <DEDUP_REMOVED lines=17> */
.L_x_1249:
[----:B------:R-:W-:Y:S05]  /*2190*/  BSYNC B0 ;  /* 0x0000000000007941 */ /* 0x000fea0003800000 */
.L_x_1248:
[----:B------:R-:W-:Y:S01]  /*21a0*/  ISETP.GE.AND P0, PT, R11, R8, PT ;  /* 0x000000080b00720c */ /* 0x000fe20003f06270 */
[----:B------:R-:W-:Y:S01]  /*21b0*/  IMAD.MOV.U32 R0, RZ, RZ, 0x10 ;  /* 0x00000010ff007424 */ /* 0x000fe200078e00ff */
[----:B------:R-:W-:Y:S01]  /*21c0*/  BSSY B0, `(.L_x_1250) ;  /* 0x0000015000007945 */ /* 0x000fe20003800000 */
[----:B------:R-:W-:Y:S01]  /*21d0*/  IMAD.MOV.U32 R35, RZ, RZ, 0x20 ;  /* 0x00000020ff237424 */ /* 0x000fe200078e00ff */
[----:B------:R-:W-:-:S05]  /*21e0*/  R2P PR, R10, 0x6 ;  /* 0x000000060a007804 */ /* 0x000fca0000000000 */
[----:B------:R-:W-:Y:S02]  /*21f0*/  SEL R0, R0, 0xfffffff0, !P1 ;  /* 0xfffffff000007807 */ /* 0x000fe40004800000 */
[----:B--2---:R-:W-:Y:S02]  /*2200*/  SEL R4, R35, 0xffffffe0, !P2 ;  /* 0xffffffe023047807 */ /* 0x004fe40005000000 */
        /* <DEDUP_REMOVED lines=16> */
.L_x_1251:
[----:B------:R-:W-:Y:S05]  /*2310*/  BSYNC B0 ;  /* 0x0000000000007941 */ /* 0x000fea0003800000 */
.L_x_1250:
        /* <DEDUP_REMOVED lines=23> */
[----:B------:R-:W-:Y:S01]  /*2490*/  IMAD.SHL.U32 R195, R3, 0x2, RZ ;  /* 0x0000000203c37824 */ /* 0x000fe200078e00ff */
[----:B------:R-:W-:Y:S02]  /*24a0*/  SHF.R.S32.HI R3, RZ, 0x1f, R34 ;  /* 0x0000001fff037819 */ /* 0x000fe40000011422 */
[----:B------:R-:W-:Y:S01]  /*24b0*/  LDSM.16.M88.4 R16, [R188+0x4000] ;  /* 0x00400000bc10783b */ /* 0x000fe20000000200 */
[----:B------:R-:W-:Y:S01]  /*24c0*/  IMAD.IADD R194, R188, 0x1, R2 ;  /* 0x00000001bcc27824 */ /* 0x000fe200078e0202 */
[----:B------:R-:W-:Y:S01]  /*24d0*/  LEA.HI R3, R3, R34, RZ, 0x2 ;  /* 0x0000002203037211 */ /* 0x000fe200078f10ff */
[--C-:B------:R-:W-:Y:S01]  /*24e0*/  IMAD R198, R0, 0x2, R195.reuse ;  /* 0x0000000200c67824 */ /* 0x100fe200078e02c3 */
[----:B------:R-:W1:Y:S01]  /*24f0*/  LDSM.16.M88.4 R12, [R195] ;  /* 0x00000000c30c783b */ /* 0x000e620000000200 */
[----:B------:R-:W-:Y:S01]  /*2500*/  IADD3 R199, R188, 0x4040, RZ ;  /* 0x00004040bcc77810 */ /* 0x000fe20007ffe0ff */
[----:B------:R-:W-:Y:S01]  /*2510*/  IMAD R196, R4, 0x2, R195 ;  /* 0x0000000204c47824 */ /* 0x000fe200078e02c3 */
[----:B------:R-:W-:Y:S01]  /*2520*/  SHF.R.S32.HI R88, RZ, 0x2, R3 ;  /* 0x00000002ff587819 */ /* 0x000fe20000011403 */
[----:B------:R-:W5:Y:S02]  /*2530*/  LDSM.16.M88.4 R8, [R195+0x2000] ;  /* 0x00200000c308783b */ /* 0x000f640000000200 */
[----:B------:R-:W-:-:S02]  /*2540*/  IMAD R197, R0, 0x2, R196 ;  /* 0x0000000200c57824 */ /* 0x000fc400078e02c4 */
[----:B------:R-:W2:Y:S01]  /*2550*/  LDSM.16.M88.4 R20, [R188+0x4800] ;  /* 0x00480000bc14783b */ /* 0x000ea20000000200 */
[----:B------:R-:W-:-:S03]  /*2560*/  IMAD R3, R160, 0x10, R88 ;  /* 0x00000010a0037824 */ /* 0x000fc600078e0258 */
[----:B---3--:R-:W3:Y:S01]  /*2570*/  LDSM.16.M88.4 R24, [R188+0x5000] ;  /* 0x00500000bc18783b */ /* 0x008ee20000000200 */
[----:B------:R-:W-:-:S03]  /*2580*/  IMAD.IADD R219, R219, 0x1, R3 ;  /* 0x00000001dbdb7824 */ /* 0x000fc600078e0203 */
[----:B------:R-:W4:Y:S02]  /*2590*/  LDSM.16.M88.4 R28, [R188+0x5800] ;  /* 0x00580000bc1c783b */ /* 0x000f240000000200 */
[----:B------:R-:W-:Y:S02]  /*25a0*/  IADD3 R3, R105, R219, -R172 ;  /* 0x000000db69037210 */ /* 0x000fe40007ffe8ac */
[----:B------:R-:W-:Y:S04]  /*25b0*/  LDSM.16.M88.4 R52, [R194+0x5000] ;  /* 0x00500000c234783b */ /* 0x000fe80000000200 */
[----:B------:R-:W-:Y:S04]  /*25c0*/  LDSM.16.M88.4 R44, [R194+0x4000] ;  /* 0x00400000c22c783b */ /* 0x000fe80000000200 */
[----:B------:R-:W-:Y:S04]  /*25d0*/  LDSM.16.M88.4 R48, [R194+0x4800] ;  /* 0x00480000c230783b */ /* 0x000fe80000000200 */
[----:B------:R2:W-:Y:S01]  /*25e0*/  STL [R1+0xc], R88 ;  /* 0x00000c5801007387 */ /* 0x0005e20000100800 */
[-C--:B-1----:R-:W-:Y:S08]  /*25f0*/  HMMA.16816.F32.BF16 R92, R12, R18.reuse, RZ ;  /* 0x000000120c5c723c */ /* 0x082ff000000418ff */
[C---:B-----5:R-:W-:Y:S07]  /*2600*/  HMMA.16816.F32.BF16 R64, R8.reuse, R18, RZ ;  /* 0x000000120840723c */ /* 0x060fee00000418ff */
[----:B------:R-:W-:Y:S01]  /*2610*/  IMAD.SHL.U32 R18, R187, 0x2, RZ ;  /* 0x00000002bb127824 */ /* 0x000fe200078e00ff */
[----:B------:R-:W-:Y:S04]  /*2620*/  HMMA.16816.F32.BF16 R36, R8, R16, RZ ;  /* 0x000000100824723c */ /* 0x000fe800000418ff */
[----:B------:R-:W-:-:S04]  /*2630*/  LOP3.LUT R18, R18, 0x6, RZ, 0xc0, !PT ;  /* 0x0000000612127812 */ /* 0x000fc800078ec0ff */
[----:B--2---:R-:W-:Y:S01]  /*2640*/  HMMA.16816.F32.BF16 R40, R8, R20, RZ ;  /* 0x000000140828723c */ /* 0x004fe200000418ff */
[----:B------:R-:W-:-:S04]  /*2650*/  IMAD R18, R32, 0x40, R18 ;  /* 0x0000004020127824 */ /* 0x000fc800078e0212 */
[C---:B------:R-:W-:Y:S01]  /*2660*/  IMAD.IADD R5, R3.reuse, 0x1, -R18 ;  /* 0x0000000103057824 */ /* 0x040fe200078e0a12 */
[C---:B------:R-:W-:Y:S02]  /*2670*/  IADD3 R135, R18.reuse, 0x1, RZ ;  /* 0x0000000112877810 */ /* 0x040fe40007ffe0ff */
[C---:B------:R-:W-:Y:S01]  /*2680*/  IADD3 R133, R18.reuse, 0x8, RZ ;  /* 0x0000000812857810 */ /* 0x040fe20007ffe0ff */
[C---:B---3--:R-:W-:Y:S01]  /*2690*/  HMMA.16816.F32.BF16 R56, R8.reuse, R24, RZ ;  /* 0x000000180838723c */ /* 0x048fe200000418ff */
[----:B------:R-:W-:Y:S01]  /*26a0*/  IABS R5, R5 ;  /* 0x0000000500057213 */ /* 0x000fe20000000000 */
[C---:B------:R-:W-:Y:S01]  /*26b0*/  IMAD.IADD R7, R3.reuse, 0x1, -R135 ;  /* 0x0000000103077824 */ /* 0x040fe200078e0a87 */
[C---:B------:R-:W-:Y:S02]  /*26c0*/  IADD3 R132, R18.reuse, 0x9, RZ ;  /* 0x0000000912847810 */ /* 0x040fe40007ffe0ff */
[C---:B------:R-:W-:Y:S01]  /*26d0*/  IADD3 R107, R18.reuse, 0x10, RZ ;  /* 0x00000010126b7810 */ /* 0x040fe20007ffe0ff */
[----:B------:R-:W-:Y:S01]  /*26e0*/  IMAD.MOV.U32 R6, RZ, RZ, R5 ;  /* 0x000000ffff067224 */ /* 0x000fe200078e0005 */
[----:B------:R-:W-:Y:S01]  /*26f0*/  IABS R5, R7 ;  /* 0x0000000700057213 */ /* 0x000fe20000000000 */
[----:B------:R-:W-:Y:S01]  /*2700*/  IMAD.IADD R7, R3, 0x1, -R133 ;  /* 0x0000000103077824 */ /* 0x000fe200078e0a85 */
[----:B----4-:R-:W-:Y:S01]  /*2710*/  HMMA.16816.F32.BF16 R60, R8, R28, RZ ;  /* 0x0000001c083c723c */ /* 0x010fe200000418ff */
[----:B------:R1:W-:Y:S01]  /*2720*/  I2F R143, R6 ;  /* 0x00000006008f7306 */ /* 0x0003e20000201400 */
[----:B------:R-:W-:-:S02]  /*2730*/  IADD3 R102, R18, 0x11, RZ ;  /* 0x0000001112667810 */ /* 0x000fc40007ffe0ff */
[C---:B------:R-:W-:Y:S02]  /*2740*/  IADD3 R19, R18.reuse, 0x18, RZ ;  /* 0x0000001812137810 */ /* 0x040fe40007ffe0ff */
[C---:B------:R-:W-:Y:S02]  /*2750*/  IADD3 R104, R18.reuse, 0x19, RZ ;  /* 0x0000001912687810 */ /* 0x040fe40007ffe0ff */
[C---:B------:R-:W-:Y:S01]  /*2760*/  HMMA.16816.F32.BF16 R68, R8.reuse, R22, RZ ;  /* 0x000000160844723c */ /* 0x040fe200000418ff */
[C---:B------:R-:W-:Y:S02]  /*2770*/  IADD3 R134, R18.reuse, 0x20, RZ ;  /* 0x0000002012867810 */ /* 0x040fe40007ffe0ff */
[C---:B------:R-:W-:Y:S02]  /*2780*/  IADD3 R136, R18.reuse, 0x21, RZ ;  /* 0x0000002112887810 */ /* 0x040fe40007ffe0ff */
[C---:B------:R-:W-:Y:S02]  /*2790*/  IADD3 R138, R18.reuse, 0x29, RZ ;  /* 0x00000029128a7810 */ /* 0x040fe40007ffe0ff */
[C---:B------:R-:W-:Y:S01]  /*27a0*/  IADD3 R137, R18.reuse, 0x28, RZ ;  /* 0x0000002812897810 */ /* 0x040fe20007ffe0ff */
[----:B------:R-:W-:Y:S01]  /*27b0*/  HMMA.16816.F32.BF16 R76, R8, R26, RZ ;  /* 0x0000001a084c723c */ /* 0x000fe200000418ff */
[----:B-1----:R-:W-:Y:S01]  /*27c0*/  IMAD.MOV.U32 R6, RZ, RZ, R5 ;  /* 0x000000ffff067224 */ /* 0x002fe200078e0005 */
[----:B------:R-:W-:Y:S01]  /*27d0*/  IABS R5, R7 ;  /* 0x0000000700057213 */ /* 0x000fe20000000000 */
[----:B------:R-:W-:Y:S01]  /*27e0*/  IMAD.IADD R7, R3, 0x1, -R132 ;  /* 0x0000000103077824 */ /* 0x000fe200078e0a84 */
[C---:B------:R-:W-:Y:S01]  /*27f0*/  IADD3 R139, R18.reuse, 0x30, RZ ;  /* 0x00000030128b7810 */ /* 0x040fe20007ffe0ff */
[----:B------:R1:W2:Y:S01]  /*2800*/  I2F R161, R6 ;  /* 0x0000000600a17306 */ /* 0x0002a20000201400 */
[----:B------:R-:W-:-:S02]  /*2810*/  IADD3 R142, R18, 0x31, RZ ;  /* 0x00000031128e7810 */ /* 0x000fc40007ffe0ff */
[----:B------:R-:W-:Y:S01]  /*2820*/  HMMA.16816.F32.BF16 R72, R8, R30, RZ ;  /* 0x0000001e0848723c */ /* 0x000fe200000418ff */
[----:B------:R-:W3:Y:S01]  /*2830*/  LDSM.16.M88.4 R8, [R198+0x2000] ;  /* 0x00200000c608783b */ /* 0x000ee20000000200 */
[C---:B------:R-:W-:Y:S02]  /*2840*/  IADD3 R141, R18.reuse, 0x38, RZ ;  /* 0x00000038128d7810 */ /* 0x040fe40007ffe0ff */
[----:B------:R-:W-:Y:S02]  /*2850*/  IADD3 R140, R18, 0x39, RZ ;  /* 0x00000039128c7810 */ /* 0x000fe40007ffe0ff */
[-C--:B------:R-:W-:Y:S02]  /*2860*/  ISETP.GE.AND P4, PT, R102, R105.reuse, PT ;  /* 0x000000696600720c */ /* 0x080fe40003f86270 */
[----:B------:R-:W-:Y:S01]  /*2870*/  HMMA.16816.F32.BF16 R80, R12, R20, RZ ;  /* 0x000000140c50723c */ /* 0x000fe200000418ff */
[-C--:B------:R-:W-:Y:S02]  /*2880*/  ISETP.GE.AND P0, PT, R135, R105.reuse, PT ;  /* 0x000000698700720c */ /* 0x080fe40003f06270 */
[----:B------:R-:W-:Y:S01]  /*2890*/  ISETP.GE.AND P1, PT, R133, R105, PT ;  /* 0x000000698500720c */ /* 0x000fe20003f26270 */
[----:B-1----:R-:W-:Y:S01]  /*28a0*/  IMAD.MOV.U32 R6, RZ, RZ, R5 ;  /* 0x000000ffff067224 */ /* 0x002fe200078e0005 */
[----:B------:R-:W-:Y:S01]  /*28b0*/  IABS R5, R7 ;  /* 0x0000000700057213 */ /* 0x000fe20000000000 */
[----:B------:R-:W-:-:S02]  /*28c0*/  IMAD.IADD R7, R3, 0x1, -R107 ;  /* 0x0000000103077824 */ /* 0x000fc400078e0a6b */
[C---:B------:R-:W-:Y:S01]  /*28d0*/  HMMA.16816.F32.BF16 R96, R12.reuse, R22, RZ ;  /* 0x000000160c60723c */ /* 0x040fe200000418ff */
[----:B------:R1:W-:Y:S01]  /*28e0*/  I2F R162, R6 ;  /* 0x0000000600a27306 */ /* 0x0003e20000201400 */
[-C--:B------:R-:W-:Y:S02]  /*28f0*/  ISETP.GE.AND P6, PT, R132, R105.reuse, PT ;  /* 0x000000698400720c */ /* 0x080fe40003fc6270 */
[-C--:B------:R-:W-:Y:S02]  /*2900*/  ISETP.GE.AND P3, PT, R19, R105.reuse, PT ;  /* 0x000000691300720c */ /* 0x080fe40003f66270 */
[----:B------:R-:W-:Y:S02]  /*2910*/  ISETP.GE.AND P5, PT, R107, R105, PT ;  /* 0x000000696b00720c */ /* 0x000fe40003fa6270 */
[C---:B------:R-:W-:Y:S08]  /*2920*/  HMMA.16816.F32.BF16 R20, R12.reuse, R24, RZ ;  /* 0x000000180c14723c */ /* 0x040ff000000418ff */
[----:B------:R-:W-:Y:S01]  /*2930*/  HMMA.16816.F32.BF16 R120, R12, R26, RZ ;  /* 0x0000001a0c78723c */ /* 0x000fe200000418ff */
[----:B------:R-:W4:Y:S01]  /*2940*/  LDSM.16.M88.4 R24, [R194+0x5800] ;  /* 0x00580000c218783b */ /* 0x000f220000000200 */
[----:B-1----:R-:W-:Y:S01]  /*2950*/  IMAD.MOV.U32 R6, RZ, RZ, R5 ;  /* 0x000000ffff067224 */ /* 0x002fe200078e0005 */
[----:B------:R-:W-:Y:S01]  /*2960*/  IABS R5, R7 ;  /* 0x0000000700057213 */ /* 0x000fe20000000000 */
[----:B------:R-:W-:-:S02]  /*2970*/  IMAD.IADD R7, R3, 0x1, -R102 ;  /* 0x0000000103077824 */ /* 0x000fc400078e0a66 */
[----:B------:R1:W-:Y:S02]  /*2980*/  I2F R163, R6 ;  /* 0x0000000600a37306 */ /* 0x0003e40000201400 */
[C---:B------:R-:W-:Y:S08]  /*2990*/  HMMA.16816.F32.BF16 R84, R12.reuse, R16, RZ ;  /* 0x000000100c54723c */ /* 0x040ff000000418ff */
[----:B------:R-:W-:Y:S01]  /*29a0*/  HMMA.16816.F32.BF16 R88, R12, R28, RZ ;  /* 0x0000001c0c58723c */ /* 0x000fe200000418ff */
[----:B-1----:R-:W-:Y:S01]  /*29b0*/  IMAD.MOV.U32 R6, RZ, RZ, R5 ;  /* 0x000000ffff067224 */ /* 0x002fe200078e0005 */
[----:B------:R-:W-:-:S06]  /*29c0*/  IABS R5, R7 ;  /* 0x0000000700057213 */ /* 0x000fcc0000000000 */
[----:B------:R-:W-:Y:S01]  /*29d0*/  HMMA.16816.F32.BF16 R116, R12, R30, RZ ;  /* 0x0000001e0c74723c */ /* 0x000fe200000418ff */
[----:B------:R-:W1:Y:S01]  /*29e0*/  LDSM.16.M88.4 R12, [R198] ;  /* 0x00000000c60c783b */ /* 0x000e620000000200 */
[----:B------:R5:W-:Y:S01]  /*29f0*/  I2F R174, R6 ;  /* 0x0000000600ae7306 */ /* 0x000be20000201400 */
[----:B------:R-:W-:-:S05]  /*2a00*/  IMAD.IADD R7, R3, 0x1, -R19 ;  /* 0x0000000103077824 */ /* 0x000fca00078e0a13 */
[C---:B---3--:R-:W-:Y:S08]  /*2a10*/  HMMA.16816.F32.BF16 R112, R8.reuse, R52, R56 ;  /* 0x000000340870723c */ /* 0x048ff00000041838 */
[----:B------:R-:W-:Y:S01]  /*2a20*/  HMMA.16816.F32.BF16 R124, R8, R44, R36 ;  /* 0x0000002c087c723c */ /* 0x000fe20000041824 */
[----:B-----5:R-:W-:Y:S01]  /*2a30*/  IMAD.MOV.U32 R6, RZ, RZ, R5 ;  /* 0x000000ffff067224 */ /* 0x020fe200078e0005 */
[----:B------:R-:W-:-:S02]  /*2a40*/  IABS R5, R7 ;  /* 0x0000000700057213 */ /* 0x000fc40000000000 */
[C---:B------:R-:W-:Y:S01]  /*2a50*/  IADD3 R7, R3.reuse, -R137, RZ ;  /* 0x8000008903077210 */ /* 0x040fe20007ffe0ff */
[----:B------:R3:W-:Y:S03]  /*2a60*/  I2F R177, R6 ;  /* 0x0000000600b17306 */ /* 0x0007e60000201400 */
[C---:B------:R-:W-:Y:S05]  /*2a70*/  HMMA.16816.F32.BF16 R128, R8.reuse, R48, R40 ;  /* 0x000000300880723c */ /* 0x040fea0000041828 */
[----:B------:R5:W-:Y:S03]  /*2a80*/  I2F R181, R5 ;  /* 0x0000000500b57306 */ /* 0x000be60000201400 */
[----:B----4-:R-:W-:Y:S01]  /*2a90*/  HMMA.16816.F32.BF16 R108, R8, R24, R60 ;  /* 0x00000018086c723c */ /* 0x010fe2000004183c */
[----:B---3--:R-:W-:-:S07]  /*2aa0*/  IMAD.IADD R6, R3, 0x1, -R104 ;  /* 0x0000000103067824 */ /* 0x008fce00078e0a68 */
[----:B------:R-:W-:Y:S01]  /*2ab0*/  HMMA.16816.F32.BF16 R64, R8, R46, R64 ;  /* 0x0000002e0840723c */ /* 0x000fe20000041840 */
[----:B------:R-:W-:Y:S01]  /*2ac0*/  IABS R6, R6 ;  /* 0x0000000600067213 */ /* 0x000fe20000000000 */
[----:B-----5:R-:W-:-:S03]  /*2ad0*/  IMAD.IADD R5, R3, 0x1, -R134 ;  /* 0x0000000103057824 */ /* 0x020fc600078e0a86 */
[----:B------:R3:W-:Y:S03]  /*2ae0*/  I2F R179, R6 ;  /* 0x0000000600b37306 */ /* 0x0007e60000201400 */
[----:B------:R-:W-:Y:S01]  /*2af0*/  HMMA.16816.F32.BF16 R56, R8, R50, R68 ;  /* 0x000000320838723c */ /* 0x000fe20000041844 */
[----:B------:R-:W-:-:S04]  /*2b00*/  IABS R5, R5 ;  /* 0x0000000500057213 */ /* 0x000fc80000000000 */
[----:B------:R4:W-:Y:S03]  /*2b10*/  I2F R176, R5 ;  /* 0x0000000500b07306 */ /* 0x0009e60000201400 */
[----:B------:R-:W-:Y:S01]  /*2b20*/  HMMA.16816.F32.BF16 R76, R8, R54, R76 ;  /* 0x00000036084c723c */ /* 0x000fe2000004184c */
[----:B---3--:R-:W-:-:S07]  /*2b30*/  IMAD.IADD R6, R3, 0x1, -R136 ;  /* 0x0000000103067824 */ /* 0x008fce00078e0a88 */
[----:B------:R-:W-:Y:S01]  /*2b40*/  HMMA.16816.F32.BF16 R72, R8, R26, R72 ;  /* 0x0000001a0848723c */ /* 0x000fe20000041848 */
[----:B------:R-:W-:-:S06]  /*2b50*/  IABS R6, R6 ;  /* 0x0000000600067213 */ /* 0x000fcc0000000000 */
[----:B------:R-:W-:Y:S01]  /*2b60*/  IADD3 R8, R188, 0x4000, RZ ;  /* 0x00004000bc087810 */ /* 0x000fe20007ffe0ff */
[C---:B-1----:R-:W-:Y:S01]  /*2b70*/  HMMA.16816.F32.BF16 R40, R12.reuse, R44, R84 ;  /* 0x0000002c0c28723c */ /* 0x042fe20000041854 */
[----:B----4-:R-:W-:Y:S01]  /*2b80*/  IMAD.MOV.U32 R5, RZ, RZ, R6 ;  /* 0x000000ffff057224 */ /* 0x010fe200078e0006 */
[----:B------:R-:W-:Y:S01]  /*2b90*/  IABS R6, R7 ;  /* 0x0000000700067213 */ /* 0x000fe20000000000 */
[----:B------:R-:W-:Y:S01]  /*2ba0*/  IMAD.IADD R7, R3, 0x1, -R139 ;  /* 0x0000000103077824 */ /* 0x000fe200078e0a8b */
[----:B------:R-:W-:Y:S01]  /*2bb0*/  @P2 IADD3 R199, R8, -0x40, RZ ;  /* 0xffffffc008c72810 */ /* 0x000fe20007ffe0ff */
[----:B------:R1:W-:Y:S01]  /*2bc0*/  I2F R185, R5 ;  /* 0x0000000500b97306 */ /* 0x0003e20000201400 */
[----:B------:R-:W-:Y:S01]  /*2bd0*/  LDSM.16.M88.4 R8, [R196+0x2000] ;  /* 0x00200000c408783b */ /* 0x000fe20000000200 */
[----:B------:R-:W-:Y:S01]  /*2be0*/  ISETP.GE.AND P2, PT, R18, R105, PT ;  /* 0x000000691200720c */ /* 0x000fe20003f46270 */
[----:B------:R-:W-:Y:S01]  /*2bf0*/  HMMA.16816.F32.BF16 R84, R12, R52, R20 ;  /* 0x000000340c54723c */ /* 0x000fe20000041814 */
[----:B------:R-:W-:Y:S01]  /*2c00*/  IMAD.IADD R193, R2, 0x1, R199 ;  /* 0x0000000102c17824 */ /* 0x000fe200078e02c7 */
[----:B------:R-:W3:Y:S01]  /*2c10*/  LDSM.16.M88.4 R20, [R199] ;  /* 0x00000000c714783b */ /* 0x000ee20000000200 */
[----:B------:R-:W-:-:S02]  /*2c20*/  IADD3 R202, R199, 0x800, RZ ;  /* 0x00000800c7ca7810 */ /* 0x000fc40007ffe0ff */
[----:B------:R4:W-:Y:S01]  /*2c30*/  I2F R184, R6 ;  /* 0x0000000600b87306 */ /* 0x0009e20000201400 */
[----:B------:R-:W5:Y:S01]  /*2c40*/  LDSM.16.M88.4 R28, [R199+0x800] ;  /* 0x00080000c71c783b */ /* 0x000f620000000200 */
[C---:B------:R-:W-:Y:S01]  /*2c50*/  IADD3 R201, R199.reuse, 0x1000, RZ ;  /* 0x00001000c7c97810 */ /* 0x040fe20007ffe0ff */
[----:B------:R-:W-:Y:S01]  /*2c60*/  HMMA.16816.F32.BF16 R68, R12, R48, R80 ;  /* 0x000000300c44723c */ /* 0x000fe20000041850 */
[----:B------:R-:W-:Y:S01]  /*2c70*/  IADD3 R200, R199, 0x1800, RZ ;  /* 0x00001800c7c87810 */ /* 0x000fe20007ffe0ff */
[----:B------:R-:W2:Y:S01]  /*2c80*/  LDSM.16.M88.4 R32, [R199+0x1000] ;  /* 0x00100000c720783b */ /* 0x000ea20000000200 */
[----:B-1----:R-:W-:-:S05]  /*2c90*/  IMAD.IADD R5, R3, 0x1, -R138 ;  /* 0x0000000103057824 */ /* 0x002fca00078e0a8a */
[----:B------:R-:W-:Y:S01]  /*2ca0*/  HMMA.16816.F32.BF16 R60, R12, R50, R96 ;  /* 0x000000320c3c723c */ /* 0x000fe20000041860 */
[----:B------:R-:W-:-:S05]  /*2cb0*/  IABS R5, R5 ;  /* 0x0000000500057213 */ /* 0x000fca0000000000 */
[----:B----4-:R-:W-:Y:S01]  /*2cc0*/  IMAD.MOV.U32 R6, RZ, RZ, R5 ;  /* 0x000000ffff067224 */ /* 0x010fe200078e0005 */
[----:B------:R-:W-:Y:S01]  /*2cd0*/  IABS R5, R7 ;  /* 0x0000000700057213 */ /* 0x000fe20000000000 */
[C---:B------:R-:W-:Y:S01]  /*2ce0*/  IMAD.IADD R7, R3.reuse, 0x1, -R142 ;  /* 0x0000000103077824 */ /* 0x040fe200078e0a8e */
[C---:B------:R-:W-:Y:S01]  /*2cf0*/  HMMA.16816.F32.BF16 R48, R12.reuse, R54, R120 ;  /* 0x000000360c30723c */ /* 0x040fe20000041878 */
[----:B------:R1:W-:Y:S07]  /*2d00*/  I2F R183, R6 ;  /* 0x0000000600b77306 */ /* 0x0003ee0000201400 */
[C---:B------:R-:W-:Y:S08]  /*2d10*/  HMMA.16816.F32.BF16 R88, R12.reuse, R24, R88 ;  /* 0x000000180c58723c */ /* 0x040ff00000041858 */
[C---:B------:R-:W-:Y:S01]  /*2d20*/  HMMA.16816.F32.BF16 R36, R12.reuse, R46, R92 ;  /* 0x0000002e0c24723c */ /* 0x040fe2000004185c */
[----:B-1----:R-:W-:Y:S01]  /*2d30*/  IMAD.MOV.U32 R6, RZ, RZ, R5 ;  /* 0x000000ffff067224 */ /* 0x002fe200078e0005 */
[----:B------:R-:W-:Y:S01]  /*2d40*/  IABS R5, R7 ;  /* 0x0000000700057213 */ /* 0x000fe20000000000 */
[C---:B------:R-:W-:Y:S01]  /*2d50*/  IMAD.IADD R7, R3.reuse, 0x1, -R141 ;  /* 0x0000000103077824 */ /* 0x040fe200078e0a8d */
[----:B------:R-:W1:Y:S01]  /*2d60*/  LDSM.16.M88.4 R44, [R199+0x1800] ;  /* 0x00180000c72c783b */ /* 0x000e620000000200 */
[----:B------:R4:W-:Y:S03]  /*2d70*/  I2F R182, R6 ;  /* 0x0000000600b67306 */ /* 0x0009e60000201400 */
[----:B------:R-:W-:Y:S01]  /*2d80*/  HMMA.16816.F32.BF16 R52, R12, R26, R116 ;  /* 0x0000001a0c34723c */ /* 0x000fe20000041874 */
[----:B------:R-:W-:Y:S07]  /*2d90*/  LDSM.16.M88.4 R24, [R193] ;  /* 0x00000000c118783b */ /* 0x000fee0000000200 */
[----:B---3--:R-:W-:Y:S01]  /*2da0*/  HMMA.16816.F32.BF16 R80, R8, R20, R124 ;  /* 0x000000140850723c */ /* 0x008fe2000004187c */
[----:B----4-:R-:W-:Y:S01]  /*2db0*/  IMAD.MOV.U32 R6, RZ, RZ, R5 ;  /* 0x000000ffff067224 */ /* 0x010fe200078e0005 */
[----:B------:R-:W-:Y:S01]  /*2dc0*/  IABS R5, R7 ;  /* 0x0000000700057213 */ /* 0x000fe20000000000 */
[----:B------:R-:W-:-:S05]  /*2dd0*/  IMAD.IADD R7, R3, 0x1, -R140 ;  /* 0x0000000103077824 */ /* 0x000fca00078e0a8c */
[----:B-----5:R-:W-:Y:S01]  /*2de0*/  HMMA.16816.F32.BF16 R148, R8, R28, R128 ;  /* 0x0000001c0894723c */ /* 0x020fe20000041880 */
[----:B------:R3:W-:Y:S01]  /*2df0*/  I2F R180, R6 ;  /* 0x0000000600b47306 */ /* 0x0007e20000201400 */
[----:B------:R-:W-:-:S06]  /*2e00*/  IABS R16, R7 ;  /* 0x0000000700107213 */ /* 0x000fcc0000000000 */
[----:B--2---:R-:W-:Y:S01]  /*2e10*/  HMMA.16816.F32.BF16 R156, R8, R32, R112 ;  /* 0x00000020089c723c */ /* 0x004fe20000041870 */
[----:B------:R2:W-:Y:S01]  /*2e20*/  I2F R178, R5 ;  /* 0x0000000500b27306 */ /* 0x0005e20000201400 */
[----:B------:R-:W-:-:S06]  /*2e30*/  IMAD.MOV.U32 R12, RZ, RZ, R16 ;  /* 0x000000ffff0c7224 */ /* 0x000fcc00078e0010 */
[C---:B------:R-:W-:Y:S01]  /*2e40*/  HMMA.16816.F32.BF16 R120, R8.reuse, R22, R64 ;  /* 0x000000160878723c */ /* 0x040fe20000041840 */
[C---:B---3--:R-:W-:Y:S01]  /*2e50*/  IADD3 R6, R3.reuse, 0x8, RZ ;  /* 0x0000000803067810 */ /* 0x048fe20007ffe0ff */
[----:B------:R3:W-:Y:S04]  /*2e60*/  I2F R175, R12 ;  /* 0x0000000c00af7306 */ /* 0x0007e80000201400 */
[C---:B------:R-:W-:Y:S02]  /*2e70*/  IMAD.IADD R7, R6.reuse, 0x1, -R18 ;  /* 0x0000000106077824 */ /* 0x040fe400078e0a12 */
[----:B------:R-:W-:Y:S01]  /*2e80*/  IMAD.IADD R17, R6, 0x1, -R135 ;  /* 0x0000000106117824 */ /* 0x000fe200078e0a87 */
[----:B--2---:R-:W-:Y:S01]  /*2e90*/  IADD3 R5, R3, 0x40, RZ ;  /* 0x0000004003057810 */ /* 0x004fe20007ffe0ff */
[----:B-1----:R-:W-:Y:S01]  /*2ea0*/  HMMA.16816.F32.BF16 R164, R8, R44, R108 ;  /* 0x0000002c08a4723c */ /* 0x002fe2000004186c */
[----:B------:R-:W-:-:S02]  /*2eb0*/  IABS R7, R7 ;  /* 0x0000000700077213 */ /* 0x000fc40000000000 */
[----:B------:R-:W-:Y:S01]  /*2ec0*/  IADD3 R3, R3, 0x48, RZ ;  /* 0x0000004803037810 */ /* 0x000fe20007ffe0ff */
[----:B------:R-:W-:Y:S02]  /*2ed0*/  IMAD.IADD R13, R5, 0x1, -R18 ;  /* 0x00000001050d7824 */ /* 0x000fe400078e0a12 */
[----:B---3--:R-:W-:-:S03]  /*2ee0*/  IMAD.MOV.U32 R12, RZ, RZ, R7 ;  /* 0x000000ffff0c7224 */ /* 0x008fc600078e0007 */
[----:B------:R-:W-:Y:S01]  /*2ef0*/  IABS R7, R13 ;  /* 0x0000000d00077213 */ /* 0x000fe20000000000 */
[----:B------:R-:W-:Y:S01]  /*2f00*/  IMAD.IADD R13, R3, 0x1, -R18 ;  /* 0x00000001030d7824 */ /* 0x000fe200078e0a12 */
[C---:B------:R-:W-:Y:S01]  /*2f10*/  HMMA.16816.F32.BF16 R144, R8.reuse, R30, R56 ;  /* 0x0000001e0890723c */ /* 0x040fe20000041838 */
[----:B------:R1:W-:Y:S07]  /*2f20*/  I2F R126, R12 ;  /* 0x0000000c007e7306 */ /* 0x0003ee0000201400 */
[C---:B------:R-:W-:Y:S08]  /*2f30*/  HMMA.16816.F32.BF16 R152, R8.reuse, R34, R76 ;  /* 0x000000220898723c */ /* 0x040ff0000004184c */
[----:B------:R-:W-:Y:S01]  /*2f40*/  HMMA.16816.F32.BF16 R168, R8, R46, R72 ;  /* 0x0000002e08a8723c */ /* 0x000fe20000041848 */
[----:B-1----:R-:W-:Y:S01]  /*2f50*/  IMAD.MOV.U32 R12, RZ, RZ, R7 ;  /* 0x000000ffff0c7224 */ /* 0x002fe200078e0007 */
[----:B------:R-:W-:-:S03]  /*2f60*/  IABS R7, R13 ;  /* 0x0000000d00077213 */ /* 0x000fc60000000000 */
[----:B------:R1:W2:Y:S02]  /*2f70*/  I2F R125, R12 ;  /* 0x0000000c007d7306 */ /* 0x0002a40000201400 */
[----:B------:R-:W-:Y:S01]  /*2f80*/  IMAD.MOV.U32 R16, RZ, RZ, R7 ;  /* 0x000000ffff107224 */ /* 0x000fe200078e0007 */
[----:B------:R-:W-:Y:S01]  /*2f90*/  IABS R7, R17 ;  /* 0x0000001100077213 */ /* 0x000fe20000000000 */
[----:B------:R-:W-:Y:S02]  /*2fa0*/  IMAD.IADD R17, R5, 0x1, -R135 ;  /* 0x0000000105117824 */ /* 0x000fe400078e0a87 */
[----:B------:R-:W-:Y:S02]  /*2fb0*/  IMAD.IADD R9, R6, 0x1, -R132 ;  /* 0x0000000106097824 */ /* 0x000fe400078e0a84 */
[----:B------:R3:W-:Y:S01]  /*2fc0*/  I2F R94, R16 ;  /* 0x00000010005e7306 */ /* 0x0007e20000201400 */
[----:B-1----:R-:W1:Y:S01]  /*2fd0*/  LDSM.16.M88.4 R12, [R196] ;  /* 0x00000000c40c783b */ /* 0x002e620000000200 */
[----:B---3--:R-:W-:Y:S01]  /*2fe0*/  IMAD.MOV.U32 R16, RZ, RZ, R7 ;  /* 0x000000ffff107224 */ /* 0x008fe200078e0007 */
[----:B------:R-:W-:Y:S01]  /*2ff0*/  IABS R7, R17 ;  /* 0x0000001100077213 */ /* 0x000fe20000000000 */
[----:B------:R-:W-:-:S04]  /*3000*/  IMAD.IADD R17, R3, 0x1, -R135 ;  /* 0x0000000103117824 */ /* 0x000fc800078e0a87 */
[----:B------:R3:W-:Y:S02]  /*3010*/  I2F R127, R16 ;  /* 0x00000010007f7306 */ /* 0x0007e40000201400 */
[----:B---3--:R-:W-:Y:S01]  /*3020*/  IMAD.MOV.U32 R16, RZ, RZ, R7 ;  /* 0x000000ffff107224 */ /* 0x008fe200078e0007 */
[----:B------:R-:W-:Y:S01]  /*3030*/  IABS R7, R17 ;  /* 0x0000001100077213 */ /* 0x000fe20000000000 */
[----:B------:R-:W-:-:S04]  /*3040*/  IMAD.IADD R17, R6, 0x1, -R133 ;  /* 0x0000000106117824 */ /* 0x000fc800078e0a85 */
[----:B------:R3:W4:Y:S01]  /*3050*/  I2F R119, R16 ;  /* 0x0000001000777306 */ /* 0x0007220000201400 */
[----:B-1----:R-:W-:Y:S01]  /*3060*/  HMMA.16816.F32.BF16 R72, R12, R20, R40 ;  /* 0x000000140c48723c */ /* 0x002fe20000041828 */
[----:B---3--:R-:W-:Y:S01]  /*3070*/  IMAD.MOV.U32 R16, RZ, RZ, R7 ;  /* 0x000000ffff107224 */ /* 0x008fe200078e0007 */
[----:B------:R-:W-:-:S06]  /*3080*/  IABS R7, R17 ;  /* 0x0000001100077213 */ /* 0x000fcc0000000000 */
[C---:B------:R-:W-:Y:S01]  /*3090*/  HMMA.16816.F32.BF16 R64, R12.reuse, R22, R36 ;  /* 0x000000160c40723c */ /* 0x040fe20000041824 */
[----:B------:R-:W1:Y:S01]  /*30a0*/  LDSM.16.M88.4 R20, [R197+0x2000] ;  /* 0x00200000c514783b */ /* 0x000e620000000200 */
[----:B------:R3:W-:Y:S03]  /*30b0*/  I2F R17, R16 ;  /* 0x0000001000117306 */ /* 0x0007e60000201400 */
[----:B------:R-:W-:Y:S03]  /*30c0*/  LDSM.16.M88.4 R36, [R193+0x800] ;  /* 0x00080000c124783b */ /* 0x000fe60000000200 */
[C---:B------:R-:W-:Y:S02]  /*30d0*/  HMMA.16816.F32.BF16 R56, R12.reuse, R32, R84 ;  /* 0x000000200c38723c */ /* 0x040fe40000041854 */
[----:B------:R5:W-:Y:S06]  /*30e0*/  I2F R124, R7 ;  /* 0x00000007007c7306 */ /* 0x000bec0000201400 */
[----:B------:R-:W-:Y:S01]  /*30f0*/  HMMA.16816.F32.BF16 R68, R12, R28, R68 ;  /* 0x0000001c0c44723c */ /* 0x000fe20000041844 */
[----:B---3--:R-:W-:-:S04]  /*3100*/  IADD3 R16, -R133, R5, RZ ;  /* 0x0000000585107210 */ /* 0x008fc80007ffe1ff */
[----:B------:R-:W-:-:S03]  /*3110*/  IABS R16, R16 ;  /* 0x0000001000107213 */ /* 0x000fc60000000000 */
[C---:B------:R-:W-:Y:S01]  /*3120*/  HMMA.16816.F32.BF16 R60, R12.reuse, R30, R60 ;  /* 0x0000001e0c3c723c */ /* 0x040fe2000004183c */
[----:B-----5:R-:W-:Y:S02]  /*3130*/  IMAD.IADD R7, R3, 0x1, -R133 ;  /* 0x0000000103077824 */ /* 0x020fe400078e0a85 */
[----:B------:R-:W-:Y:S02]  /*3140*/  IMAD.MOV.U32 R8, RZ, RZ, R16 ;  /* 0x000000ffff087224 */ /* 0x000fe400078e0010 */
[----:B------:R-:W-:Y:S01]  /*3150*/  IMAD.IADD R16, R6, 0x1, -R102 ;  /* 0x0000000106107824 */ /* 0x000fe200078e0a66 */
[----:B------:R-:W-:Y:S01]  /*3160*/  IABS R7, R7 ;  /* 0x0000000700077213 */ /* 0x000fe20000000000 */
[----:B------:R3:W-:Y:S01]  /*3170*/  I2F R118, R8 ;  /* 0x0000000800767306 */ /* 0x0007e20000201400 */
[C---:B------:R-:W-:Y:S08]  /*3180*/  HMMA.16816.F32.BF16 R48, R12.reuse, R34, R48 ;  /* 0x000000220c30723c */ /* 0x040ff00000041830 */
[----:B------:R-:W-:Y:S01]  /*3190*/  HMMA.16816.F32.BF16 R40, R12, R44, R88 ;  /* 0x0000002c0c28723c */ /* 0x000fe20000041858 */
[----:B---3--:R-:W-:Y:S01]  /*31a0*/  IMAD.MOV.U32 R8, RZ, RZ, R7 ;  /* 0x000000ffff087224 */ /* 0x008fe200078e0007 */
[----:B------:R-:W-:Y:S01]  /*31b0*/  IABS R7, R9 ;  /* 0x0000000900077213 */ /* 0x000fe20000000000 */
[----:B------:R-:W-:-:S05]  /*31c0*/  IMAD.IADD R9, R5, 0x1, -R132 ;  /* 0x0000000105097824 */ /* 0x000fca00078e0a84 */
[----:B------:R-:W-:Y:S01]  /*31d0*/  HMMA.16816.F32.BF16 R28, R12, R46, R52 ;  /* 0x0000002e0c1c723c */ /* 0x000fe20000041834 */
[----:B------:R3:W-:Y:S01]  /*31e0*/  I2F R106, R8 ;  /* 0x00000008006a7306 */ /* 0x0007e20000201400 */
[----:B------:R-:W-:Y:S05]  /*31f0*/  LDSM.16.M88.4 R44, [R193+0x1000] ;  /* 0x00100000c12c783b */ /* 0x000fea0000000200 */
[C---:B------:R-:W-:Y:S01]  /*3200*/  IMAD.IADD R12, R6.reuse, 0x1, -R19 ;  /* 0x00000001060c7824 */ /* 0x040fe200078e0a13 */
[----:B-1----:R-:W-:Y:S01]  /*3210*/  HMMA.16816.F32.BF16 R52, R20, R24, R80 ;  /* 0x000000181434723c */ /* 0x002fe20000041850 */
[----:B---3--:R-:W-:Y:S01]  /*3220*/  IMAD.MOV.U32 R8, RZ, RZ, R7 ;  /* 0x000000ffff087224 */ /* 0x008fe200078e0007 */
[----:B------:R-:W-:Y:S01]  /*3230*/  IABS R7, R9 ;  /* 0x0000000900077213 */ /* 0x000fe20000000000 */
[----:B------:R-:W-:-:S02]  /*3240*/  IMAD.IADD R9, R6, 0x1, -R107 ;  /* 0x0000000106097824 */ /* 0x000fc400078e0a6b */
[----:B------:R1:W-:Y:S03]  /*3250*/  I2F R117, R8 ;  /* 0x0000000800757306 */ /* 0x0003e60000201400 */
[----:B------:R-:W-:-:S05]  /*3260*/  IABS R2, R9 ;  /* 0x0000000900027213 */ /* 0x000fca0000000000 */
[----:B------:R3:W-:Y:S01]  /*3270*/  I2F R103, R7 ;  /* 0x0000000700677306 */ /* 0x0007e20000201400 */
[----:B-1----:R-:W-:-:S07]  /*3280*/  IMAD.IADD R8, R3, 0x1, -R132 ;  /* 0x0000000103087824 */ /* 0x002fce00078e0a84 */
[----:B------:R1:W-:Y:S01]  /*3290*/  I2F R116, R2 ;  /* 0x0000000200747306 */ /* 0x0003e20000201400 */
[----:B------:R-:W-:-:S05]  /*32a0*/  IABS R8, R8 ;  /* 0x0000000800087213 */ /* 0x000fca0000000000 */
[----:B---3--:R-:W-:Y:S02]  /*32b0*/  IMAD.MOV.U32 R7, RZ, RZ, R8 ;  /* 0x000000ffff077224 */ /* 0x008fe400078e0008 */
[----:B------:R-:W3:Y:S02]  /*32c0*/  LDSM.16.M88.4 R8, [R197] ;  /* 0x00000000c508783b */ /* 0x000ee40000000200 */
[----:B------:R5:W-:Y:S01]  /*32d0*/  I2F R101, R7 ;  /* 0x0000000700657306 */ /* 0x000be20000201400 */
[----:B-1----:R-:W-:-:S05]  /*32e0*/  IMAD.IADD R2, R3, 0x1, -R107 ;  /* 0x0000000103027824 */ /* 0x002fca00078e0a6b */
[----:B------:R-:W-:Y:S01]  /*32f0*/  IABS R2, R2 ;  /* 0x0000000200027213 */ /* 0x000fe20000000000 */
[----:B-----5:R-:W-:-:S05]  /*3300*/  IMAD.IADD R7, R5, 0x1, -R107 ;  /* 0x0000000105077824 */ /* 0x020fca00078e0a6b */
[----:B------:R-:W-:-:S04]  /*3310*/  IABS R7, R7 ;  /* 0x0000000700077213 */ /* 0x000fc80000000000 */
[----:B------:R1:W-:Y:S01]  /*3320*/  I2F R95, R7 ;  /* 0x00000007005f7306 */ /* 0x0003e20000201400 */
[----:B---3--:R-:W-:Y:S01]  /*3330*/  HMMA.16816.F32.BF16 R32, R8, R24, R72 ;  /* 0x000000180820723c */ /* 0x008fe20000041848 */
[----:B------:R-:W3:Y:S01]  /*3340*/  LDSM.16.M88.4 R72, [R193+0x1800] ;  /* 0x00180000c148783b */ /* 0x000ee20000000200 */
[----:B------:R-:W-:-:S04]  /*3350*/  DEPBAR.LE SB0, 0x0 ;  /* 0x000080000000791a */ /* 0x000fc80000000000 */
[----:B-1----:R-:W-:Y:S01]  /*3360*/  IMAD.MOV.U32 R7, RZ, RZ, R2 ;  /* 0x000000ffff077224 */ /* 0x002fe200078e0002 */
[----:B------:R-:W-:Y:S01]  /*3370*/  IABS R2, R16 ;  /* 0x0000001000027213 */ /* 0x000fe20000000000 */
[C---:B------:R-:W-:Y:S02]  /*3380*/  HMMA.16816.F32.BF16 R80, R8.reuse, R38, R60 ;  /* 0x000000260850723c */ /* 0x040fe4000004183c */
[----:B------:R1:W-:Y:S06]  /*3390*/  I2F R87, R7 ;  /* 0x0000000700577306 */ /* 0x0003ec0000201400 */
[C---:B------:R-:W-:Y:S02]  /*33a0*/  HMMA.16816.F32.BF16 R64, R8.reuse, R26, R64 ;  /* 0x0000001a0840723c */ /* 0x040fe40000041840 */
[----:B------:R5:W-:Y:S06]  /*33b0*/  I2F R93, R2 ;  /* 0x00000002005d7306 */ /* 0x000bec0000201400 */
[----:B------:R-:W-:Y:S01]  /*33c0*/  HMMA.16816.F32.BF16 R68, R8, R36, R68 ;  /* 0x000000240844723c */ /* 0x000fe20000041844 */
[----:B------:R-:W-:-:S02]  /*33d0*/  FFMA.FTZ R13, R161, -R100, R33 ;  /* 0x80000064a10d7223 */ /* 0x000fc40000010021 */
[----:B-1----:R-:W-:-:S05]  /*33e0*/  IMAD.IADD R7, R5, 0x1, -R102 ;  /* 0x0000000105077824 */ /* 0x002fca00078e0a66 */
[----:B------:R-:W-:Y:S01]  /*33f0*/  IABS R7, R7 ;  /* 0x0000000700077213 */ /* 0x000fe20000000000 */
[C---:B------:R-:W-:Y:S01]  /*3400*/  HMMA.16816.F32.BF16 R88, R8.reuse, R44, R56 ;  /* 0x0000002c0858723c */ /* 0x040fe20000041838 */
[----:B-----5:R-:W-:Y:S02]  /*3410*/  IMAD.IADD R2, R3, 0x1, -R102 ;  /* 0x0000000103027824 */ /* 0x020fe400078e0a66 */
[----:B------:R1:W-:Y:S03]  /*3420*/  I2F R86, R7 ;  /* 0x0000000700567306 */ /* 0x0003e60000201400 */
[----:B------:R-:W-:Y:S02]  /*3430*/  IABS R2, R2 ;  /* 0x0000000200027213 */ /* 0x000fe40000000000 */
[C---:B------:R-:W-:Y:S08]  /*3440*/  HMMA.16816.F32.BF16 R112, R8.reuse, R46, R48 ;  /* 0x0000002e0870723c */ /* 0x040ff00000041830 */
[----:B---3--:R-:W-:Y:S01]  /*3450*/  HMMA.16816.F32.BF16 R108, R8, R72, R40 ;  /* 0x00000048086c723c */ /* 0x008fe20000041828 */
[----:B-1----:R-:W-:Y:S01]  /*3460*/  IMAD.MOV.U32 R7, RZ, RZ, R2 ;  /* 0x000000ffff077224 */ /* 0x002fe200078e0002 */
[----:B------:R-:W-:Y:S01]  /*3470*/  IABS R2, R12 ;  /* 0x0000000c00027213 */ /* 0x000fe20000000000 */
[----:B------:R-:W-:-:S02]  /*3480*/  IMAD.IADD R12, R5, 0x1, -R19 ;  /* 0x00000001050c7824 */ /* 0x000fc400078e0a13 */
[----:B------:R1:W-:Y:S03]  /*3490*/  I2F R15, R7 ;  /* 0x00000007000f7306 */ /* 0x0003e60000201400 */
[----:B------:R-:W-:Y:S07]  /*34a0*/  HMMA.16816.F32.BF16 R96, R8, R74, R28 ;  /* 0x0000004a0860723c */ /* 0x000fee000004181c */
[----:B------:R-:W-:Y:S01]  /*34b0*/  IMAD.IADD R9, R6, 0x1, -R136 ;  /* 0x0000000106097824 */ /* 0x000fe200078e0a88 */
[----:B------:R-:W-:Y:S01]  /*34c0*/  HMMA.16816.F32.BF16 R24, R20, R26, R120 ;  /* 0x0000001a1418723c */ /* 0x000fe20000041878 */
[----:B--2---:R-:W-:-:S02]  /*34d0*/  FFMA.FTZ R8, R125, -R100, R52 ;  /* 0x800000647d087223 */ /* 0x004fc40000010034 */
[-C--:B------:R-:W-:Y:S01]  /*34e0*/  FFMA.FTZ R10, R126, -R100.reuse, R34 ;  /* 0x800000647e0a7223 */ /* 0x080fe20000010022 */
[----:B------:R-:W-:Y:S01]  /*34f0*/  IABS R9, R9 ;  /* 0x0000000900097213 */ /* 0x000fe20000000000 */
[----:B------:R-:W-:Y:S01]  /*3500*/  FFMA.FTZ R11, R143, -R100, R32 ;  /* 0x800000648f0b7223 */ /* 0x000fe20000010020 */
[----:B------:R-:W-:Y:S01]  /*3510*/  FSEL R102, R8, -INF , !P2 ;  /* 0xff80000008667808 */ /* 0x000fe20005000000 */
[----:B-1----:R-:W-:Y:S01]  /*3520*/  IMAD.MOV.U32 R7, RZ, RZ, R2 ;  /* 0x000000ffff077224 */ /* 0x002fe200078e0002 */
[----:B------:R-:W-:Y:S01]  /*3530*/  IABS R2, R12 ;  /* 0x0000000c00027213 */ /* 0x000fe20000000000 */
[----:B------:R-:W-:Y:S01]  /*3540*/  IMAD.IADD R12, R3, 0x1, -R19 ;  /* 0x00000001030c7824 */ /* 0x000fe200078e0a13 */
[----:B------:R-:W-:Y:S01]  /*3550*/  FSEL R130, R10, -INF , !P2 ;  /* 0xff8000000a827808 */ /* 0x000fe20005000000 */
[----:B------:R1:W-:Y:S01]  /*3560*/  I2F R92, R7 ;  /* 0x00000007005c7306 */ /* 0x0003e20000201400 */
[----:B------:R-:W-:Y:S01]  /*3570*/  IMAD.MOV.U32 R8, RZ, RZ, R9 ;  /* 0x000000ffff087224 */ /* 0x000fe200078e0009 */
[----:B------:R-:W-:Y:S01]  /*3580*/  FSEL R128, R11, -INF , !P2 ;  /* 0xff8000000b807808 */ /* 0x000fe20005000000 */
[----:B------:R-:W-:Y:S01]  /*3590*/  IMAD.IADD R9, R3, 0x1, -R136 ;  /* 0x0000000103097824 */ /* 0x000fe200078e0a88 */
[----:B------:R-:W-:Y:S01]  /*35a0*/  HMMA.16816.F32.BF16 R48, R20, R44, R156 ;  /* 0x0000002c1430723c */ /* 0x000fe2000004189c */
[----:B------:R-:W-:Y:S01]  /*35b0*/  IMAD.IADD R10, R6, 0x1, -R137 ;  /* 0x00000001060a7824 */ /* 0x000fe200078e0a89 */
[----:B------:R-:W-:Y:S01]  /*35c0*/  FSEL R121, R13, -INF , !P0 ;  /* 0xff8000000d797808 */ /* 0x000fe20004000000 */
[-C--:B----4-:R-:W-:Y:S01]  /*35d0*/  FFMA.FTZ R11, R119, -R100.reuse, R53 ;  /* 0x80000064770b7223 */ /* 0x090fe20000010035 */
[----:B------:R-:W-:Y:S01]  /*35e0*/  I2F R78, R8 ;  /* 0x00000008004e7306 */ /* 0x000fe20000201400 */
[----:B------:R-:W-:-:S02]  /*35f0*/  FFMA.FTZ R30, R185, -R100, R89 ;  /* 0x80000064b91e7223 */ /* 0x000fc40000010059 */
[-C--:B------:R-:W-:Y:S02]  /*3600*/  FFMA.FTZ R34, R184, -R100.reuse, R112 ;  /* 0x80000064b8227223 */ /* 0x080fe40000010070 */
[-C--:B------:R-:W-:Y:S02]  /*3610*/  FFMA.FTZ R33, R183, -R100.reuse, R113 ;  /* 0x80000064b7217223 */ /* 0x080fe40000010071 */
[----:B------:R-:W-:Y:S02]  /*3620*/  FFMA.FTZ R32, R182, -R100, R108 ;  /* 0x80000064b6207223 */ /* 0x000fe4000001006c */
[----:B-1----:R-:W-:Y:S01]  /*3630*/  IMAD.MOV.U32 R7, RZ, RZ, R2 ;  /* 0x000000ffff077224 */ /* 0x002fe200078e0002 */
[----:B------:R-:W-:Y:S01]  /*3640*/  IABS R2, R12 ;  /* 0x0000000c00027213 */ /* 0x000fe20000000000 */
[----:B------:R-:W-:Y:S01]  /*3650*/  FFMA.FTZ R31, R180, -R100, R109 ;  /* 0x80000064b41f7223 */ /* 0x000fe2000001006d */
[----:B------:R-:W-:Y:S01]  /*3660*/  IADD3 R12, -R104, R6, RZ ;  /* 0x00000006680c7210 */ /* 0x000fe20007ffe1ff */
        /* <DEDUP_REMOVED lines=20> */
[----:B------:R1:W2:Y:S02]  /*37b0*/  I2F R14, R7 ;  /* 0x00000007000e7306 */ /* 0x0002a40000201400 */
[----:B-1----:R-:W-:Y:S01]  /*37c0*/  IMAD.MOV.U32 R7, RZ, RZ, R2 ;  /* 0x000000ffff077224 */ /* 0x002fe200078e0002 */
[----:B------:R-:W-:Y:S01]  /*37d0*/  IABS R2, R12 ;  /* 0x0000000c00027213 */ /* 0x000fe20000000000 */
[----:B------:R-:W-:-:S04]  /*37e0*/  FFMA.FTZ R12, R127, -R100, R35 ;  /* 0x800000647f0c7223 */ /* 0x000fc80000010023 */
[----:B------:R1:W3:Y:S01]  /*37f0*/  I2F R29, R7 ;  /* 0x00000007001d7306 */ /* 0x0002e20000201400 */
[-C--:B--2---:R-:W-:Y:S01]  /*3800*/  FFMA.FTZ R14, R14, -R100.reuse, R90 ;  /* 0x800000640e0e7223 */ /* 0x084fe2000001005a */
[----:B------:R-:W-:Y:S01]  /*3810*/  FSEL R129, R12, -INF , !P0 ;  /* 0xff8000000c817808 */ /* 0x000fe20004000000 */
[----:B------:R-:W-:-:S05]  /*3820*/  FFMA.FTZ R12, R163, -R100, R65 ;  /* 0x80000064a30c7223 */ /* 0x000fca0000010041 */
[----:B------:R2:W-:Y:S01]  /*3830*/  I2F R28, R2 ;  /* 0x00000002001c7306 */ /* 0x0005e20000201400 */
[----:B------:R-:W-:Y:S01]  /*3840*/  FSEL R120, R12, -INF , !P6 ;  /* 0xff8000000c787808 */ /* 0x000fe20007000000 */
[----:B------:R-:W-:-:S05]  /*3850*/  FFMA.FTZ R12, R174, -R100, R68 ;  /* 0x80000064ae0c7223 */ /* 0x000fca0000010044 */
[----:B------:R-:W-:Y:S01]  /*3860*/  FSEL R135, R12, -INF , !P5 ;  /* 0xff8000000c877808 */ /* 0x000fe20006800000 */
[-C--:B-1----:R-:W-:Y:S01]  /*3870*/  FFMA.FTZ R7, R94, -R100.reuse, R54 ;  /* 0x800000645e077223 */ /* 0x082fe20000010036 */
[----:B------:R-:W-:Y:S01]  /*3880*/  FSEL R94, R11, -INF , !P0 ;  /* 0xff8000000b5e7808 */ /* 0x000fe20004000000 */
[-C--:B------:R-:W-:Y:S02]  /*3890*/  FFMA.FTZ R11, R162, -R100.reuse, R64 ;  /* 0x80000064a20b7223 */ /* 0x080fe40000010040 */
[----:B------:R-:W-:Y:S01]  /*38a0*/  FFMA.FTZ R12, R177, -R100, R69 ;  /* 0x80000064b10c7223 */ /* 0x000fe20000010045 */
[----:B------:R-:W-:Y:S01]  /*38b0*/  FSEL R126, R7, -INF , !P2 ;  /* 0xff800000077e7808 */ /* 0x000fe20005000000 */
[----:B------:R-:W-:Y:S01]  /*38c0*/  BAR.SYNC.DEFER_BLOCKING 0x0 ;  /* 0x0000000000007b1d */ /* 0x000fe20000010000 */
[----:B------:R-:W-:Y:S01]  /*38d0*/  ISETP.GE.AND P2, PT, R104, R105, PT ;  /* 0x000000696800720c */ /* 0x000fe20003f46270 */
[----:B--2---:R-:W-:-:S05]  /*38e0*/  IMAD.IADD R2, R5, 0x1, -R136 ;  /* 0x0000000105027824 */ /* 0x004fca00078e0a88 */
[----:B------:R-:W-:Y:S02]  /*38f0*/  IABS R7, R2 ;  /* 0x0000000200077213 */ /* 0x000fe40000000000 */
[----:B------:R-:W-:Y:S01]  /*3900*/  IABS R2, R9 ;  /* 0x0000000900027213 */ /* 0x000fe20000000000 */
[----:B------:R-:W-:Y:S02]  /*3910*/  FFMA.FTZ R9, R17, -R100, R55 ;  /* 0x8000006411097223 */ /* 0x000fe40000010037 */
[----:B------:R-:W-:Y:S01]  /*3920*/  IMAD.MOV.U32 R8, RZ, RZ, R7 ;  /* 0x000000ffff087224 */ /* 0x000fe200078e0007 */
[C---:B------:R-:W-:Y:S01]  /*3930*/  HMMA.16816.F32.BF16 R16, R20.reuse, R36, R148 ;  /* 0x000000241410723c */ /* 0x040fe20000041894 */
[----:B------:R-:W-:Y:S01]  /*3940*/  IMAD.MOV.U32 R7, RZ, RZ, R2 ;  /* 0x000000ffff077224 */ /* 0x000fe200078e0002 */
[----:B------:R-:W-:Y:S01]  /*3950*/  IABS R2, R10 ;  /* 0x0000000a00027213 */ /* 0x000fe20000000000 */
[----:B------:R1:W-:Y:S01]  /*3960*/  I2F R76, R8 ;  /* 0x00000008004c7306 */ /* 0x0003e20000201400 */
[----:B------:R-:W-:Y:S01]  /*3970*/  FSEL R119, R9, -INF , !P0 ;  /* 0xff80000009777808 */ /* 0x000fe20004000000 */
[-C--:B------:R-:W-:Y:S01]  /*3980*/  FFMA.FTZ R9, R118, -R100.reuse, R24 ;  /* 0x8000006476097223 */ /* 0x080fe20000010018 */
[----:B------:R-:W-:Y:S01]  /*3990*/  FSEL R118, R11, -INF , !P1 ;  /* 0xff8000000b767808 */ /* 0x000fe20004800000 */
[-C--:B------:R-:W-:Y:S01]  /*39a0*/  FFMA.FTZ R10, R124, -R100.reuse, R66 ;  /* 0x800000647c0a7223 */ /* 0x080fe20000010042 */
[C---:B------:R-:W-:Y:S01]  /*39b0*/  HMMA.16816.F32.BF16 R36, R20.reuse, R38, R144 ;  /* 0x000000261424723c */ /* 0x040fe20000041890 */
[-C--:B------:R-:W-:Y:S01]  /*39c0*/  FFMA.FTZ R11, R117, -R100.reuse, R67 ;  /* 0x80000064750b7223 */ /* 0x080fe20000010043 */
[----:B------:R-:W-:Y:S01]  /*39d0*/  FSEL R66, R9, -INF , !P1 ;  /* 0xff80000009427808 */ /* 0x000fe20004800000 */
[----:B------:R2:W-:Y:S01]  /*39e0*/  I2F R62, R7 ;  /* 0x00000007003e7306 */ /* 0x0005e20000201400 */
[----:B------:R-:W-:Y:S01]  /*39f0*/  IMAD.IADD R9, R5, 0x1, -R138 ;  /* 0x0000000105097824 */ /* 0x000fe200078e0a8a */
[----:B------:R-:W-:Y:S01]  /*3a00*/  ISETP.GE.AND P0, PT, R134, R105, PT ;  /* 0x000000698600720c */ /* 0x000fe20003f06270 */
[-C--:B------:R-:W-:Y:S01]  /*3a10*/  FFMA.FTZ R24, R176, -R100.reuse, R88 ;  /* 0x80000064b0187223 */ /* 0x080fe20000010058 */
[----:B------:R-:W-:Y:S01]  /*3a20*/  FSEL R122, R11, -INF , !P6 ;  /* 0xff8000000b7a7808 */ /* 0x000fe20007000000 */
[-C--:B------:R-:W-:Y:S01]  /*3a30*/  FFMA.FTZ R11, R116, -R100.reuse, R70 ;  /* 0x80000064740b7223 */ /* 0x080fe20000010046 */
[----:B------:R-:W-:Y:S01]  /*3a40*/  FSEL R123, R10, -INF , !P1 ;  /* 0xff8000000a7b7808 */ /* 0x000fe20004800000 */
[-C--:B------:R-:W-:Y:S01]  /*3a50*/  FFMA.FTZ R10, R103, -R100.reuse, R25 ;  /* 0x80000064670a7223 */ /* 0x080fe20000010019 */
[----:B------:R4:W5:Y:S01]  /*3a60*/  I2F R61, R2 ;  /* 0x00000002003d7306 */ /* 0x0009620000201400 */
[----:B-1----:R-:W-:Y:S01]  /*3a70*/  IMAD.IADD R8, R5, 0x1, -R137 ;  /* 0x0000000105087824 */ /* 0x002fe200078e0a89 */
[----:B------:R-:W-:Y:S01]  /*3a80*/  FSEL R149, R11, -INF , !P5 ;  /* 0xff8000000b957808 */ /* 0x000fe20006800000 */
[----:B------:R-:W-:Y:S01]  /*3a90*/  FFMA.FTZ R11, R93, -R100, R71 ;  /* 0x800000645d0b7223 */ /* 0x000fe20000010047 */
[----:B------:R-:W-:Y:S01]  /*3aa0*/  HMMA.16816.F32.BF16 R52, R20, R46, R152 ;  /* 0x0000002e1434723c */ /* 0x000fe20000041898 */
[----:B------:R-:W-:-:S02]  /*3ab0*/  FSEL R158, R24, -INF , !P0 ;  /* 0xff800000189e7808 */ /* 0x000fc40004000000 */
[----:B------:R-:W-:Y:S01]  /*3ac0*/  IABS R8, R8 ;  /* 0x0000000800087213 */ /* 0x000fe20000000000 */
[-C--:B--2---:R-:W-:Y:S01]  /*3ad0*/  FFMA.FTZ R7, R106, -R100.reuse, R26 ;  /* 0x800000646a077223 */ /* 0x084fe2000001001a */
[----:B------:R-:W-:Y:S02]  /*3ae0*/  FSEL R150, R11, -INF , !P4 ;  /* 0xff8000000b967808 */ /* 0x000fe40006000000 */
[----:B------:R-:W-:Y:S01]  /*3af0*/  FSEL R64, R10, -INF , !P6 ;  /* 0xff8000000a407808 */ /* 0x000fe20007000000 */
[----:B------:R-:W-:Y:S01]  /*3b00*/  HMMA.16816.F32.BF16 R44, R20, R72, R164 ;  /* 0x00000048142c723c */ /* 0x000fe200000418a4 */
[----:B------:R-:W-:Y:S01]  /*3b10*/  FSEL R104, R7, -INF , !P1 ;  /* 0xff80000007687808 */ /* 0x000fe20004800000 */
[----:B------:R-:W-:Y:S01]  /*3b20*/  IMAD.MOV.U32 R7, RZ, RZ, R8 ;  /* 0x000000ffff077224 */ /* 0x000fe200078e0008 */
[----:B------:R-:W-:Y:S01]  /*3b30*/  ISETP.GE.AND P1, PT, R136, R105, PT ;  /* 0x000000698800720c */ /* 0x000fe20003f26270 */
[----:B----4-:R-:W-:Y:S01]  /*3b40*/  IMAD.IADD R2, R3, 0x1, -R137 ;  /* 0x0000000103027824 */ /* 0x010fe200078e0a89 */
[----:B------:R-:W-:Y:S01]  /*3b50*/  FSEL R134, R12, -INF , !P4 ;  /* 0xff8000000c867808 */ /* 0x000fe20006000000 */
[----:B------:R-:W-:Y:S01]  /*3b60*/  IMAD.IADD R8, R6, 0x1, -R138 ;  /* 0x0000000106087824 */ /* 0x000fe200078e0a8a */
[----:B------:R1:W2:Y:S01]  /*3b70*/  I2F R60, R7 ;  /* 0x00000007003c7306 */ /* 0x0002a20000201400 */
[----:B------:R-:W-:Y:S01]  /*3b80*/  FFMA.FTZ R11, R84, -R100, R38 ;  /* 0x80000064540b7223 */ /* 0x000fe20000010026 */
[----:B------:R-:W-:Y:S01]  /*3b90*/  IABS R2, R2 ;  /* 0x0000000200027213 */ /* 0x000fe20000000000 */
[-C--:B------:R-:W-:Y:S01]  /*3ba0*/  FFMA.FTZ R10, R95, -R100.reuse, R16 ;  /* 0x800000645f0a7223 */ /* 0x080fe20000010010 */
[----:B------:R-:W-:Y:S01]  /*3bb0*/  FSEL R151, R30, -INF , !P1 ;  /* 0xff8000001e977808 */ /* 0x000fe20004800000 */
[-C--:B------:R-:W-:Y:S01]  /*3bc0*/  FFMA.FTZ R13, R77, -R100.reuse, R37 ;  /* 0x800000644d0d7223 */ /* 0x080fe20000010025 */
[----:B------:R-:W-:Y:S01]  /*3bd0*/  FSEL R166, R14, -INF , !P0 ;  /* 0xff8000000ea67808 */ /* 0x000fe20004000000 */
[-C--:B------:R-:W-:Y:S01]  /*3be0*/  FFMA.FTZ R16, R92, -R100.reuse, R82 ;  /* 0x800000645c107223 */ /* 0x080fe20000010052 */
[----:B------:R4:W2:Y:S01]  /*3bf0*/  I2F R59, R2 ;  /* 0x00000002003b7306 */ /* 0x0008a20000201400 */
[----:B------:R-:W-:Y:S01]  /*3c00*/  FSEL R70, R10, -INF , !P5 ;  /* 0xff8000000a467808 */ /* 0x000fe20006800000 */
[----:B------:R-:W-:-:S02]  /*3c10*/  FFMA.FTZ R10, R86, -R100, R17 ;  /* 0x80000064560a7223 */ /* 0x000fc40000010011 */
[-C--:B------:R-:W-:Y:S02]  /*3c20*/  FFMA.FTZ R17, R79, -R100.reuse, R83 ;  /* 0x800000644f117223 */ /* 0x080fe40000010053 */
[-C--:B---3--:R-:W-:Y:S01]  /*3c30*/  FFMA.FTZ R12, R29, -R100.reuse, R48 ;  /* 0x800000641d0c7223 */ /* 0x088fe20000010030 */
[----:B------:R-:W-:Y:S01]  /*3c40*/  FSEL R68, R10, -INF , !P4 ;  /* 0xff8000000a447808 */ /* 0x000fe20006000000 */
[----:B------:R-:W-:Y:S01]  /*3c50*/  FFMA.FTZ R10, R63, -R100, R39 ;  /* 0x800000643f0a7223 */ /* 0x000fe20000010027 */
[----:B-1----:R-:W-:Y:S01]  /*3c60*/  IABS R7, R8 ;  /* 0x0000000800077213 */ /* 0x002fe20000000000 */
[-C--:B------:R-:W-:Y:S01]  /*3c70*/  FFMA.FTZ R8, R101, -R100.reuse, R27 ;  /* 0x8000006465087223 */ /* 0x080fe2000001001b */
[----:B------:R-:W-:Y:S01]  /*3c80*/  FSEL R143, R17, -INF , !P2 ;  /* 0xff800000118f7808 */ /* 0x000fe20005000000 */
[----:B------:R-:W-:Y:S01]  /*3c90*/  HMMA.16816.F32.BF16 R24, R20, R74, R168 ;  /* 0x0000004a1418723c */ /* 0x000fe200000418a8 */
[----:B------:R1:W3:Y:S01]  /*3ca0*/  I2F R58, R7 ;  /* 0x00000007003a7306 */ /* 0x0002e20000201400 */
[----:B------:R-:W-:Y:S01]  /*3cb0*/  FSEL R39, R13, -INF , !P2 ;  /* 0xff8000000d277808 */ /* 0x000fe20005000000 */
[-C--:B------:R-:W-:Y:S01]  /*3cc0*/  FFMA.FTZ R29, R178, -R100.reuse, R96 ;  /* 0x80000064b21d7223 */ /* 0x080fe20000010060 */
[----:B----4-:R-:W-:Y:S01]  /*3cd0*/  IABS R2, R9 ;  /* 0x0000000900027213 */ /* 0x010fe20000000000 */
[-C--:B------:R-:W-:Y:S01]  /*3ce0*/  FFMA.FTZ R9, R87, -R100.reuse, R18 ;  /* 0x8000006457097223 */ /* 0x080fe20000010012 */
[----:B------:R-:W-:Y:S01]  /*3cf0*/  FSEL R65, R8, -INF , !P6 ;  /* 0xff80000008417808 */ /* 0x000fe20007000000 */
[-C--:B------:R-:W-:Y:S01]  /*3d00*/  FFMA.FTZ R18, R181, -R100.reuse, R80 ;  /* 0x80000064b5127223 */ /* 0x080fe20000010050 */
[----:B------:R-:W-:Y:S01]  /*3d10*/  IADD3 R8, -R138, R3, RZ ;  /* 0x000000038a087210 */ /* 0x000fe20007ffe1ff */
[-C--:B-----5:R-:W-:Y:S01]  /*3d20*/  FFMA.FTZ R23, R61, -R100.reuse, R114 ;  /* 0x800000643d177223 */ /* 0x0a0fe20000010072 */
[----:B------:R-:W-:Y:S01]  /*3d30*/  FSEL R133, R9, -INF , !P5 ;  /* 0xff80000009857808 */ /* 0x000fe20006800000 */
[-C--:B------:R-:W-:Y:S01]  /*3d40*/  FFMA.FTZ R9, R15, -R100.reuse, R19 ;  /* 0x800000640f097223 */ /* 0x080fe20000010013 */
[-C--:B------:R-:W-:Y:S01]  /*3d50*/  ISETP.GE.AND P6, PT, R137, R105.reuse, PT ;  /* 0x000000698900720c */ /* 0x080fe20003fc6270 */
[-C--:B------:R-:W-:Y:S01]  /*3d60*/  FFMA.FTZ R15, R85, -R100.reuse, R36 ;  /* 0x80000064550f7223 */ /* 0x080fe20000010024 */
[----:B------:R-:W-:Y:S01]  /*3d70*/  FSEL R136, R18, -INF , !P3 ;  /* 0xff80000012887808 */ /* 0x000fe20005800000 */
[----:B------:R-:W-:Y:S01]  /*3d80*/  FFMA.FTZ R19, R179, -R100, R81 ;  /* 0x80000064b3137223 */ /* 0x000fe20000010051 */
[----:B------:R-:W-:Y:S01]  /*3d90*/  FSEL R132, R9, -INF , !P4 ;  /* 0xff80000009847808 */ /* 0x000fe20006000000 */
[----:B-1----:R-:W-:Y:S01]  /*3da0*/  IMAD.MOV.U32 R7, RZ, RZ, R2 ;  /* 0x000000ffff077224 */ /* 0x002fe200078e0002 */
[----:B------:R-:W-:Y:S01]  /*3db0*/  IABS R2, R8 ;  /* 0x0000000800027213 */ /* 0x000fe20000000000 */
[----:B------:R-:W-:Y:S01]  /*3dc0*/  IMAD.IADD R8, R6, 0x1, -R139 ;  /* 0x0000000106087824 */ /* 0x000fe200078e0a8b */
[----:B------:R-:W-:Y:S01]  /*3dd0*/  ISETP.GE.AND P4, PT, R139, R105, PT ;  /* 0x000000698b00720c */ /* 0x000fe20003f86270 */
[----:B------:R1:W4:Y:S01]  /*3de0*/  I2F R57, R7 ;  /* 0x0000000700397306 */ /* 0x0003220000201400 */
[-C--:B------:R-:W-:Y:S01]  /*3df0*/  FFMA.FTZ R9, R28, -R100.reuse, R50 ;  /* 0x800000641c097223 */ /* 0x080fe20000010032 */
[----:B------:R-:W-:Y:S01]  /*3e00*/  FSEL R50, R11, -INF , !P3 ;  /* 0xff8000000b327808 */ /* 0x000fe20005800000 */
[-C--:B------:R-:W-:Y:S01]  /*3e10*/  FFMA.FTZ R28, R175, -R100.reuse, R97 ;  /* 0x80000064af1c7223 */ /* 0x080fe20000010061 */
[----:B------:R-:W-:Y:S01]  /*3e20*/  FSEL R48, R15, -INF , !P3 ;  /* 0xff8000000f307808 */ /* 0x000fe20005800000 */
[-C--:B--2---:R-:W-:Y:S01]  /*3e30*/  FFMA.FTZ R22, R60, -R100.reuse, R52 ;  /* 0x800000643c167223 */ /* 0x084fe20000010034 */
[----:B------:R-:W-:Y:S01]  /*3e40*/  FSEL R127, R19, -INF , !P2 ;  /* 0xff800000137f7808 */ /* 0x000fe20005000000 */
[-C--:B------:R-:W-:Y:S01]  /*3e50*/  FFMA.FTZ R21, R59, -R100.reuse, R54 ;  /* 0x800000643b157223 */ /* 0x080fe20000010036 */
[----:B------:R-:W-:Y:S01]  /*3e60*/  FSEL R67, R10, -INF , !P2 ;  /* 0xff8000000a437808 */ /* 0x000fe20005000000 */
[----:B---3--:R-:W-:Y:S01]  /*3e70*/  FFMA.FTZ R20, R58, -R100, R115 ;  /* 0x800000643a147223 */ /* 0x008fe20000010073 */
[----:B------:R-:W-:-:S02]  /*3e80*/  FSEL R148, R12, -INF , !P0 ;  /* 0xff8000000c947808 */ /* 0x000fc40004000000 */
[----:B------:R-:W-:Y:S02]  /*3e90*/  FSEL R154, R9, -INF , !P0 ;  /* 0xff800000099a7808 */ /* 0x000fe40004000000 */
[-C--:B------:R-:W-:Y:S01]  /*3ea0*/  ISETP.GE.AND P5, PT, R138, R105.reuse, PT ;  /* 0x000000698a00720c */ /* 0x080fe20003fa6270 */
[----:B-1----:R-:W-:Y:S01]  /*3eb0*/  IMAD.MOV.U32 R7, RZ, RZ, R2 ;  /* 0x000000ffff077224 */ /* 0x002fe200078e0002 */
[----:B------:R-:W-:Y:S01]  /*3ec0*/  IABS R2, R8 ;  /* 0x0000000800027213 */ /* 0x000fe20000000000 */
[----:B------:R-:W-:Y:S01]  /*3ed0*/  IMAD.IADD R8, R5, 0x1, -R139 ;  /* 0x0000000105087824 */ /* 0x000fe200078e0a8b */
[-C--:B------:R-:W-:Y:S01]  /*3ee0*/  ISETP.GE.AND P2, PT, R141, R105.reuse, PT ;  /* 0x000000698d00720c */ /* 0x080fe20003f46270 */
[----:B------:R1:W2:Y:S01]  /*3ef0*/  I2F R56, R7 ;  /* 0x0000000700387306 */ /* 0x0002a20000201400 */
[----:B----4-:R-:W-:Y:S01]  /*3f00*/  FFMA.FTZ R15, R57, -R100, R53 ;  /* 0x80000064390f7223 */ /* 0x010fe20000010035 */
[----:B------:R-:W-:Y:S02]  /*3f10*/  ISETP.GE.AND P0, PT, R140, R105, PT ;  /* 0x000000698c00720c */ /* 0x000fe40003f06270 */
[----:B------:R-:W-:-:S02]  /*3f20*/  FSEL R152, R34, -INF , !P6 ;  /* 0xff80000022987808 */ /* 0x000fc40007000000 */
[----:B------:R-:W-:Y:S02]  /*3f30*/  FSEL R155, R23, -INF , !P6 ;  /* 0xff800000179b7808 */ /* 0x000fe40007000000 */
[----:B------:R-:W-:Y:S02]  /*3f40*/  FSEL R138, R22, -INF , !P6 ;  /* 0xff800000168a7808 */ /* 0x000fe40007000000 */
[----:B------:R-:W-:Y:S02]  /*3f50*/  FSEL R146, R21, -INF , !P6 ;  /* 0xff80000015927808 */ /* 0x000fe40007000000 */
[----:B------:R-:W-:Y:S02]  /*3f60*/  FSEL R153, R33, -INF , !P5 ;  /* 0xff80000021997808 */ /* 0x000fe40006800000 */
[----:B------:R-:W-:Y:S01]  /*3f70*/  FSEL R156, R20, -INF , !P5 ;  /* 0xff800000149c7808 */ /* 0x000fe20006800000 */
[----:B-1----:R-:W-:Y:S01]  /*3f80*/  IMAD.MOV.U32 R7, RZ, RZ, R2 ;  /* 0x000000ffff077224 */ /* 0x002fe200078e0002 */
[----:B------:R-:W-:Y:S01]  /*3f90*/  IABS R2, R8 ;  /* 0x0000000800027213 */ /* 0x000fe20000000000 */
[----:B------:R-:W-:Y:S01]  /*3fa0*/  IMAD.IADD R8, R3, 0x1, -R139 ;  /* 0x0000000103087824 */ /* 0x000fe200078e0a8b */
[----:B------:R-:W-:Y:S01]  /*3fb0*/  FSEL R139, R16, -INF , !P3 ;  /* 0xff800000108b7808 */ /* 0x000fe20005800000 */
[----:B------:R1:W3:Y:S01]  /*3fc0*/  I2F R43, R7 ;  /* 0x00000007002b7306 */ /* 0x0002e20000201400 */
[----:B--2---:R-:W-:Y:S01]  /*3fd0*/  FFMA.FTZ R10, R56, -R100, R55 ;  /* 0x80000064380a7223 */ /* 0x004fe20000010037 */
[----:B------:R-:W-:-:S02]  /*3fe0*/  ISETP.GE.AND P3, PT, R142, R105, PT ;  /* 0x000000698e00720c */ /* 0x000fc40003f66270 */
[----:B------:R-:W-:Y:S02]  /*3ff0*/  FSEL R144, R15, -INF , !P5 ;  /* 0xff8000000f907808 */ /* 0x000fe40006800000 */
[----:B------:R-:W-:Y:S02]  /*4000*/  FSEL R147, R10, -INF , !P5 ;  /* 0xff8000000a937808 */ /* 0x000fe40006800000 */
[----:B------:R-:W-:Y:S02]  /*4010*/  FSEL R169, R32, -INF , !P4 ;  /* 0xff80000020a97808 */ /* 0x000fe40006000000 */
[----:B------:R-:W-:Y:S02]  /*4020*/  FSEL R170, R31, -INF , !P3 ;  /* 0xff8000001faa7808 */ /* 0x000fe40005800000 */
[----:B------:R-:W-:Y:S02]  /*4030*/  FSEL R171, R29, -INF , !P2 ;  /* 0xff8000001dab7808 */ /* 0x000fe40005000000 */
[----:B------:R-:W-:Y:S01]  /*4040*/  FSEL R174, R28, -INF , !P0 ;  /* 0xff8000001cae7808 */ /* 0x000fe20004000000 */
[----:B-1----:R-:W-:Y:S01]  /*4050*/  IMAD.MOV.U32 R7, RZ, RZ, R2 ;  /* 0x000000ffff077224 */ /* 0x002fe200078e0002 */
[----:B------:R-:W-:Y:S01]  /*4060*/  IABS R2, R8 ;  /* 0x0000000800027213 */ /* 0x000fe20000000000 */
[----:B------:R-:W-:-:S02]  /*4070*/  IMAD.IADD R8, R6, 0x1, -R142 ;  /* 0x0000000106087824 */ /* 0x000fc400078e0a8e */
[----:B------:R1:W2:Y:S01]  /*4080*/  I2F R42, R7 ;  /* 0x00000007002a7306 */ /* 0x0002a20000201400 */
[----:B---3--:R-:W-:-:S05]  /*4090*/  FFMA.FTZ R19, R43, -R100, R110 ;  /* 0x800000642b137223 */ /* 0x008fca000001006e */
[----:B------:R-:W-:Y:S01]  /*40a0*/  FSEL R176, R19, -INF , !P4 ;  /* 0xff80000013b07808 */ /* 0x000fe20006000000 */
[----:B-1----:R-:W-:Y:S01]  /*40b0*/  IMAD.MOV.U32 R7, RZ, RZ, R2 ;  /* 0x000000ffff077224 */ /* 0x002fe200078e0002 */
[----:B------:R-:W-:Y:S01]  /*40c0*/  IABS R2, R8 ;  /* 0x0000000800027213 */ /* 0x000fe20000000000 */
[----:B------:R-:W-:Y:S02]  /*40d0*/  IMAD.IADD R8, R5, 0x1, -R141 ;  /* 0x0000000105087824 */ /* 0x000fe400078e0a8d */
[----:B------:R1:W3:Y:S01]  /*40e0*/  I2F R41, R7 ;  /* 0x0000000700297306 */ /* 0x0002e20000201400 */
[----:B--2---:R-:W-:-:S05]  /*40f0*/  FFMA.FTZ R14, R42, -R100, R44 ;  /* 0x800000642a0e7223 */ /* 0x004fca000001002c */
[----:B------:R-:W-:Y:S02]  /*4100*/  FSEL R162, R14, -INF , !P4 ;  /* 0xff8000000ea27808 */ /* 0x000fe40006000000 */
[----:B------:R2:W4:Y:S01]  /*4110*/  I2F R40, R2 ;  /* 0x0000000200287306 */ /* 0x0005220000201400 */
[----:B-1----:R-:W-:Y:S02]  /*4120*/  IMAD.IADD R7, R6, 0x1, -R141 ;  /* 0x0000000106077824 */ /* 0x002fe400078e0a8d */
[----:B---3--:R-:W-:-:S03]  /*4130*/  FFMA.FTZ R9, R41, -R100, R46 ;  /* 0x8000006429097223 */ /* 0x008fc6000001002e */
[----:B------:R-:W-:Y:S02]  /*4140*/  IABS R7, R7 ;  /* 0x0000000700077213 */ /* 0x000fe40000000000 */
[----:B------:R-:W-:Y:S01]  /*4150*/  FSEL R164, R9, -INF , !P4 ;  /* 0xff80000009a47808 */ /* 0x000fe20006000000 */
[----:B--2---:R-:W-:Y:S02]  /*4160*/  IMAD.IADD R2, R6, 0x1, -R140 ;  /* 0x0000000106027824 */ /* 0x004fe400078e0a8c */
[----:B------:R-:W-:Y:S02]  /*4170*/  IMAD.MOV.U32 R6, RZ, RZ, R7 ;  /* 0x000000ffff067224 */ /* 0x000fe400078e0007 */
[----:B----4-:R-:W-:Y:S01]  /*4180*/  FFMA.FTZ R18, R40, -R100, R111 ;  /* 0x8000006428127223 */ /* 0x010fe2000001006f */
[----:B------:R-:W-:Y:S01]  /*4190*/  IABS R2, R2 ;  /* 0x0000000200027213 */ /* 0x000fe20000000000 */
[----:B------:R1:W2:Y:S03]  /*41a0*/  I2F R38, R6 ;  /* 0x0000000600267306 */ /* 0x0002a60000201400 */
[----:B------:R-:W-:Y:S01]  /*41b0*/  FSEL R178, R18, -INF , !P3 ;  /* 0xff80000012b27808 */ /* 0x000fe20005800000 */
[----:B------:R-:W-:-:S04]  /*41c0*/  IMAD.MOV.U32 R7, RZ, RZ, R2 ;  /* 0x000000ffff077224 */ /* 0x000fc800078e0002 */
[----:B------:R3:W4:Y:S01]  /*41d0*/  I2F R37, R7 ;  /* 0x0000000700257306 */ /* 0x0007220000201400 */
[C---:B-1----:R-:W-:Y:S02]  /*41e0*/  IMAD.IADD R6, R5.reuse, 0x1, -R142 ;  /* 0x0000000105067824 */ /* 0x042fe400078e0a8e */
[----:B------:R-:W-:Y:S02]  /*41f0*/  IMAD.IADD R5, R5, 0x1, -R140 ;  /* 0x0000000105057824 */ /* 0x000fe400078e0a8c */
[----:B--2---:R-:W-:Y:S01]  /*4200*/  FFMA.FTZ R17, R38, -R100, R98 ;  /* 0x8000006426117223 */ /* 0x004fe20000010062 */
[----:B------:R-:W-:Y:S02]  /*4210*/  IABS R2, R6 ;  /* 0x0000000600027213 */ /* 0x000fe40000000000 */
[----:B------:R-:W-:Y:S01]  /*4220*/  IABS R6, R8 ;  /* 0x0000000800067213 */ /* 0x000fe20000000000 */
[-C--:B------:R-:W-:Y:S01]  /*4230*/  FFMA.FTZ R8, R78, -R100.reuse, R91 ;  /* 0x800000644e087223 */ /* 0x080fe2000001005b */
[----:B------:R1:W2:Y:S01]  /*4240*/  I2F R36, R2 ;  /* 0x0000000200247306 */ /* 0x0002a20000201400 */
[----:B------:R-:W-:Y:S01]  /*4250*/  IABS R5, R5 ;  /* 0x0000000500057213 */ /* 0x000fe20000000000 */
[-C--:B---3--:R-:W-:Y:S01]  /*4260*/  FFMA.FTZ R7, R76, -R100.reuse, R49 ;  /* 0x800000644c077223 */ /* 0x088fe20000010031 */
[----:B------:R-:W-:Y:S01]  /*4270*/  FSEL R175, R17, -INF , !P2 ;  /* 0xff80000011af7808 */ /* 0x000fe20005000000 */
[----:B----4-:R-:W-:Y:S01]  /*4280*/  FFMA.FTZ R16, R37, -R100, R99 ;  /* 0x8000006425107223 */ /* 0x010fe20000010063 */
[----:B------:R-:W-:-:S02]  /*4290*/  FSEL R157, R8, -INF , !P1 ;  /* 0xff800000089d7808 */ /* 0x000fc40004800000 */
[----:B------:R-:W-:Y:S01]  /*42a0*/  FSEL R137, R7, -INF , !P1 ;  /* 0xff80000007897808 */ /* 0x000fe20004800000 */
[----:B------:R3:W4:Y:S01]  /*42b0*/  I2F R11, R5 ;  /* 0x00000005000b7306 */ /* 0x0007220000201400 */
[----:B------:R-:W-:Y:S01]  /*42c0*/  FSEL R177, R16, -INF , !P0 ;  /* 0xff80000010b17808 */ /* 0x000fe20004000000 */
[----:B-1----:R-:W-:Y:S02]  /*42d0*/  IMAD.MOV.U32 R2, RZ, RZ, R6 ;  /* 0x000000ffff027224 */ /* 0x002fe400078e0006 */
[----:B------:R-:W-:-:S04]  /*42e0*/  IMAD.IADD R6, R3, 0x1, -R142 ;  /* 0x0000000103067824 */ /* 0x000fc800078e0a8e */
[----:B------:R1:W5:Y:S01]  /*42f0*/  I2F R35, R2 ;  /* 0x0000000200237306 */ /* 0x0003620000201400 */
[-C--:B--2---:R-:W-:Y:S02]  /*4300*/  FFMA.FTZ R13, R36, -R100.reuse, R45 ;  /* 0x80000064240d7223 */ /* 0x084fe4000001002d */
[----:B---3--:R-:W-:Y:S02]  /*4310*/  IMAD.IADD R5, R3, 0x1, -R141 ;  /* 0x0000000103057824 */ /* 0x008fe400078e0a8d */
[----:B----4-:R-:W-:Y:S01]  /*4320*/  FFMA.FTZ R11, R11, -R100, R25 ;  /* 0x800000640b0b7223 */ /* 0x010fe20000010019 */
[----:B------:R-:W-:-:S04]  /*4330*/  FSEL R163, R13, -INF , !P3 ;  /* 0xff8000000da37808 */ /* 0x000fc80005800000 */
[----:B------:R-:W-:Y:S02]  /*4340*/  FSEL R161, R11, -INF , !P0 ;  /* 0xff8000000ba17808 */ /* 0x000fe40004000000 */
[----:B-1----:R-:W-:Y:S01]  /*4350*/  IABS R2, R6 ;  /* 0x0000000600027213 */ /* 0x002fe20000000000 */
[----:B------:R-:W-:Y:S02]  /*4360*/  IMAD.IADD R6, R3, 0x1, -R140 ;  /* 0x0000000103067824 */ /* 0x000fe400078e0a8c */
[----:B-----5:R-:W-:Y:S02]  /*4370*/  FFMA.FTZ R12, R35, -R100, R24 ;  /* 0x80000064230c7223 */ /* 0x020fe40000010018 */
[----:B------:R-:W-:Y:S01]  /*4380*/  IMAD.MOV.U32 R3, RZ, RZ, R2 ;  /* 0x000000ffff037224 */ /* 0x000fe200078e0002 */
[----:B------:R-:W-:Y:S02]  /*4390*/  IABS R2, R5 ;  /* 0x0000000500027213 */ /* 0x000fe40000000000 */
[----:B------:R-:W-:Y:S01]  /*43a0*/  FSEL R159, R12, -INF , !P2 ;  /* 0xff8000000c9f7808 */ /* 0x000fe20005000000 */
[----:B------:R1:W2:Y:S02]  /*43b0*/  I2F R5, R3 ;  /* 0x0000000300057306 */ /* 0x0002a40000201400 */
[----:B-1----:R-:W-:Y:S01]  /*43c0*/  IMAD.MOV.U32 R3, RZ, RZ, R2 ;  /* 0x000000ffff037224 */ /* 0x002fe200078e0002 */
[----:B------:R-:W-:Y:S01]  /*43d0*/  IABS R2, R6 ;  /* 0x0000000600027213 */ /* 0x000fe20000000000 */
[----:B------:R-:W-:-:S02]  /*43e0*/  FFMA.FTZ R6, R62, -R100, R51 ;  /* 0x800000643e067223 */ /* 0x000fc40000010033 */
[----:B--2---:R-:W-:Y:S02]  /*43f0*/  FFMA.FTZ R5, R5, -R100, R47 ;  /* 0x8000006405057223 */ /* 0x004fe4000001002f */
[----:B------:R-:W1:Y:S01]  /*4400*/  I2F R3, R3 ;  /* 0x0000000300037306 */ /* 0x000e620000201400 */
[----:B------:R-:W-:Y:S02]  /*4410*/  FSEL R145, R6, -INF , !P1 ;  /* 0xff80000006917808 */ /* 0x000fe40004800000 */
[----:B------:R-:W-:Y:S02]  /*4420*/  ISETP.GE.AND P1, PT, R105, 0x41, PT ;  /* 0x000000416900780c */ /* 0x000fe40003f26270 */
[----:B------:R-:W-:-:S03]  /*4430*/  FSEL R165, R5, -INF , !P3 ;  /* 0xff80000005a57808 */ /* 0x000fc60005800000 */
[----:B------:R-:W2:Y:S01]  /*4440*/  I2F R2, R2 ;  /* 0x0000000200027306 */ /* 0x000ea20000201400 */
[----:B-1----:R-:W-:-:S05]  /*4450*/  FFMA.FTZ R3, R3, -R100, R26 ;  /* 0x8000006403037223 */ /* 0x002fca000001001a */
[----:B------:R-:W-:Y:S01]  /*4460*/  FSEL R167, R3, -INF , !P2 ;  /* 0xff80000003a77808 */ /* 0x000fe20005000000 */
[----:B--2---:R-:W-:-:S05]  /*4470*/  FFMA.FTZ R2, R2, -R100, R27 ;  /* 0x8000006402027223 */ /* 0x004fca000001001b */
[----:B------:R-:W-:Y:S01]  /*4480*/  FSEL R168, R2, -INF , !P0 ;  /* 0xff80000002a87808 */ /* 0x000fe20004000000 */
        /* <DEDUP_REMOVED lines=48> */
.L_x_1254:
[----:B------:R-:W-:Y:S05]  /*4790*/  BSYNC B0 ;  /* 0x0000000000007941 */ /* 0x000fea0003800000 */
.L_x_1253:
[----:B------:R-:W0:Y:S02]  /*47a0*/  LDGDEPBAR ;  /* 0x00000000000079af */ /* 0x000e240000000000 */
.L_x_1252:
[----:B--2---:R-:W-:Y:S01]  /*47b0*/  FMNMX.FTZ R2, R102, R94, !PT ;  /* 0x0000005e66027209 */ /* 0x004fe20007810000 */
[----:B------:R-:W-:Y:S01]  /*47c0*/  IMAD R160, R191, 0x8, R160 ;  /* 0x00000008bfa07824 */ /* 0x000fe200078e02a0 */
[----:B------:R-:W-:Y:S01]  /*47d0*/  LOP3.LUT R226, R226, UR18, RZ, 0x3c, !PT ;  /* 0x00000012e2e27c12 */ /* 0x000fe2000f8e3cff */
[----:B------:R-:W-:Y:S01]  /*47e0*/  IMAD.WIDE.U32 R124, R221, -0x2daee0ad, RZ ;  /* 0xd2511f53dd7c7825 */ /* 0x000fe200078e00ff */
[----:B------:R-:W-:Y:S01]  /*47f0*/  FMNMX.FTZ R2, R66, R2, !PT ;  /* 0x0000000242027209 */ /* 0x000fe20007810000 */
[----:B------:R-:W-:Y:S01]  /*4800*/  UIADD3 UR12, UR19, -0x4498517b, URZ ;  /* 0xbb67ae85130c7890 */ /* 0x000fe2000fffe03f */
[----:B-1----:R-:W-:Y:S01]  /*4810*/  IADD3 R8, R160, 0x4, RZ ;  /* 0x00000004a0087810 */ /* 0x002fe20007ffe0ff */
[----:B------:R-:W-:Y:S01]  /*4820*/  UIADD3 UR13, UR18, -0x61c88647, URZ ;  /* 0x9e3779b9120d7890 */ /* 0x000fe2000fffe03f */
[----:B------:R-:W-:Y:S01]  /*4830*/  FMNMX.FTZ R2, R64, R2, !PT ;  /* 0x0000000240027209 */ /* 0x000fe20007810000 */
[----:B------:R-:W-:Y:S01]  /*4840*/  UIADD3 UR11, UR18, 0x3c6ef372, URZ ;  /* 0x3c6ef372120b7890 */ /* 0x000fe2000fffe03f */
[----:B------:R-:W-:Y:S01]  /*4850*/  LEA.HI.SX32 R7, R204, 0xffffffff, 0x1a ;  /* 0xffffffffcc077811 */ /* 0x000fe200078fd2ff */
[----:B------:R-:W-:Y:S01]  /*4860*/  IMAD.WIDE.U32 R72, R8, -0x326172a9, RZ ;  /* 0xcd9e8d5708487825 */ /* 0x000fe200078e00ff */
[----:B------:R-:W-:Y:S01]  /*4870*/  FMNMX.FTZ R2, R70, R2, !PT ;  /* 0x0000000246027209 */ /* 0x000fe20007810000 */
[----:B------:R-:W-:Y:S01]  /*4880*/  UIADD3 UR10, UR19, 0x76cf5d0a, URZ ;  /* 0x76cf5d0a130a7890 */ /* 0x000fe2000fffe03f */
[----:B------:R-:W-:Y:S01]  /*4890*/  FMNMX.FTZ R6, R128, R121, !PT ;  /* 0x0000007980067209 */ /* 0x000fe20007810000 */
[----:B------:R-:W-:Y:S01]  /*48a0*/  UIADD3 UR8, UR19, 0x32370b8f, URZ ;  /* 0x32370b8f13087890 */ /* 0x000fe2000fffe03f */
[----:B------:R-:W-:Y:S01]  /*48b0*/  FMNMX.FTZ R2, R68, R2, !PT ;  /* 0x0000000244027209 */ /* 0x000fe20007810000 */
[----:B------:R-:W-:Y:S01]  /*48c0*/  IMAD.WIDE.U32 R62, R160, -0x326172a9, RZ ;  /* 0xcd9e8d57a03e7825 */ /* 0x000fe200078e00ff */
[----:B------:R-:W-:Y:S01]  /*48d0*/  LOP3.LUT R9, R73, R226, RZ, 0x3c, !PT ;  /* 0x000000e249097212 */ /* 0x000fe200078e3cff */
        /* <DEDUP_REMOVED lines=14> */
[----:B------:R-:W-:Y:S01]  /*49c0*/  IMAD.IADD R3, R186, 0x1, R173 ;  /* 0x00000001ba037824 */ /* 0x000fe200078e02ad */
[----:B------:R-:W-:Y:S01]  /*49d0*/  FMNMX.FTZ R2, R65, R2, !PT ;  /* 0x0000000241027209 */ /* 0x000fe20007810000 */
[----:B------:R-:W-:Y:S01]  /*49e0*/  UIADD3 UR5, UR18, 0x1715609d, URZ ;  /* 0x1715609d12057890 */ /* 0x000fe2000fffe03f */
[----:B------:R-:W-:Y:S01]  /*49f0*/  FMNMX.FTZ R5, R138, R5, !PT ;  /* 0x000000058a057209 */ /* 0x000fe20007810000 */
[----:B------:R-:W-:Y:S01]  /*4a00*/  IMAD.SHL.U32 R189, R3, 0x2, RZ ;  /* 0x0000000203bd7824 */ /* 0x000fe200078e00ff */
[----:B------:R-:W-:Y:S01]  /*4a10*/  FMNMX.FTZ R2, R133, R2, !PT ;  /* 0x0000000285027209 */ /* 0x000fe20007810000 */
[----:B------:R-:W-:Y:S01]  /*4a20*/  UIADD3 UR14, UR19, 0x646e171e, URZ ;  /* 0x646e171e130e7890 */ /* 0x000fe2000fffe03f */
[----:B------:R-:W-:Y:S01]  /*4a30*/  FMNMX.FTZ R5, R144, R5, !PT ;  /* 0x0000000590057209 */ /* 0x000fe20007810000 */
[--C-:B------:R-:W-:Y:S01]  /*4a40*/  IMAD R190, R4, 0x2, R189.reuse ;  /* 0x0000000204be7824 */ /* 0x100fe200078e02bd */
[----:B------:R-:W-:Y:S01]  /*4a50*/  FMNMX.FTZ R2, R132, R2, !PT ;  /* 0x0000000284027209 */ /* 0x000fe20007810000 */
[----:B------:R-:W-:Y:S01]  /*4a60*/  IMAD R192, R0, 0x2, R189 ;  /* 0x0000000200c07824 */ /* 0x000fe200078e02bd */
[----:B------:R-:W-:Y:S01]  /*4a70*/  FMNMX.FTZ R5, R162, R5, !PT ;  /* 0x00000005a2057209 */ /* 0x000fe20007810000 */
[----:B------:R-:W-:Y:S01]  /*4a80*/  IMAD R191, R0, 0x2, R190 ;  /* 0x0000000200bf7824 */ /* 0x000fe200078e02be */
        /* <DEDUP_REMOVED lines=11> */
[----:B------:R-:W-:-:S02]  /*4b40*/  LOP3.LUT R6, R125, UR19, R73, 0x96, !PT ;  /* 0x000000137d067c12 */ /* 0x000fc4000f8e9649 */
[----:B------:R-:W-:Y:S01]  /*4b50*/  FMNMX.FTZ R2, R145, R9, !PT ;  /* 0x0000000991027209 */ /* 0x000fe20007810000 */
[----:B------:R-:W1:Y:S01]  /*4b60*/  SHFL.BFLY PT, R101, R11, 0x2, 0x1f ;  /* 0x0c401f000b657f89 */ /* 0x000e6200000e0000 */
[----:B------:R-:W-:Y:S01]  /*4b70*/  LOP3.LUT R5, R75, UR12, R124, 0x96, !PT ;  /* 0x0000000c4b057c12 */ /* 0x000fe2000f8e967c */
[----:B------:R-:W-:Y:S01]  /*4b80*/  IMAD.WIDE.U32 R6, R6, -0x326172a9, RZ ;  /* 0xcd9e8d5706067825 */ /* 0x000fe200078e00ff */
[----:B------:R-:W-:Y:S01]  /*4b90*/  FMNMX.FTZ R2, R146, R2, !PT ;  /* 0x0000000292027209 */ /* 0x000fe20007810000 */
[----:B------:R-:W-:Y:S01]  /*4ba0*/  LDSM.16.MT88.4 R52, [R190+0x6800] ;  /* 0x00680000be34783b */ /* 0x000fe20000004200 */
[----:B------:R-:W-:Y:S01]  /*4bb0*/  FMNMX.FTZ R8, R135, R8, !PT ;  /* 0x0000000887087209 */ /* 0x000fe20007810000 */
[----:B------:R-:W-:Y:S01]  /*4bc0*/  IMAD.WIDE.U32 R58, R5, -0x326172a9, RZ ;  /* 0xcd9e8d57053a7825 */ /* 0x000fe200078e00ff */
[----:B------:R-:W-:Y:S02]  /*4bd0*/  FMNMX.FTZ R2, R147, R2, !PT ;  /* 0x0000000293027209 */ /* 0x000fe40007810000 */
[----:B------:R-:W-:-:S02]  /*4be0*/  FMNMX.FTZ R9, R134, R8, !PT ;  /* 0x0000000886097209 */ /* 0x000fc40007810000 */
[----:B------:R-:W-:Y:S02]  /*4bf0*/  LOP3.LUT R8, R7, UR13, R72, 0x96, !PT ;  /* 0x0000000d07087c12 */ /* 0x000fe4000f8e9648 */
[----:B------:R-:W-:Y:S02]  /*4c00*/  FMNMX.FTZ R5, R130, R129, !PT ;  /* 0x0000008182057209 */ /* 0x000fe40007810000 */
[----:B------:R-:W-:Y:S02]  /*4c10*/  FMNMX.FTZ R2, R164, R2, !PT ;  /* 0x00000002a4027209 */ /* 0x000fe40007810000 */
[----:B------:R-:W-:Y:S01]  /*4c20*/  FMNMX.FTZ R12, R136, R9, !PT ;  /* 0x00000009880c7209 */ /* 0x000fe20007810000 */
[----:B------:R-:W-:Y:S01]  /*4c30*/  IMAD.WIDE.U32 R8, R8, -0x2daee0ad, RZ ;  /* 0xd2511f5308087825 */ /* 0x000fe200078e00ff */
[----:B------:R-:W-:Y:S02]  /*4c40*/  LOP3.LUT R10, R59, UR11, R6, 0x96, !PT ;  /* 0x0000000b3b0a7c12 */ /* 0x000fe4000f8e9606 */
[----:B------:R-:W-:-:S02]  /*4c50*/  FMNMX.FTZ R13, R123, R5, !PT ;  /* 0x000000057b0d7209 */ /* 0x000fc40007810000 */
[----:B------:R-:W-:Y:S01]  /*4c60*/  FMNMX.FTZ R2, R165, R2, !PT ;  /* 0x00000002a5027209 */ /* 0x000fe20007810000 */
[----:B------:R-:W-:Y:S01]  /*4c70*/  IMAD.WIDE.U32 R14, R10, -0x2daee0ad, RZ ;  /* 0xd2511f530a0e7825 */ /* 0x000fe200078e00ff */
[----:B------:R-:W-:Y:S02]  /*4c80*/  FMNMX.FTZ R5, R127, R12, !PT ;  /* 0x0000000c7f057209 */ /* 0x000fe40007810000 */
[----:B------:R-:W-:Y:S02]  /*4c90*/  LOP3.LUT R16, R9, UR10, R74, 0x96, !PT ;  /* 0x0000000a09107c12 */ /* 0x000fe4000f8e964a */
[----:B------:R-:W-:Y:S02]  /*4ca0*/  FMNMX.FTZ R2, R167, R2, !PT ;  /* 0x00000002a7027209 */ /* 0x000fe40007810000 */
[----:B------:R-:W-:Y:S02]  /*4cb0*/  FMNMX.FTZ R9, R158, R5, !PT ;  /* 0x000000059e097209 */ /* 0x000fe40007810000 */
[----:B------:R-:W-:-:S02]  /*4cc0*/  LOP3.LUT R12, R15, UR8, R8, 0x96, !PT ;  /* 0x000000080f0c7c12 */ /* 0x000fc4000f8e9608 */
[----:B------:R-:W-:Y:S02]  /*4cd0*/  FMNMX.FTZ R2, R168, R2, !PT ;  /* 0x00000002a8027209 */ /* 0x000fe40007810000 */
[----:B------:R-:W-:Y:S01]  /*4ce0*/  FMNMX.FTZ R8, R151, R9, !PT ;  /* 0x0000000997087209 */ /* 0x000fe20007810000 */
[----:B------:R-:W-:Y:S01]  /*4cf0*/  IMAD.WIDE.U32 R22, R12, -0x326172a9, RZ ;  /* 0xcd9e8d570c167825 */ /* 0x000fe200078e00ff */
[----:B------:R-:W-:Y:S02]  /*4d00*/  FMNMX.FTZ R5, R122, R13, !PT ;  /* 0x0000000d7a057209 */ /* 0x000fe40007810000 */
[----:B-1----:R-:W-:Y:S02]  /*4d10*/  FMNMX.FTZ R101, R11, R101, !PT ;  /* 0x000000650b657209 */ /* 0x002fe40007810000 */
[----:B------:R-:W-:Y:S01]  /*4d20*/  FMNMX.FTZ R8, R152, R8, !PT ;  /* 0x0000000898087209 */ /* 0x000fe20007810000 */
[----:B------:R-:W1:Y:S01]  /*4d30*/  SHFL.BFLY PT, R11, R2, 0x2, 0x1f ;  /* 0x0c401f00020b7f89 */ /* 0x000e6200000e0000 */
[----:B------:R-:W-:-:S02]  /*4d40*/  FMNMX.FTZ R5, R149, R5, !PT ;  /* 0x0000000595057209 */ /* 0x000fc40007810000 */
[----:B------:R-:W-:Y:S01]  /*4d50*/  FMNMX.FTZ R8, R153, R8, !PT ;  /* 0x0000000899087209 */ /* 0x000fe20007810000 */
[----:B------:R-:W2:Y:S01]  /*4d60*/  SHFL.BFLY PT, R15, R101, 0x1, 0x1f ;  /* 0x0c201f00650f7f89 */ /* 0x000ea200000e0000 */
[----:B------:R-:W-:Y:S02]  /*4d70*/  FMNMX.FTZ R5, R150, R5, !PT ;  /* 0x0000000596057209 */ /* 0x000fe40007810000 */
[----:B------:R-:W-:Y:S02]  /*4d80*/  FMNMX.FTZ R8, R169, R8, !PT ;  /* 0x00000008a9087209 */ /* 0x000fe40007810000 */
[----:B------:R-:W-:Y:S02]  /*4d90*/  FMNMX.FTZ R5, R139, R5, !PT ;  /* 0x000000058b057209 */ /* 0x000fe40007810000 */
[----:B------:R-:W-:Y:S02]  /*4da0*/  LOP3.LUT R9, R63, R226, RZ, 0x3c, !PT ;  /* 0x000000e23f097212 */ /* 0x000fe400078e3cff */
[----:B------:R-:W-:-:S02]  /*4db0*/  FMNMX.FTZ R8, R170, R8, !PT ;  /* 0x00000008aa087209 */ /* 0x000fc40007810000 */
[----:B------:R-:W-:Y:S01]  /*4dc0*/  FMNMX.FTZ R5, R143, R5, !PT ;  /* 0x000000058f057209 */ /* 0x000fe20007810000 */
[----:B------:R-:W-:Y:S01]  /*4dd0*/  IMAD.WIDE.U32 R106, R9, -0x2daee0ad, RZ ;  /* 0xd2511f53096a7825 */ /* 0x000fe200078e00ff */
[----:B------:R-:W-:Y:S02]  /*4de0*/  LOP3.LUT R10, R7, UR13, R62, 0x96, !PT ;  /* 0x0000000d070a7c12 */ /* 0x000fe4000f8e963e */
[----:B------:R-:W-:Y:S02]  /*4df0*/  FMNMX.FTZ R7, R171, R8, !PT ;  /* 0x00000008ab077209 */ /* 0x000fe40007810000 */
[----:B------:R-:W-:Y:S02]  /*4e00*/  FMNMX.FTZ R5, R166, R5, !PT ;  /* 0x00000005a6057209 */ /* 0x000fe40007810000 */
[----:B------:R-:W-:Y:S02]  /*4e10*/  FMNMX.FTZ R7, R174, R7, !PT ;  /* 0x00000007ae077209 */ /* 0x000fe40007810000 */
[----:B------:R-:W-:-:S02]  /*4e20*/  FMNMX.FTZ R5, R157, R5, !PT ;  /* 0x000000059d057209 */ /* 0x000fc40007810000 */
[----:B------:R-:W-:Y:S01]  /*4e30*/  LOP3.LUT R9, R107, UR12, R124, 0x96, !PT ;  /* 0x0000000c6b097c12 */ /* 0x000fe2000f8e967c */
[----:B------:R-:W3:Y:S01]  /*4e40*/  SHFL.BFLY PT, R103, R7, 0x2, 0x1f ;  /* 0x0c401f0007677f89 */ /* 0x000ee200000e0000 */
[----:B-1----:R-:W-:Y:S01]  /*4e50*/  FMNMX.FTZ R2, R2, R11, !PT ;  /* 0x0000000b02027209 */ /* 0x002fe20007810000 */
[----:B------:R-:W-:Y:S01]  /*4e60*/  IMAD.WIDE.U32 R10, R10, -0x2daee0ad, RZ ;  /* 0xd2511f530a0a7825 */ /* 0x000fe200078e00ff */
[----:B------:R-:W-:Y:S02]  /*4e70*/  FMNMX.FTZ R5, R155, R5, !PT ;  /* 0x000000059b057209 */ /* 0x000fe40007810000 */
[----:B--2---:R-:W-:Y:S01]  /*4e80*/  FMNMX.FTZ R101, R101, R15, !PT ;  /* 0x0000000f65657209 */ /* 0x004fe20007810000 */
[----:B------:R-:W-:Y:S01]  /*4e90*/  IMAD.WIDE.U32 R56, R9, -0x326172a9, RZ ;  /* 0xcd9e8d5709387825 */ /* 0x000fe200078e00ff */
[----:B------:R-:W-:Y:S02]  /*4ea0*/  FMNMX.FTZ R5, R156, R5, !PT ;  /* 0x000000059c057209 */ /* 0x000fe40007810000 */
[----:B------:R-:W-:Y:S01]  /*4eb0*/  FSETP.NEU.FTZ.AND P0, PT, R101, -INF , PT ;  /* 0xff8000006500780b */ /* 0x000fe20003f1d000 */
[----:B------:R-:W-:Y:S01]  /*4ec0*/  IMAD.WIDE.U32 R8, R16, -0x326172a9, RZ ;  /* 0xcd9e8d5710087825 */ /* 0x000fe200078e00ff */
[----:B------:R-:W-:Y:S01]  /*4ed0*/  FMNMX.FTZ R5, R176, R5, !PT ;  /* 0x00000005b0057209 */ /* 0x000fe20007810000 */
[----:B------:R-:W1:Y:S01]  /*4ee0*/  SHFL.BFLY PT, R16, R2, 0x1, 0x1f ;  /* 0x0c201f0002107f89 */ /* 0x000e6200000e0000 */
[----:B------:R-:W-:Y:S01]  /*4ef0*/  LOP3.LUT R12, R57, UR11, R6, 0x96, !PT ;  /* 0x0000000b390c7c12 */ /* 0x000fe2000f8e9606 */
[----:B------:R-:W-:Y:S01]  /*4f00*/  FMUL.FTZ R6, R101, c[0x0][0x23c] ;  /* 0x00008f0065067a20 */ /* 0x000fe20000410000 */
[----:B------:R-:W-:Y:S01]  /*4f10*/  FMNMX.FTZ R5, R178, R5, !PT ;  /* 0x00000005b2057209 */ /* 0x000fe20007810000 */
[----:B------:R-:W-:Y:S01]  /*4f20*/  IMAD R107, R224, 0x10000, R224 ;  /* 0x00010000e06b7824 */ /* 0x000fe200078e02e0 */
[----:B------:R-:W-:Y:S01]  /*4f30*/  LOP3.LUT R9, R9, UR9, R58, 0x96, !PT ;  /* 0x0000000909097c12 */ /* 0x000fe2000f8e963a */
[----:B------:R-:W-:Y:S01]  /*4f40*/  IMAD.WIDE.U32 R20, R12, -0x2daee0ad, RZ ;  /* 0xd2511f530c147825 */ /* 0x000fe200078e00ff */
[----:B------:R-:W-:-:S02]  /*4f50*/  FMNMX.FTZ R12, R175, R5, !PT ;  /* 0x00000005af0c7209 */ /* 0x000fc40007810000 */
[----:B------:R-:W-:Y:S02]  /*4f60*/  FSEL R6, R6, RZ, P0 ;  /* 0x000000ff06067208 */ /* 0x000fe40000000000 */
[----:B------:R-:W-:Y:S02]  /*4f70*/  FMNMX.FTZ R12, R177, R12, !PT ;  /* 0x0000000cb10c7209 */ /* 0x000fe40007810000 */
[----:B---3--:R-:W-:Y:S01]  /*4f80*/  FMNMX.FTZ R103, R7, R103, !PT ;  /* 0x0000006707677209 */ /* 0x008fe20007810000 */
[----:B------:R-:W-:Y:S01]  /*4f90*/  FFMA.FTZ R5, R102, c[0x0][0x23c], -R6 ;  /* 0x00008f0066057a23 */ /* 0x000fe20000010806 */
[----:B------:R-:W-:Y:S01]  /*4fa0*/  LOP3.LUT R13, R23, UR7, R8, 0x96, !PT ;  /* 0x00000007170d7c12 */ /* 0x000fe2000f8e9608 */
[----:B------:R-:W2:Y:S01]  /*4fb0*/  SHFL.BFLY PT, R15, R12, 0x2, 0x1f ;  /* 0x0c401f000c0f7f89 */ /* 0x000ea200000e0000 */
[----:B------:R-:W-:Y:S01]  /*4fc0*/  IMAD.WIDE.U32 R8, R9, -0x2daee0ad, RZ ;  /* 0xd2511f5309087825 */ /* 0x000fe200078e00ff */
[----:B------:R3:W-:Y:S01]  /*4fd0*/  MUFU.EX2 R252, R5 ;  /* 0x0000000500fc7308 */ /* 0x0007e20000000800 */
[----:B------:R-:W-:-:S02]  /*4fe0*/  LOP3.LUT R11, R11, UR10, R106, 0x96, !PT ;  /* 0x0000000a0b0b7c12 */ /* 0x000fc4000f8e966a */
[----:B------:R-:W-:Y:S01]  /*4ff0*/  IMAD.WIDE.U32 R34, R13, -0x2daee0ad, RZ ;  /* 0xd2511f530d227825 */ /* 0x000fe200078e00ff */
[----:B------:R-:W-:Y:S02]  /*5000*/  LOP3.LUT R9, R9, UR6, R14, 0x96, !PT ;  /* 0x0000000609097c12 */ /* 0x000fe4000f8e960e */
[----:B-1----:R-:W-:Y:S02]  /*5010*/  FMNMX.FTZ R2, R2, R16, !PT ;  /* 0x0000001002027209 */ /* 0x002fe40007810000 */
[----:B------:R-:W1:Y:S01]  /*5020*/  SHFL.BFLY PT, R16, R103, 0x1, 0x1f ;  /* 0x0c201f0067107f89 */ /* 0x000e6200000e0000 */
[----:B------:R-:W-:Y:S01]  /*5030*/  LOP3.LUT R8, R35, UR4, R8, 0x96, !PT ;  /* 0x0000000423087c12 */ /* 0x000fe2000f8e9608 */
[----:B------:R-:W-:Y:S01]  /*5040*/  IMAD.WIDE.U32 R18, R9, -0x326172a9, RZ ;  /* 0xcd9e8d5709127825 */ /* 0x000fe200078e00ff */
[----:B------:R-:W-:Y:S02]  /*5050*/  LOP3.LUT R13, R21, UR8, R10, 0x96, !PT ;  /* 0x00000008150d7c12 */ /* 0x000fe4000f8e960a */
[----:B------:R-:W-:Y:S01]  /*5060*/  FSETP.NEU.FTZ.AND P0, PT, R2, -INF , PT ;  /* 0xff8000000200780b */ /* 0x000fe20003f1d000 */
[----:B------:R-:W-:Y:S01]  /*5070*/  IMAD.WIDE.U32 R10, R11, -0x326172a9, RZ ;  /* 0xcd9e8d570b0a7825 */ /* 0x000fe200078e00ff */
[----:B------:R-:W-:-:S03]  /*5080*/  LOP3.LUT R19, R19, UR5, R22, 0x96, !PT ;  /* 0x0000000513137c12 */ /* 0x000fc6000f8e9616 */
[----:B---3--:R-:W-:Y:S01]  /*5090*/  FFMA.FTZ R5, R94, c[0x0][0x23c], -R6 ;  /* 0x00008f005e057a23 */ /* 0x008fe20000010806 */
[----:B------:R-:W-:Y:S01]  /*50a0*/  LOP3.LUT R17, R11, UR9, R56, 0x96, !PT ;  /* 0x000000090b117c12 */ /* 0x000fe2000f8e9638 */
[----:B------:R-:W-:Y:S02]  /*50b0*/  IMAD.WIDE.U32 R8, R8, -0x326172a9, RZ ;  /* 0xcd9e8d5708087825 */ /* 0x000fe400078e00ff */
[----:B------:R3:W-:Y:S01]  /*50c0*/  MUFU.EX2 R239, R5 ;  /* 0x0000000500ef7308 */ /* 0x0007e20000000800 */
[----:B--2---:R-:W-:Y:S01]  /*50d0*/  FMNMX.FTZ R15, R12, R15, !PT ;  /* 0x0000000f0c0f7209 */ /* 0x004fe20007810000 */
[----:B------:R-:W-:Y:S01]  /*50e0*/  IMAD.WIDE.U32 R60, R13, -0x326172a9, RZ ;  /* 0xcd9e8d570d3c7825 */ /* 0x000fe200078e00ff */
[----:B------:R-:W-:Y:S02]  /*50f0*/  LOP3.LUT R7, R9, UR15, R18, 0x96, !PT ;  /* 0x0000000f09077c12 */ /* 0x000fe4000f8e9612 */
[----:B------:R-:W-:Y:S01]  /*5100*/  LOP3.LUT R11, R8, 0xffff, RZ, 0xc0, !PT ;  /* 0x0000ffff080b7812 */ /* 0x000fe200078ec0ff */
[----:B------:R-:W-:Y:S01]  /*5110*/  FFMA.FTZ R9, R64, c[0x0][0x23c], -R6 ;  /* 0x00008f0040097a23 */ /* 0x000fe20000010806 */
[----:B------:R-:W-:-:S02]  /*5120*/  LOP3.LUT R32, R61, UR7, R10, 0x96, !PT ;  /* 0x000000073d207c12 */ /* 0x000fc4000f8e960a */
[----:B------:R-:W-:Y:S01]  /*5130*/  SHF.R.U32.HI R10, RZ, 0x10, R8 ;  /* 0x00000010ff0a7819 */ /* 0x000fe20000011608 */
[----:B------:R2:W-:Y:S01]  /*5140*/  MUFU.EX2 R238, R9 ;  /* 0x0000000900ee7308 */ /* 0x0005e20000000800 */
[----:B-1----:R-:W-:Y:S01]  /*5150*/  FMNMX.FTZ R103, R103, R16, !PT ;  /* 0x0000001067677209 */ /* 0x002fe20007810000 */
[----:B------:R-:W-:Y:S01]  /*5160*/  IMAD.WIDE.U32 R32, R32, -0x2daee0ad, RZ ;  /* 0xd2511f5320207825 */ /* 0x000fe200078e00ff */
[----:B------:R-:W1:Y:S01]  /*5170*/  SHFL.BFLY PT, R16, R15, 0x1, 0x1f ;  /* 0x0c201f000f107f89 */ /* 0x000e6200000e0000 */
[----:B------:R-:W-:Y:S02]  /*5180*/  LOP3.LUT R14, R8, 0xff, RZ, 0xc0, !PT ;  /* 0x000000ff080e7812 */ /* 0x000fe400078ec0ff */
[----:B---3--:R-:W-:Y:S01]  /*5190*/  FFMA.FTZ R5, R66, c[0x0][0x23c], -R6 ;  /* 0x00008f0042057a23 */ /* 0x008fe20000010806 */
[----:B------:R-:W-:Y:S01]  /*51a0*/  SHF.R.U32.HI R13, RZ, 0x18, R8 ;  /* 0x00000018ff0d7819 */ /* 0x000fe20000011608 */
[----:B------:R-:W-:Y:S01]  /*51b0*/  FMUL.FTZ R0, R103, c[0x0][0x23c] ;  /* 0x00008f0067007a20 */ /* 0x000fe20000410000 */
[----:B------:R-:W-:Y:S01]  /*51c0*/  SHF.R.U32.HI R11, RZ, 0x8, R11 ;  /* 0x00000008ff0b7819 */ /* 0x000fe2000001160b */
[----:B------:R3:W-:Y:S01]  /*51d0*/  MUFU.EX2 R251, R5 ;  /* 0x0000000500fb7308 */ /* 0x0007e20000000800 */
[----:B------:R-:W-:-:S02]  /*51e0*/  LOP3.LUT R8, R7, 0xffff, RZ, 0xc0, !PT ;  /* 0x0000ffff07087812 */ /* 0x000fc400078ec0ff */
[----:B------:R-:W-:Y:S02]  /*51f0*/  PRMT R14, R14, 0x5410, R11 ;  /* 0x000054100e0e7816 */ /* 0x000fe4000000000b */
[----:B------:R-:W-:Y:S02]  /*5200*/  LOP3.LUT R11, R7, 0xff, RZ, 0xc0, !PT ;  /* 0x000000ff070b7812 */ /* 0x000fe400078ec0ff */
[----:B--2---:R-:W-:Y:S02]  /*5210*/  LOP3.LUT R9, R10, 0xff, RZ, 0xc0, !PT ;  /* 0x000000ff0a097812 */ /* 0x004fe400078ec0ff */
[----:B------:R-:W-:Y:S02]  /*5220*/  SHF.R.U32.HI R8, RZ, 0x8, R8 ;  /* 0x00000008ff087819 */ /* 0x000fe40000011608 */
[----:B------:R-:W-:Y:S02]  /*5230*/  PRMT R9, R9, 0x5410, R13 ;  /* 0x0000541009097816 */ /* 0x000fe4000000000d */
[----:B------:R-:W-:Y:S01]  /*5240*/  PRMT R13, R11, 0x5410, R8 ;  /* 0x000054100b0d7816 */ /* 0x000fe20000000008 */
[----:B---3--:R-:W-:Y:S01]  /*5250*/  FMUL.FTZ R5, R2, c[0x0][0x23c] ;  /* 0x00008f0002057a20 */ /* 0x008fe20000410000 */
[----:B-1----:R-:W-:-:S04]  /*5260*/  FMNMX.FTZ R102, R15, R16, !PT ;  /* 0x000000100f667209 */ /* 0x002fc80007810000 */
[----:B------:R-:W-:Y:S02]  /*5270*/  FSEL R5, R5, RZ, P0 ;  /* 0x000000ff05057208 */ /* 0x000fe40000000000 */
[----:B------:R-:W-:-:S03]  /*5280*/  FSETP.NEU.FTZ.AND P0, PT, R103, -INF , PT ;  /* 0xff8000006700780b */ /* 0x000fc60003f1d000 */
[--C-:B------:R-:W-:Y:S01]  /*5290*/  FFMA.FTZ R3, R65, c[0x0][0x23c], -R5.reuse ;  /* 0x00008f0041037a23 */ /* 0x100fe20000010805 */
[----:B------:R-:W-:Y:S01]  /*52a0*/  FSEL R0, R0, RZ, P0 ;  /* 0x000000ff00007208 */ /* 0x000fe20000000000 */
[--C-:B------:R-:W-:Y:S01]  /*52b0*/  FFMA.FTZ R10, R104, c[0x0][0x23c], -R5.reuse ;  /* 0x00008f00680a7a23 */ /* 0x100fe20000010805 */
[----:B------:R-:W-:Y:S01]  /*52c0*/  FSETP.NEU.FTZ.AND P0, PT, R102, -INF , PT ;  /* 0xff8000006600780b */ /* 0x000fe20003f1d000 */
[----:B------:R1:W-:Y:S01]  /*52d0*/  MUFU.EX2 R236, R3 ;  /* 0x0000000300ec7308 */ /* 0x0003e20000000800 */
[----:B------:R-:W-:-:S07]  /*52e0*/  FFMA.FTZ R4, R119, c[0x0][0x23c], -R5 ;  /* 0x00008f0077047a23 */ /* 0x000fce0000010805 */
[----:B------:R2:W3:Y:S01]  /*52f0*/  MUFU.EX2 R237, R10 ;  /* 0x0000000a00ed7308 */ /* 0x0004e20000000800 */
[----:B-1----:R-:W-:-:S07]  /*5300*/  FFMA.FTZ R3, R126, c[0x0][0x23c], -R5 ;  /* 0x00008f007e037a23 */ /* 0x002fce0000010805 */
[----:B------:R1:W-:Y:S01]  /*5310*/  MUFU.EX2 R227, R4 ;  /* 0x0000000400e37308 */ /* 0x0003e20000000800 */
[----:B--2---:R-:W-:-:S07]  /*5320*/  SHF.R.U32.HI R10, RZ, 0x18, R7 ;  /* 0x00000018ff0a7819 */ /* 0x004fce0000011607 */
[----:B------:R2:W4:Y:S01]  /*5330*/  MUFU.EX2 R235, R3 ;  /* 0x0000000300eb7308 */ /* 0x0005220000000800 */
[----:B---3--:R-:W-:Y:S02]  /*5340*/  F2FP.BF16.PACK_AB R11, R236, R237 ;  /* 0x000000edec0b723e */ /* 0x008fe400000010ff */
[----:B-1----:R-:W-:Y:S02]  /*5350*/  F2FP.BF16.PACK_AB R4, R238, R251 ;  /* 0x000000fbee04723e */ /* 0x002fe400000010ff */
[----:B--2---:R-:W-:Y:S01]  /*5360*/  SHF.R.U32.HI R3, RZ, 0x10, R7 ;  /* 0x00000010ff037819 */ /* 0x004fe20000011607 */
[--C-:B------:R-:W-:Y:S01]  /*5370*/  HSET2.LE.AND R7, R9, R107.reuse, PT ;  /* 0x0000006b09077233 */ /* 0x100fe20003803000 */
[----:B------:R-:W-:Y:S02]  /*5380*/  FFMA.FTZ R9, R128, c[0x0][0x23c], -R0 ;  /* 0x00008f0080097a23 */ /* 0x000fe40000010800 */
[----:B------:R-:W-:Y:S01]  /*5390*/  LOP3.LUT R8, R3, 0xff, RZ, 0xc0, !PT ;  /* 0x000000ff03087812 */ /* 0x000fe200078ec0ff */
[--C-:B------:R-:W-:Y:S01]  /*53a0*/  HSET2.LE.AND R3, R14, R107.reuse, PT ;  /* 0x0000006b0e037233 */ /* 0x100fe20003803000 */
[----:B------:R-:W-:Y:S01]  /*53b0*/  LOP3.LUT R11, R7, R11, RZ, 0xc0, !PT ;  /* 0x0000000b070b7212 */ /* 0x000fe200078ec0ff */
[----:B------:R4:W-:Y:S01]  /*53c0*/  MUFU.EX2 R223, R9 ;  /* 0x0000000900df7308 */ /* 0x0009e20000000800 */
[----:B------:R-:W-:Y:S01]  /*53d0*/  PRMT R12, R8, 0x5410, R10 ;  /* 0x00005410080c7816 */ /* 0x000fe2000000000a */
[----:B------:R-:W-:Y:S01]  /*53e0*/  FFMA.FTZ R8, R121, c[0x0][0x23c], -R0 ;  /* 0x00008f0079087a23 */ /* 0x000fe20000010800 */
[----:B------:R-:W-:Y:S01]  /*53f0*/  LOP3.LUT R10, R3, R4, RZ, 0xc0, !PT ;  /* 0x00000004030a7212 */ /* 0x000fe200078ec0ff */
[--C-:B------:R-:W-:Y:S01]  /*5400*/  HSET2.LE.AND R3, R13, R107.reuse, PT ;  /* 0x0000006b0d037233 */ /* 0x100fe20003803000 */
[----:B------:R-:W-:Y:S01]  /*5410*/  F2FP.BF16.PACK_AB R4, R239, R252 ;  /* 0x000000fcef04723e */ /* 0x000fe200000010ff */
[----:B------:R-:W-:Y:S01]  /*5420*/  HSET2.LE.AND R7, R12, R107, PT ;  /* 0x0000006b0c077233 */ /* 0x000fe20003803000 */
[----:B------:R-:W-:Y:S01]  /*5430*/  IMAD.WIDE.U32 R12, R17, -0x2daee0ad, RZ ;  /* 0xd2511f53110c7825 */ /* 0x000fe200078e00ff */
[----:B------:R1:W-:Y:S04]  /*5440*/  MUFU.EX2 R222, R8 ;  /* 0x0000000800de7308 */ /* 0x0003e80000000800 */
[----:B------:R-:W-:-:S02]  /*5450*/  LOP3.LUT R13, R13, UR6, R20, 0x96, !PT ;  /* 0x000000060d0d7c12 */ /* 0x000fc4000f8e9614 */
[----:B----4-:R-:W-:-:S03]  /*5460*/  F2FP.BF16.PACK_AB R9, R227, R235 ;  /* 0x000000ebe309723e */ /* 0x010fc600000010ff */
[----:B------:R-:W-:Y:S01]  /*5470*/  IMAD.WIDE.U32 R20, R13, -0x326172a9, RZ ;  /* 0xcd9e8d570d147825 */ /* 0x000fe200078e00ff */
[----:B------:R-:W-:-:S03]  /*5480*/  LOP3.LUT R9, R7, R9, RZ, 0xc0, !PT ;  /* 0x0000000907097212 */ /* 0x000fc600078ec0ff */
[--C-:B------:R-:W-:Y:S01]  /*5490*/  FFMA.FTZ R7, R120, c[0x0][0x23c], -R0.reuse ;  /* 0x00008f0078077a23 */ /* 0x100fe20000010800 */
[----:B-1----:R-:W-:Y:S01]  /*54a0*/  LOP3.LUT R8, R3, R4, RZ, 0xc0, !PT ;  /* 0x0000000403087212 */ /* 0x002fe200078ec0ff */
[----:B------:R-:W-:Y:S01]  /*54b0*/  FFMA.FTZ R3, R118, c[0x0][0x23c], -R0 ;  /* 0x00008f0076037a23 */ /* 0x000fe20000010800 */
[----:B------:R-:W-:Y:S01]  /*54c0*/  LOP3.LUT R4, R33, UR4, R12, 0x96, !PT ;  /* 0x0000000421047c12 */ /* 0x000fe2000f8e960c */
[----:B------:R-:W-:Y:S04]  /*54d0*/  MUFU.EX2 R220, R7 ;  /* 0x0000000700dc7308 */ /* 0x000fe80000000800 */
[----:B------:R-:W-:Y:S01]  /*54e0*/  IMAD.WIDE.U32 R12, R4, -0x326172a9, RZ ;  /* 0xcd9e8d57040c7825 */ /* 0x000fe200078e00ff */
[----:B------:R-:W-:Y:S03]  /*54f0*/  HMMA.16816.F32.BF16 R116, R8, R24, RZ ;  /* 0x000000180874723c */ /* 0x000fe600000418ff */
[----:B------:R1:W2:Y:S01]  /*5500*/  MUFU.EX2 R218, R3 ;  /* 0x0000000300da7308 */ /* 0x0002a20000000800 */
[----:B------:R-:W-:-:S02]  /*5510*/  LOP3.LUT R4, R13, UR15, R20, 0x96, !PT ;  /* 0x0000000f0d047c12 */ /* 0x000fc4000f8e9614 */
[----:B------:R-:W-:Y:S02]  /*5520*/  LOP3.LUT R16, R12, 0xff, RZ, 0xc0, !PT ;  /* 0x000000ff0c107812 */ /* 0x000fe400078ec0ff */
[----:B------:R-:W-:Y:S01]  /*5530*/  SHF.R.U32.HI R18, RZ, 0x18, R12 ;  /* 0x00000018ff127819 */ /* 0x000fe2000001160c */
[C---:B------:R-:W-:Y:S08]  /*5540*/  HMMA.16816.F32.BF16 R96, R8.reuse, R28, RZ ;  /* 0x0000001c0860723c */ /* 0x040ff000000418ff */
[----:B------:R-:W-:Y:S01]  /*5550*/  HMMA.16816.F32.BF16 R88, R8, R44, RZ ;  /* 0x0000002c0858723c */ /* 0x000fe200000418ff */
[----:B-1----:R-:W-:-:S05]  /*5560*/  FMUL.FTZ R3, R102, c[0x0][0x23c] ;  /* 0x00008f0066037a20 */ /* 0x002fca0000410000 */
[----:B------:R-:W-:Y:S02]  /*5570*/  FSEL R3, R3, RZ, P0 ;  /* 0x000000ff03037208 */ /* 0x000fe40000000000 */
[C---:B------:R-:W-:Y:S03]  /*5580*/  HMMA.16816.F32.BF16 R108, R8.reuse, R40, RZ ;  /* 0x00000028086c723c */ /* 0x040fe600000418ff */
[--C-:B------:R-:W-:Y:S02]  /*5590*/  FFMA.FTZ R7, R123, c[0x0][0x23c], -R3.reuse ;  /* 0x00008f007b077a23 */ /* 0x100fe40000010803 */
[----:B------:R-:W-:Y:S02]  /*55a0*/  FFMA.FTZ R15, R122, c[0x0][0x23c], -R3 ;  /* 0x00008f007a0f7a23 */ /* 0x000fe40000010803 */
[----:B------:R1:W-:Y:S01]  /*55b0*/  MUFU.EX2 R216, R7 ;  /* 0x0000000700d87308 */ /* 0x0003e20000000800 */
[C---:B------:R-:W-:Y:S07]  /*55c0*/  HMMA.16816.F32.BF16 R112, R8.reuse, R26, RZ ;  /* 0x0000001a0870723c */ /* 0x040fee00000418ff */
[----:B------:R3:W4:Y:S01]  /*55d0*/  MUFU.EX2 R217, R15 ;  /* 0x0000000f00d97308 */ /* 0x0007220000000800 */
[----:B------:R-:W-:Y:S01]  /*55e0*/  HMMA.16816.F32.BF16 R92, R8, R30, RZ ;  /* 0x0000001e085c723c */ /* 0x000fe200000418ff */
[----:B-1----:R-:W-:-:S07]  /*55f0*/  LOP3.LUT R7, R12, 0xffff, RZ, 0xc0, !PT ;  /* 0x0000ffff0c077812 */ /* 0x002fce00078ec0ff */
[C---:B------:R-:W-:Y:S01]  /*5600*/  HMMA.16816.F32.BF16 R84, R8.reuse, R46, RZ ;  /* 0x0000002e0854723c */ /* 0x040fe200000418ff */
[----:B------:R-:W-:Y:S02]  /*5610*/  SHF.R.U32.HI R13, RZ, 0x10, R12 ;  /* 0x00000010ff0d7819 */ /* 0x000fe4000001160c */
[----:B------:R-:W-:Y:S02]  /*5620*/  SHF.R.U32.HI R14, RZ, 0x8, R7 ;  /* 0x00000008ff0e7819 */ /* 0x000fe40000011607 */
[----:B------:R-:W-:Y:S02]  /*5630*/  LOP3.LUT R7, R4, 0xffff, RZ, 0xc0, !PT ;  /* 0x0000ffff04077812 */ /* 0x000fe400078ec0ff */
[----:B------:R-:W-:Y:S01]  /*5640*/  LOP3.LUT R12, R13, 0xff, RZ, 0xc0, !PT ;  /* 0x000000ff0d0c7812 */ /* 0x000fe200078ec0ff */
[----:B------:R-:W-:Y:S01]  /*5650*/  FFMA.FTZ R13, R130, c[0x0][0x23c], -R3 ;  /* 0x00008f00820d7a23 */ /* 0x000fe20000010803 */
[----:B------:R-:W-:Y:S01]  /*5660*/  PRMT R17, R16, 0x5410, R14 ;  /* 0x0000541010117816 */ /* 0x000fe2000000000e */
[----:B------:R-:W-:Y:S01]  /*5670*/  HMMA.16816.F32.BF16 R80, R8, R42, RZ ;  /* 0x0000002a0850723c */ /* 0x000fe200000418ff */
[----:B------:R-:W-:Y:S01]  /*5680*/  LOP3.LUT R16, R4, 0xff, RZ, 0xc0, !PT ;  /* 0x000000ff04107812 */ /* 0x000fe200078ec0ff */
[----:B------:R1:W-:Y:S01]  /*5690*/  MUFU.EX2 R212, R13 ;  /* 0x0000000d00d47308 */ /* 0x0003e20000000800 */
[----:B------:R-:W-:-:S02]  /*56a0*/  SHF.R.U32.HI R14, RZ, 0x8, R7 ;  /* 0x00000008ff0e7819 */ /* 0x000fc40000011607 */
[----:B---3--:R-:W-:Y:S01]  /*56b0*/  PRMT R15, R12, 0x5410, R18 ;  /* 0x000054100c0f7816 */ /* 0x008fe20000000012 */
[----:B------:R-:W-:Y:S01]  /*56c0*/  FFMA.FTZ R12, R129, c[0x0][0x23c], -R3 ;  /* 0x00008f00810c7a23 */ /* 0x000fe20000010803 */
[----:B------:R-:W-:Y:S01]  /*56d0*/  SHF.R.U32.HI R7, RZ, 0x10, R4 ;  /* 0x00000010ff077819 */ /* 0x000fe20000011604 */
[----:B------:R-:W-:Y:S01]  /*56e0*/  IMAD.WIDE.U32 R8, R19, -0x2daee0ad, RZ ;  /* 0xd2511f5313087825 */ /* 0x000fe200078e00ff */
[----:B------:R-:W-:Y:S01]  /*56f0*/  PRMT R18, R16, 0x5410, R14 ;  /* 0x0000541010127816 */ /* 0x000fe2000000000e */
[----:B------:R4:W3:Y:S01]  /*5700*/  MUFU.EX2 R210, R12 ;  /* 0x0000000c00d27308 */ /* 0x0008e20000000800 */
[----:B------:R-:W-:Y:S01]  /*5710*/  SHF.R.U32.HI R16, RZ, 0x18, R4 ;  /* 0x00000018ff107819 */ /* 0x000fe20000011604 */
[--C-:B------:R-:W-:Y:S01]  /*5720*/  HSET2.LE.AND R4, R17, R107.reuse, PT ;  /* 0x0000006b11047233 */ /* 0x100fe20003803000 */
[----:B------:R-:W-:Y:S01]  /*5730*/  LOP3.LUT R14, R7, 0xff, RZ, 0xc0, !PT ;  /* 0x000000ff070e7812 */ /* 0x000fe200078ec0ff */
[--C-:B------:R-:W-:Y:S01]  /*5740*/  HSET2.LE.AND R15, R15, R107.reuse, PT ;  /* 0x0000006b0f0f7233 */ /* 0x100fe20003803000 */
[----:B--2---:R-:W-:Y:S01]  /*5750*/  F2FP.BF16.PACK_AB R7, R220, R218 ;  /* 0x000000dadc07723e */ /* 0x004fe200000010ff */
[----:B------:R-:W-:Y:S01]  /*5760*/  FFMA.FTZ R11, R50, c[0x0][0x23c], -R5 ;  /* 0x00008f00320b7a23 */ /* 0x000fe20000010805 */
[----:B------:R-:W-:Y:S01]  /*5770*/  PRMT R16, R14, 0x5410, R16 ;  /* 0x000054100e107816 */ /* 0x000fe20000000010 */
[----:B-1----:R-:W-:Y:S01]  /*5780*/  FFMA.FTZ R13, R70, c[0x0][0x23c], -R6 ;  /* 0x00008f00460d7a23 */ /* 0x002fe20000010806 */
[----:B------:R-:W-:Y:S01]  /*5790*/  LOP3.LUT R14, R4, R7, RZ, 0xc0, !PT ;  /* 0x00000007040e7212 */ /* 0x000fe200078ec0ff */
[----:B------:R-:W-:Y:S01]  /*57a0*/  HSET2.LE.AND R4, R18, R107, PT ;  /* 0x0000006b12047233 */ /* 0x000fe20003803000 */
[----:B------:R-:W-:Y:S01]  /*57b0*/  F2FP.BF16.PACK_AB R7, R222, R223 ;  /* 0x000000dfde07723e */ /* 0x000fe200000010ff */
[----:B------:R1:W-:Y:S01]  /*57c0*/  MUFU.EX2 R215, R13 ;  /* 0x0000000d00d77308 */ /* 0x0003e20000000800 */
[----:B------:R-:W-:-:S02]  /*57d0*/  LOP3.LUT R10, R8, 0xff, RZ, 0xc0, !PT ;  /* 0x000000ff080a7812 */ /* 0x000fc400078ec0ff */
[----:B----4-:R-:W-:-:S04]  /*57e0*/  F2FP.BF16.PACK_AB R12, R217, R216 ;  /* 0x000000d8d90c723e */ /* 0x010fc800000010ff */
[----:B------:R-:W-:Y:S01]  /*57f0*/  LOP3.LUT R15, R15, R12, RZ, 0xc0, !PT ;  /* 0x0000000c0f0f7212 */ /* 0x000fe200078ec0ff */
[----:B------:R-:W-:Y:S01]  /*5800*/  FFMA.FTZ R12, R68, c[0x0][0x23c], -R6 ;  /* 0x00008f00440c7a23 */ /* 0x000fe20000010806 */
[----:B------:R2:W-:Y:S01]  /*5810*/  MUFU.EX2 R209, R11 ;  /* 0x0000000b00d17308 */ /* 0x0005e20000000800 */
[----:B-1----:R-:W-:Y:S01]  /*5820*/  HSET2.LE.AND R13, R16, R107, PT ;  /* 0x0000006b100d7233 */ /* 0x002fe20003803000 */
[----:B---3--:R-:W-:-:S06]  /*5830*/  F2FP.BF16.PACK_AB R16, R210, R212 ;  /* 0x000000d4d210723e */ /* 0x008fcc00000010ff */
[----:B------:R1:W-:Y:S01]  /*5840*/  MUFU.EX2 R214, R12 ;  /* 0x0000000c00d67308 */ /* 0x0003e20000000800 */
[----:B------:R-:W-:Y:S02]  /*5850*/  LOP3.LUT R13, R13, R16, RZ, 0xc0, !PT ;  /* 0x000000100d0d7212 */ /* 0x000fe400078ec0ff */
[----:B--2---:R-:W-:Y:S02]  /*5860*/  SHF.R.U32.HI R11, RZ, 0x18, R8 ;  /* 0x00000018ff0b7819 */ /* 0x004fe40000011608 */
[----:B-1----:R-:W-:Y:S01]  /*5870*/  LOP3.LUT R12, R4, R7, RZ, 0xc0, !PT ;  /* 0x00000007040c7212 */ /* 0x002fe200078ec0ff */
[--C-:B------:R-:W-:Y:S02]  /*5880*/  FFMA.FTZ R4, R48, c[0x0][0x23c], -R6.reuse ;  /* 0x00008f0030047a23 */ /* 0x100fe40000010806 */
[----:B------:R-:W-:Y:S02]  /*5890*/  LDSM.16.MT88.4 R48, [R191+0x6800] ;  /* 0x00680000bf30783b */ /* 0x000fe40000004200 */
[----:B------:R1:W-:Y:S02]  /*58a0*/  MUFU.EX2 R213, R4 ;  /* 0x0000000400d57308 */ /* 0x0003e40000000800 */
[C---:B------:R-:W-:Y:S08]  /*58b0*/  HMMA.16816.F32.BF16 R68, R12.reuse, R28, RZ ;  /* 0x0000001c0c44723c */ /* 0x040ff000000418ff */
[----:B------:R-:W-:Y:S01]  /*58c0*/  HMMA.16816.F32.BF16 R128, R12, R30, RZ ;  /* 0x0000001e0c80723c */ /* 0x000fe200000418ff */
[----:B-1----:R-:W-:-:S07]  /*58d0*/  FFMA.FTZ R4, R39, c[0x0][0x23c], -R6 ;  /* 0x00008f0027047a23 */ /* 0x002fce0000010806 */
[C---:B------:R-:W-:Y:S01]  /*58e0*/  HMMA.16816.F32.BF16 R76, R12.reuse, R24, RZ ;  /* 0x000000180c4c723c */ /* 0x040fe200000418ff */
[----:B------:R-:W-:Y:S01]  /*58f0*/  LDSM.16.MT88.4 R36, [R192+0x6800] ;  /* 0x00680000c024783b */ /* 0x000fe20000004200 */
[----:B------:R1:W2:Y:S06]  /*5900*/  MUFU.EX2 R211, R4 ;  /* 0x0000000400d37308 */ /* 0x0002ac0000000800 */
[C---:B------:R-:W-:Y:S01]  /*5910*/  HMMA.16816.F32.BF16 R120, R12.reuse, R26, RZ ;  /* 0x0000001a0c78723c */ /* 0x040fe200000418ff */
[----:B------:R-:W3:Y:S07]  /*5920*/  LDSM.16.MT88.4 R24, [R189+0x6800] ;  /* 0x00680000bd18783b */ /* 0x000eee0000004200 */
[----:B------:R-:W-:Y:S01]  /*5930*/  HMMA.16816.F32.BF16 R28, R12, R40, RZ ;  /* 0x000000280c1c723c */ /* 0x000fe200000418ff */
[----:B-1----:R-:W-:-:S04]  /*5940*/  LOP3.LUT R4, R8, 0xffff, RZ, 0xc0, !PT ;  /* 0x0000ffff08047812 */ /* 0x002fc800078ec0ff */
[----:B------:R-:W-:Y:S02]  /*5950*/  SHF.R.U32.HI R7, RZ, 0x8, R4 ;  /* 0x00000008ff077819 */ /* 0x000fe40000011604 */
[----:B------:R-:W-:Y:S02]  /*5960*/  LOP3.LUT R4, R9, UR14, R34, 0x96, !PT ;  /* 0x0000000e09047c12 */ /* 0x000fe4000f8e9622 */
[----:B------:R-:W-:Y:S01]  /*5970*/  SHF.R.U32.HI R9, RZ, 0x10, R8 ;  /* 0x00000010ff097819 */ /* 0x000fe20000011608 */
[----:B------:R-:W-:Y:S01]  /*5980*/  FFMA.FTZ R8, R67, c[0x0][0x23c], -R5 ;  /* 0x00008f0043087a23 */ /* 0x000fe20000010805 */
[----:B------:R-:W-:Y:S01]  /*5990*/  PRMT R16, R10, 0x5410, R7 ;  /* 0x000054100a107816 */ /* 0x000fe20000000007 */
[----:B------:R-:W-:Y:S01]  /*59a0*/  HMMA.16816.F32.BF16 R64, R12, R44, RZ ;  /* 0x0000002c0c40723c */ /* 0x000fe200000418ff */
[C---:B------:R-:W-:Y:S01]  /*59b0*/  LOP3.LUT R7, R4.reuse, 0xffff, RZ, 0xc0, !PT ;  /* 0x0000ffff04077812 */ /* 0x040fe200078ec0ff */
[----:B------:R1:W4:Y:S01]  /*59c0*/  MUFU.EX2 R208, R8 ;  /* 0x0000000800d07308 */ /* 0x0003220000000800 */
[----:B------:R-:W-:-:S02]  /*59d0*/  LOP3.LUT R10, R4, 0xff, RZ, 0xc0, !PT ;  /* 0x000000ff040a7812 */ /* 0x000fc400078ec0ff */
[----:B------:R-:W-:Y:S02]  /*59e0*/  SHF.R.U32.HI R7, RZ, 0x8, R7 ;  /* 0x00000008ff077819 */ /* 0x000fe40000011607 */
[----:B------:R-:W-:Y:S01]  /*59f0*/  LOP3.LUT R9, R9, 0xff, RZ, 0xc0, !PT ;  /* 0x000000ff09097812 */ /* 0x000fe200078ec0ff */
[----:B------:R-:W-:Y:S01]  /*5a00*/  HMMA.16816.F32.BF16 R44, R12, R46, RZ ;  /* 0x0000002e0c2c723c */ /* 0x000fe200000418ff */
[----:B------:R-:W-:Y:S02]  /*5a10*/  PRMT R17, R10, 0x5410, R7 ;  /* 0x000054100a117816 */ /* 0x000fe40000000007 */
[--C-:B------:R-:W-:Y:S02]  /*5a20*/  SHF.R.U32.HI R7, RZ, 0x10, R4.reuse ;  /* 0x00000010ff077819 */ /* 0x100fe40000011604 */
[----:B------:R-:W-:Y:S02]  /*5a30*/  PRMT R11, R9, 0x5410, R11 ;  /* 0x00005410090b7816 */ /* 0x000fe4000000000b */
[----:B------:R-:W-:Y:S01]  /*5a40*/  SHF.R.U32.HI R10, RZ, 0x18, R4 ;  /* 0x00000018ff0a7819 */ /* 0x000fe20000011604 */
[--C-:B------:R-:W-:Y:S01]  /*5a50*/  HSET2.LE.AND R4, R16, R107.reuse, PT ;  /* 0x0000006b10047233 */ /* 0x100fe20003803000 */
[----:B------:R-:W-:Y:S01]  /*5a60*/  LOP3.LUT R9, R7, 0xff, RZ, 0xc0, !PT ;  /* 0x000000ff07097812 */ /* 0x000fe200078ec0ff */
[----:B-1----:R-:W-:Y:S01]  /*5a70*/  FFMA.FTZ R8, R133, c[0x0][0x23c], -R5 ;  /* 0x00008f0085087a23 */ /* 0x002fe20000010805 */
[----:B--2---:R-:W-:Y:S01]  /*5a80*/  F2FP.BF16.PACK_AB R7, R211, R213 ;  /* 0x000000d5d307723e */ /* 0x004fe200000010ff */
[--C-:B------:R-:W-:Y:S01]  /*5a90*/  HSET2.LE.AND R11, R11, R107.reuse, PT ;  /* 0x0000006b0b0b7233 */ /* 0x100fe20003803000 */
[----:B------:R-:W-:Y:S01]  /*5aa0*/  PRMT R16, R9, 0x5410, R10 ;  /* 0x0000541009107816 */ /* 0x000fe2000000000a */
[----:B------:R1:W-:Y:S01]  /*5ab0*/  MUFU.EX2 R207, R8 ;  /* 0x0000000800cf7308 */ /* 0x0003e20000000800 */
[----:B------:R-:W-:Y:S01]  /*5ac0*/  LOP3.LUT R10, R4, R7, RZ, 0xc0, !PT ;  /* 0x00000007040a7212 */ /* 0x000fe200078ec0ff */
[----:B------:R-:W-:Y:S01]  /*5ad0*/  HSET2.LE.AND R4, R17, R107, PT ;  /* 0x0000006b11047233 */ /* 0x000fe20003803000 */
[----:B------:R-:W-:Y:S01]  /*5ae0*/  F2FP.BF16.PACK_AB R7, R214, R215 ;  /* 0x000000d7d607723e */ /* 0x000fe200000010ff */
[----:B------:R-:W-:-:S02]  /*5af0*/  FFMA.FTZ R9, R135, c[0x0][0x23c], -R0 ;  /* 0x00008f0087097a23 */ /* 0x000fc40000010800 */
[----:B------:R-:W-:Y:S02]  /*5b00*/  FFMA.FTZ R17, R134, c[0x0][0x23c], -R0 ;  /* 0x00008f0086117a23 */ /* 0x000fe40000010800 */
[----:B------:R2:W-:Y:S01]  /*5b10*/  MUFU.EX2 R205, R9 ;  /* 0x0000000900cd7308 */ /* 0x0005e20000000800 */
[----:B-1----:R-:W-:-:S07]  /*5b20*/  FFMA.FTZ R8, R132, c[0x0][0x23c], -R5 ;  /* 0x00008f0084087a23 */ /* 0x002fce0000010805 */
[----:B------:R-:W-:Y:S01]  /*5b30*/  MUFU.EX2 R187, R17 ;  /* 0x0000001100bb7308 */ /* 0x000fe20000000800 */
[----:B------:R-:W-:Y:S01]  /*5b40*/  HMMA.16816.F32.BF16 R132, R12, R42, RZ ;  /* 0x0000002a0c84723c */ /* 0x000fe200000418ff */
[----:B--2---:R-:W-:-:S06]  /*5b50*/  HSET2.LE.AND R9, R16, R107, PT ;  /* 0x0000006b10097233 */ /* 0x004fcc0003803000 */
[----:B------:R4:W1:Y:S01]  /*5b60*/  MUFU.EX2 R206, R8 ;  /* 0x0000000800ce7308 */ /* 0x0008620000000800 */
[----:B------:R-:W-:-:S07]  /*5b70*/  FFMA.FTZ R14, R149, c[0x0][0x23c], -R3 ;  /* 0x00008f00950e7a23 */ /* 0x000fce0000010803 */
[----:B------:R2:W-:Y:S01]  /*5b80*/  MUFU.EX2 R184, R14 ;  /* 0x0000000e00b87308 */ /* 0x0005e20000000800 */
[----:B----4-:R-:W-:Y:S02]  /*5b90*/  F2FP.BF16.PACK_AB R8, R208, R209 ;  /* 0x000000d1d008723e */ /* 0x010fe400000010ff */
[----:B-1----:R-:W-:Y:S02]  /*5ba0*/  F2FP.BF16.PACK_AB R16, R206, R207 ;  /* 0x000000cfce10723e */ /* 0x002fe400000010ff */
[----:B------:R-:W-:Y:S02]  /*5bb0*/  LOP3.LUT R11, R11, R8, RZ, 0xc0, !PT ;  /* 0x000000080b0b7212 */ /* 0x000fe400078ec0ff */
[----:B------:R-:W-:Y:S01]  /*5bc0*/  LOP3.LUT R8, R4, R7, RZ, 0xc0, !PT ;  /* 0x0000000704087212 */ /* 0x000fe200078ec0ff */
[----:B------:R-:W-:Y:S01]  /*5bd0*/  FFMA.FTZ R4, R136, c[0x0][0x23c], -R0 ;  /* 0x00008f0088047a23 */ /* 0x000fe20000010800 */
[----:B------:R-:W-:Y:S01]  /*5be0*/  IADD3 R7, R73, 0x1, RZ ;  /* 0x0000000149077810 */ /* 0x000fe20007ffe0ff */
[----:B--2---:R-:W-:Y:S01]  /*5bf0*/  FFMA.FTZ R14, R139, c[0x0][0x23c], -R3 ;  /* 0x00008f008b0e7a23 */ /* 0x004fe20000010803 */
[----:B------:R-:W-:Y:S01]  /*5c00*/  LOP3.LUT R9, R9, R16, RZ, 0xc0, !PT ;  /* 0x0000001009097212 */ /* 0x000fe200078ec0ff */
[----:B------:R1:W-:Y:S01]  /*5c10*/  MUFU.EX2 R186, R4 ;  /* 0x0000000400ba7308 */ /* 0x0003e20000000800 */
[----:B------:R-:W-:-:S05]  /*5c20*/  LOP3.LUT R20, R125, UR19, R7, 0x96, !PT ;  /* 0x000000137d147c12 */ /* 0x000fca000f8e9607 */
[C---:B---3--:R-:W-:Y:S02]  /*5c30*/  HMMA.16816.F32.BF16 R116, R8.reuse, R24, R116 ;  /* 0x000000180874723c */ /* 0x048fe40000041874 */
[----:B------:R2:W-:Y:S06]  /*5c40*/  MUFU.EX2 R185, R14 ;  /* 0x0000000e00b97308 */ /* 0x0005ec0000000800 */
[----:B------:R-:W-:Y:S01]  /*5c50*/  HMMA.16816.F32.BF16 R96, R8, R36, R96 ;  /* 0x000000240860723c */ /* 0x000fe20000041860 */
[----:B-1----:R-:W-:-:S04]  /*5c60*/  FFMA.FTZ R4, R127, c[0x0][0x23c], -R0 ;  /* 0x00008f007f047a23 */ /* 0x002fc80000010800 */
[----:B------:R1:W3:Y:S03]  /*5c70*/  MUFU.EX2 R225, R4 ;  /* 0x0000000400e17308 */ /* 0x0002e60000000800 */
[----:B------:R-:W-:Y:S01]  /*5c80*/  HMMA.16816.F32.BF16 R124, R8, R48, R108 ;  /* 0x00000030087c723c */ /* 0x000fe2000004186c */
[----:B--2---:R-:W-:-:S04]  /*5c90*/  FFMA.FTZ R14, R143, c[0x0][0x23c], -R3 ;  /* 0x00008f008f0e7a23 */ /* 0x004fc80000010803 */
[----:B------:R2:W4:Y:S03]  /*5ca0*/  MUFU.EX2 R183, R14 ;  /* 0x0000000e00b77308 */ /* 0x0005260000000800 */
[----:B------:R-:W-:Y:S01]  /*5cb0*/  HMMA.16816.F32.BF16 R88, R8, R52, R88 ;  /* 0x000000340858723c */ /* 0x000fe20000041858 */
[----:B-1----:R-:W-:-:S07]  /*5cc0*/  LOP3.LUT R4, R21, UR5, R60, 0x96, !PT ;  /* 0x0000000515047c12 */ /* 0x002fce000f8e963c */
[----:B------:R-:W-:Y:S01]  /*5cd0*/  HMMA.16816.F32.BF16 R112, R8, R26, R112 ;  /* 0x0000001a0870723c */ /* 0x000fe20000041870 */
[----:B------:R-:W-:-:S05]  /*5ce0*/  IMAD.WIDE.U32 R12, R4, -0x2daee0ad, RZ ;  /* 0xd2511f53040c7825 */ /* 0x000fca00078e00ff */
[C---:B------:R-:W-:Y:S02]  /*5cf0*/  LOP3.LUT R7, R12.reuse, 0xffff, RZ, 0xc0, !PT ;  /* 0x0000ffff0c077812 */ /* 0x040fe400078ec0ff */
[C---:B------:R-:W-:Y:S01]  /*5d00*/  HMMA.16816.F32.BF16 R140, R8.reuse, R38, R92 ;  /* 0x00000026088c723c */ /* 0x040fe2000004185c */
[----:B------:R-:W-:Y:S02]  /*5d10*/  LOP3.LUT R4, R13, UR14, R32, 0x96, !PT ;  /* 0x0000000e0d047c12 */ /* 0x000fe4000f8e9620 */
[----:B------:R-:W-:Y:S01]  /*5d20*/  LOP3.LUT R15, R12, 0xff, RZ, 0xc0, !PT ;  /* 0x000000ff0c0f7812 */ /* 0x000fe200078ec0ff */
[----:B------:R-:W-:Y:S01]  /*5d30*/  LDSM.16.MT88.4 R32, [R192+0x7000] ;  /* 0x00700000c020783b */ /* 0x000fe20000004200 */
[----:B------:R-:W-:Y:S02]  /*5d40*/  SHF.R.U32.HI R13, RZ, 0x8, R7 ;  /* 0x00000008ff0d7819 */ /* 0x000fe40000011607 */
[----:B------:R-:W-:Y:S01]  /*5d50*/  SHF.R.U32.HI R7, RZ, 0x10, R12 ;  /* 0x00000010ff077819 */ /* 0x000fe2000001160c */
[----:B------:R-:W-:Y:S01]  /*5d60*/  HMMA.16816.F32.BF16 R84, R8, R54, R84 ;  /* 0x000000360854723c */ /* 0x000fe20000041854 */
[----:B------:R-:W-:Y:S01]  /*5d70*/  PRMT R15, R15, 0x5410, R13 ;  /* 0x000054100f0f7816 */ /* 0x000fe2000000000d */
[----:B------:R-:W-:Y:S01]  /*5d80*/  FFMA.FTZ R13, R150, c[0x0][0x23c], -R3 ;  /* 0x00008f00960d7a23 */ /* 0x000fe20000010803 */
[----:B------:R-:W-:-:S02]  /*5d90*/  LOP3.LUT R16, R7, 0xff, RZ, 0xc0, !PT ;  /* 0x000000ff07107812 */ /* 0x000fc400078ec0ff */
[C---:B------:R-:W-:Y:S01]  /*5da0*/  LOP3.LUT R7, R4.reuse, 0xffff, RZ, 0xc0, !PT ;  /* 0x0000ffff04077812 */ /* 0x040fe200078ec0ff */
[----:B------:R1:W5:Y:S01]  /*5db0*/  MUFU.EX2 R182, R13 ;  /* 0x0000000d00b67308 */ /* 0x0003620000000800 */
[----:B------:R-:W-:Y:S01]  /*5dc0*/  SHF.R.U32.HI R19, RZ, 0x18, R12 ;  /* 0x00000018ff137819 */ /* 0x000fe2000001160c */
[----:B------:R-:W-:Y:S01]  /*5dd0*/  HMMA.16816.F32.BF16 R108, R8, R50, R80 ;  /* 0x00000032086c723c */ /* 0x000fe20000041850 */
[----:B------:R-:W-:Y:S02]  /*5de0*/  LOP3.LUT R18, R4, 0xff, RZ, 0xc0, !PT ;  /* 0x000000ff04127812 */ /* 0x000fe400078ec0ff */
[--C-:B------:R-:W-:Y:S02]  /*5df0*/  SHF.R.U32.HI R12, RZ, 0x10, R4.reuse ;  /* 0x00000010ff0c7819 */ /* 0x100fe40000011604 */
[----:B------:R-:W-:Y:S01]  /*5e00*/  SHF.R.U32.HI R17, RZ, 0x18, R4 ;  /* 0x00000018ff117819 */ /* 0x000fe20000011604 */
[----:B------:R-:W-:Y:S01]  /*5e10*/  HSET2.LE.AND R4, R15, R107, PT ;  /* 0x0000006b0f047233 */ /* 0x000fe20003803000 */
[----:B--2---:R-:W-:-:S02]  /*5e20*/  SHF.R.U32.HI R14, RZ, 0x8, R7 ;  /* 0x00000008ff0e7819 */ /* 0x004fc40000011607 */
[----:B---3--:R-:W-:Y:S02]  /*5e30*/  F2FP.BF16.PACK_AB R7, R225, R186 ;  /* 0x000000bae107723e */ /* 0x008fe400000010ff */
[----:B------:R-:W-:Y:S02]  /*5e40*/  LOP3.LUT R12, R12, 0xff, RZ, 0xc0, !PT ;  /* 0x000000ff0c0c7812 */ /* 0x000fe400078ec0ff */
[----:B------:R-:W-:Y:S02]  /*5e50*/  PRMT R15, R18, 0x5410, R14 ;  /* 0x00005410120f7816 */ /* 0x000fe4000000000e */
[----:B-1----:R-:W-:Y:S02]  /*5e60*/  PRMT R13, R16, 0x5410, R19 ;  /* 0x00005410100d7816 */ /* 0x002fe40000000013 */
[----:B------:R-:W-:Y:S02]  /*5e70*/  LOP3.LUT R14, R4, R7, RZ, 0xc0, !PT ;  /* 0x00000007040e7212 */ /* 0x000fe400078ec0ff */
[----:B------:R-:W-:Y:S01]  /*5e80*/  PRMT R16, R12, 0x5410, R17 ;  /* 0x000054100c107816 */ /* 0x000fe20000000011 */
[--C-:B------:R-:W-:Y:S01]  /*5e90*/  HSET2.LE.AND R4, R13, R107.reuse, PT ;  /* 0x0000006b0d047233 */ /* 0x100fe20003803000 */
[----:B----4-:R-:W-:Y:S01]  /*5ea0*/  F2FP.BF16.PACK_AB R7, R183, R185 ;  /* 0x000000b9b707723e */ /* 0x010fe200000010ff */
[----:B------:R-:W-:Y:S01]  /*5eb0*/  HSET2.LE.AND R12, R15, R107, PT ;  /* 0x0000006b0f0c7233 */ /* 0x000fe20003803000 */
[----:B------:R-:W-:-:S02]  /*5ec0*/  F2FP.BF16.PACK_AB R13, R187, R205 ;  /* 0x000000cdbb0d723e */ /* 0x000fc400000010ff */
[----:B------:R-:W-:Y:S01]  /*5ed0*/  LOP3.LUT R15, R4, R7, RZ, 0xc0, !PT ;  /* 0x00000007040f7212 */ /* 0x000fe200078ec0ff */
[----:B------:R-:W-:Y:S01]  /*5ee0*/  HSET2.LE.AND R4, R16, R107, PT ;  /* 0x0000006b10047233 */ /* 0x000fe20003803000 */
[----:B-----5:R-:W-:Y:S01]  /*5ef0*/  F2FP.BF16.PACK_AB R7, R182, R184 ;  /* 0x000000b8b607723e */ /* 0x020fe200000010ff */
[----:B------:R-:W-:Y:S01]  /*5f00*/  IMAD.WIDE.U32 R16, R20, -0x326172a9, RZ ;  /* 0xcd9e8d5714107825 */ /* 0x000fe200078e00ff */
[----:B------:R-:W-:Y:S02]  /*5f10*/  LOP3.LUT R12, R12, R13, RZ, 0xc0, !PT ;  /* 0x0000000d0c0c7212 */ /* 0x000fe400078ec0ff */
[----:B------:R-:W-:Y:S02]  /*5f20*/  LOP3.LUT R13, R4, R7, RZ, 0xc0, !PT ;  /* 0x00000007040d7212 */ /* 0x000fe400078ec0ff */
[----:B------:R-:W-:Y:S02]  /*5f30*/  LOP3.LUT R4, R17, UR13, R72, 0x96, !PT ;  /* 0x0000000d11047c12 */ /* 0x000fe4000f8e9648 */
[----:B------:R-:W-:-:S03]  /*5f40*/  LOP3.LUT R7, R59, UR11, R16, 0x96, !PT ;  /* 0x0000000b3b077c12 */ /* 0x000fc6000f8e9610 */
[----:B------:R-:W-:Y:S01]  /*5f50*/  IMAD.WIDE.U32 R10, R4, -0x2daee0ad, RZ ;  /* 0xd2511f53040a7825 */ /* 0x000fe200078e00ff */
[----:B------:R-:W-:Y:S03]  /*5f60*/  HMMA.16816.F32.BF16 R68, R12, R36, R68 ;  /* 0x000000240c44723c */ /* 0x000fe60000041844 */
[----:B------:R-:W-:Y:S01]  /*5f70*/  IMAD.WIDE.U32 R8, R7, -0x2daee0ad, RZ ;  /* 0xd2511f5307087825 */ /* 0x000fe200078e00ff */
[----:B------:R-:W-:-:S04]  /*5f80*/  LOP3.LUT R7, R11, UR10, R74, 0x96, !PT ;  /* 0x0000000a0b077c12 */ /* 0x000fc8000f8e964a */
[----:B------:R-:W-:Y:S01]  /*5f90*/  LOP3.LUT R4, R9, UR8, R10, 0x96, !PT ;  /* 0x0000000809047c12 */ /* 0x000fe2000f8e960a */
[----:B------:R-:W-:Y:S01]  /*5fa0*/  FFMA.FTZ R9, R148, c[0x0][0x23c], -R6 ;  /* 0x00008f0094097a23 */ /* 0x000fe20000010806 */
[C---:B------:R-:W-:Y:S01]  /*5fb0*/  HMMA.16816.F32.BF16 R64, R12.reuse, R52, R64 ;  /* 0x000000340c40723c */ /* 0x040fe20000041840 */
[----:B------:R-:W-:Y:S02]  /*5fc0*/  IMAD.WIDE.U32 R10, R7, -0x326172a9, RZ ;  /* 0xcd9e8d57070a7825 */ /* 0x000fe400078e00ff */
[----:B------:R1:W-:Y:S02]  /*5fd0*/  MUFU.EX2 R181, R9 ;  /* 0x0000000900b57308 */ /* 0x0003e40000000800 */
[----:B------:R-:W-:Y:S01]  /*5fe0*/  IMAD.WIDE.U32 R42, R4, -0x326172a9, RZ ;  /* 0xcd9e8d57042a7825 */ /* 0x000fe200078e00ff */
[----:B------:R-:W-:Y:S02]  /*5ff0*/  LOP3.LUT R4, R17, UR13, R62, 0x96, !PT ;  /* 0x0000000d11047c12 */ /* 0x000fe4000f8e963e */
[----:B------:R-:W-:Y:S01]  /*6000*/  LOP3.LUT R11, R11, UR9, R58, 0x96, !PT ;  /* 0x000000090b0b7c12 */ /* 0x000fe2000f8e963a */
[----:B------:R-:W-:Y:S01]  /*6010*/  FFMA.FTZ R7, R137, c[0x0][0x23c], -R6 ;  /* 0x00008f0089077a23 */ /* 0x000fe20000010806 */
[----:B------:R-:W-:Y:S01]  /*6020*/  HMMA.16816.F32.BF16 R80, R12, R24, R76 ;  /* 0x000000180c50723c */ /* 0x000fe2000004184c */
[----:B------:R-:W-:-:S02]  /*6030*/  IMAD.WIDE.U32 R18, R4, -0x2daee0ad, RZ ;  /* 0xd2511f5304127825 */ /* 0x000fc400078e00ff */
[----:B------:R2:W3:Y:S02]  /*6040*/  MUFU.EX2 R180, R7 ;  /* 0x0000000700b47308 */ /* 0x0004e40000000800 */
[----:B------:R-:W-:-:S03]  /*6050*/  FFMA.FTZ R4, R138, c[0x0][0x23c], -R6 ;  /* 0x00008f008a047a23 */ /* 0x000fc60000010806 */
[C---:B------:R-:W-:Y:S01]  /*6060*/  HMMA.16816.F32.BF16 R136, R12.reuse, R48, R28 ;  /* 0x000000300c88723c */ /* 0x040fe2000004181c */
[----:B-1----:R-:W-:Y:S01]  /*6070*/  LOP3.LUT R9, R43, UR7, R10, 0x96, !PT ;  /* 0x000000072b097c12 */ /* 0x002fe2000f8e960a */
[----:B------:R-:W-:Y:S01]  /*6080*/  IMAD.WIDE.U32 R10, R11, -0x2daee0ad, RZ ;  /* 0xd2511f530b0a7825 */ /* 0x000fe200078e00ff */
[----:B------:R1:W-:Y:S01]  /*6090*/  MUFU.EX2 R179, R4 ;  /* 0x0000000400b37308 */ /* 0x0003e20000000800 */
[----:B------:R-:W4:Y:S02]  /*60a0*/  LDSM.16.MT88.4 R28, [R189+0x7000] ;  /* 0x00700000bd1c783b */ /* 0x000f240000004200 */
[----:B------:R-:W-:Y:S01]  /*60b0*/  IMAD.WIDE.U32 R40, R9, -0x2daee0ad, RZ ;  /* 0xd2511f5309287825 */ /* 0x000fe200078e00ff */
[----:B------:R-:W-:Y:S01]  /*60c0*/  LOP3.LUT R9, R57, UR11, R16, 0x96, !PT ;  /* 0x0000000b39097c12 */ /* 0x000fe2000f8e9610 */
[----:B------:R-:W-:Y:S01]  /*60d0*/  HMMA.16816.F32.BF16 R60, R12, R26, R120 ;  /* 0x0000001a0c3c723c */ /* 0x000fe20000041878 */
[----:B------:R-:W-:Y:S01]  /*60e0*/  LOP3.LUT R16, R19, UR10, R106, 0x96, !PT ;  /* 0x0000000a13107c12 */ /* 0x000fe2000f8e966a */
[----:B------:R-:W5:Y:S01]  /*60f0*/  LDSM.16.MT88.4 R24, [R190+0x7000] ;  /* 0x00700000be18783b */ /* 0x000f620000004200 */
[----:B--2---:R-:W-:Y:S01]  /*6100*/  LOP3.LUT R7, R11, UR6, R8, 0x96, !PT ;  /* 0x000000060b077c12 */ /* 0x004fe2000f8e9608 */
[----:B------:R-:W-:-:S04]  /*6110*/  IMAD.WIDE.U32 R20, R9, -0x2daee0ad, RZ ;  /* 0xd2511f5309147825 */ /* 0x000fc800078e00ff */
[----:B------:R-:W-:Y:S01]  /*6120*/  IMAD.WIDE.U32 R36, R7, -0x326172a9, RZ ;  /* 0xcd9e8d5707247825 */ /* 0x000fe200078e00ff */
[----:B------:R-:W-:Y:S01]  /*6130*/  LOP3.LUT R21, R21, UR8, R18, 0x96, !PT ;  /* 0x0000000815157c12 */ /* 0x000fe2000f8e9612 */
[C---:B------:R-:W-:Y:S01]  /*6140*/  HMMA.16816.F32.BF16 R52, R12.reuse, R54, R44 ;  /* 0x000000360c34723c */ /* 0x040fe2000004182c */
[----:B-1----:R-:W-:Y:S01]  /*6150*/  LOP3.LUT R4, R41, UR4, R10, 0x96, !PT ;  /* 0x0000000429047c12 */ /* 0x002fe2000f8e960a */
[----:B------:R-:W-:Y:S01]  /*6160*/  FFMA.FTZ R7, R154, c[0x0][0x23c], -R5 ;  /* 0x00008f009a077a23 */ /* 0x000fe20000010805 */
[----:B------:R-:W1:Y:S01]  /*6170*/  LDSM.16.MT88.4 R44, [R191+0x7000] ;  /* 0x00700000bf2c783b */ /* 0x000e620000004200 */
[----:B------:R-:W-:Y:S02]  /*6180*/  FFMA.FTZ R10, R144, c[0x0][0x23c], -R6 ;  /* 0x00008f00900a7a23 */ /* 0x000fe40000010806 */
[----:B------:R-:W-:Y:S01]  /*6190*/  IMAD.WIDE.U32 R8, R4, -0x326172a9, RZ ;  /* 0xcd9e8d5704087825 */ /* 0x000fe200078e00ff */
[----:B------:R2:W-:Y:S01]  /*61a0*/  MUFU.EX2 R150, R7 ;  /* 0x0000000700967308 */ /* 0x0005e20000000800 */
[----:B------:R-:W-:Y:S02]  /*61b0*/  HMMA.16816.F32.BF16 R48, R12, R50, R132 ;  /* 0x000000320c30723c */ /* 0x000fe40000041884 */
[----:B------:R-:W-:Y:S01]  /*61c0*/  IMAD.WIDE.U32 R22, R16, -0x326172a9, RZ ;  /* 0xcd9e8d5710167825 */ /* 0x000fe200078e00ff */
[----:B------:R-:W-:-:S02]  /*61d0*/  LOP3.LUT R4, R9, UR15, R36, 0x96, !PT ;  /* 0x0000000f09047c12 */ /* 0x000fc4000f8e9624 */
[C---:B------:R-:W-:Y:S01]  /*61e0*/  LOP3.LUT R9, R8.reuse, 0xffff, RZ, 0xc0, !PT ;  /* 0x0000ffff08097812 */ /* 0x040fe200078ec0ff */
[----:B------:R-:W-:Y:S01]  /*61f0*/  FFMA.FTZ R11, R145, c[0x0][0x23c], -R5 ;  /* 0x00008f00910b7a23 */ /* 0x000fe20000010805 */
[----:B------:R3:W-:Y:S01]  /*6200*/  MUFU.EX2 R173, R10 ;  /* 0x0000000a00ad7308 */ /* 0x0007e20000000800 */
[----:B------:R-:W-:Y:S02]  /*6210*/  LOP3.LUT R16, R8, 0xff, RZ, 0xc0, !PT ;  /* 0x000000ff08107812 */ /* 0x000fe400078ec0ff */
[----:B------:R-:W-:Y:S02]  /*6220*/  SHF.R.U32.HI R9, RZ, 0x8, R9 ;  /* 0x00000008ff097819 */ /* 0x000fe40000011609 */
[--C-:B------:R-:W-:Y:S02]  /*6230*/  SHF.R.U32.HI R17, RZ, 0x10, R8.reuse ;  /* 0x00000010ff117819 */ /* 0x100fe40000011608 */
[----:B------:R-:W-:Y:S01]  /*6240*/  SHF.R.U32.HI R18, RZ, 0x18, R8 ;  /* 0x00000018ff127819 */ /* 0x000fe20000011608 */
[----:B------:R4:W1:Y:S01]  /*6250*/  MUFU.EX2 R149, R11 ;  /* 0x0000000b00957308 */ /* 0x0008620000000800 */
[----:B--2---:R-:W-:Y:S01]  /*6260*/  LOP3.LUT R7, R4, 0xffff, RZ, 0xc0, !PT ;  /* 0x0000ffff04077812 */ /* 0x004fe200078ec0ff */
[----:B------:R-:W-:Y:S01]  /*6270*/  FFMA.FTZ R8, R146, c[0x0][0x23c], -R5 ;  /* 0x00008f0092087a23 */ /* 0x000fe20000010805 */
[----:B------:R-:W-:Y:S01]  /*6280*/  PRMT R19, R16, 0x5410, R9 ;  /* 0x0000541010137816 */ /* 0x000fe20000000009 */
[----:B------:R-:W-:Y:S01]  /*6290*/  FFMA.FTZ R9, R147, c[0x0][0x23c], -R5 ;  /* 0x00008f0093097a23 */ /* 0x000fe20000010805 */
[----:B------:R-:W-:-:S02]  /*62a0*/  SHF.R.U32.HI R7, RZ, 0x8, R7 ;  /* 0x00000008ff077819 */ /* 0x000fc40000011607 */
[----:B------:R-:W-:Y:S01]  /*62b0*/  SHF.R.U32.HI R16, RZ, 0x18, R4 ;  /* 0x00000018ff107819 */ /* 0x000fe20000011604 */
[----:B------:R2:W-:Y:S01]  /*62c0*/  MUFU.EX2 R148, R8 ;  /* 0x0000000800947308 */ /* 0x0005e20000000800 */
[----:B---3--:R-:W-:Y:S02]  /*62d0*/  LOP3.LUT R10, R4, 0xff, RZ, 0xc0, !PT ;  /* 0x000000ff040a7812 */ /* 0x008fe400078ec0ff */
[----:B------:R-:W-:Y:S02]  /*62e0*/  LOP3.LUT R23, R23, UR9, R56, 0x96, !PT ;  /* 0x0000000917177c12 */ /* 0x000fe4000f8e9638 */
[----:B------:R-:W-:Y:S01]  /*62f0*/  PRMT R10, R10, 0x5410, R7 ;  /* 0x000054100a0a7816 */ /* 0x000fe20000000007 */
[----:B------:R-:W-:Y:S01]  /*6300*/  HMMA.16816.F32.BF16 R56, R12, R38, R128 ;  /* 0x000000260c38723c */ /* 0x000fe20000041880 */
[----:B------:R-:W-:Y:S01]  /*6310*/  SHF.R.U32.HI R7, RZ, 0x10, R4 ;  /* 0x00000010ff077819 */ /* 0x000fe20000011604 */
[----:B------:R3:W1:Y:S01]  /*6320*/  MUFU.EX2 R147, R9 ;  /* 0x0000000900937308 */ /* 0x0006620000000800 */
[----:B----4-:R-:W-:Y:S01]  /*6330*/  LOP3.LUT R11, R17, 0xff, RZ, 0xc0, !PT ;  /* 0x000000ff110b7812 */ /* 0x010fe200078ec0ff */
[--C-:B------:R-:W-:Y:S01]  /*6340*/  HSET2.LE.AND R4, R10, R107.reuse, PT ;  /* 0x0000006b0a047233 */ /* 0x100fe20003803000 */
[----:B------:R-:W-:Y:S01]  /*6350*/  LDSM.16.MT88.4 R128, [R192+0x7800] ;  /* 0x00780000c080783b */ /* 0x000fe20000004200 */
[----:B------:R-:W-:Y:S01]  /*6360*/  HSET2.LE.AND R10, R19, R107, PT ;  /* 0x0000006b130a7233 */ /* 0x000fe20003803000 */
[----:B------:R-:W-:Y:S01]  /*6370*/  PRMT R17, R11, 0x5410, R18 ;  /* 0x000054100b117816 */ /* 0x000fe20000000012 */
[----:B------:R-:W-:Y:S01]  /*6380*/  FFMA.FTZ R11, R158, c[0x0][0x23c], -R0 ;  /* 0x00008f009e0b7a23 */ /* 0x000fe20000010800 */
[----:B--2---:R-:W-:Y:S01]  /*6390*/  LOP3.LUT R8, R7, 0xff, RZ, 0xc0, !PT ;  /* 0x000000ff07087812 */ /* 0x004fe200078ec0ff */
[----:B------:R-:W-:Y:S01]  /*63a0*/  IMAD.WIDE.U32 R38, R21, -0x326172a9, RZ ;  /* 0xcd9e8d5715267825 */ /* 0x000fe200078e00ff */
[----:B------:R-:W-:Y:S01]  /*63b0*/  F2FP.BF16.PACK_AB R7, R180, R181 ;  /* 0x000000b5b407723e */ /* 0x000fe200000010ff */
[----:B------:R2:W-:Y:S02]  /*63c0*/  MUFU.EX2 R146, R11 ;  /* 0x0000000b00927308 */ /* 0x0005e40000000800 */
[----:B------:R-:W-:Y:S01]  /*63d0*/  IMAD.WIDE.U32 R12, R23, -0x2daee0ad, RZ ;  /* 0xd2511f53170c7825 */ /* 0x000fe200078e00ff */
[----:B---3--:R-:W-:-:S03]  /*63e0*/  PRMT R9, R8, 0x5410, R16 ;  /* 0x0000541008097816 */ /* 0x008fc60000000010 */
[----:B------:R-:W-:Y:S01]  /*63f0*/  FFMA.FTZ R14, R155, c[0x0][0x23c], -R3 ;  /* 0x00008f009b0e7a23 */ /* 0x000fe20000010803 */
[----:B------:R-:W-:Y:S01]  /*6400*/  LOP3.LUT R8, R4, R7, RZ, 0xc0, !PT ;  /* 0x0000000704087212 */ /* 0x000fe200078ec0ff */
[----:B------:R-:W-:Y:S01]  /*6410*/  FFMA.FTZ R16, R151, c[0x0][0x23c], -R0 ;  /* 0x00008f0097107a23 */ /* 0x000fe20000010800 */
[----:B-1----:R-:W-:Y:S01]  /*6420*/  F2FP.BF16.PACK_AB R7, R149, R150 ;  /* 0x000000969507723e */ /* 0x002fe200000010ff */
[--C-:B------:R-:W-:Y:S01]  /*6430*/  HSET2.LE.AND R4, R9, R107.reuse, PT ;  /* 0x0000006b09047233 */ /* 0x100fe20003803000 */
[----:B------:R1:W-:Y:S04]  /*6440*/  MUFU.EX2 R43, R14 ;  /* 0x0000000e002b7308 */ /* 0x0003e80000000800 */
[----:B------:R-:W-:Y:S01]  /*6450*/  LOP3.LUT R9, R4, R7, RZ, 0xc0, !PT ;  /* 0x0000000704097212 */ /* 0x000fe200078ec0ff */
[----:B------:R-:W-:Y:S01]  /*6460*/  HSET2.LE.AND R4, R17, R107, PT ;  /* 0x0000006b11047233 */ /* 0x000fe20003803000 */
[----:B--2---:R-:W-:-:S02]  /*6470*/  F2FP.BF16.PACK_AB R11, R173, R179 ;  /* 0x000000b3ad0b723e */ /* 0x004fc400000010ff */
[----:B------:R-:W-:Y:S01]  /*6480*/  F2FP.BF16.PACK_AB R7, R147, R148 ;  /* 0x000000949307723e */ /* 0x000fe200000010ff */
[----:B------:R-:W-:Y:S01]  /*6490*/  MUFU.EX2 R145, R16 ;  /* 0x0000001000917308 */ /* 0x000fe20000000800 */
[----:B------:R-:W-:Y:S02]  /*64a0*/  LOP3.LUT R10, R10, R11, RZ, 0xc0, !PT ;  /* 0x0000000b0a0a7212 */ /* 0x000fe400078ec0ff */
[----:B------:R-:W-:Y:S01]  /*64b0*/  LOP3.LUT R11, R4, R7, RZ, 0xc0, !PT ;  /* 0x00000007040b7212 */ /* 0x000fe200078ec0ff */
[----:B------:R-:W-:Y:S01]  /*64c0*/  FFMA.FTZ R4, R152, c[0x0][0x23c], -R0 ;  /* 0x00008f0098047a23 */ /* 0x000fe20000010800 */
[----:B------:R-:W-:Y:S01]  /*64d0*/  LOP3.LUT R7, R39, UR7, R22, 0x96, !PT ;  /* 0x0000000727077c12 */ /* 0x000fe2000f8e9616 */
[----:B-1----:R-:W-:Y:S02]  /*64e0*/  FFMA.FTZ R14, R156, c[0x0][0x23c], -R3 ;  /* 0x00008f009c0e7a23 */ /* 0x002fe40000010803 */
[----:B------:R1:W-:Y:S02]  /*64f0*/  MUFU.EX2 R144, R4 ;  /* 0x0000000400907308 */ /* 0x0003e40000000800 */
[----:B------:R-:W-:Y:S01]  /*6500*/  IMAD.WIDE.U32 R22, R7, -0x2daee0ad, RZ ;  /* 0xd2511f5307167825 */ /* 0x000fe200078e00ff */
[----:B------:R-:W-:Y:S01]  /*6510*/  LOP3.LUT R7, R13, UR6, R20, 0x96, !PT ;  /* 0x000000060d077c12 */ /* 0x000fe2000f8e9614 */
[C---:B------:R-:W-:Y:S04]  /*6520*/  HMMA.16816.F32.BF16 R120, R8.reuse, R30, R112 ;  /* 0x0000001e0878723c */ /* 0x040fe80000041870 */
[----:B------:R-:W-:Y:S01]  /*6530*/  IMAD.WIDE.U32 R20, R7, -0x326172a9, RZ ;  /* 0xcd9e8d5707147825 */ /* 0x000fe200078e00ff */
[----:B------:R-:W-:Y:S03]  /*6540*/  MUFU.EX2 R41, R14 ;  /* 0x0000000e00297308 */ /* 0x000fe60000000800 */
[----:B------:R-:W-:Y:S01]  /*6550*/  HMMA.16816.F32.BF16 R116, R8, R28, R116 ;  /* 0x0000001c0874723c */ /* 0x000fe20000041874 */
[----:B-1----:R-:W-:-:S04]  /*6560*/  FFMA.FTZ R4, R153, c[0x0][0x23c], -R0 ;  /* 0x00008f0099047a23 */ /* 0x002fc80000010800 */
[----:B------:R1:W2:Y:S03]  /*6570*/  MUFU.EX2 R106, R4 ;  /* 0x00000004006a7308 */ /* 0x0002a60000000800 */
[C---:B------:R-:W-:Y:S08]  /*6580*/  HMMA.16816.F32.BF16 R72, R8.reuse, R32, R96 ;  /* 0x000000200848723c */ /* 0x040ff00000041860 */
[----:B-----5:R-:W-:Y:S01]  /*6590*/  HMMA.16816.F32.BF16 R132, R8, R24, R88 ;  /* 0x000000180884723c */ /* 0x020fe20000041858 */
[----:B------:R-:W-:Y:S01]  /*65a0*/  LDSM.16.MT88.4 R88, [R190+0x7800] ;  /* 0x00780000be58783b */ /* 0x000fe20000004200 */
[----:B-1----:R-:W-:Y:S01]  /*65b0*/  LOP3.LUT R4, R23, UR4, R12, 0x96, !PT ;  /* 0x0000000417047c12 */ /* 0x002fe2000f8e960c */
[----:B------:R-:W-:-:S05]  /*65c0*/  FFMA.FTZ R12, R166, c[0x0][0x23c], -R3 ;  /* 0x00008f00a60c7a23 */ /* 0x000fca0000010803 */
[C---:B------:R-:W-:Y:S01]  /*65d0*/  HMMA.16816.F32.BF16 R92, R8.reuse, R44, R124 ;  /* 0x0000002c085c723c */ /* 0x040fe2000004187c */
[----:B------:R-:W1:Y:S01]  /*65e0*/  LDSM.16.MT88.4 R124, [R189+0x7800] ;  /* 0x00780000bd7c783b */ /* 0x000e620000004200 */
[----:B------:R3:W-:Y:S06]  /*65f0*/  MUFU.EX2 R104, R12 ;  /* 0x0000000c00687308 */ /* 0x0007ec0000000800 */
[C---:B------:R-:W-:Y:S08]  /*6600*/  HMMA.16816.F32.BF16 R76, R8.reuse, R34, R140 ;  /* 0x00000022084c723c */ /* 0x040ff0000004188c */
[----:B------:R-:W-:Y:S01]  /*6610*/  HMMA.16816.F32.BF16 R84, R8, R26, R84 ;  /* 0x0000001a0854723c */ /* 0x000fe20000041854 */
[----:B---3--:R-:W-:-:S05]  /*6620*/  IMAD.WIDE.U32 R12, R4, -0x326172a9, RZ ;  /* 0xcd9e8d57040c7825 */ /* 0x008fca00078e00ff */
[C---:B------:R-:W-:Y:S02]  /*6630*/  LOP3.LUT R7, R12.reuse, 0xffff, RZ, 0xc0, !PT ;  /* 0x0000ffff0c077812 */ /* 0x040fe400078ec0ff */
[----:B------:R-:W-:Y:S01]  /*6640*/  HMMA.16816.F32.BF16 R108, R8, R46, R108 ;  /* 0x0000002e086c723c */ /* 0x000fe2000004186c */
[----:B------:R-:W-:Y:S02]  /*6650*/  LOP3.LUT R4, R13, UR15, R20, 0x96, !PT ;  /* 0x0000000f0d047c12 */ /* 0x000fe4000f8e9614 */
[----:B------:R-:W-:Y:S02]  /*6660*/  LOP3.LUT R15, R12, 0xff, RZ, 0xc0, !PT ;  /* 0x000000ff0c0f7812 */ /* 0x000fe400078ec0ff */
[----:B------:R-:W-:Y:S02]  /*6670*/  SHF.R.U32.HI R13, RZ, 0x8, R7 ;  /* 0x00000008ff0d7819 */ /* 0x000fe40000011607 */
[----:B------:R-:W-:Y:S01]  /*6680*/  SHF.R.U32.HI R7, RZ, 0x10, R12 ;  /* 0x00000010ff077819 */ /* 0x000fe2000001160c */
[----:B------:R-:W-:Y:S01]  /*6690*/  FFMA.FTZ R8, R164, c[0x0][0x23c], -R5 ;  /* 0x00008f00a4087a23 */ /* 0x000fe20000010805 */
[----:B------:R-:W-:Y:S01]  /*66a0*/  PRMT R15, R15, 0x5410, R13 ;  /* 0x000054100f0f7816 */ /* 0x000fe2000000000d */
[----:B------:R-:W-:Y:S01]  /*66b0*/  FFMA.FTZ R13, R157, c[0x0][0x23c], -R3 ;  /* 0x00008f009d0d7a23 */ /* 0x000fe20000010803 */
[----:B------:R-:W-:-:S02]  /*66c0*/  LOP3.LUT R16, R7, 0xff, RZ, 0xc0, !PT ;  /* 0x000000ff07107812 */ /* 0x000fc400078ec0ff */
[----:B------:R-:W-:Y:S01]  /*66d0*/  SHF.R.U32.HI R19, RZ, 0x18, R12 ;  /* 0x00000018ff137819 */ /* 0x000fe2000001160c */
[----:B------:R3:W4:Y:S01]  /*66e0*/  MUFU.EX2 R39, R13 ;  /* 0x0000000d00277308 */ /* 0x0007220000000800 */
[C---:B------:R-:W-:Y:S02]  /*66f0*/  LOP3.LUT R7, R4.reuse, 0xffff, RZ, 0xc0, !PT ;  /* 0x0000ffff04077812 */ /* 0x040fe400078ec0ff */
[--C-:B------:R-:W-:Y:S02]  /*6700*/  SHF.R.U32.HI R12, RZ, 0x10, R4.reuse ;  /* 0x00000010ff0c7819 */ /* 0x100fe40000011604 */
[----:B------:R-:W-:Y:S02]  /*6710*/  LOP3.LUT R18, R4, 0xff, RZ, 0xc0, !PT ;  /* 0x000000ff04127812 */ /* 0x000fe400078ec0ff */
[----:B------:R-:W-:Y:S02]  /*6720*/  SHF.R.U32.HI R14, RZ, 0x8, R7 ;  /* 0x00000008ff0e7819 */ /* 0x000fe40000011607 */
[----:B------:R-:W-:Y:S01]  /*6730*/  SHF.R.U32.HI R17, RZ, 0x18, R4 ;  /* 0x00000018ff117819 */ /* 0x000fe20000011604 */
[----:B------:R-:W-:Y:S01]  /*6740*/  HSET2.LE.AND R4, R15, R107, PT ;  /* 0x0000006b0f047233 */ /* 0x000fe20003803000 */
[----:B------:R-:W-:-:S02]  /*6750*/  LOP3.LUT R12, R12, 0xff, RZ, 0xc0, !PT ;  /* 0x000000ff0c0c7812 */ /* 0x000fc400078ec0ff */
[----:B--2---:R-:W-:Y:S02]  /*6760*/  F2FP.BF16.PACK_AB R7, R106, R144 ;  /* 0x000000906a07723e */ /* 0x004fe400000010ff */
[----:B------:R-:W-:Y:S02]  /*6770*/  PRMT R15, R18, 0x5410, R14 ;  /* 0x00005410120f7816 */ /* 0x000fe4000000000e */
[----:B---3--:R-:W-:Y:S02]  /*6780*/  PRMT R13, R16, 0x5410, R19 ;  /* 0x00005410100d7816 */ /* 0x008fe40000000013 */
[----:B------:R-:W-:Y:S01]  /*6790*/  PRMT R16, R12, 0x5410, R17 ;  /* 0x000054100c107816 */ /* 0x000fe20000000011 */
[--C-:B------:R-:W-:Y:S01]  /*67a0*/  HSET2.LE.AND R12, R15, R107.reuse, PT ;  /* 0x0000006b0f0c7233 */ /* 0x100fe20003803000 */
[----:B------:R-:W-:Y:S01]  /*67b0*/  LOP3.LUT R14, R4, R7, RZ, 0xc0, !PT ;  /* 0x00000007040e7212 */ /* 0x000fe200078ec0ff */
[--C-:B------:R-:W-:Y:S01]  /*67c0*/  HSET2.LE.AND R4, R13, R107.reuse, PT ;  /* 0x0000006b0d047233 */ /* 0x100fe20003803000 */
[----:B------:R-:W-:Y:S01]  /*67d0*/  F2FP.BF16.PACK_AB R7, R41, R43 ;  /* 0x0000002b2907723e */ /* 0x000fe200000010ff */
[----:B------:R-:W-:Y:S01]  /*67e0*/  HSET2.LE.AND R16, R16, R107, PT ;  /* 0x0000006b10107233 */ /* 0x000fe20003803000 */
[----:B------:R-:W-:-:S02]  /*67f0*/  F2FP.BF16.PACK_AB R13, R145, R146 ;  /* 0x00000092910d723e */ /* 0x000fc400000010ff */
[----:B----4-:R-:W-:Y:S02]  /*6800*/  F2FP.BF16.PACK_AB R17, R39, R104 ;  /* 0x000000682711723e */ /* 0x010fe400000010ff */
[----:B------:R-:W-:Y:S01]  /*6810*/  LOP3.LUT R15, R4, R7, RZ, 0xc0, !PT ;  /* 0x00000007040f7212 */ /* 0x000fe200078ec0ff */
[----:B------:R-:W-:Y:S01]  /*6820*/  FFMA.FTZ R4, R162, c[0x0][0x23c], -R6 ;  /* 0x00008f00a2047a23 */ /* 0x000fe20000010806 */
[----:B------:R-:W-:Y:S02]  /*6830*/  LOP3.LUT R12, R12, R13, RZ, 0xc0, !PT ;  /* 0x0000000d0c0c7212 */ /* 0x000fe400078ec0ff */
[----:B------:R-:W-:Y:S01]  /*6840*/  LOP3.LUT R13, R16, R17, RZ, 0xc0, !PT ;  /* 0x00000011100d7212 */ /* 0x000fe200078ec0ff */
[----:B------:R2:W-:Y:S01]  /*6850*/  MUFU.EX2 R36, R4 ;  /* 0x0000000400247308 */ /* 0x0005e20000000800 */
[----:B------:R-:W-:-:S05]  /*6860*/  LOP3.LUT R7, R37, UR5, R42, 0x96, !PT ;  /* 0x0000000525077c12 */ /* 0x000fca000f8e962a */
[C---:B------:R-:W-:Y:S08]  /*6870*/  HMMA.16816.F32.BF16 R60, R12.reuse, R30, R60 ;  /* 0x0000001e0c3c723c */ /* 0x040ff0000004183c */
[----:B------:R-:W-:Y:S01]  /*6880*/  HMMA.16816.F32.BF16 R112, R12, R28, R80 ;  /* 0x0000001c0c70723c */ /* 0x000fe20000041850 */
[----:B------:R3:W-:Y:S01]  /*6890*/  MUFU.EX2 R28, R8 ;  /* 0x00000008001c7308 */ /* 0x0007e20000000800 */
[----:B--2---:R-:W-:-:S06]  /*68a0*/  FFMA.FTZ R4, R163, c[0x0][0x23c], -R6 ;  /* 0x00008f00a3047a23 */ /* 0x004fcc0000010806 */
[C---:B------:R-:W-:Y:S01]  /*68b0*/  HMMA.16816.F32.BF16 R52, R12.reuse, R26, R52 ;  /* 0x0000001a0c34723c */ /* 0x040fe20000041834 */
[----:B------:R2:W4:Y:S07]  /*68c0*/  MUFU.EX2 R30, R4 ;  /* 0x00000004001e7308 */ /* 0x00052e0000000800 */
[----:B------:R-:W-:Y:S01]  /*68d0*/  HMMA.16816.F32.BF16 R80, R12, R24, R64 ;  /* 0x000000180c50723c */ /* 0x000fe20000041840 */
[----:B---3--:R-:W-:-:S04]  /*68e0*/  FFMA.FTZ R8, R167, c[0x0][0x23c], -R5 ;  /* 0x00008f00a7087a23 */ /* 0x008fc80000010805 */
[----:B------:R-:W-:Y:S03]  /*68f0*/  MUFU.EX2 R26, R8 ;  /* 0x00000008001a7308 */ /* 0x000fe60000000800 */
[C---:B------:R-:W-:Y:S01]  /*6900*/  HMMA.16816.F32.BF16 R68, R12.reuse, R32, R68 ;  /* 0x000000200c44723c */ /* 0x040fe20000041844 */
[--C-:B--2---:R-:W-:Y:S02]  /*6910*/  FFMA.FTZ R4, R159, c[0x0][0x23c], -R6.reuse ;  /* 0x00008f009f047a23 */ /* 0x104fe40000010806 */
[----:B------:R-:W-:Y:S02]  /*6920*/  FFMA.FTZ R6, R161, c[0x0][0x23c], -R6 ;  /* 0x00008f00a1067a23 */ /* 0x000fe40000010806 */
[----:B------:R-:W-:Y:S03]  /*6930*/  MUFU.EX2 R29, R4 ;  /* 0x00000004001d7308 */ /* 0x000fe60000000800 */
[C---:B------:R-:W-:Y:S05]  /*6940*/  HMMA.16816.F32.BF16 R56, R12.reuse, R34, R56 ;  /* 0x000000220c38723c */ /* 0x040fea0000041838 */
[----:B------:R2:W3:Y:S03]  /*6950*/  MUFU.EX2 R233, R6 ;  /* 0x0000000600e97308 */ /* 0x0004e60000000800 */
[C---:B------:R-:W-:Y:S08]  /*6960*/  HMMA.16816.F32.BF16 R136, R12.reuse, R44, R136 ;  /* 0x0000002c0c88723c */ /* 0x040ff00000041888 */
[----:B------:R-:W-:Y:S01]  /*6970*/  HMMA.16816.F32.BF16 R48, R12, R46, R48 ;  /* 0x0000002e0c30723c */ /* 0x000fe20000041830 */
[----:B--2---:R-:W-:-:S05]  /*6980*/  IMAD.WIDE.U32 R6, R7, -0x2daee0ad, RZ ;  /* 0xd2511f5307067825 */ /* 0x004fca00078e00ff */
[----:B------:R-:W-:Y:S02]  /*6990*/  LOP3.LUT R4, R7, UR14, R40, 0x96, !PT ;  /* 0x0000000e07047c12 */ /* 0x000fe4000f8e9628 */
[C---:B------:R-:W-:Y:S01]  /*69a0*/  LOP3.LUT R9, R6.reuse, 0xffff, RZ, 0xc0, !PT ;  /* 0x0000ffff06097812 */ /* 0x040fe200078ec0ff */
[--C-:B------:R-:W-:Y:S01]  /*69b0*/  FFMA.FTZ R7, R165, c[0x0][0x23c], -R5.reuse ;  /* 0x00008f00a5077a23 */ /* 0x100fe20000010805 */
[----:B------:R-:W-:Y:S01]  /*69c0*/  LOP3.LUT R18, R6, 0xff, RZ, 0xc0, !PT ;  /* 0x000000ff06127812 */ /* 0x000fe200078ec0ff */
[----:B------:R-:W-:Y:S01]  /*69d0*/  FFMA.FTZ R5, R168, c[0x0][0x23c], -R5 ;  /* 0x00008f00a8057a23 */ /* 0x000fe20000010805 */
[--C-:B------:R-:W-:Y:S01]  /*69e0*/  SHF.R.U32.HI R10, RZ, 0x10, R6.reuse ;  /* 0x00000010ff0a7819 */ /* 0x100fe20000011606 */
[----:B------:R2:W5:Y:S01]  /*69f0*/  MUFU.EX2 R27, R7 ;  /* 0x00000007001b7308 */ /* 0x0005620000000800 */
[----:B------:R-:W-:Y:S02]  /*6a00*/  SHF.R.U32.HI R17, RZ, 0x18, R6 ;  /* 0x00000018ff117819 */ /* 0x000fe40000011606 */
[----:B------:R-:W-:-:S02]  /*6a10*/  LOP3.LUT R6, R4, 0xffff, RZ, 0xc0, !PT ;  /* 0x0000ffff04067812 */ /* 0x000fc400078ec0ff */
[----:B------:R-:W-:Y:S02]  /*6a20*/  LOP3.LUT R16, R4, 0xff, RZ, 0xc0, !PT ;  /* 0x000000ff04107812 */ /* 0x000fe400078ec0ff */
[----:B------:R-:W-:Y:S01]  /*6a30*/  SHF.R.U32.HI R11, RZ, 0x18, R4 ;  /* 0x00000018ff0b7819 */ /* 0x000fe20000011604 */
[----:B------:R4:W1:Y:S01]  /*6a40*/  MUFU.EX2 R234, R5 ;  /* 0x0000000500ea7308 */ /* 0x0008620000000800 */
[----:B------:R-:W-:-:S04]  /*6a50*/  SHF.R.U32.HI R6, RZ, 0x8, R6 ;  /* 0x00000008ff067819 */ /* 0x000fc80000011606 */
[----:B------:R-:W-:Y:S02]  /*6a60*/  PRMT R6, R16, 0x5410, R6 ;  /* 0x0000541010067816 */ /* 0x000fe40000000006 */
[----:B--2---:R-:W-:Y:S02]  /*6a70*/  SHF.R.U32.HI R7, RZ, 0x10, R4 ;  /* 0x00000010ff077819 */ /* 0x004fe40000011604 */
[----:B------:R-:W-:Y:S02]  /*6a80*/  SHF.R.U32.HI R4, RZ, 0x8, R9 ;  /* 0x00000008ff047819 */ /* 0x000fe40000011609 */
[----:B------:R-:W-:Y:S01]  /*6a90*/  LOP3.LUT R9, R10, 0xff, RZ, 0xc0, !PT ;  /* 0x000000ff0a097812 */ /* 0x000fe200078ec0ff */
[----:B------:R-:W-:Y:S01]  /*6aa0*/  FFMA.FTZ R10, R169, c[0x0][0x23c], -R0 ;  /* 0x00008f00a90a7a23 */ /* 0x000fe20000010800 */
[----:B------:R-:W-:Y:S02]  /*6ab0*/  PRMT R4, R18, 0x5410, R4 ;  /* 0x0000541012047816 */ /* 0x000fe40000000004 */
[----:B------:R-:W-:Y:S01]  /*6ac0*/  LOP3.LUT R7, R7, 0xff, RZ, 0xc0, !PT ;  /* 0x000000ff07077812 */ /* 0x000fe200078ec0ff */
[----:B------:R-:W-:Y:S01]  /*6ad0*/  MUFU.EX2 R25, R10 ;  /* 0x0000000a00197308 */ /* 0x000fe20000000800 */
[----:B------:R-:W-:Y:S01]  /*6ae0*/  PRMT R17, R9, 0x5410, R17 ;  /* 0x0000541009117816 */ /* 0x000fe20000000011 */
[--C-:B------:R-:W-:Y:S01]  /*6af0*/  HSET2.LE.AND R8, R4, R107.reuse, PT ;  /* 0x0000006b04087233 */ /* 0x100fe20003803000 */
[----:B------:R-:W-:Y:S01]  /*6b00*/  PRMT R7, R7, 0x5410, R11 ;  /* 0x0000541007077816 */ /* 0x000fe2000000000b */
[----:B------:R-:W-:Y:S01]  /*6b10*/  HSET2.LE.AND R4, R6, R107, PT ;  /* 0x0000006b06047233 */ /* 0x000fe20003803000 */
[----:B----4-:R-:W-:-:S02]  /*6b20*/  F2FP.BF16.PACK_AB R5, R30, R36 ;  /* 0x000000241e05723e */ /* 0x010fc400000010ff */
[----:B---3--:R-:W-:Y:S01]  /*6b30*/  F2FP.BF16.PACK_AB R9, R233, R29 ;  /* 0x0000001de909723e */ /* 0x008fe200000010ff */
[--C-:B------:R-:W-:Y:S01]  /*6b40*/  HSET2.LE.AND R6, R7, R107.reuse, PT ;  /* 0x0000006b07067233 */ /* 0x100fe20003803000 */
[----:B------:R-:W-:Y:S01]  /*6b50*/  LOP3.LUT R140, R4, R5, RZ, 0xc0, !PT ;  /* 0x00000005048c7212 */ /* 0x000fe200078ec0ff */
[----:B------:R-:W-:Y:S01]  /*6b60*/  HSET2.LE.AND R4, R17, R107, PT ;  /* 0x0000006b11047233 */ /* 0x000fe20003803000 */
[----:B-----5:R-:W-:Y:S01]  /*6b70*/  F2FP.BF16.PACK_AB R7, R27, R28 ;  /* 0x0000001c1b07723e */ /* 0x020fe200000010ff */
[----:B------:R-:W2:Y:S01]  /*6b80*/  LDSM.16.MT88.4 R16, [R191+0x7800] ;  /* 0x00780000bf10783b */ /* 0x000ea20000004200 */
[----:B-1----:R-:W-:Y:S02]  /*6b90*/  F2FP.BF16.PACK_AB R5, R234, R26 ;  /* 0x0000001aea05723e */ /* 0x002fe400000010ff */
[----:B------:R-:W-:Y:S01]  /*6ba0*/  LOP3.LUT R141, R6, R7, RZ, 0xc0, !PT ;  /* 0x00000007068d7212 */ /* 0x000fe200078ec0ff */
[--C-:B------:R-:W-:Y:S01]  /*6bb0*/  FFMA.FTZ R6, R170, c[0x0][0x23c], -R0.reuse ;  /* 0x00008f00aa067a23 */ /* 0x100fe20000010800 */
[----:B------:R-:W-:Y:S01]  /*6bc0*/  LOP3.LUT R143, R4, R5, RZ, 0xc0, !PT ;  /* 0x00000005048f7212 */ /* 0x000fe200078ec0ff */
[--C-:B------:R-:W-:Y:S01]  /*6bd0*/  FFMA.FTZ R4, R171, c[0x0][0x23c], -R0.reuse ;  /* 0x00008f00ab047a23 */ /* 0x100fe20000010800 */
[----:B------:R-:W-:Y:S01]  /*6be0*/  LOP3.LUT R142, R8, R9, RZ, 0xc0, !PT ;  /* 0x00000009088e7212 */ /* 0x000fe200078ec0ff */
[----:B------:R-:W-:Y:S01]  /*6bf0*/  FFMA.FTZ R0, R174, c[0x0][0x23c], -R0 ;  /* 0x00008f00ae007a23 */ /* 0x000fe20000010800 */
[----:B------:R1:W-:Y:S01]  /*6c00*/  MUFU.EX2 R23, R6 ;  /* 0x0000000600177308 */ /* 0x0003e20000000800 */
[----:B------:R-:W-:-:S04]  /*6c10*/  FFMA.FTZ R8, R178, c[0x0][0x23c], -R3 ;  /* 0x00008f00b2087a23 */ /* 0x000fc80000010803 */
[C---:B------:R-:W-:Y:S03]  /*6c20*/  HMMA.16816.F32.BF16 R116, R140.reuse, R124, R116 ;  /* 0x0000007c8c74723c */ /* 0x040fe60000041874 */
[----:B------:R3:W-:Y:S05]  /*6c30*/  MUFU.EX2 R24, R4 ;  /* 0x0000000400187308 */ /* 0x0007ea0000000800 */
[----:B------:R-:W-:Y:S03]  /*6c40*/  HMMA.16816.F32.BF16 R120, R140, R126, R120 ;  /* 0x0000007e8c78723c */ /* 0x000fe60000041878 */
[----:B------:R4:W5:Y:S01]  /*6c50*/  MUFU.EX2 R20, R0 ;  /* 0x0000000000147308 */ /* 0x0009620000000800 */
[----:B-1----:R-:W-:-:S04]  /*6c60*/  FFMA.FTZ R6, R175, c[0x0][0x23c], -R3 ;  /* 0x00008f00af067a23 */ /* 0x002fc80000010803 */
[C---:B------:R-:W-:Y:S01]  /*6c70*/  HMMA.16816.F32.BF16 R72, R140.reuse, R128, R72 ;  /* 0x000000808c48723c */ /* 0x040fe20000041848 */
[--C-:B---3--:R-:W-:Y:S02]  /*6c80*/  FFMA.FTZ R4, R176, c[0x0][0x23c], -R3.reuse ;  /* 0x00008f00b0047a23 */ /* 0x108fe40000010803 */
[----:B------:R1:W-:Y:S05]  /*6c90*/  MUFU.EX2 R14, R6 ;  /* 0x00000006000e7308 */ /* 0x0003ea0000000800 */
[C---:B------:R-:W-:Y:S01]  /*6ca0*/  HMMA.16816.F32.BF16 R76, R140.reuse, R130, R76 ;  /* 0x000000828c4c723c */ /* 0x040fe2000004184c */
[----:B----4-:R-:W-:Y:S02]  /*6cb0*/  LOP3.LUT R0, R21, UR5, R38, 0x96, !PT ;  /* 0x0000000515007c12 */ /* 0x010fe4000f8e9626 */
[----:B------:R3:W-:Y:S05]  /*6cc0*/  MUFU.EX2 R15, R4 ;  /* 0x00000004000f7308 */ /* 0x0007ea0000000800 */
[----:B------:R-:W-:Y:S01]  /*6cd0*/  HMMA.16816.F32.BF16 R132, R140, R88, R132 ;  /* 0x000000588c84723c */ /* 0x000fe20000041884 */
[----:B-1----:R-:W-:-:S02]  /*6ce0*/  FFMA.FTZ R6, R177, c[0x0][0x23c], -R3 ;  /* 0x00008f00b1067a23 */ /* 0x002fc40000010803 */
[----:B------:R-:W1:Y:S05]  /*6cf0*/  MUFU.EX2 R13, R8 ;  /* 0x00000008000d7308 */ /* 0x000e6a0000000800 */
[C---:B------:R-:W-:Y:S01]  /*6d00*/  HMMA.16816.F32.BF16 R84, R140.reuse, R90, R84 ;  /* 0x0000005a8c54723c */ /* 0x040fe20000041854 */
[----:B---3--:R-:W-:Y:S02]  /*6d10*/  IMAD.WIDE.U32 R4, R0, -0x2daee0ad, RZ ;  /* 0xd2511f5300047825 */ /* 0x008fe400078e00ff */
[----:B------:R3:W4:Y:S05]  /*6d20*/  MUFU.EX2 R232, R6 ;  /* 0x0000000600e87308 */ /* 0x00072a0000000800 */
[----:B--2---:R-:W-:Y:S01]  /*6d30*/  HMMA.16816.F32.BF16 R92, R140, R16, R92 ;  /* 0x000000108c5c723c */ /* 0x004fe2000004185c */
[----:B------:R-:W-:-:S02]  /*6d40*/  LOP3.LUT R0, R5, UR14, R22, 0x96, !PT ;  /* 0x0000000e05007c12 */ /* 0x000fc4000f8e9616 */
[C---:B------:R-:W-:Y:S02]  /*6d50*/  LOP3.LUT R7, R4.reuse, 0xffff, RZ, 0xc0, !PT ;  /* 0x0000ffff04077812 */ /* 0x040fe400078ec0ff */
[--C-:B------:R-:W-:Y:S02]  /*6d60*/  SHF.R.U32.HI R5, RZ, 0x10, R4.reuse ;  /* 0x00000010ff057819 */ /* 0x100fe40000011604 */
[----:B------:R-:W-:Y:S01]  /*6d70*/  LOP3.LUT R9, R4, 0xff, RZ, 0xc0, !PT ;  /* 0x000000ff04097812 */ /* 0x000fe200078ec0ff */
[----:B------:R-:W-:Y:S01]  /*6d80*/  HMMA.16816.F32.BF16 R140, R140, R18, R108 ;  /* 0x000000128c8c723c */ /* 0x000fe2000004186c */
[----:B------:R-:W-:Y:S02]  /*6d90*/  SHF.R.U32.HI R12, RZ, 0x18, R4 ;  /* 0x00000018ff0c7819 */ /* 0x000fe40000011604 */
[----:B------:R-:W-:Y:S02]  /*6da0*/  LOP3.LUT R3, R0, 0xffff, RZ, 0xc0, !PT ;  /* 0x0000ffff00037812 */ /* 0x000fe400078ec0ff */
[----:B------:R-:W-:-:S02]  /*6db0*/  SHF.R.U32.HI R7, RZ, 0x8, R7 ;  /* 0x00000008ff077819 */ /* 0x000fc40000011607 */
[----:B------:R-:W-:Y:S02]  /*6dc0*/  LOP3.LUT R5, R5, 0xff, RZ, 0xc0, !PT ;  /* 0x000000ff05057812 */ /* 0x000fe400078ec0ff */
[--C-:B------:R-:W-:Y:S02]  /*6dd0*/  SHF.R.U32.HI R4, RZ, 0x10, R0.reuse ;  /* 0x00000010ff047819 */ /* 0x100fe40000011600 */
[----:B------:R-:W-:Y:S02]  /*6de0*/  LOP3.LUT R11, R0, 0xff, RZ, 0xc0, !PT ;  /* 0x000000ff000b7812 */ /* 0x000fe400078ec0ff */
[----:B------:R-:W-:Y:S02]  /*6df0*/  SHF.R.U32.HI R10, RZ, 0x18, R0 ;  /* 0x00000018ff0a7819 */ /* 0x000fe40000011600 */
[----:B---3--:R-:W-:Y:S02]  /*6e00*/  SHF.R.U32.HI R6, RZ, 0x8, R3 ;  /* 0x00000008ff067819 */ /* 0x008fe40000011603 */
[----:B------:R-:W-:-:S02]  /*6e10*/  LOP3.LUT R4, R4, 0xff, RZ, 0xc0, !PT ;  /* 0x000000ff04047812 */ /* 0x000fc400078ec0ff */
[----:B------:R-:W-:Y:S02]  /*6e20*/  PRMT R0, R9, 0x5410, R7 ;  /* 0x0000541009007816 */ /* 0x000fe40000000007 */
[----:B------:R-:W-:Y:S02]  /*6e30*/  PRMT R3, R5, 0x5410, R12 ;  /* 0x0000541005037816 */ /* 0x000fe4000000000c */
[----:B------:R-:W-:Y:S01]  /*6e40*/  PRMT R5, R4, 0x5410, R10 ;  /* 0x0000541004057816 */ /* 0x000fe2000000000a */
[--C-:B------:R-:W-:Y:S01]  /*6e50*/  HSET2.LE.AND R0, R0, R107.reuse, PT ;  /* 0x0000006b00007233 */ /* 0x100fe20003803000 */
[----:B------:R-:W-:Y:S01]  /*6e60*/  PRMT R6, R11, 0x5410, R6 ;  /* 0x000054100b067816 */ /* 0x000fe20000000006 */
[--C-:B------:R-:W-:Y:S01]  /*6e70*/  HSET2.LE.AND R4, R3, R107.reuse, PT ;  /* 0x0000006b03047233 */ /* 0x100fe20003803000 */
[----:B-----5:R-:W-:Y:S01]  /*6e80*/  F2FP.BF16.PACK_AB R3, R20, R24 ;  /* 0x000000181403723e */ /* 0x020fe200000010ff */
[--C-:B------:R-:W-:Y:S01]  /*6e90*/  HSET2.LE.AND R8, R5, R107.reuse, PT ;  /* 0x0000006b05087233 */ /* 0x100fe20003803000 */
[----:B------:R-:W-:Y:S01]  /*6ea0*/  F2FP.BF16.PACK_AB R7, R23, R25 ;  /* 0x000000191707723e */ /* 0x000fe200000010ff */
[----:B------:R-:W-:Y:S01]  /*6eb0*/  HSET2.LE.AND R6, R6, R107, PT ;  /* 0x0000006b06067233 */ /* 0x000fe20003803000 */
[----:B------:R-:W-:Y:S01]  /*6ec0*/  LOP3.LUT R98, R0, R3, RZ, 0xc0, !PT ;  /* 0x0000000300627212 */ /* 0x000fe200078ec0ff */
[----:B------:R-:W-:Y:S01]  /*6ed0*/  FADD.FTZ R3, R212, R210 ;  /* 0x000000d2d4037221 */ /* 0x000fe20000010000 */
[----:B-1----:R-:W-:-:S02]  /*6ee0*/  F2FP.BF16.PACK_AB R0, R13, R15 ;  /* 0x0000000f0d00723e */ /* 0x002fc400000010ff */
[----:B------:R-:W-:Y:S01]  /*6ef0*/  LOP3.LUT R96, R6, R7, RZ, 0xc0, !PT ;  /* 0x0000000706607212 */ /* 0x000fe200078ec0ff */
[----:B------:R-:W-:Y:S01]  /*6f00*/  FADD.FTZ R6, R252, R239 ;  /* 0x000000effc067221 */ /* 0x000fe20000010000 */
[----:B------:R-:W-:Y:S01]  /*6f10*/  LOP3.LUT R97, R8, R0, RZ, 0xc0, !PT ;  /* 0x0000000008617212 */ /* 0x000fe200078ec0ff */
[----:B------:R-:W-:Y:S01]  /*6f20*/  FADD.FTZ R0, R223, R222 ;  /* 0x000000dedf007221 */ /* 0x000fe20000010000 */
[----:B----4-:R-:W-:Y:S01]  /*6f30*/  F2FP.BF16.PACK_AB R5, R232, R14 ;  /* 0x0000000ee805723e */ /* 0x010fe200000010ff */
[----:B------:R-:W-:Y:S02]  /*6f40*/  FADD.FTZ R7, R235, R227 ;  /* 0x000000e3eb077221 */ /* 0x000fe40000010000 */
[----:B------:R-:W-:Y:S01]  /*6f50*/  FADD.FTZ R0, R218, R0 ;  /* 0x00000000da007221 */ /* 0x000fe20000010000 */
[----:B------:R-:W-:Y:S01]  /*6f60*/  LOP3.LUT R99, R4, R5, RZ, 0xc0, !PT ;  /* 0x0000000504637212 */ /* 0x000fe200078ec0ff */
        /* <DEDUP_REMOVED lines=63> */
[----:B------:R-:W-:Y:S05]  /*7360*/  @!P1 BRA `(.L_x_1255) ;  /* 0x00004b9000009947 */ /* 0x000fea0003800000 */
[----:B------:R-:W1:Y:S01]  /*7370*/  S2R R154, SR_TID.X ;  /* 0x00000000009a7919 */ /* 0x000e620000002100 */
[----:B------:R-:W-:Y:S01]  /*7380*/  ISETP.GE.AND P0, PT, R242, c[0x0][0x220], PT ;  /* 0x00008800f2007a0c */ /* 0x000fe20003f06270 */
[----:B------:R-:W-:Y:S01]  /*7390*/  IMAD.WIDE.U32 R238, R160, -0x326172a9, RZ ;  /* 0xcd9e8d57a0ee7825 */ /* 0x000fe200078e00ff */
[----:B------:R-:W-:-:S02]  /*73a0*/  LEA.HI.SX32 R204, R204, 0xfffffffe, 0x1a ;  /* 0xfffffffecccc7811 */ /* 0x000fc400078fd2ff */
[----:B------:R-:W-:Y:S01]  /*73b0*/  MOV R3, R103 ;  /* 0x0000006700037202 */ /* 0x000fe20000000f00 */
[----:B------:R-:W-:Y:S01]  /*73c0*/  IMAD.MOV.U32 R235, RZ, RZ, c[0x0][0x1a4] ;  /* 0x00006900ffeb7624 */ /* 0x000fe200078e00ff */
[----:B------:R-:W-:Y:S01]  /*73d0*/  LOP3.LUT R222, R239, R226, RZ, 0x3c, !PT ;  /* 0x000000e2efde7212 */ /* 0x000fe200078e3cff */
[----:B------:R-:W-:Y:S01]  /*73e0*/  IMAD.MOV.U32 R104, RZ, RZ, R102 ;  /* 0x000000ffff687224 */ /* 0x000fe200078e0066 */
[----:B------:R-:W-:Y:S01]  /*73f0*/  MOV R107, R101 ;  /* 0x00000065006b7202 */ /* 0x000fe20000000f00 */
[----:B------:R-:W-:Y:S01]  /*7400*/  IMAD.MOV.U32 R108, RZ, RZ, R2 ;  /* 0x000000ffff6c7224 */ /* 0x000fe200078e0002 */
[----:B------:R-:W-:Y:S01]  /*7410*/  PRMT R224, R224, 0x7054, R224 ;  /* 0x00007054e0e07816 */ /* 0x000fe200000000e0 */
[----:B------:R-:W-:Y:S01]  /*7420*/  IMAD.MOV.U32 R251, RZ, RZ, c[0x0][0x1a0] ;  /* 0x00006800fffb7624 */ /* 0x000fe200078e00ff */
[----:B------:R-:W-:Y:S01]  /*7430*/  MOV R252, c[0x0][0x1a0] ;  /* 0x0000680000fc7a02 */ /* 0x000fe20000000f00 */
[----:B------:R-:W-:-:S04]  /*7440*/  IMAD.WIDE.U32 R220, R221, -0x2daee0ad, RZ ;  /* 0xd2511f53dddc7825 */ /* 0x000fc800078e00ff */
[----:B------:R-:W-:Y:S02]  /*7450*/  @!P0 IMAD R235, R235, 0x30, RZ ;  /* 0x00000030ebeb8824 */ /* 0x000fe400078e02ff */
[----:B------:R-:W-:Y:S01]  /*7460*/  IMAD.WIDE.U32 R222, R222, -0x2daee0ad, RZ ;  /* 0xd2511f53dede7825 */ /* 0x000fe200078e00ff */
[----:B-1----:R-:W-:-:S05]  /*7470*/  LOP3.LUT R154, R154, 0x3, RZ, 0xc0, !PT ;  /* 0x000000039a9a7812 */ /* 0x002fca00078ec0ff */
[----:B------:R-:W-:Y:S01]  /*7480*/  IMAD R219, R154, -0x2, R219 ;  /* 0xfffffffe9adb7824 */ /* 0x000fe200078e02db */
[----:B------:R-:W-:-:S04]  /*7490*/  IADD3 R154, R160, 0x4, RZ ;  /* 0x00000004a09a7810 */ /* 0x000fc80007ffe0ff */
[----:B------:R-:W-:Y:S01]  /*74a0*/  IADD3 R219, R105, R219, -R172 ;  /* 0x000000db69db7210 */ /* 0x000fe20007ffe8ac */
[----:B------:R-:W-:-:S05]  /*74b0*/  IMAD.WIDE.U32 R236, R154, -0x326172a9, RZ ;  /* 0xcd9e8d579aec7825 */ /* 0x000fca00078e00ff */
[----:B------:R-:W-:-:S05]  /*74c0*/  LOP3.LUT R226, R237, R226, RZ, 0x3c, !PT ;  /* 0x000000e2ede27212 */ /* 0x000fca00078e3cff */
[----:B------:R-:W-:Y:S01]  /*74d0*/  IMAD.WIDE.U32 R226, R226, -0x2daee0ad, RZ ;  /* 0xd2511f53e2e27825 */ /* 0x000fe200078e00ff */
[----:B------:R-:W-:Y:S05]  /*74e0*/  BRA `(.L_x_1256) ;  /* 0x000004e000007947 */ /* 0x000fea0003800000 */
.L_x_1258:
[----:B------:R-:W-:Y:S01]  /*74f0*/  IMAD.MOV.U32 R205, RZ, RZ, c[0x0][0x198] ;  /* 0x00006600ffcd7624 */ /* 0x000fe200078e00ff */
[C---:B------:R-:W-:Y:S01]  /*7500*/  @!P0 IADD3 R102, R204.reuse, -0x1, RZ ;  /* 0xffffffffcc668810 */ /* 0x040fe20007ffe0ff */
[----:B------:R-:W-:Y:S01]  /*7510*/  IMAD.MOV.U32 R206, RZ, RZ, 0x4 ;  /* 0x00000004ffce7424 */ /* 0x000fe200078e00ff */
[C---:B------:R-:W-:Y:S01]  /*7520*/  @!P0 IADD3 R110, R204.reuse, -0x1, RZ ;  /* 0xffffffffcc6e8810 */ /* 0x040fe20007ffe0ff */
[----:B------:R-:W-:Y:S01]  /*7530*/  IMAD.SHL.U32 R205, R205, 0x10, RZ ;  /* 0x00000010cdcd7824 */ /* 0x000fe200078e00ff */
[----:B------:R-:W-:Y:S01]  /*7540*/  @!P0 SHF.R.S32.HI R0, RZ, 0x1f, R102 ;  /* 0x0000001fff008819 */ /* 0x000fe20000011466 */
[----:B------:R1:W-:Y:S01]  /*7550*/  @P0 STS.128 [R203+0x4000], RZ ;  /* 0x004000ffcb000388 */ /* 0x0003e20000000c00 */
[----:B------:R-:W-:Y:S02]  /*7560*/  @!P0 IADD3 R144, R204, -0x1, RZ ;  /* 0xffffffffcc908810 */ /* 0x000fe40007ffe0ff */
[----:B------:R-:W-:Y:S01]  /*7570*/  @!P0 SHF.R.S32.HI R101, RZ, 0x1f, R110 ;  /* 0x0000001fff658819 */ /* 0x000fe2000001146e */
[----:B------:R-:W-:Y:S01]  /*7580*/  @!P0 IMAD R2, R0, c[0x0][0x198], RZ ;  /* 0x0000660000028a24 */ /* 0x000fe200078e02ff */
[----:B------:R-:W-:Y:S02]  /*7590*/  @!P0 SHF.R.S32.HI R105, RZ, 0x1f, R144 ;  /* 0x0000001fff698819 */ /* 0x000fe40000011490 */
[----:B------:R-:W-:Y:S01]  /*75a0*/  @!P0 IADD3 R0, R204, -0x1, RZ ;  /* 0xffffffffcc008810 */ /* 0x000fe20007ffe0ff */
[----:B------:R-:W-:Y:S02]  /*75b0*/  @!P0 IMAD R101, R101, c[0x0][0x198], RZ ;  /* 0x0000660065658a24 */ /* 0x000fe400078e02ff */
[C---:B------:R-:W-:Y:S01]  /*75c0*/  @!P0 IMAD R2, R102.reuse, c[0x0][0x19c], R2 ;  /* 0x0000670066028a24 */ /* 0x040fe200078e0202 */
[----:B------:R-:W-:Y:S01]  /*75d0*/  @!P0 SHF.R.S32.HI R106, RZ, 0x1f, R0 ;  /* 0x0000001fff6a8819 */ /* 0x000fe20000011400 */
[----:B------:R-:W-:Y:S04]  /*75e0*/  @!P0 IMAD.WIDE.U32 R102, R102, c[0x0][0x198], RZ ;  /* 0x0000660066668a25 */ /* 0x000fe800078e00ff */
[----:B------:R-:W-:Y:S01]  /*75f0*/  @!P0 IMAD R105, R105, c[0x0][0x198], RZ ;  /* 0x0000660069698a24 */ /* 0x000fe200078e02ff */
[-C--:B------:R-:W-:Y:S01]  /*7600*/  @!P0 LEA R149, P3, R102, R230.reuse, 0x6 ;  /* 0x000000e666958211 */ /* 0x080fe200078630ff */
[C---:B------:R-:W-:Y:S02]  /*7610*/  @!P0 IMAD R101, R110.reuse, c[0x0][0x19c], R101 ;  /* 0x000067006e658a24 */ /* 0x040fe400078e0265 */
[----:B------:R-:W-:Y:S04]  /*7620*/  @!P0 IMAD.WIDE.U32 R110, R110, c[0x0][0x198], RZ ;  /* 0x000066006e6e8a25 */ /* 0x000fe800078e00ff */
[----:B------:R-:W-:Y:S01]  /*7630*/  @!P0 IMAD.IADD R2, R103, 0x1, R2 ;  /* 0x0000000167028824 */ /* 0x000fe200078e0202 */
[-C--:B------:R-:W-:Y:S01]  /*7640*/  @!P0 LEA R146, P2, R110, R230.reuse, 0x6 ;  /* 0x000000e66e928211 */ /* 0x080fe200078430ff */
[C---:B------:R-:W-:Y:S02]  /*7650*/  @!P0 IMAD R105, R144.reuse, c[0x0][0x19c], R105 ;  /* 0x0000670090698a24 */ /* 0x040fe400078e0269 */
[----:B------:R-:W-:Y:S01]  /*7660*/  @!P0 IMAD.WIDE.U32 R144, R144, c[0x0][0x198], RZ ;  /* 0x0000660090908a25 */ /* 0x000fe200078e00ff */
[-C--:B------:R-:W-:Y:S03]  /*7670*/  @!P0 LEA.HI.X R148, R102, R229.reuse, R2, 0x6, P3 ;  /* 0x000000e566948211 */ /* 0x080fe600018f3402 */
[----:B------:R-:W-:Y:S02]  /*7680*/  @!P0 IMAD.IADD R101, R111, 0x1, R101 ;  /* 0x000000016f658824 */ /* 0x000fe400078e0265 */
[----:B------:R-:W-:Y:S02]  /*7690*/  @!P0 IMAD R103, R106, c[0x0][0x198], RZ ;  /* 0x000066006a678a24 */ /* 0x000fe400078e02ff */
[----:B------:R-:W-:Y:S01]  /*76a0*/  @!P0 IMAD.IADD R2, R145, 0x1, R105 ;  /* 0x0000000191028824 */ /* 0x000fe200078e0269 */
[-C--:B------:R-:W-:Y:S01]  /*76b0*/  @!P0 LEA.HI.X R147, R110, R229.reuse, R101, 0x6, P2 ;  /* 0x000000e56e938211 */ /* 0x080fe200010f3465 */
[----:B------:R-:W-:Y:S01]  /*76c0*/  @!P0 IMAD R106, R0, c[0x0][0x19c], R103 ;  /* 0x00006700006a8a24 */ /* 0x000fe200078e0267 */
[-C--:B------:R-:W-:Y:S01]  /*76d0*/  @!P0 LEA R109, P2, R144, R230.reuse, 0x6 ;  /* 0x000000e6906d8211 */ /* 0x080fe200078430ff */
[----:B------:R-:W-:Y:S04]  /*76e0*/  @!P0 IMAD.WIDE.U32 R102, R0, c[0x0][0x198], RZ ;  /* 0x0000660000668a25 */ /* 0x000fe800078e00ff */
[----:B------:R-:W-:Y:S01]  /*76f0*/  @!P0 IMAD.MOV.U32 R0, RZ, RZ, c[0x0][0x198] ;  /* 0x00006600ff008624 */ /* 0x000fe200078e00ff */
[----:B------:R-:W-:Y:S01]  /*7700*/  @!P0 LEA R101, P3, R102, R230, 0x6 ;  /* 0x000000e666658211 */ /* 0x000fe200078630ff */
[----:B------:R-:W-:Y:S01]  /*7710*/  @!P0 IMAD.IADD R105, R103, 0x1, R106 ;  /* 0x0000000167698824 */ /* 0x000fe200078e026a */
[----:B------:R-:W-:Y:S01]  /*7720*/  @!P0 LEA.HI.X R106, R144, R229, R2, 0x6, P2 ;  /* 0x000000e5906a8211 */ /* 0x000fe200010f3402 */
[----:B------:R-:W-:Y:S01]  /*7730*/  @!P0 IMAD.MOV.U32 R103, RZ, RZ, c[0x0][0x19c] ;  /* 0x00006700ff678624 */ /* 0x000fe200078e00ff */
[----:B------:R-:W-:Y:S02]  /*7740*/  @!P0 LEA R2, P2, R0, R149, 0x5 ;  /* 0x0000009500028211 */ /* 0x000fe400078428ff */
[----:B------:R-:W-:Y:S01]  /*7750*/  @!P0 LEA.HI.X R111, R102, R229, R105, 0x6, P3 ;  /* 0x000000e5666f8211 */ /* 0x000fe200018f3469 */
[----:B------:R-:W-:Y:S01]  /*7760*/  @!P0 IMAD.MOV.U32 R102, RZ, RZ, c[0x0][0x198] ;  /* 0x00006600ff668624 */ /* 0x000fe200078e00ff */
[----:B------:R-:W-:Y:S01]  /*7770*/  @!P0 LEA.HI.X R110, R0, R148, R103, 0x5, P2 ;  /* 0x00000094006e8211 */ /* 0x000fe200010f2c67 */
[----:B------:R-:W-:Y:S01]  /*7780*/  @!P0 IMAD.MOV.U32 R105, RZ, RZ, c[0x0][0x19c] ;  /* 0x00006700ff698624 */ /* 0x000fe200078e00ff */
[----:B------:R-:W-:Y:S01]  /*7790*/  @!P0 IADD3 R0, P2, R205, R109, RZ ;  /* 0x0000006dcd008210 */ /* 0x000fe20007f5e0ff */
[----:B------:R-:W-:Y:S01]  /*77a0*/  IMAD.MOV.U32 R205, RZ, RZ, c[0x0][0x198] ;  /* 0x00006600ffcd7624 */ /* 0x000fe200078e00ff */
[C---:B------:R-:W-:Y:S01]  /*77b0*/  @!P0 LEA R148, P4, R101.reuse, c[0x0][0x168], 0x1 ;  /* 0x00005a0065948a11 */ /* 0x040fe200078808ff */
[----:B------:R-:W-:Y:S01]  /*77c0*/  @!P0 IMAD.WIDE.U32 R102, R102, 0x30, R146 ;  /* 0x0000003066668825 */ /* 0x000fe200078e0092 */
[----:B------:R-:W-:Y:S02]  /*77d0*/  @!P0 LEA R146, P3, R0, c[0x0][0x168], 0x1 ;  /* 0x00005a0000928a11 */ /* 0x000fe400078608ff */
[----:B------:R-:W-:Y:S01]  /*77e0*/  @!P0 LEA.HI.X R149, R101, c[0x0][0x16c], R111, 0x1, P4 ;  /* 0x00005b0065958a11 */ /* 0x000fe200020f0c6f */
[----:B------:R-:W-:Y:S01]  /*77f0*/  @!P0 IMAD R105, R105, 0x30, RZ ;  /* 0x0000003069698824 */ /* 0x000fe200078e02ff */
[----:B------:R-:W-:Y:S03]  /*7800*/  SHF.L.U64.HI R205, R205, R206, c[0x0][0x19c] ;  /* 0x00006700cdcd7619 */ /* 0x000fe600000102ce */
[----:B------:R-:W-:Y:S01]  /*7810*/  @!PT LDS RZ, [RZ] ;  /* 0x00000000fffff984 */ /* 0x000fe20000000800 */
[----:B------:R-:W-:Y:S01]  /*7820*/  @!PT LDS RZ, [RZ] ;  /* 0x00000000fffff984 */ /* 0x000fe20000000800 */
[----:B------:R-:W-:Y:S01]  /*7830*/  @!PT LDS RZ, [RZ] ;  /* 0x00000000fffff984 */ /* 0x000fe20000000800 */
[----:B------:R1:W-:Y:S02]  /*7840*/  @!P0 LDGSTS.E.BYPASS.LTC128B.128 [R203+0x4000], [R148.64] ;  /* 0x0400000094cb8fae */ /* 0x0003e4000b901d50 */
[----:B------:R-:W-:Y:S01]  /*7850*/  @!P0 IMAD.X R106, R205, 0x1, R106, P2 ;  /* 0x00000001cd6a8824 */ /* 0x000fe200010e066a */
[----:B------:R-:W-:Y:S02]  /*7860*/  @!P0 LEA R144, P2, R2, c[0x0][0x168], 0x1 ;  /* 0x00005a0002908a11 */ /* 0x000fe400078408ff */
[----:B------:R1:W-:Y:S02]  /*7870*/  @P0 STS.128 [R203+0x4800], RZ ;  /* 0x004800ffcb000388 */ /* 0x0003e40000000c00 */
[----:B------:R-:W-:Y:S01]  /*7880*/  @!P0 LEA.HI.X R147, R0, c[0x0][0x16c], R106, 0x1, P3 ;  /* 0x00005b0000938a11 */ /* 0x000fe200018f0c6a */
[----:B------:R-:W-:Y:S01]  /*7890*/  @!P0 IMAD.IADD R0, R105, 0x1, R103 ;  /* 0x0000000169008824 */ /* 0x000fe200078e0267 */
        /* <DEDUP_REMOVED lines=19> */
.L_x_1256:
[----:B------:R-:W-:Y:S04]  /*79d0*/  DEPBAR.LE SB0, 0x0 ;  /* 0x000080000000791a */ /* 0x000fe80000000000 */
[----:B------:R-:W-:Y:S01]  /*79e0*/  BAR.SYNC.DEFER_BLOCKING 0x0 ;  /* 0x0000000000007b1d */ /* 0x000fe20000010000 */
[----:B------:R-:W-:Y:S01]  /*79f0*/  SHF.R.S32.HI R0, RZ, 0x1f, R204 ;  /* 0x0000001fff007819 */ /* 0x000fe200000114cc */
[----:B------:R-:W-:Y:S04]  /*7a00*/  IMAD.WIDE.U32 R6, R204, c[0x0][0x1a0], RZ ;  /* 0x00006800cc067a25 */ /* 0x000fe800078e00ff */
[----:B------:R-:W-:Y:S01]  /*7a10*/  IMAD R0, R0, c[0x0][0x1a0], RZ ;  /* 0x0000680000007a24 */ /* 0x000fe200078e02ff */
[----:B------:R-:W-:Y:S01]  /*7a20*/  LEA R4, P2, R6, R246, 0x6 ;  /* 0x000000f606047211 */ /* 0x000fe200078430ff */
[----:B------:R-:W-:Y:S02]  /*7a30*/  IMAD.MOV.U32 R8, RZ, RZ, c[0x0][0x1a4] ;  /* 0x00006900ff087624 */ /* 0x000fe400078e00ff */
[----:B------:R-:W-:Y:S01]  /*7a40*/  IMAD R0, R204, c[0x0][0x1a4], R0 ;  /* 0x00006900cc007a24 */ /* 0x000fe200078e0200 */
[----:B------:R-:W-:Y:S01]  /*7a50*/  @!P0 LEA R12, P4, R4, c[0x0][0x170], 0x1 ;  /* 0x00005c00040c8a11 */ /* 0x000fe200078808ff */
[----:B------:R-:W-:Y:S02]  /*7a60*/  IMAD.MOV.U32 R14, RZ, RZ, c[0x0][0x1a4] ;  /* 0x00006900ff0e7624 */ /* 0x000fe400078e00ff */
[----:B------:R-:W-:Y:S01]  /*7a70*/  IMAD.IADD R2, R7, 0x1, R0 ;  /* 0x0000000107027824 */ /* 0x000fe200078e0200 */
[-C--:B------:R-:W-:Y:S04]  /*7a80*/  @!P0 LEA R0, P1, R252, R4.reuse, 0x4 ;  /* 0x00000004fc008211 */ /* 0x080fe800078220ff */
[----:B------:R-:W-:Y:S02]  /*7a90*/  LEA.HI.X R5, R6, R249, R2, 0x6, P2 ;  /* 0x000000f906057211 */ /* 0x000fe400010f3402 */
[----:B------:R-:W-:Y:S02]  /*7aa0*/  @!P0 LEA R10, P3, R0, c[0x0][0x170], 0x1 ;  /* 0x00005c00000a8a11 */ /* 0x000fe400078608ff */
[----:B------:R-:W-:Y:S01]  /*7ab0*/  @!P0 LEA.HI.X R13, R4, c[0x0][0x174], R5, 0x1, P4 ;  /* 0x00005d00040d8a11 */ /* 0x000fe200020f0c05 */
[----:B------:R-:W-:Y:S01]  /*7ac0*/  @P0 STS.128 [R203+0x6000], RZ ;  /* 0x006000ffcb000388 */ /* 0x000fe20000000c00 */
[-C--:B------:R-:W-:Y:S02]  /*7ad0*/  @!P0 LEA.HI.X R6, R252, R5.reuse, R8, 0x4, P1 ;  /* 0x00000005fc068211 */ /* 0x080fe400008f2408 */
[C---:B------:R-:W-:Y:S02]  /*7ae0*/  @!P0 LEA R2, P2, R251.reuse, R4, 0x5 ;  /* 0x00000004fb028211 */ /* 0x040fe400078428ff */
        /* <DEDUP_REMOVED lines=30> */
[----:B------:R-:W3:Y:S07]  /*7cd0*/  LDSM.16.M88.4 R16, [R188+0x4000] ;  /* 0x00400000bc10783b */ /* 0x000eee0000000200 */
[----:B------:R-:W2:Y:S07]  /*7ce0*/  LDSM.16.M88.4 R60, [R195+0x2000] ;  /* 0x00200000c33c783b */ /* 0x000eae0000000200 */
[----:B------:R-:W4:Y:S07]  /*7cf0*/  LDSM.16.M88.4 R32, [R188+0x4800] ;  /* 0x00480000bc20783b */ /* 0x000f2e0000000200 */
[----:B------:R-:W0:Y:S07]  /*7d00*/  LDGDEPBAR ;  /* 0x00000000000079af */ /* 0x000e2e0000000000 */
[----:B------:R-:W5:Y:S07]  /*7d10*/  LDSM.16.M88.4 R48, [R188+0x5000] ;  /* 0x00500000bc30783b */ /* 0x000f6e0000000200 */
[----:B------:R-:W5:Y:S01]  /*7d20*/  LDSM.16.M88.4 R144, [R188+0x5800] ;  /* 0x00580000bc90783b */ /* 0x000f620000000200 */
[-C--:B---3--:R-:W-:Y:S06]  /*7d30*/  HMMA.16816.F32.BF16 R4, R64, R16.reuse, RZ ;  /* 0x000000104004723c */ /* 0x088fec00000418ff */
[----:B------:R-:W-:Y:S02]  /*7d40*/  LDSM.16.M88.4 R148, [R198] ;  /* 0x00000000c694783b */ /* 0x000fe40000000200 */
[C---:B--2---:R-:W-:Y:S05]  /*7d50*/  HMMA.16816.F32.BF16 R8, R60.reuse, R16, RZ ;  /* 0x000000103c08723c */ /* 0x044fea00000418ff */
[----:B------:R-:W2:Y:S03]  /*7d60*/  LDSM.16.M88.4 R152, [R194+0x4000] ;  /* 0x00400000c298783b */ /* 0x000ea60000000200 */
[-C--:B-1----:R-:W-:Y:S04]  /*7d70*/  HMMA.16816.F32.BF16 R12, R60, R18.reuse, RZ ;  /* 0x000000123c0c723c */ /* 0x082fe800000418ff */
[----:B------:R-:W1:Y:S04]  /*7d80*/  LDSM.16.M88.4 R156, [R198+0x2000] ;  /* 0x00200000c69c783b */ /* 0x000e680000000200 */
[C---:B------:R-:W-:Y:S03]  /*7d90*/  HMMA.16816.F32.BF16 R16, R64.reuse, R18, RZ ;  /* 0x000000124010723c */ /* 0x040fe600000418ff */
[----:B------:R-:W3:Y:S05]  /*7da0*/  LDSM.16.M88.4 R160, [R194+0x4800] ;  /* 0x00480000c2a0783b */ /* 0x000eea0000000200 */
[-C--:B----4-:R-:W-:Y:S02]  /*7db0*/  HMMA.16816.F32.BF16 R20, R64, R32.reuse, RZ ;  /* 0x000000204014723c */ /* 0x090fe400000418ff */
[----:B------:R-:W4:Y:S06]  /*7dc0*/  LDSM.16.M88.4 R164, [R194+0x5000] ;  /* 0x00500000c2a4783b */ /* 0x000f2c0000000200 */
[C---:B------:R-:W-:Y:S01]  /*7dd0*/  HMMA.16816.F32.BF16 R24, R60.reuse, R32, RZ ;  /* 0x000000203c18723c */ /* 0x040fe200000418ff */
[----:B------:R-:W1:Y:S07]  /*7de0*/  LDSM.16.M88.4 R168, [R194+0x5800] ;  /* 0x00580000c2a8783b */ /* 0x000e6e0000000200 */
[-C--:B------:R-:W-:Y:S01]  /*7df0*/  HMMA.16816.F32.BF16 R28, R60, R34.reuse, RZ ;  /* 0x000000223c1c723c */ /* 0x080fe200000418ff */
[----:B------:R-:W-:Y:S07]  /*7e00*/  LDSM.16.M88.4 R172, [R196+0x2000] ;  /* 0x00200000c4ac783b */ /* 0x000fee0000000200 */
[C---:B------:R-:W-:Y:S01]  /*7e10*/  HMMA.16816.F32.BF16 R32, R64.reuse, R34, RZ ;  /* 0x000000224020723c */ /* 0x040fe200000418ff */
[----:B------:R-:W-:Y:S07]  /*7e20*/  LDSM.16.M88.4 R176, [R197+0x2000] ;  /* 0x00200000c5b0783b */ /* 0x000fee0000000200 */
[-C--:B-----5:R-:W-:Y:S01]  /*7e30*/  HMMA.16816.F32.BF16 R36, R64, R48.reuse, RZ ;  /* 0x000000304024723c */ /* 0x0a0fe200000418ff */
[----:B------:R-:W-:Y:S07]  /*7e40*/  LDSM.16.M88.4 R180, [R193+0x800] ;  /* 0x00080000c1b4783b */ /* 0x000fee0000000200 */
[C---:B------:R-:W-:Y:S01]  /*7e50*/  HMMA.16816.F32.BF16 R40, R60.reuse, R48, RZ ;  /* 0x000000303c28723c */ /* 0x040fe200000418ff */
[----:B------:R-:W-:Y:S07]  /*7e60*/  LDSM.16.M88.4 R184, [R193+0x1000] ;  /* 0x00100000c1b8783b */ /* 0x000fee0000000200 */
[-C--:B------:R-:W-:Y:S08]  /*7e70*/  HMMA.16816.F32.BF16 R44, R60, R50.reuse, RZ ;  /* 0x000000323c2c723c */ /* 0x080ff000000418ff */
[C---:B------:R-:W-:Y:S08]  /*7e80*/  HMMA.16816.F32.BF16 R48, R64.reuse, R50, RZ ;  /* 0x000000324030723c */ /* 0x040ff000000418ff */
[-C--:B------:R-:W-:Y:S08]  /*7e90*/  HMMA.16816.F32.BF16 R52, R64, R144.reuse, RZ ;  /* 0x000000904034723c */ /* 0x080ff000000418ff */
[C---:B------:R-:W-:Y:S08]  /*7ea0*/  HMMA.16816.F32.BF16 R56, R60.reuse, R144, RZ ;  /* 0x000000903c38723c */ /* 0x040ff000000418ff */
[-C--:B------:R-:W-:Y:S08]  /*7eb0*/  HMMA.16816.F32.BF16 R60, R60, R146.reuse, RZ ;  /* 0x000000923c3c723c */ /* 0x080ff000000418ff */
[----:B------:R-:W-:Y:S01]  /*7ec0*/  HMMA.16816.F32.BF16 R64, R64, R146, RZ ;  /* 0x000000924040723c */ /* 0x000fe200000418ff */
[----:B------:R-:W-:Y:S07]  /*7ed0*/  LDSM.16.M88.4 R144, [R196] ;  /* 0x00000000c490783b */ /* 0x000fee0000000200 */
[-C--:B--2---:R-:W-:Y:S08]  /*7ee0*/  HMMA.16816.F32.BF16 R4, R148, R152.reuse, R4 ;  /* 0x000000989404723c */ /* 0x084ff00000041804 */
[C---:B-1----:R-:W-:Y:S08]  /*7ef0*/  HMMA.16816.F32.BF16 R8, R156.reuse, R152, R8 ;  /* 0x000000989c08723c */ /* 0x042ff00000041808 */
        /* <DEDUP_REMOVED lines=56> */
.L_x_1257:
[----:B------:R-:W-:Y:S02]  /*8280*/  IMAD R2, R204, -0x40, R219 ;  /* 0xffffffc0cc027824 */ /* 0x000fe400078e02db */
[----:B------:R-:W-:Y:S03]  /*8290*/  IMAD.MOV.U32 R109, RZ, RZ, -0x40 ;  /* 0xffffffc0ff6d7424 */ /* 0x000fe600078e00ff */
[----:B------:R-:W-:Y:S02]  /*82a0*/  IADD3 R0, R2, -0x1, RZ ;  /* 0xffffffff02007810 */ /* 0x000fe40007ffe0ff */
[----:B------:R-:W-:Y:S02]  /*82b0*/  IABS R101, R2 ;  /* 0x0000000200657213 */ /* 0x000fe40000000000 */
[----:B------:R-:W-:Y:S02]  /*82c0*/  ISETP.GE.AND P2, PT, R0, RZ, PT ;  /* 0x000000ff0000720c */ /* 0x000fe40003f46270 */
[----:B------:R2:W3:Y:S01]  /*82d0*/  I2F R173, R101 ;  /* 0x0000006500ad7306 */ /* 0x0004e20000201400 */
[C---:B------:R-:W-:Y:S02]  /*82e0*/  IADD3 R103, R2.reuse, -0x9, RZ ;  /* 0xfffffff702677810 */ /* 0x040fe40007ffe0ff */
[C---:B------:R-:W-:Y:S02]  /*82f0*/  IADD3 R102, R2.reuse, -0x8, RZ ;  /* 0xfffffff802667810 */ /* 0x040fe40007ffe0ff */
[----:B------:R-:W-:Y:S02]  /*8300*/  IADD3 R105, R2, -0x28, RZ ;  /* 0xffffffd802697810 */ /* 0x000fe40007ffe0ff */
[----:B------:R-:W-:Y:S02]  /*8310*/  ISETP.GE.AND P3, PT, R102, RZ, PT ;  /* 0x000000ff6600720c */ /* 0x000fe40003f66270 */
[C---:B------:R-:W-:Y:S02]  /*8320*/  IADD3 R106, R2.reuse, -0x31, RZ ;  /* 0xffffffcf026a7810 */ /* 0x040fe40007ffe0ff */
[C---:B------:R-:W-:Y:S02]  /*8330*/  @!P2 IADD3 R0, -R2.reuse, 0x1, RZ ;  /* 0x000000010200a810 */ /* 0x040fe40007ffe1ff */
[----:B------:R-:W-:Y:S02]  /*8340*/  ISETP.GE.AND P2, PT, R103, RZ, PT ;  /* 0x000000ff6700720c */ /* 0x000fe40003f46270 */
[----:B------:R4:W5:Y:S01]  /*8350*/  I2F R152, R0 ;  /* 0x0000000000987306 */ /* 0x0009620000201400 */
[C---:B-1----:R-:W-:Y:S02]  /*8360*/  IADD3 R111, R2.reuse, 0x1f, RZ ;  /* 0x0000001f026f7810 */ /* 0x042fe40007ffe0ff */
[C---:B------:R-:W-:Y:S02]  /*8370*/  IADD3 R110, R2.reuse, 0x18, RZ ;  /* 0x00000018026e7810 */ /* 0x040fe40007ffe0ff */
[C---:B------:R-:W-:Y:S02]  /*8380*/  @!P3 IADD3 R102, -R2.reuse, 0x8, RZ ;  /* 0x000000080266b810 */ /* 0x040fe40007ffe1ff */
[C---:B--2---:R-:W-:Y:S03]  /*8390*/  IADD3 R101, R2.reuse, -0x10, RZ ;  /* 0xfffffff002657810 */ /* 0x044fe60007ffe0ff */
[----:B------:R1:W2:Y:S01]  /*83a0*/  I2F R151, R102 ;  /* 0x0000006600977306 */ /* 0x0002a20000201400 */
[C---:B------:R-:W-:Y:S02]  /*83b0*/  @!P2 IADD3 R103, -R2.reuse, 0x9, RZ ;  /* 0x000000090267a810 */ /* 0x040fe40007ffe1ff */
[----:B------:R-:W-:Y:S07]  /*83c0*/  ISETP.GE.AND P3, PT, R101, RZ, PT ;  /* 0x000000ff6500720c */ /* 0x000fee0003f66270 */
[----:B------:R2:W-:Y:S01]  /*83d0*/  I2F R150, R103 ;  /* 0x0000006700967306 */ /* 0x0005e20000201400 */
[C---:B----4-:R-:W-:Y:S05]  /*83e0*/  IADD3 R0, R2.reuse, -0x11, RZ ;  /* 0xffffffef02007810 */ /* 0x050fea0007ffe0ff */
[----:B------:R-:W-:Y:S02]  /*83f0*/  @!P3 IADD3 R101, -R2, 0x10, RZ ;  /* 0x000000100265b810 */ /* 0x000fe40007ffe1ff */
[----:B------:R-:W-:Y:S02]  /*8400*/  ISETP.GE.AND P2, PT, R0, RZ, PT ;  /* 0x000000ff0000720c */ /* 0x000fe40003f46270 */
[----:B------:R4:W-:Y:S01]  /*8410*/  I2F R148, R101 ;  /* 0x0000006500947306 */ /* 0x0009e20000201400 */
[C---:B-1----:R-:W-:Y:S10]  /*8420*/  IADD3 R102, R2.reuse, -0x19, RZ ;  /* 0xffffffe702667810 */ /* 0x042ff40007ffe0ff */
[----:B------:R-:W-:Y:S02]  /*8430*/  @!P2 IADD3 R0, -R2, 0x11, RZ ;  /* 0x000000110200a810 */ /* 0x000fe40007ffe1ff */
[----:B------:R-:W-:Y:S02]  /*8440*/  ISETP.GE.AND P2, PT, R102, RZ, PT ;  /* 0x000000ff6600720c */ /* 0x000fe40003f46270 */
[----:B------:R1:W-:Y:S01]  /*8450*/  I2F R147, R0 ;  /* 0x0000000000937306 */ /* 0x0003e20000201400 */
[C---:B--2---:R-:W-:Y:S04]  /*8460*/  IADD3 R103, R2.reuse, -0x18, RZ ;  /* 0xffffffe802677810 */ /* 0x044fe80007ffe0ff */
[----:B------:R-:W-:Y:S02]  /*8470*/  ISETP.GE.AND P3, PT, R103, RZ, PT ;  /* 0x000000ff6700720c */ /* 0x000fe40003f66270 */
[C---:B----4-:R-:W-:Y:S04]  /*8480*/  IADD3 R101, R2.reuse, -0x20, RZ ;  /* 0xffffffe002657810 */ /* 0x050fe80007ffe0ff */
[C---:B------:R-:W-:Y:S02]  /*8490*/  @!P2 IADD3 R102, -R2.reuse, 0x19, RZ ;  /* 0x000000190266a810 */ /* 0x040fe40007ffe1ff */
[----:B------:R-:W-:Y:S02]  /*84a0*/  ISETP.GE.AND P4, PT, R101, RZ, PT ;  /* 0x000000ff6500720c */ /* 0x000fe40003f86270 */
[----:B------:R2:W-:Y:S01]  /*84b0*/  I2F R145, R102 ;  /* 0x0000006600917306 */ /* 0x0005e20000201400 */
[----:B------:R-:W-:Y:S02]  /*84c0*/  ISETP.GE.AND P2, PT, R105, RZ, PT ;  /* 0x000000ff6900720c */ /* 0x000fe40003f46270 */
[C---:B------:R-:W-:Y:S02]  /*84d0*/  @!P3 IADD3 R103, -R2.reuse, 0x18, RZ ;  /* 0x000000180267b810 */ /* 0x040fe40007ffe1ff */
[C---:B-1----:R-:W-:Y:S05]  /*84e0*/  IADD3 R0, R2.reuse, -0x21, RZ ;  /* 0xffffffdf02007810 */ /* 0x042fea0007ffe0ff */
[----:B------:R1:W4:Y:S01]  /*84f0*/  I2F R146, R103 ;  /* 0x0000006700927306 */ /* 0x0003220000201400 */
[----:B------:R-:W-:Y:S02]  /*8500*/  @!P4 IADD3 R101, -R2, 0x20, RZ ;  /* 0x000000200265c810 */ /* 0x000fe40007ffe1ff */
[----:B------:R-:W-:Y:S02]  /*8510*/  ISETP.GE.AND P3, PT, R0, RZ, PT ;  /* 0x000000ff0000720c */ /* 0x000fe40003f66270 */
[----:B------:R-:W-:Y:S02]  /*8520*/  @!P2 IADD3 R105, -R2, 0x28, RZ ;  /* 0x000000280269a810 */ /* 0x000fe40007ffe1ff */
[----:B------:R-:W-:Y:S03]  /*8530*/  ISETP.GE.AND P4, PT, R110, RZ, PT ;  /* 0x000000ff6e00720c */ /* 0x000fe60003f86270 */
[----:B------:R3:W3:Y:S01]  /*8540*/  I2F R144, R101 ;  /* 0x0000006500907306 */ /* 0x0006e20000201400 */
[C---:B--2---:R-:W-:Y:S05]  /*8550*/  IADD3 R102, R2.reuse, 0x8, RZ ;  /* 0x0000000802667810 */ /* 0x044fea0007ffe0ff */
[----:B------:R-:W-:Y:S02]  /*8560*/  @!P3 IADD3 R0, -R2, 0x21, RZ ;  /* 0x000000210200b810 */ /* 0x000fe40007ffe1ff */
[----:B------:R-:W-:Y:S02]  /*8570*/  ISETP.GE.AND P6, PT, R102, RZ, PT ;  /* 0x000000ff6600720c */ /* 0x000fe40003fc6270 */
[----:B------:R2:W2:Y:S01]  /*8580*/  I2F R149, R0 ;  /* 0x0000000000957306 */ /* 0x0004a20000201400 */
[C---:B-1----:R-:W-:Y:S04]  /*8590*/  IADD3 R103, R2.reuse, -0x38, RZ ;  /* 0xffffffc802677810 */ /* 0x042fe80007ffe0ff */
[----:B------:R-:W-:Y:S05]  /*85a0*/  ISETP.GE.AND P2, PT, R103, RZ, PT ;  /* 0x000000ff6700720c */ /* 0x000fea0003f46270 */
[----:B------:R1:W1:Y:S01]  /*85b0*/  I2F R153, R105 ;  /* 0x0000006900997306 */ /* 0x0002620000201400 */
[C---:B---3--:R-:W-:Y:S04]  /*85c0*/  IADD3 R101, -R2.reuse, -0x8, RZ ;  /* 0xfffffff802657810 */ /* 0x048fe80007ffe1ff */
[----:B------:R-:W-:Y:S03]  /*85d0*/  SEL R101, R101, R102, !P6 ;  /* 0x0000006665657207 */ /* 0x000fe60007000000 */
[C---:B------:R-:W-:Y:S02]  /*85e0*/  @!P2 IADD3 R103, -R2.reuse, 0x38, RZ ;  /* 0x000000380267a810 */ /* 0x040fe40007ffe1ff */
[----:B------:R3:W-:Y:S01]  /*85f0*/  I2F R171, R101 ;  /* 0x0000006500ab7306 */ /* 0x0007e20000201400 */
[----:B--2---:R-:W-:Y:S04]  /*8600*/  IADD3 R0, R2, -0x29, RZ ;  /* 0xffffffd702007810 */ /* 0x004fe80007ffe0ff */
[----:B------:R-:W-:Y:S05]  /*8610*/  ISETP.GE.AND P3, PT, R0, RZ, PT ;  /* 0x000000ff0000720c */ /* 0x000fea0003f66270 */
[----:B------:R-:W-:Y:S01]  /*8620*/  I2F R172, R103 ;  /* 0x0000006700ac7306 */ /* 0x000fe20000201400 */
[C---:B-1----:R-:W-:Y:S07]  /*8630*/  IADD3 R105, R2.reuse, -0x30, RZ ;  /* 0xffffffd002697810 */ /* 0x042fee0007ffe0ff */
[C---:B------:R-:W-:Y:S02]  /*8640*/  @!P3 IADD3 R0, -R2.reuse, 0x29, RZ ;  /* 0x000000290200b810 */ /* 0x040fe40007ffe1ff */
[----:B------:R-:W-:Y:S02]  /*8650*/  ISETP.GE.AND P3, PT, R105, RZ, PT ;  /* 0x000000ff6900720c */ /* 0x000fe40003f66270 */
[----:B------:R1:W2:Y:S01]  /*8660*/  I2F R156, R0 ;  /* 0x00000000009c7306 */ /* 0x0002a20000201400 */
[C---:B---3--:R-:W-:Y:S04]  /*8670*/  IADD3 R101, R2.reuse, 0x7, RZ ;  /* 0x0000000702657810 */ /* 0x048fe80007ffe0ff */
[----:B------:R-:W-:Y:S06]  /*8680*/  ISETP.GE.AND P5, PT, R101, RZ, PT ;  /* 0x000000ff6500720c */ /* 0x000fec0003fa6270 */
[----:B------:R-:W-:Y:S02]  /*8690*/  @!P3 IADD3 R105, -R2, 0x30, RZ ;  /* 0x000000300269b810 */ /* 0x000fe40007ffe1ff */
[----:B------:R-:W-:Y:S02]  /*86a0*/  ISETP.GE.AND P3, PT, R106, RZ, PT ;  /* 0x000000ff6a00720c */ /* 0x000fe40003f66270 */
[----:B------:R-:W3:Y:S01]  /*86b0*/  I2F R155, R105 ;  /* 0x00000069009b7306 */ /* 0x000ee20000201400 */
[C---:B-1----:R-:W-:Y:S10]  /*86c0*/  IADD3 R0, -R2.reuse, -0x7, RZ ;  /* 0xfffffff902007810 */ /* 0x042ff40007ffe1ff */
[----:B------:R-:W-:Y:S02]  /*86d0*/  @!P3 IADD3 R106, -R2, 0x31, RZ ;  /* 0x00000031026ab810 */ /* 0x000fe40007ffe1ff */
[----:B------:R-:W-:Y:S02]  /*86e0*/  SEL R103, R0, R101, !P5 ;  /* 0x0000006500677207 */ /* 0x000fe40006800000 */
[----:B------:R1:W-:Y:S01]  /*86f0*/  I2F R154, R106 ;  /* 0x0000006a009a7306 */ /* 0x0003e20000201400 */
[----:B------:R-:W-:Y:S04]  /*8700*/  IADD3 R0, R2, -0x39, RZ ;  /* 0xffffffc702007810 */ /* 0x000fe80007ffe0ff */
[----:B------:R-:W-:Y:S05]  /*8710*/  ISETP.GE.AND P2, PT, R0, RZ, PT ;  /* 0x000000ff0000720c */ /* 0x000fea0003f46270 */
[----:B------:R2:W-:Y:S08]  /*8720*/  I2F R169, R103 ;  /* 0x0000006700a97306 */ /* 0x0005f00000201400 */
[C---:B------:R-:W-:Y:S04]  /*8730*/  @!P2 IADD3 R0, -R2.reuse, 0x39, RZ ;  /* 0x000000390200a810 */ /* 0x040fe80007ffe1ff */
[----:B------:R3:W-:Y:S01]  /*8740*/  I2F R170, R0 ;  /* 0x0000000000aa7306 */ /* 0x0007e20000201400 */
[C---:B-1----:R-:W-:Y:S02]  /*8750*/  IADD3 R106, R2.reuse, 0x2f, RZ ;  /* 0x0000002f026a7810 */ /* 0x042fe40007ffe0ff */
[----:B--2---:R-:W-:Y:S04]  /*8760*/  IADD3 R103, R2, 0x3f, RZ ;  /* 0x0000003f02677810 */ /* 0x004fe80007ffe0ff */
[----:B------:R-:W-:Y:S01]  /*8770*/  ISETP.GE.AND P2, PT, R103, RZ, PT ;  /* 0x000000ff6700720c */ /* 0x000fe20003f46270 */
[----:B---3--:R-:W-:Y:S01]  /*8780*/  IMAD R0, R204, R109, 0x40 ;  /* 0x00000040cc007424 */ /* 0x008fe200078e026d */
[----:B------:R-:W-:Y:S01]  /*8790*/  IADD3 R109, R2, 0x37, RZ ;  /* 0x00000037026d7810 */ /* 0x000fe20007ffe0ff */
[-C--:B------:R-:W-:Y:S02]  /*87a0*/  FFMA.FTZ R4, R173, -R100.reuse, R4 ;  /* 0x80000064ad047223 */ /* 0x080fe40000010004 */
[----:B------:R-:W-:Y:S02]  /*87b0*/  IMAD.IADD R0, R219, 0x1, R0 ;  /* 0x00000001db007824 */ /* 0x000fe400078e0200 */
[-C--:B-----5:R-:W-:Y:S02]  /*87c0*/  FFMA.FTZ R5, R152, -R100.reuse, R5 ;  /* 0x8000006498057223 */ /* 0x0a0fe40000010005 */
[-C--:B------:R-:W-:Y:S04]  /*87d0*/  FFMA.FTZ R16, R151, -R100.reuse, R16 ;  /* 0x8000006497107223 */ /* 0x080fe80000010010 */
[----:B------:R-:W-:Y:S01]  /*87e0*/  @!P2 IADD3 R103, -R0, 0x1, RZ ;  /* 0x000000010067a810 */ /* 0x000fe20007ffe1ff */
[----:B----4-:R-:W-:Y:S01]  /*87f0*/  FFMA.FTZ R32, R146, -R100, R32 ;  /* 0x8000006492207223 */ /* 0x010fe20000010020 */
[----:B------:R-:W-:Y:S01]  /*8800*/  IABS R105, R0 ;  /* 0x0000000000697213 */ /* 0x000fe20000000000 */
[-C--:B------:R-:W-:Y:S01]  /*8810*/  FFMA.FTZ R33, R145, -R100.reuse, R33 ;  /* 0x8000006491217223 */ /* 0x080fe20000010021 */
[----:B------:R1:W-:Y:S01]  /*8820*/  I2F R158, R103 ;  /* 0x00000067009e7306 */ /* 0x0003e20000201400 */
[----:B------:R-:W-:Y:S01]  /*8830*/  ISETP.GE.AND P2, PT, R109, RZ, PT ;  /* 0x000000ff6d00720c */ /* 0x000fe20003f46270 */
[-C--:B------:R-:W-:Y:S01]  /*8840*/  FFMA.FTZ R17, R150, -R100.reuse, R17 ;  /* 0x8000006496117223 */ /* 0x080fe20000010011 */
[----:B------:R-:W-:Y:S01]  /*8850*/  @!P4 IADD3 R110, -R0, 0x28, RZ ;  /* 0x00000028006ec810 */ /* 0x000fe20007ffe1ff */
[----:B------:R-:W-:Y:S01]  /*8860*/  IMAD.MOV.U32 R157, RZ, RZ, R105 ;  /* 0x000000ffff9d7224 */ /* 0x000fe200078e0069 */
[----:B------:R-:W-:Y:S01]  /*8870*/  IADD3 R105, R2, 0x38, RZ ;  /* 0x0000003802697810 */ /* 0x000fe20007ffe0ff */
[-C--:B------:R-:W-:Y:S01]  /*8880*/  FFMA.FTZ R36, R144, -R100.reuse, R36 ;  /* 0x8000006490247223 */ /* 0x080fe20000010024 */
[----:B------:R-:W-:Y:S01]  /*8890*/  @!P6 IADD3 R102, -R0, 0x38, RZ ;  /* 0x000000380066e810 */ /* 0x000fe20007ffe1ff */
[-C--:B------:R-:W-:Y:S01]  /*88a0*/  FFMA.FTZ R38, R146, -R100.reuse, R38 ;  /* 0x8000006492267223 */ /* 0x080fe20000010026 */
[----:B------:R-:W-:Y:S01]  /*88b0*/  ISETP.GE.AND P3, PT, R105, RZ, PT ;  /* 0x000000ff6900720c */ /* 0x000fe20003f66270 */
[----:B------:R-:W2:Y:S01]  /*88c0*/  I2F R163, R110 ;  /* 0x0000006e00a37306 */ /* 0x000ea20000201400 */
[-C--:B------:R-:W-:Y:S01]  /*88d0*/  FFMA.FTZ R20, R148, -R100.reuse, R20 ;  /* 0x8000006494147223 */ /* 0x080fe20000010014 */
[C---:B------:R-:W-:Y:S01]  /*88e0*/  @!P5 IADD3 R101, -R0.reuse, 0x39, RZ ;  /* 0x000000390065d810 */ /* 0x040fe20007ffe1ff */
[-C--:B------:R-:W-:Y:S01]  /*88f0*/  FFMA.FTZ R21, R147, -R100.reuse, R21 ;  /* 0x8000006493157223 */ /* 0x080fe20000010015 */
[----:B------:R-:W-:Y:S01]  /*8900*/  @!P2 IADD3 R109, -R0, 0x9, RZ ;  /* 0x00000009006da810 */ /* 0x000fe20007ffe1ff */
[-C--:B------:R-:W-:Y:S01]  /*8910*/  FFMA.FTZ R39, R145, -R100.reuse, R39 ;  /* 0x8000006491277223 */ /* 0x080fe20000010027 */
[----:B------:R-:W-:Y:S01]  /*8920*/  ISETP.GE.AND P2, PT, R106, RZ, PT ;  /* 0x000000ff6a00720c */ /* 0x000fe20003f46270 */
[-C--:B------:R-:W-:Y:S02]  /*8930*/  FFMA.FTZ R50, R144, -R100.reuse, R50 ;  /* 0x8000006490327223 */ /* 0x080fe40000010032 */
[-C--:B------:R-:W-:Y:S01]  /*8940*/  FFMA.FTZ R35, R147, -R100.reuse, R35 ;  /* 0x8000006493237223 */ /* 0x080fe20000010023 */
[----:B------:R3:W4:Y:S01]  /*8950*/  I2F R162, R109 ;  /* 0x0000006d00a27306 */ /* 0x0007220000201400 */
[-C--:B------:R-:W-:Y:S01]  /*8960*/  FFMA.FTZ R51, R149, -R100.reuse, R51 ;  /* 0x8000006495337223 */ /* 0x080fe20000010033 */
[----:B------:R-:W-:Y:S01]  /*8970*/  @!P3 IADD3 R105, -R0, 0x8, RZ ;  /* 0x000000080069b810 */ /* 0x000fe20007ffe1ff */
[-C--:B------:R-:W-:Y:S01]  /*8980*/  FFMA.FTZ R48, R153, -R100.reuse, R48 ;  /* 0x8000006499307223 */ /* 0x080fe20000010030 */
[----:B-1----:R-:W-:Y:S01]  /*8990*/  IADD3 R103, R2, 0x30, RZ ;  /* 0x0000003002677810 */ /* 0x002fe20007ffe0ff */
[-C--:B------:R-:W-:Y:S02]  /*89a0*/  FFMA.FTZ R49, R156, -R100.reuse, R49 ;  /* 0x800000649c317223 */ /* 0x080fe40000010031 */
[-C--:B------:R-:W-:Y:S01]  /*89b0*/  FFMA.FTZ R52, R155, -R100.reuse, R52 ;  /* 0x800000649b347223 */ /* 0x080fe20000010034 */
[----:B------:R-:W-:Y:S01]  /*89c0*/  ISETP.GE.AND P3, PT, R103, RZ, PT ;  /* 0x000000ff6700720c */ /* 0x000fe20003f66270 */
[-C--:B------:R-:W-:Y:S01]  /*89d0*/  FFMA.FTZ R64, R172, -R100.reuse, R64 ;  /* 0x80000064ac407223 */ /* 0x080fe20000010040 */
[----:B------:R1:W5:Y:S01]  /*89e0*/  I2F R159, R105 ;  /* 0x00000069009f7306 */ /* 0x0003620000201400 */
[----:B------:R-:W-:Y:S01]  /*89f0*/  @!P2 IADD3 R106, -R0, 0x11, RZ ;  /* 0x00000011006aa810 */ /* 0x000fe20007ffe1ff */
[-C--:B------:R-:W-:Y:S02]  /*8a00*/  FFMA.FTZ R34, R148, -R100.reuse, R34 ;  /* 0x8000006494227223 */ /* 0x080fe40000010022 */
[CC--:B--2---:R-:W-:Y:S02]  /*8a10*/  FFMA.FTZ R44, R163.reuse, -R100.reuse, R44 ;  /* 0x80000064a32c7223 */ /* 0x0c4fe4000001002c */
[-C--:B------:R-:W-:Y:S02]  /*8a20*/  FFMA.FTZ R58, R163, -R100.reuse, R58 ;  /* 0x80000064a33a7223 */ /* 0x080fe4000001003a */
[-C--:B------:R-:W-:Y:S02]  /*8a30*/  FFMA.FTZ R37, R149, -R100.reuse, R37 ;  /* 0x8000006495257223 */ /* 0x080fe40000010025 */
[----:B------:R-:W2:Y:S01]  /*8a40*/  I2F R165, R106 ;  /* 0x0000006a00a57306 */ /* 0x000ea20000201400 */
[----:B------:R-:W-:Y:S01]  /*8a50*/  @!P3 IADD3 R103, -R0, 0x10, RZ ;  /* 0x000000100067b810 */ /* 0x000fe20007ffe1ff */
[-C--:B------:R-:W-:Y:S01]  /*8a60*/  FFMA.FTZ R6, R171, -R100.reuse, R6 ;  /* 0x80000064ab067223 */ /* 0x080fe20000010006 */
[----:B---3--:R-:W-:Y:S01]  /*8a70*/  IADD3 R109, R2, 0x28, RZ ;  /* 0x00000028026d7810 */ /* 0x008fe20007ffe0ff */
[CC--:B----4-:R-:W-:Y:S02]  /*8a80*/  FFMA.FTZ R13, R162.reuse, -R100.reuse, R13 ;  /* 0x80000064a20d7223 */ /* 0x0d0fe4000001000d */
[-C--:B------:R-:W-:Y:S01]  /*8a90*/  FFMA.FTZ R27, R162, -R100.reuse, R27 ;  /* 0x80000064a21b7223 */ /* 0x080fe2000001001b */
[----:B------:R-:W-:Y:S01]  /*8aa0*/  ISETP.GE.AND P3, PT, R109, RZ, PT ;  /* 0x000000ff6d00720c */ /* 0x000fe20003f66270 */
[-C--:B------:R-:W-:Y:S02]  /*8ab0*/  FFMA.FTZ R53, R154, -R100.reuse, R53 ;  /* 0x800000649a357223 */ /* 0x080fe40000010035 */
[----:B------:R-:W3:Y:S01]  /*8ac0*/  I2F R161, R103 ;  /* 0x0000006700a17306 */ /* 0x000ee20000201400 */
[-C--:B------:R-:W-:Y:S02]  /*8ad0*/  FFMA.FTZ R7, R169, -R100.reuse, R7 ;  /* 0x80000064a9077223 */ /* 0x080fe40000010007 */
[-C--:B------:R-:W-:Y:S01]  /*8ae0*/  FFMA.FTZ R65, R170, -R100.reuse, R65 ;  /* 0x80000064aa417223 */ /* 0x080fe20000010041 */
[----:B-1----:R-:W-:Y:S01]  /*8af0*/  IADD3 R105, R2, 0x27, RZ ;  /* 0x0000002702697810 */ /* 0x002fe20007ffe0ff */
[-C--:B------:R-:W-:Y:S02]  /*8b00*/  FFMA.FTZ R9, R158, -R100.reuse, R9 ;  /* 0x800000649e097223 */ /* 0x080fe40000010009 */
[-C--:B-----5:R-:W-:Y:S01]  /*8b10*/  FFMA.FTZ R12, R159, -R100.reuse, R12 ;  /* 0x800000649f0c7223 */ /* 0x0a0fe2000001000c */
[----:B------:R-:W-:Y:S01]  /*8b20*/  ISETP.GE.AND P2, PT, R105, RZ, PT ;  /* 0x000000ff6900720c */ /* 0x000fe20003f46270 */
[-C--:B------:R-:W-:Y:S01]  /*8b30*/  FFMA.FTZ R23, R150, -R100.reuse, R23 ;  /* 0x8000006496177223 */ /* 0x080fe20000010017 */
[----:B------:R-:W1:Y:S01]  /*8b40*/  I2F R157, R157 ;  /* 0x0000009d009d7306 */ /* 0x000e620000201400 */
[----:B------:R-:W-:Y:S01]  /*8b50*/  @!P3 IADD3 R109, -R0, 0x18, RZ ;  /* 0x00000018006db810 */ /* 0x000fe20007ffe1ff */
[-C--:B------:R-:W-:Y:S02]  /*8b60*/  FFMA.FTZ R54, R153, -R100.reuse, R54 ;  /* 0x8000006499367223 */ /* 0x080fe40000010036 */
[-C--:B--2---:R-:W-:Y:S01]  /*8b70*/  FFMA.FTZ R25, R165, -R100.reuse, R25 ;  /* 0x80000064a5197223 */ /* 0x084fe20000010019 */
[----:B------:R-:W-:Y:S01]  /*8b80*/  IADD3 R106, R2, 0x10, RZ ;  /* 0x00000010026a7810 */ /* 0x000fe20007ffe0ff */
[-C--:B------:R-:W-:Y:S02]  /*8b90*/  FFMA.FTZ R55, R156, -R100.reuse, R55 ;  /* 0x800000649c377223 */ /* 0x080fe40000010037 */
[-C--:B------:R-:W-:Y:S02]  /*8ba0*/  FFMA.FTZ R66, R155, -R100.reuse, R66 ;  /* 0x800000649b427223 */ /* 0x080fe40000010042 */
[----:B------:R2:W4:Y:S01]  /*8bb0*/  I2F R164, R109 ;  /* 0x0000006d00a47306 */ /* 0x0005220000201400 */
[----:B------:R-:W-:Y:S01]  /*8bc0*/  @!P2 IADD3 R105, -R0, 0x19, RZ ;  /* 0x000000190069a810 */ /* 0x000fe20007ffe1ff */
[-C--:B------:R-:W-:Y:S01]  /*8bd0*/  FFMA.FTZ R67, R154, -R100.reuse, R67 ;  /* 0x800000649a437223 */ /* 0x080fe20000010043 */
[----:B------:R-:W-:Y:S01]  /*8be0*/  ISETP.GE.AND P2, PT, R111, RZ, PT ;  /* 0x000000ff6f00720c */ /* 0x000fe20003f46270 */
[-C--:B---3--:R-:W-:Y:S01]  /*8bf0*/  FFMA.FTZ R24, R161, -R100.reuse, R24 ;  /* 0x80000064a1187223 */ /* 0x088fe20000010018 */
[----:B------:R-:W-:Y:S01]  /*8c00*/  IADD3 R103, R2, 0x20, RZ ;  /* 0x0000002002677810 */ /* 0x000fe20007ffe0ff */
[-C--:B------:R-:W-:Y:S02]  /*8c10*/  FFMA.FTZ R15, R158, -R100.reuse, R15 ;  /* 0x800000649e0f7223 */ /* 0x080fe4000001000f */
[-C--:B------:R-:W-:Y:S01]  /*8c20*/  FFMA.FTZ R26, R159, -R100.reuse, R26 ;  /* 0x800000649f1a7223 */ /* 0x080fe2000001001a */
[----:B------:R-:W-:Y:S01]  /*8c30*/  ISETP.GE.AND P3, PT, R103, RZ, PT ;  /* 0x000000ff6700720c */ /* 0x000fe20003f66270 */
[----:B------:R3:W5:Y:S01]  /*8c40*/  I2F R167, R105 ;  /* 0x0000006900a77306 */ /* 0x0007620000201400 */
[-C--:B------:R-:W-:Y:S02]  /*8c50*/  FFMA.FTZ R18, R173, -R100.reuse, R18 ;  /* 0x80000064ad127223 */ /* 0x080fe40000010012 */
[-C--:B------:R-:W-:Y:S02]  /*8c60*/  FFMA.FTZ R19, R152, -R100.reuse, R19 ;  /* 0x8000006498137223 */ /* 0x080fe40000010013 */
[CC--:B-1----:R-:W-:Y:S01]  /*8c70*/  FFMA.FTZ R8, R157.reuse, -R100.reuse, R8 ;  /* 0x800000649d087223 */ /* 0x0c2fe20000010008 */
[----:B------:R-:W-:Y:S01]  /*8c80*/  @!P2 IADD3 R111, -R0, 0x21, RZ ;  /* 0x00000021006fa810 */ /* 0x000fe20007ffe1ff */
[-C--:B------:R-:W-:Y:S01]  /*8c90*/  FFMA.FTZ R14, R157, -R100.reuse, R14 ;  /* 0x800000649d0e7223 */ /* 0x080fe2000001000e */
[----:B------:R-:W-:Y:S01]  /*8ca0*/  ISETP.GE.AND P2, PT, R106, RZ, PT ;  /* 0x000000ff6a00720c */ /* 0x000fe20003f46270 */
[-C--:B------:R-:W-:Y:S01]  /*8cb0*/  FFMA.FTZ R30, R161, -R100.reuse, R30 ;  /* 0x80000064a11e7223 */ /* 0x080fe2000001001e */
[----:B------:R1:W1:Y:S01]  /*8cc0*/  I2F R166, R111 ;  /* 0x0000006f00a67306 */ /* 0x0002620000201400 */
[-C--:B------:R-:W-:Y:S01]  /*8cd0*/  FFMA.FTZ R22, R151, -R100.reuse, R22 ;  /* 0x8000006497167223 */ /* 0x080fe20000010016 */
[----:B------:R-:W-:Y:S01]  /*8ce0*/  @!P3 IADD3 R103, -R0, 0x20, RZ ;  /* 0x000000200067b810 */ /* 0x000fe20007ffe1ff */
[-C--:B------:R-:W-:Y:S01]  /*8cf0*/  FFMA.FTZ R31, R165, -R100.reuse, R31 ;  /* 0x80000064a51f7223 */ /* 0x080fe2000001001f */
[----:B--2---:R-:W-:Y:S01]  /*8d00*/  IADD3 R109, R2, 0x17, RZ ;  /* 0x00000017026d7810 */ /* 0x004fe20007ffe0ff */
[CC--:B----4-:R-:W-:Y:S02]  /*8d10*/  FFMA.FTZ R28, R164.reuse, -R100.reuse, R28 ;  /* 0x80000064a41c7223 */ /* 0x0d0fe4000001001c */
[-C--:B------:R-:W-:Y:S01]  /*8d20*/  FFMA.FTZ R42, R164, -R100.reuse, R42 ;  /* 0x80000064a42a7223 */ /* 0x080fe2000001002a */
[----:B------:R-:W-:Y:S01]  /*8d30*/  ISETP.GE.AND P3, PT, R109, RZ, PT ;  /* 0x000000ff6d00720c */ /* 0x000fe20003f66270 */
[----:B------:R-:W-:Y:S01]  /*8d40*/  IMAD.SHL.U32 R172, R204, 0x2, RZ ;  /* 0x00000002ccac7824 */ /* 0x000fe200078e00ff */
[----:B------:R-:W2:Y:S01]  /*8d50*/  I2F R168, R103 ;  /* 0x0000006700a87306 */ /* 0x000ea20000201400 */
[----:B------:R-:W-:Y:S02]  /*8d60*/  @!P2 IADD3 R106, -R0, 0x30, RZ ;  /* 0x00000030006aa810 */ /* 0x000fe40007ffe1ff */
[----:B---3--:R-:W-:Y:S01]  /*8d70*/  IADD3 R105, R2, 0xf, RZ ;  /* 0x0000000f02697810 */ /* 0x008fe20007ffe0ff */
[CC--:B-----5:R-:W-:Y:S02]  /*8d80*/  FFMA.FTZ R29, R167.reuse, -R100.reuse, R29 ;  /* 0x80000064a71d7223 */ /* 0x0e0fe4000001001d */
[-C--:B------:R-:W-:Y:S01]  /*8d90*/  FFMA.FTZ R43, R167, -R100.reuse, R43 ;  /* 0x80000064a72b7223 */ /* 0x080fe2000001002b */
[----:B------:R-:W-:Y:S04]  /*8da0*/  ISETP.GE.AND P4, PT, R105, RZ, PT ;  /* 0x000000ff6900720c */ /* 0x000fe80003f86270 */
[----:B------:R-:W-:Y:S02]  /*8db0*/  @!P3 IADD3 R109, -R0, 0x29, RZ ;  /* 0x00000029006db810 */ /* 0x000fe40007ffe1ff */
[----:B-1----:R-:W-:Y:S02]  /*8dc0*/  FMNMX.FTZ R111, R4, R3, !PT ;  /* 0x00000003046f7209 */ /* 0x002fe40007810000 */
[----:B------:R-:W1:Y:S01]  /*8dd0*/  I2F R160, R109 ;  /* 0x0000006d00a07306 */ /* 0x000e620000201400 */
[CC--:B------:R-:W-:Y:S01]  /*8de0*/  FFMA.FTZ R41, R166.reuse, -R100.reuse, R41 ;  /* 0x80000064a6297223 */ /* 0x0c0fe20000010029 */
[----:B------:R-:W-:Y:S01]  /*8df0*/  FMNMX.FTZ R111, R5, R111, !PT ;  /* 0x0000006f056f7209 */ /* 0x000fe20007810000 */
[-C--:B------:R-:W-:Y:S02]  /*8e00*/  FFMA.FTZ R47, R166, -R100.reuse, R47 ;  /* 0x80000064a62f7223 */ /* 0x080fe4000001002f */
[----:B------:R-:W-:Y:S02]  /*8e10*/  @!P4 IADD3 R105, -R0, 0x31, RZ ;  /* 0x000000310069c810 */ /* 0x000fe40007ffe1ff */
[----:B------:R-:W-:Y:S01]  /*8e20*/  FMNMX.FTZ R111, R16, R111, !PT ;  /* 0x0000006f106f7209 */ /* 0x000fe20007810000 */
[-C--:B--2---:R-:W-:Y:S01]  /*8e30*/  FFMA.FTZ R40, R168, -R100.reuse, R40 ;  /* 0x80000064a8287223 */ /* 0x084fe20000010028 */
[----:B------:R-:W-:Y:S01]  /*8e40*/  IADD3 R103, R2, 0x48, RZ ;  /* 0x0000004802677810 */ /* 0x000fe20007ffe0ff */
[----:B------:R-:W-:Y:S01]  /*8e50*/  FFMA.FTZ R46, R168, -R100, R46 ;  /* 0x80000064a82e7223 */ /* 0x000fe2000001002e */
[----:B------:R-:W-:Y:S02]  /*8e60*/  IADD3 R2, R2, 0x47, RZ ;  /* 0x0000004702027810 */ /* 0x000fe40007ffe0ff */
[----:B------:R-:W-:Y:S02]  /*8e70*/  ISETP.GE.AND P3, PT, R103, RZ, PT ;  /* 0x000000ff6700720c */ /* 0x000fe40003f66270 */
[----:B------:R-:W-:Y:S02]  /*8e80*/  ISETP.GE.AND P2, PT, R2, RZ, PT ;  /* 0x000000ff0200720c */ /* 0x000fe40003f46270 */
[----:B------:R-:W-:Y:S02]  /*8e90*/  FMNMX.FTZ R110, R17, R111, !PT ;  /* 0x0000006f116e7209 */ /* 0x000fe40007810000 */
[----:B------:R-:W2:Y:S02]  /*8ea0*/  I2F R111, R106 ;  /* 0x0000006a006f7306 */ /* 0x000ea40000201400 */
[----:B------:R-:W-:Y:S01]  /*8eb0*/  FMNMX.FTZ R110, R20, R110, !PT ;  /* 0x0000006e146e7209 */ /* 0x000fe20007810000 */
[C---:B-1----:R-:W-:Y:S03]  /*8ec0*/  FFMA.FTZ R45, R160.reuse, -R100, R45 ;  /* 0x80000064a02d7223 */ /* 0x042fe6000001002d */
[----:B------:R-:W-:Y:S01]  /*8ed0*/  FMNMX.FTZ R110, R21, R110, !PT ;  /* 0x0000006e156e7209 */ /* 0x000fe20007810000 */
[----:B------:R-:W-:Y:S01]  /*8ee0*/  FFMA.FTZ R59, R160, -R100, R59 ;  /* 0x80000064a03b7223 */ /* 0x000fe2000001003b */
[C---:B------:R-:W-:Y:S02]  /*8ef0*/  @!P3 IADD3 R103, -R0.reuse, -0x8, RZ ;  /* 0xfffffff80067b810 */ /* 0x040fe40007ffe1ff */
[----:B------:R-:W-:Y:S02]  /*8f00*/  @!P2 IADD3 R2, -R0, -0x7, RZ ;  /* 0xfffffff90002a810 */ /* 0x000fe40007ffe1ff */
[----:B------:R-:W1:Y:S01]  /*8f10*/  I2F R0, R105 ;  /* 0x0000006900007306 */ /* 0x000e620000201400 */
[----:B------:R-:W-:Y:S04]  /*8f20*/  FMNMX.FTZ R109, R32, R110, !PT ;  /* 0x0000006e206d7209 */ /* 0x000fe80007810000 */
[----:B------:R-:W-:Y:S04]  /*8f30*/  FMNMX.FTZ R109, R33, R109, !PT ;  /* 0x0000006d216d7209 */ /* 0x000fe80007810000 */
[----:B------:R-:W-:Y:S01]  /*8f40*/  FMNMX.FTZ R109, R36, R109, !PT ;  /* 0x0000006d246d7209 */ /* 0x000fe20007810000 */
[----:B------:R-:W3:Y:S01]  /*8f50*/  I2F R147, R103 ;  /* 0x0000006700937306 */ /* 0x000ee20000201400 */
[-C--:B--2---:R-:W-:Y:S02]  /*8f60*/  FFMA.FTZ R56, R111, -R100.reuse, R56 ;  /* 0x800000646f387223 */ /* 0x084fe40000010038 */
[----:B------:R-:W-:Y:S01]  /*8f70*/  FMNMX.FTZ R106, R37, R109, !PT ;  /* 0x0000006d256a7209 */ /* 0x000fe20007810000 */
[----:B------:R-:W-:Y:S03]  /*8f80*/  FFMA.FTZ R62, R111, -R100, R62 ;  /* 0x800000646f3e7223 */ /* 0x000fe6000001003e */
[----:B------:R-:W-:Y:S03]  /*8f90*/  FMNMX.FTZ R106, R48, R106, !PT ;  /* 0x0000006a306a7209 */ /* 0x000fe60007810000 */
[----:B------:R-:W2:Y:S01]  /*8fa0*/  I2F R110, R2 ;  /* 0x00000002006e7306 */ /* 0x000ea20000201400 */
[----:B------:R-:W-:Y:S01]  /*8fb0*/  FMNMX.FTZ R106, R49, R106, !PT ;  /* 0x0000006a316a7209 */ /* 0x000fe20007810000 */
[----:B-1----:R-:W-:Y:S03]  /*8fc0*/  FFMA.FTZ R57, R0, -R100, R57 ;  /* 0x8000006400397223 */ /* 0x002fe60000010039 */
[----:B------:R-:W-:Y:S01]  /*8fd0*/  FMNMX.FTZ R105, R52, R106, !PT ;  /* 0x0000006a34697209 */ /* 0x000fe20007810000 */
[----:B------:R-:W-:Y:S01]  /*8fe0*/  FFMA.FTZ R63, R0, -R100, R63 ;  /* 0x80000064003f7223 */ /* 0x000fe2000001003f */
[----:B------:R-:W-:Y:S02]  /*8ff0*/  FMNMX.FTZ R106, R6, R104, !PT ;  /* 0x00000068066a7209 */ /* 0x000fe40007810000 */
[----:B------:R-:W-:Y:S02]  /*9000*/  FMNMX.FTZ R105, R53, R105, !PT ;  /* 0x0000006935697209 */ /* 0x000fe40007810000 */
[----:B------:R-:W-:Y:S02]  /*9010*/  FMNMX.FTZ R106, R7, R106, !PT ;  /* 0x0000006a076a7209 */ /* 0x000fe40007810000 */
[----:B------:R-:W-:Y:S01]  /*9020*/  FMNMX.FTZ R105, R64, R105, !PT ;  /* 0x0000006940697209 */ /* 0x000fe20007810000 */
[----:B---3--:R-:W-:Y:S01]  /*9030*/  FFMA.FTZ R10, R147, -R100, R10 ;  /* 0x80000064930a7223 */ /* 0x008fe2000001000a */
[----:B------:R-:W-:Y:S01]  /*9040*/  FMNMX.FTZ R106, R18, R106, !PT ;  /* 0x0000006a126a7209 */ /* 0x000fe20007810000 */
[----:B------:R-:W-:Y:S01]  /*9050*/  LDSM.16.MT88.4 R144, [R189+0x6000] ;  /* 0x00600000bd90783b */ /* 0x000fe20000004200 */
[----:B------:R-:W-:Y:S02]  /*9060*/  FMNMX.FTZ R103, R65, R105, !PT ;  /* 0x0000006941677209 */ /* 0x000fe40007810000 */
[----:B------:R-:W-:Y:S02]  /*9070*/  FMNMX.FTZ R105, R8, R107, !PT ;  /* 0x0000006b08697209 */ /* 0x000fe40007810000 */
[----:B------:R-:W-:Y:S02]  /*9080*/  FMNMX.FTZ R106, R19, R106, !PT ;  /* 0x0000006a136a7209 */ /* 0x000fe40007810000 */
[----:B------:R-:W-:Y:S01]  /*9090*/  FMNMX.FTZ R105, R9, R105, !PT ;  /* 0x0000006909697209 */ /* 0x000fe20007810000 */
[----:B------:R-:W1:Y:S01]  /*90a0*/  SHFL.BFLY PT, R109, R103, 0x2, 0x1f ;  /* 0x0c401f00676d7f89 */ /* 0x000e6200000e0000 */
[----:B--2---:R-:W-:Y:S02]  /*90b0*/  FFMA.FTZ R11, R110, -R100, R11 ;  /* 0x800000646e0b7223 */ /* 0x004fe4000001000b */
[----:B------:R-:W-:Y:S02]  /*90c0*/  FMNMX.FTZ R2, R12, R105, !PT ;  /* 0x000000690c027209 */ /* 0x000fe40007810000 */
[----:B------:R-:W-:Y:S02]  /*90d0*/  FMNMX.FTZ R105, R22, R106, !PT ;  /* 0x0000006a16697209 */ /* 0x000fe40007810000 */
[----:B------:R2:W3:Y:S01]  /*90e0*/  I2F R106, R102 ;  /* 0x00000066006a7306 */ /* 0x0004e20000201400 */
[----:B------:R-:W-:Y:S02]  /*90f0*/  FMNMX.FTZ R2, R13, R2, !PT ;  /* 0x000000020d027209 */ /* 0x000fe40007810000 */
[----:B------:R-:W-:Y:S02]  /*9100*/  FMNMX.FTZ R105, R23, R105, !PT ;  /* 0x0000006917697209 */ /* 0x000fe40007810000 */
[----:B------:R-:W-:Y:S02]  /*9110*/  FMNMX.FTZ R2, R24, R2, !PT ;  /* 0x0000000218027209 */ /* 0x000fe40007810000 */
[----:B------:R-:W-:Y:S02]  /*9120*/  FMNMX.FTZ R105, R34, R105, !PT ;  /* 0x0000006922697209 */ /* 0x000fe40007810000 */
[----:B------:R-:W-:Y:S04]  /*9130*/  FMNMX.FTZ R2, R25, R2, !PT ;  /* 0x0000000219027209 */ /* 0x000fe80007810000 */
[----:B------:R-:W-:Y:S04]  /*9140*/  FMNMX.FTZ R2, R28, R2, !PT ;  /* 0x000000021c027209 */ /* 0x000fe80007810000 */
[----:B------:R-:W-:Y:S02]  /*9150*/  FMNMX.FTZ R2, R29, R2, !PT ;  /* 0x000000021d027209 */ /* 0x000fe40007810000 */
[----:B-1----:R-:W-:Y:S02]  /*9160*/  FMNMX.FTZ R103, R103, R109, !PT ;  /* 0x0000006d67677209 */ /* 0x002fe40007810000 */
[----:B--2---:R-:W-:Y:S01]  /*9170*/  FMNMX.FTZ R102, R35, R105, !PT ;  /* 0x0000006923667209 */ /* 0x004fe20007810000 */
[----:B---3--:R-:W-:Y:S01]  /*9180*/  FFMA.FTZ R60, R106, -R100, R60 ;  /* 0x800000646a3c7223 */ /* 0x008fe2000001003c */
[----:B------:R1:W2:Y:S02]  /*9190*/  I2F R105, R101 ;  /* 0x0000006500697306 */ /* 0x0002a40000201400 */
[----:B------:R-:W-:Y:S04]  /*91a0*/  FMNMX.FTZ R102, R38, R102, !PT ;  /* 0x0000006626667209 */ /* 0x000fe80007810000 */
[----:B------:R-:W-:Y:S04]  /*91b0*/  FMNMX.FTZ R102, R39, R102, !PT ;  /* 0x0000006627667209 */ /* 0x000fe80007810000 */
[----:B------:R-:W-:Y:S04]  /*91c0*/  FMNMX.FTZ R102, R50, R102, !PT ;  /* 0x0000006632667209 */ /* 0x000fe80007810000 */
[----:B------:R-:W-:Y:S04]  /*91d0*/  FMNMX.FTZ R102, R51, R102, !PT ;  /* 0x0000006633667209 */ /* 0x000fe80007810000 */
[----:B------:R-:W-:Y:S04]  /*91e0*/  FMNMX.FTZ R102, R54, R102, !PT ;  /* 0x0000006636667209 */ /* 0x000fe80007810000 */
[----:B------:R-:W-:Y:S02]  /*91f0*/  FMNMX.FTZ R102, R55, R102, !PT ;  /* 0x0000006637667209 */ /* 0x000fe40007810000 */
[----:B-1----:R-:W-:Y:S01]  /*9200*/  FMNMX.FTZ R101, R40, R2, !PT ;  /* 0x0000000228657209 */ /* 0x002fe20007810000 */
[----:B--2---:R-:W-:Y:S01]  /*9210*/  FFMA.FTZ R61, R105, -R100, R61 ;  /* 0x80000064693d7223 */ /* 0x004fe2000001003d */
[----:B------:R-:W1:Y:S01]  /*9220*/  SHFL.BFLY PT, R2, R103, 0x1, 0x1f ;  /* 0x0c201f0067027f89 */ /* 0x000e6200000e0000 */
        /* <DEDUP_REMOVED lines=8> */
[----:B------:R-:W-:Y:S04]  /*92b0*/  FMNMX.FTZ R101, R56, R101, !PT ;  /* 0x0000006538657209 */ /* 0x000fe80007810000 */
[----:B------:R-:W-:Y:S04]  /*92c0*/  FMNMX.FTZ R101, R57, R101, !PT ;  /* 0x0000006539657209 */ /* 0x000fe80007810000 */
[----:B------:R-:W-:Y:S02]  /*92d0*/  FMNMX.FTZ R101, R60, R101, !PT ;  /* 0x000000653c657209 */ /* 0x000fe40007810000 */
[----:B-1----:R-:W-:Y:S02]  /*92e0*/  FMNMX.FTZ R103, R103, R2, !PT ;  /* 0x0000000267677209 */ /* 0x002fe40007810000 */
[----:B------:R-:W-:Y:S02]  /*92f0*/  FMNMX.FTZ R101, R61, R101, !PT ;  /* 0x000000653d657209 */ /* 0x000fe40007810000 */
[C---:B------:R-:W-:Y:S01]  /*9300*/  FSETP.NEU.FTZ.AND P2, PT, R103.reuse, -INF , PT ;  /* 0xff8000006700780b */ /* 0x040fe20003f5d000 */
[C---:B------:R-:W-:Y:S01]  /*9310*/  FADD.FTZ R2, -R103.reuse, R3 ;  /* 0x0000000367027221 */ /* 0x040fe20000010100 */
[----:B------:R-:W-:Y:S01]  /*9320*/  FMNMX.FTZ R3, R14, R105, !PT ;  /* 0x000000690e037209 */ /* 0x000fe20007810000 */
[----:B------:R-:W-:Y:S01]  /*9330*/  FMUL.FTZ R152, R103, c[0x0][0x23c] ;  /* 0x00008f0067987a20 */ /* 0x000fe20000410000 */
[----:B------:R-:W1:Y:S01]  /*9340*/  SHFL.BFLY PT, R109, R101, 0x2, 0x1f ;  /* 0x0c401f00656d7f89 */ /* 0x000e6200000e0000 */
[----:B------:R-:W-:Y:S01]  /*9350*/  FMUL.FTZ R2, R2, c[0x0][0x23c] ;  /* 0x00008f0002027a20 */ /* 0x000fe20000410000 */
[----:B--2---:R-:W-:Y:S02]  /*9360*/  FMNMX.FTZ R102, R102, R110, !PT ;  /* 0x0000006e66667209 */ /* 0x004fe40007810000 */
[----:B------:R-:W-:Y:S01]  /*9370*/  FSEL R152, R152, RZ, P2 ;  /* 0x000000ff98987208 */ /* 0x000fe20001000000 */
[----:B------:R2:W3:Y:S01]  /*9380*/  MUFU.EX2 R106, R2 ;  /* 0x00000002006a7308 */ /* 0x0004e20000000800 */
[----:B------:R-:W-:Y:S03]  /*9390*/  FMNMX.FTZ R3, R15, R3, !PT ;  /* 0x000000030f037209 */ /* 0x000fe60007810000 */
[--C-:B------:R-:W-:Y:S02]  /*93a0*/  FFMA.FTZ R16, R16, c[0x0][0x23c], -R152.reuse ;  /* 0x00008f0010107a23 */ /* 0x100fe40000010898 */
[--C-:B------:R-:W-:Y:S02]  /*93b0*/  FFMA.FTZ R48, R48, c[0x0][0x23c], -R152.reuse ;  /* 0x00008f0030307a23 */ /* 0x100fe40000010898 */
[--C-:B------:R-:W-:Y:S02]  /*93c0*/  FFMA.FTZ R49, R49, c[0x0][0x23c], -R152.reuse ;  /* 0x00008f0031317a23 */ /* 0x100fe40000010898 */
[----:B------:R4:W-:Y:S01]  /*93d0*/  MUFU.EX2 R218, R16 ;  /* 0x0000001000da7308 */ /* 0x0009e20000000800 */
[--C-:B------:R-:W-:Y:S02]  /*93e0*/  FFMA.FTZ R4, R4, c[0x0][0x23c], -R152.reuse ;  /* 0x00008f0004047a23 */ /* 0x100fe40000010898 */
[--C-:B------:R-:W-:Y:S02]  /*93f0*/  FFMA.FTZ R64, R64, c[0x0][0x23c], -R152.reuse ;  /* 0x00008f0040407a23 */ /* 0x100fe40000010898 */
[--C-:B------:R-:W-:Y:S02]  /*9400*/  FFMA.FTZ R32, R32, c[0x0][0x23c], -R152.reuse ;  /* 0x00008f0020207a23 */ /* 0x100fe40000010898 */
[--C-:B------:R-:W-:Y:S01]  /*9410*/  FFMA.FTZ R33, R33, c[0x0][0x23c], -R152.reuse ;  /* 0x00008f0021217a23 */ /* 0x100fe20000010898 */
[----:B-1----:R-:W-:Y:S02]  /*9420*/  FMNMX.FTZ R101, R101, R109, !PT ;  /* 0x0000006d65657209 */ /* 0x002fe40007810000 */
[----:B------:R1:W-:Y:S01]  /*9430*/  MUFU.EX2 R216, R4 ;  /* 0x0000000400d87308 */ /* 0x0003e20000000800 */
[--C-:B------:R-:W-:Y:S02]  /*9440*/  FFMA.FTZ R5, R5, c[0x0][0x23c], -R152.reuse ;  /* 0x00008f0005057a23 */ /* 0x100fe40000010898 */
[--C-:B------:R-:W-:Y:S01]  /*9450*/  FFMA.FTZ R17, R17, c[0x0][0x23c], -R152.reuse ;  /* 0x00008f0011117a23 */ /* 0x100fe20000010898 */
[----:B--2---:R-:W-:Y:S01]  /*9460*/  FMNMX.FTZ R2, R26, R3, !PT ;  /* 0x000000031a027209 */ /* 0x004fe20007810000 */
[C---:B---3--:R-:W-:Y:S01]  /*9470*/  FMUL.FTZ R68, R106.reuse, R68 ;  /* 0x000000446a447220 */ /* 0x048fe20000410000 */
[----:B------:R-:W2:Y:S01]  /*9480*/  SHFL.BFLY PT, R3, R102, 0x1, 0x1f ;  /* 0x0c201f0066037f89 */ /* 0x000ea200000e0000 */
[C---:B------:R-:W-:Y:S01]  /*9490*/  FMUL.FTZ R69, R106.reuse, R69 ;  /* 0x000000456a457220 */ /* 0x040fe20000410000 */
[----:B------:R-:W-:Y:S01]  /*94a0*/  FMNMX.FTZ R2, R27, R2, !PT ;  /* 0x000000021b027209 */ /* 0x000fe20007810000 */
[C---:B------:R-:W-:Y:S01]  /*94b0*/  FMUL.FTZ R80, R106.reuse, R80 ;  /* 0x000000506a507220 */ /* 0x040fe20000410000 */
[----:B------:R3:W-:Y:S01]  /*94c0*/  MUFU.EX2 R215, R5 ;  /* 0x0000000500d77308 */ /* 0x0007e20000000800 */
[----:B------:R-:W-:Y:S01]  /*94d0*/  FMUL.FTZ R81, R106, R81 ;  /* 0x000000516a517220 */ /* 0x000fe20000410000 */
[----:B------:R-:W-:Y:S01]  /*94e0*/  FMNMX.FTZ R2, R30, R2, !PT ;  /* 0x000000021e027209 */ /* 0x000fe20007810000 */
[C---:B------:R-:W-:Y:S01]  /*94f0*/  FMUL.FTZ R88, R106.reuse, R88 ;  /* 0x000000586a587220 */ /* 0x040fe20000410000 */
[----:B----4-:R-:W4:Y:S01]  /*9500*/  SHFL.BFLY PT, R16, R101, 0x1, 0x1f ;  /* 0x0c201f0065107f89 */ /* 0x010f2200000e0000 */
[C---:B------:R-:W-:Y:S01]  /*9510*/  FMUL.FTZ R89, R106.reuse, R89 ;  /* 0x000000596a597220 */ /* 0x040fe20000410000 */
[----:B------:R-:W-:Y:S01]  /*9520*/  FMNMX.FTZ R2, R31, R2, !PT ;  /* 0x000000021f027209 */ /* 0x000fe20007810000 */
[C---:B------:R-:W-:Y:S02]  /*9530*/  FMUL.FTZ R96, R106.reuse, R96 ;  /* 0x000000606a607220 */ /* 0x040fe40000410000 */
[----:B------:R-:W-:Y:S01]  /*9540*/  FMUL.FTZ R97, R106, R97 ;  /* 0x000000616a617220 */ /* 0x000fe20000410000 */
[----:B------:R5:W-:Y:S01]  /*9550*/  MUFU.EX2 R217, R17 ;  /* 0x0000001100d97308 */ /* 0x000be20000000800 */
[----:B------:R-:W-:Y:S01]  /*9560*/  FMNMX.FTZ R2, R42, R2, !PT ;  /* 0x000000022a027209 */ /* 0x000fe20007810000 */
[----:B------:R-:W-:Y:S01]  /*9570*/  FFMA.FTZ R20, R20, c[0x0][0x23c], -R152 ;  /* 0x00008f0014147a23 */ /* 0x000fe20000010898 */
[----:B-1----:R-:W-:Y:S01]  /*9580*/  LOP3.LUT R4, R221, UR19, R172, 0x96, !PT ;  /* 0x00000013dd047c12 */ /* 0x002fe2000f8e96ac */
[--C-:B------:R-:W-:Y:S01]  /*9590*/  FFMA.FTZ R21, R21, c[0x0][0x23c], -R152.reuse ;  /* 0x00008f0015157a23 */ /* 0x100fe20000010898 */
[----:B------:R-:W-:Y:S01]  /*95a0*/  FMNMX.FTZ R2, R43, R2, !PT ;  /* 0x000000022b027209 */ /* 0x000fe20007810000 */
[--C-:B------:R-:W-:Y:S02]  /*95b0*/  FFMA.FTZ R36, R36, c[0x0][0x23c], -R152.reuse ;  /* 0x00008f0024247a23 */ /* 0x100fe40000010898 */
[--C-:B------:R-:W-:Y:S02]  /*95c0*/  FFMA.FTZ R37, R37, c[0x0][0x23c], -R152.reuse ;  /* 0x00008f0025257a23 */ /* 0x100fe40000010898 */
[----:B------:R1:W-:Y:S01]  /*95d0*/  MUFU.EX2 R185, R32 ;  /* 0x0000002000b97308 */ /* 0x0003e20000000800 */
[----:B--2---:R-:W-:Y:S01]  /*95e0*/  FMNMX.FTZ R102, R102, R3, !PT ;  /* 0x0000000366667209 */ /* 0x004fe20007810000 */
[----:B------:R-:W-:Y:S01]  /*95f0*/  FFMA.FTZ R65, R65, c[0x0][0x23c], -R152 ;  /* 0x00008f0041417a23 */ /* 0x000fe20000010898 */
[----:B------:R-:W-:Y:S01]  /*9600*/  FMNMX.FTZ R2, R46, R2, !PT ;  /* 0x000000022e027209 */ /* 0x000fe20007810000 */
[----:B---3--:R-:W-:Y:S01]  /*9610*/  IMAD.WIDE.U32 R4, R4, -0x326172a9, RZ ;  /* 0xcd9e8d5704047825 */ /* 0x008fe200078e00ff */
[C---:B------:R-:W-:Y:S02]  /*9620*/  FSETP.NEU.FTZ.AND P2, PT, R102.reuse, -INF , PT ;  /* 0xff8000006600780b */ /* 0x040fe40003f5d000 */
[----:B------:R-:W-:Y:S01]  /*9630*/  FMNMX.FTZ R2, R47, R2, !PT ;  /* 0x000000022f027209 */ /* 0x000fe20007810000 */
[----:B------:R-:W-:Y:S01]  /*9640*/  FADD.FTZ R0, -R102, R104 ;  /* 0x0000006866007221 */ /* 0x000fe20000010100 */
[----:B----4-:R-:W-:Y:S01]  /*9650*/  FMNMX.FTZ R101, R101, R16, !PT ;  /* 0x0000001065657209 */ /* 0x010fe20007810000 */
[----:B------:R2:W-:Y:S01]  /*9660*/  MUFU.EX2 R184, R33 ;  /* 0x0000002100b87308 */ /* 0x0005e20000000800 */
[----:B------:R-:W-:Y:S01]  /*9670*/  FMNMX.FTZ R2, R58, R2, !PT ;  /* 0x000000023a027209 */ /* 0x000fe20007810000 */
[----:B------:R-:W-:Y:S01]  /*9680*/  FMUL.FTZ R3, R0, c[0x0][0x23c] ;  /* 0x00008f0000037a20 */ /* 0x000fe20000410000 */
[C---:B------:R-:W-:Y:S01]  /*9690*/  LOP3.LUT R16, R5.reuse, UR13, R238, 0x96, !PT ;  /* 0x0000000d05107c12 */ /* 0x040fe2000f8e96ee */
[----:B------:R-:W-:Y:S01]  /*96a0*/  FMUL.FTZ R153, R102, c[0x0][0x23c] ;  /* 0x00008f0066997a20 */ /* 0x000fe20000410000 */
[----:B------:R-:W-:Y:S01]  /*96b0*/  LOP3.LUT R5, R5, UR13, R236, 0x96, !PT ;  /* 0x0000000d05057c12 */ /* 0x000fe2000f8e96ec */
[----:B------:R-:W-:Y:S01]  /*96c0*/  FMUL.FTZ R154, R101, c[0x0][0x23c] ;  /* 0x00008f00659a7a20 */ /* 0x000fe20000410000 */
[----:B------:R-:W-:Y:S01]  /*96d0*/  FMNMX.FTZ R2, R59, R2, !PT ;  /* 0x000000023b027209 */ /* 0x000fe20007810000 */
[----:B-----5:R-:W-:Y:S01]  /*96e0*/  IMAD.WIDE.U32 R16, R16, -0x2daee0ad, RZ ;  /* 0xd2511f5310107825 */ /* 0x020fe200078e00ff */
[----:B------:R-:W-:Y:S01]  /*96f0*/  FSEL R153, R153, RZ, P2 ;  /* 0x000000ff99997208 */ /* 0x000fe20001000000 */
[----:B------:R3:W4:Y:S01]  /*9700*/  MUFU.EX2 R105, R3 ;  /* 0x0000000300697308 */ /* 0x0007220000000800 */
[----:B------:R-:W-:Y:S02]  /*9710*/  FMNMX.FTZ R2, R62, R2, !PT ;  /* 0x000000023e027209 */ /* 0x000fe40007810000 */
[----:B------:R-:W-:Y:S01]  /*9720*/  FSETP.NEU.FTZ.AND P2, PT, R101, -INF , PT ;  /* 0xff8000006500780b */ /* 0x000fe20003f5d000 */
[----:B------:R-:W-:Y:S01]  /*9730*/  FFMA.FTZ R18, R18, c[0x0][0x23c], -R153 ;  /* 0x00008f0012127a23 */ /* 0x000fe20000010899 */
[----:B------:R-:W-:Y:S01]  /*9740*/  FMNMX.FTZ R0, R63, R2, !PT ;  /* 0x000000023f007209 */ /* 0x000fe20007810000 */
[----:B------:R-:W-:Y:S01]  /*9750*/  FADD.FTZ R2, -R101, R107 ;  /* 0x0000006b65027221 */ /* 0x000fe20000010100 */
[----:B------:R-:W-:Y:S01]  /*9760*/  FSEL R154, R154, RZ, P2 ;  /* 0x000000ff9a9a7208 */ /* 0x000fe20001000000 */
[--C-:B------:R-:W-:Y:S01]  /*9770*/  FFMA.FTZ R50, R50, c[0x0][0x23c], -R153.reuse ;  /* 0x00008f0032327a23 */ /* 0x100fe20000010899 */
[----:B------:R-:W-:Y:S01]  /*9780*/  LOP3.LUT R107, R17, UR10, R222, 0x96, !PT ;  /* 0x0000000a116b7c12 */ /* 0x000fe2000f8e96de */
[----:B------:R-:W-:Y:S01]  /*9790*/  MUFU.EX2 R214, R18 ;  /* 0x0000001200d67308 */ /* 0x000fe20000000800 */
[----:B------:R-:W-:Y:S02]  /*97a0*/  FMUL.FTZ R2, R2, c[0x0][0x23c] ;  /* 0x00008f0002027a20 */ /* 0x000fe40000410000 */
[--C-:B------:R-:W-:Y:S02]  /*97b0*/  FFMA.FTZ R51, R51, c[0x0][0x23c], -R153.reuse ;  /* 0x00008f0033337a23 */ /* 0x100fe40000010899 */
[--C-:B------:R-:W-:Y:S02]  /*97c0*/  FFMA.FTZ R45, R45, c[0x0][0x23c], -R154.reuse ;  /* 0x00008f002d2d7a23 */ /* 0x100fe4000001089a */
[C---:B-1----:R-:W-:Y:S02]  /*97d0*/  FMUL.FTZ R32, R106.reuse, R128 ;  /* 0x000000806a207220 */ /* 0x042fe40000410000 */
[----:B--2---:R-:W-:Y:S01]  /*97e0*/  FMUL.FTZ R33, R106, R129 ;  /* 0x000000816a217220 */ /* 0x004fe20000410000 */
[----:B------:R1:W2:Y:S01]  /*97f0*/  MUFU.EX2 R104, R2 ;  /* 0x0000000200687308 */ /* 0x0002a20000000800 */
[--C-:B------:R-:W-:Y:S02]  /*9800*/  FFMA.FTZ R19, R19, c[0x0][0x23c], -R153.reuse ;  /* 0x00008f0013137a23 */ /* 0x100fe40000010899 */
[----:B------:R-:W-:Y:S01]  /*9810*/  FFMA.FTZ R25, R25, c[0x0][0x23c], -R154 ;  /* 0x00008f0019197a23 */ /* 0x000fe2000001089a */
[----:B---3--:R-:W3:Y:S01]  /*9820*/  SHFL.BFLY PT, R3, R0, 0x2, 0x1f ;  /* 0x0c401f0000037f89 */ /* 0x008ee200000e0000 */
[C---:B----4-:R-:W-:Y:S02]  /*9830*/  FMUL.FTZ R70, R105.reuse, R70 ;  /* 0x0000004669467220 */ /* 0x050fe40000410000 */
[C---:B------:R-:W-:Y:S02]  /*9840*/  FMUL.FTZ R71, R105.reuse, R71 ;  /* 0x0000004769477220 */ /* 0x040fe40000410000 */
[C---:B------:R-:W-:Y:S01]  /*9850*/  FMUL.FTZ R82, R105.reuse, R82 ;  /* 0x0000005269527220 */ /* 0x040fe20000410000 */
[----:B------:R-:W4:Y:S01]  /*9860*/  MUFU.EX2 R213, R19 ;  /* 0x0000001300d57308 */ /* 0x000f220000000800 */
[--C-:B------:R-:W-:Y:S02]  /*9870*/  FFMA.FTZ R6, R6, c[0x0][0x23c], -R153.reuse ;  /* 0x00008f0006067a23 */ /* 0x100fe40000010899 */
[C---:B------:R-:W-:Y:S02]  /*9880*/  FMUL.FTZ R83, R105.reuse, R83 ;  /* 0x0000005369537220 */ /* 0x040fe40000410000 */
[C---:B------:R-:W-:Y:S02]  /*9890*/  FMUL.FTZ R90, R105.reuse, R90 ;  /* 0x0000005a695a7220 */ /* 0x040fe40000410000 */
[C---:B------:R-:W-:Y:S02]  /*98a0*/  FMUL.FTZ R91, R105.reuse, R91 ;  /* 0x0000005b695b7220 */ /* 0x040fe40000410000 */
[----:B------:R-:W-:Y:S01]  /*98b0*/  FMUL.FTZ R98, R105, R98 ;  /* 0x0000006269627220 */ /* 0x000fe20000410000 */
[----:B------:R5:W-:Y:S01]  /*98c0*/  MUFU.EX2 R212, R6 ;  /* 0x0000000600d47308 */ /* 0x000be20000000800 */
[--C-:B------:R-:W-:Y:S02]  /*98d0*/  FFMA.FTZ R7, R7, c[0x0][0x23c], -R153.reuse ;  /* 0x00008f0007077a23 */ /* 0x100fe40000010899 */
[----:B------:R-:W-:Y:S01]  /*98e0*/  FMUL.FTZ R99, R105, R99 ;  /* 0x0000006369637220 */ /* 0x000fe20000410000 */
[--C-:B-1----:R-:W-:Y:S01]  /*98f0*/  LOP3.LUT R2, R223, UR12, R220.reuse, 0x96, !PT ;  /* 0x0000000cdf027c12 */ /* 0x102fe2000f8e96dc */
[C---:B--2---:R-:W-:Y:S02]  /*9900*/  FMUL.FTZ R76, R104.reuse, R76 ;  /* 0x0000004c684c7220 */ /* 0x044fe40000410000 */
[----:B------:R-:W-:Y:S01]  /*9910*/  FMUL.FTZ R77, R104, R77 ;  /* 0x0000004d684d7220 */ /* 0x000fe20000410000 */
[----:B---3--:R-:W-:Y:S01]  /*9920*/  FMNMX.FTZ R0, R0, R3, !PT ;  /* 0x0000000300007209 */ /* 0x008fe20007810000 */
[----:B------:R-:W-:Y:S01]  /*9930*/  IMAD.WIDE.U32 R168, R2, -0x326172a9, RZ ;  /* 0xcd9e8d5702a87825 */ /* 0x000fe200078e00ff */
[----:B------:R1:W-:Y:S01]  /*9940*/  MUFU.EX2 R211, R7 ;  /* 0x0000000700d37308 */ /* 0x0003e20000000800 */
[----:B------:R-:W-:Y:S02]  /*9950*/  LOP3.LUT R2, R227, UR12, R220, 0x96, !PT ;  /* 0x0000000ce3027c12 */ /* 0x000fe4000f8e96dc */
[----:B------:R-:W-:Y:S01]  /*9960*/  FFMA.FTZ R12, R12, c[0x0][0x23c], -R154 ;  /* 0x00008f000c0c7a23 */ /* 0x000fe2000001089a */
[--C-:B------:R-:W-:Y:S01]  /*9970*/  LOP3.LUT R18, R169, UR11, R4.reuse, 0x96, !PT ;  /* 0x0000000ba9127c12 */ /* 0x100fe2000f8e9604 */
[----:B------:R-:W-:Y:S01]  /*9980*/  FFMA.FTZ R39, R39, c[0x0][0x23c], -R153 ;  /* 0x00008f0027277a23 */ /* 0x000fe20000010899 */
[----:B----4-:R-:W-:Y:S01]  /*9990*/  F2FP.BF16.PACK_AB R111, R213, R214 ;  /* 0x000000d6d56f723e */ /* 0x010fe200000010ff */
[----:B------:R-:W-:Y:S02]  /*99a0*/  IMAD.WIDE.U32 R170, R2, -0x326172a9, RZ ;  /* 0xcd9e8d5702aa7825 */ /* 0x000fe400078e00ff */
[----:B------:R-:W2:Y:S01]  /*99b0*/  SHFL.BFLY PT, R2, R0, 0x1, 0x1f ;  /* 0x0c201f0000027f89 */ /* 0x000ea200000e0000 */
[----:B------:R3:W-:Y:S01]  /*99c0*/  MUFU.EX2 R210, R12 ;  /* 0x0000000c00d27308 */ /* 0x0007e20000000800 */
[----:B------:R-:W-:Y:S01]  /*99d0*/  IMAD.WIDE.U32 R18, R18, -0x2daee0ad, RZ ;  /* 0xd2511f5312127825 */ /* 0x000fe200078e00ff */
[----:B------:R-:W-:Y:S03]  /*99e0*/  LOP3.LUT R3, R171, UR11, R4, 0x96, !PT ;  /* 0x0000000bab037c12 */ /* 0x000fe6000f8e9604 */
[----:B------:R-:W-:Y:S01]  /*99f0*/  IMAD.WIDE.U32 R4, R5, -0x2daee0ad, RZ ;  /* 0xd2511f5305047825 */ /* 0x000fe200078e00ff */
[----:B------:R-:W-:Y:S03]  /*9a00*/  LOP3.LUT R19, R19, UR8, R16, 0x96, !PT ;  /* 0x0000000813137c12 */ /* 0x000fe6000f8e9610 */
[----:B------:R-:W-:Y:S01]  /*9a10*/  IMAD.WIDE.U32 R16, R3, -0x2daee0ad, RZ ;  /* 0xd2511f5303107825 */ /* 0x000fe200078e00ff */
[----:B------:R-:W-:Y:S01]  /*9a20*/  MUFU.EX2 R183, R48 ;  /* 0x0000003000b77308 */ /* 0x000fe20000000800 */
[----:B-----5:R-:W-:Y:S02]  /*9a30*/  LOP3.LUT R6, R5, UR10, R226, 0x96, !PT ;  /* 0x0000000a05067c12 */ /* 0x020fe4000f8e96e2 */
[----:B------:R-:W-:Y:S01]  /*9a40*/  IMAD.WIDE.U32 R160, R19, -0x326172a9, RZ ;  /* 0xcd9e8d5713a07825 */ /* 0x000fe200078e00ff */
[----:B------:R-:W-:Y:S03]  /*9a50*/  LOP3.LUT R3, R17, UR8, R4, 0x96, !PT ;  /* 0x0000000811037c12 */ /* 0x000fe6000f8e9604 */
[----:B------:R-:W-:Y:S03]  /*9a60*/  IMAD.WIDE.U32 R4, R107, -0x326172a9, RZ ;  /* 0xcd9e8d576b047825 */ /* 0x000fe600078e00ff */
[----:B------:R-:W-:Y:S01]  /*9a70*/  MUFU.EX2 R182, R20 ;  /* 0x0000001400b67308 */ /* 0x000fe20000000800 */
[----:B------:R-:W-:Y:S01]  /*9a80*/  IMAD.WIDE.U32 R164, R3, -0x326172a9, RZ ;  /* 0xcd9e8d5703a47825 */ /* 0x000fe200078e00ff */
[----:B------:R-:W-:Y:S02]  /*9a90*/  LOP3.LUT R3, R161, UR7, R4, 0x96, !PT ;  /* 0x00000007a1037c12 */ /* 0x000fe4000f8e9604 */
[----:B--2---:R-:W-:Y:S01]  /*9aa0*/  FMNMX.FTZ R2, R0, R2, !PT ;  /* 0x0000000200027209 */ /* 0x004fe20007810000 */
[----:B------:R-:W-:Y:S01]  /*9ab0*/  FFMA.FTZ R0, R13, c[0x0][0x23c], -R154 ;  /* 0x00008f000d007a23 */ /* 0x000fe2000001089a */
[----:B------:R-:W-:Y:S01]  /*9ac0*/  LOP3.LUT R5, R5, UR9, R168, 0x96, !PT ;  /* 0x0000000905057c12 */ /* 0x000fe2000f8e96a8 */
[----:B-1----:R-:W-:Y:S01]  /*9ad0*/  IMAD.WIDE.U32 R6, R6, -0x326172a9, RZ ;  /* 0xcd9e8d5706067825 */ /* 0x002fe200078e00ff */
[C---:B------:R-:W-:Y:S02]  /*9ae0*/  FSETP.NEU.FTZ.AND P2, PT, R2.reuse, -INF , PT ;  /* 0xff8000000200780b */ /* 0x040fe40003f5d000 */
[----:B------:R-:W1:Y:S01]  /*9af0*/  MUFU.EX2 R209, R0 ;  /* 0x0000000000d17308 */ /* 0x000e620000000800 */
[----:B------:R-:W-:Y:S01]  /*9b00*/  FMUL.FTZ R155, R2, c[0x0][0x23c] ;  /* 0x00008f00029b7a20 */ /* 0x000fe20000410000 */
[----:B------:R-:W-:Y:S01]  /*9b10*/  LOP3.LUT R6, R165, UR7, R6, 0x96, !PT ;  /* 0x00000007a5067c12 */ /* 0x000fe2000f8e9606 */
[----:B------:R-:W-:Y:S01]  /*9b20*/  FFMA.FTZ R8, R8, c[0x0][0x23c], -R154 ;  /* 0x00008f0008087a23 */ /* 0x000fe2000001089a */
[----:B---3--:R-:W-:Y:S01]  /*9b30*/  LOP3.LUT R12, R7, UR9, R170, 0x96, !PT ;  /* 0x00000009070c7c12 */ /* 0x008fe2000f8e96aa */
[----:B------:R-:W-:Y:S01]  /*9b40*/  IMAD.WIDE.U32 R162, R3, -0x2daee0ad, RZ ;  /* 0xd2511f5303a27825 */ /* 0x000fe200078e00ff */
[----:B------:R-:W-:Y:S03]  /*9b50*/  FSEL R155, R155, RZ, P2 ;  /* 0x000000ff9b9b7208 */ /* 0x000fe60001000000 */
[----:B------:R-:W-:Y:S01]  /*9b60*/  IMAD.WIDE.U32 R4, R5, -0x2daee0ad, RZ ;  /* 0xd2511f5305047825 */ /* 0x000fe200078e00ff */
[----:B------:R-:W-:Y:S03]  /*9b70*/  MUFU.EX2 R206, R8 ;  /* 0x0000000800ce7308 */ /* 0x000fe60000000800 */
[--C-:B------:R-:W-:Y:S01]  /*9b80*/  FFMA.FTZ R14, R14, c[0x0][0x23c], -R155.reuse ;  /* 0x00008f000e0e7a23 */ /* 0x100fe2000001089b */
[----:B------:R-:W-:Y:S01]  /*9b90*/  LOP3.LUT R5, R5, UR6, R18, 0x96, !PT ;  /* 0x0000000605057c12 */ /* 0x000fe2000f8e9612 */
[----:B------:R-:W-:Y:S01]  /*9ba0*/  IMAD.WIDE.U32 R166, R6, -0x2daee0ad, RZ ;  /* 0xd2511f5306a67825 */ /* 0x000fe200078e00ff */
[----:B------:R-:W-:Y:S03]  /*9bb0*/  LOP3.LUT R6, R163, UR4, R4, 0x96, !PT ;  /* 0x00000004a3067c12 */ /* 0x000fe6000f8e9604 */
[----:B------:R-:W-:Y:S01]  /*9bc0*/  IMAD.WIDE.U32 R12, R12, -0x2daee0ad, RZ ;  /* 0xd2511f530c0c7825 */ /* 0x000fe200078e00ff */
[----:B------:R2:W-:Y:S03]  /*9bd0*/  MUFU.EX2 R208, R14 ;  /* 0x0000000e00d07308 */ /* 0x0005e60000000800 */
[----:B------:R-:W-:Y:S01]  /*9be0*/  FFMA.FTZ R9, R9, c[0x0][0x23c], -R154 ;  /* 0x00008f0009097a23 */ /* 0x000fe2000001089a */
[----:B------:R-:W-:Y:S01]  /*9bf0*/  LOP3.LUT R4, R167, UR4, R12, 0x96, !PT ;  /* 0x00000004a7047c12 */ /* 0x000fe2000f8e960c */
[----:B------:R-:W-:Y:S01]  /*9c00*/  IMAD.WIDE.U32 R156, R5, -0x326172a9, RZ ;  /* 0xcd9e8d57059c7825 */ /* 0x000fe200078e00ff */
[----:B------:R-:W-:Y:S02]  /*9c10*/  LOP3.LUT R12, R13, UR6, R16, 0x96, !PT ;  /* 0x000000060d0c7c12 */ /* 0x000fe4000f8e9610 */
[----:B-1----:R-:W-:Y:S01]  /*9c20*/  F2FP.BF16.PACK_AB R150, R209, R210 ;  /* 0x000000d2d196723e */ /* 0x002fe200000010ff */
[----:B------:R-:W-:Y:S01]  /*9c30*/  IMAD.WIDE.U32 R6, R6, -0x326172a9, RZ ;  /* 0xcd9e8d5706067825 */ /* 0x000fe200078e00ff */
[----:B------:R1:W-:Y:S03]  /*9c40*/  MUFU.EX2 R205, R9 ;  /* 0x0000000900cd7308 */ /* 0x0003e60000000800 */
[----:B------:R-:W-:Y:S01]  /*9c50*/  IMAD.WIDE.U32 R4, R4, -0x326172a9, RZ ;  /* 0xcd9e8d5704047825 */ /* 0x000fe200078e00ff */
[----:B------:R-:W-:Y:S02]  /*9c60*/  LOP3.LUT R0, R6, 0xffff, RZ, 0xc0, !PT ;  /* 0x0000ffff06007812 */ /* 0x000fe400078ec0ff */
[----:B------:R-:W-:Y:S01]  /*9c70*/  SHF.R.U32.HI R16, RZ, 0x10, R6 ;  /* 0x00000010ff107819 */ /* 0x000fe20000011606 */
[----:B------:R-:W-:Y:S01]  /*9c80*/  IMAD.WIDE.U32 R158, R12, -0x326172a9, RZ ;  /* 0xcd9e8d570c9e7825 */ /* 0x000fe200078e00ff */
[----:B------:R-:W-:Y:S02]  /*9c90*/  LOP3.LUT R3, R4, 0xffff, RZ, 0xc0, !PT ;  /* 0x0000ffff04037812 */ /* 0x000fe400078ec0ff */
[----:B------:R-:W-:Y:S01]  /*9ca0*/  SHF.R.U32.HI R12, RZ, 0x10, R4 ;  /* 0x00000010ff0c7819 */ /* 0x000fe20000011604 */
[--C-:B------:R-:W-:Y:S01]  /*9cb0*/  FFMA.FTZ R15, R15, c[0x0][0x23c], -R155.reuse ;  /* 0x00008f000f0f7a23 */ /* 0x100fe2000001089b */
[----:B------:R-:W-:Y:S01]  /*9cc0*/  LOP3.LUT R18, R6, 0xff, RZ, 0xc0, !PT ;  /* 0x000000ff06127812 */ /* 0x000fe200078ec0ff */
[--C-:B------:R-:W-:Y:S01]  /*9cd0*/  FFMA.FTZ R10, R10, c[0x0][0x23c], -R155.reuse ;  /* 0x00008f000a0a7a23 */ /* 0x100fe2000001089b */
[----:B------:R-:W-:Y:S01]  /*9ce0*/  SHF.R.U32.HI R17, RZ, 0x18, R6 ;  /* 0x00000018ff117819 */ /* 0x000fe20000011606 */
[----:B------:R-:W3:Y:S01]  /*9cf0*/  MUFU.EX2 R207, R15 ;  /* 0x0000000f00cf7308 */ /* 0x000ee20000000800 */
[----:B------:R-:W-:Y:S01]  /*9d00*/  LOP3.LUT R6, R7, UR15, R156, 0x96, !PT ;  /* 0x0000000f07067c12 */ /* 0x000fe2000f8e969c */
[----:B------:R-:W-:Y:S01]  /*9d10*/  FFMA.FTZ R11, R11, c[0x0][0x23c], -R155 ;  /* 0x00008f000b0b7a23 */ /* 0x000fe2000001089b */
[----:B--2---:R-:W-:Y:S01]  /*9d20*/  LOP3.LUT R14, R4, 0xff, RZ, 0xc0, !PT ;  /* 0x000000ff040e7812 */ /* 0x004fe200078ec0ff */
[----:B------:R-:W-:Y:S01]  /*9d30*/  FMUL.FTZ R19, R105, R127 ;  /* 0x0000007f69137220 */ /* 0x000fe20000410000 */
[----:B------:R-:W-:Y:S01]  /*9d40*/  SHF.R.U32.HI R13, RZ, 0x18, R4 ;  /* 0x00000018ff0d7819 */ /* 0x000fe20000011604 */
[--C-:B------:R-:W-:Y:S01]  /*9d50*/  FFMA.FTZ R34, R34, c[0x0][0x23c], -R153.reuse ;  /* 0x00008f0022227a23 */ /* 0x100fe20000010899 */
[----:B------:R-:W-:Y:S01]  /*9d60*/  LOP3.LUT R4, R5, UR15, R158, 0x96, !PT ;  /* 0x0000000f05047c12 */ /* 0x000fe2000f8e969e */
[----:B------:R-:W-:Y:S01]  /*9d70*/  FFMA.FTZ R35, R35, c[0x0][0x23c], -R153 ;  /* 0x00008f0023237a23 */ /* 0x000fe20000010899 */
[----:B------:R-:W-:Y:S01]  /*9d80*/  SHF.R.U32.HI R7, RZ, 0x8, R0 ;  /* 0x00000008ff077819 */ /* 0x000fe20000011600 */
[----:B------:R-:W-:Y:S01]  /*9d90*/  MUFU.EX2 R187, R10 ;  /* 0x0000000a00bb7308 */ /* 0x000fe20000000800 */
[----:B------:R-:W-:Y:S01]  /*9da0*/  SHF.R.U32.HI R3, RZ, 0x8, R3 ;  /* 0x00000008ff037819 */ /* 0x000fe20000011603 */
[----:B------:R-:W-:Y:S01]  /*9db0*/  FMUL.FTZ R72, R104, R72 ;  /* 0x0000004868487220 */ /* 0x000fe20000410000 */
[----:B------:R-:W-:Y:S01]  /*9dc0*/  LOP3.LUT R0, R12, 0xff, RZ, 0xc0, !PT ;  /* 0x000000ff0c007812 */ /* 0x000fe200078ec0ff */
[----:B------:R-:W-:Y:S01]  /*9dd0*/  FMUL.FTZ R73, R104, R73 ;  /* 0x0000004968497220 */ /* 0x000fe20000410000 */
[----:B------:R-:W-:Y:S01]  /*9de0*/  LOP3.LUT R5, R16, 0xff, RZ, 0xc0, !PT ;  /* 0x000000ff10057812 */ /* 0x000fe200078ec0ff */
[----:B------:R-:W-:Y:S01]  /*9df0*/  FMUL.FTZ R16, R106, R124 ;  /* 0x0000007c6a107220 */ /* 0x000fe20000410000 */
[----:B------:R-:W-:Y:S01]  /*9e00*/  PRMT R18, R18, 0x5410, R7 ;  /* 0x0000541012127816 */ /* 0x000fe20000000007 */
[----:B------:R-:W-:Y:S01]  /*9e10*/  FFMA.FTZ R46, R46, c[0x0][0x23c], -R155 ;  /* 0x00008f002e2e7a23 */ /* 0x000fe2000001089b */
[----:B------:R-:W-:Y:S01]  /*9e20*/  PRMT R14, R14, 0x5410, R3 ;  /* 0x000054100e0e7816 */ /* 0x000fe20000000003 */
[----:B------:R-:W2:Y:S01]  /*9e30*/  MUFU.EX2 R186, R11 ;  /* 0x0000000b00ba7308 */ /* 0x000ea20000000800 */
[----:B------:R-:W-:Y:S01]  /*9e40*/  SHF.R.U32.HI R7, RZ, 0x10, R4 ;  /* 0x00000010ff077819 */ /* 0x000fe20000011604 */
[--C-:B------:R-:W-:Y:S01]  /*9e50*/  HSET2.LE.AND R110, R18, R224.reuse, PT ;  /* 0x000000e0126e7233 */ /* 0x100fe20003803000 */
[----:B------:R-:W-:Y:S01]  /*9e60*/  PRMT R151, R0, 0x5410, R13 ;  /* 0x0000541000977816 */ /* 0x000fe2000000000d */
[----:B------:R-:W-:Y:S01]  /*9e70*/  FMUL.FTZ R18, R105, R126 ;  /* 0x0000007e69127220 */ /* 0x000fe20000410000 */
[----:B------:R-:W-:Y:S01]  /*9e80*/  LOP3.LUT R3, R6, 0xffff, RZ, 0xc0, !PT ;  /* 0x0000ffff06037812 */ /* 0x000fe200078ec0ff */
[----:B------:R-:W-:Y:S01]  /*9e90*/  FFMA.FTZ R47, R47, c[0x0][0x23c], -R155 ;  /* 0x00008f002f2f7a23 */ /* 0x000fe2000001089b */
[----:B------:R-:W-:Y:S01]  /*9ea0*/  LOP3.LUT R0, R4, 0xffff, RZ, 0xc0, !PT ;  /* 0x0000ffff04007812 */ /* 0x000fe200078ec0ff */
[--C-:B------:R-:W-:Y:S01]  /*9eb0*/  HSET2.LE.AND R151, R151, R224.reuse, PT ;  /* 0x000000e097977233 */ /* 0x100fe20003803000 */
[----:B------:R-:W-:Y:S01]  /*9ec0*/  PRMT R17, R5, 0x5410, R17 ;  /* 0x0000541005117816 */ /* 0x000fe20000000011 */
[----:B------:R-:W-:Y:S01]  /*9ed0*/  MUFU.EX2 R180, R34 ;  /* 0x0000002200b47308 */ /* 0x000fe20000000800 */
[----:B------:R-:W-:Y:S01]  /*9ee0*/  SHF.R.U32.HI R8, RZ, 0x10, R6 ;  /* 0x00000010ff087819 */ /* 0x000fe20000011606 */
[--C-:B------:R-:W-:Y:S01]  /*9ef0*/  FFMA.FTZ R40, R40, c[0x0][0x23c], -R154.reuse ;  /* 0x00008f0028287a23 */ /* 0x100fe2000001089a */
[----:B------:R-:W-:Y:S01]  /*9f00*/  LOP3.LUT R13, R6, 0xff, RZ, 0xc0, !PT ;  /* 0x000000ff060d7812 */ /* 0x000fe200078ec0ff */
[----:B------:R-:W-:Y:S01]  /*9f10*/  FFMA.FTZ R24, R24, c[0x0][0x23c], -R154 ;  /* 0x00008f0018187a23 */ /* 0x000fe2000001089a */
[----:B------:R-:W-:Y:S01]  /*9f20*/  SHF.R.U32.HI R5, RZ, 0x8, R3 ;  /* 0x00000008ff057819 */ /* 0x000fe20000011603 */
[--C-:B------:R-:W-:Y:S01]  /*9f30*/  FFMA.FTZ R26, R26, c[0x0][0x23c], -R155.reuse ;  /* 0x00008f001a1a7a23 */ /* 0x100fe2000001089b */
[----:B------:R-:W-:Y:S01]  /*9f40*/  SHF.R.U32.HI R3, RZ, 0x8, R0 ;  /* 0x00000008ff037819 */ /* 0x000fe20000011600 */
[----:B------:R-:W-:Y:S01]  /*9f50*/  FFMA.FTZ R27, R27, c[0x0][0x23c], -R155 ;  /* 0x00008f001b1b7a23 */ /* 0x000fe2000001089b */
[----:B------:R-:W-:Y:S01]  /*9f60*/  LOP3.LUT R0, R7, 0xff, RZ, 0xc0, !PT ;  /* 0x000000ff07007812 */ /* 0x000fe200078ec0ff */
[----:B------:R-:W-:Y:S01]  /*9f70*/  MUFU.EX2 R179, R35 ;  /* 0x0000002300b37308 */ /* 0x000fe20000000800 */
[----:B------:R-:W-:Y:S01]  /*9f80*/  SHF.R.U32.HI R12, RZ, 0x18, R6 ;  /* 0x00000018ff0c7819 */ /* 0x000fe20000011606 */
[C---:B------:R-:W-:Y:S01]  /*9f90*/  FMUL.FTZ R20, R104.reuse, R132 ;  /* 0x0000008468147220 */ /* 0x040fe20000410000 */
[----:B------:R-:W-:Y:S01]  /*9fa0*/  SHF.R.U32.HI R6, RZ, 0x18, R4 ;  /* 0x00000018ff067819 */ /* 0x000fe20000011604 */
[----:B------:R-:W-:Y:S01]  /*9fb0*/  FMUL.FTZ R84, R104, R84 ;  /* 0x0000005468547220 */ /* 0x000fe20000410000 */
[----:B-1----:R-:W-:Y:S01]  /*9fc0*/  LOP3.LUT R9, R4, 0xff, RZ, 0xc0, !PT ;  /* 0x000000ff04097812 */ /* 0x002fe200078ec0ff */
[----:B------:R-:W-:Y:S01]  /*9fd0*/  FMUL.FTZ R85, R104, R85 ;  /* 0x0000005568557220 */ /* 0x000fe20000410000 */
[----:B------:R-:W-:Y:S01]  /*9fe0*/  LOP3.LUT R4, R8, 0xff, RZ, 0xc0, !PT ;  /* 0x000000ff08047812 */ /* 0x000fe200078ec0ff */
[----:B------:R-:W-:Y:S01]  /*9ff0*/  FMUL.FTZ R92, R104, R92 ;  /* 0x0000005c685c7220 */ /* 0x000fe20000410000 */
[----:B------:R-:W-:Y:S01]  /*a000*/  PRMT R8, R0, 0x5410, R6 ;  /* 0x0000541000087816 */ /* 0x000fe20000000006 */
[----:B------:R-:W-:Y:S01]  /*a010*/  FADD.FTZ R0, -R2, R108 ;  /* 0x0000006c02007221 */ /* 0x000fe20000010100 */
[----:B------:R-:W-:Y:S01]  /*a020*/  PRMT R7, R13, 0x5410, R5 ;  /* 0x000054100d077816 */ /* 0x000fe20000000005 */
[--C-:B------:R-:W-:Y:S01]  /*a030*/  HSET2.LE.AND R5, R17, R224.reuse, PT ;  /* 0x000000e011057233 */ /* 0x100fe20003803000 */
[----:B------:R-:W-:Y:S01]  /*a040*/  PRMT R9, R9, 0x5410, R3 ;  /* 0x0000541009097816 */ /* 0x000fe20000000003 */
[----:B------:R-:W-:Y:S01]  /*a050*/  FMUL.FTZ R0, R0, c[0x0][0x23c] ;  /* 0x00008f0000007a20 */ /* 0x000fe20000410000 */
[----:B------:R-:W-:Y:S01]  /*a060*/  PRMT R12, R4, 0x5410, R12 ;  /* 0x00005410040c7816 */ /* 0x000fe2000000000c */
[--C-:B------:R-:W-:Y:S01]  /*a070*/  HSET2.LE.AND R4, R7, R224.reuse, PT ;  /* 0x000000e007047233 */ /* 0x100fe20003803000 */
[----:B------:R-:W-:Y:S01]  /*a080*/  F2FP.BF16.PACK_AB R108, R215, R216 ;  /* 0x000000d8d76c723e */ /* 0x000fe200000010ff */
[--C-:B------:R-:W-:Y:S01]  /*a090*/  HSET2.LE.AND R148, R9, R224.reuse, PT ;  /* 0x000000e009947233 */ /* 0x100fe20003803000 */
[----:B------:R-:W-:Y:S01]  /*a0a0*/  F2FP.BF16.PACK_AB R3, R217, R218 ;  /* 0x000000dad903723e */ /* 0x000fe200000010ff */
[----:B------:R-:W1:Y:S01]  /*a0b0*/  MUFU.EX2 R0, R0 ;  /* 0x0000000000007308 */ /* 0x000e620000000800 */
[----:B------:R-:W-:Y:S01]  /*a0c0*/  LOP3.LUT R108, R4, R108, RZ, 0xc0, !PT ;  /* 0x0000006c046c7212 */ /* 0x000fe200078ec0ff */
[--C-:B------:R-:W-:Y:S01]  /*a0d0*/  HSET2.LE.AND R4, R14, R224.reuse, PT ;  /* 0x000000e00e047233 */ /* 0x100fe20003803000 */
[----:B------:R-:W-:Y:S01]  /*a0e0*/  LOP3.LUT R111, R5, R111, RZ, 0xc0, !PT ;  /* 0x0000006f056f7212 */ /* 0x000fe200078ec0ff */
[--C-:B------:R-:W-:Y:S01]  /*a0f0*/  HSET2.LE.AND R109, R12, R224.reuse, PT ;  /* 0x000000e00c6d7233 */ /* 0x100fe20003803000 */
[----:B---3--:R-:W-:Y:S01]  /*a100*/  F2FP.BF16.PACK_AB R5, R207, R208 ;  /* 0x000000d0cf05723e */ /* 0x008fe200000010ff */
[----:B------:R-:W-:Y:S01]  /*a110*/  FMUL.FTZ R7, R105, R115 ;  /* 0x0000007369077220 */ /* 0x000fe20000410000 */
[----:B------:R-:W-:Y:S01]  /*a120*/  F2FP.BF16.PACK_AB R6, R205, R206 ;  /* 0x000000cecd06723e */ /* 0x000fe200000010ff */
[----:B------:R-:W-:Y:S01]  /*a130*/  FMUL.FTZ R9, R104, R117 ;  /* 0x0000007568097220 */ /* 0x000fe20000410000 */
[----:B------:R-:W-:Y:S01]  /*a140*/  LOP3.LUT R110, R110, R3, RZ, 0xc0, !PT ;  /* 0x000000036e6e7212 */ /* 0x000fe200078ec0ff */
[C---:B------:R-:W-:Y:S01]  /*a150*/  FMUL.FTZ R12, R104.reuse, R120 ;  /* 0x00000078680c7220 */ /* 0x040fe20000410000 */
[----:B------:R-:W-:Y:S01]  /*a160*/  F2FP.BF16.PACK_AB R3, R211, R212 ;  /* 0x000000d4d303723e */ /* 0x000fe200000010ff */
[----:B------:R-:W-:Y:S01]  /*a170*/  FMUL.FTZ R13, R104, R121 ;  /* 0x00000079680d7220 */ /* 0x000fe20000410000 */
[----:B------:R-:W-:Y:S01]  /*a180*/  LOP3.LUT R150, R4, R150, RZ, 0xc0, !PT ;  /* 0x0000009604967212 */ /* 0x000fe200078ec0ff */
[C---:B------:R-:W-:Y:S01]  /*a190*/  FMUL.FTZ R4, R106.reuse, R112 ;  /* 0x000000706a047220 */ /* 0x040fe20000410000 */
[----:B------:R-:W-:Y:S01]  /*a1a0*/  LOP3.LUT R151, R151, R5, RZ, 0xc0, !PT ;  /* 0x0000000597977212 */ /* 0x000fe200078ec0ff */
[----:B------:R-:W-:Y:S01]  /*a1b0*/  FMUL.FTZ R5, R106, R113 ;  /* 0x000000716a057220 */ /* 0x000fe20000410000 */
[----:B------:R-:W-:Y:S01]  /*a1c0*/  LOP3.LUT R148, R148, R6, RZ, 0xc0, !PT ;  /* 0x0000000694947212 */ /* 0x000fe200078ec0ff */
[----:B------:R-:W-:Y:S01]  /*a1d0*/  FMUL.FTZ R6, R105, R114 ;  /* 0x0000007269067220 */ /* 0x000fe20000410000 */
[----:B------:R-:W-:Y:S01]  /*a1e0*/  LOP3.LUT R109, R109, R3, RZ, 0xc0, !PT ;  /* 0x000000036d6d7212 */ /* 0x000fe200078ec0ff */
[----:B------:R-:W3:Y:S01]  /*a1f0*/  LDSM.16.MT88.4 R112, [R192+0x6000] ;  /* 0x00600000c070783b */ /* 0x000ee20000004200 */
[--C-:B------:R-:W-:Y:S01]  /*a200*/  HSET2.LE.AND R3, R8, R224.reuse, PT ;  /* 0x000000e008037233 */ /* 0x100fe20003803000 */
[----:B--2---:R-:W-:Y:S01]  /*a210*/  F2FP.BF16.PACK_AB R149, R186, R187 ;  /* 0x000000bbba95723e */ /* 0x004fe200000010ff */
[----:B------:R-:W-:Y:S01]  /*a220*/  FMUL.FTZ R8, R104, R116 ;  /* 0x0000007468087220 */ /* 0x000fe20000410000 */
[----:B------:R-:W-:Y:S01]  /*a230*/  MUFU.EX2 R163, R50 ;  /* 0x0000003200a37308 */ /* 0x000fe20000000800 */
[C---:B-1----:R-:W-:Y:S01]  /*a240*/  FMUL.FTZ R10, R0.reuse, R118 ;  /* 0x00000076000a7220 */ /* 0x042fe20000410000 */
[-C--:B------:R-:W-:Y:S01]  /*a250*/  HMMA.16816.F32.BF16 R4, R108, R144.reuse, R4 ;  /* 0x000000906c04723c */ /* 0x080fe20000041804 */
[C---:B------:R-:W-:Y:S01]  /*a260*/  FMUL.FTZ R11, R0.reuse, R119 ;  /* 0x00000077000b7220 */ /* 0x040fe20000410000 */
[----:B------:R-:W-:Y:S01]  /*a270*/  LOP3.LUT R149, R3, R149, RZ, 0xc0, !PT ;  /* 0x0000009503957212 */ /* 0x000fe200078ec0ff */
[----:B------:R-:W1:Y:S01]  /*a280*/  LDSM.16.MT88.4 R116, [R190+0x6000] ;  /* 0x00600000be74783b */ /* 0x000e620000004200 */
[C---:B------:R-:W-:Y:S01]  /*a290*/  FMUL.FTZ R14, R0.reuse, R122 ;  /* 0x0000007a000e7220 */ /* 0x040fe20000410000 */
[----:B------:R-:W-:Y:S01]  /*a2a0*/  LOP3.LUT R120, R159, UR5, R164, 0x96, !PT ;  /* 0x000000059f787c12 */ /* 0x000fe2000f8e96a4 */
[----:B------:R-:W-:Y:S02]  /*a2b0*/  FMUL.FTZ R15, R0, R123 ;  /* 0x0000007b000f7220 */ /* 0x000fe40000410000 */
[----:B------:R-:W-:Y:S01]  /*a2c0*/  FMUL.FTZ R17, R106, R125 ;  /* 0x0000007d6a117220 */ /* 0x000fe20000410000 */
[C---:B------:R-:W-:Y:S01]  /*a2d0*/  HMMA.16816.F32.BF16 R8, R148.reuse, R144, R8 ;  /* 0x000000909408723c */ /* 0x040fe20000041808 */
[----:B------:R2:W-:Y:S02]  /*a2e0*/  MUFU.EX2 R176, R25 ;  /* 0x0000001900b07308 */ /* 0x0005e40000000800 */
[C---:B------:R-:W-:Y:S02]  /*a2f0*/  FMUL.FTZ R78, R0.reuse, R78 ;  /* 0x0000004e004e7220 */ /* 0x040fe40000410000 */
[----:B------:R-:W-:Y:S02]  /*a300*/  FMUL.FTZ R79, R0, R79 ;  /* 0x0000004f004f7220 */ /* 0x000fe40000410000 */
[C---:B------:R-:W-:Y:S01]  /*a310*/  FMUL.FTZ R34, R105.reuse, R130 ;  /* 0x0000008269227220 */ /* 0x040fe20000410000 */
[-C--:B------:R-:W-:Y:S01]  /*a320*/  HMMA.16816.F32.BF16 R12, R148, R146.reuse, R12 ;  /* 0x00000092940c723c */ /* 0x080fe2000004180c */
[----:B------:R-:W-:Y:S02]  /*a330*/  FMUL.FTZ R35, R105, R131 ;  /* 0x0000008369237220 */ /* 0x000fe40000410000 */
[----:B------:R-:W-:Y:S01]  /*a340*/  MUFU.EX2 R165, R64 ;  /* 0x0000004000a57308 */ /* 0x000fe20000000800 */
[----:B------:R-:W-:Y:S04]  /*a350*/  IMAD.WIDE.U32 R120, R120, -0x2daee0ad, RZ ;  /* 0xd2511f5378787825 */ /* 0x000fe800078e00ff */
[C---:B------:R-:W-:Y:S01]  /*a360*/  HMMA.16816.F32.BF16 R16, R108.reuse, R146, R16 ;  /* 0x000000926c10723c */ /* 0x040fe20000041810 */
[----:B------:R-:W-:Y:S03]  /*a370*/  LOP3.LUT R3, R121, UR14, R166, 0x96, !PT ;  /* 0x0000000e79037c12 */ /* 0x000fe6000f8e96a6 */
[C---:B------:R-:W-:Y:S01]  /*a380*/  FMUL.FTZ R74, R0.reuse, R74 ;  /* 0x0000004a004a7220 */ /* 0x040fe20000410000 */
[----:B------:R-:W-:Y:S01]  /*a390*/  MUFU.EX2 R147, R47 ;  /* 0x0000002f00937308 */ /* 0x000fe20000000800 */
[C---:B------:R-:W-:Y:S02]  /*a3a0*/  FMUL.FTZ R75, R0.reuse, R75 ;  /* 0x0000004b004b7220 */ /* 0x040fe40000410000 */
[C---:B------:R-:W-:Y:S01]  /*a3b0*/  FMUL.FTZ R86, R0.reuse, R86 ;  /* 0x0000005600567220 */ /* 0x040fe20000410000 */
[-C--:B---3--:R-:W-:Y:S03]  /*a3c0*/  HMMA.16816.F32.BF16 R68, R108, R112.reuse, R68 ;  /* 0x000000706c44723c */ /* 0x088fe60000041844 */
[----:B------:R-:W-:Y:S02]  /*a3d0*/  FMUL.FTZ R87, R0, R87 ;  /* 0x0000005700577220 */ /* 0x000fe40000410000 */
[----:B------:R-:W-:Y:S01]  /*a3e0*/  FMUL.FTZ R93, R104, R93 ;  /* 0x0000005d685d7220 */ /* 0x000fe20000410000 */
[----:B------:R-:W-:Y:S01]  /*a3f0*/  MUFU.EX2 R166, R49 ;  /* 0x0000003100a67308 */ /* 0x000fe20000000800 */
[----:B------:R-:W-:Y:S01]  /*a400*/  FMUL.FTZ R94, R0, R94 ;  /* 0x0000005e005e7220 */ /* 0x000fe20000410000 */
[C---:B------:R-:W-:Y:S01]  /*a410*/  HMMA.16816.F32.BF16 R72, R148.reuse, R112, R72 ;  /* 0x000000709448723c */ /* 0x040fe20000041848 */
[--C-:B------:R-:W-:Y:S03]  /*a420*/  FFMA.FTZ R22, R22, c[0x0][0x23c], -R153.reuse ;  /* 0x00008f0016167a23 */ /* 0x100fe60000010899 */
[--C-:B------:R-:W-:Y:S02]  /*a430*/  FFMA.FTZ R23, R23, c[0x0][0x23c], -R153.reuse ;  /* 0x00008f0017177a23 */ /* 0x100fe40000010899 */
[----:B------:R-:W-:Y:S01]  /*a440*/  FMUL.FTZ R95, R0, R95 ;  /* 0x0000005f005f7220 */ /* 0x000fe20000410000 */
[----:B------:R-:W-:Y:S01]  /*a450*/  LOP3.LUT R112, R157, UR5, R160, 0x96, !PT ;  /* 0x000000059d707c12 */ /* 0x000fe2000f8e96a0 */
[-C--:B------:R-:W-:Y:S01]  /*a460*/  HMMA.16816.F32.BF16 R76, R148, R114.reuse, R76 ;  /* 0x00000072944c723c */ /* 0x080fe2000004184c */
[----:B------:R3:W4:Y:S03]  /*a470*/  MUFU.EX2 R181, R21 ;  /* 0x0000001500b57308 */ /* 0x0007260000000800 */
[----:B------:R-:W-:Y:S04]  /*a480*/  IMAD.WIDE.U32 R112, R112, -0x2daee0ad, RZ ;  /* 0xd2511f5370707825 */ /* 0x000fe800078e00ff */
[C---:B------:R-:W-:Y:S01]  /*a490*/  HMMA.16816.F32.BF16 R32, R108.reuse, R114, R32 ;  /* 0x000000726c20723c */ /* 0x040fe20000041820 */
[----:B------:R-:W-:Y:S02]  /*a4a0*/  LOP3.LUT R48, R113, UR14, R162, 0x96, !PT ;  /* 0x0000000e71307c12 */ /* 0x000fe4000f8e96a2 */
[----:B------:R5:W-:Y:S01]  /*a4b0*/  MUFU.EX2 R177, R22 ;  /* 0x0000001600b17308 */ /* 0x000be20000000800 */
[----:B------:R-:W-:Y:S01]  /*a4c0*/  LOP3.LUT R107, R112, 0xffff, RZ, 0xc0, !PT ;  /* 0x0000ffff706b7812 */ /* 0x000fe200078ec0ff */
[----:B------:R-:W-:Y:S01]  /*a4d0*/  FFMA.FTZ R38, R38, c[0x0][0x23c], -R153 ;  /* 0x00008f0026267a23 */ /* 0x000fe20000010899 */
[--C-:B------:R-:W-:Y:S01]  /*a4e0*/  SHF.R.U32.HI R122, RZ, 0x10, R112.reuse ;  /* 0x00000010ff7a7819 */ /* 0x100fe20000011670 */
[----:B------:R-:W-:Y:S01]  /*a4f0*/  FFMA.FTZ R42, R42, c[0x0][0x23c], -R155 ;  /* 0x00008f002a2a7a23 */ /* 0x000fe2000001089b */
[-C--:B-1----:R-:W-:Y:S01]  /*a500*/  HMMA.16816.F32.BF16 R80, R108, R116.reuse, R80 ;  /* 0x000000746c50723c */ /* 0x082fe20000041850 */
[----:B------:R-:W-:Y:S03]  /*a510*/  LOP3.LUT R124, R112, 0xff, RZ, 0xc0, !PT ;  /* 0x000000ff707c7812 */ /* 0x000fe600078ec0ff */
[----:B------:R-:W-:Y:S01]  /*a520*/  SHF.R.U32.HI R123, RZ, 0x18, R112 ;  /* 0x00000018ff7b7819 */ /* 0x000fe20000011670 */
[----:B------:R1:W1:Y:S01]  /*a530*/  MUFU.EX2 R178, R23 ;  /* 0x0000001700b27308 */ /* 0x0002620000000800 */
[----:B------:R-:W4:Y:S01]  /*a540*/  LDSM.16.MT88.4 R112, [R191+0x6000] ;  /* 0x00600000bf70783b */ /* 0x000f220000004200 */
[--C-:B------:R-:W-:Y:S01]  /*a550*/  FFMA.FTZ R28, R28, c[0x0][0x23c], -R154.reuse ;  /* 0x00008f001c1c7a23 */ /* 0x100fe2000001089a */
[----:B--2---:R-:W-:Y:S01]  /*a560*/  LOP3.LUT R25, R122, 0xff, RZ, 0xc0, !PT ;  /* 0x000000ff7a197812 */ /* 0x004fe200078ec0ff */
[----:B---3--:R-:W-:Y:S03]  /*a570*/  FMUL.FTZ R21, R104, R133 ;  /* 0x0000008568157220 */ /* 0x008fe60000410000 */
[--C-:B------:R-:W-:Y:S01]  /*a580*/  FFMA.FTZ R29, R29, c[0x0][0x23c], -R154.reuse ;  /* 0x00008f001d1d7a23 */ /* 0x100fe2000001089a */
[----:B------:R-:W-:Y:S01]  /*a590*/  PRMT R126, R25, 0x5410, R123 ;  /* 0x00005410197e7816 */ /* 0x000fe2000000007b */
[----:B------:R-:W-:Y:S01]  /*a5a0*/  FFMA.FTZ R30, R30, c[0x0][0x23c], -R155 ;  /* 0x00008f001e1e7a23 */ /* 0x000fe2000001089b */
[----:B------:R2:W3:Y:S01]  /*a5b0*/  MUFU.EX2 R175, R24 ;  /* 0x0000001800af7308 */ /* 0x0004e20000000800 */
[----:B------:R-:W-:Y:S01]  /*a5c0*/  FMUL.FTZ R25, R106, R137 ;  /* 0x000000896a197220 */ /* 0x000fe20000410000 */
[----:B------:R-:W-:Y:S01]  /*a5d0*/  SHF.R.U32.HI R107, RZ, 0x8, R107 ;  /* 0x00000008ff6b7819 */ /* 0x000fe2000001166b */
[--C-:B------:R-:W-:Y:S02]  /*a5e0*/  FFMA.FTZ R44, R44, c[0x0][0x23c], -R154.reuse ;  /* 0x00008f002c2c7a23 */ /* 0x100fe4000001089a */
[----:B-----5:R-:W-:Y:S01]  /*a5f0*/  FMUL.FTZ R22, R0, R134 ;  /* 0x0000008600167220 */ /* 0x020fe20000410000 */
[----:B------:R-:W-:Y:S01]  /*a600*/  PRMT R127, R124, 0x5410, R107 ;  /* 0x000054107c7f7816 */ /* 0x000fe2000000006b */
[--C-:B------:R-:W-:Y:S01]  /*a610*/  FFMA.FTZ R41, R41, c[0x0][0x23c], -R154.reuse ;  /* 0x00008f0029297a23 */ /* 0x100fe2000001089a */
[----:B------:R-:W-:Y:S01]  /*a620*/  LOP3.LUT R107, R48, 0xffff, RZ, 0xc0, !PT ;  /* 0x0000ffff306b7812 */ /* 0x000fe200078ec0ff */
[----:B------:R-:W-:Y:S01]  /*a630*/  FFMA.FTZ R43, R43, c[0x0][0x23c], -R155 ;  /* 0x00008f002b2b7a23 */ /* 0x000fe2000001089b */
[----:B------:R5:W-:Y:S01]  /*a640*/  MUFU.EX2 R174, R26 ;  /* 0x0000001a00ae7308 */ /* 0x000be20000000800 */
[----:B------:R-:W-:Y:S01]  /*a650*/  FFMA.FTZ R66, R66, c[0x0][0x23c], -R153 ;  /* 0x00008f0042427a23 */ /* 0x000fe20000010899 */
[----:B------:R-:W-:Y:S01]  /*a660*/  SHF.R.U32.HI R107, RZ, 0x8, R107 ;  /* 0x00000008ff6b7819 */ /* 0x000fe2000001166b */
[--C-:B------:R-:W-:Y:S02]  /*a670*/  FFMA.FTZ R67, R67, c[0x0][0x23c], -R153.reuse ;  /* 0x00008f0043437a23 */ /* 0x100fe40000010899 */
[----:B-1----:R-:W-:Y:S02]  /*a680*/  FMUL.FTZ R23, R0, R135 ;  /* 0x0000008700177220 */ /* 0x002fe40000410000 */
[----:B------:R-:W-:Y:S02]  /*a690*/  FFMA.FTZ R54, R54, c[0x0][0x23c], -R153 ;  /* 0x00008f0036367a23 */ /* 0x000fe40000010899 */
[----:B------:R-:W-:Y:S01]  /*a6a0*/  FFMA.FTZ R59, R59, c[0x0][0x23c], -R155 ;  /* 0x00008f003b3b7a23 */ /* 0x000fe2000001089b */
[----:B------:R1:W1:Y:S01]  /*a6b0*/  MUFU.EX2 R167, R27 ;  /* 0x0000001b00a77308 */ /* 0x0002620000000800 */
[----:B------:R-:W-:Y:S01]  /*a6c0*/  FFMA.FTZ R153, R55, c[0x0][0x23c], -R153 ;  /* 0x00008f0037997a23 */ /* 0x000fe20000010899 */
[C---:B------:R-:W-:Y:S01]  /*a6d0*/  HMMA.16816.F32.BF16 R20, R148.reuse, R116, R20 ;  /* 0x000000749414723c */ /* 0x040fe20000041814 */
[--C-:B------:R-:W-:Y:S01]  /*a6e0*/  FFMA.FTZ R56, R56, c[0x0][0x23c], -R154.reuse ;  /* 0x00008f0038387a23 */ /* 0x100fe2000001089a */
[----:B--2---:R-:W-:Y:S01]  /*a6f0*/  LOP3.LUT R24, R120, 0xffff, RZ, 0xc0, !PT ;  /* 0x0000ffff78187812 */ /* 0x004fe200078ec0ff */
[----:B------:R-:W-:Y:S01]  /*a700*/  FFMA.FTZ R57, R57, c[0x0][0x23c], -R154 ;  /* 0x00008f0039397a23 */ /* 0x000fe2000001089a */
[----:B------:R-:W-:Y:S01]  /*a710*/  SHF.R.U32.HI R121, RZ, 0x18, R120 ;  /* 0x00000018ff797819 */ /* 0x000fe20000011678 */
[--C-:B------:R-:W-:Y:S01]  /*a720*/  FFMA.FTZ R58, R58, c[0x0][0x23c], -R155.reuse ;  /* 0x00008f003a3a7a23 */ /* 0x100fe2000001089b */
[----:B------:R-:W-:Y:S01]  /*a730*/  SHF.R.U32.HI R24, RZ, 0x8, R24 ;  /* 0x00000008ff187819 */ /* 0x000fe20000011618 */
[----:B------:R-:W-:Y:S01]  /*a740*/  FFMA.FTZ R60, R60, c[0x0][0x23c], -R154 ;  /* 0x00008f003c3c7a23 */ /* 0x000fe2000001089a */
[-C--:B------:R-:W-:Y:S01]  /*a750*/  HMMA.16816.F32.BF16 R84, R148, R118.reuse, R84 ;  /* 0x000000769454723c */ /* 0x080fe20000041854 */
[----:B------:R2:W-:Y:S03]  /*a760*/  MUFU.EX2 R173, R28 ;  /* 0x0000001c00ad7308 */ /* 0x0005e60000000800 */
[----:B------:R-:W-:Y:S01]  /*a770*/  LOP3.LUT R116, R120, 0xff, RZ, 0xc0, !PT ;  /* 0x000000ff78747812 */ /* 0x000fe200078ec0ff */
[----:B-----5:R-:W-:Y:S01]  /*a780*/  FMUL.FTZ R26, R105, R138 ;  /* 0x0000008a691a7220 */ /* 0x020fe20000410000 */
[----:B------:R-:W-:Y:S01]  /*a790*/  SHF.R.U32.HI R117, RZ, 0x10, R120 ;  /* 0x00000010ff757819 */ /* 0x000fe20000011678 */
[----:B------:R-:W-:Y:S01]  /*a7a0*/  FFMA.FTZ R154, R61, c[0x0][0x23c], -R154 ;  /* 0x00008f003d9a7a23 */ /* 0x000fe2000001089a */
[C---:B------:R-:W-:Y:S01]  /*a7b0*/  HMMA.16816.F32.BF16 R88, R108.reuse, R118, R88 ;  /* 0x000000766c58723c */ /* 0x040fe20000041858 */
[----:B------:R-:W-:Y:S02]  /*a7c0*/  PRMT R129, R116, 0x5410, R24 ;  /* 0x0000541074817816 */ /* 0x000fe40000000018 */
[----:B------:R5:W-:Y:S01]  /*a7d0*/  MUFU.EX2 R138, R30 ;  /* 0x0000001e008a7308 */ /* 0x000be20000000800 */
[----:B------:R-:W-:Y:S01]  /*a7e0*/  FMUL.FTZ R24, R106, R136 ;  /* 0x000000886a187220 */ /* 0x000fe20000410000 */
[----:B------:R-:W-:Y:S01]  /*a7f0*/  LOP3.LUT R120, R117, 0xff, RZ, 0xc0, !PT ;  /* 0x000000ff75787812 */ /* 0x000fe200078ec0ff */
[----:B-1----:R-:W-:Y:S01]  /*a800*/  FMUL.FTZ R27, R105, R139 ;  /* 0x0000008b691b7220 */ /* 0x002fe20000410000 */
[C---:B------:R-:W-:Y:S01]  /*a810*/  LOP3.LUT R117, R3.reuse, 0xff, RZ, 0xc0, !PT ;  /* 0x000000ff03757812 */ /* 0x040fe200078ec0ff */
[----:B------:R-:W-:Y:S01]  /*a820*/  FFMA.FTZ R62, R62, c[0x0][0x23c], -R155 ;  /* 0x00008f003e3e7a23 */ /* 0x000fe2000001089b */
[----:B------:R-:W-:Y:S02]  /*a830*/  PRMT R128, R120, 0x5410, R121 ;  /* 0x0000541078807816 */ /* 0x000fe40000000079 */
[----:B------:R-:W1:Y:S01]  /*a840*/  LDSM.16.MT88.4 R120, [R189+0x6800] ;  /* 0x00680000bd78783b */ /* 0x000e620000004200 */
[----:B------:R-:W-:Y:S01]  /*a850*/  LOP3.LUT R119, R48, 0xff, RZ, 0xc0, !PT ;  /* 0x000000ff30777812 */ /* 0x000fe200078ec0ff */
[-C--:B----4-:R-:W-:Y:S01]  /*a860*/  HMMA.16816.F32.BF16 R24, R108, R112.reuse, R24 ;  /* 0x000000706c18723c */ /* 0x090fe20000041818 */
[----:B------:R4:W1:Y:S01]  /*a870*/  MUFU.EX2 R139, R29 ;  /* 0x0000001d008b7308 */ /* 0x0008620000000800 */
[----:B------:R-:W-:Y:S01]  /*a880*/  SHF.R.U32.HI R118, RZ, 0x18, R48 ;  /* 0x00000018ff767819 */ /* 0x000fe20000011630 */
[----:B------:R-:W-:Y:S01]  /*a890*/  FFMA.FTZ R106, R106, R225, R216 ;  /* 0x000000e16a6a7223 */ /* 0x000fe200000100d8 */
[----:B------:R-:W-:Y:S02]  /*a8a0*/  SHF.R.U32.HI R116, RZ, 0x10, R48 ;  /* 0x00000010ff747819 */ /* 0x000fe40000011630 */
[----:B------:R-:W-:Y:S02]  /*a8b0*/  LOP3.LUT R48, R3, 0xffff, RZ, 0xc0, !PT ;  /* 0x0000ffff03307812 */ /* 0x000fe400078ec0ff */
[C---:B------:R-:W-:Y:S01]  /*a8c0*/  HMMA.16816.F32.BF16 R92, R148.reuse, R112, R92 ;  /* 0x00000070945c723c */ /* 0x040fe2000004185c */
[----:B------:R-:W-:Y:S02]  /*a8d0*/  LOP3.LUT R116, R116, 0xff, RZ, 0xc0, !PT ;  /* 0x000000ff74747812 */ /* 0x000fe400078ec0ff */
[----:B------:R-:W-:Y:S01]  /*a8e0*/  MUFU.EX2 R136, R36 ;  /* 0x0000002400887308 */ /* 0x000fe20000000800 */
[----:B--2---:R-:W-:Y:S01]  /*a8f0*/  SHF.R.U32.HI R28, RZ, 0x8, R48 ;  /* 0x00000008ff1c7819 */ /* 0x004fe20000011630 */
[C---:B-----5:R-:W-:Y:S01]  /*a900*/  FMUL.FTZ R30, R0.reuse, R142 ;  /* 0x0000008e001e7220 */ /* 0x060fe20000410000 */
[----:B------:R-:W-:Y:S01]  /*a910*/  PRMT R48, R119, 0x5410, R107 ;  /* 0x0000541077307816 */ /* 0x000fe2000000006b */
[----:B------:R-:W-:Y:S01]  /*a920*/  FFMA.FTZ R112, R31, c[0x0][0x23c], -R155 ;  /* 0x00008f001f707a23 */ /* 0x000fe2000001089b */
[----:B------:R-:W-:Y:S04]  /*a930*/  PRMT R124, R117, 0x5410, R28 ;  /* 0x00005410757c7816 */ /* 0x000fe8000000001c */
[--C-:B------:R-:W-:Y:S01]  /*a940*/  SHF.R.U32.HI R28, RZ, 0x10, R3.reuse ;  /* 0x00000010ff1c7819 */ /* 0x100fe20000011603 */
[----:B------:R3:W2:Y:S01]  /*a950*/  MUFU.EX2 R137, R112 ;  /* 0x0000007000897308 */ /* 0x0006a20000000800 */
[----:B------:R-:W-:Y:S01]  /*a960*/  FMUL.FTZ R31, R0, R143 ;  /* 0x0000008f001f7220 */ /* 0x000fe20000410000 */
[----:B------:R-:W-:Y:S01]  /*a970*/  SHF.R.U32.HI R117, RZ, 0x18, R3 ;  /* 0x00000018ff757819 */ /* 0x000fe20000011603 */
[--C-:B------:R-:W-:Y:S01]  /*a980*/  HSET2.LE.AND R3, R127, R224.reuse, PT ;  /* 0x000000e07f037233 */ /* 0x100fe20003803000 */
[----:B------:R-:W-:Y:S01]  /*a990*/  LOP3.LUT R113, R28, 0xff, RZ, 0xc0, !PT ;  /* 0x000000ff1c717812 */ /* 0x000fe200078ec0ff */
[----:B------:R-:W-:Y:S01]  /*a9a0*/  FMUL.FTZ R28, R104, R140 ;  /* 0x0000008c681c7220 */ /* 0x000fe20000410000 */
[----:B------:R-:W-:Y:S01]  /*a9b0*/  PRMT R125, R116, 0x5410, R118 ;  /* 0x00005410747d7816 */ /* 0x000fe20000000076 */
[----:B----4-:R-:W-:Y:S01]  /*a9c0*/  FMUL.FTZ R29, R104, R141 ;  /* 0x0000008d681d7220 */ /* 0x010fe20000410000 */
[--C-:B------:R-:W-:Y:S01]  /*a9d0*/  HSET2.LE.AND R48, R48, R224.reuse, PT ;  /* 0x000000e030307233 */ /* 0x100fe20003803000 */
[----:B------:R-:W-:Y:S01]  /*a9e0*/  PRMT R113, R113, 0x5410, R117 ;  /* 0x0000541071717816 */ /* 0x000fe20000000075 */
[----:B------:R4:W-:Y:S01]  /*a9f0*/  MUFU.EX2 R162, R51 ;  /* 0x0000003300a27308 */ /* 0x0009e20000000800 */
[----:B------:R-:W-:Y:S01]  /*aa00*/  F2FP.BF16.PACK_AB R118, R184, R185 ;  /* 0x000000b9b876723e */ /* 0x000fe200000010ff */
[--C-:B------:R-:W-:Y:S01]  /*aa10*/  HSET2.LE.AND R107, R126, R224.reuse, PT ;  /* 0x000000e07e6b7233 */ /* 0x100fe20003803000 */
[----:B------:R-:W-:Y:S01]  /*aa20*/  F2FP.BF16.PACK_AB R116, R181, R182 ;  /* 0x000000b6b574723e */ /* 0x000fe200000010ff */
[-C--:B------:R-:W-:Y:S01]  /*aa30*/  HMMA.16816.F32.BF16 R28, R148, R114.reuse, R28 ;  /* 0x00000072941c723c */ /* 0x080fe2000004181c */
[----:B------:R-:W-:Y:S01]  /*aa40*/  LOP3.LUT R118, R3, R118, RZ, 0xc0, !PT ;  /* 0x0000007603767212 */ /* 0x000fe200078ec0ff */
[--C-:B------:R-:W-:Y:S01]  /*aa50*/  HSET2.LE.AND R3, R125, R224.reuse, PT ;  /* 0x000000e07d037233 */ /* 0x100fe20003803000 */
[----:B------:R-:W-:Y:S01]  /*aa60*/  LOP3.LUT R116, R48, R116, RZ, 0xc0, !PT ;  /* 0x0000007430747212 */ /* 0x000fe200078ec0ff */
[--C-:B------:R-:W-:Y:S01]  /*aa70*/  HSET2.LE.AND R48, R124, R224.reuse, PT ;  /* 0x000000e07c307233 */ /* 0x100fe20003803000 */
[----:B------:R-:W-:Y:S01]  /*aa80*/  F2FP.BF16.PACK_AB R119, R179, R180 ;  /* 0x000000b4b377723e */ /* 0x000fe200000010ff */
[--C-:B------:R-:W-:Y:S01]  /*aa90*/  HSET2.LE.AND R49, R113, R224.reuse, PT ;  /* 0x000000e071317233 */ /* 0x100fe20003803000 */
[----:B------:R-:W-:Y:S01]  /*aaa0*/  MUFU.EX2 R150, R45 ;  /* 0x0000002d00967308 */ /* 0x000fe20000000800 */
[----:B------:R-:W-:Y:S01]  /*aab0*/  HMMA.16816.F32.BF16 R96, R108, R114, R96 ;  /* 0x000000726c60723c */ /* 0x000fe20000041860 */
[----:B------:R-:W-:Y:S01]  /*aac0*/  F2FP.BF16.PACK_AB R117, R178, R177 ;  /* 0x000000b1b275723e */ /* 0x000fe200000010ff */
[----:B------:R-:W5:Y:S02]  /*aad0*/  LDSM.16.MT88.4 R108, [R192+0x6800] ;  /* 0x00680000c06c783b */ /* 0x000f640000004200 */
[----:B------:R-:W-:Y:S01]  /*aae0*/  LOP3.LUT R119, R107, R119, RZ, 0xc0, !PT ;  /* 0x000000776b777212 */ /* 0x000fe200078ec0ff */
[----:B------:R-:W-:Y:S01]  /*aaf0*/  FFMA.FTZ R155, R63, c[0x0][0x23c], -R155 ;  /* 0x00008f003f9b7a23 */ /* 0x000fe2000001089b */
[----:B------:R-:W-:Y:S01]  /*ab00*/  LOP3.LUT R117, R3, R117, RZ, 0xc0, !PT ;  /* 0x0000007503757212 */ /* 0x000fe200078ec0ff */
[--C-:B------:R-:W-:Y:S01]  /*ab10*/  HSET2.LE.AND R114, R129, R224.reuse, PT ;  /* 0x000000e081727233 */ /* 0x100fe20003803000 */
[----:B---3--:R-:W-:Y:S01]  /*ab20*/  F2FP.BF16.PACK_AB R112, R176, R175 ;  /* 0x000000afb070723e */ /* 0x008fe200000010ff */
[--C-:B------:R-:W-:Y:S01]  /*ab30*/  HSET2.LE.AND R115, R128, R224.reuse, PT ;  /* 0x000000e080737233 */ /* 0x100fe20003803000 */
[----:B------:R-:W-:Y:S02]  /*ab40*/  MUFU.EX2 R149, R46 ;  /* 0x0000002e00957308 */ /* 0x000fe40000000800 */
[----:B------:R-:W-:Y:S01]  /*ab50*/  F2FP.BF16.PACK_AB R113, R167, R174 ;  /* 0x000000aea771723e */ /* 0x000fe200000010ff */
[-C--:B-1----:R-:W-:Y:S01]  /*ab60*/  HMMA.16816.F32.BF16 R4, R116, R120.reuse, R4 ;  /* 0x000000787404723c */ /* 0x082fe20000041804 */
[----:B------:R-:W-:Y:S01]  /*ab70*/  F2FP.BF16.PACK_AB R3, R139, R173 ;  /* 0x000000ad8b03723e */ /* 0x000fe200000010ff */
[----:B------:R-:W-:Y:S01]  /*ab80*/  FFMA.FTZ R0, R0, R234, R187 ;  /* 0x000000ea00007223 */ /* 0x000fe200000100bb */
[----:B--2---:R-:W-:Y:S02]  /*ab90*/  F2FP.BF16.PACK_AB R36, R137, R138 ;  /* 0x0000008a8924723e */ /* 0x004fe400000010ff */
[----:B------:R-:W-:Y:S01]  /*aba0*/  LOP3.LUT R112, R48, R112, RZ, 0xc0, !PT ;  /* 0x0000007030707212 */ /* 0x000fe200078ec0ff */
[----:B------:R-:W-:Y:S01]  /*abb0*/  FADD.FTZ R0, R186, R0 ;  /* 0x00000000ba007221 */ /* 0x000fe20000010000 */
[----:B------:R-:W-:Y:S01]  /*abc0*/  LOP3.LUT R113, R49, R113, RZ, 0xc0, !PT ;  /* 0x0000007131717212 */ /* 0x000fe200078ec0ff */
[----:B------:R1:W2:Y:S01]  /*abd0*/  MUFU.EX2 R164, R37 ;  /* 0x0000002500a47308 */ /* 0x0002a20000000800 */
[----:B------:R-:W-:Y:S01]  /*abe0*/  LOP3.LUT R114, R114, R3, RZ, 0xc0, !PT ;  /* 0x0000000372727212 */ /* 0x000fe200078ec0ff */
[----:B----4-:R-:W3:Y:S02]  /*abf0*/  LDSM.16.MT88.4 R48, [R190+0x6800] ;  /* 0x00680000be30783b */ /* 0x010ee40000004200 */
[----:B------:R-:W-:Y:S02]  /*ac00*/  LOP3.LUT R115, R115, R36, RZ, 0xc0, !PT ;  /* 0x0000002473737212 */ /* 0x000fe400078ec0ff */
[----:B------:R-:W-:Y:S04]  /*ac10*/  IADD3 R3, R172, 0x1, RZ ;  /* 0x00000001ac037810 */ /* 0x000fe80007ffe0ff */
[----:B------:R-:W-:Y:S01]  /*ac20*/  MUFU.EX2 R160, R39 ;  /* 0x0000002700a07308 */ /* 0x000fe20000000800 */
[C---:B------:R-:W-:Y:S01]  /*ac30*/  HMMA.16816.F32.BF16 R8, R112.reuse, R120, R8 ;  /* 0x000000787008723c */ /* 0x040fe20000041808 */
[----:B------:R-:W-:Y:S05]  /*ac40*/  LOP3.LUT R3, R221, UR19, R3, 0x96, !PT ;  /* 0x00000013dd037c12 */ /* 0x000fea000f8e9603 */
[----:B------:R-:W-:Y:S02]  /*ac50*/  IMAD.WIDE.U32 R124, R3, -0x326172a9, RZ ;  /* 0xcd9e8d57037c7825 */ /* 0x000fe400078e00ff */
[-C--:B------:R-:W-:Y:S01]  /*ac60*/  HMMA.16816.F32.BF16 R12, R112, R122.reuse, R12 ;  /* 0x0000007a700c723c */ /* 0x080fe2000004180c */
[----:B------:R4:W2:Y:S03]  /*ac70*/  MUFU.EX2 R161, R38 ;  /* 0x0000002600a17308 */ /* 0x0008a60000000800 */
[----:B------:R-:W-:Y:S02]  /*ac80*/  LOP3.LUT R120, R125, UR13, R238, 0x96, !PT ;  /* 0x0000000d7d787c12 */ /* 0x000fe4000f8e96ee */
[----:B------:R-:W-:Y:S02]  /*ac90*/  LOP3.LUT R3, R169, UR11, R124, 0x96, !PT ;  /* 0x0000000ba9037c12 */ /* 0x000fe4000f8e967c */
[C---:B------:R-:W-:Y:S01]  /*aca0*/  HMMA.16816.F32.BF16 R16, R116.reuse, R122, R16 ;  /* 0x0000007a7410723c */ /* 0x040fe20000041810 */
[----:B-1----:R-:W-:Y:S02]  /*acb0*/  LOP3.LUT R37, R125, UR13, R236, 0x96, !PT ;  /* 0x0000000d7d257c12 */ /* 0x002fe4000f8e96ec */
[----:B------:R1:W-:Y:S01]  /*acc0*/  MUFU.EX2 R159, R40 ;  /* 0x00000028009f7308 */ /* 0x0003e20000000800 */
[----:B------:R-:W-:Y:S01]  /*acd0*/  LOP3.LUT R124, R171, UR11, R124, 0x96, !PT ;  /* 0x0000000bab7c7c12 */ /* 0x000fe2000f8e967c */
[----:B------:R-:W-:Y:S03]  /*ace0*/  IMAD.WIDE.U32 R120, R120, -0x2daee0ad, RZ ;  /* 0xd2511f5378787825 */ /* 0x000fe600078e00ff */
[-C--:B-----5:R-:W-:Y:S01]  /*acf0*/  HMMA.16816.F32.BF16 R68, R116, R108.reuse, R68 ;  /* 0x0000006c7444723c */ /* 0x0a0fe20000041844 */
[----:B------:R-:W-:Y:S03]  /*ad00*/  IMAD.WIDE.U32 R122, R3, -0x2daee0ad, RZ ;  /* 0xd2511f53037a7825 */ /* 0x000fe600078e00ff */
[----:B------:R-:W-:Y:S01]  /*ad10*/  LOP3.LUT R36, R121, UR10, R222, 0x96, !PT ;  /* 0x0000000a79247c12 */ /* 0x000fe2000f8e96de */
[----:B------:R-:W-:Y:S01]  /*ad20*/  IMAD.WIDE.U32 R126, R37, -0x2daee0ad, RZ ;  /* 0xd2511f53257e7825 */ /* 0x000fe200078e00ff */
[----:B------:R-:W-:Y:S01]  /*ad30*/  LOP3.LUT R120, R123, UR8, R120, 0x96, !PT ;  /* 0x000000087b787c12 */ /* 0x000fe2000f8e9678 */
[----:B------:R5:W1:Y:S01]  /*ad40*/  MUFU.EX2 R158, R41 ;  /* 0x00000029009e7308 */ /* 0x000a620000000800 */
[C---:B------:R-:W-:Y:S01]  /*ad50*/  HMMA.16816.F32.BF16 R72, R112.reuse, R108, R72 ;  /* 0x0000006c7048723c */ /* 0x040fe20000041848 */
[----:B------:R-:W-:Y:S03]  /*ad60*/  IMAD.WIDE.U32 R124, R124, -0x2daee0ad, RZ ;  /* 0xd2511f537c7c7825 */ /* 0x000fe600078e00ff */
[----:B------:R-:W-:Y:S01]  /*ad70*/  LOP3.LUT R3, R127, UR10, R226, 0x96, !PT ;  /* 0x0000000a7f037c12 */ /* 0x000fe2000f8e96e2 */
[----:B------:R-:W-:Y:S01]  /*ad80*/  IMAD.WIDE.U32 R128, R120, -0x326172a9, RZ ;  /* 0xcd9e8d5778807825 */ /* 0x000fe200078e00ff */
[----:B----4-:R-:W-:Y:S02]  /*ad90*/  LOP3.LUT R38, R125, UR8, R126, 0x96, !PT ;  /* 0x000000087d267c12 */ /* 0x010fe4000f8e967e */
[-C--:B------:R-:W-:Y:S01]  /*ada0*/  HMMA.16816.F32.BF16 R76, R112, R110.reuse, R76 ;  /* 0x0000006e704c723c */ /* 0x080fe2000004184c */
[----:B------:R-:W-:Y:S01]  /*adb0*/  IMAD.WIDE.U32 R36, R36, -0x326172a9, RZ ;  /* 0xcd9e8d5724247825 */ /* 0x000fe200078e00ff */
[----:B------:R4:W-:Y:S03]  /*adc0*/  MUFU.EX2 R157, R42 ;  /* 0x0000002a009d7308 */ /* 0x0009e60000000800 */
[----:B------:R-:W-:Y:S01]  /*add0*/  IMAD.WIDE.U32 R130, R38, -0x326172a9, RZ ;  /* 0xcd9e8d5726827825 */ /* 0x000fe200078e00ff */
[----:B------:R-:W-:Y:S02]  /*ade0*/  LOP3.LUT R37, R37, UR9, R168, 0x96, !PT ;  /* 0x0000000925257c12 */ /* 0x000fe4000f8e96a8 */
[C---:B------:R-:W-:Y:S01]  /*adf0*/  HMMA.16816.F32.BF16 R32, R116.reuse, R110, R32 ;  /* 0x0000006e7420723c */ /* 0x040fe20000041820 */
[----:B------:R-:W-:Y:S03]  /*ae00*/  IMAD.WIDE.U32 R120, R3, -0x326172a9, RZ ;  /* 0xcd9e8d5703787825 */ /* 0x000fe600078e00ff */
[----:B------:R-:W-:Y:S01]  /*ae10*/  LOP3.LUT R3, R129, UR7, R36, 0x96, !PT ;  /* 0x0000000781037c12 */ /* 0x000fe2000f8e9624 */
[----:B------:R-:W-:Y:S01]  /*ae20*/  IMAD.WIDE.U32 R36, R37, -0x2daee0ad, RZ ;  /* 0xd2511f5325247825 */ /* 0x000fe200078e00ff */
[----:B------:R-:W-:Y:S01]  /*ae30*/  LOP3.LUT R64, R131, UR7, R120, 0x96, !PT ;  /* 0x0000000783407c12 */ /* 0x000fe2000f8e9678 */
[----:B------:R2:W2:Y:S01]  /*ae40*/  MUFU.EX2 R156, R43 ;  /* 0x0000002b009c7308 */ /* 0x0004a20000000800 */
[-C--:B---3--:R-:W-:Y:S01]  /*ae50*/  HMMA.16816.F32.BF16 R80, R116, R48.reuse, R80 ;  /* 0x000000307450723c */ /* 0x088fe20000041850 */
[----:B------:R-:W-:Y:S03]  /*ae60*/  LOP3.LUT R38, R121, UR9, R170, 0x96, !PT ;  /* 0x0000000979267c12 */ /* 0x000fe6000f8e96aa */
[----:B------:R-:W-:Y:S01]  /*ae70*/  IMAD.WIDE.U32 R126, R3, -0x2daee0ad, RZ ;  /* 0xd2511f53037e7825 */ /* 0x000fe200078e00ff */
[----:B------:R-:W-:Y:S03]  /*ae80*/  LOP3.LUT R122, R37, UR6, R122, 0x96, !PT ;  /* 0x00000006257a7c12 */ /* 0x000fe6000f8e967a */
[C---:B------:R-:W-:Y:S01]  /*ae90*/  HMMA.16816.F32.BF16 R20, R112.reuse, R48, R20 ;  /* 0x000000307014723c */ /* 0x040fe20000041814 */
[----:B------:R-:W-:Y:S01]  /*aea0*/  IMAD.WIDE.U32 R38, R38, -0x2daee0ad, RZ ;  /* 0xd2511f5326267825 */ /* 0x000fe200078e00ff */
[----:B------:R3:W2:Y:S02]  /*aeb0*/  MUFU.EX2 R151, R44 ;  /* 0x0000002c00977308 */ /* 0x0006a40000000800 */
[----:B-1----:R-:W-:Y:S01]  /*aec0*/  LOP3.LUT R40, R127, UR4, R36, 0x96, !PT ;  /* 0x000000047f287c12 */ /* 0x002fe2000f8e9624 */
[----:B------:R-:W-:Y:S01]  /*aed0*/  IMAD.WIDE.U32 R132, R64, -0x2daee0ad, RZ ;  /* 0xd2511f5340847825 */ /* 0x000fe200078e00ff */
[----:B------:R-:W-:Y:S02]  /*aee0*/  LOP3.LUT R124, R39, UR6, R124, 0x96, !PT ;  /* 0x00000006277c7c12 */ /* 0x000fe4000f8e967c */
[-C--:B------:R-:W-:Y:S01]  /*aef0*/  HMMA.16816.F32.BF16 R84, R112, R50.reuse, R84 ;  /* 0x000000327054723c */ /* 0x080fe20000041854 */
[----:B------:R-:W-:Y:S03]  /*af00*/  IMAD.WIDE.U32 R122, R122, -0x326172a9, RZ ;  /* 0xcd9e8d577a7a7825 */ /* 0x000fe600078e00ff */
[----:B------:R-:W-:Y:S01]  /*af10*/  LOP3.LUT R108, R133, UR4, R38, 0x96, !PT ;  /* 0x00000004856c7c12 */ /* 0x000fe2000f8e9626 */
[----:B-----5:R-:W-:Y:S01]  /*af20*/  IMAD.WIDE.U32 R40, R40, -0x326172a9, RZ ;  /* 0xcd9e8d5728287825 */ /* 0x020fe200078e00ff */
[----:B------:R-:W1:Y:S01]  /*af30*/  LDSM.16.MT88.4 R36, [R191+0x6800] ;  /* 0x00680000bf24783b */ /* 0x000e620000004200 */
[----:B------:R-:W5:Y:S01]  /*af40*/  MUFU.EX2 R148, R65 ;  /* 0x0000004100947308 */ /* 0x000f620000000800 */
[C---:B------:R-:W-:Y:S01]  /*af50*/  HMMA.16816.F32.BF16 R88, R116.reuse, R50, R88 ;  /* 0x000000327458723c */ /* 0x040fe20000041858 */
[----:B------:R-:W-:Y:S03]  /*af60*/  IMAD.WIDE.U32 R108, R108, -0x326172a9, RZ ;  /* 0xcd9e8d576c6c7825 */ /* 0x000fe600078e00ff */
[----:B------:R-:W-:Y:S01]  /*af70*/  SHF.R.U32.HI R110, RZ, 0x10, R40 ;  /* 0x00000010ff6e7819 */ /* 0x000fe20000011628 */
[----:B------:R-:W-:Y:S01]  /*af80*/  IMAD.WIDE.U32 R124, R124, -0x326172a9, RZ ;  /* 0xcd9e8d577c7c7825 */ /* 0x000fe200078e00ff */
[--C-:B------:R-:W-:Y:S02]  /*af90*/  SHF.R.U32.HI R48, RZ, 0x10, R108.reuse ;  /* 0x00000010ff307819 */ /* 0x100fe4000001166c */
[----:B------:R-:W-:Y:S01]  /*afa0*/  LOP3.LUT R3, R108, 0xffff, RZ, 0xc0, !PT ;  /* 0x0000ffff6c037812 */ /* 0x000fe200078ec0ff */
[----:B------:R-:W-:Y:S03]  /*afb0*/  MUFU.EX2 R145, R66 ;  /* 0x0000004200917308 */ /* 0x000fe60000000800 */
[----:B------:R-:W-:Y:S02]  /*afc0*/  SHF.R.U32.HI R49, RZ, 0x18, R108 ;  /* 0x00000018ff317819 */ /* 0x000fe4000001166c */
[----:B------:R-:W-:Y:S02]  /*afd0*/  SHF.R.U32.HI R111, RZ, 0x18, R40 ;  /* 0x00000018ff6f7819 */ /* 0x000fe40000011628 */
[C---:B------:R-:W-:Y:S02]  /*afe0*/  LOP3.LUT R64, R40.reuse, 0xffff, RZ, 0xc0, !PT ;  /* 0x0000ffff28407812 */ /* 0x040fe400078ec0ff */
[----:B------:R-:W-:Y:S01]  /*aff0*/  LOP3.LUT R120, R40, 0xff, RZ, 0xc0, !PT ;  /* 0x000000ff28787812 */ /* 0x000fe200078ec0ff */
[----:B------:R-:W-:Y:S01]  /*b000*/  MUFU.EX2 R144, R67 ;  /* 0x0000004300907308 */ /* 0x000fe20000000800 */
[----:B------:R-:W-:Y:S02]  /*b010*/  LOP3.LUT R40, R41, UR15, R122, 0x96, !PT ;  /* 0x0000000f29287c12 */ /* 0x000fe4000f8e967a */
[----:B------:R-:W-:Y:S02]  /*b020*/  SHF.R.U32.HI R41, RZ, 0x8, R3 ;  /* 0x00000008ff297819 */ /* 0x000fe40000011603 */
[----:B------:R-:W-:Y:S02]  /*b030*/  LOP3.LUT R3, R48, 0xff, RZ, 0xc0, !PT ;  /* 0x000000ff30037812 */ /* 0x000fe400078ec0ff */
[----:B----4-:R-:W-:Y:S02]  /*b040*/  LOP3.LUT R42, R110, 0xff, RZ, 0xc0, !PT ;  /* 0x000000ff6e2a7812 */ /* 0x010fe400078ec0ff */
[----:B------:R-:W-:Y:S01]  /*b050*/  PRMT R110, R3, 0x5410, R49 ;  /* 0x00005410036e7816 */ /* 0x000fe20000000031 */
[----:B------:R-:W-:Y:S01]  /*b060*/  MUFU.EX2 R153, R153 ;  /* 0x0000009900997308 */ /* 0x000fe20000000800 */
[----:B------:R-:W4:Y:S01]  /*b070*/  LDSM.16.MT88.4 R48, [R189+0x7000] ;  /* 0x00700000bd30783b */ /* 0x000f220000004200 */
[----:B------:R-:W-:Y:S02]  /*b080*/  PRMT R111, R42, 0x5410, R111 ;  /* 0x000054102a6f7816 */ /* 0x000fe4000000006f */
[----:B------:R-:W-:Y:S02]  /*b090*/  LOP3.LUT R107, R108, 0xff, RZ, 0xc0, !PT ;  /* 0x000000ff6c6b7812 */ /* 0x000fe400078ec0ff */
[----:B------:R-:W-:Y:S02]  /*b0a0*/  LOP3.LUT R108, R109, UR15, R124, 0x96, !PT ;  /* 0x0000000f6d6c7c12 */ /* 0x000fe4000f8e967c */
[----:B------:R-:W-:Y:S01]  /*b0b0*/  PRMT R109, R107, 0x5410, R41 ;  /* 0x000054106b6d7816 */ /* 0x000fe20000000029 */
[-C--:B-1----:R-:W-:Y:S01]  /*b0c0*/  HMMA.16816.F32.BF16 R24, R116, R36.reuse, R24 ;  /* 0x000000247418723c */ /* 0x082fe20000041818 */
[----:B--2---:R-:W-:Y:S01]  /*b0d0*/  SHF.R.U32.HI R43, RZ, 0x8, R64 ;  /* 0x00000008ff2b7819 */ /* 0x004fe20000011640 */
[----:B------:R-:W-:Y:S01]  /*b0e0*/  MUFU.EX2 R67, R56 ;  /* 0x0000003800437308 */ /* 0x000fe20000000800 */
[----:B------:R-:W-:Y:S02]  /*b0f0*/  LOP3.LUT R41, R40, 0xffff, RZ, 0xc0, !PT ;  /* 0x0000ffff28297812 */ /* 0x000fe400078ec0ff */
[----:B---3--:R-:W-:Y:S02]  /*b100*/  LOP3.LUT R44, R108, 0xff, RZ, 0xc0, !PT ;  /* 0x000000ff6c2c7812 */ /* 0x008fe400078ec0ff */
[----:B------:R-:W-:Y:S01]  /*b110*/  PRMT R120, R120, 0x5410, R43 ;  /* 0x0000541078787816 */ /* 0x000fe2000000002b */
[C---:B------:R-:W-:Y:S01]  /*b120*/  HMMA.16816.F32.BF16 R92, R112.reuse, R36, R92 ;  /* 0x00000024705c723c */ /* 0x040fe2000004185c */
[----:B------:R-:W-:Y:S03]  /*b130*/  SHF.R.U32.HI R43, RZ, 0x8, R41 ;  /* 0x00000008ff2b7819 */ /* 0x000fe60000011629 */
[----:B------:R-:W-:Y:S01]  /*b140*/  LOP3.LUT R107, R40, 0xff, RZ, 0xc0, !PT ;  /* 0x000000ff286b7812 */ /* 0x000fe200078ec0ff */
[----:B------:R-:W-:Y:S01]  /*b150*/  MUFU.EX2 R66, R57 ;  /* 0x0000003900427308 */ /* 0x000fe20000000800 */
[----:B------:R-:W-:Y:S02]  /*b160*/  LOP3.LUT R3, R108, 0xffff, RZ, 0xc0, !PT ;  /* 0x0000ffff6c037812 */ /* 0x000fe400078ec0ff */
[-C--:B------:R-:W-:Y:S01]  /*b170*/  HMMA.16816.F32.BF16 R28, R112, R38.reuse, R28 ;  /* 0x00000026701c723c */ /* 0x080fe2000004181c */
[--C-:B------:R-:W-:Y:S03]  /*b180*/  SHF.R.U32.HI R42, RZ, 0x10, R40.reuse ;  /* 0x00000010ff2a7819 */ /* 0x100fe60000011628 */
[----:B------:R-:W-:Y:S02]  /*b190*/  SHF.R.U32.HI R64, RZ, 0x18, R40 ;  /* 0x00000018ff407819 */ /* 0x000fe40000011628 */
[----:B------:R-:W-:Y:S01]  /*b1a0*/  SHF.R.U32.HI R40, RZ, 0x10, R108 ;  /* 0x00000010ff287819 */ /* 0x000fe2000001166c */
[----:B------:R-:W-:Y:S01]  /*b1b0*/  MUFU.EX2 R65, R58 ;  /* 0x0000003a00417308 */ /* 0x000fe20000000800 */
[----:B------:R-:W-:Y:S01]  /*b1c0*/  HMMA.16816.F32.BF16 R96, R116, R38, R96 ;  /* 0x000000267460723c */ /* 0x000fe20000041860 */
[----:B------:R-:W-:Y:S03]  /*b1d0*/  SHF.R.U32.HI R41, RZ, 0x8, R3 ;  /* 0x00000008ff297819 */ /* 0x000fe60000011603 */
[----:B------:R-:W-:Y:S02]  /*b1e0*/  LOP3.LUT R3, R40, 0xff, RZ, 0xc0, !PT ;  /* 0x000000ff28037812 */ /* 0x000fe400078ec0ff */
[----:B------:R-:W-:Y:S01]  /*b1f0*/  PRMT R40, R107, 0x5410, R43 ;  /* 0x000054106b287816 */ /* 0x000fe2000000002b */
[--C-:B------:R-:W-:Y:S01]  /*b200*/  HSET2.LE.AND R43, R111, R224.reuse, PT ;  /* 0x000000e06f2b7233 */ /* 0x100fe20003803000 */
[----:B------:R-:W-:Y:S01]  /*b210*/  LOP3.LUT R42, R42, 0xff, RZ, 0xc0, !PT ;  /* 0x000000ff2a2a7812 */ /* 0x000fe200078ec0ff */
[----:B------:R-:W-:Y:S01]  /*b220*/  FFMA.FTZ R107, R52, c[0x0][0x23c], -R152 ;  /* 0x00008f00346b7a23 */ /* 0x000fe20000010898 */
[----:B------:R-:W-:Y:S02]  /*b230*/  MUFU.EX2 R60, R60 ;  /* 0x0000003c003c7308 */ /* 0x000fe40000000800 */
[----:B------:R-:W-:Y:S01]  /*b240*/  SHF.R.U32.HI R108, RZ, 0x18, R108 ;  /* 0x00000018ff6c7819 */ /* 0x000fe2000001166c */
[--C-:B------:R-:W-:Y:S01]  /*b250*/  HSET2.LE.AND R40, R40, R224.reuse, PT ;  /* 0x000000e028287233 */ /* 0x100fe20003803000 */
[----:B------:R-:W-:Y:S01]  /*b260*/  PRMT R44, R44, 0x5410, R41 ;  /* 0x000054102c2c7816 */ /* 0x000fe20000000029 */
[--C-:B------:R-:W-:Y:S01]  /*b270*/  HSET2.LE.AND R38, R109, R224.reuse, PT ;  /* 0x000000e06d267233 */ /* 0x100fe20003803000 */
[----:B------:R-:W-:Y:S01]  /*b280*/  PRMT R64, R42, 0x5410, R64 ;  /* 0x000054102a407816 */ /* 0x000fe20000000040 */
[--C-:B------:R-:W-:Y:S01]  /*b290*/  HSET2.LE.AND R42, R120, R224.reuse, PT ;  /* 0x000000e0782a7233 */ /* 0x100fe20003803000 */
[----:B------:R-:W-:Y:S01]  /*b2a0*/  F2FP.BF16.PACK_AB R36, R164, R136 ;  /* 0x00000088a424723e */ /* 0x000fe200000010ff */
[--C-:B------:R-:W-:Y:S01]  /*b2b0*/  HSET2.LE.AND R37, R44, R224.reuse, PT ;  /* 0x000000e02c257233 */ /* 0x100fe20003803000 */
[----:B------:R-:W-:Y:S01]  /*b2c0*/  PRMT R108, R3, 0x5410, R108 ;  /* 0x00005410036c7816 */ /* 0x000fe2000000006c */
[--C-:B------:R-:W-:Y:S01]  /*b2d0*/  HSET2.LE.AND R41, R64, R224.reuse, PT ;  /* 0x000000e040297233 */ /* 0x100fe20003803000 */
[----:B------:R-:W-:Y:S01]  /*b2e0*/  F2FP.BF16.PACK_AB R3, R166, R183 ;  /* 0x000000b7a603723e */ /* 0x000fe200000010ff */
[----:B------:R-:W1:Y:S01]  /*b2f0*/  LDSM.16.MT88.4 R44, [R192+0x7000] ;  /* 0x00700000c02c783b */ /* 0x000e620000004200 */
[----:B------:R-:W-:Y:S01]  /*b300*/  LOP3.LUT R40, R40, R36, RZ, 0xc0, !PT ;  /* 0x0000002428287212 */ /* 0x000fe200078ec0ff */
[--C-:B------:R-:W-:Y:S01]  /*b310*/  HSET2.LE.AND R39, R110, R224.reuse, PT ;  /* 0x000000e06e277233 */ /* 0x100fe20003803000 */
[----:B------:R-:W-:Y:S01]  /*b320*/  F2FP.BF16.PACK_AB R36, R160, R161 ;  /* 0x000000a1a024723e */ /* 0x000fe200000010ff */
[----:B------:R-:W-:Y:S01]  /*b330*/  MUFU.EX2 R146, R107 ;  /* 0x0000006b00927308 */ /* 0x000fe20000000800 */
[----:B------:R-:W-:Y:S01]  /*b340*/  F2FP.BF16.PACK_AB R52, R158, R159 ;  /* 0x0000009f9e34723e */ /* 0x000fe200000010ff */
[----:B------:R-:W-:Y:S01]  /*b350*/  FFMA.FTZ R152, R53, c[0x0][0x23c], -R152 ;  /* 0x00008f0035987a23 */ /* 0x000fe20000010898 */
[----:B------:R-:W-:Y:S02]  /*b360*/  LOP3.LUT R42, R42, R3, RZ, 0xc0, !PT ;  /* 0x000000032a2a7212 */ /* 0x000fe400078ec0ff */
[----:B------:R-:W-:Y:S02]  /*b370*/  F2FP.BF16.PACK_AB R3, R162, R163 ;  /* 0x000000a3a203723e */ /* 0x000fe400000010ff */
[----:B------:R-:W-:Y:S02]  /*b380*/  LOP3.LUT R41, R41, R36, RZ, 0xc0, !PT ;  /* 0x0000002429297212 */ /* 0x000fe400078ec0ff */
[----:B------:R-:W-:Y:S01]  /*b390*/  LOP3.LUT R36, R37, R52, RZ, 0xc0, !PT ;  /* 0x0000003425247212 */ /* 0x000fe200078ec0ff */
[--C-:B------:R-:W-:Y:S01]  /*b3a0*/  HSET2.LE.AND R37, R108, R224.reuse, PT ;  /* 0x000000e06c257233 */ /* 0x100fe20003803000 */
[----:B------:R-:W-:Y:S01]  /*b3b0*/  LOP3.LUT R43, R43, R3, RZ, 0xc0, !PT ;  /* 0x000000032b2b7212 */ /* 0x000fe200078ec0ff */
[----:B------:R-:W2:Y:S01]  /*b3c0*/  LDSM.16.MT88.4 R108, [R190+0x7000] ;  /* 0x00700000be6c783b */ /* 0x000ea20000004200 */
[----:B------:R-:W-:Y:S01]  /*b3d0*/  F2FP.BF16.PACK_AB R52, R156, R157 ;  /* 0x0000009d9c34723e */ /* 0x000fe200000010ff */
[----:B------:R3:W-:Y:S01]  /*b3e0*/  MUFU.EX2 R107, R54 ;  /* 0x00000036006b7308 */ /* 0x0007e20000000800 */
[----:B------:R-:W-:Y:S02]  /*b3f0*/  F2FP.BF16.PACK_AB R3, R150, R151 ;  /* 0x000000979603723e */ /* 0x000fe400000010ff */
[----:B------:R-:W-:Y:S01]  /*b400*/  LOP3.LUT R37, R37, R52, RZ, 0xc0, !PT ;  /* 0x0000003425257212 */ /* 0x000fe200078ec0ff */
[-C--:B----4-:R-:W-:Y:S01]  /*b410*/  HMMA.16816.F32.BF16 R4, R40, R48.reuse, R4 ;  /* 0x000000302804723c */ /* 0x090fe20000041804 */
[----:B------:R-:W-:Y:S02]  /*b420*/  F2FP.BF16.PACK_AB R52, R147, R149 ;  /* 0x000000959334723e */ /* 0x000fe400000010ff */
[----:B------:R-:W-:Y:S02]  /*b430*/  LOP3.LUT R38, R38, R3, RZ, 0xc0, !PT ;  /* 0x0000000326267212 */ /* 0x000fe400078ec0ff */
[----:B------:R-:W-:Y:S01]  /*b440*/  LOP3.LUT R39, R39, R52, RZ, 0xc0, !PT ;  /* 0x0000003427277212 */ /* 0x000fe200078ec0ff */
[----:B------:R-:W4:Y:S06]  /*b450*/  MUFU.EX2 R152, R152 ;  /* 0x0000009800987308 */ /* 0x000f2c0000000800 */
[C---:B------:R-:W-:Y:S04]  /*b460*/  HMMA.16816.F32.BF16 R8, R36.reuse, R48, R8 ;  /* 0x000000302408723c */ /* 0x040fe80000041808 */
[----:B------:R2:W2:Y:S03]  /*b470*/  MUFU.EX2 R64, R59 ;  /* 0x0000003b00407308 */ /* 0x0004a60000000800 */
[----:B------:R-:W-:Y:S01]  /*b480*/  LOP3.LUT R48, R123, UR5, R128, 0x96, !PT ;  /* 0x000000057b307c12 */ /* 0x000fe2000f8e9680 */
[-C--:B------:R-:W-:Y:S04]  /*b490*/  HMMA.16816.F32.BF16 R12, R36, R50.reuse, R12 ;  /* 0x00000032240c723c */ /* 0x080fe8000004180c */
[----:B------:R-:W-:Y:S02]  /*b4a0*/  IMAD.WIDE.U32 R48, R48, -0x2daee0ad, RZ ;  /* 0xd2511f5330307825 */ /* 0x000fe400078e00ff */
[----:B------:R-:W2:Y:S02]  /*b4b0*/  MUFU.EX2 R154, R154 ;  /* 0x0000009a009a7308 */ /* 0x000ea40000000800 */
[C---:B------:R-:W-:Y:S01]  /*b4c0*/  HMMA.16816.F32.BF16 R16, R40.reuse, R50, R16 ;  /* 0x000000322810723c */ /* 0x040fe20000041810 */
[----:B------:R-:W-:Y:S03]  /*b4d0*/  LOP3.LUT R3, R49, UR14, R126, 0x96, !PT ;  /* 0x0000000e31037c12 */ /* 0x000fe6000f8e967e */
[C---:B---3--:R-:W-:Y:S02]  /*b4e0*/  LOP3.LUT R54, R48.reuse, 0xff, RZ, 0xc0, !PT ;  /* 0x000000ff30367812 */ /* 0x048fe400078ec0ff */
[----:B------:R-:W-:Y:S02]  /*b4f0*/  SHF.R.U32.HI R53, RZ, 0x18, R48 ;  /* 0x00000018ff357819 */ /* 0x000fe40000011630 */
[-C--:B-1----:R-:W-:Y:S01]  /*b500*/  HMMA.16816.F32.BF16 R68, R40, R44.reuse, R68 ;  /* 0x0000002c2844723c */ /* 0x082fe20000041844 */
[----:B------:R-:W-:Y:S01]  /*b510*/  LOP3.LUT R50, R125, UR5, R130, 0x96, !PT ;  /* 0x000000057d327c12 */ /* 0x000fe2000f8e9682 */
[----:B------:R-:W-:Y:S01]  /*b520*/  MUFU.EX2 R62, R62 ;  /* 0x0000003e003e7308 */ /* 0x000fe20000000800 */
[----:B------:R-:W-:Y:S01]  /*b530*/  LDSM.16.MT88.4 R124, [R189+0x7800] ;  /* 0x00780000bd7c783b */ /* 0x000fe20000004200 */
[----:B------:R-:W-:Y:S02]  /*b540*/  LOP3.LUT R49, R48, 0xffff, RZ, 0xc0, !PT ;  /* 0x0000ffff30317812 */ /* 0x000fe400078ec0ff */
[----:B------:R-:W-:Y:S01]  /*b550*/  IMAD.WIDE.U32 R50, R50, -0x2daee0ad, RZ ;  /* 0xd2511f5332327825 */ /* 0x000fe200078e00ff */
[----:B------:R-:W-:Y:S01]  /*b560*/  SHF.R.U32.HI R52, RZ, 0x10, R48 ;  /* 0x00000010ff347819 */ /* 0x000fe20000011630 */
[C---:B------:R-:W-:Y:S03]  /*b570*/  HMMA.16816.F32.BF16 R72, R36.reuse, R44, R72 ;  /* 0x0000002c2448723c */ /* 0x040fe60000041848 */
[----:B------:R-:W-:Y:S01]  /*b580*/  LDSM.16.MT88.4 R128, [R192+0x7800] ;  /* 0x00780000c080783b */ /* 0x000fe20000004200 */
[----:B------:R-:W-:Y:S01]  /*b590*/  LOP3.LUT R48, R51, UR14, R132, 0x96, !PT ;  /* 0x0000000e33307c12 */ /* 0x000fe2000f8e9684 */
[----:B------:R-:W1:Y:S01]  /*b5a0*/  MUFU.EX2 R155, R155 ;  /* 0x0000009b009b7308 */ /* 0x000e620000000800 */
[----:B------:R-:W-:Y:S02]  /*b5b0*/  LOP3.LUT R55, R50, 0xffff, RZ, 0xc0, !PT ;  /* 0x0000ffff32377812 */ /* 0x000fe400078ec0ff */
[-C--:B------:R-:W-:Y:S01]  /*b5c0*/  HMMA.16816.F32.BF16 R76, R36, R46.reuse, R76 ;  /* 0x0000002e244c723c */ /* 0x080fe2000004184c */
[----:B------:R-:W-:Y:S03]  /*b5d0*/  SHF.R.U32.HI R51, RZ, 0x8, R49 ;  /* 0x00000008ff337819 */ /* 0x000fe60000011631 */
[----:B------:R-:W-:Y:S02]  /*b5e0*/  LOP3.LUT R49, R52, 0xff, RZ, 0xc0, !PT ;  /* 0x000000ff34317812 */ /* 0x000fe400078ec0ff */
[----:B------:R-:W-:Y:S02]  /*b5f0*/  PRMT R54, R54, 0x5410, R51 ;  /* 0x0000541036367816 */ /* 0x000fe40000000033 */
[C---:B------:R-:W-:Y:S01]  /*b600*/  HMMA.16816.F32.BF16 R32, R40.reuse, R46, R32 ;  /* 0x0000002e2820723c */ /* 0x040fe20000041820 */
[----:B------:R-:W3:Y:S03]  /*b610*/  LDSM.16.MT88.4 R44, [R191+0x7000] ;  /* 0x00700000bf2c783b */ /* 0x000ee60000004200 */
[----:B--2---:R-:W-:Y:S02]  /*b620*/  PRMT R59, R49, 0x5410, R53 ;  /* 0x00005410313b7816 */ /* 0x004fe40000000035 */
[C---:B------:R-:W-:Y:S02]  /*b630*/  LOP3.LUT R51, R3.reuse, 0xff, RZ, 0xc0, !PT ;  /* 0x000000ff03337812 */ /* 0x040fe400078ec0ff */
[-C--:B------:R-:W-:Y:S01]  /*b640*/  HMMA.16816.F32.BF16 R80, R40, R108.reuse, R80 ;  /* 0x0000006c2850723c */ /* 0x080fe20000041850 */
[----:B------:R-:W-:Y:S03]  /*b650*/  SHF.R.U32.HI R53, RZ, 0x8, R55 ;  /* 0x00000008ff357819 */ /* 0x000fe60000011637 */
[--C-:B------:R-:W-:Y:S02]  /*b660*/  SHF.R.U32.HI R56, RZ, 0x10, R50.reuse ;  /* 0x00000010ff387819 */ /* 0x100fe40000011632 */
[----:B------:R-:W-:Y:S02]  /*b670*/  LOP3.LUT R58, R50, 0xff, RZ, 0xc0, !PT ;  /* 0x000000ff323a7812 */ /* 0x000fe400078ec0ff */
[C---:B------:R-:W-:Y:S01]  /*b680*/  HMMA.16816.F32.BF16 R20, R36.reuse, R108, R20 ;  /* 0x0000006c2414723c */ /* 0x040fe20000041814 */
[----:B------:R-:W-:Y:S03]  /*b690*/  LOP3.LUT R52, R56, 0xff, RZ, 0xc0, !PT ;  /* 0x000000ff38347812 */ /* 0x000fe600078ec0ff */
[----:B------:R-:W-:Y:S02]  /*b6a0*/  PRMT R58, R58, 0x5410, R53 ;  /* 0x000054103a3a7816 */ /* 0x000fe40000000035 */
[----:B------:R-:W-:Y:S01]  /*b6b0*/  SHF.R.U32.HI R57, RZ, 0x18, R50 ;  /* 0x00000018ff397819 */ /* 0x000fe20000011632 */
[----:B------:R-:W-:Y:S01]  /*b6c0*/  IMAD.MOV.U32 R108, RZ, RZ, R2 ;  /* 0x000000ffff6c7224 */ /* 0x000fe200078e0002 */
[-C--:B------:R-:W-:Y:S01]  /*b6d0*/  HMMA.16816.F32.BF16 R84, R36, R110.reuse, R84 ;  /* 0x0000006e2454723c */ /* 0x080fe20000041854 */
[----:B------:R-:W-:Y:S03]  /*b6e0*/  SHF.R.U32.HI R50, RZ, 0x10, R3 ;  /* 0x00000010ff327819 */ /* 0x000fe60000011603 */
[----:B------:R-:W-:Y:S01]  /*b6f0*/  PRMT R57, R52, 0x5410, R57 ;  /* 0x0000541034397816 */ /* 0x000fe20000000039 */
[--C-:B------:R-:W-:Y:S01]  /*b700*/  HSET2.LE.AND R142, R58, R224.reuse, PT ;  /* 0x000000e03a8e7233 */ /* 0x100fe20003803000 */
[----:B------:R-:W-:Y:S02]  /*b710*/  LOP3.LUT R50, R50, 0xff, RZ, 0xc0, !PT ;  /* 0x000000ff32327812 */ /* 0x000fe400078ec0ff */
[C---:B------:R-:W-:Y:S01]  /*b720*/  HMMA.16816.F32.BF16 R88, R40.reuse, R110, R88 ;  /* 0x0000006e2858723c */ /* 0x040fe20000041858 */
[----:B------:R-:W-:Y:S03]  /*b730*/  LOP3.LUT R49, R3, 0xffff, RZ, 0xc0, !PT ;  /* 0x0000ffff03317812 */ /* 0x000fe600078ec0ff */
[----:B------:R-:W-:Y:S01]  /*b740*/  SHF.R.U32.HI R3, RZ, 0x18, R3 ;  /* 0x00000018ff037819 */ /* 0x000fe20000011603 */
[--C-:B------:R-:W-:Y:S01]  /*b750*/  HSET2.LE.AND R143, R57, R224.reuse, PT ;  /* 0x000000e0398f7233 */ /* 0x100fe20003803000 */
[----:B------:R-:W-:Y:S02]  /*b760*/  SHF.R.U32.HI R49, RZ, 0x8, R49 ;  /* 0x00000008ff317819 */ /* 0x000fe40000011631 */
[----:B------:R-:W-:Y:S01]  /*b770*/  PRMT R52, R50, 0x5410, R3 ;  /* 0x0000541032347816 */ /* 0x000fe20000000003 */
[-C--:B---3--:R-:W-:Y:S03]  /*b780*/  HMMA.16816.F32.BF16 R24, R40, R44.reuse, R24 ;  /* 0x0000002c2818723c */ /* 0x088fe60000041818 */
[--C-:B------:R-:W-:Y:S01]  /*b790*/  HSET2.LE.AND R50, R54, R224.reuse, PT ;  /* 0x000000e036327233 */ /* 0x100fe20003803000 */
[C---:B------:R-:W-:Y:S02]  /*b7a0*/  LOP3.LUT R3, R48.reuse, 0xffff, RZ, 0xc0, !PT ;  /* 0x0000ffff30037812 */ /* 0x040fe400078ec0ff */
[----:B------:R-:W-:Y:S01]  /*b7b0*/  PRMT R53, R51, 0x5410, R49 ;  /* 0x0000541033357816 */ /* 0x000fe20000000031 */
[--C-:B------:R-:W-:Y:S01]  /*b7c0*/  HSET2.LE.AND R51, R59, R224.reuse, PT ;  /* 0x000000e03b337233 */ /* 0x100fe20003803000 */
[C---:B------:R-:W-:Y:S01]  /*b7d0*/  HMMA.16816.F32.BF16 R92, R36.reuse, R44, R92 ;  /* 0x0000002c245c723c */ /* 0x040fe2000004185c */
[----:B------:R-:W-:Y:S06]  /*b7e0*/  LOP3.LUT R49, R48, 0xff, RZ, 0xc0, !PT ;  /* 0x000000ff30317812 */ /* 0x000fec00078ec0ff */
[----:B------:R-:W-:Y:S01]  /*b7f0*/  SHF.R.U32.HI R45, RZ, 0x8, R3 ;  /* 0x00000008ff2d7819 */ /* 0x000fe20000011603 */
[-C--:B------:R-:W-:Y:S01]  /*b800*/  HMMA.16816.F32.BF16 R28, R36, R46.reuse, R28 ;  /* 0x0000002e241c723c */ /* 0x080fe2000004181c */
[--C-:B------:R-:W-:Y:S01]  /*b810*/  SHF.R.U32.HI R44, RZ, 0x10, R48.reuse ;  /* 0x00000010ff2c7819 */ /* 0x100fe20000011630 */
[----:B------:R-:W2:Y:S02]  /*b820*/  LDSM.16.MT88.4 R36, [R190+0x7800] ;  /* 0x00780000be24783b */ /* 0x000ea40000004200 */
[----:B------:R-:W-:Y:S02]  /*b830*/  SHF.R.U32.HI R48, RZ, 0x18, R48 ;  /* 0x00000018ff307819 */ /* 0x000fe40000011630 */
[----:B------:R-:W-:Y:S02]  /*b840*/  LOP3.LUT R44, R44, 0xff, RZ, 0xc0, !PT ;  /* 0x000000ff2c2c7812 */ /* 0x000fe400078ec0ff */
[----:B------:R-:W-:Y:S01]  /*b850*/  HMMA.16816.F32.BF16 R96, R40, R46, R96 ;  /* 0x0000002e2860723c */ /* 0x000fe20000041860 */
[----:B------:R-:W-:Y:S03]  /*b860*/  PRMT R45, R49, 0x5410, R45 ;  /* 0x00005410312d7816 */ /* 0x000fe6000000002d */
[----:B-----5:R-:W-:Y:S01]  /*b870*/  F2FP.BF16.PACK_AB R3, R148, R165 ;  /* 0x000000a59403723e */ /* 0x020fe200000010ff */
[--C-:B------:R-:W-:Y:S01]  /*b880*/  HSET2.LE.AND R49, R52, R224.reuse, PT ;  /* 0x000000e034317233 */ /* 0x100fe20003803000 */
[----:B------:R-:W-:Y:S01]  /*b890*/  PRMT R141, R44, 0x5410, R48 ;  /* 0x000054102c8d7816 */ /* 0x000fe20000000030 */
[--C-:B------:R-:W-:Y:S01]  /*b8a0*/  HSET2.LE.AND R48, R53, R224.reuse, PT ;  /* 0x000000e035307233 */ /* 0x100fe20003803000 */
[----:B------:R-:W-:Y:S01]  /*b8b0*/  LOP3.LUT R50, R50, R3, RZ, 0xc0, !PT ;  /* 0x0000000332327212 */ /* 0x000fe200078ec0ff */
[--C-:B------:R-:W-:Y:S03]  /*b8c0*/  HSET2.LE.AND R140, R45, R224.reuse, PT ;  /* 0x000000e02d8c7233 */ /* 0x100fe60003803000 */
[----:B----4-:R-:W-:Y:S01]  /*b8d0*/  F2FP.BF16.PACK_AB R3, R152, R146 ;  /* 0x000000929803723e */ /* 0x010fe200000010ff */
[----:B------:R-:W-:Y:S01]  /*b8e0*/  HSET2.LE.AND R141, R141, R224, PT ;  /* 0x000000e08d8d7233 */ /* 0x000fe20003803000 */
[----:B------:R-:W-:Y:S02]  /*b8f0*/  F2FP.BF16.PACK_AB R44, R144, R145 ;  /* 0x00000091902c723e */ /* 0x000fe400000010ff */
[----:B------:R-:W-:Y:S02]  /*b900*/  F2FP.BF16.PACK_AB R45, R153, R107 ;  /* 0x0000006b992d723e */ /* 0x000fe400000010ff */
[----:B------:R-:W-:Y:S02]  /*b910*/  LOP3.LUT R48, R48, R3, RZ, 0xc0, !PT ;  /* 0x0000000330307212 */ /* 0x000fe400078ec0ff */
[----:B------:R-:W-:Y:S02]  /*b920*/  LOP3.LUT R51, R51, R44, RZ, 0xc0, !PT ;  /* 0x0000002c33337212 */ /* 0x000fe400078ec0ff */
[----:B------:R-:W-:Y:S02]  /*b930*/  LOP3.LUT R49, R49, R45, RZ, 0xc0, !PT ;  /* 0x0000002d31317212 */ /* 0x000fe400078ec0ff */
[----:B------:R-:W-:Y:S02]  /*b940*/  F2FP.BF16.PACK_AB R52, R66, R67 ;  /* 0x000000434234723e */ /* 0x000fe400000010ff */
[----:B------:R-:W-:Y:S02]  /*b950*/  F2FP.BF16.PACK_AB R3, R64, R65 ;  /* 0x000000414003723e */ /* 0x000fe400000010ff */
[----:B------:R-:W-:Y:S01]  /*b960*/  F2FP.BF16.PACK_AB R40, R154, R60 ;  /* 0x0000003c9a28723e */ /* 0x000fe200000010ff */
[-C--:B------:R-:W-:Y:S01]  /*b970*/  HMMA.16816.F32.BF16 R112, R48, R124.reuse, R4 ;  /* 0x0000007c3070723c */ /* 0x080fe20000041804 */
[----:B-1----:R-:W-:Y:S01]  /*b980*/  F2FP.BF16.PACK_AB R41, R155, R62 ;  /* 0x0000003e9b29723e */ /* 0x002fe200000010ff */
[----:B------:R-:W1:Y:S01]  /*b990*/  LDSM.16.MT88.4 R4, [R191+0x7800] ;  /* 0x00780000bf04783b */ /* 0x000e620000004200 */
[----:B------:R-:W-:Y:S02]  /*b9a0*/  LOP3.LUT R140, R140, R52, RZ, 0xc0, !PT ;  /* 0x000000348c8c7212 */ /* 0x000fe400078ec0ff */
[----:B------:R-:W-:Y:S01]  /*b9b0*/  LOP3.LUT R141, R141, R3, RZ, 0xc0, !PT ;  /* 0x000000038d8d7212 */ /* 0x000fe200078ec0ff */
[----:B------:R-:W-:Y:S01]  /*b9c0*/  FFMA.FTZ R3, R104, R233, R206 ;  /* 0x000000e968037223 */ /* 0x000fe200000100ce */
[----:B------:R-:W-:Y:S01]  /*b9d0*/  LOP3.LUT R142, R142, R40, RZ, 0xc0, !PT ;  /* 0x000000288e8e7212 */ /* 0x000fe200078ec0ff */
[----:B------:R-:W-:Y:S01]  /*b9e0*/  IMAD.MOV.U32 R104, RZ, RZ, R102 ;  /* 0x000000ffff687224 */ /* 0x000fe200078e0066 */
[----:B------:R-:W-:Y:S03]  /*b9f0*/  LOP3.LUT R143, R143, R41, RZ, 0xc0, !PT ;  /* 0x000000298f8f7212 */ /* 0x000fe600078ec0ff */
[----:B------:R-:W-:Y:S04]  /*ba00*/  FADD.FTZ R3, R205, R3 ;  /* 0x00000003cd037221 */ /* 0x000fe80000010000 */
[C---:B------:R-:W-:Y:S07]  /*ba10*/  HMMA.16816.F32.BF16 R116, R140.reuse, R124, R8 ;  /* 0x0000007c8c74723c */ /* 0x040fee0000041808 */
[----:B------:R-:W-:Y:S01]  /*ba20*/  FFMA.FTZ R8, R105, R232, R212 ;  /* 0x000000e869087223 */ /* 0x000fe200000100d4 */
        /* <DEDUP_REMOVED lines=47> */
[----:B------:R-:W-:Y:S04]  /*bd20*/  FADD.FTZ R3, R162, R3 ;  /* 0x00000003a2037221 */ /* 0x000fe80000010000 */
        /* <DEDUP_REMOVED lines=29> */
.L_x_1255:
        /* <DEDUP_REMOVED lines=13> */
[----:B-----5:R-:W-:Y:S01]  /*bfd0*/  FADD.FTZ R0, R0, R233 ;  /* 0x000000e900007221 */ /* 0x020fe20000010000 */
[----:B--2---:R-:W-:-:S04]  /*bfe0*/  SHF.R.S32.HI R39, RZ, 0x1f, R62 ;  /* 0x0000001fff277819 */ /* 0x004fc8000001143e */
[----:B------:R-:W2:Y:S01]  /*bff0*/  SHFL.BFLY PT, R8, R0, 0x1, 0x1f ;  /* 0x0c201f0000087f89 */ /* 0x000ea200000e0000 */
[CC--:B------:R-:W-:Y:S02]  /*c000*/  LEA.HI R34, R39.reuse, R62.reuse, RZ, 0x2 ;  /* 0x0000003e27227211 */ /* 0x0c0fe400078f10ff */
[----:B------:R-:W-:Y:S02]  /*c010*/  LEA.HI R39, R39, R62, RZ, 0x5 ;  /* 0x0000003e27277211 */ /* 0x000fe400078f28ff */
[----:B------:R-:W-:Y:S01]  /*c020*/  SHF.R.S32.HI R9, RZ, 0x1f, R34 ;  /* 0x0000001fff097819 */ /* 0x000fe20000011422 */
[----:B-1----:R-:W-:Y:S02]  /*c030*/  FADD.FTZ R36, R3, R5 ;  /* 0x0000000503247221 */ /* 0x002fe40000010000 */
[----:B------:R-:W1:Y:S01]  /*c040*/  SHFL.BFLY PT, R3, R6, 0x1, 0x1f ;  /* 0x0c201f0006037f89 */ /* 0x000e6200000e0000 */
[----:B---3--:R-:W-:Y:S01]  /*c050*/  FADD.FTZ R35, R4, R7 ;  /* 0x0000000704237221 */ /* 0x008fe20000010000 */
[----:B------:R-:W-:Y:S01]  /*c060*/  MOV R7, 0x3f800000 ;  /* 0x3f80000000077802 */ /* 0x000fe20000000f00 */
[----:B------:R-:W-:Y:S01]  /*c070*/  @P0 IMAD.WIDE.U32 R4, R250, c[0x0][0x1e8], RZ ;  /* 0x00007a00fa040a25 */ /* 0x000fe200078e00ff */
[----:B------:R-:W-:-:S02]  /*c080*/  FSETP.NE.FTZ.AND P5, PT, R36, RZ, PT ;  /* 0x000000ff2400720b */ /* 0x000fc40003fb5000 */
[----:B------:R-:W-:Y:S01]  /*c090*/  FSETP.NE.FTZ.AND P6, PT, R35, RZ, PT ;  /* 0x000000ff2300720b */ /* 0x000fe20003fd5000 */
[----:B------:R-:W-:Y:S01]  /*c0a0*/  @P0 IMAD R61, R250, c[0x0][0x1ec], R5 ;  /* 0x00007b00fa3d0a24 */ /* 0x000fe200078e0205 */
[----:B------:R-:W-:Y:S01]  /*c0b0*/  @P0 MOV R60, R4 ;  /* 0x00000004003c0202 */ /* 0x000fe20000000f00 */
[----:B--2---:R-:W-:Y:S01]  /*c0c0*/  FADD.FTZ R37, R0, R8 ;  /* 0x0000000800257221 */ /* 0x004fe20000010000 */
[----:B------:R-:W-:Y:S01]  /*c0d0*/  SHF.R.S32.HI R0, RZ, 0x2, R34 ;  /* 0x00000002ff007819 */ /* 0x000fe20000011422 */
[----:B------:R-:W-:Y:S01]  /*c0e0*/  IMAD.MOV.U32 R5, RZ, RZ, 0x3f800000 ;  /* 0x3f800000ff057424 */ /* 0x000fe200078e00ff */
[----:B------:R-:W-:Y:S02]  /*c0f0*/  MOV R8, 0x3f800000 ;  /* 0x3f80000000087802 */ /* 0x000fe40000000f00 */
[----:B------:R-:W-:Y:S02]  /*c100*/  FSETP.NE.FTZ.AND P4, PT, R37, RZ, PT ;  /* 0x000000ff2500720b */ /* 0x000fe40003f95000 */
[----:B------:R-:W-:-:S02]  /*c110*/  LEA.HI R9, R9, R0, RZ, 0x3 ;  /* 0x0000000009097211 */ /* 0x000fc400078f18ff */
[----:B------:R-:W2:Y:S02]  /*c120*/  @P5 MUFU.RCP R8, R36 ;  /* 0x0000002400085308 */ /* 0x000ea40000001000 */
[----:B------:R-:W-:Y:S01]  /*c130*/  LOP3.LUT R9, R9, 0xfffffff8, RZ, 0xc0, !PT ;  /* 0xfffffff809097812 */ /* 0x000fe200078ec0ff */
[----:B-1----:R-:W-:Y:S01]  /*c140*/  FADD.FTZ R38, R6, R3 ;  /* 0x0000000306267221 */ /* 0x002fe20000010000 */
[----:B------:R-:W-:-:S04]  /*c150*/  MOV R3, 0x3f800000 ;  /* 0x3f80000000037802 */ /* 0x000fc80000000f00 */
[----:B------:R-:W1:Y:S01]  /*c160*/  @P6 MUFU.RCP R7, R35 ;  /* 0x0000002300076308 */ /* 0x000e620000001000 */
[----:B------:R-:W-:Y:S02]  /*c170*/  IADD3 R9, R0, -R9, RZ ;  /* 0x8000000900097210 */ /* 0x000fe40007ffe0ff */
[----:B------:R-:W-:-:S05]  /*c180*/  FSETP.NE.FTZ.AND P3, PT, R38, RZ, PT ;  /* 0x000000ff2600720b */ /* 0x000fca0003f75000 */
[----:B------:R-:W-:Y:S01]  /*c190*/  @P4 MUFU.RCP R3, R37 ;  /* 0x0000002500034308 */ /* 0x000fe20000001000 */
[----:B--2---:R-:W-:-:S04]  /*c1a0*/  FMUL.FTZ R4, R8, c[0x0][0x2dc] ;  /* 0x0000b70008047a20 */ /* 0x004fc80000410000 */
[C---:B------:R-:W-:Y:S02]  /*c1b0*/  FMUL.FTZ R114, R4.reuse, R114 ;  /* 0x0000007204727220 */ /* 0x040fe40000410000 */
[C---:B------:R-:W-:Y:S01]  /*c1c0*/  FMUL.FTZ R8, R4.reuse, R115 ;  /* 0x0000007304087220 */ /* 0x040fe20000410000 */
[----:B------:R-:W2:Y:S01]  /*c1d0*/  @P3 MUFU.RCP R5, R38 ;  /* 0x0000002600053308 */ /* 0x000ea20000001000 */
[----:B-1----:R-:W-:Y:S01]  /*c1e0*/  FMUL.FTZ R0, R7, c[0x0][0x2dc] ;  /* 0x0000b70007007a20 */ /* 0x002fe20000410000 */
[----:B------:R-:W-:Y:S01]  /*c1f0*/  MOV R7, 0xfffffff0 ;  /* 0xfffffff000077802 */ /* 0x000fe20000000f00 */
[----:B------:R-:W-:Y:S01]  /*c200*/  FMUL.FTZ R126, R4, R126 ;  /* 0x0000007e047e7220 */ /* 0x000fe20000410000 */
[----:B------:R-:W-:Y:S01]  /*c210*/  F2FP.BF16.PACK_AB R8, R8, R114 ;  /* 0x000000720808723e */ /* 0x000fe200000010ff */
[C---:B------:R-:W-:Y:S02]  /*c220*/  FMUL.FTZ R112, R0.reuse, R112 ;  /* 0x0000007000707220 */ /* 0x040fe40000410000 */
[----:B------:R-:W-:-:S02]  /*c230*/  FMUL.FTZ R31, R0, R113 ;  /* 0x00000071001f7220 */ /* 0x000fc40000410000 */
[C---:B------:R-:W-:Y:S02]  /*c240*/  FMUL.FTZ R124, R0.reuse, R124 ;  /* 0x0000007c007c7220 */ /* 0x040fe40000410000 */
[C---:B------:R-:W-:Y:S01]  /*c250*/  FMUL.FTZ R125, R0.reuse, R125 ;  /* 0x0000007d007d7220 */ /* 0x040fe20000410000 */
[----:B------:R-:W-:Y:S01]  /*c260*/  F2FP.BF16.PACK_AB R31, R31, R112 ;  /* 0x000000701f1f723e */ /* 0x000fe200000010ff */
[C---:B------:R-:W-:Y:S02]  /*c270*/  FMUL.FTZ R68, R0.reuse, R68 ;  /* 0x0000004400447220 */ /* 0x040fe40000410000 */
[C---:B------:R-:W-:Y:S02]  /*c280*/  FMUL.FTZ R30, R0.reuse, R69 ;  /* 0x00000045001e7220 */ /* 0x040fe40000410000 */
[C---:B------:R-:W-:Y:S02]  /*c290*/  FMUL.FTZ R128, R0.reuse, R128 ;  /* 0x0000008000807220 */ /* 0x040fe40000410000 */
        /* <DEDUP_REMOVED lines=14> */
[----:B--2---:R-:W-:Y:S01]  /*c380*/  FMUL.FTZ R0, R5, c[0x0][0x2dc] ;  /* 0x0000b70005007a20 */ /* 0x004fe20000410000 */
[----:B------:R-:W-:Y:S01]  /*c390*/  F2FP.BF16.PACK_AB R5, R125, R124 ;  /* 0x0000007c7d05723e */ /* 0x000fe200000010ff */
[----:B------:R-:W-:Y:S01]  /*c3a0*/  FMUL.FTZ R3, R3, c[0x0][0x2dc] ;  /* 0x0000b70003037a20 */ /* 0x000fe20000410000 */
[----:B------:R-:W-:Y:S01]  /*c3b0*/  F2FP.BF16.PACK_AB R12, R12, R96 ;  /* 0x000000600c0c723e */ /* 0x000fe200000010ff */
[C---:B------:R-:W-:Y:S02]  /*c3c0*/  FMUL.FTZ R118, R0.reuse, R118 ;  /* 0x0000007600767220 */ /* 0x040fe40000410000 */
[C---:B------:R-:W-:Y:S02]  /*c3d0*/  FMUL.FTZ R119, R0.reuse, R119 ;  /* 0x0000007700777220 */ /* 0x040fe40000410000 */
        /* <DEDUP_REMOVED lines=20> */
[----:B------:R-:W-:Y:S01]  /*c520*/  LOP3.LUT R0, R9, 0x1, RZ, 0xc0, !PT ;  /* 0x0000000109007812 */ /* 0x000fe200078ec0ff */
[----:B------:R-:W-:Y:S01]  /*c530*/  FMUL.FTZ R116, R3, R116 ;  /* 0x0000007403747220 */ /* 0x000fe20000410000 */
[----:B------:R-:W-:Y:S01]  /*c540*/  F2FP.BF16.PACK_AB R13, R13, R94 ;  /* 0x0000005e0d0d723e */ /* 0x000fe200000010ff */
[C---:B------:R-:W-:Y:S01]  /*c550*/  FMUL.FTZ R33, R3.reuse, R117 ;  /* 0x0000007503217220 */ /* 0x040fe20000410000 */
[----:B------:R-:W-:Y:S01]  /*c560*/  ISETP.NE.U32.AND P1, PT, R0, 0x1, PT ;  /* 0x000000010000780c */ /* 0x000fe20003f25070 */
[C---:B------:R-:W-:Y:S01]  /*c570*/  FMUL.FTZ R120, R3.reuse, R120 ;  /* 0x0000007803787220 */ /* 0x040fe20000410000 */
[----:B------:R-:W-:Y:S01]  /*c580*/  LOP3.LUT R0, R34, 0x3ffffffc, RZ, 0xc0, !PT ;  /* 0x3ffffffc22007812 */ /* 0x000fe200078ec0ff */
[C---:B------:R-:W-:Y:S01]  /*c590*/  FMUL.FTZ R32, R3.reuse, R121 ;  /* 0x0000007903207220 */ /* 0x040fe20000410000 */
[----:B------:R-:W-:Y:S01]  /*c5a0*/  SHF.R.S32.HI R34, RZ, 0x5, R39 ;  /* 0x00000005ff227819 */ /* 0x000fe20000011427 */
[C---:B------:R-:W-:Y:S01]  /*c5b0*/  FMUL.FTZ R72, R3.reuse, R72 ;  /* 0x0000004803487220 */ /* 0x040fe20000410000 */
[----:B------:R-:W-:Y:S01]  /*c5c0*/  IADD3 R0, -R0, R62, RZ ;  /* 0x0000003e00007210 */ /* 0x000fe20007ffe1ff */
[----:B------:R-:W-:Y:S01]  /*c5d0*/  FMUL.FTZ R28, R3, R73 ;  /* 0x00000049031c7220 */ /* 0x000fe20000410000 */
[----:B------:R-:W-:Y:S01]  /*c5e0*/  SEL R7, R7, 0x10, !P1 ;  /* 0x0000001007077807 */ /* 0x000fe20004800000 */
[C---:B------:R-:W-:Y:S01]  /*c5f0*/  FMUL.FTZ R76, R3.reuse, R76 ;  /* 0x0000004c034c7220 */ /* 0x040fe20000410000 */
[----:B------:R-:W-:Y:S01]  /*c600*/  LEA R0, R34, R0, 0x9 ;  /* 0x0000000022007211 */ /* 0x000fe200078e48ff */
[----:B------:R-:W-:Y:S01]  /*c610*/  FMUL.FTZ R27, R3, R77 ;  /* 0x0000004d031b7220 */ /* 0x000fe20000410000 */
[----:B------:R-:W-:Y:S01]  /*c620*/  R2P PR, R9, 0x6 ;  /* 0x0000000609007804 */ /* 0x000fe20000000000 */
[----:B------:R-:W-:Y:S01]  /*c630*/  FMUL.FTZ R132, R3, R132 ;  /* 0x0000008403847220 */ /* 0x000fe20000410000 */
[----:B------:R-:W-:Y:S01]  /*c640*/  F2FP.BF16.PACK_AB R33, R33, R116 ;  /* 0x000000742121723e */ /* 0x000fe200000010ff */
        /* <DEDUP_REMOVED lines=11> */
[----:B------:R-:W-:Y:S01]  /*c700*/  FMUL.FTZ R10, R3, R141 ;  /* 0x0000008d030a7220 */ /* 0x000fe20000410000 */
[----:B------:R-:W-:Y:S01]  /*c710*/  SHF.L.U32 R3, R9, 0x6, RZ ;  /* 0x0000000609037819 */ /* 0x000fe200000006ff */
[----:B------:R-:W-:Y:S01]  /*c720*/  FMUL.FTZ R6, R4, R127 ;  /* 0x0000007f04067220 */ /* 0x000fe20000410000 */
[----:B------:R-:W-:Y:S01]  /*c730*/  F2FP.BF16.PACK_AB R14, R14, R92 ;  /* 0x0000005c0e0e723e */ /* 0x000fe200000010ff */
[C---:B------:R-:W-:Y:S01]  /*c740*/  FMUL.FTZ R70, R4.reuse, R70 ;  /* 0x0000004604467220 */ /* 0x040fe20000410000 */
[----:B------:R-:W-:Y:S01]  /*c750*/  LOP3.LUT R3, R3, 0x1c0, RZ, 0xc0, !PT ;  /* 0x000001c003037812 */ /* 0x000fe200078ec0ff */
[----:B------:R-:W-:Y:S01]  /*c760*/  FMUL.FTZ R29, R4, R71 ;  /* 0x00000047041d7220 */ /* 0x000fe20000410000 */
[----:B------:R-:W-:Y:S01]  /*c770*/  F2FP.BF16.PACK_AB R6, R6, R126 ;  /* 0x0000007e0606723e */ /* 0x000fe200000010ff */
[C---:B------:R-:W-:Y:S01]  /*c780*/  FMUL.FTZ R130, R4.reuse, R130 ;  /* 0x0000008204827220 */ /* 0x040fe20000410000 */
[----:B------:R-:W-:Y:S01]  /*c790*/  LEA.HI R3, R3, R3, RZ, 0x1d ;  /* 0x0000000303037211 */ /* 0x000fe200078fe8ff */
[C---:B------:R-:W-:Y:S01]  /*c7a0*/  FMUL.FTZ R22, R4.reuse, R131 ;  /* 0x0000008304167220 */ /* 0x040fe20000410000 */
[----:B------:R-:W-:Y:S01]  /*c7b0*/  F2FP.BF16.PACK_AB R29, R29, R70 ;  /* 0x000000461d1d723e */ /* 0x000fe200000010ff */
[----:B------:R-:W-:Y:S01]  /*c7c0*/  FMUL.FTZ R82, R4, R82 ;  /* 0x0000005204527220 */ /* 0x000fe20000410000 */
[----:B------:R-:W-:Y:S01]  /*c7d0*/  F2FP.BF16.PACK_AB R10, R10, R140 ;  /* 0x0000008c0a0a723e */ /* 0x000fe200000010ff */
[----:B------:R-:W-:Y:S01]  /*c7e0*/  IMAD.U32 R0, R0, 0x2, R3 ;  /* 0x0000000200007824 */ /* 0x000fe200078e0003 */
[----:B------:R-:W-:Y:S01]  /*c7f0*/  F2FP.BF16.PACK_AB R22, R22, R130 ;  /* 0x000000821616723e */ /* 0x000fe200000010ff */
[C---:B------:R-:W-:Y:S01]  /*c800*/  FMUL.FTZ R25, R4.reuse, R83 ;  /* 0x0000005304197220 */ /* 0x040fe20000410000 */
[----:B------:R-:W-:Y:S01]  /*c810*/  F2FP.BF16.PACK_AB R9, R143, R142 ;  /* 0x0000008e8f09723e */ /* 0x000fe200000010ff */
[----:B------:R-:W-:Y:S01]  /*c820*/  FMUL.FTZ R90, R4, R90 ;  /* 0x0000005a045a7220 */ /* 0x000fe20000410000 */
[----:B------:R-:W-:Y:S01]  /*c830*/  SHF.L.U32 R3, R0, 0x1, RZ ;  /* 0x0000000100037819 */ /* 0x000fe200000006ff */
[C---:B------:R-:W-:Y:S01]  /*c840*/  FMUL.FTZ R17, R4.reuse, R91 ;  /* 0x0000005b04117220 */ /* 0x040fe20000410000 */
[----:B------:R-:W-:Y:S01]  /*c850*/  MOV R0, 0x20 ;  /* 0x0000002000007802 */ /* 0x000fe20000000f00 */
[C---:B------:R-:W-:Y:S01]  /*c860*/  FMUL.FTZ R138, R4.reuse, R138 ;  /* 0x0000008a048a7220 */ /* 0x040fe20000410000 */
[----:B------:R-:W-:Y:S01]  /*c870*/  F2FP.BF16.PACK_AB R25, R25, R82 ;  /* 0x000000521919723e */ /* 0x000fe200000010ff */
[C---:B------:R-:W-:Y:S01]  /*c880*/  FMUL.FTZ R18, R4.reuse, R139 ;  /* 0x0000008b04127220 */ /* 0x040fe20000410000 */
[----:B------:R1:W-:Y:S01]  /*c890*/  STS [R3+0x400], R8 ;  /* 0x0004000803007388 */ /* 0x0003e20000000800 */
[C---:B------:R-:W-:Y:S01]  /*c8a0*/  FMUL.FTZ R98, R4.reuse, R98 ;  /* 0x0000006204627220 */ /* 0x040fe20000410000 */
[----:B------:R-:W-:Y:S01]  /*c8b0*/  F2FP.BF16.PACK_AB R17, R17, R90 ;  /* 0x0000005a1111723e */ /* 0x000fe200000010ff */
[----:B------:R-:W-:Y:S01]  /*c8c0*/  FMUL.FTZ R11, R4, R99 ;  /* 0x00000063040b7220 */ /* 0x000fe20000410000 */
[----:B------:R-:W-:Y:S01]  /*c8d0*/  IADD3 R4, R3, R7, RZ ;  /* 0x0000000703047210 */ /* 0x000fe20007ffe0ff */
[----:B------:R-:W-:Y:S01]  /*c8e0*/  STS [R3], R31 ;  /* 0x0000001f03007388 */ /* 0x000fe20000000800 */
[----:B------:R-:W-:-:S02]  /*c8f0*/  F2FP.BF16.PACK_AB R18, R18, R138 ;  /* 0x0000008a1212723e */ /* 0x000fc400000010ff */
[----:B------:R-:W-:Y:S01]  /*c900*/  F2FP.BF16.PACK_AB R11, R11, R98 ;  /* 0x000000620b0b723e */ /* 0x000fe200000010ff */
[----:B------:R2:W-:Y:S04]  /*c910*/  STS [R4+0x400], R6 ;  /* 0x0004000604007388 */ /* 0x0005e80000000800 */
[----:B------:R3:W-:Y:S04]  /*c920*/  STS [R4], R5 ;  /* 0x0000000504007388 */ /* 0x0007e80000000800 */
[----:B------:R-:W-:Y:S04]  /*c930*/  STS [R3+0x2000], R33 ;  /* 0x0020002103007388 */ /* 0x000fe80000000800 */
[----:B------:R4:W-:Y:S01]  /*c940*/  STS [R3+0x2400], R118 ;  /* 0x0024007603007388 */ /* 0x0009e20000000800 */
[----:B-1----:R-:W-:-:S03]  /*c950*/  SEL R8, R0, 0xffffffe0, !P1 ;  /* 0xffffffe000087807 */ /* 0x002fc60004800000 */
[----:B------:R-:W-:Y:S01]  /*c960*/  STS [R4+0x2000], R32 ;  /* 0x0020002004007388 */ /* 0x000fe20000000800 */
[C---:B------:R-:W-:Y:S02]  /*c970*/  IADD3 R0, R3.reuse, 0x40, RZ ;  /* 0x0000004003007810 */ /* 0x040fe40007ffe0ff */
[C---:B------:R-:W-:Y:S01]  /*c980*/  @P2 IADD3 R0, R3.reuse, -0x40, RZ ;  /* 0xffffffc003002810 */ /* 0x040fe20007ffe0ff */
[----:B------:R-:W-:Y:S01]  /*c990*/  STS [R4+0x2400], R122 ;  /* 0x0024007a04007388 */ /* 0x000fe20000000800 */
[----:B------:R-:W-:Y:S02]  /*c9a0*/  ISETP.NE.AND P2, PT, R40, RZ, PT ;  /* 0x000000ff2800720c */ /* 0x000fe40003f45270 */
[-C--:B--2---:R-:W-:Y:S02]  /*c9b0*/  IADD3 R6, R3, R8.reuse, RZ ;  /* 0x0000000803067210 */ /* 0x084fe40007ffe0ff */
[----:B---3--:R-:W-:-:S03]  /*c9c0*/  IADD3 R5, R4, R8, RZ ;  /* 0x0000000804057210 */ /* 0x008fc60007ffe0ff */
[----:B------:R1:W-:Y:S04]  /*c9d0*/  STS [R6], R30 ;  /* 0x0000001e06007388 */ /* 0x0003e80000000800 */
[----:B------:R-:W-:Y:S01]  /*c9e0*/  STS [R6+0x400], R29 ;  /* 0x0004001d06007388 */ /* 0x000fe20000000800 */
[----:B----4-:R-:W-:-:S03]  /*c9f0*/  IADD3 R3, R8, 0x400, R0 ;  /* 0x0000040008037810 */ /* 0x010fc60007ffe000 */
[----:B------:R-:W-:Y:S04]  /*ca00*/  STS [R5], R23 ;  /* 0x0000001705007388 */ /* 0x000fe80000000800 */
[----:B------:R-:W-:Y:S04]  /*ca10*/  STS [R5+0x400], R22 ;  /* 0x0004001605007388 */ /* 0x000fe80000000800 */
[----:B------:R-:W-:Y:S04]  /*ca20*/  STS [R6+0x2000], R28 ;  /* 0x0020001c06007388 */ /* 0x000fe80000000800 */
[----:B------:R2:W-:Y:S04]  /*ca30*/  STS [R6+0x2400], R74 ;  /* 0x0024004a06007388 */ /* 0x0005e80000000800 */
[----:B------:R-:W-:Y:S01]  /*ca40*/  STS [R5+0x2000], R27 ;  /* 0x0020001b05007388 */ /* 0x000fe20000000800 */
[----:B-1----:R-:W1:Y:S03]  /*ca50*/  LDC.U8 R30, c[0x0][0x328] ;  /* 0x0000ca00ff1e7b82 */ /* 0x002e660000000000 */
[----:B------:R3:W-:Y:S04]  /*ca60*/  STS [R5+0x2400], R78 ;  /* 0x0024004e05007388 */ /* 0x0007e80000000800 */
[----:B------:R-:W-:Y:S04]  /*ca70*/  STS [R0], R26 ;  /* 0x0000001a00007388 */ /* 0x000fe80000000800 */
[----:B------:R-:W-:Y:S04]  /*ca80*/  STS [R0+0x400], R25 ;  /* 0x0004001900007388 */ /* 0x000fe80000000800 */
[----:B------:R-:W4:Y:S01]  /*ca90*/  S2R R32, SR_CTAID.Y ;  /* 0x0000000000207919 */ /* 0x000f220000002600 */
[C---:B--2---:R-:W-:Y:S01]  /*caa0*/  IMAD.IADD R6, R7.reuse, 0x1, R3 ;  /* 0x0000000107067824 */ /* 0x044fe200078e0203 */
[----:B------:R-:W-:-:S02]  /*cab0*/  IADD3 R3, R7, R0, RZ ;  /* 0x0000000007037210 */ /* 0x000fc40007ffe0ff */
[----:B-1----:R-:W-:-:S03]  /*cac0*/  @!P2 ISETP.NE.AND P1, PT, R30, RZ, PT ;  /* 0x000000ff1e00a20c */ /* 0x002fc60003f25270 */
[----:B------:R-:W-:Y:S01]  /*cad0*/  STS [R3], R20 ;  /* 0x0000001403007388 */ /* 0x000fe20000000800 */
[----:B------:R-:W-:Y:S02]  /*cae0*/  IADD3 R4, R8, R3, RZ ;  /* 0x0000000308047210 */ /* 0x000fe40007ffe0ff */
[----:B---3--:R-:W-:Y:S01]  /*caf0*/  @P2 MOV R5, c[0x0][0x210] ;  /* 0x0000840000052a02 */ /* 0x008fe20000000f00 */
[----:B------:R1:W-:Y:S04]  /*cb00*/  STS [R3+0x400], R17 ;  /* 0x0004001103007388 */ /* 0x0003e80000000800 */
[----:B------:R-:W-:Y:S04]  /*cb10*/  STS [R0+0x2000], R24 ;  /* 0x0020001800007388 */ /* 0x000fe80000000800 */
[----:B------:R2:W-:Y:S04]  /*cb20*/  STS [R0+0x2400], R21 ;  /* 0x0024001500007388 */ /* 0x0005e80000000800 */
[----:B------:R3:W-:Y:S04]  /*cb30*/  STS [R3+0x2000], R16 ;  /* 0x0020001003007388 */ /* 0x0007e80000000800 */
[----:B------:R5:W-:Y:S01]  /*cb40*/  STS [R3+0x2400], R15 ;  /* 0x0024000f03007388 */ /* 0x000be20000000800 */
[----:B-1----:R-:W-:-:S02]  /*cb50*/  MOV R17, 0x7f800000 ;  /* 0x7f80000000117802 */ /* 0x002fc40000000f00 */
[----:B--2---:R-:W-:Y:S02]  /*cb60*/  IADD3 R0, R8, R0, RZ ;  /* 0x0000000008007210 */ /* 0x004fe40007ffe0ff */
[----:B------:R-:W1:Y:S01]  /*cb70*/  @P6 MUFU.LG2 R8, R35 ;  /* 0x0000002300086308 */ /* 0x000e620000000c00 */
[----:B---3--:R-:W-:Y:S02]  /*cb80*/  MOV R16, 0x7f800000 ;  /* 0x7f80000000107802 */ /* 0x008fe40000000f00 */
[----:B------:R-:W-:Y:S01]  /*cb90*/  STS [R0], R19 ;  /* 0x0000001300007388 */ /* 0x000fe20000000800 */
[----:B-----5:R-:W-:-:S03]  /*cba0*/  @P2 IMAD R3, R5, c[0x0][0x214], RZ ;  /* 0x0000850005032a24 */ /* 0x020fc600078e02ff */
[----:B------:R2:W-:Y:S01]  /*cbb0*/  STS [R0+0x400], R18 ;  /* 0x0004001200007388 */ /* 0x0005e20000000800 */
[----:B------:R-:W-:Y:S02]  /*cbc0*/  @!P2 MOV R5, c[0x0][0x214] ;  /* 0x000085000005aa02 */ /* 0x000fe40000000f00 */
[----:B------:R-:W-:Y:S01]  /*cbd0*/  MOV R15, 0x7f800000 ;  /* 0x7f800000000f7802 */ /* 0x000fe20000000f00 */
[----:B------:R-:W-:Y:S01]  /*cbe0*/  STS [R4], R12 ;  /* 0x0000000c04007388 */ /* 0x000fe20000000800 */
[----:B------:R-:W-:Y:S02]  /*cbf0*/  @!P2 SEL R3, R5, c[0x0][0x234], !P1 ;  /* 0x00008d000503aa07 */ /* 0x000fe40004800000 */
[----:B------:R-:W-:Y:S01]  /*cc00*/  ISETP.NE.AND P1, PT, R30, RZ, PT ;  /* 0x000000ff1e00720c */ /* 0x000fe20003f25270 */
[----:B------:R3:W-:Y:S01]  /*cc10*/  STS [R6], R11 ;  /* 0x0000000b06007388 */ /* 0x0007e20000000800 */
[----:B----4-:R-:W-:Y:S01]  /*cc20*/  @!P0 SHF.R.S32.HI R5, RZ, 0x1f, R32 ;  /* 0x0000001fff058819 */ /* 0x010fe20000011420 */
[----:B-1----:R-:W-:Y:S01]  /*cc30*/  @P6 FMUL.FTZ R8, R8, 0.69314718246459960938 ;  /* 0x3f31721808086820 */ /* 0x002fe20000410000 */
[----:B------:R-:W-:Y:S01]  /*cc40*/  ISETP.EQ.AND P1, PT, R40, RZ, P1 ;  /* 0x000000ff2800720c */ /* 0x000fe20000f22270 */
[----:B------:R1:W-:Y:S02]  /*cc50*/  STS [R0+0x2000], R14 ;  /* 0x0020000e00007388 */ /* 0x0003e40000000800 */
[----:B------:R-:W-:-:S02]  /*cc60*/  @!P0 IMAD R5, R5, c[0x0][0x1e0], RZ ;  /* 0x0000780005058a24 */ /* 0x000fc400078e02ff */
[----:B------:R4:W-:Y:S01]  /*cc70*/  STS [R0+0x2400], R13 ;  /* 0x0024000d00007388 */ /* 0x0009e20000000800 */
[----:B------:R-:W-:Y:S02]  /*cc80*/  @P6 FFMA.FTZ R17, R103, c[0x0][0x238], R8 ;  /* 0x00008e0067116a23 */ /* 0x000fe40000010008 */
[----:B------:R-:W-:Y:S01]  /*cc90*/  @!P0 IMAD R5, R32, c[0x0][0x1e4], R5 ;  /* 0x0000790020058a24 */ /* 0x000fe200078e0205 */
[----:B------:R5:W-:Y:S04]  /*cca0*/  STS [R4+0x2000], R10 ;  /* 0x0020000a04007388 */ /* 0x000be80000000800 */
[----:B------:R5:W-:Y:S04]  /*ccb0*/  STS [R6+0x2000], R9 ;  /* 0x0020000906007388 */ /* 0x000be80000000800 */
[----:B------:R-:W-:Y:S06]  /*ccc0*/  BAR.SYNC.DEFER_BLOCKING 0x0 ;  /* 0x0000000000007b1d */ /* 0x000fec0000010000 */
[----:B--2---:R-:W2:Y:S01]  /*ccd0*/  S2R R18, SR_CTAID.Z ;  /* 0x0000000000127919 */ /* 0x004ea20000002700 */
[----:B---3--:R-:W-:Y:S01]  /*cce0*/  @P4 MUFU.LG2 R11, R37 ;  /* 0x00000025000b4308 */ /* 0x008fe20000000c00 */
[----:B-1----:R-:W-:-:S02]  /*ccf0*/  MOV R14, 0x7f800000 ;  /* 0x7f800000000e7802 */ /* 0x002fc40000000f00 */
[----:B----4-:R-:W1:Y:S01]  /*cd00*/  S2R R13, SR_CTAID.X ;  /* 0x00000000000d7919 */ /* 0x010e620000002500 */
[----:B------:R-:W-:-:S04]  /*cd10*/  @P2 IMAD.MOV.U32 R0, RZ, RZ, 0x1 ;  /* 0x00000001ff002424 */ /* 0x000fc800078e00ff */
[----:B------:R-:W3:Y:S01]  /*cd20*/  @P5 MUFU.LG2 R12, R36 ;  /* 0x00000024000c5308 */ /* 0x000ee20000000c00 */
[----:B------:R-:W-:Y:S01]  /*cd30*/  @!P2 IMAD R0, R3, c[0x0][0x1c0], RZ ;  /* 0x000070000300aa24 */ /* 0x000fe200078e02ff */
[----:B-----5:R-:W-:-:S03]  /*cd40*/  LOP3.LUT R4, R39, 0xffffffe0, RZ, 0xc0, !PT ;  /* 0xffffffe027047812 */ /* 0x020fc600078ec0ff */
[----:B------:R-:W-:Y:S01]  /*cd50*/  IMAD R0, R32, R0, RZ ;  /* 0x0000000020007224 */ /* 0x000fe200078e02ff */
[----:B------:R-:W-:Y:S01]  /*cd60*/  IADD3 R9, -R4, R62, RZ ;  /* 0x0000003e04097210 */ /* 0x000fe20007ffe1ff */
[----:B------:R-:W-:Y:S01]  /*cd70*/  @!P0 IMAD.WIDE.U32 R6, R32, c[0x0][0x1e0], RZ ;  /* 0x0000780020068a25 */ /* 0x000fe200078e00ff */
[----:B------:R-:W4:Y:S01]  /*cd80*/  @P3 MUFU.LG2 R10, R38 ;  /* 0x00000026000a3308 */ /* 0x000f220000000c00 */
[----:B------:R1:W1:Y:S01]  /*cd90*/  LDS.128 R20, [R203] ;  /* 0x00000000cb147984 */ /* 0x0002620000000c00 */
[----:B------:R-:W-:Y:S02]  /*cda0*/  SEL R0, R0, RZ, !P1 ;  /* 0x000000ff00007207 */ /* 0x000fe40004800000 */
[----:B------:R-:W-:Y:S01]  /*cdb0*/  @!P0 MOV R60, R6 ;  /* 0x00000006003c8202 */ /* 0x000fe20000000f00 */
[----:B------:R1:W1:Y:S01]  /*cdc0*/  LDS.128 R24, [R203+0x800] ;  /* 0x00080000cb187984 */ /* 0x0002620000000c00 */
[----:B------:R-:W-:Y:S01]  /*cdd0*/  @P1 IMAD R6, R32, c[0x0][0x214], RZ ;  /* 0x0000850020061a24 */ /* 0x000fe200078e02ff */
[----:B------:R-:W-:Y:S01]  /*cde0*/  @!P0 IADD3 R61, R7, R5, RZ ;  /* 0x00000005073d8210 */ /* 0x000fe20007ffe0ff */
[----:B--2---:R-:W-:Y:S01]  /*cdf0*/  IMAD R0, R18, R3, R0 ;  /* 0x0000000312007224 */ /* 0x004fe200078e0200 */
[----:B------:R2:W2:Y:S01]  /*ce00*/  LDS.128 R28, [R203+0x1000] ;  /* 0x00100000cb1c7984 */ /* 0x0004a20000000c00 */
[----:B------:R-:W-:Y:S01]  /*ce10*/  @P2 MOV R7, c[0x0][0x210] ;  /* 0x0000840000072a02 */ /* 0x000fe20000000f00 */
[----:B------:R-:W-:Y:S01]  /*ce20*/  @!P2 IMAD.MOV.U32 R7, RZ, RZ, 0x1 ;  /* 0x00000001ff07a424 */ /* 0x000fe200078e00ff */
[----:B------:R-:W-:Y:S01]  /*ce30*/  @P1 SEL R6, R6, R250, !P0 ;  /* 0x000000fa06061207 */ /* 0x000fe20004000000 */
[----:B------:R1:W2:Y:S01]  /*ce40*/  LDS.128 R40, [R203+0x1800] ;  /* 0x00180000cb287984 */ /* 0x0002a20000000c00 */
[----:B------:R-:W-:Y:S01]  /*ce50*/  @!P1 CS2R R4, SRZ ;  /* 0x0000000000049805 */ /* 0x000fe2000001ff00 */
[----:B------:R-:W-:Y:S01]  /*ce60*/  LOP3.LUT P0, RZ, R9, 0x3, RZ, 0xc0, !PT ;  /* 0x0000000309ff7812 */ /* 0x000fe2000780c0ff */
[----:B---3--:R-:W-:Y:S01]  /*ce70*/  @P5 FMUL.FTZ R8, R12, 0.69314718246459960938 ;  /* 0x3f3172180c085820 */ /* 0x008fe20000410000 */
[----:B------:R3:W2:Y:S01]  /*ce80*/  LDS.128 R44, [R203+0x2000] ;  /* 0x00200000cb2c7984 */ /* 0x0006a20000000c00 */
[----:B------:R-:W-:Y:S01]  /*ce90*/  @P1 SHF.R.S32.HI R5, RZ, 0x1f, R6 ;  /* 0x0000001fff051819 */ /* 0x000fe20000011406 */
[----:B----4-:R-:W-:Y:S01]  /*cea0*/  @P3 FMUL.FTZ R3, R10, 0.69314718246459960938 ;  /* 0x3f3172180a033820 */ /* 0x010fe20000410000 */
[----:B------:R-:W-:Y:S01]  /*ceb0*/  @P1 MOV R4, R6 ;  /* 0x0000000600041202 */ /* 0x000fe20000000f00 */
[----:B------:R3:W4:Y:S01]  /*cec0*/  LDS.128 R48, [R203+0x2800] ;  /* 0x00280000cb307984 */ /* 0x0007220000000c00 */
[----:B-1----:R-:W-:-:S02]  /*ced0*/  IMAD R6, R13, R7, RZ ;  /* 0x000000070d067224 */ /* 0x002fc400078e02ff */
[----:B------:R-:W-:Y:S01]  /*cee0*/  @P5 FFMA.FTZ R16, R102, c[0x0][0x238], R8 ;  /* 0x00008e0066105a23 */ /* 0x000fe20000010008 */
[----:B------:R3:W1:Y:S01]  /*cef0*/  LDS.128 R52, [R203+0x3000] ;  /* 0x00300000cb347984 */ /* 0x0006620000000c00 */
[----:B------:R-:W-:Y:S01]  /*cf00*/  @P3 FFMA.FTZ R15, R2, c[0x0][0x238], R3 ;  /* 0x00008e00020f3a23 */ /* 0x000fe20000010003 */
[----:B------:R-:W-:Y:S01]  /*cf10*/  SHF.L.U32 R9, R6, 0x7, RZ ;  /* 0x0000000706097819 */ /* 0x000fe200000006ff */
[----:B------:R-:W-:Y:S01]  /*cf20*/  @P4 FMUL.FTZ R6, R11, 0.69314718246459960938 ;  /* 0x3f3172180b064820 */ /* 0x000fe20000410000 */
[----:B------:R3:W1:Y:S02]  /*cf30*/  LDS.128 R56, [R203+0x3800] ;  /* 0x00380000cb387984 */ /* 0x0006640000000c00 */
[----:B------:R-:W-:Y:S01]  /*cf40*/  IADD3 R11, P2, P1, R9, R4, R0 ;  /* 0x00000004090b7210 */ /* 0x000fe2000795e000 */
[----:B------:R-:W-:Y:S01]  /*cf50*/  @P4 FFMA.FTZ R14, R101, c[0x0][0x238], R6 ;  /* 0x00008e00650e4a23 */ /* 0x000fe20000010006 */
[----:B------:R-:W-:Y:S02]  /*cf60*/  SHF.R.S32.HI R4, RZ, 0x1f, R9 ;  /* 0x0000001fff047819 */ /* 0x000fe40000011409 */
[----:B------:R-:W-:-:S04]  /*cf70*/  SHF.R.S32.HI R0, RZ, 0x1f, R0 ;  /* 0x0000001fff007819 */ /* 0x000fc80000011400 */
[----:B------:R-:W-:Y:S01]  /*cf80*/  IADD3.X R5, R4, R5, R0, P2, P1 ;  /* 0x0000000504057210 */ /* 0x000fe200017e2400 */
[----:B------:R-:W-:Y:S05]  /*cf90*/  @P0 BRA `(.L_x_1260) ;  /* 0x0000025000000947 */ /* 0x000fea0003800000 */
[----:B------:R-:W5:Y:S01]  /*cfa0*/  LDL.LU R63, [R1+0xc] ;  /* 0x00000c00013f7983 */ /* 0x000f620000300800 */
[----:B------:R-:W-:-:S04]  /*cfb0*/  SHF.R.S32.HI R0, RZ, 0x1f, R34 ;  /* 0x0000001fff007819 */ /* 0x000fc80000011422 */
[----:B------:R-:W-:-:S04]  /*cfc0*/  LEA.HI R0, R0, R34, RZ, 0x2 ;  /* 0x0000002200007211 */ /* 0x000fc800078f10ff */
[----:B------:R-:W-:-:S05]  /*cfd0*/  LOP3.LUT R0, R0, 0xffffffc, RZ, 0xc0, !PT ;  /* 0x0ffffffc00007812 */ /* 0x000fca00078ec0ff */
[----:B------:R-:W-:-:S04]  /*cfe0*/  IMAD.IADD R0, R34, 0x1, -R0 ;  /* 0x0000000122007824 */ /* 0x000fc800078e0a00 */
[----:B-----5:R-:W-:-:S05]  /*cff0*/  IMAD R0, R0, 0x10, R63 ;  /* 0x0000001000007824 */ /* 0x020fca00078e023f */
        /* <DEDUP_REMOVED lines=14> */
[CC--:B------:R-:W-:Y:S02]  /*d0e0*/  @!P5 IADD3 R0, P2, R3.reuse, R11.reuse, RZ ;  /* 0x0000000b0300d210 */ /* 0x0c0fe40007f5e0ff */
        /* <DEDUP_REMOVED lines=16> */
.L_x_1260:
[----:B------:R-:W-:Y:S05]  /*d1f0*/  BSYNC B0 ;  /* 0x0000000000007941 */ /* 0x000fea0003800000 */
.L_x_1259:
        /* <DEDUP_REMOVED lines=19> */
.L_x_1262:
[----:B------:R-:W-:Y:S05]  /*d330*/  BSYNC B0 ;  /* 0x0000000000007941 */ /* 0x000fea0003800000 */
.L_x_1261:
[----:B------:R-:W5:Y:S01]  /*d340*/  LDL.LU R0, [R1+0x4] ;  /* 0x0000040001007983 */ /* 0x000f620000300800 */
[----:B------:R-:W-:Y:S01]  /*d350*/  BSSY B0, `(.L_x_1263) ;  /* 0x000000e000007945 */ /* 0x000fe20003800000 */
[----:B-----5:R-:W-:-:S13]  /*d360*/  ISETP.GE.OR P0, PT, R0, R248, P1 ;  /* 0x000000f80000720c */ /* 0x020fda0000f06670 */
        /* <DEDUP_REMOVED lines=12> */
.L_x_1264:
[----:B------:R-:W-:Y:S05]  /*d430*/  BSYNC B0 ;  /* 0x0000000000007941 */ /* 0x000fea0003800000 */
.L_x_1263:
[----:B------:R-:W5:Y:S01]  /*d440*/  LDL.LU R0, [R1] ;  /* 0x0000000001007983 */ /* 0x000f620000300800 */
        /* <DEDUP_REMOVED lines=14> */
.L_x_1266:
[----:B------:R-:W-:Y:S05]  /*d530*/  BSYNC B0 ;  /* 0x0000000000007941 */ /* 0x000fea0003800000 */
.L_x_1265:
[----:B------:R-:W5:Y:S01]  /*d540*/  LDL.LU R0, [R1+0x8] ;  /* 0x0000080001007983 */ /* 0x000f620000300800 */
[----:B------:R-:W-:Y:S01]  /*d550*/  BSSY B0, `(.L_x_1267) ;  /* 0x000000e000007945 */ /* 0x000fe20003800000 */
[----:B-----5:R-:W-:-:S13]  /*d560*/  ISETP.GE.OR P0, PT, R0, R248, P1 ;  /* 0x000000f80000720c */ /* 0x020fda0000f06670 */
        /* <DEDUP_REMOVED lines=12> */
.L_x_1268:
[----:B------:R-:W-:Y:S05]  /*d630*/  BSYNC B0 ;  /* 0x0000000000007941 */ /* 0x000fea0003800000 */
.L_x_1267:
        /* <DEDUP_REMOVED lines=15> */
.L_x_1270:
[----:B------:R-:W-:Y:S05]  /*d730*/  BSYNC B0 ;  /* 0x0000000000007941 */ /* 0x000fea0003800000 */
.L_x_1269:
        /* <DEDUP_REMOVED lines=15> */
.L_x_1272:
[----:B------:R-:W-:Y:S05]  /*d830*/  BSYNC B0 ;  /* 0x0000000000007941 */ /* 0x000fea0003800000 */
.L_x_1271:
        /* <DEDUP_REMOVED lines=15> */
.L_x_1274:
[----:B------:R-:W-:Y:S05]  /*d930*/  BSYNC B0 ;  /* 0x0000000000007941 */ /* 0x000fea0003800000 */
.L_x_1273:
[----:B------:R-:W5:Y:S02]  /*d940*/  LDL.LU R0, [R1+0x10] ;  /* 0x0000100001007983 */ /* 0x000f640000300800 */
[----:B-----5:R-:W-:-:S13]  /*d950*/  ISETP.GE.OR P1, PT, R0, R248, P1 ;  /* 0x000000f80000720c */ /* 0x020fda0000f26670 */
        /* <DEDUP_REMOVED lines=13> */
.L_x_1217:
        /* <DEDUP_REMOVED lines=14> */
[----:B------:R-:W-:Y:S01]  /*db10*/  @!P4 IMAD R0, R0, c[0x0][0x1e0], RZ ;  /* 0x000078000000ca24 */ /* 0x000fe200078e02ff */
[----:B--2---:R-:W-:-:S03]  /*db20*/  ISETP.NE.AND P2, PT, R4, RZ, PT ;  /* 0x000000ff0400720c */ /* 0x004fc60003f45270 */
[----:B------:R-:W-:Y:S01]  /*db30*/  @!P4 IMAD R0, R22, c[0x0][0x1e4], R0 ;  /* 0x000079001600ca24 */ /* 0x000fe200078e0200 */
        /* <DEDUP_REMOVED lines=22> */
[----:B------:R-:W-:Y:S01]  /*dca0*/  IMAD R0, R7, c[0x0][0x1f0], RZ ;  /* 0x00007c0007007a24 */ /* 0x000fe200078e02ff */
[-C--:B------:R-:W-:Y:S01]  /*dcb0*/  ISETP.GE.OR P3, PT, R10, R14.reuse, P1 ;  /* 0x0000000e0a00720c */ /* 0x080fe20000f66670 */
[----:B------:R-:W-:Y:S01]  /*dcc0*/  @!P2 IMAD.MOV.U32 R15, RZ, RZ, 0x1 ;  /* 0x00000001ff0fa424 */ /* 0x000fe200078e00ff */
[----:B------:R-:W-:Y:S01]  /*dcd0*/  SEL R7, R6, RZ, !P0 ;  /* 0x000000ff06077207 */ /* 0x000fe20004000000 */
[--C-:B------:R-:W-:Y:S01]  /*dce0*/  @P0 IMAD.MOV.U32 R2, RZ, RZ, R250.reuse ;  /* 0x000000ffff020224 */ /* 0x100fe200078e00fa */
[----:B------:R-:W-:Y:S01]  /*dcf0*/  @P0 SHF.R.S32.HI R3, RZ, 0x1f, R250 ;  /* 0x0000001fff030819 */ /* 0x000fe200000114fa */
[----:B------:R-:W-:Y:S01]  /*dd00*/  IMAD R9, R16, c[0x0][0x1f4], R0 ;  /* 0x00007d0010097a24 */ /* 0x000fe200078e0200 */
[----:B------:R-:W-:Y:S01]  /*dd10*/  ISETP.GE.AND P0, PT, R10, R14, PT ;  /* 0x0000000e0a00720c */ /* 0x000fe20003f06270 */
[----:B------:R-:W-:-:S02]  /*dd20*/  IMAD R6, R219, R15, RZ ;  /* 0x0000000fdb067224 */ /* 0x000fc400078e02ff */
[C---:B------:R-:W-:Y:S01]  /*dd30*/  IMAD R0, R16.reuse, R8, R7 ;  /* 0x0000000810007224 */ /* 0x040fe200078e0207 */
[----:B------:R-:W-:Y:S01]  /*dd40*/  P2R R27, PR, RZ, 0x1 ;  /* 0x00000001ff1b7803 */ /* 0x000fe20000000000 */
[----:B------:R-:W-:Y:S01]  /*dd50*/  IMAD.WIDE.U32 R12, R16, c[0x0][0x1f0], R4 ;  /* 0x00007c00100c7a25 */ /* 0x000fe200078e0004 */
[----:B------:R-:W-:Y:S02]  /*dd60*/  SHF.R.S32.HI R4, RZ, 0x1f, R6 ;  /* 0x0000001fff047819 */ /* 0x000fe40000011406 */
[----:B------:R-:W-:Y:S01]  /*dd70*/  IADD3 R17, P2, P0, R6, R2, R0 ;  /* 0x0000000206117210 */ /* 0x000fe2000785e000 */
[----:B------:R-:W-:Y:S01]  /*dd80*/  IMAD.WIDE R6, R191, 0x80, R10 ;  /* 0x00000080bf067825 */ /* 0x000fe200078e020a */
[----:B------:R-:W-:-:S03]  /*dd90*/  SHF.R.S32.HI R0, RZ, 0x1f, R0 ;  /* 0x0000001fff007819 */ /* 0x000fc60000011400 */
[----:B------:R-:W-:Y:S01]  /*dda0*/  IMAD.IADD R9, R9, 0x1, R13 ;  /* 0x0000000109097824 */ /* 0x000fe200078e020d */
        /* <DEDUP_REMOVED lines=10> */
.L_x_1276:
[----:B------:R-:W-:Y:S05]  /*de50*/  BSYNC B0 ;  /* 0x0000000000007941 */ /* 0x000fea0003800000 */
.L_x_1275:
        /* <DEDUP_REMOVED lines=17> */
.L_x_1278:
[----:B------:R-:W-:Y:S05]  /*df70*/  BSYNC B0 ;  /* 0x0000000000007941 */ /* 0x000fea0003800000 */
.L_x_1277:
        /* <DEDUP_REMOVED lines=16> */
.L_x_1280:
[----:B------:R-:W-:Y:S05]  /*e080*/  BSYNC B0 ;  /* 0x0000000000007941 */ /* 0x000fea0003800000 */
.L_x_1279:
        /* <DEDUP_REMOVED lines=16> */
.L_x_1282:
[----:B------:R-:W-:Y:S05]  /*e190*/  BSYNC B0 ;  /* 0x0000000000007941 */ /* 0x000fea0003800000 */
.L_x_1281:
        /* <DEDUP_REMOVED lines=16> */
.L_x_1284:
[----:B------:R-:W-:Y:S05]  /*e2a0*/  BSYNC B0 ;  /* 0x0000000000007941 */ /* 0x000fea0003800000 */
.L_x_1283:
        /* <DEDUP_REMOVED lines=16> */
.L_x_1286:
[----:B------:R-:W-:Y:S05]  /*e3b0*/  BSYNC B0 ;  /* 0x0000000000007941 */ /* 0x000fea0003800000 */
.L_x_1285:
        /* <DEDUP_REMOVED lines=16> */
.L_x_1288:
[----:B------:R-:W-:Y:S05]  /*e4c0*/  BSYNC B0 ;  /* 0x0000000000007941 */ /* 0x000fea0003800000 */
.L_x_1287:
        /* <DEDUP_REMOVED lines=16> */
.L_x_1290:
[----:B------:R-:W-:Y:S05]  /*e5d0*/  BSYNC B0 ;  /* 0x0000000000007941 */ /* 0x000fea0003800000 */
.L_x_1289:
[----:B------:R-:W-:Y:S02]  /*e5e0*/  ISETP.NE.AND P0, PT, R27, RZ, PT ;  /* 0x000000ff1b00720c */ /* 0x000fe40003f05270 */
[----:B------:R-:W-:Y:S02]  /*e5f0*/  P2R R7, PR, RZ, 0x2 ;  /* 0x00000002ff077803 */ /* 0x000fe40000000000 */
[----:B------:R-:W-:Y:S02]  /*e600*/  ISETP.NE.OR P0, PT, R18, RZ, P0 ;  /* 0x000000ff1200720c */ /* 0x000fe40000705670 */
        /* <DEDUP_REMOVED lines=69> */
.L_x_1291:
        /* <DEDUP_REMOVED lines=10> */
.L_x_2132:


//--------------------- .text._ZN5flash16flash_fwd_kernelI23Flash_fwd_kernel_traitsILi64ELi128ELi64ELi4ELb0ELb0EN7cutlass10bfloat16_tE19Flash_kernel_traitsILi64ELi128ELi64ELi4ES3_EELb1ELb0ELb0ELb0ELb0ELb0ELb0ELb1EEEvNS_16Flash_fwd_paramsE --------------------------
	.section	.text._ZN5flash16flash_fwd_kernelI23Flash_fwd_kernel_traitsILi64ELi128ELi64ELi4ELb0ELb0EN7cutlass10bfloat16_tE19Flash_kernel_traitsILi64ELi128ELi64ELi4ES3_EELb1ELb0ELb0ELb0ELb0ELb0ELb0ELb1EEEvNS_16Flash_fwd_paramsE,"ax",@progbits
	.sectioninfo	@"SHI_REGISTERS=255"
	.align	128
        .global         _ZN5flash16flash_fwd_kernelI23Flash_fwd_kernel_traitsILi64ELi128ELi64ELi4ELb0ELb0EN7cutlass10bfloat16_tE19Flash_kernel_traitsILi64ELi128ELi64ELi4ES3_EELb1ELb0ELb0ELb0ELb0ELb0ELb0ELb1EEEvNS_16Flash_fwd_paramsE
        .type           _ZN5flash16flash_fwd_kernelI23Flash_fwd_kernel_traitsILi64ELi128ELi64ELi4ELb0ELb0EN7cutlass10bfloat16_tE19Flash_kernel_traitsILi64ELi128ELi64ELi4ES3_EELb1ELb0ELb0ELb0ELb0ELb0ELb0ELb1EEEvNS_16Flash_fwd_paramsE,@function
        .size           _ZN5flash16flash_fwd_kernelI23Flash_fwd_kernel_traitsILi64ELi128ELi64ELi4ELb0ELb0EN7cutlass10bfloat16_tE19Flash_kernel_traitsILi64ELi128ELi64ELi4ES3_EELb1ELb0ELb0ELb0ELb0ELb0ELb0ELb1EEEvNS_16Flash_fwd_paramsE,(.L_x_2133 - _ZN5flash16flash_fwd_kernelI23Flash_fwd_kernel_traitsILi64ELi128ELi64ELi4ELb0ELb0EN7cutlass10bfloat16_tE19Flash_kernel_traitsILi64ELi128ELi64ELi4ES3_EELb1ELb0ELb0ELb0ELb0ELb0ELb0ELb1EEEvNS_16Flash_fwd_paramsE)
        .other          _ZN5flash16flash_fwd_kernelI23Flash_fwd_kernel_traitsILi64ELi128ELi64ELi4ELb0ELb0EN7cutlass10bfloat16_tE19Flash_kernel_traitsILi64ELi128ELi64ELi4ES3_EELb1ELb0ELb0ELb0ELb0ELb0ELb0ELb1EEEvNS_16Flash_fwd_paramsE,@"STO_CUDA_ENTRY STV_DEFAULT"
_ZN5flash16flash_fwd_kernelI23Flash_fwd_kernel_traitsILi64ELi128ELi64ELi4ELb0ELb0EN7cutlass10bfloat16_tE19Flash_kernel_traitsILi64ELi128ELi64ELi4ES3_EELb1ELb0ELb0ELb0ELb0ELb0ELb0ELb1EEEvNS_16Flash_fwd_paramsE:
.text._ZN5flash16flash_fwd_kernelI23Flash_fwd_kernel_traitsILi64ELi128ELi64ELi4ELb0ELb0EN7cutlass10bfloat16_tE19Flash_kernel_traitsILi64ELi128ELi64ELi4ES3_EELb1ELb0ELb0ELb0ELb0ELb0ELb0ELb1EEEvNS_16Flash_fwd_paramsE:
[----:B------:R-:W-:-:S03]  /*0000*/  MOV R1, c[0x0][0x28] ;  /* 0x00000a0000017a02 */ /* 0x000fc60000000f00 */
[----:B------:R-:W-:Y:S01]  /*0010*/  ULDC.U8 UR4, c[0x0][0x304] ;  /* 0x0000c10000047ab9 */ /* 0x000fe20000000000 */
[----:B------:R-:W-:Y:S01]  /*0020*/  IADD3 R1, R1, -0xe8, RZ ;  /* 0xffffff1801017810 */ /* 0x000fe20007ffe0ff */
[----:B------:R-:W-:Y:S01]  /*0030*/  ULDC.64 UR18, c[0x0][0x2f0] ;  /* 0x0000bc0000127ab9 */ /* 0x000fe20000000a00 */
[----:B------:R-:W-:Y:S01]  /*0040*/  ISETP.NE.AND P1, PT, RZ, UR4, PT ;  /* 0x00000004ff007c0c */ /* 0x000fe2000bf25270 */
[----:B------:R-:W-:Y:S01]  /*0050*/  IMAD.U32 R8, RZ, RZ, UR18 ;  /* 0x00000012ff087e24 */ /* 0x000fe2000f8e00ff */
[----:B------:R-:W-:Y:S01]  /*0060*/  ULDC.64 UR16, c[0x0][0x118] ;  /* 0x0000460000107ab9 */ /* 0x000fe20000000a00 */
[----:B------:R-:W-:-:S10]  /*0070*/  IMAD.U32 R9, RZ, RZ, UR19 ;  /* 0x00000013ff097e24 */ /* 0x000fd4000f8e00ff */
[----:B------:R-:W2:Y:S01]  /*0080*/  @P1 LDG.E.64 R8, [R8.64] ;  /* 0x0000001008081981 */ /* 0x000ea2000c1e1b00 */
[----:B------:R-:W-:Y:S02]  /*0090*/  IMAD.MOV.U32 R138, RZ, RZ, c[0x0][0x2f8] ;  /* 0x0000be00ff8a7624 */ /* 0x000fe400078e00ff */
[----:B------:R-:W-:Y:S02]  /*00a0*/  IMAD.MOV.U32 R3, RZ, RZ, c[0x0][0x2fc] ;  /* 0x0000bf00ff037624 */ /* 0x000fe400078e00ff */
[----:B------:R-:W-:-:S05]  /*00b0*/  @P1 IMAD.MOV.U32 R2, RZ, RZ, R138 ;  /* 0x000000ffff021224 */ /* 0x000fca00078e008a */
[----:B------:R1:W3:Y:S01]  /*00c0*/  @P1 LDG.E.64 R4, [R2.64] ;  /* 0x0000001002041981 */ /* 0x0002e2000c1e1b00 */
[----:B------:R-:W-:Y:S01]  /*00d0*/  ISETP.NE.U32.AND P2, PT, RZ, c[0x0][0x240], PT ;  /* 0x00009000ff007a0c */ /* 0x000fe20003f45070 */
[----:B------:R-:W4:Y:S01]  /*00e0*/  LDC.U8 R0, c[0x0][0x312] ;  /* 0x0000c480ff007b82 */ /* 0x000f220000000000 */
[----:B------:R-:W-:Y:S01]  /*00f0*/  MOV R11, 0x4 ;  /* 0x00000004000b7802 */ /* 0x000fe20000000f00 */
[----:B------:R-:W1:Y:S01]  /*0100*/  S2R R131, SR_CTAID.X ;  /* 0x0000000000837919 */ /* 0x000e620000002500 */
[----:B------:R-:W-:Y:S02]  /*0110*/  ISETP.NE.AND.EX P2, PT, RZ, c[0x0][0x244], PT, P2 ;  /* 0x00009100ff007a0c */ /* 0x000fe40003f45320 */
[----:B------:R-:W-:Y:S01]  /*0120*/  MOV R14, 0xffffffff ;  /* 0xffffffff000e7802 */ /* 0x000fe20000000f00 */
[----:B------:R-:W1:Y:S04]  /*0130*/  S2R R6, SR_CTAID.Y ;  /* 0x0000000000067919 */ /* 0x000e680000002600 */
[----:B------:R-:W1:Y:S04]  /*0140*/  S2R R20, SR_CTAID.Z ;  /* 0x0000000000147919 */ /* 0x000e680000002700 */
[----:B------:R-:W1:Y:S01]  /*0150*/  S2R R123, SR_TID.X ;  /* 0x00000000007b7919 */ /* 0x000e620000002100 */
[----:B----4-:R-:W-:Y:S01]  /*0160*/  ISETP.NE.AND P3, PT, R0, RZ, PT ;  /* 0x000000ff0000720c */ /* 0x010fe20003f65270 */
[----:B-1----:R-:W-:Y:S01]  /*0170*/  IMAD.WIDE R18, R6, R11, c[0x0][0x240] ;  /* 0x0000900006127625 */ /* 0x002fe200078e020b */
[----:B------:R-:W-:-:S04]  /*0180*/  LOP3.LUT R2, R20, R131, R6, 0xfe, !PT ;  /* 0x0000008314027212 */ /* 0x000fc800078efe06 */
[----:B------:R-:W-:-:S13]  /*0190*/  LOP3.LUT P4, RZ, R2, R123, RZ, 0xfc, !PT ;  /* 0x0000007b02ff7212 */ /* 0x000fda000788fcff */
[----:B------:R-:W-:Y:S02]  /*01a0*/  @!P4 IMAD.MOV.U32 R22, RZ, RZ, c[0x0][0x308] ;  /* 0x0000c200ff16c624 */ /* 0x000fe400078e00ff */
[----:B------:R-:W-:Y:S02]  /*01b0*/  @!P4 IMAD.MOV.U32 R23, RZ, RZ, c[0x0][0x30c] ;  /* 0x0000c300ff17c624 */ /* 0x000fe400078e00ff */
[----:B------:R-:W-:Y:S01]  /*01c0*/  IMAD.MOV.U32 R15, RZ, RZ, -0x1 ;  /* 0xffffffffff0f7424 */ /* 0x000fe200078e00ff */
[----:B--2---:R-:W1:Y:S08]  /*01d0*/  @P1 R2UR UR18, R8 ;  /* 0x00000000081213c2 */ /* 0x004e7000000e0000 */
[----:B------:R-:W2:Y:S01]  /*01e0*/  @P1 R2UR UR19, R9 ;  /* 0x00000000091313c2 */ /* 0x000ea200000e0000 */
[----:B---3--:R-:W-:-:S05]  /*01f0*/  @P1 IADD3 R138, P0, R4, c[0x0][0x300], RZ ;  /* 0x0000c000048a1a10 */ /* 0x008fca0007f1e0ff */
[----:B------:R-:W-:Y:S01]  /*0200*/  @P1 IMAD.X R3, RZ, RZ, R5, P0 ;  /* 0x000000ffff031224 */ /* 0x000fe200000e0605 */
[----:B------:R-:W-:Y:S01]  /*0210*/  ISETP.EQ.U32.AND P1, PT, RZ, c[0x0][0x248], PT ;  /* 0x00009200ff007a0c */ /* 0x000fe20003f22070 */
[----:B------:R-:W-:Y:S01]  /*0220*/  @!P4 IMAD.MOV.U32 R2, RZ, RZ, R138 ;  /* 0x000000ffff02c224 */ /* 0x000fe200078e008a */
[----:B------:R-:W-:Y:S02]  /*0230*/  ISETP.NE.U32.AND P0, PT, RZ, c[0x0][0x250], PT ;  /* 0x00009400ff007a0c */ /* 0x000fe40003f05070 */
[----:B------:R-:W-:Y:S02]  /*0240*/  ISETP.EQ.OR.EX P1, PT, RZ, c[0x0][0x24c], !P3, P1 ;  /* 0x00009300ff007a0c */ /* 0x000fe40005f22710 */
[----:B------:R3:W-:Y:S01]  /*0250*/  @!P4 STG.E.64 [R22.64+0x8], R2 ;  /* 0x000008021600c986 */ /* 0x0007e2000c101b10 */
[----:B-1----:R-:W-:Y:S01]  /*0260*/  IMAD.U32 R16, RZ, RZ, UR18 ;  /* 0x00000012ff107e24 */ /* 0x002fe2000f8e00ff */
[----:B------:R-:W-:Y:S01]  /*0270*/  ISETP.NE.AND.EX P0, PT, RZ, c[0x0][0x254], PT, P0 ;  /* 0x00009500ff007a0c */ /* 0x000fe20003f05300 */
[----:B--2---:R-:W-:-:S05]  /*0280*/  IMAD.U32 R17, RZ, RZ, UR19 ;  /* 0x00000013ff117e24 */ /* 0x004fca000f8e00ff */
[----:B------:R1:W-:Y:S04]  /*0290*/  @!P4 STG.E.64 [R22.64], R16 ;  /* 0x000000101600c986 */ /* 0x0003e8000c101b10 */
[----:B------:R-:W2:Y:S04]  /*02a0*/  @P2 LDG.E R14, [R18.64] ;  /* 0x00000010120e2981 */ /* 0x000ea8000c1e1900 */
[----:B------:R-:W2:Y:S01]  /*02b0*/  @P2 LDG.E R7, [R18.64+0x4] ;  /* 0x0000041012072981 */ /* 0x000ea2000c1e1900 */
[----:B------:R-:W-:-:S04]  /*02c0*/  IMAD.WIDE R4, R6, R11, c[0x0][0x248] ;  /* 0x0000920006047625 */ /* 0x000fc800078e020b */
[----:B------:R-:W-:Y:S01]  /*02d0*/  IMAD.MOV.U32 R12, RZ, RZ, RZ ;  /* 0x000000ffff0c7224 */ /* 0x000fe200078e00ff */
[----:B------:R1:W5:Y:S01]  /*02e0*/  @!P1 LDG.E R15, [R4.64] ;  /* 0x00000010040f9981 */ /* 0x000362000c1e1900 */
[----:B------:R-:W-:Y:S01]  /*02f0*/  @P0 IMAD.WIDE R8, R6, R11, c[0x0][0x250] ;  /* 0x0000940006080625 */ /* 0x000fe200078e020b */
[----:B------:R-:W4:Y:S04]  /*0300*/  LDC.U8 R252, c[0x0][0x2d8] ;  /* 0x0000b600fffc7b82 */ /* 0x000f280000000000 */
[----:B------:R1:W5:Y:S01]  /*0310*/  @P0 LDG.E R12, [R8.64] ;  /* 0x00000010080c0981 */ /* 0x000362000c1e1900 */
[----:B------:R-:W-:Y:S02]  /*0320*/  ISETP.NE.U32.AND P0, PT, RZ, c[0x0][0x248], PT ;  /* 0x00009200ff007a0c */ /* 0x000fe40003f05070 */
[----:B------:R-:W-:-:S02]  /*0330*/  SHF.R.S32.HI R0, RZ, 0x1f, R123 ;  /* 0x0000001fff007819 */ /* 0x000fc4000001147b */
[----:B------:R-:W-:Y:S02]  /*0340*/  ISETP.NE.AND.EX P0, PT, RZ, c[0x0][0x24c], PT, P0 ;  /* 0x00009300ff007a0c */ /* 0x000fe40003f05300 */
[----:B------:R-:W-:-:S04]  /*0350*/  LEA.HI R13, R0, R123, RZ, 0x5 ;  /* 0x0000007b000d7211 */ /* 0x000fc800078f28ff */
[----:B---3--:R-:W-:-:S05]  /*0360*/  LOP3.LUT R2, R13, 0xffffffe0, RZ, 0xc0, !PT ;  /* 0xffffffe00d027812 */ /* 0x008fca00078ec0ff */
[----:B------:R-:W-:Y:S01]  /*0370*/  IMAD.IADD R121, R123, 0x1, -R2 ;  /* 0x000000017b797824 */ /* 0x000fe200078e0a02 */
[----:B--2---:R-:W-:Y:S01]  /*0380*/  @P2 IADD3 R21, R7, -R14, RZ ;  /* 0x8000000e07152210 */ /* 0x004fe20007ffe0ff */
[----:B------:R-:W-:Y:S01]  /*0390*/  @!P2 IMAD.MOV.U32 R21, RZ, RZ, c[0x0][0x214] ;  /* 0x00008500ff15a624 */ /* 0x000fe200078e00ff */
[----:B------:R1:W-:Y:S04]  /*03a0*/  STL [R1+0x40], R14 ;  /* 0x0000400e01007387 */ /* 0x0003e80000100800 */
[----:B------:R1:W-:Y:S01]  /*03b0*/  STL [R1+0x4c], R21 ;  /* 0x00004c1501007387 */ /* 0x0003e20000100800 */
[----:B------:R-:W-:Y:S05]  /*03c0*/  @!P0 BRA `(.L_x_1292) ;  /* 0x0000004000008947 */ /* 0x000fea0003800000 */
[----:B----4-:R-:W2:Y:S02]  /*03d0*/  @P3 LDG.E R2, [R4.64+0x4] ;  /* 0x0000041004023981 */ /* 0x010ea4000c1e1900 */
[----:B--2--5:R-:W-:-:S06]  /*03e0*/  @P3 IADD3 R2, R2, -R15, RZ ;  /* 0x8000000f02023210 */ /* 0x024fcc0007ffe0ff */
[----:B------:R2:W5:Y:S01]  /*03f0*/  @!P3 LDG.E R2, [R4.64] ;  /* 0x000000100402b981 */ /* 0x000562000c1e1900 */
[----:B------:R-:W-:Y:S05]  /*0400*/  BRA `(.L_x_1293) ;  /* 0x0000001000007947 */ /* 0x000fea0003800000 */
.L_x_1292:
[----:B----4-:R-:W-:Y:S02]  /*0410*/  MOV R2, c[0x0][0x218] ;  /* 0x0000860000027a02 */ /* 0x010fe40000000f00 */
.L_x_1293:
        /* <DEDUP_REMOVED lines=8> */
[----:B--2---:R-:W-:Y:S01]  /*04a0*/  @!P2 SEL R5, RZ, c[0x0][0x21c], !P1 ;  /* 0x00008700ff05aa07 */ /* 0x004fe20004800000 */
        /* <DEDUP_REMOVED lines=9> */
[----:B------:R-:W-:Y:S01]  /*0540*/  IMAD R4, R6, c[0x0][0x1c0], R20 ;  /* 0x0000700006047a24 */ /* 0x000fe200078e0214 */
[----:B------:R-:W-:Y:S02]  /*0550*/  ISETP.NE.AND P0, PT, R15, -0x1, PT ;  /* 0xffffffff0f00780c */ /* 0x000fe40003f05270 */
[----:B------:R-:W-:Y:S02]  /*0560*/  SHF.R.S32.HI R8, RZ, 0x1f, R121 ;  /* 0x0000001fff087819 */ /* 0x000fe40000011479 */
[C---:B------:R-:W-:Y:S01]  /*0570*/  SHF.L.U32 R2, R4.reuse, 0x5, RZ ;  /* 0x0000000504027819 */ /* 0x040fe200000006ff */
[----:B------:R-:W-:Y:S01]  /*0580*/  IMAD R4, R4, c[0x0][0x224], R9 ;  /* 0x0000890004047a24 */ /* 0x000fe200078e0209 */
[----:B------:R-:W-:Y:S02]  /*0590*/  SHF.R.S32.HI R133, RZ, 0x6, R133 ;  /* 0x00000006ff857819 */ /* 0x000fe40000011485 */
[----:B------:R-:W-:-:S02]  /*05a0*/  IADD3 R138, P2, P1, R2, R138, R121 ;  /* 0x0000008a028a7210 */ /* 0x000fc4000795e079 */
[----:B------:R-:W-:Y:S01]  /*05b0*/  SHF.R.S32.HI R2, RZ, 0x1f, R2 ;  /* 0x0000001fff027819 */ /* 0x000fe20000011402 */
[----:B------:R-:W-:Y:S01]  /*05c0*/  @P3 IMAD.WIDE.U32 R16, R14, c[0x0][0x190], RZ ;  /* 0x000064000e103a25 */ /* 0x000fe200078e00ff */
[----:B------:R-:W-:Y:S02]  /*05d0*/  @!P3 SHF.R.S32.HI R7, RZ, 0x1f, R6 ;  /* 0x0000001fff07b819 */ /* 0x000fe40000011406 */
[----:B------:R-:W-:Y:S01]  /*05e0*/  @P0 IADD3 R10, R12, R15, RZ ;  /* 0x0000000f0c0a0210 */ /* 0x000fe20007ffe0ff */
[----:B------:R-:W-:Y:S01]  /*05f0*/  @!P3 IMAD.WIDE.U32 R18, R6, c[0x0][0x178], RZ ;  /* 0x00005e000612ba25 */ /* 0x000fe200078e00ff */
[----:B------:R-:W-:-:S03]  /*0600*/  IADD3.X R3, R2, R3, R8, P2, P1 ;  /* 0x0000000302037210 */ /* 0x000fc600017e2408 */
[----:B------:R-:W-:Y:S01]  /*0610*/  @!P3 IMAD R7, R7, c[0x0][0x178], RZ ;  /* 0x00005e000707ba24 */ /* 0x000fe200078e02ff */
[----:B------:R-:W-:Y:S01]  /*0620*/  @!P3 MOV R16, R18 ;  /* 0x000000120010b202 */ /* 0x000fe20000000f00 */
[----:B------:R-:W-:-:S04]  /*0630*/  @P0 IMAD.WIDE.U32 R22, R10, c[0x0][0x198], RZ ;  /* 0x000066000a160a25 */ /* 0x000fc800078e00ff */
[----:B------:R-:W-:Y:S02]  /*0640*/  @!P3 IMAD R2, R6, c[0x0][0x17c], R7 ;  /* 0x00005f000602ba24 */ /* 0x000fe400078e0207 */
[----:B------:R-:W-:Y:S02]  /*0650*/  @P3 IMAD R5, R14, c[0x0][0x194], R17 ;  /* 0x000065000e053a24 */ /* 0x000fe400078e0211 */
[----:B------:R-:W-:Y:S01]  /*0660*/  @P0 IMAD R10, R10, c[0x0][0x19c], R23 ;  /* 0x000067000a0a0a24 */ /* 0x000fe200078e0217 */
[----:B------:R-:W-:Y:S01]  /*0670*/  @!P3 IADD3 R5, R19, R2, RZ ;  /* 0x000000021305b210 */ /* 0x000fe20007ffe0ff */
[----:B------:R-:W-:Y:S01]  /*0680*/  IMAD R2, R4, c[0x0][0x228], RZ ;  /* 0x00008a0004027a24 */ /* 0x000fe200078e02ff */
        /* <DEDUP_REMOVED lines=11> */
.L_x_1295:
        /* <DEDUP_REMOVED lines=10> */
[----:B------:R-:W-:-:S06]  /*07e0*/  IMAD.HI.U32 R7, R19, R7, R18 ;  /* 0x0000000713077227 */ /* 0x000fcc00078e0012 */
[----:B------:R-:W-:-:S04]  /*07f0*/  IMAD.HI.U32 R14, R7, R4, RZ ;  /* 0x00000004070e7227 */ /* 0x000fc800078e00ff */
[----:B------:R-:W-:-:S04]  /*0800*/  IMAD.MOV R7, RZ, RZ, -R14 ;  /* 0x000000ffff077224 */ /* 0x000fc800078e0a0e */
[----:B------:R-:W-:Y:S01]  /*0810*/  IMAD R7, R8, R7, R4 ;  /* 0x0000000708077224 */ /* 0x000fe200078e0204 */
[----:B------:R-:W-:-:S04]  /*0820*/  LOP3.LUT R4, R20, c[0x0][0x1c8], RZ, 0x3c, !PT ;  /* 0x0000720014047a12 */ /* 0x000fc800078e3cff */
[----:B------:R-:W-:Y:S02]  /*0830*/  ISETP.GT.U32.AND P2, PT, R8, R7, PT ;  /* 0x000000070800720c */ /* 0x000fe40003f44070 */
[----:B------:R-:W-:-:S11]  /*0840*/  ISETP.GE.AND P1, PT, R4, RZ, PT ;  /* 0x000000ff0400720c */ /* 0x000fd60003f26270 */
[----:B------:R-:W-:Y:S01]  /*0850*/  @!P2 IMAD.IADD R7, R7, 0x1, -R8 ;  /* 0x000000010707a824 */ /* 0x000fe200078e0a08 */
[----:B------:R-:W-:Y:S02]  /*0860*/  @!P2 IADD3 R14, R14, 0x1, RZ ;  /* 0x000000010e0ea810 */ /* 0x000fe40007ffe0ff */
[----:B------:R-:W-:Y:S02]  /*0870*/  ISETP.NE.AND P2, PT, RZ, c[0x0][0x1c8], PT ;  /* 0x00007200ff007a0c */ /* 0x000fe40003f45270 */
[----:B------:R-:W-:Y:S02]  /*0880*/  ISETP.GE.U32.AND P3, PT, R7, R8, PT ;  /* 0x000000080700720c */ /* 0x000fe40003f66070 */
[----:B------:R-:W-:-:S11]  /*0890*/  @P0 IADD3 R7, R12, R15, RZ ;  /* 0x0000000f0c070210 */ /* 0x000fd60007ffe0ff */
[----:B------:R-:W-:-:S05]  /*08a0*/  @P3 IADD3 R14, R14, 0x1, RZ ;  /* 0x000000010e0e3810 */ /* 0x000fca0007ffe0ff */
[----:B------:R-:W-:Y:S02]  /*08b0*/  IMAD.MOV.U32 R4, RZ, RZ, R14 ;  /* 0x000000ffff047224 */ /* 0x000fe400078e000e */
[----:B------:R-:W-:-:S04]  /*08c0*/  @P0 IMAD.WIDE.U32 R14, R7, c[0x0][0x1a0], RZ ;  /* 0x00006800070e0a25 */ /* 0x000fc800078e00ff */
[----:B------:R-:W-:Y:S01]  /*08d0*/  @!P1 IMAD.MOV R4, RZ, RZ, -R4 ;  /* 0x000000ffff049224 */ /* 0x000fe200078e0a04 */
[----:B------:R-:W-:Y:S01]  /*08e0*/  @P0 MOV R8, R14 ;  /* 0x0000000e00080202 */ /* 0x000fe20000000f00 */
[----:B------:R-:W-:Y:S01]  /*08f0*/  @P0 IMAD R7, R7, c[0x0][0x1a4], R15 ;  /* 0x0000690007070a24 */ /* 0x000fe200078e020f */
        /* <DEDUP_REMOVED lines=13> */
.L_x_1296:
[----:B------:R-:W-:Y:S01]  /*09d0*/  LEA.HI R12, R0, R123, RZ, 0x3 ;  /* 0x0000007b000c7211 */ /* 0x000fe200078f18ff */
[----:B------:R-:W-:Y:S01]  /*09e0*/  IMAD.IADD R23, R21, 0x1, -R9 ;  /* 0x0000000115177824 */ /* 0x000fe200078e0a09 */
[--C-:B------:R-:W-:Y:S01]  /*09f0*/  SHF.R.S32.HI R120, RZ, 0x5, R13.reuse ;  /* 0x00000005ff787819 */ /* 0x100fe2000001140d */
[----:B------:R-:W-:Y:S01]  /*0a00*/  IMAD R27, R27, c[0x0][0x1a8], RZ ;  /* 0x00006a001b1b7a24 */ /* 0x000fe200078e02ff */
[----:B------:R-:W-:Y:S01]  /*0a10*/  SHF.R.S32.HI R13, RZ, 0x1f, R13 ;  /* 0x0000001fff0d7819 */ /* 0x000fe2000001140d */
[----:B------:R-:W-:Y:S01]  /*0a20*/  BSSY B0, `(.L_x_1297) ;  /* 0x0000039000007945 */ /* 0x000fe20003800000 */
[----:B------:R-:W-:Y:S01]  /*0a30*/  SHF.R.S32.HI R24, RZ, 0x3, R12 ;  /* 0x00000003ff187819 */ /* 0x000fe2000001140c */
[----:B------:R-:W-:Y:S01]  /*0a40*/  IMAD R27, R20, c[0x0][0x1ac], R27 ;  /* 0x00006b00141b7a24 */ /* 0x000fe200078e021b */
[----:B------:R-:W-:-:S02]  /*0a50*/  LOP3.LUT R12, R12, 0xfffffff8, RZ, 0xc0, !PT ;  /* 0xfffffff80c0c7812 */ /* 0x000fc400078ec0ff */
[----:B------:R-:W-:Y:S01]  /*0a60*/  LEA.HI R13, R13, R120, RZ, 0x2 ;  /* 0x000000780d0d7211 */ /* 0x000fe200078f10ff */
[----:B------:R-:W-:Y:S01]  /*0a70*/  IMAD.SHL.U32 R6, R24, 0x40, RZ ;  /* 0x0000004018067824 */ /* 0x000fe200078e00ff */
[----:B------:R-:W-:Y:S01]  /*0a80*/  SHF.R.S32.HI R128, RZ, 0x1f, R121 ;  /* 0x0000001fff807819 */ /* 0x000fe20000011479 */
[----:B------:R-:W-:Y:S01]  /*0a90*/  IMAD.IADD R12, R123, 0x1, -R12 ;  /* 0x000000017b0c7824 */ /* 0x000fe200078e0a0c */
[----:B------:R-:W-:Y:S02]  /*0aa0*/  LOP3.LUT R13, R13, 0xffffffc, RZ, 0xc0, !PT ;  /* 0x0ffffffc0d0d7812 */ /* 0x000fe400078ec0ff */
[----:B------:R-:W-:Y:S01]  /*0ab0*/  LOP3.LUT R6, R6, 0x1c0, RZ, 0xc0, !PT ;  /* 0x000001c006067812 */ /* 0x000fe200078ec0ff */
[----:B------:R-:W-:Y:S01]  /*0ac0*/  IMAD.SHL.U32 R140, R12, 0x8, RZ ;  /* 0x000000080c8c7824 */ /* 0x000fe200078e00ff */
[----:B------:R-:W-:Y:S01]  /*0ad0*/  LEA.HI R128, R128, R121, RZ, 0x2 ;  /* 0x0000007980807211 */ /* 0x000fe200078f10ff */
[----:B------:R-:W-:Y:S01]  /*0ae0*/  IMAD.IADD R18, R120, 0x1, -R13 ;  /* 0x0000000178127824 */ /* 0x000fe200078e0a0d */
[----:B------:R-:W-:-:S02]  /*0af0*/  LEA.HI R13, R0, R123, RZ, 0x6 ;  /* 0x0000007b000d7211 */ /* 0x000fc400078f30ff */
[----:B------:R-:W-:Y:S02]  /*0b00*/  LOP3.LUT R15, R6, 0x38, R140, 0xf8, !PT ;  /* 0x00000038060f7812 */ /* 0x000fe400078ef88c */
[----:B------:R-:W-:Y:S01]  /*0b10*/  SHF.R.U32.HI R6, RZ, 0x3, R6 ;  /* 0x00000003ff067819 */ /* 0x000fe20000011606 */
[----:B------:R-:W-:Y:S01]  /*0b20*/  IMAD.SHL.U32 R13, R13, 0x8, RZ ;  /* 0x000000080d0d7824 */ /* 0x000fe200078e00ff */
[----:B------:R-:W-:Y:S02]  /*0b30*/  SHF.R.S32.HI R17, RZ, 0x2, R128 ;  /* 0x00000002ff117819 */ /* 0x000fe40000011480 */
[----:B------:R-:W-:Y:S02]  /*0b40*/  LOP3.LUT R6, R15, R6, RZ, 0x3c, !PT ;  /* 0x000000060f067212 */ /* 0x000fe400078e3cff */
[----:B------:R-:W-:Y:S01]  /*0b50*/  LEA.HI R14, R0, R123, RZ, 0x4 ;  /* 0x0000007b000e7211 */ /* 0x000fe200078f20ff */
[----:B------:R-:W-:Y:S01]  /*0b60*/  IMAD R130, R18, 0x10, R17 ;  /* 0x0000001012827824 */ /* 0x000fe200078e0211 */
[----:B------:R-:W-:-:S02]  /*0b70*/  LOP3.LUT R6, R6, 0xfffffe00, R13, 0xf8, !PT ;  /* 0xfffffe0006067812 */ /* 0x000fc400078ef80d */
[----:B------:R-:W-:Y:S02]  /*0b80*/  SHF.R.S32.HI R141, RZ, 0x1f, R140 ;  /* 0x0000001fff8d7819 */ /* 0x000fe4000001148c */
[----:B------:R-:W-:Y:S01]  /*0b90*/  LOP3.LUT R0, R14, 0xfffffff0, RZ, 0xc0, !PT ;  /* 0xfffffff00e007812 */ /* 0x000fe200078ec0ff */
[----:B------:R-:W-:Y:S01]  /*0ba0*/  IMAD.SHL.U32 R129, R6, 0x2, RZ ;  /* 0x0000000206817824 */ /* 0x000fe200078e00ff */
[----:B------:R1:W-:Y:S01]  /*0bb0*/  STL [R1+0x48], R130 ;  /* 0x0000488201007387 */ /* 0x0003e20000100800 */
[----:B------:R-:W-:Y:S02]  /*0bc0*/  IADD3 R16, P0, R140, R16, RZ ;  /* 0x000000108c107210 */ /* 0x000fe40007f1e0ff */
[----:B------:R-:W-:Y:S01]  /*0bd0*/  IMAD.IADD R0, R123, 0x1, -R0 ;  /* 0x000000017b007824 */ /* 0x000fe200078e0a00 */
[----:B------:R1:W-:Y:S01]  /*0be0*/  STL.64 [R1+0x68], R140 ;  /* 0x0000688c01007387 */ /* 0x0003e20000100a00 */
[----:B------:R-:W-:Y:S01]  /*0bf0*/  SHF.R.S32.HI R25, RZ, 0x1f, R24 ;  /* 0x0000001fff197819 */ /* 0x000fe20000011418 */
[----:B------:R-:W-:Y:S01]  /*0c00*/  IMAD.X R17, R141, 0x1, R5, P0 ;  /* 0x000000018d117824 */ /* 0x000fe200000e0605 */
[----:B------:R-:W-:Y:S01]  /*0c10*/  ISETP.GE.AND P0, PT, R24, R23, PT ;  /* 0x000000171800720c */ /* 0x000fe20003f06270 */
[----:B------:R1:W-:Y:S01]  /*0c20*/  STL [R1+0x3c], R23 ;  /* 0x00003c1701007387 */ /* 0x0003e20000100800 */
[----:B------:R-:W-:Y:S01]  /*0c30*/  SHF.R.S32.HI R13, RZ, 0x1f, R0 ;  /* 0x0000001fff0d7819 */ /* 0x000fe20000011400 */
[----:B------:R-:W-:Y:S01]  /*0c40*/  IMAD.WIDE.U32 R20, R20, c[0x0][0x1a8], R16 ;  /* 0x00006a0014147a25 */ /* 0x000fe200078e0010 */
[----:B------:R-:W-:Y:S01]  /*0c50*/  SHF.R.S32.HI R5, RZ, 0x1f, R4 ;  /* 0x0000001fff057819 */ /* 0x000fe20000011404 */
[----:B------:R1:W-:Y:S01]  /*0c60*/  STL [R1+0x44], R129 ;  /* 0x0000448101007387 */ /* 0x0003e20000100800 */
[----:B------:R-:W-:Y:S01]  /*0c70*/  LEA.HI R13, R13, R0, RZ, 0x3 ;  /* 0x000000000d0d7211 */ /* 0x000fe200078f18ff */
[----:B------:R-:W-:-:S04]  /*0c80*/  IMAD.WIDE R28, R131, 0x80, R24 ;  /* 0x00000080831c7825 */ /* 0x000fc800078e0218 */
[----:B------:R-:W-:Y:S02]  /*0c90*/  IMAD.SHL.U32 R127, R13, 0x40, RZ ;  /* 0x000000400d7f7824 */ /* 0x000fe400078e00ff */
[----:B------:R-:W-:-:S03]  /*0ca0*/  IMAD.IADD R27, R21, 0x1, R27 ;  /* 0x00000001151b7824 */ /* 0x000fc600078e021b */
[----:B------:R-:W-:Y:S01]  /*0cb0*/  LOP3.LUT R127, R127, 0xfffffe00, RZ, 0xc0, !PT ;  /* 0xfffffe007f7f7812 */ /* 0x000fe200078ec0ff */
        /* <DEDUP_REMOVED lines=15> */
.L_x_1298:
[----:B------:R-:W-:Y:S05]  /*0db0*/  BSYNC B0 ;  /* 0x0000000000007941 */ /* 0x000fea0003800000 */
.L_x_1297:
[----:B---3--:R-:W-:Y:S01]  /*0dc0*/  IADD3 R19, R24, 0x10, RZ ;  /* 0x0000001018137810 */ /* 0x008fe20007ffe0ff */
[----:B------:R-:W-:Y:S03]  /*0dd0*/  BSSY B0, `(.L_x_1299) ;  /* 0x0000014000007945 */ /* 0x000fe60003800000 */
[----:B------:R-:W-:-:S13]  /*0de0*/  ISETP.GE.AND P0, PT, R19, R23, PT ;  /* 0x000000171300720c */ /* 0x000fda0003f06270 */
        /* <DEDUP_REMOVED lines=18> */
.L_x_1300:
[----:B------:R-:W-:Y:S05]  /*0f10*/  BSYNC B0 ;  /* 0x0000000000007941 */ /* 0x000fea0003800000 */
.L_x_1299:
[----:B------:R-:W-:Y:S01]  /*0f20*/  IADD3 R17, R24, 0x20, RZ ;  /* 0x0000002018117810 */ /* 0x000fe20007ffe0ff */
[----:B------:R-:W-:Y:S03]  /*0f30*/  BSSY B0, `(.L_x_1301) ;  /* 0x0000014000007945 */ /* 0x000fe60003800000 */
[----:B------:R-:W-:-:S13]  /*0f40*/  ISETP.GE.AND P0, PT, R17, R23, PT ;  /* 0x000000171100720c */ /* 0x000fda0003f06270 */
[----:B------:R-:W-:Y:S05]  /*0f50*/  @P0 BRA `(.L_x_1302) ;  /* 0x0000011000000947 */ /* 0x000fea0003800000 */
[----:B------:R-:W-:-:S13]  /*0f60*/  ISETP.GE.AND P0, PT, R140, c[0x0][0x220], PT ;  /* 0x000088008c007a0c */ /* 0x000fda0003f06270 */
[----:B------:R1:W-:Y:S01]  /*0f70*/  @P0 STS.128 [R129+0x1000], RZ ;  /* 0x001000ff81000388 */ /* 0x0003e20000000c00 */
[----:B------:R-:W-:Y:S05]  /*0f80*/  @P0 BRA `(.L_x_1302) ;  /* 0x000000e000000947 */ /* 0x000fea0003800000 */
[----:B------:R-:W-:Y:S01]  /*0f90*/  IADD3 R9, P0, R28, 0x20, RZ ;  /* 0x000000201c097810 */ /* 0x000fe20007f1e0ff */
[----:B----4-:R-:W-:Y:S01]  /*0fa0*/  IMAD.MOV.U32 R30, RZ, RZ, R20 ;  /* 0x000000ffff1e7224 */ /* 0x010fe200078e0014 */
        /* <DEDUP_REMOVED lines=12> */
.L_x_1302:
[----:B------:R-:W-:Y:S05]  /*1070*/  BSYNC B0 ;  /* 0x0000000000007941 */ /* 0x000fea0003800000 */
.L_x_1301:
        /* <DEDUP_REMOVED lines=21> */
.L_x_1304:
[----:B------:R-:W-:Y:S05]  /*11d0*/  BSYNC B0 ;  /* 0x0000000000007941 */ /* 0x000fea0003800000 */
.L_x_1303:
        /* <DEDUP_REMOVED lines=21> */
.L_x_1306:
[----:B------:R-:W-:Y:S05]  /*1330*/  BSYNC B0 ;  /* 0x0000000000007941 */ /* 0x000fea0003800000 */
.L_x_1305:
        /* <DEDUP_REMOVED lines=21> */
.L_x_1308:
[----:B------:R-:W-:Y:S05]  /*1490*/  BSYNC B0 ;  /* 0x0000000000007941 */ /* 0x000fea0003800000 */
.L_x_1307:
        /* <DEDUP_REMOVED lines=21> */
.L_x_1310:
[----:B------:R-:W-:Y:S05]  /*15f0*/  BSYNC B0 ;  /* 0x0000000000007941 */ /* 0x000fea0003800000 */
.L_x_1309:
[----:B------:R-:W-:Y:S01]  /*1600*/  IADD3 R9, R24, 0x70, RZ ;  /* 0x0000007018097810 */ /* 0x000fe20007ffe0ff */
[----:B------:R-:W-:Y:S01]  /*1610*/  IMAD.MOV.U32 R6, RZ, RZ, c[0x0][0x198] ;  /* 0x00006600ff067624 */ /* 0x000fe200078e00ff */
[----:B------:R-:W-:Y:S02]  /*1620*/  BSSY B0, `(.L_x_1311) ;  /* 0x0000016000007945 */ /* 0x000fe40003800000 */
[----:B------:R-:W-:Y:S01]  /*1630*/  ISETP.GE.AND P0, PT, R9, R23, PT ;  /* 0x000000170900720c */ /* 0x000fe20003f06270 */
[----:B------:R-:W-:Y:S02]  /*1640*/  IMAD.MOV.U32 R9, RZ, RZ, 0x6 ;  /* 0x00000006ff097424 */ /* 0x000fe400078e00ff */
[----:B------:R-:W-:-:S03]  /*1650*/  IMAD.SHL.U32 R126, R6, 0x40, RZ ;  /* 0x00000040067e7824 */ /* 0x000fc600078e00ff */
[----:B------:R-:W-:-:S07]  /*1660*/  SHF.L.U64.HI R124, R6, R9, c[0x0][0x19c] ;  /* 0x00006700067c7619 */ /* 0x000fce0000010209 */
        /* <DEDUP_REMOVED lines=17> */
.L_x_1312:
[----:B------:R-:W-:Y:S05]  /*1780*/  BSYNC B0 ;  /* 0x0000000000007941 */ /* 0x000fea0003800000 */
.L_x_1311:
[----:B------:R-:W-:Y:S01]  /*1790*/  IMAD R9, R25, c[0x0][0x198], RZ ;  /* 0x0000660019097a24 */ /* 0x000fe200078e02ff */
[----:B------:R-:W-:Y:S01]  /*17a0*/  LOP3.LUT R13, R13, 0xfffffff8, RZ, 0xc0, !PT ;  /* 0xfffffff80d0d7812 */ /* 0x000fe200078ec0ff */
[--C-:B------:R-:W-:Y:S01]  /*17b0*/  IMAD.WIDE.U32 R28, R24, c[0x0][0x198], R140.reuse ;  /* 0x00006600181c7a25 */ /* 0x100fe200078e008c */
[----:B------:R-:W-:Y:S02]  /*17c0*/  BSSY B0, `(.L_x_1313) ;  /* 0x000002e000007945 */ /* 0x000fe40003800000 */
[----:B------:R-:W-:Y:S01]  /*17d0*/  IADD3 R13, R0, -R13, RZ ;  /* 0x8000000d000d7210 */ /* 0x000fe20007ffe0ff */
[----:B------:R-:W-:Y:S01]  /*17e0*/  IMAD R21, R25, c[0x0][0x1a0], RZ ;  /* 0x0000680019157a24 */ /* 0x000fe200078e02ff */
[----:B------:R-:W-:Y:S01]  /*17f0*/  IADD3 R22, P1, R22, R28, RZ ;  /* 0x0000001c16167210 */ /* 0x000fe20007f3e0ff */
[----:B-1----:R-:W-:-:S04]  /*1800*/  IMAD.WIDE.U32 R26, R24, c[0x0][0x1a0], R140 ;  /* 0x00006800181a7a25 */ /* 0x002fc800078e008c */
[----:B------:R-:W-:Y:S01]  /*1810*/  IMAD R9, R24, c[0x0][0x19c], R9 ;  /* 0x0000670018097a24 */ /* 0x000fe200078e0209 */
[----:B------:R-:W-:Y:S01]  /*1820*/  IADD3 R8, P0, R8, R26, RZ ;  /* 0x0000001a08087210 */ /* 0x000fe20007f1e0ff */
[----:B------:R-:W-:Y:S02]  /*1830*/  IMAD R0, R24, c[0x0][0x1a4], R21 ;  /* 0x0000690018007a24 */ /* 0x000fe400078e0215 */
[C---:B------:R-:W-:Y:S01]  /*1840*/  IMAD R21, R5.reuse, c[0x0][0x1b0], RZ ;  /* 0x00006c0005157a24 */ /* 0x040fe200078e02ff */
[----:B------:R-:W-:Y:S01]  /*1850*/  IADD3.X R23, R10, R29, R9, P1, !PT ;  /* 0x0000001d0a177210 */ /* 0x000fe20000ffe409 */
[----:B------:R-:W-:Y:S01]  /*1860*/  IMAD R5, R5, c[0x0][0x1b8], RZ ;  /* 0x00006e0005057a24 */ /* 0x000fe200078e02ff */
[----:B------:R-:W-:Y:S01]  /*1870*/  IADD3.X R9, R7, R27, R0, P0, !PT ;  /* 0x0000001b07097210 */ /* 0x000fe200007fe400 */
[C---:B------:R-:W-:Y:S01]  /*1880*/  IMAD R0, R4.reuse, c[0x0][0x1b4], R21 ;  /* 0x00006d0004007a24 */ /* 0x040fe200078e0215 */
[----:B------:R-:W-:Y:S01]  /*1890*/  IADD3 R7, R133, -0x1, RZ ;  /* 0xffffffff85077810 */ /* 0x000fe20007ffe0ff */
[----:B----4-:R-:W-:Y:S01]  /*18a0*/  IMAD.WIDE.U32 R32, R4, c[0x0][0x1b0], R22 ;  /* 0x00006c0004207a25 */ /* 0x010fe200078e0016 */
[----:B------:R-:W-:-:S03]  /*18b0*/  R2P PR, R13, 0x6 ;  /* 0x000000060d007804 */ /* 0x000fc60000000000 */
[C---:B------:R-:W-:Y:S01]  /*18c0*/  IMAD R10, R4.reuse, c[0x0][0x1bc], R5 ;  /* 0x00006f00040a7a24 */ /* 0x040fe200078e0205 */
[----:B------:R-:W-:Y:S01]  /*18d0*/  IADD3 R137, R33, R0, RZ ;  /* 0x0000000021897210 */ /* 0x000fe20007ffe0ff */
[----:B------:R-:W-:Y:S01]  /*18e0*/  IMAD.WIDE.U32 R30, R4, c[0x0][0x1b8], R8 ;  /* 0x00006e00041e7a25 */ /* 0x000fe200078e0008 */
[----:B------:R-:W-:Y:S01]  /*18f0*/  MOV R136, R32 ;  /* 0x0000002000887202 */ /* 0x000fe20000000f00 */
[----:B------:R1:W-:Y:S01]  /*1900*/  STL.64 [R1+0x58], R32 ;  /* 0x0000582001007387 */ /* 0x0003e20000100a00 */
[----:B------:R-:W-:Y:S01]  /*1910*/  SHF.R.S32.HI R9, RZ, 0x1f, R7 ;  /* 0x0000001fff097819 */ /* 0x000fe20000011407 */
[----:B------:R-:W-:Y:S01]  /*1920*/  IMAD R8, R7, -0x40, R122 ;  /* 0xffffffc007087824 */ /* 0x000fe200078e027a */
[----:B------:R-:W-:Y:S01]  /*1930*/  IADD3 R16, R31, R10, RZ ;  /* 0x0000000a1f107210 */ /* 0x000fe20007ffe0ff */
[----:B------:R1:W-:Y:S01]  /*1940*/  STL.64 [R1+0x50], R30 ;  /* 0x0000501e01007387 */ /* 0x0003e20000100a00 */
[----:B------:R-:W-:Y:S01]  /*1950*/  IMAD R23, R124, R7, RZ ;  /* 0x000000077c177224 */ /* 0x000fe200078e02ff */
[----:B------:R-:W-:Y:S01]  /*1960*/  MOV R4, 0x10 ;  /* 0x0000001000047802 */ /* 0x000fe20000000f00 */
[----:B------:R-:W-:Y:S01]  /*1970*/  IMAD.WIDE.U32 R20, R7, R126, R136 ;  /* 0x0000007e07147225 */ /* 0x000fe200078e0088 */
[----:B------:R1:W-:Y:S01]  /*1980*/  STL.64 [R1+0x60], R136 ;  /* 0x0000608801007387 */ /* 0x0003e20000100a00 */
[----:B------:R-:W-:-:S02]  /*1990*/  ISETP.GE.AND P0, PT, R24, R8, PT ;  /* 0x000000081800720c */ /* 0x000fc40003f06270 */
[----:B------:R-:W-:Y:S01]  /*19a0*/  IMAD R23, R9, R126, R23 ;  /* 0x0000007e09177224 */ /* 0x000fe200078e0217 */
[----:B------:R1:W-:Y:S01]  /*19b0*/  STL [R1+0x38], R16 ;  /* 0x0000381001007387 */ /* 0x0003e20000100800 */
[----:B------:R-:W-:Y:S02]  /*19c0*/  MOV R0, 0x20 ;  /* 0x0000002000007802 */ /* 0x000fe40000000f00 */
[----:B------:R-:W-:Y:S02]  /*19d0*/  SEL R4, R4, 0xfffffff0, !P1 ;  /* 0xfffffff004047807 */ /* 0x000fe40004800000 */
[----:B------:R-:W-:Y:S02]  /*19e0*/  SEL R5, R0, 0xffffffe0, !P2 ;  /* 0xffffffe000057807 */ /* 0x000fe40005000000 */
[----:B------:R-:W-:-:S03]  /*19f0*/  IADD3 R23, R21, R23, RZ ;  /* 0x0000001715177210 */ /* 0x000fc60007ffe0ff */
        /* <DEDUP_REMOVED lines=10> */
.L_x_1314:
[----:B------:R-:W-:Y:S05]  /*1aa0*/  BSYNC B0 ;  /* 0x0000000000007941 */ /* 0x000fea0003800000 */
.L_x_1313:
        /* <DEDUP_REMOVED lines=16> */
.L_x_1316:
[----:B------:R-:W-:Y:S05]  /*1bb0*/  BSYNC B0 ;  /* 0x0000000000007941 */ /* 0x000fea0003800000 */
.L_x_1315:
[----:B------:R-:W-:Y:S01]  /*1bc0*/  ISETP.GE.AND P0, PT, R17, R8, PT ;  /* 0x000000081100720c */ /* 0x000fe20003f06270 */
[----:B------:R-:W-:-:S12]  /*1bd0*/  BSSY B0, `(.L_x_1317) ;  /* 0x000000e000007945 */ /* 0x000fd80003800000 */
[----:B------:R-:W-:Y:S05]  /*1be0*/  @P0 BRA `(.L_x_1318) ;  /* 0x000000c000000947 */ /* 0x000fea0003800000 */
[----:B------:R-:W-:-:S13]  /*1bf0*/  ISETP.GE.AND P0, PT, R140, c[0x0][0x220], PT ;  /* 0x000088008c007a0c */ /* 0x000fda0003f06270 */
[----:B------:R1:W-:Y:S01]  /*1c00*/  @P0 STS.128 [R129+0x5000], RZ ;  /* 0x005000ff81000388 */ /* 0x0003e20000000c00 */
[----:B------:R-:W-:Y:S05]  /*1c10*/  @P0 BRA `(.L_x_1318) ;  /* 0x0000009000000947 */ /* 0x000fea0003800000 */
[----:B------:R-:W-:Y:S01]  /*1c20*/  IMAD.MOV.U32 R11, RZ, RZ, c[0x0][0x19c] ;  /* 0x00006700ff0b7624 */ /* 0x000fe200078e00ff */
        /* <DEDUP_REMOVED lines=8> */
.L_x_1318:
[----:B------:R-:W-:Y:S05]  /*1cb0*/  BSYNC B0 ;  /* 0x0000000000007941 */ /* 0x000fea0003800000 */
.L_x_1317:
        /* <DEDUP_REMOVED lines=17> */
.L_x_1320:
[----:B------:R-:W-:Y:S05]  /*1dd0*/  BSYNC B0 ;  /* 0x0000000000007941 */ /* 0x000fea0003800000 */
.L_x_1319:
        /* <DEDUP_REMOVED lines=22> */
.L_x_1322:
[----:B------:R-:W-:Y:S05]  /*1f40*/  BSYNC B0 ;  /* 0x0000000000007941 */ /* 0x000fea0003800000 */
.L_x_1321:
        /* <DEDUP_REMOVED lines=17> */
.L_x_1324:
[----:B------:R-:W-:Y:S05]  /*2060*/  BSYNC B0 ;  /* 0x0000000000007941 */ /* 0x000fea0003800000 */
.L_x_1323:
        /* <DEDUP_REMOVED lines=17> */
.L_x_1326:
[----:B------:R-:W-:Y:S05]  /*2180*/  BSYNC B0 ;  /* 0x0000000000007941 */ /* 0x000fea0003800000 */
.L_x_1325:
[----:B------:R-:W-:Y:S01]  /*2190*/  ISETP.GE.AND P0, PT, R15, R8, PT ;  /* 0x000000080f00720c */ /* 0x000fe20003f06270 */
        /* <DEDUP_REMOVED lines=17> */
.L_x_1328:
[----:B------:R-:W-:Y:S05]  /*22b0*/  BSYNC B0 ;  /* 0x0000000000007941 */ /* 0x000fea0003800000 */
.L_x_1327:
[----:B------:R-:W-:Y:S01]  /*22c0*/  SHF.R.S32.HI R9, RZ, 0x4, R14 ;  /* 0x00000004ff097819 */ /* 0x000fe2000001140e */
[C---:B------:R-:W-:Y:S01]  /*22d0*/  IMAD.SHL.U32 R8, R12.reuse, 0x40, RZ ;  /* 0x000000400c087824 */ /* 0x040fe200078e00ff */
[----:B------:R-:W-:Y:S01]  /*22e0*/  R2P PR, R12, 0x6 ;  /* 0x000000060c007804 */ /* 0x000fe20000000000 */
[----:B------:R-:W-:Y:S01]  /*22f0*/  IMAD.SHL.U32 R13, R13, 0x40, RZ ;  /* 0x000000400d0d7824 */ /* 0x000fe200078e00ff */
[----:B-1----:R-:W-:Y:S01]  /*2300*/  LEA.HI R10, R14, R9, RZ, 0x1 ;  /* 0x000000090e0a7211 */ /* 0x002fe200078f08ff */
[----:B------:R-:W-:Y:S01]  /*2310*/  IMAD.SHL.U32 R24, R24, 0x8, RZ ;  /* 0x0000000818187824 */ /* 0x000fe200078e00ff */
[----:B------:R-:W0:Y:S01]  /*2320*/  LDGDEPBAR ;  /* 0x00000000000079af */ /* 0x000e220000000000 */
[----:B------:R-:W-:Y:S01]  /*2330*/  IMAD R202, R120, 0x400, R127 ;  /* 0x0000040078ca7824 */ /* 0x000fe200078e027f */
[----:B------:R-:W-:Y:S02]  /*2340*/  LOP3.LUT R10, R10, 0xfffffffe, RZ, 0xc0, !PT ;  /* 0xfffffffe0a0a7812 */ /* 0x000fe400078ec0ff */
[----:B------:R-:W-:-:S02]  /*2350*/  LOP3.LUT R13, R13, 0x1c0, RZ, 0xc0, !PT ;  /* 0x000001c00d0d7812 */ /* 0x000fc400078ec0ff */
[----:B------:R-:W-:Y:S01]  /*2360*/  SEL R0, R0, 0xffffffe0, !P1 ;  /* 0xffffffe000007807 */ /* 0x000fe20004800000 */
[----:B------:R-:W-:Y:S01]  /*2370*/  IMAD.IADD R10, R9, 0x1, -R10 ;  /* 0x00000001090a7824 */ /* 0x000fe200078e0a0a */
[----:B------:R-:W-:Y:S02]  /*2380*/  LOP3.LUT R9, R8, 0x1c0, RZ, 0xc0, !PT ;  /* 0x000001c008097812 */ /* 0x000fe400078ec0ff */
[----:B------:R-:W-:Y:S01]  /*2390*/  SHF.R.U32.HI R125, RZ, 0x3, R13 ;  /* 0x00000003ff7d7819 */ /* 0x000fe2000001160d */
[----:B------:R-:W-:Y:S01]  /*23a0*/  IMAD.SHL.U32 R8, R10, 0x8, RZ ;  /* 0x000000080a087824 */ /* 0x000fe200078e00ff */
[----:B------:R-:W-:Y:S02]  /*23b0*/  LOP3.LUT R24, R9, 0x8, R24, 0xf8, !PT ;  /* 0x0000000809187812 */ /* 0x000fe400078ef818 */
[----:B------:R-:W-:Y:S02]  /*23c0*/  SHF.R.U32.HI R9, RZ, 0x3, R9 ;  /* 0x00000003ff097819 */ /* 0x000fe40000011609 */
[----:B------:R-:W-:-:S02]  /*23d0*/  LOP3.LUT R8, R13, 0x8, R8, 0xf8, !PT ;  /* 0x000000080d087812 */ /* 0x000fc400078ef808 */
[----:B------:R-:W-:Y:S02]  /*23e0*/  LOP3.LUT R9, R24, R9, RZ, 0x3c, !PT ;  /* 0x0000000918097212 */ /* 0x000fe400078e3cff */
[----:B------:R-:W-:Y:S02]  /*23f0*/  LOP3.LUT R125, R8, R125, RZ, 0x3c, !PT ;  /* 0x0000007d087d7212 */ /* 0x000fe400078e3cff */
[----:B------:R-:W-:Y:S01]  /*2400*/  ISETP.GE.AND P1, PT, R122, 0x41, PT ;  /* 0x000000417a00780c */ /* 0x000fe20003f26270 */
[----:B------:R-:W-:Y:S02]  /*2410*/  IMAD R201, R10, 0x200, R9 ;  /* 0x000002000ac97824 */ /* 0x000fe400078e0209 */
[----:B------:R-:W-:Y:S02]  /*2420*/  IMAD.IADD R202, R125, 0x1, R202 ;  /* 0x000000017dca7824 */ /* 0x000fe400078e02ca */
[----:B------:R-:W-:Y:S02]  /*2430*/  IMAD.SHL.U32 R201, R201, 0x2, RZ ;  /* 0x00000002c9c97824 */ /* 0x000fe400078e00ff */
[----:B------:R-:W-:-:S02]  /*2440*/  IMAD.SHL.U32 R202, R202, 0x2, RZ ;  /* 0x00000002caca7824 */ /* 0x000fc400078e00ff */
[C---:B------:R-:W-:Y:S01]  /*2450*/  IMAD.IADD R195, R201.reuse, 0x1, R0 ;  /* 0x00000001c9c37824 */ /* 0x040fe200078e0200 */
[----:B------:R-:W-:Y:S01]  /*2460*/  LDSM.16.M88.4 R32, [R201+0x4800] ;  /* 0x00480000c920783b */ /* 0x000fe20000000200 */
[C-C-:B------:R-:W-:Y:S01]  /*2470*/  IMAD R200, R4.reuse, 0x2, R202.reuse ;  /* 0x0000000204c87824 */ /* 0x140fe200078e02ca */
[----:B------:R-:W-:Y:S01]  /*2480*/  IADD3 R198, R201, 0x4040, RZ ;  /* 0x00004040c9c67810 */ /* 0x000fe20007ffe0ff */
[----:B------:R-:W-:Y:S01]  /*2490*/  IMAD R199, R5, 0x2, R202 ;  /* 0x0000000205c77824 */ /* 0x000fe200078e02ca */
[----:B------:R-:W1:Y:S03]  /*24a0*/  LDSM.16.M88.4 R116, [R202] ;  /* 0x00000000ca74783b */ /* 0x000e660000000200 */
[----:B------:R-:W-:Y:S01]  /*24b0*/  IMAD R197, R4, 0x2, R199 ;  /* 0x0000000204c57824 */ /* 0x000fe200078e02c7 */
[----:B------:R-:W5:Y:S04]  /*24c0*/  LDSM.16.M88.4 R8, [R202+0x2000] ;  /* 0x00200000ca08783b */ /* 0x000f680000000200 */
[----:B------:R-:W2:Y:S04]  /*24d0*/  LDSM.16.M88.4 R20, [R201+0x5000] ;  /* 0x00500000c914783b */ /* 0x000ea80000000200 */
[----:B------:R-:W3:Y:S04]  /*24e0*/  LDSM.16.M88.4 R44, [R201+0x4000] ;  /* 0x00400000c92c783b */ /* 0x000ee80000000200 */
[----:B------:R-:W4:Y:S04]  /*24f0*/  LDSM.16.M88.4 R60, [R201+0x5800] ;  /* 0x00580000c93c783b */ /* 0x000f280000000200 */
[----:B------:R-:W-:Y:S04]  /*2500*/  LDSM.16.M88.4 R104, [R200+0x2000] ;  /* 0x00200000c868783b */ /* 0x000fe80000000200 */
[----:B------:R-:W3:Y:S04]  /*2510*/  LDSM.16.M88.4 R56, [R195+0x4800] ;  /* 0x00480000c338783b */ /* 0x000ee80000000200 */
[----:B------:R-:W3:Y:S04]  /*2520*/  LDSM.16.M88.4 R76, [R195+0x5000] ;  /* 0x00500000c34c783b */ /* 0x000ee80000000200 */
[----:B------:R-:W3:Y:S04]  /*2530*/  LDSM.16.M88.4 R92, [R200] ;  /* 0x00000000c85c783b */ /* 0x000ee80000000200 */
[----:B------:R-:W3:Y:S01]  /*2540*/  LDSM.16.M88.4 R100, [R195+0x4000] ;  /* 0x00400000c364783b */ /* 0x000ee20000000200 */
[-C--:B-1----:R-:W-:Y:S03]  /*2550*/  HMMA.16816.F32.BF16 R40, R116, R32.reuse, RZ ;  /* 0x000000207428723c */ /* 0x082fe600000418ff */
[----:B------:R-:W1:Y:S04]  /*2560*/  LDSM.16.M88.4 R96, [R195+0x5800] ;  /* 0x00580000c360783b */ /* 0x000e680000000200 */
[----:B------:R-:W-:Y:S01]  /*2570*/  LDSM.16.M88.4 R72, [R199+0x2000] ;  /* 0x00200000c748783b */ /* 0x000fe20000000200 */
[C---:B-----5:R-:W-:Y:S03]  /*2580*/  HMMA.16816.F32.BF16 R84, R8.reuse, R32, RZ ;  /* 0x000000200854723c */ /* 0x060fe600000418ff */
[----:B------:R-:W-:Y:S04]  /*2590*/  LDSM.16.M88.4 R108, [R197+0x2000] ;  /* 0x00200000c56c783b */ /* 0x000fe80000000200 */
[----:B------:R-:W-:Y:S01]  /*25a0*/  LDSM.16.M88.4 R112, [R197] ;  /* 0x00000000c570783b */ /* 0x000fe20000000200 */
[C---:B--2---:R-:W-:Y:S08]  /*25b0*/  HMMA.16816.F32.BF16 R80, R8.reuse, R20, RZ ;  /* 0x000000140850723c */ /* 0x044ff000000418ff */
[C---:B------:R-:W-:Y:S08]  /*25c0*/  HMMA.16816.F32.BF16 R36, R8.reuse, R34, RZ ;  /* 0x000000220824723c */ /* 0x040ff000000418ff */
[----:B------:R-:W-:Y:S08]  /*25d0*/  HMMA.16816.F32.BF16 R24, R8, R22, RZ ;  /* 0x000000160818723c */ /* 0x000ff000000418ff */
[C---:B------:R-:W-:Y:S08]  /*25e0*/  HMMA.16816.F32.BF16 R28, R116.reuse, R20, RZ ;  /* 0x00000014741c723c */ /* 0x040ff000000418ff */
[C---:B------:R-:W-:Y:S08]  /*25f0*/  HMMA.16816.F32.BF16 R32, R116.reuse, R34, RZ ;  /* 0x000000227420723c */ /* 0x040ff000000418ff */
[C---:B------:R-:W-:Y:S08]  /*2600*/  HMMA.16816.F32.BF16 R20, R116.reuse, R22, RZ ;  /* 0x000000167414723c */ /* 0x040ff000000418ff */
[-C--:B---3--:R-:W-:Y:S08]  /*2610*/  HMMA.16816.F32.BF16 R52, R116, R44.reuse, RZ ;  /* 0x0000002c7434723c */ /* 0x088ff000000418ff */
[C---:B------:R-:W-:Y:S08]  /*2620*/  HMMA.16816.F32.BF16 R88, R8.reuse, R44, RZ ;  /* 0x0000002c0858723c */ /* 0x040ff000000418ff */
[C---:B------:R-:W-:Y:S08]  /*2630*/  HMMA.16816.F32.BF16 R48, R8.reuse, R46, RZ ;  /* 0x0000002e0830723c */ /* 0x040ff000000418ff */
[-C--:B----4-:R-:W-:Y:S08]  /*2640*/  HMMA.16816.F32.BF16 R12, R8, R60.reuse, RZ ;  /* 0x0000003c080c723c */ /* 0x090ff000000418ff */
[C---:B------:R-:W-:Y:S07]  /*2650*/  HMMA.16816.F32.BF16 R16, R116.reuse, R60, RZ ;  /* 0x0000003c7410723c */ /* 0x040fee00000418ff */
[----:B------:R-:W-:Y:S01]  /*2660*/  IADD3 R60, R201, 0x4000, RZ ;  /* 0x00004000c93c7810 */ /* 0x000fe20007ffe0ff */
[----:B------:R-:W-:Y:S03]  /*2670*/  HMMA.16816.F32.BF16 R44, R116, R46, RZ ;  /* 0x0000002e742c723c */ /* 0x000fe600000418ff */
[----:B------:R-:W-:-:S04]  /*2680*/  @P2 IADD3 R198, R60, -0x40, RZ ;  /* 0xffffffc03cc62810 */ /* 0x000fc80007ffe0ff */
[----:B------:R-:W-:Y:S01]  /*2690*/  IADD3 R191, R198, 0x800, RZ ;  /* 0x00000800c6bf7810 */ /* 0x000fe20007ffe0ff */
[-C--:B------:R-:W-:Y:S01]  /*26a0*/  HMMA.16816.F32.BF16 R8, R8, R62.reuse, RZ ;  /* 0x0000003e0808723c */ /* 0x080fe200000418ff */
[----:B------:R-:W2:Y:S01]  /*26b0*/  LDSM.16.M88.4 R68, [R198] ;  /* 0x00000000c644783b */ /* 0x000ea20000000200 */
[----:B------:R-:W-:Y:S01]  /*26c0*/  IMAD.IADD R188, R0, 0x1, R198 ;  /* 0x0000000100bc7824 */ /* 0x000fe200078e02c6 */
[C---:B------:R-:W-:Y:S02]  /*26d0*/  IADD3 R190, R198.reuse, 0x1000, RZ ;  /* 0x00001000c6be7810 */ /* 0x040fe40007ffe0ff */
[----:B------:R-:W3:Y:S01]  /*26e0*/  LDSM.16.M88.4 R64, [R198+0x800] ;  /* 0x00080000c640783b */ /* 0x000ee20000000200 */
[----:B------:R-:W-:Y:S02]  /*26f0*/  IADD3 R189, R198, 0x1800, RZ ;  /* 0x00001800c6bd7810 */ /* 0x000fe40007ffe0ff */
[----:B------:R-:W-:Y:S01]  /*2700*/  HMMA.16816.F32.BF16 R116, R116, R62, RZ ;  /* 0x0000003e7474723c */ /* 0x000fe200000418ff */
[----:B------:R-:W4:Y:S07]  /*2710*/  LDSM.16.M88.4 R60, [R198+0x1000] ;  /* 0x00100000c63c783b */ /* 0x000f2e0000000200 */
[C---:B------:R-:W-:Y:S08]  /*2720*/  HMMA.16816.F32.BF16 R84, R104.reuse, R56, R84 ;  /* 0x000000386854723c */ /* 0x040ff00000041854 */
[C---:B------:R-:W-:Y:S08]  /*2730*/  HMMA.16816.F32.BF16 R80, R104.reuse, R76, R80 ;  /* 0x0000004c6850723c */ /* 0x040ff00000041850 */
[C---:B------:R-:W-:Y:S08]  /*2740*/  HMMA.16816.F32.BF16 R36, R104.reuse, R58, R36 ;  /* 0x0000003a6824723c */ /* 0x040ff00000041824 */
[----:B------:R-:W-:Y:S08]  /*2750*/  HMMA.16816.F32.BF16 R24, R104, R78, R24 ;  /* 0x0000004e6818723c */ /* 0x000ff00000041818 */
[C---:B------:R-:W-:Y:S08]  /*2760*/  HMMA.16816.F32.BF16 R40, R92.reuse, R56, R40 ;  /* 0x000000385c28723c */ /* 0x040ff00000041828 */
[C---:B------:R-:W-:Y:S08]  /*2770*/  HMMA.16816.F32.BF16 R28, R92.reuse, R76, R28 ;  /* 0x0000004c5c1c723c */ /* 0x040ff0000004181c */
[C---:B------:R-:W-:Y:S01]  /*2780*/  HMMA.16816.F32.BF16 R32, R92.reuse, R58, R32 ;  /* 0x0000003a5c20723c */ /* 0x040fe20000041820 */
[----:B------:R-:W5:Y:S07]  /*2790*/  LDSM.16.M88.4 R56, [R198+0x1800] ;  /* 0x00180000c638783b */ /* 0x000f6e0000000200 */
[----:B------:R-:W-:Y:S01]  /*27a0*/  HMMA.16816.F32.BF16 R20, R92, R78, R20 ;  /* 0x0000004e5c14723c */ /* 0x000fe20000041814 */
[----:B------:R-:W2:Y:S07]  /*27b0*/  LDSM.16.M88.4 R76, [R199] ;  /* 0x00000000c74c783b */ /* 0x000eae0000000200 */
[C---:B------:R-:W-:Y:S08]  /*27c0*/  HMMA.16816.F32.BF16 R88, R104.reuse, R100, R88 ;  /* 0x000000646858723c */ /* 0x040ff00000041858 */
[C---:B-1----:R-:W-:Y:S08]  /*27d0*/  HMMA.16816.F32.BF16 R12, R104.reuse, R96, R12 ;  /* 0x00000060680c723c */ /* 0x042ff0000004180c */
[C---:B------:R-:W-:Y:S08]  /*27e0*/  HMMA.16816.F32.BF16 R48, R104.reuse, R102, R48 ;  /* 0x000000666830723c */ /* 0x040ff00000041830 */
[----:B------:R-:W-:Y:S01]  /*27f0*/  HMMA.16816.F32.BF16 R8, R104, R98, R8 ;  /* 0x000000626808723c */ /* 0x000fe20000041808 */
[----:B------:R-:W1:Y:S07]  /*2800*/  LDSM.16.M88.4 R104, [R188] ;  /* 0x00000000bc68783b */ /* 0x000e6e0000000200 */
[C---:B------:R-:W-:Y:S08]  /*2810*/  HMMA.16816.F32.BF16 R52, R92.reuse, R100, R52 ;  /* 0x000000645c34723c */ /* 0x040ff00000041834 */
[C---:B------:R-:W-:Y:S08]  /*2820*/  HMMA.16816.F32.BF16 R16, R92.reuse, R96, R16 ;  /* 0x000000605c10723c */ /* 0x040ff00000041810 */
[C---:B------:R-:W-:Y:S01]  /*2830*/  HMMA.16816.F32.BF16 R44, R92.reuse, R102, R44 ;  /* 0x000000665c2c723c */ /* 0x040fe2000004182c */
[----:B------:R-:W1:Y:S07]  /*2840*/  LDSM.16.M88.4 R100, [R188+0x800] ;  /* 0x00080000bc64783b */ /* 0x000e6e0000000200 */
[----:B------:R-:W-:Y:S01]  /*2850*/  HMMA.16816.F32.BF16 R116, R92, R98, R116 ;  /* 0x000000625c74723c */ /* 0x000fe20000041874 */
[----:B------:R-:W1:Y:S04]  /*2860*/  LDSM.16.M88.4 R96, [R188+0x1000] ;  /* 0x00100000bc60783b */ /* 0x000e680000000200 */
[----:B------:R-:W1:Y:S01]  /*2870*/  LDSM.16.M88.4 R92, [R188+0x1800] ;  /* 0x00180000bc5c783b */ /* 0x000e620000000200 */
[----:B------:R-:W-:-:S04]  /*2880*/  DEPBAR.LE SB0, 0x0 ;  /* 0x000080000000791a */ /* 0x000fc80000000000 */
[C---:B--2---:R-:W-:Y:S08]  /*2890*/  HMMA.16816.F32.BF16 R88, R72.reuse, R68, R88 ;  /* 0x000000444858723c */ /* 0x044ff00000041858 */
[C---:B---3--:R-:W-:Y:S08]  /*28a0*/  HMMA.16816.F32.BF16 R84, R72.reuse, R64, R84 ;  /* 0x000000404854723c */ /* 0x048ff00000041854 */
        /* <DEDUP_REMOVED lines=79> */
.L_x_1331:
[----:B------:R-:W-:Y:S05]  /*2da0*/  BSYNC B0 ;  /* 0x0000000000007941 */ /* 0x000fea0003800000 */
.L_x_1330:
[----:B------:R-:W0:Y:S02]  /*2db0*/  LDGDEPBAR ;  /* 0x00000000000079af */ /* 0x000e240000000000 */
.L_x_1329:
[----:B------:R-:W-:Y:S01]  /*2dc0*/  IMAD.SHL.U32 R6, R123, 0x2, RZ ;  /* 0x000000027b067824 */ /* 0x000fe200078e00ff */
[----:B------:R-:W-:Y:S01]  /*2dd0*/  LOP3.LUT R128, R128, 0x7ffffffc, RZ, 0xc0, !PT ;  /* 0x7ffffffc80807812 */ /* 0x000fe200078ec0ff */
[----:B--2---:R-:W-:Y:S01]  /*2de0*/  IMAD R56, R131, 0x8, R120 ;  /* 0x0000000883387824 */ /* 0x004fe200078e0278 */
[----:B------:R-:W-:Y:S01]  /*2df0*/  UIADD3 UR13, UR18, -0x61c88647, URZ ;  /* 0x9e3779b9120d7890 */ /* 0x000fe2000fffe03f */
[----:B------:R-:W-:Y:S01]  /*2e00*/  IMAD.WIDE.U32 R110, R138, -0x2daee0ad, RZ ;  /* 0xd2511f538a6e7825 */ /* 0x000fe200078e00ff */
[----:B------:R-:W-:Y:S01]  /*2e10*/  LOP3.LUT R6, R6, 0x6, RZ, 0xc0, !PT ;  /* 0x0000000606067812 */ /* 0x000fe200078ec0ff */
[----:B------:R-:W-:Y:S01]  /*2e20*/  UIADD3 UR12, UR19, -0x4498517b, URZ ;  /* 0xbb67ae85130c7890 */ /* 0x000fe2000fffe03f */
[----:B------:R-:W-:Y:S01]  /*2e30*/  STL.64 [R1+0xd0], R4 ;  /* 0x0000d00401007387 */ /* 0x000fe20000100a00 */
[----:B------:R-:W-:Y:S01]  /*2e40*/  IMAD.IADD R121, R121, 0x1, -R128 ;  /* 0x0000000179797824 */ /* 0x000fe200078e0a80 */
[----:B------:R-:W-:Y:S01]  /*2e50*/  UIADD3 UR10, UR19, 0x76cf5d0a, URZ ;  /* 0x76cf5d0a130a7890 */ /* 0x000fe2000fffe03f */
[----:B------:R-:W-:Y:S01]  /*2e60*/  IMAD R95, R7, 0x40, R6 ;  /* 0x00000040075f7824 */ /* 0x000fe200078e0206 */
[----:B------:R-:W-:Y:S01]  /*2e70*/  STL.64 [R1+0xc8], R200 ;  /* 0x0000c8c801007387 */ /* 0x000fe20000100a00 */
[----:B------:R-:W-:Y:S01]  /*2e80*/  UIADD3 UR11, UR18, 0x3c6ef372, URZ ;  /* 0x3c6ef372120b7890 */ /* 0x000fe2000fffe03f */
[----:B------:R-:W-:Y:S01]  /*2e90*/  IMAD.IADD R6, R127, 0x1, R125 ;  /* 0x000000017f067824 */ /* 0x000fe200078e027d */
[----:B------:R-:W-:Y:S01]  /*2ea0*/  UIADD3 UR9, UR18, -0x255992d5, URZ ;  /* 0xdaa66d2b12097890 */ /* 0x000fe2000fffe03f */
[C---:B-1----:R-:W-:Y:S01]  /*2eb0*/  IADD3 R65, R95.reuse, 0x1, RZ ;  /* 0x000000015f417810 */ /* 0x042fe20007ffe0ff */
[----:B------:R1:W-:Y:S01]  /*2ec0*/  STL.64 [R1+0xc0], R198 ;  /* 0x0000c0c601007387 */ /* 0x0003e20000100a00 */
[----:B------:R-:W-:Y:S01]  /*2ed0*/  IADD3 R67, R95, 0x8, RZ ;  /* 0x000000085f437810 */ /* 0x000fe20007ffe0ff */
[----:B------:R-:W-:Y:S01]  /*2ee0*/  UIADD3 UR8, UR19, 0x32370b8f, URZ ;  /* 0x32370b8f13087890 */ /* 0x000fe2000fffe03f */
[-C--:B------:R-:W-:Y:S01]  /*2ef0*/  ISETP.GE.AND P4, PT, R65, R122.reuse, PT ;  /* 0x0000007a4100720c */ /* 0x080fe20003f86270 */
[----:B------:R-:W-:Y:S01]  /*2f00*/  UIADD3 UR7, UR18, 0x78dde6e4, URZ ;  /* 0x78dde6e412077890 */ /* 0x000fe2000fffe03f */
[-C--:B------:R-:W-:Y:S01]  /*2f10*/  ISETP.GE.AND P3, PT, R67, R122.reuse, PT ;  /* 0x0000007a4300720c */ /* 0x080fe20003f66270 */
[----:B------:R-:W-:Y:S01]  /*2f20*/  UIADD3 UR6, UR19, -0x126145ec, URZ ;  /* 0xed9eba1413067890 */ /* 0x000fe2000fffe03f */
[C---:B------:R-:W-:Y:S01]  /*2f30*/  IADD3 R65, R95.reuse, 0x9, RZ ;  /* 0x000000095f417810 */ /* 0x040fe20007ffe0ff */
[----:B------:R-:W-:Y:S01]  /*2f40*/  UIADD3 UR5, UR18, 0x1715609d, URZ ;  /* 0x1715609d12057890 */ /* 0x000fe2000fffe03f */
[----:B------:R-:W-:Y:S01]  /*2f50*/  IADD3 R67, R95, 0x11, RZ ;  /* 0x000000115f437810 */ /* 0x000fe20007ffe0ff */
[----:B------:R-:W-:Y:S01]  /*2f60*/  UIADD3 UR4, UR19, -0x56f99767, URZ ;  /* 0xa906689913047890 */ /* 0x000fe2000fffe03f */
[----:B------:R-:W-:Y:S01]  /*2f70*/  FSEL R98, R55, -INF , !P4 ;  /* 0xff80000037627808 */ /* 0x000fe20006000000 */
[----:B------:R-:W-:Y:S01]  /*2f80*/  STL [R1+0xbc], R190 ;  /* 0x0000bcbe01007387 */ /* 0x000fe20000100800 */
[C---:B------:R-:W-:Y:S01]  /*2f90*/  IADD3 R55, R95.reuse, 0x20, RZ ;  /* 0x000000205f377810 */ /* 0x040fe20007ffe0ff */
[----:B------:R-:W-:Y:S01]  /*2fa0*/  UIADD3 UR15, UR18, -0x4ab325aa, URZ ;  /* 0xb54cda56120f7890 */ /* 0x000fe2000fffe03f */
[----:B------:R-:W-:Y:S01]  /*2fb0*/  IADD3 R69, R95, 0x10, RZ ;  /* 0x000000105f457810 */ /* 0x000fe20007ffe0ff */
[----:B------:R-:W-:Y:S01]  /*2fc0*/  STL [R1+0xb8], R189 ;  /* 0x0000b8bd01007387 */ /* 0x000fe20000100800 */
[-C--:B------:R-:W-:Y:S01]  /*2fd0*/  ISETP.GE.AND P2, PT, R65, R122.reuse, PT ;  /* 0x0000007a4100720c */ /* 0x080fe20003f46270 */
[----:B------:R-:W-:Y:S01]  /*2fe0*/  UIADD3 UR14, UR19, 0x646e171e, URZ ;  /* 0x646e171e130e7890 */ /* 0x000fe2000fffe03f */
[-C--:B------:R-:W-:Y:S01]  /*2ff0*/  ISETP.GE.AND P5, PT, R95, R122.reuse, PT ;  /* 0x0000007a5f00720c */ /* 0x080fe20003fa6270 */
[----:B------:R-:W-:Y:S01]  /*3000*/  STL [R1+0xb4], R188 ;  /* 0x0000b4bc01007387 */ /* 0x000fe20000100800 */
[----:B------:R-:W-:Y:S01]  /*3010*/  ISETP.GE.AND P6, PT, R67, R122, PT ;  /* 0x0000007a4300720c */ /* 0x000fe20003fc6270 */
[----:B------:R-:W-:Y:S01]  /*3020*/  IMAD R234, R252, 0x10000, R252 ;  /* 0x00010000fcea7824 */ /* 0x000fe200078e02fc */
[----:B------:R-:W-:Y:S01]  /*3030*/  FSEL R68, R50, -INF , !P3 ;  /* 0xff80000032447808 */ /* 0x000fe20005800000 */
[----:B------:R-:W-:Y:S01]  /*3040*/  IMAD.SHL.U32 R196, R6, 0x2, RZ ;  /* 0x0000000206c47824 */ /* 0x000fe200078e00ff */
[----:B------:R-:W-:-:S02]  /*3050*/  FSEL R75, R48, -INF , !P3 ;  /* 0xff800000304b7808 */ /* 0x000fc40005800000 */
[----:B------:R-:W-:Y:S02]  /*3060*/  FSEL R102, R46, -INF , !P3 ;  /* 0xff8000002e667808 */ /* 0x000fe40005800000 */
[----:B------:R-:W-:Y:S02]  /*3070*/  FSEL R92, R44, -INF , !P3 ;  /* 0xff8000002c5c7808 */ /* 0x000fe40005800000 */
[----:B------:R-:W-:Y:S02]  /*3080*/  IADD3 R67, R95, 0x18, RZ ;  /* 0x000000185f437810 */ /* 0x000fe40007ffe0ff */
[-C--:B------:R-:W-:Y:S02]  /*3090*/  ISETP.GE.AND P3, PT, R55, R122.reuse, PT ;  /* 0x0000007a3700720c */ /* 0x080fe40003f66270 */
[----:B------:R-:W-:Y:S02]  /*30a0*/  ISETP.GE.AND P0, PT, R69, R122, PT ;  /* 0x0000007a4500720c */ /* 0x000fe40003f06270 */
[----:B------:R-:W-:-:S02]  /*30b0*/  IADD3 R55, R95, 0x21, RZ ;  /* 0x000000215f377810 */ /* 0x000fc40007ffe0ff */
[----:B------:R-:W-:Y:S02]  /*30c0*/  IADD3 R69, R95, 0x19, RZ ;  /* 0x000000195f457810 */ /* 0x000fe40007ffe0ff */
[----:B------:R-:W-:Y:S02]  /*30d0*/  FSEL R70, R90, -INF , !P5 ;  /* 0xff8000005a467808 */ /* 0x000fe40006800000 */
[----:B------:R-:W-:Y:S01]  /*30e0*/  FSEL R65, R88, -INF , !P5 ;  /* 0xff80000058417808 */ /* 0x000fe20006800000 */
[----:B------:R-:W-:Y:S01]  /*30f0*/  IMAD.SHL.U32 R88, R121, 0x2, RZ ;  /* 0x0000000279587824 */ /* 0x000fe200078e00ff */
[----:B------:R-:W-:Y:S01]  /*3100*/  FSEL R101, R54, -INF , !P5 ;  /* 0xff80000036657808 */ /* 0x000fe20006800000 */
[----:B------:R-:W-:Y:S01]  /*3110*/  IMAD.SHL.U32 R54, R7, 0x2, RZ ;  /* 0x0000000207367824 */ /* 0x000fe200078e00ff */
[----:B------:R-:W-:Y:S01]  /*3120*/  FSEL R94, R52, -INF , !P5 ;  /* 0xff800000345e7808 */ /* 0x000fe20006800000 */
[----:B------:R-:W-:Y:S01]  /*3130*/  IMAD.WIDE.U32 R120, R56, -0x326172a9, RZ ;  /* 0xcd9e8d5738787825 */ /* 0x000fe200078e00ff */
[----:B------:R-:W-:-:S02]  /*3140*/  FSEL R96, R47, -INF , !P2 ;  /* 0xff8000002f607808 */ /* 0x000fc40005000000 */
[----:B------:R-:W-:Y:S01]  /*3150*/  ISETP.GE.AND P5, PT, R67, R122, PT ;  /* 0x0000007a4300720c */ /* 0x000fe20003fa6270 */
[----:B------:R-:W-:Y:S01]  /*3160*/  IMAD R88, R130, c[0x0][0x228], R88 ;  /* 0x00008a0082587a24 */ /* 0x000fe200078e0258 */
[----:B------:R-:W-:Y:S02]  /*3170*/  FSEL R72, R51, -INF , !P2 ;  /* 0xff80000033487808 */ /* 0x000fe40005000000 */
[----:B------:R-:W-:Y:S02]  /*3180*/  FSEL R97, R49, -INF , !P2 ;  /* 0xff80000031617808 */ /* 0x000fe40005000000 */
[----:B------:R-:W-:Y:S02]  /*3190*/  FSEL R103, R45, -INF , !P2 ;  /* 0xff8000002d677808 */ /* 0x000fe40005000000 */
[----:B------:R-:W-:Y:S02]  /*31a0*/  IADD3 R47, R95, 0x28, RZ ;  /* 0x000000285f2f7810 */ /* 0x000fe40007ffe0ff */
[----:B------:R-:W-:-:S02]  /*31b0*/  FSEL R71, R91, -INF , !P4 ;  /* 0xff8000005b477808 */ /* 0x000fc40006000000 */
[----:B------:R-:W-:Y:S02]  /*31c0*/  FSEL R73, R89, -INF , !P4 ;  /* 0xff80000059497808 */ /* 0x000fe40006000000 */
[----:B------:R-:W-:Y:S02]  /*31d0*/  FSEL R67, R53, -INF , !P4 ;  /* 0xff80000035437808 */ /* 0x000fe40006000000 */
[-C--:B------:R-:W-:Y:S02]  /*31e0*/  ISETP.GE.AND P2, PT, R55, R122.reuse, PT ;  /* 0x0000007a3700720c */ /* 0x080fe40003f46270 */
[----:B------:R-:W-:Y:S02]  /*31f0*/  ISETP.GE.AND P4, PT, R69, R122, PT ;  /* 0x0000007a4500720c */ /* 0x000fe40003f86270 */
[----:B------:R-:W-:Y:S02]  /*3200*/  IADD3 R55, R95, 0x29, RZ ;  /* 0x000000295f377810 */ /* 0x000fe40007ffe0ff */
[----:B------:R-:W-:-:S02]  /*3210*/  FSEL R46, R86, -INF , !P0 ;  /* 0xff800000562e7808 */ /* 0x000fc40004000000 */
[----:B------:R-:W-:Y:S02]  /*3220*/  FSEL R69, R84, -INF , !P0 ;  /* 0xff80000054457808 */ /* 0x000fe40004000000 */
[----:B------:R-:W-:Y:S02]  /*3230*/  FSEL R100, R42, -INF , !P0 ;  /* 0xff8000002a647808 */ /* 0x000fe40004000000 */
[----:B------:R-:W-:Y:S02]  /*3240*/  FSEL R93, R40, -INF , !P0 ;  /* 0xff800000285d7808 */ /* 0x000fe40004000000 */
[----:B------:R-:W-:Y:S02]  /*3250*/  ISETP.GE.AND P0, PT, R47, R122, PT ;  /* 0x0000007a2f00720c */ /* 0x000fe40003f06270 */
[----:B------:R-:W-:Y:S02]  /*3260*/  FSEL R44, R87, -INF , !P6 ;  /* 0xff800000572c7808 */ /* 0x000fe40007000000 */
[----:B------:R-:W-:-:S02]  /*3270*/  FSEL R47, R85, -INF , !P6 ;  /* 0xff800000552f7808 */ /* 0x000fc40007000000 */
[----:B------:R-:W-:Y:S02]  /*3280*/  FSEL R104, R43, -INF , !P6 ;  /* 0xff8000002b687808 */ /* 0x000fe40007000000 */
[----:B------:R-:W-:Y:S02]  /*3290*/  FSEL R87, R41, -INF , !P6 ;  /* 0xff80000029577808 */ /* 0x000fe40007000000 */
[----:B------:R-:W-:Y:S02]  /*32a0*/  ISETP.GE.AND P6, PT, R55, R122, PT ;  /* 0x0000007a3700720c */ /* 0x000fe40003fc6270 */
[----:B------:R-:W-:Y:S02]  /*32b0*/  IADD3 R55, R95, 0x30, RZ ;  /* 0x000000305f377810 */ /* 0x000fe40007ffe0ff */
        /* <DEDUP_REMOVED lines=18> */
[----:B------:R-:W-:Y:S02]  /*33e0*/  IADD3 R55, R56, 0x4, RZ ;  /* 0x0000000438377810 */ /* 0x000fe40007ffe0ff */
[----:B------:R-:W-:-:S02]  /*33f0*/  LOP3.LUT R91, R54, UR19, RZ, 0x3c, !PT ;  /* 0x00000013365b7c12 */ /* 0x000fc4000f8e3cff */
[----:B------:R-:W-:Y:S01]  /*3400*/  LOP3.LUT R89, R89, UR19, RZ, 0x3c, !PT ;  /* 0x0000001359597c12 */ /* 0x000fe2000f8e3cff */
[----:B------:R-:W-:Y:S01]  /*3410*/  IMAD.WIDE.U32 R114, R55, -0x326172a9, RZ ;  /* 0xcd9e8d5737727825 */ /* 0x000fe200078e00ff */
[----:B------:R-:W-:Y:S02]  /*3420*/  LOP3.LUT R134, R111, R91, RZ, 0x3c, !PT ;  /* 0x0000005b6f867212 */ /* 0x000fe400078e3cff */
[----:B------:R-:W-:Y:S01]  /*3430*/  LOP3.LUT R54, R3, UR18, RZ, 0x3c, !PT ;  /* 0x0000001203367c12 */ /* 0x000fe2000f8e3cff */
[----:B------:R-:W-:Y:S01]  /*3440*/  IMAD.WIDE.U32 R90, R55, -0x326172a9, RZ ;  /* 0xcd9e8d57375a7825 */ /* 0x000fe200078e00ff */
[CC--:B------:R-:W-:Y:S02]  /*3450*/  LOP3.LUT R140, R111.reuse, R89.reuse, RZ, 0x3c, !PT ;  /* 0x000000596f8c7212 */ /* 0x0c0fe400078e3cff */
[----:B------:R-:W-:Y:S01]  /*3460*/  LOP3.LUT R150, R111, R89, RZ, 0x3c, !PT ;  /* 0x000000596f967212 */ /* 0x000fe200078e3cff */
[----:B------:R-:W-:Y:S01]  /*3470*/  IMAD.WIDE.U32 R134, R134, -0x326172a9, RZ ;  /* 0xcd9e8d5786867825 */ /* 0x000fe200078e00ff */
[----:B------:R-:W-:-:S02]  /*3480*/  LOP3.LUT R230, R115, R54, RZ, 0x3c, !PT ;  /* 0x0000003673e67212 */ /* 0x000fc400078e3cff */
[-C--:B------:R-:W-:Y:S01]  /*3490*/  LOP3.LUT R152, R121, R54.reuse, RZ, 0x3c, !PT ;  /* 0x0000003679987212 */ /* 0x080fe200078e3cff */
[----:B------:R-:W-:Y:S01]  /*34a0*/  IMAD.WIDE.U32 R140, R140, -0x326172a9, RZ ;  /* 0xcd9e8d578c8c7825 */ /* 0x000fe200078e00ff */
[----:B------:R-:W-:Y:S02]  /*34b0*/  LOP3.LUT R228, R91, R54, RZ, 0x3c, !PT ;  /* 0x000000365be47212 */ /* 0x000fe400078e3cff */
[----:B------:R-:W-:Y:S01]  /*34c0*/  IADD3 R95, R95, 0x39, RZ ;  /* 0x000000395f5f7810 */ /* 0x000fe20007ffe0ff */
[----:B------:R-:W-:Y:S01]  /*34d0*/  IMAD.WIDE.U32 R150, R150, -0x326172a9, RZ ;  /* 0xcd9e8d5796967825 */ /* 0x000fe200078e00ff */
[----:B------:R-:W-:Y:S02]  /*34e0*/  FSEL R218, R83, -INF , !P2 ;  /* 0xff80000053da7808 */ /* 0x000fe40005000000 */
[----:B------:R-:W-:Y:S01]  /*34f0*/  FSEL R219, R81, -INF , !P2 ;  /* 0xff80000051db7808 */ /* 0x000fe20005000000 */
[----:B------:R-:W-:Y:S01]  /*3500*/  IMAD.WIDE.U32 R152, R152, -0x2daee0ad, RZ ;  /* 0xd2511f5398987825 */ /* 0x000fe200078e00ff */
[----:B------:R-:W-:-:S02]  /*3510*/  FSEL R148, R31, -INF , !P2 ;  /* 0xff8000001f947808 */ /* 0x000fc40005000000 */
[----:B------:R-:W-:Y:S01]  /*3520*/  FSEL R129, R29, -INF , !P2 ;  /* 0xff8000001d817808 */ /* 0x000fe20005000000 */
[----:B------:R-:W-:Y:S01]  /*3530*/  IMAD.WIDE.U32 R230, R230, -0x2daee0ad, RZ ;  /* 0xd2511f53e6e67825 */ /* 0x000fe200078e00ff */
[----:B------:R-:W-:Y:S02]  /*3540*/  ISETP.GE.AND P2, PT, R95, R122, PT ;  /* 0x0000007a5f00720c */ /* 0x000fe40003f46270 */
[--C-:B------:R-:W-:Y:S01]  /*3550*/  LOP3.LUT R123, R135, UR13, R120.reuse, 0x96, !PT ;  /* 0x0000000d877b7c12 */ /* 0x100fe2000f8e9678 */
[----:B------:R-:W-:Y:S01]  /*3560*/  IMAD.WIDE.U32 R228, R228, -0x2daee0ad, RZ ;  /* 0xd2511f53e4e47825 */ /* 0x000fe200078e00ff */
[--C-:B------:R-:W-:Y:S02]  /*3570*/  LOP3.LUT R122, R141, UR13, R120.reuse, 0x96, !PT ;  /* 0x0000000d8d7a7c12 */ /* 0x100fe4000f8e9678 */
[----:B------:R-:W-:Y:S01]  /*3580*/  LOP3.LUT R111, R151, UR13, R120, 0x96, !PT ;  /* 0x0000000d976f7c12 */ /* 0x000fe2000f8e9678 */
[----:B------:R-:W-:Y:S01]  /*3590*/  IMAD.WIDE.U32 R162, R123, -0x2daee0ad, RZ ;  /* 0xd2511f537ba27825 */ /* 0x000fe200078e00ff */
[----:B------:R-:W-:-:S02]  /*35a0*/  LOP3.LUT R3, R135, UR13, R114, 0x96, !PT ;  /* 0x0000000d87037c12 */ /* 0x000fc4000f8e9672 */
[--C-:B------:R-:W-:Y:S01]  /*35b0*/  LOP3.LUT R132, R153, UR12, R110.reuse, 0x96, !PT ;  /* 0x0000000c99847c12 */ /* 0x100fe2000f8e966e */
[----:B------:R-:W-:Y:S01]  /*35c0*/  IMAD.WIDE.U32 R122, R122, -0x2daee0ad, RZ ;  /* 0xd2511f537a7a7825 */ /* 0x000fe200078e00ff */
[--C-:B------:R-:W-:Y:S02]  /*35d0*/  LOP3.LUT R128, R231, UR12, R110.reuse, 0x96, !PT ;  /* 0x0000000ce7807c12 */ /* 0x100fe4000f8e966e */
[----:B------:R-:W-:Y:S01]  /*35e0*/  LOP3.LUT R110, R229, UR12, R110, 0x96, !PT ;  /* 0x0000000ce56e7c12 */ /* 0x000fe2000f8e966e */
[----:B------:R-:W-:Y:S01]  /*35f0*/  IMAD.WIDE.U32 R156, R111, -0x2daee0ad, RZ ;  /* 0xd2511f536f9c7825 */ /* 0x000fe200078e00ff */
[----:B------:R-:W-:Y:S02]  /*3600*/  LOP3.LUT R108, R135, UR13, R90, 0x96, !PT ;  /* 0x0000000d876c7c12 */ /* 0x000fe4000f8e965a */
[----:B------:R-:W-:Y:S01]  /*3610*/  FSEL R160, R118, -INF , !P3 ;  /* 0xff80000076a07808 */ /* 0x000fe20005800000 */
[----:B------:R-:W-:Y:S01]  /*3620*/  IMAD.WIDE.U32 R164, R3, -0x2daee0ad, RZ ;  /* 0xd2511f5303a47825 */ /* 0x000fe200078e00ff */
[----:B------:R-:W-:-:S02]  /*3630*/  FMNMX.FTZ R3, R94, R67, !PT ;  /* 0x000000435e037209 */ /* 0x000fc40007810000 */
[--C-:B------:R-:W-:Y:S01]  /*3640*/  LOP3.LUT R111, R157, UR10, R152.reuse, 0x96, !PT ;  /* 0x0000000a9d6f7c12 */ /* 0x100fe2000f8e9698 */
[----:B-1----:R-:W-:Y:S01]  /*3650*/  IMAD.WIDE.U32 R198, R110, -0x326172a9, RZ ;  /* 0xcd9e8d576ec67825 */ /* 0x002fe200078e00ff */
[----:B------:R-:W-:Y:S02]  /*3660*/  LOP3.LUT R110, R123, UR10, R152, 0x96, !PT ;  /* 0x0000000a7b6e7c12 */ /* 0x000fe4000f8e9698 */
[----:B------:R-:W-:Y:S01]  /*3670*/  FSEL R159, R116, -INF , !P3 ;  /* 0xff800000749f7808 */ /* 0x000fe20005800000 */
[----:B------:R-:W-:Y:S01]  /*3680*/  IMAD.WIDE.U32 R168, R108, -0x2daee0ad, RZ ;  /* 0xd2511f536ca87825 */ /* 0x000fe200078e00ff */
[----:B------:R-:W-:Y:S02]  /*3690*/  FMNMX.FTZ R108, R92, R3, !PT ;  /* 0x000000035c6c7209 */ /* 0x000fe40007810000 */
[----:B------:R-:W-:Y:S01]  /*36a0*/  LOP3.LUT R118, R199, UR11, R150, 0x96, !PT ;  /* 0x0000000bc7767c12 */ /* 0x000fe2000f8e9696 */
[----:B------:R-:W-:Y:S01]  /*36b0*/  IMAD.WIDE.U32 R154, R132, -0x326172a9, RZ ;  /* 0xcd9e8d57849a7825 */ /* 0x000fe200078e00ff */
[----:B------:R-:W-:-:S02]  /*36c0*/  FMNMX.FTZ R108, R103, R108, !PT ;  /* 0x0000006c676c7209 */ /* 0x000fc40007810000 */
[----:B------:R-:W-:Y:S01]  /*36d0*/  LOP3.LUT R116, R163, UR10, R152, 0x96, !PT ;  /* 0x0000000aa3747c12 */ /* 0x000fe2000f8e9698 */
[----:B------:R-:W-:Y:S01]  /*36e0*/  IMAD.WIDE.U32 R166, R110, -0x326172a9, RZ ;  /* 0xcd9e8d576ea67825 */ /* 0x000fe200078e00ff */
[C---:B------:R-:W-:Y:S02]  /*36f0*/  LOP3.LUT R172, R155.reuse, UR11, R150, 0x96, !PT ;  /* 0x0000000b9bac7c12 */ /* 0x040fe4000f8e9696 */
[----:B------:R-:W-:Y:S01]  /*3700*/  LOP3.LUT R153, R155, UR11, R134, 0x96, !PT ;  /* 0x0000000b9b997c12 */ /* 0x000fe2000f8e9686 */
[----:B------:R-:W-:Y:S01]  /*3710*/  IMAD.WIDE.U32 R110, R111, -0x326172a9, RZ ;  /* 0xcd9e8d576f6e7825 */ /* 0x000fe200078e00ff */
[----:B------:R-:W-:Y:S02]  /*3720*/  FMNMX.FTZ R108, R93, R108, !PT ;  /* 0x0000006c5d6c7209 */ /* 0x000fe40007810000 */
[----:B------:R-:W-:Y:S01]  /*3730*/  FSEL R135, R117, -INF , !P2 ;  /* 0xff80000075877808 */ /* 0x000fe20005000000 */
[----:B------:R-:W-:Y:S01]  /*3740*/  IMAD.WIDE.U32 R152, R153, -0x2daee0ad, RZ ;  /* 0xd2511f5399987825 */ /* 0x000fe200078e00ff */
[----:B------:R-:W-:-:S02]  /*3750*/  LOP3.LUT R150, R111, UR9, R154, 0x96, !PT ;  /* 0x000000096f967c12 */ /* 0x000fc4000f8e969a */
[----:B------:R-:W-:Y:S01]  /*3760*/  FMNMX.FTZ R111, R101, R98, !PT ;  /* 0x00000062656f7209 */ /* 0x000fe20007810000 */
[----:B------:R-:W-:Y:S01]  /*3770*/  IMAD.WIDE.U32 R4, R128, -0x326172a9, RZ ;  /* 0xcd9e8d5780047825 */ /* 0x000fe200078e00ff */
[----:B------:R-:W-:Y:S02]  /*3780*/  FMNMX.FTZ R3, R87, R108, !PT ;  /* 0x0000006c57037209 */ /* 0x000fe40007810000 */
[----:B------:R-:W-:Y:S01]  /*3790*/  FMNMX.FTZ R111, R102, R111, !PT ;  /* 0x0000006f666f7209 */ /* 0x000fe20007810000 */
[----:B------:R-:W-:Y:S01]  /*37a0*/  IMAD.WIDE.U32 R116, R116, -0x326172a9, RZ ;  /* 0xcd9e8d5774747825 */ /* 0x000fe200078e00ff */
[----:B------:R-:W-:Y:S02]  /*37b0*/  FMNMX.FTZ R128, R66, R3, !PT ;  /* 0x0000000342807209 */ /* 0x000fe40007810000 */
[----:B------:R-:W-:Y:S01]  /*37c0*/  FMNMX.FTZ R111, R96, R111, !PT ;  /* 0x0000006f606f7209 */ /* 0x000fe20007810000 */
[----:B------:R-:W-:Y:S01]  /*37d0*/  IMAD R95, R133, 0x40, R2 ;  /* 0x00000040855f7824 */ /* 0x000fe200078e0202 */
[----:B------:R-:W-:Y:S01]  /*37e0*/  LOP3.LUT R162, R153, UR8, R162, 0x96, !PT ;  /* 0x0000000899a27c12 */ /* 0x000fe2000f8e96a2 */
[----:B------:R-:W-:Y:S01]  /*37f0*/  IMAD.WIDE.U32 R172, R172, -0x2daee0ad, RZ ;  /* 0xd2511f53acac7825 */ /* 0x000fe200078e00ff */
[----:B------:R-:W-:-:S02]  /*3800*/  FMNMX.FTZ R128, R109, R128, !PT ;  /* 0x000000806d807209 */ /* 0x000fc40007810000 */
[----:B------:R-:W-:Y:S01]  /*3810*/  FMNMX.FTZ R111, R100, R111, !PT ;  /* 0x0000006f646f7209 */ /* 0x000fe20007810000 */
[----:B------:R-:W-:Y:S01]  /*3820*/  IMAD.WIDE.U32 R162, R162, -0x326172a9, RZ ;  /* 0xcd9e8d57a2a27825 */ /* 0x000fe200078e00ff */
[----:B------:R-:W-:Y:S02]  /*3830*/  FMNMX.FTZ R128, R139, R128, !PT ;  /* 0x000000808b807209 */ /* 0x000fe40007810000 */
[----:B------:R-:W-:Y:S02]  /*3840*/  FMNMX.FTZ R111, R104, R111, !PT ;  /* 0x0000006f686f7209 */ /* 0x000fe40007810000 */
[--C-:B------:R-:W-:Y:S02]  /*3850*/  LOP3.LUT R184, R155, UR11, R140.reuse, 0x96, !PT ;  /* 0x0000000b9bb87c12 */ /* 0x100fe4000f8e968c */
[----:B------:R-:W-:Y:S02]  /*3860*/  LOP3.LUT R231, R5, UR11, R140, 0x96, !PT ;  /* 0x0000000b05e77c12 */ /* 0x000fe4000f8e968c */
[----:B------:R-:W-:Y:S01]  /*3870*/  FSEL R131, R20, -INF , !P0 ;  /* 0xff80000014837808 */ /* 0x000fe20004000000 */
[----:B------:R-:W-:Y:S01]  /*3880*/  IMAD.WIDE.U32 R184, R184, -0x2daee0ad, RZ ;  /* 0xd2511f53b8b87825 */ /* 0x000fe200078e00ff */
[----:B------:R-:W-:-:S02]  /*3890*/  LOP3.LUT R140, R163, UR7, R116, 0x96, !PT ;  /* 0x00000007a38c7c12 */ /* 0x000fc4000f8e9674 */
[----:B------:R-:W-:Y:S02]  /*38a0*/  LOP3.LUT R174, R163, UR7, R116, 0x96, !PT ;  /* 0x00000007a3ae7c12 */ /* 0x000fe4000f8e9674 */
[----:B------:R-:W-:Y:S02]  /*38b0*/  FMNMX.FTZ R128, R129, R128, !PT ;  /* 0x0000008081807209 */ /* 0x000fe40007810000 */
[----:B------:R-:W-:Y:S01]  /*38c0*/  FMNMX.FTZ R116, R106, R111, !PT ;  /* 0x0000006f6a747209 */ /* 0x000fe20007810000 */
[----:B------:R-:W-:Y:S01]  /*38d0*/  IMAD.WIDE.U32 R174, R174, -0x2daee0ad, RZ ;  /* 0xd2511f53aeae7825 */ /* 0x000fe200078e00ff */
[----:B------:R-:W-:Y:S02]  /*38e0*/  IADD3 R95, R95, -0x40, RZ ;  /* 0xffffffc05f5f7810 */ /* 0x000fe40007ffe0ff */
[----:B------:R-:W-:Y:S02]  /*38f0*/  FSEL R143, R21, -INF , !P6 ;  /* 0xff800000158f7808 */ /* 0x000fe40007000000 */
[----:B------:R-:W-:-:S02]  /*3900*/  FMNMX.FTZ R128, R131, R128, !PT ;  /* 0x0000008083807209 */ /* 0x000fc40007810000 */
[----:B------:R-:W-:Y:S02]  /*3910*/  FMNMX.FTZ R149, R107, R116, !PT ;  /* 0x000000746b957209 */ /* 0x000fe40007810000 */
[----:B------:R-:W-:Y:S02]  /*3920*/  FSEL R124, R26, -INF , !P0 ;  /* 0xff8000001a7c7808 */ /* 0x000fe40004000000 */
[----:B------:R-:W-:Y:S02]  /*3930*/  FSEL R193, R24, -INF , !P0 ;  /* 0xff80000018c17808 */ /* 0x000fe40004000000 */
[----:B------:R-:W-:Y:S02]  /*3940*/  FSEL R144, R22, -INF , !P0 ;  /* 0xff80000016907808 */ /* 0x000fe40004000000 */
[----:B------:R-:W-:Y:S02]  /*3950*/  SHF.R.S32.HI R112, RZ, 0x1f, R88 ;  /* 0x0000001fff707819 */ /* 0x000fe40000011458 */
[----:B------:R-:W-:-:S02]  /*3960*/  IADD3 R113, P0, R95, R88, RZ ;  /* 0x000000585f717210 */ /* 0x000fc40007f1e0ff */
[----:B------:R-:W-:Y:S02]  /*3970*/  FSEL R137, R16, -INF , !P5 ;  /* 0xff80000010897808 */ /* 0x000fe40006800000 */
[----:B------:R-:W-:Y:S02]  /*3980*/  FMNMX.FTZ R128, R143, R128, !PT ;  /* 0x000000808f807209 */ /* 0x000fe40007810000 */
[----:B------:R-:W-:Y:S02]  /*3990*/  FMNMX.FTZ R149, R146, R149, !PT ;  /* 0x0000009592957209 */ /* 0x000fe40007810000 */
[----:B------:R-:W-:Y:S02]  /*39a0*/  LEA.HI.X.SX32 R112, R95, R112, 0x1, P0 ;  /* 0x000000705f707211 */ /* 0x000fe400000f0eff */
[----:B------:R-:W-:Y:S02]  /*39b0*/  FSEL R95, R17, -INF , !P4 ;  /* 0xff800000115f7808 */ /* 0x000fe40006000000 */
[----:B------:R-:W-:-:S02]  /*39c0*/  FMNMX.FTZ R128, R137, R128, !PT ;  /* 0x0000008089807209 */ /* 0x000fc40007810000 */
[----:B------:R-:W-:Y:S02]  /*39d0*/  FMNMX.FTZ R149, R148, R149, !PT ;  /* 0x0000009594957209 */ /* 0x000fe40007810000 */
[----:B------:R-:W-:Y:S02]  /*39e0*/  FMNMX.FTZ R128, R95, R128, !PT ;  /* 0x000000805f807209 */ /* 0x000fe40007810000 */
[----:B------:R-:W-:Y:S02]  /*39f0*/  FSEL R142, R23, -INF , !P6 ;  /* 0xff800000178e7808 */ /* 0x000fe40007000000 */
[----:B------:R-:W-:Y:S02]  /*3a00*/  FMNMX.FTZ R149, R144, R149, !PT ;  /* 0x0000009590957209 */ /* 0x000fe40007810000 */
[----:B------:R-:W-:Y:S02]  /*3a10*/  LOP3.LUT R176, R117, UR9, R154, 0x96, !PT ;  /* 0x0000000975b07c12 */ /* 0x000fe4000f8e969a */
[----:B------:R-:W-:-:S02]  /*3a20*/  FMNMX.FTZ R128, R159, R128, !PT ;  /* 0x000000809f807209 */ /* 0x000fc40007810000 */
[----:B------:R-:W-:Y:S01]  /*3a30*/  FSEL R136, R18, -INF , !P5 ;  /* 0xff80000012887808 */ /* 0x000fe20006800000 */
[----:B------:R-:W-:Y:S01]  /*3a40*/  IMAD.WIDE.U32 R176, R176, -0x2daee0ad, RZ ;  /* 0xd2511f53b0b07825 */ /* 0x000fe200078e00ff */
[----:B------:R-:W-:Y:S02]  /*3a50*/  FMNMX.FTZ R149, R142, R149, !PT ;  /* 0x000000958e957209 */ /* 0x000fe40007810000 */
[----:B------:R-:W-:Y:S02]  /*3a60*/  LOP3.LUT R156, R173, UR8, R156, 0x96, !PT ;  /* 0x00000008ad9c7c12 */ /* 0x000fe4000f8e969c */
[----:B------:R-:W-:Y:S02]  /*3a70*/  FMNMX.FTZ R128, R135, R128, !PT ;  /* 0x0000008087807209 */ /* 0x000fe40007810000 */
[----:B------:R-:W-:Y:S01]  /*3a80*/  FSEL R130, R19, -INF , !P4 ;  /* 0xff80000013827808 */ /* 0x000fe20006000000 */
[----:B------:R-:W-:Y:S01]  /*3a90*/  IMAD.WIDE.U32 R156, R156, -0x326172a9, RZ ;  /* 0xcd9e8d579c9c7825 */ /* 0x000fe200078e00ff */
[----:B------:R-:W-:Y:S01]  /*3aa0*/  FMNMX.FTZ R149, R136, R149, !PT ;  /* 0x0000009588957209 */ /* 0x000fe20007810000 */
[----:B------:R-:W1:Y:S01]  /*3ab0*/  SHFL.BFLY PT, R111, R128, 0x2, 0x1f ;  /* 0x0c401f00806f7f89 */ /* 0x000e6200000e0000 */
[----:B------:R-:W-:-:S02]  /*3ac0*/  LOP3.LUT R226, R165, UR10, R230, 0x96, !PT ;  /* 0x0000000aa5e27c12 */ /* 0x000fc4000f8e96e6 */
[----:B------:R-:W-:Y:S02]  /*3ad0*/  LOP3.LUT R182, R167, UR9, R154, 0x96, !PT ;  /* 0x00000009a7b67c12 */ /* 0x000fe4000f8e969a */
[----:B------:R-:W-:Y:S01]  /*3ae0*/  FMNMX.FTZ R149, R130, R149, !PT ;  /* 0x0000009582957209 */ /* 0x000fe20007810000 */
[----:B------:R-:W-:Y:S01]  /*3af0*/  IMAD.WIDE.U32 R226, R226, -0x326172a9, RZ ;  /* 0xcd9e8d57e2e27825 */ /* 0x000fe200078e00ff */
[----:B------:R-:W-:Y:S02]  /*3b00*/  LOP3.LUT R152, R177, UR6, R152, 0x96, !PT ;  /* 0x00000006b1987c12 */ /* 0x000fe4000f8e9698 */
[----:B------:R-:W-:Y:S01]  /*3b10*/  LOP3.LUT R180, R185, UR8, R122, 0x96, !PT ;  /* 0x00000008b9b47c12 */ /* 0x000fe2000f8e967a */
[----:B------:R-:W-:Y:S01]  /*3b20*/  IMAD.WIDE.U32 R182, R182, -0x2daee0ad, RZ ;  /* 0xd2511f53b6b67825 */ /* 0x000fe200078e00ff */
[----:B------:R-:W-:Y:S02]  /*3b30*/  FSEL R178, R119, -INF , !P2 ;  /* 0xff80000077b27808 */ /* 0x000fe40005000000 */
[----:B------:R-:W-:Y:S01]  /*3b40*/  FMNMX.FTZ R149, R160, R149, !PT ;  /* 0x00000095a0957209 */ /* 0x000fe20007810000 */
[----:B------:R-:W-:Y:S01]  /*3b50*/  IMAD.WIDE.U32 R152, R152, -0x326172a9, RZ ;  /* 0xcd9e8d5798987825 */ /* 0x000fe200078e00ff */
[----:B------:R-:W-:-:S02]  /*3b60*/  LOP3.LUT R110, R157, UR7, R110, 0x96, !PT ;  /* 0x000000079d6e7c12 */ /* 0x000fc4000f8e966e */
[----:B------:R-:W-:Y:S01]  /*3b70*/  LOP3.LUT R170, R5, UR11, R134, 0x96, !PT ;  /* 0x0000000b05aa7c12 */ /* 0x000fe2000f8e9686 */
[----:B------:R-:W-:Y:S01]  /*3b80*/  IMAD.WIDE.U32 R180, R180, -0x326172a9, RZ ;  /* 0xcd9e8d57b4b47825 */ /* 0x000fe200078e00ff */
[----:B------:R-:W-:Y:S02]  /*3b90*/  LOP3.LUT R248, R227, UR9, R4, 0x96, !PT ;  /* 0x00000009e3f87c12 */ /* 0x000fe4000f8e9604 */
[----:B------:R-:W-:Y:S01]  /*3ba0*/  LOP3.LUT R108, R183, UR6, R184, 0x96, !PT ;  /* 0x00000006b76c7c12 */ /* 0x000fe2000f8e96b8 */
[----:B------:R-:W-:Y:S01]  /*3bb0*/  IMAD.WIDE.U32 R200, R110, -0x2daee0ad, RZ ;  /* 0xd2511f536ec87825 */ /* 0x000fe200078e00ff */
[----:B------:R-:W-:Y:S02]  /*3bc0*/  FMNMX.FTZ R149, R178, R149, !PT ;  /* 0x00000095b2957209 */ /* 0x000fe40007810000 */
[C-C-:B------:R-:W-:Y:S01]  /*3bd0*/  LOP3.LUT R116, R153.reuse, UR5, R162.reuse, 0x96, !PT ;  /* 0x0000000599747c12 */ /* 0x140fe2000f8e96a2 */
[----:B------:R-:W-:Y:S01]  /*3be0*/  IMAD.WIDE.U32 R170, R170, -0x2daee0ad, RZ ;  /* 0xd2511f53aaaa7825 */ /* 0x000fe200078e00ff */
[----:B------:R-:W-:-:S02]  /*3bf0*/  LOP3.LUT R110, R153, UR5, R162, 0x96, !PT ;  /* 0x00000005996e7c12 */ /* 0x000fc4000f8e96a2 */
[----:B------:R-:W-:Y:S01]  /*3c00*/  LOP3.LUT R166, R181, UR7, R166, 0x96, !PT ;  /* 0x00000007b5a67c12 */ /* 0x000fe2000f8e96a6 */
[----:B------:R-:W-:Y:S01]  /*3c10*/  IMAD.WIDE.U32 R248, R248, -0x2daee0ad, RZ ;  /* 0xd2511f53f8f87825 */ /* 0x000fe200078e00ff */
[----:B------:R-:W-:Y:S02]  /*3c20*/  LOP3.LUT R164, R171, UR8, R164, 0x96, !PT ;  /* 0x00000008aba47c12 */ /* 0x000fe4000f8e96a4 */
[----:B------:R-:W-:Y:S01]  /*3c30*/  LOP3.LUT R115, R151, UR13, R90, 0x96, !PT ;  /* 0x0000000d97737c12 */ /* 0x000fe2000f8e965a */
[----:B------:R-:W-:Y:S01]  /*3c40*/  IMAD.WIDE.U32 R162, R108, -0x326172a9, RZ ;  /* 0xcd9e8d576ca27825 */ /* 0x000fe200078e00ff */
[----:B------:R-:W-:Y:S01]  /*3c50*/  LOP3.LUT R3, R249, UR6, R170, 0x96, !PT ;  /* 0x00000006f9037c12 */ /* 0x000fe2000f8e96aa */
[----:B------:R-:W2:Y:S01]  /*3c60*/  SHFL.BFLY PT, R108, R149, 0x2, 0x1f ;  /* 0x0c401f00956c7f89 */ /* 0x000ea200000e0000 */
[----:B------:R-:W-:Y:S01]  /*3c70*/  LOP3.LUT R122, R169, UR10, R228, 0x96, !PT ;  /* 0x0000000aa97a7c12 */ /* 0x000fe2000f8e96e4 */
[----:B------:R-:W-:Y:S01]  /*3c80*/  IMAD.WIDE.U32 R166, R166, -0x2daee0ad, RZ ;  /* 0xd2511f53a6a67825 */ /* 0x000fe200078e00ff */
[----:B------:R-:W-:-:S02]  /*3c90*/  LOP3.LUT R168, R171, UR8, R168, 0x96, !PT ;  /* 0x00000008aba87c12 */ /* 0x000fc4000f8e96a8 */
[----:B------:R-:W-:Y:S01]  /*3ca0*/  LOP3.LUT R114, R141, UR13, R114, 0x96, !PT ;  /* 0x0000000d8d727c12 */ /* 0x000fe2000f8e9672 */
[----:B------:R-:W-:Y:S01]  /*3cb0*/  IMAD.WIDE.U32 R150, R150, -0x2daee0ad, RZ ;  /* 0xd2511f5396967825 */ /* 0x000fe200078e00ff */
[----:B------:R-:W-:Y:S02]  /*3cc0*/  LOP3.LUT R132, R167, UR4, R182, 0x96, !PT ;  /* 0x00000004a7847c12 */ /* 0x000fe4000f8e96b6 */
[----:B-1----:R-:W-:Y:S01]  /*3cd0*/  FMNMX.FTZ R111, R128, R111, !PT ;  /* 0x0000006f806f7209 */ /* 0x002fe20007810000 */
[----:B------:R-:W-:Y:S01]  /*3ce0*/  IMAD.WIDE.U32 R164, R164, -0x326172a9, RZ ;  /* 0xcd9e8d57a4a47825 */ /* 0x000fe200078e00ff */
[----:B------:R-:W-:Y:S02]  /*3cf0*/  LOP3.LUT R172, R151, UR6, R172, 0x96, !PT ;  /* 0x0000000697ac7c12 */ /* 0x000fe4000f8e96ac */
[----:B------:R-:W-:Y:S01]  /*3d00*/  LOP3.LUT R117, R117, UR9, R154, 0x96, !PT ;  /* 0x0000000975757c12 */ /* 0x000fe2000f8e969a */
[----:B------:R-:W-:Y:S01]  /*3d10*/  IMAD.WIDE.U32 R188, R3, -0x326172a9, RZ ;  /* 0xcd9e8d5703bc7825 */ /* 0x000fe200078e00ff */
[----:B------:R-:W-:-:S02]  /*3d20*/  LOP3.LUT R226, R165, UR7, R226, 0x96, !PT ;  /* 0x00000007a5e27c12 */ /* 0x000fc4000f8e96e2 */
[----:B------:R-:W-:Y:S01]  /*3d30*/  LOP3.LUT R180, R163, UR5, R180, 0x96, !PT ;  /* 0x00000005a3b47c12 */ /* 0x000fe2000f8e96b4 */
[----:B------:R-:W-:Y:S01]  /*3d40*/  IMAD.WIDE.U32 R122, R122, -0x326172a9, RZ ;  /* 0xcd9e8d577a7a7825 */ /* 0x000fe200078e00ff */
[----:B------:R-:W-:Y:S02]  /*3d50*/  LOP3.LUT R3, R189, UR5, R164, 0x96, !PT ;  /* 0x00000005bd037c12 */ /* 0x000fe4000f8e96a4 */
[----:B------:R-:W-:Y:S01]  /*3d60*/  LOP3.LUT R150, R201, UR4, R150, 0x96, !PT ;  /* 0x00000004c9967c12 */ /* 0x000fe2000f8e9696 */
[----:B------:R-:W-:Y:S01]  /*3d70*/  IMAD.WIDE.U32 R168, R168, -0x326172a9, RZ ;  /* 0xcd9e8d57a8a87825 */ /* 0x000fe200078e00ff */
[----:B------:R-:W-:Y:S02]  /*3d80*/  LOP3.LUT R154, R123, UR9, R198, 0x96, !PT ;  /* 0x000000097b9a7c12 */ /* 0x000fe4000f8e96c6 */
[----:B--2---:R-:W-:Y:S01]  /*3d90*/  FMNMX.FTZ R108, R149, R108, !PT ;  /* 0x0000006c956c7209 */ /* 0x004fe20007810000 */
[----:B------:R-:W-:Y:S01]  /*3da0*/  IMAD.WIDE.U32 R140, R140, -0x2daee0ad, RZ ;  /* 0xd2511f538c8c7825 */ /* 0x000fe200078e00ff */
[----:B------:R-:W-:-:S02]  /*3db0*/  LOP3.LUT R122, R169, UR7, R122, 0x96, !PT ;  /* 0x00000007a97a7c12 */ /* 0x000fc4000f8e967a */
[----:B------:R-:W-:Y:S01]  /*3dc0*/  FSEL R89, R15, -INF , !P4 ;  /* 0xff8000000f597808 */ /* 0x000fe20006000000 */
[----:B------:R-:W-:Y:S01]  /*3dd0*/  IMAD.WIDE.U32 R164, R132, -0x326172a9, RZ ;  /* 0xcd9e8d5784a47825 */ /* 0x000fe200078e00ff */
[----:B------:R-:W-:Y:S01]  /*3de0*/  LOP3.LUT R119, R141, UR4, R176, 0x96, !PT ;  /* 0x000000048d777c12 */ /* 0x000fe2000f8e96b0 */
[----:B------:R-:W1:Y:S01]  /*3df0*/  SHFL.BFLY PT, R132, R111, 0x1, 0x1f ;  /* 0x0c201f006f847f89 */ /* 0x000e6200000e0000 */
[----:B------:R-:W-:Y:S01]  /*3e00*/  FSEL R127, R13, -INF , !P4 ;  /* 0xff8000000d7f7808 */ /* 0x000fe20006000000 */
[----:B------:R-:W-:Y:S01]  /*3e10*/  IMAD.WIDE.U32 R172, R172, -0x326172a9, RZ ;  /* 0xcd9e8d57acac7825 */ /* 0x000fe200078e00ff */
[----:B------:R-:W-:Y:S02]  /*3e20*/  LOP3.LUT R147, R165, UR15, R162, 0x96, !PT ;  /* 0x0000000fa5937c12 */ /* 0x000fe4000f8e96a2 */
[----:B------:R-:W-:Y:S01]  /*3e30*/  LOP3.LUT R162, R164, 0xff, RZ, 0xc0, !PT ;  /* 0x000000ffa4a27812 */ /* 0x000fe200078ec0ff */
[----:B------:R-:W-:Y:S01]  /*3e40*/  IMAD.WIDE.U32 R154, R154, -0x2daee0ad, RZ ;  /* 0xd2511f539a9a7825 */ /* 0x000fe200078e00ff */
[----:B------:R-:W-:-:S02]  /*3e50*/  LOP3.LUT R194, R173, UR5, R156, 0x96, !PT ;  /* 0x00000005adc27c12 */ /* 0x000fc4000f8e969c */
[----:B------:R-:W-:Y:S01]  /*3e60*/  LOP3.LUT R163, R164, 0xffff, RZ, 0xc0, !PT ;  /* 0x0000ffffa4a37812 */ /* 0x000fe200078ec0ff */
[----:B------:R-:W-:Y:S01]  /*3e70*/  IMAD.WIDE.U32 R122, R122, -0x2daee0ad, RZ ;  /* 0xd2511f537a7a7825 */ /* 0x000fe200078e00ff */
[--C-:B------:R-:W-:Y:S02]  /*3e80*/  SHF.R.U32.HI R141, RZ, 0x10, R164.reuse ;  /* 0x00000010ff8d7819 */ /* 0x100fe400000116a4 */
[----:B------:R-:W-:Y:S01]  /*3e90*/  SHF.R.U32.HI R145, RZ, 0x18, R164 ;  /* 0x00000018ff917819 */ /* 0x000fe200000116a4 */
[----:B------:R-:W-:Y:S01]  /*3ea0*/  IMAD.WIDE.U32 R156, R119, -0x326172a9, RZ ;  /* 0xcd9e8d57779c7825 */ /* 0x000fe200078e00ff */
[----:B------:R-:W-:Y:S02]  /*3eb0*/  LOP3.LUT R167, R123, UR4, R154, 0x96, !PT ;  /* 0x000000047ba77c12 */ /* 0x000fe4000f8e969a */
[----:B------:R-:W-:Y:S01]  /*3ec0*/  LOP3.LUT R170, R155, UR6, R170, 0x96, !PT ;  /* 0x000000069baa7c12 */ /* 0x000fe2000f8e96aa */
[----:B------:R-:W-:Y:S01]  /*3ed0*/  IMAD.WIDE.U32 R150, R150, -0x326172a9, RZ ;  /* 0xcd9e8d5796967825 */ /* 0x000fe200078e00ff */
[----:B------:R-:W-:-:S02]  /*3ee0*/  LOP3.LUT R123, R157, UR15, R152, 0x96, !PT ;  /* 0x0000000f9d7b7c12 */ /* 0x000fc4000f8e9698 */
[----:B------:R-:W-:Y:S01]  /*3ef0*/  LOP3.LUT R164, R156, 0xff, RZ, 0xc0, !PT ;  /* 0x000000ff9ca47812 */ /* 0x000fe200078ec0ff */
[----:B------:R-:W-:Y:S01]  /*3f00*/  IMAD.WIDE.U32 R170, R170, -0x326172a9, RZ ;  /* 0xcd9e8d57aaaa7825 */ /* 0x000fe200078e00ff */
[----:B------:R-:W-:Y:S02]  /*3f10*/  LOP3.LUT R251, R156, 0xffff, RZ, 0xc0, !PT ;  /* 0x0000ffff9cfb7812 */ /* 0x000fe400078ec0ff */
[--C-:B------:R-:W-:Y:S01]  /*3f20*/  SHF.R.U32.HI R250, RZ, 0x10, R156.reuse ;  /* 0x00000010fffa7819 */ /* 0x100fe2000001169c */
[----:B------:R-:W-:Y:S01]  /*3f30*/  IMAD R117, R117, -0x2daee0ad, RZ ;  /* 0xd2511f5375757824 */ /* 0x000fe200078e02ff */
[----:B------:R-:W-:Y:S01]  /*3f40*/  SHF.R.U32.HI R161, RZ, 0x18, R156 ;  /* 0x00000018ffa17819 */ /* 0x000fe2000001169c */
[----:B------:R-:W-:Y:S01]  /*3f50*/  IMAD.WIDE.U32 R156, R3, -0x2daee0ad, RZ ;  /* 0xd2511f53039c7825 */ /* 0x000fe200078e00ff */
[----:B-1----:R-:W-:Y:S01]  /*3f60*/  FMNMX.FTZ R132, R111, R132, !PT ;  /* 0x000000846f847209 */ /* 0x002fe20007810000 */
[----:B------:R-:W1:Y:S01]  /*3f70*/  SHFL.BFLY PT, R3, R108, 0x1, 0x1f ;  /* 0x0c201f006c037f89 */ /* 0x000e6200000e0000 */
[----:B------:R-:W-:Y:S01]  /*3f80*/  LOP3.LUT R168, R171, UR5, R168, 0x96, !PT ;  /* 0x00000005aba87c12 */ /* 0x000fe2000f8e96a8 */
[----:B------:R-:W-:Y:S01]  /*3f90*/  IMAD.WIDE.U32 R154, R116, -0x2daee0ad, RZ ;  /* 0xd2511f53749a7825 */ /* 0x000fe200078e00ff */
[----:B------:R-:W-:-:S02]  /*3fa0*/  FSETP.NEU.FTZ.AND P0, PT, R132, -INF , PT ;  /* 0xff8000008400780b */ /* 0x000fc40003f1d000 */
[----:B------:R-:W-:Y:S01]  /*3fb0*/  LOP3.LUT R223, R151, UR15, R172, 0x96, !PT ;  /* 0x0000000f97df7c12 */ /* 0x000fe2000f8e96ac */
[----:B------:R-:W-:Y:S01]  /*3fc0*/  FMUL.FTZ R134, R132, c[0x0][0x23c] ;  /* 0x00008f0084867a20 */ /* 0x000fe20000410000 */
[----:B------:R-:W-:Y:S01]  /*3fd0*/  LOP3.LUT R222, R150, 0xffff, RZ, 0xc0, !PT ;  /* 0x0000ffff96de7812 */ /* 0x000fe200078ec0ff */
[----:B------:R-:W-:Y:S01]  /*3fe0*/  IMAD.WIDE.U32 R226, R226, -0x2daee0ad, RZ ;  /* 0xd2511f53e2e27825 */ /* 0x000fe200078e00ff */
[----:B------:R-:W-:Y:S02]  /*3ff0*/  LOP3.LUT R128, R175, UR4, R117, 0x96, !PT ;  /* 0x00000004af807c12 */ /* 0x000fe4000f8e9675 */
[----:B------:R-:W-:Y:S01]  /*4000*/  FSEL R134, R134, RZ, P0 ;  /* 0x000000ff86867208 */ /* 0x000fe20000000000 */
[----:B------:R-:W-:Y:S01]  /*4010*/  IMAD.WIDE.U32 R168, R168, -0x2daee0ad, RZ ;  /* 0xd2511f53a8a87825 */ /* 0x000fe200078e00ff */
[----:B------:R-:W-:Y:S02]  /*4020*/  LOP3.LUT R165, R147, 0xff, RZ, 0xc0, !PT ;  /* 0x000000ff93a57812 */ /* 0x000fe400078ec0ff */
[----:B------:R-:W-:Y:S01]  /*4030*/  LOP3.LUT R119, R155, UR14, R140, 0x96, !PT ;  /* 0x0000000e9b777c12 */ /* 0x000fe2000f8e968c */
[----:B------:R-:W-:Y:S01]  /*4040*/  FFMA.FTZ R176, R139, c[0x0][0x23c], -R134 ;  /* 0x00008f008bb07a23 */ /* 0x000fe20000010886 */
[----:B------:R-:W-:Y:S01]  /*4050*/  LOP3.LUT R248, R227, UR4, R248, 0x96, !PT ;  /* 0x00000004e3f87c12 */ /* 0x000fe2000f8e96f8 */
[--C-:B------:R-:W-:Y:S01]  /*4060*/  FFMA.FTZ R173, R129, c[0x0][0x23c], -R134.reuse ;  /* 0x00008f0081ad7a23 */ /* 0x100fe20000010886 */
[C---:B------:R-:W-:Y:S01]  /*4070*/  LOP3.LUT R140, R154.reuse, 0xff, RZ, 0xc0, !PT ;  /* 0x000000ff9a8c7812 */ /* 0x040fe200078ec0ff */
[----:B------:R-:W-:Y:S01]  /*4080*/  FFMA.FTZ R171, R143, c[0x0][0x23c], -R134 ;  /* 0x00008f008fab7a23 */ /* 0x000fe20000010886 */
[----:B------:R-:W-:Y:S01]  /*4090*/  LOP3.LUT R116, R154, 0xffff, RZ, 0xc0, !PT ;  /* 0x0000ffff9a747812 */ /* 0x000fe200078ec0ff */
[----:B------:R-:W-:Y:S01]  /*40a0*/  MUFU.EX2 R176, R176 ;  /* 0x000000b000b07308 */ /* 0x000fe20000000800 */
[----:B------:R-:W-:Y:S01]  /*40b0*/  SHF.R.U32.HI R117, RZ, 0x10, R154 ;  /* 0x00000010ff757819 */ /* 0x000fe2000001169a */
[----:B------:R-:W-:Y:S01]  /*40c0*/  IMAD.WIDE.U32 R180, R180, -0x2daee0ad, RZ ;  /* 0xd2511f53b4b47825 */ /* 0x000fe200078e00ff */
[----:B-1----:R-:W-:-:S02]  /*40d0*/  FMNMX.FTZ R3, R108, R3, !PT ;  /* 0x000000036c037209 */ /* 0x002fc40007810000 */
[----:B------:R-:W-:Y:S01]  /*40e0*/  SHF.R.U32.HI R249, RZ, 0x18, R154 ;  /* 0x00000018fff97819 */ /* 0x000fe2000001169a */
[----:B------:R-:W-:Y:S01]  /*40f0*/  IMAD.WIDE.U32 R154, R128, -0x326172a9, RZ ;  /* 0xcd9e8d57809a7825 */ /* 0x000fe200078e00ff */
[C---:B------:R-:W-:Y:S01]  /*4100*/  FSETP.NEU.FTZ.AND P0, PT, R3.reuse, -INF , PT ;  /* 0xff8000000300780b */ /* 0x040fe20003f1d000 */
[----:B------:R-:W1:Y:S01]  /*4110*/  MUFU.EX2 R173, R173 ;  /* 0x000000ad00ad7308 */ /* 0x000e620000000800 */
[----:B------:R-:W-:Y:S01]  /*4120*/  LOP3.LUT R227, R150, 0xff, RZ, 0xc0, !PT ;  /* 0x000000ff96e37812 */ /* 0x000fe200078ec0ff */
[----:B------:R-:W-:Y:S01]  /*4130*/  FMUL.FTZ R151, R3, c[0x0][0x23c] ;  /* 0x00008f0003977a20 */ /* 0x000fe20000410000 */
[----:B------:R-:W-:Y:S01]  /*4140*/  SHF.R.U32.HI R221, RZ, 0x10, R150 ;  /* 0x00000010ffdd7819 */ /* 0x000fe20000011696 */
[----:B------:R-:W-:Y:S01]  /*4150*/  FFMA.FTZ R172, R137, c[0x0][0x23c], -R134 ;  /* 0x00008f0089ac7a23 */ /* 0x000fe20000010886 */
[----:B------:R-:W-:Y:S01]  /*4160*/  SHF.R.U32.HI R224, RZ, 0x18, R150 ;  /* 0x00000018ffe07819 */ /* 0x000fe20000011696 */
[----:B------:R-:W-:Y:S01]  /*4170*/  FFMA.FTZ R245, R94, c[0x0][0x23c], -R134 ;  /* 0x00008f005ef57a23 */ /* 0x000fe20000010886 */
[----:B------:R-:W-:Y:S01]  /*4180*/  FSEL R151, R151, RZ, P0 ;  /* 0x000000ff97977208 */ /* 0x000fe20000000000 */
[----:B------:R-:W-:Y:S01]  /*4190*/  MUFU.EX2 R171, R171 ;  /* 0x000000ab00ab7308 */ /* 0x000fe20000000800 */
[----:B------:R-:W-:Y:S01]  /*41a0*/  LOP3.LUT R108, R169, UR14, R122, 0x96, !PT ;  /* 0x0000000ea96c7c12 */ /* 0x000fe2000f8e967a */
[--C-:B------:R-:W-:Y:S01]  /*41b0*/  FFMA.FTZ R159, R159, c[0x0][0x23c], -R134.reuse ;  /* 0x00008f009f9f7a23 */ /* 0x100fe20000010886 */
[----:B------:R-:W-:Y:S01]  /*41c0*/  LOP3.LUT R139, R147, 0xffff, RZ, 0xc0, !PT ;  /* 0x0000ffff938b7812 */ /* 0x000fe200078ec0ff */
[--C-:B------:R-:W-:Y:S01]  /*41d0*/  FFMA.FTZ R130, R130, c[0x0][0x23c], -R151.reuse ;  /* 0x00008f0082827a23 */ /* 0x100fe20000010897 */
[C---:B------:R-:W-:Y:S01]  /*41e0*/  LOP3.LUT R150, R168.reuse, 0xffff, RZ, 0xc0, !PT ;  /* 0x0000ffffa8967812 */ /* 0x040fe200078ec0ff */
[----:B------:R-:W-:Y:S01]  /*41f0*/  FFMA.FTZ R169, R95, c[0x0][0x23c], -R134 ;  /* 0x00008f005fa97a23 */ /* 0x000fe20000010886 */
[----:B------:R-:W-:Y:S01]  /*4200*/  LOP3.LUT R122, R168, 0xff, RZ, 0xc0, !PT ;  /* 0x000000ffa87a7812 */ /* 0x000fe200078ec0ff */
[----:B------:R-:W-:Y:S01]  /*4210*/  MUFU.EX2 R172, R172 ;  /* 0x000000ac00ac7308 */ /* 0x000fe20000000800 */
[----:B------:R-:W-:Y:S01]  /*4220*/  SHF.R.U32.HI R149, RZ, 0x10, R168 ;  /* 0x00000010ff957819 */ /* 0x000fe200000116a8 */
[----:B------:R-:W-:Y:S01]  /*4230*/  FFMA.FTZ R243, R93, c[0x0][0x23c], -R134 ;  /* 0x00008f005df37a23 */ /* 0x000fe20000010886 */
[----:B------:R-:W-:Y:S01]  /*4240*/  SHF.R.U32.HI R129, RZ, 0x18, R168 ;  /* 0x00000018ff817819 */ /* 0x000fe200000116a8 */
[--C-:B------:R-:W-:Y:S01]  /*4250*/  FFMA.FTZ R168, R146, c[0x0][0x23c], -R151.reuse ;  /* 0x00008f0092a87a23 */ /* 0x100fe20000010897 */
[----:B------:R-:W-:Y:S01]  /*4260*/  ISETP.GE.U32.AND P4, PT, R252, R165, PT ;  /* 0x000000a5fc00720c */ /* 0x000fe20003f86070 */
[----:B------:R-:W-:Y:S01]  /*4270*/  FFMA.FTZ R165, R148, c[0x0][0x23c], -R151 ;  /* 0x00008f0094a57a23 */ /* 0x000fe20000010897 */
[----:B------:R-:W-:Y:S01]  /*4280*/  SHF.R.U32.HI R139, RZ, 0x8, R139 ;  /* 0x00000008ff8b7819 */ /* 0x000fe2000001168b */
[----:B------:R-:W-:Y:S01]  /*4290*/  MUFU.EX2 R169, R169 ;  /* 0x000000a900a97308 */ /* 0x000fe20000000800 */
[----:B------:R-:W-:Y:S01]  /*42a0*/  LOP3.LUT R128, R155, UR15, R152, 0x96, !PT ;  /* 0x0000000f9b807c12 */ /* 0x000fe2000f8e9698 */
[----:B------:R-:W-:Y:S01]  /*42b0*/  IMAD.WIDE.U32 R152, R110, -0x2daee0ad, RZ ;  /* 0xd2511f536e987825 */ /* 0x000fe200078e00ff */
[----:B------:R-:W-:-:S02]  /*42c0*/  FSEL R88, R14, -INF , !P5 ;  /* 0xff8000000e587808 */ /* 0x000fc40006800000 */
[----:B------:R-:W-:Y:S01]  /*42d0*/  FSEL R125, R12, -INF , !P5 ;  /* 0xff8000000c7d7808 */ /* 0x000fe20006800000 */
[--C-:B------:R-:W-:Y:S01]  /*42e0*/  FFMA.FTZ R240, R67, c[0x0][0x23c], -R134.reuse ;  /* 0x00008f0043f07a23 */ /* 0x100fe20000010886 */
[----:B------:R-:W-:Y:S01]  /*42f0*/  ISETP.GE.U32.AND P5, PT, R252, R145, PT ;  /* 0x00000091fc00720c */ /* 0x000fe20003fa6070 */
[----:B------:R-:W-:Y:S01]  /*4300*/  MUFU.EX2 R168, R168 ;  /* 0x000000a800a87308 */ /* 0x000fe20000000800 */
[----:B------:R-:W-:Y:S01]  /*4310*/  LOP3.LUT R145, R139, 0xffff, RZ, 0xc0, !PT ;  /* 0x0000ffff8b917812 */ /* 0x000fe200078ec0ff */
[----:B------:R-:W-:Y:S01]  /*4320*/  FFMA.FTZ R160, R160, c[0x0][0x23c], -R151 ;  /* 0x00008f00a0a07a23 */ /* 0x000fe20000010897 */
[----:B------:R-:W-:Y:S01]  /*4330*/  FSEL R90, R10, -INF , !P3 ;  /* 0xff8000000a5a7808 */ /* 0x000fe20005800000 */
[--C-:B------:R-:W-:Y:S01]  /*4340*/  FFMA.FTZ R212, R66, c[0x0][0x23c], -R134.reuse ;  /* 0x00008f0042d47a23 */ /* 0x100fe20000010886 */
[----:B------:R-:W-:Y:S01]  /*4350*/  FSEL R91, R8, -INF , !P3 ;  /* 0xff800000085b7808 */ /* 0x000fe20005800000 */
[----:B------:R-:W-:Y:S01]  /*4360*/  FFMA.FTZ R103, R103, c[0x0][0x23c], -R134 ;  /* 0x00008f0067677a23 */ /* 0x000fe20000010886 */
[----:B------:R-:W-:Y:S01]  /*4370*/  LOP3.LUT R110, R153, UR14, R174, 0x96, !PT ;  /* 0x0000000e996e7c12 */ /* 0x000fe2000f8e96ae */
[----:B------:R-:W2:Y:S01]  /*4380*/  MUFU.EX2 R165, R165 ;  /* 0x000000a500a57308 */ /* 0x000ea20000000800 */
[----:B-1----:R-:W-:Y:S01]  /*4390*/  F2FP.BF16.PACK_AB R146, R173, R176 ;  /* 0x000000b0ad92723e */ /* 0x002fe200000010ff */
[--C-:B------:R-:W-:Y:S01]  /*43a0*/  FFMA.FTZ R174, R131, c[0x0][0x23c], -R134.reuse ;  /* 0x00008f0083ae7a23 */ /* 0x100fe20000010886 */
[----:B------:R-:W-:Y:S01]  /*43b0*/  ISETP.GE.U32.AND P3, PT, R252, R145, PT ;  /* 0x00000091fc00720c */ /* 0x000fe20003f66070 */
[--C-:B------:R-:W-:Y:S01]  /*43c0*/  FFMA.FTZ R214, R87, c[0x0][0x23c], -R134.reuse ;  /* 0x00008f0057d67a23 */ /* 0x100fe20000010886 */
[--C-:B------:R-:W-:Y:S01]  /*43d0*/  SHF.R.U32.HI R131, RZ, 0x18, R147.reuse ;  /* 0x00000018ff837819 */ /* 0x100fe20000011693 */
[----:B------:R-:W-:Y:S01]  /*43e0*/  @!P4 HFMA2.BF16_V2 R63, -RZ.H0_H0, RZ.H0_H0, -R146.H0_H0 ;  /* 0x200000ffff3fc231 */ /* 0x000fe20000340992 */
[----:B------:R-:W-:Y:S01]  /*43f0*/  SHF.R.U32.HI R147, RZ, 0x10, R147 ;  /* 0x00000010ff937819 */ /* 0x000fe20000011693 */
[----:B------:R-:W1:Y:S01]  /*4400*/  MUFU.EX2 R174, R174 ;  /* 0x000000ae00ae7308 */ /* 0x000e620000000800 */
[----:B------:R-:W-:Y:S01]  /*4410*/  PRMT R145, R146, 0x7632, R145 ;  /* 0x0000763292917816 */ /* 0x000fe20000000091 */
[----:B------:R-:W-:Y:S01]  /*4420*/  FFMA.FTZ R205, R109, c[0x0][0x23c], -R134 ;  /* 0x00008f006dcd7a23 */ /* 0x000fe20000010886 */
[----:B------:R-:W-:Y:S01]  /*4430*/  LOP3.LUT R147, R147, 0xff, RZ, 0xc0, !PT ;  /* 0x000000ff93937812 */ /* 0x000fe200078ec0ff */
[--C-:B------:R-:W-:Y:S01]  /*4440*/  FFMA.FTZ R239, R101, c[0x0][0x23c], -R151.reuse ;  /* 0x00008f0065ef7a23 */ /* 0x100fe20000010897 */
[----:B------:R-:W-:Y:S01]  /*4450*/  FSEL R120, R11, -INF , !P2 ;  /* 0xff8000000b787808 */ /* 0x000fe20005000000 */
[----:B------:R-:W-:Y:S01]  /*4460*/  FFMA.FTZ R192, R98, c[0x0][0x23c], -R151 ;  /* 0x00008f0062c07a23 */ /* 0x000fe20000010897 */
[----:B------:R-:W-:Y:S01]  /*4470*/  FSEL R121, R9, -INF , !P2 ;  /* 0xff80000009797808 */ /* 0x000fe20005000000 */
[----:B------:R-:W-:Y:S01]  /*4480*/  @!P3 HFMA2.BF16_V2 R62, -RZ.H0_H0, RZ.H0_H0, -R145.H0_H0 ;  /* 0x200000ffff3eb231 */ /* 0x000fe20000340991 */
[----:B------:R-:W-:Y:S01]  /*4490*/  ISETP.GE.U32.AND P2, PT, R252, R131, PT ;  /* 0x00000083fc00720c */ /* 0x000fe20003f46070 */
[----:B------:R-:W-:Y:S01]  /*44a0*/  MUFU.EX2 R245, R245 ;  /* 0x000000f500f57308 */ /* 0x000fe20000000800 */
[----:B------:R-:W-:Y:S01]  /*44b0*/  PRMT R238, R146, 0x5410, R145 ;  /* 0x0000541092ee7816 */ /* 0x000fe20000000091 */
[--C-:B------:R-:W-:Y:S01]  /*44c0*/  FFMA.FTZ R186, R107, c[0x0][0x23c], -R151.reuse ;  /* 0x00008f006bba7a23 */ /* 0x100fe20000010897 */
[----:B------:R-:W-:Y:S01]  /*44d0*/  @!P4 PRMT R146, R63, 0x5410, RZ ;  /* 0x000054103f92c816 */ /* 0x000fe200000000ff */
[--C-:B------:R-:W-:Y:S01]  /*44e0*/  FFMA.FTZ R244, R100, c[0x0][0x23c], -R151.reuse ;  /* 0x00008f0064f47a23 */ /* 0x100fe20000010897 */
[----:B------:R-:W-:Y:S01]  /*44f0*/  ISETP.GE.U32.AND P4, PT, R252, R147, PT ;  /* 0x00000093fc00720c */ /* 0x000fe20003f86070 */
[--C-:B------:R-:W-:Y:S01]  /*4500*/  FFMA.FTZ R213, R104, c[0x0][0x23c], -R151.reuse ;  /* 0x00008f0068d57a23 */ /* 0x100fe20000010897 */
[----:B--2---:R-:W-:Y:S01]  /*4510*/  F2FP.BF16.PACK_AB R148, R165, R168 ;  /* 0x000000a8a594723e */ /* 0x004fe200000010ff */
[----:B------:R-:W-:Y:S01]  /*4520*/  MUFU.EX2 R240, R240 ;  /* 0x000000f000f07308 */ /* 0x000fe20000000800 */
[----:B------:R-:W-:Y:S01]  /*4530*/  @!P3 PRMT R145, R62, 0x5410, RZ ;  /* 0x000054103e91b816 */ /* 0x000fe200000000ff */
[----:B------:R-:W-:Y:S01]  /*4540*/  FFMA.FTZ R203, R106, c[0x0][0x23c], -R151 ;  /* 0x00008f006acb7a23 */ /* 0x000fe20000010897 */
[----:B------:R-:W-:-:S02]  /*4550*/  PRMT R147, R148, 0x7632, R147 ;  /* 0x0000763294937816 */ /* 0x000fc40000000093 */
[----:B------:R-:W-:Y:S02]  /*4560*/  ISETP.GE.U32.AND P0, PT, R252, R162, PT ;  /* 0x000000a2fc00720c */ /* 0x000fe40003f06070 */
[----:B------:R-:W-:Y:S01]  /*4570*/  SHF.R.U32.HI R62, RZ, 0x8, R163 ;  /* 0x00000008ff3e7819 */ /* 0x000fe200000116a3 */
[----:B------:R-:W-:Y:S01]  /*4580*/  @!P2 HFMA2.BF16_V2 R61, -RZ.H0_H0, RZ.H0_H0, -R147.H0_H0 ;  /* 0x200000ffff3da231 */ /* 0x000fe20000340993 */
[----:B------:R-:W-:Y:S01]  /*4590*/  PRMT R237, R148, 0x5410, R147 ;  /* 0x0000541094ed7816 */ /* 0x000fe20000000093 */
[----:B------:R-:W-:Y:S01]  /*45a0*/  @!P4 HFMA2.BF16_V2 R60, -RZ.H0_H0, RZ.H0_H0, -R148.H0_H0 ;  /* 0x200000ffff3cc231 */ /* 0x000fe20000340994 */
[----:B------:R-:W-:Y:S01]  /*45b0*/  LOP3.LUT R62, R62, 0xffff, RZ, 0xc0, !PT ;  /* 0x0000ffff3e3e7812 */ /* 0x000fe200078ec0ff */
[----:B------:R-:W-:Y:S01]  /*45c0*/  FFMA.FTZ R163, R142, c[0x0][0x23c], -R151 ;  /* 0x00008f008ea37a23 */ /* 0x000fe20000010897 */
[----:B------:R-:W-:Y:S01]  /*45d0*/  @!P2 PRMT R147, R61, 0x5410, RZ ;  /* 0x000054103d93a816 */ /* 0x000fe200000000ff */
[----:B------:R-:W-:Y:S01]  /*45e0*/  MUFU.EX2 R239, R239 ;  /* 0x000000ef00ef7308 */ /* 0x000fe20000000800 */
[----:B-1----:R-:W-:-:S02]  /*45f0*/  F2FP.BF16.PACK_AB R142, R171, R174 ;  /* 0x000000aeab8e723e */ /* 0x002fc400000010ff */
[----:B------:R-:W-:Y:S02]  /*4600*/  ISETP.GE.U32.AND P2, PT, R252, R62, PT ;  /* 0x0000003efc00720c */ /* 0x000fe40003f46070 */
[----:B------:R-:W-:Y:S01]  /*4610*/  @!P4 PRMT R148, R60, 0x5410, RZ ;  /* 0x000054103c94c816 */ /* 0x000fe200000000ff */
[----:B------:R-:W-:Y:S01]  /*4620*/  @!P0 HFMA2.BF16_V2 R59, -RZ.H0_H0, RZ.H0_H0, -R142.H0_H0 ;  /* 0x200000ffff3b8231 */ /* 0x000fe2000034098e */
[----:B------:R-:W-:Y:S01]  /*4630*/  LOP3.LUT R60, R141, 0xff, RZ, 0xc0, !PT ;  /* 0x000000ff8d3c7812 */ /* 0x000fe200078ec0ff */
[----:B------:R-:W-:Y:S01]  /*4640*/  MUFU.EX2 R163, R163 ;  /* 0x000000a300a37308 */ /* 0x000fe20000000800 */
[----:B------:R-:W-:Y:S01]  /*4650*/  LOP3.LUT R139, R181, UR14, R166, 0x96, !PT ;  /* 0x0000000eb58b7c12 */ /* 0x000fe2000f8e96a6 */
[----:B------:R-:W-:Y:S01]  /*4660*/  FFMA.FTZ R166, R144, c[0x0][0x23c], -R151 ;  /* 0x00008f0090a67a23 */ /* 0x000fe20000010897 */
[----:B------:R-:W-:Y:S02]  /*4670*/  PRMT R141, R142, 0x7632, R141 ;  /* 0x000076328e8d7816 */ /* 0x000fe4000000008d */
[----:B------:R-:W-:-:S02]  /*4680*/  ISETP.GE.U32.AND P4, PT, R252, R60, PT ;  /* 0x0000003cfc00720c */ /* 0x000fc40003f86070 */
[----:B------:R-:W-:Y:S01]  /*4690*/  LOP3.LUT R60, R139, 0xffff, RZ, 0xc0, !PT ;  /* 0x0000ffff8b3c7812 */ /* 0x000fe200078ec0ff */
[----:B------:R-:W-:Y:S01]  /*46a0*/  @!P2 HFMA2.BF16_V2 R58, -RZ.H0_H0, RZ.H0_H0, -R141.H0_H0 ;  /* 0x200000ffff3aa231 */ /* 0x000fe2000034098d */
[----:B------:R-:W-:Y:S01]  /*46b0*/  PRMT R233, R142, 0x5410, R141 ;  /* 0x000054108ee97816 */ /* 0x000fe2000000008d */
[----:B------:R-:W1:Y:S01]  /*46c0*/  MUFU.EX2 R166, R166 ;  /* 0x000000a600a67308 */ /* 0x000e620000000800 */
[----:B------:R-:W-:Y:S02]  /*46d0*/  @!P0 PRMT R142, R59, 0x5410, RZ ;  /* 0x000054103b8e8816 */ /* 0x000fe400000000ff */
[----:B------:R-:W-:Y:S02]  /*46e0*/  SHF.R.U32.HI R59, RZ, 0x8, R60 ;  /* 0x00000008ff3b7819 */ /* 0x000fe4000001163c */
[----:B------:R-:W-:Y:S02]  /*46f0*/  LOP3.LUT R61, R139, 0xff, RZ, 0xc0, !PT ;  /* 0x000000ff8b3d7812 */ /* 0x000fe400078ec0ff */
[----:B------:R-:W-:Y:S01]  /*4700*/  LOP3.LUT R59, R59, 0xffff, RZ, 0xc0, !PT ;  /* 0x0000ffff3b3b7812 */ /* 0x000fe200078ec0ff */
[----:B------:R-:W-:Y:S01]  /*4710*/  MUFU.EX2 R192, R192 ;  /* 0x000000c000c07308 */ /* 0x000fe20000000800 */
[----:B------:R-:W-:-:S02]  /*4720*/  @!P2 PRMT R141, R58, 0x5410, RZ ;  /* 0x000054103a8da816 */ /* 0x000fc400000000ff */
[C---:B------:R-:W-:Y:S01]  /*4730*/  ISETP.GE.U32.AND P2, PT, R252.reuse, R59, PT ;  /* 0x0000003bfc00720c */ /* 0x040fe20003f46070 */
[----:B------:R-:W-:Y:S01]  /*4740*/  IMAD.WIDE.U32 R58, R167, -0x326172a9, RZ ;  /* 0xcd9e8d57a73a7825 */ /* 0x000fe200078e00ff */
[C---:B------:R-:W-:Y:S02]  /*4750*/  ISETP.GE.U32.AND P0, PT, R252.reuse, R61, PT ;  /* 0x0000003dfc00720c */ /* 0x040fe40003f06070 */
[----:B------:R-:W-:Y:S01]  /*4760*/  F2FP.BF16.PACK_AB R137, R169, R172 ;  /* 0x000000aca989723e */ /* 0x000fe200000010ff */
[----:B------:R-:W-:Y:S01]  /*4770*/  FFMA.FTZ R167, R135, c[0x0][0x23c], -R134 ;  /* 0x00008f0087a77a23 */ /* 0x000fe20000010886 */
[----:B------:R-:W-:Y:S01]  /*4780*/  ISETP.GE.U32.AND P3, PT, R252, R164, PT ;  /* 0x000000a4fc00720c */ /* 0x000fe20003f66070 */
[----:B------:R-:W-:Y:S01]  /*4790*/  FFMA.FTZ R164, R136, c[0x0][0x23c], -R151 ;  /* 0x00008f0088a47a23 */ /* 0x000fe20000010897 */
[----:B------:R-:W-:Y:S01]  /*47a0*/  PRMT R136, R137, 0x7632, R136 ;  /* 0x0000763289887816 */ /* 0x000fe20000000088 */
[----:B------:R-:W-:Y:S01]  /*47b0*/  MUFU.EX2 R244, R244 ;  /* 0x000000f400f47308 */ /* 0x000fe20000000800 */
[----:B-1----:R-:W-:-:S02]  /*47c0*/  F2FP.BF16.PACK_AB R144, R163, R166 ;  /* 0x000000a6a390723e */ /* 0x002fc400000010ff */
[----:B------:R-:W-:Y:S01]  /*47d0*/  PRMT R94, R137, 0x5410, R136 ;  /* 0x00005410895e7816 */ /* 0x000fe20000000088 */
[----:B------:R-:W-:Y:S01]  /*47e0*/  @!P2 HFMA2.BF16_V2 R18, -RZ.H0_H0, RZ.H0_H0, -R136.H0_H0 ;  /* 0x200000ffff12a231 */ /* 0x000fe20000340988 */
[----:B------:R-:W-:Y:S01]  /*47f0*/  PRMT R143, R144, 0x7632, R143 ;  /* 0x00007632908f7816 */ /* 0x000fe2000000008f */
[----:B------:R-:W-:Y:S01]  /*4800*/  @!P0 HFMA2.BF16_V2 R19, -RZ.H0_H0, RZ.H0_H0, -R137.H0_H0 ;  /* 0x200000ffff138231 */ /* 0x000fe20000340989 */
[----:B------:R-:W-:Y:S01]  /*4810*/  LOP3.LUT R162, R180, 0xffff, RZ, 0xc0, !PT ;  /* 0x0000ffffb4a27812 */ /* 0x000fe200078ec0ff */
[----:B------:R-:W-:Y:S01]  /*4820*/  @!P4 HFMA2.BF16_V2 R45, -RZ.H0_H0, RZ.H0_H0, -R144.H0_H0 ;  /* 0x200000ffff2dc231 */ /* 0x000fe20000340990 */
[----:B------:R-:W-:Y:S01]  /*4830*/  @!P2 PRMT R136, R18, 0x5410, RZ ;  /* 0x000054101288a816 */ /* 0x000fe200000000ff */
[----:B------:R-:W-:Y:S01]  /*4840*/  @!P5 HFMA2.BF16_V2 R57, -RZ.H0_H0, RZ.H0_H0, -R143.H0_H0 ;  /* 0x200000ffff39d231 */ /* 0x000fe2000034098f */
[----:B------:R-:W-:Y:S01]  /*4850*/  @!P0 PRMT R137, R19, 0x5410, RZ ;  /* 0x0000541013898816 */ /* 0x000fe200000000ff */
[----:B------:R-:W-:Y:S01]  /*4860*/  MUFU.EX2 R164, R164 ;  /* 0x000000a400a47308 */ /* 0x000fe20000000800 */
[----:B------:R-:W-:-:S02]  /*4870*/  FMNMX.FTZ R18, R65, R73, !PT ;  /* 0x0000004941127209 */ /* 0x000fc40007810000 */
[----:B------:R-:W-:Y:S02]  /*4880*/  FMNMX.FTZ R19, R70, R71, !PT ;  /* 0x0000004746137209 */ /* 0x000fe40007810000 */
[----:B------:R-:W-:Y:S02]  /*4890*/  FMNMX.FTZ R18, R75, R18, !PT ;  /* 0x000000124b127209 */ /* 0x000fe40007810000 */
[----:B------:R-:W-:Y:S01]  /*48a0*/  FMNMX.FTZ R19, R68, R19, !PT ;  /* 0x0000001344137209 */ /* 0x000fe20007810000 */
[----:B------:R-:W-:Y:S01]  /*48b0*/  MUFU.EX2 R167, R167 ;  /* 0x000000a700a77308 */ /* 0x000fe20000000800 */
[----:B------:R-:W-:Y:S02]  /*48c0*/  FMNMX.FTZ R18, R97, R18, !PT ;  /* 0x0000001261127209 */ /* 0x000fe40007810000 */
[----:B------:R-:W-:Y:S02]  /*48d0*/  PRMT R95, R144, 0x5410, R143 ;  /* 0x00005410905f7816 */ /* 0x000fe4000000008f */
[----:B------:R-:W-:-:S02]  /*48e0*/  FMNMX.FTZ R19, R72, R19, !PT ;  /* 0x0000001348137209 */ /* 0x000fc40007810000 */
[----:B------:R-:W-:Y:S01]  /*48f0*/  @!P5 PRMT R143, R57, 0x5410, RZ ;  /* 0x00005410398fd816 */ /* 0x000fe200000000ff */
[----:B------:R-:W-:Y:S01]  /*4900*/  FFMA.FTZ R57, R178, c[0x0][0x23c], -R151 ;  /* 0x00008f00b2397a23 */ /* 0x000fe20000010897 */
[----:B------:R-:W-:Y:S01]  /*4910*/  ISETP.GE.U32.AND P5, PT, R252, R161, PT ;  /* 0x000000a1fc00720c */ /* 0x000fe20003fa6070 */
[----:B------:R-:W-:Y:S01]  /*4920*/  MUFU.EX2 R213, R213 ;  /* 0x000000d500d57308 */ /* 0x000fe20000000800 */
[----:B------:R-:W-:Y:S02]  /*4930*/  FMNMX.FTZ R18, R69, R18, !PT ;  /* 0x0000001245127209 */ /* 0x000fe40007810000 */
[----:B------:R-:W-:Y:S02]  /*4940*/  FMNMX.FTZ R19, R46, R19, !PT ;  /* 0x000000132e137209 */ /* 0x000fe40007810000 */
[----:B------:R-:W-:Y:S02]  /*4950*/  @!P4 PRMT R144, R45, 0x5410, RZ ;  /* 0x000054102d90c816 */ /* 0x000fe400000000ff */
[--C-:B------:R-:W-:Y:S01]  /*4960*/  SHF.R.U32.HI R45, RZ, 0x18, R139.reuse ;  /* 0x00000018ff2d7819 */ /* 0x100fe2000001168b */
[----:B------:R1:W2:Y:S01]  /*4970*/  MUFU.EX2 R161, R130 ;  /* 0x0000008200a17308 */ /* 0x0002a20000000800 */
[----:B------:R-:W-:-:S02]  /*4980*/  SHF.R.U32.HI R139, RZ, 0x10, R139 ;  /* 0x00000010ff8b7819 */ /* 0x000fc4000001168b */
[----:B------:R-:W-:Y:S02]  /*4990*/  FMNMX.FTZ R60, R47, R18, !PT ;  /* 0x000000122f3c7209 */ /* 0x000fe40007810000 */
[----:B------:R-:W-:Y:S02]  /*49a0*/  FMNMX.FTZ R19, R44, R19, !PT ;  /* 0x000000132c137209 */ /* 0x000fe40007810000 */
[----:B------:R-:W-:Y:S01]  /*49b0*/  LOP3.LUT R139, R139, 0xff, RZ, 0xc0, !PT ;  /* 0x000000ff8b8b7812 */ /* 0x000fe200078ec0ff */
[----:B------:R-:W-:Y:S01]  /*49c0*/  MUFU.EX2 R57, R57 ;  /* 0x0000003900397308 */ /* 0x000fe20000000800 */
[----:B------:R-:W-:Y:S02]  /*49d0*/  FMNMX.FTZ R60, R99, R60, !PT ;  /* 0x0000003c633c7209 */ /* 0x000fe40007810000 */
[----:B------:R-:W-:Y:S02]  /*49e0*/  FMNMX.FTZ R19, R74, R19, !PT ;  /* 0x000000134a137209 */ /* 0x000fe40007810000 */
[----:B------:R-:W-:-:S02]  /*49f0*/  ISETP.GE.U32.AND P0, PT, R252, R45, PT ;  /* 0x0000002dfc00720c */ /* 0x000fc40003f06070 */
[----:B------:R-:W-:Y:S01]  /*4a00*/  ISETP.GE.U32.AND P2, PT, R252, R139, PT ;  /* 0x0000008bfc00720c */ /* 0x000fe20003f46070 */
[----:B-1----:R-:W-:Y:S01]  /*4a10*/  FFMA.FTZ R130, R92, c[0x0][0x23c], -R134 ;  /* 0x00008f005c827a23 */ /* 0x002fe20000010886 */
[----:B------:R-:W-:Y:S01]  /*4a20*/  FMNMX.FTZ R60, R105, R60, !PT ;  /* 0x0000003c693c7209 */ /* 0x000fe20007810000 */
[----:B------:R-:W-:Y:S01]  /*4a30*/  MUFU.EX2 R203, R203 ;  /* 0x000000cb00cb7308 */ /* 0x000fe20000000800 */
[----:B------:R-:W-:Y:S02]  /*4a40*/  FMNMX.FTZ R19, R64, R19, !PT ;  /* 0x0000001340137209 */ /* 0x000fe40007810000 */
[----:B------:R-:W-:Y:S02]  /*4a50*/  ISETP.GE.U32.AND P4, PT, R252, R140, PT ;  /* 0x0000008cfc00720c */ /* 0x000fe40003f86070 */
[----:B--2---:R-:W-:Y:S02]  /*4a60*/  F2FP.BF16.PACK_AB R140, R161, R164 ;  /* 0x000000a4a18c723e */ /* 0x004fe400000010ff */
[----:B------:R-:W-:Y:S01]  /*4a70*/  FMNMX.FTZ R60, R217, R60, !PT ;  /* 0x0000003cd93c7209 */ /* 0x000fe20007810000 */
[----:B------:R-:W-:Y:S01]  /*4a80*/  MUFU.EX2 R186, R186 ;  /* 0x000000ba00ba7308 */ /* 0x000fe20000000800 */
[----:B------:R-:W-:Y:S01]  /*4a90*/  FMNMX.FTZ R19, R216, R19, !PT ;  /* 0x00000013d8137209 */ /* 0x000fe20007810000 */
[----:B------:R-:W-:Y:S01]  /*4aa0*/  @!P2 HFMA2.BF16_V2 R16, -RZ.H0_H0, RZ.H0_H0, -R140.H0_H0 ;  /* 0x200000ffff10a231 */ /* 0x000fe2000034098c */
[----:B------:R-:W-:-:S02]  /*4ab0*/  PRMT R139, R140, 0x7632, R139 ;  /* 0x000076328c8b7816 */ /* 0x000fc4000000008b */
[----:B------:R-:W-:Y:S02]  /*4ac0*/  FMNMX.FTZ R60, R219, R60, !PT ;  /* 0x0000003cdb3c7209 */ /* 0x000fe40007810000 */
[----:B------:R-:W-:Y:S01]  /*4ad0*/  FMNMX.FTZ R19, R218, R19, !PT ;  /* 0x00000013da137209 */ /* 0x000fe20007810000 */
[----:B------:R-:W-:Y:S01]  /*4ae0*/  @!P0 HFMA2.BF16_V2 R17, -RZ.H0_H0, RZ.H0_H0, -R139.H0_H0 ;  /* 0x200000ffff118231 */ /* 0x000fe2000034098b */
[----:B------:R-:W-:Y:S01]  /*4af0*/  LOP3.LUT R18, R59, UR15, R170, 0x96, !PT ;  /* 0x0000000f3b127c12 */ /* 0x000fe2000f8e96aa */
[----:B------:R-:W-:Y:S01]  /*4b00*/  MUFU.EX2 R130, R130 ;  /* 0x0000008200827308 */ /* 0x000fe20000000800 */
[----:B------:R-:W-:Y:S02]  /*4b10*/  FSEL R215, R25, -INF , !P6 ;  /* 0xff80000019d77808 */ /* 0x000fe40007000000 */
[----:B------:R-:W-:Y:S02]  /*4b20*/  FMNMX.FTZ R60, R193, R60, !PT ;  /* 0x0000003cc13c7209 */ /* 0x000fe40007810000 */
[----:B------:R-:W-:-:S02]  /*4b30*/  FSEL R126, R27, -INF , !P6 ;  /* 0xff8000001b7e7808 */ /* 0x000fc40007000000 */
[----:B------:R-:W-:Y:S01]  /*4b40*/  FMNMX.FTZ R19, R124, R19, !PT ;  /* 0x000000137c137209 */ /* 0x000fe20007810000 */
[----:B------:R-:W1:Y:S01]  /*4b50*/  MUFU.EX2 R170, R159 ;  /* 0x0000009f00aa7308 */ /* 0x000e620000000800 */
[----:B------:R-:W-:Y:S02]  /*4b60*/  LOP3.LUT R175, R180, 0xff, RZ, 0xc0, !PT ;  /* 0x000000ffb4af7812 */ /* 0x000fe400078ec0ff */
[----:B------:R-:W-:Y:S02]  /*4b70*/  SHF.R.U32.HI R162, RZ, 0x8, R162 ;  /* 0x00000008ffa27819 */ /* 0x000fe400000116a2 */
[----:B------:R-:W-:Y:S02]  /*4b80*/  FMNMX.FTZ R60, R215, R60, !PT ;  /* 0x0000003cd73c7209 */ /* 0x000fe40007810000 */
[----:B------:R-:W-:Y:S01]  /*4b90*/  PRMT R93, R140, 0x5410, R139 ;  /* 0x000054108c5d7816 */ /* 0x000fe2000000008b */
[----:B------:R-:W-:Y:S01]  /*4ba0*/  MUFU.EX2 R103, R103 ;  /* 0x0000006700677308 */ /* 0x000fe20000000800 */
[----:B------:R-:W-:-:S02]  /*4bb0*/  FMNMX.FTZ R19, R126, R19, !PT ;  /* 0x000000137e137209 */ /* 0x000fc40007810000 */
[----:B------:R-:W-:Y:S02]  /*4bc0*/  @!P0 PRMT R139, R17, 0x5410, RZ ;  /* 0x00005410118b8816 */ /* 0x000fe400000000ff */
[----:B------:R-:W-:Y:S02]  /*4bd0*/  @!P2 PRMT R140, R16, 0x5410, RZ ;  /* 0x00005410108ca816 */ /* 0x000fe400000000ff */
[----:B------:R-:W-:Y:S01]  /*4be0*/  ISETP.GE.U32.AND P0, PT, R252, R175, PT ;  /* 0x000000affc00720c */ /* 0x000fe20003f06070 */
[----:B------:R-:W-:Y:S01]  /*4bf0*/  MUFU.EX2 R243, R243 ;  /* 0x000000f300f37308 */ /* 0x000fe20000000800 */
[----:B------:R-:W-:Y:S02]  /*4c00*/  LOP3.LUT R16, R162, 0xffff, RZ, 0xc0, !PT ;  /* 0x0000ffffa2107812 */ /* 0x000fe400078ec0ff */
[----:B------:R-:W-:Y:S02]  /*4c10*/  FMNMX.FTZ R62, R125, R60, !PT ;  /* 0x0000003c7d3e7209 */ /* 0x000fe40007810000 */
[----:B------:R-:W-:-:S02]  /*4c20*/  FMNMX.FTZ R60, R88, R19, !PT ;  /* 0x00000013583c7209 */ /* 0x000fc40007810000 */
[----:B------:R-:W-:Y:S01]  /*4c30*/  ISETP.GE.U32.AND P2, PT, R252, R16, PT ;  /* 0x00000010fc00720c */ /* 0x000fe20003f46070 */
[----:B------:R-:W2:Y:S01]  /*4c40*/  MUFU.EX2 R162, R160 ;  /* 0x000000a000a27308 */ /* 0x000ea20000000800 */
[----:B------:R-:W-:Y:S02]  /*4c50*/  FMNMX.FTZ R16, R127, R62, !PT ;  /* 0x0000003e7f107209 */ /* 0x000fe40007810000 */
[----:B------:R-:W-:Y:S02]  /*4c60*/  FMNMX.FTZ R17, R89, R60, !PT ;  /* 0x0000003c59117209 */ /* 0x000fe40007810000 */
[----:B-1----:R-:W-:Y:S02]  /*4c70*/  F2FP.BF16.PACK_AB R67, R167, R170 ;  /* 0x000000aaa743723e */ /* 0x002fe400000010ff */
[----:B------:R-:W-:Y:S01]  /*4c80*/  FMNMX.FTZ R16, R91, R16, !PT ;  /* 0x000000105b107209 */ /* 0x000fe20007810000 */
[----:B------:R-:W-:Y:S01]  /*4c90*/  MUFU.EX2 R214, R214 ;  /* 0x000000d600d67308 */ /* 0x000fe20000000800 */
[----:B------:R-:W-:Y:S01]  /*4ca0*/  FMNMX.FTZ R19, R90, R17, !PT ;  /* 0x000000115a137209 */ /* 0x000fe20007810000 */
[----:B------:R-:W-:Y:S01]  /*4cb0*/  @!P0 HFMA2.BF16_V2 R15, -RZ.H0_H0, RZ.H0_H0, -R67.H0_H0 ;  /* 0x200000ffff0f8231 */ /* 0x000fe20000340943 */
[----:B------:R-:W-:-:S02]  /*4cc0*/  SHF.R.U32.HI R131, RZ, 0x10, R180 ;  /* 0x00000010ff837819 */ /* 0x000fc400000116b4 */
[----:B------:R-:W-:Y:S02]  /*4cd0*/  PRMT R66, R67, 0x7632, R66 ;  /* 0x0000763243427816 */ /* 0x000fe40000000042 */
[----:B------:R-:W-:Y:S01]  /*4ce0*/  FMNMX.FTZ R17, R121, R16, !PT ;  /* 0x0000001079117209 */ /* 0x000fe20007810000 */
[----:B------:R-:W-:Y:S01]  /*4cf0*/  MUFU.EX2 R212, R212 ;  /* 0x000000d400d47308 */ /* 0x000fe20000000800 */
[----:B------:R-:W-:Y:S01]  /*4d00*/  FMNMX.FTZ R16, R120, R19, !PT ;  /* 0x0000001378107209 */ /* 0x000fe20007810000 */
[----:B------:R-:W-:Y:S01]  /*4d10*/  @!P2 HFMA2.BF16_V2 R14, -RZ.H0_H0, RZ.H0_H0, -R66.H0_H0 ;  /* 0x200000ffff0ea231 */ /* 0x000fe20000340942 */
[----:B------:R-:W-:Y:S01]  /*4d20*/  LOP3.LUT R131, R131, 0xff, RZ, 0xc0, !PT ;  /* 0x000000ff83837812 */ /* 0x000fe200078ec0ff */
[----:B------:R-:W1:Y:S01]  /*4d30*/  SHFL.BFLY PT, R62, R17, 0x2, 0x1f ;  /* 0x0c401f00113e7f89 */ /* 0x000e6200000e0000 */
[----:B------:R-:W-:Y:S02]  /*4d40*/  PRMT R92, R67, 0x5410, R66 ;  /* 0x00005410435c7816 */ /* 0x000fe40000000042 */
[----:B------:R-:W-:Y:S01]  /*4d50*/  @!P0 PRMT R67, R15, 0x5410, RZ ;  /* 0x000054100f438816 */ /* 0x000fe200000000ff */
[----:B------:R-:W-:Y:S01]  /*4d60*/  MUFU.EX2 R205, R205 ;  /* 0x000000cd00cd7308 */ /* 0x000fe20000000800 */
[----:B------:R-:W3:Y:S01]  /*4d70*/  SHFL.BFLY PT, R15, R16, 0x2, 0x1f ;  /* 0x0c401f00100f7f89 */ /* 0x000ee200000e0000 */
[----:B------:R-:W-:Y:S01]  /*4d80*/  ISETP.GE.U32.AND P0, PT, R252, R131, PT ;  /* 0x00000083fc00720c */ /* 0x000fe20003f06070 */
[--C-:B------:R-:W-:Y:S01]  /*4d90*/  FFMA.FTZ R131, R102, c[0x0][0x23c], -R151.reuse ;  /* 0x00008f0066837a23 */ /* 0x100fe20000010897 */
[----:B--2---:R-:W-:Y:S01]  /*4da0*/  F2FP.BF16.PACK_AB R135, R57, R162 ;  /* 0x000000a23987723e */ /* 0x004fe200000010ff */
[----:B------:R-:W-:Y:S01]  /*4db0*/  FFMA.FTZ R102, R96, c[0x0][0x23c], -R151 ;  /* 0x00008f0060667a23 */ /* 0x000fe20000010897 */
[----:B------:R-:W-:-:S02]  /*4dc0*/  SHF.R.U32.HI R63, RZ, 0x18, R180 ;  /* 0x00000018ff3f7819 */ /* 0x000fc400000116b4 */
[----:B------:R-:W-:Y:S01]  /*4dd0*/  PRMT R134, R135, 0x7632, R134 ;  /* 0x0000763287867816 */ /* 0x000fe20000000086 */
[----:B------:R-:W-:Y:S01]  /*4de0*/  MUFU.EX2 R131, R131 ;  /* 0x0000008300837308 */ /* 0x000fe20000000800 */
[----:B------:R-:W-:Y:S02]  /*4df0*/  @!P2 PRMT R66, R14, 0x5410, RZ ;  /* 0x000054100e42a816 */ /* 0x000fe400000000ff */
[----:B------:R-:W-:Y:S02]  /*4e00*/  LOP3.LUT R14, R123, 0xff, RZ, 0xc0, !PT ;  /* 0x000000ff7b0e7812 */ /* 0x000fe400078ec0ff */
[----:B------:R-:W-:Y:S01]  /*4e10*/  ISETP.GE.U32.AND P2, PT, R252, R63, PT ;  /* 0x0000003ffc00720c */ /* 0x000fe20003f46070 */
[----:B------:R-:W-:Y:S01]  /*4e20*/  @!P0 HFMA2.BF16_V2 R13, -RZ.H0_H0, RZ.H0_H0, -R135.H0_H0 ;  /* 0x200000ffff0d8231 */ /* 0x000fe20000340987 */
[----:B------:R-:W-:Y:S01]  /*4e30*/  PRMT R87, R135, 0x5410, R134 ;  /* 0x0000541087577816 */ /* 0x000fe20000000086 */
[----:B------:R-:W2:Y:S01]  /*4e40*/  MUFU.EX2 R102, R102 ;  /* 0x0000006600667308 */ /* 0x000ea20000000800 */
[----:B------:R-:W-:-:S02]  /*4e50*/  F2FP.BF16.PACK_AB R209, R240, R245 ;  /* 0x000000f5f0d1723e */ /* 0x000fc400000010ff */
[----:B------:R-:W-:Y:S02]  /*4e60*/  @!P0 PRMT R135, R13, 0x5410, RZ ;  /* 0x000054100d878816 */ /* 0x000fe400000000ff */
[----:B------:R-:W-:Y:S02]  /*4e70*/  ISETP.GE.U32.AND P0, PT, R252, R14, PT ;  /* 0x0000000efc00720c */ /* 0x000fe40003f06070 */
[----:B-1----:R-:W-:Y:S02]  /*4e80*/  FMNMX.FTZ R14, R17, R62, !PT ;  /* 0x0000003e110e7209 */ /* 0x002fe40007810000 */
[----:B---3--:R-:W-:Y:S01]  /*4e90*/  FMNMX.FTZ R13, R16, R15, !PT ;  /* 0x0000000f100d7209 */ /* 0x008fe20007810000 */
[----:B------:R-:W-:Y:S01]  /*4ea0*/  @!P2 HFMA2.BF16_V2 R2, -RZ.H0_H0, RZ.H0_H0, -R134.H0_H0 ;  /* 0x200000ffff02a231 */ /* 0x000fe20000340986 */
[----:B------:R-:W-:Y:S01]  /*4eb0*/  LOP3.LUT R16, R123, 0xffff, RZ, 0xc0, !PT ;  /* 0x0000ffff7b107812 */ /* 0x000fe200078ec0ff */
[----:B------:R-:W1:Y:S01]  /*4ec0*/  SHFL.BFLY PT, R15, R14, 0x1, 0x1f ;  /* 0x0c201f000e0f7f89 */ /* 0x000e6200000e0000 */
[----:B------:R-:W-:-:S02]  /*4ed0*/  PRMT R207, R209, 0x7632, R207 ;  /* 0x00007632d1cf7816 */ /* 0x000fc400000000cf */
[----:B------:R-:W-:Y:S02]  /*4ee0*/  SHF.R.U32.HI R16, RZ, 0x8, R16 ;  /* 0x00000008ff107819 */ /* 0x000fe40000011610 */
[----:B------:R-:W-:Y:S01]  /*4ef0*/  @!P2 PRMT R134, R2, 0x5410, RZ ;  /* 0x000054100286a816 */ /* 0x000fe200000000ff */
[----:B------:R-:W-:Y:S01]  /*4f00*/  @!P0 HFMA2.BF16_V2 R12, -RZ.H0_H0, RZ.H0_H0, -R209.H0_H0 ;  /* 0x200000ffff0c8231 */ /* 0x000fe200003409d1 */
[----:B------:R-:W-:Y:S02]  /*4f10*/  LOP3.LUT R16, R16, 0xffff, RZ, 0xc0, !PT ;  /* 0x0000ffff10107812 */ /* 0x000fe400078ec0ff */
[----:B------:R-:W-:Y:S02]  /*4f20*/  LOP3.LUT R232, R156, 0xff, RZ, 0xc0, !PT ;  /* 0x000000ff9ce87812 */ /* 0x000fe400078ec0ff */
[----:B------:R-:W-:Y:S02]  /*4f30*/  ISETP.GE.U32.AND P2, PT, R252, R16, PT ;  /* 0x00000010fc00720c */ /* 0x000fe40003f46070 */
[----:B------:R-:W-:-:S02]  /*4f40*/  PRMT R16, R209, 0x5410, R207 ;  /* 0x00005410d1107816 */ /* 0x000fc400000000cf */
[----:B------:R-:W-:Y:S02]  /*4f50*/  @!P0 PRMT R209, R12, 0x5410, RZ ;  /* 0x000054100cd18816 */ /* 0x000fe400000000ff */
[----:B------:R-:W3:Y:S01]  /*4f60*/  SHFL.BFLY PT, R12, R13, 0x1, 0x1f ;  /* 0x0c201f000d0c7f89 */ /* 0x000ee200000e0000 */
[----:B------:R-:W-:Y:S02]  /*4f70*/  LOP3.LUT R225, R156, 0xffff, RZ, 0xc0, !PT ;  /* 0x0000ffff9ce17812 */ /* 0x000fe400078ec0ff */
[--C-:B------:R-:W-:Y:S02]  /*4f80*/  SHF.R.U32.HI R220, RZ, 0x10, R156.reuse ;  /* 0x00000010ffdc7819 */ /* 0x100fe4000001169c */
[----:B------:R-:W-:Y:S02]  /*4f90*/  SHF.R.U32.HI R229, RZ, 0x18, R156 ;  /* 0x00000018ffe57819 */ /* 0x000fe4000001169c */
[----:B------:R-:W-:Y:S01]  /*4fa0*/  LOP3.LUT R156, R154, 0xffff, RZ, 0xc0, !PT ;  /* 0x0000ffff9a9c7812 */ /* 0x000fe200078ec0ff */
[----:B------:R-:W-:Y:S01]  /*4fb0*/  @!P2 HFMA2.BF16_V2 R0, -RZ.H0_H0, RZ.H0_H0, -R207.H0_H0 ;  /* 0x200000ffff00a231 */ /* 0x000fe200003409cf */
[----:B------:R-:W-:-:S02]  /*4fc0*/  SHF.R.U32.HI R2, RZ, 0x18, R123 ;  /* 0x00000018ff027819 */ /* 0x000fc4000001167b */
[----:B------:R-:W-:Y:S02]  /*4fd0*/  LOP3.LUT R155, R152, 0xffff, RZ, 0xc0, !PT ;  /* 0x0000ffff989b7812 */ /* 0x000fe400078ec0ff */
[----:B------:R-:W-:Y:S02]  /*4fe0*/  SHF.R.U32.HI R111, RZ, 0x10, R152 ;  /* 0x00000010ff6f7819 */ /* 0x000fe40000011698 */
[----:B------:R-:W-:Y:S02]  /*4ff0*/  ISETP.GE.U32.AND P0, PT, R252, R2, PT ;  /* 0x00000002fc00720c */ /* 0x000fe40003f06070 */
[----:B------:R-:W-:Y:S02]  /*5000*/  LOP3.LUT R153, R152, 0xff, RZ, 0xc0, !PT ;  /* 0x000000ff98997812 */ /* 0x000fe400078ec0ff */
[----:B------:R-:W-:Y:S02]  /*5010*/  SHF.R.U32.HI R2, RZ, 0x8, R155 ;  /* 0x00000008ff027819 */ /* 0x000fe4000001169b */
[----:B------:R-:W-:-:S02]  /*5020*/  LOP3.LUT R61, R111, 0xff, RZ, 0xc0, !PT ;  /* 0x000000ff6f3d7812 */ /* 0x000fc400078ec0ff */
[----:B------:R-:W-:Y:S02]  /*5030*/  PRMT R111, R153, 0x5410, R2 ;  /* 0x00005410996f7816 */ /* 0x000fe40000000002 */
[----:B-1----:R-:W-:Y:S02]  /*5040*/  FMNMX.FTZ R2, R14, R15, !PT ;  /* 0x0000000f0e027209 */ /* 0x002fe40007810000 */
[----:B------:R-:W-:Y:S02]  /*5050*/  @!P2 PRMT R207, R0, 0x5410, RZ ;  /* 0x0000541000cfa816 */ /* 0x000fe400000000ff */
[----:B------:R-:W-:Y:S01]  /*5060*/  SHF.R.U32.HI R109, RZ, 0x8, R150 ;  /* 0x00000008ff6d7819 */ /* 0x000fe20000011696 */
[C---:B------:R-:W-:Y:S01]  /*5070*/  FMUL.FTZ R14, R2.reuse, c[0x0][0x23c] ;  /* 0x00008f00020e7a20 */ /* 0x040fe20000410000 */
[----:B---3--:R-:W-:Y:S02]  /*5080*/  FMNMX.FTZ R0, R13, R12, !PT ;  /* 0x0000000c0d007209 */ /* 0x008fe40007810000 */
[----:B------:R-:W-:-:S02]  /*5090*/  FSETP.NEU.FTZ.AND P2, PT, R2, -INF , PT ;  /* 0xff8000000200780b */ /* 0x000fc40003f5d000 */
[----:B------:R-:W-:Y:S01]  /*50a0*/  SHF.R.U32.HI R12, RZ, 0x10, R123 ;  /* 0x00000010ff0c7819 */ /* 0x000fe2000001167b */
[----:B------:R-:W-:Y:S01]  /*50b0*/  FMUL.FTZ R123, R0, c[0x0][0x23c] ;  /* 0x00008f00007b7a20 */ /* 0x000fe20000410000 */
[----:B------:R-:W-:Y:S02]  /*50c0*/  PRMT R109, R122, 0x5410, R109 ;  /* 0x000054107a6d7816 */ /* 0x000fe4000000006d */
[----:B------:R-:W-:Y:S02]  /*50d0*/  FSEL R122, R14, RZ, P2 ;  /* 0x000000ff0e7a7208 */ /* 0x000fe40001000000 */
[----:B------:R-:W-:Y:S01]  /*50e0*/  FSETP.NEU.FTZ.AND P2, PT, R0, -INF , PT ;  /* 0xff8000000000780b */ /* 0x000fe20003f5d000 */
[--C-:B------:R-:W-:Y:S01]  /*50f0*/  HSET2.LE.AND R106, R109, R234.reuse, PT ;  /* 0x000000ea6d6a7233 */ /* 0x100fe20003803000 */
[----:B------:R-:W-:Y:S01]  /*5100*/  LOP3.LUT R12, R12, 0xff, RZ, 0xc0, !PT ;  /* 0x000000ff0c0c7812 */ /* 0x000fe200078ec0ff */
[--C-:B------:R-:W-:Y:S01]  /*5110*/  FFMA.FTZ R235, R73, c[0x0][0x23c], -R122.reuse ;  /* 0x00008f0049eb7a23 */ /* 0x100fe2000001087a */
[----:B------:R-:W-:Y:S01]  /*5120*/  FSEL R123, R123, RZ, P2 ;  /* 0x000000ff7b7b7208 */ /* 0x000fe20001000000 */
[--C-:B------:R-:W-:Y:S01]  /*5130*/  FFMA.FTZ R208, R99, c[0x0][0x23c], -R122.reuse ;  /* 0x00008f0063d07a23 */ /* 0x100fe2000001087a */
[----:B------:R-:W-:Y:S01]  /*5140*/  LOP3.LUT R14, R149, 0xff, RZ, 0xc0, !PT ;  /* 0x000000ff950e7812 */ /* 0x000fe200078ec0ff */
[----:B------:R-:W-:Y:S01]  /*5150*/  FFMA.FTZ R185, R105, c[0x0][0x23c], -R122 ;  /* 0x00008f0069b97a23 */ /* 0x000fe2000001087a */
[----:B------:R-:W-:Y:S01]  /*5160*/  ISETP.GE.U32.AND P2, PT, R252, R12, PT ;  /* 0x0000000cfc00720c */ /* 0x000fe20003f46070 */
[--C-:B------:R-:W-:Y:S01]  /*5170*/  FFMA.FTZ R100, R72, c[0x0][0x23c], -R123.reuse ;  /* 0x00008f0048647a23 */ /* 0x100fe2000001087b */
[----:B------:R-:W-:Y:S01]  /*5180*/  LOP3.LUT R12, R128, 0xffff, RZ, 0xc0, !PT ;  /* 0x0000ffff800c7812 */ /* 0x000fe200078ec0ff */
[--C-:B------:R-:W-:Y:S01]  /*5190*/  FFMA.FTZ R206, R74, c[0x0][0x23c], -R123.reuse ;  /* 0x00008f004ace7a23 */ /* 0x100fe2000001087b */
[----:B------:R-:W-:Y:S01]  /*51a0*/  LOP3.LUT R13, R110, 0xffff, RZ, 0xc0, !PT ;  /* 0x0000ffff6e0d7812 */ /* 0x000fe200078ec0ff */
[----:B------:R-:W-:Y:S01]  /*51b0*/  FFMA.FTZ R183, R64, c[0x0][0x23c], -R123 ;  /* 0x00008f0040b77a23 */ /* 0x000fe2000001087b */
[----:B------:R-:W-:Y:S01]  /*51c0*/  PRMT R107, R14, 0x5410, R129 ;  /* 0x000054100e6b7816 */ /* 0x000fe20000000081 */
[--C-:B------:R-:W-:Y:S01]  /*51d0*/  FFMA.FTZ R129, R68, c[0x0][0x23c], -R123.reuse ;  /* 0x00008f0044817a23 */ /* 0x100fe2000001087b */
[----:B------:R-:W-:Y:S01]  /*51e0*/  SHF.R.U32.HI R14, RZ, 0x10, R110 ;  /* 0x00000010ff0e7819 */ /* 0x000fe2000001166e */
[----:B------:R-:W-:Y:S01]  /*51f0*/  FFMA.FTZ R247, R70, c[0x0][0x23c], -R123 ;  /* 0x00008f0046f77a23 */ /* 0x000fe2000001087b */
[----:B------:R-:W-:Y:S01]  /*5200*/  SHF.R.U32.HI R96, RZ, 0x8, R12 ;  /* 0x00000008ff607819 */ /* 0x000fe2000001160c */
[--C-:B------:R-:W-:Y:S01]  /*5210*/  FFMA.FTZ R236, R65, c[0x0][0x23c], -R122.reuse ;  /* 0x00008f0041ec7a23 */ /* 0x100fe2000001087a */
[----:B------:R-:W-:Y:S01]  /*5220*/  LOP3.LUT R177, R110, 0xff, RZ, 0xc0, !PT ;  /* 0x000000ff6eb17812 */ /* 0x000fe200078ec0ff */
[----:B------:R-:W-:Y:S01]  /*5230*/  FFMA.FTZ R101, R97, c[0x0][0x23c], -R122 ;  /* 0x00008f0061657a23 */ /* 0x000fe2000001087a */
[----:B------:R-:W-:Y:S01]  /*5240*/  SHF.R.U32.HI R12, RZ, 0x8, R13 ;  /* 0x00000008ff0c7819 */ /* 0x000fe2000001160d */
[----:B------:R-:W-:Y:S01]  /*5250*/  MUFU.EX2 R129, R129 ;  /* 0x0000008100817308 */ /* 0x000fe20000000800 */
[----:B------:R-:W-:Y:S01]  /*5260*/  SHF.R.U32.HI R175, RZ, 0x18, R110 ;  /* 0x00000018ffaf7819 */ /* 0x000fe2000001166e */
[--C-:B------:R-:W-:Y:S01]  /*5270*/  HSET2.LE.AND R70, R111, R234.reuse, PT ;  /* 0x000000ea6f467233 */ /* 0x100fe20003803000 */
[----:B------:R-:W-:Y:S01]  /*5280*/  LOP3.LUT R14, R14, 0xff, RZ, 0xc0, !PT ;  /* 0x000000ff0e0e7812 */ /* 0x000fe200078ec0ff */
[----:B------:R-:W-:Y:S01]  /*5290*/  FFMA.FTZ R246, R71, c[0x0][0x23c], -R123 ;  /* 0x00008f0047f67a23 */ /* 0x000fe2000001087b */
[----:B------:R-:W-:Y:S01]  /*52a0*/  LOP3.LUT R45, R58, 0xffff, RZ, 0xc0, !PT ;  /* 0x0000ffff3a2d7812 */ /* 0x000fe200078ec0ff */
[----:B------:R-:W-:Y:S01]  /*52b0*/  FFMA.FTZ R241, R69, c[0x0][0x23c], -R122 ;  /* 0x00008f0045f17a23 */ /* 0x000fe2000001087a */
[----:B------:R-:W-:Y:S01]  /*52c0*/  PRMT R177, R177, 0x5410, R12 ;  /* 0x00005410b1b17816 */ /* 0x000fe2000000000c */
[----:B------:R-:W1:Y:S01]  /*52d0*/  MUFU.EX2 R100, R100 ;  /* 0x0000006400647308 */ /* 0x000e620000000800 */
[----:B------:R-:W-:Y:S01]  /*52e0*/  LOP3.LUT R12, R108, 0xffff, RZ, 0xc0, !PT ;  /* 0x0000ffff6c0c7812 */ /* 0x000fe200078ec0ff */
[----:B------:R-:W-:Y:S01]  /*52f0*/  FFMA.FTZ R210, R47, c[0x0][0x23c], -R122 ;  /* 0x00008f002fd27a23 */ /* 0x000fe2000001087a */
[----:B------:R-:W-:Y:S01]  /*5300*/  PRMT R175, R14, 0x5410, R175 ;  /* 0x000054100eaf7816 */ /* 0x000fe200000000af */
[----:B------:R-:W-:Y:S01]  /*5310*/  FFMA.FTZ R242, R46, c[0x0][0x23c], -R123 ;  /* 0x00008f002ef27a23 */ /* 0x000fe2000001087b */
[----:B------:R-:W-:Y:S01]  /*5320*/  SHF.R.U32.HI R14, RZ, 0x8, R45 ;  /* 0x00000008ff0e7819 */ /* 0x000fe2000001162d */
[--C-:B------:R-:W-:Y:S01]  /*5330*/  HSET2.LE.AND R107, R107, R234.reuse, PT ;  /* 0x000000ea6b6b7233 */ /* 0x100fe20003803000 */
[----:B------:R-:W-:Y:S01]  /*5340*/  SHF.R.U32.HI R62, RZ, 0x10, R128 ;  /* 0x00000010ff3e7819 */ /* 0x000fe20000011680 */
[----:B------:R-:W-:Y:S01]  /*5350*/  MUFU.EX2 R208, R208 ;  /* 0x000000d000d07308 */ /* 0x000fe20000000800 */
[----:B------:R-:W-:Y:S01]  /*5360*/  LOP3.LUT R45, R108, 0xff, RZ, 0xc0, !PT ;  /* 0x000000ff6c2d7812 */ /* 0x000fe200078ec0ff */
[--C-:B------:R-:W-:Y:S01]  /*5370*/  HSET2.LE.AND R69, R175, R234.reuse, PT ;  /* 0x000000eaaf457233 */ /* 0x100fe20003803000 */
[----:B------:R-:W-:Y:S01]  /*5380*/  SHF.R.U32.HI R12, RZ, 0x8, R12 ;  /* 0x00000008ff0c7819 */ /* 0x000fe2000001160c */
[----:B------:R-:W-:Y:S01]  /*5390*/  HSET2.LE.AND R68, R177, R234, PT ;  /* 0x000000eab1447233 */ /* 0x000fe20003803000 */
[----:B------:R-:W-:-:S02]  /*53a0*/  LOP3.LUT R211, R128, 0xff, RZ, 0xc0, !PT ;  /* 0x000000ff80d37812 */ /* 0x000fc400078ec0ff */
[----:B------:R-:W-:Y:S01]  /*53b0*/  SHF.R.U32.HI R73, RZ, 0x10, R108 ;  /* 0x00000010ff497819 */ /* 0x000fe2000001166c */
[----:B------:R-:W3:Y:S01]  /*53c0*/  MUFU.EX2 R185, R185 ;  /* 0x000000b900b97308 */ /* 0x000ee20000000800 */
[----:B------:R-:W-:Y:S02]  /*53d0*/  LOP3.LUT R226, R157, UR14, R226, 0x96, !PT ;  /* 0x0000000e9de27c12 */ /* 0x000fe4000f8e96e2 */
[----:B------:R-:W-:Y:S01]  /*53e0*/  SHF.R.U32.HI R179, RZ, 0x18, R128 ;  /* 0x00000018ffb37819 */ /* 0x000fe20000011680 */
[----:B------:R-:W-:Y:S01]  /*53f0*/  FFMA.FTZ R128, R75, c[0x0][0x23c], -R122 ;  /* 0x00008f004b807a23 */ /* 0x000fe2000001087a */
[----:B------:R-:W-:Y:S02]  /*5400*/  LOP3.LUT R62, R62, 0xff, RZ, 0xc0, !PT ;  /* 0x000000ff3e3e7812 */ /* 0x000fe400078ec0ff */
[----:B------:R-:W-:Y:S01]  /*5410*/  PRMT R45, R45, 0x5410, R12 ;  /* 0x000054102d2d7816 */ /* 0x000fe2000000000c */
[----:B------:R-:W-:Y:S01]  /*5420*/  MUFU.EX2 R206, R206 ;  /* 0x000000ce00ce7308 */ /* 0x000fe20000000800 */
[----:B------:R-:W-:-:S02]  /*5430*/  SHF.R.U32.HI R157, RZ, 0x10, R154 ;  /* 0x00000010ff9d7819 */ /* 0x000fc4000001169a */
[----:B------:R-:W-:Y:S01]  /*5440*/  LOP3.LUT R12, R18, 0xffff, RZ, 0xc0, !PT ;  /* 0x0000ffff120c7812 */ /* 0x000fe200078ec0ff */
[--C-:B------:R-:W-:Y:S01]  /*5450*/  HSET2.LE.AND R104, R45, R234.reuse, PT ;  /* 0x000000ea2d687233 */ /* 0x100fe20003803000 */
[----:B------:R-:W-:Y:S02]  /*5460*/  PRMT R211, R211, 0x5410, R96 ;  /* 0x00005410d3d37816 */ /* 0x000fe40000000060 */
[----:B------:R-:W-:Y:S01]  /*5470*/  SHF.R.U32.HI R108, RZ, 0x18, R108 ;  /* 0x00000018ff6c7819 */ /* 0x000fe2000001166c */
[----:B------:R-:W4:Y:S01]  /*5480*/  MUFU.EX2 R183, R183 ;  /* 0x000000b700b77308 */ /* 0x000f220000000800 */
[----:B------:R-:W-:Y:S01]  /*5490*/  F2FP.BF16.PACK_AB R204, R192, R239 ;  /* 0x000000efc0cc723e */ /* 0x000fe200000010ff */
[----:B------:R-:W-:Y:S01]  /*54a0*/  HSET2.LE.AND R211, R211, R234, PT ;  /* 0x000000ead3d37233 */ /* 0x000fe20003803000 */
[----:B------:R-:W-:Y:S02]  /*54b0*/  LOP3.LUT R73, R73, 0xff, RZ, 0xc0, !PT ;  /* 0x000000ff49497812 */ /* 0x000fe400078ec0ff */
[----:B------:R-:W-:Y:S01]  /*54c0*/  LOP3.LUT R158, R154, 0xff, RZ, 0xc0, !PT ;  /* 0x000000ff9a9e7812 */ /* 0x000fe200078ec0ff */
[----:B------:R-:W-:Y:S01]  /*54d0*/  @!P2 HFMA2.BF16_V2 R86, -RZ.H0_H0, RZ.H0_H0, -R204.H0_H0 ;  /* 0x200000ffff56a231 */ /* 0x000fe200003409cc */
[----:B------:R-:W-:Y:S01]  /*54e0*/  SHF.R.U32.HI R17, RZ, 0x8, R156 ;  /* 0x00000008ff117819 */ /* 0x000fe2000001169c */
[----:B------:R-:W-:Y:S01]  /*54f0*/  MUFU.EX2 R236, R236 ;  /* 0x000000ec00ec7308 */ /* 0x000fe20000000800 */
[----:B------:R-:W-:-:S02]  /*5500*/  PRMT R179, R62, 0x5410, R179 ;  /* 0x000054103eb37816 */ /* 0x000fc400000000b3 */
[----:B------:R-:W-:Y:S02]  /*5510*/  SHF.R.U32.HI R13, RZ, 0x10, R18 ;  /* 0x00000010ff0d7819 */ /* 0x000fe40000011612 */
[----:B------:R-:W-:Y:S01]  /*5520*/  SHF.R.U32.HI R154, RZ, 0x18, R154 ;  /* 0x00000018ff9a7819 */ /* 0x000fe2000001169a */
[----:B------:R-:W-:Y:S01]  /*5530*/  HSET2.LE.AND R179, R179, R234, PT ;  /* 0x000000eab3b37233 */ /* 0x000fe20003803000 */
[----:B------:R-:W-:Y:S01]  /*5540*/  LOP3.LUT R19, R157, 0xff, RZ, 0xc0, !PT ;  /* 0x000000ff9d137812 */ /* 0x000fe200078ec0ff */
[----:B------:R-:W1:Y:S01]  /*5550*/  MUFU.EX2 R235, R235 ;  /* 0x000000eb00eb7308 */ /* 0x000e620000000800 */
[----:B------:R-:W-:Y:S02]  /*5560*/  LOP3.LUT R75, R18, 0xff, RZ, 0xc0, !PT ;  /* 0x000000ff124b7812 */ /* 0x000fe400078ec0ff */
[----:B------:R-:W-:Y:S02]  /*5570*/  SHF.R.U32.HI R12, RZ, 0x8, R12 ;  /* 0x00000008ff0c7819 */ /* 0x000fe4000001160c */
[----:B------:R-:W-:-:S02]  /*5580*/  PRMT R187, R204, 0x7632, R187 ;  /* 0x00007632ccbb7816 */ /* 0x000fc400000000bb */
[----:B------:R-:W-:Y:S01]  /*5590*/  PRMT R73, R73, 0x5410, R108 ;  /* 0x0000541049497816 */ /* 0x000fe2000000006c */
[----:B------:R-:W-:Y:S01]  /*55a0*/  MUFU.EX2 R128, R128 ;  /* 0x0000008000807308 */ /* 0x000fe20000000800 */
[----:B--2---:R-:W-:Y:S01]  /*55b0*/  F2FP.BF16.PACK_AB R160, R102, R131 ;  /* 0x0000008366a0723e */ /* 0x004fe200000010ff */
[----:B------:R-:W2:Y:S01]  /*55c0*/  LDSM.16.MT88.4 R108, [R196+0x6000] ;  /* 0x00600000c46c783b */ /* 0x000ea20000004200 */
[----:B------:R-:W-:Y:S01]  /*55d0*/  PRMT R17, R158, 0x5410, R17 ;  /* 0x000054109e117816 */ /* 0x000fe20000000011 */
[----:B------:R-:W-:Y:S01]  /*55e0*/  HSET2.LE.AND R73, R73, R234, PT ;  /* 0x000000ea49497233 */ /* 0x000fe20003803000 */
[----:B------:R-:W-:Y:S01]  /*55f0*/  SHF.R.U32.HI R18, RZ, 0x18, R18 ;  /* 0x00000018ff127819 */ /* 0x000fe20000011612 */
[----:B------:R-:W-:Y:S01]  /*5600*/  @!P0 HFMA2.BF16_V2 R85, -RZ.H0_H0, RZ.H0_H0, -R187.H0_H0 ;  /* 0x200000ffff558231 */ /* 0x000fe200003409bb */
[----:B------:R-:W-:Y:S01]  /*5610*/  LOP3.LUT R13, R13, 0xff, RZ, 0xc0, !PT ;  /* 0x000000ff0d0d7812 */ /* 0x000fe200078ec0ff */
[----:B------:R-:W1:Y:S01]  /*5620*/  MUFU.EX2 R101, R101 ;  /* 0x0000006500657308 */ /* 0x000e620000000800 */
[----:B------:R-:W-:-:S02]  /*5630*/  PRMT R19, R19, 0x5410, R154 ;  /* 0x0000541013137816 */ /* 0x000fc4000000009a */
[----:B------:R-:W-:Y:S02]  /*5640*/  PRMT R75, R75, 0x5410, R12 ;  /* 0x000054104b4b7816 */ /* 0x000fe4000000000c */
[----:B------:R-:W-:Y:S01]  /*5650*/  PRMT R12, R204, 0x5410, R187 ;  /* 0x00005410cc0c7816 */ /* 0x000fe200000000bb */
[--C-:B------:R-:W-:Y:S01]  /*5660*/  HSET2.LE.AND R19, R19, R234.reuse, PT ;  /* 0x000000ea13137233 */ /* 0x100fe20003803000 */
[----:B------:R-:W-:Y:S01]  /*5670*/  PRMT R159, R160, 0x7632, R159 ;  /* 0x00007632a09f7816 */ /* 0x000fe2000000009f */
[----:B------:R-:W-:Y:S01]  /*5680*/  MUFU.EX2 R247, R247 ;  /* 0x000000f700f77308 */ /* 0x000fe20000000800 */
[----:B------:R-:W-:Y:S02]  /*5690*/  SHF.R.U32.HI R152, RZ, 0x18, R152 ;  /* 0x00000018ff987819 */ /* 0x000fe40000011698 */
[----:B------:R-:W-:Y:S01]  /*56a0*/  PRMT R13, R13, 0x5410, R18 ;  /* 0x000054100d0d7816 */ /* 0x000fe20000000012 */
[----:B------:R-:W-:Y:S01]  /*56b0*/  HSET2.LE.AND R18, R17, R234, PT ;  /* 0x000000ea11127233 */ /* 0x000fe20003803000 */
[----:B------:R-:W-:-:S02]  /*56c0*/  F2FP.BF16.PACK_AB R156, R213, R244 ;  /* 0x000000f4d59c723e */ /* 0x000fc400000010ff */
[----:B------:R-:W-:Y:S01]  /*56d0*/  LOP3.LUT R16, R211, R16, RZ, 0xc0, !PT ;  /* 0x00000010d3107212 */ /* 0x000fe200078ec0ff */
[----:B------:R-:W1:Y:S01]  /*56e0*/  MUFU.EX2 R246, R246 ;  /* 0x000000f600f67308 */ /* 0x000e620000000800 */
[----:B------:R-:W-:Y:S01]  /*56f0*/  FFMA.FTZ R211, R44, c[0x0][0x23c], -R123 ;  /* 0x00008f002cd37a23 */ /* 0x000fe2000001087b */
[----:B------:R-:W-:Y:S01]  /*5700*/  LOP3.LUT R17, R179, R12, RZ, 0xc0, !PT ;  /* 0x0000000cb3117212 */ /* 0x000fe200078ec0ff */
[--C-:B------:R-:W-:Y:S01]  /*5710*/  HSET2.LE.AND R13, R13, R234.reuse, PT ;  /* 0x000000ea0d0d7233 */ /* 0x100fe20003803000 */
[----:B------:R-:W-:Y:S02]  /*5720*/  PRMT R12, R160, 0x5410, R159 ;  /* 0x00005410a00c7816 */ /* 0x000fe4000000009f */
[----:B------:R-:W-:Y:S02]  /*5730*/  PRMT R15, R61, 0x5410, R152 ;  /* 0x000054103d0f7816 */ /* 0x000fe40000000098 */
[----:B------:R-:W-:Y:S01]  /*5740*/  PRMT R155, R156, 0x7632, R155 ;  /* 0x000076329c9b7816 */ /* 0x000fe2000000009b */
[----:B------:R-:W-:Y:S01]  /*5750*/  MUFU.EX2 R241, R241 ;  /* 0x000000f100f17308 */ /* 0x000fe20000000800 */
[----:B------:R-:W-:Y:S01]  /*5760*/  SHF.R.U32.HI R60, RZ, 0x10, R58 ;  /* 0x00000010ff3c7819 */ /* 0x000fe2000001163a */
[----:B------:R-:W-:Y:S01]  /*5770*/  HSET2.LE.AND R15, R15, R234, PT ;  /* 0x000000ea0f0f7233 */ /* 0x000fe20003803000 */
[----:B------:R-:W-:-:S02]  /*5780*/  F2FP.BF16.PACK_AB R152, R186, R203 ;  /* 0x000000cbba98723e */ /* 0x000fc400000010ff */
[----:B------:R-:W-:Y:S02]  /*5790*/  LOP3.LUT R59, R58, 0xff, RZ, 0xc0, !PT ;  /* 0x000000ff3a3b7812 */ /* 0x000fe400078ec0ff */
[----:B------:R-:W-:Y:S01]  /*57a0*/  LOP3.LUT R19, R19, R12, RZ, 0xc0, !PT ;  /* 0x0000000c13137212 */ /* 0x000fe200078ec0ff */
[----:B------:R-:W2:Y:S01]  /*57b0*/  MUFU.EX2 R210, R210 ;  /* 0x000000d200d27308 */ /* 0x000ea20000000800 */
[----:B------:R-:W-:Y:S02]  /*57c0*/  PRMT R12, R156, 0x5410, R155 ;  /* 0x000054109c0c7816 */ /* 0x000fe4000000009b */
[----:B------:R-:W-:Y:S02]  /*57d0*/  SHF.R.U32.HI R58, RZ, 0x18, R58 ;  /* 0x00000018ff3a7819 */ /* 0x000fe4000001163a */
[----:B------:R-:W-:Y:S02]  /*57e0*/  LOP3.LUT R97, R60, 0xff, RZ, 0xc0, !PT ;  /* 0x000000ff3c617812 */ /* 0x000fe400078ec0ff */
[----:B------:R-:W-:Y:S01]  /*57f0*/  PRMT R151, R152, 0x7632, R151 ;  /* 0x0000763298977816 */ /* 0x000fe20000000097 */
[----:B------:R-:W-:Y:S01]  /*5800*/  MUFU.EX2 R242, R242 ;  /* 0x000000f200f27308 */ /* 0x000fe20000000800 */
[----:B------:R-:W-:-:S02]  /*5810*/  PRMT R99, R59, 0x5410, R14 ;  /* 0x000054103b637816 */ /* 0x000fc4000000000e */
[----:B-1----:R-:W-:Y:S02]  /*5820*/  F2FP.BF16.PACK_AB R65, R100, R129 ;  /* 0x000000816441723e */ /* 0x002fe400000010ff */
[----:B------:R-:W-:Y:S01]  /*5830*/  F2FP.BF16.PACK_AB R158, R103, R130 ;  /* 0x00000082679e723e */ /* 0x000fe200000010ff */
[----:B------:R-:W-:Y:S01]  /*5840*/  HSET2.LE.AND R14, R99, R234, PT ;  /* 0x000000ea630e7233 */ /* 0x000fe20003803000 */
[----:B---3--:R-:W-:Y:S01]  /*5850*/  F2FP.BF16.PACK_AB R59, R185, R208 ;  /* 0x000000d0b93b723e */ /* 0x008fe200000010ff */
[----:B------:R-:W1:Y:S01]  /*5860*/  MUFU.EX2 R211, R211 ;  /* 0x000000d300d37308 */ /* 0x000e620000000800 */
[----:B----4-:R-:W-:Y:S02]  /*5870*/  F2FP.BF16.PACK_AB R61, R183, R206 ;  /* 0x000000ceb73d723e */ /* 0x010fe400000010ff */
[----:B------:R-:W-:Y:S02]  /*5880*/  LOP3.LUT R69, R69, R12, RZ, 0xc0, !PT ;  /* 0x0000000c45457212 */ /* 0x000fe400078ec0ff */
[----:B------:R-:W-:-:S02]  /*5890*/  PRMT R97, R97, 0x5410, R58 ;  /* 0x0000541061617816 */ /* 0x000fc4000000003a */
[----:B------:R-:W-:Y:S02]  /*58a0*/  PRMT R12, R152, 0x5410, R151 ;  /* 0x00005410980c7816 */ /* 0x000fe40000000097 */
[----:B------:R-:W-:Y:S02]  /*58b0*/  PRMT R64, R65, 0x7632, R64 ;  /* 0x0000763241407816 */ /* 0x000fe40000000040 */
[----:B------:R-:W-:Y:S02]  /*58c0*/  PRMT R157, R158, 0x7632, R157 ;  /* 0x000076329e9d7816 */ /* 0x000fe4000000009d */
[----:B------:R-:W-:Y:S02]  /*58d0*/  PRMT R58, R59, 0x7632, R58 ;  /* 0x000076323b3a7816 */ /* 0x000fe4000000003a */
[----:B------:R-:W-:Y:S02]  /*58e0*/  PRMT R60, R61, 0x7632, R60 ;  /* 0x000076323d3c7816 */ /* 0x000fe4000000003c */
[----:B------:R-:W-:-:S02]  /*58f0*/  F2FP.BF16.PACK_AB R154, R214, R243 ;  /* 0x000000f3d69a723e */ /* 0x000fc400000010ff */
[----:B------:R-:W-:Y:S02]  /*5900*/  F2FP.BF16.PACK_AB R184, R235, R236 ;  /* 0x000000ecebb8723e */ /* 0x000fe400000010ff */
[----:B------:R-:W-:Y:S02]  /*5910*/  F2FP.BF16.PACK_AB R63, R101, R128 ;  /* 0x00000080653f723e */ /* 0x000fe400000010ff */
[----:B------:R-:W-:Y:S01]  /*5920*/  LOP3.LUT R71, R15, R12, RZ, 0xc0, !PT ;  /* 0x0000000c0f477212 */ /* 0x000fe200078ec0ff */
[----:B------:R-:W-:Y:S01]  /*5930*/  HSET2.LE.AND R15, R97, R234, PT ;  /* 0x000000ea610f7233 */ /* 0x000fe20003803000 */
[----:B------:R-:W-:Y:S02]  /*5940*/  F2FP.BF16.PACK_AB R182, R246, R247 ;  /* 0x000000f7f6b6723e */ /* 0x000fe400000010ff */
[----:B------:R-:W-:Y:S02]  /*5950*/  PRMT R12, R65, 0x5410, R64 ;  /* 0x00005410410c7816 */ /* 0x000fe40000000040 */
[----:B------:R-:W-:-:S02]  /*5960*/  PRMT R105, R158, 0x5410, R157 ;  /* 0x000054109e697816 */ /* 0x000fc4000000009d */
[----:B------:R-:W-:Y:S02]  /*5970*/  PRMT R47, R59, 0x5410, R58 ;  /* 0x000054103b2f7816 */ /* 0x000fe4000000003a */
[----:B------:R-:W-:Y:S02]  /*5980*/  PRMT R6, R61, 0x5410, R60 ;  /* 0x000054103d067816 */ /* 0x000fe4000000003c */
[----:B------:R-:W-:Y:S02]  /*5990*/  PRMT R153, R154, 0x7632, R153 ;  /* 0x000076329a997816 */ /* 0x000fe40000000099 */
[----:B------:R-:W-:Y:S02]  /*59a0*/  PRMT R181, R184, 0x7632, R181 ;  /* 0x00007632b8b57816 */ /* 0x000fe400000000b5 */
[----:B------:R-:W-:Y:S02]  /*59b0*/  PRMT R62, R63, 0x7632, R62 ;  /* 0x000076323f3e7816 */ /* 0x000fe4000000003e */
[----:B------:R-:W-:-:S02]  /*59c0*/  PRMT R179, R182, 0x7632, R179 ;  /* 0x00007632b6b37816 */ /* 0x000fc400000000b3 */
[----:B------:R-:W-:Y:S02]  /*59d0*/  F2FP.BF16.PACK_AB R150, R205, R212 ;  /* 0x000000d4cd96723e */ /* 0x000fe400000010ff */
[----:B------:R-:W-:Y:S01]  /*59e0*/  LOP3.LUT R15, R15, R12, RZ, 0xc0, !PT ;  /* 0x0000000c0f0f7212 */ /* 0x000fe200078ec0ff */
[----:B------:R-:W-:Y:S01]  /*59f0*/  HSET2.LE.AND R12, R75, R234, PT ;  /* 0x000000ea4b0c7233 */ /* 0x000fe20003803000 */
[----:B--2---:R-:W-:Y:S02]  /*5a00*/  F2FP.BF16.PACK_AB R178, R210, R241 ;  /* 0x000000f1d2b2723e */ /* 0x004fe400000010ff */
[----:B-1----:R-:W-:Y:S02]  /*5a10*/  F2FP.BF16.PACK_AB R180, R211, R242 ;  /* 0x000000f2d3b4723e */ /* 0x002fe400000010ff */
[----:B------:R-:W-:Y:S02]  /*5a20*/  LOP3.LUT R18, R18, R105, RZ, 0xc0, !PT ;  /* 0x0000006912127212 */ /* 0x000fe400078ec0ff */
[----:B------:R-:W-:-:S02]  /*5a30*/  LOP3.LUT R106, R106, R47, RZ, 0xc0, !PT ;  /* 0x0000002f6a6a7212 */ /* 0x000fc400078ec0ff */
[----:B------:R-:W-:Y:S02]  /*5a40*/  LOP3.LUT R107, R107, R6, RZ, 0xc0, !PT ;  /* 0x000000066b6b7212 */ /* 0x000fe400078ec0ff */
[----:B------:R-:W-:Y:S02]  /*5a50*/  PRMT R105, R154, 0x5410, R153 ;  /* 0x000054109a697816 */ /* 0x000fe40000000099 */
[----:B------:R-:W-:Y:S02]  /*5a60*/  PRMT R97, R63, 0x5410, R62 ;  /* 0x000054103f617816 */ /* 0x000fe4000000003e */
[----:B------:R-:W-:Y:S02]  /*5a70*/  PRMT R47, R184, 0x5410, R181 ;  /* 0x00005410b82f7816 */ /* 0x000fe400000000b5 */
[----:B------:R-:W-:Y:S02]  /*5a80*/  PRMT R6, R182, 0x5410, R179 ;  /* 0x00005410b6067816 */ /* 0x000fe400000000b3 */
[----:B------:R-:W-:-:S02]  /*5a90*/  PRMT R149, R150, 0x7632, R149 ;  /* 0x0000763296957816 */ /* 0x000fc40000000095 */
[----:B------:R-:W-:Y:S02]  /*5aa0*/  PRMT R175, R178, 0x7632, R175 ;  /* 0x00007632b2af7816 */ /* 0x000fe400000000af */
[----:B------:R-:W-:Y:S02]  /*5ab0*/  PRMT R177, R180, 0x7632, R177 ;  /* 0x00007632b4b17816 */ /* 0x000fe400000000b1 */
[----:B------:R-:W-:Y:S02]  /*5ac0*/  LOP3.LUT R68, R68, R105, RZ, 0xc0, !PT ;  /* 0x0000006944447212 */ /* 0x000fe400078ec0ff */
[----:B------:R-:W-:Y:S02]  /*5ad0*/  LOP3.LUT R14, R14, R97, RZ, 0xc0, !PT ;  /* 0x000000610e0e7212 */ /* 0x000fe400078ec0ff */
[----:B------:R-:W-:Y:S01]  /*5ae0*/  LOP3.LUT R12, R12, R47, RZ, 0xc0, !PT ;  /* 0x0000002f0c0c7212 */ /* 0x000fe200078ec0ff */
[----:B------:R-:W-:Y:S01]  /*5af0*/  HMMA.16816.F32.BF16 R96, R16, R108, RZ ;  /* 0x0000006c1060723c */ /* 0x000fe200000418ff */
[----:B------:R-:W-:Y:S01]  /*5b00*/  LOP3.LUT R13, R13, R6, RZ, 0xc0, !PT ;  /* 0x000000060d0d7212 */ /* 0x000fe200078ec0ff */
[----:B------:R-:W1:Y:S01]  /*5b10*/  LDSM.16.MT88.4 R44, [R196+0x6800] ;  /* 0x00680000c42c783b */ /* 0x000e620000004200 */
[----:B------:R-:W-:-:S02]  /*5b20*/  PRMT R105, R150, 0x5410, R149 ;  /* 0x0000541096697816 */ /* 0x000fc40000000095 */
[----:B------:R-:W-:Y:S02]  /*5b30*/  PRMT R75, R178, 0x5410, R175 ;  /* 0x00005410b24b7816 */ /* 0x000fe400000000af */
[----:B------:R-:W-:Y:S02]  /*5b40*/  PRMT R6, R180, 0x5410, R177 ;  /* 0x00005410b4067816 */ /* 0x000fe400000000b1 */
[----:B------:R-:W-:Y:S02]  /*5b50*/  LOP3.LUT R70, R70, R105, RZ, 0xc0, !PT ;  /* 0x0000006946467212 */ /* 0x000fe400078ec0ff */
[----:B------:R-:W-:Y:S02]  /*5b60*/  LOP3.LUT R104, R104, R75, RZ, 0xc0, !PT ;  /* 0x0000004b68687212 */ /* 0x000fe400078ec0ff */
[----:B------:R-:W-:Y:S02]  /*5b70*/  LOP3.LUT R105, R73, R6, RZ, 0xc0, !PT ;  /* 0x0000000649697212 */ /* 0x000fe400078ec0ff */
[----:B------:R-:W-:Y:S07]  /*5b80*/  HMMA.16816.F32.BF16 R72, R12, R108, RZ ;  /* 0x0000006c0c48723c */ /* 0x000fee00000418ff */
[----:B------:R-:W-:-:S02]  /*5b90*/  IMAD.MOV.U32 R108, RZ, RZ, R4 ;  /* 0x000000ffff6c7224 */ /* 0x000fc400078e0004 */
[----:B------:R-:W-:Y:S02]  /*5ba0*/  IMAD.MOV.U32 R109, RZ, RZ, R5 ;  /* 0x000000ffff6d7224 */ /* 0x000fe400078e0005 */
[----:B------:R-:W2:Y:S01]  /*5bb0*/  LDL.LU.64 R4, [R1+0xd0] ;  /* 0x0000d00001047983 */ /* 0x000ea20000300a00 */
[----:B------:R-:W-:Y:S01]  /*5bc0*/  @!P3 HFMA2.BF16_V2 R84, -RZ.H0_H0, RZ.H0_H0, -R158.H0_H0 ;  /* 0x200000ffff54b231 */ /* 0x000fe2000034099e */
[----:B------:R-:W-:-:S04]  /*5bd0*/  LOP3.LUT R250, R250, 0xff, RZ, 0xc0, !PT ;  /* 0x000000fffafa7812 */ /* 0x000fc800078ec0ff */
[----:B------:R-:W-:Y:S02]  /*5be0*/  @!P3 PRMT R158, R84, 0x5410, RZ ;  /* 0x00005410549eb816 */ /* 0x000fe400000000ff */
[----:B------:R-:W-:Y:S02]  /*5bf0*/  ISETP.GE.U32.AND P3, PT, R252, R250, PT ;  /* 0x000000fafc00720c */ /* 0x000fe40003f66070 */
[----:B------:R-:W-:-:S04]  /*5c00*/  SHF.R.U32.HI R6, RZ, 0x8, R251 ;  /* 0x00000008ff067819 */ /* 0x000fc800000116fb */
[----:B------:R-:W-:Y:S02]  /*5c10*/  LOP3.LUT R6, R6, 0xffff, RZ, 0xc0, !PT ;  /* 0x0000ffff06067812 */ /* 0x000fe400078ec0ff */
[----:B------:R-:W-:Y:S01]  /*5c20*/  @!P2 PRMT R204, R86, 0x5410, RZ ;  /* 0x0000541056cca816 */ /* 0x000fe200000000ff */
[-C--:B-1----:R-:W-:Y:S01]  /*5c30*/  HMMA.16816.F32.BF16 R96, R68, R44.reuse, R96 ;  /* 0x0000002c4460723c */ /* 0x082fe20000041860 */
[C---:B------:R-:W-:Y:S02]  /*5c40*/  ISETP.GE.U32.AND P2, PT, R252.reuse, R6, PT ;  /* 0x00000006fc00720c */ /* 0x040fe40003f46070 */
[----:B------:R-:W-:Y:S01]  /*5c50*/  @!P0 PRMT R187, R85, 0x5410, RZ ;  /* 0x0000541055bb8816 */ /* 0x000fe200000000ff */
[----:B------:R-:W-:Y:S01]  /*5c60*/  @!P3 HFMA2.BF16_V2 R76, -RZ.H0_H0, RZ.H0_H0, -R160.H0_H0 ;  /* 0x200000ffff4cb231 */ /* 0x000fe200003409a0 */
[----:B------:R-:W-:Y:S01]  /*5c70*/  ISETP.GE.U32.AND P0, PT, R252, R249, PT ;  /* 0x000000f9fc00720c */ /* 0x000fe20003f06070 */
[----:B------:R-:W-:Y:S02]  /*5c80*/  IMAD.WIDE.U32 R248, R248, -0x326172a9, RZ ;  /* 0xcd9e8d57f8f87825 */ /* 0x000fe400078e00ff */
[----:B------:R-:W-:Y:S01]  /*5c90*/  HMMA.16816.F32.BF16 R72, R104, R44, R72 ;  /* 0x0000002c6848723c */ /* 0x000fe20000041848 */
[----:B------:R-:W-:-:S06]  /*5ca0*/  @!P3 PRMT R160, R76, 0x5410, RZ ;  /* 0x000054104ca0b816 */ /* 0x000fcc00000000ff */
[----:B------:R-:W-:Y:S02]  /*5cb0*/  IMAD.MOV.U32 R44, RZ, RZ, R200 ;  /* 0x000000ffff2c7224 */ /* 0x000fe400078e00c8 */
[----:B------:R-:W-:Y:S02]  /*5cc0*/  IMAD.MOV.U32 R45, RZ, RZ, R201 ;  /* 0x000000ffff2d7224 */ /* 0x000fe400078e00c9 */
[----:B------:R-:W-:Y:S01]  /*5cd0*/  IMAD.MOV.U32 R250, RZ, RZ, R44 ;  /* 0x000000fffffa7224 */ /* 0x000fe200078e002c */
[----:B------:R-:W-:Y:S01]  /*5ce0*/  LOP3.LUT R44, R249, UR15, R188, 0x96, !PT ;  /* 0x0000000ff92c7c12 */ /* 0x000fe2000f8e96bc */
[----:B------:R-:W-:Y:S01]  /*5cf0*/  IMAD.MOV.U32 R251, RZ, RZ, R45 ;  /* 0x000000fffffb7224 */ /* 0x000fe200078e002d */
[C---:B------:R-:W-:Y:S01]  /*5d00*/  LOP3.LUT R188, R248.reuse, 0xff, RZ, 0xc0, !PT ;  /* 0x000000fff8bc7812 */ /* 0x040fe200078ec0ff */
[----:B------:R-:W-:Y:S01]  /*5d10*/  @!P2 HFMA2.BF16_V2 R83, -RZ.H0_H0, RZ.H0_H0, -R157.H0_H0 ;  /* 0x200000ffff53a231 */ /* 0x000fe2000034099d */
[----:B------:R-:W-:Y:S01]  /*5d20*/  LOP3.LUT R45, R248, 0xffff, RZ, 0xc0, !PT ;  /* 0x0000fffff82d7812 */ /* 0x000fe200078ec0ff */
[----:B------:R-:W-:Y:S01]  /*5d30*/  IMAD.MOV.U32 R249, RZ, RZ, R109 ;  /* 0x000000fffff97224 */ /* 0x000fe200078e006d */
[--C-:B------:R-:W-:Y:S01]  /*5d40*/  SHF.R.U32.HI R190, RZ, 0x10, R248.reuse ;  /* 0x00000010ffbe7819 */ /* 0x100fe200000116f8 */
[----:B------:R-:W-:Y:S01]  /*5d50*/  @!P5 HFMA2.BF16_V2 R43, -RZ.H0_H0, RZ.H0_H0, -R159.H0_H0 ;  /* 0x200000ffff2bd231 */ /* 0x000fe2000034099f */
[----:B------:R-:W-:Y:S01]  /*5d60*/  SHF.R.U32.HI R189, RZ, 0x18, R248 ;  /* 0x00000018ffbd7819 */ /* 0x000fe200000116f8 */
[----:B------:R-:W-:Y:S01]  /*5d70*/  IMAD.MOV.U32 R248, RZ, RZ, R108 ;  /* 0x000000fffff87224 */ /* 0x000fe200078e006c */
[C---:B------:R-:W-:Y:S01]  /*5d80*/  LOP3.LUT R76, R119.reuse, 0xffff, RZ, 0xc0, !PT ;  /* 0x0000ffff774c7812 */ /* 0x040fe200078ec0ff */
[----:B------:R-:W-:Y:S01]  /*5d90*/  IMAD.WIDE.U32 R108, R114, -0x2daee0ad, RZ ;  /* 0xd2511f53726c7825 */ /* 0x000fe200078e00ff */
[----:B------:R-:W-:-:S03]  /*5da0*/  LOP3.LUT R6, R119, 0xff, RZ, 0xc0, !PT ;  /* 0x000000ff77067812 */ /* 0x000fc600078ec0ff */
[----:B------:R-:W-:Y:S01]  /*5db0*/  IMAD.WIDE.U32 R84, R231, -0x2daee0ad, RZ ;  /* 0xd2511f53e7547825 */ /* 0x000fe200078e00ff */
[----:B------:R-:W-:Y:S02]  /*5dc0*/  SHF.R.U32.HI R76, RZ, 0x8, R76 ;  /* 0x00000008ff4c7819 */ /* 0x000fe4000001164c */
[----:B------:R-:W-:Y:S01]  /*5dd0*/  SHF.R.U32.HI R116, RZ, 0x8, R116 ;  /* 0x00000008ff747819 */ /* 0x000fe20000011674 */
[----:B------:R-:W-:Y:S01]  /*5de0*/  @!P4 HFMA2.BF16_V2 R78, -RZ.H0_H0, RZ.H0_H0, -R150.H0_H0 ;  /* 0x200000ffff4ec231 */ /* 0x000fe20000340996 */
[----:B------:R-:W-:Y:S02]  /*5df0*/  LOP3.LUT R230, R109, UR10, R230, 0x96, !PT ;  /* 0x0000000a6de67c12 */ /* 0x000fe4000f8e96e6 */
[----:B------:R-:W-:Y:S01]  /*5e00*/  LOP3.LUT R117, R117, 0xff, RZ, 0xc0, !PT ;  /* 0x000000ff75757812 */ /* 0x000fe200078ec0ff */
[----:B------:R-:W-:Y:S01]  /*5e10*/  @!P0 HFMA2.BF16_V2 R77, -RZ.H0_H0, RZ.H0_H0, -R151.H0_H0 ;  /* 0x200000ffff4d8231 */ /* 0x000fe20000340997 */
[----:B------:R-:W-:Y:S02]  /*5e20*/  LOP3.LUT R76, R76, 0xffff, RZ, 0xc0, !PT ;  /* 0x0000ffff4c4c7812 */ /* 0x000fe400078ec0ff */
[----:B------:R-:W-:-:S02]  /*5e30*/  LOP3.LUT R220, R220, 0xff, RZ, 0xc0, !PT ;  /* 0x000000ffdcdc7812 */ /* 0x000fc400078ec0ff */
[----:B------:R-:W-:Y:S01]  /*5e40*/  SHF.R.U32.HI R222, RZ, 0x8, R222 ;  /* 0x00000008ffde7819 */ /* 0x000fe200000116de */
[----:B------:R-:W-:Y:S01]  /*5e50*/  FADD.FTZ R245, R245, R240 ;  /* 0x000000f0f5f57221 */ /* 0x000fe20000010000 */
[----:B------:R-:W-:Y:S01]  /*5e60*/  @!P2 PRMT R157, R83, 0x5410, RZ ;  /* 0x00005410539da816 */ /* 0x000fe200000000ff */
[----:B------:R-:W-:Y:S01]  /*5e70*/  FADD.FTZ R235, R236, R235 ;  /* 0x000000ebeceb7221 */ /* 0x000fe20000010000 */
[----:B------:R-:W-:Y:S01]  /*5e80*/  ISETP.GE.U32.AND P2, PT, R252, R6, PT ;  /* 0x00000006fc00720c */ /* 0x000fe20003f46070 */
[----:B------:R-:W-:Y:S01]  /*5e90*/  FADD.FTZ R246, R247, R246 ;  /* 0x000000f6f7f67221 */ /* 0x000fe20000010000 */
[----:B------:R-:W-:Y:S01]  /*5ea0*/  LOP3.LUT R6, R85, UR8, R108, 0x96, !PT ;  /* 0x0000000855067c12 */ /* 0x000fe2000f8e966c */
[----:B------:R-:W-:Y:S01]  /*5eb0*/  IMAD.WIDE.U32 R108, R230, -0x326172a9, RZ ;  /* 0xcd9e8d57e66c7825 */ /* 0x000fe200078e00ff */
[----:B------:R-:W-:Y:S01]  /*5ec0*/  @!P5 PRMT R159, R43, 0x5410, RZ ;  /* 0x000054102b9fd816 */ /* 0x000fe200000000ff */
[----:B------:R1:W5:Y:S01]  /*5ed0*/  LDL.LU.64 R200, [R1+0xc8] ;  /* 0x0000c80001c87983 */ /* 0x0003620000300a00 */
[----:B------:R-:W-:Y:S01]  /*5ee0*/  ISETP.GE.U32.AND P5, PT, R252, R76, PT ;  /* 0x0000004cfc00720c */ /* 0x000fe20003fa6070 */
[----:B------:R-:W-:Y:S01]  /*5ef0*/  IMAD.WIDE.U32 R230, R6, -0x326172a9, RZ ;  /* 0xcd9e8d5706e67825 */ /* 0x000fe200078e00ff */
[----:B------:R-:W-:-:S02]  /*5f00*/  LOP3.LUT R43, R109, UR9, R248, 0x96, !PT ;  /* 0x000000096d2b7c12 */ /* 0x000fc4000f8e96f8 */
[----:B------:R-:W-:Y:S02]  /*5f10*/  ISETP.GE.U32.AND P3, PT, R252, R232, PT ;  /* 0x000000e8fc00720c */ /* 0x000fe40003f66070 */
[----:B------:R-:W-:Y:S01]  /*5f20*/  LOP3.LUT R6, R231, UR7, R108, 0x96, !PT ;  /* 0x00000007e7067c12 */ /* 0x000fe2000f8e966c */
[----:B------:R-:W-:Y:S01]  /*5f30*/  IMAD.WIDE.U32 R248, R43, -0x2daee0ad, RZ ;  /* 0xd2511f532bf87825 */ /* 0x000fe200078e00ff */
[----:B------:R-:W-:Y:S01]  /*5f40*/  SHF.R.U32.HI R43, RZ, 0x10, R119 ;  /* 0x00000010ff2b7819 */ /* 0x000fe20000011677 */
[----:B------:R-:W-:Y:S02]  /*5f50*/  @!P2 HFMA2.BF16_V2 R82, -RZ.H0_H0, RZ.H0_H0, -R154.H0_H0 ;  /* 0x200000ffff52a231 */ /* 0x000fe4000034099a */
[----:B------:R-:W-:Y:S02]  /*5f60*/  IMAD.WIDE.U32 R108, R6, -0x2daee0ad, RZ ;  /* 0xd2511f53066c7825 */ /* 0x000fe400078e00ff */
[----:B------:R-:W-:Y:S01]  /*5f70*/  @!P5 HFMA2.BF16_V2 R81, -RZ.H0_H0, RZ.H0_H0, -R153.H0_H0 ;  /* 0x200000ffff51d231 */ /* 0x000fe20000340999 */
[----:B------:R-:W-:-:S02]  /*5f80*/  LOP3.LUT R43, R43, 0xff, RZ, 0xc0, !PT ;  /* 0x000000ff2b2b7812 */ /* 0x000fc400078ec0ff */
[----:B------:R-:W-:Y:S02]  /*5f90*/  SHF.R.U32.HI R119, RZ, 0x18, R119 ;  /* 0x00000018ff777819 */ /* 0x000fe40000011677 */
[----:B------:R-:W-:Y:S02]  /*5fa0*/  @!P5 PRMT R153, R81, 0x5410, RZ ;  /* 0x000054105199d816 */ /* 0x000fe400000000ff */
[----:B------:R-:W-:Y:S02]  /*5fb0*/  ISETP.GE.U32.AND P5, PT, R252, R43, PT ;  /* 0x0000002bfc00720c */ /* 0x000fe40003fa6070 */
[----:B------:R-:W-:Y:S01]  /*5fc0*/  LOP3.LUT R84, R249, UR6, R84, 0x96, !PT ;  /* 0x00000006f9547c12 */ /* 0x000fe2000f8e9654 */
[----:B------:R-:W-:Y:S01]  /*5fd0*/  IMAD.MOV.U32 R249, RZ, RZ, R199 ;  /* 0x000000fffff97224 */ /* 0x000fe200078e00c7 */
[----:B------:R-:W-:Y:S01]  /*5fe0*/  LOP3.LUT R6, R109, UR4, R248, 0x96, !PT ;  /* 0x000000046d067c12 */ /* 0x000fe2000f8e96f8 */
[----:B------:R-:W-:-:S08]  /*5ff0*/  IMAD.MOV.U32 R248, RZ, RZ, R198 ;  /* 0x000000fffff87224 */ /* 0x000fd000078e00c6 */
[----:B------:R-:W-:Y:S01]  /*6000*/  @!P5 HFMA2.BF16_V2 R80, -RZ.H0_H0, RZ.H0_H0, -R156.H0_H0 ;  /* 0x200000ffff50d231 */ /* 0x000fe2000034099c */
[----:B------:R-:W-:Y:S01]  /*6010*/  IMAD.WIDE.U32 R84, R84, -0x326172a9, RZ ;  /* 0xcd9e8d5754547825 */ /* 0x000fe200078e00ff */
[----:B------:R-:W-:Y:S02]  /*6020*/  @!P2 PRMT R154, R82, 0x5410, RZ ;  /* 0x00005410529aa816 */ /* 0x000fe400000000ff */
[----:B------:R-:W-:Y:S02]  /*6030*/  LOP3.LUT R116, R116, 0xffff, RZ, 0xc0, !PT ;  /* 0x0000ffff74747812 */ /* 0x000fe400078ec0ff */
[----:B------:R-:W-:Y:S02]  /*6040*/  @!P4 PRMT R150, R78, 0x5410, RZ ;  /* 0x000054104e96c816 */ /* 0x000fe400000000ff */
[----:B------:R-:W-:Y:S02]  /*6050*/  @!P0 PRMT R151, R77, 0x5410, RZ ;  /* 0x000054104d978816 */ /* 0x000fe400000000ff */
[----:B------:R-:W-:Y:S01]  /*6060*/  SHF.R.U32.HI R45, RZ, 0x8, R45 ;  /* 0x00000008ff2d7819 */ /* 0x000fe2000001162d */
[----:B------:R-:W-:Y:S01]  /*6070*/  @!P3 HFMA2.BF16_V2 R27, -RZ.H0_H0, RZ.H0_H0, -R59.H0_H0 ;  /* 0x200000ffff1bb231 */ /* 0x000fe2000034093b */
[----:B------:R-:W-:Y:S01]  /*6080*/  @!P5 PRMT R156, R80, 0x5410, RZ ;  /* 0x00005410509cd816 */ /* 0x000fe200000000ff */
[----:B------:R1:W5:Y:S01]  /*6090*/  LDL.LU.64 R198, [R1+0xc0] ;  /* 0x0000c00001c67983 */ /* 0x0003620000300a00 */
[----:B------:R-:W-:Y:S01]  /*60a0*/  ISETP.GE.U32.AND P5, PT, R252, R119, PT ;  /* 0x00000077fc00720c */ /* 0x000fe20003fa6070 */
[----:B------:R-:W-:Y:S01]  /*60b0*/  IMAD.WIDE.U32 R82, R6, -0x326172a9, RZ ;  /* 0xcd9e8d5706527825 */ /* 0x000fe200078e00ff */
[----:B------:R-:W-:-:S02]  /*60c0*/  LOP3.LUT R6, R85, UR5, R230, 0x96, !PT ;  /* 0x0000000555067c12 */ /* 0x000fc4000f8e96e6 */
[----:B------:R-:W-:Y:S01]  /*60d0*/  ISETP.GE.U32.AND P2, PT, R252, R229, PT ;  /* 0x000000e5fc00720c */ /* 0x000fe20003f46070 */
[----:B------:R-:W-:Y:S01]  /*60e0*/  IMAD.WIDE.U32 R80, R115, -0x2daee0ad, RZ ;  /* 0xd2511f5373507825 */ /* 0x000fe200078e00ff */
[----:B------:R-:W-:Y:S02]  /*60f0*/  LOP3.LUT R229, R83, UR15, R84, 0x96, !PT ;  /* 0x0000000f53e57c12 */ /* 0x000fe4000f8e9654 */
[----:B------:R-:W-:Y:S01]  /*6100*/  LOP3.LUT R232, R82, 0xff, RZ, 0xc0, !PT ;  /* 0x000000ff52e87812 */ /* 0x000fe200078ec0ff */
[----:B------:R-:W-:Y:S01]  /*6110*/  IMAD.WIDE.U32 R118, R118, -0x2daee0ad, RZ ;  /* 0xd2511f5376767825 */ /* 0x000fe200078e00ff */
[----:B------:R-:W-:Y:S02]  /*6120*/  LOP3.LUT R85, R82, 0xffff, RZ, 0xc0, !PT ;  /* 0x0000ffff52557812 */ /* 0x000fe400078ec0ff */
[--C-:B------:R-:W-:Y:S01]  /*6130*/  SHF.R.U32.HI R86, RZ, 0x10, R82.reuse ;  /* 0x00000010ff567819 */ /* 0x100fe20000011652 */
[----:B------:R-:W-:Y:S01]  /*6140*/  @!P5 HFMA2.BF16_V2 R79, -RZ.H0_H0, RZ.H0_H0, -R155.H0_H0 ;  /* 0x200000ffff4fd231 */ /* 0x000fe2000034099b */
[----:B------:R-:W-:Y:S01]  /*6150*/  SHF.R.U32.HI R231, RZ, 0x18, R82 ;  /* 0x00000018ffe77819 */ /* 0x000fe20000011652 */
[----:B------:R-:W-:Y:S01]  /*6160*/  IMAD.WIDE.U32 R82, R6, -0x2daee0ad, RZ ;  /* 0xd2511f5306527825 */ /* 0x000fe200078e00ff */
[----:B------:R-:W-:Y:S01]  /*6170*/  LOP3.LUT R228, R81, UR10, R228, 0x96, !PT ;  /* 0x0000000a51e47c12 */ /* 0x000fe2000f8e96e4 */
[----:B------:R-:W-:Y:S01]  /*6180*/  @!P2 HFMA2.BF16_V2 R25, -RZ.H0_H0, RZ.H0_H0, -R60.H0_H0 ;  /* 0x200000ffff19a231 */ /* 0x000fe2000034093c */
[----:B------:R-:W-:-:S02]  /*6190*/  @!P5 PRMT R155, R79, 0x5410, RZ ;  /* 0x000054104f9bd816 */ /* 0x000fc400000000ff */
[----:B------:R-:W-:Y:S02]  /*61a0*/  LOP3.LUT R76, R83, UR14, R108, 0x96, !PT ;  /* 0x0000000e534c7c12 */ /* 0x000fe4000f8e966c */
[----:B------:R-:W-:Y:S02]  /*61b0*/  ISETP.GE.U32.AND P5, PT, R252, R117, PT ;  /* 0x00000075fc00720c */ /* 0x000fe40003fa6070 */
[C---:B------:R-:W-:Y:S02]  /*61c0*/  LOP3.LUT R114, R82.reuse, 0xff, RZ, 0xc0, !PT ;  /* 0x000000ff52727812 */ /* 0x040fe400078ec0ff */
[----:B------:R-:W-:Y:S01]  /*61d0*/  LOP3.LUT R6, R82, 0xffff, RZ, 0xc0, !PT ;  /* 0x0000ffff52067812 */ /* 0x000fe200078ec0ff */
[----:B------:R-:W-:Y:S01]  /*61e0*/  IMAD.MOV.U32 R83, RZ, RZ, R249 ;  /* 0x000000ffff537224 */ /* 0x000fe200078e00f9 */
[--C-:B------:R-:W-:Y:S02]  /*61f0*/  SHF.R.U32.HI R108, RZ, 0x10, R82.reuse ;  /* 0x00000010ff6c7819 */ /* 0x100fe40000011652 */
[----:B------:R-:W-:Y:S01]  /*6200*/  SHF.R.U32.HI R230, RZ, 0x18, R82 ;  /* 0x00000018ffe67819 */ /* 0x000fe20000011652 */
[----:B------:R-:W-:Y:S01]  /*6210*/  IMAD.MOV.U32 R82, RZ, RZ, R248 ;  /* 0x000000ffff527224 */ /* 0x000fe200078e00f8 */
[----:B------:R-:W-:Y:S01]  /*6220*/  LOP3.LUT R43, R119, UR8, R80, 0x96, !PT ;  /* 0x00000008772b7c12 */ /* 0x000fe2000f8e9650 */
[----:B------:R-:W-:Y:S01]  /*6230*/  IMAD.WIDE.U32 R248, R194, -0x2daee0ad, RZ ;  /* 0xd2511f53c2f87825 */ /* 0x000fe200078e00ff */
[----:B------:R-:W-:Y:S01]  /*6240*/  ISETP.GE.U32.AND P4, PT, R252, R116, PT ;  /* 0x00000074fc00720c */ /* 0x000fe20003f86070 */
[----:B------:R-:W-:Y:S01]  /*6250*/  @!P5 HFMA2.BF16_V2 R41, -RZ.H0_H0, RZ.H0_H0, -R152.H0_H0 ;  /* 0x200000ffff29d231 */ /* 0x000fe20000340998 */
[----:B------:R-:W3:Y:S01]  /*6260*/  LDC.U8 R116, c[0x0][0x2d8] ;  /* 0x0000b600ff747b82 */ /* 0x000ee20000000000 */
[----:B------:R-:W-:Y:S01]  /*6270*/  IMAD.MOV.U32 R80, RZ, RZ, R82 ;  /* 0x000000ffff507224 */ /* 0x000fe200078e0052 */
[----:B------:R-:W-:Y:S01]  /*6280*/  @!P3 PRMT R59, R27, 0x5410, RZ ;  /* 0x000054101b3bb816 */ /* 0x000fe200000000ff */
[----:B------:R-:W-:Y:S01]  /*6290*/  IMAD.MOV.U32 R81, RZ, RZ, R83 ;  /* 0x000000ffff517224 */ /* 0x000fe200078e0053 */
[----:B------:R-:W-:Y:S01]  /*62a0*/  @!P5 PRMT R152, R41, 0x5410, RZ ;  /* 0x000054102998d816 */ /* 0x000fe200000000ff */
[----:B------:R-:W-:Y:S01]  /*62b0*/  IMAD.MOV.U32 R194, RZ, RZ, R114 ;  /* 0x000000ffffc27224 */ /* 0x000fe200078e0072 */
[----:B------:R-:W-:Y:S01]  /*62c0*/  SHF.R.U32.HI R41, RZ, 0x10, R44 ;  /* 0x00000010ff297819 */ /* 0x000fe2000001162c */
[----:B------:R-:W-:Y:S01]  /*62d0*/  IMAD.WIDE.U32 R82, R228, -0x326172a9, RZ ;  /* 0xcd9e8d57e4527825 */ /* 0x000fe200078e00ff */
[----:B------:R-:W-:-:S02]  /*62e0*/  LOP3.LUT R27, R229, 0xffff, RZ, 0xc0, !PT ;  /* 0x0000ffffe51b7812 */ /* 0x000fc400078ec0ff */
[----:B------:R-:W-:Y:S01]  /*62f0*/  LOP3.LUT R41, R41, 0xff, RZ, 0xc0, !PT ;  /* 0x000000ff29297812 */ /* 0x000fe200078ec0ff */
[----:B------:R-:W-:Y:S01]  /*6300*/  IMAD.WIDE.U32 R114, R43, -0x326172a9, RZ ;  /* 0xcd9e8d572b727825 */ /* 0x000fe200078e00ff */
[----:B------:R-:W-:Y:S01]  /*6310*/  LOP3.LUT R80, R83, UR9, R80, 0x96, !PT ;  /* 0x0000000953507c12 */ /* 0x000fe2000f8e9650 */
[----:B------:R-:W-:Y:S01]  /*6320*/  @!P4 HFMA2.BF16_V2 R42, -RZ.H0_H0, RZ.H0_H0, -R149.H0_H0 ;  /* 0x200000ffff2ac231 */ /* 0x000fe20000340995 */
[----:B------:R-:W-:Y:S02]  /*6330*/  SHF.R.U32.HI R27, RZ, 0x8, R27 ;  /* 0x00000008ff1b7819 */ /* 0x000fe4000001161b */
[----:B------:R-:W-:Y:S01]  /*6340*/  LOP3.LUT R82, R115, UR7, R82, 0x96, !PT ;  /* 0x0000000773527c12 */ /* 0x000fe2000f8e9652 */
[----:B------:R-:W-:Y:S01]  /*6350*/  IMAD.WIDE.U32 R80, R80, -0x2daee0ad, RZ ;  /* 0xd2511f5350507825 */ /* 0x000fe200078e00ff */
[----:B------:R-:W-:Y:S02]  /*6360*/  @!P4 PRMT R149, R42, 0x5410, RZ ;  /* 0x000054102a95c816 */ /* 0x000fe400000000ff */
[----:B------:R-:W-:Y:S01]  /*6370*/  LOP3.LUT R42, R44, 0xff, RZ, 0xc0, !PT ;  /* 0x000000ff2c2a7812 */ /* 0x000fe200078ec0ff */
[----:B------:R-:W-:Y:S01]  /*6380*/  IMAD.WIDE.U32 R82, R82, -0x2daee0ad, RZ ;  /* 0xd2511f5352527825 */ /* 0x000fe200078e00ff */
[----:B------:R-:W-:-:S02]  /*6390*/  LOP3.LUT R118, R81, UR6, R118, 0x96, !PT ;  /* 0x0000000651767c12 */ /* 0x000fc4000f8e9676 */
[----:B---3--:R-:W-:Y:S01]  /*63a0*/  ISETP.GE.U32.AND P0, PT, R116, R41, PT ;  /* 0x000000297400720c */ /* 0x008fe20003f06070 */
[----:B------:R-:W-:Y:S01]  /*63b0*/  IMAD.MOV.U32 R115, RZ, RZ, R190 ;  /* 0x000000ffff737224 */ /* 0x000fe200078e00be */
[----:B------:R-:W-:Y:S01]  /*63c0*/  LOP3.LUT R43, R83, UR4, R80, 0x96, !PT ;  /* 0x00000004532b7c12 */ /* 0x000fe2000f8e9650 */
[----:B------:R-:W-:Y:S01]  /*63d0*/  IMAD.WIDE.U32 R118, R118, -0x326172a9, RZ ;  /* 0xcd9e8d5776767825 */ /* 0x000fe200078e00ff */
[----:B------:R-:W-:Y:S02]  /*63e0*/  ISETP.GE.U32.AND P5, PT, R116, R42, PT ;  /* 0x0000002a7400720c */ /* 0x000fe40003fa6070 */
[----:B------:R-:W-:Y:S01]  /*63f0*/  LOP3.LUT R27, R27, 0xffff, RZ, 0xc0, !PT ;  /* 0x0000ffff1b1b7812 */ /* 0x000fe200078ec0ff */
[----:B------:R-:W-:Y:S01]  /*6400*/  IMAD.WIDE.U32 R80, R43, -0x326172a9, RZ ;  /* 0xcd9e8d572b507825 */ /* 0x000fe200078e00ff */
[----:B------:R-:W-:Y:S02]  /*6410*/  LOP3.LUT R43, R119, UR5, R114, 0x96, !PT ;  /* 0x00000005772b7c12 */ /* 0x000fe4000f8e9672 */
[----:B------:R-:W-:Y:S01]  /*6420*/  @!P2 PRMT R60, R25, 0x5410, RZ ;  /* 0x00005410193ca816 */ /* 0x000fe200000000ff */
        /* <DEDUP_REMOVED lines=8> */
[----:B------:R-:W-:Y:S01]  /*64b0*/  IMAD.WIDE.U32 R42, R43, -0x2daee0ad, RZ ;  /* 0xd2511f532b2a7825 */ /* 0x000fe200078e00ff */
[----:B------:R-:W-:-:S02]  /*64c0*/  LOP3.LUT R80, R44, 0xffff, RZ, 0xc0, !PT ;  /* 0x0000ffff2c507812 */ /* 0x000fc400078ec0ff */
[----:B------:R-:W-:Y:S02]  /*64d0*/  SHF.R.U32.HI R44, RZ, 0x18, R44 ;  /* 0x00000018ff2c7819 */ /* 0x000fe4000001162c */
[----:B------:R-:W-:Y:S02]  /*64e0*/  SHF.R.U32.HI R80, RZ, 0x8, R80 ;  /* 0x00000008ff507819 */ /* 0x000fe40000011650 */
[----:B------:R-:W-:Y:S02]  /*64f0*/  ISETP.GE.U32.AND P6, PT, R116, R44, PT ;  /* 0x0000002c7400720c */ /* 0x000fe40003fc6070 */
[----:B------:R-:W-:Y:S02]  /*6500*/  LOP3.LUT R80, R80, 0xffff, RZ, 0xc0, !PT ;  /* 0x0000ffff50507812 */ /* 0x000fe400078ec0ff */
[----:B------:R-:W-:Y:S02]  /*6510*/  @!P0 PRMT R182, R38, 0x5410, RZ ;  /* 0x0000541026b68816 */ /* 0x000fe400000000ff */
[----:B------:R-:W-:-:S02]  /*6520*/  LEA R44, P0, R113, c[0x0][0x1f8], 0x1 ;  /* 0x00007e00712c7a11 */ /* 0x000fc400078008ff */
[----:B------:R-:W-:Y:S02]  /*6530*/  LOP3.LUT R38, R45, 0xffff, RZ, 0xc0, !PT ;  /* 0x0000ffff2d267812 */ /* 0x000fe400078ec0ff */
[C---:B------:R-:W-:Y:S02]  /*6540*/  ISETP.GE.U32.AND P4, PT, R116.reuse, R80, PT ;  /* 0x000000507400720c */ /* 0x040fe40003f86070 */
[----:B------:R-:W-:Y:S01]  /*6550*/  LEA.HI.X R45, R113, c[0x0][0x1fc], R112, 0x1, P0 ;  /* 0x00007f00712d7a11 */ /* 0x000fe200000f0c70 */
[----:B------:R-:W-:Y:S01]  /*6560*/  @!P6 HFMA2.BF16_V2 R37, -RZ.H0_H0, RZ.H0_H0, -R179.H0_H0 ;  /* 0x200000ffff25e231 */ /* 0x000fe200003409b3 */
[----:B------:R-:W-:Y:S02]  /*6570*/  ISETP.GE.U32.AND P0, PT, R116, R38, PT ;  /* 0x000000267400720c */ /* 0x000fe40003f06070 */
[----:B------:R-:W-:Y:S02]  /*6580*/  LOP3.LUT R38, R115, 0xff, RZ, 0xc0, !PT ;  /* 0x000000ff73267812 */ /* 0x000fe400078ec0ff */
[----:B------:R-:W-:-:S02]  /*6590*/  @!P6 PRMT R179, R37, 0x5410, RZ ;  /* 0x0000541025b3e816 */ /* 0x000fc400000000ff */
[----:B------:R-:W-:Y:S02]  /*65a0*/  ISETP.GE.U32.AND P6, PT, R116, R38, PT ;  /* 0x000000267400720c */ /* 0x000fe40003fc6070 */
[----:B------:R-:W3:Y:S01]  /*65b0*/  LDC.U8 R38, c[0x0][0x2d8] ;  /* 0x0000b600ff267b82 */ /* 0x000ee20000000000 */
[----:B------:R-:W-:Y:S01]  /*65c0*/  @!P4 HFMA2.BF16_V2 R39, -RZ.H0_H0, RZ.H0_H0, -R181.H0_H0 ;  /* 0x200000ffff27c231 */ /* 0x000fe200003409b5 */
[----:B------:R-:W-:Y:S02]  /*65d0*/  @!P5 PRMT R184, R40, 0x5410, RZ ;  /* 0x0000541028b8d816 */ /* 0x000fe400000000ff */
[C---:B------:R-:W-:Y:S01]  /*65e0*/  ISETP.GE.U32.AND P5, PT, R116.reuse, R119, PT ;  /* 0x000000777400720c */ /* 0x040fe20003fa6070 */
[----:B------:R-:W-:Y:S01]  /*65f0*/  @!P0 HFMA2.BF16_V2 R35, -RZ.H0_H0, RZ.H0_H0, -R62.H0_H0 ;  /* 0x200000ffff238231 */ /* 0x000fe2000034093e */
[----:B------:R-:W-:Y:S02]  /*6600*/  @!P4 PRMT R181, R39, 0x5410, RZ ;  /* 0x0000541027b5c816 */ /* 0x000fe400000000ff */
[----:B------:R-:W-:-:S02]  /*6610*/  ISETP.GE.U32.AND P4, PT, R116, R114, PT ;  /* 0x000000727400720c */ /* 0x000fc40003f86070 */
[C---:B------:R-:W-:Y:S01]  /*6620*/  LOP3.LUT R37, R226.reuse, 0xffff, RZ, 0xc0, !PT ;  /* 0x0000ffffe2257812 */ /* 0x040fe200078ec0ff */
[----:B------:R-:W-:Y:S01]  /*6630*/  @!P6 HFMA2.BF16_V2 R34, -RZ.H0_H0, RZ.H0_H0, -R65.H0_H0 ;  /* 0x200000ffff22e231 */ /* 0x000fe20000340941 */
[----:B------:R-:W-:Y:S02]  /*6640*/  @!P0 PRMT R62, R35, 0x5410, RZ ;  /* 0x00005410233e8816 */ /* 0x000fe400000000ff */
[----:B------:R-:W-:Y:S02]  /*6650*/  LOP3.LUT R35, R226, 0xff, RZ, 0xc0, !PT ;  /* 0x000000ffe2237812 */ /* 0x000fe400078ec0ff */
[----:B------:R-:W-:Y:S01]  /*6660*/  @!P6 PRMT R65, R34, 0x5410, RZ ;  /* 0x000054102241e816 */ /* 0x000fe200000000ff */
[----:B------:R-:W-:Y:S01]  /*6670*/  @!P5 HFMA2.BF16_V2 R36, -RZ.H0_H0, RZ.H0_H0, -R63.H0_H0 ;  /* 0x200000ffff24d231 */ /* 0x000fe2000034093f */
[----:B------:R-:W-:Y:S02]  /*6680*/  SHF.R.U32.HI R34, RZ, 0x10, R226 ;  /* 0x00000010ff227819 */ /* 0x000fe400000116e2 */
[----:B------:R-:W-:Y:S01]  /*6690*/  SHF.R.U32.HI R37, RZ, 0x8, R37 ;  /* 0x00000008ff257819 */ /* 0x000fe20000011625 */
[----:B------:R-:W-:Y:S01]  /*66a0*/  @!P4 HFMA2.BF16_V2 R33, -RZ.H0_H0, RZ.H0_H0, -R64.H0_H0 ;  /* 0x200000ffff21c231 */ /* 0x000fe20000340940 */
[----:B------:R-:W-:-:S02]  /*66b0*/  LOP3.LUT R34, R34, 0xff, RZ, 0xc0, !PT ;  /* 0x000000ff22227812 */ /* 0x000fc400078ec0ff */
[----:B---3--:R-:W-:Y:S02]  /*66c0*/  ISETP.GE.U32.AND P0, PT, R38, R35, PT ;  /* 0x000000232600720c */ /* 0x008fe40003f06070 */
[----:B------:R-:W-:Y:S01]  /*66d0*/  SHF.R.U32.HI R35, RZ, 0x18, R226 ;  /* 0x00000018ff237819 */ /* 0x000fe200000116e2 */
[----:B------:R-:W-:Y:S01]  /*66e0*/  FFMA.FTZ R226, R216, c[0x0][0x23c], -R123 ;  /* 0x00008f00d8e27a23 */ /* 0x000fe2000001087b */
[----:B------:R-:W-:Y:S02]  /*66f0*/  LOP3.LUT R37, R37, 0xffff, RZ, 0xc0, !PT ;  /* 0x0000ffff25257812 */ /* 0x000fe400078ec0ff */
[----:B------:R-:W-:Y:S02]  /*6700*/  @!P4 PRMT R64, R33, 0x5410, RZ ;  /* 0x000054102140c816 */ /* 0x000fe400000000ff */
[C---:B------:R-:W-:Y:S01]  /*6710*/  ISETP.GE.U32.AND P6, PT, R38.reuse, R35, PT ;  /* 0x000000232600720c */ /* 0x040fe20003fc6070 */
[----:B------:R-:W-:Y:S01]  /*6720*/  MUFU.EX2 R226, R226 ;  /* 0x000000e200e27308 */ /* 0x000fe20000000800 */
[----:B------:R-:W-:-:S02]  /*6730*/  ISETP.GE.U32.AND P4, PT, R38, R34, PT ;  /* 0x000000222600720c */ /* 0x000fc40003f86070 */
[----:B------:R-:W-:Y:S01]  /*6740*/  @!P5 PRMT R63, R36, 0x5410, RZ ;  /* 0x00005410243fd816 */ /* 0x000fe200000000ff */
[----:B------:R-:W-:Y:S01]  /*6750*/  IMAD.MOV.U32 R36, RZ, RZ, R194 ;  /* 0x000000ffff247224 */ /* 0x000fe200078e00c2 */
[----:B------:R-:W-:Y:S01]  /*6760*/  ISETP.GE.U32.AND P5, PT, R38, R37, PT ;  /* 0x000000252600720c */ /* 0x000fe20003fa6070 */
[----:B------:R-:W-:Y:S01]  /*6770*/  @!P0 HFMA2.BF16_V2 R32, -RZ.H0_H0, RZ.H0_H0, -R178.H0_H0 ;  /* 0x200000ffff208231 */ /* 0x000fe200003409b2 */
[----:B------:R-:W-:Y:S02]  /*6780*/  LOP3.LUT R117, R42, 0xffff, RZ, 0xc0, !PT ;  /* 0x0000ffff2a757812 */ /* 0x000fe400078ec0ff */
[----:B------:R-:W-:Y:S02]  /*6790*/  LOP3.LUT R78, R81, UR15, R118, 0x96, !PT ;  /* 0x0000000f514e7c12 */ /* 0x000fe4000f8e9676 */
[----:B------:R-:W-:Y:S01]  /*67a0*/  SHF.R.U32.HI R33, RZ, 0x8, R225 ;  /* 0x00000008ff217819 */ /* 0x000fe200000116e1 */
[----:B------:R-:W-:Y:S01]  /*67b0*/  @!P6 HFMA2.BF16_V2 R28, -RZ.H0_H0, RZ.H0_H0, -R177.H0_H0 ;  /* 0x200000ffff1ce231 */ /* 0x000fe200003409b1 */
[----:B------:R-:W-:Y:S01]  /*67c0*/  IMAD.MOV.U32 R39, RZ, RZ, R117 ;  /* 0x000000ffff277224 */ /* 0x000fe200078e0075 */
[----:B------:R-:W-:Y:S01]  /*67d0*/  @!P4 HFMA2.BF16_V2 R29, -RZ.H0_H0, RZ.H0_H0, -R180.H0_H0 ;  /* 0x200000ffff1dc231 */ /* 0x000fe200003409b4 */
[----:B------:R-:W-:Y:S01]  /*67e0*/  ISETP.GE.U32.AND P2, PT, R38, R27, PT ;  /* 0x0000001b2600720c */ /* 0x000fe20003f46070 */
[----:B------:R-:W-:Y:S01]  /*67f0*/  FFMA.FTZ R225, R218, c[0x0][0x23c], -R123 ;  /* 0x00008f00dae17a23 */ /* 0x000fe2000001087b */
[----:B------:R-:W-:Y:S01]  /*6800*/  @!P6 PRMT R177, R28, 0x5410, RZ ;  /* 0x000054101cb1e816 */ /* 0x000fe200000000ff */
[----:B------:R-:W-:Y:S01]  /*6810*/  @!P5 HFMA2.BF16_V2 R31, -RZ.H0_H0, RZ.H0_H0, -R175.H0_H0 ;  /* 0x200000ffff1fd231 */ /* 0x000fe200003409af */
[----:B------:R-:W-:-:S02]  /*6820*/  @!P4 PRMT R180, R29, 0x5410, RZ ;  /* 0x000054101db4c816 */ /* 0x000fc400000000ff */
[C---:B------:R-:W-:Y:S01]  /*6830*/  ISETP.GE.U32.AND P4, PT, R38.reuse, R232, PT ;  /* 0x000000e82600720c */ /* 0x040fe20003f86070 */
[--C-:B------:R-:W-:Y:S01]  /*6840*/  FFMA.FTZ R232, R217, c[0x0][0x23c], -R122.reuse ;  /* 0x00008f00d9e87a23 */ /* 0x100fe2000001087a */
[C---:B------:R-:W-:Y:S01]  /*6850*/  ISETP.GE.U32.AND P6, PT, R38.reuse, R231, PT ;  /* 0x000000e72600720c */ /* 0x040fe20003fc6070 */
[----:B------:R-:W-:Y:S01]  /*6860*/  FFMA.FTZ R231, R219, c[0x0][0x23c], -R122 ;  /* 0x00008f00dbe77a23 */ /* 0x000fe2000001087a */
[----:B------:R-:W-:Y:S01]  /*6870*/  @!P5 PRMT R175, R31, 0x5410, RZ ;  /* 0x000054101fafd816 */ /* 0x000fe200000000ff */
[----:B------:R-:W-:Y:S01]  /*6880*/  MUFU.EX2 R225, R225 ;  /* 0x000000e100e17308 */ /* 0x000fe20000000800 */
[----:B------:R-:W-:Y:S02]  /*6890*/  ISETP.GE.U32.AND P5, PT, R38, R220, PT ;  /* 0x000000dc2600720c */ /* 0x000fe40003fa6070 */
[----:B------:R-:W-:Y:S02]  /*68a0*/  LOP3.LUT R28, R229, 0xff, RZ, 0xc0, !PT ;  /* 0x000000ffe51c7812 */ /* 0x000fe400078ec0ff */
[----:B------:R-:W-:-:S02]  /*68b0*/  LOP3.LUT R33, R33, 0xffff, RZ, 0xc0, !PT ;  /* 0x0000ffff21217812 */ /* 0x000fc400078ec0ff */
[----:B------:R-:W-:Y:S01]  /*68c0*/  @!P0 PRMT R178, R32, 0x5410, RZ ;  /* 0x0000541020b28816 */ /* 0x000fe200000000ff */
[----:B------:R-:W-:Y:S01]  /*68d0*/  MUFU.EX2 R232, R232 ;  /* 0x000000e800e87308 */ /* 0x000fe20000000800 */
[----:B------:R-:W-:Y:S01]  /*68e0*/  SHF.R.U32.HI R25, RZ, 0x10, R229 ;  /* 0x00000010ff197819 */ /* 0x000fe200000116e5 */
[----:B--2---:R-:W-:Y:S01]  /*68f0*/  IMAD R194, R4, 0x2, R196 ;  /* 0x0000000204c27824 */ /* 0x004fe200078e02c4 */
[----:B------:R-:W-:-:S03]  /*6900*/  ISETP.GE.U32.AND P0, PT, R38, R33, PT ;  /* 0x000000212600720c */ /* 0x000fc60003f06070 */
[----:B------:R-:W-:Y:S01]  /*6910*/  @!P5 HFMA2.BF16_V2 R26, -RZ.H0_H0, RZ.H0_H0, -R61.H0_H0 ;  /* 0x200000ffff1ad231 */ /* 0x000fe2000034093d */
[----:B------:R-:W-:Y:S01]  /*6920*/  SHF.R.U32.HI R229, RZ, 0x18, R229 ;  /* 0x00000018ffe57819 */ /* 0x000fe200000116e5 */
[----:B------:R-:W2:Y:S01]  /*6930*/  MUFU.EX2 R231, R231 ;  /* 0x000000e700e77308 */ /* 0x000ea20000000800 */
[----:B------:R-:W3:Y:S01]  /*6940*/  LDSM.16.MT88.4 R116, [R194+0x6000] ;  /* 0x00600000c274783b */ /* 0x000ee20000004200 */
[----:B------:R-:W-:Y:S02]  /*6950*/  LOP3.LUT R25, R25, 0xff, RZ, 0xc0, !PT ;  /* 0x000000ff19197812 */ /* 0x000fe400078ec0ff */
[----:B------:R-:W-:Y:S02]  /*6960*/  @!P5 PRMT R61, R26, 0x5410, RZ ;  /* 0x000054101a3dd816 */ /* 0x000fe400000000ff */
[----:B------:R-:W-:Y:S02]  /*6970*/  ISETP.GE.U32.AND P5, PT, R38, R28, PT ;  /* 0x0000001c2600720c */ /* 0x000fe40003fa6070 */
[----:B------:R-:W-:Y:S01]  /*6980*/  LOP3.LUT R27, R221, 0xff, RZ, 0xc0, !PT ;  /* 0x000000ffdd1b7812 */ /* 0x000fe200078ec0ff */
[----:B------:R-:W-:Y:S01]  /*6990*/  @!P0 HFMA2.BF16_V2 R30, -RZ.H0_H0, RZ.H0_H0, -R58.H0_H0 ;  /* 0x200000ffff1e8231 */ /* 0x000fe2000034093a */
[----:B------:R-:W-:-:S02]  /*69a0*/  LOP3.LUT R109, R248, 0xffff, RZ, 0xc0, !PT ;  /* 0x0000fffff86d7812 */ /* 0x000fc400078ec0ff */
[----:B------:R-:W-:Y:S02]  /*69b0*/  LOP3.LUT R84, R249, UR14, R250, 0x96, !PT ;  /* 0x0000000ef9547c12 */ /* 0x000fe4000f8e96fa */
[----:B------:R-:W-:Y:S02]  /*69c0*/  @!P0 PRMT R58, R30, 0x5410, RZ ;  /* 0x000054101e3a8816 */ /* 0x000fe400000000ff */
[----:B--2---:R-:W-:Y:S02]  /*69d0*/  F2FP.BF16.PACK_AB R220, R231, R232 ;  /* 0x000000e8e7dc723e */ /* 0x004fe400000010ff */
[----:B------:R-:W-:Y:S01]  /*69e0*/  ISETP.GE.U32.AND P0, PT, R38, R230, PT ;  /* 0x000000e62600720c */ /* 0x000fe20003f06070 */
[----:B------:R-:W-:Y:S01]  /*69f0*/  FFMA.FTZ R230, R193, c[0x0][0x23c], -R122 ;  /* 0x00008f00c1e67a23 */ /* 0x000fe2000001087a */
[----:B------:R-:W-:Y:S01]  /*6a00*/  PRMT R219, R220, 0x7632, R219 ;  /* 0x00007632dcdb7816 */ /* 0x000fe200000000db */
[----:B------:R-:W-:Y:S01]  /*6a10*/  @!P5 HFMA2.BF16_V2 R24, -RZ.H0_H0, RZ.H0_H0, -R220.H0_H0 ;  /* 0x200000ffff18d231 */ /* 0x000fe200003409dc */
[----:B------:R-:W-:-:S02]  /*6a20*/  LOP3.LUT R250, R248, 0xff, RZ, 0xc0, !PT ;  /* 0x000000fff8fa7812 */ /* 0x000fc400078ec0ff */
[----:B------:R-:W-:Y:S01]  /*6a30*/  PRMT R28, R220, 0x5410, R219 ;  /* 0x00005410dc1c7816 */ /* 0x000fe200000000db */
[----:B------:R-:W-:Y:S01]  /*6a40*/  @!P2 HFMA2.BF16_V2 R23, -RZ.H0_H0, RZ.H0_H0, -R219.H0_H0 ;  /* 0x200000ffff17a231 */ /* 0x000fe200003409db */
[----:B------:R-:W-:Y:S01]  /*6a50*/  @!P5 PRMT R220, R24, 0x5410, RZ ;  /* 0x0000541018dcd816 */ /* 0x000fe200000000ff */
[----:B------:R-:W-:Y:S01]  /*6a60*/  MUFU.EX2 R230, R230 ;  /* 0x000000e600e67308 */ /* 0x000fe20000000800 */
[C---:B------:R-:W-:Y:S02]  /*6a70*/  ISETP.GE.U32.AND P5, PT, R38.reuse, R25, PT ;  /* 0x000000192600720c */ /* 0x040fe40003fa6070 */
[----:B------:R-:W-:Y:S02]  /*6a80*/  @!P2 PRMT R219, R23, 0x5410, RZ ;  /* 0x0000541017dba816 */ /* 0x000fe400000000ff */
[----:B------:R-:W-:Y:S01]  /*6a90*/  ISETP.GE.U32.AND P2, PT, R38, R229, PT ;  /* 0x000000e52600720c */ /* 0x000fe20003f46070 */
[----:B------:R-:W-:Y:S01]  /*6aa0*/  FFMA.FTZ R229, R215, c[0x0][0x23c], -R122 ;  /* 0x00008f00d7e57a23 */ /* 0x000fe2000001087a */
[----:B------:R-:W-:-:S02]  /*6ab0*/  PRMT R25, R227, 0x5410, R222 ;  /* 0x00005410e3197816 */ /* 0x000fc400000000de */
[----:B------:R-:W-:Y:S02]  /*6ac0*/  F2FP.BF16.PACK_AB R222, R225, R226 ;  /* 0x000000e2e1de723e */ /* 0x000fe400000010ff */
[----:B------:R-:W-:Y:S01]  /*6ad0*/  SHF.R.U32.HI R249, RZ, 0x10, R248 ;  /* 0x00000010fff97819 */ /* 0x000fe200000116f8 */
[----:B------:R-:W2:Y:S01]  /*6ae0*/  MUFU.EX2 R229, R229 ;  /* 0x000000e500e57308 */ /* 0x000ea20000000800 */
[C---:B------:R-:W-:Y:S01]  /*6af0*/  PRMT R221, R222.reuse, 0x7632, R221 ;  /* 0x00007632dedd7816 */ /* 0x040fe200000000dd */
[----:B---3--:R-:W-:Y:S01]  /*6b00*/  HMMA.16816.F32.BF16 R112, R16, R116, RZ ;  /* 0x000000741070723c */ /* 0x008fe200000418ff */
[----:B------:R-:W-:Y:S01]  /*6b10*/  LOP3.LUT R77, R43, UR14, R82, 0x96, !PT ;  /* 0x0000000e2b4d7c12 */ /* 0x000fe2000f8e9652 */
[----:B------:R-:W-:Y:S01]  /*6b20*/  @!P5 HFMA2.BF16_V2 R22, -RZ.H0_H0, RZ.H0_H0, -R222.H0_H0 ;  /* 0x200000ffff16d231 */ /* 0x000fe200003409de */
[----:B------:R-:W-:Y:S01]  /*6b30*/  PRMT R29, R222, 0x5410, R221 ;  /* 0x00005410de1d7816 */ /* 0x000fe200000000dd */
[----:B------:R-:W-:Y:S01]  /*6b40*/  @!P2 HFMA2.BF16_V2 R21, -RZ.H0_H0, RZ.H0_H0, -R221.H0_H0 ;  /* 0x200000ffff15a231 */ /* 0x000fe200003409dd */
[----:B------:R-:W-:-:S02]  /*6b50*/  LOP3.LUT R31, R223, 0xff, RZ, 0xc0, !PT ;  /* 0x000000ffdf1f7812 */ /* 0x000fc400078ec0ff */
[----:B------:R-:W-:Y:S01]  /*6b60*/  @!P5 PRMT R222, R22, 0x5410, RZ ;  /* 0x0000541016ded816 */ /* 0x000fe200000000ff */
[----:B------:R-:W-:Y:S01]  /*6b70*/  HMMA.16816.F32.BF16 R80, R12, R116, RZ ;  /* 0x000000740c50723c */ /* 0x000fe200000418ff */
[----:B------:R-:W-:Y:S02]  /*6b80*/  @!P2 PRMT R221, R21, 0x5410, RZ ;  /* 0x0000541015dda816 */ /* 0x000fe400000000ff */
[----:B------:R-:W-:Y:S02]  /*6b90*/  SHF.R.U32.HI R21, RZ, 0x8, R109 ;  /* 0x00000008ff157819 */ /* 0x000fe4000001166d */
[----:B------:R-:W-:Y:S02]  /*6ba0*/  LOP3.LUT R22, R223, 0xffff, RZ, 0xc0, !PT ;  /* 0x0000ffffdf167812 */ /* 0x000fe400078ec0ff */
[----:B------:R-:W-:Y:S02]  /*6bb0*/  LOP3.LUT R117, R249, 0xff, RZ, 0xc0, !PT ;  /* 0x000000fff9757812 */ /* 0x000fe400078ec0ff */
[----:B------:R-:W-:-:S02]  /*6bc0*/  PRMT R249, R250, 0x5410, R21 ;  /* 0x00005410faf97816 */ /* 0x000fc40000000015 */
[----:B------:R-:W3:Y:S01]  /*6bd0*/  LDC.U8 R250, c[0x0][0x2d8] ;  /* 0x0000b600fffa7b82 */ /* 0x000ee20000000000 */
[----:B------:R-:W-:Y:S02]  /*6be0*/  SHF.R.U32.HI R22, RZ, 0x8, R22 ;  /* 0x00000008ff167819 */ /* 0x000fe40000011616 */
[----:B--2---:R-:W-:Y:S02]  /*6bf0*/  F2FP.BF16.PACK_AB R216, R229, R230 ;  /* 0x000000e6e5d8723e */ /* 0x004fe400000010ff */
[----:B------:R-:W-:Y:S02]  /*6c00*/  PRMT R31, R31, 0x5410, R22 ;  /* 0x000054101f1f7816 */ /* 0x000fe40000000016 */
[----:B------:R-:W-:Y:S01]  /*6c10*/  SHF.R.U32.HI R22, RZ, 0x10, R223 ;  /* 0x00000010ff167819 */ /* 0x000fe200000116df */
[----:B------:R-:W-:Y:S01]  /*6c20*/  @!P4 HFMA2.BF16_V2 R20, -RZ.H0_H0, RZ.H0_H0, -R216.H0_H0 ;  /* 0x200000ffff14c231 */ /* 0x000fe200003409d8 */
[----:B------:R-:W-:Y:S02]  /*6c30*/  SHF.R.U32.HI R21, RZ, 0x8, R85 ;  /* 0x00000008ff157819 */ /* 0x000fe40000011655 */
[----:B------:R-:W-:-:S02]  /*6c40*/  LOP3.LUT R190, R42, 0xff, RZ, 0xc0, !PT ;  /* 0x000000ff2abe7812 */ /* 0x000fc400078ec0ff */
[--C-:B------:R-:W-:Y:S02]  /*6c50*/  SHF.R.U32.HI R189, RZ, 0x10, R42.reuse ;  /* 0x00000010ffbd7819 */ /* 0x100fe4000001162a */
[----:B------:R-:W-:Y:S02]  /*6c60*/  SHF.R.U32.HI R188, RZ, 0x18, R42 ;  /* 0x00000018ffbc7819 */ /* 0x000fe4000001162a */
[----:B------:R-:W-:Y:S01]  /*6c70*/  SHF.R.U32.HI R223, RZ, 0x18, R223 ;  /* 0x00000018ffdf7819 */ /* 0x000fe200000116df */
[----:B------:R-:W2:Y:S01]  /*6c80*/  LDSM.16.MT88.4 R40, [R194+0x6800] ;  /* 0x00680000c228783b */ /* 0x000ea20000004200 */
[----:B------:R-:W-:Y:S02]  /*6c90*/  LOP3.LUT R22, R22, 0xff, RZ, 0xc0, !PT ;  /* 0x000000ff16167812 */ /* 0x000fe400078ec0ff */
[----:B------:R-:W-:Y:S02]  /*6ca0*/  PRMT R215, R216, 0x7632, R215 ;  /* 0x00007632d8d77816 */ /* 0x000fe400000000d7 */
[----:B------:R-:W-:-:S02]  /*6cb0*/  LOP3.LUT R21, R21, 0xffff, RZ, 0xc0, !PT ;  /* 0x0000ffff15157812 */ /* 0x000fc400078ec0ff */
[----:B------:R-:W-:Y:S01]  /*6cc0*/  PRMT R27, R27, 0x5410, R224 ;  /* 0x000054101b1b7816 */ /* 0x000fe200000000e0 */
[----:B------:R-:W-:Y:S01]  /*6cd0*/  FFMA.FTZ R224, R124, c[0x0][0x23c], -R123 ;  /* 0x00008f007ce07a23 */ /* 0x000fe2000001087b */
[----:B------:R-:W-:Y:S01]  /*6ce0*/  PRMT R109, R22, 0x5410, R223 ;  /* 0x00005410166d7816 */ /* 0x000fe200000000df */
[----:B------:R-:W-:Y:S01]  /*6cf0*/  FFMA.FTZ R223, R126, c[0x0][0x23c], -R123 ;  /* 0x00008f007edf7a23 */ /* 0x000fe2000001087b */
[----:B------:R-:W-:Y:S02]  /*6d00*/  PRMT R30, R216, 0x5410, R215 ;  /* 0x00005410d81e7816 */ /* 0x000fe400000000d7 */
[----:B------:R-:W-:Y:S01]  /*6d10*/  @!P4 PRMT R216, R20, 0x5410, RZ ;  /* 0x0000541014d8c816 */ /* 0x000fe200000000ff */
[----:B------:R-:W-:Y:S01]  /*6d20*/  MUFU.EX2 R224, R224 ;  /* 0x000000e000e07308 */ /* 0x000fe20000000800 */
[----:B---3--:R-:W-:Y:S02]  /*6d30*/  ISETP.GE.U32.AND P4, PT, R250, R21, PT ;  /* 0x00000015fa00720c */ /* 0x008fe40003f86070 */
[----:B------:R-:W-:-:S02]  /*6d40*/  LOP3.LUT R86, R86, 0xff, RZ, 0xc0, !PT ;  /* 0x000000ff56567812 */ /* 0x000fc400078ec0ff */
[----:B------:R-:W-:Y:S01]  /*6d50*/  SHF.R.U32.HI R85, RZ, 0x8, R251 ;  /* 0x00000008ff557819 */ /* 0x000fe200000116fb */
[--C-:B------:R-:W-:Y:S01]  /*6d60*/  FFMA.FTZ R227, R127, c[0x0][0x23c], -R122.reuse ;  /* 0x00008f007fe37a23 */ /* 0x100fe2000001087a */
[----:B------:R-:W-:Y:S01]  /*6d70*/  ISETP.GE.U32.AND P5, PT, R38, R86, PT ;  /* 0x000000562600720c */ /* 0x000fe20003fa6070 */
[----:B------:R-:W3:Y:S01]  /*6d80*/  MUFU.EX2 R223, R223 ;  /* 0x000000df00df7308 */ /* 0x000ee20000000800 */
[----:B------:R-:W-:Y:S01]  /*6d90*/  PRMT R85, R228, 0x5410, R85 ;  /* 0x00005410e4557816 */ /* 0x000fe20000000055 */
[----:B------:R-:W-:Y:S01]  /*6da0*/  FFMA.FTZ R228, R125, c[0x0][0x23c], -R122 ;  /* 0x00008f007de47a23 */ /* 0x000fe2000001087a */
[----:B------:R-:W-:Y:S01]  /*6db0*/  LOP3.LUT R20, R76, 0xff, RZ, 0xc0, !PT ;  /* 0x000000ff4c147812 */ /* 0x000fe200078ec0ff */
[----:B------:R-:W-:Y:S01]  /*6dc0*/  IMAD R193, R5, 0x2, R196 ;  /* 0x0000000205c17824 */ /* 0x000fe200078e02c4 */
[----:B------:R-:W-:Y:S01]  /*6dd0*/  LOP3.LUT R108, R108, 0xff, RZ, 0xc0, !PT ;  /* 0x000000ff6c6c7812 */ /* 0x000fe200078ec0ff */
[----:B------:R-:W-:Y:S01]  /*6de0*/  @!P4 HFMA2.BF16_V2 R11, -RZ.H0_H0, RZ.H0_H0, -R215.H0_H0 ;  /* 0x200000ffff0bc231 */ /* 0x000fe200003409d7 */
[C---:B------:R-:W-:Y:S01]  /*6df0*/  ISETP.GE.U32.AND P3, PT, R38.reuse, R36, PT ;  /* 0x000000242600720c */ /* 0x040fe20003f66070 */
[----:B------:R-:W-:Y:S01]  /*6e00*/  MUFU.EX2 R228, R228 ;  /* 0x000000e400e47308 */ /* 0x000fe20000000800 */
[----:B------:R-:W4:Y:S01]  /*6e10*/  LDSM.16.MT88.4 R124, [R193+0x6000] ;  /* 0x00600000c17c783b */ /* 0x000f220000004200 */
[----:B------:R-:W-:-:S02]  /*6e20*/  ISETP.GE.U32.AND P2, PT, R38, R108, PT ;  /* 0x0000006c2600720c */ /* 0x000fc40003f46070 */
[----:B------:R-:W-:Y:S01]  /*6e30*/  @!P4 PRMT R215, R11, 0x5410, RZ ;  /* 0x000054100bd7c816 */ /* 0x000fe200000000ff */
[----:B------:R-:W1:Y:S01]  /*6e40*/  LDSM.16.MT88.4 R32, [R193+0x6800] ;  /* 0x00680000c120783b */ /* 0x000e620000004200 */
[----:B------:R-:W-:Y:S02]  /*6e50*/  LOP3.LUT R11, R76, 0xffff, RZ, 0xc0, !PT ;  /* 0x0000ffff4c0b7812 */ /* 0x000fe400078ec0ff */
[----:B------:R-:W2:Y:S01]  /*6e60*/  MUFU.EX2 R227, R227 ;  /* 0x000000e300e37308 */ /* 0x000ea20000000800 */
[----:B---3--:R-:W-:Y:S01]  /*6e70*/  F2FP.BF16.PACK_AB R218, R223, R224 ;  /* 0x000000e0dfda723e */ /* 0x008fe200000010ff */
[----:B--2---:R-:W-:Y:S01]  /*6e80*/  HMMA.16816.F32.BF16 R112, R68, R40, R112 ;  /* 0x000000284470723c */ /* 0x004fe20000041870 */
[----:B------:R-:W-:Y:S02]  /*6e90*/  SHF.R.U32.HI R11, RZ, 0x8, R11 ;  /* 0x00000008ff0b7819 */ /* 0x000fe4000001160b */
[----:B------:R-:W-:Y:S01]  /*6ea0*/  PRMT R217, R218, 0x7632, R217 ;  /* 0x00007632dad97816 */ /* 0x000fe200000000d9 */
[----:B------:R-:W-:Y:S01]  /*6eb0*/  @!P5 HFMA2.BF16_V2 R10, -RZ.H0_H0, RZ.H0_H0, -R218.H0_H0 ;  /* 0x200000ffff0ad231 */ /* 0x000fe200003409da */
[----:B------:R-:W-:-:S02]  /*6ec0*/  ISETP.GE.U32.AND P4, PT, R250, R20, PT ;  /* 0x00000014fa00720c */ /* 0x000fc40003f86070 */
[----:B------:R-:W-:Y:S01]  /*6ed0*/  LOP3.LUT R11, R11, 0xffff, RZ, 0xc0, !PT ;  /* 0x0000ffff0b0b7812 */ /* 0x000fe200078ec0ff */
[----:B------:R-:W-:Y:S01]  /*6ee0*/  HMMA.16816.F32.BF16 R80, R104, R40, R80 ;  /* 0x000000286850723c */ /* 0x000fe20000041850 */
[----:B------:R-:W-:Y:S02]  /*6ef0*/  PRMT R24, R218, 0x5410, R217 ;  /* 0x00005410da187816 */ /* 0x000fe400000000d9 */
[----:B------:R-:W-:Y:S02]  /*6f00*/  @!P5 PRMT R218, R10, 0x5410, RZ ;  /* 0x000054100adad816 */ /* 0x000fe400000000ff */
[----:B------:R-:W-:Y:S02]  /*6f10*/  ISETP.GE.U32.AND P5, PT, R250, R11, PT ;  /* 0x0000000bfa00720c */ /* 0x000fe40003fa6070 */
[----:B------:R-:W-:Y:S01]  /*6f20*/  F2FP.BF16.PACK_AB R41, R227, R228 ;  /* 0x000000e4e329723e */ /* 0x000fe200000010ff */
[----:B------:R-:W-:Y:S01]  /*6f30*/  @!P6 HFMA2.BF16_V2 R9, -RZ.H0_H0, RZ.H0_H0, -R217.H0_H0 ;  /* 0x200000ffff09e231 */ /* 0x000fe200003409d9 */
[----:B------:R-:W-:-:S02]  /*6f40*/  SHF.R.U32.HI R10, RZ, 0x18, R76 ;  /* 0x00000018ff0a7819 */ /* 0x000fc4000001164c */
[----:B------:R-:W-:Y:S01]  /*6f50*/  PRMT R40, R41, 0x7632, R40 ;  /* 0x0000763229287816 */ /* 0x000fe20000000028 */
[----:B------:R-:W-:Y:S01]  /*6f60*/  @!P4 HFMA2.BF16_V2 R8, -RZ.H0_H0, RZ.H0_H0, -R41.H0_H0 ;  /* 0x200000ffff08c231 */ /* 0x000fe20000340929 */
[----:B------:R-:W-:Y:S02]  /*6f70*/  @!P6 PRMT R217, R9, 0x5410, RZ ;  /* 0x0000541009d9e816 */ /* 0x000fe400000000ff */
[----:B------:R-:W-:Y:S02]  /*6f80*/  PRMT R26, R41, 0x5410, R40 ;  /* 0x00005410291a7816 */ /* 0x000fe40000000028 */
[----:B------:R-:W-:Y:S01]  /*6f90*/  ISETP.GE.U32.AND P6, PT, R250, R10, PT ;  /* 0x0000000afa00720c */ /* 0x000fe20003fc6070 */
[----:B------:R-:W-:Y:S01]  /*6fa0*/  @!P5 HFMA2.BF16_V2 R7, -RZ.H0_H0, RZ.H0_H0, -R40.H0_H0 ;  /* 0x200000ffff07d231 */ /* 0x000fe20000340928 */
[----:B------:R-:W-:Y:S02]  /*6fb0*/  @!P4 PRMT R41, R8, 0x5410, RZ ;  /* 0x000054100829c816 */ /* 0x000fe400000000ff */
[----:B------:R-:W-:-:S02]  /*6fc0*/  SHF.R.U32.HI R10, RZ, 0x8, R6 ;  /* 0x00000008ff0a7819 */ /* 0x000fc40000011606 */
[----:B------:R-:W-:Y:S02]  /*6fd0*/  SHF.R.U32.HI R8, RZ, 0x10, R84 ;  /* 0x00000010ff087819 */ /* 0x000fe40000011654 */
[----:B------:R-:W-:Y:S02]  /*6fe0*/  SHF.R.U32.HI R9, RZ, 0x10, R76 ;  /* 0x00000010ff097819 */ /* 0x000fe4000001164c */
[----:B------:R-:W-:Y:S02]  /*6ff0*/  @!P5 PRMT R40, R7, 0x5410, RZ ;  /* 0x000054100728d816 */ /* 0x000fe400000000ff */
[----:B------:R-:W-:Y:S02]  /*7000*/  SHF.R.U32.HI R7, RZ, 0x18, R84 ;  /* 0x00000018ff077819 */ /* 0x000fe40000011654 */
[----:B------:R-:W-:Y:S02]  /*7010*/  LOP3.LUT R10, R10, 0xffff, RZ, 0xc0, !PT ;  /* 0x0000ffff0a0a7812 */ /* 0x000fe400078ec0ff */
[----:B------:R-:W-:-:S02]  /*7020*/  LOP3.LUT R8, R8, 0xff, RZ, 0xc0, !PT ;  /* 0x000000ff08087812 */ /* 0x000fc400078ec0ff */
[----:B------:R-:W-:Y:S02]  /*7030*/  LOP3.LUT R9, R9, 0xff, RZ, 0xc0, !PT ;  /* 0x000000ff09097812 */ /* 0x000fe400078ec0ff */
[C---:B------:R-:W-:Y:S02]  /*7040*/  LOP3.LUT R20, R77.reuse, 0xffff, RZ, 0xc0, !PT ;  /* 0x0000ffff4d147812 */ /* 0x040fe400078ec0ff */
[----:B------:R-:W-:Y:S02]  /*7050*/  LOP3.LUT R6, R84, 0xffff, RZ, 0xc0, !PT ;  /* 0x0000ffff54067812 */ /* 0x000fe400078ec0ff */
[----:B------:R-:W-:Y:S02]  /*7060*/  ISETP.GE.U32.AND P5, PT, R250, R10, PT ;  /* 0x0000000afa00720c */ /* 0x000fe40003fa6070 */
[----:B------:R-:W-:Y:S02]  /*7070*/  PRMT R7, R8, 0x5410, R7 ;  /* 0x0000541008077816 */ /* 0x000fe40000000007 */
[----:B------:R-:W-:-:S02]  /*7080*/  LOP3.LUT R10, R77, 0xff, RZ, 0xc0, !PT ;  /* 0x000000ff4d0a7812 */ /* 0x000fc400078ec0ff */
[--C-:B------:R-:W-:Y:S02]  /*7090*/  SHF.R.U32.HI R11, RZ, 0x10, R77.reuse ;  /* 0x00000010ff0b7819 */ /* 0x100fe4000001164d */
[----:B------:R-:W-:Y:S02]  /*70a0*/  SHF.R.U32.HI R8, RZ, 0x18, R77 ;  /* 0x00000018ff087819 */ /* 0x000fe4000001164d */
[----:B------:R-:W-:Y:S02]  /*70b0*/  ISETP.GE.U32.AND P4, PT, R250, R9, PT ;  /* 0x00000009fa00720c */ /* 0x000fe40003f86070 */
[----:B------:R-:W-:Y:S01]  /*70c0*/  SHF.R.U32.HI R77, RZ, 0x8, R20 ;  /* 0x00000008ff4d7819 */ /* 0x000fe20000011614 */
[----:B------:R-:W-:Y:S01]  /*70d0*/  FADD.FTZ R20, R239, R192 ;  /* 0x000000c0ef147221 */ /* 0x000fe20000010000 */
[----:B------:R-:W-:Y:S01]  /*70e0*/  LOP3.LUT R9, R84, 0xff, RZ, 0xc0, !PT ;  /* 0x000000ff54097812 */ /* 0x000fe200078ec0ff */
[----:B------:R-:W-:Y:S01]  /*70f0*/  IMAD R192, R4, 0x2, R193 ;  /* 0x0000000204c07824 */ /* 0x000fe200078e02c1 */
[----:B------:R-:W-:-:S02]  /*7100*/  SHF.R.U32.HI R6, RZ, 0x8, R6 ;  /* 0x00000008ff067819 */ /* 0x000fc40000011606 */
[----:B------:R-:W-:Y:S02]  /*7110*/  SHF.R.U32.HI R251, RZ, 0x8, R39 ;  /* 0x00000008fffb7819 */ /* 0x000fe40000011627 */
[----:B------:R-:W-:Y:S01]  /*7120*/  PRMT R9, R9, 0x5410, R6 ;  /* 0x0000541009097816 */ /* 0x000fe20000000006 */
[----:B------:R-:W2:Y:S01]  /*7130*/  LDSM.16.MT88.4 R36, [R192+0x6000] ;  /* 0x00600000c024783b */ /* 0x000ea20000004200 */
[C---:B------:R-:W-:Y:S02]  /*7140*/  LOP3.LUT R6, R78.reuse, 0xffff, RZ, 0xc0, !PT ;  /* 0x0000ffff4e067812 */ /* 0x040fe400078ec0ff */
[----:B------:R-:W-:Y:S02]  /*7150*/  LOP3.LUT R5, R78, 0xff, RZ, 0xc0, !PT ;  /* 0x000000ff4e057812 */ /* 0x000fe400078ec0ff */
[----:B------:R-:W-:Y:S02]  /*7160*/  SHF.R.U32.HI R6, RZ, 0x8, R6 ;  /* 0x00000008ff067819 */ /* 0x000fe40000011606 */
[----:B------:R-:W-:-:S02]  /*7170*/  LOP3.LUT R11, R11, 0xff, RZ, 0xc0, !PT ;  /* 0x000000ff0b0b7812 */ /* 0x000fc400078ec0ff */
[----:B------:R-:W-:Y:S01]  /*7180*/  PRMT R5, R5, 0x5410, R6 ;  /* 0x0000541005057816 */ /* 0x000fe20000000006 */
[----:B------:R-:W-:Y:S01]  /*7190*/  FFMA.FTZ R108, R91, c[0x0][0x23c], -R122 ;  /* 0x00008f005b6c7a23 */ /* 0x000fe2000001087a */
[----:B------:R-:W-:Y:S01]  /*71a0*/  SHF.R.U32.HI R21, RZ, 0x10, R78 ;  /* 0x00000010ff157819 */ /* 0x000fe2000001164e */
[----:B------:R-:W-:Y:S01]  /*71b0*/  FFMA.FTZ R84, R121, c[0x0][0x23c], -R122 ;  /* 0x00008f0079547a23 */ /* 0x000fe2000001087a */
[----:B------:R-:W-:Y:S01]  /*71c0*/  SHF.R.U32.HI R6, RZ, 0x18, R78 ;  /* 0x00000018ff067819 */ /* 0x000fe2000001164e */
[----:B------:R-:W-:Y:S01]  /*71d0*/  FFMA.FTZ R78, R90, c[0x0][0x23c], -R123 ;  /* 0x00008f005a4e7a23 */ /* 0x000fe2000001087b */
[----:B------:R-:W-:Y:S01]  /*71e0*/  PRMT R77, R10, 0x5410, R77 ;  /* 0x000054100a4d7816 */ /* 0x000fe2000000004d */
[--C-:B------:R-:W-:Y:S01]  /*71f0*/  FFMA.FTZ R10, R89, c[0x0][0x23c], -R123.reuse ;  /* 0x00008f00590a7a23 */ /* 0x100fe2000001087b */
[----:B------:R-:W-:Y:S01]  /*7200*/  PRMT R11, R11, 0x5410, R8 ;  /* 0x000054100b0b7816 */ /* 0x000fe20000000008 */
[--C-:B------:R-:W-:Y:S01]  /*7210*/  FFMA.FTZ R8, R88, c[0x0][0x23c], -R123.reuse ;  /* 0x00008f0058087a23 */ /* 0x100fe2000001087b */
[----:B------:R-:W-:Y:S01]  /*7220*/  LOP3.LUT R252, R252, 0xff, RZ, 0xc0, !PT ;  /* 0x000000fffcfc7812 */ /* 0x000fe200078ec0ff */
[----:B------:R-:W-:Y:S01]  /*7230*/  FFMA.FTZ R76, R120, c[0x0][0x23c], -R123 ;  /* 0x00008f00784c7a23 */ /* 0x000fe2000001087b */
[----:B----4-:R-:W-:Y:S01]  /*7240*/  HMMA.16816.F32.BF16 R88, R12, R124, RZ ;  /* 0x0000007c0c58723c */ /* 0x010fe200000418ff */
[----:B------:R-:W-:Y:S01]  /*7250*/  LOP3.LUT R21, R21, 0xff, RZ, 0xc0, !PT ;  /* 0x000000ff15157812 */ /* 0x000fe200078ec0ff */
[----:B------:R-:W-:Y:S01]  /*7260*/  FADD.FTZ R116, R130, R245 ;  /* 0x000000f582747221 */ /* 0x000fe20000010000 */
[----:B------:R-:W-:Y:S01]  /*7270*/  LOP3.LUT R86, R189, 0xff, RZ, 0xc0, !PT ;  /* 0x000000ffbd567812 */ /* 0x000fe200078ec0ff */
[----:B------:R-:W-:Y:S01]  /*7280*/  FADD.FTZ R4, R128, R235 ;  /* 0x000000eb80047221 */ /* 0x000fe20000010000 */
[----:B------:R-:W-:-:S02]  /*7290*/  SHF.R.U32.HI R248, RZ, 0x18, R248 ;  /* 0x00000018fff87819 */ /* 0x000fc400000116f8 */
[----:B------:R-:W-:Y:S01]  /*72a0*/  PRMT R79, R252, 0x5410, R79 ;  /* 0x00005410fc4f7816 */ /* 0x000fe2000000004f */
[----:B------:R-:W-:Y:S01]  /*72b0*/  HMMA.16816.F32.BF16 R120, R16, R124, RZ ;  /* 0x0000007c1078723c */ /* 0x000fe200000418ff */
[----:B------:R-:W-:Y:S01]  /*72c0*/  PRMT R6, R21, 0x5410, R6 ;  /* 0x0000541015067816 */ /* 0x000fe20000000006 */
[----:B------:R-:W-:Y:S01]  /*72d0*/  FADD.FTZ R116, R103, R116 ;  /* 0x0000007467747221 */ /* 0x000fe20000010000 */
[----:B------:R-:W-:Y:S01]  /*72e0*/  PRMT R251, R190, 0x5410, R251 ;  /* 0x00005410befb7816 */ /* 0x000fe200000000fb */
[----:B------:R-:W-:Y:S11]  /*72f0*/  FADD.FTZ R4, R101, R4 ;  /* 0x0000000465047221 */ /* 0x000ff60000010000 */
[----:B------:R-:W-:Y:S01]  /*7300*/  @!UPT UIADD3 URZ, URZ, URZ, URZ ;  /* 0x0000003f3f3ff290 */ /* 0x000fe2000fffe03f */
[----:B-1----:R-:W-:Y:S01]  /*7310*/  HMMA.16816.F32.BF16 R88, R104, R32, R88 ;  /* 0x000000206858723c */ /* 0x002fe20000041858 */
[----:B------:R-:W-:Y:S01]  /*7320*/  FADD.FTZ R125, R131, R20 ;  /* 0x00000014837d7221 */ /* 0x000fe20000010000 */
[----:B------:R-:W-:Y:S01]  /*7330*/  PRMT R86, R86, 0x5410, R188 ;  /* 0x0000541056567816 */ /* 0x000fe200000000bc */
[----:B------:R-:W1:Y:S01]  /*7340*/  LDSM.16.MT88.4 R20, [R192+0x6800] ;  /* 0x00680000c014783b */ /* 0x000e620000004200 */
[----:B------:R-:W-:-:S04]  /*7350*/  PRMT R117, R117, 0x5410, R248 ;  /* 0x0000541075757816 */ /* 0x000fc800000000f8 */
[----:B------:R-:W-:Y:S01]  /*7360*/  HMMA.16816.F32.BF16 R120, R68, R32, R120 ;  /* 0x000000204478723c */ /* 0x000fe20000041878 */
[----:B------:R-:W-:Y:S01]  /*7370*/  FADD.FTZ R125, R102, R125 ;  /* 0x0000007d667d7221 */ /* 0x000fe20000010000 */
[--C-:B------:R-:W-:Y:S02]  /*7380*/  HSET2.LE.AND R124, R109, R234.reuse, PT ;  /* 0x000000ea6d7c7233 */ /* 0x100fe40003803000 */
[--C-:B------:R-:W-:Y:S02]  /*7390*/  HSET2.LE.AND R249, R249, R234.reuse, PT ;  /* 0x000000eaf9f97233 */ /* 0x100fe40003803000 */
[--C-:B------:R-:W-:Y:S01]  /*73a0*/  HSET2.LE.AND R85, R85, R234.reuse, PT ;  /* 0x000000ea55557233 */ /* 0x100fe20003803000 */
[----:B------:R-:W-:Y:S01]  /*73b0*/  FADD.FTZ R33, R129, R246 ;  /* 0x000000f681217221 */ /* 0x000fe20000010000 */
[--C-:B------:R-:W-:Y:S01]  /*73c0*/  HSET2.LE.AND R77, R77, R234.reuse, PT ;  /* 0x000000ea4d4d7233 */ /* 0x100fe20003803000 */
[-C--:B--2---:R-:W-:Y:S01]  /*73d0*/  HMMA.16816.F32.BF16 R128, R16, R36.reuse, RZ ;  /* 0x000000241080723c */ /* 0x084fe200000418ff */
[----:B------:R-:W-:Y:S01]  /*73e0*/  FADD.FTZ R243, R243, R116 ;  /* 0x00000074f3f37221 */ /* 0x000fe20000010000 */
[----:B------:R-:W-:Y:S01]  /*73f0*/  MUFU.EX2 R236, R8 ;  /* 0x0000000800ec7308 */ /* 0x000fe20000000800 */
[----:B------:R-:W-:Y:S01]  /*7400*/  FADD.FTZ R33, R100, R33 ;  /* 0x0000002164217221 */ /* 0x000fe20000010000 */
[----:B------:R-:W-:Y:S04]  /*7410*/  STG.E.U16 [R44.64], R209 ;  /* 0x000000d12c007986 */ /* 0x000fe8000c101510 */
[----:B------:R-:W-:Y:S01]  /*7420*/  HMMA.16816.F32.BF16 R100, R12, R36, RZ ;  /* 0x000000240c64723c */ /* 0x000fe200000418ff */
[--C-:B------:R-:W-:Y:S01]  /*7430*/  HSET2.LE.AND R109, R9, R234.reuse, PT ;  /* 0x000000ea096d7233 */ /* 0x100fe20003803000 */
[----:B------:R2:W-:Y:S01]  /*7440*/  MUFU.EX2 R37, R84 ;  /* 0x0000005400257308 */ /* 0x0005e20000000800 */
[----:B------:R-:W-:Y:S04]  /*7450*/  STG.E.U16 [R44.64+0x2], R207 ;  /* 0x000002cf2c007986 */ /* 0x000fe8000c101510 */
[--C-:B------:R-:W-:Y:S01]  /*7460*/  HSET2.LE.AND R36, R27, R234.reuse, PT ;  /* 0x000000ea1b247233 */ /* 0x100fe20003803000 */
[----:B------:R3:W5:Y:S01]  /*7470*/  LDL.LU R190, [R1+0xbc] ;  /* 0x0000bc0001be7983 */ /* 0x0007620000300800 */
[----:B------:R-:W-:-:S02]  /*7480*/  HSET2.LE.AND R27, R86, R234, PT ;  /* 0x000000ea561b7233 */ /* 0x000fc40003803000 */
[----:B------:R-:W-:-:S05]  /*7490*/  HSET2.LE.AND R86, R7, R234, PT ;  /* 0x000000ea07567233 */ /* 0x000fca0003803000 */
[----:B-1----:R-:W-:Y:S01]  /*74a0*/  HMMA.16816.F32.BF16 R128, R68, R20, R128 ;  /* 0x000000144480723c */ /* 0x002fe20000041880 */
[----:B--2---:R-:W-:-:S07]  /*74b0*/  HSET2.LE.AND R84, R6, R234, PT ;  /* 0x000000ea06547233 */ /* 0x004fce0003803000 */
[----:B------:R-:W-:Y:S01]  /*74c0*/  HMMA.16816.F32.BF16 R100, R104, R20, R100 ;  /* 0x000000146864723c */ /* 0x000fe20000041864 */
[--C-:B------:R-:W-:Y:S01]  /*74d0*/  HSET2.LE.AND R116, R25, R234.reuse, PT ;  /* 0x000000ea19747233 */ /* 0x100fe20003803000 */
[----:B------:R-:W-:Y:S01]  /*74e0*/  FADD.FTZ R241, R241, R4 ;  /* 0x00000004f1f17221 */ /* 0x000fe20000010000 */
[--C-:B------:R-:W-:Y:S01]  /*74f0*/  HSET2.LE.AND R251, R251, R234.reuse, PT ;  /* 0x000000eafbfb7233 */ /* 0x100fe20003803000 */
[----:B------:R-:W-:Y:S01]  /*7500*/  FADD.FTZ R242, R242, R33 ;  /* 0x00000021f2f27221 */ /* 0x000fe20000010000 */
[----:B------:R-:W-:Y:S01]  /*7510*/  LOP3.LUT R30, R85, R30, RZ, 0xc0, !PT ;  /* 0x0000001e551e7212 */ /* 0x000fe200078ec0ff */
[----:B------:R-:W-:Y:S01]  /*7520*/  MUFU.EX2 R32, R108 ;  /* 0x0000006c00207308 */ /* 0x000fe20000000800 */
[--C-:B------:R-:W-:Y:S01]  /*7530*/  HSET2.LE.AND R21, R31, R234.reuse, PT ;  /* 0x000000ea1f157233 */ /* 0x100fe20003803000 */
[----:B------:R-:W-:Y:S01]  /*7540*/  FADD.FTZ R244, R244, R125 ;  /* 0x0000007df4f47221 */ /* 0x000fe20000010000 */
[--C-:B------:R-:W-:Y:S01]  /*7550*/  HSET2.LE.AND R31, R79, R234.reuse, PT ;  /* 0x000000ea4f1f7233 */ /* 0x100fe20003803000 */
[----:B------:R-:W-:Y:S01]  /*7560*/  LOP3.LUT R9, R124, R237, RZ, 0xc0, !PT ;  /* 0x000000ed7c097212 */ /* 0x000fe200078ec0ff */
[----:B------:R-:W-:-:S03]  /*7570*/  HSET2.LE.AND R20, R117, R234, PT ;  /* 0x000000ea75147233 */ /* 0x000fc60003803000 */
[----:B------:R1:W2:Y:S01]  /*7580*/  MUFU.EX2 R235, R10 ;  /* 0x0000000a00eb7308 */ /* 0x0002a20000000800 */
[--C-:B------:R-:W-:Y:S01]  /*7590*/  HSET2.LE.AND R79, R5, R234.reuse, PT ;  /* 0x000000ea054f7233 */ /* 0x100fe20003803000 */
[----:B------:R-:W-:Y:S01]  /*75a0*/  LOP3.LUT R31, R31, R24, RZ, 0xc0, !PT ;  /* 0x000000181f1f7212 */ /* 0x000fe200078ec0ff */
[----:B------:R-:W-:Y:S01]  /*75b0*/  HSET2.LE.AND R25, R11, R234, PT ;  /* 0x000000ea0b197233 */ /* 0x000fe20003803000 */
[----:B------:R-:W-:Y:S01]  /*75c0*/  LOP3.LUT R11, R36, R95, RZ, 0xc0, !PT ;  /* 0x0000005f240b7212 */ /* 0x000fe200078ec0ff */
[----:B------:R-:W-:Y:S01]  /*75d0*/  FADD.FTZ R243, R214, R243 ;  /* 0x000000f3d6f37221 */ /* 0x000fe20000010000 */
[----:B------:R-:W-:Y:S01]  /*75e0*/  LOP3.LUT R4, R109, R94, RZ, 0xc0, !PT ;  /* 0x0000005e6d047212 */ /* 0x000fe200078ec0ff */
[----:B------:R3:W5:Y:S01]  /*75f0*/  LDL.LU R189, [R1+0xb8] ;  /* 0x0000b80001bd7983 */ /* 0x0007620000300800 */
[----:B------:R-:W-:Y:S01]  /*7600*/  MUFU.EX2 R234, R78 ;  /* 0x0000004e00ea7308 */ /* 0x000fe20000000800 */
[----:B------:R-:W-:Y:S02]  /*7610*/  LOP3.LUT R5, R86, R93, RZ, 0xc0, !PT ;  /* 0x0000005d56057212 */ /* 0x000fe400078ec0ff */
[----:B------:R-:W-:-:S02]  /*7620*/  LOP3.LUT R6, R249, R92, RZ, 0xc0, !PT ;  /* 0x0000005cf9067212 */ /* 0x000fc400078ec0ff */
[----:B------:R-:W-:Y:S01]  /*7630*/  LOP3.LUT R7, R20, R87, RZ, 0xc0, !PT ;  /* 0x0000005714077212 */ /* 0x000fe200078ec0ff */
[C---:B------:R-:W-:Y:S01]  /*7640*/  HMMA.16816.F32.BF16 R92, R12.reuse, R126, RZ ;  /* 0x0000007e0c5c723c */ /* 0x040fe200000418ff */
[----:B------:R-:W-:Y:S01]  /*7650*/  LOP3.LUT R28, R79, R28, RZ, 0xc0, !PT ;  /* 0x0000001c4f1c7212 */ /* 0x000fe200078ec0ff */
[----:B------:R-:W4:Y:S01]  /*7660*/  MUFU.EX2 R33, R76 ;  /* 0x0000004c00217308 */ /* 0x000f220000000800 */
[----:B------:R-:W-:Y:S02]  /*7670*/  LOP3.LUT R29, R84, R29, RZ, 0xc0, !PT ;  /* 0x0000001d541d7212 */ /* 0x000fe400078ec0ff */
[----:B------:R-:W-:Y:S02]  /*7680*/  LOP3.LUT R24, R77, R26, RZ, 0xc0, !PT ;  /* 0x0000001a4d187212 */ /* 0x000fe400078ec0ff */
[----:B-1----:R-:W-:Y:S01]  /*7690*/  LOP3.LUT R10, R116, R233, RZ, 0xc0, !PT ;  /* 0x000000e9740a7212 */ /* 0x002fe200078ec0ff */
[-C--:B------:R-:W-:Y:S01]  /*76a0*/  HMMA.16816.F32.BF16 R84, R12, R118.reuse, RZ ;  /* 0x000000760c54723c */ /* 0x080fe200000418ff */
[----:B------:R-:W-:Y:S01]  /*76b0*/  LOP3.LUT R8, R21, R238, RZ, 0xc0, !PT ;  /* 0x000000ee15087212 */ /* 0x000fe200078ec0ff */
[----:B------:R-:W-:Y:S01]  /*76c0*/  FADD.FTZ R212, R212, R243 ;  /* 0x000000f3d4d47221 */ /* 0x000fe20000010000 */
[----:B------:R3:W5:Y:S01]  /*76d0*/  LDL.LU R188, [R1+0xb4] ;  /* 0x0000b40001bc7983 */ /* 0x0007620000300800 */
[----:B--2---:R-:W-:Y:S01]  /*76e0*/  F2FP.BF16.PACK_AB R233, R235, R236 ;  /* 0x000000ecebe9723e */ /* 0x004fe200000010ff */
[----:B------:R-:W-:Y:S01]  /*76f0*/  FADD.FTZ R244, R213, R244 ;  /* 0x000000f4d5f47221 */ /* 0x000fe20000010000 */
[----:B------:R-:W-:Y:S01]  /*7700*/  F2FP.BF16.PACK_AB R21, R37, R32 ;  /* 0x000000202515723e */ /* 0x000fe200000010ff */
[----:B------:R-:W-:Y:S01]  /*7710*/  FADD.FTZ R211, R211, R242 ;  /* 0x000000f2d3d37221 */ /* 0x000fe20000010000 */
[----:B------:R-:W-:Y:S01]  /*7720*/  HMMA.16816.F32.BF16 R116, R16, R118, RZ ;  /* 0x000000761074723c */ /* 0x000fe200000418ff */
[----:B------:R-:W-:Y:S01]  /*7730*/  PRMT R36, R233, 0x7632, R36 ;  /* 0x00007632e9247816 */ /* 0x000fe20000000024 */
[----:B------:R-:W-:Y:S01]  /*7740*/  FADD.FTZ R241, R210, R241 ;  /* 0x000000f1d2f17221 */ /* 0x000fe20000010000 */
[----:B----4-:R-:W-:Y:S01]  /*7750*/  F2FP.BF16.PACK_AB R20, R33, R234 ;  /* 0x000000ea2114723e */ /* 0x010fe200000010ff */
[----:B------:R-:W-:Y:S01]  /*7760*/  FADD.FTZ R205, R205, R212 ;  /* 0x000000d4cdcd7221 */ /* 0x000fe20000010000 */
[----:B------:R-:W-:Y:S01]  /*7770*/  PRMT R237, R21, 0x7610, R237 ;  /* 0x0000761015ed7816 */ /* 0x000fe200000000ed */
[----:B------:R-:W-:Y:S01]  /*7780*/  FADD.FTZ R203, R203, R244 ;  /* 0x000000f4cbcb7221 */ /* 0x000fe20000010000 */
[C---:B------:R-:W-:Y:S01]  /*7790*/  PRMT R239, R20.reuse, 0x7610, R239 ;  /* 0x0000761014ef7816 */ /* 0x040fe200000000ef */
[C---:B------:R-:W-:Y:S01]  /*77a0*/  HMMA.16816.F32.BF16 R76, R12.reuse, R110, RZ ;  /* 0x0000006e0c4c723c */ /* 0x040fe200000418ff */
[----:B------:R-:W-:Y:S01]  /*77b0*/  PRMT R240, R20, 0x7632, R240 ;  /* 0x0000763214f07816 */ /* 0x000fe200000000f0 */
[----:B------:R-:W-:Y:S01]  /*77c0*/  FADD.FTZ R206, R206, R211 ;  /* 0x000000d3cece7221 */ /* 0x000fe20000010000 */
[----:B------:R-:W-:Y:S01]  /*77d0*/  PRMT R20, R233, 0x5410, R36 ;  /* 0x00005410e9147816 */ /* 0x000fe20000000024 */
[----:B------:R-:W-:Y:S01]  /*77e0*/  FADD.FTZ R208, R208, R241 ;  /* 0x000000f1d0d07221 */ /* 0x000fe20000010000 */
[----:B------:R-:W-:Y:S01]  /*77f0*/  PRMT R238, R21, 0x7632, R238 ;  /* 0x0000763215ee7816 */ /* 0x000fe200000000ee */
[----:B------:R-:W-:Y:S01]  /*7800*/  FADD.FTZ R176, R176, R205 ;  /* 0x000000cdb0b07221 */ /* 0x000fe20000010000 */
[----:B------:R-:W-:Y:S01]  /*7810*/  LOP3.LUT R25, R25, R20, RZ, 0xc0, !PT ;  /* 0x0000001419197212 */ /* 0x000fe200078ec0ff */
[----:B------:R-:W-:Y:S01]  /*7820*/  HMMA.16816.F32.BF16 R12, R12, R38, RZ ;  /* 0x000000260c0c723c */ /* 0x000fe200000418ff */
[----:B------:R-:W-:Y:S01]  /*7830*/  PRMT R20, R239, 0x5410, R240 ;  /* 0x00005410ef147816 */ /* 0x000fe200000000f0 */
[----:B------:R-:W-:Y:S01]  /*7840*/  FADD.FTZ R203, R186, R203 ;  /* 0x000000cbbacb7221 */ /* 0x000fe20000010000 */
[----:B------:R-:W-:Y:S01]  /*7850*/  PRMT R26, R237, 0x5410, R238 ;  /* 0x00005410ed1a7816 */ /* 0x000fe200000000ee */
[----:B------:R-:W-:Y:S01]  /*7860*/  FADD.FTZ R183, R183, R206 ;  /* 0x000000ceb7b77221 */ /* 0x000fe20000010000 */
[----:B------:R-:W-:Y:S01]  /*7870*/  LOP3.LUT R27, R27, R20, RZ, 0xc0, !PT ;  /* 0x000000141b1b7212 */ /* 0x000fe200078ec0ff */
[----:B------:R-:W-:Y:S01]  /*7880*/  FADD.FTZ R185, R185, R208 ;  /* 0x000000d0b9b97221 */ /* 0x000fe20000010000 */
[----:B------:R-:W-:Y:S01]  /*7890*/  LOP3.LUT R26, R251, R26, RZ, 0xc0, !PT ;  /* 0x0000001afb1a7212 */ /* 0x000fe200078ec0ff */
[----:B------:R-:W-:Y:S01]  /*78a0*/  HMMA.16816.F32.BF16 R108, R16, R110, RZ ;  /* 0x0000006e106c723c */ /* 0x000fe200000418ff */
[----:B------:R-:W-:Y:S01]  /*78b0*/  FADD.FTZ R173, R173, R176 ;  /* 0x000000b0adad7221 */ /* 0x000fe20000010000 */
[----:B------:R-:W-:Y:S01]  /*78c0*/  @!P4 HFMA2.BF16_V2 R53, -RZ.H0_H0, RZ.H0_H0, -R233.H0_H0 ;  /* 0x200000ffff35c231 */ /* 0x000fe200003409e9 */
[----:B------:R-:W-:Y:S01]  /*78d0*/  FADD.FTZ R168, R168, R203 ;  /* 0x000000cba8a87221 */ /* 0x000fe20000010000 */
[----:B------:R-:W-:Y:S01]  /*78e0*/  @!P6 HFMA2.BF16_V2 R52, -RZ.H0_H0, RZ.H0_H0, -R36.H0_H0 ;  /* 0x200000ffff34e231 */ /* 0x000fe20000340924 */
[----:B------:R-:W-:Y:S01]  /*78f0*/  FADD.FTZ R226, R226, R183 ;  /* 0x000000b7e2e27221 */ /* 0x000fe20000010000 */
[----:B------:R-:W-:Y:S01]  /*7900*/  @!P3 HFMA2.BF16_V2 R51, -RZ.H0_H0, RZ.H0_H0, -R237.H0_H0 ;  /* 0x200000ffff33b231 */ /* 0x000fe200003409ed */
[----:B------:R-:W-:Y:S01]  /*7910*/  FADD.FTZ R232, R232, R185 ;  /* 0x000000b9e8e87221 */ /* 0x000fe20000010000 */
[C---:B------:R-:W-:Y:S01]  /*7920*/  HMMA.16816.F32.BF16 R76, R104.reuse, R46, R76 ;  /* 0x0000002e684c723c */ /* 0x040fe2000004184c */
        /* <DEDUP_REMOVED lines=9> */
[----:B------:R-:W-:Y:S01]  /*79c0*/  @!P4 PRMT R233, R53, 0x5410, RZ ;  /* 0x0000541035e9c816 */ /* 0x000fe200000000ff */
[----:B------:R-:W-:Y:S01]  /*79d0*/  FADD.FTZ R166, R166, R165 ;  /* 0x000000a5a6a67221 */ /* 0x000fe20000010000 */
[----:B------:R-:W-:Y:S01]  /*79e0*/  @!P6 PRMT R36, R52, 0x5410, RZ ;  /* 0x000054103424e816 */ /* 0x000fe200000000ff */
[----:B------:R-:W-:Y:S01]  /*79f0*/  FADD.FTZ R224, R224, R225 ;  /* 0x000000e1e0e07221 */ /* 0x000fe20000010000 */
[----:B------:R-:W-:Y:S01]  /*7a00*/  @!P3 PRMT R237, R51, 0x5410, RZ ;  /* 0x0000541033edb816 */ /* 0x000fe200000000ff */
        /* <DEDUP_REMOVED lines=9> */
[----:B------:R-:W-:Y:S01]  /*7aa0*/  HMMA.16816.F32.BF16 R104, R104, R22, R12 ;  /* 0x000000166868723c */ /* 0x000fe2000004180c */
[----:B------:R-:W1:Y:S01]  /*7ab0*/  LDSM.16.MT88.4 R12, [R196+0x7000] ;  /* 0x00700000c40c783b */ /* 0x000e620000004200 */
[----:B------:R-:W-:-:S02]  /*7ac0*/  FADD.FTZ R169, R169, R172 ;  /* 0x000000aca9a97221 */ /* 0x000fc40000010000 */
[----:B------:R-:W-:Y:S02]  /*7ad0*/  FADD.FTZ R164, R164, R163 ;  /* 0x000000a3a4a47221 */ /* 0x000fe40000010000 */
[----:B------:R-:W-:Y:S02]  /*7ae0*/  FADD.FTZ R236, R236, R223 ;  /* 0x000000dfecec7221 */ /* 0x000fe40000010000 */
[C---:B------:R-:W-:Y:S01]  /*7af0*/  HMMA.16816.F32.BF16 R124, R16.reuse, R126, RZ ;  /* 0x0000007e107c723c */ /* 0x040fe200000418ff */
[----:B------:R-:W-:Y:S02]  /*7b00*/  FADD.FTZ R228, R228, R229 ;  /* 0x000000e5e4e47221 */ /* 0x000fe40000010000 */
[----:B------:R-:W-:Y:S02]  /*7b10*/  FADD.FTZ R170, R170, R169 ;  /* 0x000000a9aaaa7221 */ /* 0x000fe40000010000 */
[----:B------:R-:W-:Y:S02]  /*7b20*/  FADD.FTZ R161, R161, R164 ;  /* 0x000000a4a1a17221 */ /* 0x000fe40000010000 */
[----:B------:R-:W-:Y:S01]  /*7b30*/  FADD.FTZ R235, R235, R236 ;  /* 0x000000ecebeb7221 */ /* 0x000fe20000010000 */
[----:B------:R-:W-:Y:S01]  /*7b40*/  HMMA.16816.F32.BF16 R16, R16, R38, RZ ;  /* 0x000000261010723c */ /* 0x000fe200000418ff */
[----:B------:R-:W-:-:S02]  /*7b50*/  FADD.FTZ R227, R227, R228 ;  /* 0x000000e4e3e37221 */ /* 0x000fc40000010000 */
[----:B------:R-:W-:Y:S02]  /*7b60*/  FADD.FTZ R162, R162, R161 ;  /* 0x000000a1a2a27221 */ /* 0x000fe40000010000 */
[----:B------:R-:W-:Y:S02]  /*7b70*/  FADD.FTZ R234, R234, R235 ;  /* 0x000000ebeaea7221 */ /* 0x000fe40000010000 */
[----:B------:R-:W-:Y:S01]  /*7b80*/  FADD.FTZ R32, R32, R227 ;  /* 0x000000e320207221 */ /* 0x000fe20000010000 */
[C---:B------:R-:W-:Y:S08]  /*7b90*/  HMMA.16816.F32.BF16 R108, R68.reuse, R46, R108 ;  /* 0x0000002e446c723c */ /* 0x040ff0000004186c */
[C---:B------:R-:W-:Y:S08]  /*7ba0*/  HMMA.16816.F32.BF16 R116, R68.reuse, R42, R116 ;  /* 0x0000002a4474723c */ /* 0x040ff00000041874 */
[C---:B------:R-:W-:Y:S08]  /*7bb0*/  HMMA.16816.F32.BF16 R124, R68.reuse, R34, R124 ;  /* 0x00000022447c723c */ /* 0x040ff0000004187c */
[----:B------:R-:W-:Y:S01]  /*7bc0*/  HMMA.16816.F32.BF16 R68, R68, R22, R16 ;  /* 0x000000164444723c */ /* 0x000fe20000041810 */
[----:B------:R-:W2:Y:S04]  /*7bd0*/  LDSM.16.MT88.4 R16, [R193+0x7000] ;  /* 0x00700000c110783b */ /* 0x000ea80000004200 */
[----:B------:R-:W-:Y:S03]  /*7be0*/  LDSM.16.MT88.4 R20, [R194+0x7000] ;  /* 0x00700000c214783b */ /* 0x000fe60000004200 */
[-C--:B-1----:R-:W-:Y:S08]  /*7bf0*/  HMMA.16816.F32.BF16 R96, R8, R12.reuse, R96 ;  /* 0x0000000c0860723c */ /* 0x082ff00000041860 */
[C---:B------:R-:W-:Y:S08]  /*7c00*/  HMMA.16816.F32.BF16 R72, R28.reuse, R12, R72 ;  /* 0x0000000c1c48723c */ /* 0x040ff00000041848 */
[-C--:B------:R-:W-:Y:S08]  /*7c10*/  HMMA.16816.F32.BF16 R76, R28, R14.reuse, R76 ;  /* 0x0000000e1c4c723c */ /* 0x080ff0000004184c */
[----:B------:R-:W-:Y:S01]  /*7c20*/  HMMA.16816.F32.BF16 R108, R8, R14, R108 ;  /* 0x0000000e086c723c */ /* 0x000fe2000004186c */
[----:B------:R-:W1:Y:S07]  /*7c30*/  LDSM.16.MT88.4 R12, [R192+0x7000] ;  /* 0x00700000c00c783b */ /* 0x000e6e0000004200 */
[C---:B--2---:R-:W-:Y:S08]  /*7c40*/  HMMA.16816.F32.BF16 R88, R28.reuse, R16, R88 ;  /* 0x000000101c58723c */ /* 0x044ff00000041858 */
[----:B------:R-:W-:Y:S08]  /*7c50*/  HMMA.16816.F32.BF16 R92, R28, R18, R92 ;  /* 0x000000121c5c723c */ /* 0x000ff0000004185c */
[C---:B------:R-:W-:Y:S08]  /*7c60*/  HMMA.16816.F32.BF16 R120, R8.reuse, R16, R120 ;  /* 0x000000100878723c */ /* 0x040ff00000041878 */
[----:B------:R-:W-:Y:S01]  /*7c70*/  HMMA.16816.F32.BF16 R124, R8, R18, R124 ;  /* 0x00000012087c723c */ /* 0x000fe2000004187c */
[----:B------:R-:W2:Y:S07]  /*7c80*/  LDSM.16.MT88.4 R16, [R194+0x7800] ;  /* 0x00780000c210783b */ /* 0x000eae0000004200 */
[C---:B-1----:R-:W-:Y:S08]  /*7c90*/  HMMA.16816.F32.BF16 R100, R28.reuse, R12, R100 ;  /* 0x0000000c1c64723c */ /* 0x042ff00000041864 */
[----:B------:R-:W-:Y:S08]  /*7ca0*/  HMMA.16816.F32.BF16 R104, R28, R14, R104 ;  /* 0x0000000e1c68723c */ /* 0x000ff00000041868 */
[C---:B------:R-:W-:Y:S08]  /*7cb0*/  HMMA.16816.F32.BF16 R128, R8.reuse, R12, R128 ;  /* 0x0000000c0880723c */ /* 0x040ff00000041880 */
[C---:B------:R-:W-:Y:S01]  /*7cc0*/  HMMA.16816.F32.BF16 R68, R8.reuse, R14, R68 ;  /* 0x0000000e0844723c */ /* 0x040fe20000041844 */
[----:B------:R-:W1:Y:S07]  /*7cd0*/  LDSM.16.MT88.4 R12, [R193+0x7800] ;  /* 0x00780000c10c783b */ /* 0x000e6e0000004200 */
[C---:B------:R-:W-:Y:S08]  /*7ce0*/  HMMA.16816.F32.BF16 R112, R8.reuse, R20, R112 ;  /* 0x000000140870723c */ /* 0x040ff00000041870 */
[----:B------:R-:W-:Y:S01]  /*7cf0*/  HMMA.16816.F32.BF16 R116, R8, R22, R116 ;  /* 0x000000160874723c */ /* 0x000fe20000041874 */
[----:B------:R-:W4:Y:S07]  /*7d00*/  LDSM.16.MT88.4 R8, [R192+0x7800] ;  /* 0x00780000c008783b */ /* 0x000f2e0000004200 */
[C---:B------:R-:W-:Y:S08]  /*7d10*/  HMMA.16816.F32.BF16 R80, R28.reuse, R20, R80 ;  /* 0x000000141c50723c */ /* 0x040ff00000041850 */
[----:B------:R-:W-:Y:S01]  /*7d20*/  HMMA.16816.F32.BF16 R84, R28, R22, R84 ;  /* 0x000000161c54723c */ /* 0x000fe20000041854 */
[----:B------:R-:W3:Y:S07]  /*7d30*/  LDSM.16.MT88.4 R20, [R196+0x7800] ;  /* 0x00780000c414783b */ /* 0x000eee0000004200 */
[-C--:B--2---:R-:W-:Y:S08]  /*7d40*/  HMMA.16816.F32.BF16 R112, R4, R16.reuse, R112 ;  /* 0x000000100470723c */ /* 0x084ff00000041870 */
[C---:B------:R-:W-:Y:S07]  /*7d50*/  HMMA.16816.F32.BF16 R80, R24.reuse, R16, R80 ;  /* 0x000000101850723c */ /* 0x040fee0000041850 */
[----:B------:R-:W-:Y:S01]  /*7d60*/  IMAD.MOV.U32 R16, RZ, RZ, c[0x0][0x228] ;  /* 0x00008a00ff107624 */ /* 0x000fe200078e00ff */
[-C--:B-1----:R-:W-:Y:S08]  /*7d70*/  HMMA.16816.F32.BF16 R88, R24, R12.reuse, R88 ;  /* 0x0000000c1858723c */ /* 0x082ff00000041858 */
[----:B------:R-:W-:Y:S07]  /*7d80*/  HMMA.16816.F32.BF16 R120, R4, R12, R120 ;  /* 0x0000000c0478723c */ /* 0x000fee0000041878 */
[----:B------:R-:W-:Y:S01]  /*7d90*/  IMAD.SHL.U32 R13, R16, 0x8, RZ ;  /* 0x00000008100d7824 */ /* 0x000fe200078e00ff */
[----:B------:R-:W-:Y:S03]  /*7da0*/  HMMA.16816.F32.BF16 R92, R24, R14, R92 ;  /* 0x0000000e185c723c */ /* 0x000fe6000004185c */
[----:B------:R-:W-:-:S05]  /*7db0*/  IMAD.WIDE R12, R13, 0x2, R44 ;  /* 0x000000020d0c7825 */ /* 0x000fca00078e022c */
[----:B------:R-:W-:Y:S01]  /*7dc0*/  HMMA.16816.F32.BF16 R124, R4, R14, R124 ;  /* 0x0000000e047c723c */ /* 0x000fe2000004187c */
[----:B------:R-:W-:Y:S04]  /*7dd0*/  STG.E.U16 [R12.64], R204 ;  /* 0x000000cc0c007986 */ /* 0x000fe8000c101510 */
[----:B------:R-:W-:Y:S02]  /*7de0*/  STG.E.U16 [R12.64+0x2], R187 ;  /* 0x000002bb0c007986 */ /* 0x000fe4000c101510 */
[----:B------:R-:W-:Y:S01]  /*7df0*/  IMAD.SHL.U32 R15, R16, 0x40, RZ ;  /* 0x00000040100f7824 */ /* 0x000fe200078e00ff */
[----:B----4-:R-:W-:Y:S03]  /*7e00*/  HMMA.16816.F32.BF16 R100, R24, R8, R100 ;  /* 0x000000081864723c */ /* 0x010fe60000041864 */
[----:B------:R-:W-:-:S05]  /*7e10*/  IMAD.WIDE R14, R15, 0x2, R44 ;  /* 0x000000020f0e7825 */ /* 0x000fca00078e022c */
[C---:B------:R-:W-:Y:S01]  /*7e20*/  HMMA.16816.F32.BF16 R128, R4.reuse, R8, R128 ;  /* 0x000000080480723c */ /* 0x040fe20000041880 */
[----:B------:R-:W-:Y:S04]  /*7e30*/  STG.E.U16 [R14.64], R184 ;  /* 0x000000b80e007986 */ /* 0x000fe8000c101510 */
[----:B------:R-:W-:Y:S02]  /*7e40*/  STG.E.U16 [R14.64+0x2], R181 ;  /* 0x000002b50e007986 */ /* 0x000fe4000c101510 */
[----:B------:R-:W-:Y:S01]  /*7e50*/  IMAD R9, R16, 0x48, RZ ;  /* 0x0000004810097824 */ /* 0x000fe200078e02ff */
[C---:B---3--:R-:W-:Y:S08]  /*7e60*/  HMMA.16816.F32.BF16 R96, R4.reuse, R20, R96 ;  /* 0x000000140460723c */ /* 0x048ff00000041860 */
[C---:B------:R-:W-:Y:S08]  /*7e70*/  HMMA.16816.F32.BF16 R108, R4.reuse, R22, R108 ;  /* 0x00000016046c723c */ /* 0x040ff0000004186c */
[C---:B------:R-:W-:Y:S08]  /*7e80*/  HMMA.16816.F32.BF16 R116, R4.reuse, R18, R116 ;  /* 0x000000120474723c */ /* 0x040ff00000041874 */
[----:B------:R-:W-:Y:S07]  /*7e90*/  HMMA.16816.F32.BF16 R68, R4, R10, R68 ;  /* 0x0000000a0444723c */ /* 0x000fee0000041844 */
[----:B------:R-:W-:Y:S01]  /*7ea0*/  IMAD.WIDE R4, R9, 0x2, R44 ;  /* 0x0000000209047825 */ /* 0x000fe200078e022c */
[C---:B------:R-:W-:Y:S03]  /*7eb0*/  HMMA.16816.F32.BF16 R72, R24.reuse, R20, R72 ;  /* 0x000000141848723c */ /* 0x040fe60000041848 */
[----:B------:R-:W-:Y:S01]  /*7ec0*/  FADD.FTZ R6, R57, R162 ;  /* 0x000000a239067221 */ /* 0x000fe20000010000 */
[----:B------:R-:W-:Y:S04]  /*7ed0*/  STG.E.U16 [R4.64], R182 ;  /* 0x000000b604007986 */ /* 0x000fe8000c101510 */
[----:B------:R-:W-:Y:S01]  /*7ee0*/  STG.E.U16 [R4.64+0x2], R179 ;  /* 0x000002b304007986 */ /* 0x000fe2000c101510 */
[C---:B------:R-:W-:Y:S03]  /*7ef0*/  HMMA.16816.F32.BF16 R76, R24.reuse, R22, R76 ;  /* 0x00000016184c723c */ /* 0x040fe6000004184c */
[----:B------:R-:W-:Y:S04]  /*7f00*/  STG.E.U16 [R44.64+0x10], R158 ;  /* 0x0000109e2c007986 */ /* 0x000fe8000c101510 */
[----:B------:R-:W-:Y:S01]  /*7f10*/  STG.E.U16 [R44.64+0x12], R157 ;  /* 0x0000129d2c007986 */ /* 0x000fe2000c101510 */
[C---:B------:R-:W-:Y:S03]  /*7f20*/  HMMA.16816.F32.BF16 R84, R24.reuse, R18, R84 ;  /* 0x000000121854723c */ /* 0x040fe60000041854 */
[----:B------:R-:W-:Y:S04]  /*7f30*/  STG.E.U16 [R12.64+0x10], R160 ;  /* 0x000010a00c007986 */ /* 0x000fe8000c101510 */
[----:B------:R-:W-:Y:S01]  /*7f40*/  STG.E.U16 [R12.64+0x12], R159 ;  /* 0x0000129f0c007986 */ /* 0x000fe2000c101510 */
[----:B------:R-:W-:Y:S03]  /*7f50*/  HMMA.16816.F32.BF16 R104, R24, R10, R104 ;  /* 0x0000000a1868723c */ /* 0x000fe60000041868 */
[----:B------:R-:W-:Y:S04]  /*7f60*/  STG.E.U16 [R14.64+0x10], R63 ;  /* 0x0000103f0e007986 */ /* 0x000fe8000c101510 */
        /* <DEDUP_REMOVED lines=50> */
[----:B------:R1:W-:Y:S02]  /*8290*/  STG.E.U16 [R4.64+0x72], R240 ;  /* 0x000072f004007986 */ /* 0x0003e4000c101510 */
[----:B-1----:R-:W-:-:S02]  /*82a0*/  FADD.FTZ R4, R167, R170 ;  /* 0x000000aaa7047221 */ /* 0x002fc40000010000 */
[----:B------:R-:W-:-:S03]  /*82b0*/  FADD.FTZ R5, R37, R32 ;  /* 0x0000002025057221 */ /* 0x000fc60000010000 */
[----:B------:R1:W-:Y:S04]  /*82c0*/  STL [R1+0xb0], R4 ;  /* 0x0000b00401007387 */ /* 0x0003e80000100800 */
[----:B------:R2:W-:Y:S01]  /*82d0*/  STL [R1+0x7c], R6 ;  /* 0x00007c0601007387 */ /* 0x0005e20000100800 */
[----:B-1----:R-:W-:-:S05]  /*82e0*/  FADD.FTZ R4, R33, R234 ;  /* 0x000000ea21047221 */ /* 0x002fca0000010000 */
[----:B------:R2:W-:Y:S04]  /*82f0*/  STL [R1+0xa8], R4 ;  /* 0x0000a80401007387 */ /* 0x0005e80000100800 */
[----:B------:R2:W-:Y:S01]  /*8300*/  STL [R1+0xac], R5 ;  /* 0x0000ac0501007387 */ /* 0x0005e20000100800 */
[----:B------:R-:W-:Y:S05]  /*8310*/  @!P1 BRA `(.L_x_1332) ;  /* 0x000069d000009947 */ /* 0x000fea0003800000 */
[----:B--2---:R-:W-:Y:S01]  /*8320*/  IADD3 R4, R133, -0x2, RZ ;  /* 0xfffffffe85047810 */ /* 0x004fe20007ffe0ff */
[----:B------:R-:W-:Y:S01]  /*8330*/  IMAD.MOV.U32 R135, RZ, RZ, R0 ;  /* 0x000000ffff877224 */ /* 0x000fe200078e0000 */
[----:B------:R-:W-:Y:S01]  /*8340*/  MOV R133, R2 ;  /* 0x0000000200857202 */ /* 0x000fe20000000f00 */
[----:B------:R-:W-:Y:S01]  /*8350*/  IMAD.MOV.U32 R134, RZ, RZ, R3 ;  /* 0x000000ffff867224 */ /* 0x000fe200078e0003 */
[----:B------:R-:W-:Y:S01]  /*8360*/  IADD3 R136, P0, R44, -0x80, RZ ;  /* 0xffffff802c887810 */ /* 0x000fe20007f1e0ff */
[----:B------:R1:W-:Y:S01]  /*8370*/  STL [R1+0x74], R4 ;  /* 0x0000740401007387 */ /* 0x0003e20000100800 */
[----:B------:R-:W-:Y:S01]  /*8380*/  IMAD.WIDE.U32 R8, R56, -0x326172a9, RZ ;  /* 0xcd9e8d5738087825 */ /* 0x000fe200078e00ff */
[----:B------:R-:W-:-:S02]  /*8390*/  MOV R0, c[0x0][0x228] ;  /* 0x00008a0000007a02 */ /* 0x000fc40000000f00 */
[----:B------:R-:W2:Y:S01]  /*83a0*/  LDL.64 R246, [R1+0x68] ;  /* 0x0000680001f67983 */ /* 0x000ea20000100a00 */
[----:B------:R-:W-:Y:S01]  /*83b0*/  IMAD.WIDE.U32 R6, R55, -0x326172a9, RZ ;  /* 0xcd9e8d5737067825 */ /* 0x000fe200078e00ff */
[----:B------:R-:W-:Y:S02]  /*83c0*/  LOP3.LUT R3, R9, R54, RZ, 0x3c, !PT ;  /* 0x0000003609037212 */ /* 0x000fe400078e3cff */
[----:B------:R-:W-:Y:S01]  /*83d0*/  MOV R137, R132 ;  /* 0x0000008400897202 */ /* 0x000fe20000000f00 */
[----:B------:R-:W-:Y:S01]  /*83e0*/  IMAD.MOV.U32 R2, RZ, RZ, c[0x0][0x1a4] ;  /* 0x00006900ff027624 */ /* 0x000fe200078e00ff */
[----:B------:R-:W-:Y:S01]  /*83f0*/  LOP3.LUT R54, R7, R54, RZ, 0x3c, !PT ;  /* 0x0000003607367212 */ /* 0x000fe200078e3cff */
[----:B------:R-:W-:Y:S01]  /*8400*/  STL.64 [R1+0x98], R8 ;  /* 0x0000980801007387 */ /* 0x000fe20000100a00 */
[----:B------:R-:W-:Y:S01]  /*8410*/  PRMT R5, R250, 0x7054, R250 ;  /* 0x00007054fa057816 */ /* 0x000fe200000000fa */
[----:B------:R-:W-:Y:S01]  /*8420*/  IMAD.WIDE.U32 R10, R138, -0x2daee0ad, RZ ;  /* 0xd2511f538a0a7825 */ /* 0x000fe200078e00ff */
[----:B------:R-:W-:Y:S01]  /*8430*/  IADD3.X R139, R45, -0x1, RZ, P0, !PT ;  /* 0xffffffff2d8b7810 */ /* 0x000fe200007fe4ff */
[----:B------:R3:W-:Y:S02]  /*8440*/  STL.64 [R1+0x88], R6 ;  /* 0x0000880601007387 */ /* 0x0007e40000100a00 */
[----:B-1----:R-:W-:-:S04]  /*8450*/  IMAD.SHL.U32 R4, R0, 0x8, RZ ;  /* 0x0000000800047824 */ /* 0x002fc800078e00ff */
[----:B------:R-:W-:Y:S02]  /*8460*/  IMAD R0, R0, 0x38, R4 ;  /* 0x0000003800007824 */ /* 0x000fe400078e0204 */
[----:B------:R-:W-:Y:S01]  /*8470*/  IMAD.WIDE.U32 R4, R3, -0x2daee0ad, RZ ;  /* 0xd2511f5303047825 */ /* 0x000fe200078e00ff */
[----:B------:R1:W-:Y:S02]  /*8480*/  STL.64 [R1+0xa0], R10 ;  /* 0x0000a00a01007387 */ /* 0x0003e40000100a00 */
[----:B------:R-:W-:Y:S02]  /*8490*/  IADD3 R0, R0, 0x1, RZ ;  /* 0x0000000100007810 */ /* 0x000fe40007ffe0ff */
[----:B--2---:R-:W-:-:S13]  /*84a0*/  ISETP.GE.AND P1, PT, R246, c[0x0][0x220], PT ;  /* 0x00008800f6007a0c */ /* 0x004fda0003f26270 */
[----:B---3--:R-:W-:Y:S02]  /*84b0*/  @!P1 IMAD R6, R2, 0x30, RZ ;  /* 0x0000003002069824 */ /* 0x008fe400078e02ff */
[----:B------:R-:W-:-:S03]  /*84c0*/  IMAD.WIDE.U32 R2, R54, -0x2daee0ad, RZ ;  /* 0xd2511f5336027825 */ /* 0x000fc600078e00ff */
[----:B------:R1:W-:Y:S04]  /*84d0*/  @!P1 STL [R1+0x70], R6 ;  /* 0x0000700601009387 */ /* 0x0003e80000100800 */
[----:B------:R1:W-:Y:S04]  /*84e0*/  STL.64 [R1+0x90], R4 ;  /* 0x0000900401007387 */ /* 0x0003e80000100a00 */
[----:B------:R1:W-:Y:S01]  /*84f0*/  STL.64 [R1+0x80], R2 ;  /* 0x0000800201007387 */ /* 0x0003e20000100a00 */
[----:B------:R-:W-:Y:S05]  /*8500*/  BRA `(.L_x_1333) ;  /* 0x0000039000007947 */ /* 0x000fea0003800000 */
.L_x_1335:
[----:B------:R-:W2:Y:S01]  /*8510*/  LDL.64 R178, [R1+0x58] ;  /* 0x0000580001b27983 */ /* 0x000ea20000100a00 */
[----:B------:R-:W-:Y:S01]  /*8520*/  IMAD.MOV.U32 R169, RZ, RZ, R138 ;  /* 0x000000ffffa97224 */ /* 0x000fe200078e008a */
[----:B------:R-:W-:Y:S01]  /*8530*/  IADD3 R3, R185, -0x1, RZ ;  /* 0xffffffffb9037810 */ /* 0x000fe20007ffe0ff */
[----:B------:R-:W-:Y:S01]  /*8540*/  @!P1 IMAD.MOV.U32 R132, RZ, RZ, c[0x0][0x198] ;  /* 0x00006600ff849624 */ /* 0x000fe200078e00ff */
[----:B------:R-:W3:Y:S01]  /*8550*/  LDL.64 R176, [R1+0x60] ;  /* 0x0000600001b07983 */ /* 0x000ee20000100a00 */
[----:B------:R-:W-:Y:S01]  /*8560*/  IMAD.MOV.U32 R168, RZ, RZ, c[0x0][0x198] ;  /* 0x00006600ffa87624 */ /* 0x000fe200078e00ff */
[----:B------:R-:W-:Y:S01]  /*8570*/  SHF.R.S32.HI R0, RZ, 0x1f, R3 ;  /* 0x0000001fff007819 */ /* 0x000fe20000011403 */
[C---:B------:R-:W-:Y:S01]  /*8580*/  IMAD.WIDE.U32 R138, R3.reuse, c[0x0][0x198], RZ ;  /* 0x00006600038a7a25 */ /* 0x040fe200078e00ff */
[----:B------:R1:W-:Y:S01]  /*8590*/  @P1 STS.128 [R169+0x4000], RZ ;  /* 0x004000ffa9001388 */ /* 0x0003e20000000c00 */
[----:B------:R-:W-:Y:S02]  /*85a0*/  @!P1 MOV R2, c[0x0][0x198] ;  /* 0x0000660000029a02 */ /* 0x000fe40000000f00 */
[----:B------:R-:W-:Y:S02]  /*85b0*/  IMAD R0, R0, c[0x0][0x198], RZ ;  /* 0x0000660000007a24 */ /* 0x000fe400078e02ff */
[----:B------:R-:W-:Y:S02]  /*85c0*/  IMAD.SHL.U32 R168, R168, 0x10, RZ ;  /* 0x00000010a8a87824 */ /* 0x000fe400078e00ff */
[----:B------:R-:W-:Y:S02]  /*85d0*/  IMAD R0, R3, c[0x0][0x19c], R0 ;  /* 0x0000670003007a24 */ /* 0x000fe400078e0200 */
[----:B------:R-:W-:Y:S02]  /*85e0*/  @!P1 IMAD.MOV.U32 R3, RZ, RZ, c[0x0][0x19c] ;  /* 0x00006700ff039624 */ /* 0x000fe400078e00ff */
[----:B------:R-:W-:Y:S02]  /*85f0*/  IMAD.IADD R0, R139, 0x1, R0 ;  /* 0x000000018b007824 */ /* 0x000fe400078e0200 */
[----:B---3--:R-:W-:Y:S01]  /*8600*/  IMAD.MOV.U32 R176, RZ, RZ, 0x4 ;  /* 0x00000004ffb07424 */ /* 0x008fe200078e00ff */
[----:B--2---:R-:W-:Y:S04]  /*8610*/  LEA R140, P2, R138, R178, 0x6 ;  /* 0x000000b28a8c7211 */ /* 0x004fe800078430ff */
[-C--:B------:R-:W-:Y:S02]  /*8620*/  @!P1 LEA R136, P0, R132, R140.reuse, 0x5 ;  /* 0x0000008c84889211 */ /* 0x080fe400078028ff */
[----:B------:R-:W-:Y:S01]  /*8630*/  LEA.HI.X R141, R138, R177, R0, 0x6, P2 ;  /* 0x000000b18a8d7211 */ /* 0x000fe200010f3400 */
[----:B------:R-:W-:Y:S01]  /*8640*/  @!P1 IMAD.MOV.U32 R0, RZ, RZ, c[0x0][0x19c] ;  /* 0x00006700ff009624 */ /* 0x000fe200078e00ff */
[----:B------:R-:W-:Y:S02]  /*8650*/  @!P1 LEA R146, P3, R140, c[0x0][0x168], 0x1 ;  /* 0x00005a008c929a11 */ /* 0x000fe400078608ff */
[-C--:B------:R-:W-:Y:S01]  /*8660*/  @!P1 LEA.HI.X R139, R132, R141.reuse, R3, 0x5, P0 ;  /* 0x0000008d848b9211 */ /* 0x080fe200000f2c03 */
[----:B------:R-:W-:Y:S01]  /*8670*/  @!P1 IMAD.WIDE.U32 R142, R2, 0x30, R140 ;  /* 0x00000030028e9825 */ /* 0x000fe200078e008c */
[----:B------:R-:W-:Y:S02]  /*8680*/  @!P1 IADD3 R3, P0, R168, R140, RZ ;  /* 0x0000008ca8039210 */ /* 0x000fe40007f1e0ff */
[----:B------:R-:W-:Y:S01]  /*8690*/  @!P1 LEA.HI.X R147, R140, c[0x0][0x16c], R141, 0x1, P3 ;  /* 0x00005b008c939a11 */ /* 0x000fe200018f0c8d */
[----:B------:R-:W-:Y:S01]  /*86a0*/  IMAD.MOV.U32 R168, RZ, RZ, c[0x0][0x198] ;  /* 0x00006600ffa87624 */ /* 0x000fe200078e00ff */
[C---:B------:R-:W-:Y:S01]  /*86b0*/  @!P1 LEA R144, P2, R3.reuse, c[0x0][0x168], 0x1 ;  /* 0x00005a0003909a11 */ /* 0x040fe200078408ff */
[----:B------:R-:W-:Y:S02]  /*86c0*/  @!P1 IMAD R0, R0, 0x30, RZ ;  /* 0x0000003000009824 */ /* 0x000fe400078e02ff */
[----:B------:R-:W-:Y:S01]  /*86d0*/  @!PT LDS RZ, [RZ] ;  /* 0x00000000fffff984 */ /* 0x000fe20000000800 */
[----:B------:R-:W-:Y:S01]  /*86e0*/  @!PT LDS RZ, [RZ] ;  /* 0x00000000fffff984 */ /* 0x000fe20000000800 */
[----:B------:R-:W-:Y:S01]  /*86f0*/  @!PT LDS RZ, [RZ] ;  /* 0x00000000fffff984 */ /* 0x000fe20000000800 */
[----:B------:R1:W-:Y:S01]  /*8700*/  @!P1 LDGSTS.E.BYPASS.LTC128B.128 [R169+0x4000], [R146.64] ;  /* 0x0400000092a99fae */ /* 0x0003e2000b901d50 */
[----:B------:R-:W-:Y:S01]  /*8710*/  SHF.L.U64.HI R168, R168, R176, c[0x0][0x19c] ;  /* 0x00006700a8a87619 */ /* 0x000fe200000102b0 */
[----:B------:R-:W-:Y:S02]  /*8720*/  @!P1 IMAD.IADD R0, R0, 0x1, R143 ;  /* 0x0000000100009824 */ /* 0x000fe400078e028f */
[----:B------:R1:W-:Y:S01]  /*8730*/  @P1 STS.128 [R169+0x4800], RZ ;  /* 0x004800ffa9001388 */ /* 0x0003e20000000c00 */
[----:B------:R-:W-:Y:S02]  /*8740*/  @!P1 IADD3.X R2, R168, R141, RZ, P0, !PT ;  /* 0x0000008da8029210 */ /* 0x000fe400007fe4ff */
[C---:B------:R-:W-:Y:S02]  /*8750*/  @!P1 LEA R138, P0, R136.reuse, c[0x0][0x168], 0x1 ;  /* 0x00005a00888a9a11 */ /* 0x040fe400078008ff */
[----:B------:R-:W-:Y:S02]  /*8760*/  @!P1 LEA.HI.X R145, R3, c[0x0][0x16c], R2, 0x1, P2 ;  /* 0x00005b0003919a11 */ /* 0x000fe400010f0c02 */
[----:B------:R-:W-:Y:S02]  /*8770*/  @!P1 LEA.HI.X R139, R136, c[0x0][0x16c], R139, 0x1, P0 ;  /* 0x00005b00888b9a11 */ /* 0x000fe400000f0c8b */
[C---:B------:R-:W-:Y:S01]  /*8780*/  @!P1 LEA R2, P0, R142.reuse, c[0x0][0x168], 0x1 ;  /* 0x00005a008e029a11 */ /* 0x040fe200078008ff */
[----:B------:R-:W-:Y:S01]  /*8790*/  @!PT LDS RZ, [RZ] ;  /* 0x00000000fffff984 */ /* 0x000fe20000000800 */
[----:B------:R-:W-:Y:S01]  /*87a0*/  @!PT LDS RZ, [RZ] ;  /* 0x00000000fffff984 */ /* 0x000fe20000000800 */
[----:B------:R-:W-:Y:S01]  /*87b0*/  @!PT LDS RZ, [RZ] ;  /* 0x00000000fffff984 */ /* 0x000fe20000000800 */
[----:B------:R1:W-:Y:S03]  /*87c0*/  @!P1 LDGSTS.E.BYPASS.LTC128B.128 [R169+0x4800], [R144.64] ;  /* 0x0480000090a99fae */ /* 0x0003e6000b901d50 */
        /* <DEDUP_REMOVED lines=13> */
.L_x_1333:
[----:B-1----:R-:W2:Y:S01]  /*88a0*/  LDL R4, [R1+0x74] ;  /* 0x0000740001047983 */ /* 0x002ea20000100800 */
[----:B------:R-:W-:Y:S04]  /*88b0*/  DEPBAR.LE SB0, 0x0 ;  /* 0x000080000000791a */ /* 0x000fe80000000000 */
[----:B------:R-:W-:Y:S01]  /*88c0*/  IMAD.MOV.U32 R6, RZ, RZ, c[0x0][0x1a0] ;  /* 0x00006800ff067624 */ /* 0x000fe200078e00ff */
[----:B------:R-:W3:Y:S06]  /*88d0*/  LDL.64 R8, [R1+0x50] ;  /* 0x0000500001087983 */ /* 0x000eec0000100a00 */
[----:B------:R-:W4:Y:S06]  /*88e0*/  LDL R7, [R1+0x38] ;  /* 0x0000380001077983 */ /* 0x000f2c0000100800 */
[----:B------:R-:W4:Y:S06]  /*88f0*/  LDL R138, [R1+0x44] ;  /* 0x00004400018a7983 */ /* 0x000f2c0000100800 */
[----:B------:R-:W4:Y:S06]  /*8900*/  LDL R5, [R1+0x70] ;  /* 0x0000700001057983 */ /* 0x000f2c0000100800 */
[----:B------:R-:W-:Y:S01]  /*8910*/  BAR.SYNC.DEFER_BLOCKING 0x0 ;  /* 0x0000000000007b1d */ /* 0x000fe20000010000 */
[----:B--2---:R-:W-:Y:S01]  /*8920*/  SHF.R.S32.HI R0, RZ, 0x1f, R4 ;  /* 0x0000001fff007819 */ /* 0x004fe20000011404 */
[----:B------:R-:W-:Y:S04]  /*8930*/  IMAD.WIDE.U32 R2, R4, c[0x0][0x1a0], RZ ;  /* 0x0000680004027a25 */ /* 0x000fe800078e00ff */
[----:B------:R-:W-:Y:S01]  /*8940*/  IMAD R0, R0, c[0x0][0x1a0], RZ ;  /* 0x0000680000007a24 */ /* 0x000fe200078e02ff */
[----:B---3--:R-:W-:Y:S01]  /*8950*/  LEA R170, P2, R2, R8, 0x6 ;  /* 0x0000000802aa7211 */ /* 0x008fe200078430ff */
[----:B------:R-:W-:Y:S02]  /*8960*/  IMAD.MOV.U32 R8, RZ, RZ, c[0x0][0x1a0] ;  /* 0x00006800ff087624 */ /* 0x000fe400078e00ff */
[----:B------:R-:W-:Y:S01]  /*8970*/  IMAD R0, R4, c[0x0][0x1a4], R0 ;  /* 0x0000690004007a24 */ /* 0x000fe200078e0200 */
[----:B------:R-:W-:Y:S01]  /*8980*/  @!P1 LEA R186, P4, R170, c[0x0][0x170], 0x1 ;  /* 0x00005c00aaba9a11 */ /* 0x000fe200078808ff */
[----:B------:R-:W-:Y:S02]  /*8990*/  IMAD.MOV.U32 R9, RZ, RZ, c[0x0][0x1a4] ;  /* 0x00006900ff097624 */ /* 0x000fe400078e00ff */
[----:B------:R-:W-:Y:S01]  /*89a0*/  IMAD.IADD R0, R3, 0x1, R0 ;  /* 0x0000000103007824 */ /* 0x000fe200078e0200 */
[-C--:B------:R-:W-:Y:S04]  /*89b0*/  @!P1 LEA R3, P0, R8, R170.reuse, 0x4 ;  /* 0x000000aa08039211 */ /* 0x080fe800078020ff */
[----:B----4-:R-:W-:Y:S01]  /*89c0*/  LEA.HI.X R171, R2, R7, R0, 0x6, P2 ;  /* 0x0000000702ab7211 */ /* 0x010fe200010f3400 */
[----:B------:R-:W-:Y:S01]  /*89d0*/  @P1 STS.128 [R138+0x6000], RZ ;  /* 0x006000ff8a001388 */ /* 0x000fe20000000c00 */
[C---:B------:R-:W-:Y:S01]  /*89e0*/  @!P1 LEA R182, P3, R3.reuse, c[0x0][0x170], 0x1 ;  /* 0x00005c0003b69a11 */ /* 0x040fe200078608ff */
[----:B------:R-:W-:Y:S01]  /*89f0*/  IMAD.MOV.U32 R7, RZ, RZ, c[0x0][0x1a4] ;  /* 0x00006900ff077624 */ /* 0x000fe200078e00ff */
[----:B------:R-:W-:Y:S02]  /*8a00*/  @!P1 LEA.HI.X R187, R170, c[0x0][0x174], R171, 0x1, P4 ;  /* 0x00005d00aabb9a11 */ /* 0x000fe400020f0cab */
[-C--:B------:R-:W-:Y:S02]  /*8a10*/  @!P1 LEA.HI.X R0, R8, R171.reuse, R9, 0x4, P0 ;  /* 0x000000ab08009211 */ /* 0x080fe400000f2409 */
[----:B------:R-:W-:Y:S01]  /*8a20*/  @!P1 LEA R132, P2, R6, R170, 0x5 ;  /* 0x000000aa06849211 */ /* 0x000fe200078428ff */
[----:B------:R-:W-:Y:S01]  /*8a30*/  @!PT LDS RZ, [RZ] ;  /* 0x00000000fffff984 */ /* 0x000fe20000000800 */
[----:B------:R-:W-:Y:S01]  /*8a40*/  @!PT LDS RZ, [RZ] ;  /* 0x00000000fffff984 */ /* 0x000fe20000000800 */
[----:B------:R-:W-:Y:S01]  /*8a50*/  @!PT LDS RZ, [RZ] ;  /* 0x00000000fffff984 */ /* 0x000fe20000000800 */
[----:B------:R1:W-:Y:S01]  /*8a60*/  @!P1 LDGSTS.E.BYPASS.LTC128B.128 [R138+0x6000], [R186.64] ;  /* 0x06000000ba8a9fae */ /* 0x0003e2000b901d50 */
[----:B------:R-:W-:Y:S02]  /*8a70*/  @!P1 LEA.HI.X R183, R3, c[0x0][0x174], R0, 0x1, P3 ;  /* 0x00005d0003b79a11 */ /* 0x000fe400018f0c00 */
[----:B------:R-:W-:Y:S02]  /*8a80*/  @!P1 LEA R178, P0, R132, c[0x0][0x170], 0x1 ;  /* 0x00005c0084b29a11 */ /* 0x000fe400078008ff */
[C---:B------:R-:W-:Y:S01]  /*8a90*/  @!P1 LEA.HI.X R2, R6.reuse, R171, R7, 0x5, P2 ;  /* 0x000000ab06029211 */ /* 0x040fe200010f2c07 */
[----:B------:R-:W-:Y:S01]  /*8aa0*/  @P1 STS.128 [R138+0x6800], RZ ;  /* 0x006800ff8a001388 */ /* 0x000fe20000000c00 */
[----:B------:R-:W-:Y:S02]  /*8ab0*/  @!P1 IMAD.WIDE.U32 R170, R6, 0x30, R170 ;  /* 0x0000003006aa9825 */ /* 0x000fe400078e00aa */
[----:B------:R-:W-:Y:S02]  /*8ac0*/  @!P1 LEA.HI.X R179, R132, c[0x0][0x174], R2, 0x1, P0 ;  /* 0x00005d0084b39a11 */ /* 0x000fe400000f0c02 */
[----:B------:R-:W-:Y:S01]  /*8ad0*/  @!P1 IMAD.IADD R0, R5, 0x1, R171 ;  /* 0x0000000105009824 */ /* 0x000fe200078e02ab */
[----:B------:R-:W-:Y:S01]  /*8ae0*/  @!PT LDS RZ, [RZ] ;  /* 0x00000000fffff984 */ /* 0x000fe20000000800 */
[----:B------:R-:W-:Y:S01]  /*8af0*/  @!PT LDS RZ, [RZ] ;  /* 0x00000000fffff984 */ /* 0x000fe20000000800 */
[----:B------:R-:W-:Y:S01]  /*8b00*/  @!PT LDS RZ, [RZ] ;  /* 0x00000000fffff984 */ /* 0x000fe20000000800 */
[----:B------:R2:W-:Y:S01]  /*8b10*/  @!P1 LDGSTS.E.BYPASS.LTC128B.128 [R138+0x6800], [R182.64] ;  /* 0x06800000b68a9fae */ /* 0x0005e2000b901d50 */
[C---:B------:R-:W-:Y:S01]  /*8b20*/  @!P1 LEA R2, P0, R170.reuse, c[0x0][0x170], 0x1 ;  /* 0x00005c00aa029a11 */ /* 0x040fe200078008ff */
[----:B------:R-:W-:Y:S03]  /*8b30*/  IMAD.MOV.U32 R132, RZ, RZ, R4 ;  /* 0x000000ffff847224 */ /* 0x000fe600078e0004 */
[----:B------:R-:W-:Y:S01]  /*8b40*/  @!P1 LEA.HI.X R3, R170, c[0x0][0x174], R0, 0x1, P0 ;  /* 0x00005d00aa039a11 */ /* 0x000fe200000f0c00 */
        /* <DEDUP_REMOVED lines=11> */
[----:B-----5:R-:W1:Y:S06]  /*8c00*/  LDSM.16.M88.4 R144, [R201+0x4000] ;  /* 0x00400000c990783b */ /* 0x020e6c0000000200 */
[----:B------:R-:W2:Y:S06]  /*8c10*/  LDSM.16.M88.4 R148, [R202+0x2000] ;  /* 0x00200000ca94783b */ /* 0x000eac0000000200 */
[----:B------:R-:W3:Y:S06]  /*8c20*/  LDSM.16.M88.4 R152, [R201+0x4800] ;  /* 0x00480000c998783b */ /* 0x000eec0000000200 */
[----:B------:R-:W0:Y:S06]  /*8c30*/  LDGDEPBAR ;  /* 0x00000000000079af */ /* 0x000e2c0000000000 */
[----:B------:R-:W4:Y:S06]  /*8c40*/  LDSM.16.M88.4 R156, [R201+0x5000] ;  /* 0x00500000c99c783b */ /* 0x000f2c0000000200 */
[----:B------:R-:W4:Y:S06]  /*8c50*/  LDSM.16.M88.4 R160, [R201+0x5800] ;  /* 0x00580000c9a0783b */ /* 0x000f2c0000000200 */
[----:B------:R-:W-:Y:S01]  /*8c60*/  LDSM.16.M88.4 R164, [R200] ;  /* 0x00000000c8a4783b */ /* 0x000fe20000000200 */
[-C--:B-1----:R-:W-:Y:S05]  /*8c70*/  HMMA.16816.F32.BF16 R4, R140, R144.reuse, RZ ;  /* 0x000000908c04723c */ /* 0x082fea00000418ff */
[----:B------:R-:W1:Y:S03]  /*8c80*/  LDSM.16.M88.4 R168, [R195+0x4000] ;  /* 0x00400000c3a8783b */ /* 0x000e660000000200 */
[C---:B--2---:R-:W-:Y:S03]  /*8c90*/  HMMA.16816.F32.BF16 R8, R148.reuse, R144, RZ ;  /* 0x000000909408723c */ /* 0x044fe600000418ff */
[----:B------:R-:W2:Y:S06]  /*8ca0*/  LDSM.16.M88.4 R172, [R200+0x2000] ;  /* 0x00200000c8ac783b */ /* 0x000eac0000000200 */
[----:B---3--:R-:W3:Y:S01]  /*8cb0*/  LDSM.16.M88.4 R176, [R195+0x4800] ;  /* 0x00480000c3b0783b */ /* 0x008ee20000000200 */
[-C--:B------:R-:W-:Y:S05]  /*8cc0*/  HMMA.16816.F32.BF16 R12, R148, R146.reuse, RZ ;  /* 0x00000092940c723c */ /* 0x080fea00000418ff */
[----:B------:R-:W1:Y:S03]  /*8cd0*/  LDSM.16.M88.4 R180, [R195+0x5000] ;  /* 0x00500000c3b4783b */ /* 0x000e660000000200 */
[C---:B------:R-:W-:Y:S03]  /*8ce0*/  HMMA.16816.F32.BF16 R16, R140.reuse, R146, RZ ;  /* 0x000000928c10723c */ /* 0x040fe600000418ff */
[----:B------:R-:W1:Y:S05]  /*8cf0*/  LDSM.16.M88.4 R184, [R195+0x5800] ;  /* 0x00580000c3b8783b */ /* 0x000e6a0000000200 */
[-C--:B------:R-:W-:Y:S01]  /*8d00*/  HMMA.16816.F32.BF16 R20, R140, R152.reuse, RZ ;  /* 0x000000988c14723c */ /* 0x080fe200000418ff */
[----:B------:R-:W-:Y:S07]  /*8d10*/  LDSM.16.M88.4 R144, [R198] ;  /* 0x00000000c690783b */ /* 0x000fee0000000200 */
[C---:B------:R-:W-:Y:S08]  /*8d20*/  HMMA.16816.F32.BF16 R24, R148.reuse, R152, RZ ;  /* 0x000000989418723c */ /* 0x040ff000000418ff */
[-C--:B------:R-:W-:Y:S08]  /*8d30*/  HMMA.16816.F32.BF16 R28, R148, R154.reuse, RZ ;  /* 0x0000009a941c723c */ /* 0x080ff000000418ff */
[C---:B------:R-:W-:Y:S01]  /*8d40*/  HMMA.16816.F32.BF16 R32, R140.reuse, R154, RZ ;  /* 0x0000009a8c20723c */ /* 0x040fe200000418ff */
[----:B------:R-:W-:Y:S07]  /*8d50*/  LDSM.16.M88.4 R152, [R191] ;  /* 0x00000000bf98783b */ /* 0x000fee0000000200 */
[-C--:B----4-:R-:W-:Y:S08]  /*8d60*/  HMMA.16816.F32.BF16 R36, R140, R156.reuse, RZ ;  /* 0x0000009c8c24723c */ /* 0x090ff000000418ff */
[C---:B------:R-:W-:Y:S08]  /*8d70*/  HMMA.16816.F32.BF16 R40, R148.reuse, R156, RZ ;  /* 0x0000009c9428723c */ /* 0x040ff000000418ff */
[-C--:B------:R-:W-:Y:S08]  /*8d80*/  HMMA.16816.F32.BF16 R44, R148, R158.reuse, RZ ;  /* 0x0000009e942c723c */ /* 0x080ff000000418ff */
[C---:B------:R-:W-:Y:S01]  /*8d90*/  HMMA.16816.F32.BF16 R48, R140.reuse, R158, RZ ;  /* 0x0000009e8c30723c */ /* 0x040fe200000418ff */
[----:B------:R-:W-:Y:S07]  /*8da0*/  LDSM.16.M88.4 R156, [R190] ;  /* 0x00000000be9c783b */ /* 0x000fee0000000200 */
[-C--:B------:R-:W-:Y:S08]  /*8db0*/  HMMA.16816.F32.BF16 R52, R140, R160.reuse, RZ ;  /* 0x000000a08c34723c */ /* 0x080ff000000418ff */
[C---:B------:R-:W-:Y:S08]  /*8dc0*/  HMMA.16816.F32.BF16 R56, R148.reuse, R160, RZ ;  /* 0x000000a09438723c */ /* 0x040ff000000418ff */
[-C--:B------:R-:W-:Y:S01]  /*8dd0*/  HMMA.16816.F32.BF16 R60, R148, R162.reuse, RZ ;  /* 0x000000a2943c723c */ /* 0x080fe200000418ff */
[----:B------:R-:W-:Y:S07]  /*8de0*/  LDSM.16.M88.4 R148, [R199+0x2000] ;  /* 0x00200000c794783b */ /* 0x000fee0000000200 */
[----:B------:R-:W-:Y:S01]  /*8df0*/  HMMA.16816.F32.BF16 R64, R140, R162, RZ ;  /* 0x000000a28c40723c */ /* 0x000fe200000418ff */
[----:B------:R-:W4:Y:S06]  /*8e00*/  LDSM.16.M88.4 R140, [R199] ;  /* 0x00000000c78c783b */ /* 0x000f2c0000000200 */
[----:B------:R-:W4:Y:S01]  /*8e10*/  LDSM.16.M88.4 R160, [R189] ;  /* 0x00000000bda0783b */ /* 0x000f220000000200 */
[-C--:B-1----:R-:W-:Y:S08]  /*8e20*/  HMMA.16816.F32.BF16 R4, R164, R168.reuse, R4 ;  /* 0x000000a8a404723c */ /* 0x082ff00000041804 */
[C---:B--2---:R-:W-:Y:S08]  /*8e30*/  HMMA.16816.F32.BF16 R8, R172.reuse, R168, R8 ;  /* 0x000000a8ac08723c */ /* 0x044ff00000041808 */
[-C--:B------:R-:W-:Y:S08]  /*8e40*/  HMMA.16816.F32.BF16 R12, R172, R170.reuse, R12 ;  /* 0x000000aaac0c723c */ /* 0x080ff0000004180c */
[C---:B------:R-:W-:Y:S07]  /*8e50*/  HMMA.16816.F32.BF16 R16, R164.reuse, R170, R16 ;  /* 0x000000aaa410723c */ /* 0x040fee0000041810 */
[----:B------:R-:W-:Y:S01]  /*8e60*/  IMAD.MOV.U32 R170, RZ, RZ, R136 ;  /* 0x000000ffffaa7224 */ /* 0x000fe200078e0088 */
[-C--:B---3--:R-:W-:Y:S04]  /*8e70*/  HMMA.16816.F32.BF16 R20, R164, R176.reuse, R20 ;  /* 0x000000b0a414723c */ /* 0x088fe80000041814 */
[----:B------:R-:W-:Y:S04]  /*8e80*/  IMAD.MOV.U32 R171, RZ, RZ, R139 ;  /* 0x000000ffffab7224 */ /* 0x000fe800078e008b */
        /* <DEDUP_REMOVED lines=8> */
[C---:B------:R-:W-:Y:S07]  /*8f10*/  HMMA.16816.F32.BF16 R56, R172.reuse, R184, R56 ;  /* 0x000000b8ac38723c */ /* 0x040fee0000041838 */
[----:B------:R-:W-:Y:S01]  /*8f20*/  IMAD.MOV.U32 R185, RZ, RZ, R132 ;  /* 0x000000ffffb97224 */ /* 0x000fe200078e0084 */
[-C--:B------:R-:W-:Y:S04]  /*8f30*/  HMMA.16816.F32.BF16 R60, R172, R186.reuse, R60 ;  /* 0x000000baac3c723c */ /* 0x080fe8000004183c */
[----:B------:R-:W-:Y:S04]  /*8f40*/  ISETP.GE.AND P0, PT, R185, 0x1, PT ;  /* 0x00000001b900780c */ /* 0x000fe80003f06270 */
[----:B------:R-:W-:Y:S01]  /*8f50*/  HMMA.16816.F32.BF16 R64, R164, R186, R64 ;  /* 0x000000baa440723c */ /* 0x000fe20000041840 */
[----:B------:R-:W-:Y:S07]  /*8f60*/  LDSM.16.M88.4 R164, [R188+0x1000] ;  /* 0x00100000bca4783b */ /* 0x000fee0000000200 */
[-C--:B----4-:R-:W-:Y:S08]  /*8f70*/  HMMA.16816.F32.BF16 R4, R140, R144.reuse, R4 ;  /* 0x000000908c04723c */ /* 0x090ff00000041804 */
[C---:B------:R-:W-:Y:S08]  /*8f80*/  HMMA.16816.F32.BF16 R8, R148.reuse, R144, R8 ;  /* 0x000000909408723c */ /* 0x040ff00000041808 */
[-C--:B------:R-:W-:Y:S08]  /*8f90*/  HMMA.16816.F32.BF16 R12, R148, R146.reuse, R12 ;  /* 0x00000092940c723c */ /* 0x080ff0000004180c */
[C---:B------:R-:W-:Y:S01]  /*8fa0*/  HMMA.16816.F32.BF16 R16, R140.reuse, R146, R16 ;  /* 0x000000928c10723c */ /* 0x040fe20000041810 */
[----:B------:R-:W-:Y:S07]  /*8fb0*/  LDSM.16.M88.4 R144, [R197] ;  /* 0x00000000c590783b */ /* 0x000fee0000000200 */
[-C--:B------:R-:W-:Y:S08]  /*8fc0*/  HMMA.16816.F32.BF16 R20, R140, R152.reuse, R20 ;  /* 0x000000988c14723c */ /* 0x080ff00000041814 */
        /* <DEDUP_REMOVED lines=9> */
[-C--:B------:R-:W-:Y:S08]  /*9060*/  HMMA.16816.F32.BF16 R52, R140, R160.reuse, R52 ;  /* 0x000000a08c34723c */ /* 0x080ff00000041834 */
[C---:B------:R-:W-:Y:S08]  /*9070*/  HMMA.16816.F32.BF16 R56, R148.reuse, R160, R56 ;  /* 0x000000a09438723c */ /* 0x040ff00000041838 */
[-C--:B------:R-:W-:Y:S01]  /*9080*/  HMMA.16816.F32.BF16 R60, R148, R162.reuse, R60 ;  /* 0x000000a2943c723c */ /* 0x080fe2000004183c */
[----:B------:R-:W3:Y:S07]  /*9090*/  LDSM.16.M88.4 R148, [R188+0x800] ;  /* 0x00080000bc94783b */ /* 0x000eee0000000200 */
[----:B------:R-:W-:Y:S01]  /*90a0*/  HMMA.16816.F32.BF16 R64, R140, R162, R64 ;  /* 0x000000a28c40723c */ /* 0x000fe20000041840 */
[----:B------:R-:W4:Y:S01]  /*90b0*/  LDSM.16.M88.4 R140, [R188+0x1800] ;  /* 0x00180000bc8c783b */ /* 0x000f220000000200 */
[----:B------:R-:W-:Y:S05]  /*90c0*/  DEPBAR.LE SB0, 0x0 ;  /* 0x000080000000791a */ /* 0x000fea0000000000 */
[----:B------:R-:W-:Y:S01]  /*90d0*/  BAR.SYNC.DEFER_BLOCKING 0x0 ;  /* 0x0000000000007b1d */ /* 0x000fe20000010000 */
[-C--:B-1----:R-:W-:Y:S08]  /*90e0*/  HMMA.16816.F32.BF16 R4, R144, R152.reuse, R4 ;  /* 0x000000989004723c */ /* 0x082ff00000041804 */
[C---:B--2---:R-:W-:Y:S08]  /*90f0*/  HMMA.16816.F32.BF16 R8, R156.reuse, R152, R8 ;  /* 0x000000989c08723c */ /* 0x044ff00000041808 */
        /* <DEDUP_REMOVED lines=15> */
.L_x_1334:
[----:B------:R-:W-:Y:S01]  /*91f0*/  FMNMX.FTZ R132, R6, R134, !PT ;  /* 0x0000008606847209 */ /* 0x000fe20007810000 */
[----:B------:R-:W2:Y:S01]  /*9200*/  LDL.64 R154, [R1+0x90] ;  /* 0x00009000019a7983 */ /* 0x000ea20000100a00 */
[----:B------:R-:W-:Y:S01]  /*9210*/  IMAD.SHL.U32 R141, R185, 0x2, RZ ;  /* 0x00000002b98d7824 */ /* 0x000fe200078e00ff */
[----:B------:R-:W3:Y:S01]  /*9220*/  LDC.U8 R158, c[0x0][0x2d8] ;  /* 0x0000b600ff9e7b82 */ /* 0x000ee20000000000 */
[----:B-1----:R-:W-:Y:S02]  /*9230*/  FMNMX.FTZ R139, R7, R132, !PT ;  /* 0x00000084078b7209 */ /* 0x002fe40007810000 */
[----:B------:R-:W-:Y:S01]  /*9240*/  FMNMX.FTZ R132, R8, R133, !PT ;  /* 0x0000008508847209 */ /* 0x000fe20007810000 */
[----:B------:R-:W4:Y:S03]  /*9250*/  LDL.64 R150, [R1+0x80] ;  /* 0x0000800001967983 */ /* 0x000f260000100a00 */
[----:B------:R-:W-:Y:S03]  /*9260*/  FMNMX.FTZ R143, R9, R132, !PT ;  /* 0x00000084098f7209 */ /* 0x000fe60007810000 */
[----:B------:R-:W2:Y:S01]  /*9270*/  LDL.LU R163, [R1+0x78] ;  /* 0x0000780001a37983 */ /* 0x000ea20000300800 */
[----:B------:R-:W-:Y:S03]  /*9280*/  FMNMX.FTZ R132, R12, R143, !PT ;  /* 0x0000008f0c847209 */ /* 0x000fe60007810000 */
[----:B------:R-:W-:Y:S01]  /*9290*/  STL [R1+0xe4], R225 ;  /* 0x0000e4e101007387 */ /* 0x000fe20000100800 */
        /* <DEDUP_REMOVED lines=9> */
[----:B------:R-:W-:Y:S04]  /*9330*/  STL [R1+0xd0], R195 ;  /* 0x0000d0c301007387 */ /* 0x000fe80000100800 */
[----:B------:R1:W-:Y:S06]  /*9340*/  STL.64 [R1+0xc8], R198 ;  /* 0x0000c8c601007387 */ /* 0x0003ec0000100a00 */
[----:B-1----:R-:W3:Y:S06]  /*9350*/  LDL.64 R198, [R1+0x88] ;  /* 0x0000880001c67983 */ /* 0x002eec0000100a00 */
[----:B------:R1:W-:Y:S06]  /*9360*/  STL.64 [R1+0xc0], R190 ;  /* 0x0000c0be01007387 */ /* 0x0003ec0000100a00 */
[----:B-1----:R-:W3:Y:S06]  /*9370*/  LDL.64 R190, [R1+0xa0] ;  /* 0x0000a00001be7983 */ /* 0x002eec0000100a00 */
[----:B------:R1:W-:Y:S06]  /*9380*/  STL.64 [R1+0xb8], R188 ;  /* 0x0000b8bc01007387 */ /* 0x0003ec0000100a00 */
[----:B-1----:R-:W4:Y:S01]  /*9390*/  LDL.64 R188, [R1+0x98] ;  /* 0x0000980001bc7983 */ /* 0x002f220000100a00 */
[----:B--2---:R-:W-:Y:S04]  /*93a0*/  LOP3.LUT R163, R163, 0xffffffef, RZ, 0xc0, !PT ;  /* 0xffffffefa3a37812 */ /* 0x004fe800078ec0ff */
[----:B------:R-:W-:Y:S05]  /*93b0*/  @P1 LOP3.LUT R163, R163, 0x10, RZ, 0xfc, !PT ;  /* 0x00000010a3a31812 */ /* 0x000fea00078efcff */
[----:B------:R-:W-:Y:S01]  /*93c0*/  STL [R1+0x78], R163 ;  /* 0x000078a301007387 */ /* 0x000fe20000100800 */
[----:B---3--:R-:W-:Y:S02]  /*93d0*/  LOP3.LUT R148, R191, UR19, R141, 0x96, !PT ;  /* 0x00000013bf947c12 */ /* 0x008fe4000f8e968d */
[--C-:B------:R-:W-:Y:S02]  /*93e0*/  LOP3.LUT R156, R155, UR12, R190.reuse, 0x96, !PT ;  /* 0x0000000c9b9c7c12 */ /* 0x100fe4000f8e96be */
[----:B----4-:R-:W-:Y:S01]  /*93f0*/  LOP3.LUT R152, R151, UR12, R190, 0x96, !PT ;  /* 0x0000000c97987c12 */ /* 0x010fe2000f8e96be */
[----:B------:R-:W-:Y:S04]  /*9400*/  IMAD.WIDE.U32 R148, R148, -0x326172a9, RZ ;  /* 0xcd9e8d5794947825 */ /* 0x000fe800078e00ff */
[----:B------:R-:W-:Y:S04]  /*9410*/  IMAD.WIDE.U32 R152, R152, -0x326172a9, RZ ;  /* 0xcd9e8d5798987825 */ /* 0x000fe800078e00ff */
[----:B------:R-:W-:Y:S05]  /*9420*/  IMAD.WIDE.U32 R156, R156, -0x326172a9, RZ ;  /* 0xcd9e8d579c9c7825 */ /* 0x000fea00078e00ff */
[----:B------:R-:W-:Y:S05]  /*9430*/  LOP3.LUT R172, R157, UR11, R148, 0x96, !PT ;  /* 0x0000000b9dac7c12 */ /* 0x000fea000f8e9694 */
[----:B------:R-:W-:Y:S01]  /*9440*/  IMAD.WIDE.U32 R172, R172, -0x2daee0ad, RZ ;  /* 0xd2511f53acac7825 */ /* 0x000fe200078e00ff */
[----:B------:R-:W-:Y:S05]  /*9450*/  LOP3.LUT R0, R149, UR13, R188, 0x96, !PT ;  /* 0x0000000d95007c12 */ /* 0x000fea000f8e96bc */
[----:B------:R-:W-:Y:S01]  /*9460*/  IMAD.WIDE.U32 R178, R0, -0x2daee0ad, RZ ;  /* 0xd2511f5300b27825 */ /* 0x000fe200078e00ff */
[----:B------:R-:W-:Y:S04]  /*9470*/  FMNMX.FTZ R0, R4, R137, !PT ;  /* 0x0000008904007209 */ /* 0x000fe80007810000 */
[----:B------:R-:W-:Y:S02]  /*9480*/  LOP3.LUT R2, R179, UR10, R154, 0x96, !PT ;  /* 0x0000000ab3027c12 */ /* 0x000fe4000f8e969a */
[----:B------:R-:W-:Y:S02]  /*9490*/  FMNMX.FTZ R3, R5, R0, !PT ;  /* 0x0000000005037209 */ /* 0x000fe40007810000 */
[----:B------:R-:W-:Y:S01]  /*94a0*/  FMNMX.FTZ R0, R18, R139, !PT ;  /* 0x0000008b12007209 */ /* 0x000fe20007810000 */
[----:B------:R-:W-:Y:S01]  /*94b0*/  IMAD.WIDE.U32 R164, R2, -0x326172a9, RZ ;  /* 0xcd9e8d5702a47825 */ /* 0x000fe200078e00ff */
        /* <DEDUP_REMOVED lines=48> */
[----:B------:R-:W-:Y:S01]  /*97c0*/  LOP3.LUT R166, R165, UR9, R156, 0x96, !PT ;  /* 0x00000009a5a67c12 */ /* 0x000fe2000f8e969c */
[----:B------:R-:W2:Y:S01]  /*97d0*/  SHFL.BFLY PT, R145, R142, 0x2, 0x1f ;  /* 0x0c401f008e917f89 */ /* 0x000ea200000e0000 */
[----:B------:R-:W-:Y:S02]  /*97e0*/  LOP3.LUT R164, R179, UR7, R164, 0x96, !PT ;  /* 0x00000007b3a47c12 */ /* 0x000fe4000f8e96a4 */
[----:B------:R-:W-:Y:S01]  /*97f0*/  FMNMX.FTZ R139, R57, R2, !PT ;  /* 0x00000002398b7209 */ /* 0x000fe20007810000 */
[----:B------:R-:W-:Y:S01]  /*9800*/  IMAD.WIDE.U32 R166, R166, -0x2daee0ad, RZ ;  /* 0xd2511f53a6a67825 */ /* 0x000fe200078e00ff */
[----:B------:R-:W-:Y:S02]  /*9810*/  FMNMX.FTZ R3, R59, R0, !PT ;  /* 0x000000003b037209 */ /* 0x000fe40007810000 */
[----:B------:R-:W-:Y:S01]  /*9820*/  FMNMX.FTZ R0, R60, R139, !PT ;  /* 0x0000008b3c007209 */ /* 0x000fe20007810000 */
[----:B------:R-:W-:Y:S01]  /*9830*/  IMAD.WIDE.U32 R164, R164, -0x2daee0ad, RZ ;  /* 0xd2511f53a4a47825 */ /* 0x000fe200078e00ff */
[----:B------:R-:W-:Y:S02]  /*9840*/  FMNMX.FTZ R138, R62, R3, !PT ;  /* 0x000000033e8a7209 */ /* 0x000fe40007810000 */
[----:B------:R-:W-:Y:S02]  /*9850*/  FMNMX.FTZ R140, R61, R0, !PT ;  /* 0x000000003d8c7209 */ /* 0x000fe40007810000 */
[----:B------:R-:W-:Y:S02]  /*9860*/  LOP3.LUT R172, R167, UR6, R172, 0x96, !PT ;  /* 0x00000006a7ac7c12 */ /* 0x000fe4000f8e96ac */
[----:B------:R-:W-:Y:S01]  /*9870*/  LOP3.LUT R166, R165, UR4, R166, 0x96, !PT ;  /* 0x00000004a5a67c12 */ /* 0x000fe2000f8e96a6 */
[----:B------:R-:W3:Y:S01]  /*9880*/  SHFL.BFLY PT, R143, R140, 0x2, 0x1f ;  /* 0x0c401f008c8f7f89 */ /* 0x000ee200000e0000 */
[----:B------:R-:W-:Y:S01]  /*9890*/  LOP3.LUT R3, R149, UR13, R198, 0x96, !PT ;  /* 0x0000000d95037c12 */ /* 0x000fe2000f8e96c6 */
[----:B------:R-:W-:Y:S01]  /*98a0*/  IMAD.WIDE.U32 R172, R172, -0x326172a9, RZ ;  /* 0xcd9e8d57acac7825 */ /* 0x000fe200078e00ff */
[----:B------:R-:W-:Y:S02]  /*98b0*/  FMNMX.FTZ R138, R63, R138, !PT ;  /* 0x0000008a3f8a7209 */ /* 0x000fe40007810000 */
[----:B-1----:R-:W-:Y:S01]  /*98c0*/  FMNMX.FTZ R136, R147, R136, !PT ;  /* 0x0000008893887209 */ /* 0x002fe20007810000 */
[----:B------:R-:W-:Y:S01]  /*98d0*/  IMAD.WIDE.U32 R166, R166, -0x326172a9, RZ ;  /* 0xcd9e8d57a6a67825 */ /* 0x000fe200078e00ff */
[----:B------:R-:W-:Y:S01]  /*98e0*/  LOP3.LUT R0, R153, UR11, R148, 0x96, !PT ;  /* 0x0000000b99007c12 */ /* 0x000fe2000f8e9694 */
[----:B------:R-:W1:Y:S01]  /*98f0*/  SHFL.BFLY PT, R139, R138, 0x2, 0x1f ;  /* 0x0c401f008a8b7f89 */ /* 0x000e6200000e0000 */
[----:B--2---:R-:W-:Y:S01]  /*9900*/  FMNMX.FTZ R145, R142, R145, !PT ;  /* 0x000000918e917209 */ /* 0x004fe20007810000 */
[----:B------:R-:W-:Y:S01]  /*9910*/  IMAD.WIDE.U32 R146, R3, -0x2daee0ad, RZ ;  /* 0xd2511f5303927825 */ /* 0x000fe200078e00ff */
[----:B------:R-:W-:Y:S02]  /*9920*/  LOP3.LUT R2, R167, UR15, R172, 0x96, !PT ;  /* 0x0000000fa7027c12 */ /* 0x000fe4000f8e96ac */
[----:B------:R-:W-:Y:S01]  /*9930*/  LOP3.LUT R178, R173, UR5, R178, 0x96, !PT ;  /* 0x00000005adb27c12 */ /* 0x000fe2000f8e96b2 */
[----:B------:R-:W-:Y:S01]  /*9940*/  IMAD.WIDE.U32 R168, R0, -0x2daee0ad, RZ ;  /* 0xd2511f5300a87825 */ /* 0x000fe200078e00ff */
[----:B------:R-:W-:Y:S01]  /*9950*/  SHF.R.U32.HI R132, RZ, 0x18, R2 ;  /* 0x00000018ff847819 */ /* 0x000fe20000011602 */
[----:B------:R-:W2:Y:S01]  /*9960*/  SHFL.BFLY PT, R3, R136, 0x1, 0x1f ;  /* 0x0c201f0088037f89 */ /* 0x000ea200000e0000 */
[----:B------:R-:W-:Y:S02]  /*9970*/  LOP3.LUT R144, R2, 0xff, RZ, 0xc0, !PT ;  /* 0x000000ff02907812 */ /* 0x000fe400078ec0ff */
[----:B------:R-:W-:Y:S02]  /*9980*/  ISETP.GE.U32.AND P2, PT, R158, R132, PT ;  /* 0x000000849e00720c */ /* 0x000fe40003f46070 */
[----:B------:R-:W-:Y:S02]  /*9990*/  LOP3.LUT R132, R147, UR10, R150, 0x96, !PT ;  /* 0x0000000a93847c12 */ /* 0x000fe4000f8e9696 */
[----:B------:R-:W-:Y:S02]  /*99a0*/  LOP3.LUT R0, R169, UR8, R146, 0x96, !PT ;  /* 0x00000008a9007c12 */ /* 0x000fe4000f8e9692 */
[----:B---3--:R-:W-:Y:S01]  /*99b0*/  FMNMX.FTZ R143, R140, R143, !PT ;  /* 0x0000008f8c8f7209 */ /* 0x008fe20007810000 */
[----:B------:R-:W-:Y:S01]  /*99c0*/  IMAD.WIDE.U32 R148, R132, -0x326172a9, RZ ;  /* 0xcd9e8d5784947825 */ /* 0x000fe200078e00ff */
[----:B------:R-:W-:Y:S01]  /*99d0*/  SHF.R.U32.HI R142, RZ, 0x10, R2 ;  /* 0x00000010ff8e7819 */ /* 0x000fe20000011602 */
[----:B------:R-:W3:Y:S01]  /*99e0*/  SHFL.BFLY PT, R132, R145, 0x1, 0x1f ;  /* 0x0c201f0091847f89 */ /* 0x000ee200000e0000 */
[----:B------:R-:W-:Y:S01]  /*99f0*/  LOP3.LUT R2, R2, 0xffff, RZ, 0xc0, !PT ;  /* 0x0000ffff02027812 */ /* 0x000fe200078ec0ff */
[----:B------:R-:W-:Y:S01]  /*9a00*/  IMAD.WIDE.U32 R180, R0, -0x326172a9, RZ ;  /* 0xcd9e8d5700b47825 */ /* 0x000fe200078e00ff */
[----:B------:R-:W-:Y:S02]  /*9a10*/  LOP3.LUT R140, R149, UR9, R152, 0x96, !PT ;  /* 0x00000009958c7c12 */ /* 0x000fe4000f8e9698 */
[----:B-1----:R-:W-:Y:S02]  /*9a20*/  FMNMX.FTZ R139, R138, R139, !PT ;  /* 0x0000008b8a8b7209 */ /* 0x002fe40007810000 */
[----:B------:R-:W-:Y:S01]  /*9a30*/  SHF.R.U32.HI R2, RZ, 0x8, R2 ;  /* 0x00000008ff027819 */ /* 0x000fe20000011602 */
[----:B------:R-:W-:Y:S01]  /*9a40*/  IMAD.WIDE.U32 R174, R140, -0x2daee0ad, RZ ;  /* 0xd2511f538cae7825 */ /* 0x000fe200078e00ff */
[----:B------:R-:W-:Y:S01]  /*9a50*/  LOP3.LUT R148, R181, UR7, R148, 0x96, !PT ;  /* 0x00000007b5947c12 */ /* 0x000fe2000f8e9694 */
[----:B------:R-:W1:Y:S01]  /*9a60*/  SHFL.BFLY PT, R0, R139, 0x1, 0x1f ;  /* 0x0c201f008b007f89 */ /* 0x000e6200000e0000 */
[----:B------:R-:W-:Y:S02]  /*9a70*/  LOP3.LUT R2, R2, 0xffff, RZ, 0xc0, !PT ;  /* 0x0000ffff02027812 */ /* 0x000fe400078ec0ff */
[----:B--2---:R-:W-:Y:S01]  /*9a80*/  FMNMX.FTZ R3, R136, R3, !PT ;  /* 0x0000000388037209 */ /* 0x004fe20007810000 */
[----:B------:R-:W-:Y:S01]  /*9a90*/  IMAD.WIDE.U32 R148, R148, -0x2daee0ad, RZ ;  /* 0xd2511f5394947825 */ /* 0x000fe200078e00ff */
[C---:B------:R-:W-:Y:S02]  /*9aa0*/  ISETP.GE.U32.AND P4, PT, R158.reuse, R2, PT ;  /* 0x000000029e00720c */ /* 0x040fe40003f86070 */
[----:B------:R-:W-:Y:S01]  /*9ab0*/  FSETP.NEU.FTZ.AND P0, PT, R3, -INF , PT ;  /* 0xff8000000300780b */ /* 0x000fe20003f1d000 */
[----:B------:R-:W2:Y:S01]  /*9ac0*/  SHFL.BFLY PT, R136, R143, 0x1, 0x1f ;  /* 0x0c201f008f887f89 */ /* 0x000ea200000e0000 */
[----:B------:R-:W-:Y:S02]  /*9ad0*/  ISETP.GE.U32.AND P5, PT, R158, R144, PT ;  /* 0x000000909e00720c */ /* 0x000fe40003fa6070 */
[----:B------:R-:W-:Y:S02]  /*9ae0*/  LOP3.LUT R174, R149, UR4, R174, 0x96, !PT ;  /* 0x0000000495ae7c12 */ /* 0x000fe4000f8e96ae */
[----:B------:R-:W-:Y:S02]  /*9af0*/  LOP3.LUT R142, R142, 0xff, RZ, 0xc0, !PT ;  /* 0x000000ff8e8e7812 */ /* 0x000fe400078ec0ff */
[----:B---3--:R-:W-:Y:S01]  /*9b00*/  FMNMX.FTZ R132, R145, R132, !PT ;  /* 0x0000008491847209 */ /* 0x008fe20007810000 */
[----:B------:R-:W-:Y:S01]  /*9b10*/  FMUL.FTZ R145, R3, c[0x0][0x23c] ;  /* 0x00008f0003917a20 */ /* 0x000fe20000410000 */
[----:B------:R-:W-:Y:S02]  /*9b20*/  ISETP.GE.U32.AND P3, PT, R158, R142, PT ;  /* 0x0000008e9e00720c */ /* 0x000fe40003f66070 */
[C---:B------:R-:W-:Y:S01]  /*9b30*/  FSETP.NEU.FTZ.AND P6, PT, R132.reuse, -INF , PT ;  /* 0xff8000008400780b */ /* 0x040fe20003fdd000 */
[C---:B------:R-:W-:Y:S01]  /*9b40*/  FMUL.FTZ R138, R132.reuse, c[0x0][0x23c] ;  /* 0x00008f00848a7a20 */ /* 0x040fe20000410000 */
[----:B------:R-:W-:Y:S01]  /*9b50*/  FSEL R145, R145, RZ, P0 ;  /* 0x000000ff91917208 */ /* 0x000fe20000000000 */
[----:B------:R-:W-:Y:S01]  /*9b60*/  FADD.FTZ R137, -R132, R137 ;  /* 0x0000008984897221 */ /* 0x000fe20000010100 */
[----:B------:R-:W-:Y:S01]  /*9b70*/  LOP3.LUT R168, R175, UR6, R168, 0x96, !PT ;  /* 0x00000006afa87c12 */ /* 0x000fe2000f8e96a8 */
[----:B------:R-:W-:Y:S01]  /*9b80*/  IMAD.WIDE.U32 R174, R174, -0x326172a9, RZ ;  /* 0xcd9e8d57aeae7825 */ /* 0x000fe200078e00ff */
[----:B-1----:R-:W-:Y:S02]  /*9b90*/  FMNMX.FTZ R0, R139, R0, !PT ;  /* 0x000000008b007209 */ /* 0x002fe40007810000 */
[----:B------:R-:W-:Y:S01]  /*9ba0*/  FSEL R138, R138, RZ, P6 ;  /* 0x000000ff8a8a7208 */ /* 0x000fe20003000000 */
[--C-:B------:R-:W-:Y:S02]  /*9bb0*/  FFMA.FTZ R186, R18, c[0x0][0x23c], -R145.reuse ;  /* 0x00008f0012ba7a23 */ /* 0x100fe40000010891 */
[--C-:B------:R-:W-:Y:S01]  /*9bc0*/  FFMA.FTZ R161, R6, c[0x0][0x23c], -R145.reuse ;  /* 0x00008f0006a17a23 */ /* 0x100fe20000010891 */
[----:B--2---:R-:W-:Y:S01]  /*9bd0*/  FMNMX.FTZ R2, R143, R136, !PT ;  /* 0x000000888f027209 */ /* 0x004fe20007810000 */
[--C-:B------:R-:W-:Y:S02]  /*9be0*/  FFMA.FTZ R201, R32, c[0x0][0x23c], -R138.reuse ;  /* 0x00008f0020c97a23 */ /* 0x100fe4000001088a */
[--C-:B------:R-:W-:Y:S01]  /*9bf0*/  FFMA.FTZ R225, R21, c[0x0][0x23c], -R138.reuse ;  /* 0x00008f0015e17a23 */ /* 0x100fe2000001088a */
[C---:B------:R-:W-:Y:S01]  /*9c00*/  FSETP.NEU.FTZ.AND P0, PT, R2.reuse, -INF , PT ;  /* 0xff8000000200780b */ /* 0x040fe20003f1d000 */
[----:B------:R-:W-:Y:S01]  /*9c10*/  FMUL.FTZ R139, R2, c[0x0][0x23c] ;  /* 0x00008f00028b7a20 */ /* 0x000fe20000410000 */
[----:B------:R-:W-:Y:S01]  /*9c20*/  MUFU.EX2 R161, R161 ;  /* 0x000000a100a17308 */ /* 0x000fe20000000800 */
[----:B------:R-:W-:Y:S02]  /*9c30*/  FFMA.FTZ R6, R23, c[0x0][0x23c], -R145 ;  /* 0x00008f0017067a23 */ /* 0x000fe40000010891 */
[----:B------:R-:W-:Y:S01]  /*9c40*/  FFMA.FTZ R23, R16, c[0x0][0x23c], -R138 ;  /* 0x00008f0010177a23 */ /* 0x000fe2000001088a */
[----:B------:R-:W-:Y:S01]  /*9c50*/  FSEL R139, R139, RZ, P0 ;  /* 0x000000ff8b8b7208 */ /* 0x000fe20000000000 */
[C---:B------:R-:W-:Y:S01]  /*9c60*/  FADD.FTZ R16, -R0.reuse, R135 ;  /* 0x0000008700107221 */ /* 0x040fe20000010100 */
[----:B------:R-:W-:Y:S01]  /*9c70*/  FSETP.NEU.FTZ.AND P0, PT, R0, -INF , PT ;  /* 0xff8000000000780b */ /* 0x000fe20003f1d000 */
[----:B------:R-:W-:Y:S02]  /*9c80*/  FADD.FTZ R136, -R3, R134 ;  /* 0x0000008603887221 */ /* 0x000fe40000010100 */
[----:B------:R-:W-:Y:S02]  /*9c90*/  FMUL.FTZ R134, R137, c[0x0][0x23c] ;  /* 0x00008f0089867a20 */ /* 0x000fe40000410000 */
[----:B------:R-:W-:Y:S02]  /*9ca0*/  FFMA.FTZ R137, R22, c[0x0][0x23c], -R145 ;  /* 0x00008f0016897a23 */ /* 0x000fe40000010891 */
[----:B------:R-:W-:Y:S02]  /*9cb0*/  FFMA.FTZ R22, R5, c[0x0][0x23c], -R138 ;  /* 0x00008f0005167a23 */ /* 0x000fe4000001088a */
[----:B------:R-:W-:Y:S01]  /*9cc0*/  FMUL.FTZ R5, R16, c[0x0][0x23c] ;  /* 0x00008f0010057a20 */ /* 0x000fe20000410000 */
[----:B------:R-:W-:Y:S01]  /*9cd0*/  MUFU.EX2 R134, R134 ;  /* 0x0000008600867308 */ /* 0x000fe20000000800 */
[----:B------:R-:W2:Y:S01]  /*9ce0*/  LDL.LU R16, [R1+0xb0] ;  /* 0x0000b00001107983 */ /* 0x000ea20000300800 */
        /* <DEDUP_REMOVED lines=12> */
[----:B------:R-:W-:Y:S02]  /*9db0*/  FFMA.FTZ R165, R19, c[0x0][0x23c], -R145 ;  /* 0x00008f0013a57a23 */ /* 0x000fe40000010891 */
[----:B------:R-:W-:Y:S02]  /*9dc0*/  FFMA.FTZ R19, R9, c[0x0][0x23c], -R139 ;  /* 0x00008f0009137a23 */ /* 0x000fe4000001088b */
[----:B------:R-:W-:Y:S02]  /*9dd0*/  FFMA.FTZ R179, R34, c[0x0][0x23c], -R145 ;  /* 0x00008f0022b37a23 */ /* 0x000fe40000010891 */
[----:B------:R-:W-:Y:S02]  /*9de0*/  IMAD.MOV.U32 R34, RZ, RZ, R154 ;  /* 0x000000ffff227224 */ /* 0x000fe400078e009a */
[----:B------:R-:W-:Y:S01]  /*9df0*/  FFMA.FTZ R154, R56, c[0x0][0x23c], -R139 ;  /* 0x00008f00389a7a23 */ /* 0x000fe2000001088b */
[----:B------:R-:W-:Y:S01]  /*9e00*/  MUFU.EX2 R60, R22 ;  /* 0x00000016003c7308 */ /* 0x000fe20000000800 */
[----:B------:R-:W-:Y:S02]  /*9e10*/  FFMA.FTZ R176, R38, c[0x0][0x23c], -R145 ;  /* 0x00008f0026b07a23 */ /* 0x000fe40000010891 */
[----:B------:R-:W-:Y:S02]  /*9e20*/  IMAD.MOV.U32 R38, RZ, RZ, R150 ;  /* 0x000000ffff267224 */ /* 0x000fe400078e0096 */
[--C-:B------:R-:W-:Y:S02]  /*9e30*/  FFMA.FTZ R150, R57, c[0x0][0x23c], -R139.reuse ;  /* 0x00008f0039967a23 */ /* 0x100fe4000001088b */
[--C-:B------:R-:W-:Y:S02]  /*9e40*/  FFMA.FTZ R159, R4, c[0x0][0x23c], -R138.reuse ;  /* 0x00008f00049f7a23 */ /* 0x100fe4000001088a */
[----:B------:R-:W-:Y:S01]  /*9e50*/  FFMA.FTZ R4, R40, c[0x0][0x23c], -R139 ;  /* 0x00008f0028047a23 */ /* 0x000fe2000001088b */
[----:B------:R-:W-:Y:S01]  /*9e60*/  MUFU.EX2 R187, R187 ;  /* 0x000000bb00bb7308 */ /* 0x000fe20000000800 */
[----:B------:R-:W-:Y:S02]  /*9e70*/  FFMA.FTZ R144, R50, c[0x0][0x23c], -R145 ;  /* 0x00008f0032907a23 */ /* 0x000fe40000010891 */
[----:B------:R-:W-:Y:S02]  /*9e80*/  FFMA.FTZ R50, R17, c[0x0][0x23c], -R138 ;  /* 0x00008f0011327a23 */ /* 0x000fe4000001088a */
[--C-:B------:R-:W-:Y:S02]  /*9e90*/  FFMA.FTZ R17, R25, c[0x0][0x23c], -R139.reuse ;  /* 0x00008f0019117a23 */ /* 0x100fe4000001088b */
[----:B------:R-:W-:Y:S02]  /*9ea0*/  FFMA.FTZ R139, R61, c[0x0][0x23c], -R139 ;  /* 0x00008f003d8b7a23 */ /* 0x000fe4000001088b */
[----:B------:R-:W3:Y:S01]  /*9eb0*/  LDL.LU R61, [R1+0x7c] ;  /* 0x00007c00013d7983 */ /* 0x000ee20000300800 */
[----:B------:R-:W-:Y:S01]  /*9ec0*/  FMUL.FTZ R136, R136, c[0x0][0x23c] ;  /* 0x00008f0088887a20 */ /* 0x000fe20000410000 */
[----:B------:R-:W-:Y:S01]  /*9ed0*/  MUFU.EX2 R159, R159 ;  /* 0x0000009f009f7308 */ /* 0x000fe20000000800 */
[----:B------:R-:W-:Y:S02]  /*9ee0*/  FFMA.FTZ R158, R7, c[0x0][0x23c], -R145 ;  /* 0x00008f00079e7a23 */ /* 0x000fe40000010891 */
[----:B------:R-:W-:Y:S02]  /*9ef0*/  FADD.FTZ R7, -R2, R133 ;  /* 0x0000008502077221 */ /* 0x000fe40000010100 */
[----:B------:R-:W-:Y:S02]  /*9f00*/  FFMA.FTZ R181, R35, c[0x0][0x23c], -R145 ;  /* 0x00008f0023b57a23 */ /* 0x000fe40000010891 */
[----:B------:R-:W-:Y:S02]  /*9f10*/  FMUL.FTZ R7, R7, c[0x0][0x23c] ;  /* 0x00008f0007077a20 */ /* 0x000fe40000410000 */
[----:B------:R-:W-:Y:S01]  /*9f20*/  IMAD.MOV.U32 R35, RZ, RZ, R155 ;  /* 0x000000ffff237224 */ /* 0x000fe200078e009b */
[----:B------:R1:W4:Y:S01]  /*9f30*/  MUFU.EX2 R18, R136 ;  /* 0x0000008800127308 */ /* 0x0003220000000800 */
[----:B------:R-:W-:Y:S04]  /*9f40*/  IMAD.WIDE.U32 R168, R168, -0x326172a9, RZ ;  /* 0xcd9e8d57a8a87825 */ /* 0x000fe800078e00ff */
[----:B------:R-:W-:Y:S01]  /*9f50*/  FFMA.FTZ R173, R39, c[0x0][0x23c], -R145 ;  /* 0x00008f0027ad7a23 */ /* 0x000fe20000010891 */
[----:B------:R-:W-:Y:S01]  /*9f60*/  LOP3.LUT R180, R169, UR5, R180, 0x96, !PT ;  /* 0x00000005a9b47c12 */ /* 0x000fe2000f8e96b4 */
[----:B------:R-:W-:Y:S01]  /*9f70*/  IMAD.MOV.U32 R39, RZ, RZ, R151 ;  /* 0x000000ffff277224 */ /* 0x000fe200078e0097 */
[----:B------:R-:W-:Y:S01]  /*9f80*/  LOP3.LUT R160, R175, UR15, R168, 0x96, !PT ;  /* 0x0000000fafa07c12 */ /* 0x000fe2000f8e96a8 */
[----:B------:R-:W-:Y:S01]  /*9f90*/  FFMA.FTZ R143, R54, c[0x0][0x23c], -R145 ;  /* 0x00008f00368f7a23 */ /* 0x000fe20000010891 */
[----:B------:R-:W4:Y:S01]  /*9fa0*/  MUFU.EX2 R7, R7 ;  /* 0x0000000700077308 */ /* 0x000f220000000800 */
[----:B------:R-:W-:Y:S01]  /*9fb0*/  IMAD.MOV.U32 R54, RZ, RZ, R185 ;  /* 0x000000ffff367224 */ /* 0x000fe200078e00b9 */
[----:B------:R-:W-:Y:S01]  /*9fc0*/  LOP3.LUT R8, R160, 0xff, RZ, 0xc0, !PT ;  /* 0x000000ffa0087812 */ /* 0x000fe200078ec0ff */
[----:B------:R-:W-:Y:S02]  /*9fd0*/  FFMA.FTZ R140, R55, c[0x0][0x23c], -R145 ;  /* 0x00008f00378c7a23 */ /* 0x000fe40000010891 */
[--C-:B------:R-:W-:Y:S02]  /*9fe0*/  FFMA.FTZ R55, R20, c[0x0][0x23c], -R138.reuse ;  /* 0x00008f0014377a23 */ /* 0x100fe4000001088a */
[----:B------:R-:W-:Y:S02]  /*9ff0*/  FFMA.FTZ R146, R48, c[0x0][0x23c], -R138 ;  /* 0x00008f0030927a23 */ /* 0x000fe4000001088a */
[----:B------:R-:W-:Y:S01]  /*a000*/  IMAD.MOV.U32 R48, RZ, RZ, R34 ;  /* 0x000000ffff307224 */ /* 0x000fe200078e0022 */
[----:B------:R-:W-:Y:S01]  /*a010*/  MUFU.EX2 R150, R150 ;  /* 0x0000009600967308 */ /* 0x000fe20000000800 */
[--C-:B------:R-:W-:Y:S02]  /*a020*/  FFMA.FTZ R155, R49, c[0x0][0x23c], -R138.reuse ;  /* 0x00008f00319b7a23 */ /* 0x100fe4000001088a */
[----:B------:R-:W-:Y:S02]  /*a030*/  IMAD.MOV.U32 R49, RZ, RZ, R35 ;  /* 0x000000ffff317224 */ /* 0x000fe400078e0023 */
[----:B-1----:R-:W-:Y:S02]  /*a040*/  FMUL.FTZ R136, R0, c[0x0][0x23c] ;  /* 0x00008f0000887a20 */ /* 0x002fe40000410000 */
[----:B------:R-:W-:Y:S02]  /*a050*/  FFMA.FTZ R200, R33, c[0x0][0x23c], -R138 ;  /* 0x00008f0021c87a23 */ /* 0x000fe4000001088a */
[----:B----4-:R-:W-:Y:S01]  /*a060*/  FMUL.FTZ R22, R18, R110 ;  /* 0x0000006e12167220 */ /* 0x010fe20000410000 */
[----:B------:R-:W-:Y:S01]  /*a070*/  FSEL R136, R136, RZ, P0 ;  /* 0x000000ff88887208 */ /* 0x000fe20000000000 */
[C---:B------:R-:W-:Y:S01]  /*a080*/  FMUL.FTZ R70, R18.reuse, R70 ;  /* 0x0000004612467220 */ /* 0x040fe20000410000 */
[----:B------:R-:W-:Y:S01]  /*a090*/  MUFU.EX2 R173, R173 ;  /* 0x000000ad00ad7308 */ /* 0x000fe20000000800 */
[----:B------:R-:W-:Y:S02]  /*a0a0*/  FMUL.FTZ R71, R18, R71 ;  /* 0x0000004712477220 */ /* 0x000fe40000410000 */
[----:B------:R-:W-:Y:S02]  /*a0b0*/  FFMA.FTZ R10, R10, c[0x0][0x23c], -R136 ;  /* 0x00008f000a0a7a23 */ /* 0x000fe40000010888 */
[----:B------:R-:W-:Y:S02]  /*a0c0*/  IMAD.MOV.U32 R29, RZ, RZ, R6 ;  /* 0x000000ffff1d7224 */ /* 0x000fe400078e0006 */
[--C-:B------:R-:W-:Y:S02]  /*a0d0*/  FFMA.FTZ R34, R11, c[0x0][0x23c], -R136.reuse ;  /* 0x00008f000b227a23 */ /* 0x100fe40000010888 */
[C---:B------:R-:W-:Y:S01]  /*a0e0*/  FMUL.FTZ R11, R18.reuse, R99 ;  /* 0x00000063120b7220 */ /* 0x040fe20000410000 */
[----:B------:R1:W4:Y:S01]  /*a0f0*/  MUFU.EX2 R45, R10 ;  /* 0x0000000a002d7308 */ /* 0x0003220000000800 */
[--C-:B------:R-:W-:Y:S02]  /*a100*/  FFMA.FTZ R35, R27, c[0x0][0x23c], -R136.reuse ;  /* 0x00008f001b237a23 */ /* 0x100fe40000010888 */
[----:B------:R-:W-:Y:S02]  /*a110*/  FMUL.FTZ R27, R18, R115 ;  /* 0x00000073121b7220 */ /* 0x000fe40000410000 */
[--C-:B------:R-:W-:Y:S02]  /*a120*/  FFMA.FTZ R13, R42, c[0x0][0x23c], -R136.reuse ;  /* 0x00008f002a0d7a23 */ /* 0x100fe40000010888 */
[C---:B------:R-:W-:Y:S02]  /*a130*/  FMUL.FTZ R42, R18.reuse, R122 ;  /* 0x0000007a122a7220 */ /* 0x040fe40000410000 */
[--C-:B------:R-:W-:Y:S01]  /*a140*/  FFMA.FTZ R6, R43, c[0x0][0x23c], -R136.reuse ;  /* 0x00008f002b067a23 */ /* 0x100fe20000010888 */
[----:B------:R-:W-:Y:S01]  /*a150*/  MUFU.EX2 R144, R144 ;  /* 0x0000009000907308 */ /* 0x000fe20000000800 */
[----:B------:R-:W-:Y:S02]  /*a160*/  FMUL.FTZ R43, R18, R123 ;  /* 0x0000007b122b7220 */ /* 0x000fe40000410000 */
[--C-:B------:R-:W-:Y:S02]  /*a170*/  FFMA.FTZ R169, R58, c[0x0][0x23c], -R136.reuse ;  /* 0x00008f003aa97a23 */ /* 0x100fe40000010888 */
[----:B------:R-:W-:Y:S02]  /*a180*/  FMUL.FTZ R58, R18, R130 ;  /* 0x00000082123a7220 */ /* 0x000fe40000410000 */
[----:B------:R-:W-:Y:S02]  /*a190*/  FMUL.FTZ R9, R134, R97 ;  /* 0x0000006186097220 */ /* 0x000fe40000410000 */
[----:B------:R-:W-:Y:S01]  /*a1a0*/  IMAD.MOV.U32 R28, RZ, RZ, R55 ;  /* 0x000000ffff1c7224 */ /* 0x000fe200078e0037 */
[----:B------:R-:W-:Y:S01]  /*a1b0*/  MUFU.EX2 R146, R146 ;  /* 0x0000009200927308 */ /* 0x000fe20000000800 */
[C---:B------:R-:W-:Y:S02]  /*a1c0*/  FMUL.FTZ R55, R18.reuse, R127 ;  /* 0x0000007f12377220 */ /* 0x040fe40000410000 */
[----:B------:R-:W-:Y:S02]  /*a1d0*/  IMAD.MOV.U32 R33, RZ, RZ, R23 ;  /* 0x000000ffff217224 */ /* 0x000fe400078e0017 */
[C---:B-1----:R-:W-:Y:S02]  /*a1e0*/  FMUL.FTZ R10, R18.reuse, R98 ;  /* 0x00000062120a7220 */ /* 0x042fe40000410000 */
[----:B------:R-:W-:Y:S02]  /*a1f0*/  FMUL.FTZ R23, R18, R111 ;  /* 0x0000006f12177220 */ /* 0x000fe40000410000 */
[--C-:B------:R-:W-:Y:S01]  /*a200*/  FFMA.FTZ R142, R51, c[0x0][0x23c], -R145.reuse ;  /* 0x00008f00338e7a23 */ /* 0x100fe20000010891 */
[----:B------:R-:W-:Y:S01]  /*a210*/  MUFU.EX2 R155, R155 ;  /* 0x0000009b009b7308 */ /* 0x000fe20000000800 */
[--C-:B------:R-:W-:Y:S01]  /*a220*/  FFMA.FTZ R151, R66, c[0x0][0x23c], -R145.reuse ;  /* 0x00008f0042977a23 */ /* 0x100fe20000010891 */
[----:B------:R-:W1:Y:S01]  /*a230*/  LDC.U8 R51, c[0x0][0x2d8] ;  /* 0x0000b600ff337b82 */ /* 0x000e620000000000 */
[----:B------:R-:W-:Y:S02]  /*a240*/  FFMA.FTZ R66, R26, c[0x0][0x23c], -R136 ;  /* 0x00008f001a427a23 */ /* 0x000fe40000010888 */
[----:B------:R-:W-:Y:S02]  /*a250*/  FMUL.FTZ R26, R18, R114 ;  /* 0x00000072121a7220 */ /* 0x000fe40000410000 */
        /* <DEDUP_REMOVED lines=9> */
[----:B------:R-:W-:Y:S02]  /*a2f0*/  IMAD.MOV.U32 R65, RZ, RZ, R49 ;  /* 0x000000ffff417224 */ /* 0x000fe400078e0031 */
[----:B------:R-:W-:Y:S02]  /*a300*/  IMAD.MOV.U32 R49, RZ, RZ, R39 ;  /* 0x000000ffff317224 */ /* 0x000fe400078e0027 */
[C---:B------:R-:W-:Y:S01]  /*a310*/  FMUL.FTZ R39, R18.reuse, R119 ;  /* 0x0000007712277220 */ /* 0x040fe20000410000 */
[----:B-1----:R-:W-:Y:S01]  /*a320*/  ISETP.GE.U32.AND P6, PT, R51, R8, PT ;  /* 0x000000083300720c */ /* 0x002fe20003fc6070 */
[----:B------:R-:W-:Y:S02]  /*a330*/  IMAD.MOV.U32 R67, RZ, RZ, R165 ;  /* 0x000000ffff437224 */ /* 0x000fe400078e00a5 */
[----:B------:R-:W-:Y:S01]  /*a340*/  FFMA.FTZ R165, R59, c[0x0][0x23c], -R136 ;  /* 0x00008f003ba57a23 */ /* 0x000fe20000010888 */
[----:B------:R-:W-:Y:S01]  /*a350*/  MUFU.EX2 R133, R133 ;  /* 0x0000008500857308 */ /* 0x000fe20000000800 */
[C---:B------:R-:W-:Y:S02]  /*a360*/  FMUL.FTZ R59, R18.reuse, R131 ;  /* 0x00000083123b7220 */ /* 0x040fe40000410000 */
[----:B------:R-:W-:Y:S02]  /*a370*/  IMAD.MOV.U32 R64, RZ, RZ, R48 ;  /* 0x000000ffff407224 */ /* 0x000fe400078e0030 */
[----:B------:R-:W-:Y:S02]  /*a380*/  IMAD.MOV.U32 R48, RZ, RZ, R38 ;  /* 0x000000ffff307224 */ /* 0x000fe400078e0026 */
[----:B------:R-:W-:Y:S02]  /*a390*/  FMUL.FTZ R38, R18, R118 ;  /* 0x0000007612267220 */ /* 0x000fe40000410000 */
[C---:B------:R-:W-:Y:S01]  /*a3a0*/  FMUL.FTZ R41, R134.reuse, R121 ;  /* 0x0000007986297220 */ /* 0x040fe20000410000 */
[----:B------:R-:W-:Y:S01]  /*a3b0*/  MUFU.EX2 R165, R165 ;  /* 0x000000a500a57308 */ /* 0x000fe20000000800 */
[----:B------:R-:W-:Y:S02]  /*a3c0*/  IMAD.MOV.U32 R121, RZ, RZ, R29 ;  /* 0x000000ffff797224 */ /* 0x000fe400078e001d */
[----:B------:R-:W-:Y:S02]  /*a3d0*/  FMUL.FTZ R29, R7, R81 ;  /* 0x00000051071d7220 */ /* 0x000fe40000410000 */
[--C-:B------:R-:W-:Y:S02]  /*a3e0*/  FFMA.FTZ R15, R15, c[0x0][0x23c], -R136.reuse ;  /* 0x00008f000f0f7a23 */ /* 0x100fe40000010888 */
[----:B------:R-:W-:Y:S02]  /*a3f0*/  FMUL.FTZ R52, R134, R124 ;  /* 0x0000007c86347220 */ /* 0x000fe40000410000 */
[----:B------:R-:W-:Y:S01]  /*a400*/  FFMA.FTZ R185, R46, c[0x0][0x23c], -R136 ;  /* 0x00008f002eb97a23 */ /* 0x000fe20000010888 */
[----:B------:R-:W-:Y:S01]  /*a410*/  MUFU.EX2 R147, R147 ;  /* 0x0000009300937308 */ /* 0x000fe20000000800 */
[----:B------:R-:W-:Y:S02]  /*a420*/  IMAD.MOV.U32 R46, RZ, RZ, R13 ;  /* 0x000000ffff2e7224 */ /* 0x000fe400078e000d */
[----:B------:R-:W-:Y:S02]  /*a430*/  IMAD.MOV.U32 R124, RZ, RZ, R15 ;  /* 0x000000ffff7c7224 */ /* 0x000fe400078e000f */
[----:B----4-:R-:W-:Y:S02]  /*a440*/  IMAD.MOV.U32 R98, RZ, RZ, R45 ;  /* 0x000000ffff627224 */ /* 0x010fe400078e002d */
[----:B------:R-:W-:Y:S02]  /*a450*/  IMAD.MOV.U32 R122, RZ, RZ, R124 ;  /* 0x000000ffff7a7224 */ /* 0x000fe400078e007c */
[----:B------:R-:W-:Y:S01]  /*a460*/  IMAD.MOV.U32 R124, RZ, RZ, R46 ;  /* 0x000000ffff7c7224 */ /* 0x000fe200078e002e */
[----:B------:R-:W-:Y:S01]  /*a470*/  MUFU.EX2 R183, R183 ;  /* 0x000000b700b77308 */ /* 0x000fe20000000800 */
[----:B------:R-:W-:Y:S02]  /*a480*/  FMUL.FTZ R46, R5, R90 ;  /* 0x0000005a052e7220 */ /* 0x000fe40000410000 */
[C---:B------:R-:W-:Y:S02]  /*a490*/  FMUL.FTZ R45, R7.reuse, R89 ;  /* 0x00000059072d7220 */ /* 0x040fe40000410000 */
[----:B------:R-:W-:Y:S02]  /*a4a0*/  IMAD.MOV.U32 R44, RZ, RZ, R137 ;  /* 0x000000ffff2c7224 */ /* 0x000fe400078e0089 */
[C---:B------:R-:W-:Y:S02]  /*a4b0*/  FMUL.FTZ R53, R134.reuse, R125 ;  /* 0x0000007d86357220 */ /* 0x040fe40000410000 */
[----:B------:R-:W-:Y:S01]  /*a4c0*/  IMAD.MOV.U32 R125, RZ, RZ, R44 ;  /* 0x000000ffff7d7224 */ /* 0x000fe200078e002c */
[----:B------:R-:W-:Y:S01]  /*a4d0*/  MUFU.EX2 R182, R182 ;  /* 0x000000b600b67308 */ /* 0x000fe20000000800 */
[C---:B------:R-:W-:Y:S02]  /*a4e0*/  FMUL.FTZ R44, R7.reuse, R88 ;  /* 0x00000058072c7220 */ /* 0x040fe40000410000 */
[C---:B------:R-:W-:Y:S02]  /*a4f0*/  FMUL.FTZ R8, R134.reuse, R96 ;  /* 0x0000006086087220 */ /* 0x040fe40000410000 */
        /* <DEDUP_REMOVED lines=9> */
[----:B------:R-:W4:Y:S01]  /*a590*/  MUFU.EX2 R109, R19 ;  /* 0x00000013006d7308 */ /* 0x000f220000000800 */
[C---:B------:R-:W-:Y:S02]  /*a5a0*/  FMUL.FTZ R57, R134.reuse, R129 ;  /* 0x0000008186397220 */ /* 0x040fe40000410000 */
[C---:B------:R-:W-:Y:S02]  /*a5b0*/  FMUL.FTZ R68, R134.reuse, R68 ;  /* 0x0000004486447220 */ /* 0x040fe40000410000 */
[----:B------:R-:W-:Y:S02]  /*a5c0*/  FMUL.FTZ R69, R134, R69 ;  /* 0x0000004586457220 */ /* 0x000fe40000410000 */
[----:B------:R-:W-:Y:S02]  /*a5d0*/  IMAD.MOV.U32 R51, RZ, RZ, R186 ;  /* 0x000000ffff337224 */ /* 0x000fe400078e00ba */
[--C-:B------:R-:W-:Y:S01]  /*a5e0*/  FFMA.FTZ R14, R14, c[0x0][0x23c], -R136.reuse ;  /* 0x00008f000e0e7a23 */ /* 0x100fe20000010888 */
[----:B------:R-:W-:Y:S01]  /*a5f0*/  MUFU.EX2 R185, R185 ;  /* 0x000000b900b97308 */ /* 0x000fe20000000800 */
[----:B------:R-:W-:Y:S02]  /*a600*/  FFMA.FTZ R137, R62, c[0x0][0x23c], -R136 ;  /* 0x00008f003e897a23 */ /* 0x000fe40000010888 */
[----:B------:R-:W-:Y:S02]  /*a610*/  IMAD.MOV.U32 R15, RZ, RZ, R17 ;  /* 0x000000ffff0f7224 */ /* 0x000fe400078e0011 */
[C---:B------:R-:W-:Y:S02]  /*a620*/  FMUL.FTZ R17, R7.reuse, R77 ;  /* 0x0000004d07117220 */ /* 0x040fe40000410000 */
[----:B------:R-:W-:Y:S02]  /*a630*/  IMAD.MOV.U32 R77, RZ, RZ, R67 ;  /* 0x000000ffff4d7224 */ /* 0x000fe400078e0043 */
[----:B------:R-:W-:Y:S01]  /*a640*/  IMAD.MOV.U32 R62, RZ, RZ, R14 ;  /* 0x000000ffff3e7224 */ /* 0x000fe200078e000e */
[----:B------:R-:W-:Y:S01]  /*a650*/  MUFU.EX2 R177, R177 ;  /* 0x000000b100b17308 */ /* 0x000fe20000000800 */
[----:B------:R-:W-:Y:S02]  /*a660*/  IMAD.MOV.U32 R14, RZ, RZ, R12 ;  /* 0x000000ffff0e7224 */ /* 0x000fe400078e000c */
[----:B------:R-:W-:Y:S02]  /*a670*/  FMUL.FTZ R12, R7, R72 ;  /* 0x00000048070c7220 */ /* 0x000fe40000410000 */
[----:B------:R-:W-:Y:S02]  /*a680*/  IMAD.MOV.U32 R72, RZ, RZ, R51 ;  /* 0x000000ffff487224 */ /* 0x000fe400078e0033 */
[----:B------:R-:W-:Y:S02]  /*a690*/  IMAD.MOV.U32 R123, RZ, RZ, R125 ;  /* 0x000000ffff7b7224 */ /* 0x000fe400078e007d */
[----:B------:R-:W-:Y:S01]  /*a6a0*/  IMAD.MOV.U32 R125, RZ, RZ, R15 ;  /* 0x000000ffff7d7224 */ /* 0x000fe200078e000f */
[----:B------:R-:W-:Y:S01]  /*a6b0*/  MUFU.EX2 R151, R151 ;  /* 0x0000009700977308 */ /* 0x000fe20000000800 */
[----:B------:R-:W-:Y:S02]  /*a6c0*/  FMUL.FTZ R15, R5, R75 ;  /* 0x0000004b050f7220 */ /* 0x000fe40000410000 */
[----:B------:R-:W-:Y:S02]  /*a6d0*/  IMAD.MOV.U32 R113, RZ, RZ, R49 ;  /* 0x000000ffff717224 */ /* 0x000fe400078e0031 */
[----:B------:R-:W-:Y:S02]  /*a6e0*/  FMUL.FTZ R49, R7, R93 ;  /* 0x0000005d07317220 */ /* 0x000fe40000410000 */
[----:B------:R-:W-:Y:S02]  /*a6f0*/  IMAD.MOV.U32 R115, RZ, RZ, R60 ;  /* 0x000000ffff737224 */ /* 0x000fe400078e003c */
[----:B------:R-:W-:Y:S02]  /*a700*/  FFMA.FTZ R186, R47, c[0x0][0x23c], -R136 ;  /* 0x00008f002fba7a23 */ /* 0x000fe40000010888 */
[----:B------:R-:W-:Y:S02]  /*a710*/  IMAD.MOV.U32 R47, RZ, RZ, R32 ;  /* 0x000000ffff2f7224 */ /* 0x000fe400078e0020 */
[C---:B------:R-:W-:Y:S02]  /*a720*/  FMUL.FTZ R32, R7.reuse, R84 ;  /* 0x0000005407207220 */ /* 0x040fe40000410000 */
[C---:B------:R-:W-:Y:S01]  /*a730*/  FMUL.FTZ R13, R7.reuse, R73 ;  /* 0x00000049070d7220 */ /* 0x040fe20000410000 */
[----:B------:R-:W-:Y:S01]  /*a740*/  MUFU.EX2 R186, R186 ;  /* 0x000000ba00ba7308 */ /* 0x000fe20000000800 */
[----:B------:R-:W-:Y:S02]  /*a750*/  IMAD.MOV.U32 R117, RZ, RZ, R65 ;  /* 0x000000ffff757224 */ /* 0x000fe400078e0041 */
[C---:B------:R-:W-:Y:S02]  /*a760*/  FMUL.FTZ R65, R7.reuse, R105 ;  /* 0x0000006907417220 */ /* 0x040fe40000410000 */
[----:B------:R-:W-:Y:S02]  /*a770*/  FMUL.FTZ R60, R7, R100 ;  /* 0x00000064073c7220 */ /* 0x000fe40000410000 */
[--C-:B------:R-:W-:Y:S02]  /*a780*/  FFMA.FTZ R30, R30, c[0x0][0x23c], -R136.reuse ;  /* 0x00008f001e1e7a23 */ /* 0x100fe40000010888 */
[--C-:B------:R-:W-:Y:S02]  /*a790*/  FFMA.FTZ R31, R31, c[0x0][0x23c], -R136.reuse ;  /* 0x00008f001f1f7a23 */ /* 0x100fe40000010888 */
[----:B------:R-:W-:Y:S02]  /*a7a0*/  FFMA.FTZ R136, R63, c[0x0][0x23c], -R136 ;  /* 0x00008f003f887a23 */ /* 0x000fe40000010888 */
[----:B------:R-:W-:Y:S02]  /*a7b0*/  IMAD.MOV.U32 R120, RZ, RZ, R28 ;  /* 0x000000ffff787224 */ /* 0x000fe400078e001c */
[C---:B------:R-:W-:Y:S02]  /*a7c0*/  FMUL.FTZ R28, R7.reuse, R80 ;  /* 0x00000050071c7220 */ /* 0x040fe40000410000 */
[----:B------:R-:W-:Y:S02]  /*a7d0*/  IMAD.MOV.U32 R116, RZ, RZ, R64 ;  /* 0x000000ffff747224 */ /* 0x000fe400078e0040 */
[C---:B------:R-:W-:Y:S02]  /*a7e0*/  FMUL.FTZ R64, R7.reuse, R104 ;  /* 0x0000006807407220 */ /* 0x040fe40000410000 */
[----:B------:R-:W-:Y:S01]  /*a7f0*/  IMAD.MOV.U32 R63, RZ, RZ, R33 ;  /* 0x000000ffff3f7224 */ /* 0x000fe200078e0021 */
[----:B------:R-:W-:Y:S01]  /*a800*/  MUFU.EX2 R104, R200 ;  /* 0x000000c800687308 */ /* 0x000fe20000000800 */
[C---:B------:R-:W-:Y:S02]  /*a810*/  FMUL.FTZ R33, R7.reuse, R85 ;  /* 0x0000005507217220 */ /* 0x040fe40000410000 */
[----:B------:R-:W-:Y:S02]  /*a820*/  IMAD.MOV.U32 R112, RZ, RZ, R48 ;  /* 0x000000ffff707224 */ /* 0x000fe400078e0030 */
[----:B------:R-:W-:Y:S02]  /*a830*/  FMUL.FTZ R48, R7, R92 ;  /* 0x0000005c07307220 */ /* 0x000fe40000410000 */
[----:B------:R-:W-:Y:S02]  /*a840*/  IMAD.MOV.U32 R131, RZ, RZ, R14 ;  /* 0x000000ffff837224 */ /* 0x000fe400078e000e */
[----:B--2---:R-:W-:Y:S02]  /*a850*/  FFMA.FTZ R97, R134, R16, R159 ;  /* 0x0000001086617223 */ /* 0x004fe4000001009f */
[----:B------:R-:W-:Y:S02]  /*a860*/  IMAD.MOV.U32 R16, RZ, RZ, R54 ;  /* 0x000000ffff107224 */ /* 0x000fe400078e0036 */
[----:B------:R-:W-:Y:S02]  /*a870*/  FMUL.FTZ R54, R18, R126 ;  /* 0x0000007e12367220 */ /* 0x000fe40000410000 */
[----:B------:R-:W-:Y:S02]  /*a880*/  IMAD.MOV.U32 R134, RZ, RZ, R35 ;  /* 0x000000ffff867224 */ /* 0x000fe400078e0023 */
[----:B------:R-:W-:Y:S02]  /*a890*/  FMUL.FTZ R35, R5, R87 ;  /* 0x0000005705237220 */ /* 0x000fe40000410000 */
[----:B------:R-:W-:Y:S02]  /*a8a0*/  IMAD.MOV.U32 R108, RZ, RZ, R16 ;  /* 0x000000ffff6c7224 */ /* 0x000fe400078e0010 */
[----:B------:R-:W-:Y:S01]  /*a8b0*/  FMUL.FTZ R16, R7, R76 ;  /* 0x0000004c07107220 */ /* 0x000fe20000410000 */
[----:B-1----:R-:W-:Y:S01]  /*a8c0*/  F2FP.BF16.PACK_AB R76, R96, R161 ;  /* 0x000000a1604c723e */ /* 0x002fe200000010ff */
[----:B------:R-:W-:Y:S01]  /*a8d0*/  FMUL.FTZ R14, R5, R74 ;  /* 0x0000004a050e7220 */ /* 0x000fe20000410000 */
[----:B----4-:R-:W-:Y:S01]  /*a8e0*/  F2FP.BF16.PACK_AB R74, R109, R162 ;  /* 0x000000a26d4a723e */ /* 0x010fe200000010ff */
[----:B------:R-:W-:Y:S02]  /*a8f0*/  IMAD.MOV.U32 R119, RZ, RZ, R121 ;  /* 0x000000ffff777224 */ /* 0x000fe400078e0079 */
[----:B------:R-:W-:Y:S02]  /*a900*/  IMAD.MOV.U32 R121, RZ, RZ, R117 ;  /* 0x000000ffff797224 */ /* 0x000fe400078e0075 */
[----:B------:R-:W-:Y:S02]  /*a910*/  IMAD.MOV.U32 R117, RZ, RZ, R113 ;  /* 0x000000ffff757224 */ /* 0x000fe400078e0071 */
[----:B------:R-:W-:Y:S02]  /*a920*/  IMAD.MOV.U32 R113, RZ, RZ, R31 ;  /* 0x000000ffff717224 */ /* 0x000fe400078e001f */
[C---:B------:R-:W-:Y:S02]  /*a930*/  FMUL.FTZ R31, R5.reuse, R83 ;  /* 0x00000053051f7220 */ /* 0x040fe40000410000 */
[C---:B------:R-:W-:Y:S02]  /*a940*/  FMUL.FTZ R19, R5.reuse, R79 ;  /* 0x0000004f05137220 */ /* 0x040fe40000410000 */
[----:B------:R-:W-:Y:S02]  /*a950*/  IMAD.MOV.U32 R129, RZ, RZ, R34 ;  /* 0x000000ffff817224 */ /* 0x000fe400078e0022 */
[----:B------:R-:W-:Y:S02]  /*a960*/  IMAD.MOV.U32 R158, RZ, RZ, R50 ;  /* 0x000000ffff9e7224 */ /* 0x000fe400078e0032 */
[----:B------:R-:W-:Y:S02]  /*a970*/  IMAD.MOV.U32 R92, RZ, RZ, R129 ;  /* 0x000000ffff5c7224 */ /* 0x000fe400078e0081 */
[----:B------:R-:W1:Y:S01]  /*a980*/  LDC.U8 R129, c[0x0][0x2d8] ;  /* 0x0000b600ff817b82 */ /* 0x000e620000000000 */
[C---:B------:R-:W-:Y:S02]  /*a990*/  FMUL.FTZ R34, R5.reuse, R86 ;  /* 0x0000005605227220 */ /* 0x040fe40000410000 */
[----:B------:R-:W-:Y:S02]  /*a9a0*/  IMAD.MOV.U32 R118, RZ, RZ, R120 ;  /* 0x000000ffff767224 */ /* 0x000fe400078e0078 */
[----:B------:R-:W-:Y:S02]  /*a9b0*/  IMAD.MOV.U32 R120, RZ, RZ, R116 ;  /* 0x000000ffff787224 */ /* 0x000fe400078e0074 */
[----:B------:R-:W-:Y:S02]  /*a9c0*/  IMAD.MOV.U32 R116, RZ, RZ, R112 ;  /* 0x000000ffff747224 */ /* 0x000fe400078e0070 */
[----:B------:R-:W-:Y:S02]  /*a9d0*/  IMAD.MOV.U32 R112, RZ, RZ, R30 ;  /* 0x000000ffff707224 */ /* 0x000fe400078e001e */
[C---:B------:R-:W-:Y:S02]  /*a9e0*/  FMUL.FTZ R30, R5.reuse, R82 ;  /* 0x00000052051e7220 */ /* 0x040fe40000410000 */
[----:B------:R-:W-:Y:S02]  /*a9f0*/  FMUL.FTZ R51, R5, R95 ;  /* 0x0000005f05337220 */ /* 0x000fe40000410000 */
[----:B---3--:R-:W-:Y:S02]  /*aa00*/  FFMA.FTZ R99, R18, R61, R161 ;  /* 0x0000003d12637223 */ /* 0x008fe400000100a1 */
[----:B------:R-:W2:Y:S01]  /*aa10*/  LDL.LU R18, [R1+0xac] ;  /* 0x0000ac0001127983 */ /* 0x000ea20000300800 */
[----:B------:R-:W-:Y:S02]  /*aa20*/  FMUL.FTZ R61, R7, R101 ;  /* 0x00000065073d7220 */ /* 0x000fe40000410000 */
[C---:B------:R-:W-:Y:S01]  /*aa30*/  FMUL.FTZ R67, R5.reuse, R107 ;  /* 0x0000006b05437220 */ /* 0x040fe20000410000 */
[----:B------:R-:W3:Y:S01]  /*aa40*/  LDL.LU R81, [R1+0xa8] ;  /* 0x0000a80001517983 */ /* 0x000ee20000300800 */
[----:B------:R-:W-:Y:S01]  /*aa50*/  IMAD.MOV.U32 R111, RZ, RZ, R63 ;  /* 0x000000ffff6f7224 */ /* 0x000fe200078e003f */
[----:B------:R-:W-:Y:S01]  /*aa60*/  MUFU.EX2 R107, R197 ;  /* 0x000000c5006b7308 */ /* 0x000fe20000000800 */
[C---:B------:R-:W-:Y:S01]  /*aa70*/  FMUL.FTZ R63, R5.reuse, R103 ;  /* 0x00000067053f7220 */ /* 0x040fe20000410000 */
[----:B------:R4:W4:Y:S01]  /*aa80*/  LDL.S16 R90, [R1+0x2c] ;  /* 0x00002c00015a7983 */ /* 0x0009220000100600 */
[----:B------:R-:W-:Y:S02]  /*aa90*/  IMAD.MOV.U32 R126, RZ, RZ, R62 ;  /* 0x000000ffff7e7224 */ /* 0x000fe400078e003e */
[----:B------:R-:W-:Y:S01]  /*aaa0*/  IMAD.MOV.U32 R110, RZ, RZ, R66 ;  /* 0x000000ffff6e7224 */ /* 0x000fe200078e0042 */
[----:B------:R1:W4:Y:S01]  /*aab0*/  LDL.S16 R89, [R1+0x28] ;  /* 0x0000280001597983 */ /* 0x0003220000100600 */
[C---:B------:R-:W-:Y:S02]  /*aac0*/  FMUL.FTZ R66, R5.reuse, R106 ;  /* 0x0000006a05427220 */ /* 0x040fe40000410000 */
[C---:B------:R-:W-:Y:S01]  /*aad0*/  FMUL.FTZ R50, R5.reuse, R94 ;  /* 0x0000005e05327220 */ /* 0x040fe20000410000 */
[----:B------:R1:W4:Y:S01]  /*aae0*/  LDL.S16 R88, [R1+0x24] ;  /* 0x0000240001587983 */ /* 0x0003220000100600 */
[C---:B------:R-:W-:Y:S01]  /*aaf0*/  FMUL.FTZ R62, R5.reuse, R102 ;  /* 0x00000066053e7220 */ /* 0x040fe20000410000 */
[----:B------:R-:W1:Y:S01]  /*ab00*/  MUFU.EX2 R94, R92 ;  /* 0x0000005c005e7308 */ /* 0x000e620000000800 */
[----:B------:R-:W-:Y:S01]  /*ab10*/  IMAD.MOV.U32 R127, RZ, RZ, R47 ;  /* 0x000000ffff7f7224 */ /* 0x000fe200078e002f */
[----:B------:R1:W4:Y:S01]  /*ab20*/  LDL.S16 R87, [R1+0x20] ;  /* 0x0000200001577983 */ /* 0x0003220000100600 */
[----:B------:R-:W-:Y:S01]  /*ab30*/  FMUL.FTZ R47, R5, R91 ;  /* 0x0000005b052f7220 */ /* 0x000fe20000410000 */
[----:B------:R-:W-:Y:S01]  /*ab40*/  LOP3.LUT R91, R174, 0xff, RZ, 0xc0, !PT ;  /* 0x000000ffae5b7812 */ /* 0x000fe200078ec0ff */
[----:B------:R-:W-:Y:S02]  /*ab50*/  FADD.FTZ R96, R96, R99 ;  /* 0x0000006360607221 */ /* 0x000fe40000010000 */
[----:B------:R-:W-:Y:S02]  /*ab60*/  FADD.FTZ R97, R115, R97 ;  /* 0x0000006173617221 */ /* 0x000fe40000010000 */
[----:B--2---:R-:W-:Y:S01]  /*ab70*/  FFMA.FTZ R84, R7, R18, R162 ;  /* 0x0000001207547223 */ /* 0x004fe200000100a2 */
[----:B------:R-:W-:Y:S01]  /*ab80*/  PRMT R7, R76, 0x7632, R7 ;  /* 0x000076324c077816 */ /* 0x000fe20000000007 */
[----:B------:R-:W-:Y:S01]  /*ab90*/  FMUL.FTZ R18, R5, R78 ;  /* 0x0000004e05127220 */ /* 0x000fe20000410000 */
[----:B------:R-:W-:Y:S01]  /*aba0*/  F2FP.BF16.PACK_AB R78, R115, R159 ;  /* 0x0000009f734e723e */ /* 0x000fe200000010ff */
[----:B---3--:R-:W-:Y:S01]  /*abb0*/  FFMA.FTZ R75, R5, R81, R98 ;  /* 0x00000051054b7223 */ /* 0x008fe20000010062 */
[----:B------:R-:W-:Y:S01]  /*abc0*/  PRMT R5, R74, 0x7632, R5 ;  /* 0x000076324a057816 */ /* 0x000fe20000000005 */
[----:B------:R-:W-:Y:S01]  /*abd0*/  IMAD.MOV.U32 R81, RZ, RZ, R77 ;  /* 0x000000ffff517224 */ /* 0x000fe200078e004d */
[----:B------:R-:W-:Y:S01]  /*abe0*/  PRMT R73, R78, 0x7632, R73 ;  /* 0x000076324e497816 */ /* 0x000fe20000000049 */
[----:B------:R-:W-:Y:S01]  /*abf0*/  IMAD.MOV.U32 R77, RZ, RZ, R72 ;  /* 0x000000ffff4d7224 */ /* 0x000fe200078e0048 */
[----:B----4-:R-:W-:Y:S01]  /*ac00*/  @!P5 HFMA2.BF16_V2 R90, -RZ.H0_H0, RZ.H0_H0, -R78.H0_H0 ;  /* 0x200000ffff5ad231 */ /* 0x010fe2000034094e */
[----:B------:R-:W-:Y:S01]  /*ac10*/  IMAD.MOV.U32 R72, RZ, RZ, c[0x0][0x228] ;  /* 0x00008a00ff487624 */ /* 0x000fe200078e00ff */
[----:B------:R2:W-:Y:S01]  /*ac20*/  MUFU.EX2 R115, R179 ;  /* 0x000000b300737308 */ /* 0x0005e20000000800 */
[----:B------:R-:W-:Y:S01]  /*ac30*/  @!P4 HFMA2.BF16_V2 R89, -RZ.H0_H0, RZ.H0_H0, -R73.H0_H0 ;  /* 0x200000ffff59c231 */ /* 0x000fe20000340949 */
[----:B------:R-:W-:Y:S01]  /*ac40*/  IMAD.MOV.U32 R85, RZ, RZ, R77 ;  /* 0x000000ffff557224 */ /* 0x000fe200078e004d */
[----:B------:R-:W-:Y:S01]  /*ac50*/  PRMT R86, R90, 0x7610, R86 ;  /* 0x000076105a567816 */ /* 0x000fe20000000056 */
[----:B------:R-:W-:Y:S01]  /*ac60*/  IMAD.SHL.U32 R93, R72, 0x8, RZ ;  /* 0x00000008485d7824 */ /* 0x000fe200078e00ff */
[----:B------:R-:W-:Y:S01]  /*ac70*/  @!P3 HFMA2.BF16_V2 R88, -RZ.H0_H0, RZ.H0_H0, -R76.H0_H0 ;  /* 0x200000ffff58b231 */ /* 0x000fe2000034094c */
[----:B------:R-:W-:Y:S01]  /*ac80*/  PRMT R83, R89, 0x7610, R83 ;  /* 0x0000761059537816 */ /* 0x000fe20000000053 */
[----:B------:R3:W4:Y:S01]  /*ac90*/  LDL.S16 R72, [R1+0x1c] ;  /* 0x00001c0001487983 */ /* 0x0007220000100600 */
[----:B------:R-:W-:Y:S01]  /*aca0*/  IMAD.MOV.U32 R77, RZ, RZ, R158 ;  /* 0x000000ffff4d7224 */ /* 0x000fe200078e009e */
[C---:B------:R-:W-:Y:S01]  /*acb0*/  LEA R158, P0, R93.reuse, R170, 0x1 ;  /* 0x000000aa5d9e7211 */ /* 0x040fe200078008ff */
[----:B------:R-:W-:Y:S01]  /*acc0*/  @!P2 HFMA2.BF16_V2 R87, -RZ.H0_H0, RZ.H0_H0, -R7.H0_H0 ;  /* 0x200000ffff57a231 */ /* 0x000fe20000340907 */
[----:B------:R-:W-:Y:S01]  /*acd0*/  PRMT R82, R88, 0x7610, R82 ;  /* 0x0000761058527816 */ /* 0x000fe20000000052 */
[----:B------:R-:W-:Y:S01]  /*ace0*/  @!P5 STL.S16 [R1+0x2c], R90 ;  /* 0x00002c5a0100d387 */ /* 0x000fe20000100600 */
[----:B------:R-:W-:Y:S01]  /*acf0*/  LEA.HI.X.SX32 R159, R93, R171, 0x1, P0 ;  /* 0x000000ab5d9f7211 */ /* 0x000fe200000f0eff */
[----:B------:R-:W-:Y:S01]  /*ad00*/  MUFU.EX2 R101, R85 ;  /* 0x0000005500657308 */ /* 0x000fe20000000800 */
[----:B------:R-:W-:Y:S01]  /*ad10*/  PRMT R80, R87, 0x7610, R80 ;  /* 0x0000761057507816 */ /* 0x000fe20000000050 */
[----:B------:R3:W-:Y:S01]  /*ad20*/  @!P4 STL.S16 [R1+0x28], R89 ;  /* 0x000028590100c387 */ /* 0x0007e20000100600 */
[----:B-1----:R-:W-:Y:S02]  /*ad30*/  FADD.FTZ R75, R94, R75 ;  /* 0x0000004b5e4b7221 */ /* 0x002fe40000010000 */
[----:B------:R-:W-:Y:S01]  /*ad40*/  FADD.FTZ R84, R109, R84 ;  /* 0x000000546d547221 */ /* 0x000fe20000010000 */
[----:B------:R1:W-:Y:S04]  /*ad50*/  @!P3 STL.S16 [R1+0x24], R88 ;  /* 0x000024580100b387 */ /* 0x0003e80000100600 */
[----:B------:R4:W-:Y:S01]  /*ad60*/  @!P2 STL.S16 [R1+0x20], R87 ;  /* 0x000020570100a387 */ /* 0x0009e20000100600 */
[----:B------:R-:W-:Y:S01]  /*ad70*/  MUFU.EX2 R85, R122 ;  /* 0x0000007a00557308 */ /* 0x000fe20000000800 */
[----:B--2---:R-:W-:Y:S04]  /*ad80*/  IMAD.WIDE.U32 R178, R178, -0x2daee0ad, RZ ;  /* 0xd2511f53b2b27825 */ /* 0x004fe800078e00ff */
[----:B---3--:R-:W-:Y:S02]  /*ad90*/  IMAD.MOV.U32 R89, RZ, RZ, R111 ;  /* 0x000000ffff597224 */ /* 0x008fe400078e006f */
[----:B------:R-:W-:Y:S02]  /*ada0*/  IMAD.MOV.U32 R111, RZ, RZ, c[0x0][0x228] ;  /* 0x00008a00ff6f7624 */ /* 0x000fe400078e00ff */
[----:B-1----:R-:W-:Y:S01]  /*adb0*/  IMAD.MOV.U32 R88, RZ, RZ, R77 ;  /* 0x000000ffff587224 */ /* 0x002fe200078e004d */
[----:B------:R-:W-:Y:S01]  /*adc0*/  LOP3.LUT R77, R160, 0xffff, RZ, 0xc0, !PT ;  /* 0x0000ffffa04d7812 */ /* 0x000fe200078ec0ff */
[----:B------:R-:W-:Y:S01]  /*add0*/  IMAD R90, R111, 0x38, R93 ;  /* 0x000000386f5a7824 */ /* 0x000fe200078e025d */
[----:B------:R-:W-:Y:S01]  /*ade0*/  MUFU.EX2 R92, R89 ;  /* 0x00000059005c7308 */ /* 0x000fe20000000800 */
[----:B------:R-:W-:Y:S01]  /*adf0*/  IMAD.MOV.U32 R111, RZ, RZ, R125 ;  /* 0x000000ffff6f7224 */ /* 0x000fe200078e007d */
[----:B------:R-:W-:Y:S01]  /*ae00*/  SHF.R.U32.HI R77, RZ, 0x8, R77 ;  /* 0x00000008ff4d7819 */ /* 0x000fe2000001164d */
[----:B------:R-:W-:Y:S01]  /*ae10*/  IMAD.MOV.U32 R125, RZ, RZ, R124 ;  /* 0x000000ffff7d7224 */ /* 0x000fe200078e007c */
[----:B------:R-:W-:Y:S01]  /*ae20*/  IADD3 R90, R90, 0x1, RZ ;  /* 0x000000015a5a7810 */ /* 0x000fe20007ffe0ff */
[----:B------:R-:W-:Y:S01]  /*ae30*/  IMAD.MOV.U32 R124, RZ, RZ, R108 ;  /* 0x000000ffff7c7224 */ /* 0x000fe200078e006c */
[----:B------:R-:W-:Y:S01]  /*ae40*/  LOP3.LUT R77, R77, 0xffff, RZ, 0xc0, !PT ;  /* 0x0000ffff4d4d7812 */ /* 0x000fe200078ec0ff */
[----:B------:R-:W-:Y:S03]  /*ae50*/  IMAD.MOV.U32 R108, RZ, RZ, R163 ;  /* 0x000000ffff6c7224 */ /* 0x000fe600078e00a3 */
[----:B------:R-:W1:Y:S10]  /*ae60*/  MUFU.EX2 R89, R88 ;  /* 0x0000005800597308 */ /* 0x000e740000000800 */
[----:B------:R-:W-:Y:S10]  /*ae70*/  MUFU.EX2 R88, R123 ;  /* 0x0000007b00587308 */ /* 0x000ff40000000800 */
[----:B------:R-:W-:Y:S01]  /*ae80*/  MUFU.EX2 R93, R110 ;  /* 0x0000006e005d7308 */ /* 0x000fe20000000800 */
[----:B----4-:R-:W-:Y:S05]  /*ae90*/  @!P6 HFMA2.BF16_V2 R72, -RZ.H0_H0, RZ.H0_H0, -R74.H0_H0 ;  /* 0x200000ffff48e231 */ /* 0x010fea000034094a */
[----:B------:R-:W-:Y:S01]  /*aea0*/  PRMT R79, R72, 0x7610, R79 ;  /* 0x00007610484f7816 */ /* 0x000fe2000000004f */
[----:B------:R2:W-:Y:S04]  /*aeb0*/  @!P6 STL.S16 [R1+0x1c], R72 ;  /* 0x00001c480100e387 */ /* 0x0005e80000100600 */
[----:B------:R3:W4:Y:S01]  /*aec0*/  LDL.S16 R87, [R1+0x34] ;  /* 0x0000340001577983 */ /* 0x0007220000100600 */
[----:B--2---:R-:W-:Y:S02]  /*aed0*/  PRMT R72, R78, 0x5410, R73 ;  /* 0x000054104e487816 */ /* 0x004fe40000000049 */
[----:B------:R-:W-:Y:S02]  /*aee0*/  @!P4 PRMT R73, R83, 0x5410, RZ ;  /* 0x000054105349c816 */ /* 0x000fe400000000ff */
[----:B------:R-:W-:Y:S01]  /*aef0*/  @!P5 PRMT R78, R86, 0x5410, RZ ;  /* 0x00005410564ed816 */ /* 0x000fe200000000ff */
[----:B------:R-:W-:Y:S01]  /*af00*/  IMAD.MOV.U32 R86, RZ, RZ, c[0x0][0x228] ;  /* 0x00008a00ff567624 */ /* 0x000fe200078e00ff */
[----:B------:R-:W-:Y:S01]  /*af10*/  ISETP.GE.U32.AND P4, PT, R129, R77, PT ;  /* 0x0000004d8100720c */ /* 0x000fe20003f86070 */
[----:B------:R2:W-:Y:S04]  /*af20*/  STG.E.U16 [R170.64+0x2], R73 ;  /* 0x00000249aa007986 */ /* 0x0005e8000c101510 */
[----:B------:R1:W-:Y:S01]  /*af30*/  STG.E.U16 [R170.64], R78 ;  /* 0x0000004eaa007986 */ /* 0x0003e2000c101510 */
[----:B--2---:R-:W-:Y:S02]  /*af40*/  PRMT R73, R76, 0x5410, R7 ;  /* 0x000054104c497816 */ /* 0x004fe40000000007 */
[----:B------:R-:W-:Y:S01]  /*af50*/  @!P3 PRMT R76, R82, 0x5410, RZ ;  /* 0x00005410524cb816 */ /* 0x000fe200000000ff */
[----:B------:R-:W-:Y:S01]  /*af60*/  IMAD.WIDE R82, R86, 0x70, R158 ;  /* 0x0000007056527825 */ /* 0x000fe200078e029e */
[----:B------:R-:W-:Y:S02]  /*af70*/  @!P2 PRMT R7, R80, 0x5410, RZ ;  /* 0x000054105007a816 */ /* 0x000fe400000000ff */
[----:B------:R-:W-:Y:S01]  /*af80*/  PRMT R80, R74, 0x5410, R5 ;  /* 0x000054104a507816 */ /* 0x000fe20000000005 */
[----:B------:R2:W-:Y:S01]  /*af90*/  STG.E.U16 [R158.64], R76 ;  /* 0x0000004c9e007986 */ /* 0x0005e2000c101510 */
[----:B------:R-:W-:Y:S01]  /*afa0*/  @!P6 PRMT R74, R79, 0x5410, RZ ;  /* 0x000054104f4ae816 */ /* 0x000fe200000000ff */
[----:B------:R-:W-:Y:S01]  /*afb0*/  IMAD R86, R86, 0x48, RZ ;  /* 0x0000004856567824 */ /* 0x000fe200078e02ff */
[----:B------:R-:W-:Y:S01]  /*afc0*/  SHF.R.U32.HI R79, RZ, 0x18, R166 ;  /* 0x00000018ff4f7819 */ /* 0x000fe200000116a6 */
[----:B------:R3:W-:Y:S01]  /*afd0*/  STG.E.U16 [R158.64+0x2], R7 ;  /* 0x000002079e007986 */ /* 0x0007e2000c101510 */
[----:B-1----:R-:W-:Y:S02]  /*afe0*/  LOP3.LUT R78, R166, 0xff, RZ, 0xc0, !PT ;  /* 0x000000ffa64e7812 */ /* 0x002fe400078ec0ff */
[C---:B------:R-:W-:Y:S01]  /*aff0*/  ISETP.GE.U32.AND P2, PT, R129.reuse, R79, PT ;  /* 0x0000004f8100720c */ /* 0x040fe20003f46070 */
[----:B------:R1:W-:Y:S01]  /*b000*/  STG.E.U16 [R82.64], R74 ;  /* 0x0000004a52007986 */ /* 0x0003e2000c101510 */
[C---:B------:R-:W-:Y:S01]  /*b010*/  ISETP.GE.U32.AND P5, PT, R129.reuse, R78, PT ;  /* 0x0000004e8100720c */ /* 0x040fe20003fa6070 */
[----:B------:R-:W-:Y:S01]  /*b020*/  MUFU.EX2 R79, R225 ;  /* 0x000000e1004f7308 */ /* 0x000fe20000000800 */
[----:B------:R-:W-:Y:S04]  /*b030*/  SHF.R.U32.HI R78, RZ, 0x18, R160 ;  /* 0x00000018ff4e7819 */ /* 0x000fe800000116a0 */
[C---:B------:R-:W-:Y:S05]  /*b040*/  ISETP.GE.U32.AND P0, PT, R129.reuse, R78, PT ;  /* 0x0000004e8100720c */ /* 0x040fea0003f06070 */
[----:B------:R1:W-:Y:S01]  /*b050*/  MUFU.EX2 R78, R111 ;  /* 0x0000006f004e7308 */ /* 0x0003e20000000800 */
[----:B--2---:R-:W-:Y:S04]  /*b060*/  SHF.R.U32.HI R76, RZ, 0x10, R166 ;  /* 0x00000010ff4c7819 */ /* 0x004fe800000116a6 */
[----:B------:R-:W-:Y:S02]  /*b070*/  LOP3.LUT R76, R76, 0xff, RZ, 0xc0, !PT ;  /* 0x000000ff4c4c7812 */ /* 0x000fe400078ec0ff */
[----:B---3--:R-:W-:Y:S02]  /*b080*/  LOP3.LUT R7, R166, 0xffff, RZ, 0xc0, !PT ;  /* 0x0000ffffa6077812 */ /* 0x008fe400078ec0ff */
[----:B-1----:R-:W-:Y:S01]  /*b090*/  SHF.R.U32.HI R74, RZ, 0x10, R160 ;  /* 0x00000010ff4a7819 */ /* 0x002fe200000116a0 */
[----:B------:R1:W-:Y:S01]  /*b0a0*/  MUFU.EX2 R82, R127 ;  /* 0x0000007f00527308 */ /* 0x0003e20000000800 */
[C---:B------:R-:W-:Y:S02]  /*b0b0*/  ISETP.GE.U32.AND P6, PT, R129.reuse, R76, PT ;  /* 0x0000004c8100720c */ /* 0x040fe40003fc6070 */
[----:B------:R-:W-:Y:S02]  /*b0c0*/  LOP3.LUT R74, R74, 0xff, RZ, 0xc0, !PT ;  /* 0x000000ff4a4a7812 */ /* 0x000fe400078ec0ff */
[----:B------:R-:W-:Y:S02]  /*b0d0*/  F2FP.BF16.PACK_AB R76, R94, R98 ;  /* 0x000000625e4c723e */ /* 0x000fe400000010ff */
[----:B------:R-:W-:Y:S01]  /*b0e0*/  ISETP.GE.U32.AND P1, PT, R129, R74, PT ;  /* 0x0000004a8100720c */ /* 0x000fe20003f26070 */
[----:B------:R-:W-:Y:S01]  /*b0f0*/  IMAD.MOV.U32 R111, RZ, RZ, R112 ;  /* 0x000000ffff6f7224 */ /* 0x000fe200078e0070 */
[----:B------:R-:W-:Y:S01]  /*b100*/  SHF.R.U32.HI R7, RZ, 0x8, R7 ;  /* 0x00000008ff077819 */ /* 0x000fe20000011607 */
[----:B------:R-:W-:Y:S01]  /*b110*/  MUFU.EX2 R83, R119 ;  /* 0x0000007700537308 */ /* 0x000fe20000000800 */
[C---:B------:R-:W-:Y:S02]  /*b120*/  LEA R160, P3, R90.reuse, R170, 0x1 ;  /* 0x000000aa5aa07211 */ /* 0x040fe400078608ff */
[----:B------:R-:W-:Y:S02]  /*b130*/  LOP3.LUT R7, R7, 0xffff, RZ, 0xc0, !PT ;  /* 0x0000ffff07077812 */ /* 0x000fe400078ec0ff */
[----:B------:R-:W-:Y:S02]  /*b140*/  LEA.HI.X.SX32 R161, R90, R171, 0x1, P3 ;  /* 0x000000ab5aa17211 */ /* 0x000fe400018f0eff */
[----:B------:R-:W-:Y:S02]  /*b150*/  ISETP.GE.U32.AND P3, PT, R129, R7, PT ;  /* 0x000000078100720c */ /* 0x000fe40003f66070 */
[----:B------:R-:W-:Y:S01]  /*b160*/  PRMT R7, R76, 0x7632, R7 ;  /* 0x000076324c077816 */ /* 0x000fe20000000007 */
[----:B------:R2:W-:Y:S01]  /*b170*/  MUFU.EX2 R90, R126 ;  /* 0x0000007e005a7308 */ /* 0x0005e20000000800 */
[----:B------:R-:W-:Y:S01]  /*b180*/  F2FP.BF16.PACK_AB R94, R89, R92 ;  /* 0x0000005c595e723e */ /* 0x000fe200000010ff */
[----:B------:R-:W-:Y:S02]  /*b190*/  FADD.FTZ R92, R92, R97 ;  /* 0x000000615c5c7221 */ /* 0x000fe40000010000 */
[----:B------:R-:W-:Y:S02]  /*b1a0*/  FADD.FTZ R97, R101, R96 ;  /* 0x0000006065617221 */ /* 0x000fe40000010000 */
[----:B------:R-:W-:Y:S01]  /*b1b0*/  FADD.FTZ R89, R89, R92 ;  /* 0x0000005c59597221 */ /* 0x000fe20000010000 */
[----:B------:R-:W-:Y:S01]  /*b1c0*/  SHF.R.U32.HI R92, RZ, 0x18, R174 ;  /* 0x00000018ff5c7819 */ /* 0x000fe200000116ae */
[----:B-1----:R-:W-:Y:S02]  /*b1d0*/  IMAD.MOV.U32 R127, RZ, RZ, R117 ;  /* 0x000000ffff7f7224 */ /* 0x002fe400078e0075 */
[----:B--2---:R-:W-:Y:S01]  /*b1e0*/  IMAD.MOV.U32 R126, RZ, RZ, R116 ;  /* 0x000000ffff7e7224 */ /* 0x004fe200078e0074 */
[----:B----4-:R-:W-:Y:S05]  /*b1f0*/  @!P4 HFMA2.BF16_V2 R87, -RZ.H0_H0, RZ.H0_H0, -R5.H0_H0 ;  /* 0x200000ffff57c231 */ /* 0x010fea0000340905 */
[----:B------:R-:W-:Y:S01]  /*b200*/  PRMT R74, R87, 0x7610, R74 ;  /* 0x00007610574a7816 */ /* 0x000fe2000000004a */
[----:B------:R1:W-:Y:S01]  /*b210*/  @!P4 STL.S16 [R1+0x34], R87 ;  /* 0x000034570100c387 */ /* 0x0003e20000100600 */
[C---:B------:R-:W-:Y:S04]  /*b220*/  LEA R162, P4, R86.reuse, R170, 0x1 ;  /* 0x000000aa56a27211 */ /* 0x040fe800078808ff */
[----:B------:R-:W-:Y:S02]  /*b230*/  LEA.HI.X.SX32 R163, R86, R171, 0x1, P4 ;  /* 0x000000ab56a37211 */ /* 0x000fe400020f0eff */
[C---:B------:R-:W-:Y:S01]  /*b240*/  ISETP.GE.U32.AND P4, PT, R129.reuse, R77, PT ;  /* 0x0000004d8100720c */ /* 0x040fe20003f86070 */
[----:B------:R-:W2:Y:S10]  /*b250*/  MUFU.EX2 R86, R118 ;  /* 0x0000007600567308 */ /* 0x000eb40000000800 */
[----:B------:R-:W-:Y:S02]  /*b260*/  MUFU.EX2 R77, R202 ;  /* 0x000000ca004d7308 */ /* 0x000fe40000000800 */
[----:B------:R-:W-:Y:S02]  /*b270*/  @!P4 PRMT R5, R74, 0x5410, RZ ;  /* 0x000054104a05c816 */ /* 0x000fe400000000ff */
[----:B------:R-:W-:Y:S02]  /*b280*/  ISETP.GE.U32.AND P4, PT, R129, R91, PT ;  /* 0x0000005b8100720c */ /* 0x000fe40003f86070 */
[----:B------:R-:W-:Y:S01]  /*b290*/  LOP3.LUT R91, R174, 0xffff, RZ, 0xc0, !PT ;  /* 0x0000ffffae5b7812 */ /* 0x000fe200078ec0ff */
[----:B------:R3:W-:Y:S03]  /*b2a0*/  STG.E.U16 [R160.64], R5 ;  /* 0x00000005a0007986 */ /* 0x0007e6000c101510 */
[----:B------:R-:W-:Y:S01]  /*b2b0*/  SHF.R.U32.HI R91, RZ, 0x8, R91 ;  /* 0x00000008ff5b7819 */ /* 0x000fe2000001165b */
[----:B------:R4:W4:Y:S03]  /*b2c0*/  MUFU.EX2 R74, R81 ;  /* 0x00000051004a7308 */ /* 0x0009260000000800 */
[----:B------:R-:W-:Y:S01]  /*b2d0*/  LOP3.LUT R91, R91, 0xffff, RZ, 0xc0, !PT ;  /* 0x0000ffff5b5b7812 */ /* 0x000fe200078ec0ff */
[----:B--2---:R-:W-:Y:S01]  /*b2e0*/  FADD.FTZ R112, R86, R89 ;  /* 0x0000005956707221 */ /* 0x004fe20000010000 */
[C---:B------:R-:W-:Y:S03]  /*b2f0*/  F2FP.BF16.PACK_AB R86, R79.reuse, R86 ;  /* 0x000000564f56723e */ /* 0x040fe600000010ff */
[----:B------:R-:W-:Y:S02]  /*b300*/  FADD.FTZ R112, R79, R112 ;  /* 0x000000704f707221 */ /* 0x000fe40000010000 */
[----:B-1----:R-:W1:Y:S01]  /*b310*/  MUFU.EX2 R87, R131 ;  /* 0x0000008300577308 */ /* 0x002e620000000800 */
[----:B---3--:R-:W-:Y:S01]  /*b320*/  SHF.R.U32.HI R5, RZ, 0x10, R178 ;  /* 0x00000010ff057819 */ /* 0x008fe200000116b2 */
[----:B----4-:R2:W3:Y:S01]  /*b330*/  LDL.S16 R81, [R1+0x30] ;  /* 0x0000300001517983 */ /* 0x0104e20000100600 */
[C---:B------:R-:W-:Y:S01]  /*b340*/  F2FP.BF16.PACK_AB R101, R74.reuse, R101 ;  /* 0x000000654a65723e */ /* 0x040fe200000010ff */
[----:B------:R-:W-:Y:S01]  /*b350*/  FADD.FTZ R97, R74, R97 ;  /* 0x000000614a617221 */ /* 0x000fe20000010000 */
[----:B------:R-:W-:Y:S01]  /*b360*/  LOP3.LUT R5, R5, 0xff, RZ, 0xc0, !PT ;  /* 0x000000ff05057812 */ /* 0x000fe200078ec0ff */
[----:B------:R2:W4:Y:S01]  /*b370*/  LDL.LU R225, [R1+0xe4] ;  /* 0x0000e40001e17983 */ /* 0x0005220000300800 */
[----:B------:R-:W-:Y:S03]  /*b380*/  PRMT R96, R101, 0x7632, R96 ;  /* 0x0000763265607816 */ /* 0x000fe60000000060 */
[----:B------:R2:W5:Y:S04]  /*b390*/  LDL.LU R202, [R1+0xe0] ;  /* 0x0000e00001ca7983 */ /* 0x0005680000300800 */
[----:B------:R2:W2:Y:S04]  /*b3a0*/  LDL.S16 R98, [R1+0x18] ;  /* 0x0000180001627983 */ /* 0x0004a80000100600 */
[----:B------:R1:W4:Y:S01]  /*b3b0*/  LDL.S16 R95, [R1+0x14] ;  /* 0x00001400015f7983 */ /* 0x0003220000100600 */
[----:B---3--:R-:W-:Y:S05]  /*b3c0*/  @!P1 HFMA2.BF16_V2 R81, -RZ.H0_H0, RZ.H0_H0, -R76.H0_H0 ;  /* 0x200000ffff519231 */ /* 0x008fea000034094c */
[----:B------:R-:W-:Y:S01]  /*b3d0*/  PRMT R100, R81, 0x7610, R100 ;  /* 0x0000761051647816 */ /* 0x000fe20000000064 */
[----:B------:R3:W-:Y:S01]  /*b3e0*/  @!P1 STL.S16 [R1+0x30], R81 ;  /* 0x0000305101009387 */ /* 0x0007e20000100600 */
[----:B--2---:R-:W-:Y:S02]  /*b3f0*/  @!P0 HFMA2.BF16_V2 R98, -RZ.H0_H0, RZ.H0_H0, -R7.H0_H0 ;  /* 0x200000ffff628231 */ /* 0x004fe40000340907 */
[----:B----4-:R-:W-:Y:S03]  /*b400*/  @!P5 HFMA2.BF16_V2 R95, -RZ.H0_H0, RZ.H0_H0, -R94.H0_H0 ;  /* 0x200000ffff5fd231 */ /* 0x010fe6000034095e */
[----:B------:R-:W-:Y:S02]  /*b410*/  PRMT R103, R98, 0x7610, R103 ;  /* 0x0000761062677816 */ /* 0x000fe40000000067 */
[----:B------:R-:W-:Y:S02]  /*b420*/  PRMT R102, R95, 0x7610, R102 ;  /* 0x000076105f667816 */ /* 0x000fe40000000066 */
[----:B---3--:R-:W-:Y:S02]  /*b430*/  PRMT R81, R76, 0x5410, R7 ;  /* 0x000054104c517816 */ /* 0x008fe40000000007 */
[----:B------:R-:W-:Y:S02]  /*b440*/  @!P1 PRMT R76, R100, 0x5410, RZ ;  /* 0x00005410644c9816 */ /* 0x000fe400000000ff */
[----:B------:R-:W-:Y:S01]  /*b450*/  @!P0 PRMT R7, R103, 0x5410, RZ ;  /* 0x0000541067078816 */ /* 0x000fe200000000ff */
[----:B------:R2:W3:Y:S04]  /*b460*/  LDL.S16 R100, [R1+0x10] ;  /* 0x0000100001647983 */ /* 0x0004e80000100600 */
[----:B------:R4:W-:Y:S01]  /*b470*/  @!P0 STL.S16 [R1+0x18], R98 ;  /* 0x0000186201008387 */ /* 0x0009e20000100600 */
[----:B------:R-:W-:Y:S02]  /*b480*/  ISETP.GE.U32.AND P0, PT, R129, R91, PT ;  /* 0x0000005b8100720c */ /* 0x000fe40003f06070 */
[C---:B------:R-:W-:Y:S01]  /*b490*/  PRMT R91, R94.reuse, 0x7632, R91 ;  /* 0x000076325e5b7816 */ /* 0x040fe2000000005b */
[----:B------:R2:W2:Y:S03]  /*b4a0*/  LDL.S16 R99, [R1+0xc] ;  /* 0x00000c0001637983 */ /* 0x0004a60000100600 */
[----:B------:R-:W-:Y:S01]  /*b4b0*/  PRMT R74, R94, 0x5410, R91 ;  /* 0x000054105e4a7816 */ /* 0x000fe2000000005b */
[----:B------:R1:W-:Y:S01]  /*b4c0*/  @!P5 STL.S16 [R1+0x14], R95 ;  /* 0x0000145f0100d387 */ /* 0x0003e20000100600 */
[----:B------:R-:W-:Y:S01]  /*b4d0*/  @!P5 PRMT R94, R102, 0x5410, RZ ;  /* 0x00005410665ed816 */ /* 0x000fe200000000ff */
[----:B------:R-:W-:Y:S01]  /*b4e0*/  FADD.FTZ R102, R90, R75 ;  /* 0x0000004b5a667221 */ /* 0x000fe20000010000 */
[----:B------:R-:W-:Y:S01]  /*b4f0*/  F2FP.BF16.PACK_AB R90, R85, R90 ;  /* 0x0000005a555a723e */ /* 0x000fe200000010ff */
[----:B------:R-:W-:Y:S01]  /*b500*/  STG.E.U16 [R162.64], R76 ;  /* 0x0000004ca2007986 */ /* 0x000fe2000c101510 */
[----:B------:R-:W-:Y:S01]  /*b510*/  PRMT R75, R101, 0x5410, R96 ;  /* 0x00005410654b7816 */ /* 0x000fe20000000060 */
[----:B------:R-:W-:Y:S02]  /*b520*/  FADD.FTZ R102, R85, R102 ;  /* 0x0000006655667221 */ /* 0x000fe40000010000 */
[----:B------:R-:W-:Y:S04]  /*b530*/  STG.E.U16 [R162.64+0x2], R7 ;  /* 0x00000207a2007986 */ /* 0x000fe8000c101510 */
[----:B------:R-:W-:Y:S01]  /*b540*/  STG.E.U16 [R170.64+0x10], R94 ;  /* 0x0000105eaa007986 */ /* 0x000fe2000c101510 */
[----:B----4-:R4:W2:Y:S01]  /*b550*/  MUFU.EX2 R98, R134 ;  /* 0x0000008600627308 */ /* 0x0108a20000000800 */
[----:B-1----:R-:W-:Y:S04]  /*b560*/  SHF.R.U32.HI R95, RZ, 0x10, R174 ;  /* 0x00000010ff5f7819 */ /* 0x002fe800000116ae */
[----:B------:R-:W-:Y:S04]  /*b570*/  LOP3.LUT R95, R95, 0xff, RZ, 0xc0, !PT ;  /* 0x000000ff5f5f7812 */ /* 0x000fe800078ec0ff */
[----:B------:R-:W-:Y:S01]  /*b580*/  ISETP.GE.U32.AND P5, PT, R129, R95, PT ;  /* 0x0000005f8100720c */ /* 0x000fe20003fa6070 */
[----:B----4-:R-:W-:Y:S02]  /*b590*/  IMAD.MOV.U32 R134, RZ, RZ, R113 ;  /* 0x000000ffff867224 */ /* 0x010fe400078e0071 */
[----:B------:R-:W-:Y:S02]  /*b5a0*/  IMAD.MOV.U32 R113, RZ, RZ, R108 ;  /* 0x000000ffff717224 */ /* 0x000fe400078e006c */
[----:B------:R-:W-:Y:S01]  /*b5b0*/  FADD.FTZ R108, R88, R97 ;  /* 0x00000061586c7221 */ /* 0x000fe20000010000 */
[C---:B------:R-:W-:Y:S07]  /*b5c0*/  F2FP.BF16.PACK_AB R88, R83.reuse, R88 ;  /* 0x000000585358723e */ /* 0x040fee00000010ff */
[----:B------:R-:W-:Y:S01]  /*b5d0*/  @!P5 HFMA2.BF16_V2 R252, -RZ.H0_H0, RZ.H0_H0, -R90.H0_H0 ;  /* 0x200000fffffcd231 */ /* 0x000fe2000034095a */
[----:B------:R-:W-:Y:S01]  /*b5e0*/  FADD.FTZ R108, R83, R108 ;  /* 0x0000006c536c7221 */ /* 0x000fe20000010000 */
[----:B---3--:R-:W-:Y:S05]  /*b5f0*/  @!P3 HFMA2.BF16_V2 R100, -RZ.H0_H0, RZ.H0_H0, -R91.H0_H0 ;  /* 0x200000ffff64b231 */ /* 0x008fea000034095b */
[----:B------:R-:W-:Y:S01]  /*b600*/  PRMT R95, R100, 0x7610, R95 ;  /* 0x00007610645f7816 */ /* 0x000fe2000000005f */
[----:B------:R1:W-:Y:S01]  /*b610*/  @!P3 STL.S16 [R1+0x10], R100 ;  /* 0x000010640100b387 */ /* 0x0003e20000100600 */
[----:B--2---:R-:W-:Y:S02]  /*b620*/  @!P6 HFMA2.BF16_V2 R99, -RZ.H0_H0, RZ.H0_H0, -R101.H0_H0 ;  /* 0x200000ffff63e231 */ /* 0x004fe40000340965 */
[----:B------:R-:W-:Y:S01]  /*b630*/  @!P3 PRMT R91, R95, 0x5410, RZ ;  /* 0x000054105f5bb816 */ /* 0x000fe200000000ff */
[----:B------:R2:W3:Y:S01]  /*b640*/  LDL.S16 R105, [R1+0x8] ;  /* 0x0000080001697983 */ /* 0x0004e20000100600 */
[----:B------:R-:W-:Y:S01]  /*b650*/  ISETP.GE.U32.AND P3, PT, R129, R92, PT ;  /* 0x0000005c8100720c */ /* 0x000fe20003f66070 */
[----:B------:R4:W-:Y:S01]  /*b660*/  MUFU.EX2 R95, R201 ;  /* 0x000000c9005f7308 */ /* 0x0009e20000000800 */
[----:B------:R-:W-:Y:S01]  /*b670*/  PRMT R106, R99, 0x7610, R106 ;  /* 0x00007610636a7816 */ /* 0x000fe2000000006a */
[----:B------:R2:W-:Y:S01]  /*b680*/  @!P6 STL.S16 [R1+0xc], R99 ;  /* 0x00000c630100e387 */ /* 0x0005e20000100600 */
[----:B------:R-:W-:Y:S02]  /*b690*/  F2FP.BF16.PACK_AB R92, R82, R87 ;  /* 0x00000057525c723e */ /* 0x000fe400000010ff */
[----:B------:R-:W-:Y:S01]  /*b6a0*/  @!P6 PRMT R101, R106, 0x5410, RZ ;  /* 0x000054106a65e816 */ /* 0x000fe200000000ff */
[----:B------:R-:W-:Y:S01]  /*b6b0*/  STG.E.U16 [R170.64+0x12], R91 ;  /* 0x0000125baa007986 */ /* 0x000fe2000c101510 */
[----:B------:R-:W-:Y:S03]  /*b6c0*/  PRMT R89, R92, 0x7632, R89 ;  /* 0x000076325c597816 */ /* 0x000fe60000000059 */
[----:B------:R-:W-:Y:S01]  /*b6d0*/  MUFU.EX2 R106, R195 ;  /* 0x000000c3006a7308 */ /* 0x000fe20000000800 */
[----:B------:R-:W-:Y:S09]  /*b6e0*/  STG.E.U16 [R158.64+0x10], R101 ;  /* 0x000010659e007986 */ /* 0x000ff2000c101510 */
[----:B-1----:R1:W1:Y:S01]  /*b6f0*/  MUFU.EX2 R100, R181 ;  /* 0x000000b500647308 */ /* 0x0022620000000800 */
[----:B----4-:R4:W5:Y:S01]  /*b700*/  LDL.LU R201, [R1+0xdc] ;  /* 0x0000dc0001c97983 */ /* 0x0109620000300800 */
[----:B--2---:R-:W-:Y:S01]  /*b710*/  FADD.FTZ R99, R87, R84 ;  /* 0x0000005457637221 */ /* 0x004fe20000010000 */
[--C-:B------:R-:W-:Y:S02]  /*b720*/  LOP3.LUT R87, R179, UR14, R164.reuse, 0x96, !PT ;  /* 0x0000000eb3577c12 */ /* 0x100fe4000f8e96a4 */
[----:B------:R4:W2:Y:S01]  /*b730*/  LDL.S16 R103, [R1+0x4] ;  /* 0x0000040001677983 */ /* 0x0008a20000100600 */
[----:B------:R-:W-:Y:S01]  /*b740*/  F2FP.BF16.PACK_AB R84, R78, R77 ;  /* 0x0000004d4e54723e */ /* 0x000fe200000010ff */
[----:B------:R-:W-:Y:S01]  /*b750*/  FADD.FTZ R82, R82, R99 ;  /* 0x0000006352527221 */ /* 0x000fe20000010000 */
[----:B------:R-:W-:Y:S01]  /*b760*/  LOP3.LUT R83, R87, 0xff, RZ, 0xc0, !PT ;  /* 0x000000ff57537812 */ /* 0x000fe200078ec0ff */
[----:B------:R4:W5:Y:S01]  /*b770*/  LDL.LU R200, [R1+0xd8] ;  /* 0x0000d80001c87983 */ /* 0x0009620000300800 */
[--C-:B------:R-:W-:Y:S02]  /*b780*/  SHF.R.U32.HI R79, RZ, 0x18, R87.reuse ;  /* 0x00000018ff4f7819 */ /* 0x100fe40000011657 */
[----:B------:R-:W-:Y:S01]  /*b790*/  ISETP.GE.U32.AND P6, PT, R129, R83, PT ;  /* 0x000000538100720c */ /* 0x000fe20003fc6070 */
[----:B------:R4:W4:Y:S01]  /*b7a0*/  LDL.S16 R85, [R1] ;  /* 0x0000000001557983 */ /* 0x0009220000100600 */
[----:B------:R-:W-:Y:S02]  /*b7b0*/  LOP3.LUT R83, R87, 0xffff, RZ, 0xc0, !PT ;  /* 0x0000ffff57537812 */ /* 0x000fe400078ec0ff */
[----:B------:R-:W-:Y:S02]  /*b7c0*/  SHF.R.U32.HI R87, RZ, 0x10, R87 ;  /* 0x00000010ff577819 */ /* 0x000fe40000011657 */
[----:B------:R-:W-:Y:S02]  /*b7d0*/  SHF.R.U32.HI R83, RZ, 0x8, R83 ;  /* 0x00000008ff537819 */ /* 0x000fe40000011653 */
[----:B------:R-:W-:Y:S01]  /*b7e0*/  LOP3.LUT R87, R87, 0xff, RZ, 0xc0, !PT ;  /* 0x000000ff57577812 */ /* 0x000fe200078ec0ff */
[----:B-1----:R-:W-:Y:S01]  /*b7f0*/  IMAD.WIDE.U32 R180, R180, -0x2daee0ad, RZ ;  /* 0xd2511f53b4b47825 */ /* 0x002fe200078e00ff */
[----:B------:R-:W-:Y:S02]  /*b800*/  LOP3.LUT R83, R83, 0xffff, RZ, 0xc0, !PT ;  /* 0x0000ffff53537812 */ /* 0x000fe400078ec0ff */
[----:B------:R-:W-:Y:S01]  /*b810*/  LOP3.LUT R164, R179, UR14, R164, 0x96, !PT ;  /* 0x0000000eb3a47c12 */ /* 0x000fe2000f8e96a4 */
[----:B------:R-:W-:Y:S02]  /*b820*/  @!P6 HFMA2.BF16_V2 R250, -RZ.H0_H0, RZ.H0_H0, -R86.H0_H0 ;  /* 0x200000fffffae231 */ /* 0x000fe40000340956 */
[----:B---3--:R-:W-:Y:S05]  /*b830*/  @!P2 HFMA2.BF16_V2 R105, -RZ.H0_H0, RZ.H0_H0, -R96.H0_H0 ;  /* 0x200000ffff69a231 */ /* 0x008fea0000340960 */
[----:B------:R-:W-:Y:S01]  /*b840*/  PRMT R99, R105, 0x7610, R99 ;  /* 0x0000761069637816 */ /* 0x000fe20000000063 */
[----:B------:R-:W-:Y:S03]  /*b850*/  @!P2 STL.S16 [R1+0x8], R105 ;  /* 0x000008690100a387 */ /* 0x000fe60000100600 */
[----:B------:R-:W-:Y:S01]  /*b860*/  @!P2 PRMT R96, R99, 0x5410, RZ ;  /* 0x000054106360a816 */ /* 0x000fe200000000ff */
[----:B------:R1:W5:Y:S01]  /*b870*/  LDL.LU R197, [R1+0xd4] ;  /* 0x0000d40001c57983 */ /* 0x0003620000300800 */
[----:B------:R-:W-:Y:S01]  /*b880*/  ISETP.GE.U32.AND P2, PT, R129, R83, PT ;  /* 0x000000538100720c */ /* 0x000fe20003f46070 */
[----:B------:R-:W-:Y:S01]  /*b890*/  FADD.FTZ R83, R77, R82 ;  /* 0x000000524d537221 */ /* 0x000fe20000010000 */
[----:B------:R-:W-:Y:S01]  /*b8a0*/  PRMT R82, R92, 0x5410, R89 ;  /* 0x000054105c527816 */ /* 0x000fe20000000059 */
[----:B------:R-:W-:Y:S01]  /*b8b0*/  FADD.FTZ R77, R93, R102 ;  /* 0x000000665d4d7221 */ /* 0x000fe20000010000 */
[----:B------:R-:W-:Y:S01]  /*b8c0*/  LOP3.LUT R102, R181, UR14, R148, 0x96, !PT ;  /* 0x0000000eb5667c12 */ /* 0x000fe2000f8e9694 */
[----:B------:R-:W3:Y:S01]  /*b8d0*/  MUFU.EX2 R99, R111 ;  /* 0x0000006f00637308 */ /* 0x000ee20000000800 */
[----:B------:R-:W-:Y:S01]  /*b8e0*/  FADD.FTZ R110, R78, R83 ;  /* 0x000000534e6e7221 */ /* 0x000fe20000010000 */
[C---:B------:R-:W-:Y:S01]  /*b8f0*/  F2FP.BF16.PACK_AB R78, R98.reuse, R93 ;  /* 0x0000005d624e723e */ /* 0x040fe200000010ff */
[----:B------:R-:W-:Y:S01]  /*b900*/  FADD.FTZ R98, R98, R77 ;  /* 0x0000004d62627221 */ /* 0x000fe20000010000 */
[----:B------:R-:W-:Y:S01]  /*b910*/  STG.E.U16 [R158.64+0x12], R96 ;  /* 0x000012609e007986 */ /* 0x000fe2000c101510 */
[----:B------:R-:W-:Y:S01]  /*b920*/  FADD.FTZ R77, R115, R108 ;  /* 0x0000006c734d7221 */ /* 0x000fe20000010000 */
[----:B------:R-:W-:Y:S01]  /*b930*/  F2FP.BF16.PACK_AB R115, R100, R115 ;  /* 0x000000736473723e */ /* 0x000fe200000010ff */
[----:B------:R-:W-:Y:S01]  /*b940*/  FADD.FTZ R93, R107, R110 ;  /* 0x0000006e6b5d7221 */ /* 0x000fe20000010000 */
[----:B------:R-:W-:Y:S01]  /*b950*/  F2FP.BF16.PACK_AB R107, R106, R107 ;  /* 0x0000006b6a6b723e */ /* 0x000fe200000010ff */
[----:B------:R-:W-:Y:S01]  /*b960*/  FADD.FTZ R100, R100, R77 ;  /* 0x0000004d64647221 */ /* 0x000fe20000010000 */
[----:B------:R-:W-:Y:S01]  /*b970*/  F2FP.BF16.PACK_AB R77, R104, R95 ;  /* 0x0000005f684d723e */ /* 0x000fe200000010ff */
[----:B------:R1:W1:Y:S01]  /*b980*/  MUFU.EX2 R108, R134 ;  /* 0x00000086006c7308 */ /* 0x0002620000000800 */
[----:B------:R-:W-:Y:S01]  /*b990*/  PRMT R114, R115, 0x7632, R114 ;  /* 0x0000763273727816 */ /* 0x000fe20000000072 */
[----:B------:R-:W-:Y:S01]  /*b9a0*/  FADD.FTZ R93, R106, R93 ;  /* 0x0000005d6a5d7221 */ /* 0x000fe20000010000 */
[----:B--2---:R-:W-:Y:S05]  /*b9b0*/  @!P4 HFMA2.BF16_V2 R103, -RZ.H0_H0, RZ.H0_H0, -R92.H0_H0 ;  /* 0x200000ffff67c231 */ /* 0x004fea000034095c */
[----:B------:R-:W-:Y:S01]  /*b9c0*/  PRMT R97, R103, 0x7610, R97 ;  /* 0x0000761067617816 */ /* 0x000fe20000000061 */
[----:B------:R2:W-:Y:S01]  /*b9d0*/  @!P4 STL.S16 [R1+0x4], R103 ;  /* 0x000004670100c387 */ /* 0x0005e20000100600 */
[----:B----4-:R-:W-:Y:S02]  /*b9e0*/  @!P0 HFMA2.BF16_V2 R85, -RZ.H0_H0, RZ.H0_H0, -R89.H0_H0 ;  /* 0x200000ffff558231 */ /* 0x010fe40000340959 */
[----:B------:R-:W-:Y:S01]  /*b9f0*/  @!P4 PRMT R92, R97, 0x5410, RZ ;  /* 0x00005410615cc816 */ /* 0x000fe200000000ff */
[----:B------:R4:W5:Y:S01]  /*ba00*/  LDL.LU R195, [R1+0xd0] ;  /* 0x0000d00001c37983 */ /* 0x0009620000300800 */
[----:B------:R-:W-:Y:S01]  /*ba10*/  ISETP.GE.U32.AND P4, PT, R129, R79, PT ;  /* 0x0000004f8100720c */ /* 0x000fe20003f86070 */
[----:B------:R-:W-:Y:S01]  /*ba20*/  FADD.FTZ R97, R95, R112 ;  /* 0x000000705f617221 */ /* 0x000fe20000010000 */
[----:B------:R-:W-:Y:S01]  /*ba30*/  PRMT R79, R85, 0x7610, R79 ;  /* 0x00007610554f7816 */ /* 0x000fe2000000004f */
[----:B------:R3:W-:Y:S01]  /*ba40*/  @!P0 STL.S16 [R1], R85 ;  /* 0x0000005501008387 */ /* 0x0007e20000100600 */
[----:B------:R-:W3:Y:S01]  /*ba50*/  MUFU.EX2 R95, R176 ;  /* 0x000000b0005f7308 */ /* 0x000ee20000000800 */
[----:B------:R-:W-:Y:S01]  /*ba60*/  FADD.FTZ R97, R104, R97 ;  /* 0x0000006168617221 */ /* 0x000fe20000010000 */
[----:B------:R-:W-:Y:S01]  /*ba70*/  @!P0 PRMT R89, R79, 0x5410, RZ ;  /* 0x000054104f598816 */ /* 0x000fe200000000ff */
[----:B------:R-:W-:Y:S01]  /*ba80*/  STG.E.U16 [R160.64+0xe], R92 ;  /* 0x00000e5ca0007986 */ /* 0x000fe2000c101510 */
[C---:B------:R-:W-:Y:S01]  /*ba90*/  ISETP.GE.U32.AND P0, PT, R129.reuse, R87, PT ;  /* 0x000000578100720c */ /* 0x040fe20003f06070 */
[----:B-1----:R-:W-:Y:S01]  /*baa0*/  IMAD.MOV.U32 R134, RZ, RZ, R124 ;  /* 0x000000ffff867224 */ /* 0x002fe200078e007c */
[----:B------:R-:W-:Y:S01]  /*bab0*/  PRMT R87, R90, 0x7632, R87 ;  /* 0x000076325a577816 */ /* 0x000fe20000000057 */
[----:B------:R-:W-:Y:S01]  /*bac0*/  STG.E.U16 [R160.64+0x10], R89 ;  /* 0x00001059a0007986 */ /* 0x000fe2000c101510 */
[----:B------:R-:W-:Y:S01]  /*bad0*/  LOP3.LUT R79, R102, 0xff, RZ, 0xc0, !PT ;  /* 0x000000ff664f7812 */ /* 0x000fe200078ec0ff */
[----:B------:R-:W-:Y:S01]  /*bae0*/  IMAD.MOV.U32 R124, RZ, RZ, R120 ;  /* 0x000000ffff7c7224 */ /* 0x000fe200078e0078 */
[----:B------:R-:W-:Y:S01]  /*baf0*/  PRMT R83, R90, 0x5410, R87 ;  /* 0x000054105a537816 */ /* 0x000fe20000000057 */
[----:B------:R-:W-:Y:S01]  /*bb00*/  @!P3 HFMA2.BF16_V2 R251, -RZ.H0_H0, RZ.H0_H0, -R87.H0_H0 ;  /* 0x200000fffffbb231 */ /* 0x000fe20000340957 */
[----:B------:R-:W-:Y:S01]  /*bb10*/  @!P5 PRMT R90, R252, 0x5410, RZ ;  /* 0x00005410fc5ad816 */ /* 0x000fe200000000ff */
[----:B------:R1:W-:Y:S01]  /*bb20*/  MUFU.EX2 R104, R6 ;  /* 0x0000000600687308 */ /* 0x0003e20000000800 */
[----:B------:R-:W-:Y:S01]  /*bb30*/  ISETP.GE.U32.AND P5, PT, R129, R79, PT ;  /* 0x0000004f8100720c */ /* 0x000fe20003fa6070 */
[----:B------:R-:W-:Y:S01]  /*bb40*/  IMAD.MOV.U32 R120, RZ, RZ, R113 ;  /* 0x000000ffff787224 */ /* 0x000fe200078e0071 */
[----:B------:R-:W-:Y:S01]  /*bb50*/  LOP3.LUT R79, R102, 0xffff, RZ, 0xc0, !PT ;  /* 0x0000ffff664f7812 */ /* 0x000fe200078ec0ff */
[----:B------:R-:W-:Y:S01]  /*bb60*/  STG.E.U16 [R162.64+0x10], R90 ;  /* 0x0000105aa2007986 */ /* 0x000fe2000c101510 */
[----:B------:R-:W-:Y:S01]  /*bb70*/  @!P3 PRMT R87, R251, 0x5410, RZ ;  /* 0x00005410fb57b816 */ /* 0x000fe200000000ff */
[----:B------:R-:W-:Y:S01]  /*bb80*/  @!P0 HFMA2.BF16_V2 R248, -RZ.H0_H0, RZ.H0_H0, -R88.H0_H0 ;  /* 0x200000fffff88231 */ /* 0x000fe20000340958 */
[----:B------:R-:W-:Y:S02]  /*bb90*/  SHF.R.U32.HI R79, RZ, 0x8, R79 ;  /* 0x00000008ff4f7819 */ /* 0x000fe4000001164f */
[----:B--2---:R-:W-:Y:S01]  /*bba0*/  LOP3.LUT R103, R178, 0xff, RZ, 0xc0, !PT ;  /* 0x000000ffb2677812 */ /* 0x004fe200078ec0ff */
[----:B------:R-:W-:Y:S01]  /*bbb0*/  STG.E.U16 [R162.64+0x12], R87 ;  /* 0x00001257a2007986 */ /* 0x000fe2000c101510 */
[----:B------:R-:W-:Y:S01]  /*bbc0*/  LOP3.LUT R79, R79, 0xffff, RZ, 0xc0, !PT ;  /* 0x0000ffff4f4f7812 */ /* 0x000fe200078ec0ff */
[----:B---3--:R-:W-:Y:S01]  /*bbd0*/  FADD.FTZ R85, R99, R98 ;  /* 0x0000006263557221 */ /* 0x008fe20000010000 */
[C---:B------:R-:W-:Y:S01]  /*bbe0*/  F2FP.BF16.PACK_AB R99, R108.reuse, R99 ;  /* 0x000000636c63723e */ /* 0x040fe200000010ff */
[----:B------:R-:W-:Y:S01]  /*bbf0*/  @!P5 HFMA2.BF16_V2 R246, -RZ.H0_H0, RZ.H0_H0, -R84.H0_H0 ;  /* 0x200000fffff6d231 */ /* 0x000fe20000340954 */
[----:B------:R-:W-:Y:S01]  /*bc00*/  ISETP.GE.U32.AND P3, PT, R129, R79, PT ;  /* 0x0000004f8100720c */ /* 0x000fe20003f66070 */
[----:B------:R-:W-:Y:S01]  /*bc10*/  FADD.FTZ R98, R108, R85 ;  /* 0x000000556c627221 */ /* 0x000fe20000010000 */
[C---:B------:R-:W-:Y:S01]  /*bc20*/  PRMT R79, R86.reuse, 0x7632, R79 ;  /* 0x00007632564f7816 */ /* 0x040fe2000000004f */
[----:B------:R-:W-:Y:S01]  /*bc30*/  FADD.FTZ R100, R95, R100 ;  /* 0x000000645f647221 */ /* 0x000fe20000010000 */
[--C-:B------:R-:W-:Y:S02]  /*bc40*/  SHF.R.U32.HI R85, RZ, 0x18, R102.reuse ;  /* 0x00000018ff557819 */ /* 0x100fe40000011666 */
[----:B------:R-:W-:Y:S01]  /*bc50*/  SHF.R.U32.HI R102, RZ, 0x10, R102 ;  /* 0x00000010ff667819 */ /* 0x000fe20000011666 */
[----:B------:R-:W-:Y:S01]  /*bc60*/  @!P2 HFMA2.BF16_V2 R249, -RZ.H0_H0, RZ.H0_H0, -R79.H0_H0 ;  /* 0x200000fffff9a231 */ /* 0x000fe2000034094f */
[----:B------:R-:W-:Y:S01]  /*bc70*/  PRMT R123, R86, 0x5410, R79 ;  /* 0x00005410567b7816 */ /* 0x000fe2000000004f */
[----:B-1----:R-:W-:Y:S01]  /*bc80*/  IMAD.MOV.U32 R6, RZ, RZ, R120 ;  /* 0x000000ffff067224 */ /* 0x002fe200078e0078 */
[----:B------:R-:W-:Y:S02]  /*bc90*/  @!P6 PRMT R86, R250, 0x5410, RZ ;  /* 0x00005410fa56e816 */ /* 0x000fe400000000ff */
[C---:B------:R-:W-:Y:S02]  /*bca0*/  ISETP.GE.U32.AND P6, PT, R129.reuse, R85, PT ;  /* 0x000000558100720c */ /* 0x040fe40003fc6070 */
[----:B------:R-:W-:Y:S01]  /*bcb0*/  PRMT R85, R88, 0x7632, R85 ;  /* 0x0000763258557816 */ /* 0x000fe20000000055 */
[----:B------:R-:W-:Y:S01]  /*bcc0*/  STG.E.U16 [R170.64+0x20], R86 ;  /* 0x00002056aa007986 */ /* 0x000fe2000c101510 */
[----:B------:R-:W-:Y:S02]  /*bcd0*/  LOP3.LUT R102, R102, 0xff, RZ, 0xc0, !PT ;  /* 0x000000ff66667812 */ /* 0x000fe400078ec0ff */
[----:B------:R-:W-:Y:S01]  /*bce0*/  PRMT R122, R88, 0x5410, R85 ;  /* 0x00005410587a7816 */ /* 0x000fe20000000055 */
[----:B------:R-:W-:Y:S01]  /*bcf0*/  @!P4 HFMA2.BF16_V2 R247, -RZ.H0_H0, RZ.H0_H0, -R85.H0_H0 ;  /* 0x200000fffff7c231 */ /* 0x000fe20000340955 */
[----:B------:R-:W-:Y:S02]  /*bd00*/  @!P0 PRMT R88, R248, 0x5410, RZ ;  /* 0x00005410f8588816 */ /* 0x000fe400000000ff */
[----:B------:R-:W-:Y:S02]  /*bd10*/  ISETP.GE.U32.AND P0, PT, R129, R102, PT ;  /* 0x000000668100720c */ /* 0x000fe40003f06070 */
[----:B------:R-:W-:Y:S01]  /*bd20*/  @!P2 PRMT R79, R249, 0x5410, RZ ;  /* 0x00005410f94fa816 */ /* 0x000fe200000000ff */
[----:B------:R1:W2:Y:S01]  /*bd30*/  MUFU.EX2 R102, R4 ;  /* 0x0000000400667308 */ /* 0x0002a20000000800 */
[----:B------:R-:W-:Y:S02]  /*bd40*/  ISETP.GE.U32.AND P2, PT, R129, R103, PT ;  /* 0x000000678100720c */ /* 0x000fe40003f46070 */
[----:B------:R-:W-:Y:S01]  /*bd50*/  LOP3.LUT R103, R178, 0xffff, RZ, 0xc0, !PT ;  /* 0x0000ffffb2677812 */ /* 0x000fe200078ec0ff */
[----:B------:R-:W-:Y:S01]  /*bd60*/  STG.E.U16 [R170.64+0x22], R79 ;  /* 0x0000224faa007986 */ /* 0x000fe2000c101510 */
[----:B------:R-:W-:Y:S02]  /*bd70*/  @!P4 PRMT R85, R247, 0x5410, RZ ;  /* 0x00005410f755c816 */ /* 0x000fe400000000ff */
[----:B------:R-:W-:Y:S01]  /*bd80*/  SHF.R.U32.HI R76, RZ, 0x8, R103 ;  /* 0x00000008ff4c7819 */ /* 0x000fe20000011667 */
[----:B------:R-:W-:Y:S01]  /*bd90*/  STG.E.U16 [R158.64+0x20], R88 ;  /* 0x000020589e007986 */ /* 0x000fe2000c101510 */
[----:B------:R-:W-:Y:S01]  /*bda0*/  F2FP.BF16.PACK_AB R95, R173, R95 ;  /* 0x0000005fad5f723e */ /* 0x000fe200000010ff */
[----:B------:R-:W-:Y:S01]  /*bdb0*/  @!P0 HFMA2.BF16_V2 R244, -RZ.H0_H0, RZ.H0_H0, -R78.H0_H0 ;  /* 0x200000fffff48231 */ /* 0x000fe2000034094e */
[----:B------:R-:W-:Y:S01]  /*bdc0*/  LOP3.LUT R7, R76, 0xffff, RZ, 0xc0, !PT ;  /* 0x0000ffff4c077812 */ /* 0x000fe200078ec0ff */
[----:B------:R-:W-:Y:S01]  /*bdd0*/  FADD.FTZ R76, R184, R97 ;  /* 0x00000061b84c7221 */ /* 0x000fe20000010000 */
[----:B------:R-:W-:Y:S01]  /*bde0*/  F2FP.BF16.PACK_AB R97, R183, R184 ;  /* 0x000000b8b761723e */ /* 0x000fe200000010ff */
[----:B------:R-:W3:Y:S01]  /*bdf0*/  MUFU.EX2 R103, R125 ;  /* 0x0000007d00677308 */ /* 0x000ee20000000800 */
[----:B------:R-:W-:Y:S01]  /*be00*/  PRMT R120, R115, 0x5410, R114 ;  /* 0x0000541073787816 */ /* 0x000fe20000000072 */
[----:B------:R-:W-:Y:S01]  /*be10*/  FADD.FTZ R183, R183, R76 ;  /* 0x0000004cb7b77221 */ /* 0x000fe20000010000 */
[----:B------:R-:W-:Y:S01]  /*be20*/  LOP3.LUT R76, R180, 0xff, RZ, 0xc0, !PT ;  /* 0x000000ffb44c7812 */ /* 0x000fe200078ec0ff */
[----:B------:R-:W-:Y:S01]  /*be30*/  FADD.FTZ R173, R173, R100 ;  /* 0x00000064adad7221 */ /* 0x000fe20000010000 */
[----:B------:R-:W-:Y:S01]  /*be40*/  LOP3.LUT R6, R6, 0xffffffbf, RZ, 0xc0, !PT ;  /* 0xffffffbf06067812 */ /* 0x000fe200078ec0ff */
[----:B------:R-:W-:Y:S01]  /*be50*/  @!P2 HFMA2.BF16_V2 R241, -RZ.H0_H0, RZ.H0_H0, -R77.H0_H0 ;  /* 0x200000fffff1a231 */ /* 0x000fe2000034094d */
[----:B------:R-:W-:Y:S01]  /*be60*/  STG.E.U16 [R158.64+0x22], R85 ;  /* 0x000022559e007986 */ /* 0x000fe2000c101510 */
[----:B------:R-:W-:Y:S01]  /*be70*/  FADD.FTZ R106, R144, R173 ;  /* 0x000000ad906a7221 */ /* 0x000fe20000010000 */
[----:B-1----:R-:W1:Y:S01]  /*be80*/  LDC.U8 R4, c[0x0][0x2d8] ;  /* 0x0000b600ff047b82 */ /* 0x002e620000000000 */
[----:B--2---:R-:W-:Y:S01]  /*be90*/  FADD.FTZ R100, R102, R93 ;  /* 0x0000005d66647221 */ /* 0x004fe20000010000 */
[C---:B------:R-:W-:Y:S01]  /*bea0*/  F2FP.BF16.PACK_AB R93, R187.reuse, R102 ;  /* 0x00000066bb5d723e */ /* 0x040fe200000010ff */
[----:B------:R-:W-:Y:S02]  /*beb0*/  IMAD.MOV.U32 R184, RZ, RZ, R126 ;  /* 0x000000ffffb87224 */ /* 0x000fe400078e007e */
[----:B------:R-:W-:Y:S01]  /*bec0*/  FADD.FTZ R100, R187, R100 ;  /* 0x00000064bb647221 */ /* 0x000fe20000010000 */
[----:B------:R-:W-:Y:S02]  /*bed0*/  PRMT R128, R93, 0x7632, R128 ;  /* 0x000076325d807816 */ /* 0x000fe40000000080 */
[C---:B---3--:R-:W-:Y:S01]  /*bee0*/  F2FP.BF16.PACK_AB R130, R104.reuse, R103 ;  /* 0x000000676882723e */ /* 0x048fe200000010ff */
[----:B------:R-:W-:Y:S02]  /*bef0*/  IMAD.MOV.U32 R125, RZ, RZ, R121 ;  /* 0x000000ffff7d7224 */ /* 0x000fe400078e0079 */
[----:B------:R-:W-:Y:S02]  /*bf00*/  FADD.FTZ R105, R103, R98 ;  /* 0x0000006267697221 */ /* 0x000fe40000010000 */
[----:B------:R-:W-:Y:S02]  /*bf10*/  IMAD.MOV.U32 R187, RZ, RZ, R125 ;  /* 0x000000ffffbb7224 */ /* 0x000fe400078e007d */
[----:B------:R-:W-:Y:S01]  /*bf20*/  FADD.FTZ R98, R104, R105 ;  /* 0x0000006968627221 */ /* 0x000fe20000010000 */
[----:B------:R-:W-:Y:S01]  /*bf30*/  PRMT R104, R107, 0x7632, R104 ;  /* 0x000076326b687816 */ /* 0x000fe20000000068 */
[----:B------:R-:W2:Y:S01]  /*bf40*/  MUFU.EX2 R105, R142 ;  /* 0x0000008e00697308 */ /* 0x000ea20000000800 */
[----:B-1----:R-:W-:Y:S01]  /*bf50*/  ISETP.GE.U32.AND P4, PT, R4, R5, PT ;  /* 0x000000050400720c */ /* 0x002fe20003f86070 */
[--C-:B------:R-:W-:Y:S01]  /*bf60*/  FADD.FTZ R101, R185, R98.reuse ;  /* 0x00000062b9657221 */ /* 0x100fe20000010000 */
[----:B------:R-:W-:Y:S02]  /*bf70*/  PRMT R5, R84, 0x7632, R5 ;  /* 0x0000763254057816 */ /* 0x000fe40000000005 */
[----:B------:R-:W-:Y:S01]  /*bf80*/  PRMT R98, R99, 0x7632, R98 ;  /* 0x0000763263627816 */ /* 0x000fe20000000062 */
[----:B------:R-:W-:Y:S01]  /*bf90*/  FADD.FTZ R101, R186, R101 ;  /* 0x00000065ba657221 */ /* 0x000fe20000010000 */
[----:B------:R-:W-:Y:S01]  /*bfa0*/  PRMT R119, R84, 0x5410, R5 ;  /* 0x0000541054777816 */ /* 0x000fe20000000005 */
[----:B------:R-:W-:Y:S01]  /*bfb0*/  @!P3 HFMA2.BF16_V2 R245, -RZ.H0_H0, RZ.H0_H0, -R5.H0_H0 ;  /* 0x200000fffff5b231 */ /* 0x000fe20000340905 */
[----:B------:R-:W-:Y:S02]  /*bfc0*/  @!P5 PRMT R84, R246, 0x5410, RZ ;  /* 0x00005410f654d816 */ /* 0x000fe400000000ff */
[C---:B------:R-:W-:Y:S02]  /*bfd0*/  ISETP.GE.U32.AND P5, PT, R4.reuse, R7, PT ;  /* 0x000000070400720c */ /* 0x040fe40003fa6070 */
[----:B------:R-:W-:Y:S01]  /*bfe0*/  SHF.R.U32.HI R7, RZ, 0x18, R178 ;  /* 0x00000018ff077819 */ /* 0x000fe200000116b2 */
[----:B------:R-:W-:Y:S01]  /*bff0*/  STG.E.U16 [R160.64+0x1e], R84 ;  /* 0x00001e54a0007986 */ /* 0x000fe2000c101510 */
[----:B------:R-:W-:Y:S01]  /*c000*/  @!P3 PRMT R5, R245, 0x5410, RZ ;  /* 0x00005410f505b816 */ /* 0x000fe200000000ff */
[----:B------:R-:W-:Y:S01]  /*c010*/  @!P4 HFMA2.BF16_V2 R242, -RZ.H0_H0, RZ.H0_H0, -R115.H0_H0 ;  /* 0x200000fffff2c231 */ /* 0x000fe20000340973 */
[----:B------:R-:W-:Y:S02]  /*c020*/  ISETP.GE.U32.AND P3, PT, R4, R7, PT ;  /* 0x000000070400720c */ /* 0x000fe40003f66070 */
[----:B------:R-:W-:Y:S01]  /*c030*/  PRMT R7, R78, 0x7632, R7 ;  /* 0x000076324e077816 */ /* 0x000fe20000000007 */
[----:B------:R-:W-:Y:S01]  /*c040*/  STG.E.U16 [R160.64+0x20], R5 ;  /* 0x00002005a0007986 */ /* 0x000fe2000c101510 */
[----:B------:R-:W-:Y:S02]  /*c050*/  @!P4 PRMT R115, R242, 0x5410, RZ ;  /* 0x00005410f273c816 */ /* 0x000fe400000000ff */
[----:B------:R-:W-:Y:S01]  /*c060*/  PRMT R118, R78, 0x5410, R7 ;  /* 0x000054104e767816 */ /* 0x000fe20000000007 */
[----:B------:R-:W-:Y:S01]  /*c070*/  @!P6 HFMA2.BF16_V2 R243, -RZ.H0_H0, RZ.H0_H0, -R7.H0_H0 ;  /* 0x200000fffff3e231 */ /* 0x000fe20000340907 */
[----:B------:R-:W-:Y:S01]  /*c080*/  @!P0 PRMT R78, R244, 0x5410, RZ ;  /* 0x00005410f44e8816 */ /* 0x000fe200000000ff */
[----:B--2---:R-:W-:Y:S01]  /*c090*/  FADD.FTZ R106, R105, R106 ;  /* 0x0000006a696a7221 */ /* 0x004fe20000010000 */
[----:B------:R-:W-:Y:S02]  /*c0a0*/  ISETP.GE.U32.AND P0, PT, R4, R76, PT ;  /* 0x0000004c0400720c */ /* 0x000fe40003f06070 */
[----:B------:R-:W-:Y:S01]  /*c0b0*/  LOP3.LUT R76, R180, 0xffff, RZ, 0xc0, !PT ;  /* 0x0000ffffb44c7812 */ /* 0x000fe200078ec0ff */
[----:B------:R1:W-:Y:S01]  /*c0c0*/  STG.E.U16 [R162.64+0x20], R78 ;  /* 0x0000204ea2007986 */ /* 0x0003e2000c101510 */
[----:B------:R-:W-:Y:S01]  /*c0d0*/  @!P6 PRMT R7, R243, 0x5410, RZ ;  /* 0x00005410f307e816 */ /* 0x000fe200000000ff */
[----:B------:R-:W-:Y:S01]  /*c0e0*/  @!P3 HFMA2.BF16_V2 R239, -RZ.H0_H0, RZ.H0_H0, -R114.H0_H0 ;  /* 0x200000ffffefb231 */ /* 0x000fe20000340972 */
[----:B------:R-:W-:Y:S02]  /*c0f0*/  SHF.R.U32.HI R76, RZ, 0x8, R76 ;  /* 0x00000008ff4c7819 */ /* 0x000fe4000001164c */
[----:B------:R-:W-:Y:S01]  /*c100*/  F2FP.BF16.PACK_AB R142, R186, R185 ;  /* 0x000000b9ba8e723e */ /* 0x000fe200000010ff */
[----:B------:R2:W-:Y:S01]  /*c110*/  STG.E.U16 [R162.64+0x22], R7 ;  /* 0x00002207a2007986 */ /* 0x0005e2000c101510 */
[----:B------:R-:W-:Y:S01]  /*c120*/  LOP3.LUT R102, R76, 0xffff, RZ, 0xc0, !PT ;  /* 0x0000ffff4c667812 */ /* 0x000fe200078ec0ff */
[----:B------:R-:W-:Y:S01]  /*c130*/  IMAD.MOV.U32 R186, RZ, RZ, R124 ;  /* 0x000000ffffba7224 */ /* 0x000fe200078e007c */
[C---:B------:R-:W-:Y:S01]  /*c140*/  PRMT R76, R77.reuse, 0x7632, R76 ;  /* 0x000076324d4c7816 */ /* 0x040fe2000000004c */
[----:B------:R-:W-:Y:S01]  /*c150*/  @!P0 HFMA2.BF16_V2 R238, -RZ.H0_H0, RZ.H0_H0, -R107.H0_H0 ;  /* 0x200000ffffee8231 */ /* 0x000fe2000034096b */
[----:B------:R-:W-:Y:S01]  /*c160*/  ISETP.GE.U32.AND P6, PT, R4, R102, PT ;  /* 0x000000660400720c */ /* 0x000fe20003fc6070 */
[----:B------:R-:W-:Y:S01]  /*c170*/  IMAD.MOV.U32 R185, RZ, RZ, R127 ;  /* 0x000000ffffb97224 */ /* 0x000fe200078e007f */
[----:B------:R-:W-:Y:S01]  /*c180*/  SHF.R.U32.HI R102, RZ, 0x10, R180 ;  /* 0x00000010ff667819 */ /* 0x000fe200000116b4 */
[----:B------:R-:W-:Y:S01]  /*c190*/  @!P5 HFMA2.BF16_V2 R240, -RZ.H0_H0, RZ.H0_H0, -R76.H0_H0 ;  /* 0x200000fffff0d231 */ /* 0x000fe2000034094c */
[----:B------:R-:W-:Y:S02]  /*c1a0*/  PRMT R121, R77, 0x5410, R76 ;  /* 0x000054104d797816 */ /* 0x000fe4000000004c */
[----:B------:R-:W-:Y:S02]  /*c1b0*/  LOP3.LUT R102, R102, 0xff, RZ, 0xc0, !PT ;  /* 0x000000ff66667812 */ /* 0x000fe400078ec0ff */
[----:B------:R-:W-:Y:S02]  /*c1c0*/  @!P2 PRMT R77, R241, 0x5410, RZ ;  /* 0x00005410f14da816 */ /* 0x000fe400000000ff */
[----:B------:R-:W-:Y:S02]  /*c1d0*/  ISETP.GE.U32.AND P2, PT, R4, R102, PT ;  /* 0x000000660400720c */ /* 0x000fe40003f46070 */
[----:B------:R-:W-:Y:S01]  /*c1e0*/  SHF.R.U32.HI R102, RZ, 0x18, R180 ;  /* 0x00000018ff667819 */ /* 0x000fe200000116b4 */
[----:B------:R3:W-:Y:S01]  /*c1f0*/  STG.E.U16 [R170.64+0x30], R77 ;  /* 0x0000304daa007986 */ /* 0x0007e2000c101510 */
[----:B------:R-:W-:Y:S01]  /*c200*/  @!P5 PRMT R76, R240, 0x5410, RZ ;  /* 0x00005410f04cd816 */ /* 0x000fe200000000ff */
[----:B------:R-:W-:Y:S01]  /*c210*/  @!P6 HFMA2.BF16_V2 R237, -RZ.H0_H0, RZ.H0_H0, -R104.H0_H0 ;  /* 0x200000ffffede231 */ /* 0x000fe20000340968 */
[----:B------:R-:W-:Y:S01]  /*c220*/  ISETP.GE.U32.AND P5, PT, R4, R102, PT ;  /* 0x000000660400720c */ /* 0x000fe20003fa6070 */
[----:B-1----:R-:W-:Y:S01]  /*c230*/  IMAD.MOV.U32 R78, RZ, RZ, R188 ;  /* 0x000000ffff4e7224 */ /* 0x002fe200078e00bc */
[----:B------:R-:W-:Y:S01]  /*c240*/  LEA R102, R134, 0x1, 0x1 ;  /* 0x0000000186667811 */ /* 0x000fe200078e08ff */
[----:B------:R-:W-:Y:S01]  /*c250*/  STG.E.U16 [R170.64+0x32], R76 ;  /* 0x0000324caa007986 */ /* 0x000fe2000c101510 */
[----:B------:R-:W-:Y:S01]  /*c260*/  @!P3 PRMT R114, R239, 0x5410, RZ ;  /* 0x00005410ef72b816 */ /* 0x000fe200000000ff */
[----:B------:R-:W-:Y:S01]  /*c270*/  IMAD.MOV.U32 R88, RZ, RZ, R78 ;  /* 0x000000ffff587224 */ /* 0x000fe200078e004e */
[----:B------:R-:W-:Y:S01]  /*c280*/  LOP3.LUT R102, R191, UR19, R102, 0x96, !PT ;  /* 0x00000013bf667c12 */ /* 0x000fe2000f8e9666 */
[----:B------:R-:W-:Y:S01]  /*c290*/  @!P2 HFMA2.BF16_V2 R236, -RZ.H0_H0, RZ.H0_H0, -R99.H0_H0 ;  /* 0x200000ffffeca231 */ /* 0x000fe20000340963 */
[----:B------:R-:W-:Y:S03]  /*c2a0*/  STG.E.U16 [R158.64+0x30], R115 ;  /* 0x000030739e007986 */ /* 0x000fe6000c101510 */
[----:B------:R-:W-:Y:S01]  /*c2b0*/  IMAD.WIDE.U32 R108, R102, -0x326172a9, RZ ;  /* 0xcd9e8d57666c7825 */ /* 0x000fe200078e00ff */
[----:B------:R-:W-:Y:S01]  /*c2c0*/  STG.E.U16 [R158.64+0x32], R114 ;  /* 0x000032729e007986 */ /* 0x000fe2000c101510 */
[----:B------:R-:W-:Y:S03]  /*c2d0*/  @!P5 HFMA2.BF16_V2 R235, -RZ.H0_H0, RZ.H0_H0, -R98.H0_H0 ;  /* 0x200000ffffebd231 */ /* 0x000fe60000340962 */
[----:B------:R-:W-:Y:S02]  /*c2e0*/  LOP3.LUT R102, R109, UR13, R188, 0x96, !PT ;  /* 0x0000000d6d667c12 */ /* 0x000fe4000f8e96bc */
[----:B------:R-:W-:Y:S03]  /*c2f0*/  LOP3.LUT R103, R157, UR11, R108, 0x96, !PT ;  /* 0x0000000b9d677c12 */ /* 0x000fe6000f8e966c */
[----:B------:R-:W-:Y:S04]  /*c300*/  IMAD.WIDE.U32 R110, R102, -0x2daee0ad, RZ ;  /* 0xd2511f53666e7825 */ /* 0x000fe800078e00ff */
[----:B------:R-:W-:Y:S01]  /*c310*/  IMAD.WIDE.U32 R108, R103, -0x2daee0ad, RZ ;  /* 0xd2511f53676c7825 */ /* 0x000fe200078e00ff */
[----:B------:R-:W-:Y:S02]  /*c320*/  LOP3.LUT R102, R111, UR10, R124, 0x96, !PT ;  /* 0x0000000a6f667c12 */ /* 0x000fe4000f8e967c */
[----:B------:R-:W-:Y:S02]  /*c330*/  F2FP.BF16.PACK_AB R103, R105, R144 ;  /* 0x000000906967723e */ /* 0x000fe400000010ff */
[----:B------:R-:W-:Y:S01]  /*c340*/  LOP3.LUT R94, R109, UR8, R110, 0x96, !PT ;  /* 0x000000086d5e7c12 */ /* 0x000fe2000f8e966e */
[----:B------:R-:W-:Y:S01]  /*c350*/  IMAD.WIDE.U32 R110, R102, -0x326172a9, RZ ;  /* 0xcd9e8d57666e7825 */ /* 0x000fe200078e00ff */
[----:B------:R-:W-:Y:S03]  /*c360*/  F2FP.BF16.PACK_AB R144, R155, R146 ;  /* 0x000000929b90723e */ /* 0x000fe600000010ff */
[----:B------:R-:W-:Y:S01]  /*c370*/  IMAD.WIDE.U32 R116, R94, -0x326172a9, RZ ;  /* 0xcd9e8d575e747825 */ /* 0x000fe200078e00ff */
[----:B------:R-:W-:Y:S03]  /*c380*/  LOP3.LUT R91, R111, UR9, R156, 0x96, !PT ;  /* 0x000000096f5b7c12 */ /* 0x000fe6000f8e969c */
[----:B------:R-:W-:Y:S01]  /*c390*/  FADD.FTZ R102, R146, R183 ;  /* 0x000000b792667221 */ /* 0x000fe20000010000 */
[----:B------:R-:W-:Y:S01]  /*c3a0*/  LOP3.LUT R110, R117, UR7, R110, 0x96, !PT ;  /* 0x00000007756e7c12 */ /* 0x000fe2000f8e966e */
[----:B------:R-:W-:Y:S01]  /*c3b0*/  IMAD.WIDE.U32 R112, R91, -0x2daee0ad, RZ ;  /* 0xd2511f535b707825 */ /* 0x000fe200078e00ff */
[----:B------:R-:W-:Y:S02]  /*c3c0*/  PRMT R117, R107, 0x5410, R104 ;  /* 0x000054106b757816 */ /* 0x000fe40000000068 */
[----:B------:R-:W-:Y:S01]  /*c3d0*/  @!P0 PRMT R107, R238, 0x5410, RZ ;  /* 0x00005410ee6b8816 */ /* 0x000fe200000000ff */
[----:B------:R-:W-:Y:S01]  /*c3e0*/  IMAD.WIDE.U32 R110, R110, -0x2daee0ad, RZ ;  /* 0xd2511f536e6e7825 */ /* 0x000fe200078e00ff */
[----:B------:R-:W-:Y:S02]  /*c3f0*/  LOP3.LUT R91, R113, UR6, R108, 0x96, !PT ;  /* 0x00000006715b7c12 */ /* 0x000fe4000f8e966c */
[----:B------:R-:W-:Y:S01]  /*c400*/  @!P6 PRMT R104, R237, 0x5410, RZ ;  /* 0x00005410ed68e816 */ /* 0x000fe200000000ff */
[----:B------:R-:W-:Y:S01]  /*c410*/  STG.E.U16 [R160.64+0x2e], R107 ;  /* 0x00002e6ba0007986 */ /* 0x000fe2000c101510 */
[----:B------:R-:W-:Y:S01]  /*c420*/  LOP3.LUT R112, R111, UR4, R112, 0x96, !PT ;  /* 0x000000046f707c12 */ /* 0x000fe2000f8e9670 */
[----:B------:R-:W-:Y:S02]  /*c430*/  IMAD.WIDE.U32 R108, R91, -0x326172a9, RZ ;  /* 0xcd9e8d575b6c7825 */ /* 0x000fe400078e00ff */
[----:B------:R-:W-:Y:S02]  /*c440*/  STG.E.U16 [R160.64+0x30], R104 ;  /* 0x00003068a0007986 */ /* 0x000fe4000c101510 */
[----:B------:R-:W-:Y:S04]  /*c450*/  IMAD.WIDE.U32 R112, R112, -0x326172a9, RZ ;  /* 0xcd9e8d5770707825 */ /* 0x000fe800078e00ff */
[----:B------:R-:W-:Y:S01]  /*c460*/  FADD.FTZ R105, R155, R102 ;  /* 0x000000669b697221 */ /* 0x000fe20000010000 */
[----:B------:R-:W-:Y:S01]  /*c470*/  LOP3.LUT R102, R109, UR5, R116, 0x96, !PT ;  /* 0x000000056d667c12 */ /* 0x000fe2000f8e9674 */
[----:B------:R-:W-:Y:S01]  /*c480*/  FADD.FTZ R94, R182, R100 ;  /* 0x00000064b65e7221 */ /* 0x000fe20000010000 */
[----:B------:R-:W-:Y:S01]  /*c490*/  LOP3.LUT R96, R113, UR15, R108, 0x96, !PT ;  /* 0x0000000f71607c12 */ /* 0x000fe2000f8e966c */
[----:B------:R-:W1:Y:S01]  /*c4a0*/  MUFU.EX2 R109, R143 ;  /* 0x0000008f006d7308 */ /* 0x000e620000000800 */
[----:B------:R-:W-:Y:S01]  /*c4b0*/  PRMT R116, R99, 0x5410, R98 ;  /* 0x0000541063747816 */ /* 0x000fe20000000062 */
[----:B------:R-:W-:Y:S01]  /*c4c0*/  FADD.FTZ R94, R177, R94 ;  /* 0x0000005eb15e7221 */ /* 0x000fe20000010000 */
[----:B------:R-:W-:Y:S02]  /*c4d0*/  LOP3.LUT R91, R96, 0xff, RZ, 0xc0, !PT ;  /* 0x000000ff605b7812 */ /* 0x000fe400078ec0ff */
[--C-:B------:R-:W-:Y:S02]  /*c4e0*/  SHF.R.U32.HI R89, RZ, 0x10, R96.reuse ;  /* 0x00000010ff597819 */ /* 0x100fe40000011660 */
[----:B------:R-:W-:Y:S02]  /*c4f0*/  ISETP.GE.U32.AND P4, PT, R4, R91, PT ;  /* 0x0000005b0400720c */ /* 0x000fe40003f86070 */
[----:B------:R-:W-:Y:S01]  /*c500*/  LOP3.LUT R91, R96, 0xffff, RZ, 0xc0, !PT ;  /* 0x0000ffff605b7812 */ /* 0x000fe200078ec0ff */
[----:B------:R-:W2:Y:S01]  /*c510*/  MUFU.EX2 R108, R135 ;  /* 0x00000087006c7308 */ /* 0x000ea20000000800 */
[----:B------:R-:W-:Y:S02]  /*c520*/  LOP3.LUT R89, R89, 0xff, RZ, 0xc0, !PT ;  /* 0x000000ff59597812 */ /* 0x000fe400078ec0ff */
[----:B------:R-:W-:Y:S02]  /*c530*/  SHF.R.U32.HI R91, RZ, 0x8, R91 ;  /* 0x00000008ff5b7819 */ /* 0x000fe4000001165b */
[----:B------:R-:W-:Y:S02]  /*c540*/  @!P2 PRMT R99, R236, 0x5410, RZ ;  /* 0x00005410ec63a816 */ /* 0x000fe400000000ff */
[----:B------:R-:W-:Y:S02]  /*c550*/  LOP3.LUT R91, R91, 0xffff, RZ, 0xc0, !PT ;  /* 0x0000ffff5b5b7812 */ /* 0x000fe400078ec0ff */
[C---:B------:R-:W-:Y:S01]  /*c560*/  ISETP.GE.U32.AND P2, PT, R4.reuse, R89, PT ;  /* 0x000000590400720c */ /* 0x040fe20003f46070 */
[----:B------:R-:W3:Y:S01]  /*c570*/  MUFU.EX2 R143, R154 ;  /* 0x0000009a008f7308 */ /* 0x000ee20000000800 */
[----:B------:R-:W-:Y:S01]  /*c580*/  ISETP.GE.U32.AND P3, PT, R4, R91, PT ;  /* 0x0000005b0400720c */ /* 0x000fe20003f66070 */
[----:B------:R-:W-:Y:S01]  /*c590*/  STG.E.U16 [R162.64+0x30], R99 ;  /* 0x00003063a2007986 */ /* 0x000fe2000c101510 */
[----:B------:R-:W-:Y:S01]  /*c5a0*/  SHF.R.U32.HI R91, RZ, 0x18, R96 ;  /* 0x00000018ff5b7819 */ /* 0x000fe20000011660 */
[----:B-1----:R-:W-:Y:S01]  /*c5b0*/  FADD.FTZ R111, R109, R106 ;  /* 0x0000006a6d6f7221 */ /* 0x002fe20000010000 */
[----:B------:R-:W-:Y:S01]  /*c5c0*/  F2FP.BF16.PACK_AB R146, R140, R109 ;  /* 0x0000006d8c92723e */ /* 0x000fe200000010ff */
[----:B------:R-:W-:Y:S01]  /*c5d0*/  @!P4 HFMA2.BF16_V2 R234, -RZ.H0_H0, RZ.H0_H0, -R97.H0_H0 ;  /* 0x200000ffffeac231 */ /* 0x000fe20000340961 */
[----:B------:R-:W-:Y:S01]  /*c5e0*/  ISETP.GE.U32.AND P0, PT, R4, R91, PT ;  /* 0x0000005b0400720c */ /* 0x000fe20003f06070 */
[----:B------:R-:W-:Y:S01]  /*c5f0*/  FADD.FTZ R106, R140, R111 ;  /* 0x0000006f8c6a7221 */ /* 0x000fe20000010000 */
[C---:B------:R-:W-:Y:S02]  /*c600*/  LOP3.LUT R91, R112.reuse, 0xff, RZ, 0xc0, !PT ;  /* 0x000000ff705b7812 */ /* 0x040fe400078ec0ff */
[--C-:B------:R-:W-:Y:S01]  /*c610*/  SHF.R.U32.HI R92, RZ, 0x18, R112.reuse ;  /* 0x00000018ff5c7819 */ /* 0x100fe20000011670 */
[----:B------:R-:W-:Y:S01]  /*c620*/  @!P2 HFMA2.BF16_V2 R229, -RZ.H0_H0, RZ.H0_H0, -R95.H0_H0 ;  /* 0x200000ffffe5a231 */ /* 0x000fe2000034095f */
[----:B------:R-:W-:Y:S01]  /*c630*/  LOP3.LUT R89, R112, 0xffff, RZ, 0xc0, !PT ;  /* 0x0000ffff70597812 */ /* 0x000fe200078ec0ff */
[----:B--2---:R-:W-:Y:S01]  /*c640*/  FADD.FTZ R126, R108, R105 ;  /* 0x000000696c7e7221 */ /* 0x004fe20000010000 */
[----:B------:R-:W-:Y:S02]  /*c650*/  F2FP.BF16.PACK_AB R140, R133, R108 ;  /* 0x0000006c858c723e */ /* 0x000fe400000010ff */
[----:B------:R-:W-:Y:S01]  /*c660*/  SHF.R.U32.HI R90, RZ, 0x10, R112 ;  /* 0x00000010ff5a7819 */ /* 0x000fe20000011670 */
[----:B------:R-:W1:Y:S01]  /*c670*/  MUFU.EX2 R108, R169 ;  /* 0x000000a9006c7308 */ /* 0x000e620000000800 */
[----:B------:R-:W-:Y:S01]  /*c680*/  F2FP.BF16.PACK_AB R100, R177, R182 ;  /* 0x000000b6b164723e */ /* 0x000fe200000010ff */
[----:B------:R-:W-:Y:S01]  /*c690*/  IMAD.WIDE.U32 R112, R102, -0x2daee0ad, RZ ;  /* 0xd2511f5366707825 */ /* 0x000fe200078e00ff */
[----:B------:R-:W-:Y:S02]  /*c6a0*/  LOP3.LUT R105, R90, 0xff, RZ, 0xc0, !PT ;  /* 0x000000ff5a697812 */ /* 0x000fe400078ec0ff */
[----:B------:R-:W-:Y:S01]  /*c6b0*/  ISETP.GE.U32.AND P1, PT, R4, R92, PT ;  /* 0x0000005c0400720c */ /* 0x000fe20003f26070 */
[----:B---3--:R-:W-:Y:S01]  /*c6c0*/  FADD.FTZ R109, R143, R94 ;  /* 0x0000005e8f6d7221 */ /* 0x008fe20000010000 */
[----:B------:R-:W-:Y:S01]  /*c6d0*/  LOP3.LUT R102, R113, UR14, R110, 0x96, !PT ;  /* 0x0000000e71667c12 */ /* 0x000fe2000f8e966e */
[----:B------:R-:W-:Y:S01]  /*c6e0*/  FADD.FTZ R126, R133, R126 ;  /* 0x0000007e857e7221 */ /* 0x000fe20000010000 */
[----:B------:R-:W-:Y:S01]  /*c6f0*/  LOP3.LUT R94, R112, 0xff, RZ, 0xc0, !PT ;  /* 0x000000ff705e7812 */ /* 0x000fe200078ec0ff */
[----:B------:R-:W-:Y:S01]  /*c700*/  FADD.FTZ R124, R150, R109 ;  /* 0x0000006d967c7221 */ /* 0x000fe20000010000 */
[----:B------:R-:W-:Y:S02]  /*c710*/  LEA R109, R134, 0x1, 0x1 ;  /* 0x00000001866d7811 */ /* 0x000fe400078e08ff */
[----:B------:R-:W-:Y:S02]  /*c720*/  LOP3.LUT R87, R102, 0xff, RZ, 0xc0, !PT ;  /* 0x000000ff66577812 */ /* 0x000fe400078ec0ff */
[----:B------:R-:W-:Y:S02]  /*c730*/  LOP3.LUT R109, R191, UR19, R109, 0x96, !PT ;  /* 0x00000013bf6d7c12 */ /* 0x000fe4000f8e966d */
[----:B------:R-:W-:Y:S02]  /*c740*/  ISETP.GE.U32.AND P6, PT, R4, R87, PT ;  /* 0x000000570400720c */ /* 0x000fe40003fc6070 */
[--C-:B------:R-:W-:Y:S02]  /*c750*/  SHF.R.U32.HI R90, RZ, 0x10, R112.reuse ;  /* 0x00000010ff5a7819 */ /* 0x100fe40000011670 */
[----:B------:R-:W-:Y:S02]  /*c760*/  LOP3.LUT R87, R112, 0xffff, RZ, 0xc0, !PT ;  /* 0x0000ffff70577812 */ /* 0x000fe400078ec0ff */
[----:B------:R-:W-:Y:S01]  /*c770*/  SHF.R.U32.HI R129, RZ, 0x18, R112 ;  /* 0x00000018ff817819 */ /* 0x000fe20000011670 */
[----:B-1----:R-:W-:Y:S01]  /*c780*/  FADD.FTZ R112, R108, R101 ;  /* 0x000000656c707221 */ /* 0x002fe20000010000 */
[----:B------:R-:W-:Y:S02]  /*c790*/  F2FP.BF16.PACK_AB R143, R150, R143 ;  /* 0x0000008f968f723e */ /* 0x000fe400000010ff */
[C---:B------:R-:W-:Y:S01]  /*c7a0*/  F2FP.BF16.PACK_AB R150, R165.reuse, R108 ;  /* 0x0000006ca596723e */ /* 0x040fe200000010ff */
[----:B------:R-:W-:Y:S01]  /*c7b0*/  FADD.FTZ R125, R165, R112 ;  /* 0x00000070a57d7221 */ /* 0x000fe20000010000 */
[----:B------:R-:W-:Y:S01]  /*c7c0*/  PRMT R92, R95, 0x7632, R92 ;  /* 0x000076325f5c7816 */ /* 0x000fe2000000005c */
[----:B------:R-:W-:Y:S01]  /*c7d0*/  IMAD.WIDE.U32 R112, R109, -0x326172a9, RZ ;  /* 0xcd9e8d576d707825 */ /* 0x000fe200078e00ff */
[----:B------:R-:W-:Y:S01]  /*c7e0*/  PRMT R96, R97, 0x7632, R96 ;  /* 0x0000763261607816 */ /* 0x000fe20000000060 */
[----:B------:R-:W1:Y:S01]  /*c7f0*/  MUFU.EX2 R108, R145 ;  /* 0x00000091006c7308 */ /* 0x000e620000000800 */
[----:B------:R-:W-:Y:S01]  /*c800*/  PRMT R110, R95, 0x5410, R92 ;  /* 0x000054105f6e7816 */ /* 0x000fe2000000005c */
[----:B------:R-:W-:Y:S01]  /*c810*/  @!P0 HFMA2.BF16_V2 R233, -RZ.H0_H0, RZ.H0_H0, -R92.H0_H0 ;  /* 0x200000ffffe98231 */ /* 0x000fe2000034095c */
[----:B------:R-:W-:Y:S01]  /*c820*/  LOP3.LUT R101, R113, UR13, R198, 0x96, !PT ;  /* 0x0000000d71657c12 */ /* 0x000fe2000f8e96c6 */
[----:B------:R-:W-:Y:S01]  /*c830*/  @!P3 HFMA2.BF16_V2 R232, -RZ.H0_H0, RZ.H0_H0, -R96.H0_H0 ;  /* 0x200000ffffe8b231 */ /* 0x000fe20000340960 */
[----:B------:R-:W-:Y:S02]  /*c840*/  LOP3.LUT R109, R153, UR11, R112, 0x96, !PT ;  /* 0x0000000b996d7c12 */ /* 0x000fe4000f8e9670 */
[----:B------:R-:W-:Y:S01]  /*c850*/  @!P0 PRMT R92, R233, 0x5410, RZ ;  /* 0x00005410e95c8816 */ /* 0x000fe200000000ff */
[----:B------:R-:W-:Y:S01]  /*c860*/  IMAD.WIDE.U32 R154, R101, -0x2daee0ad, RZ ;  /* 0xd2511f53659a7825 */ /* 0x000fe200078e00ff */
[----:B------:R-:W-:Y:S02]  /*c870*/  PRMT R111, R97, 0x5410, R96 ;  /* 0x00005410616f7816 */ /* 0x000fe40000000060 */
[----:B------:R-:W-:Y:S01]  /*c880*/  @!P3 PRMT R96, R232, 0x5410, RZ ;  /* 0x00005410e860b816 */ /* 0x000fe200000000ff */
[----:B------:R-:W-:Y:S01]  /*c890*/  IMAD.WIDE.U32 R112, R109, -0x2daee0ad, RZ ;  /* 0xd2511f536d707825 */ /* 0x000fe200078e00ff */
[----:B------:R-:W-:Y:S02]  /*c8a0*/  LOP3.LUT R109, R155, UR10, R184, 0x96, !PT ;  /* 0x0000000a9b6d7c12 */ /* 0x000fe4000f8e96b8 */
[----:B------:R-:W-:Y:S02]  /*c8b0*/  LOP3.LUT R84, R102, 0xffff, RZ, 0xc0, !PT ;  /* 0x0000ffff66547812 */ /* 0x000fe400078ec0ff */
[----:B------:R-:W-:Y:S01]  /*c8c0*/  LOP3.LUT R101, R113, UR8, R154, 0x96, !PT ;  /* 0x0000000871657c12 */ /* 0x000fe2000f8e969a */
[----:B------:R-:W-:Y:S01]  /*c8d0*/  IMAD.WIDE.U32 R176, R109, -0x326172a9, RZ ;  /* 0xcd9e8d576db07825 */ /* 0x000fe200078e00ff */
[----:B------:R-:W-:Y:S02]  /*c8e0*/  @!P2 PRMT R95, R229, 0x5410, RZ ;  /* 0x00005410e55fa816 */ /* 0x000fe400000000ff */
[----:B------:R-:W-:Y:S01]  /*c8f0*/  @P6 LOP3.LUT R6, R6, 0x40, RZ, 0xfc, !PT ;  /* 0x0000004006066812 */ /* 0x000fe200078efcff */
[----:B------:R-:W-:Y:S01]  /*c900*/  FADD.FTZ R109, R151, R106 ;  /* 0x0000006a976d7221 */ /* 0x000fe20000010000 */
[----:B------:R-:W-:Y:S02]  /*c910*/  LOP3.LUT R86, R177, UR9, R152, 0x96, !PT ;  /* 0x00000009b1567c12 */ /* 0x000fe4000f8e9698 */
[C---:B-1----:R-:W-:Y:S01]  /*c920*/  F2FP.BF16.PACK_AB R154, R108.reuse, R151 ;  /* 0x000000976c9a723e */ /* 0x042fe200000010ff */
[----:B------:R-:W-:Y:S01]  /*c930*/  FADD.FTZ R85, R108, R109 ;  /* 0x0000006d6c557221 */ /* 0x000fe20000010000 */
[----:B------:R-:W-:Y:S01]  /*c940*/  LOP3.LUT R6, R6, 0xffffffdf, RZ, 0xc0, !PT ;  /* 0xffffffdf06067812 */ /* 0x000fe200078ec0ff */
[----:B------:R-:W-:Y:S01]  /*c950*/  IMAD.WIDE.U32 R108, R101, -0x326172a9, RZ ;  /* 0xcd9e8d57656c7825 */ /* 0x000fe200078e00ff */
[----:B------:R-:W-:Y:S02]  /*c960*/  PRMT R7, R100, 0x7632, R7 ;  /* 0x0000763264077816 */ /* 0x000fe40000000007 */
[----:B------:R-:W-:Y:S01]  /*c970*/  SHF.R.U32.HI R89, RZ, 0x8, R89 ;  /* 0x00000008ff597819 */ /* 0x000fe20000011659 */
[----:B------:R1:W-:Y:S01]  /*c980*/  STL [R1+0x7c], R85 ;  /* 0x00007c5501007387 */ /* 0x0003e20000100800 */
[----:B------:R-:W-:Y:S01]  /*c990*/  LOP3.LUT R176, R109, UR7, R176, 0x96, !PT ;  /* 0x000000076db07c12 */ /* 0x000fe2000f8e96b0 */
[----:B------:R-:W-:Y:S01]  /*c9a0*/  IMAD.WIDE.U32 R182, R86, -0x2daee0ad, RZ ;  /* 0xd2511f5356b67825 */ /* 0x000fe200078e00ff */
[----:B------:R-:W-:Y:S02]  /*c9b0*/  SHF.R.U32.HI R86, RZ, 0x10, R102 ;  /* 0x00000010ff567819 */ /* 0x000fe40000011666 */
[----:B------:R-:W-:Y:S01]  /*c9c0*/  PRMT R106, R100, 0x5410, R7 ;  /* 0x00005410646a7816 */ /* 0x000fe20000000007 */
[----:B------:R-:W-:Y:S01]  /*c9d0*/  IMAD.WIDE.U32 R176, R176, -0x2daee0ad, RZ ;  /* 0xd2511f53b0b07825 */ /* 0x000fe200078e00ff */
[----:B------:R-:W-:Y:S02]  /*c9e0*/  LOP3.LUT R79, R183, UR6, R112, 0x96, !PT ;  /* 0x00000006b74f7c12 */ /* 0x000fe4000f8e9670 */
[----:B------:R-:W-:Y:S01]  /*c9f0*/  LOP3.LUT R89, R89, 0xffff, RZ, 0xc0, !PT ;  /* 0x0000ffff59597812 */ /* 0x000fe200078ec0ff */
[----:B------:R-:W-:Y:S01]  /*ca00*/  IMAD.MOV.U32 R109, RZ, RZ, R199 ;  /* 0x000000ffff6d7224 */ /* 0x000fe200078e00c7 */
[----:B------:R-:W-:Y:S01]  /*ca10*/  LOP3.LUT R182, R177, UR4, R182, 0x96, !PT ;  /* 0x00000004b1b67c12 */ /* 0x000fe2000f8e96b6 */
[----:B------:R-:W-:Y:S01]  /*ca20*/  IMAD.WIDE.U32 R112, R79, -0x326172a9, RZ ;  /* 0xcd9e8d574f707825 */ /* 0x000fe200078e00ff */
[----:B------:R-:W-:Y:S02]  /*ca30*/  ISETP.GE.U32.AND P6, PT, R4, R91, PT ;  /* 0x0000005b0400720c */ /* 0x000fe40003fc6070 */
[----:B------:R-:W-:Y:S01]  /*ca40*/  PRMT R133, R142, 0x7632, R133 ;  /* 0x000076328e857816 */ /* 0x000fe20000000085 */
[----:B------:R-:W-:Y:S01]  /*ca50*/  IMAD.WIDE.U32 R182, R182, -0x326172a9, RZ ;  /* 0xcd9e8d57b6b67825 */ /* 0x000fe200078e00ff */
[----:B------:R-:W-:Y:S02]  /*ca60*/  LOP3.LUT R127, R113, UR5, R108, 0x96, !PT ;  /* 0x00000005717f7c12 */ /* 0x000fe4000f8e966c */
[----:B------:R-:W-:Y:S01]  /*ca70*/  PRMT R101, R144, 0x7632, R101 ;  /* 0x0000763290657816 */ /* 0x000fe20000000065 */
[----:B------:R-:W-:Y:S01]  /*ca80*/  IMAD.MOV.U32 R108, RZ, RZ, R198 ;  /* 0x000000ffff6c7224 */ /* 0x000fe200078e00c6 */
[----:B------:R-:W-:Y:S01]  /*ca90*/  LOP3.LUT R79, R183, UR15, R112, 0x96, !PT ;  /* 0x0000000fb74f7c12 */ /* 0x000fe2000f8e9670 */
[----:B------:R4:W5:Y:S01]  /*caa0*/  LDL.LU.64 R198, [R1+0xc8] ;  /* 0x0000c80001c67983 */ /* 0x0009620000300a00 */
[----:B------:R-:W-:Y:S01]  /*cab0*/  LOP3.LUT R77, R182, 0xffff, RZ, 0xc0, !PT ;  /* 0x0000ffffb64d7812 */ /* 0x000fe200078ec0ff */
[----:B------:R-:W-:Y:S01]  /*cac0*/  IMAD.MOV.U32 R113, RZ, RZ, R109 ;  /* 0x000000ffff717224 */ /* 0x000fe200078e006d */
[----:B-1----:R-:W-:Y:S01]  /*cad0*/  LOP3.LUT R85, R79, 0xff, RZ, 0xc0, !PT ;  /* 0x000000ff4f557812 */ /* 0x002fe200078ec0ff */
[----:B------:R-:W-:Y:S01]  /*cae0*/  @!P6 HFMA2.BF16_V2 R224, -RZ.H0_H0, RZ.H0_H0, -R144.H0_H0 ;  /* 0x200000ffffe0e231 */ /* 0x000fe20000340990 */
[----:B------:R-:W-:Y:S01]  /*caf0*/  PRMT R109, R93, 0x5410, R128 ;  /* 0x000054105d6d7816 */ /* 0x000fe20000000080 */
[----:B------:R-:W-:Y:S01]  /*cb00*/  IMAD.MOV.U32 R112, RZ, RZ, R108 ;  /* 0x000000ffff707224 */ /* 0x000fe200078e006c */
[C---:B------:R-:W-:Y:S02]  /*cb10*/  ISETP.GE.U32.AND P0, PT, R4.reuse, R85, PT ;  /* 0x000000550400720c */ /* 0x040fe40003f06070 */
[----:B------:R-:W-:Y:S01]  /*cb20*/  SHF.R.U32.HI R85, RZ, 0x18, R102 ;  /* 0x00000018ff557819 */ /* 0x000fe20000011666 */
[----:B------:R-:W-:Y:S01]  /*cb30*/  IMAD.MOV.U32 R78, RZ, RZ, R112 ;  /* 0x000000ffff4e7224 */ /* 0x000fe200078e0070 */
[----:B------:R-:W-:Y:S02]  /*cb40*/  PRMT R102, R103, 0x7632, R102 ;  /* 0x0000763267667816 */ /* 0x000fe40000000066 */
[C---:B------:R-:W-:Y:S02]  /*cb50*/  ISETP.GE.U32.AND P3, PT, R4.reuse, R85, PT ;  /* 0x000000550400720c */ /* 0x040fe40003f66070 */
[----:B------:R-:W-:Y:S01]  /*cb60*/  LOP3.LUT R85, R79, 0xffff, RZ, 0xc0, !PT ;  /* 0x0000ffff4f557812 */ /* 0x000fe200078ec0ff */
[----:B------:R-:W-:Y:S01]  /*cb70*/  @!P1 HFMA2.BF16_V2 R221, -RZ.H0_H0, RZ.H0_H0, -R102.H0_H0 ;  /* 0x200000ffffdd9231 */ /* 0x000fe20000340966 */
[----:B------:R-:W-:Y:S02]  /*cb80*/  PRMT R112, R103, 0x5410, R102 ;  /* 0x0000541067707816 */ /* 0x000fe40000000066 */
[----:B------:R-:W-:Y:S01]  /*cb90*/  SHF.R.U32.HI R85, RZ, 0x8, R85 ;  /* 0x00000008ff557819 */ /* 0x000fe20000011655 */
[----:B------:R-:W-:Y:S01]  /*cba0*/  @!P0 HFMA2.BF16_V2 R231, -RZ.H0_H0, RZ.H0_H0, -R93.H0_H0 ;  /* 0x200000ffffe78231 */ /* 0x000fe2000034095d */
[----:B------:R-:W-:Y:S02]  /*cbb0*/  @!P1 PRMT R102, R221, 0x5410, RZ ;  /* 0x00005410dd669816 */ /* 0x000fe400000000ff */
[----:B------:R-:W-:Y:S02]  /*cbc0*/  LOP3.LUT R85, R85, 0xffff, RZ, 0xc0, !PT ;  /* 0x0000ffff55557812 */ /* 0x000fe400078ec0ff */
[----:B------:R-:W-:Y:S02]  /*cbd0*/  @!P0 PRMT R93, R231, 0x5410, RZ ;  /* 0x00005410e75d8816 */ /* 0x000fe400000000ff */
[C---:B------:R-:W-:Y:S02]  /*cbe0*/  ISETP.GE.U32.AND P0, PT, R4.reuse, R85, PT ;  /* 0x000000550400720c */ /* 0x040fe40003f06070 */
[----:B------:R-:W-:Y:S02]  /*cbf0*/  SHF.R.U32.HI R85, RZ, 0x10, R79 ;  /* 0x00000010ff557819 */ /* 0x000fe4000001164f */
[----:B------:R-:W-:Y:S02]  /*cc00*/  SHF.R.U32.HI R77, RZ, 0x8, R77 ;  /* 0x00000008ff4d7819 */ /* 0x000fe4000001164d */
[----:B------:R-:W-:Y:S01]  /*cc10*/  LOP3.LUT R5, R85, 0xff, RZ, 0xc0, !PT ;  /* 0x000000ff55057812 */ /* 0x000fe200078ec0ff */
[----:B------:R-:W-:Y:S01]  /*cc20*/  IMAD.MOV.U32 R85, RZ, RZ, R191 ;  /* 0x000000ffff557224 */ /* 0x000fe200078e00bf */
[----:B------:R-:W-:Y:S02]  /*cc30*/  LOP3.LUT R77, R77, 0xffff, RZ, 0xc0, !PT ;  /* 0x0000ffff4d4d7812 */ /* 0x000fe400078ec0ff */
[----:B------:R-:W-:Y:S01]  /*cc40*/  ISETP.GE.U32.AND P2, PT, R4, R5, PT ;  /* 0x000000050400720c */ /* 0x000fe20003f46070 */
[----:B------:R-:W-:Y:S01]  /*cc50*/  IMAD.MOV.U32 R91, RZ, RZ, R85 ;  /* 0x000000ffff5b7224 */ /* 0x000fe200078e0055 */
[----:B------:R-:W-:Y:S01]  /*cc60*/  LOP3.LUT R5, R182, 0xff, RZ, 0xc0, !PT ;  /* 0x000000ffb6057812 */ /* 0x000fe200078ec0ff */
[----:B------:R-:W-:Y:S01]  /*cc70*/  @!P0 HFMA2.BF16_V2 R230, -RZ.H0_H0, RZ.H0_H0, -R128.H0_H0 ;  /* 0x200000ffffe68231 */ /* 0x000fe20000340980 */
[----:B------:R-:W-:Y:S02]  /*cc80*/  @P3 LOP3.LUT R6, R6, 0x20, RZ, 0xfc, !PT ;  /* 0x0000002006063812 */ /* 0x000fe400078efcff */
[C---:B------:R-:W-:Y:S02]  /*cc90*/  ISETP.GE.U32.AND P1, PT, R4.reuse, R5, PT ;  /* 0x000000050400720c */ /* 0x040fe40003f26070 */
[----:B------:R-:W-:Y:S01]  /*cca0*/  ISETP.GE.U32.AND P3, PT, R4, R105, PT ;  /* 0x000000690400720c */ /* 0x000fe20003f66070 */
[----:B------:R1:W-:Y:S01]  /*ccb0*/  STL [R1+0x78], R6 ;  /* 0x0000780601007387 */ /* 0x0003e20000100800 */
[----:B------:R-:W-:Y:S02]  /*ccc0*/  @!P0 PRMT R128, R230, 0x5410, RZ ;  /* 0x00005410e6808816 */ /* 0x000fe400000000ff */
[----:B------:R-:W-:Y:S01]  /*ccd0*/  ISETP.GE.U32.AND P0, PT, R4, R89, PT ;  /* 0x000000590400720c */ /* 0x000fe20003f06070 */
[----:B------:R-:W-:Y:S01]  /*cce0*/  @!P2 HFMA2.BF16_V2 R220, -RZ.H0_H0, RZ.H0_H0, -R130.H0_H0 ;  /* 0x200000ffffdca231 */ /* 0x000fe20000340982 */
[----:B------:R-:W-:Y:S02]  /*ccf0*/  SHF.R.U32.HI R79, RZ, 0x18, R79 ;  /* 0x00000018ff4f7819 */ /* 0x000fe4000001164f */
[----:B------:R-:W-:Y:S02]  /*cd00*/  PRMT R135, R130, 0x7632, R135 ;  /* 0x0000763282877816 */ /* 0x000fe40000000087 */
[----:B------:R-:W-:Y:S01]  /*cd10*/  PRMT R105, R142, 0x5410, R133 ;  /* 0x000054108e697816 */ /* 0x000fe20000000085 */
[----:B------:R-:W-:Y:S01]  /*cd20*/  @!P1 HFMA2.BF16_V2 R209, -RZ.H0_H0, RZ.H0_H0, -R100.H0_H0 ;  /* 0x200000ffffd19231 */ /* 0x000fe20000340964 */
[----:B------:R-:W-:Y:S01]  /*cd30*/  PRMT R108, R130, 0x5410, R135 ;  /* 0x00005410826c7816 */ /* 0x000fe20000000087 */
[----:B------:R-:W-:Y:S01]  /*cd40*/  @!P3 HFMA2.BF16_V2 R222, -RZ.H0_H0, RZ.H0_H0, -R103.H0_H0 ;  /* 0x200000ffffdeb231 */ /* 0x000fe20000340967 */
[----:B------:R-:W-:Y:S02]  /*cd50*/  @!P2 PRMT R130, R220, 0x5410, RZ ;  /* 0x00005410dc82a816 */ /* 0x000fe400000000ff */
[----:B------:R-:W-:Y:S01]  /*cd60*/  @!P1 PRMT R100, R209, 0x5410, RZ ;  /* 0x00005410d1649816 */ /* 0x000fe200000000ff */
[----:B------:R-:W-:Y:S01]  /*cd70*/  @!P0 HFMA2.BF16_V2 R223, -RZ.H0_H0, RZ.H0_H0, -R101.H0_H0 ;  /* 0x200000ffffdf8231 */ /* 0x000fe20000340965 */
[----:B------:R-:W-:Y:S02]  /*cd80*/  ISETP.GE.U32.AND P1, PT, R4, R77, PT ;  /* 0x0000004d0400720c */ /* 0x000fe40003f26070 */
[--C-:B------:R-:W-:Y:S02]  /*cd90*/  SHF.R.U32.HI R77, RZ, 0x10, R182.reuse ;  /* 0x00000010ff4d7819 */ /* 0x100fe400000116b6 */
[----:B------:R-:W-:Y:S02]  /*cda0*/  SHF.R.U32.HI R182, RZ, 0x18, R182 ;  /* 0x00000018ffb67819 */ /* 0x000fe400000116b6 */
[----:B------:R-:W-:Y:S02]  /*cdb0*/  LOP3.LUT R77, R77, 0xff, RZ, 0xc0, !PT ;  /* 0x000000ff4d4d7812 */ /* 0x000fe400078ec0ff */
[----:B------:R-:W-:Y:S02]  /*cdc0*/  @!P3 PRMT R103, R222, 0x5410, RZ ;  /* 0x00005410de67b816 */ /* 0x000fe400000000ff */
[C---:B------:R-:W-:Y:S02]  /*cdd0*/  ISETP.GE.U32.AND P3, PT, R4.reuse, R77, PT ;  /* 0x0000004d0400720c */ /* 0x040fe40003f66070 */
[C---:B------:R-:W-:Y:S01]  /*cde0*/  ISETP.GE.U32.AND P0, PT, R4.reuse, R79, PT ;  /* 0x0000004f0400720c */ /* 0x040fe20003f06070 */
[----:B------:R-:W-:Y:S01]  /*cdf0*/  @!P1 HFMA2.BF16_V2 R206, -RZ.H0_H0, RZ.H0_H0, -R7.H0_H0 ;  /* 0x200000ffffce9231 */ /* 0x000fe20000340907 */
[----:B------:R-:W-:Y:S01]  /*ce00*/  ISETP.GE.U32.AND P2, PT, R4, R89, PT ;  /* 0x000000590400720c */ /* 0x000fe20003f46070 */
[----:B------:R-:W-:Y:S01]  /*ce10*/  IMAD.MOV.U32 R79, RZ, RZ, R189 ;  /* 0x000000ffff4f7224 */ /* 0x000fe200078e00bd */
[----:B------:R-:W-:Y:S01]  /*ce20*/  LOP3.LUT R85, R167, UR15, R172, 0x96, !PT ;  /* 0x0000000fa7557c12 */ /* 0x000fe2000f8e96ac */
[----:B------:R-:W-:Y:S01]  /*ce30*/  IMAD.MOV.U32 R172, RZ, RZ, R88 ;  /* 0x000000ffffac7224 */ /* 0x000fe200078e0058 */
[----:B------:R-:W-:Y:S01]  /*ce40*/  @!P1 PRMT R7, R206, 0x5410, RZ ;  /* 0x00005410ce079816 */ /* 0x000fe200000000ff */
[----:B------:R-:W-:Y:S01]  /*ce50*/  IMAD.MOV.U32 R89, RZ, RZ, R79 ;  /* 0x000000ffff597224 */ /* 0x000fe200078e004f */
[----:B------:R-:W-:Y:S01]  /*ce60*/  ISETP.GE.U32.AND P1, PT, R4, R182, PT ;  /* 0x000000b60400720c */ /* 0x000fe20003f26070 */
[----:B------:R-:W-:Y:S01]  /*ce70*/  IMAD.MOV.U32 R79, RZ, RZ, R113 ;  /* 0x000000ffff4f7224 */ /* 0x000fe200078e0071 */
[----:B------:R-:W-:Y:S01]  /*ce80*/  PRMT R113, R144, 0x5410, R101 ;  /* 0x0000541090717816 */ /* 0x000fe20000000065 */
[----:B------:R-:W-:Y:S01]  /*ce90*/  @!P3 HFMA2.BF16_V2 R205, -RZ.H0_H0, RZ.H0_H0, -R142.H0_H0 ;  /* 0x200000ffffcdb231 */ /* 0x000fe2000034098e */
[----:B------:R-:W-:Y:S01]  /*cea0*/  @!P6 PRMT R144, R224, 0x5410, RZ ;  /* 0x00005410e090e816 */ /* 0x000fe200000000ff */
[----:B------:R-:W-:Y:S01]  /*ceb0*/  IMAD.MOV.U32 R182, RZ, RZ, R78 ;  /* 0x000000ffffb67224 */ /* 0x000fe200078e004e */
[C---:B------:R-:W-:Y:S01]  /*cec0*/  LOP3.LUT P6, RZ, R6.reuse, 0x40, RZ, 0xc0, !PT ;  /* 0x0000004006ff7812 */ /* 0x040fe200078cc0ff */
[----:B------:R-:W-:Y:S01]  /*ced0*/  @!P0 HFMA2.BF16_V2 R217, -RZ.H0_H0, RZ.H0_H0, -R135.H0_H0 ;  /* 0x200000ffffd98231 */ /* 0x000fe20000340987 */
[----:B------:R-:W-:Y:S01]  /*cee0*/  @!P3 PRMT R142, R205, 0x5410, RZ ;  /* 0x00005410cd8eb816 */ /* 0x000fe200000000ff */
[----:B------:R-:W-:Y:S01]  /*cef0*/  IMAD.MOV.U32 R183, RZ, RZ, R79 ;  /* 0x000000ffffb77224 */ /* 0x000fe200078e004f */
[----:B------:R-:W-:Y:S01]  /*cf00*/  LOP3.LUT P3, RZ, R6, 0x20, RZ, 0xc0, !PT ;  /* 0x0000002006ff7812 */ /* 0x000fe2000786c0ff */
[----:B------:R-:W-:Y:S01]  /*cf10*/  IMAD.MOV.U32 R173, RZ, RZ, R89 ;  /* 0x000000ffffad7224 */ /* 0x000fe200078e0059 */
[----:B------:R-:W-:Y:S01]  /*cf20*/  SHF.R.U32.HI R84, RZ, 0x8, R84 ;  /* 0x00000008ff547819 */ /* 0x000fe20000011654 */
[----:B------:R-:W-:Y:S01]  /*cf30*/  @!P1 HFMA2.BF16_V2 R203, -RZ.H0_H0, RZ.H0_H0, -R133.H0_H0 ;  /* 0x200000ffffcb9231 */ /* 0x000fe20000340985 */
[----:B------:R-:W-:Y:S02]  /*cf40*/  LOP3.LUT R77, R85, 0xffff, RZ, 0xc0, !PT ;  /* 0x0000ffff554d7812 */ /* 0x000fe400078ec0ff */
[----:B------:R-:W-:Y:S02]  /*cf50*/  LOP3.LUT R84, R84, 0xffff, RZ, 0xc0, !PT ;  /* 0x0000ffff54547812 */ /* 0x000fe400078ec0ff */
[----:B------:R-:W-:Y:S01]  /*cf60*/  @!P1 PRMT R133, R203, 0x5410, RZ ;  /* 0x00005410cb859816 */ /* 0x000fe200000000ff */
[----:B------:R-:W-:Y:S01]  /*cf70*/  @!P6 HFMA2.BF16_V2 R213, -RZ.H0_H0, RZ.H0_H0, -R140.H0_H0 ;  /* 0x200000ffffd5e231 */ /* 0x000fe2000034098c */
[----:B------:R-:W-:Y:S02]  /*cf80*/  LOP3.LUT P1, RZ, R6, 0x10, RZ, 0xc0, !PT ;  /* 0x0000001006ff7812 */ /* 0x000fe4000782c0ff */
[----:B------:R-:W-:Y:S01]  /*cf90*/  LOP3.LUT R78, R85, 0xff, RZ, 0xc0, !PT ;  /* 0x000000ff554e7812 */ /* 0x000fe200078ec0ff */
[----:B-1----:R-:W1:Y:S01]  /*cfa0*/  LDC.U8 R6, c[0x0][0x2d8] ;  /* 0x0000b600ff067b82 */ /* 0x002e620000000000 */
[----:B------:R-:W-:Y:S02]  /*cfb0*/  SHF.R.U32.HI R77, RZ, 0x8, R77 ;  /* 0x00000008ff4d7819 */ /* 0x000fe4000001164d */
[----:B------:R-:W-:Y:S02]  /*cfc0*/  @!P5 PRMT R98, R235, 0x5410, RZ ;  /* 0x00005410eb62d816 */ /* 0x000fe400000000ff */
[----:B------:R-:W-:Y:S01]  /*cfd0*/  ISETP.GE.U32.AND P5, PT, R4, R84, PT ;  /* 0x000000540400720c */ /* 0x000fe20003fa6070 */
[----:B------:R-:W-:Y:S01]  /*cfe0*/  IMAD.MOV.U32 R84, RZ, RZ, R190 ;  /* 0x000000ffff547224 */ /* 0x000fe200078e00be */
[----:B------:R-:W-:Y:S01]  /*cff0*/  LOP3.LUT R90, R90, 0xff, RZ, 0xc0, !PT ;  /* 0x000000ff5a5a7812 */ /* 0x000fe200078ec0ff */
[----:B------:R4:W5:Y:S01]  /*d000*/  LDL.LU.64 R190, [R1+0xc0] ;  /* 0x0000c00001be7983 */ /* 0x0009620000300a00 */
[----:B------:R-:W-:Y:S02]  /*d010*/  PRMT R77, R78, 0x5410, R77 ;  /* 0x000054104e4d7816 */ /* 0x000fe4000000004d */
[----:B------:R-:W-:Y:S02]  /*d020*/  LOP3.LUT R78, R166, 0xffff, RZ, 0xc0, !PT ;  /* 0x0000ffffa64e7812 */ /* 0x000fe400078ec0ff */
[--C-:B------:R-:W-:Y:S01]  /*d030*/  SHF.R.U32.HI R76, RZ, 0x10, R85.reuse ;  /* 0x00000010ff4c7819 */ /* 0x100fe20000011655 */
[----:B------:R-:W-:Y:S01]  /*d040*/  STG.E.U16 [R162.64+0x32], R98 ;  /* 0x00003262a2007986 */ /* 0x000fe2000c101510 */
[----:B------:R-:W-:Y:S02]  /*d050*/  @!P2 PRMT R101, R223, 0x5410, RZ ;  /* 0x00005410df65a816 */ /* 0x000fe400000000ff */
[----:B------:R-:W-:Y:S01]  /*d060*/  ISETP.GE.U32.AND P2, PT, R4, R90, PT ;  /* 0x0000005a0400720c */ /* 0x000fe20003f46070 */
[----:B------:R-:W-:Y:S01]  /*d070*/  IMAD.MOV.U32 R90, RZ, RZ, R84 ;  /* 0x000000ffff5a7224 */ /* 0x000fe200078e0054 */
[----:B------:R-:W-:Y:S01]  /*d080*/  LOP3.LUT R79, R166, 0xff, RZ, 0xc0, !PT ;  /* 0x000000ffa64f7812 */ /* 0x000fe200078ec0ff */
[----:B------:R4:W5:Y:S01]  /*d090*/  LDL.LU.64 R188, [R1+0xb8] ;  /* 0x0000b80001bc7983 */ /* 0x0009620000300a00 */
[----:B------:R-:W-:Y:S02]  /*d0a0*/  SHF.R.U32.HI R78, RZ, 0x8, R78 ;  /* 0x00000008ff4e7819 */ /* 0x000fe4000001164e */
[----:B------:R-:W-:Y:S02]  /*d0b0*/  LOP3.LUT R84, R174, 0xffff, RZ, 0xc0, !PT ;  /* 0x0000ffffae547812 */ /* 0x000fe400078ec0ff */
[----:B------:R-:W-:Y:S01]  /*d0c0*/  SHF.R.U32.HI R85, RZ, 0x18, R85 ;  /* 0x00000018ff557819 */ /* 0x000fe20000011655 */
[----:B------:R-:W-:Y:S01]  /*d0d0*/  STG.E.U16 [R170.64+0x42], R96 ;  /* 0x00004260aa007986 */ /* 0x000fe2000c101510 */
[----:B------:R-:W-:Y:S02]  /*d0e0*/  LOP3.LUT R76, R76, 0xff, RZ, 0xc0, !PT ;  /* 0x000000ff4c4c7812 */ /* 0x000fe400078ec0ff */
[----:B-1----:R-:W-:Y:S01]  /*d0f0*/  PRMT R6, R6, 0x7054, R6 ;  /* 0x0000705406067816 */ /* 0x002fe20000000006 */
[----:B------:R-:W-:Y:S01]  /*d100*/  @!P2 HFMA2.BF16_V2 R228, -RZ.H0_H0, RZ.H0_H0, -R154.H0_H0 ;  /* 0x200000ffffe4a231 */ /* 0x000fe2000034099a */
[----:B------:R-:W-:Y:S02]  /*d110*/  PRMT R78, R79, 0x5410, R78 ;  /* 0x000054104f4e7816 */ /* 0x000fe4000000004e */
[----:B------:R-:W-:Y:S01]  /*d120*/  LOP3.LUT R79, R175, UR15, R168, 0x96, !PT ;  /* 0x0000000faf4f7c12 */ /* 0x000fe2000f8e96a8 */
[--C-:B------:R-:W-:Y:S01]  /*d130*/  HSET2.LE.AND R77, R77, R6.reuse, PT ;  /* 0x000000064d4d7233 */ /* 0x100fe20003803000 */
[----:B------:R-:W-:Y:S01]  /*d140*/  PRMT R76, R76, 0x5410, R85 ;  /* 0x000054104c4c7816 */ /* 0x000fe20000000055 */
[----:B------:R-:W-:Y:S01]  /*d150*/  IMAD.MOV.U32 R175, RZ, RZ, R91 ;  /* 0x000000ffffaf7224 */ /* 0x000fe200078e005b */
[----:B------:R-:W-:Y:S02]  /*d160*/  LOP3.LUT R85, R174, 0xff, RZ, 0xc0, !PT ;  /* 0x000000ffae557812 */ /* 0x000fe400078ec0ff */
[----:B------:R-:W-:Y:S01]  /*d170*/  SHF.R.U32.HI R84, RZ, 0x8, R84 ;  /* 0x00000008ff547819 */ /* 0x000fe20000011654 */
[--C-:B------:R-:W-:Y:S01]  /*d180*/  HSET2.LE.AND R76, R76, R6.reuse, PT ;  /* 0x000000064c4c7233 */ /* 0x100fe20003803000 */
[----:B------:R-:W-:Y:S02]  /*d190*/  SHF.R.U32.HI R87, RZ, 0x8, R87 ;  /* 0x00000008ff577819 */ /* 0x000fe40000011657 */
[----:B------:R-:W-:Y:S02]  /*d1a0*/  PRMT R85, R85, 0x5410, R84 ;  /* 0x0000541055557816 */ /* 0x000fe40000000054 */
[--C-:B------:R-:W-:Y:S02]  /*d1b0*/  SHF.R.U32.HI R84, RZ, 0x10, R79.reuse ;  /* 0x00000010ff547819 */ /* 0x100fe4000001164f */
[----:B------:R-:W-:Y:S01]  /*d1c0*/  LOP3.LUT R72, R77, R72, RZ, 0xc0, !PT ;  /* 0x000000484d487212 */ /* 0x000fe200078ec0ff */
[--C-:B------:R-:W-:Y:S01]  /*d1d0*/  HSET2.LE.AND R77, R78, R6.reuse, PT ;  /* 0x000000064e4d7233 */ /* 0x100fe20003803000 */
[----:B------:R-:W-:Y:S01]  /*d1e0*/  LOP3.LUT R84, R84, 0xff, RZ, 0xc0, !PT ;  /* 0x000000ff54547812 */ /* 0x000fe200078ec0ff */
[--C-:B------:R-:W-:Y:S01]  /*d1f0*/  HSET2.LE.AND R85, R85, R6.reuse, PT ;  /* 0x0000000655557233 */ /* 0x100fe20003803000 */
[----:B------:R-:W-:Y:S02]  /*d200*/  LOP3.LUT R131, R87, 0xffff, RZ, 0xc0, !PT ;  /* 0x0000ffff57837812 */ /* 0x000fe400078ec0ff */
[C---:B------:R-:W-:Y:S02]  /*d210*/  LOP3.LUT R87, R79.reuse, 0xff, RZ, 0xc0, !PT ;  /* 0x000000ff4f577812 */ /* 0x040fe400078ec0ff */
[--C-:B------:R-:W-:Y:S02]  /*d220*/  SHF.R.U32.HI R89, RZ, 0x10, R174.reuse ;  /* 0x00000010ff597819 */ /* 0x100fe400000116ae */
[----:B------:R-:W-:Y:S01]  /*d230*/  SHF.R.U32.HI R88, RZ, 0x18, R174 ;  /* 0x00000018ff587819 */ /* 0x000fe200000116ae */
[----:B------:R-:W-:Y:S01]  /*d240*/  IMAD.MOV.U32 R174, RZ, RZ, R90 ;  /* 0x000000ffffae7224 */ /* 0x000fe200078e005a */
[----:B------:R-:W-:Y:S02]  /*d250*/  LOP3.LUT R90, R79, 0xffff, RZ, 0xc0, !PT ;  /* 0x0000ffff4f5a7812 */ /* 0x000fe400078ec0ff */
[----:B------:R-:W-:Y:S02]  /*d260*/  SHF.R.U32.HI R79, RZ, 0x18, R79 ;  /* 0x00000018ff4f7819 */ /* 0x000fe4000001164f */
[----:B------:R-:W-:Y:S02]  /*d270*/  LOP3.LUT R73, R76, R73, RZ, 0xc0, !PT ;  /* 0x000000494c497212 */ /* 0x000fe400078ec0ff */
[----:B------:R-:W-:Y:S02]  /*d280*/  PRMT R84, R84, 0x5410, R79 ;  /* 0x0000541054547816 */ /* 0x000fe4000000004f */
[----:B------:R-:W-:Y:S02]  /*d290*/  LOP3.LUT R74, R77, R74, RZ, 0xc0, !PT ;  /* 0x0000004a4d4a7212 */ /* 0x000fe400078ec0ff */
[----:B------:R-:W1:Y:S01]  /*d2a0*/  LDSM.16.MT88.4 R76, [R196+0x6000] ;  /* 0x00600000c44c783b */ /* 0x000e620000004200 */
[----:B------:R-:W-:Y:S01]  /*d2b0*/  LOP3.LUT R86, R86, 0xff, RZ, 0xc0, !PT ;  /* 0x000000ff56567812 */ /* 0x000fe200078ec0ff */
[----:B------:R-:W-:Y:S01]  /*d2c0*/  HSET2.LE.AND R84, R84, R6, PT ;  /* 0x0000000654547233 */ /* 0x000fe20003803000 */
[----:B------:R-:W-:Y:S02]  /*d2d0*/  @!P4 PRMT R97, R234, 0x5410, RZ ;  /* 0x00005410ea61c816 */ /* 0x000fe400000000ff */
[----:B------:R-:W-:Y:S02]  /*d2e0*/  ISETP.GE.U32.AND P4, PT, R4, R86, PT ;  /* 0x000000560400720c */ /* 0x000fe40003f86070 */
[----:B------:R-:W-:Y:S01]  /*d2f0*/  SHF.R.U32.HI R86, RZ, 0x10, R166 ;  /* 0x00000010ff567819 */ /* 0x000fe200000116a6 */
[----:B------:R-:W-:Y:S01]  /*d300*/  STG.E.U16 [R170.64+0x40], R97 ;  /* 0x00004061aa007986 */ /* 0x000fe2000c101510 */
[----:B------:R-:W-:Y:S02]  /*d310*/  SHF.R.U32.HI R90, RZ, 0x8, R90 ;  /* 0x00000008ff5a7819 */ /* 0x000fe4000001165a */
[----:B------:R-:W-:Y:S01]  /*d320*/  SHF.R.U32.HI R167, RZ, 0x18, R166 ;  /* 0x00000018ffa77819 */ /* 0x000fe200000116a6 */
[----:B------:R-:W-:Y:S01]  /*d330*/  STG.E.U16 [R158.64+0x40], R95 ;  /* 0x0000405f9e007986 */ /* 0x000fe2000c101510 */
[----:B------:R-:W-:Y:S02]  /*d340*/  LOP3.LUT R86, R86, 0xff, RZ, 0xc0, !PT ;  /* 0x000000ff56567812 */ /* 0x000fe400078ec0ff */
[----:B------:R-:W-:Y:S01]  /*d350*/  PRMT R87, R87, 0x5410, R90 ;  /* 0x0000541057577816 */ /* 0x000fe2000000005a */
[----:B------:R-:W-:Y:S01]  /*d360*/  STG.E.U16 [R158.64+0x42], R92 ;  /* 0x0000425c9e007986 */ /* 0x000fe2000c101510 */
[----:B------:R-:W-:Y:S01]  /*d370*/  PRMT R86, R86, 0x5410, R167 ;  /* 0x0000541056567816 */ /* 0x000fe200000000a7 */
[----:B------:R-:W-:Y:S01]  /*d380*/  @!P4 HFMA2.BF16_V2 R204, -RZ.H0_H0, RZ.H0_H0, -R146.H0_H0 ;  /* 0x200000ffffccc231 */ /* 0x000fe20000340992 */
[----:B------:R-:W-:Y:S01]  /*d390*/  LOP3.LUT R89, R89, 0xff, RZ, 0xc0, !PT ;  /* 0x000000ff59597812 */ /* 0x000fe200078ec0ff */
[--C-:B------:R-:W-:Y:S01]  /*d3a0*/  HSET2.LE.AND R87, R87, R6.reuse, PT ;  /* 0x0000000657577233 */ /* 0x100fe20003803000 */
[----:B------:R-:W-:Y:S01]  /*d3b0*/  LOP3.LUT R81, R84, R81, RZ, 0xc0, !PT ;  /* 0x0000005154517212 */ /* 0x000fe200078ec0ff */
[--C-:B------:R-:W-:Y:S01]  /*d3c0*/  HSET2.LE.AND R86, R86, R6.reuse, PT ;  /* 0x0000000656567233 */ /* 0x100fe20003803000 */
[----:B------:R-:W-:Y:S01]  /*d3d0*/  LOP3.LUT R82, R85, R82, RZ, 0xc0, !PT ;  /* 0x0000005255527212 */ /* 0x000fe200078ec0ff */
[----:B------:R-:W-:Y:S01]  /*d3e0*/  STG.E.U16 [R160.64+0x3e], R93 ;  /* 0x00003e5da0007986 */ /* 0x000fe2000c101510 */
[----:B------:R-:W-:Y:S02]  /*d3f0*/  LOP3.LUT R80, R87, R80, RZ, 0xc0, !PT ;  /* 0x0000005057507212 */ /* 0x000fe400078ec0ff */
[----:B------:R-:W-:Y:S01]  /*d400*/  LOP3.LUT R75, R86, R75, RZ, 0xc0, !PT ;  /* 0x0000004b564b7212 */ /* 0x000fe200078ec0ff */
[----:B------:R-:W-:Y:S01]  /*d410*/  STG.E.U16 [R160.64+0x40], R128 ;  /* 0x00004080a0007986 */ /* 0x000fe2000c101510 */
[----:B------:R-:W-:Y:S02]  /*d420*/  PRMT R88, R89, 0x5410, R88 ;  /* 0x0000541059587816 */ /* 0x000fe40000000058 */
[----:B------:R-:W-:Y:S01]  /*d430*/  LOP3.LUT R89, R178, 0xff, RZ, 0xc0, !PT ;  /* 0x000000ffb2597812 */ /* 0x000fe200078ec0ff */
[----:B------:R-:W2:Y:S01]  /*d440*/  LDSM.16.MT88.4 R84, [R194+0x6000] ;  /* 0x00600000c254783b */ /* 0x000ea20000004200 */
[----:B------:R-:W-:Y:S01]  /*d450*/  LOP3.LUT R90, R180, 0xffff, RZ, 0xc0, !PT ;  /* 0x0000ffffb45a7812 */ /* 0x000fe200078ec0ff */
[--C-:B------:R-:W-:Y:S01]  /*d460*/  HSET2.LE.AND R88, R88, R6.reuse, PT ;  /* 0x0000000658587233 */ /* 0x100fe20003803000 */
[----:B------:R-:W-:Y:S02]  /*d470*/  @!P0 PRMT R135, R217, 0x5410, RZ ;  /* 0x00005410d9878816 */ /* 0x000fe400000000ff */
[----:B------:R-:W-:Y:S02]  /*d480*/  PRMT R5, R140, 0x7632, R5 ;  /* 0x000076328c057816 */ /* 0x000fe40000000005 */
[----:B------:R-:W-:Y:S01]  /*d490*/  LOP3.LUT R83, R88, R83, RZ, 0xc0, !PT ;  /* 0x0000005358537212 */ /* 0x000fe200078ec0ff */
[-C--:B-1----:R-:W-:Y:S01]  /*d4a0*/  HMMA.16816.F32.BF16 R8, R72, R76.reuse, R8 ;  /* 0x0000004c4808723c */ /* 0x082fe20000041808 */
[----:B------:R-:W-:Y:S01]  /*d4b0*/  STG.E.U16 [R162.64+0x40], R130 ;  /* 0x00004082a2007986 */ /* 0x000fe2000c101510 */
[----:B------:R-:W-:Y:S01]  /*d4c0*/  SHF.R.U32.HI R88, RZ, 0x10, R178 ;  /* 0x00000010ff587819 */ /* 0x000fe200000116b2 */
[----:B------:R-:W-:Y:S01]  /*d4d0*/  @!P5 HFMA2.BF16_V2 R212, -RZ.H0_H0, RZ.H0_H0, -R5.H0_H0 ;  /* 0x200000ffffd4d231 */ /* 0x000fe20000340905 */
[----:B------:R-:W-:Y:S01]  /*d4e0*/  ISETP.GE.U32.AND P0, PT, R4, R94, PT ;  /* 0x0000005e0400720c */ /* 0x000fe20003f06070 */
[----:B------:R1:W-:Y:S01]  /*d4f0*/  STG.E.U16 [R162.64+0x42], R135 ;  /* 0x00004287a2007986 */ /* 0x0003e2000c101510 */
[----:B------:R-:W-:Y:S02]  /*d500*/  PRMT R94, R140, 0x5410, R5 ;  /* 0x000054108c5e7816 */ /* 0x000fe40000000005 */
[C---:B------:R-:W-:Y:S01]  /*d510*/  HMMA.16816.F32.BF16 R12, R80.reuse, R76, R12 ;  /* 0x0000004c500c723c */ /* 0x040fe2000004180c */
[----:B------:R-:W-:Y:S03]  /*d520*/  STG.E.U16 [R170.64+0x50], R144 ;  /* 0x00005090aa007986 */ /* 0x000fe6000c101510 */
[----:B------:R-:W-:Y:S01]  /*d530*/  @!P5 PRMT R5, R212, 0x5410, RZ ;  /* 0x00005410d405d816 */ /* 0x000fe200000000ff */
[----:B------:R-:W-:Y:S01]  /*d540*/  STG.E.U16 [R170.64+0x52], R101 ;  /* 0x00005265aa007986 */ /* 0x000fe2000c101510 */
[----:B------:R-:W-:Y:S02]  /*d550*/  @!P6 PRMT R140, R213, 0x5410, RZ ;  /* 0x00005410d58ce816 */ /* 0x000fe400000000ff */
[-C--:B------:R-:W-:Y:S01]  /*d560*/  HMMA.16816.F32.BF16 R16, R80, R78.reuse, R16 ;  /* 0x0000004e5010723c */ /* 0x080fe20000041810 */
[----:B------:R-:W-:Y:S01]  /*d570*/  STG.E.U16 [R158.64+0x50], R103 ;  /* 0x000050679e007986 */ /* 0x000fe2000c101510 */
[----:B------:R-:W-:Y:S02]  /*d580*/  ISETP.GE.U32.AND P6, PT, R4, R131, PT ;  /* 0x000000830400720c */ /* 0x000fe40003fc6070 */
[----:B------:R-:W-:Y:S01]  /*d590*/  LOP3.LUT R168, R164, 0xffff, RZ, 0xc0, !PT ;  /* 0x0000ffffa4a87812 */ /* 0x000fe200078ec0ff */
[----:B------:R-:W-:Y:S01]  /*d5a0*/  STG.E.U16 [R158.64+0x52], R102 ;  /* 0x000052669e007986 */ /* 0x000fe2000c101510 */
[----:B------:R-:W-:Y:S02]  /*d5b0*/  SHF.R.U32.HI R151, RZ, 0x18, R164 ;  /* 0x00000018ff977819 */ /* 0x000fe400000116a4 */
[C---:B------:R-:W-:Y:S01]  /*d5c0*/  HMMA.16816.F32.BF16 R20, R72.reuse, R78, R20 ;  /* 0x0000004e4814723c */ /* 0x040fe20000041814 */
[----:B------:R-:W3:Y:S03]  /*d5d0*/  LDSM.16.MT88.4 R76, [R193+0x6000] ;  /* 0x00600000c14c783b */ /* 0x000ee60000004200 */
[----:B------:R-:W-:Y:S02]  /*d5e0*/  SHF.R.U32.HI R168, RZ, 0x8, R168 ;  /* 0x00000008ffa87819 */ /* 0x000fe400000116a8 */
[--C-:B------:R-:W-:Y:S02]  /*d5f0*/  SHF.R.U32.HI R145, RZ, 0x18, R180.reuse ;  /* 0x00000018ff917819 */ /* 0x100fe400000116b4 */
[-C--:B--2---:R-:W-:Y:S01]  /*d600*/  HMMA.16816.F32.BF16 R24, R72, R84.reuse, R24 ;  /* 0x000000544818723c */ /* 0x084fe20000041818 */
[----:B------:R-:W-:Y:S03]  /*d610*/  STG.E.U16 [R160.64+0x4e], R100 ;  /* 0x00004e64a0007986 */ /* 0x000fe6000c101510 */
[----:B------:R-:W-:Y:S01]  /*d620*/  SHF.R.U32.HI R166, RZ, 0x10, R180 ;  /* 0x00000010ffa67819 */ /* 0x000fe200000116b4 */
[----:B------:R-:W-:Y:S01]  /*d630*/  STG.E.U16 [R160.64+0x50], R7 ;  /* 0x00005007a0007986 */ /* 0x000fe2000c101510 */
[----:B-1----:R-:W-:Y:S02]  /*d640*/  IMAD.MOV.U32 R135, RZ, RZ, R0 ;  /* 0x000000ffff877224 */ /* 0x002fe400078e0000 */
[C---:B------:R-:W-:Y:S01]  /*d650*/  HMMA.16816.F32.BF16 R28, R80.reuse, R84, R28 ;  /* 0x00000054501c723c */ /* 0x040fe2000004181c */
[----:B------:R-:W-:Y:S03]  /*d660*/  STG.E.U16 [R162.64+0x50], R142 ;  /* 0x0000508ea2007986 */ /* 0x000fe6000c101510 */
[----:B------:R-:W-:Y:S01]  /*d670*/  LOP3.LUT R166, R166, 0xff, RZ, 0xc0, !PT ;  /* 0x000000ffa6a67812 */ /* 0x000fe200078ec0ff */
[----:B------:R1:W-:Y:S03]  /*d680*/  STG.E.U16 [R162.64+0x52], R133 ;  /* 0x00005285a2007986 */ /* 0x0003e6000c101510 */
[-C--:B------:R-:W-:Y:S01]  /*d690*/  HMMA.16816.F32.BF16 R32, R80, R86.reuse, R32 ;  /* 0x000000565020723c */ /* 0x080fe20000041820 */
[----:B------:R2:W-:Y:S03]  /*d6a0*/  STG.E.U16 [R170.64+0x62], R5 ;  /* 0x00006205aa007986 */ /* 0x0005e6000c101510 */
[----:B------:R-:W-:Y:S01]  /*d6b0*/  PRMT R145, R166, 0x5410, R145 ;  /* 0x00005410a6917816 */ /* 0x000fe20000000091 */
[----:B------:R-:W-:Y:S01]  /*d6c0*/  STG.E.U16 [R170.64+0x60], R140 ;  /* 0x0000608caa007986 */ /* 0x000fe2000c101510 */
[----:B------:R-:W-:Y:S02]  /*d6d0*/  SHF.R.U32.HI R166, RZ, 0x10, R164 ;  /* 0x00000010ffa67819 */ /* 0x000fe400000116a4 */
[C---:B------:R-:W-:Y:S01]  /*d6e0*/  HMMA.16816.F32.BF16 R36, R72.reuse, R86, R36 ;  /* 0x000000564824723c */ /* 0x040fe20000041824 */
[----:B------:R-:W4:Y:S07]  /*d6f0*/  LDSM.16.MT88.4 R84, [R192+0x6000] ;  /* 0x00600000c054783b */ /* 0x000f2e0000004200 */
[-C--:B---3--:R-:W-:Y:S01]  /*d700*/  HMMA.16816.F32.BF16 R40, R72, R76.reuse, R40 ;  /* 0x0000004c4828723c */ /* 0x088fe20000041828 */
[----:B-1----:R-:W-:Y:S07]  /*d710*/  IMAD.MOV.U32 R133, RZ, RZ, R2 ;  /* 0x000000ffff857224 */ /* 0x002fee00078e0002 */
[C---:B------:R-:W-:Y:S01]  /*d720*/  HMMA.16816.F32.BF16 R44, R80.reuse, R76, R44 ;  /* 0x0000004c502c723c */ /* 0x040fe2000004182c */
[----:B--2---:R-:W-:Y:S06]  /*d730*/  IADD3 R5, R134, -0x1, RZ ;  /* 0xffffffff86057810 */ /* 0x004fec0007ffe0ff */
[----:B------:R-:W-:Y:S01]  /*d740*/  LOP3.LUT R77, R178, 0xffff, RZ, 0xc0, !PT ;  /* 0x0000ffffb24d7812 */ /* 0x000fe200078ec0ff */
[-C--:B------:R-:W-:Y:S01]  /*d750*/  HMMA.16816.F32.BF16 R48, R80, R78.reuse, R48 ;  /* 0x0000004e5030723c */ /* 0x080fe20000041830 */
[----:B------:R-:W-:Y:S03]  /*d760*/  LOP3.LUT R76, R181, UR14, R148, 0x96, !PT ;  /* 0x0000000eb54c7c12 */ /* 0x000fe6000f8e9694 */
[----:B------:R-:W-:Y:S02]  /*d770*/  LOP3.LUT R148, R180, 0xff, RZ, 0xc0, !PT ;  /* 0x000000ffb4947812 */ /* 0x000fe400078ec0ff */
[----:B------:R-:W-:Y:S02]  /*d780*/  LOP3.LUT R165, R76, 0xffff, RZ, 0xc0, !PT ;  /* 0x0000ffff4ca57812 */ /* 0x000fe400078ec0ff */
[C---:B------:R-:W-:Y:S01]  /*d790*/  HMMA.16816.F32.BF16 R52, R72.reuse, R78, R52 ;  /* 0x0000004e4834723c */ /* 0x040fe20000041834 */
[----:B------:R-:W-:Y:S03]  /*d7a0*/  SHF.R.U32.HI R155, RZ, 0x18, R76 ;  /* 0x00000018ff9b7819 */ /* 0x000fe6000001164c */
[----:B------:R-:W-:Y:S03]  /*d7b0*/  SHF.R.U32.HI R178, RZ, 0x18, R178 ;  /* 0x00000018ffb27819 */ /* 0x000fe600000116b2 */
[----:B------:R-:W-:Y:S01]  /*d7c0*/  SHF.R.U32.HI R78, RZ, 0x8, R77 ;  /* 0x00000008ff4e7819 */ /* 0x000fe2000001164d */
[-C--:B----4-:R-:W-:Y:S01]  /*d7d0*/  HMMA.16816.F32.BF16 R56, R72, R84.reuse, R56 ;  /* 0x000000544838723c */ /* 0x090fe20000041838 */
[----:B------:R-:W-:Y:S03]  /*d7e0*/  LOP3.LUT R79, R88, 0xff, RZ, 0xc0, !PT ;  /* 0x000000ff584f7812 */ /* 0x000fe600078ec0ff */
[----:B------:R-:W-:Y:S02]  /*d7f0*/  SHF.R.U32.HI R77, RZ, 0x8, R90 ;  /* 0x00000008ff4d7819 */ /* 0x000fe4000001165a */
[----:B------:R-:W-:Y:S02]  /*d800*/  PRMT R78, R89, 0x5410, R78 ;  /* 0x00005410594e7816 */ /* 0x000fe4000000004e */
[C---:B------:R-:W-:Y:S01]  /*d810*/  HMMA.16816.F32.BF16 R60, R80.reuse, R84, R60 ;  /* 0x00000054503c723c */ /* 0x040fe2000004183c */
[----:B------:R-:W1:Y:S03]  /*d820*/  LDSM.16.MT88.4 R88, [R196+0x6800] ;  /* 0x00680000c458783b */ /* 0x000e660000004200 */
[----:B------:R-:W-:Y:S01]  /*d830*/  PRMT R148, R148, 0x5410, R77 ;  /* 0x0000541094947816 */ /* 0x000fe2000000004d */
[--C-:B------:R-:W-:Y:S01]  /*d840*/  HSET2.LE.AND R78, R78, R6.reuse, PT ;  /* 0x000000064e4e7233 */ /* 0x100fe20003803000 */
[----:B------:R-:W-:Y:S02]  /*d850*/  LOP3.LUT R77, R164, 0xff, RZ, 0xc0, !PT ;  /* 0x000000ffa44d7812 */ /* 0x000fe400078ec0ff */
[-C--:B------:R-:W-:Y:S01]  /*d860*/  HMMA.16816.F32.BF16 R64, R80, R86.reuse, R64 ;  /* 0x000000565040723c */ /* 0x080fe20000041840 */
[----:B------:R-:W-:Y:S03]  /*d870*/  LOP3.LUT R164, R166, 0xff, RZ, 0xc0, !PT ;  /* 0x000000ffa6a47812 */ /* 0x000fe600078ec0ff */
[----:B------:R-:W-:Y:S02]  /*d880*/  SHF.R.U32.HI R84, RZ, 0x10, R76 ;  /* 0x00000010ff547819 */ /* 0x000fe4000001164c */
[----:B------:R-:W-:Y:S01]  /*d890*/  PRMT R77, R77, 0x5410, R168 ;  /* 0x000054104d4d7816 */ /* 0x000fe200000000a8 */
[--C-:B------:R-:W-:Y:S01]  /*d8a0*/  HSET2.LE.AND R82, R148, R6.reuse, PT ;  /* 0x0000000694527233 */ /* 0x100fe20003803000 */
[----:B------:R-:W-:Y:S01]  /*d8b0*/  HMMA.16816.F32.BF16 R68, R72, R86, R68 ;  /* 0x000000564844723c */ /* 0x000fe20000041844 */
[----:B------:R-:W-:Y:S01]  /*d8c0*/  PRMT R151, R164, 0x5410, R151 ;  /* 0x00005410a4977816 */ /* 0x000fe20000000097 */
[----:B------:R-:W2:Y:S02]  /*d8d0*/  LDSM.16.MT88.4 R72, [R194+0x6800] ;  /* 0x00680000c248783b */ /* 0x000ea40000004200 */
[----:B------:R-:W-:Y:S01]  /*d8e0*/  PRMT R79, R79, 0x5410, R178 ;  /* 0x000054104f4f7816 */ /* 0x000fe200000000b2 */
[--C-:B------:R-:W-:Y:S01]  /*d8f0*/  HSET2.LE.AND R83, R145, R6.reuse, PT ;  /* 0x0000000691537233 */ /* 0x100fe20003803000 */
[----:B------:R-:W-:Y:S02]  /*d900*/  LOP3.LUT R85, R76, 0xff, RZ, 0xc0, !PT ;  /* 0x000000ff4c557812 */ /* 0x000fe400078ec0ff */
[----:B------:R-:W-:Y:S01]  /*d910*/  SHF.R.U32.HI R76, RZ, 0x8, R165 ;  /* 0x00000008ff4c7819 */ /* 0x000fe200000116a5 */
[--C-:B------:R-:W-:Y:S03]  /*d920*/  HSET2.LE.AND R79, R79, R6.reuse, PT ;  /* 0x000000064f4f7233 */ /* 0x100fe60003803000 */
[----:B------:R-:W-:Y:S02]  /*d930*/  LOP3.LUT R84, R84, 0xff, RZ, 0xc0, !PT ;  /* 0x000000ff54547812 */ /* 0x000fe400078ec0ff */
[----:B------:R-:W-:Y:S01]  /*d940*/  PRMT R85, R85, 0x5410, R76 ;  /* 0x0000541055557816 */ /* 0x000fe2000000004c */
[--C-:B------:R-:W-:Y:S01]  /*d950*/  HSET2.LE.AND R76, R77, R6.reuse, PT ;  /* 0x000000064d4c7233 */ /* 0x100fe20003803000 */
[----:B------:R-:W-:Y:S01]  /*d960*/  PRMT R84, R84, 0x5410, R155 ;  /* 0x0000541054547816 */ /* 0x000fe2000000009b */
[--C-:B------:R-:W-:Y:S01]  /*d970*/  HSET2.LE.AND R77, R151, R6.reuse, PT ;  /* 0x00000006974d7233 */ /* 0x100fe20003803000 */
[----:B------:R-:W-:Y:S01]  /*d980*/  LOP3.LUT R78, R78, R121, RZ, 0xc0, !PT ;  /* 0x000000794e4e7212 */ /* 0x000fe200078ec0ff */
[--C-:B------:R-:W-:Y:S01]  /*d990*/  HSET2.LE.AND R80, R85, R6.reuse, PT ;  /* 0x0000000655507233 */ /* 0x100fe20003803000 */
[----:B------:R-:W-:Y:S01]  /*d9a0*/  LOP3.LUT R76, R76, R123, RZ, 0xc0, !PT ;  /* 0x0000007b4c4c7212 */ /* 0x000fe200078ec0ff */
[--C-:B------:R-:W-:Y:S01]  /*d9b0*/  HSET2.LE.AND R81, R84, R6.reuse, PT ;  /* 0x0000000654517233 */ /* 0x100fe20003803000 */
[----:B------:R-:W-:Y:S01]  /*d9c0*/  LOP3.LUT R77, R77, R122, RZ, 0xc0, !PT ;  /* 0x0000007a4d4d7212 */ /* 0x000fe200078ec0ff */
[----:B------:R-:W-:Y:S01]  /*d9d0*/  MUFU.EX2 R155, R138 ;  /* 0x0000008a009b7308 */ /* 0x000fe20000000800 */
[----:B------:R-:W-:Y:S02]  /*d9e0*/  LOP3.LUT R79, R79, R120, RZ, 0xc0, !PT ;  /* 0x000000784f4f7212 */ /* 0x000fe400078ec0ff */
[----:B------:R-:W-:Y:S02]  /*d9f0*/  IADD3 R84, R141, 0x1, RZ ;  /* 0x000000018d547810 */ /* 0x000fe40007ffe0ff */
[----:B------:R-:W-:Y:S02]  /*da00*/  LOP3.LUT R80, R80, R119, RZ, 0xc0, !PT ;  /* 0x0000007750507212 */ /* 0x000fe400078ec0ff */
[----:B------:R-:W-:Y:S01]  /*da10*/  LOP3.LUT R84, R175, UR19, R84, 0x96, !PT ;  /* 0x00000013af547c12 */ /* 0x000fe2000f8e9654 */
[-C--:B-1----:R-:W-:Y:S01]  /*da20*/  HMMA.16816.F32.BF16 R8, R76, R88.reuse, R8 ;  /* 0x000000584c08723c */ /* 0x082fe20000041808 */
[----:B------:R-:W-:Y:S02]  /*da30*/  LOP3.LUT R81, R81, R118, RZ, 0xc0, !PT ;  /* 0x0000007651517212 */ /* 0x000fe400078ec0ff */
[----:B------:R-:W-:Y:S01]  /*da40*/  LOP3.LUT R82, R82, R117, RZ, 0xc0, !PT ;  /* 0x0000007552527212 */ /* 0x000fe200078ec0ff */
[----:B------:R-:W-:Y:S01]  /*da50*/  IMAD.WIDE.U32 R122, R84, -0x326172a9, RZ ;  /* 0xcd9e8d57547a7825 */ /* 0x000fe200078e00ff */
[----:B------:R-:W-:Y:S04]  /*da60*/  LOP3.LUT R83, R83, R116, RZ, 0xc0, !PT ;  /* 0x0000007453537212 */ /* 0x000fe800078ec0ff */
[C---:B------:R-:W-:Y:S03]  /*da70*/  LOP3.LUT R84, R123.reuse, UR13, R172, 0x96, !PT ;  /* 0x0000000d7b547c12 */ /* 0x040fe6000f8e96ac */
[C---:B------:R-:W-:Y:S01]  /*da80*/  HMMA.16816.F32.BF16 R12, R80.reuse, R88, R12 ;  /* 0x00000058500c723c */ /* 0x040fe2000004180c */
[----:B------:R-:W-:Y:S01]  /*da90*/  LOP3.LUT R85, R123, UR13, R182, 0x96, !PT ;  /* 0x0000000d7b557c12 */ /* 0x000fe2000f8e96b6 */
[----:B------:R-:W-:Y:S01]  /*daa0*/  IMAD.WIDE.U32 R164, R84, -0x2daee0ad, RZ ;  /* 0xd2511f5354a47825 */ /* 0x000fe200078e00ff */
[--C-:B------:R-:W-:Y:S02]  /*dab0*/  LOP3.LUT R166, R157, UR11, R122.reuse, 0x96, !PT ;  /* 0x0000000b9da67c12 */ /* 0x100fe4000f8e967a */
[----:B------:R-:W-:Y:S01]  /*dac0*/  LOP3.LUT R122, R153, UR11, R122, 0x96, !PT ;  /* 0x0000000b997a7c12 */ /* 0x000fe2000f8e967a */
[----:B------:R-:W-:Y:S01]  /*dad0*/  IMAD.WIDE.U32 R116, R85, -0x2daee0ad, RZ ;  /* 0xd2511f5355747825 */ /* 0x000fe200078e00ff */
[----:B------:R-:W-:Y:S01]  /*dae0*/  LOP3.LUT R84, R165, UR10, R186, 0x96, !PT ;  /* 0x0000000aa5547c12 */ /* 0x000fe2000f8e96ba */
[-C--:B------:R-:W-:Y:S04]  /*daf0*/  HMMA.16816.F32.BF16 R16, R80, R90.reuse, R16 ;  /* 0x0000005a5010723c */ /* 0x080fe80000041810 */
[----:B------:R-:W-:Y:S01]  /*db00*/  IMAD.WIDE.U32 R166, R166, -0x2daee0ad, RZ ;  /* 0xd2511f53a6a67825 */ /* 0x000fe200078e00ff */
[----:B------:R-:W-:Y:S03]  /*db10*/  LOP3.LUT R88, R117, UR10, R184, 0x96, !PT ;  /* 0x0000000a75587c12 */ /* 0x000fe6000f8e96b8 */
[C---:B------:R-:W-:Y:S01]  /*db20*/  HMMA.16816.F32.BF16 R20, R76.reuse, R90, R20 ;  /* 0x0000005a4c14723c */ /* 0x040fe20000041814 */
[----:B------:R-:W-:Y:S02]  /*db30*/  IMAD.WIDE.U32 R118, R84, -0x326172a9, RZ ;  /* 0xcd9e8d5754767825 */ /* 0x000fe400078e00ff */
[----:B------:R-:W1:Y:S01]  /*db40*/  LDSM.16.MT88.4 R84, [R193+0x6800] ;  /* 0x00680000c154783b */ /* 0x000e620000004200 */
[----:B------:R-:W-:Y:S01]  /*db50*/  LOP3.LUT R164, R167, UR8, R164, 0x96, !PT ;  /* 0x00000008a7a47c12 */ /* 0x000fe2000f8e96a4 */
[----:B------:R-:W-:Y:S01]  /*db60*/  IMAD.WIDE.U32 R122, R122, -0x2daee0ad, RZ ;  /* 0xd2511f537a7a7825 */ /* 0x000fe200078e00ff */
[----:B------:R-:W-:Y:S02]  /*db70*/  LOP3.LUT R156, R119, UR9, R156, 0x96, !PT ;  /* 0x00000009779c7c12 */ /* 0x000fe4000f8e969c */
[-C--:B--2---:R-:W-:Y:S01]  /*db80*/  HMMA.16816.F32.BF16 R24, R76, R72.reuse, R24 ;  /* 0x000000484c18723c */ /* 0x084fe20000041818 */
[----:B------:R-:W-:Y:S03]  /*db90*/  IMAD.WIDE.U32 R164, R164, -0x326172a9, RZ ;  /* 0xcd9e8d57a4a47825 */ /* 0x000fe600078e00ff */
[----:B------:R-:W-:Y:S01]  /*dba0*/  LOP3.LUT R116, R123, UR8, R116, 0x96, !PT ;  /* 0x000000087b747c12 */ /* 0x000fe2000f8e9674 */
[----:B------:R-:W-:Y:S01]  /*dbb0*/  IMAD.WIDE.U32 R88, R88, -0x326172a9, RZ ;  /* 0xcd9e8d5758587825 */ /* 0x000fe200078e00ff */
[----:B------:R-:W-:Y:S02]  /*dbc0*/  LOP3.LUT R118, R165, UR7, R118, 0x96, !PT ;  /* 0x00000007a5767c12 */ /* 0x000fe4000f8e9676 */
[C---:B------:R-:W-:Y:S01]  /*dbd0*/  HMMA.16816.F32.BF16 R28, R80.reuse, R72, R28 ;  /* 0x00000048501c723c */ /* 0x040fe2000004181c */
[----:B------:R-:W-:Y:S03]  /*dbe0*/  IMAD.WIDE.U32 R116, R116, -0x326172a9, RZ ;  /* 0xcd9e8d5774747825 */ /* 0x000fe600078e00ff */
[----:B------:R-:W-:Y:S01]  /*dbf0*/  LOP3.LUT R152, R89, UR9, R152, 0x96, !PT ;  /* 0x0000000959987c12 */ /* 0x000fe2000f8e9698 */
[----:B------:R-:W-:Y:S01]  /*dc00*/  IMAD.WIDE.U32 R118, R118, -0x2daee0ad, RZ ;  /* 0xd2511f5376767825 */ /* 0x000fe200078e00ff */
[----:B------:R-:W-:Y:S02]  /*dc10*/  LOP3.LUT R120, R117, UR7, R88, 0x96, !PT ;  /* 0x0000000775787c12 */ /* 0x000fe4000f8e9658 */
[-C--:B------:R-:W-:Y:S01]  /*dc20*/  HMMA.16816.F32.BF16 R32, R80, R74.reuse, R32 ;  /* 0x0000004a5020723c */ /* 0x080fe20000041820 */
[----:B------:R-:W-:Y:S04]  /*dc30*/  IMAD.WIDE.U32 R156, R156, -0x2daee0ad, RZ ;  /* 0xd2511f539c9c7825 */ /* 0x000fe800078e00ff */
[----:B------:R-:W-:Y:S01]  /*dc40*/  IMAD.WIDE.U32 R120, R120, -0x2daee0ad, RZ ;  /* 0xd2511f5378787825 */ /* 0x000fe200078e00ff */
[----:B------:R-:W-:Y:S02]  /*dc50*/  LOP3.LUT R89, R157, UR6, R166, 0x96, !PT ;  /* 0x000000069d597c12 */ /* 0x000fe4000f8e96a6 */
[C---:B------:R-:W-:Y:S01]  /*dc60*/  HMMA.16816.F32.BF16 R36, R76.reuse, R74, R36 ;  /* 0x0000004a4c24723c */ /* 0x040fe20000041824 */
[----:B------:R-:W-:Y:S03]  /*dc70*/  LOP3.LUT R88, R119, UR4, R156, 0x96, !PT ;  /* 0x0000000477587c12 */ /* 0x000fe6000f8e969c */
[----:B------:R-:W-:Y:S04]  /*dc80*/  IMAD.WIDE.U32 R90, R152, -0x2daee0ad, RZ ;  /* 0xd2511f53985a7825 */ /* 0x000fe800078e00ff */
[----:B------:R-:W-:Y:S01]  /*dc90*/  IMAD.WIDE.U32 R72, R88, -0x326172a9, RZ ;  /* 0xcd9e8d5758487825 */ /* 0x000fe200078e00ff */
[----:B------:R-:W-:Y:S01]  /*dca0*/  LOP3.LUT R156, R121, UR4, R90, 0x96, !PT ;  /* 0x00000004799c7c12 */ /* 0x000fe2000f8e965a */
[-C--:B-1----:R-:W-:Y:S02]  /*dcb0*/  HMMA.16816.F32.BF16 R40, R76, R84.reuse, R40 ;  /* 0x000000544c28723c */ /* 0x082fe40000041828 */
[----:B------:R-:W-:Y:S01]  /*dcc0*/  IMAD.WIDE.U32 R152, R89, -0x326172a9, RZ ;  /* 0xcd9e8d5759987825 */ /* 0x000fe200078e00ff */
[----:B------:R-:W-:Y:S02]  /*dcd0*/  LOP3.LUT R148, R72, 0xffff, RZ, 0xc0, !PT ;  /* 0x0000ffff48947812 */ /* 0x000fe400078ec0ff */
[----:B------:R-:W-:Y:S01]  /*dce0*/  SHF.R.U32.HI R151, RZ, 0x10, R72 ;  /* 0x00000010ff977819 */ /* 0x000fe20000011648 */
[----:B------:R-:W-:Y:S01]  /*dcf0*/  IMAD.WIDE.U32 R156, R156, -0x326172a9, RZ ;  /* 0xcd9e8d579c9c7825 */ /* 0x000fe200078e00ff */
[----:B------:R-:W-:Y:S01]  /*dd00*/  LOP3.LUT R119, R73, UR15, R152, 0x96, !PT ;  /* 0x0000000f49777c12 */ /* 0x000fe2000f8e9698 */
[C---:B------:R-:W-:Y:S01]  /*dd10*/  HMMA.16816.F32.BF16 R44, R80.reuse, R84, R44 ;  /* 0x00000054502c723c */ /* 0x040fe2000004182c */
[----:B------:R-:W-:Y:S03]  /*dd20*/  LOP3.LUT R117, R72, 0xff, RZ, 0xc0, !PT ;  /* 0x000000ff48757812 */ /* 0x000fe600078ec0ff */
[----:B------:R-:W-:Y:S02]  /*dd30*/  SHF.R.U32.HI R121, RZ, 0x18, R72 ;  /* 0x00000018ff797819 */ /* 0x000fe40000011648 */
[----:B------:R-:W1:Y:S01]  /*dd40*/  LDSM.16.MT88.4 R72, [R192+0x6800] ;  /* 0x00680000c048783b */ /* 0x000e620000004200 */
[----:B------:R-:W-:Y:S01]  /*dd50*/  LOP3.LUT R90, R91, UR6, R122, 0x96, !PT ;  /* 0x000000065b5a7c12 */ /* 0x000fe2000f8e967a */
[-C--:B------:R-:W-:Y:S01]  /*dd60*/  HMMA.16816.F32.BF16 R48, R80, R86.reuse, R48 ;  /* 0x000000565030723c */ /* 0x080fe20000041830 */
[----:B------:R-:W-:Y:S03]  /*dd70*/  LOP3.LUT R152, R156, 0xffff, RZ, 0xc0, !PT ;  /* 0x0000ffff9c987812 */ /* 0x000fe600078ec0ff */
[----:B------:R-:W-:Y:S01]  /*dd80*/  IMAD.WIDE.U32 R90, R90, -0x326172a9, RZ ;  /* 0xcd9e8d575a5a7825 */ /* 0x000fe200078e00ff */
[----:B------:R-:W-:Y:S02]  /*dd90*/  LOP3.LUT R145, R156, 0xff, RZ, 0xc0, !PT ;  /* 0x000000ff9c917812 */ /* 0x000fe400078ec0ff */
[--C-:B------:R-:W-:Y:S01]  /*dda0*/  SHF.R.U32.HI R141, RZ, 0x10, R156.reuse ;  /* 0x00000010ff8d7819 */ /* 0x100fe2000001169c */
[C---:B------:R-:W-:Y:S01]  /*ddb0*/  HMMA.16816.F32.BF16 R52, R76.reuse, R86, R52 ;  /* 0x000000564c34723c */ /* 0x040fe20000041834 */
[----:B------:R-:W-:Y:S03]  /*ddc0*/  IMAD.WIDE.U32 R122, R127, -0x2daee0ad, RZ ;  /* 0xd2511f537f7a7825 */ /* 0x000fe600078e00ff */
[----:B------:R-:W-:Y:S02]  /*ddd0*/  SHF.R.U32.HI R88, RZ, 0x18, R156 ;  /* 0x00000018ff587819 */ /* 0x000fe4000001169c */
[----:B------:R-:W-:Y:S02]  /*dde0*/  SHF.R.U32.HI R152, RZ, 0x8, R152 ;  /* 0x00000008ff987819 */ /* 0x000fe40000011698 */
[----:B------:R-:W-:Y:S04]  /*ddf0*/  SHF.R.U32.HI R156, RZ, 0x8, R148 ;  /* 0x00000008ff9c7819 */ /* 0x000fe80000011694 */
[----:B------:R-:W-:Y:S02]  /*de00*/  LOP3.LUT R84, R119, 0xffff, RZ, 0xc0, !PT ;  /* 0x0000ffff77547812 */ /* 0x000fe400078ec0ff */
[----:B------:R-:W-:Y:S02]  /*de10*/  LOP3.LUT R176, R123, UR14, R176, 0x96, !PT ;  /* 0x0000000e7bb07c12 */ /* 0x000fe4000f8e96b0 */
[----:B------:R-:W-:Y:S02]  /*de20*/  SHF.R.U32.HI R84, RZ, 0x8, R84 ;  /* 0x00000008ff547819 */ /* 0x000fe40000011654 */
[----:B------:R-:W-:Y:S02]  /*de30*/  LOP3.LUT R127, R157, UR15, R90, 0x96, !PT ;  /* 0x0000000f9d7f7c12 */ /* 0x000fe4000f8e965a */
[----:B------:R-:W-:Y:S01]  /*de40*/  PRMT R90, R117, 0x5410, R156 ;  /* 0x00005410755a7816 */ /* 0x000fe2000000009c */
[----:B------:R-:W-:Y:S01]  /*de50*/  MUFU.EX2 R157, R139 ;  /* 0x0000008b009d7308 */ /* 0x000fe20000000800 */
[----:B------:R-:W-:Y:S02]  /*de60*/  PRMT R117, R145, 0x5410, R152 ;  /* 0x0000541091757816 */ /* 0x000fe40000000098 */
[----:B------:R-:W-:Y:S01]  /*de70*/  LOP3.LUT R145, R119, 0xff, RZ, 0xc0, !PT ;  /* 0x000000ff77917812 */ /* 0x000fe200078ec0ff */
[--C-:B------:R-:W-:Y:S01]  /*de80*/  HSET2.LE.AND R90, R90, R6.reuse, PT ;  /* 0x000000065a5a7233 */ /* 0x100fe20003803000 */
[----:B------:R-:W-:Y:S02]  /*de90*/  LOP3.LUT R85, R141, 0xff, RZ, 0xc0, !PT ;  /* 0x000000ff8d557812 */ /* 0x000fe400078ec0ff */
[----:B------:R-:W-:Y:S01]  /*dea0*/  PRMT R141, R146, 0x7632, R141 ;  /* 0x00007632928d7816 */ /* 0x000fe2000000008d */
[-C--:B-1----:R-:W-:Y:S01]  /*deb0*/  HMMA.16816.F32.BF16 R56, R76, R72.reuse, R56 ;  /* 0x000000484c38723c */ /* 0x082fe20000041838 */
[----:B------:R-:W-:Y:S02]  /*dec0*/  PRMT R145, R145, 0x5410, R84 ;  /* 0x0000541091917816 */ /* 0x000fe40000000054 */
[----:B------:R-:W-:Y:S01]  /*ded0*/  LOP3.LUT R84, R176, 0xff, RZ, 0xc0, !PT ;  /* 0x000000ffb0547812 */ /* 0x000fe200078ec0ff */
[----:B------:R-:W-:Y:S01]  /*dee0*/  @!P3 HFMA2.BF16_V2 R207, -RZ.H0_H0, RZ.H0_H0, -R141.H0_H0 ;  /* 0x200000ffffcfb231 */ /* 0x000fe2000034098d */
[----:B------:R-:W-:Y:S02]  /*def0*/  PRMT R115, R85, 0x5410, R88 ;  /* 0x0000541055737816 */ /* 0x000fe40000000058 */
[----:B------:R-:W-:Y:S01]  /*df00*/  PRMT R88, R146, 0x5410, R141 ;  /* 0x0000541092587816 */ /* 0x000fe2000000008d */
[C---:B------:R-:W-:Y:S01]  /*df10*/  HMMA.16816.F32.BF16 R60, R80.reuse, R72, R60 ;  /* 0x00000048503c723c */ /* 0x040fe2000004183c */
[----:B------:R-:W-:Y:S02]  /*df20*/  @!P4 PRMT R146, R204, 0x5410, RZ ;  /* 0x00005410cc92c816 */ /* 0x000fe400000000ff */
[----:B------:R-:W-:Y:S02]  /*df30*/  ISETP.GE.U32.AND P4, PT, R4, R84, PT ;  /* 0x000000540400720c */ /* 0x000fe40003f86070 */
[----:B------:R-:W1:Y:S01]  /*df40*/  LDSM.16.MT88.4 R84, [R196+0x7000] ;  /* 0x00700000c454783b */ /* 0x000e620000004200 */
[----:B------:R-:W-:Y:S01]  /*df50*/  LOP3.LUT R148, R151, 0xff, RZ, 0xc0, !PT ;  /* 0x000000ff97947812 */ /* 0x000fe200078ec0ff */
[--C-:B------:R-:W-:Y:S01]  /*df60*/  HSET2.LE.AND R72, R145, R6.reuse, PT ;  /* 0x0000000691487233 */ /* 0x100fe20003803000 */
[-C--:B------:R-:W-:Y:S01]  /*df70*/  HMMA.16816.F32.BF16 R64, R80, R74.reuse, R64 ;  /* 0x0000004a5040723c */ /* 0x080fe20000041840 */
[--C-:B------:R-:W-:Y:S03]  /*df80*/  SHF.R.U32.HI R151, RZ, 0x10, R119.reuse ;  /* 0x00000010ff977819 */ /* 0x100fe60000011677 */
[----:B------:R-:W-:Y:S01]  /*df90*/  SHF.R.U32.HI R119, RZ, 0x18, R119 ;  /* 0x00000018ff777819 */ /* 0x000fe20000011677 */
[----:B------:R-:W-:Y:S01]  /*dfa0*/  STG.E.U16 [R158.64+0x60], R146 ;  /* 0x000060929e007986 */ /* 0x000fe2000c101510 */
[----:B------:R-:W-:Y:S02]  /*dfb0*/  LOP3.LUT R156, R151, 0xff, RZ, 0xc0, !PT ;  /* 0x000000ff979c7812 */ /* 0x000fe400078ec0ff */
[----:B------:R-:W-:Y:S01]  /*dfc0*/  HMMA.16816.F32.BF16 R68, R76, R74, R68 ;  /* 0x0000004a4c44723c */ /* 0x000fe20000041844 */
[----:B------:R-:W-:Y:S01]  /*dfd0*/  PRMT R121, R148, 0x5410, R121 ;  /* 0x0000541094797816 */ /* 0x000fe20000000079 */
[----:B------:R-:W2:Y:S02]  /*dfe0*/  LDSM.16.MT88.4 R76, [R194+0x7000] ;  /* 0x00700000c24c783b */ /* 0x000ea40000004200 */
[----:B------:R-:W-:Y:S01]  /*dff0*/  PRMT R119, R156, 0x5410, R119 ;  /* 0x000054109c777816 */ /* 0x000fe20000000077 */
[----:B------:R-:W-:Y:S01]  /*e000*/  @!P4 HFMA2.BF16_V2 R215, -RZ.H0_H0, RZ.H0_H0, -R143.H0_H0 ;  /* 0x200000ffffd7c231 */ /* 0x000fe2000034098f */
[C---:B------:R-:W-:Y:S01]  /*e010*/  LOP3.LUT R152, R127.reuse, 0xffff, RZ, 0xc0, !PT ;  /* 0x0000ffff7f987812 */ /* 0x040fe200078ec0ff */
[--C-:B------:R-:W-:Y:S01]  /*e020*/  HSET2.LE.AND R73, R121, R6.reuse, PT ;  /* 0x0000000679497233 */ /* 0x100fe20003803000 */
[--C-:B------:R-:W-:Y:S01]  /*e030*/  SHF.R.U32.HI R148, RZ, 0x10, R127.reuse ;  /* 0x00000010ff947819 */ /* 0x100fe2000001167f */
[--C-:B------:R-:W-:Y:S01]  /*e040*/  HSET2.LE.AND R81, R119, R6.reuse, PT ;  /* 0x0000000677517233 */ /* 0x100fe20003803000 */
[----:B------:R-:W3:Y:S02]  /*e050*/  MUFU.EX2 R156, R149 ;  /* 0x00000095009c7308 */ /* 0x000ee40000000800 */
[----:B------:R-:W-:Y:S01]  /*e060*/  LOP3.LUT R114, R127, 0xff, RZ, 0xc0, !PT ;  /* 0x000000ff7f727812 */ /* 0x000fe200078ec0ff */
[--C-:B------:R-:W-:Y:S01]  /*e070*/  HSET2.LE.AND R75, R117, R6.reuse, PT ;  /* 0x00000006754b7233 */ /* 0x100fe20003803000 */
[----:B------:R-:W-:Y:S02]  /*e080*/  SHF.R.U32.HI R151, RZ, 0x18, R127 ;  /* 0x00000018ff977819 */ /* 0x000fe4000001167f */
[----:B------:R-:W-:Y:S02]  /*e090*/  SHF.R.U32.HI R127, RZ, 0x8, R152 ;  /* 0x00000008ff7f7819 */ /* 0x000fe40000011698 */
[----:B------:R-:W-:Y:S02]  /*e0a0*/  LOP3.LUT R148, R148, 0xff, RZ, 0xc0, !PT ;  /* 0x000000ff94947812 */ /* 0x000fe400078ec0ff */
[----:B------:R-:W-:Y:S02]  /*e0b0*/  PRMT R127, R114, 0x5410, R127 ;  /* 0x00005410727f7816 */ /* 0x000fe4000000007f */
[--C-:B------:R-:W-:Y:S02]  /*e0c0*/  PRMT R114, R148, 0x5410, R151.reuse ;  /* 0x0000541094727816 */ /* 0x100fe40000000097 */
[----:B------:R-:W-:Y:S01]  /*e0d0*/  LOP3.LUT R82, R90, R113, RZ, 0xc0, !PT ;  /* 0x000000715a527212 */ /* 0x000fe200078ec0ff */
[--C-:B------:R-:W-:Y:S01]  /*e0e0*/  HSET2.LE.AND R90, R115, R6.reuse, PT ;  /* 0x00000006735a7233 */ /* 0x100fe20003803000 */
[----:B------:R-:W-:Y:S01]  /*e0f0*/  LOP3.LUT R83, R73, R112, RZ, 0xc0, !PT ;  /* 0x0000007049537212 */ /* 0x000fe200078ec0ff */
[--C-:B------:R-:W-:Y:S01]  /*e100*/  HSET2.LE.AND R73, R114, R6.reuse, PT ;  /* 0x0000000672497233 */ /* 0x100fe20003803000 */
[----:B------:R-:W-:Y:S01]  /*e110*/  LOP3.LUT R80, R72, R111, RZ, 0xc0, !PT ;  /* 0x0000006f48507212 */ /* 0x000fe200078ec0ff */
[--C-:B------:R-:W-:Y:S01]  /*e120*/  HSET2.LE.AND R72, R127, R6.reuse, PT ;  /* 0x000000067f487233 */ /* 0x100fe20003803000 */
[----:B------:R-:W-:Y:S02]  /*e130*/  LOP3.LUT R81, R81, R110, RZ, 0xc0, !PT ;  /* 0x0000006e51517212 */ /* 0x000fe400078ec0ff */
[----:B------:R-:W-:Y:S02]  /*e140*/  LOP3.LUT R91, R91, UR5, R116, 0x96, !PT ;  /* 0x000000055b5b7c12 */ /* 0x000fe4000f8e9674 */
[----:B------:R-:W-:Y:S01]  /*e150*/  @!P3 PRMT R141, R207, 0x5410, RZ ;  /* 0x00005410cf8db816 */ /* 0x000fe200000000ff */
[----:B---3--:R-:W-:Y:S01]  /*e160*/  FADD.FTZ R166, R156, R124 ;  /* 0x0000007c9ca67221 */ /* 0x008fe20000010000 */
[----:B------:R-:W-:Y:S01]  /*e170*/  LOP3.LUT R72, R72, R109, RZ, 0xc0, !PT ;  /* 0x0000006d48487212 */ /* 0x000fe200078ec0ff */
[-C--:B-1----:R-:W-:Y:S01]  /*e180*/  HMMA.16816.F32.BF16 R8, R80, R84.reuse, R8 ;  /* 0x000000545008723c */ /* 0x082fe20000041808 */
[----:B------:R-:W-:Y:S01]  /*e190*/  LOP3.LUT R73, R73, R108, RZ, 0xc0, !PT ;  /* 0x0000006c49497212 */ /* 0x000fe200078ec0ff */
[----:B------:R-:W-:Y:S01]  /*e1a0*/  STG.E.U16 [R158.64+0x62], R141 ;  /* 0x0000628d9e007986 */ /* 0x000fe2000c101510 */
[----:B------:R-:W-:Y:S01]  /*e1b0*/  LOP3.LUT R74, R75, R106, RZ, 0xc0, !PT ;  /* 0x0000006a4b4a7212 */ /* 0x000fe200078ec0ff */
[----:B------:R-:W-:Y:S01]  /*e1c0*/  FADD.FTZ R7, R157, R166 ;  /* 0x000000a69d077221 */ /* 0x000fe20000010000 */
[----:B------:R-:W-:Y:S01]  /*e1d0*/  LOP3.LUT R75, R90, R105, RZ, 0xc0, !PT ;  /* 0x000000695a4b7212 */ /* 0x000fe200078ec0ff */
[----:B------:R-:W-:Y:S01]  /*e1e0*/  IMAD.WIDE.U32 R112, R91, -0x2daee0ad, RZ ;  /* 0xd2511f535b707825 */ /* 0x000fe200078e00ff */
[----:B------:R-:W-:Y:S02]  /*e1f0*/  LOP3.LUT R89, R153, UR5, R164, 0x96, !PT ;  /* 0x0000000599597c12 */ /* 0x000fe4000f8e96a4 */
[----:B------:R-:W-:Y:S03]  /*e200*/  STL [R1+0xac], R7 ;  /* 0x0000ac0701007387 */ /* 0x000fe60000100800 */
[C---:B------:R-:W-:Y:S01]  /*e210*/  HMMA.16816.F32.BF16 R12, R72.reuse, R84, R12 ;  /* 0x00000054480c723c */ /* 0x040fe2000004180c */
[----:B------:R-:W-:Y:S01]  /*e220*/  FADD.FTZ R164, R147, R126 ;  /* 0x0000007e93a47221 */ /* 0x000fe20000010000 */
[--C-:B------:R-:W-:Y:S02]  /*e230*/  SHF.R.U32.HI R110, RZ, 0x10, R112.reuse ;  /* 0x00000010ff6e7819 */ /* 0x100fe40000011670 */
[----:B------:R-:W-:Y:S02]  /*e240*/  SHF.R.U32.HI R107, RZ, 0x18, R112 ;  /* 0x00000018ff6b7819 */ /* 0x000fe40000011670 */
[----:B------:R-:W-:Y:S02]  /*e250*/  LOP3.LUT R110, R110, 0xff, RZ, 0xc0, !PT ;  /* 0x000000ff6e6e7812 */ /* 0x000fe400078ec0ff */
[-C--:B------:R-:W-:Y:S01]  /*e260*/  HMMA.16816.F32.BF16 R16, R72, R86.reuse, R16 ;  /* 0x000000564810723c */ /* 0x080fe20000041810 */
[----:B------:R-:W-:Y:S03]  /*e270*/  PRMT R151, R154, 0x7632, R151 ;  /* 0x000076329a977816 */ /* 0x000fe60000000097 */
[----:B------:R-:W-:Y:S02]  /*e280*/  PRMT R107, R110, 0x5410, R107 ;  /* 0x000054106e6b7816 */ /* 0x000fe4000000006b */
[----:B------:R-:W-:Y:S02]  /*e290*/  PRMT R148, R143, 0x7632, R148 ;  /* 0x000076328f947816 */ /* 0x000fe40000000094 */
[C---:B------:R-:W-:Y:S01]  /*e2a0*/  HMMA.16816.F32.BF16 R20, R80.reuse, R86, R20 ;  /* 0x000000565014723c */ /* 0x040fe20000041814 */
[----:B------:R-:W1:Y:S03]  /*e2b0*/  LDSM.16.MT88.4 R84, [R193+0x7000] ;  /* 0x00700000c154783b */ /* 0x000e660000004200 */
[--C-:B------:R-:W-:Y:S01]  /*e2c0*/  HSET2.LE.AND R107, R107, R6.reuse, PT ;  /* 0x000000066b6b7233 */ /* 0x100fe20003803000 */
[----:B------:R-:W-:Y:S02]  /*e2d0*/  F2FP.BF16.PACK_AB R156, R157, R156 ;  /* 0x0000009c9d9c723e */ /* 0x000fe400000010ff */
[----:B------:R-:W-:Y:S01]  /*e2e0*/  PRMT R104, R143, 0x5410, R148 ;  /* 0x000054108f687816 */ /* 0x000fe20000000094 */
[-C--:B--2---:R-:W-:Y:S01]  /*e2f0*/  HMMA.16816.F32.BF16 R24, R80, R76.reuse, R24 ;  /* 0x0000004c5018723c */ /* 0x084fe20000041818 */
[----:B------:R-:W-:Y:S03]  /*e300*/  @!P4 PRMT R143, R215, 0x5410, RZ ;  /* 0x00005410d78fc816 */ /* 0x000fe600000000ff */
[C---:B------:R-:W-:Y:S02]  /*e310*/  PRMT R145, R150.reuse, 0x7632, R145 ;  /* 0x0000763296917816 */ /* 0x040fe40000000091 */
[----:B------:R-:W-:Y:S01]  /*e320*/  STG.E.U16 [R160.64+0x5e], R143 ;  /* 0x00005e8fa0007986 */ /* 0x000fe2000c101510 */
[----:B------:R-:W-:Y:S01]  /*e330*/  LOP3.LUT R120, R113, UR14, R120, 0x96, !PT ;  /* 0x0000000e71787c12 */ /* 0x000fe2000f8e9678 */
[C---:B------:R-:W-:Y:S01]  /*e340*/  HMMA.16816.F32.BF16 R28, R72.reuse, R76, R28 ;  /* 0x0000004c481c723c */ /* 0x040fe2000004181c */
[----:B------:R-:W-:Y:S03]  /*e350*/  PRMT R105, R150, 0x5410, R145 ;  /* 0x0000541096697816 */ /* 0x000fe60000000091 */
[----:B------:R-:W-:Y:S02]  /*e360*/  LOP3.LUT R153, R176, 0xffff, RZ, 0xc0, !PT ;  /* 0x0000ffffb0997812 */ /* 0x000fe400078ec0ff */
[----:B------:R-:W-:Y:S01]  /*e370*/  LOP3.LUT R109, R112, 0xffff, RZ, 0xc0, !PT ;  /* 0x0000ffff706d7812 */ /* 0x000fe200078ec0ff */
[----:B------:R-:W-:Y:S01]  /*e380*/  IMAD.WIDE.U32 R76, R89, -0x2daee0ad, RZ ;  /* 0xd2511f53594c7825 */ /* 0x000fe200078e00ff */
[-C--:B------:R-:W-:Y:S01]  /*e390*/  HMMA.16816.F32.BF16 R32, R72, R78.reuse, R32 ;  /* 0x0000004e4820723c */ /* 0x080fe20000041820 */
[--C-:B------:R-:W-:Y:S03]  /*e3a0*/  SHF.R.U32.HI R152, RZ, 0x8, R153.reuse ;  /* 0x00000008ff987819 */ /* 0x100fe60000011699 */
[----:B------:R-:W-:Y:S02]  /*e3b0*/  LOP3.LUT R118, R77, UR14, R118, 0x96, !PT ;  /* 0x0000000e4d767c12 */ /* 0x000fe4000f8e9676 */
[C---:B------:R-:W-:Y:S02]  /*e3c0*/  LOP3.LUT R106, R76.reuse, 0xffff, RZ, 0xc0, !PT ;  /* 0x0000ffff4c6a7812 */ /* 0x040fe400078ec0ff */
[C---:B------:R-:W-:Y:S01]  /*e3d0*/  HMMA.16816.F32.BF16 R36, R80.reuse, R78, R36 ;  /* 0x0000004e5024723c */ /* 0x040fe20000041824 */
[----:B------:R-:W-:Y:S03]  /*e3e0*/  LOP3.LUT R108, R76, 0xff, RZ, 0xc0, !PT ;  /* 0x000000ff4c6c7812 */ /* 0x000fe600078ec0ff */
[--C-:B------:R-:W-:Y:S02]  /*e3f0*/  SHF.R.U32.HI R99, RZ, 0x10, R76.reuse ;  /* 0x00000010ff637819 */ /* 0x100fe4000001164c */
[----:B------:R-:W-:Y:S02]  /*e400*/  SHF.R.U32.HI R91, RZ, 0x18, R76 ;  /* 0x00000018ff5b7819 */ /* 0x000fe4000001164c */
[----:B------:R-:W2:Y:S01]  /*e410*/  LDSM.16.MT88.4 R76, [R192+0x7000] ;  /* 0x00700000c04c783b */ /* 0x000ea20000004200 */
[-C--:B-1----:R-:W-:Y:S03]  /*e420*/  HMMA.16816.F32.BF16 R40, R80, R84.reuse, R40 ;  /* 0x000000545028723c */ /* 0x082fe60000041828 */
[----:B------:R-:W-:Y:S02]  /*e430*/  PRMT R153, R156, 0x7632, R153 ;  /* 0x000076329c997816 */ /* 0x000fe40000000099 */
[----:B------:R-:W-:Y:S02]  /*e440*/  SHF.R.U32.HI R111, RZ, 0x8, R106 ;  /* 0x00000008ff6f7819 */ /* 0x000fe4000001166a */
[----:B------:R-:W-:Y:S01]  /*e450*/  SHF.R.U32.HI R109, RZ, 0x8, R109 ;  /* 0x00000008ff6d7819 */ /* 0x000fe2000001166d */
[C---:B------:R-:W-:Y:S01]  /*e460*/  HMMA.16816.F32.BF16 R44, R72.reuse, R84, R44 ;  /* 0x00000054482c723c */ /* 0x040fe2000004182c */
[----:B------:R-:W-:Y:S03]  /*e470*/  PRMT R138, R108, 0x5410, R111 ;  /* 0x000054106c8a7816 */ /* 0x000fe6000000006f */
[----:B------:R-:W-:Y:S02]  /*e480*/  LOP3.LUT R108, R118, 0xffff, RZ, 0xc0, !PT ;  /* 0x0000ffff766c7812 */ /* 0x000fe400078ec0ff */
[--C-:B------:R-:W-:Y:S01]  /*e490*/  HSET2.LE.AND R138, R138, R6.reuse, PT ;  /* 0x000000068a8a7233 */ /* 0x100fe20003803000 */
[----:B------:R-:W-:Y:S01]  /*e4a0*/  SHF.R.U32.HI R111, RZ, 0x10, R118 ;  /* 0x00000010ff6f7819 */ /* 0x000fe20000011676 */
[-C--:B------:R-:W-:Y:S01]  /*e4b0*/  HMMA.16816.F32.BF16 R48, R72, R86.reuse, R48 ;  /* 0x000000564830723c */ /* 0x080fe20000041830 */
[----:B------:R-:W-:Y:S03]  /*e4c0*/  LOP3.LUT R106, R112, 0xff, RZ, 0xc0, !PT ;  /* 0x000000ff706a7812 */ /* 0x000fe600078ec0ff */
[----:B------:R-:W-:Y:S02]  /*e4d0*/  SHF.R.U32.HI R108, RZ, 0x8, R108 ;  /* 0x00000008ff6c7819 */ /* 0x000fe4000001166c */
[----:B------:R-:W-:Y:S02]  /*e4e0*/  PRMT R106, R106, 0x5410, R109 ;  /* 0x000054106a6a7816 */ /* 0x000fe4000000006d */
[C---:B------:R-:W-:Y:S01]  /*e4f0*/  HMMA.16816.F32.BF16 R52, R80.reuse, R86, R52 ;  /* 0x000000565034723c */ /* 0x040fe20000041834 */
[C---:B------:R-:W-:Y:S03]  /*e500*/  LOP3.LUT R109, R120.reuse, 0xffff, RZ, 0xc0, !PT ;  /* 0x0000ffff786d7812 */ /* 0x040fe600078ec0ff */
[----:B------:R-:W-:Y:S01]  /*e510*/  LOP3.LUT R111, R111, 0xff, RZ, 0xc0, !PT ;  /* 0x000000ff6f6f7812 */ /* 0x000fe200078ec0ff */
[--C-:B------:R-:W-:Y:S01]  /*e520*/  HSET2.LE.AND R106, R106, R6.reuse, PT ;  /* 0x000000066a6a7233 */ /* 0x100fe20003803000 */
[----:B------:R-:W-:Y:S02]  /*e530*/  SHF.R.U32.HI R109, RZ, 0x8, R109 ;  /* 0x00000008ff6d7819 */ /* 0x000fe4000001166d */
[----:B------:R-:W-:Y:S04]  /*e540*/  LOP3.LUT R84, R120, 0xff, RZ, 0xc0, !PT ;  /* 0x000000ff78547812 */ /* 0x000fe800078ec0ff */
[----:B------:R-:W-:Y:S02]  /*e550*/  LOP3.LUT R112, R99, 0xff, RZ, 0xc0, !PT ;  /* 0x000000ff63707812 */ /* 0x000fe400078ec0ff */
[----:B------:R-:W-:Y:S01]  /*e560*/  LOP3.LUT R99, R118, 0xff, RZ, 0xc0, !PT ;  /* 0x000000ff76637812 */ /* 0x000fe200078ec0ff */
[-C--:B--2---:R-:W-:Y:S01]  /*e570*/  HMMA.16816.F32.BF16 R56, R80, R76.reuse, R56 ;  /* 0x0000004c5038723c */ /* 0x084fe20000041838 */
[----:B------:R-:W-:Y:S02]  /*e580*/  SHF.R.U32.HI R118, RZ, 0x18, R118 ;  /* 0x00000018ff767819 */ /* 0x000fe40000011676 */
[----:B------:R-:W-:Y:S02]  /*e590*/  PRMT R99, R99, 0x5410, R108 ;  /* 0x0000541063637816 */ /* 0x000fe4000000006c */
[----:B------:R-:W-:Y:S02]  /*e5a0*/  PRMT R87, R111, 0x5410, R118 ;  /* 0x000054106f577816 */ /* 0x000fe40000000076 */
[----:B------:R-:W-:Y:S01]  /*e5b0*/  PRMT R86, R84, 0x5410, R109 ;  /* 0x0000541054567816 */ /* 0x000fe2000000006d */
[C---:B------:R-:W-:Y:S01]  /*e5c0*/  HMMA.16816.F32.BF16 R60, R72.reuse, R76, R60 ;  /* 0x0000004c483c723c */ /* 0x040fe2000004183c */
[----:B------:R-:W1:Y:S01]  /*e5d0*/  LDSM.16.MT88.4 R108, [R196+0x7800] ;  /* 0x00780000c46c783b */ /* 0x000e620000004200 */
[----:B------:R2:W3:Y:S02]  /*e5e0*/  MUFU.EX2 R84, R137 ;  /* 0x0000008900547308 */ /* 0x0004e40000000800 */
[----:B------:R-:W-:Y:S02]  /*e5f0*/  LOP3.LUT R152, R152, 0xffff, RZ, 0xc0, !PT ;  /* 0x0000ffff98987812 */ /* 0x000fe400078ec0ff */
[----:B------:R-:W-:Y:S01]  /*e600*/  PRMT R91, R112, 0x5410, R91 ;  /* 0x00005410705b7816 */ /* 0x000fe2000000005b */
[--C-:B------:R-:W-:Y:S01]  /*e610*/  HSET2.LE.AND R77, R99, R6.reuse, PT ;  /* 0x00000006634d7233 */ /* 0x100fe20003803000 */
[-C--:B------:R-:W-:Y:S01]  /*e620*/  HMMA.16816.F32.BF16 R64, R72, R78.reuse, R64 ;  /* 0x0000004e4840723c */ /* 0x080fe20000041840 */
[----:B------:R-:W-:Y:S01]  /*e630*/  ISETP.GE.U32.AND P3, PT, R4, R152, PT ;  /* 0x000000980400720c */ /* 0x000fe20003f66070 */
[----:B------:R-:W4:Y:S02]  /*e640*/  LDSM.16.MT88.4 R116, [R194+0x7800] ;  /* 0x00780000c274783b */ /* 0x000f240000004200 */
[----:B------:R-:W-:Y:S01]  /*e650*/  F2FP.BF16.PACK_AB R152, R155, R147 ;  /* 0x000000939b98723e */ /* 0x000fe200000010ff */
[----:B------:R-:W-:Y:S01]  /*e660*/  HSET2.LE.AND R139, R91, R6, PT ;  /* 0x000000065b8b7233 */ /* 0x000fe20003803000 */
[----:B------:R1:W1:Y:S01]  /*e670*/  MUFU.EX2 R147, R136 ;  /* 0x0000008800937308 */ /* 0x0002620000000800 */
[--C-:B------:R-:W-:Y:S01]  /*e680*/  SHF.R.U32.HI R85, RZ, 0x10, R120.reuse ;  /* 0x00000010ff557819 */ /* 0x100fe20000011678 */
[----:B------:R-:W-:Y:S01]  /*e690*/  HMMA.16816.F32.BF16 R68, R80, R78, R68 ;  /* 0x0000004e5044723c */ /* 0x000fe20000041844 */
[C---:B------:R-:W-:Y:S03]  /*e6a0*/  PRMT R149, R152.reuse, 0x7632, R149 ;  /* 0x0000763298957816 */ /* 0x040fe60000000095 */
[----:B------:R-:W-:Y:S01]  /*e6b0*/  SHF.R.U32.HI R120, RZ, 0x18, R120 ;  /* 0x00000018ff787819 */ /* 0x000fe20000011678 */
[----:B------:R-:W-:Y:S01]  /*e6c0*/  @!P0 HFMA2.BF16_V2 R211, -RZ.H0_H0, RZ.H0_H0, -R152.H0_H0 ;  /* 0x200000ffffd38231 */ /* 0x000fe20000340998 */
[----:B------:R-:W-:Y:S01]  /*e6d0*/  LOP3.LUT R85, R85, 0xff, RZ, 0xc0, !PT ;  /* 0x000000ff55557812 */ /* 0x000fe200078ec0ff */
[----:B------:R-:W-:Y:S01]  /*e6e0*/  @!P3 HFMA2.BF16_V2 R216, -RZ.H0_H0, RZ.H0_H0, -R148.H0_H0 ;  /* 0x200000ffffd8b231 */ /* 0x000fe20000340994 */
[----:B------:R-:W-:Y:S01]  /*e6f0*/  PRMT R73, R152, 0x5410, R149 ;  /* 0x0000541098497816 */ /* 0x000fe20000000095 */
[----:B------:R-:W-:Y:S03]  /*e700*/  @!P6 HFMA2.BF16_V2 R210, -RZ.H0_H0, RZ.H0_H0, -R149.H0_H0 ;  /* 0x200000ffffd2e231 */ /* 0x000fe60000340995 */
[--C-:B--2---:R-:W-:Y:S01]  /*e710*/  HSET2.LE.AND R137, R87, R6.reuse, PT ;  /* 0x0000000657897233 */ /* 0x104fe20003803000 */
[----:B------:R-:W-:Y:S01]  /*e720*/  PRMT R72, R154, 0x5410, R151 ;  /* 0x000054109a487816 */ /* 0x000fe20000000097 */
[----:B---3--:R-:W-:Y:S01]  /*e730*/  FADD.FTZ R168, R84, R125 ;  /* 0x0000007d54a87221 */ /* 0x008fe20000010000 */
[----:B------:R-:W-:Y:S01]  /*e740*/  PRMT R85, R85, 0x5410, R120 ;  /* 0x0000541055557816 */ /* 0x000fe20000000078 */
[----:B------:R-:W2:Y:S01]  /*e750*/  LDSM.16.MT88.4 R124, [R193+0x7800] ;  /* 0x00780000c17c783b */ /* 0x000ea20000004200 */
[----:B------:R-:W-:Y:S01]  /*e760*/  LOP3.LUT R138, R138, R73, RZ, 0xc0, !PT ;  /* 0x000000498a8a7212 */ /* 0x000fe200078ec0ff */
[--C-:B------:R-:W-:Y:S01]  /*e770*/  HSET2.LE.AND R73, R86, R6.reuse, PT ;  /* 0x0000000656497233 */ /* 0x100fe20003803000 */
[----:B------:R-:W-:Y:S02]  /*e780*/  LOP3.LUT R137, R137, R88, RZ, 0xc0, !PT ;  /* 0x0000005889897212 */ /* 0x000fe400078ec0ff */
[----:B------:R-:W-:Y:S01]  /*e790*/  LOP3.LUT R139, R139, R72, RZ, 0xc0, !PT ;  /* 0x000000488b8b7212 */ /* 0x000fe200078ec0ff */
[----:B------:R-:W-:Y:S01]  /*e7a0*/  HSET2.LE.AND R72, R85, R6, PT ;  /* 0x0000000655487233 */ /* 0x000fe20003803000 */
[----:B-1----:R-:W-:Y:S01]  /*e7b0*/  LOP3.LUT R136, R77, R94, RZ, 0xc0, !PT ;  /* 0x0000005e4d887212 */ /* 0x002fe200078ec0ff */
[C---:B------:R-:W-:Y:S01]  /*e7c0*/  FADD.FTZ R6, R147.reuse, R168 ;  /* 0x000000a893067221 */ /* 0x040fe20000010000 */
[----:B------:R-:W-:Y:S02]  /*e7d0*/  F2FP.BF16.PACK_AB R94, R147, R84 ;  /* 0x00000054935e723e */ /* 0x000fe400000010ff */
[----:B------:R-:W-:Y:S02]  /*e7e0*/  LOP3.LUT R104, R73, R104, RZ, 0xc0, !PT ;  /* 0x0000006849687212 */ /* 0x000fe400078ec0ff */
[----:B------:R-:W-:Y:S01]  /*e7f0*/  PRMT R73, R156, 0x5410, R153 ;  /* 0x000054109c497816 */ /* 0x000fe20000000099 */
[-C--:B------:R-:W-:Y:S01]  /*e800*/  HMMA.16816.F32.BF16 R96, R136, R108.reuse, R8 ;  /* 0x0000006c8860723c */ /* 0x080fe20000041808 */
[----:B------:R-:W-:Y:S01]  /*e810*/  LOP3.LUT R107, R107, R94, RZ, 0xc0, !PT ;  /* 0x0000005e6b6b7212 */ /* 0x000fe200078ec0ff */
[----:B------:R-:W1:Y:S01]  /*e820*/  LDSM.16.MT88.4 R8, [R192+0x7800] ;  /* 0x00780000c008783b */ /* 0x000e620000004200 */
[----:B------:R-:W-:Y:S02]  /*e830*/  LOP3.LUT R105, R72, R105, RZ, 0xc0, !PT ;  /* 0x0000006948697212 */ /* 0x000fe400078ec0ff */
[----:B------:R-:W-:Y:S02]  /*e840*/  LOP3.LUT R106, R106, R73, RZ, 0xc0, !PT ;  /* 0x000000496a6a7212 */ /* 0x000fe400078ec0ff */
[----:B------:R-:W-:Y:S02]  /*e850*/  @!P3 PRMT R148, R216, 0x5410, RZ ;  /* 0x00005410d894b816 */ /* 0x000fe400000000ff */
[----:B------:R-:W-:Y:S01]  /*e860*/  @!P0 PRMT R152, R211, 0x5410, RZ ;  /* 0x00005410d3988816 */ /* 0x000fe200000000ff */
[----:B------:R3:W-:Y:S02]  /*e870*/  STL [R1+0xa8], R6 ;  /* 0x0000a80601007387 */ /* 0x0007e40000100800 */
[C---:B------:R-:W-:Y:S01]  /*e880*/  HMMA.16816.F32.BF16 R72, R104.reuse, R108, R12 ;  /* 0x0000006c6848723c */ /* 0x040fe2000004180c */
[----:B------:R-:W-:Y:S01]  /*e890*/  @!P6 PRMT R149, R210, 0x5410, RZ ;  /* 0x00005410d295e816 */ /* 0x000fe200000000ff */
[----:B------:R3:W-:Y:S01]  /*e8a0*/  STG.E.U16 [R160.64+0x60], R148 ;  /* 0x00006094a0007986 */ /* 0x0007e2000c101510 */
[----:B------:R-:W-:Y:S02]  /*e8b0*/  @!P2 PRMT R154, R228, 0x5410, RZ ;  /* 0x00005410e49aa816 */ /* 0x000fe400000000ff */
[C---:B------:R-:W-:Y:S01]  /*e8c0*/  ISETP.GE.U32.AND P6, PT, R4.reuse, R129, PT ;  /* 0x000000810400720c */ /* 0x040fe20003fc6070 */
[----:B------:R3:W-:Y:S01]  /*e8d0*/  STL [R1+0x74], R5 ;  /* 0x0000740501007387 */ /* 0x0007e20000100800 */
[----:B------:R-:W-:Y:S01]  /*e8e0*/  SHF.R.U32.HI R89, RZ, 0x18, R122 ;  /* 0x00000018ff597819 */ /* 0x000fe2000001167a */
[-C--:B------:R-:W-:Y:S01]  /*e8f0*/  HMMA.16816.F32.BF16 R76, R104, R110.reuse, R16 ;  /* 0x0000006e684c723c */ /* 0x080fe20000041810 */
[--C-:B------:R-:W-:Y:S02]  /*e900*/  SHF.R.U32.HI R90, RZ, 0x10, R176.reuse ;  /* 0x00000010ff5a7819 */ /* 0x100fe400000116b0 */
[----:B------:R-:W-:Y:S02]  /*e910*/  ISETP.GE.U32.AND P5, PT, R4, R89, PT ;  /* 0x000000590400720c */ /* 0x000fe40003fa6070 */
[----:B------:R-:W-:Y:S02]  /*e920*/  LOP3.LUT R90, R90, 0xff, RZ, 0xc0, !PT ;  /* 0x000000ff5a5a7812 */ /* 0x000fe400078ec0ff */
[----:B------:R-:W-:Y:S01]  /*e930*/  SHF.R.U32.HI R176, RZ, 0x18, R176 ;  /* 0x00000018ffb07819 */ /* 0x000fe200000116b0 */
[C---:B------:R-:W-:Y:S01]  /*e940*/  HMMA.16816.F32.BF16 R108, R136.reuse, R110, R20 ;  /* 0x0000006e886c723c */ /* 0x040fe20000041814 */
[C---:B------:R-:W-:Y:S02]  /*e950*/  ISETP.GE.U32.AND P4, PT, R4.reuse, R90, PT ;  /* 0x0000005a0400720c */ /* 0x040fe40003f86070 */
[----:B------:R-:W-:Y:S01]  /*e960*/  ISETP.GE.U32.AND P3, PT, R4, R176, PT ;  /* 0x000000b00400720c */ /* 0x000fe20003f66070 */
[----:B------:R-:W-:Y:S01]  /*e970*/  @!P6 HFMA2.BF16_V2 R227, -RZ.H0_H0, RZ.H0_H0, -R151.H0_H0 ;  /* 0x200000ffffe3e231 */ /* 0x000fe20000340997 */
[----:B------:R-:W-:Y:S03]  /*e980*/  LOP3.LUT R90, R122, 0xff, RZ, 0xc0, !PT ;  /* 0x000000ff7a5a7812 */ /* 0x000fe600078ec0ff */
[-C--:B----4-:R-:W-:Y:S01]  /*e990*/  HMMA.16816.F32.BF16 R112, R136, R116.reuse, R24 ;  /* 0x000000748870723c */ /* 0x090fe20000041818 */
[----:B------:R-:W-:Y:S03]  /*e9a0*/  @P5 PRMT R15, R94, 0x7632, R15 ;  /* 0x000076325e0f5816 */ /* 0x000fe6000000000f */
[----:B------:R-:W-:Y:S01]  /*e9b0*/  @!P6 PRMT R151, R227, 0x5410, RZ ;  /* 0x00005410e397e816 */ /* 0x000fe200000000ff */
[----:B------:R-:W-:Y:S02]  /*e9c0*/  @!P5 HFMA2.BF16_V2 R218, -RZ.H0_H0, RZ.H0_H0, -R94.H1_H1 ;  /* 0x200000ffffdad231 */ /* 0x000fe4000036095e */
[----:B------:R-:W-:Y:S01]  /*e9d0*/  @!P4 HFMA2.BF16_V2 R214, -RZ.H0_H0, RZ.H0_H0, -R150.H0_H0 ;  /* 0x200000ffffd6c231 */ /* 0x000fe20000340996 */
[C---:B------:R-:W-:Y:S01]  /*e9e0*/  HMMA.16816.F32.BF16 R80, R104.reuse, R116, R28 ;  /* 0x000000746850723c */ /* 0x040fe2000004181c */
[----:B------:R-:W-:Y:S03]  /*e9f0*/  @!P3 HFMA2.BF16_V2 R208, -RZ.H0_H0, RZ.H0_H0, -R145.H0_H0 ;  /* 0x200000ffffd0b231 */ /* 0x000fe60000340991 */
[----:B------:R-:W-:Y:S02]  /*ea00*/  @!P4 PRMT R150, R214, 0x5410, RZ ;  /* 0x00005410d696c816 */ /* 0x000fe400000000ff */
[----:B------:R-:W-:Y:S02]  /*ea10*/  ISETP.GE.U32.AND P4, PT, R4, R90, PT ;  /* 0x0000005a0400720c */ /* 0x000fe40003f86070 */
[-C--:B------:R-:W-:Y:S01]  /*ea20*/  HMMA.16816.F32.BF16 R84, R104, R118.reuse, R32 ;  /* 0x000000766854723c */ /* 0x080fe20000041820 */
[----:B------:R-:W-:Y:S01]  /*ea30*/  LOP3.LUT R90, R122, 0xffff, RZ, 0xc0, !PT ;  /* 0x0000ffff7a5a7812 */ /* 0x000fe200078ec0ff */
[----:B------:R3:W-:Y:S02]  /*ea40*/  STG.E.U16 [R162.64+0x60], R150 ;  /* 0x00006096a2007986 */ /* 0x0007e4000c101510 */
[----:B------:R-:W-:Y:S02]  /*ea50*/  @!P3 PRMT R145, R208, 0x5410, RZ ;  /* 0x00005410d091b816 */ /* 0x000fe400000000ff */
[----:B------:R-:W-:Y:S02]  /*ea60*/  SHF.R.U32.HI R90, RZ, 0x8, R90 ;  /* 0x00000008ff5a7819 */ /* 0x000fe4000001165a */
[C---:B------:R-:W-:Y:S01]  /*ea70*/  HMMA.16816.F32.BF16 R116, R136.reuse, R118, R36 ;  /* 0x000000768874723c */ /* 0x040fe20000041824 */
[----:B------:R3:W-:Y:S03]  /*ea80*/  STG.E.U16 [R162.64+0x62], R145 ;  /* 0x00006291a2007986 */ /* 0x0007e6000c101510 */
[----:B------:R-:W-:Y:S01]  /*ea90*/  LOP3.LUT R90, R90, 0xffff, RZ, 0xc0, !PT ;  /* 0x0000ffff5a5a7812 */ /* 0x000fe200078ec0ff */
[----:B------:R3:W-:Y:S01]  /*eaa0*/  STG.E.U16 [R170.64+0x70], R152 ;  /* 0x00007098aa007986 */ /* 0x0007e2000c101510 */
[----:B------:R-:W-:Y:S01]  /*eab0*/  @!P5 PRMT R15, R218, 0x5410, RZ ;  /* 0x00005410da0fd816 */ /* 0x000fe200000000ff */
[----:B------:R-:W-:Y:S01]  /*eac0*/  @!P4 HFMA2.BF16_V2 R226, -RZ.H0_H0, RZ.H0_H0, -R156.H0_H0 ;  /* 0x200000ffffe2c231 */ /* 0x000fe2000034099c */
[----:B------:R-:W-:Y:S01]  /*ead0*/  ISETP.GE.U32.AND P3, PT, R4, R90, PT ;  /* 0x0000005a0400720c */ /* 0x000fe20003f66070 */
[----:B------:R3:W-:Y:S03]  /*eae0*/  STG.E.U16 [R170.64+0x72], R149 ;  /* 0x00007295aa007986 */ /* 0x0007e6000c101510 */
[----:B------:R-:W-:Y:S01]  /*eaf0*/  SHF.R.U32.HI R90, RZ, 0x10, R122 ;  /* 0x00000010ff5a7819 */ /* 0x000fe2000001167a */
[----:B------:R3:W-:Y:S01]  /*eb00*/  STG.E.U16 [R158.64+0x70], R154 ;  /* 0x0000709a9e007986 */ /* 0x0007e2000c101510 */
[-C--:B--2---:R-:W-:Y:S01]  /*eb10*/  HMMA.16816.F32.BF16 R120, R136, R124.reuse, R40 ;  /* 0x0000007c8878723c */ /* 0x084fe20000041828 */
[----:B------:R-:W-:Y:S02]  /*eb20*/  @!P4 PRMT R156, R226, 0x5410, RZ ;  /* 0x00005410e29cc816 */ /* 0x000fe400000000ff */
[----:B------:R-:W-:Y:S01]  /*eb30*/  LOP3.LUT R90, R90, 0xff, RZ, 0xc0, !PT ;  /* 0x000000ff5a5a7812 */ /* 0x000fe200078ec0ff */
[----:B------:R3:W-:Y:S03]  /*eb40*/  STG.E.U16 [R158.64+0x72], R151 ;  /* 0x000072979e007986 */ /* 0x0007e6000c101510 */
[----:B------:R-:W-:Y:S01]  /*eb50*/  ISETP.GE.U32.AND P0, PT, R4, R90, PT ;  /* 0x0000005a0400720c */ /* 0x000fe20003f06070 */
[----:B------:R3:W-:Y:S01]  /*eb60*/  STG.E.U16 [R160.64+0x6e], R156 ;  /* 0x00006e9ca0007986 */ /* 0x0007e2000c101510 */
[C---:B------:R-:W-:Y:S03]  /*eb70*/  HMMA.16816.F32.BF16 R88, R104.reuse, R124, R44 ;  /* 0x0000007c6858723c */ /* 0x040fe6000004182c */
[----:B------:R-:W-:Y:S01]  /*eb80*/  FADD.FTZ R4, R155, R164 ;  /* 0x000000a49b047221 */ /* 0x000fe20000010000 */
[----:B------:R-:W-:Y:S04]  /*eb90*/  @!P3 HFMA2.BF16_V2 R225, -RZ.H0_H0, RZ.H0_H0, -R153.H0_H0 ;  /* 0x200000ffffe1b231 */ /* 0x000fe80000340999 */
[----:B------:R3:W-:Y:S01]  /*eba0*/  STL [R1+0xb0], R4 ;  /* 0x0000b00401007387 */ /* 0x0007e20000100800 */
[----:B------:R-:W-:Y:S03]  /*ebb0*/  @!P3 PRMT R153, R225, 0x5410, RZ ;  /* 0x00005410e199b816 */ /* 0x000fe600000000ff */
[----:B------:R-:W-:Y:S01]  /*ebc0*/  @P0 PRMT R13, R94, 0x7610, R13 ;  /* 0x000076105e0d0816 */ /* 0x000fe2000000000d */
[----:B------:R-:W-:Y:S01]  /*ebd0*/  @!P0 HFMA2.BF16_V2 R219, -RZ.H0_H0, RZ.H0_H0, -R94.H0_H0 ;  /* 0x200000ffffdb8231 */ /* 0x000fe2000034095e */
[----:B------:R3:W-:Y:S01]  /*ebe0*/  STG.E.U16 [R160.64+0x70], R153 ;  /* 0x00007099a0007986 */ /* 0x0007e2000c101510 */
[-C--:B------:R-:W-:Y:S03]  /*ebf0*/  HMMA.16816.F32.BF16 R92, R104, R126.reuse, R48 ;  /* 0x0000007e685c723c */ /* 0x080fe60000041830 */
[----:B------:R3:W-:Y:S01]  /*ec00*/  STG.E.U16 [R162.64+0x72], R15 ;  /* 0x0000720fa2007986 */ /* 0x0007e2000c101510 */
[----:B------:R-:W-:Y:S04]  /*ec10*/  @!P0 PRMT R13, R219, 0x5410, RZ ;  /* 0x00005410db0d8816 */ /* 0x000fe800000000ff */
[C---:B------:R-:W-:Y:S01]  /*ec20*/  HMMA.16816.F32.BF16 R124, R136.reuse, R126, R52 ;  /* 0x0000007e887c723c */ /* 0x040fe20000041834 */
[----:B------:R3:W-:Y:S07]  /*ec30*/  STG.E.U16 [R162.64+0x70], R13 ;  /* 0x0000700da2007986 */ /* 0x0007ee000c101510 */
[-C--:B-1----:R-:W-:Y:S08]  /*ec40*/  HMMA.16816.F32.BF16 R128, R136, R8.reuse, R56 ;  /* 0x000000088880723c */ /* 0x082ff00000041838 */
[C---:B------:R-:W-:Y:S08]  /*ec50*/  HMMA.16816.F32.BF16 R100, R104.reuse, R8, R60 ;  /* 0x000000086864723c */ /* 0x040ff0000004183c */
[-C--:B------:R-:W-:Y:S08]  /*ec60*/  HMMA.16816.F32.BF16 R104, R104, R10.reuse, R64 ;  /* 0x0000000a6868723c */ /* 0x080ff00000041840 */
[----:B------:R-:W-:Y:S07]  /*ec70*/  HMMA.16816.F32.BF16 R68, R136, R10, R68 ;  /* 0x0000000a8844723c */ /* 0x000fee0000041844 */
[----:B------:R-:W-:Y:S01]  /*ec80*/  IADD3 R136, P0, R170, -0x80, RZ ;  /* 0xffffff80aa887810 */ /* 0x000fe20007f1e0ff */
[----:B------:R-:W-:Y:S04]  /*ec90*/  IMAD.MOV.U32 R137, RZ, RZ, R132 ;  /* 0x000000ffff897224 */ /* 0x000fe800078e0084 */
[----:B------:R-:W-:Y:S02]  /*eca0*/  IADD3.X R139, R171, -0x1, RZ, P0, !PT ;  /* 0xffffffffab8b7810 */ /* 0x000fe400007fe4ff */
[----:B------:R-:W-:Y:S01]  /*ecb0*/  ISETP.GT.AND P0, PT, R134, RZ, PT ;  /* 0x000000ff8600720c */ /* 0x000fe20003f04270 */
[----:B------:R-:W-:Y:S11]  /*ecc0*/  IMAD.MOV.U32 R134, RZ, RZ, R3 ;  /* 0x000000ffff867224 */ /* 0x000ff600078e0003 */
[----:B------:R-:W-:Y:S01]  /*ecd0*/  @!UPT UIADD3 URZ, URZ, URZ, URZ ;  /* 0x0000003f3f3ff290 */ /* 0x000fe2000fffe03f */
[----:B---3-5:R-:W-:-:S05]  /*ece0*/  @P0 BRA `(.L_x_1333) ;  /* 0xffff9bb000000947 */ /* 0x028fca000383ffff */
.L_x_1332:
[----:B--2---:R-:W2:Y:S04]  /*ecf0*/  LDL.LU R5, [R1+0xb0] ;  /* 0x0000b00001057983 */ /* 0x004ea80000300800 */
[----:B------:R-:W3:Y:S04]  /*ed00*/  LDL.LU R8, [R1+0x7c] ;  /* 0x00007c0001087983 */ /* 0x000ee80000300800 */
[----:B------:R-:W4:Y:S04]  /*ed10*/  LDL.LU R4, [R1+0xac] ;  /* 0x0000ac0001047983 */ /* 0x000f280000300800 */
[----:B------:R-:W4:Y:S04]  /*ed20*/  LDL.LU R12, [R1+0xa8] ;  /* 0x0000a800010c7983 */ /* 0x000f280000300800 */
[----:B------:R-:W4:Y:S04]  /*ed30*/  LDL.LU R11, [R1+0x44] ;  /* 0x00004400010b7983 */ /* 0x000f280000300800 */
[----:B------:R-:W4:Y:S01]  /*ed40*/  LDL.LU R54, [R1+0x40] ;  /* 0x0000400001367983 */ /* 0x000f220000300800 */
[----:B------:R-:W-:Y:S01]  /*ed50*/  MOV R16, 0x3f800000 ;  /* 0x3f80000000107802 */ /* 0x000fe20000000f00 */
[----:B------:R-:W1:Y:S01]  /*ed60*/  LDC.U8 R22, c[0x0][0x328] ;  /* 0x0000ca00ff167b82 */ /* 0x000e620000000000 */
[----:B------:R-:W-:Y:S01]  /*ed70*/  MOV R15, 0x3f800000 ;  /* 0x3f800000000f7802 */ /* 0x000fe20000000f00 */
[----:B------:R-:W-:Y:S01]  /*ed80*/  BSSY B0, `(.L_x_1336) ;  /* 0x0000127000007945 */ /* 0x000fe20003800000 */
[----:B--2---:R-:W2:Y:S04]  /*ed90*/  SHFL.BFLY PT, R6, R5, 0x2, 0x1f ;  /* 0x0c401f0005067f89 */ /* 0x004ea800000e0000 */
[----:B---3--:R-:W3:Y:S04]  /*eda0*/  SHFL.BFLY PT, R9, R8, 0x2, 0x1f ;  /* 0x0c401f0008097f89 */ /* 0x008ee800000e0000 */
[----:B----4-:R-:W4:Y:S04]  /*edb0*/  SHFL.BFLY PT, R7, R4, 0x2, 0x1f ;  /* 0x0c401f0004077f89 */ /* 0x010f2800000e0000 */
[----:B------:R-:W1:Y:S01]  /*edc0*/  SHFL.BFLY PT, R18, R12, 0x2, 0x1f ;  /* 0x0c401f000c127f89 */ /* 0x000e6200000e0000 */
[----:B------:R-:W-:-:S02]  /*edd0*/  MOV R48, R11 ;  /* 0x0000000b00307202 */ /* 0x000fc40000000f00 */
[----:B------:R-:W-:Y:S01]  /*ede0*/  ISETP.NE.AND P0, PT, R54, -0x1, PT ;  /* 0xffffffff3600780c */ /* 0x000fe20003f05270 */
[----:B--2---:R-:W-:Y:S02]  /*edf0*/  FADD.FTZ R6, R6, R5 ;  /* 0x0000000506067221 */ /* 0x004fe40000010000 */
[----:B---3--:R-:W-:-:S03]  /*ee00*/  FADD.FTZ R9, R9, R8 ;  /* 0x0000000809097221 */ /* 0x008fc60000010000 */
[----:B------:R-:W2:Y:S01]  /*ee10*/  SHFL.BFLY PT, R5, R6, 0x1, 0x1f ;  /* 0x0c201f0006057f89 */ /* 0x000ea200000e0000 */
[----:B----4-:R-:W-:-:S03]  /*ee20*/  FADD.FTZ R7, R7, R4 ;  /* 0x0000000407077221 */ /* 0x010fc60000010000 */
[----:B------:R-:W3:Y:S03]  /*ee30*/  SHFL.BFLY PT, R10, R9, 0x1, 0x1f ;  /* 0x0c201f00090a7f89 */ /* 0x000ee600000e0000 */
[----:B------:R-:W-:Y:S01]  /*ee40*/  @P0 IMAD.WIDE.U32 R20, R54, c[0x0][0x1e8], RZ ;  /* 0x00007a0036140a25 */ /* 0x000fe200078e00ff */
[----:B------:R-:W4:Y:S03]  /*ee50*/  S2R R4, SR_TID.X ;  /* 0x0000000000047919 */ /* 0x000f260000002100 */
[----:B-1----:R-:W-:Y:S01]  /*ee60*/  FADD.FTZ R18, R18, R12 ;  /* 0x0000000c12127221 */ /* 0x002fe20000010000 */
[----:B------:R-:W1:Y:S04]  /*ee70*/  SHFL.BFLY PT, R8, R7, 0x1, 0x1f ;  /* 0x0c201f0007087f89 */ /* 0x000e6800000e0000 */
[----:B------:R-:W1:Y:S01]  /*ee80*/  SHFL.BFLY PT, R17, R18, 0x1, 0x1f ;  /* 0x0c201f0012117f89 */ /* 0x000e6200000e0000 */
[----:B--2---:R-:W-:-:S02]  /*ee90*/  FADD.FTZ R5, R6, R5 ;  /* 0x0000000506057221 */ /* 0x004fc40000010000 */
[----:B---3--:R-:W-:-:S03]  /*eea0*/  FADD.FTZ R10, R9, R10 ;  /* 0x0000000a090a7221 */ /* 0x008fc60000010000 */
[----:B------:R-:W-:Y:S02]  /*eeb0*/  FSETP.NE.FTZ.AND P6, PT, R5, RZ, PT ;  /* 0x000000ff0500720b */ /* 0x000fe40003fd5000 */
[----:B----4-:R-:W-:Y:S02]  /*eec0*/  SHF.R.S32.HI R9, RZ, 0x1f, R4 ;  /* 0x0000001fff097819 */ /* 0x010fe40000011404 */
[----:B------:R-:W-:Y:S02]  /*eed0*/  FSETP.NE.FTZ.AND P5, PT, R10, RZ, PT ;  /* 0x000000ff0a00720b */ /* 0x000fe40003fb5000 */
[-C--:B------:R-:W-:Y:S01]  /*eee0*/  LEA.HI R13, R9, R4.reuse, RZ, 0x2 ;  /* 0x00000004090d7211 */ /* 0x080fe200078f10ff */
[----:B-1----:R-:W-:Y:S01]  /*eef0*/  FADD.FTZ R8, R7, R8 ;  /* 0x0000000807087221 */ /* 0x002fe20000010000 */
[----:B------:R-:W-:Y:S02]  /*ef00*/  LEA.HI R7, R9, R4, RZ, 0x5 ;  /* 0x0000000409077211 */ /* 0x000fe400078f28ff */
[----:B------:R-:W-:-:S02]  /*ef10*/  SHF.R.S32.HI R14, RZ, 0x2, R13 ;  /* 0x00000002ff0e7819 */ /* 0x000fc4000001140d */
[----:B------:R-:W-:Y:S01]  /*ef20*/  SHF.R.S32.HI R11, RZ, 0x1f, R13 ;  /* 0x0000001fff0b7819 */ /* 0x000fe2000001140d */
[----:B------:R-:W1:Y:S01]  /*ef30*/  @P6 MUFU.RCP R15, R5 ;  /* 0x00000005000f6308 */ /* 0x000e620000001000 */
[----:B------:R-:W-:Y:S02]  /*ef40*/  LOP3.LUT R13, R13, 0x3ffffffc, RZ, 0xc0, !PT ;  /* 0x3ffffffc0d0d7812 */ /* 0x000fe400078ec0ff */
[----:B------:R-:W-:Y:S01]  /*ef50*/  LEA.HI R12, R11, R14, RZ, 0x3 ;  /* 0x0000000e0b0c7211 */ /* 0x000fe200078f18ff */
[----:B------:R-:W-:Y:S01]  /*ef60*/  @P0 IMAD R11, R54, c[0x0][0x1ec], R21 ;  /* 0x00007b00360b0a24 */ /* 0x000fe200078e0215 */
[----:B------:R-:W-:Y:S02]  /*ef70*/  FSETP.NE.FTZ.AND P4, PT, R8, RZ, PT ;  /* 0x000000ff0800720b */ /* 0x000fe40003f95000 */
[----:B------:R-:W-:Y:S01]  /*ef80*/  LOP3.LUT R19, R12, 0xfffffff8, RZ, 0xc0, !PT ;  /* 0xfffffff80c137812 */ /* 0x000fe200078ec0ff */
[----:B------:R-:W-:Y:S01]  /*ef90*/  FADD.FTZ R12, R18, R17 ;  /* 0x00000011120c7221 */ /* 0x000fe20000010000 */
[----:B------:R-:W-:Y:S01]  /*efa0*/  SHF.R.S32.HI R6, RZ, 0x5, R7 ;  /* 0x00000005ff067819 */ /* 0x000fe20000011407 */
[----:B------:R-:W2:Y:S01]  /*efb0*/  @P5 MUFU.RCP R16, R10 ;  /* 0x0000000a00105308 */ /* 0x000ea20000001000 */
[----:B------:R-:W-:Y:S01]  /*efc0*/  IADD3 R19, R14, -R19, RZ ;  /* 0x800000130e137210 */ /* 0x000fe20007ffe0ff */
[----:B------:R-:W-:Y:S01]  /*efd0*/  IMAD.MOV.U32 R14, RZ, RZ, 0x3f800000 ;  /* 0x3f800000ff0e7424 */ /* 0x000fe200078e00ff */
[----:B------:R-:W-:-:S02]  /*efe0*/  FSETP.NE.FTZ.AND P3, PT, R12, RZ, PT ;  /* 0x000000ff0c00720b */ /* 0x000fc40003f75000 */
[----:B------:R-:W-:Y:S01]  /*eff0*/  IADD3 R13, -R13, R4, RZ ;  /* 0x000000040d0d7210 */ /* 0x000fe20007ffe1ff */
[----:B-1----:R-:W-:Y:S02]  /*f000*/  FMUL.FTZ R15, R15, c[0x0][0x2dc] ;  /* 0x0000b7000f0f7a20 */ /* 0x002fe40000410000 */
[----:B------:R-:W-:Y:S01]  /*f010*/  @P6 MUFU.LG2 R5, R5 ;  /* 0x0000000500056308 */ /* 0x000fe20000000c00 */
[----:B------:R-:W-:Y:S01]  /*f020*/  LEA R6, R6, R13, 0x9 ;  /* 0x0000000d06067211 */ /* 0x000fe200078e48ff */
[C---:B------:R-:W-:Y:S01]  /*f030*/  FMUL.FTZ R96, R15.reuse, R96 ;  /* 0x000000600f607220 */ /* 0x040fe20000410000 */
[----:B------:R-:W-:Y:S01]  /*f040*/  MOV R13, 0x3f800000 ;  /* 0x3f800000000d7802 */ /* 0x000fe20000000f00 */
[C---:B------:R-:W-:Y:S02]  /*f050*/  FMUL.FTZ R97, R15.reuse, R97 ;  /* 0x000000610f617220 */ /* 0x040fe40000410000 */
[----:B------:R-:W-:Y:S02]  /*f060*/  FMUL.FTZ R108, R15, R108 ;  /* 0x0000006c0f6c7220 */ /* 0x000fe40000410000 */
[----:B------:R-:W1:Y:S01]  /*f070*/  @P3 MUFU.RCP R14, R12 ;  /* 0x0000000c000e3308 */ /* 0x000e620000001000 */
[----:B--2---:R-:W-:Y:S01]  /*f080*/  FMUL.FTZ R16, R16, c[0x0][0x2dc] ;  /* 0x0000b70010107a20 */ /* 0x004fe20000410000 */
[----:B------:R-:W-:Y:S01]  /*f090*/  F2FP.BF16.PACK_AB R96, R97, R96 ;  /* 0x000000606160723e */ /* 0x000fe200000010ff */
[----:B------:R-:W-:-:S02]  /*f0a0*/  FMUL.FTZ R109, R15, R109 ;  /* 0x0000006d0f6d7220 */ /* 0x000fc40000410000 */
[C---:B------:R-:W-:Y:S02]  /*f0b0*/  FMUL.FTZ R98, R16.reuse, R98 ;  /* 0x0000006210627220 */ /* 0x040fe40000410000 */
[C---:B------:R-:W-:Y:S01]  /*f0c0*/  FMUL.FTZ R99, R16.reuse, R99 ;  /* 0x0000006310637220 */ /* 0x040fe20000410000 */
[----:B------:R-:W2:Y:S01]  /*f0d0*/  @P4 MUFU.RCP R13, R8 ;  /* 0x00000008000d4308 */ /* 0x000ea20000001000 */
[C---:B------:R-:W-:Y:S01]  /*f0e0*/  FMUL.FTZ R110, R16.reuse, R110 ;  /* 0x0000006e106e7220 */ /* 0x040fe20000410000 */
[----:B------:R-:W-:Y:S01]  /*f0f0*/  F2FP.BF16.PACK_AB R108, R109, R108 ;  /* 0x0000006c6d6c723e */ /* 0x000fe200000010ff */
[C---:B------:R-:W-:Y:S01]  /*f100*/  FMUL.FTZ R111, R16.reuse, R111 ;  /* 0x0000006f106f7220 */ /* 0x040fe20000410000 */
[----:B------:R-:W-:Y:S01]  /*f110*/  F2FP.BF16.PACK_AB R98, R99, R98 ;  /* 0x000000626362723e */ /* 0x000fe200000010ff */
[C---:B------:R-:W-:Y:S02]  /*f120*/  FMUL.FTZ R114, R16.reuse, R114 ;  /* 0x0000007210727220 */ /* 0x040fe40000410000 */
[----:B------:R-:W-:Y:S01]  /*f130*/  FMUL.FTZ R115, R16, R115 ;  /* 0x0000007310737220 */ /* 0x000fe20000410000 */
[----:B------:R-:W-:Y:S01]  /*f140*/  F2FP.BF16.PACK_AB R110, R111, R110 ;  /* 0x0000006e6f6e723e */ /* 0x000fe200000010ff */
[----:B-1----:R-:W-:Y:S01]  /*f150*/  FMUL.FTZ R14, R14, c[0x0][0x2dc] ;  /* 0x0000b7000e0e7a20 */ /* 0x002fe20000410000 */
[----:B------:R-:W-:Y:S01]  /*f160*/  @P4 MUFU.LG2 R8, R8 ;  /* 0x0000000800084308 */ /* 0x000fe20000000c00 */
[----:B------:R-:W-:Y:S01]  /*f170*/  FMUL.FTZ R118, R16, R118 ;  /* 0x0000007610767220 */ /* 0x000fe20000410000 */
[----:B------:R-:W-:Y:S01]  /*f180*/  F2FP.BF16.PACK_AB R114, R115, R114 ;  /* 0x000000727372723e */ /* 0x000fe200000010ff */
[----:B------:R-:W-:-:S02]  /*f190*/  FMUL.FTZ R74, R14, R74 ;  /* 0x0000004a0e4a7220 */ /* 0x000fc40000410000 */
[C---:B------:R-:W-:Y:S02]  /*f1a0*/  FMUL.FTZ R75, R14.reuse, R75 ;  /* 0x0000004b0e4b7220 */ /* 0x040fe40000410000 */
[C---:B------:R-:W-:Y:S01]  /*f1b0*/  FMUL.FTZ R78, R14.reuse, R78 ;  /* 0x0000004e0e4e7220 */ /* 0x040fe20000410000 */
[----:B------:R-:W1:Y:S01]  /*f1c0*/  @P5 MUFU.LG2 R10, R10 ;  /* 0x0000000a000a5308 */ /* 0x000e620000000c00 */
        /* <DEDUP_REMOVED lines=21> */
[----:B--2---:R-:W-:Y:S01]  /*f320*/  FMUL.FTZ R13, R13, c[0x0][0x2dc] ;  /* 0x0000b7000d0d7a20 */ /* 0x004fe20000410000 */
[----:B------:R-:W-:Y:S01]  /*f330*/  F2FP.BF16.PACK_AB R102, R103, R102 ;  /* 0x000000666766723e */ /* 0x000fe200000010ff */
[----:B------:R-:W-:Y:S01]  /*f340*/  FMUL.FTZ R119, R16, R119 ;  /* 0x0000007710777220 */ /* 0x000fe20000410000 */
[----:B------:R-:W-:Y:S01]  /*f350*/  ISETP.NE.U32.AND P1, PT, R14, 0x1, PT ;  /* 0x000000010e00780c */ /* 0x000fe20003f25070 */
[C---:B------:R-:W-:Y:S01]  /*f360*/  FMUL.FTZ R72, R13.reuse, R72 ;  /* 0x000000480d487220 */ /* 0x040fe20000410000 */
[----:B------:R-:W-:Y:S01]  /*f370*/  MOV R14, 0xfffffff0 ;  /* 0xfffffff0000e7802 */ /* 0x000fe20000000f00 */
[----:B------:R-:W-:Y:S01]  /*f380*/  FMUL.FTZ R73, R13, R73 ;  /* 0x000000490d497220 */ /* 0x000fe20000410000 */
[----:B------:R-:W-:Y:S01]  /*f390*/  F2FP.BF16.PACK_AB R118, R119, R118 ;  /* 0x000000767776723e */ /* 0x000fe200000010ff */
[C---:B------:R-:W-:Y:S01]  /*f3a0*/  FMUL.FTZ R76, R13.reuse, R76 ;  /* 0x0000004c0d4c7220 */ /* 0x040fe20000410000 */
[----:B------:R-:W-:Y:S01]  /*f3b0*/  SEL R14, R14, 0x10, !P1 ;  /* 0x000000100e0e7807 */ /* 0x000fe20004800000 */
[----:B------:R-:W-:Y:S01]  /*f3c0*/  FMUL.FTZ R77, R13, R77 ;  /* 0x0000004d0d4d7220 */ /* 0x000fe20000410000 */
[----:B------:R-:W-:Y:S01]  /*f3d0*/  R2P PR, R19, 0x6 ;  /* 0x0000000613007804 */ /* 0x000fe20000000000 */
[----:B------:R-:W-:Y:S01]  /*f3e0*/  FMUL.FTZ R80, R13, R80 ;  /* 0x000000500d507220 */ /* 0x000fe20000410000 */
[----:B------:R-:W-:Y:S01]  /*f3f0*/  SHF.L.U32 R19, R19, 0x6, RZ ;  /* 0x0000000613137819 */ /* 0x000fe200000006ff */
[----:B------:R-:W-:Y:S01]  /*f400*/  FMUL.FTZ R81, R13, R81 ;  /* 0x000000510d517220 */ /* 0x000fe20000410000 */
[----:B------:R-:W-:Y:S01]  /*f410*/  F2FP.BF16.PACK_AB R72, R73, R72 ;  /* 0x000000484948723e */ /* 0x000fe200000010ff */
[----:B------:R-:W-:Y:S01]  /*f420*/  FMUL.FTZ R84, R13, R84 ;  /* 0x000000540d547220 */ /* 0x000fe20000410000 */
[----:B------:R-:W-:Y:S01]  /*f430*/  LOP3.LUT R19, R19, 0x1c0, RZ, 0xc0, !PT ;  /* 0x000001c013137812 */ /* 0x000fe200078ec0ff */
[----:B------:R-:W-:Y:S01]  /*f440*/  FMUL.FTZ R85, R13, R85 ;  /* 0x000000550d557220 */ /* 0x000fe20000410000 */
[----:B------:R-:W-:Y:S01]  /*f450*/  F2FP.BF16.PACK_AB R76, R77, R76 ;  /* 0x0000004c4d4c723e */ /* 0x000fe200000010ff */
[----:B------:R-:W-:Y:S01]  /*f460*/  FMUL.FTZ R88, R13, R88 ;  /* 0x000000580d587220 */ /* 0x000fe20000410000 */
[----:B------:R-:W-:Y:S01]  /*f470*/  LEA.HI R19, R19, R19, RZ, 0x1d ;  /* 0x0000001313137211 */ /* 0x000fe200078fe8ff */
[----:B------:R-:W-:Y:S01]  /*f480*/  FMUL.FTZ R89, R13, R89 ;  /* 0x000000590d597220 */ /* 0x000fe20000410000 */
[----:B------:R-:W-:Y:S01]  /*f490*/  F2FP.BF16.PACK_AB R80, R81, R80 ;  /* 0x000000505150723e */ /* 0x000fe200000010ff */
[C---:B------:R-:W-:Y:S01]  /*f4a0*/  FMUL.FTZ R92, R13.reuse, R92 ;  /* 0x0000005c0d5c7220 */ /* 0x040fe20000410000 */
[----:B------:R-:W-:Y:S01]  /*f4b0*/  LEA R6, R6, R19, 0x1 ;  /* 0x0000001306067211 */ /* 0x000fe200078e08ff */
[----:B------:R-:W-:Y:S01]  /*f4c0*/  FMUL.FTZ R93, R13, R93 ;  /* 0x0000005d0d5d7220 */ /* 0x000fe20000410000 */
[----:B------:R-:W-:Y:S01]  /*f4d0*/  F2FP.BF16.PACK_AB R84, R85, R84 ;  /* 0x000000545554723e */ /* 0x000fe200000010ff */
[C---:B------:R-:W-:Y:S01]  /*f4e0*/  FMUL.FTZ R100, R13.reuse, R100 ;  /* 0x000000640d647220 */ /* 0x040fe20000410000 */
[----:B------:R-:W-:Y:S01]  /*f4f0*/  SHF.L.U32 R17, R6, 0x1, RZ ;  /* 0x0000000106117819 */ /* 0x000fe200000006ff */
[----:B------:R-:W-:Y:S01]  /*f500*/  FMUL.FTZ R101, R13, R101 ;  /* 0x000000650d657220 */ /* 0x000fe20000410000 */
[----:B------:R-:W-:Y:S01]  /*f510*/  F2FP.BF16.PACK_AB R88, R89, R88 ;  /* 0x000000585958723e */ /* 0x000fe200000010ff */
[----:B------:R-:W-:Y:S01]  /*f520*/  FMUL.FTZ R104, R13, R104 ;  /* 0x000000680d687220 */ /* 0x000fe20000410000 */
[C---:B------:R-:W-:Y:S01]  /*f530*/  IADD3 R19, R17.reuse, 0x40, RZ ;  /* 0x0000004011137810 */ /* 0x040fe20007ffe0ff */
[C---:B------:R-:W-:Y:S01]  /*f540*/  FMUL.FTZ R122, R16.reuse, R122 ;  /* 0x0000007a107a7220 */ /* 0x040fe20000410000 */
[----:B------:R-:W-:Y:S01]  /*f550*/  @P2 IADD3 R19, R17, -0x40, RZ ;  /* 0xffffffc011132810 */ /* 0x000fe20007ffe0ff */
[C---:B------:R-:W-:Y:S01]  /*f560*/  FMUL.FTZ R123, R16.reuse, R123 ;  /* 0x0000007b107b7220 */ /* 0x040fe20000410000 */
[----:B------:R-:W-:Y:S01]  /*f570*/  STS [R17], R96 ;  /* 0x0000006011007388 */ /* 0x000fe20000000800 */
[C---:B------:R-:W-:Y:S01]  /*f580*/  FMUL.FTZ R126, R16.reuse, R126 ;  /* 0x0000007e107e7220 */ /* 0x040fe20000410000 */
[----:B------:R-:W-:Y:S01]  /*f590*/  F2FP.BF16.PACK_AB R92, R93, R92 ;  /* 0x0000005c5d5c723e */ /* 0x000fe200000010ff */
[C---:B------:R-:W-:Y:S01]  /*f5a0*/  FMUL.FTZ R127, R16.reuse, R127 ;  /* 0x0000007f107f7220 */ /* 0x040fe20000410000 */
[----:B------:R-:W-:Y:S01]  /*f5b0*/  STS [R17+0x400], R98 ;  /* 0x0004006211007388 */ /* 0x000fe20000000800 */
[C---:B------:R-:W-:Y:S01]  /*f5c0*/  FMUL.FTZ R130, R16.reuse, R130 ;  /* 0x0000008210827220 */ /* 0x040fe20000410000 */
[----:B------:R-:W-:Y:S01]  /*f5d0*/  F2FP.BF16.PACK_AB R122, R123, R122 ;  /* 0x0000007a7b7a723e */ /* 0x000fe200000010ff */
[C---:B------:R-:W-:Y:S01]  /*f5e0*/  FMUL.FTZ R131, R16.reuse, R131 ;  /* 0x0000008310837220 */ /* 0x040fe20000410000 */
[----:B------:R-:W-:Y:S01]  /*f5f0*/  F2FP.BF16.PACK_AB R126, R127, R126 ;  /* 0x0000007e7f7e723e */ /* 0x000fe200000010ff */
[C---:B------:R-:W-:Y:S01]  /*f600*/  FMUL.FTZ R70, R16.reuse, R70 ;  /* 0x0000004610467220 */ /* 0x040fe20000410000 */
[----:B------:R-:W-:Y:S01]  /*f610*/  F2FP.BF16.PACK_AB R100, R101, R100 ;  /* 0x000000646564723e */ /* 0x000fe200000010ff */
[----:B------:R-:W-:Y:S01]  /*f620*/  FMUL.FTZ R71, R16, R71 ;  /* 0x0000004710477220 */ /* 0x000fe20000410000 */
[----:B------:R-:W-:Y:S01]  /*f630*/  F2FP.BF16.PACK_AB R130, R131, R130 ;  /* 0x000000828382723e */ /* 0x000fe200000010ff */
[----:B------:R-:W-:Y:S01]  /*f640*/  FMUL.FTZ R13, R13, R105 ;  /* 0x000000690d0d7220 */ /* 0x000fe20000410000 */
[----:B------:R-:W2:Y:S01]  /*f650*/  LDC.U8 R16, c[0x0][0x329] ;  /* 0x0000ca40ff107b82 */ /* 0x000ea20000000000 */
[----:B------:R-:W-:Y:S01]  /*f660*/  IMAD.MOV.U32 R6, RZ, RZ, 0x20 ;  /* 0x00000020ff067424 */ /* 0x000fe200078e00ff */
[----:B------:R-:W-:Y:S01]  /*f670*/  F2FP.BF16.PACK_AB R70, R71, R70 ;  /* 0x000000464746723e */ /* 0x000fe200000010ff */
[----:B------:R-:W-:Y:S01]  /*f680*/  FMUL.FTZ R112, R15, R112 ;  /* 0x000000700f707220 */ /* 0x000fe20000410000 */
[----:B------:R-:W-:Y:S01]  /*f690*/  F2FP.BF16.PACK_AB R104, R13, R104 ;  /* 0x000000680d68723e */ /* 0x000fe200000010ff */
[C---:B------:R-:W-:Y:S01]  /*f6a0*/  FMUL.FTZ R113, R15.reuse, R113 ;  /* 0x000000710f717220 */ /* 0x040fe20000410000 */
[----:B------:R-:W-:Y:S01]  /*f6b0*/  SEL R18, R6, 0xffffffe0, !P1 ;  /* 0xffffffe006127807 */ /* 0x000fe20004800000 */
[----:B------:R-:W-:Y:S01]  /*f6c0*/  FMUL.FTZ R116, R15, R116 ;  /* 0x000000740f747220 */ /* 0x000fe20000410000 */
[----:B------:R-:W-:Y:S01]  /*f6d0*/  IADD3 R13, R17, R14, RZ ;  /* 0x0000000e110d7210 */ /* 0x000fe20007ffe0ff */
[----:B------:R-:W-:Y:S01]  /*f6e0*/  FMUL.FTZ R117, R15, R117 ;  /* 0x000000750f757220 */ /* 0x000fe20000410000 */
[----:B------:R-:W-:Y:S01]  /*f6f0*/  F2FP.BF16.PACK_AB R112, R113, R112 ;  /* 0x000000707170723e */ /* 0x000fe200000010ff */
[----:B------:R-:W-:Y:S01]  /*f700*/  FMUL.FTZ R120, R15, R120 ;  /* 0x000000780f787220 */ /* 0x000fe20000410000 */
[----:B------:R-:W-:Y:S01]  /*f710*/  IADD3 R21, R17, R18, RZ ;  /* 0x0000001211157210 */ /* 0x000fe20007ffe0ff */
[----:B------:R-:W-:Y:S01]  /*f720*/  FMUL.FTZ R121, R15, R121 ;  /* 0x000000790f797220 */ /* 0x000fe20000410000 */
[----:B------:R-:W-:Y:S01]  /*f730*/  F2FP.BF16.PACK_AB R116, R117, R116 ;  /* 0x000000747574723e */ /* 0x000fe200000010ff */
[----:B------:R-:W-:Y:S01]  /*f740*/  FMUL.FTZ R124, R15, R124 ;  /* 0x0000007c0f7c7220 */ /* 0x000fe20000410000 */
[----:B------:R-:W-:Y:S01]  /*f750*/  IADD3 R23, R13, R18, RZ ;  /* 0x000000120d177210 */ /* 0x000fe20007ffe0ff */
        /* <DEDUP_REMOVED lines=10> */
[C---:B------:R-:W-:Y:S01]  /*f800*/  IADD3 R25, R18.reuse, 0x400, R19 ;  /* 0x0000040012197810 */ /* 0x040fe20007ffe013 */
[----:B------:R-:W-:Y:S01]  /*f810*/  @P6 FMUL.FTZ R5, R5, 0.69314718246459960938 ;  /* 0x3f31721805056820 */ /* 0x000fe20000410000 */
[----:B------:R-:W-:Y:S01]  /*f820*/  F2FP.BF16.PACK_AB R128, R129, R128 ;  /* 0x000000808180723e */ /* 0x000fe200000010ff */
[----:B------:R4:W-:Y:S01]  /*f830*/  STS [R17+0x2400], R74 ;  /* 0x0024004a11007388 */ /* 0x0009e20000000800 */
[----:B------:R-:W-:Y:S01]  /*f840*/  IADD3 R27, R18, R19, RZ ;  /* 0x00000013121b7210 */ /* 0x000fe20007ffe0ff */
[----:B-1----:R-:W-:Y:S01]  /*f850*/  @P5 FMUL.FTZ R10, R10, 0.69314718246459960938 ;  /* 0x3f3172180a0a5820 */ /* 0x002fe20000410000 */
[----:B------:R-:W-:Y:S01]  /*f860*/  F2FP.BF16.PACK_AB R15, R15, R68 ;  /* 0x000000440f0f723e */ /* 0x000fe200000010ff */
[----:B------:R-:W-:Y:S01]  /*f870*/  STS [R13+0x2000], R76 ;  /* 0x0020004c0d007388 */ /* 0x000fe20000000800 */
[----:B------:R-:W-:-:S02]  /*f880*/  IADD3 R25, R14, R25, RZ ;  /* 0x000000190e197210 */ /* 0x000fc40007ffe0ff */
[----:B------:R-:W-:Y:S01]  /*f890*/  F2FP.BF16.PACK_AB R106, R107, R106 ;  /* 0x0000006a6b6a723e */ /* 0x000fe200000010ff */
[----:B------:R1:W-:Y:S01]  /*f8a0*/  STS [R13+0x2400], R78 ;  /* 0x0024004e0d007388 */ /* 0x0003e20000000800 */
[----:B--2---:R-:W-:Y:S02]  /*f8b0*/  ISETP.NE.AND P1, PT, R16, RZ, PT ;  /* 0x000000ff1000720c */ /* 0x004fe40003f25270 */
[----:B------:R-:W-:Y:S01]  /*f8c0*/  ISETP.NE.AND P2, PT, R22, RZ, PT ;  /* 0x000000ff1600720c */ /* 0x000fe20003f45270 */
[----:B------:R-:W-:Y:S04]  /*f8d0*/  STS [R21], R112 ;  /* 0x0000007015007388 */ /* 0x000fe80000000800 */
[----:B------:R-:W-:Y:S04]  /*f8e0*/  STS [R21+0x400], R114 ;  /* 0x0004007215007388 */ /* 0x000fe80000000800 */
[----:B------:R-:W-:Y:S04]  /*f8f0*/  STS [R23], R116 ;  /* 0x0000007417007388 */ /* 0x000fe80000000800 */
[----:B------:R-:W-:Y:S01]  /*f900*/  STS [R23+0x400], R118 ;  /* 0x0004007617007388 */ /* 0x000fe20000000800 */
[----:B----4-:R-:W-:-:S02]  /*f910*/  IADD3 R17, R14, R19, RZ ;  /* 0x000000130e117210 */ /* 0x010fc40007ffe0ff */
[----:B------:R-:W-:Y:S01]  /*f920*/  @!P1 MOV R14, c[0x0][0x214] ;  /* 0x00008500000e9a02 */ /* 0x000fe20000000f00 */
[----:B------:R-:W-:Y:S02]  /*f930*/  STS [R21+0x2000], R80 ;  /* 0x0020005015007388 */ /* 0x000fe40000000800 */
[----:B------:R-:W-:Y:S02]  /*f940*/  IMAD.IADD R18, R18, 0x1, R17 ;  /* 0x0000000112127824 */ /* 0x000fe400078e0211 */
[----:B------:R2:W-:Y:S01]  /*f950*/  STS [R21+0x2400], R82 ;  /* 0x0024005215007388 */ /* 0x0005e20000000800 */
[----:B-1----:R-:W-:-:S03]  /*f960*/  @P1 MOV R13, c[0x0][0x210] ;  /* 0x00008400000d1a02 */ /* 0x002fc60000000f00 */
[----:B------:R-:W-:Y:S02]  /*f970*/  STS [R23+0x2000], R84 ;  /* 0x0020005417007388 */ /* 0x000fe40000000800 */
[----:B------:R-:W-:Y:S01]  /*f980*/  @P1 IMAD R13, R13, c[0x0][0x214], RZ ;  /* 0x000085000d0d1a24 */ /* 0x000fe200078e02ff */
[----:B------:R-:W-:Y:S01]  /*f990*/  @!P1 SEL R13, R14, c[0x0][0x234], !P2 ;  /* 0x00008d000e0d9a07 */ /* 0x000fe20005000000 */
[----:B------:R1:W-:Y:S01]  /*f9a0*/  STS [R23+0x2400], R86 ;  /* 0x0024005617007388 */ /* 0x0003e20000000800 */
[----:B------:R-:W-:-:S03]  /*f9b0*/  ISETP.NE.OR P2, PT, R16, RZ, !P2 ;  /* 0x000000ff1000720c */ /* 0x000fc60005745670 */
[----:B------:R-:W-:Y:S04]  /*f9c0*/  STS [R19], R120 ;  /* 0x0000007813007388 */ /* 0x000fe80000000800 */
[----:B------:R-:W-:Y:S04]  /*f9d0*/  STS [R19+0x400], R122 ;  /* 0x0004007a13007388 */ /* 0x000fe80000000800 */
[----:B------:R-:W-:Y:S04]  /*f9e0*/  STS [R17], R124 ;  /* 0x0000007c11007388 */ /* 0x000fe80000000800 */
[----:B------:R-:W-:Y:S01]  /*f9f0*/  STS [R17+0x400], R126 ;  /* 0x0004007e11007388 */ /* 0x000fe20000000800 */
[----:B--2---:R-:W-:Y:S01]  /*fa00*/  @P1 MOV R21, 0x1 ;  /* 0x0000000100151802 */ /* 0x004fe20000000f00 */
[----:B------:R-:W-:-:S02]  /*fa10*/  @!P1 IMAD R21, R13, c[0x0][0x1c0], RZ ;  /* 0x000070000d159a24 */ /* 0x000fc400078e02ff */
[----:B------:R-:W-:Y:S04]  /*fa20*/  STS [R19+0x2000], R88 ;  /* 0x0020005813007388 */ /* 0x000fe80000000800 */
[----:B------:R-:W-:Y:S04]  /*fa30*/  STS [R19+0x2400], R90 ;  /* 0x0024005a13007388 */ /* 0x000fe80000000800 */
[----:B------:R-:W2:Y:S04]  /*fa40*/  S2R R6, SR_CTAID.Y ;  /* 0x0000000000067919 */ /* 0x000ea80000002600 */
[----:B------:R-:W-:Y:S04]  /*fa50*/  STS [R17+0x2000], R92 ;  /* 0x0020005c11007388 */ /* 0x000fe80000000800 */
[----:B------:R-:W-:Y:S04]  /*fa60*/  STS [R17+0x2400], R94 ;  /* 0x0024005e11007388 */ /* 0x000fe80000000800 */
[----:B------:R-:W-:Y:S04]  /*fa70*/  STS [R27], R128 ;  /* 0x000000801b007388 */ /* 0x000fe80000000800 */
[----:B------:R-:W-:Y:S04]  /*fa80*/  STS [R27+0x400], R130 ;  /* 0x000400821b007388 */ /* 0x000fe80000000800 */
[----:B------:R4:W-:Y:S04]  /*fa90*/  STS [R18], R15 ;  /* 0x0000000f12007388 */ /* 0x0009e80000000800 */
[----:B------:R3:W-:Y:S01]  /*faa0*/  STS [R25], R70 ;  /* 0x0000004619007388 */ /* 0x0007e20000000800 */
[----:B--2---:R-:W-:Y:S01]  /*fab0*/  @!P0 SHF.R.S32.HI R14, RZ, 0x1f, R6 ;  /* 0x0000001fff0e8819 */ /* 0x004fe20000011406 */
[----:B------:R-:W-:-:S02]  /*fac0*/  @!P0 IMAD.WIDE.U32 R52, R6, c[0x0][0x1e0], RZ ;  /* 0x0000780006348a25 */ /* 0x000fc400078e00ff */
[----:B------:R2:W-:Y:S02]  /*fad0*/  STS [R27+0x2000], R100 ;  /* 0x002000641b007388 */ /* 0x0005e40000000800 */
[C---:B-1----:R-:W-:Y:S01]  /*fae0*/  @!P2 IMAD R23, R6.reuse, c[0x0][0x214], RZ ;  /* 0x000085000617aa24 */ /* 0x042fe200078e02ff */
[----:B------:R-:W-:Y:S01]  /*faf0*/  @!P0 MOV R20, R52 ;  /* 0x0000003400148202 */ /* 0x000fe20000000f00 */
[----:B------:R2:W-:Y:S01]  /*fb00*/  STS [R27+0x2400], R102 ;  /* 0x002400661b007388 */ /* 0x0005e20000000800 */
[----:B------:R-:W-:Y:S02]  /*fb10*/  IMAD R21, R6, R21, RZ ;  /* 0x0000001506157224 */ /* 0x000fe400078e02ff */
[----:B------:R-:W-:Y:S01]  /*fb20*/  @!P2 SEL R23, R23, R54, !P0 ;  /* 0x000000361717a207 */ /* 0x000fe20004000000 */
[----:B------:R2:W-:Y:S01]  /*fb30*/  STS [R18+0x2000], R104 ;  /* 0x0020006812007388 */ /* 0x0005e20000000800 */
[----:B------:R-:W-:Y:S01]  /*fb40*/  CS2R R54, SRZ ;  /* 0x0000000000367805 */ /* 0x000fe2000001ff00 */
[----:B------:R-:W-:-:S02]  /*fb50*/  SEL R21, R21, RZ, P2 ;  /* 0x000000ff15157207 */ /* 0x000fc40001000000 */
[----:B------:R2:W-:Y:S01]  /*fb60*/  STS [R25+0x2000], R106 ;  /* 0x0020006a19007388 */ /* 0x0005e20000000800 */
[----:B------:R-:W-:Y:S02]  /*fb70*/  @!P2 MOV R54, R23 ;  /* 0x000000170036a202 */ /* 0x000fe40000000f00 */
[----:B------:R-:W-:Y:S01]  /*fb80*/  @!P2 SHF.R.S32.HI R55, RZ, 0x1f, R23 ;  /* 0x0000001fff37a819 */ /* 0x000fe20000011417 */
[----:B------:R-:W-:Y:S01]  /*fb90*/  BAR.SYNC.DEFER_BLOCKING 0x0 ;  /* 0x0000000000007b1d */ /* 0x000fe20000010000 */
[----:B----4-:R-:W-:Y:S01]  /*fba0*/  @!P0 IMAD R15, R14, c[0x0][0x1e0], RZ ;  /* 0x000078000e0f8a24 */ /* 0x010fe200078e02ff */
[----:B------:R-:W-:Y:S01]  /*fbb0*/  MOV R23, 0x7f800000 ;  /* 0x7f80000000177802 */ /* 0x000fe20000000f00 */
[----:B------:R-:W-:Y:S02]  /*fbc0*/  @P5 FFMA.FTZ R23, R3, c[0x0][0x238], R10 ;  /* 0x00008e0003175a23 */ /* 0x000fe4000001000a */
[----:B------:R-:W-:Y:S01]  /*fbd0*/  @!P0 IMAD R15, R6, c[0x0][0x1e4], R15 ;  /* 0x00007900060f8a24 */ /* 0x000fe200078e020f */
[----:B------:R-:W1:Y:S04]  /*fbe0*/  S2R R14, SR_CTAID.X ;  /* 0x00000000000e7919 */ /* 0x000e680000002500 */
[----:B------:R-:W4:Y:S01]  /*fbf0*/  S2R R22, SR_CTAID.Z ;  /* 0x0000000000167919 */ /* 0x000f220000002700 */
[----:B------:R-:W-:-:S02]  /*fc00*/  @!P0 IADD3 R11, R53, R15, RZ ;  /* 0x0000000f350b8210 */ /* 0x000fc40007ffe0ff */
[----:B------:R-:W-:Y:S02]  /*fc10*/  LOP3.LUT R53, R7, 0xffffffe0, RZ, 0xc0, !PT ;  /* 0xffffffe007357812 */ /* 0x000fe400078ec0ff */
[----:B------:R-:W-:Y:S02]  /*fc20*/  @P1 MOV R7, c[0x0][0x210] ;  /* 0x0000840000071a02 */ /* 0x000fe40000000f00 */
[----:B------:R-:W-:Y:S01]  /*fc30*/  @!P1 MOV R7, 0x1 ;  /* 0x0000000100079802 */ /* 0x000fe20000000f00 */
[----:B------:R-:W-:Y:S01]  /*fc40*/  IMAD.IADD R6, R4, 0x1, -R53 ;  /* 0x0000000104067824 */ /* 0x000fe200078e0a35 */
[----:B------:R-:W-:Y:S01]  /*fc50*/  MOV R15, 0x7f800000 ;  /* 0x7f800000000f7802 */ /* 0x000fe20000000f00 */
[----:B------:R-:W-:Y:S02]  /*fc60*/  @P6 FFMA.FTZ R15, R132, c[0x0][0x238], R5 ;  /* 0x00008e00840f6a23 */ /* 0x000fe40000010005 */
[----:B---3--:R-:W-:Y:S01]  /*fc70*/  @P3 FMUL.FTZ R53, R12, 0.69314718246459960938 ;  /* 0x3f3172180c353820 */ /* 0x008fe20000410000 */
[----:B------:R-:W-:Y:S01]  /*fc80*/  LOP3.LUT P0, RZ, R6, 0x3, RZ, 0xc0, !PT ;  /* 0x0000000306ff7812 */ /* 0x000fe2000780c0ff */
[----:B------:R2:W3:Y:S01]  /*fc90*/  LDS.128 R44, [R48] ;  /* 0x00000000302c7984 */ /* 0x0004e20000000c00 */
[----:B------:R-:W-:-:S03]  /*fca0*/  MOV R6, 0x7f800000 ;  /* 0x7f80000000067802 */ /* 0x000fc60000000f00 */
[----:B------:R2:W2:Y:S01]  /*fcb0*/  LDS.128 R40, [R48+0x800] ;  /* 0x0008000030287984 */ /* 0x0004a20000000c00 */
[----:B-1----:R-:W-:-:S03]  /*fcc0*/  IMAD R5, R14, R7, RZ ;  /* 0x000000070e057224 */ /* 0x002fc600078e02ff */
[----:B------:R1:W1:Y:S01]  /*fcd0*/  LDS.128 R36, [R48+0x1000] ;  /* 0x0010000030247984 */ /* 0x0002620000000c00 */
[----:B----4-:R-:W-:Y:S01]  /*fce0*/  IMAD R21, R22, R13, R21 ;  /* 0x0000000d16157224 */ /* 0x010fe200078e0215 */
[----:B------:R-:W-:Y:S02]  /*fcf0*/  SHF.L.U32 R52, R5, 0x7, RZ ;  /* 0x0000000705347819 */ /* 0x000fe400000006ff */
[----:B------:R4:W1:Y:S01]  /*fd00*/  LDS.128 R32, [R48+0x1800] ;  /* 0x0018000030207984 */ /* 0x0008620000000c00 */
[----:B------:R-:W-:Y:S01]  /*fd10*/  @P4 FMUL.FTZ R5, R8, 0.69314718246459960938 ;  /* 0x3f31721808054820 */ /* 0x000fe20000410000 */
[----:B------:R-:W-:Y:S01]  /*fd20*/  MOV R13, 0x7f800000 ;  /* 0x7f800000000d7802 */ /* 0x000fe20000000f00 */
[----:B------:R-:W-:Y:S01]  /*fd30*/  @P3 FFMA.FTZ R13, R0, c[0x0][0x238], R53 ;  /* 0x00008e00000d3a23 */ /* 0x000fe20000010035 */
[----:B------:R4:W1:Y:S01]  /*fd40*/  LDS.128 R28, [R48+0x2000] ;  /* 0x00200000301c7984 */ /* 0x0008620000000c00 */
[----:B------:R-:W-:Y:S01]  /*fd50*/  IADD3 R8, P2, P1, R52, R54, R21 ;  /* 0x0000003634087210 */ /* 0x000fe2000795e015 */
[----:B------:R-:W-:Y:S01]  /*fd60*/  @P4 FFMA.FTZ R6, R2, c[0x0][0x238], R5 ;  /* 0x00008e0002064a23 */ /* 0x000fe20000010005 */
[----:B------:R-:W-:Y:S01]  /*fd70*/  SHF.R.S32.HI R52, RZ, 0x1f, R52 ;  /* 0x0000001fff347819 */ /* 0x000fe20000011434 */
[----:B------:R4:W1:Y:S01]  /*fd80*/  LDS.128 R24, [R48+0x2800] ;  /* 0x0028000030187984 */ /* 0x0008620000000c00 */
[----:B------:R-:W-:-:S03]  /*fd90*/  SHF.R.S32.HI R21, RZ, 0x1f, R21 ;  /* 0x0000001fff157819 */ /* 0x000fc60000011415 */
[----:B------:R4:W1:Y:S01]  /*fda0*/  LDS.128 R16, [R48+0x3000] ;  /* 0x0030000030107984 */ /* 0x0008620000000c00 */
[----:B------:R-:W-:-:S03]  /*fdb0*/  IADD3.X R21, R52, R55, R21, P2, P1 ;  /* 0x0000003734157210 */ /* 0x000fc600017e2415 */
[----:B------:R-:W1:Y:S01]  /*fdc0*/  LDS.128 R48, [R48+0x3800] ;  /* 0x0038000030307984 */ /* 0x000e620000000c00 */
[----:B------:R-:W-:Y:S05]  /*fdd0*/  @P0 BRA `(.L_x_1337) ;  /* 0x0000021000000947 */ /* 0x000fea0003800000 */
[----:B----4-:R-:W4:Y:S04]  /*fde0*/  LDL.LU R57, [R1+0x3c] ;  /* 0x00003c0001397983 */ /* 0x010f280000300800 */
[----:B------:R-:W4:Y:S02]  /*fdf0*/  LDL.LU R56, [R1+0x48] ;  /* 0x0000480001387983 */ /* 0x000f240000300800 */
[C---:B----4-:R-:W-:Y:S02]  /*fe00*/  ISETP.GE.AND P6, PT, R56.reuse, R57, PT ;  /* 0x000000393800720c */ /* 0x050fe40003fc6270 */
[C---:B------:R-:W-:Y:S02]  /*fe10*/  IADD3 R10, R56.reuse, 0x8, RZ ;  /* 0x00000008380a7810 */ /* 0x040fe40007ffe0ff */
[----:B------:R-:W-:-:S02]  /*fe20*/  IADD3 R2, R56, 0x40, RZ ;  /* 0x0000004038027810 */ /* 0x000fc40007ffe0ff */
[----:B------:R-:W-:Y:S02]  /*fe30*/  IADD3 R0, R56, 0x48, RZ ;  /* 0x0000004838007810 */ /* 0x000fe40007ffe0ff */
[-C--:B------:R-:W-:Y:S02]  /*fe40*/  ISETP.GE.AND P5, PT, R10, R57.reuse, PT ;  /* 0x000000390a00720c */ /* 0x080fe40003fa6270 */
[-C--:B------:R-:W-:Y:S02]  /*fe50*/  ISETP.GE.AND P4, PT, R2, R57.reuse, PT ;  /* 0x000000390200720c */ /* 0x080fe40003f86270 */
        /* <DEDUP_REMOVED lines=25> */
.L_x_1337:
[----:B------:R-:W-:Y:S05]  /*fff0*/  BSYNC B0 ;  /* 0x0000000000007941 */ /* 0x000fea0003800000 */
.L_x_1336:
[----:B----4-:R-:W4:Y:S04]  /*10000*/  LDL.LU R5, [R1+0x4c] ;  /* 0x00004c0001057983 */ /* 0x010f280000300800 */
[----:B---3--:R-:W3:Y:S01]  /*10010*/  LDL.LU.64 R12, [R1+0x68] ;  /* 0x00006800010c7983 */ /* 0x008ee20000300a00 */
[----:B------:R-:W-:Y:S01]  /*10020*/  LEA.HI R4, R9, R4, RZ, 0x3 ;  /* 0x0000000409047211 */ /* 0x000fe200078f18ff */
[----:B------:R-:W-:Y:S02]  /*10030*/  BSSY B0, `(.L_x_1338) ;  /* 0x0000020000007945 */ /* 0x000fe40003800000 */
[----:B------:R-:W2:Y:S04]  /*10040*/  S2R R3, SR_TID.X ;  /* 0x0000000000037919 */ /* 0x000ea80000002100 */
[----:B------:R-:W1:Y:S01]  /*10050*/  S2R R10, SR_CTAID.X ;  /* 0x00000000000a7919 */ /* 0x000e620000002500 */
[----:B--2---:R-:W-:-:S04]  /*10060*/  SHF.R.S32.HI R2, RZ, 0x1f, R3 ;  /* 0x0000001fff027819 */ /* 0x004fc80000011403 */
[----:B------:R-:W-:-:S04]  /*10070*/  LEA.HI R2, R2, R3, RZ, 0x3 ;  /* 0x0000000302027211 */ /* 0x000fc800078f18ff */
[----:B------:R-:W-:Y:S02]  /*10080*/  LOP3.LUT R0, R2, 0xfffffff8, RZ, 0xc0, !PT ;  /* 0xfffffff802007812 */ /* 0x000fe400078ec0ff */
[----:B------:R-:W-:-:S03]  /*10090*/  SHF.R.S32.HI R6, RZ, 0x3, R2 ;  /* 0x00000003ff067819 */ /* 0x000fc60000011402 */
[----:B------:R-:W-:Y:S01]  /*100a0*/  IMAD.IADD R0, R3, 0x1, -R0 ;  /* 0x0000000103007824 */ /* 0x000fe200078e0a00 */
[----:B------:R-:W-:Y:S02]  /*100b0*/  SHF.R.S32.HI R3, RZ, 0x1f, R22 ;  /* 0x0000001fff037819 */ /* 0x000fe40000011416 */
[--C-:B------:R-:W-:Y:S01]  /*100c0*/  SHF.R.S32.HI R7, RZ, 0x1f, R6.reuse ;  /* 0x0000001fff077819 */ /* 0x100fe20000011406 */
[----:B------:R-:W-:Y:S02]  /*100d0*/  IMAD.SHL.U32 R0, R0, 0x8, RZ ;  /* 0x0000000800007824 */ /* 0x000fe400078e00ff */
[----:B------:R-:W-:Y:S02]  /*100e0*/  IMAD R3, R3, c[0x0][0x1f0], RZ ;  /* 0x00007c0003037a24 */ /* 0x000fe400078e02ff */
[----:B-1----:R-:W-:Y:S01]  /*100f0*/  IMAD.WIDE R6, R10, 0x80, R6 ;  /* 0x000000800a067825 */ /* 0x002fe200078e0206 */
[----:B------:R-:W-:-:S03]  /*10100*/  SHF.R.S32.HI R0, RZ, 0x1f, R0 ;  /* 0x0000001fff007819 */ /* 0x000fc60000011400 */
[----:B------:R-:W-:Y:S02]  /*10110*/  IMAD R3, R22, c[0x0][0x1f4], R3 ;  /* 0x00007d0016037a24 */ /* 0x000fe400078e0203 */
[----:B----4-:R-:W-:Y:S01]  /*10120*/  IMAD R14, R14, -0x80, R5 ;  /* 0xffffff800e0e7824 */ /* 0x010fe200078e0205 */
[----:B------:R-:W-:Y:S02]  /*10130*/  SHF.R.S32.HI R5, RZ, 0x3, R4 ;  /* 0x00000003ff057819 */ /* 0x000fe40000011404 */
[C---:B---3--:R-:W-:Y:S02]  /*10140*/  IADD3 R20, P0, R12.reuse, R20, RZ ;  /* 0x000000140c147210 */ /* 0x048fe40007f1e0ff */
[----:B------:R-:W-:-:S03]  /*10150*/  ISETP.GE.AND P1, PT, R12, c[0x0][0x220], PT ;  /* 0x000088000c007a0c */ /* 0x000fc60003f26270 */
[----:B------:R-:W-:Y:S01]  /*10160*/  IMAD.X R21, R0, 0x1, R11, P0 ;  /* 0x0000000100157824 */ /* 0x000fe200000e060b */
[----:B------:R-:W-:-:S03]  /*10170*/  ISETP.GE.OR P0, PT, R5, R14, P1 ;  /* 0x0000000e0500720c */ /* 0x000fc60000f06670 */
[----:B------:R-:W-:-:S04]  /*10180*/  IMAD.WIDE.U32 R22, R22, c[0x0][0x1f0], R20 ;  /* 0x00007c0016167a25 */ /* 0x000fc800078e0014 */
[----:B------:R-:W-:-:S06]  /*10190*/  IMAD.IADD R9, R23, 0x1, R3 ;  /* 0x0000000117097824 */ /* 0x000fcc00078e0203 */
        /* <DEDUP_REMOVED lines=9> */
.L_x_1339:
[----:B------:R-:W-:Y:S05]  /*10230*/  BSYNC B0 ;  /* 0x0000000000007941 */ /* 0x000fea0003800000 */
.L_x_1338:
[----:B------:R-:W-:Y:S01]  /*10240*/  LEA.HI.SX32 R3, R4, 0x10, 0x1d ;  /* 0x0000001004037811 */ /* 0x000fe200078feaff */
[----:B------:R-:W-:Y:S03]  /*10250*/  BSSY B0, `(.L_x_1340) ;  /* 0x000000e000007945 */ /* 0x000fe60003800000 */
[----:B------:R-:W-:-:S13]  /*10260*/  ISETP.GE.OR P0, PT, R3, R14, P1 ;  /* 0x0000000e0300720c */ /* 0x000fda0000f06670 */
        /* <DEDUP_REMOVED lines=12> */
.L_x_1341:
[----:B------:R-:W-:Y:S05]  /*10330*/  BSYNC B0 ;  /* 0x0000000000007941 */ /* 0x000fea0003800000 */
.L_x_1340:
[----:B-1----:R-:W-:Y:S01]  /*10340*/  LEA.HI.SX32 R3, R4, 0x20, 0x1d ;  /* 0x0000002004037811 */ /* 0x002fe200078feaff */
        /* <DEDUP_REMOVED lines=14> */
.L_x_1343:
[----:B------:R-:W-:Y:S05]  /*10430*/  BSYNC B0 ;  /* 0x0000000000007941 */ /* 0x000fea0003800000 */
.L_x_1342:
        /* <DEDUP_REMOVED lines=15> */
.L_x_1345:
[----:B------:R-:W-:Y:S05]  /*10530*/  BSYNC B0 ;  /* 0x0000000000007941 */ /* 0x000fea0003800000 */
.L_x_1344:
        /* <DEDUP_REMOVED lines=15> */
.L_x_1347:
[----:B------:R-:W-:Y:S05]  /*10630*/  BSYNC B0 ;  /* 0x0000000000007941 */ /* 0x000fea0003800000 */
.L_x_1346:
        /* <DEDUP_REMOVED lines=15> */
.L_x_1349:
[----:B------:R-:W-:Y:S05]  /*10730*/  BSYNC B0 ;  /* 0x0000000000007941 */ /* 0x000fea0003800000 */
.L_x_1348:
        /* <DEDUP_REMOVED lines=15> */
.L_x_1351:
[----:B------:R-:W-:Y:S05]  /*10830*/  BSYNC B0 ;  /* 0x0000000000007941 */ /* 0x000fea0003800000 */
.L_x_1350:
[----:B-1----:R-:W-:-:S04]  /*10840*/  LEA.HI.SX32 R3, R4, 0x70, 0x1d ;  /* 0x0000007004037811 */ /* 0x002fc800078feaff */
[----:B------:R-:W-:-:S13]  /*10850*/  ISETP.GE.OR P1, PT, R3, R14, P1 ;  /* 0x0000000e0300720c */ /* 0x000fda0000f26670 */
[----:B------:R-:W-:Y:S05]  /*10860*/  @P1 EXIT ;  /* 0x000000000000194d */ /* 0x000fea0003800000 */
        /* <DEDUP_REMOVED lines=12> */
.L_x_1294:
[----:B------:R-:W2:Y:S04]  /*10930*/  LDL.LU R14, [R1+0x40] ;  /* 0x00004000010e7983 */ /* 0x000ea80000300800 */
[----:B------:R-:W3:Y:S01]  /*10940*/  LDL.LU R12, [R1+0x4c] ;  /* 0x00004c00010c7983 */ /* 0x000ee20000300800 */
[----:B------:R-:W1:Y:S01]  /*10950*/  LDC.U8 R2, c[0x0][0x329] ;  /* 0x0000ca40ff027b82 */ /* 0x000e620000000000 */
[----:B------:R-:W-:Y:S01]  /*10960*/  LEA.HI R4, R0, R123, RZ, 0x3 ;  /* 0x0000007b00047211 */ /* 0x000fe200078f18ff */
[----:B------:R-:W-:Y:S03]  /*10970*/  BSSY B0, `(.L_x_1352) ;  /* 0x0000041000007945 */ /* 0x000fe60003800000 */
[----:B------:R-:W-:-:S02]  /*10980*/  LOP3.LUT R8, R4, 0xfffffff8, RZ, 0xc0, !PT ;  /* 0xfffffff804087812 */ /* 0x000fc400078ec0ff */
[----:B------:R-:W-:Y:S01]  /*10990*/  SHF.R.S32.HI R4, RZ, 0x3, R4 ;  /* 0x00000003ff047819 */ /* 0x000fe20000011404 */
[----:B------:R-:W4:Y:S02]  /*109a0*/  LDC.U8 R7, c[0x0][0x328] ;  /* 0x0000ca00ff077b82 */ /* 0x000f240000000000 */
[----:B------:R-:W-:-:S04]  /*109b0*/  IMAD.IADD R123, R123, 0x1, -R8 ;  /* 0x000000017b7b7824 */ /* 0x000fc800078e0a08 */
[----:B------:R-:W-:Y:S01]  /*109c0*/  IMAD.SHL.U32 R13, R123, 0x8, RZ ;  /* 0x000000087b0d7824 */ /* 0x000fe200078e00ff */
[----:B-1----:R-:W-:Y:S02]  /*109d0*/  ISETP.NE.AND P0, PT, R2, RZ, PT ;  /* 0x000000ff0200720c */ /* 0x002fe40003f05270 */
[----:B----4-:R-:W-:-:S04]  /*109e0*/  ISETP.NE.AND P2, PT, R7, RZ, PT ;  /* 0x000000ff0700720c */ /* 0x010fc80003f45270 */
[----:B------:R-:W-:-:S07]  /*109f0*/  ISETP.EQ.AND P2, PT, R2, RZ, P2 ;  /* 0x000000ff0200720c */ /* 0x000fce0001742270 */
[----:B------:R-:W-:Y:S01]  /*10a00*/  @P0 IMAD.MOV.U32 R3, RZ, RZ, c[0x0][0x210] ;  /* 0x00008400ff030624 */ /* 0x000fe200078e00ff */
[----:B------:R-:W-:Y:S01]  /*10a10*/  @!P0 ISETP.NE.AND P3, PT, R7, RZ, PT ;  /* 0x000000ff0700820c */ /* 0x000fe20003f65270 */
[----:B------:R-:W-:Y:S01]  /*10a20*/  @!P0 IMAD.MOV.U32 R0, RZ, RZ, c[0x0][0x214] ;  /* 0x00008500ff008624 */ /* 0x000fe200078e00ff */
[----:B------:R-:W-:Y:S01]  /*10a30*/  @P0 MOV R7, 0x1 ;  /* 0x0000000100070802 */ /* 0x000fe20000000f00 */
[----:B------:R-:W-:-:S03]  /*10a40*/  @P0 IMAD R3, R3, c[0x0][0x214], RZ ;  /* 0x0000850003030a24 */ /* 0x000fc600078e02ff */
[----:B------:R-:W-:Y:S01]  /*10a50*/  @!P0 SEL R3, R0, c[0x0][0x234], !P3 ;  /* 0x00008d0000038a07 */ /* 0x000fe20005800000 */
[----:B------:R-:W-:Y:S02]  /*10a60*/  @P0 IMAD.MOV.U32 R0, RZ, RZ, c[0x0][0x210] ;  /* 0x00008400ff000624 */ /* 0x000fe400078e00ff */
[----:B------:R-:W-:Y:S02]  /*10a70*/  @!P0 IMAD.MOV.U32 R0, RZ, RZ, 0x1 ;  /* 0x00000001ff008424 */ /* 0x000fe400078e00ff */
[----:B------:R-:W-:-:S04]  /*10a80*/  @!P0 IMAD R7, R3, c[0x0][0x1c0], RZ ;  /* 0x0000700003078a24 */ /* 0x000fc800078e02ff */
[----:B------:R-:W-:Y:S01]  /*10a90*/  IMAD R7, R6, R7, RZ ;  /* 0x0000000706077224 */ /* 0x000fe200078e02ff */
[C---:B--2---:R-:W-:Y:S02]  /*10aa0*/  ISETP.NE.AND P4, PT, R14.reuse, -0x1, PT ;  /* 0xffffffff0e00780c */ /* 0x044fe40003f85270 */
[----:B------:R-:W-:-:S11]  /*10ab0*/  ISETP.NE.OR P1, PT, R14, -0x1, !P2 ;  /* 0xffffffff0e00780c */ /* 0x000fd60005725670 */
[----:B------:R-:W-:Y:S01]  /*10ac0*/  @!P4 SHF.R.S32.HI R5, RZ, 0x1f, R6 ;  /* 0x0000001fff05c819 */ /* 0x000fe20000011406 */
[----:B------:R-:W-:-:S04]  /*10ad0*/  @!P4 IMAD.WIDE.U32 R10, R6, c[0x0][0x1e0], RZ ;  /* 0x00007800060aca25 */ /* 0x000fc800078e00ff */
[----:B------:R-:W-:Y:S02]  /*10ae0*/  @!P4 IMAD R5, R5, c[0x0][0x1e0], RZ ;  /* 0x000078000505ca24 */ /* 0x000fe400078e02ff */
[----:B------:R-:W-:-:S04]  /*10af0*/  @P4 IMAD.WIDE.U32 R22, R14, c[0x0][0x1e8], RZ ;  /* 0x00007a000e164a25 */ /* 0x000fc800078e00ff */
[----:B------:R-:W-:Y:S02]  /*10b00*/  @!P4 IMAD R5, R6, c[0x0][0x1e4], R5 ;  /* 0x000079000605ca24 */ /* 0x000fe400078e0205 */
[----:B------:R-:W-:Y:S02]  /*10b10*/  @!P4 IMAD.MOV.U32 R22, RZ, RZ, R10 ;  /* 0x000000ffff16c224 */ /* 0x000fe400078e000a */
[----:B------:R-:W-:Y:S02]  /*10b20*/  @P4 IMAD R2, R14, c[0x0][0x1ec], R23 ;  /* 0x00007b000e024a24 */ /* 0x000fe400078e0217 */
[----:B------:R-:W-:Y:S01]  /*10b30*/  @!P4 IMAD.IADD R2, R11, 0x1, R5 ;  /* 0x000000010b02c824 */ /* 0x000fe200078e0205 */
[C---:B------:R-:W-:Y:S01]  /*10b40*/  IADD3 R22, P3, R13.reuse, R22, RZ ;  /* 0x000000160d167210 */ /* 0x040fe20007f7e0ff */
[----:B------:R-:W-:Y:S01]  /*10b50*/  @!P1 IMAD R14, R6, c[0x0][0x214], RZ ;  /* 0x00008500060e9a24 */ /* 0x000fe200078e02ff */
[----:B------:R-:W-:Y:S01]  /*10b60*/  SHF.R.S32.HI R5, RZ, 0x1f, R20 ;  /* 0x0000001fff057819 */ /* 0x000fe20000011414 */
[----:B------:R-:W-:Y:S01]  /*10b70*/  @!P2 CS2R R10, SRZ ;  /* 0x00000000000aa805 */ /* 0x000fe2000001ff00 */
[----:B------:R-:W-:Y:S01]  /*10b80*/  LEA.HI.X.SX32 R23, R13, R2, 0x1, P3 ;  /* 0x000000020d177211 */ /* 0x000fe200018f0eff */
[----:B------:R-:W-:Y:S01]  /*10b90*/  @P2 IMAD.MOV.U32 R10, RZ, RZ, R14 ;  /* 0x000000ffff0a2224 */ /* 0x000fe200078e000e */
[----:B---3--:R-:W-:Y:S01]  /*10ba0*/  IADD3 R2, -R9, R12, RZ ;  /* 0x0000000c09027210 */ /* 0x008fe20007ffe1ff */
[----:B------:R1:W-:Y:S01]  /*10bb0*/  @!P1 STL [R1+0x40], R14 ;  /* 0x0000400e01009387 */ /* 0x0003e20000100800 */
[----:B------:R-:W-:Y:S01]  /*10bc0*/  ISETP.GE.AND P1, PT, R13, c[0x0][0x220], PT ;  /* 0x000088000d007a0c */ /* 0x000fe20003f26270 */
[----:B------:R-:W-:Y:S01]  /*10bd0*/  IMAD R25, R5, c[0x0][0x1f0], RZ ;  /* 0x00007c0005197a24 */ /* 0x000fe200078e02ff */
[----:B------:R-:W-:Y:S01]  /*10be0*/  SEL R5, R7, RZ, !P2 ;  /* 0x000000ff07057207 */ /* 0x000fe20005000000 */
[----:B------:R-:W2:Y:S01]  /*10bf0*/  S2R R12, SR_CTAID.X ;  /* 0x00000000000c7919 */ /* 0x000ea20000002500 */
[-C--:B------:R-:W-:Y:S01]  /*10c00*/  ISETP.GE.OR P3, PT, R4, R2.reuse, P1 ;  /* 0x000000020400720c */ /* 0x080fe20000f66670 */
[----:B------:R-:W-:Y:S01]  /*10c10*/  IMAD R25, R20, c[0x0][0x1f4], R25 ;  /* 0x00007d0014197a24 */ /* 0x000fe200078e0219 */
[----:B------:R-:W-:Y:S01]  /*10c20*/  ISETP.GE.AND P0, PT, R4, R2, PT ;  /* 0x000000020400720c */ /* 0x000fe20003f06270 */
[----:B------:R-:W-:Y:S01]  /*10c30*/  IMAD.WIDE.U32 R22, R20, c[0x0][0x1f0], R22 ;  /* 0x00007c0014167a25 */ /* 0x000fe200078e0016 */
[----:B------:R-:W-:-:S02]  /*10c40*/  @P2 SHF.R.S32.HI R11, RZ, 0x1f, R14 ;  /* 0x0000001fff0b2819 */ /* 0x000fc4000001140e */
[----:B------:R-:W-:Y:S01]  /*10c50*/  P2R R6, PR, RZ, 0x1 ;  /* 0x00000001ff067803 */ /* 0x000fe20000000000 */
[----:B------:R-:W-:Y:S02]  /*10c60*/  IMAD R9, R9, R0, RZ ;  /* 0x0000000009097224 */ /* 0x000fe400078e02ff */
[----:B------:R-:W-:Y:S01]  /*10c70*/  IMAD R20, R20, R3, R5 ;  /* 0x0000000314147224 */ /* 0x000fe200078e0205 */
[----:B------:R-:W-:Y:S01]  /*10c80*/  SHF.R.S32.HI R5, RZ, 0x1f, R4 ;  /* 0x0000001fff057819 */ /* 0x000fe20000011404 */
[----:B------:R-:W-:Y:S01]  /*10c90*/  IMAD.IADD R25, R25, 0x1, R23 ;  /* 0x0000000119197824 */ /* 0x000fe200078e0217 */
[----:B------:R-:W-:Y:S02]  /*10ca0*/  SHF.R.S32.HI R7, RZ, 0x1f, R9 ;  /* 0x0000001fff077819 */ /* 0x000fe40000011409 */
[--C-:B------:R-:W-:Y:S02]  /*10cb0*/  IADD3 R3, P2, P0, R9, R10, R20.reuse ;  /* 0x0000000a09037210 */ /* 0x100fe4000785e014 */
[----:B------:R-:W-:-:S04]  /*10cc0*/  SHF.R.S32.HI R10, RZ, 0x1f, R20 ;  /* 0x0000001fff0a7819 */ /* 0x000fc80000011414 */
[----:B------:R-:W-:Y:S01]  /*10cd0*/  IADD3.X R10, R7, R11, R10, P2, P0 ;  /* 0x0000000b070a7210 */ /* 0x000fe200017e040a */
[----:B--2---:R-:W-:Y:S01]  /*10ce0*/  IMAD.WIDE R20, R12, 0x80, R4 ;  /* 0x000000800c147825 */ /* 0x004fe200078e0204 */
        /* <DEDUP_REMOVED lines=9> */
.L_x_1353:
[----:B-1----:R-:W-:Y:S05]  /*10d80*/  BSYNC B0 ;  /* 0x0000000000007941 */ /* 0x002fea0003800000 */
.L_x_1352:
[----:B------:R-:W-:Y:S01]  /*10d90*/  IADD3 R19, R4, 0x10, RZ ;  /* 0x0000001004137810 */ /* 0x000fe20007ffe0ff */
[----:B------:R-:W-:Y:S03]  /*10da0*/  BSSY B0, `(.L_x_1354) ;  /* 0x0000010000007945 */ /* 0x000fe60003800000 */
[CC--:B------:R-:W-:Y:S02]  /*10db0*/  ISETP.GE.OR P0, PT, R19.reuse, R2.reuse, P1 ;  /* 0x000000021300720c */ /* 0x0c0fe40000f06670 */
[----:B------:R-:W-:-:S04]  /*10dc0*/  ISETP.GE.AND P2, PT, R19, R2, PT ;  /* 0x000000021300720c */ /* 0x000fc80003f46270 */
[----:B------:R-:W-:-:S07]  /*10dd0*/  P2R R12, PR, RZ, 0x4 ;  /* 0x00000004ff0c7803 */ /* 0x000fce0000000000 */
        /* <DEDUP_REMOVED lines=12> */
.L_x_1355:
[----:B------:R-:W-:Y:S05]  /*10ea0*/  BSYNC B0 ;  /* 0x0000000000007941 */ /* 0x000fea0003800000 */
.L_x_1354:
[----:B------:R-:W-:Y:S01]  /*10eb0*/  IADD3 R17, R4, 0x20, RZ ;  /* 0x0000002004117810 */ /* 0x000fe20007ffe0ff */
[----:B------:R-:W-:Y:S03]  /*10ec0*/  BSSY B0, `(.L_x_1356) ;  /* 0x000000f000007945 */ /* 0x000fe60003800000 */
[CC--:B------:R-:W-:Y:S02]  /*10ed0*/  ISETP.GE.OR P0, PT, R17.reuse, R2.reuse, P1 ;  /* 0x000000021100720c */ /* 0x0c0fe40000f06670 */
[----:B------:R-:W-:-:S11]  /*10ee0*/  ISETP.GE.AND P6, PT, R17, R2, PT ;  /* 0x000000021100720c */ /* 0x000fd60003fc6270 */
        /* <DEDUP_REMOVED lines=12> */
.L_x_1357:
[----:B------:R-:W-:Y:S05]  /*10fb0*/  BSYNC B0 ;  /* 0x0000000000007941 */ /* 0x000fea0003800000 */
.L_x_1356:
        /* <DEDUP_REMOVED lines=16> */
.L_x_1359:
[----:B------:R-:W-:Y:S05]  /*110c0*/  BSYNC B0 ;  /* 0x0000000000007941 */ /* 0x000fea0003800000 */
.L_x_1358:
        /* <DEDUP_REMOVED lines=16> */
.L_x_1361:
[----:B------:R-:W-:Y:S05]  /*111d0*/  BSYNC B0 ;  /* 0x0000000000007941 */ /* 0x000fea0003800000 */
.L_x_1360:
        /* <DEDUP_REMOVED lines=16> */
.L_x_1363:
[----:B------:R-:W-:Y:S05]  /*112e0*/  BSYNC B0 ;  /* 0x0000000000007941 */ /* 0x000fea0003800000 */
.L_x_1362:
[----:B-1----:R-:W-:Y:S01]  /*112f0*/  IADD3 R9, R4, 0x60, RZ ;  /* 0x0000006004097810 */ /* 0x002fe20007ffe0ff */
        /* <DEDUP_REMOVED lines=15> */
.L_x_1365:
[----:B------:R-:W-:Y:S05]  /*113f0*/  BSYNC B0 ;  /* 0x0000000000007941 */ /* 0x000fea0003800000 */
.L_x_1364:
[----:B------:R-:W-:Y:S01]  /*11400*/  IADD3 R7, R4, 0x70, RZ ;  /* 0x0000007004077810 */ /* 0x000fe20007ffe0ff */
[----:B------:R-:W-:Y:S03]  /*11410*/  BSSY B0, `(.L_x_1366) ;  /* 0x000000e000007945 */ /* 0x000fe60003800000 */
[CC--:B------:R-:W-:Y:S02]  /*11420*/  ISETP.GE.OR P0, PT, R7.reuse, R2.reuse, P1 ;  /* 0x000000020700720c */ /* 0x0c0fe40000f06670 */
[----:B------:R-:W-:-:S11]  /*11430*/  ISETP.GE.AND P1, PT, R7, R2, PT ;  /* 0x000000020700720c */ /* 0x000fd60003f26270 */
        /* <DEDUP_REMOVED lines=11> */
.L_x_1367:
[----:B------:R-:W-:Y:S05]  /*114f0*/  BSYNC B0 ;  /* 0x0000000000007941 */ /* 0x000fea0003800000 */
.L_x_1366:
        /* <DEDUP_REMOVED lines=9> */
[----:B------:R-:W-:Y:S02]  /*11590*/  @!P0 IMAD R4, R4, R0, RZ ;  /* 0x0000000004048224 */ /* 0x000fe400078e02ff */
[----:B------:R-:W-:-:S03]  /*115a0*/  @!P0 IMAD.MOV.U32 R23, RZ, RZ, 0x7f800000 ;  /* 0x7f800000ff178424 */ /* 0x000fc600078e00ff */
[----:B--2---:R-:W-:Y:S01]  /*115b0*/  @!P0 IADD3 R21, P1, R4, R3, RZ ;  /* 0x0000000304158210 */ /* 0x004fe20007f3e0ff */
[----:B------:R-:W-:-:S03]  /*115c0*/  @!P6 IMAD R17, R17, R0, RZ ;  /* 0x000000001111e224 */ /* 0x000fc600078e02ff */
[----:B------:R-:W-:Y:S01]  /*115d0*/  @!P0 LEA.HI.X.SX32 R4, R4, R10, 0x1, P1 ;  /* 0x0000000a04048211 */ /* 0x000fe200008f0eff */
[-C--:B------:R-:W-:Y:S01]  /*115e0*/  @!P4 IMAD R13, R13, R0.reuse, RZ ;  /* 0x000000000d0dc224 */ /* 0x080fe200078e02ff */
[----:B------:R-:W-:Y:S01]  /*115f0*/  ISETP.NE.OR P1, PT, R123, RZ, P2 ;  /* 0x000000ff7b00720c */ /* 0x000fe20001725670 */
[----:B------:R-:W-:-:S12]  /*11600*/  @!P3 IMAD R11, R11, R0, RZ ;  /* 0x000000000b0bb224 */ /* 0x000fd800078e02ff */
[----:B------:R-:W-:Y:S02]  /*11610*/  @!P1 IMAD R6, R19, R0, RZ ;  /* 0x0000000013069224 */ /* 0x000fe400078e02ff */
[----:B------:R-:W-:-:S03]  /*11620*/  @!P1 IMAD.MOV.U32 R25, RZ, RZ, 0x7f800000 ;  /* 0x7f800000ff199424 */ /* 0x000fc600078e00ff */
[----:B------:R-:W-:-:S04]  /*11630*/  @!P1 IADD3 R19, P2, R6, R3, RZ ;  /* 0x0000000306139210 */ /* 0x000fc80007f5e0ff */
[----:B------:R-:W-:Y:S02]  /*11640*/  @!P1 LEA.HI.X.SX32 R6, R6, R10, 0x1, P2 ;  /* 0x0000000a06069211 */ /* 0x000fe400010f0eff */
[----:B------:R-:W-:-:S04]  /*11650*/  @!P0 LEA R20, P2, R21, c[0x0][0x200], 0x2 ;  /* 0x0000800015148a11 */ /* 0x000fc800078410ff */
[----:B------:R-:W-:Y:S01]  /*11660*/  @!P0 LEA.HI.X R21, R21, c[0x0][0x204], R4, 0x2, P2 ;  /* 0x0000810015158a11 */ /* 0x000fe200010f1404 */
[----:B------:R-:W-:Y:S01]  /*11670*/  @!P5 IMAD R4, R15, R0, RZ ;  /* 0x000000000f04d224 */ /* 0x000fe200078e02ff */
[----:B------:R-:W-:-:S03]  /*11680*/  @!P1 LEA R18, P2, R19, c[0x0][0x200], 0x2 ;  /* 0x0000800013129a11 */ /* 0x000fc600078410ff */
[----:B------:R2:W-:Y:S01]  /*11690*/  @!P0 STG.E [R20.64], R23 ;  /* 0x0000001714008986 */ /* 0x0005e2000c101910 */
[----:B------:R-:W-:Y:S02]  /*116a0*/  @!P1 LEA.HI.X R19, R19, c[0x0][0x204], R6, 0x2, P2 ;  /* 0x0000810013139a11 */ /* 0x000fe400010f1406 */
[----:B------:R-:W-:Y:S02]  /*116b0*/  ISETP.NE.AND P2, PT, R2, RZ, PT ;  /* 0x000000ff0200720c */ /* 0x000fe40003f45270 */
[----:B------:R-:W-:Y:S01]  /*116c0*/  @!P6 IADD3 R2, P0, R17, R3, RZ ;  /* 0x000000031102e210 */ /* 0x000fe20007f1e0ff */
[----:B------:R3:W-:Y:S01]  /*116d0*/  @!P1 STG.E [R18.64], R25 ;  /* 0x0000001912009986 */ /* 0x0007e2000c101910 */
[----:B------:R-:W-:Y:S02]  /*116e0*/  ISETP.NE.AND P1, PT, R5, RZ, PT ;  /* 0x000000ff0500720c */ /* 0x000fe40003f25270 */
[----:B------:R-:W-:Y:S02]  /*116f0*/  @!P6 LEA.HI.X.SX32 R17, R17, R10, 0x1, P0 ;  /* 0x0000000a1111e211 */ /* 0x000fe400000f0eff */
[----:B------:R-:W-:-:S02]  /*11700*/  @!P6 LEA R14, P0, R2, c[0x0][0x200], 0x2 ;  /* 0x00008000020eea11 */ /* 0x000fc400078010ff */
[C---:B------:R-:W-:Y:S02]  /*11710*/  ISETP.NE.OR P2, PT, R123.reuse, RZ, P2 ;  /* 0x000000ff7b00720c */ /* 0x040fe40001745670 */
[----:B------:R-:W-:Y:S02]  /*11720*/  @!P6 LEA.HI.X R15, R2, c[0x0][0x204], R17, 0x2, P0 ;  /* 0x00008100020fea11 */ /* 0x000fe400000f1411 */
[C---:B------:R-:W-:Y:S02]  /*11730*/  @!P5 IADD3 R5, P0, R4.reuse, R3, RZ ;  /* 0x000000030405d210 */ /* 0x040fe40007f1e0ff */
[----:B------:R-:W-:Y:S02]  /*11740*/  ISETP.NE.OR P1, PT, R123, RZ, P1 ;  /* 0x000000ff7b00720c */ /* 0x000fe40000f25670 */
[----:B------:R-:W-:Y:S02]  /*11750*/  @!P5 LEA.HI.X.SX32 R2, R4, R10, 0x1, P0 ;  /* 0x0000000a0402d211 */ /* 0x000fe400000f0eff */
[----:B------:R-:W-:-:S03]  /*11760*/  @!P5 LEA R4, P0, R5, c[0x0][0x200], 0x2 ;  /* 0x000080000504da11 */ /* 0x000fc600078010ff */
[----:B------:R-:W-:Y:S01]  /*11770*/  @!P2 IMAD R6, R9, R0, RZ ;  /* 0x000000000906a224 */ /* 0x000fe200078e02ff */
[----:B------:R-:W-:Y:S01]  /*11780*/  @!P5 LEA.HI.X R5, R5, c[0x0][0x204], R2, 0x2, P0 ;  /* 0x000081000505da11 */ /* 0x000fe200000f1402 */
[----:B--2---:R-:W-:Y:S01]  /*11790*/  @!P2 IMAD.MOV.U32 R23, RZ, RZ, 0x7f800000 ;  /* 0x7f800000ff17a424 */ /* 0x004fe200078e00ff */
[----:B------:R-:W-:-:S04]  /*117a0*/  @!P4 IADD3 R2, P0, R13, R3, RZ ;  /* 0x000000030d02c210 */ /* 0x000fc80007f1e0ff */
[----:B------:R-:W-:Y:S01]  /*117b0*/  @!P4 LEA.HI.X.SX32 R13, R13, R10, 0x1, P0 ;  /* 0x0000000a0d0dc211 */ /* 0x000fe200000f0eff */
[----:B---3--:R-:W-:Y:S01]  /*117c0*/  @!P4 IMAD.MOV.U32 R19, RZ, RZ, 0x7f800000 ;  /* 0x7f800000ff13c424 */ /* 0x008fe200078e00ff */
[----:B------:R-:W-:Y:S01]  /*117d0*/  @!P4 LEA R12, P0, R2, c[0x0][0x200], 0x2 ;  /* 0x00008000020cca11 */ /* 0x000fe200078010ff */
[----:B------:R-:W-:-:S03]  /*117e0*/  @!P3 IMAD.MOV.U32 R25, RZ, RZ, 0x7f800000 ;  /* 0x7f800000ff19b424 */ /* 0x000fc600078e00ff */
[----:B------:R-:W-:Y:S02]  /*117f0*/  @!P4 LEA.HI.X R13, R2, c[0x0][0x204], R13, 0x2, P0 ;  /* 0x00008100020dca11 */ /* 0x000fe400000f140d */
[----:B------:R-:W-:-:S04]  /*11800*/  @!P3 IADD3 R2, P0, R11, R3, RZ ;  /* 0x000000030b02b210 */ /* 0x000fc80007f1e0ff */
[----:B------:R-:W-:Y:S02]  /*11810*/  @!P3 LEA.HI.X.SX32 R9, R11, R10, 0x1, P0 ;  /* 0x0000000a0b09b211 */ /* 0x000fe400000f0eff */
[----:B------:R-:W-:-:S04]  /*11820*/  @!P3 LEA R16, P0, R2, c[0x0][0x200], 0x2 ;  /* 0x000080000210ba11 */ /* 0x000fc800078010ff */
[----:B------:R-:W-:Y:S01]  /*11830*/  @!P3 LEA.HI.X R17, R2, c[0x0][0x204], R9, 0x2, P0 ;  /* 0x000081000211ba11 */ /* 0x000fe200000f1409 */
[----:B------:R-:W-:Y:S01]  /*11840*/  @!P6 IMAD.MOV.U32 R9, RZ, RZ, 0x7f800000 ;  /* 0x7f800000ff09e424 */ /* 0x000fe200078e00ff */
[----:B------:R-:W-:-:S04]  /*11850*/  @!P2 IADD3 R2, P0, R6, R3, RZ ;  /* 0x000000030602a210 */ /* 0x000fc80007f1e0ff */
[----:B------:R-:W-:Y:S01]  /*11860*/  @!P2 LEA.HI.X.SX32 R11, R6, R10, 0x1, P0 ;  /* 0x0000000a060ba211 */ /* 0x000fe200000f0eff */
        /* <DEDUP_REMOVED lines=10> */
[----:B--2---:R-:W-:-:S03]  /*11910*/  IMAD.MOV.U32 R5, RZ, RZ, 0x7f800000 ;  /* 0x7f800000ff057424 */ /* 0x004fc600078e00ff */
[----:B------:R-:W-:-:S04]  /*11920*/  IADD3 R3, P0, R0, R3, RZ ;  /* 0x0000000300037210 */ /* 0x000fc80007f1e0ff */
[----:B------:R-:W-:Y:S02]  /*11930*/  LEA.HI.X.SX32 R0, R0, R10, 0x1, P0 ;  /* 0x0000000a00007211 */ /* 0x000fe400000f0eff */
[----:B------:R-:W-:-:S04]  /*11940*/  LEA R2, P0, R3, c[0x0][0x200], 0x2 ;  /* 0x0000800003027a11 */ /* 0x000fc800078010ff */
[----:B------:R-:W-:-:S05]  /*11950*/  LEA.HI.X R3, R3, c[0x0][0x204], R0, 0x2, P0 ;  /* 0x0000810003037a11 */ /* 0x000fca00000f1400 */
[----:B------:R-:W-:Y:S01]  /*11960*/  STG.E [R2.64], R5 ;  /* 0x0000000502007986 */ /* 0x000fe2000c101910 */
[----:B------:R-:W-:Y:S05]  /*11970*/  EXIT ;  /* 0x000000000000794d */ /* 0x000fea0003800000 */
.L_x_1368:
        /* <DEDUP_REMOVED lines=16> */
.L_x_2133:


//--------------------- .text._ZN5flash16flash_fwd_kernelI23Flash_fwd_kernel_traitsILi64ELi128ELi64ELi4ELb0ELb0EN7cutlass10bfloat16_tE19Flash_kernel_traitsILi64ELi128ELi64ELi4ES3_EELb0ELb0ELb0ELb0ELb0ELb0ELb1ELb0EEEvNS_16Flash_fwd_paramsE --------------------------
	.section	.text._ZN5flash16flash_fwd_kernelI23Flash_fwd_kernel_traitsILi64ELi128ELi64ELi4ELb0ELb0EN7cutlass10bfloat16_tE19Flash_kernel_traitsILi64ELi128ELi64ELi4ES3_EELb0ELb0ELb0ELb0ELb0ELb0ELb1ELb0EEEvNS_16Flash_fwd_paramsE,"ax",@progbits
	.sectioninfo	@"SHI_REGISTERS=255"
	.align	128
        .global         _ZN5flash16flash_fwd_kernelI23Flash_fwd_kernel_traitsILi64ELi128ELi64ELi4ELb0ELb0EN7cutlass10bfloat16_tE19Flash_kernel_traitsILi64ELi128ELi64ELi4ES3_EELb0ELb0ELb0ELb0ELb0ELb0ELb1ELb0EEEvNS_16Flash_fwd_paramsE
        .type           _ZN5flash16flash_fwd_kernelI23Flash_fwd_kernel_traitsILi64ELi128ELi64ELi4ELb0ELb0EN7cutlass10bfloat16_tE19Flash_kernel_traitsILi64ELi128ELi64ELi4ES3_EELb0ELb0ELb0ELb0ELb0ELb0ELb1ELb0EEEvNS_16Flash_fwd_paramsE,@function
        .size           _ZN5flash16flash_fwd_kernelI23Flash_fwd_kernel_traitsILi64ELi128ELi64ELi4ELb0ELb0EN7cutlass10bfloat16_tE19Flash_kernel_traitsILi64ELi128ELi64ELi4ES3_EELb0ELb0ELb0ELb0ELb0ELb0ELb1ELb0EEEvNS_16Flash_fwd_paramsE,(.L_x_2134 - _ZN5flash16flash_fwd_kernelI23Flash_fwd_kernel_traitsILi64ELi128ELi64ELi4ELb0ELb0EN7cutlass10bfloat16_tE19Flash_kernel_traitsILi64ELi128ELi64ELi4ES3_EELb0ELb0ELb0ELb0ELb0ELb0ELb1ELb0EEEvNS_16Flash_fwd_paramsE)
        .other          _ZN5flash16flash_fwd_kernelI23Flash_fwd_kernel_traitsILi64ELi128ELi64ELi4ELb0ELb0EN7cutlass10bfloat16_tE19Flash_kernel_traitsILi64ELi128ELi64ELi4ES3_EELb0ELb0ELb0ELb0ELb0ELb0ELb1ELb0EEEvNS_16Flash_fwd_paramsE,@"STO_CUDA_ENTRY STV_DEFAULT"
_ZN5flash16flash_fwd_kernelI23Flash_fwd_kernel_traitsILi64ELi128ELi64ELi4ELb0ELb0EN7cutlass10bfloat16_tE19Flash_kernel_traitsILi64ELi128ELi64ELi4ES3_EELb0ELb0ELb0ELb0ELb0ELb0ELb1ELb0EEEvNS_16Flash_fwd_paramsE:
.text._ZN5flash16flash_fwd_kernelI23Flash_fwd_kernel_traitsILi64ELi128ELi64ELi4ELb0ELb0EN7cutlass10bfloat16_tE19Flash_kernel_traitsILi64ELi128ELi64ELi4ES3_EELb0ELb0ELb0ELb0ELb0ELb0ELb1ELb0EEEvNS_16Flash_fwd_paramsE:
        /* <DEDUP_REMOVED lines=34> */
.L_x_1369:
[----:B---34-:R-:W-:Y:S02]  /*0220*/  MOV R3, c[0x0][0x218] ;  /* 0x0000860000037a02 */ /* 0x018fe40000000f00 */
.L_x_1370:
        /* <DEDUP_REMOVED lines=21> */
[----:B-1----:R-:W-:-:S03]  /*0380*/  @P0 IADD3 R8, R0, R10, RZ ;  /* 0x0000000a00080210 */ /* 0x002fc60007ffe0ff */
        /* <DEDUP_REMOVED lines=19> */
.L_x_1372:
        /* <DEDUP_REMOVED lines=11> */
[----:B------:R-:W-:Y:S01]  /*0570*/  IMAD.HI.U32 R214, R12, R5, RZ ;  /* 0x000000050cd67227 */ /* 0x000fe200078e00ff */
[----:B------:R-:W-:-:S03]  /*0580*/  SHF.R.S32.HI R12, RZ, 0x1f, R6 ;  /* 0x0000001fff0c7819 */ /* 0x000fc60000011406 */
[----:B------:R-:W-:-:S04]  /*0590*/  IMAD.MOV R2, RZ, RZ, -R214 ;  /* 0x000000ffff027224 */ /* 0x000fc800078e0ad6 */
[----:B------:R-:W-:Y:S02]  /*05a0*/  IMAD R2, R9, R2, R5 ;  /* 0x0000000209027224 */ /* 0x000fe400078e0205 */
[----:B------:R-:W-:-:S03]  /*05b0*/  @P0 IMAD.IADD R5, R0, 0x1, R10 ;  /* 0x0000000100050824 */ /* 0x000fc600078e020a */
[----:B------:R-:W-:Y:S01]  /*05c0*/  ISETP.GT.U32.AND P2, PT, R9, R2, PT ;  /* 0x000000020900720c */ /* 0x000fe20003f44070 */
[----:B------:R-:W-:-:S04]  /*05d0*/  @P0 IMAD.WIDE.U32 R10, R5, c[0x0][0x1a0], RZ ;  /* 0x00006800050a0a25 */ /* 0x000fc800078e00ff */
[----:B------:R-:W-:-:S08]  /*05e0*/  @P0 IMAD R5, R5, c[0x0][0x1a4], R11 ;  /* 0x0000690005050a24 */ /* 0x000fd000078e020b */
[-C--:B------:R-:W-:Y:S02]  /*05f0*/  @!P2 IADD3 R2, R2, -R9.reuse, RZ ;  /* 0x800000090202a210 */ /* 0x080fe40007ffe0ff */
[----:B------:R-:W-:Y:S02]  /*0600*/  @!P2 IADD3 R214, R214, 0x1, RZ ;  /* 0x00000001d6d6a810 */ /* 0x000fe40007ffe0ff */
[----:B------:R-:W-:Y:S02]  /*0610*/  ISETP.GE.U32.AND P3, PT, R2, R9, PT ;  /* 0x000000090200720c */ /* 0x000fe40003f66070 */
[----:B------:R-:W-:Y:S02]  /*0620*/  LOP3.LUT R2, R6, c[0x0][0x1c8], RZ, 0x3c, !PT ;  /* 0x0000720006027a12 */ /* 0x000fe400078e3cff */
[----:B------:R-:W-:Y:S02]  /*0630*/  ISETP.NE.AND P2, PT, RZ, c[0x0][0x1c8], PT ;  /* 0x00007200ff007a0c */ /* 0x000fe40003f45270 */
[----:B------:R-:W-:-:S02]  /*0640*/  ISETP.GE.AND P1, PT, R2, RZ, PT ;  /* 0x000000ff0200720c */ /* 0x000fc40003f26270 */
[----:B------:R-:W-:-:S05]  /*0650*/  @P0 MOV R2, R10 ;  /* 0x0000000a00020202 */ /* 0x000fca0000000f00 */
[----:B------:R-:W-:-:S06]  /*0660*/  @P3 IADD3 R214, R214, 0x1, RZ ;  /* 0x00000001d6d63810 */ /* 0x000fcc0007ffe0ff */
        /* <DEDUP_REMOVED lines=14> */
.L_x_1373:
[----:B------:R-:W-:Y:S01]  /*0750*/  SHF.R.S32.HI R10, RZ, 0x1f, R85 ;  /* 0x0000001fff0a7819 */ /* 0x000fe20000011455 */
[----:B------:R-:W-:Y:S01]  /*0760*/  IMAD.IADD R200, R7, 0x1, -R200 ;  /* 0x0000000107c87824 */ /* 0x000fe200078e0ac8 */
[----:B------:R-:W-:Y:S01]  /*0770*/  BSSY B0, `(.L_x_1374) ;  /* 0x000002a000007945 */ /* 0x000fe20003800000 */
[----:B------:R-:W-:Y:S01]  /*0780*/  IMAD R12, R12, c[0x0][0x1a8], RZ ;  /* 0x00006a000c0c7a24 */ /* 0x000fe200078e02ff */
[CC--:B------:R-:W-:Y:S02]  /*0790*/  LEA.HI R4, R10.reuse, R85.reuse, RZ, 0x3 ;  /* 0x000000550a047211 */ /* 0x0c0fe400078f18ff */
[----:B------:R-:W-:Y:S01]  /*07a0*/  LEA.HI R0, R10, R85, RZ, 0x6 ;  /* 0x000000550a007211 */ /* 0x000fe200078f30ff */
[----:B------:R-:W-:Y:S01]  /*07b0*/  IMAD R12, R6, c[0x0][0x1ac], R12 ;  /* 0x00006b00060c7a24 */ /* 0x000fe200078e020c */
[----:B------:R-:W-:-:S02]  /*07c0*/  SHF.R.S32.HI R232, RZ, 0x3, R4 ;  /* 0x00000003ffe87819 */ /* 0x000fc40000011404 */
[----:B------:R-:W-:Y:S01]  /*07d0*/  LOP3.LUT R4, R4, 0xfffffff8, RZ, 0xc0, !PT ;  /* 0xfffffff804047812 */ /* 0x000fe200078ec0ff */
[----:B------:R-:W-:Y:S01]  /*07e0*/  IMAD.SHL.U32 R0, R0, 0x8, RZ ;  /* 0x0000000800007824 */ /* 0x000fe200078e00ff */
[----:B------:R-:W-:Y:S01]  /*07f0*/  SHF.R.S32.HI R233, RZ, 0x1f, R232 ;  /* 0x0000001fffe97819 */ /* 0x000fe200000114e8 */
[----:B------:R-:W-:Y:S01]  /*0800*/  IMAD.SHL.U32 R212, R232, 0x40, RZ ;  /* 0x00000040e8d47824 */ /* 0x000fe200078e00ff */
[----:B------:R-:W-:Y:S01]  /*0810*/  SHF.R.S32.HI R199, RZ, 0x1f, R214 ;  /* 0x0000001fffc77819 */ /* 0x000fe200000114d6 */
[----:B------:R-:W-:Y:S01]  /*0820*/  IMAD.IADD R4, R85, 0x1, -R4 ;  /* 0x0000000155047824 */ /* 0x000fe200078e0a04 */
[----:B------:R-:W-:Y:S01]  /*0830*/  LEA.HI R11, R10, R85, RZ, 0x5 ;  /* 0x000000550a0b7211 */ /* 0x000fe200078f28ff */
[----:B------:R-:W-:Y:S01]  /*0840*/  IMAD.WIDE R222, R222, 0x80, R232 ;  /* 0x00000080dede7825 */ /* 0x000fe200078e02e8 */
[----:B------:R-:W-:-:S03]  /*0850*/  LOP3.LUT R212, R212, 0x1c0, RZ, 0xc0, !PT ;  /* 0x000001c0d4d47812 */ /* 0x000fc600078ec0ff */
[----:B------:R-:W-:-:S05]  /*0860*/  IMAD.SHL.U32 R220, R4, 0x8, RZ ;  /* 0x0000000804dc7824 */ /* 0x000fca00078e00ff */
[----:B------:R-:W-:Y:S02]  /*0870*/  IADD3 R14, P0, R220, R14, RZ ;  /* 0x0000000edc0e7210 */ /* 0x000fe40007f1e0ff */
[--C-:B------:R-:W-:Y:S02]  /*0880*/  SHF.R.S32.HI R221, RZ, 0x1f, R220.reuse ;  /* 0x0000001fffdd7819 */ /* 0x100fe400000114dc */
[----:B------:R-:W-:Y:S02]  /*0890*/  LOP3.LUT R9, R212, 0x38, R220, 0xf8, !PT ;  /* 0x00000038d4097812 */ /* 0x000fe400078ef8dc */
[----:B------:R-:W-:Y:S01]  /*08a0*/  SHF.R.U32.HI R212, RZ, 0x3, R212 ;  /* 0x00000003ffd47819 */ /* 0x000fe200000116d4 */
[----:B------:R-:W-:Y:S01]  /*08b0*/  IMAD.X R15, R221, 0x1, R3, P0 ;  /* 0x00000001dd0f7824 */ /* 0x000fe200000e0603 */
[----:B------:R-:W-:Y:S02]  /*08c0*/  ISETP.GE.AND P0, PT, R232, R200, PT ;  /* 0x000000c8e800720c */ /* 0x000fe40003f06270 */
[----:B------:R-:W-:Y:S01]  /*08d0*/  LOP3.LUT R212, R9, R212, RZ, 0x3c, !PT ;  /* 0x000000d409d47212 */ /* 0x000fe200078e3cff */
[----:B------:R-:W-:-:S03]  /*08e0*/  IMAD.WIDE.U32 R6, R6, c[0x0][0x1a8], R14 ;  /* 0x00006a0006067a25 */ /* 0x000fc600078e000e */
[----:B------:R-:W-:Y:S01]  /*08f0*/  LOP3.LUT R212, R212, 0xfffffe00, R0, 0xf8, !PT ;  /* 0xfffffe00d4d47812 */ /* 0x000fe200078ef800 */
[----:B------:R-:W-:-:S04]  /*0900*/  IMAD.IADD R13, R7, 0x1, R12 ;  /* 0x00000001070d7824 */ /* 0x000fc800078e020c */
[----:B------:R-:W-:Y:S02]  /*0910*/  IMAD.SHL.U32 R212, R212, 0x2, RZ ;  /* 0x00000002d4d47824 */ /* 0x000fe400078e00ff */
        /* <DEDUP_REMOVED lines=15> */
.L_x_1375:
[----:B------:R-:W-:Y:S05]  /*0a10*/  BSYNC B0 ;  /* 0x0000000000007941 */ /* 0x000fea0003800000 */
.L_x_1374:
        /* <DEDUP_REMOVED lines=13> */
[----:B--2---:R-:W-:-:S03]  /*0af0*/  LEA R16, P0, R14, c[0x0][0x160], 0x1 ;  /* 0x000058000e107a11 */ /* 0x004fc600078008ff */
[----:B------:R-:W-:-:S05]  /*0b00*/  IMAD R0, R3, c[0x0][0x194], R0 ;  /* 0x0000650003007a24 */ /* 0x000fca00078e0200 */
[----:B------:R-:W-:-:S04]  /*0b10*/  IADD3 R0, R15, R0, RZ ;  /* 0x000000000f007210 */ /* 0x000fc80007ffe0ff */
[----:B------:R-:W-:-:S05]  /*0b20*/  LEA.HI.X R17, R14, c[0x0][0x164], R0, 0x1, P0 ;  /* 0x000059000e117a11 */ /* 0x000fca00000f0c00 */
[----:B------:R-:W-:Y:S01]  /*0b30*/  @!PT LDS RZ, [RZ] ;  /* 0x00000000fffff984 */ /* 0x000fe20000000800 */
[----:B------:R-:W-:Y:S01]  /*0b40*/  @!PT LDS RZ, [RZ] ;  /* 0x00000000fffff984 */ /* 0x000fe20000000800 */
[----:B------:R-:W-:Y:S01]  /*0b50*/  @!PT LDS RZ, [RZ] ;  /* 0x00000000fffff984 */ /* 0x000fe20000000800 */
[----:B------:R2:W-:Y:S02]  /*0b60*/  LDGSTS.E.BYPASS.LTC128B.128 [R212+0x800], [R16.64] ;  /* 0x0080000010d47fae */ /* 0x0005e4000b901d46 */
.L_x_1377:
[----:B------:R-:W-:Y:S05]  /*0b70*/  BSYNC B0 ;  /* 0x0000000000007941 */ /* 0x000fea0003800000 */
.L_x_1376:
        /* <DEDUP_REMOVED lines=21> */
.L_x_1379:
[----:B------:R-:W-:Y:S05]  /*0cd0*/  BSYNC B0 ;  /* 0x0000000000007941 */ /* 0x000fea0003800000 */
.L_x_1378:
        /* <DEDUP_REMOVED lines=21> */
.L_x_1381:
[----:B------:R-:W-:Y:S05]  /*0e30*/  BSYNC B0 ;  /* 0x0000000000007941 */ /* 0x000fea0003800000 */
.L_x_1380:
        /* <DEDUP_REMOVED lines=21> */
.L_x_1383:
[----:B------:R-:W-:Y:S05]  /*0f90*/  BSYNC B0 ;  /* 0x0000000000007941 */ /* 0x000fea0003800000 */
.L_x_1382:
        /* <DEDUP_REMOVED lines=21> */
.L_x_1385:
[----:B------:R-:W-:Y:S05]  /*10f0*/  BSYNC B0 ;  /* 0x0000000000007941 */ /* 0x000fea0003800000 */
.L_x_1384:
        /* <DEDUP_REMOVED lines=21> */
.L_x_1387:
[----:B------:R-:W-:Y:S05]  /*1250*/  BSYNC B0 ;  /* 0x0000000000007941 */ /* 0x000fea0003800000 */
.L_x_1386:
[----:B------:R-:W-:Y:S01]  /*1260*/  IADD3 R205, R232, 0x70, RZ ;  /* 0x00000070e8cd7810 */ /* 0x000fe20007ffe0ff */
[----:B------:R-:W-:Y:S01]  /*1270*/  IMAD.MOV.U32 R33, RZ, RZ, c[0x0][0x198] ;  /* 0x00006600ff217624 */ /* 0x000fe200078e00ff */
[----:B------:R-:W-:Y:S01]  /*1280*/  BSSY B0, `(.L_x_1388) ;  /* 0x0000016000007945 */ /* 0x000fe20003800000 */
[----:B------:R-:W-:Y:S01]  /*1290*/  IMAD.MOV.U32 R34, RZ, RZ, 0x6 ;  /* 0x00000006ff227424 */ /* 0x000fe200078e00ff */
[----:B------:R-:W-:Y:S01]  /*12a0*/  ISETP.GE.AND P0, PT, R205, R200, PT ;  /* 0x000000c8cd00720c */ /* 0x000fe20003f06270 */
[----:B------:R-:W-:-:S03]  /*12b0*/  IMAD.SHL.U32 R35, R33, 0x40, RZ ;  /* 0x0000004021237824 */ /* 0x000fc600078e00ff */
[----:B------:R-:W-:-:S09]  /*12c0*/  SHF.L.U64.HI R34, R33, R34, c[0x0][0x19c] ;  /* 0x0000670021227619 */ /* 0x000fd20000010222 */
        /* <DEDUP_REMOVED lines=17> */
.L_x_1389:
[----:B------:R-:W-:Y:S05]  /*13e0*/  BSYNC B0 ;  /* 0x0000000000007941 */ /* 0x000fea0003800000 */
.L_x_1388:
[C---:B------:R-:W-:Y:S01]  /*13f0*/  IMAD R0, R233.reuse, c[0x0][0x198], RZ ;  /* 0x00006600e9007a24 */ /* 0x040fe200078e02ff */
[----:B------:R-:W-:Y:S01]  /*1400*/  LEA.HI R10, R10, R85, RZ, 0x4 ;  /* 0x000000550a0a7211 */ /* 0x000fe200078f20ff */
[----:B-1----:R-:W-:Y:S01]  /*1410*/  IMAD.WIDE.U32 R12, R232, c[0x0][0x198], R220 ;  /* 0x00006600e80c7a25 */ /* 0x002fe200078e00dc */
[----:B------:R-:W-:Y:S01]  /*1420*/  LEA.HI.SX32 R84, R32, 0xffffffff, 0x1a ;  /* 0xffffffff20547811 */ /* 0x000fe200078fd2ff */
[----:B------:R-:W-:Y:S01]  /*1430*/  BSSY B0, `(.L_x_1390) ;  /* 0x0000032000007945 */ /* 0x000fe20003800000 */
[----:B------:R-:W-:Y:S01]  /*1440*/  LOP3.LUT R9, R10, 0xfffffff0, RZ, 0xc0, !PT ;  /* 0xfffffff00a097812 */ /* 0x000fe200078ec0ff */
[----:B------:R-:W-:Y:S01]  /*1450*/  IMAD R0, R232, c[0x0][0x19c], R0 ;  /* 0x00006700e8007a24 */ /* 0x000fe200078e0200 */
[----:B------:R-:W-:Y:S01]  /*1460*/  IADD3 R216, P0, R216, R12, RZ ;  /* 0x0000000cd8d87210 */ /* 0x000fe20007f1e0ff */
[----:B------:R-:W-:Y:S01]  /*1470*/  IMAD R3, R233, c[0x0][0x1a0], RZ ;  /* 0x00006800e9037a24 */ /* 0x000fe200078e02ff */
[----:B------:R-:W-:Y:S01]  /*1480*/  LOP3.LUT R204, R11, 0xffffffe0, RZ, 0xc0, !PT ;  /* 0xffffffe00bcc7812 */ /* 0x000fe200078ec0ff */
[----:B------:R-:W-:Y:S01]  /*1490*/  IMAD.WIDE.U32 R6, R232, c[0x0][0x1a0], R220 ;  /* 0x00006800e8067a25 */ /* 0x000fe200078e00dc */
[----:B------:R-:W-:-:S02]  /*14a0*/  IADD3.X R217, R8, R13, R0, P0, !PT ;  /* 0x0000000d08d97210 */ /* 0x000fc400007fe400 */
[----:B------:R-:W-:Y:S01]  /*14b0*/  IADD3 R204, -R204, R85, RZ ;  /* 0x00000055cccc7210 */ /* 0x000fe20007ffe1ff */
[----:B------:R-:W-:Y:S01]  /*14c0*/  IMAD.IADD R0, R85, 0x1, -R9 ;  /* 0x0000000155007824 */ /* 0x000fe200078e0a09 */
[----:B------:R-:W-:Y:S01]  /*14d0*/  IADD3 R2, P0, R2, R6, RZ ;  /* 0x0000000602027210 */ /* 0x000fe20007f1e0ff */
[----:B------:R-:W-:Y:S01]  /*14e0*/  IMAD R3, R232, c[0x0][0x1a4], R3 ;  /* 0x00006900e8037a24 */ /* 0x000fe200078e0203 */
[----:B------:R-:W-:Y:S01]  /*14f0*/  SHF.R.S32.HI R6, RZ, 0x1f, R84 ;  /* 0x0000001fff067819 */ /* 0x000fe20000011454 */
[----:B------:R-:W-:Y:S01]  /*1500*/  IMAD R218, R199, c[0x0][0x1b0], RZ ;  /* 0x00006c00c7da7a24 */ /* 0x000fe200078e02ff */
[----:B------:R-:W-:Y:S01]  /*1510*/  SHF.R.S32.HI R87, RZ, 0x1f, R0 ;  /* 0x0000001fff577819 */ /* 0x000fe20000011400 */
[----:B------:R-:W-:Y:S01]  /*1520*/  IMAD.WIDE.U32 R216, R214, c[0x0][0x1b0], R216 ;  /* 0x00006c00d6d87a25 */ /* 0x000fe200078e00d8 */
[----:B------:R-:W-:Y:S02]  /*1530*/  IADD3.X R3, R5, R7, R3, P0, !PT ;  /* 0x0000000705037210 */ /* 0x000fe400007fe403 */
[----:B------:R-:W-:Y:S01]  /*1540*/  LEA.HI R87, R87, R0, RZ, 0x3 ;  /* 0x0000000057577211 */ /* 0x000fe200078f18ff */
[----:B------:R-:W-:-:S02]  /*1550*/  IMAD R5, R84, -0x40, R88 ;  /* 0xffffffc054057824 */ /* 0x000fc400078e0258 */
[----:B------:R-:W-:Y:S01]  /*1560*/  IMAD R218, R214, c[0x0][0x1b4], R218 ;  /* 0x00006d00d6da7a24 */ /* 0x000fe200078e02da */
[----:B------:R-:W-:Y:S01]  /*1570*/  LOP3.LUT R9, R87, 0xfffffff8, RZ, 0xc0, !PT ;  /* 0xfffffff857097812 */ /* 0x000fe200078ec0ff */
[----:B------:R-:W-:Y:S01]  /*1580*/  IMAD R199, R199, c[0x0][0x1b8], RZ ;  /* 0x00006e00c7c77a24 */ /* 0x000fe200078e02ff */
[----:B------:R-:W-:Y:S01]  /*1590*/  ISETP.GE.AND P0, PT, R232, R5, PT ;  /* 0x00000005e800720c */ /* 0x000fe20003f06270 */
[----:B------:R-:W-:Y:S01]  /*15a0*/  IMAD.IADD R219, R217, 0x1, R218 ;  /* 0x00000001d9db7824 */ /* 0x000fe200078e02da */
[----:B------:R-:W-:Y:S01]  /*15b0*/  SHF.L.U32 R87, R87, 0x6, RZ ;  /* 0x0000000657577819 */ /* 0x000fe200000006ff */
[----:B------:R-:W-:Y:S01]  /*15c0*/  IMAD.IADD R9, R0, 0x1, -R9 ;  /* 0x0000000100097824 */ /* 0x000fe200078e0a09 */
[----:B------:R-:W-:Y:S01]  /*15d0*/  MOV R0, 0x10 ;  /* 0x0000001000007802 */ /* 0x000fe20000000f00 */
[----:B------:R-:W-:Y:S01]  /*15e0*/  IMAD R14, R34, R84, RZ ;  /* 0x00000054220e7224 */ /* 0x000fe200078e02ff */
[----:B------:R-:W-:Y:S01]  /*15f0*/  LOP3.LUT R87, R87, 0xfffffe00, RZ, 0xc0, !PT ;  /* 0xfffffe0057577812 */ /* 0x000fe200078ec0ff */
[----:B------:R-:W-:Y:S01]  /*1600*/  IMAD.MOV.U32 R218, RZ, RZ, R216 ;  /* 0x000000ffffda7224 */ /* 0x000fe200078e00d8 */
[----:B------:R-:W-:Y:S01]  /*1610*/  R2P PR, R9, 0x6 ;  /* 0x0000000609007804 */ /* 0x000fe20000000000 */
[----:B------:R-:W-:-:S02]  /*1620*/  IMAD R199, R214, c[0x0][0x1bc], R199 ;  /* 0x00006f00d6c77a24 */ /* 0x000fc400078e02c7 */
[----:B------:R-:W-:Y:S02]  /*1630*/  IMAD.WIDE.U32 R214, R214, c[0x0][0x1b8], R2 ;  /* 0x00006e00d6d67a25 */ /* 0x000fe400078e0002 */
[----:B------:R-:W-:Y:S02]  /*1640*/  SEL R0, R0, 0xfffffff0, !P1 ;  /* 0xfffffff000007807 */ /* 0x000fe40004800000 */
[----:B------:R-:W-:Y:S01]  /*1650*/  IMAD.MOV.U32 R3, RZ, RZ, 0x20 ;  /* 0x00000020ff037424 */ /* 0x000fe200078e00ff */
[----:B------:R-:W-:Y:S01]  /*1660*/  IADD3 R199, R215, R199, RZ ;  /* 0x000000c7d7c77210 */ /* 0x000fe20007ffe0ff */
[-C--:B------:R-:W-:Y:S02]  /*1670*/  IMAD R14, R6, R35.reuse, R14 ;  /* 0x00000023060e7224 */ /* 0x080fe400078e020e */
[----:B------:R-:W-:Y:S01]  /*1680*/  IMAD.WIDE.U32 R12, R84, R35, R218 ;  /* 0x00000023540c7225 */ /* 0x000fe200078e00da */
[----:B------:R-:W-:-:S04]  /*1690*/  SEL R2, R3, 0xffffffe0, !P2 ;  /* 0xffffffe003027807 */ /* 0x000fc80005000000 */
[----:B------:R-:W-:Y:S01]  /*16a0*/  IADD3 R15, R13, R14, RZ ;  /* 0x0000000e0d0f7210 */ /* 0x000fe20007ffe0ff */
[----:B------:R-:W-:Y:S05]  /*16b0*/  @P0 BRA `(.L_x_1391) ;  /* 0x0000009000000947 */ /* 0x000fea0003800000 */
[----:B------:R-:W-:-:S13]  /*16c0*/  ISETP.GE.AND P0, PT, R220, c[0x0][0x220], PT ;  /* 0x00008800dc007a0c */ /* 0x000fda0003f06270 */
[----:B------:R1:W-:Y:S01]  /*16d0*/  @P0 STS.128 [R212+0x4000], RZ ;  /* 0x004000ffd4000388 */ /* 0x0003e20000000c00 */
[----:B------:R-:W-:Y:S05]  /*16e0*/  @P0 BRA `(.L_x_1391) ;  /* 0x0000006000000947 */ /* 0x000fea0003800000 */
[----:B--2---:R-:W-:-:S04]  /*16f0*/  LEA R16, P0, R12, c[0x0][0x168], 0x1 ;  /* 0x00005a000c107a11 */ /* 0x004fc800078008ff */
[----:B------:R-:W-:-:S05]  /*1700*/  LEA.HI.X R17, R12, c[0x0][0x16c], R15, 0x1, P0 ;  /* 0x00005b000c117a11 */ /* 0x000fca00000f0c0f */
[----:B------:R-:W-:Y:S01]  /*1710*/  @!PT LDS RZ, [RZ] ;  /* 0x00000000fffff984 */ /* 0x000fe20000000800 */
[----:B------:R-:W-:Y:S01]  /*1720*/  @!PT LDS RZ, [RZ] ;  /* 0x00000000fffff984 */ /* 0x000fe20000000800 */
[----:B------:R-:W-:Y:S01]  /*1730*/  @!PT LDS RZ, [RZ] ;  /* 0x00000000fffff984 */ /* 0x000fe20000000800 */
[----:B------:R2:W-:Y:S04]  /*1740*/  LDGSTS.E.BYPASS.LTC128B.128 [R212+0x4000], [R16.64] ;  /* 0x0400000010d47fae */ /* 0x0005e8000b901d46 */
.L_x_1391:
[----:B------:R-:W-:Y:S05]  /*1750*/  BSYNC B0 ;  /* 0x0000000000007941 */ /* 0x000fea0003800000 */
.L_x_1390:
        /* <DEDUP_REMOVED lines=10> */
[----:B--2---:R-:W-:-:S04]  /*1800*/  LEA R16, P0, R8, c[0x0][0x168], 0x1 ;  /* 0x00005a0008107a11 */ /* 0x004fc800078008ff */
[----:B------:R-:W-:-:S05]  /*1810*/  LEA.HI.X R17, R8, c[0x0][0x16c], R7, 0x1, P0 ;  /* 0x00005b0008117a11 */ /* 0x000fca00000f0c07 */
[----:B------:R-:W-:Y:S01]  /*1820*/  @!PT LDS RZ, [RZ] ;  /* 0x00000000fffff984 */ /* 0x000fe20000000800 */
[----:B------:R-:W-:Y:S01]  /*1830*/  @!PT LDS RZ, [RZ] ;  /* 0x00000000fffff984 */ /* 0x000fe20000000800 */
[----:B------:R-:W-:Y:S01]  /*1840*/  @!PT LDS RZ, [RZ] ;  /* 0x00000000fffff984 */ /* 0x000fe20000000800 */
[----:B------:R2:W-:Y:S04]  /*1850*/  LDGSTS.E.BYPASS.LTC128B.128 [R212+0x4800], [R16.64] ;  /* 0x0480000010d47fae */ /* 0x0005e8000b901d46 */
.L_x_1393:
[----:B------:R-:W-:Y:S05]  /*1860*/  BSYNC B0 ;  /* 0x0000000000007941 */ /* 0x000fea0003800000 */
.L_x_1392:
        /* <DEDUP_REMOVED lines=9> */
[----:B--2---:R-:W-:-:S04]  /*1900*/  LEA R16, P0, R8, c[0x0][0x168], 0x1 ;  /* 0x00005a0008107a11 */ /* 0x004fc800078008ff */
[----:B------:R-:W-:-:S05]  /*1910*/  LEA.HI.X R17, R8, c[0x0][0x16c], R7, 0x1, P0 ;  /* 0x00005b0008117a11 */ /* 0x000fca00000f0c07 */
[----:B------:R-:W-:Y:S01]  /*1920*/  @!PT LDS RZ, [RZ] ;  /* 0x00000000fffff984 */ /* 0x000fe20000000800 */
[----:B------:R-:W-:Y:S01]  /*1930*/  @!PT LDS RZ, [RZ] ;  /* 0x00000000fffff984 */ /* 0x000fe20000000800 */
[----:B------:R-:W-:Y:S01]  /*1940*/  @!PT LDS RZ, [RZ] ;  /* 0x00000000fffff984 */ /* 0x000fe20000000800 */
[----:B------:R2:W-:Y:S04]  /*1950*/  LDGSTS.E.BYPASS.LTC128B.128 [R212+0x5000], [R16.64] ;  /* 0x0500000010d47fae */ /* 0x0005e8000b901d46 */
.L_x_1395:
[----:B------:R-:W-:Y:S05]  /*1960*/  BSYNC B0 ;  /* 0x0000000000007941 */ /* 0x000fea0003800000 */
.L_x_1394:
        /* <DEDUP_REMOVED lines=17> */
.L_x_1397:
[----:B------:R-:W-:Y:S05]  /*1a80*/  BSYNC B0 ;  /* 0x0000000000007941 */ /* 0x000fea0003800000 */
.L_x_1396:
        /* <DEDUP_REMOVED lines=22> */
.L_x_1399:
[----:B------:R-:W-:Y:S05]  /*1bf0*/  BSYNC B0 ;  /* 0x0000000000007941 */ /* 0x000fea0003800000 */
.L_x_1398:
        /* <DEDUP_REMOVED lines=17> */
.L_x_1401:
[----:B------:R-:W-:Y:S05]  /*1d10*/  BSYNC B0 ;  /* 0x0000000000007941 */ /* 0x000fea0003800000 */
.L_x_1400:
        /* <DEDUP_REMOVED lines=17> */
.L_x_1403:
[----:B------:R-:W-:Y:S05]  /*1e30*/  BSYNC B0 ;  /* 0x0000000000007941 */ /* 0x000fea0003800000 */
.L_x_1402:
[----:B------:R-:W-:Y:S01]  /*1e40*/  ISETP.GE.AND P0, PT, R209, R5, PT ;  /* 0x00000005d100720c */ /* 0x000fe20003f06270 */
[----:B------:R-:W-:Y:S01]  /*1e50*/  BSSY B0, `(.L_x_1404) ;  /* 0x0000012000007945 */ /* 0x000fe20003800000 */
[----:B------:R-:W-:-:S11]  /*1e60*/  SHF.R.S32.HI R11, RZ, 0x5, R11 ;  /* 0x00000005ff0b7819 */ /* 0x000fd6000001140b */
        /* <DEDUP_REMOVED lines=16> */
.L_x_1405:
[----:B------:R-:W-:Y:S05]  /*1f70*/  BSYNC B0 ;  /* 0x0000000000007941 */ /* 0x000fea0003800000 */
.L_x_1404:
[----:B------:R-:W-:Y:S01]  /*1f80*/  SHF.R.S32.HI R5, RZ, 0x4, R10 ;  /* 0x00000004ff057819 */ /* 0x000fe2000001140a */
[C---:B------:R-:W-:Y:S01]  /*1f90*/  IMAD.SHL.U32 R197, R4.reuse, 0x40, RZ ;  /* 0x0000004004c57824 */ /* 0x040fe200078e00ff */
[----:B------:R-:W-:Y:S01]  /*1fa0*/  R2P PR, R4, 0x6 ;  /* 0x0000000604007804 */ /* 0x000fe20000000000 */
[----:B------:R-:W-:Y:S01]  /*1fb0*/  IMAD.SHL.U32 R86, R9, 0x40, RZ ;  /* 0x0000004009567824 */ /* 0x000fe200078e00ff */
[----:B-1----:R-:W-:Y:S01]  /*1fc0*/  LEA.HI R6, R10, R5, RZ, 0x1 ;  /* 0x000000050a067211 */ /* 0x002fe200078f08ff */
[----:B------:R-:W-:Y:S01]  /*1fd0*/  IMAD.SHL.U32 R7, R232, 0x8, RZ ;  /* 0x00000008e8077824 */ /* 0x000fe200078e00ff */
[----:B------:R-:W-:Y:S01]  /*1fe0*/  LOP3.LUT R197, R197, 0x1c0, RZ, 0xc0, !PT ;  /* 0x000001c0c5c57812 */ /* 0x000fe200078ec0ff */
[----:B------:R-:W-:Y:S01]  /*1ff0*/  IMAD R11, R11, 0x400, R87 ;  /* 0x000004000b0b7824 */ /* 0x000fe200078e0257 */
[----:B------:R-:W-:Y:S01]  /*2000*/  LOP3.LUT R6, R6, 0xfffffffe, RZ, 0xc0, !PT ;  /* 0xfffffffe06067812 */ /* 0x000fe200078ec0ff */
[----:B------:R-:W0:Y:S01]  /*2010*/  LDGDEPBAR ;  /* 0x00000000000079af */ /* 0x000e220000000000 */
[----:B------:R-:W-:-:S02]  /*2020*/  LOP3.LUT R86, R86, 0x1c0, RZ, 0xc0, !PT ;  /* 0x000001c056567812 */ /* 0x000fc400078ec0ff */
[----:B------:R-:W-:Y:S01]  /*2030*/  LOP3.LUT R7, R197, 0x8, R7, 0xf8, !PT ;  /* 0x00000008c5077812 */ /* 0x000fe200078ef807 */
[----:B------:R-:W-:Y:S01]  /*2040*/  IMAD.IADD R5, R5, 0x1, -R6 ;  /* 0x0000000105057824 */ /* 0x000fe200078e0a06 */
[----:B------:R-:W-:Y:S02]  /*2050*/  SHF.R.U32.HI R197, RZ, 0x3, R197 ;  /* 0x00000003ffc57819 */ /* 0x000fe400000116c5 */
[----:B------:R-:W-:Y:S01]  /*2060*/  SEL R3, R3, 0xffffffe0, !P1 ;  /* 0xffffffe003037807 */ /* 0x000fe20004800000 */
[----:B------:R-:W-:Y:S01]  /*2070*/  IMAD.SHL.U32 R6, R5, 0x8, RZ ;  /* 0x0000000805067824 */ /* 0x000fe200078e00ff */
[----:B------:R-:W-:-:S04]  /*2080*/  LOP3.LUT R197, R7, R197, RZ, 0x3c, !PT ;  /* 0x000000c507c57212 */ /* 0x000fc800078e3cff */
[----:B------:R-:W-:Y:S01]  /*2090*/  LOP3.LUT R6, R86, 0x8, R6, 0xf8, !PT ;  /* 0x0000000856067812 */ /* 0x000fe200078ef806 */
[----:B------:R-:W-:Y:S01]  /*20a0*/  IMAD R197, R5, 0x200, R197 ;  /* 0x0000020005c57824 */ /* 0x000fe200078e02c5 */
[----:B------:R-:W-:-:S03]  /*20b0*/  SHF.R.U32.HI R86, RZ, 0x3, R86 ;  /* 0x00000003ff567819 */ /* 0x000fc60000011656 */
[----:B------:R-:W-:Y:S01]  /*20c0*/  IMAD.SHL.U32 R197, R197, 0x2, RZ ;  /* 0x00000002c5c57824 */ /* 0x000fe200078e00ff */
[----:B------:R-:W-:-:S03]  /*20d0*/  LOP3.LUT R86, R6, R86, RZ, 0x3c, !PT ;  /* 0x0000005606567212 */ /* 0x000fc600078e3cff */
[C---:B------:R-:W-:Y:S01]  /*20e0*/  IMAD.IADD R191, R197.reuse, 0x1, R3 ;  /* 0x00000001c5bf7824 */ /* 0x040fe200078e0203 */
[----:B------:R-:W-:Y:S01]  /*20f0*/  LDSM.16.M88.4 R48, [R197+0x4000] ;  /* 0x00400000c530783b */ /* 0x000fe20000000200 */
[----:B------:R-:W-:Y:S01]  /*2100*/  IMAD.IADD R198, R86, 0x1, R11 ;  /* 0x0000000156c67824 */ /* 0x000fe200078e020b */
[----:B------:R-:W-:Y:S01]  /*2110*/  IADD3 R4, R197, 0x4000, RZ ;  /* 0x00004000c5047810 */ /* 0x000fe20007ffe0ff */
[----:B------:R-:W-:Y:S01]  /*2120*/  IMAD.IADD R192, R87, 0x1, R86 ;  /* 0x0000000157c07824 */ /* 0x000fe200078e0256 */
[----:B------:R-:W-:Y:S01]  /*2130*/  LDSM.16.M88.4 R52, [R191+0x4000] ;  /* 0x00400000bf34783b */ /* 0x000fe20000000200 */
[----:B------:R-:W-:Y:S01]  /*2140*/  IMAD.SHL.U32 R198, R198, 0x2, RZ ;  /* 0x00000002c6c67824 */ /* 0x000fe200078e00ff */
[----:B------:R-:W-:Y:S02]  /*2150*/  IADD3 R194, R197, 0x4040, RZ ;  /* 0x00004040c5c27810 */ /* 0x000fe40007ffe0ff */
[----:B------:R-:W-:Y:S01]  /*2160*/  @P2 IADD3 R194, R4, -0x40, RZ ;  /* 0xffffffc004c22810 */ /* 0x000fe20007ffe0ff */
[--C-:B------:R-:W-:Y:S01]  /*2170*/  IMAD R196, R0, 0x2, R198.reuse ;  /* 0x0000000200c47824 */ /* 0x100fe200078e02c6 */
[----:B------:R-:W1:Y:S01]  /*2180*/  LDSM.16.M88.4 R20, [R198+0x2000] ;  /* 0x00200000c614783b */ /* 0x000e620000000200 */
[----:B------:R-:W-:Y:S01]  /*2190*/  IMAD R195, R2, 0x2, R198 ;  /* 0x0000000202c37824 */ /* 0x000fe200078e02c6 */
[----:B------:R-:W-:Y:S01]  /*21a0*/  IADD3 R187, R194, 0x800, RZ ;  /* 0x00000800c2bb7810 */ /* 0x000fe20007ffe0ff */
[----:B------:R-:W-:Y:S01]  /*21b0*/  IMAD.IADD R184, R3, 0x1, R194 ;  /* 0x0000000103b87824 */ /* 0x000fe200078e02c2 */
[----:B------:R-:W5:Y:S01]  /*21c0*/  LDSM.16.M88.4 R24, [R198] ;  /* 0x00000000c618783b */ /* 0x000f620000000200 */
[----:B------:R-:W-:Y:S01]  /*21d0*/  IMAD R193, R0, 0x2, R195 ;  /* 0x0000000200c17824 */ /* 0x000fe200078e02c3 */
[----:B------:R-:W-:-:S02]  /*21e0*/  IADD3 R186, R194, 0x1000, RZ ;  /* 0x00001000c2ba7810 */ /* 0x000fc40007ffe0ff */
[----:B------:R-:W2:Y:S01]  /*21f0*/  LDSM.16.M88.4 R12, [R196+0x2000] ;  /* 0x00200000c40c783b */ /* 0x000ea20000000200 */
[----:B------:R-:W-:-:S03]  /*2200*/  IADD3 R185, R194, 0x1800, RZ ;  /* 0x00001800c2b97810 */ /* 0x000fc60007ffe0ff */
[----:B--2---:R-:W2:Y:S04]  /*2210*/  LDSM.16.M88.4 R16, [R196] ;  /* 0x00000000c410783b */ /* 0x004ea80000000200 */
[----:B------:R-:W-:Y:S04]  /*2220*/  LDSM.16.M88.4 R80, [R194] ;  /* 0x00000000c250783b */ /* 0x000fe80000000200 */
[----:B------:R-:W3:Y:S04]  /*2230*/  LDSM.16.M88.4 R4, [R195+0x2000] ;  /* 0x00200000c304783b */ /* 0x000ee80000000200 */
[----:B------:R-:W4:Y:S04]  /*2240*/  LDSM.16.M88.4 R8, [R195] ;  /* 0x00000000c308783b */ /* 0x000f280000000200 */
[----:B------:R-:W-:Y:S04]  /*2250*/  LDSM.16.M88.4 R76, [R184] ;  /* 0x00000000b84c783b */ /* 0x000fe80000000200 */
[----:B------:R-:W2:Y:S04]  /*2260*/  LDSM.16.M88.4 R40, [R193+0x2000] ;  /* 0x00200000c128783b */ /* 0x000ea80000000200 */
[----:B------:R-:W3:Y:S01]  /*2270*/  LDSM.16.M88.4 R72, [R197+0x4800] ;  /* 0x00480000c548783b */ /* 0x000ee20000000200 */
[-C--:B-1----:R-:W-:Y:S03]  /*2280*/  HMMA.16816.F32.BF16 R28, R20, R48.reuse, RZ ;  /* 0x00000030141c723c */ /* 0x082fe600000418ff */
[----:B------:R-:W1:Y:S04]  /*2290*/  LDSM.16.M88.4 R44, [R193] ;  /* 0x00000000c12c783b */ /* 0x000e680000000200 */
[----:B------:R-:W1:Y:S01]  /*22a0*/  LDSM.16.M88.4 R64, [R191+0x4800] ;  /* 0x00480000bf40783b */ /* 0x000e620000000200 */
[C---:B-----5:R-:W-:Y:S08]  /*22b0*/  HMMA.16816.F32.BF16 R68, R24.reuse, R48, RZ ;  /* 0x000000301844723c */ /* 0x060ff000000418ff */
[----:B------:R-:W-:Y:S08]  /*22c0*/  HMMA.16816.F32.BF16 R36, R24, R50, RZ ;  /* 0x000000321824723c */ /* 0x000ff000000418ff */
[-C--:B------:R-:W-:Y:S08]  /*22d0*/  HMMA.16816.F32.BF16 R28, R12, R52.reuse, R28 ;  /* 0x000000340c1c723c */ /* 0x080ff0000004181c */
[----:B--2---:R-:W-:Y:S08]  /*22e0*/  HMMA.16816.F32.BF16 R68, R16, R52, R68 ;  /* 0x000000341044723c */ /* 0x004ff00000041844 */
[----:B------:R-:W-:Y:S08]  /*22f0*/  HMMA.16816.F32.BF16 R48, R20, R50, RZ ;  /* 0x000000321430723c */ /* 0x000ff000000418ff */
[----:B---3--:R-:W-:Y:S08]  /*2300*/  HMMA.16816.F32.BF16 R28, R4, R80, R28 ;  /* 0x00000050041c723c */ /* 0x008ff0000004181c */
[----:B------:R-:W-:Y:S08]  /*2310*/  HMMA.16816.F32.BF16 R36, R16, R54, R36 ;  /* 0x000000361024723c */ /* 0x000ff00000041824 */
[----:B----4-:R-:W-:Y:S08]  /*2320*/  HMMA.16816.F32.BF16 R68, R8, R80, R68 ;  /* 0x000000500844723c */ /* 0x010ff00000041844 */
[----:B------:R-:W-:Y:S01]  /*2330*/  HMMA.16816.F32.BF16 R48, R12, R54, R48 ;  /* 0x000000360c30723c */ /* 0x000fe20000041830 */
[----:B------:R-:W2:Y:S07]  /*2340*/  LDSM.16.M88.4 R52, [R194+0x800] ;  /* 0x00080000c234783b */ /* 0x000eae0000000200 */
[----:B------:R-:W-:Y:S08]  /*2350*/  HMMA.16816.F32.BF16 R28, R40, R76, R28 ;  /* 0x0000004c281c723c */ /* 0x000ff0000004181c */
[----:B------:R-:W-:Y:S08]  /*2360*/  HMMA.16816.F32.BF16 R36, R8, R82, R36 ;  /* 0x000000520824723c */ /* 0x000ff00000041824 */
[----:B------:R-:W-:Y:S08]  /*2370*/  HMMA.16816.F32.BF16 R56, R20, R72, RZ ;  /* 0x000000481438723c */ /* 0x000ff000000418ff */
[----:B-1----:R-:W-:Y:S01]  /*2380*/  HMMA.16816.F32.BF16 R68, R44, R76, R68 ;  /* 0x0000004c2c44723c */ /* 0x002fe20000041844 */
        /* <DEDUP_REMOVED lines=8> */
[----:B------:R-:W-:Y:S06]  /*2410*/  HMMA.16816.F32.BF16 R60, R24, R72, RZ ;  /* 0x00000048183c723c */ /* 0x000fec00000418ff */
[----:B------:R-:W1:Y:S02]  /*2420*/  MUFU.TANH R94, R30 ;  /* 0x0000001e005e7308 */ /* 0x000e640000002400 */
[----:B------:R-:W-:Y:S01]  /*2430*/  HMMA.16816.F32.BF16 R36, R44, R78, R36 ;  /* 0x0000004e2c24723c */ /* 0x000fe20000041824 */
[----:B------:R-:W-:-:S02]  /*2440*/  FMUL.FTZ R69, R69, c[0x0][0x2ec] ;  /* 0x0000bb0045457a20 */ /* 0x000fc40000410000 */
[----:B------:R-:W-:Y:S02]  /*2450*/  FMUL.FTZ R70, R70, c[0x0][0x2ec] ;  /* 0x0000bb0046467a20 */ /* 0x000fe40000410000 */
[----:B------:R-:W-:Y:S01]  /*2460*/  FMUL.FTZ R71, R71, c[0x0][0x2ec] ;  /* 0x0000bb0047477a20 */ /* 0x000fe20000410000 */
[----:B------:R3:W-:Y:S01]  /*2470*/  MUFU.TANH R95, R31 ;  /* 0x0000001f005f7308 */ /* 0x0007e20000002400 */
[----:B------:R-:W-:Y:S01]  /*2480*/  FMUL.FTZ R3, R68, c[0x0][0x2ec] ;  /* 0x0000bb0044037a20 */ /* 0x000fe20000410000 */
[----:B------:R-:W-:Y:S06]  /*2490*/  HMMA.16816.F32.BF16 R56, R12, R64, R56 ;  /* 0x000000400c38723c */ /* 0x000fec0000041838 */
[----:B------:R-:W-:Y:S02]  /*24a0*/  MUFU.TANH R89, R69 ;  /* 0x0000004500597308 */ /* 0x000fe40000002400 */
[----:B------:R-:W-:Y:S01]  /*24b0*/  HMMA.16816.F32.BF16 R48, R40, R78, R48 ;  /* 0x0000004e2830723c */ /* 0x000fe20000041830 */
[----:B---3--:R-:W3:Y:S05]  /*24c0*/  LDSM.16.M88.4 R28, [R197+0x5000] ;  /* 0x00500000c51c783b */ /* 0x008eea0000000200 */
[----:B------:R-:W4:Y:S02]  /*24d0*/  MUFU.TANH R90, R70 ;  /* 0x00000046005a7308 */ /* 0x000f240000002400 */
[----:B------:R-:W-:Y:S01]  /*24e0*/  HMMA.16816.F32.BF16 R76, R24, R74, RZ ;  /* 0x0000004a184c723c */ /* 0x000fe200000418ff */
[----:B------:R-:W-:-:S02]  /*24f0*/  FMUL.FTZ R36, R36, c[0x0][0x2ec] ;  /* 0x0000bb0024247a20 */ /* 0x000fc40000410000 */
[----:B------:R-:W-:Y:S02]  /*2500*/  FMUL.FTZ R37, R37, c[0x0][0x2ec] ;  /* 0x0000bb0025257a20 */ /* 0x000fe40000410000 */
[----:B------:R-:W-:Y:S01]  /*2510*/  FMUL.FTZ R38, R38, c[0x0][0x2ec] ;  /* 0x0000bb0026267a20 */ /* 0x000fe20000410000 */
[----:B------:R5:W-:Y:S02]  /*2520*/  MUFU.TANH R91, R71 ;  /* 0x00000047005b7308 */ /* 0x000be40000002400 */
[----:B------:R-:W-:Y:S01]  /*2530*/  HMMA.16816.F32.BF16 R60, R16, R64, R60 ;  /* 0x00000040103c723c */ /* 0x000fe2000004183c */
[----:B------:R-:W-:-:S05]  /*2540*/  FMUL.FTZ R39, R39, c[0x0][0x2ec] ;  /* 0x0000bb0027277a20 */ /* 0x000fca0000410000 */
[----:B------:R-:W-:Y:S02]  /*2550*/  MUFU.TANH R96, R36 ;  /* 0x0000002400607308 */ /* 0x000fe40000002400 */
[----:B------:R-:W-:Y:S01]  /*2560*/  HMMA.16816.F32.BF16 R72, R20, R74, RZ ;  /* 0x0000004a1448723c */ /* 0x000fe200000418ff */
[----:B------:R-:W-:Y:S02]  /*2570*/  FMUL.FTZ R48, R48, c[0x0][0x2ec] ;  /* 0x0000bb0030307a20 */ /* 0x000fe40000410000 */
[----:B------:R-:W-:Y:S02]  /*2580*/  FMUL.FTZ R49, R49, c[0x0][0x2ec] ;  /* 0x0000bb0031317a20 */ /* 0x000fe40000410000 */
[----:B------:R-:W-:Y:S01]  /*2590*/  FMUL.FTZ R50, R50, c[0x0][0x2ec] ;  /* 0x0000bb0032327a20 */ /* 0x000fe20000410000 */
[----:B-----5:R-:W5:Y:S02]  /*25a0*/  LDSM.16.M88.4 R68, [R184+0x800] ;  /* 0x00080000b844783b */ /* 0x020f640000000200 */
[----:B--2---:R-:W-:Y:S01]  /*25b0*/  HMMA.16816.F32.BF16 R56, R4, R52, R56 ;  /* 0x000000340438723c */ /* 0x004fe20000041838 */
[----:B------:R-:W-:Y:S01]  /*25c0*/  MUFU.TANH R97, R37 ;  /* 0x0000002500617308 */ /* 0x000fe20000002400 */
[----:B------:R-:W-:-:S06]  /*25d0*/  FMUL.FTZ R51, R51, c[0x0][0x2ec] ;  /* 0x0000bb0033337a20 */ /* 0x000fcc0000410000 */
[----:B------:R-:W-:Y:S01]  /*25e0*/  HMMA.16816.F32.BF16 R60, R8, R52, R60 ;  /* 0x00000034083c723c */ /* 0x000fe2000004183c */
[----:B------:R-:W-:Y:S07]  /*25f0*/  MUFU.TANH R98, R38 ;  /* 0x0000002600627308 */ /* 0x000fee0000002400 */
[-C--:B------:R-:W-:Y:S01]  /*2600*/  HMMA.16816.F32.BF16 R72, R12, R66.reuse, R72 ;  /* 0x000000420c48723c */ /* 0x080fe20000041848 */
[----:B------:R2:W-:Y:S07]  /*2610*/  MUFU.TANH R99, R39 ;  /* 0x0000002700637308 */ /* 0x0005ee0000002400 */
[----:B------:R-:W-:Y:S01]  /*2620*/  HMMA.16816.F32.BF16 R76, R16, R66, R76 ;  /* 0x00000042104c723c */ /* 0x000fe2000004184c */
[----:B------:R-:W-:Y:S07]  /*2630*/  MUFU.TANH R100, R48 ;  /* 0x0000003000647308 */ /* 0x000fee0000002400 */
[----:B---3--:R-:W-:Y:S01]  /*2640*/  HMMA.16816.F32.BF16 R64, R24, R28, RZ ;  /* 0x0000001c1840723c */ /* 0x008fe200000418ff */
[----:B--2---:R-:W2:Y:S01]  /*2650*/  LDSM.16.M88.4 R36, [R191+0x5000] ;  /* 0x00500000bf24783b */ /* 0x004ea20000000200 */
[----:B------:R-:W-:Y:S06]  /*2660*/  MUFU.TANH R101, R49 ;  /* 0x0000003100657308 */ /* 0x000fec0000002400 */
[-C--:B-----5:R-:W-:Y:S02]  /*2670*/  HMMA.16816.F32.BF16 R56, R40, R68.reuse, R56 ;  /* 0x000000442838723c */ /* 0x0a0fe40000041838 */
[----:B------:R-:W-:Y:S06]  /*2680*/  MUFU.TANH R102, R50 ;  /* 0x0000003200667308 */ /* 0x000fec0000002400 */
[----:B------:R-:W-:Y:S02]  /*2690*/  HMMA.16816.F32.BF16 R60, R44, R68, R60 ;  /* 0x000000442c3c723c */ /* 0x000fe4000004183c */
[----:B------:R3:W-:Y:S06]  /*26a0*/  MUFU.TANH R103, R51 ;  /* 0x0000003300677308 */ /* 0x0007ec0000002400 */
[-C--:B------:R-:W-:Y:S02]  /*26b0*/  HMMA.16816.F32.BF16 R72, R4, R54.reuse, R72 ;  /* 0x000000360448723c */ /* 0x080fe40000041848 */
[----:B------:R-:W5:Y:S06]  /*26c0*/  MUFU.TANH R3, R3 ;  /* 0x0000000300037308 */ /* 0x000f6c0000002400 */
[----:B------:R-:W-:Y:S01]  /*26d0*/  FMUL.FTZ R56, R56, c[0x0][0x2ec] ;  /* 0x0000bb0038387a20 */ /* 0x000fe20000410000 */
[----:B------:R-:W-:Y:S01]  /*26e0*/  HMMA.16816.F32.BF16 R76, R8, R54, R76 ;  /* 0x00000036084c723c */ /* 0x000fe2000004184c */
[----:B------:R-:W-:Y:S01]  /*26f0*/  FMUL.FTZ R57, R57, c[0x0][0x2ec] ;  /* 0x0000bb0039397a20 */ /* 0x000fe20000410000 */
[----:B------:R-:W1:Y:S01]  /*2700*/  LDSM.16.M88.4 R52, [R184+0x1000] ;  /* 0x00100000b834783b */ /* 0x000e620000000200 */
[----:B------:R-:W-:Y:S01]  /*2710*/  FMUL.FTZ R58, R58, c[0x0][0x2ec] ;  /* 0x0000bb003a3a7a20 */ /* 0x000fe20000410000 */
[----:B------:R-:W-:Y:S01]  /*2720*/  MUFU.TANH R108, R56 ;  /* 0x00000038006c7308 */ /* 0x000fe20000002400 */
[----:B------:R-:W-:-:S02]  /*2730*/  FMUL.FTZ R59, R59, c[0x0][0x2ec] ;  /* 0x0000bb003b3b7a20 */ /* 0x000fc40000410000 */
[----:B------:R-:W-:Y:S01]  /*2740*/  FMUL.FTZ R60, R60, c[0x0][0x2ec] ;  /* 0x0000bb003c3c7a20 */ /* 0x000fe20000410000 */
[----:B---3--:R-:W-:Y:S01]  /*2750*/  HMMA.16816.F32.BF16 R48, R20, R28, RZ ;  /* 0x0000001c1430723c */ /* 0x008fe200000418ff */
[----:B------:R-:W-:Y:S02]  /*2760*/  FMUL.FTZ R61, R61, c[0x0][0x2ec] ;  /* 0x0000bb003d3d7a20 */ /* 0x000fe40000410000 */
[----:B------:R-:W-:Y:S01]  /*2770*/  FMUL.FTZ R62, R62, c[0x0][0x2ec] ;  /* 0x0000bb003e3e7a20 */ /* 0x000fe20000410000 */
[----:B------:R-:W-:Y:S01]  /*2780*/  MUFU.TANH R109, R57 ;  /* 0x00000039006d7308 */ /* 0x000fe20000002400 */
[----:B------:R-:W-:-:S03]  /*2790*/  FMUL.FTZ R63, R63, c[0x0][0x2ec] ;  /* 0x0000bb003f3f7a20 */ /* 0x000fc60000410000 */
[----:B--2---:R-:W-:Y:S04]  /*27a0*/  HMMA.16816.F32.BF16 R64, R16, R36, R64 ;  /* 0x000000241040723c */ /* 0x004fe80000041840 */
[----:B------:R-:W2:Y:S04]  /*27b0*/  MUFU.TANH R110, R58 ;  /* 0x0000003a006e7308 */ /* 0x000ea80000002400 */
[----:B------:R-:W-:Y:S04]  /*27c0*/  HMMA.16816.F32.BF16 R72, R40, R70, R72 ;  /* 0x000000462848723c */ /* 0x000fe80000041848 */
[----:B------:R3:W-:Y:S04]  /*27d0*/  MUFU.TANH R111, R59 ;  /* 0x0000003b006f7308 */ /* 0x0007e80000002400 */
[----:B------:R-:W-:Y:S04]  /*27e0*/  HMMA.16816.F32.BF16 R48, R12, R36, R48 ;  /* 0x000000240c30723c */ /* 0x000fe80000041830 */
[----:B------:R-:W-:Y:S04]  /*27f0*/  MUFU.TANH R104, R60 ;  /* 0x0000003c00687308 */ /* 0x000fe80000002400 */
[----:B------:R-:W-:Y:S01]  /*2800*/  HMMA.16816.F32.BF16 R64, R8, R80, R64 ;  /* 0x000000500840723c */ /* 0x000fe20000041840 */
[----:B---3--:R-:W3:Y:S03]  /*2810*/  LDSM.16.M88.4 R56, [R197+0x5800] ;  /* 0x00580000c538783b */ /* 0x008ee60000000200 */
[----:B------:R-:W-:Y:S04]  /*2820*/  MUFU.TANH R105, R61 ;  /* 0x0000003d00697308 */ /* 0x000fe80000002400 */
[----:B------:R-:W-:Y:S01]  /*2830*/  HMMA.16816.F32.BF16 R76, R44, R70, R76 ;  /* 0x000000462c4c723c */ /* 0x000fe2000004184c */
[----:B------:R-:W2:Y:S01]  /*2840*/  LDSM.16.M88.4 R68, [R191+0x5800] ;  /* 0x00580000bf44783b */ /* 0x000ea20000000200 */
[----:B------:R-:W-:-:S02]  /*2850*/  FMUL.FTZ R72, R72, c[0x0][0x2ec] ;  /* 0x0000bb0048487a20 */ /* 0x000fc40000410000 */
[----:B------:R-:W-:Y:S01]  /*2860*/  FMUL.FTZ R73, R73, c[0x0][0x2ec] ;  /* 0x0000bb0049497a20 */ /* 0x000fe20000410000 */
[----:B------:R-:W2:Y:S01]  /*2870*/  MUFU.TANH R106, R62 ;  /* 0x0000003e006a7308 */ /* 0x000ea20000002400 */
[----:B------:R-:W-:Y:S02]  /*2880*/  FMUL.FTZ R74, R74, c[0x0][0x2ec] ;  /* 0x0000bb004a4a7a20 */ /* 0x000fe40000410000 */
[----:B------:R-:W-:Y:S05]  /*2890*/  HMMA.16816.F32.BF16 R48, R4, R80, R48 ;  /* 0x000000500430723c */ /* 0x000fea0000041830 */
[----:B------:R4:W2:Y:S03]  /*28a0*/  MUFU.TANH R107, R63 ;  /* 0x0000003f006b7308 */ /* 0x0008a60000002400 */
[----:B-1----:R-:W-:Y:S05]  /*28b0*/  HMMA.16816.F32.BF16 R64, R44, R52, R64 ;  /* 0x000000342c40723c */ /* 0x002fea0000041840 */
[----:B------:R-:W-:Y:S03]  /*28c0*/  MUFU.TANH R114, R72 ;  /* 0x0000004800727308 */ /* 0x000fe60000002400 */
[----:B------:R-:W-:-:S02]  /*28d0*/  FMUL.FTZ R76, R76, c[0x0][0x2ec] ;  /* 0x0000bb004c4c7a20 */ /* 0x000fc40000410000 */
[----:B------:R-:W-:Y:S02]  /*28e0*/  FMUL.FTZ R77, R77, c[0x0][0x2ec] ;  /* 0x0000bb004d4d7a20 */ /* 0x000fe40000410000 */
[----:B------:R-:W-:Y:S01]  /*28f0*/  FMUL.FTZ R78, R78, c[0x0][0x2ec] ;  /* 0x0000bb004e4e7a20 */ /* 0x000fe20000410000 */
[----:B----4-:R-:W-:Y:S01]  /*2900*/  HMMA.16816.F32.BF16 R60, R24, R30, RZ ;  /* 0x0000001e183c723c */ /* 0x010fe200000418ff */
[----:B------:R-:W-:Y:S01]  /*2910*/  MUFU.TANH R115, R73 ;  /* 0x0000004900737308 */ /* 0x000fe20000002400 */
[----:B------:R-:W-:-:S06]  /*2920*/  FMUL.FTZ R79, R79, c[0x0][0x2ec] ;  /* 0x0000bb004f4f7a20 */ /* 0x000fcc0000410000 */
[----:B------:R-:W-:Y:S01]  /*2930*/  HMMA.16816.F32.BF16 R28, R20, R30, RZ ;  /* 0x0000001e141c723c */ /* 0x000fe200000418ff */
[----:B------:R3:W-:Y:S02]  /*2940*/  MUFU.TANH R116, R74 ;  /* 0x0000004a00747308 */ /* 0x0007e40000002400 */
[----:B------:R-:W-:Y:S02]  /*2950*/  FMUL.FTZ R64, R64, c[0x0][0x2ec] ;  /* 0x0000bb0040407a20 */ /* 0x000fe40000410000 */
[----:B------:R-:W-:Y:S02]  /*2960*/  FMUL.FTZ R66, R66, c[0x0][0x2ec] ;  /* 0x0000bb0042427a20 */ /* 0x000fe40000410000 */
[----:B------:R-:W-:Y:S01]  /*2970*/  FMUL.FTZ R67, R67, c[0x0][0x2ec] ;  /* 0x0000bb0043437a20 */ /* 0x000fe20000410000 */
[----:B------:R-:W-:Y:S01]  /*2980*/  HMMA.16816.F32.BF16 R48, R40, R52, R48 ;  /* 0x000000342830723c */ /* 0x000fe20000041830 */
[----:B------:R-:W-:Y:S06]  /*2990*/  MUFU.TANH R112, R76 ;  /* 0x0000004c00707308 */ /* 0x000fec0000002400 */
[----:B------:R-:W-:Y:S01]  /*29a0*/  FMUL.FTZ R53, R75, c[0x0][0x2ec] ;  /* 0x0000bb004b357a20 */ /* 0x000fe20000410000 */
[----:B------:R-:W-:Y:S01]  /*29b0*/  HMMA.16816.F32.BF16 R60, R16, R38, R60 ;  /* 0x00000026103c723c */ /* 0x000fe2000004183c */
[----:B------:R-:W-:Y:S01]  /*29c0*/  MUFU.TANH R113, R77 ;  /* 0x0000004d00717308 */ /* 0x000fe20000002400 */
[----:B------:R-:W-:-:S06]  /*29d0*/  FMUL.FTZ R52, R65, c[0x0][0x2ec] ;  /* 0x0000bb0041347a20 */ /* 0x000fcc0000410000 */
[----:B---3--:R-:W-:Y:S01]  /*29e0*/  HMMA.16816.F32.BF16 R72, R20, R56, RZ ;  /* 0x000000381448723c */ /* 0x008fe200000418ff */
[----:B------:R-:W-:Y:S07]  /*29f0*/  MUFU.TANH R80, R78 ;  /* 0x0000004e00507308 */ /* 0x000fee0000002400 */
[----:B------:R-:W-:Y:S01]  /*2a00*/  HMMA.16816.F32.BF16 R28, R12, R38, R28 ;  /* 0x000000260c1c723c */ /* 0x000fe2000004181c */
[----:B------:R1:W-:Y:S01]  /*2a10*/  MUFU.TANH R81, R79 ;  /* 0x0000004f00517308 */ /* 0x0003e20000002400 */
[----:B------:R-:W-:-:S02]  /*2a20*/  FMUL.FTZ R48, R48, c[0x0][0x2ec] ;  /* 0x0000bb0030307a20 */ /* 0x000fc40000410000 */
[----:B------:R-:W-:Y:S02]  /*2a30*/  FMUL.FTZ R50, R50, c[0x0][0x2ec] ;  /* 0x0000bb0032327a20 */ /* 0x000fe40000410000 */
[----:B------:R-:W-:Y:S02]  /*2a40*/  FMUL.FTZ R49, R49, c[0x0][0x2ec] ;  /* 0x0000bb0031317a20 */ /* 0x000fe40000410000 */
[----:B------:R-:W-:Y:S01]  /*2a50*/  HMMA.16816.F32.BF16 R20, R20, R58, RZ ;  /* 0x0000003a1414723c */ /* 0x000fe200000418ff */
[----:B------:R-:W-:Y:S01]  /*2a60*/  MUFU.TANH R117, R64 ;  /* 0x0000004000757308 */ /* 0x000fe20000002400 */
[----:B------:R-:W-:-:S06]  /*2a70*/  FMUL.FTZ R51, R51, c[0x0][0x2ec] ;  /* 0x0000bb0033337a20 */ /* 0x000fcc0000410000 */
[C---:B------:R-:W-:Y:S01]  /*2a80*/  HMMA.16816.F32.BF16 R36, R24.reuse, R56, RZ ;  /* 0x000000381824723c */ /* 0x040fe200000418ff */
[----:B-1----:R-:W1:Y:S01]  /*2a90*/  LDSM.16.M88.4 R76, [R194+0x1800] ;  /* 0x00180000c24c783b */ /* 0x002e620000000200 */
[----:B------:R-:W-:Y:S06]  /*2aa0*/  MUFU.TANH R156, R66 ;  /* 0x00000042009c7308 */ /* 0x000fec0000002400 */
[----:B------:R-:W-:Y:S02]  /*2ab0*/  HMMA.16816.F32.BF16 R24, R24, R58, RZ ;  /* 0x0000003a1818723c */ /* 0x000fe400000418ff */
[----:B------:R3:W-:Y:S06]  /*2ac0*/  MUFU.TANH R158, R67 ;  /* 0x00000043009e7308 */ /* 0x0007ec0000002400 */
[----:B--2---:R-:W-:Y:S02]  /*2ad0*/  HMMA.16816.F32.BF16 R20, R12, R70, R20 ;  /* 0x000000460c14723c */ /* 0x004fe40000041814 */
[----:B------:R-:W-:Y:S06]  /*2ae0*/  MUFU.TANH R48, R48 ;  /* 0x0000003000307308 */ /* 0x000fec0000002400 */
[----:B------:R-:W-:Y:S01]  /*2af0*/  HMMA.16816.F32.BF16 R36, R16, R68, R36 ;  /* 0x000000441024723c */ /* 0x000fe20000041824 */
[----:B---3--:R-:W2:Y:S01]  /*2b00*/  LDSM.16.M88.4 R64, [R184+0x1800] ;  /* 0x00180000b840783b */ /* 0x008ea20000000200 */
[----:B------:R-:W-:Y:S01]  /*2b10*/  MUFU.TANH R53, R53 ;  /* 0x0000003500357308 */ /* 0x000fe20000002400 */
[----:B------:R-:W-:-:S05]  /*2b20*/  DEPBAR.LE SB0, 0x0 ;  /* 0x000080000000791a */ /* 0x000fca0000000000 */
[----:B------:R-:W-:Y:S02]  /*2b30*/  HMMA.16816.F32.BF16 R72, R12, R68, R72 ;  /* 0x000000440c48723c */ /* 0x000fe40000041848 */
[----:B------:R3:W4:Y:S05]  /*2b40*/  MUFU.TANH R68, R50 ;  /* 0x0000003200447308 */ /* 0x00072a0000002400 */
[----:B------:R-:W-:Y:S01]  /*2b50*/  IMAD.SHL.U32 R12, R85, 0x2, RZ ;  /* 0x00000002550c7824 */ /* 0x000fe200078e00ff */
[----:B------:R-:W-:Y:S02]  /*2b60*/  HMMA.16816.F32.BF16 R24, R16, R70, R24 ;  /* 0x000000461018723c */ /* 0x000fe40000041818 */
[----:B------:R-:W-:Y:S02]  /*2b70*/  MUFU.TANH R52, R52 ;  /* 0x0000003400347308 */ /* 0x000fe40000002400 */
[----:B------:R-:W-:-:S04]  /*2b80*/  LOP3.LUT R12, R12, 0x6, RZ, 0xc0, !PT ;  /* 0x000000060c0c7812 */ /* 0x000fc800078ec0ff */
[-C--:B------:R-:W-:Y:S01]  /*2b90*/  HMMA.16816.F32.BF16 R60, R8, R82.reuse, R60 ;  /* 0x00000052083c723c */ /* 0x080fe2000004183c */
[----:B------:R-:W-:Y:S01]  /*2ba0*/  IMAD R84, R84, 0x40, R12 ;  /* 0x0000004054547824 */ /* 0x000fe200078e020c */
[----:B------:R-:W-:Y:S04]  /*2bb0*/  MUFU.TANH R49, R49 ;  /* 0x0000003100317308 */ /* 0x000fe80000002400 */
[----:B------:R-:W-:Y:S02]  /*2bc0*/  ISETP.GE.AND P2, PT, R84, R88, PT ;  /* 0x000000585400720c */ /* 0x000fe40003f46270 */
[----:B------:R-:W-:Y:S02]  /*2bd0*/  HMMA.16816.F32.BF16 R28, R4, R82, R28 ;  /* 0x00000052041c723c */ /* 0x000fe4000004181c */
[----:B------:R-:W-:Y:S01]  /*2be0*/  FSEL R94, R94, -INF , !P2 ;  /* 0xff8000005e5e7808 */ /* 0x000fe20005000000 */
[----:B------:R-:W2:Y:S01]  /*2bf0*/  MUFU.TANH R51, R51 ;  /* 0x0000003300337308 */ /* 0x000ea20000002400 */
[----:B------:R-:W-:-:S02]  /*2c00*/  FSEL R92, R92, -INF , !P2 ;  /* 0xff8000005c5c7808 */ /* 0x000fc40005000000 */
[----:B------:R-:W-:Y:S02]  /*2c10*/  FSEL R90, R90, -INF , !P2 ;  /* 0xff8000005a5a7808 */ /* 0x000fe40005000000 */
[----:B-1----:R-:W-:Y:S01]  /*2c20*/  HMMA.16816.F32.BF16 R20, R4, R78, R20 ;  /* 0x0000004e0414723c */ /* 0x002fe20000041814 */
[----:B-----5:R-:W-:-:S07]  /*2c30*/  FSEL R3, R3, -INF , !P2 ;  /* 0xff80000003037808 */ /* 0x020fce0005000000 */
[-C--:B------:R-:W-:Y:S08]  /*2c40*/  HMMA.16816.F32.BF16 R36, R8, R76.reuse, R36 ;  /* 0x0000004c0824723c */ /* 0x080ff00000041824 */
[----:B------:R-:W-:Y:S07]  /*2c50*/  HMMA.16816.F32.BF16 R72, R4, R76, R72 ;  /* 0x0000004c0448723c */ /* 0x000fee0000041848 */
[C---:B------:R-:W-:Y:S01]  /*2c60*/  IADD3 R4, R84.reuse, 0x18, RZ ;  /* 0x0000001854047810 */ /* 0x040fe20007ffe0ff */
[----:B------:R-:W-:Y:S01]  /*2c70*/  HMMA.16816.F32.BF16 R24, R8, R78, R24 ;  /* 0x0000004e0818723c */ /* 0x000fe20000041818 */
[----:B------:R-:W-:-:S02]  /*2c80*/  IADD3 R5, R84, 0x11, RZ ;  /* 0x0000001154057810 */ /* 0x000fc40007ffe0ff */
[-C--:B------:R-:W-:Y:S02]  /*2c90*/  ISETP.GE.AND P3, PT, R4, R88.reuse, PT ;  /* 0x000000580400720c */ /* 0x080fe40003f66270 */
[C---:B------:R-:W-:Y:S02]  /*2ca0*/  IADD3 R4, R84.reuse, 0x19, RZ ;  /* 0x0000001954047810 */ /* 0x040fe40007ffe0ff */
[----:B------:R-:W-:Y:S01]  /*2cb0*/  IADD3 R10, R84, 0x1, RZ ;  /* 0x00000001540a7810 */ /* 0x000fe20007ffe0ff */
[----:B------:R-:W-:Y:S01]  /*2cc0*/  HMMA.16816.F32.BF16 R60, R44, R54, R60 ;  /* 0x000000362c3c723c */ /* 0x000fe2000004183c */
[-C--:B------:R-:W-:Y:S02]  /*2cd0*/  ISETP.GE.AND P2, PT, R4, R88.reuse, PT ;  /* 0x000000580400720c */ /* 0x080fe40003f46270 */
[----:B------:R-:W-:Y:S02]  /*2ce0*/  ISETP.GE.AND P1, PT, R10, R88, PT ;  /* 0x000000580a00720c */ /* 0x000fe40003f26270 */
[----:B------:R-:W-:-:S02]  /*2cf0*/  IADD3 R9, R84, 0x8, RZ ;  /* 0x0000000854097810 */ /* 0x000fc40007ffe0ff */
[C---:B------:R-:W-:Y:S01]  /*2d00*/  IADD3 R4, R84.reuse, 0x20, RZ ;  /* 0x0000002054047810 */ /* 0x040fe20007ffe0ff */
[C---:B------:R-:W-:Y:S01]  /*2d10*/  HMMA.16816.F32.BF16 R28, R40.reuse, R54, R28 ;  /* 0x00000036281c723c */ /* 0x040fe2000004181c */
[----:B------:R-:W-:Y:S02]  /*2d20*/  IADD3 R8, R84, 0x9, RZ ;  /* 0x0000000954087810 */ /* 0x000fe40007ffe0ff */
[----:B------:R-:W-:Y:S02]  /*2d30*/  FSEL R95, R95, -INF , !P1 ;  /* 0xff8000005f5f7808 */ /* 0x000fe40004800000 */
[----:B------:R-:W-:Y:S02]  /*2d40*/  FSEL R93, R93, -INF , !P1 ;  /* 0xff8000005d5d7808 */ /* 0x000fe40004800000 */
[----:B------:R-:W-:Y:S01]  /*2d50*/  FSEL R91, R91, -INF , !P1 ;  /* 0xff8000005b5b7808 */ /* 0x000fe20004800000 */
[----:B--2---:R-:W-:Y:S01]  /*2d60*/  HMMA.16816.F32.BF16 R20, R40, R66, R20 ;  /* 0x000000422814723c */ /* 0x004fe20000041814 */
[----:B------:R-:W-:-:S02]  /*2d70*/  FSEL R89, R89, -INF , !P1 ;  /* 0xff80000059597808 */ /* 0x000fc40004800000 */
[-C--:B------:R-:W-:Y:S02]  /*2d80*/  ISETP.GE.AND P0, PT, R9, R88.reuse, PT ;  /* 0x000000580900720c */ /* 0x080fe40003f06270 */
[-C--:B------:R-:W-:Y:S02]  /*2d90*/  ISETP.GE.AND P1, PT, R4, R88.reuse, PT ;  /* 0x000000580400720c */ /* 0x080fe40003f26270 */
[----:B------:R-:W-:Y:S01]  /*2da0*/  IADD3 R4, R84, 0x21, RZ ;  /* 0x0000002154047810 */ /* 0x000fe20007ffe0ff */
[-C--:B------:R-:W-:Y:S01]  /*2db0*/  HMMA.16816.F32.BF16 R36, R44, R64.reuse, R36 ;  /* 0x000000402c24723c */ /* 0x080fe20000041824 */
[-C--:B------:R-:W-:Y:S01]  /*2dc0*/  ISETP.GE.AND P6, PT, R8, R88.reuse, PT ;  /* 0x000000580800720c */ /* 0x080fe20003fc6270 */
[----:B------:R-:W-:Y:S01]  /*2dd0*/  FMUL.FTZ R61, R61, c[0x0][0x2ec] ;  /* 0x0000bb003d3d7a20 */ /* 0x000fe20000410000 */
[-C--:B------:R-:W-:Y:S01]  /*2de0*/  ISETP.GE.AND P4, PT, R5, R88.reuse, PT ;  /* 0x000000580500720c */ /* 0x080fe20003f86270 */
[----:B---3--:R-:W-:Y:S01]  /*2df0*/  FMUL.FTZ R50, R60, c[0x0][0x2ec] ;  /* 0x0000bb003c327a20 */ /* 0x008fe20000410000 */
[C---:B------:R-:W-:Y:S01]  /*2e00*/  IADD3 R6, R84.reuse, 0x10, RZ ;  /* 0x0000001054067810 */ /* 0x040fe20007ffe0ff */
[----:B------:R1:W-:Y:S01]  /*2e10*/  MUFU.TANH R163, R61 ;  /* 0x0000003d00a37308 */ /* 0x0003e20000002400 */
        /* <DEDUP_REMOVED lines=10> */
[-C--:B------:R-:W-:Y:S01]  /*2ec0*/  ISETP.GE.AND P0, PT, R4, R88.reuse, PT ;  /* 0x000000580400720c */ /* 0x080fe20003f06270 */
        /* <DEDUP_REMOVED lines=13> */
[----:B------:R-:W-:Y:S01]  /*2fa0*/  IADD3 R5, R84, 0x29, RZ ;  /* 0x0000002954057810 */ /* 0x000fe20007ffe0ff */
[----:B------:R-:W-:Y:S01]  /*2fb0*/  FMUL.FTZ R72, R72, c[0x0][0x2ec] ;  /* 0x0000bb0048487a20 */ /* 0x000fe20000410000 */
[----:B------:R-:W-:Y:S01]  /*2fc0*/  FSEL R9, R110, -INF , !P5 ;  /* 0xff8000006e097808 */ /* 0x000fe20006800000 */
[----:B------:R-:W-:Y:S01]  /*2fd0*/  FMUL.FTZ R74, R74, c[0x0][0x2ec] ;  /* 0x0000bb004a4a7a20 */ /* 0x000fe20000410000 */
[----:B------:R-:W-:Y:S01]  /*2fe0*/  FSEL R11, R108, -INF , !P5 ;  /* 0xff8000006c0b7808 */ /* 0x000fe20006800000 */
[----:B------:R-:W-:Y:S01]  /*2ff0*/  FMUL.FTZ R39, R39, c[0x0][0x2ec] ;  /* 0x0000bb0027277a20 */ /* 0x000fe20000410000 */
[----:B-1----:R-:W-:Y:S01]  /*3000*/  FSEL R61, R106, -INF , !P5 ;  /* 0xff8000006a3d7808 */ /* 0x002fe20006800000 */
[----:B------:R-:W-:Y:S01]  /*3010*/  FMUL.FTZ R73, R73, c[0x0][0x2ec] ;  /* 0x0000bb0049497a20 */ /* 0x000fe20000410000 */
[----:B------:R-:W-:Y:S01]  /*3020*/  FSEL R104, R104, -INF , !P5 ;  /* 0xff80000068687808 */ /* 0x000fe20006800000 */
[----:B------:R-:W-:Y:S01]  /*3030*/  FMUL.FTZ R75, R75, c[0x0][0x2ec] ;  /* 0x0000bb004b4b7a20 */ /* 0x000fe20000410000 */
[----:B------:R-:W-:Y:S01]  /*3040*/  ISETP.GE.AND P5, PT, R5, R88, PT ;  /* 0x000000580500720c */ /* 0x000fe20003fa6270 */
[----:B------:R-:W-:Y:S01]  /*3050*/  FMUL.FTZ R24, R24, c[0x0][0x2ec] ;  /* 0x0000bb0018187a20 */ /* 0x000fe20000410000 */
[----:B------:R-:W-:Y:S01]  /*3060*/  IADD3 R5, R84, 0x30, RZ ;  /* 0x0000003054057810 */ /* 0x000fe20007ffe0ff */
[----:B------:R-:W-:Y:S01]  /*3070*/  FMUL.FTZ R26, R26, c[0x0][0x2ec] ;  /* 0x0000bb001a1a7a20 */ /* 0x000fe20000410000 */
[----:B------:R-:W-:Y:S01]  /*3080*/  MUFU.TANH R50, R50 ;  /* 0x0000003200327308 */ /* 0x000fe20000002400 */
[----:B------:R-:W-:Y:S01]  /*3090*/  FMUL.FTZ R20, R20, c[0x0][0x2ec] ;  /* 0x0000bb0014147a20 */ /* 0x000fe20000410000 */
[----:B------:R-:W-:Y:S01]  /*30a0*/  FSEL R8, R111, -INF , !P4 ;  /* 0xff8000006f087808 */ /* 0x000fe20006000000 */
[----:B------:R-:W-:Y:S01]  /*30b0*/  FMUL.FTZ R25, R25, c[0x0][0x2ec] ;  /* 0x0000bb0019197a20 */ /* 0x000fe20000410000 */
[----:B------:R-:W-:Y:S01]  /*30c0*/  FSEL R10, R109, -INF , !P4 ;  /* 0xff8000006d0a7808 */ /* 0x000fe20006000000 */
[----:B------:R-:W-:Y:S01]  /*30d0*/  FMUL.FTZ R27, R27, c[0x0][0x2ec] ;  /* 0x0000bb001b1b7a20 */ /* 0x000fe20000410000 */
[----:B------:R-:W-:Y:S01]  /*30e0*/  FSEL R60, R107, -INF , !P4 ;  /* 0xff8000006b3c7808 */ /* 0x000fe20006000000 */
[----:B------:R-:W-:Y:S01]  /*30f0*/  FMUL.FTZ R21, R21, c[0x0][0x2ec] ;  /* 0x0000bb0015157a20 */ /* 0x000fe20000410000 */
[----:B------:R1:W-:Y:S01]  /*3100*/  MUFU.TANH R161, R62 ;  /* 0x0000003e00a17308 */ /* 0x0003e20000002400 */
[----:B------:R-:W-:Y:S01]  /*3110*/  FMUL.FTZ R23, R23, c[0x0][0x2ec] ;  /* 0x0000bb0017177a20 */ /* 0x000fe20000410000 */
[----:B------:R-:W-:-:S02]  /*3120*/  FSEL R105, R105, -INF , !P4 ;  /* 0xff80000069697808 */ /* 0x000fc40006000000 */
[----:B----4-:R-:W-:Y:S02]  /*3130*/  FSEL R13, R68, -INF , !P1 ;  /* 0xff800000440d7808 */ /* 0x010fe40004800000 */
[----:B------:R-:W-:Y:S02]  /*3140*/  FSEL R17, R48, -INF , !P1 ;  /* 0xff80000030117808 */ /* 0x000fe40004800000 */
[----:B------:R-:W-:Y:S01]  /*3150*/  MUFU.TANH R160, R63 ;  /* 0x0000003f00a07308 */ /* 0x000fe20000002400 */
[----:B------:R-:W-:Y:S02]  /*3160*/  FSEL R156, R156, -INF , !P1 ;  /* 0xff8000009c9c7808 */ /* 0x000fe40004800000 */
[----:B------:R-:W-:Y:S02]  /*3170*/  FSEL R58, R117, -INF , !P1 ;  /* 0xff800000753a7808 */ /* 0x000fe40004800000 */
[----:B------:R-:W-:Y:S02]  /*3180*/  ISETP.GE.AND P4, PT, R5, R88, PT ;  /* 0x000000580500720c */ /* 0x000fe40003f86270 */
[----:B------:R-:W-:Y:S01]  /*3190*/  ISETP.GE.AND P1, PT, R88, 0x41, PT ;  /* 0x000000415800780c */ /* 0x000fe20003f26270 */
[----:B------:R-:W-:Y:S01]  /*31a0*/  MUFU.TANH R28, R28 ;  /* 0x0000001c001c7308 */ /* 0x000fe20000002400 */
[----:B------:R-:W-:-:S02]  /*31b0*/  IADD3 R5, R84, 0x31, RZ ;  /* 0x0000003154057810 */ /* 0x000fc40007ffe0ff */
[----:B------:R-:W-:Y:S02]  /*31c0*/  FSEL R22, R116, -INF , !P3 ;  /* 0xff80000074167808 */ /* 0x000fe40005800000 */
[----:B------:R-:W-:Y:S02]  /*31d0*/  FSEL R114, R114, -INF , !P3 ;  /* 0xff80000072727808 */ /* 0x000fe40005800000 */
[----:B-1----:R-:W-:Y:S01]  /*31e0*/  FSEL R62, R80, -INF , !P3 ;  /* 0xff800000503e7808 */ /* 0x002fe20005800000 */
[----:B------:R-:W-:Y:S01]  /*31f0*/  MUFU.TANH R29, R29 ;  /* 0x0000001d001d7308 */ /* 0x000fe20000002400 */
[----:B------:R-:W-:Y:S02]  /*3200*/  FSEL R56, R112, -INF , !P3 ;  /* 0xff80000070387808 */ /* 0x000fe40005800000 */
[----:B------:R-:W-:Y:S02]  /*3210*/  ISETP.GE.AND P3, PT, R5, R88, PT ;  /* 0x000000580500720c */ /* 0x000fe40003f66270 */
[----:B------:R-:W-:-:S02]  /*3220*/  IADD3 R5, R84, 0x38, RZ ;  /* 0x0000003854057810 */ /* 0x000fc40007ffe0ff */
[----:B------:R-:W-:Y:S01]  /*3230*/  IADD3 R84, R84, 0x39, RZ ;  /* 0x0000003954547810 */ /* 0x000fe20007ffe0ff */
[----:B------:R-:W1:Y:S01]  /*3240*/  MUFU.TANH R145, R30 ;  /* 0x0000001e00917308 */ /* 0x000e620000002400 */
[----:B------:R-:W-:Y:S02]  /*3250*/  FSEL R115, R115, -INF , !P2 ;  /* 0xff80000073737808 */ /* 0x000fe40005000000 */
[----:B------:R-:W-:Y:S02]  /*3260*/  FSEL R18, R81, -INF , !P2 ;  /* 0xff80000051127808 */ /* 0x000fe40005000000 */
[----:B------:R-:W-:Y:S02]  /*3270*/  FSEL R57, R113, -INF , !P2 ;  /* 0xff80000071397808 */ /* 0x000fe40005000000 */
[----:B------:R-:W-:Y:S01]  /*3280*/  FSEL R12, R51, -INF , !P0 ;  /* 0xff800000330c7808 */ /* 0x000fe20004000000 */
[----:B------:R-:W2:Y:S01]  /*3290*/  MUFU.TANH R147, R31 ;  /* 0x0000001f00937308 */ /* 0x000ea20000002400 */
[----:B------:R-:W-:-:S02]  /*32a0*/  FSEL R16, R49, -INF , !P0 ;  /* 0xff80000031107808 */ /* 0x000fc40004000000 */
[----:B------:R-:W-:Y:S02]  /*32b0*/  FSEL R158, R158, -INF , !P0 ;  /* 0xff8000009e9e7808 */ /* 0x000fe40004000000 */
[----:B------:R-:W-:Y:S02]  /*32c0*/  FSEL R59, R52, -INF , !P0 ;  /* 0xff800000343b7808 */ /* 0x000fe40004000000 */
[----:B------:R-:W-:Y:S01]  /*32d0*/  ISETP.GE.AND P0, PT, R84, R88, PT ;  /* 0x000000585400720c */ /* 0x000fe20003f06270 */
[----:B------:R-:W3:Y:S01]  /*32e0*/  MUFU.TANH R162, R36 ;  /* 0x0000002400a27308 */ /* 0x000ee20000002400 */
[----:B-1----:R-:W-:Y:S02]  /*32f0*/  FSEL R145, R145, -INF , !P6 ;  /* 0xff80000091917808 */ /* 0x002fe40007000000 */
[----:B------:R-:W-:Y:S02]  /*3300*/  FSEL R15, R28, -INF , !P6 ;  /* 0xff8000001c0f7808 */ /* 0x000fe40007000000 */
[----:B------:R-:W-:-:S02]  /*3310*/  FSEL R161, R161, -INF , !P6 ;  /* 0xff800000a1a17808 */ /* 0x000fc40007000000 */
[----:B------:R-:W-:Y:S01]  /*3320*/  FSEL R19, R50, -INF , !P6 ;  /* 0xff80000032137808 */ /* 0x000fe20007000000 */
[----:B------:R-:W1:Y:S01]  /*3330*/  MUFU.TANH R141, R38 ;  /* 0x00000026008d7308 */ /* 0x000e620000002400 */
[----:B--2---:R-:W-:Y:S02]  /*3340*/  FSEL R147, R147, -INF , !P5 ;  /* 0xff80000093937808 */ /* 0x004fe40006800000 */
[----:B------:R-:W-:Y:S02]  /*3350*/  FSEL R14, R29, -INF , !P5 ;  /* 0xff8000001d0e7808 */ /* 0x000fe40006800000 */
[----:B------:R-:W-:Y:S02]  /*3360*/  FSEL R160, R160, -INF , !P5 ;  /* 0xff800000a0a07808 */ /* 0x000fe40006800000 */
[----:B------:R-:W-:Y:S01]  /*3370*/  FSEL R163, R163, -INF , !P5 ;  /* 0xff800000a3a37808 */ /* 0x000fe20006800000 */
        /* <DEDUP_REMOVED lines=11> */
[----:B--2---:R-:W-:-:S07]  /*3430*/  FSEL R140, R140, -INF , !P3 ;  /* 0xff8000008c8c7808 */ /* 0x004fce0005800000 */
[----:B------:R-:W-:Y:S01]  /*3440*/  MUFU.TANH R154, R24 ;  /* 0x00000018009a7308 */ /* 0x000fe20000002400 */
[----:B---3--:R-:W-:-:S07]  /*3450*/  FSEL R152, R152, -INF , !P3 ;  /* 0xff80000098987808 */ /* 0x008fce0005800000 */
[----:B------:R-:W-:Y:S01]  /*3460*/  MUFU.TANH R137, R26 ;  /* 0x0000001a00897308 */ /* 0x000fe20000002400 */
[----:B-1----:R-:W-:-:S07]  /*3470*/  FSEL R146, R146, -INF , !P3 ;  /* 0xff80000092927808 */ /* 0x002fce0005800000 */
[----:B------:R1:W2:Y:S08]  /*3480*/  MUFU.TANH R151, R20 ;  /* 0x0000001400977308 */ /* 0x0002b00000002400 */
[----:B------:R-:W3:Y:S08]  /*3490*/  MUFU.TANH R144, R144 ;  /* 0x0000009000907308 */ /* 0x000ef00000002400 */
[----:B------:R-:W4:Y:S01]  /*34a0*/  MUFU.TANH R157, R25 ;  /* 0x00000019009d7308 */ /* 0x000f220000002400 */
[----:B-1----:R-:W-:Y:S01]  /*34b0*/  FSEL R20, R53, -INF , !P2 ;  /* 0xff80000035147808 */ /* 0x002fe20005000000 */
[----:B------:R-:W-:Y:S01]  /*34c0*/  BAR.SYNC.DEFER_BLOCKING 0x0 ;  /* 0x0000000000007b1d */ /* 0x000fe20000010000 */
[----:B------:R-:W-:-:S04]  /*34d0*/  ISETP.GE.AND P2, PT, R5, R88, PT ;  /* 0x000000580500720c */ /* 0x000fc80003f46270 */
[----:B--2---:R-:W-:Y:S01]  /*34e0*/  FSEL R151, R151, -INF , !P2 ;  /* 0xff80000097977808 */ /* 0x004fe20005000000 */
[----:B------:R-:W1:Y:S01]  /*34f0*/  MUFU.TANH R67, R27 ;  /* 0x0000001b00437308 */ /* 0x000e620000002400 */
[----:B---3--:R-:W-:Y:S02]  /*3500*/  FSEL R144, R144, -INF , !P2 ;  /* 0xff80000090907808 */ /* 0x008fe40005000000 */
[----:B------:R-:W-:Y:S02]  /*3510*/  FSEL R137, R137, -INF , !P2 ;  /* 0xff80000089897808 */ /* 0x000fe40005000000 */
[----:B------:R-:W-:-:S03]  /*3520*/  FSEL R154, R154, -INF , !P2 ;  /* 0xff8000009a9a7808 */ /* 0x000fc60005000000 */
[----:B------:R-:W2:Y:S01]  /*3530*/  MUFU.TANH R149, R21 ;  /* 0x0000001500957308 */ /* 0x000ea20000002400 */
[----:B----4-:R-:W-:-:S07]  /*3540*/  FSEL R157, R157, -INF , !P0 ;  /* 0xff8000009d9d7808 */ /* 0x010fce0004000000 */
[----:B------:R-:W3:Y:S01]  /*3550*/  MUFU.TANH R142, R23 ;  /* 0x00000017008e7308 */ /* 0x000ee20000002400 */
[----:B-1----:R-:W-:Y:S02]  /*3560*/  FSEL R67, R67, -INF , !P0 ;  /* 0xff80000043437808 */ /* 0x002fe40004000000 */
[----:B--2---:R-:W-:Y:S02]  /*3570*/  FSEL R149, R149, -INF , !P0 ;  /* 0xff80000095957808 */ /* 0x004fe40004000000 */
[----:B---3--:R-:W-:Y:S01]  /*3580*/  FSEL R142, R142, -INF , !P0 ;  /* 0xff8000008e8e7808 */ /* 0x008fe20004000000 */
        /* <DEDUP_REMOVED lines=48> */
.L_x_1408:
[----:B------:R-:W-:Y:S05]  /*3890*/  BSYNC B0 ;  /* 0x0000000000007941 */ /* 0x000fea0003800000 */
.L_x_1407:
[----:B------:R-:W0:Y:S02]  /*38a0*/  LDGDEPBAR ;  /* 0x00000000000079af */ /* 0x000e240000000000 */
.L_x_1406:
        /* <DEDUP_REMOVED lines=31> */
[----:B------:R-:W2:Y:S01]  /*3aa0*/  SHFL.BFLY PT, R21, R6, 0x2, 0x1f ;  /* 0x0c401f0006157f89 */ /* 0x000ea200000e0000 */
[----:B------:R-:W-:Y:S02]  /*3ab0*/  FMNMX.FTZ R23, R152, R23, !PT ;  /* 0x0000001798177209 */ /* 0x000fe40007810000 */
[----:B------:R-:W-:Y:S02]  /*3ac0*/  FMNMX.FTZ R7, R8, R7, !PT ;  /* 0x0000000708077209 */ /* 0x000fe40007810000 */
[----:B------:R-:W-:Y:S02]  /*3ad0*/  FMNMX.FTZ R23, R151, R23, !PT ;  /* 0x0000001797177209 */ /* 0x000fe40007810000 */
[----:B------:R-:W-:Y:S02]  /*3ae0*/  FMNMX.FTZ R7, R22, R7, !PT ;  /* 0x0000000716077209 */ /* 0x000fe40007810000 */
[----:B------:R-:W-:-:S02]  /*3af0*/  FMNMX.FTZ R23, R149, R23, !PT ;  /* 0x0000001795177209 */ /* 0x000fc40007810000 */
[----:B------:R-:W-:Y:S02]  /*3b00*/  FMNMX.FTZ R7, R20, R7, !PT ;  /* 0x0000000714077209 */ /* 0x000fe40007810000 */
[----:B------:R-:W-:Y:S01]  /*3b10*/  SHF.L.U32 R192, R192, 0x1, RZ ;  /* 0x00000001c0c07819 */ /* 0x000fe200000006ff */
[----:B------:R-:W3:Y:S01]  /*3b20*/  SHFL.BFLY PT, R5, R23, 0x2, 0x1f ;  /* 0x0c401f0017057f89 */ /* 0x000ee200000e0000 */
[----:B------:R-:W-:Y:S02]  /*3b30*/  FMNMX.FTZ R7, R13, R7, !PT ;  /* 0x000000070d077209 */ /* 0x000fe40007810000 */
[-C--:B------:R-:W-:Y:S01]  /*3b40*/  LEA R189, R2, R192.reuse, 0x1 ;  /* 0x000000c002bd7211 */ /* 0x080fe200078e08ff */
[----:B------:R-:W-:Y:S01]  /*3b50*/  LDSM.16.MT88.4 R116, [R192+0x6000] ;  /* 0x00600000c074783b */ /* 0x000fe20000004200 */
[----:B------:R-:W-:Y:S02]  /*3b60*/  FMNMX.FTZ R7, R12, R7, !PT ;  /* 0x000000070c077209 */ /* 0x000fe40007810000 */
[----:B------:R-:W-:Y:S01]  /*3b70*/  LEA R190, R0, R192, 0x1 ;  /* 0x000000c000be7211 */ /* 0x000fe200078e08ff */
[----:B------:R-:W-:Y:S01]  /*3b80*/  LDSM.16.MT88.4 R84, [R189+0x6000] ;  /* 0x00600000bd54783b */ /* 0x000fe20000004200 */
[----:B------:R-:W-:-:S02]  /*3b90*/  FMNMX.FTZ R7, R145, R7, !PT ;  /* 0x0000000791077209 */ /* 0x000fc40007810000 */
[----:B--2---:R-:W-:Y:S01]  /*3ba0*/  FMNMX.FTZ R21, R6, R21, !PT ;  /* 0x0000001506157209 */ /* 0x004fe20007810000 */
[----:B-1----:R-:W-:Y:S01]  /*3bb0*/  LDSM.16.MT88.4 R24, [R190+0x6800] ;  /* 0x00680000be18783b */ /* 0x002fe20000004200 */
[----:B------:R-:W-:Y:S02]  /*3bc0*/  FMNMX.FTZ R6, R90, R91, !PT ;  /* 0x0000005b5a067209 */ /* 0x000fe40007810000 */
[----:B------:R-:W-:Y:S01]  /*3bd0*/  FMNMX.FTZ R7, R147, R7, !PT ;  /* 0x0000000793077209 */ /* 0x000fe20007810000 */
[----:B------:R-:W1:Y:S01]  /*3be0*/  SHFL.BFLY PT, R136, R21, 0x1, 0x1f ;  /* 0x0c201f0015887f89 */ /* 0x000e6200000e0000 */
        /* <DEDUP_REMOVED lines=8> */
[----:B---3--:R-:W-:Y:S02]  /*3c70*/  FMNMX.FTZ R5, R23, R5, !PT ;  /* 0x0000000517057209 */ /* 0x008fe40007810000 */
[----:B------:R-:W-:-:S02]  /*3c80*/  FMNMX.FTZ R6, R62, R6, !PT ;  /* 0x000000063e067209 */ /* 0x000fc40007810000 */
[----:B------:R-:W-:Y:S01]  /*3c90*/  FMNMX.FTZ R7, R142, R7, !PT ;  /* 0x000000078e077209 */ /* 0x000fe20007810000 */
[----:B------:R-:W2:Y:S01]  /*3ca0*/  SHFL.BFLY PT, R134, R5, 0x1, 0x1f ;  /* 0x0c201f0005867f89 */ /* 0x000ea200000e0000 */
[----:B------:R-:W-:Y:S02]  /*3cb0*/  FMNMX.FTZ R6, R18, R6, !PT ;  /* 0x0000000612067209 */ /* 0x000fe40007810000 */
[----:B------:R-:W-:Y:S01]  /*3cc0*/  LEA R188, R0, R189, 0x1 ;  /* 0x000000bd00bc7211 */ /* 0x000fe200078e08ff */
[----:B------:R-:W3:Y:S01]  /*3cd0*/  SHFL.BFLY PT, R133, R7, 0x2, 0x1f ;  /* 0x0c401f0007857f89 */ /* 0x000ee200000e0000 */
[----:B------:R-:W-:Y:S02]  /*3ce0*/  FMNMX.FTZ R6, R156, R6, !PT ;  /* 0x000000069c067209 */ /* 0x000fe40007810000 */
[----:B-1----:R-:W-:Y:S02]  /*3cf0*/  FMNMX.FTZ R136, R21, R136, !PT ;  /* 0x0000008815887209 */ /* 0x002fe40007810000 */
[----:B------:R-:W-:-:S02]  /*3d00*/  FMNMX.FTZ R6, R158, R6, !PT ;  /* 0x000000069e067209 */ /* 0x000fc40007810000 */
        /* <DEDUP_REMOVED lines=11> */
[----:B------:R-:W-:Y:S01]  /*3dc0*/  FMUL.FTZ R150, R134, c[0x0][0x23c] ;  /* 0x00008f0086967a20 */ /* 0x000fe20000410000 */
[----:B------:R-:W-:Y:S01]  /*3dd0*/  FMNMX.FTZ R135, R137, R135, !PT ;  /* 0x0000008789877209 */ /* 0x000fe20007810000 */
[--C-:B------:R-:W-:Y:S01]  /*3de0*/  FFMA.FTZ R41, R96, c[0x0][0x23c], -R159.reuse ;  /* 0x00008f0060297a23 */ /* 0x100fe2000001089f */
[----:B------:R-:W-:Y:S01]  /*3df0*/  FSETP.NEU.FTZ.AND P0, PT, R134, -INF , PT ;  /* 0xff8000008600780b */ /* 0x000fe20003f1d000 */
[----:B------:R-:W1:Y:S01]  /*3e00*/  SHFL.BFLY PT, R3, R133, 0x1, 0x1f ;  /* 0x0c201f0085037f89 */ /* 0x000e6200000e0000 */
[----:B------:R-:W-:Y:S01]  /*3e10*/  FMNMX.FTZ R135, R67, R135, !PT ;  /* 0x0000008743877209 */ /* 0x000fe20007810000 */
[--C-:B------:R-:W-:Y:S01]  /*3e20*/  FFMA.FTZ R47, R97, c[0x0][0x23c], -R159.reuse ;  /* 0x00008f00612f7a23 */ /* 0x100fe2000001089f */
[----:B------:R-:W-:Y:S01]  /*3e30*/  FSEL R150, R150, RZ, P0 ;  /* 0x000000ff96967208 */ /* 0x000fe20000000000 */
[----:B------:R-:W-:Y:S01]  /*3e40*/  MUFU.EX2 R49, R49 ;  /* 0x0000003100317308 */ /* 0x000fe20000000800 */
[--C-:B------:R-:W-:Y:S01]  /*3e50*/  FFMA.FTZ R36, R104, c[0x0][0x23c], -R159.reuse ;  /* 0x00008f0068247a23 */ /* 0x100fe2000001089f */
[----:B------:R-:W2:Y:S01]  /*3e60*/  SHFL.BFLY PT, R5, R135, 0x2, 0x1f ;  /* 0x0c401f0087057f89 */ /* 0x000ea200000e0000 */
[----:B------:R-:W-:-:S02]  /*3e70*/  FFMA.FTZ R2, R105, c[0x0][0x23c], -R159 ;  /* 0x00008f0069027a23 */ /* 0x000fc4000001089f */
[--C-:B------:R-:W-:Y:S02]  /*3e80*/  FFMA.FTZ R38, R100, c[0x0][0x23c], -R150.reuse ;  /* 0x00008f0064267a23 */ /* 0x100fe40000010896 */
[--C-:B------:R-:W-:Y:S01]  /*3e90*/  FFMA.FTZ R40, R92, c[0x0][0x23c], -R150.reuse ;  /* 0x00008f005c287a23 */ /* 0x100fe20000010896 */
[----:B------:R-:W3:Y:S01]  /*3ea0*/  MUFU.EX2 R48, R48 ;  /* 0x0000003000307308 */ /* 0x000ee20000000800 */
[--C-:B------:R-:W-:Y:S02]  /*3eb0*/  FFMA.FTZ R39, R93, c[0x0][0x23c], -R150.reuse ;  /* 0x00008f005d277a23 */ /* 0x100fe40000010896 */
[--C-:B------:R-:W-:Y:S02]  /*3ec0*/  FFMA.FTZ R34, R11, c[0x0][0x23c], -R150.reuse ;  /* 0x00008f000b227a23 */ /* 0x100fe40000010896 */
[--C-:B------:R-:W-:Y:S02]  /*3ed0*/  FFMA.FTZ R0, R10, c[0x0][0x23c], -R150.reuse ;  /* 0x00008f000a007a23 */ /* 0x100fe40000010896 */
[--C-:B------:R-:W-:Y:S01]  /*3ee0*/  FFMA.FTZ R43, R114, c[0x0][0x23c], -R150.reuse ;  /* 0x00008f00722b7a23 */ /* 0x100fe20000010896 */
[----:B------:R-:W-:Y:S01]  /*3ef0*/  MUFU.EX2 R40, R40 ;  /* 0x0000002800287308 */ /* 0x000fe20000000800 */
[----:B------:R-:W-:-:S02]  /*3f00*/  FFMA.FTZ R45, R115, c[0x0][0x23c], -R150 ;  /* 0x00008f00732d7a23 */ /* 0x000fc40000010896 */
[--C-:B------:R-:W-:Y:S01]  /*3f10*/  FFMA.FTZ R56, R56, c[0x0][0x23c], -R159.reuse ;  /* 0x00008f0038387a23 */ /* 0x100fe2000001089f */
[----:B-1----:R-:W-:Y:S01]  /*3f20*/  FMNMX.FTZ R133, R133, R3, !PT ;  /* 0x0000000385857209 */ /* 0x002fe20007810000 */
[--C-:B------:R-:W-:Y:S02]  /*3f30*/  FFMA.FTZ R3, R101, c[0x0][0x23c], -R150.reuse ;  /* 0x00008f0065037a23 */ /* 0x100fe40000010896 */
[--C-:B------:R-:W-:Y:S01]  /*3f40*/  FFMA.FTZ R57, R57, c[0x0][0x23c], -R159.reuse ;  /* 0x00008f0039397a23 */ /* 0x100fe2000001089f */
[C---:B------:R-:W-:Y:S01]  /*3f50*/  FSETP.NEU.FTZ.AND P0, PT, R133.reuse, -INF , PT ;  /* 0xff8000008500780b */ /* 0x040fe20003f1d000 */
[----:B------:R-:W-:Y:S01]  /*3f60*/  FMUL.FTZ R143, R133, c[0x0][0x23c] ;  /* 0x00008f00858f7a20 */ /* 0x000fe20000410000 */
[----:B--2---:R-:W-:Y:S01]  /*3f70*/  FMNMX.FTZ R135, R135, R5, !PT ;  /* 0x0000000587877209 */ /* 0x004fe20007810000 */
[----:B------:R-:W1:Y:S01]  /*3f80*/  MUFU.EX2 R39, R39 ;  /* 0x0000002700277308 */ /* 0x000e620000000800 */
[----:B---3--:R-:W-:Y:S01]  /*3f90*/  F2FP.BF16.PACK_AB R68, R48, R49 ;  /* 0x000000313044723e */ /* 0x008fe200000010ff */
[----:B------:R-:W-:Y:S01]  /*3fa0*/  FFMA.FTZ R64, R19, c[0x0][0x23c], -R159 ;  /* 0x00008f0013407a23 */ /* 0x000fe2000001089f */
[----:B------:R-:W-:Y:S01]  /*3fb0*/  FSEL R143, R143, RZ, P0 ;  /* 0x000000ff8f8f7208 */ /* 0x000fe20000000000 */
[----:B------:R-:W2:Y:S01]  /*3fc0*/  SHFL.BFLY PT, R21, R135, 0x1, 0x1f ;  /* 0x0c201f0087157f89 */ /* 0x000ea200000e0000 */
[----:B------:R-:W-:-:S02]  /*3fd0*/  FFMA.FTZ R66, R17, c[0x0][0x23c], -R150 ;  /* 0x00008f0011427a23 */ /* 0x000fc40000010896 */
[----:B------:R-:W-:Y:S01]  /*3fe0*/  FFMA.FTZ R65, R16, c[0x0][0x23c], -R150 ;  /* 0x00008f0010417a23 */ /* 0x000fe20000010896 */
[----:B------:R-:W-:Y:S01]  /*3ff0*/  MUFU.EX2 R38, R38 ;  /* 0x0000002600267308 */ /* 0x000fe20000000800 */
[--C-:B------:R-:W-:Y:S02]  /*4000*/  FFMA.FTZ R44, R102, c[0x0][0x23c], -R143.reuse ;  /* 0x00008f00662c7a23 */ /* 0x100fe4000001088f */
[--C-:B------:R-:W-:Y:S01]  /*4010*/  FFMA.FTZ R33, R4, c[0x0][0x23c], -R143.reuse ;  /* 0x00008f0004217a23 */ /* 0x100fe2000001088f */
[----:B------:R-:W3:Y:S01]  /*4020*/  LDSM.16.MT88.4 R100, [R190+0x6000] ;  /* 0x00600000be64783b */ /* 0x000ee20000004200 */
[--C-:B------:R-:W-:Y:S02]  /*4030*/  FFMA.FTZ R37, R94, c[0x0][0x23c], -R143.reuse ;  /* 0x00008f005e257a23 */ /* 0x100fe4000001088f */
[--C-:B------:R-:W-:Y:S01]  /*4040*/  FFMA.FTZ R42, R95, c[0x0][0x23c], -R143.reuse ;  /* 0x00008f005f2a7a23 */ /* 0x100fe2000001088f */
[----:B------:R-:W4:Y:S01]  /*4050*/  LDSM.16.MT88.4 R4, [R188+0x6000] ;  /* 0x00600000bc04783b */ /* 0x000f220000004200 */
[----:B------:R-:W5:Y:S01]  /*4060*/  MUFU.EX2 R3, R3 ;  /* 0x0000000300037308 */ /* 0x000f620000000800 */
[--C-:B------:R-:W-:Y:S01]  /*4070*/  FFMA.FTZ R54, R9, c[0x0][0x23c], -R143.reuse ;  /* 0x00008f0009367a23 */ /* 0x100fe2000001088f */
[----:B-1----:R-:W-:Y:S01]  /*4080*/  F2FP.BF16.PACK_AB R72, R39, R40 ;  /* 0x000000282748723e */ /* 0x002fe200000010ff */
[----:B------:R-:W-:-:S02]  /*4090*/  FFMA.FTZ R50, R8, c[0x0][0x23c], -R143 ;  /* 0x00008f0008327a23 */ /* 0x000fc4000001088f */
[--C-:B------:R-:W-:Y:S01]  /*40a0*/  FFMA.FTZ R53, R22, c[0x0][0x23c], -R143.reuse ;  /* 0x00008f0016357a23 */ /* 0x100fe2000001088f */
[----:B------:R-:W1:Y:S01]  /*40b0*/  LDSM.16.MT88.4 R8, [R192+0x6800] ;  /* 0x00680000c008783b */ /* 0x000e620000004200 */
[--C-:B------:R-:W-:Y:S01]  /*40c0*/  FFMA.FTZ R55, R20, c[0x0][0x23c], -R143.reuse ;  /* 0x00008f0014377a23 */ /* 0x100fe2000001088f */
[----:B------:R-:W-:Y:S01]  /*40d0*/  MUFU.EX2 R37, R37 ;  /* 0x0000002500257308 */ /* 0x000fe20000000800 */
[--C-:B------:R-:W-:Y:S01]  /*40e0*/  FFMA.FTZ R138, R15, c[0x0][0x23c], -R150.reuse ;  /* 0x00008f000f8a7a23 */ /* 0x100fe20000010896 */
[----:B--2---:R-:W-:Y:S01]  /*40f0*/  FMNMX.FTZ R135, R135, R21, !PT ;  /* 0x0000001587877209 */ /* 0x004fe20007810000 */
[----:B------:R-:W-:Y:S01]  /*4100*/  FFMA.FTZ R139, R14, c[0x0][0x23c], -R150 ;  /* 0x00008f000e8b7a23 */ /* 0x000fe20000010896 */
[----:B------:R-:W2:Y:S01]  /*4110*/  LDSM.16.MT88.4 R20, [R188+0x6800] ;  /* 0x00680000bc14783b */ /* 0x000ea20000004200 */
[--C-:B------:R-:W-:Y:S01]  /*4120*/  FFMA.FTZ R145, R145, c[0x0][0x23c], -R143.reuse ;  /* 0x00008f0091917a23 */ /* 0x100fe2000001088f */
[C---:B------:R-:W-:Y:S01]  /*4130*/  FSETP.NEU.FTZ.AND P0, PT, R135.reuse, -INF , PT ;  /* 0xff8000008700780b */ /* 0x040fe20003f1d000 */
[----:B------:R-:W-:Y:S01]  /*4140*/  FMUL.FTZ R132, R135, c[0x0][0x23c] ;  /* 0x00008f0087847a20 */ /* 0x000fe20000410000 */
[----:B------:R-:W3:Y:S01]  /*4150*/  MUFU.EX2 R42, R42 ;  /* 0x0000002a002a7308 */ /* 0x000ee20000000800 */
[----:B-----5:R-:W-:Y:S01]  /*4160*/  F2FP.BF16.PACK_AB R74, R3, R38 ;  /* 0x00000026034a723e */ /* 0x020fe200000010ff */
        /* <DEDUP_REMOVED lines=9> */
[----:B------:R-:W5:Y:S01]  /*4200*/  MUFU.EX2 R33, R33 ;  /* 0x0000002100217308 */ /* 0x000f620000000800 */
[----:B---3--:R-:W-:Y:S01]  /*4210*/  F2FP.BF16.PACK_AB R73, R42, R37 ;  /* 0x000000252a49723e */ /* 0x008fe200000010ff */
[----:B------:R-:W-:-:S02]  /*4220*/  FFMA.FTZ R61, R61, c[0x0][0x23c], -R132 ;  /* 0x00008f003d3d7a23 */ /* 0x000fc40000010884 */
[--C-:B------:R-:W-:Y:S02]  /*4230*/  FFMA.FTZ R60, R60, c[0x0][0x23c], -R132.reuse ;  /* 0x00008f003c3c7a23 */ /* 0x100fe40000010884 */
[--C-:B------:R-:W-:Y:S02]  /*4240*/  FFMA.FTZ R62, R62, c[0x0][0x23c], -R132.reuse ;  /* 0x00008f003e3e7a23 */ /* 0x100fe40000010884 */
[----:B------:R-:W3:Y:S01]  /*4250*/  MUFU.EX2 R41, R41 ;  /* 0x0000002900297308 */ /* 0x000ee20000000800 */
[--C-:B------:R-:W-:Y:S02]  /*4260*/  FFMA.FTZ R63, R18, c[0x0][0x23c], -R132.reuse ;  /* 0x00008f00123f7a23 */ /* 0x100fe40000010884 */
[----:B------:R-:W1:Y:S01]  /*4270*/  LDSM.16.MT88.4 R16, [R192+0x7000] ;  /* 0x00700000c010783b */ /* 0x000e620000004200 */
[--C-:B------:R-:W-:Y:S02]  /*4280*/  FFMA.FTZ R156, R156, c[0x0][0x23c], -R132.reuse ;  /* 0x00008f009c9c7a23 */ /* 0x100fe40000010884 */
[----:B------:R-:W-:-:S02]  /*4290*/  FFMA.FTZ R158, R158, c[0x0][0x23c], -R132 ;  /* 0x00008f009e9e7a23 */ /* 0x000fc40000010884 */
[----:B------:R-:W2:Y:S01]  /*42a0*/  MUFU.EX2 R47, R47 ;  /* 0x0000002f002f7308 */ /* 0x000ea20000000800 */
[----:B-----5:R-:W-:Y:S01]  /*42b0*/  F2FP.BF16.PACK_AB R75, R33, R44 ;  /* 0x0000002c214b723e */ /* 0x020fe200000010ff */
[--C-:B------:R-:W-:Y:S02]  /*42c0*/  FFMA.FTZ R161, R161, c[0x0][0x23c], -R132.reuse ;  /* 0x00008f00a1a17a23 */ /* 0x100fe40000010884 */
[----:B------:R-:W-:Y:S02]  /*42d0*/  FFMA.FTZ R160, R160, c[0x0][0x23c], -R132 ;  /* 0x00008f00a0a07a23 */ /* 0x000fe40000010884 */
[----:B------:R-:W-:Y:S02]  /*42e0*/  FADD.FTZ R48, R49, R48 ;  /* 0x0000003031307221 */ /* 0x000fe40000010000 */
[----:B------:R-:W-:Y:S01]  /*42f0*/  MUFU.EX2 R52, R52 ;  /* 0x0000003400347308 */ /* 0x000fe20000000800 */
[----:B------:R-:W-:Y:S01]  /*4300*/  HMMA.16816.F32.BF16 R124, R72, R116, RZ ;  /* 0x00000074487c723c */ /* 0x000fe200000418ff */
[----:B------:R-:W-:-:S02]  /*4310*/  FADD.FTZ R39, R40, R39 ;  /* 0x0000002728277221 */ /* 0x000fc40000010000 */
[----:B------:R-:W-:Y:S02]  /*4320*/  FADD.FTZ R37, R37, R42 ;  /* 0x0000002a25257221 */ /* 0x000fe40000010000 */
[----:B---3--:R-:W-:Y:S02]  /*4330*/  FADD.FTZ R48, R41, R48 ;  /* 0x0000003029307221 */ /* 0x008fe40000010000 */
[----:B------:R-:W3:Y:S01]  /*4340*/  MUFU.EX2 R51, R51 ;  /* 0x0000003300337308 */ /* 0x000ee20000000800 */
[C---:B------:R-:W-:Y:S01]  /*4350*/  HMMA.16816.F32.BF16 R108, R72.reuse, R100, RZ ;  /* 0x00000064486c723c */ /* 0x040fe200000418ff */
[C---:B--2---:R-:W-:Y:S01]  /*4360*/  F2FP.BF16.PACK_AB R70, R47.reuse, R41 ;  /* 0x000000292f46723e */ /* 0x044fe200000010ff */
[----:B------:R-:W-:Y:S02]  /*4370*/  FADD.FTZ R39, R38, R39 ;  /* 0x0000002726277221 */ /* 0x000fe40000010000 */
[----:B------:R-:W-:Y:S02]  /*4380*/  FADD.FTZ R37, R44, R37 ;  /* 0x000000252c257221 */ /* 0x000fe40000010000 */
[----:B------:R-:W-:Y:S01]  /*4390*/  FADD.FTZ R48, R47, R48 ;  /* 0x000000302f307221 */ /* 0x000fe20000010000 */
[----:B------:R-:W2:Y:S01]  /*43a0*/  MUFU.EX2 R46, R46 ;  /* 0x0000002e002e7308 */ /* 0x000ea20000000800 */
[----:B------:R-:W-:Y:S01]  /*43b0*/  HMMA.16816.F32.BF16 R92, R72, R84, RZ ;  /* 0x00000054485c723c */ /* 0x000fe200000418ff */
[----:B------:R-:W-:-:S02]  /*43c0*/  FADD.FTZ R39, R3, R39 ;  /* 0x0000002703277221 */ /* 0x000fc40000010000 */
[----:B------:R-:W-:Y:S02]  /*43d0*/  FADD.FTZ R37, R33, R37 ;  /* 0x0000002521257221 */ /* 0x000fe40000010000 */
[--C-:B------:R-:W-:Y:S02]  /*43e0*/  FFMA.FTZ R155, R155, c[0x0][0x23c], -R150.reuse ;  /* 0x00008f009b9b7a23 */ /* 0x100fe40000010896 */
[----:B------:R-:W5:Y:S01]  /*43f0*/  MUFU.EX2 R35, R35 ;  /* 0x0000002300237308 */ /* 0x000f620000000800 */
[C---:B----4-:R-:W-:Y:S01]  /*4400*/  HMMA.16816.F32.BF16 R76, R72.reuse, R4, RZ ;  /* 0x00000004484c723c */ /* 0x050fe200000418ff */
[----:B---3--:R-:W-:Y:S01]  /*4410*/  F2FP.BF16.PACK_AB R69, R51, R52 ;  /* 0x000000343345723e */ /* 0x008fe200000010ff */
[----:B------:R-:W-:Y:S02]  /*4420*/  FADD.FTZ R51, R52, R51 ;  /* 0x0000003334337221 */ /* 0x000fe40000010000 */
[--C-:B------:R-:W-:Y:S02]  /*4430*/  FFMA.FTZ R152, R152, c[0x0][0x23c], -R150.reuse ;  /* 0x00008f0098987a23 */ /* 0x100fe40000010896 */
[----:B------:R-:W-:Y:S01]  /*4440*/  FFMA.FTZ R151, R151, c[0x0][0x23c], -R150 ;  /* 0x00008f0097977a23 */ /* 0x000fe20000010896 */
[----:B------:R-:W3:Y:S01]  /*4450*/  MUFU.EX2 R34, R34 ;  /* 0x0000002200227308 */ /* 0x000ee20000000800 */
[----:B------:R-:W-:Y:S01]  /*4460*/  HMMA.16816.F32.BF16 R120, R72, R118, RZ ;  /* 0x000000764878723c */ /* 0x000fe200000418ff */
[----:B--2---:R-:W-:-:S02]  /*4470*/  FADD.FTZ R51, R46, R51 ;  /* 0x000000332e337221 */ /* 0x004fc40000010000 */
[----:B------:R-:W-:Y:S02]  /*4480*/  FFMA.FTZ R229, R149, c[0x0][0x23c], -R150 ;  /* 0x00008f0095e57a23 */ /* 0x000fe40000010896 */
[----:B------:R-:W-:Y:S02]  /*4490*/  FFMA.FTZ R148, R148, c[0x0][0x23c], -R143 ;  /* 0x00008f0094947a23 */ /* 0x000fe4000001088f */
[----:B------:R-:W2:Y:S01]  /*44a0*/  MUFU.EX2 R0, R0 ;  /* 0x0000000000007308 */ /* 0x000ea20000000800 */
[C---:B------:R-:W-:Y:S01]  /*44b0*/  HMMA.16816.F32.BF16 R104, R72.reuse, R102, RZ ;  /* 0x000000664868723c */ /* 0x040fe200000418ff */
[C---:B-----5:R-:W-:Y:S01]  /*44c0*/  F2FP.BF16.PACK_AB R71, R35.reuse, R46 ;  /* 0x0000002e2347723e */ /* 0x060fe200000010ff */
[----:B------:R-:W-:Y:S02]  /*44d0*/  FADD.FTZ R51, R35, R51 ;  /* 0x0000003323337221 */ /* 0x000fe40000010000 */
[--C-:B------:R-:W-:Y:S02]  /*44e0*/  FFMA.FTZ R146, R146, c[0x0][0x23c], -R143.reuse ;  /* 0x00008f0092927a23 */ /* 0x100fe4000001088f */
[----:B------:R-:W-:Y:S01]  /*44f0*/  FFMA.FTZ R144, R144, c[0x0][0x23c], -R143 ;  /* 0x00008f0090907a23 */ /* 0x000fe2000001088f */
[----:B------:R-:W4:Y:S01]  /*4500*/  MUFU.EX2 R43, R43 ;  /* 0x0000002b002b7308 */ /* 0x000f220000000800 */
[----:B------:R-:W-:Y:S01]  /*4510*/  HMMA.16816.F32.BF16 R88, R72, R86, RZ ;  /* 0x000000564858723c */ /* 0x000fe200000418ff */
[----:B---3--:R-:W-:-:S02]  /*4520*/  FADD.FTZ R39, R34, R39 ;  /* 0x0000002722277221 */ /* 0x008fc40000010000 */
[----:B------:R-:W-:Y:S02]  /*4530*/  FFMA.FTZ R228, R142, c[0x0][0x23c], -R143 ;  /* 0x00008f008ee47a23 */ /* 0x000fe4000001088f */
[----:B------:R-:W-:Y:S02]  /*4540*/  FFMA.FTZ R153, R153, c[0x0][0x23c], -R159 ;  /* 0x00008f0099997a23 */ /* 0x000fe4000001089f */
[----:B------:R-:W3:Y:S01]  /*4550*/  MUFU.EX2 R45, R45 ;  /* 0x0000002d002d7308 */ /* 0x000ee20000000800 */
[----:B------:R-:W-:Y:S01]  /*4560*/  HMMA.16816.F32.BF16 R72, R72, R6, RZ ;  /* 0x000000064848723c */ /* 0x000fe200000418ff */
[----:B--2---:R-:W-:Y:S02]  /*4570*/  FADD.FTZ R39, R0, R39 ;  /* 0x0000002700277221 */ /* 0x004fe40000010000 */
[--C-:B------:R-:W-:Y:S02]  /*4580*/  FFMA.FTZ R154, R154, c[0x0][0x23c], -R159.reuse ;  /* 0x00008f009a9a7a23 */ /* 0x100fe4000001089f */
[----:B------:R-:W-:-:S02]  /*4590*/  FFMA.FTZ R231, R157, c[0x0][0x23c], -R159 ;  /* 0x00008f009de77a23 */ /* 0x000fc4000001089f */
[----:B------:R-:W2:Y:S01]  /*45a0*/  MUFU.EX2 R54, R54 ;  /* 0x0000003600367308 */ /* 0x000ea20000000800 */
[----:B------:R-:W-:Y:S01]  /*45b0*/  HMMA.16816.F32.BF16 R128, R68, R116, RZ ;  /* 0x000000744480723c */ /* 0x000fe200000418ff */
[----:B----4-:R-:W-:Y:S02]  /*45c0*/  FADD.FTZ R39, R43, R39 ;  /* 0x000000272b277221 */ /* 0x010fe40000010000 */
[----:B------:R-:W-:-:S04]  /*45d0*/  FFMA.FTZ R230, R67, c[0x0][0x23c], -R132 ;  /* 0x00008f0043e67a23 */ /* 0x000fc80000010884 */
[----:B------:R-:W4:Y:S01]  /*45e0*/  MUFU.EX2 R50, R50 ;  /* 0x0000003200327308 */ /* 0x000f220000000800 */
[----:B------:R-:W-:Y:S01]  /*45f0*/  HMMA.16816.F32.BF16 R112, R68, R100, RZ ;  /* 0x000000644470723c */ /* 0x000fe200000418ff */
[----:B---3--:R-:W-:-:S06]  /*4600*/  FADD.FTZ R39, R45, R39 ;  /* 0x000000272d277221 */ /* 0x008fcc0000010000 */
[----:B------:R-:W3:Y:S01]  /*4610*/  MUFU.EX2 R53, R53 ;  /* 0x0000003500357308 */ /* 0x000ee20000000800 */
[----:B------:R-:W-:Y:S01]  /*4620*/  HMMA.16816.F32.BF16 R96, R68, R84, RZ ;  /* 0x000000544460723c */ /* 0x000fe200000418ff */
[----:B--2---:R-:W-:-:S06]  /*4630*/  FADD.FTZ R37, R54, R37 ;  /* 0x0000002536257221 */ /* 0x004fcc0000010000 */
[----:B------:R-:W2:Y:S01]  /*4640*/  MUFU.EX2 R55, R55 ;  /* 0x0000003700377308 */ /* 0x000ea20000000800 */
[----:B------:R-:W-:Y:S01]  /*4650*/  HMMA.16816.F32.BF16 R116, R68, R118, RZ ;  /* 0x000000764474723c */ /* 0x000fe200000418ff */
[----:B----4-:R-:W-:-:S06]  /*4660*/  FADD.FTZ R37, R50, R37 ;  /* 0x0000002532257221 */ /* 0x010fcc0000010000 */
        /* <DEDUP_REMOVED lines=11> */
[----:B------:R-:W-:Y:S01]  /*4720*/  F2FP.BF16.PACK_AB R4, R0, R34 ;  /* 0x000000220004723e */ /* 0x000fe200000010ff */
[----:B---3--:R-:W-:Y:S01]  /*4730*/  FADD.FTZ R48, R2, R48 ;  /* 0x0000003002307221 */ /* 0x008fe20000010000 */
[----:B------:R-:W-:-:S04]  /*4740*/  F2FP.BF16.PACK_AB R5, R50, R54 ;  /* 0x000000363205723e */ /* 0x000fc800000010ff */
[----:B------:R-:W3:Y:S01]  /*4750*/  MUFU.EX2 R61, R61 ;  /* 0x0000003d003d7308 */ /* 0x000ee20000000800 */
[----:B------:R-:W-:Y:S01]  /*4760*/  F2FP.BF16.PACK_AB R6, R45, R43 ;  /* 0x0000002b2d06723e */ /* 0x000fe200000010ff */
[----:B--2---:R-:W-:Y:S01]  /*4770*/  FADD.FTZ R48, R56, R48 ;  /* 0x0000003038307221 */ /* 0x004fe20000010000 */
[----:B------:R-:W-:-:S05]  /*4780*/  F2FP.BF16.PACK_AB R7, R55, R53 ;  /* 0x000000353707723e */ /* 0x000fca00000010ff */
[----:B------:R-:W2:Y:S01]  /*4790*/  MUFU.EX2 R60, R60 ;  /* 0x0000003c003c7308 */ /* 0x000ea20000000800 */
[----:B----4-:R-:W-:Y:S01]  /*47a0*/  FADD.FTZ R48, R57, R48 ;  /* 0x0000003039307221 */ /* 0x010fe20000010000 */
[C---:B-1----:R-:W-:Y:S06]  /*47b0*/  HMMA.16816.F32.BF16 R124, R4.reuse, R8, R124 ;  /* 0x00000008047c723c */ /* 0x042fec000004187c */
[----:B------:R-:W1:Y:S01]  /*47c0*/  MUFU.EX2 R62, R62 ;  /* 0x0000003e003e7308 */ /* 0x000e620000000800 */
[----:B---3--:R-:W-:Y:S01]  /*47d0*/  FADD.FTZ R51, R61, R51 ;  /* 0x000000333d337221 */ /* 0x008fe20000010000 */
[C---:B------:R-:W-:Y:S06]  /*47e0*/  HMMA.16816.F32.BF16 R108, R4.reuse, R24, R108 ;  /* 0x00000018046c723c */ /* 0x040fec000004186c */
[----:B------:R-:W3:Y:S01]  /*47f0*/  MUFU.EX2 R63, R63 ;  /* 0x0000003f003f7308 */ /* 0x000ee20000000800 */
[----:B--2---:R-:W-:Y:S01]  /*4800*/  FADD.FTZ R51, R60, R51 ;  /* 0x000000333c337221 */ /* 0x004fe20000010000 */
[C---:B------:R-:W-:Y:S06]  /*4810*/  HMMA.16816.F32.BF16 R92, R4.reuse, R28, R92 ;  /* 0x0000001c045c723c */ /* 0x040fec000004185c */
[----:B------:R-:W2:Y:S01]  /*4820*/  MUFU.EX2 R66, R66 ;  /* 0x0000004200427308 */ /* 0x000ea20000000800 */
[----:B-1----:R-:W-:Y:S01]  /*4830*/  FADD.FTZ R51, R62, R51 ;  /* 0x000000333e337221 */ /* 0x002fe20000010000 */
[C---:B------:R-:W-:Y:S06]  /*4840*/  HMMA.16816.F32.BF16 R76, R4.reuse, R20, R76 ;  /* 0x00000014044c723c */ /* 0x040fec000004184c */
        /* <DEDUP_REMOVED lines=9> */
[----:B------:R-:W-:Y:S01]  /*48e0*/  MUFU.EX2 R145, R145 ;  /* 0x0000009100917308 */ /* 0x000fe20000000800 */
[----:B---3--:R-:W-:Y:S01]  /*48f0*/  FADD.FTZ R39, R138, R39 ;  /* 0x000000278a277221 */ /* 0x008fe20000010000 */
[----:B------:R-:W-:Y:S06]  /*4900*/  HMMA.16816.F32.BF16 R72, R4, R22, R72 ;  /* 0x000000160448723c */ /* 0x000fec0000041848 */
[----:B------:R-:W-:Y:S01]  /*4910*/  MUFU.EX2 R147, R147 ;  /* 0x0000009300937308 */ /* 0x000fe20000000800 */
[----:B------:R-:W-:Y:S01]  /*4920*/  F2FP.BF16.PACK_AB R4, R2, R36 ;  /* 0x000000240204723e */ /* 0x000fe200000010ff */
[----:B--2---:R-:W-:Y:S01]  /*4930*/  FADD.FTZ R39, R139, R39 ;  /* 0x000000278b277221 */ /* 0x004fe20000010000 */
        /* <DEDUP_REMOVED lines=128> */
[----:B------:R-:W-:Y:S01]  /*5140*/  ISETP.GE.AND P0, PT, R220, c[0x0][0x220], PT ;  /* 0x00008800dc007a0c */ /* 0x000fe20003f06270 */
[----:B------:R-:W-:Y:S01]  /*5150*/  ULDC.64 UR4, c[0x0][0x1a0] ;  /* 0x0000680000047ab9 */ /* 0x000fe20000000a00 */
[----:B------:R-:W-:Y:S01]  /*5160*/  MOV R213, c[0x0][0x1a4] ;  /* 0x0000690000d57a02 */ /* 0x000fe20000000f00 */
[----:B------:R-:W-:Y:S01]  /*5170*/  IMAD.MOV.U32 R3, RZ, RZ, R135 ;  /* 0x000000ffff037224 */ /* 0x000fe200078e0087 */
[----:B------:R-:W-:Y:S01]  /*5180*/  LEA.HI.SX32 R227, R32, 0xfffffffe, 0x1a ;  /* 0xfffffffe20e37811 */ /* 0x000fe200078fd2ff */
[----:B------:R-:W-:Y:S01]  /*5190*/  IMAD.MOV.U32 R132, RZ, RZ, R136 ;  /* 0x000000ffff847224 */ /* 0x000fe200078e0088 */
[----:B------:R-:W-:Y:S01]  /*51a0*/  MOV R0, R133 ;  /* 0x0000008500007202 */ /* 0x000fe20000000f00 */
[----:B------:R-:W-:Y:S01]  /*51b0*/  IMAD.MOV.U32 R2, RZ, RZ, R134 ;  /* 0x000000ffff027224 */ /* 0x000fe200078e0086 */
[----:B------:R-:W-:Y:S01]  /*51c0*/  MOV R225, c[0x0][0x1a4] ;  /* 0x0000690000e17a02 */ /* 0x000fe20000000f00 */
[----:B------:R-:W-:Y:S01]  /*51d0*/  IMAD.MOV.U32 R226, RZ, RZ, c[0x0][0x1a0] ;  /* 0x00006800ffe27624 */ /* 0x000fe200078e00ff */
[----:B------:R-:W-:Y:S01]  /*51e0*/  MOV R224, c[0x0][0x1a0] ;  /* 0x0000680000e07a02 */ /* 0x000fe20000000f00 */
[----:B------:R-:W-:-:S02]  /*51f0*/  USHF.L.U64.HI UR5, UR4, 0x4, UR5 ;  /* 0x0000000404057899 */ /* 0x000fc40008010205 */
[----:B------:R-:W-:Y:S01]  /*5200*/  @!P0 IMAD R213, R213, 0x30, RZ ;  /* 0x00000030d5d58824 */ /* 0x000fe200078e02ff */
[----:B------:R-:W-:Y:S01]  /*5210*/  USHF.L.U32 UR4, UR4, 0x4, URZ ;  /* 0x0000000404047899 */ /* 0x000fe2000800063f */
[----:B------:R-:W-:Y:S05]  /*5220*/  BRA `(.L_x_1410) ;  /* 0x0000049000007947 */ /* 0x000fea0003800000 */
.L_x_1412:
[C---:B------:R-:W-:Y:S01]  /*5230*/  @!P0 IADD3 R28, R227.reuse, -0x1, RZ ;  /* 0xffffffffe31c8810 */ /* 0x040fe20007ffe0ff */
[----:B------:R1:W-:Y:S01]  /*5240*/  @P0 STS.128 [R212+0x4000], RZ ;  /* 0x004000ffd4000388 */ /* 0x0003e20000000c00 */
[C---:B------:R-:W-:Y:S02]  /*5250*/  @!P0 IADD3 R30, R227.reuse, -0x1, RZ ;  /* 0xffffffffe31e8810 */ /* 0x040fe40007ffe0ff */
[----:B------:R-:W-:Y:S02]  /*5260*/  @!P0 SHF.R.S32.HI R8, RZ, 0x1f, R28 ;  /* 0x0000001fff088819 */ /* 0x000fe4000001141c */
        /* <DEDUP_REMOVED lines=15> */
[----:B------:R-:W-:Y:S02]  /*5360*/  @!P0 IMAD R11, R11, c[0x0][0x198], RZ ;  /* 0x000066000b0b8a24 */ /* 0x000fe400078e02ff */
[----:B------:R-:W-:Y:S01]  /*5370*/  @!P0 IMAD.IADD R4, R31, 0x1, R4 ;  /* 0x000000011f048824 */ /* 0x000fe200078e0204 */
[-C--:B------:R-:W-:Y:S01]  /*5380*/  @!P0 LEA.HI.X R8, R28, R219.reuse, R8, 0x6, P3 ;  /* 0x000000db1c088211 */ /* 0x080fe200018f3408 */
[C---:B------:R-:W-:Y:S02]  /*5390*/  @!P0 IMAD R9, R6.reuse, c[0x0][0x19c], R9 ;  /* 0x0000670006098a24 */ /* 0x040fe400078e0209 */
[----:B------:R-:W-:Y:S01]  /*53a0*/  @!P0 IMAD.WIDE.U32 R6, R6, c[0x0][0x198], RZ ;  /* 0x0000660006068a25 */ /* 0x000fe200078e00ff */
[-C--:B------:R-:W-:Y:S03]  /*53b0*/  @!P0 LEA.HI.X R23, R30, R219.reuse, R4, 0x6, P2 ;  /* 0x000000db1e178211 */ /* 0x080fe600010f3404 */
[C---:B------:R-:W-:Y:S01]  /*53c0*/  @!P0 IMAD.WIDE.U32 R28, R5.reuse, c[0x0][0x198], RZ ;  /* 0x00006600051c8a25 */ /* 0x040fe200078e00ff */
[-C--:B------:R-:W-:Y:S03]  /*53d0*/  @!P0 LEA R10, P2, R6, R216.reuse, 0x6 ;  /* 0x000000d8060a8211 */ /* 0x080fe600078430ff */
        /* <DEDUP_REMOVED lines=11> */
[C---:B------:R-:W-:Y:S01]  /*5490*/  @!P0 LEA R28, P4, R20.reuse, c[0x0][0x168], 0x1 ;  /* 0x00005a00141c8a11 */ /* 0x040fe200078808ff */
[----:B------:R-:W-:Y:S01]  /*54a0*/  @!P0 IMAD.WIDE.U32 R22, R5, 0x30, R22 ;  /* 0x0000003005168825 */ /* 0x000fe200078e0016 */
[----:B------:R-:W-:Y:S02]  /*54b0*/  @!P0 LEA.HI.X R6, R7, R8, R6, 0x5, P2 ;  /* 0x0000000807068211 */ /* 0x000fe400010f2c06 */
[----:B------:R-:W-:Y:S01]  /*54c0*/  @!P0 LEA.HI.X R29, R20, c[0x0][0x16c], R11, 0x1, P4 ;  /* 0x00005b00141d8a11 */ /* 0x000fe200020f0c0b */
[----:B------:R-:W-:Y:S01]  /*54d0*/  @!P0 IMAD R4, R4, 0x30, RZ ;  /* 0x0000003004048824 */ /* 0x000fe200078e02ff */
[----:B------:R-:W-:Y:S03]  /*54e0*/  @!P0 IADD3 R10, P2, R202, R10, RZ ;  /* 0x0000000aca0a8210 */ /* 0x000fe60007f5e0ff */
[----:B------:R-:W-:Y:S01]  /*54f0*/  @!PT LDS RZ, [RZ] ;  /* 0x00000000fffff984 */ /* 0x000fe20000000800 */
[----:B------:R-:W-:Y:S01]  /*5500*/  @!PT LDS RZ, [RZ] ;  /* 0x00000000fffff984 */ /* 0x000fe20000000800 */
[----:B------:R-:W-:Y:S01]  /*5510*/  @!PT LDS RZ, [RZ] ;  /* 0x00000000fffff984 */ /* 0x000fe20000000800 */
[----:B------:R1:W-:Y:S01]  /*5520*/  @!P0 LDGSTS.E.BYPASS.LTC128B.128 [R212+0x4000], [R28.64] ;  /* 0x040000001cd48fae */ /* 0x0003e2000b901d46 */
[----:B------:R-:W-:Y:S01]  /*5530*/  @!P0 LEA R8, P3, R10, c[0x0][0x168], 0x1 ;  /* 0x00005a000a088a11 */ /* 0x000fe200078608ff */
[----:B------:R-:W-:Y:S01]  /*5540*/  @!P0 IMAD.X R9, R201, 0x1, R9, P2 ;  /* 0x00000001c9098824 */ /* 0x000fe200010e0609 */
[C---:B------:R-:W-:Y:S01]  /*5550*/  @!P0 LEA R30, P2, R21.reuse, c[0x0][0x168], 0x1 ;  /* 0x00005a00151e8a11 */ /* 0x040fe200078408ff */
[----:B------:R-:W-:Y:S01]  /*5560*/  @!P0 IMAD.IADD R4, R4, 0x1, R23 ;  /* 0x0000000104048824 */ /* 0x000fe200078e0217 */
        /* <DEDUP_REMOVED lines=21> */
.L_x_1410:
[----:B------:R-:W-:Y:S04]  /*56c0*/  DEPBAR.LE SB0, 0x0 ;  /* 0x000080000000791a */ /* 0x000fe80000000000 */
[----:B------:R-:W-:Y:S01]  /*56d0*/  BAR.SYNC.DEFER_BLOCKING 0x0 ;  /* 0x0000000000007b1d */ /* 0x000fe20000010000 */
[----:B------:R-:W-:Y:S01]  /*56e0*/  SHF.R.S32.HI R4, RZ, 0x1f, R227 ;  /* 0x0000001fff047819 */ /* 0x000fe200000114e3 */
[C---:B------:R-:W-:Y:S04]  /*56f0*/  IMAD.WIDE.U32 R6, R227.reuse, c[0x0][0x1a0], RZ ;  /* 0x00006800e3067a25 */ /* 0x040fe800078e00ff */
[----:B------:R-:W-:Y:S01]  /*5700*/  IMAD R4, R4, c[0x0][0x1a0], RZ ;  /* 0x0000680004047a24 */ /* 0x000fe200078e02ff */
[----:B------:R-:W-:Y:S03]  /*5710*/  LEA R8, P2, R6, R214, 0x6 ;  /* 0x000000d606087211 */ /* 0x000fe600078430ff */
[----:B------:R-:W-:Y:S01]  /*5720*/  IMAD R4, R227, c[0x0][0x1a4], R4 ;  /* 0x00006900e3047a24 */ /* 0x000fe200078e0204 */
[C---:B------:R-:W-:Y:S02]  /*5730*/  @!P0 LEA R14, P4, R8.reuse, c[0x0][0x170], 0x1 ;  /* 0x00005c00080e8a11 */ /* 0x040fe400078808ff */
[----:B------:R-:W-:Y:S02]  /*5740*/  @!P0 IADD3 R5, P1, R8, UR4, RZ ;  /* 0x0000000408058c10 */ /* 0x000fe4000ff3e0ff */
[----:B------:R-:W-:Y:S02]  /*5750*/  IADD3 R4, R7, R4, RZ ;  /* 0x0000000407047210 */ /* 0x000fe40007ffe0ff */
[----:B------:R-:W-:Y:S02]  /*5760*/  @!P0 LEA R12, P3, R5, c[0x0][0x170], 0x1 ;  /* 0x00005c00050c8a11 */ /* 0x000fe400078608ff */
[----:B------:R-:W-:Y:S02]  /*5770*/  LEA.HI.X R9, R6, R199, R4, 0x6, P2 ;  /* 0x000000c706097211 */ /* 0x000fe400010f3404 */
[----:B------:R-:W-:Y:S02]  /*5780*/  @!P0 LEA R7, P2, R226, R8, 0x5 ;  /* 0x00000008e2078211 */ /* 0x000fe400078428ff */
[----:B------:R-:W-:Y:S01]  /*5790*/  @!P0 LEA.HI.X R15, R8, c[0x0][0x174], R9, 0x1, P4 ;  /* 0x00005d00080f8a11 */ /* 0x000fe200020f0c09 */
[----:B------:R-:W-:Y:S01]  /*57a0*/  @P0 STS.128 [R212+0x6000], RZ ;  /* 0x006000ffd4000388 */ /* 0x000fe20000000c00 */
[----:B------:R-:W-:Y:S02]  /*57b0*/  @!P0 IADD3.X R4, R9, UR5, RZ, P1, !PT ;  /* 0x0000000509048c10 */ /* 0x000fe40008ffe4ff */
[----:B------:R-:W-:Y:S02]  /*57c0*/  @!P0 LEA R10, P1, R7, c[0x0][0x170], 0x1 ;  /* 0x00005c00070a8a11 */ /* 0x000fe400078208ff */
[----:B------:R-:W-:Y:S02]  /*57d0*/  @!P0 LEA.HI.X R13, R5, c[0x0][0x174], R4, 0x1, P3 ;  /* 0x00005d00050d8a11 */ /* 0x000fe400018f0c04 */
[----:B------:R-:W-:Y:S01]  /*57e0*/  @!P0 LEA.HI.X R6, R226, R9, R225, 0x5, P2 ;  /* 0x00000009e2068211 */ /* 0x000fe200010f2ce1 */
[----:B------:R-:W-:Y:S01]  /*57f0*/  @!PT LDS RZ, [RZ] ;  /* 0x00000000fffff984 */ /* 0x000fe20000000800 */
[----:B------:R-:W-:Y:S01]  /*5800*/  @!PT LDS RZ, [RZ] ;  /* 0x00000000fffff984 */ /* 0x000fe20000000800 */
[----:B------:R-:W-:Y:S01]  /*5810*/  @!PT LDS RZ, [RZ] ;  /* 0x00000000fffff984 */ /* 0x000fe20000000800 */
[----:B------:R1:W-:Y:S01]  /*5820*/  @!P0 LDGSTS.E.BYPASS.LTC128B.128 [R212+0x6000], [R14.64] ;  /* 0x060000000ed48fae */ /* 0x0003e2000b901d46 */
[----:B------:R-:W-:Y:S02]  /*5830*/  @!P0 IMAD.WIDE.U32 R8, R224, 0x30, R8 ;  /* 0x00000030e0088825 */ /* 0x000fe400078e0008 */
[----:B------:R-:W-:Y:S03]  /*5840*/  @!P0 LEA.HI.X R11, R7, c[0x0][0x174], R6, 0x1, P1 ;  /* 0x00005d00070b8a11 */ /* 0x000fe600008f0c06 */
[C---:B------:R-:W-:Y:S02]  /*5850*/  @!P0 LEA R6, P1, R8.reuse, c[0x0][0x170], 0x1 ;  /* 0x00005c0008068a11 */ /* 0x040fe400078208ff */
[----:B------:R-:W-:Y:S01]  /*5860*/  @P0 STS.128 [R212+0x6800], RZ ;  /* 0x006800ffd4000388 */ /* 0x000fe20000000c00 */
[----:B------:R-:W-:Y:S04]  /*5870*/  @!P0 IADD3 R4, R213, R9, RZ ;  /* 0x00000009d5048210 */ /* 0x000fe80007ffe0ff */
[----:B------:R-:W-:Y:S02]  /*5880*/  @!P0 LEA.HI.X R7, R8, c[0x0][0x174], R4, 0x1, P1 ;  /* 0x00005d0008078a11 */ /* 0x000fe400008f0c04 */
[----:B------:R-:W-:Y:S01]  /*5890*/  ISETP.GT.AND P1, PT, R227, RZ, PT ;  /* 0x000000ffe300720c */ /* 0x000fe20003f24270 */
        /* <DEDUP_REMOVED lines=14> */
[----:B------:R-:W-:Y:S08]  /*5980*/  LDSM.16.M88.4 R64, [R198] ;  /* 0x00000000c640783b */ /* 0x000ff00000000200 */
[----:B------:R-:W3:Y:S08]  /*5990*/  LDSM.16.M88.4 R16, [R197+0x4000] ;  /* 0x00400000c510783b */ /* 0x000ef00000000200 */
[----:B------:R-:W2:Y:S08]  /*59a0*/  LDSM.16.M88.4 R60, [R198+0x2000] ;  /* 0x00200000c63c783b */ /* 0x000eb00000000200 */
[----:B------:R-:W0:Y:S08]  /*59b0*/  LDGDEPBAR ;  /* 0x00000000000079af */ /* 0x000e300000000000 */
[----:B------:R-:W4:Y:S08]  /*59c0*/  LDSM.16.M88.4 R32, [R197+0x4800] ;  /* 0x00480000c520783b */ /* 0x000f300000000200 */
[----:B------:R-:W5:Y:S08]  /*59d0*/  LDSM.16.M88.4 R48, [R197+0x5000] ;  /* 0x00500000c530783b */ /* 0x000f700000000200 */
[----:B------:R-:W1:Y:S08]  /*59e0*/  LDSM.16.M88.4 R136, [R197+0x5800] ;  /* 0x00580000c588783b */ /* 0x000e700000000200 */
        /* <DEDUP_REMOVED lines=11> */
[-C--:B---3--:R-:W-:Y:S08]  /*5aa0*/  HMMA.16816.F32.BF16 R4, R64, R16.reuse, RZ ;  /* 0x000000104004723c */ /* 0x088ff000000418ff */
[C---:B--2---:R-:W-:Y:S08]  /*5ab0*/  HMMA.16816.F32.BF16 R8, R60.reuse, R16, RZ ;  /* 0x000000103c08723c */ /* 0x044ff000000418ff */
[-C--:B-1----:R-:W-:Y:S08]  /*5ac0*/  HMMA.16816.F32.BF16 R12, R60, R18.reuse, RZ ;  /* 0x000000123c0c723c */ /* 0x082ff000000418ff */
        /* <DEDUP_REMOVED lines=199> */
.L_x_1411:
[----:B------:R-:W-:Y:S01]  /*6740*/  FMNMX.FTZ R4, R147, R132, !PT ;  /* 0x0000008493047209 */ /* 0x000fe20007810000 */
[----:B------:R-:W-:Y:S01]  /*6750*/  LDSM.16.MT88.4 R20, [R192+0x6000] ;  /* 0x00600000c014783b */ /* 0x000fe20000004200 */
[----:B------:R-:W-:Y:S02]  /*6760*/  FMNMX.FTZ R10, R145, R3, !PT ;  /* 0x00000003910a7209 */ /* 0x000fe40007810000 */
[----:B------:R-:W-:Y:S02]  /*6770*/  FMNMX.FTZ R4, R146, R4, !PT ;  /* 0x0000000492047209 */ /* 0x000fe40007810000 */
[----:B------:R-:W-:Y:S02]  /*6780*/  FMNMX.FTZ R10, R144, R10, !PT ;  /* 0x0000000a900a7209 */ /* 0x000fe40007810000 */
[----:B------:R-:W-:Y:S01]  /*6790*/  FMNMX.FTZ R4, R149, R4, !PT ;  /* 0x0000000495047209 */ /* 0x000fe20007810000 */
[----:B------:R-:W-:Y:S01]  /*67a0*/  LDSM.16.MT88.4 R36, [R190+0x6000] ;  /* 0x00600000be24783b */ /* 0x000fe20000004200 */
[----:B-1----:R-:W-:Y:S02]  /*67b0*/  FMNMX.FTZ R6, R140, R2, !PT ;  /* 0x000000028c067209 */ /* 0x002fe40007810000 */
        /* <DEDUP_REMOVED lines=83> */
[----:B------:R-:W-:Y:S01]  /*6cf0*/  FSEL R244, R244, RZ, P2 ;  /* 0x000000fff4f47208 */ /* 0x000fe20001000000 */
[----:B------:R-:W-:Y:S01]  /*6d00*/  FFMA.FTZ R154, R18, c[0x0][0x23c], -R251 ;  /* 0x00008f00129a7a23 */ /* 0x000fe200000108fb */
[----:B-1----:R-:W-:Y:S01]  /*6d10*/  FMNMX.FTZ R134, R6, R134, !PT ;  /* 0x0000008606867209 */ /* 0x002fe20007810000 */
[----:B------:R-:W-:Y:S02]  /*6d20*/  FADD.FTZ R3, -R135, R3 ;  /* 0x0000000387037221 */ /* 0x000fe40000010100 */
[--C-:B------:R-:W-:Y:S01]  /*6d30*/  FFMA.FTZ R159, R147, c[0x0][0x23c], -R251.reuse ;  /* 0x00008f00939f7a23 */ /* 0x100fe200000108fb */
[----:B------:R-:W-:Y:S01]  /*6d40*/  FSETP.NEU.FTZ.AND P2, PT, R134, -INF , PT ;  /* 0xff8000008600780b */ /* 0x000fe20003f5d000 */
[----:B------:R-:W-:Y:S01]  /*6d50*/  FMUL.FTZ R3, R3, c[0x0][0x23c] ;  /* 0x00008f0003037a20 */ /* 0x000fe20000410000 */
[----:B--2---:R-:W-:Y:S01]  /*6d60*/  FMNMX.FTZ R133, R4, R133, !PT ;  /* 0x0000008504857209 */ /* 0x004fe20007810000 */
[----:B------:R-:W-:Y:S01]  /*6d70*/  MUFU.EX2 R155, R155 ;  /* 0x0000009b009b7308 */ /* 0x000fe20000000800 */
[--C-:B------:R-:W-:Y:S02]  /*6d80*/  FFMA.FTZ R158, R146, c[0x0][0x23c], -R251.reuse ;  /* 0x00008f00929e7a23 */ /* 0x100fe400000108fb */
[--C-:B------:R-:W-:Y:S02]  /*6d90*/  FFMA.FTZ R152, R145, c[0x0][0x23c], -R244.reuse ;  /* 0x00008f0091987a23 */ /* 0x100fe400000108f4 */
[--C-:B------:R-:W-:Y:S02]  /*6da0*/  FFMA.FTZ R151, R144, c[0x0][0x23c], -R244.reuse ;  /* 0x00008f0090977a23 */ /* 0x100fe400000108f4 */
[--C-:B------:R-:W-:Y:S02]  /*6db0*/  FFMA.FTZ R157, R149, c[0x0][0x23c], -R251.reuse ;  /* 0x00008f00959d7a23 */ /* 0x100fe400000108fb */
[--C-:B------:R-:W-:Y:S01]  /*6dc0*/  FFMA.FTZ R156, R156, c[0x0][0x23c], -R251.reuse ;  /* 0x00008f009c9c7a23 */ /* 0x100fe200000108fb */
[----:B------:R-:W1:Y:S01]  /*6dd0*/  MUFU.EX2 R3, R3 ;  /* 0x0000000300037308 */ /* 0x000e620000000800 */
[--C-:B------:R-:W-:Y:S02]  /*6de0*/  FFMA.FTZ R150, R150, c[0x0][0x23c], -R244.reuse ;  /* 0x00008f0096967a23 */ /* 0x100fe400000108f4 */
[----:B------:R-:W-:Y:S02]  /*6df0*/  FFMA.FTZ R149, R161, c[0x0][0x23c], -R244 ;  /* 0x00008f00a1957a23 */ /* 0x000fe400000108f4 */
[C---:B---3--:R-:W-:Y:S02]  /*6e00*/  FMUL.FTZ R32, R132.reuse, R100 ;  /* 0x0000006484207220 */ /* 0x048fe40000410000 */
[C---:B------:R-:W-:Y:S02]  /*6e10*/  FMUL.FTZ R33, R132.reuse, R101 ;  /* 0x0000006584217220 */ /* 0x040fe40000410000 */
[C---:B------:R-:W-:Y:S01]  /*6e20*/  FMUL.FTZ R49, R132.reuse, R85 ;  /* 0x0000005584317220 */ /* 0x040fe20000410000 */
[----:B------:R-:W-:Y:S01]  /*6e30*/  MUFU.EX2 R159, R159 ;  /* 0x0000009f009f7308 */ /* 0x000fe20000000800 */
[C---:B------:R-:W-:Y:S02]  /*6e40*/  FMUL.FTZ R48, R132.reuse, R84 ;  /* 0x0000005484307220 */ /* 0x040fe40000410000 */
[C---:B------:R-:W-:Y:S02]  /*6e50*/  FMUL.FTZ R4, R132.reuse, R128 ;  /* 0x0000008084047220 */ /* 0x040fe40000410000 */
[----:B------:R-:W-:Y:S02]  /*6e60*/  FMUL.FTZ R5, R132, R129 ;  /* 0x0000008184057220 */ /* 0x000fe40000410000 */
[----:B------:R-:W-:Y:S02]  /*6e70*/  FADD.FTZ R2, -R134, R2 ;  /* 0x0000000286027221 */ /* 0x000fe40000010100 */
[----:B------:R-:W-:Y:S01]  /*6e80*/  FADD.FTZ R0, -R133, R0 ;  /* 0x0000000085007221 */ /* 0x000fe20000010100 */
[----:B------:R-:W2:Y:S01]  /*6e90*/  MUFU.EX2 R158, R158 ;  /* 0x0000009e009e7308 */ /* 0x000ea20000000800 */
[----:B------:R-:W-:Y:S02]  /*6ea0*/  FMUL.FTZ R2, R2, c[0x0][0x23c] ;  /* 0x00008f0002027a20 */ /* 0x000fe40000410000 */
        /* <DEDUP_REMOVED lines=11> */
[----:B------:R-:W-:Y:S02]  /*6f60*/  FMUL.FTZ R7, R3, R131 ;  /* 0x0000008303077220 */ /* 0x000fe40000410000 */
[--C-:B------:R-:W-:Y:S01]  /*6f70*/  FFMA.FTZ R147, R15, c[0x0][0x23c], -R244.reuse ;  /* 0x00008f000f937a23 */ /* 0x100fe200000108f4 */
[----:B--2---:R-:W-:Y:S01]  /*6f80*/  F2FP.BF16.PACK_AB R128, R158, R159 ;  /* 0x0000009f9e80723e */ /* 0x004fe200000010ff */
[--C-:B------:R-:W-:Y:S02]  /*6f90*/  FFMA.FTZ R161, R14, c[0x0][0x23c], -R244.reuse ;  /* 0x00008f000ea17a23 */ /* 0x100fe400000108f4 */
[--C-:B------:R-:W-:Y:S02]  /*6fa0*/  FFMA.FTZ R153, R26, c[0x0][0x23c], -R251.reuse ;  /* 0x00008f001a997a23 */ /* 0x100fe400000108fb */
[--C-:B------:R-:W-:Y:S01]  /*6fb0*/  FFMA.FTZ R180, R180, c[0x0][0x23c], -R251.reuse ;  /* 0x00008f00b4b47a23 */ /* 0x100fe200000108fb */
        /* <DEDUP_REMOVED lines=27> */
[--C-:B------:R-:W-:Y:S02]  /*7170*/  FFMA.FTZ R141, R141, c[0x0][0x23c], -R170.reuse ;  /* 0x00008f008d8d7a23 */ /* 0x100fe400000108aa */
[--C-:B------:R-:W-:Y:S01]  /*7180*/  FFMA.FTZ R171, R171, c[0x0][0x23c], -R170.reuse ;  /* 0x00008f00abab7a23 */ /* 0x100fe200000108aa */
[----:B------:R-:W2:Y:S01]  /*7190*/  MUFU.EX2 R2, R2 ;  /* 0x0000000200027308 */ /* 0x000ea20000000800 */
[----:B------:R-:W-:Y:S02]  /*71a0*/  FFMA.FTZ R173, R173, c[0x0][0x23c], -R170 ;  /* 0x00008f00adad7a23 */ /* 0x000fe400000108aa */
[--C-:B------:R-:W-:Y:S02]  /*71b0*/  FFMA.FTZ R174, R174, c[0x0][0x23c], -R176.reuse ;  /* 0x00008f00aeae7a23 */ /* 0x100fe400000108b0 */
[----:B------:R-:W-:Y:S02]  /*71c0*/  FFMA.FTZ R175, R175, c[0x0][0x23c], -R176 ;  /* 0x00008f00afaf7a23 */ /* 0x000fe400000108b0 */
[--C-:B------:R-:W-:Y:S02]  /*71d0*/  FFMA.FTZ R177, R177, c[0x0][0x23c], -R170.reuse ;  /* 0x00008f00b1b17a23 */ /* 0x100fe400000108aa */
[----:B------:R-:W-:Y:S01]  /*71e0*/  FFMA.FTZ R178, R178, c[0x0][0x23c], -R170 ;  /* 0x00008f00b2b27a23 */ /* 0x000fe200000108aa */
[----:B------:R-:W3:Y:S01]  /*71f0*/  MUFU.EX2 R0, R0 ;  /* 0x0000000000007308 */ /* 0x000ee20000000800 */
[--C-:B------:R-:W-:Y:S02]  /*7200*/  FFMA.FTZ R250, R250, c[0x0][0x23c], -R251.reuse ;  /* 0x00008f00fafa7a23 */ /* 0x100fe400000108fb */
[--C-:B------:R-:W-:Y:S01]  /*7210*/  FFMA.FTZ R252, R252, c[0x0][0x23c], -R251.reuse ;  /* 0x00008f00fcfc7a23 */ /* 0x100fe200000108fb */
[----:B-1----:R-:W-:Y:S01]  /*7220*/  F2FP.BF16.PACK_AB R131, R149, R150 ;  /* 0x000000969583723e */ /* 0x002fe200000010ff */
[--C-:B------:R-:W-:Y:S02]  /*7230*/  FFMA.FTZ R247, R247, c[0x0][0x23c], -R176.reuse ;  /* 0x00008f00f7f77a23 */ /* 0x100fe400000108b0 */
[----:B------:R-:W-:Y:S02]  /*7240*/  FFMA.FTZ R248, R248, c[0x0][0x23c], -R176 ;  /* 0x00008f00f8f87a23 */ /* 0x000fe400000108b0 */
[----:B------:R-:W-:Y:S01]  /*7250*/  FFMA.FTZ R245, R245, c[0x0][0x23c], -R170 ;  /* 0x00008f00f5f57a23 */ /* 0x000fe200000108aa */
        /* <DEDUP_REMOVED lines=10> */
[C---:B------:R-:W-:Y:S02]  /*7300*/  FMUL.FTZ R45, R2.reuse, R89 ;  /* 0x00000059022d7220 */ /* 0x040fe40000410000 */
[C---:B------:R-:W-:Y:S01]  /*7310*/  FMUL.FTZ R8, R2.reuse, R124 ;  /* 0x0000007c02087220 */ /* 0x040fe20000410000 */
[----:B------:R-:W-:Y:S01]  /*7320*/  MOV R124, R162 ;  /* 0x000000a2007c7202 */ /* 0x000fe20000000f00 */
[----:B------:R-:W-:Y:S01]  /*7330*/  FMUL.FTZ R9, R2, R125 ;  /* 0x0000007d02097220 */ /* 0x000fe20000410000 */
[----:B------:R-:W-:Y:S01]  /*7340*/  MOV R125, R165 ;  /* 0x000000a5007d7202 */ /* 0x000fe20000000f00 */
[C---:B------:R-:W-:Y:S02]  /*7350*/  FMUL.FTZ R10, R0.reuse, R126 ;  /* 0x0000007e000a7220 */ /* 0x040fe40000410000 */
[----:B------:R-:W-:Y:S01]  /*7360*/  FMUL.FTZ R11, R0, R127 ;  /* 0x0000007f000b7220 */ /* 0x000fe20000410000 */
[----:B------:R-:W2:Y:S01]  /*7370*/  MUFU.EX2 R141, R141 ;  /* 0x0000008d008d7308 */ /* 0x000ea20000000800 */
[--C-:B------:R-:W-:Y:S02]  /*7380*/  FFMA.FTZ R84, R125, c[0x0][0x23c], -R244.reuse ;  /* 0x00008f007d547a23 */ /* 0x100fe400000108f4 */
[C---:B------:R-:W-:Y:S01]  /*7390*/  FMUL.FTZ R12, R2.reuse, R120 ;  /* 0x00000078020c7220 */ /* 0x040fe20000410000 */
[----:B-1----:R-:W-:Y:S01]  /*73a0*/  F2FP.BF16.PACK_AB R64, R145, R146 ;  /* 0x000000929140723e */ /* 0x002fe200000010ff */
[----:B------:R-:W-:Y:S02]  /*73b0*/  FMUL.FTZ R13, R2, R121 ;  /* 0x00000079020d7220 */ /* 0x000fe40000410000 */
[C---:B------:R-:W-:Y:S02]  /*73c0*/  FMUL.FTZ R14, R0.reuse, R122 ;  /* 0x0000007a000e7220 */ /* 0x040fe40000410000 */
[C---:B------:R-:W-:Y:S01]  /*73d0*/  FMUL.FTZ R15, R0.reuse, R123 ;  /* 0x0000007b000f7220 */ /* 0x040fe20000410000 */
[----:B------:R-:W-:Y:S01]  /*73e0*/  MUFU.EX2 R144, R144 ;  /* 0x0000009000907308 */ /* 0x000fe20000000800 */
[C---:B------:R-:W-:Y:S02]  /*73f0*/  FMUL.FTZ R26, R0.reuse, R110 ;  /* 0x0000006e001a7220 */ /* 0x040fe40000410000 */
[----:B------:R-:W-:Y:S02]  /*7400*/  FMUL.FTZ R27, R0, R111 ;  /* 0x0000006f001b7220 */ /* 0x000fe40000410000 */
[----:B------:R-:W-:Y:S02]  /*7410*/  FFMA.FTZ R162, R25, c[0x0][0x23c], -R244 ;  /* 0x00008f0019a27a23 */ /* 0x000fe400000108f4 */
[----:B------:R-:W-:Y:S02]  /*7420*/  FMUL.FTZ R25, R2, R109 ;  /* 0x0000006d02197220 */ /* 0x000fe40000410000 */
[----:B------:R-:W-:Y:S01]  /*7430*/  FFMA.FTZ R165, R24, c[0x0][0x23c], -R176 ;  /* 0x00008f0018a57a23 */ /* 0x000fe200000108b0 */
[----:B------:R-:W1:Y:S01]  /*7440*/  MUFU.EX2 R143, R143 ;  /* 0x0000008f008f7308 */ /* 0x000e620000000800 */
[C---:B------:R-:W-:Y:S02]  /*7450*/  FMUL.FTZ R24, R2.reuse, R108 ;  /* 0x0000006c02187220 */ /* 0x040fe40000410000 */
[C---:B------:R-:W-:Y:S01]  /*7460*/  FMUL.FTZ R28, R2.reuse, R104 ;  /* 0x00000068021c7220 */ /* 0x040fe20000410000 */
[----:B--2---:R-:W-:Y:S01]  /*7470*/  F2FP.BF16.PACK_AB R65, R141, R142 ;  /* 0x0000008e8d41723e */ /* 0x004fe200000010ff */
[----:B------:R-:W-:Y:S02]  /*7480*/  FMUL.FTZ R29, R2, R105 ;  /* 0x00000069021d7220 */ /* 0x000fe40000410000 */
[C---:B------:R-:W-:Y:S02]  /*7490*/  FMUL.FTZ R30, R0.reuse, R106 ;  /* 0x0000006a001e7220 */ /* 0x040fe40000410000 */
[----:B------:R-:W-:Y:S01]  /*74a0*/  FMUL.FTZ R31, R0, R107 ;  /* 0x0000006b001f7220 */ /* 0x000fe20000410000 */
[----:B------:R-:W-:Y:S01]  /*74b0*/  MUFU.EX2 R140, R140 ;  /* 0x0000008c008c7308 */ /* 0x000fe20000000800 */
[C---:B------:R-:W-:Y:S02]  /*74c0*/  FMUL.FTZ R40, R2.reuse, R92 ;  /* 0x0000005c02287220 */ /* 0x040fe40000410000 */
[----:B------:R-:W-:Y:S02]  /*74d0*/  FMUL.FTZ R41, R2, R93 ;  /* 0x0000005d02297220 */ /* 0x000fe40000410000 */
[C---:B------:R-:W-:Y:S02]  /*74e0*/  FMUL.FTZ R42, R0.reuse, R94 ;  /* 0x0000005e002a7220 */ /* 0x040fe40000410000 */
[C---:B------:R-:W-:Y:S02]  /*74f0*/  FMUL.FTZ R43, R0.reuse, R95 ;  /* 0x0000005f002b7220 */ /* 0x040fe40000410000 */
[C---:B------:R-:W-:Y:S01]  /*7500*/  FMUL.FTZ R46, R0.reuse, R90 ;  /* 0x0000005a002e7220 */ /* 0x040fe20000410000 */
[----:B------:R-:W2:Y:S01]  /*7510*/  MUFU.EX2 R139, R139 ;  /* 0x0000008b008b7308 */ /* 0x000ea20000000800 */
[----:B------:R-:W-:Y:S02]  /*7520*/  FMUL.FTZ R47, R0, R91 ;  /* 0x0000005b002f7220 */ /* 0x000fe40000410000 */
[C---:B------:R-:W-:Y:S01]  /*7530*/  FMUL.FTZ R60, R2.reuse, R72 ;  /* 0x00000048023c7220 */ /* 0x040fe20000410000 */
[----:B-1----:R-:W-:Y:S01]  /*7540*/  F2FP.BF16.PACK_AB R66, R143, R144 ;  /* 0x000000908f42723e */ /* 0x002fe200000010ff */
[----:B------:R-:W-:Y:S02]  /*7550*/  FMUL.FTZ R61, R2, R73 ;  /* 0x00000049023d7220 */ /* 0x000fe40000410000 */
[C---:B------:R-:W-:Y:S02]  /*7560*/  FMUL.FTZ R62, R0.reuse, R74 ;  /* 0x0000004a003e7220 */ /* 0x040fe40000410000 */
[----:B------:R-:W-:Y:S01]  /*7570*/  FMUL.FTZ R63, R0, R75 ;  /* 0x0000004b003f7220 */ /* 0x000fe20000410000 */
[----:B------:R1:W-:Y:S01]  /*7580*/  MUFU.EX2 R88, R84 ;  /* 0x0000005400587308 */ /* 0x0003e20000000800 */
[----:B------:R-:W-:Y:S02]  /*7590*/  FFMA.FTZ R242, R242, c[0x0][0x23c], -R170 ;  /* 0x00008f00f2f27a23 */ /* 0x000fe400000108aa */
[--C-:B------:R-:W-:Y:S02]  /*75a0*/  FFMA.FTZ R240, R240, c[0x0][0x23c], -R176.reuse ;  /* 0x00008f00f0f07a23 */ /* 0x100fe400000108b0 */
[----:B------:R-:W-:Y:S02]  /*75b0*/  FFMA.FTZ R241, R241, c[0x0][0x23c], -R176 ;  /* 0x00008f00f1f17a23 */ /* 0x000fe400000108b0 */
[--C-:B------:R-:W-:Y:S02]  /*75c0*/  FFMA.FTZ R239, R239, c[0x0][0x23c], -R170.reuse ;  /* 0x00008f00efef7a23 */ /* 0x100fe400000108aa */
[----:B------:R-:W-:Y:S01]  /*75d0*/  FFMA.FTZ R237, R237, c[0x0][0x23c], -R170 ;  /* 0x00008f00eded7a23 */ /* 0x000fe200000108aa */
[----:B------:R-:W-:Y:S01]  /*75e0*/  MUFU.EX2 R154, R154 ;  /* 0x0000009a009a7308 */ /* 0x000fe20000000800 */
[--C-:B------:R-:W-:Y:S02]  /*75f0*/  FFMA.FTZ R234, R234, c[0x0][0x23c], -R251.reuse ;  /* 0x00008f00eaea7a23 */ /* 0x100fe400000108fb */
[--C-:B------:R-:W-:Y:S01]  /*7600*/  FFMA.FTZ R236, R236, c[0x0][0x23c], -R251.reuse ;  /* 0x00008f00ecec7a23 */ /* 0x100fe200000108fb */
[----:B--2---:R-:W-:Y:S01]  /*7610*/  F2FP.BF16.PACK_AB R67, R139, R140 ;  /* 0x0000008c8b43723e */ /* 0x004fe200000010ff */
[--C-:B------:R-:W-:Y:S02]  /*7620*/  FFMA.FTZ R183, R183, c[0x0][0x23c], -R244.reuse ;  /* 0x00008f00b7b77a23 */ /* 0x100fe400000108f4 */
[--C-:B------:R-:W-:Y:S02]  /*7630*/  FFMA.FTZ R182, R182, c[0x0][0x23c], -R244.reuse ;  /* 0x00008f00b6b67a23 */ /* 0x100fe400000108f4 */
[--C-:B------:R-:W-:Y:S01]  /*7640*/  FFMA.FTZ R246, R246, c[0x0][0x23c], -R251.reuse ;  /* 0x00008f00f6f67a23 */ /* 0x100fe200000108fb */
[----:B------:R-:W-:Y:S01]  /*7650*/  MUFU.EX2 R148, R148 ;  /* 0x0000009400947308 */ /* 0x000fe20000000800 */
[C---:B------:R-:W-:Y:S01]  /*7660*/  HMMA.16816.F32.BF16 R8, R64.reuse, R20, R8 ;  /* 0x000000144008723c */ /* 0x040fe20000041808 */
[----:B-1----:R-:W-:Y:S03]  /*7670*/  LDSM.16.MT88.4 R84, [R189+0x6800] ;  /* 0x00680000bd54783b */ /* 0x002fe60000004200 */
[----:B------:R-:W-:Y:S02]  /*7680*/  FFMA.FTZ R251, R238, c[0x0][0x23c], -R251 ;  /* 0x00008f00eefb7a23 */ /* 0x000fe400000108fb */
        /* <DEDUP_REMOVED lines=21> */
[C---:B------:R-:W-:Y:S02]  /*77e0*/  FFMA.FTZ R159, R132.reuse, R231, R159 ;  /* 0x000000e7849f7223 */ /* 0x040fe4000001009f */
[----:B------:R-:W-:Y:S01]  /*77f0*/  MUFU.EX2 R162, R162 ;  /* 0x000000a200a27308 */ /* 0x000fe20000000800 */
[C---:B------:R-:W-:Y:S01]  /*7800*/  FMUL.FTZ R36, R132.reuse, R96 ;  /* 0x0000006084247220 */ /* 0x040fe20000410000 */
[-C--:B------:R-:W-:Y:S04]  /*7810*/  HMMA.16816.F32.BF16 R28, R64, R38.reuse, R28 ;  /* 0x00000026401c723c */ /* 0x080fe8000004181c */
[----:B------:R-:W-:Y:S02]  /*7820*/  FMUL.FTZ R37, R132, R97 ;  /* 0x0000006184257220 */ /* 0x000fe40000410000 */
[C---:B------:R-:W-:Y:S02]  /*7830*/  FFMA.FTZ R152, R3.reuse, R230, R152 ;  /* 0x000000e603987223 */ /* 0x040fe40000010098 */
[C---:B------:R-:W-:Y:S01]  /*7840*/  HMMA.16816.F32.BF16 R32, R128.reuse, R38, R32 ;  /* 0x000000268020723c */ /* 0x040fe20000041820 */
[----:B------:R-:W-:Y:S03]  /*7850*/  MUFU.EX2 R165, R165 ;  /* 0x000000a500a57308 */ /* 0x000fe60000000800 */
[----:B------:R-:W-:Y:S01]  /*7860*/  FFMA.FTZ R146, R2, R229, R146 ;  /* 0x000000e502927223 */ /* 0x000fe20000010092 */
[----:B------:R-:W-:Y:S01]  /*7870*/  MOV R2, R134 ;  /* 0x0000008600027202 */ /* 0x000fe20000000f00 */
[----:B------:R-:W-:Y:S01]  /*7880*/  FFMA.FTZ R142, R0, R228, R142 ;  /* 0x000000e4008e7223 */ /* 0x000fe2000001008e */
[----:B------:R-:W-:Y:S01]  /*7890*/  MOV R0, R133 ;  /* 0x0000008500007202 */ /* 0x000fe20000000f00 */
[C---:B------:R-:W-:Y:S03]  /*78a0*/  FMUL.FTZ R38, R3.reuse, R98 ;  /* 0x0000006203267220 */ /* 0x040fe60000410000 */
[----:B------:R-:W1:Y:S01]  /*78b0*/  MUFU.EX2 R168, R168 ;  /* 0x000000a800a87308 */ /* 0x000e620000000800 */
[----:B------:R-:W-:Y:S02]  /*78c0*/  FMUL.FTZ R39, R3, R99 ;  /* 0x0000006303277220 */ /* 0x000fe40000410000 */
[----:B------:R-:W2:Y:S01]  /*78d0*/  LDSM.16.MT88.4 R96, [R188+0x6000] ;  /* 0x00600000bc60783b */ /* 0x000ea20000004200 */
[----:B------:R-:W-:Y:S02]  /*78e0*/  FADD.FTZ R159, R158, R159 ;  /* 0x0000009f9e9f7221 */ /* 0x000fe40000010000 */
[----:B------:R-:W-:Y:S02]  /*78f0*/  FADD.FTZ R152, R151, R152 ;  /* 0x0000009897987221 */ /* 0x000fe40000010000 */
[-C--:B------:R-:W-:Y:S02]  /*7900*/  HMMA.16816.F32.BF16 R36, R128, R52.reuse, R36 ;  /* 0x000000348024723c */ /* 0x080fe40000041824 */
[----:B------:R-:W-:Y:S01]  /*7910*/  MUFU.EX2 R171, R171 ;  /* 0x000000ab00ab7308 */ /* 0x000fe20000000800 */
[----:B------:R-:W-:Y:S02]  /*7920*/  FADD.FTZ R146, R145, R146 ;  /* 0x0000009291927221 */ /* 0x000fe40000010000 */
[----:B------:R-:W-:Y:S02]  /*7930*/  FADD.FTZ R142, R141, R142 ;  /* 0x0000008e8d8e7221 */ /* 0x000fe40000010000 */
[----:B------:R-:W-:Y:S01]  /*7940*/  FADD.FTZ R159, R157, R159 ;  /* 0x0000009f9d9f7221 */ /* 0x000fe20000010000 */
[C---:B------:R-:W-:Y:S04]  /*7950*/  HMMA.16816.F32.BF16 R40, R64.reuse, R52, R40 ;  /* 0x000000344028723c */ /* 0x040fe80000041828 */
[----:B------:R-:W3:Y:S01]  /*7960*/  MUFU.EX2 R173, R173 ;  /* 0x000000ad00ad7308 */ /* 0x000ee20000000800 */
[----:B------:R-:W-:Y:S02]  /*7970*/  FADD.FTZ R152, R150, R152 ;  /* 0x0000009896987221 */ /* 0x000fe40000010000 */
[C---:B------:R-:W-:Y:S01]  /*7980*/  FMUL.FTZ R52, R132.reuse, R80 ;  /* 0x0000005084347220 */ /* 0x040fe20000410000 */
[-C--:B------:R-:W-:Y:S04]  /*7990*/  HMMA.16816.F32.BF16 R44, R64, R54.reuse, R44 ;  /* 0x00000036402c723c */ /* 0x080fe8000004182c */
[----:B------:R-:W-:Y:S01]  /*79a0*/  FMUL.FTZ R53, R132, R81 ;  /* 0x0000005184357220 */ /* 0x000fe20000410000 */
[----:B-1----:R-:W-:Y:S01]  /*79b0*/  F2FP.BF16.PACK_AB R72, R168, R165 ;  /* 0x000000a5a848723e */ /* 0x002fe200000010ff */
[----:B------:R-:W-:Y:S01]  /*79c0*/  MUFU.EX2 R174, R174 ;  /* 0x000000ae00ae7308 */ /* 0x000fe20000000800 */
[----:B------:R-:W-:Y:S01]  /*79d0*/  FADD.FTZ R146, R144, R146 ;  /* 0x0000009290927221 */ /* 0x000fe20000010000 */
[C---:B------:R-:W-:Y:S04]  /*79e0*/  HMMA.16816.F32.BF16 R48, R128.reuse, R54, R48 ;  /* 0x000000368030723c */ /* 0x040fe80000041830 */
[----:B------:R-:W-:Y:S02]  /*79f0*/  FADD.FTZ R142, R140, R142 ;  /* 0x0000008e8c8e7221 */ /* 0x000fe40000010000 */
[----:B------:R-:W-:Y:S02]  /*7a00*/  FADD.FTZ R159, R156, R159 ;  /* 0x0000009f9c9f7221 */ /* 0x000fe40000010000 */
[C---:B------:R-:W-:Y:S01]  /*7a10*/  FMUL.FTZ R54, R3.reuse, R82 ;  /* 0x0000005203367220 */ /* 0x040fe20000410000 */
[----:B------:R-:W1:Y:S03]  /*7a20*/  MUFU.EX2 R175, R175 ;  /* 0x000000af00af7308 */ /* 0x000e660000000800 */
[----:B------:R-:W-:Y:S01]  /*7a30*/  FMUL.FTZ R55, R3, R83 ;  /* 0x0000005303377220 */ /* 0x000fe20000410000 */
[----:B---3--:R-:W-:Y:S01]  /*7a40*/  F2FP.BF16.PACK_AB R73, R173, R171 ;  /* 0x000000abad49723e */ /* 0x008fe200000010ff */
[----:B------:R-:W3:Y:S01]  /*7a50*/  LDSM.16.MT88.4 R80, [R190+0x6800] ;  /* 0x00680000be50783b */ /* 0x000ee20000004200 */
[----:B------:R-:W-:Y:S02]  /*7a60*/  FADD.FTZ R152, R149, R152 ;  /* 0x0000009895987221 */ /* 0x000fe40000010000 */
[----:B------:R-:W-:Y:S02]  /*7a70*/  FADD.FTZ R146, R143, R146 ;  /* 0x000000928f927221 */ /* 0x000fe40000010000 */
[-C--:B--2---:R-:W-:Y:S01]  /*7a80*/  HMMA.16816.F32.BF16 R52, R128, R96.reuse, R52 ;  /* 0x000000608034723c */ /* 0x084fe20000041834 */
[----:B------:R-:W-:Y:S02]  /*7a90*/  MUFU.EX2 R177, R177 ;  /* 0x000000b100b17308 */ /* 0x000fe40000000800 */
[----:B------:R-:W-:Y:S02]  /*7aa0*/  FADD.FTZ R142, R139, R142 ;  /* 0x0000008e8b8e7221 */ /* 0x000fe40000010000 */
[----:B------:R-:W-:Y:S02]  /*7ab0*/  FADD.FTZ R159, R155, R159 ;  /* 0x0000009f9b9f7221 */ /* 0x000fe40000010000 */
[----:B------:R-:W-:Y:S01]  /*7ac0*/  FADD.FTZ R152, R148, R152 ;  /* 0x0000009894987221 */ /* 0x000fe20000010000 */
[C---:B------:R-:W-:Y:S03]  /*7ad0*/  HMMA.16816.F32.BF16 R56, R64.reuse, R96, R56 ;  /* 0x000000604038723c */ /* 0x040fe60000041838 */
[----:B------:R-:W2:Y:S01]  /*7ae0*/  MUFU.EX2 R178, R178 ;  /* 0x000000b200b27308 */ /* 0x000ea20000000800 */
[----:B------:R-:W-:Y:S01]  /*7af0*/  FADD.FTZ R146, R165, R146 ;  /* 0x00000092a5927221 */ /* 0x000fe20000010000 */
[----:B-1----:R-:W-:Y:S01]  /*7b00*/  F2FP.BF16.PACK_AB R74, R175, R174 ;  /* 0x000000aeaf4a723e */ /* 0x002fe200000010ff */
[----:B------:R-:W-:Y:S02]  /*7b10*/  FADD.FTZ R142, R171, R142 ;  /* 0x0000008eab8e7221 */ /* 0x000fe40000010000 */
[-C--:B------:R-:W-:Y:S04]  /*7b20*/  HMMA.16816.F32.BF16 R60, R64, R98.reuse, R60 ;  /* 0x00000062403c723c */ /* 0x080fe8000004183c */
[----:B------:R-:W-:Y:S01]  /*7b30*/  FADD.FTZ R159, R154, R159 ;  /* 0x0000009f9a9f7221 */ /* 0x000fe20000010000 */
[----:B------:R-:W1:Y:S01]  /*7b40*/  MUFU.EX2 R180, R180 ;  /* 0x000000b400b47308 */ /* 0x000e620000000800 */
[C---:B------:R-:W-:Y:S02]  /*7b50*/  FADD.FTZ R152, R147.reuse, R152 ;  /* 0x0000009893987221 */ /* 0x040fe40000010000 */
[----:B------:R-:W-:Y:S01]  /*7b60*/  FMUL.FTZ R64, R132, R68 ;  /* 0x0000004484407220 */ /* 0x000fe20000410000 */
[----:B------:R-:W-:Y:S03]  /*7b70*/  F2FP.BF16.PACK_AB R68, R154, R155 ;  /* 0x0000009b9a44723e */ /* 0x000fe600000010ff */
[----:B------:R-:W-:Y:S01]  /*7b80*/  FMUL.FTZ R65, R132, R69 ;  /* 0x0000004584417220 */ /* 0x000fe20000410000 */
[----:B------:R-:W-:Y:S01]  /*7b90*/  F2FP.BF16.PACK_AB R69, R147, R148 ;  /* 0x000000949345723e */ /* 0x000fe200000010ff */
[C---:B------:R-:W-:Y:S01]  /*7ba0*/  FMUL.FTZ R66, R3.reuse, R70 ;  /* 0x0000004603427220 */ /* 0x040fe20000410000 */
[----:B------:R-:W-:Y:S01]  /*7bb0*/  F2FP.BF16.PACK_AB R70, R160, R153 ;  /* 0x00000099a046723e */ /* 0x000fe200000010ff */
[----:B------:R-:W-:Y:S01]  /*7bc0*/  FMUL.FTZ R67, R3, R71 ;  /* 0x0000004703437220 */ /* 0x000fe20000410000 */
[----:B------:R-:W-:Y:S01]  /*7bd0*/  F2FP.BF16.PACK_AB R71, R162, R161 ;  /* 0x000000a1a247723e */ /* 0x000fe200000010ff */
[----:B------:R-:W-:Y:S01]  /*7be0*/  MUFU.EX2 R235, R235 ;  /* 0x000000eb00eb7308 */ /* 0x000fe20000000800 */
[----:B--2---:R-:W-:Y:S01]  /*7bf0*/  F2FP.BF16.PACK_AB R75, R178, R177 ;  /* 0x000000b1b24b723e */ /* 0x004fe200000010ff */
[----:B------:R-:W-:Y:S01]  /*7c00*/  FADD.FTZ R146, R168, R146 ;  /* 0x00000092a8927221 */ /* 0x000fe20000010000 */
[----:B------:R-:W-:Y:S01]  /*7c10*/  MOV R3, R135 ;  /* 0x0000008700037202 */ /* 0x000fe20000000f00 */
[----:B------:R-:W-:Y:S01]  /*7c20*/  FADD.FTZ R142, R173, R142 ;  /* 0x0000008ead8e7221 */ /* 0x000fe20000010000 */
[----:B------:R-:W-:Y:S04]  /*7c30*/  HMMA.16816.F32.BF16 R64, R128, R98, R64 ;  /* 0x000000628040723c */ /* 0x000fe80000041840 */
[----:B------:R-:W-:Y:S01]  /*7c40*/  FADD.FTZ R159, R153, R159 ;  /* 0x0000009f999f7221 */ /* 0x000fe20000010000 */
[----:B------:R-:W2:Y:S01]  /*7c50*/  MUFU.EX2 R243, R243 ;  /* 0x000000f300f37308 */ /* 0x000ea20000000800 */
[----:B------:R-:W-:Y:S01]  /*7c60*/  FADD.FTZ R152, R161, R152 ;  /* 0x00000098a1987221 */ /* 0x000fe20000010000 */
[----:B------:R-:W-:Y:S01]  /*7c70*/  MOV R132, R136 ;  /* 0x0000008800847202 */ /* 0x000fe20000000f00 */
[-C--:B------:R-:W-:Y:S05]  /*7c80*/  HMMA.16816.F32.BF16 R4, R68, R76.reuse, R4 ;  /* 0x0000004c4404723c */ /* 0x080fea0000041804 */
[----:B------:R-:W-:Y:S02]  /*7c90*/  FADD.FTZ R146, R174, R146 ;  /* 0x00000092ae927221 */ /* 0x000fe40000010000 */
[----:B------:R-:W-:Y:S01]  /*7ca0*/  MUFU.EX2 R249, R249 ;  /* 0x000000f900f97308 */ /* 0x000fe20000000800 */
[C---:B------:R-:W-:Y:S04]  /*7cb0*/  HMMA.16816.F32.BF16 R8, R72.reuse, R76, R8 ;  /* 0x0000004c4808723c */ /* 0x040fe80000041808 */
[----:B------:R-:W-:Y:S02]  /*7cc0*/  FADD.FTZ R142, R177, R142 ;  /* 0x0000008eb18e7221 */ /* 0x000fe40000010000 */
[----:B------:R-:W-:Y:S02]  /*7cd0*/  FADD.FTZ R159, R160, R159 ;  /* 0x0000009fa09f7221 */ /* 0x000fe40000010000 */
[-C--:B------:R-:W-:Y:S01]  /*7ce0*/  HMMA.16816.F32.BF16 R12, R72, R78.reuse, R12 ;  /* 0x0000004e480c723c */ /* 0x080fe2000004180c */
[----:B------:R-:W-:Y:S03]  /*7cf0*/  MUFU.EX2 R250, R250 ;  /* 0x000000fa00fa7308 */ /* 0x000fe60000000800 */
[--C-:B------:R-:W-:Y:S02]  /*7d00*/  FFMA.FTZ R76, R124, c[0x0][0x23c], -R244.reuse ;  /* 0x00008f007c4c7a23 */ /* 0x100fe400000108f4 */
[----:B------:R-:W-:Y:S01]  /*7d10*/  FFMA.FTZ R244, R179, c[0x0][0x23c], -R244 ;  /* 0x00008f00b3f47a23 */ /* 0x000fe200000108f4 */
[----:B------:R-:W-:Y:S01]  /*7d20*/  MOV R179, R88 ;  /* 0x0000005800b37202 */ /* 0x000fe20000000f00 */
[C---:B------:R-:W-:Y:S03]  /*7d30*/  HMMA.16816.F32.BF16 R16, R68.reuse, R78, R16 ;  /* 0x0000004e4410723c */ /* 0x040fe60000041810 */
[----:B------:R4:W5:Y:S01]  /*7d40*/  MUFU.EX2 R89, R76 ;  /* 0x0000004c00597308 */ /* 0x0009620000000800 */
[----:B------:R-:W-:Y:S02]  /*7d50*/  FADD.FTZ R152, R162, R152 ;  /* 0x00000098a2987221 */ /* 0x000fe40000010000 */
[----:B------:R-:W-:Y:S02]  /*7d60*/  FADD.FTZ R146, R175, R146 ;  /* 0x00000092af927221 */ /* 0x000fe40000010000 */
[-C--:B---3--:R-:W-:Y:S04]  /*7d70*/  HMMA.16816.F32.BF16 R20, R68, R80.reuse, R20 ;  /* 0x000000504414723c */ /* 0x088fe80000041814 */
[----:B------:R-:W-:Y:S01]  /*7d80*/  FADD.FTZ R142, R178, R142 ;  /* 0x0000008eb28e7221 */ /* 0x000fe20000010000 */
[----:B------:R-:W3:Y:S01]  /*7d90*/  MUFU.EX2 R252, R252 ;  /* 0x000000fc00fc7308 */ /* 0x000ee20000000800 */
[----:B-1----:R-:W-:Y:S02]  /*7da0*/  FADD.FTZ R159, R180, R159 ;  /* 0x0000009fb49f7221 */ /* 0x002fe40000010000 */
[C---:B------:R-:W-:Y:S04]  /*7db0*/  HMMA.16816.F32.BF16 R24, R72.reuse, R80, R24 ;  /* 0x000000504818723c */ /* 0x040fe80000041818 */
[----:B--2---:R-:W-:Y:S02]  /*7dc0*/  FADD.FTZ R152, R243, R152 ;  /* 0x00000098f3987221 */ /* 0x004fe40000010000 */
[----:B------:R-:W-:Y:S01]  /*7dd0*/  FADD.FTZ R159, R235, R159 ;  /* 0x0000009feb9f7221 */ /* 0x000fe20000010000 */
[----:B------:R-:W1:Y:S01]  /*7de0*/  MUFU.EX2 R247, R247 ;  /* 0x000000f700f77308 */ /* 0x000e620000000800 */
[-C--:B------:R-:W-:Y:S01]  /*7df0*/  HMMA.16816.F32.BF16 R28, R72, R82.reuse, R28 ;  /* 0x00000052481c723c */ /* 0x080fe2000004181c */
[----:B----4-:R-:W2:Y:S03]  /*7e00*/  LDSM.16.MT88.4 R76, [R188+0x6800] ;  /* 0x00680000bc4c783b */ /* 0x010ea60000004200 */
[----:B-----5:R-:W-:Y:S01]  /*7e10*/  MOV R238, R89 ;  /* 0x0000005900ee7202 */ /* 0x020fe20000000f00 */
[----:B------:R-:W-:Y:S02]  /*7e20*/  FADD.FTZ R152, R249, R152 ;  /* 0x00000098f9987221 */ /* 0x000fe40000010000 */
[----:B------:R-:W-:Y:S01]  /*7e30*/  FADD.FTZ R159, R250, R159 ;  /* 0x0000009ffa9f7221 */ /* 0x000fe20000010000 */
[C---:B------:R-:W-:Y:S01]  /*7e40*/  HMMA.16816.F32.BF16 R32, R68.reuse, R82, R32 ;  /* 0x000000524420723c */ /* 0x040fe20000041820 */
[----:B------:R-:W4:Y:S01]  /*7e50*/  MUFU.EX2 R248, R248 ;  /* 0x000000f800f87308 */ /* 0x000f220000000800 */
[----:B------:R-:W5:Y:S02]  /*7e60*/  LDSM.16.MT88.4 R80, [R192+0x7000] ;  /* 0x00700000c050783b */ /* 0x000f640000004200 */
[----:B------:R-:W-:Y:S02]  /*7e70*/  FADD.FTZ R152, R179, R152 ;  /* 0x00000098b3987221 */ /* 0x000fe40000010000 */
[----:B---3--:R-:W-:Y:S02]  /*7e80*/  FADD.FTZ R159, R252, R159 ;  /* 0x0000009ffc9f7221 */ /* 0x008fe40000010000 */
[-C--:B------:R-:W-:Y:S03]  /*7e90*/  HMMA.16816.F32.BF16 R36, R68, R84.reuse, R36 ;  /* 0x000000544424723c */ /* 0x080fe60000041824 */
[----:B------:R-:W3:Y:S01]  /*7ea0*/  MUFU.EX2 R245, R245 ;  /* 0x000000f500f57308 */ /* 0x000ee20000000800 */
[----:B------:R-:W-:Y:S02]  /*7eb0*/  FADD.FTZ R152, R238, R152 ;  /* 0x00000098ee987221 */ /* 0x000fe40000010000 */
[----:B-1----:R-:W-:Y:S02]  /*7ec0*/  FADD.FTZ R146, R247, R146 ;  /* 0x00000092f7927221 */ /* 0x002fe40000010000 */
[C---:B------:R-:W-:Y:S05]  /*7ed0*/  HMMA.16816.F32.BF16 R40, R72.reuse, R84, R40 ;  /* 0x000000544828723c */ /* 0x040fea0000041828 */
[----:B------:R-:W1:Y:S03]  /*7ee0*/  MUFU.EX2 R242, R242 ;  /* 0x000000f200f27308 */ /* 0x000e660000000800 */
[-C--:B------:R-:W-:Y:S04]  /*7ef0*/  HMMA.16816.F32.BF16 R44, R72, R86.reuse, R44 ;  /* 0x00000056482c723c */ /* 0x080fe8000004182c */
[----:B----4-:R-:W-:Y:S03]  /*7f00*/  FADD.FTZ R146, R248, R146 ;  /* 0x00000092f8927221 */ /* 0x010fe60000010000 */
[----:B------:R-:W4:Y:S01]  /*7f10*/  MUFU.EX2 R240, R240 ;  /* 0x000000f000f07308 */ /* 0x000f220000000800 */
[C---:B------:R-:W-:Y:S01]  /*7f20*/  HMMA.16816.F32.BF16 R48, R68.reuse, R86, R48 ;  /* 0x000000564430723c */ /* 0x040fe20000041830 */
[----:B------:R-:W5:Y:S03]  /*7f30*/  LDSM.16.MT88.4 R84, [R190+0x7000] ;  /* 0x00700000be54783b */ /* 0x000f660000004200 */
[----:B---3--:R-:W-:Y:S04]  /*7f40*/  FADD.FTZ R142, R245, R142 ;  /* 0x0000008ef58e7221 */ /* 0x008fe80000010000 */
[-C--:B--2---:R-:W-:Y:S01]  /*7f50*/  HMMA.16816.F32.BF16 R52, R68, R76.reuse, R52 ;  /* 0x0000004c4434723c */ /* 0x084fe20000041834 */
[----:B------:R-:W2:Y:S03]  /*7f60*/  MUFU.EX2 R241, R241 ;  /* 0x000000f100f17308 */ /* 0x000ea60000000800 */
[----:B-1----:R-:W-:Y:S04]  /*7f70*/  FADD.FTZ R142, R242, R142 ;  /* 0x0000008ef28e7221 */ /* 0x002fe80000010000 */
[C---:B------:R-:W-:Y:S03]  /*7f80*/  HMMA.16816.F32.BF16 R56, R72.reuse, R76, R56 ;  /* 0x0000004c4838723c */ /* 0x040fe60000041838 */
[----:B------:R-:W1:Y:S01]  /*7f90*/  MUFU.EX2 R239, R239 ;  /* 0x000000ef00ef7308 */ /* 0x000e620000000800 */
[----:B----4-:R-:W-:Y:S04]  /*7fa0*/  FADD.FTZ R146, R240, R146 ;  /* 0x00000092f0927221 */ /* 0x010fe80000010000 */
[-C--:B------:R-:W-:Y:S05]  /*7fb0*/  HMMA.16816.F32.BF16 R60, R72, R78.reuse, R60 ;  /* 0x0000004e483c723c */ /* 0x080fea000004183c */
[----:B------:R-:W3:Y:S02]  /*7fc0*/  MUFU.EX2 R237, R237 ;  /* 0x000000ed00ed7308 */ /* 0x000ee40000000800 */
[----:B------:R-:W-:Y:S01]  /*7fd0*/  F2FP.BF16.PACK_AB R72, R248, R247 ;  /* 0x000000f7f848723e */ /* 0x000fe200000010ff */
[----:B------:R-:W-:Y:S01]  /*7fe0*/  HMMA.16816.F32.BF16 R64, R68, R78, R64 ;  /* 0x0000004e4440723c */ /* 0x000fe20000041840 */
[----:B------:R-:W4:Y:S03]  /*7ff0*/  LDSM.16.MT88.4 R76, [R189+0x7000] ;  /* 0x00700000bd4c783b */ /* 0x000f260000004200 */
[----:B------:R-:W-:Y:S01]  /*8000*/  F2FP.BF16.PACK_AB R73, R242, R245 ;  /* 0x000000f5f249723e */ /* 0x000fe200000010ff */
[C---:B--2---:R-:W-:Y:S01]  /*8010*/  FADD.FTZ R146, R241.reuse, R146 ;  /* 0x00000092f1927221 */ /* 0x044fe20000010000 */
[----:B------:R-:W-:Y:S01]  /*8020*/  F2FP.BF16.PACK_AB R74, R241, R240 ;  /* 0x000000f0f14a723e */ /* 0x000fe200000010ff */
[----:B------:R-:W2:Y:S01]  /*8030*/  MUFU.EX2 R234, R234 ;  /* 0x000000ea00ea7308 */ /* 0x000ea20000000800 */
[----:B------:R-:W-:Y:S04]  /*8040*/  F2FP.BF16.PACK_AB R68, R235, R180 ;  /* 0x000000b4eb44723e */ /* 0x000fe800000010ff */
[----:B------:R-:W-:Y:S01]  /*8050*/  F2FP.BF16.PACK_AB R69, R249, R243 ;  /* 0x000000f3f945723e */ /* 0x000fe200000010ff */
[----:B-1----:R-:W-:Y:S01]  /*8060*/  FADD.FTZ R142, R239, R142 ;  /* 0x0000008eef8e7221 */ /* 0x002fe20000010000 */
[----:B------:R-:W-:Y:S02]  /*8070*/  F2FP.BF16.PACK_AB R70, R252, R250 ;  /* 0x000000fafc46723e */ /* 0x000fe400000010ff */
[----:B------:R-:W-:Y:S01]  /*8080*/  F2FP.BF16.PACK_AB R71, R89, R88 ;  /* 0x000000585947723e */ /* 0x000fe200000010ff */
[----:B------:R-:W1:Y:S01]  /*8090*/  MUFU.EX2 R236, R236 ;  /* 0x000000ec00ec7308 */ /* 0x000e620000000800 */
[C---:B---3--:R-:W-:Y:S01]  /*80a0*/  F2FP.BF16.PACK_AB R75, R237.reuse, R239 ;  /* 0x000000efed4b723e */ /* 0x048fe200000010ff */
[----:B------:R-:W-:Y:S04]  /*80b0*/  FADD.FTZ R142, R237, R142 ;  /* 0x0000008eed8e7221 */ /* 0x000fe80000010000 */
[-C--:B-----5:R-:W-:Y:S04]  /*80c0*/  HMMA.16816.F32.BF16 R4, R68, R80.reuse, R4 ;  /* 0x000000504404723c */ /* 0x0a0fe80000041804 */
[----:B------:R-:W3:Y:S04]  /*80d0*/  MUFU.EX2 R183, R183 ;  /* 0x000000b700b77308 */ /* 0x000ee80000000800 */
[C---:B------:R-:W-:Y:S04]  /*80e0*/  HMMA.16816.F32.BF16 R8, R72.reuse, R80, R8 ;  /* 0x000000504808723c */ /* 0x040fe80000041808 */
[----:B--2---:R-:W-:Y:S02]  /*80f0*/  FADD.FTZ R159, R234, R159 ;  /* 0x0000009fea9f7221 */ /* 0x004fe40000010000 */
[----:B------:R-:W2:Y:S02]  /*8100*/  MUFU.EX2 R182, R182 ;  /* 0x000000b600b67308 */ /* 0x000ea40000000800 */
[-C--:B------:R-:W-:Y:S04]  /*8110*/  HMMA.16816.F32.BF16 R12, R72, R82.reuse, R12 ;  /* 0x00000052480c723c */ /* 0x080fe8000004180c */
[----:B-1----:R-:W-:Y:S04]  /*8120*/  FADD.FTZ R159, R236, R159 ;  /* 0x0000009fec9f7221 */ /* 0x002fe80000010000 */
[C---:B------:R-:W-:Y:S01]  /*8130*/  HMMA.16816.F32.BF16 R16, R68.reuse, R82, R16 ;  /* 0x000000524410723c */ /* 0x040fe20000041810 */
[----:B------:R-:W1:Y:S01]  /*8140*/  LDSM.16.MT88.4 R80, [R188+0x7000] ;  /* 0x00700000bc50783b */ /* 0x000e620000004200 */
[----:B------:R-:W5:Y:S02]  /*8150*/  MUFU.EX2 R246, R246 ;  /* 0x000000f600f67308 */ /* 0x000f640000000800 */
[----:B---3--:R-:W-:Y:S04]  /*8160*/  FADD.FTZ R152, R183, R152 ;  /* 0x00000098b7987221 */ /* 0x008fe80000010000 */
[-C--:B------:R-:W-:Y:S04]  /*8170*/  HMMA.16816.F32.BF16 R20, R68, R84.reuse, R20 ;  /* 0x000000544414723c */ /* 0x080fe80000041814 */
[----:B------:R-:W3:Y:S01]  /*8180*/  MUFU.EX2 R251, R251 ;  /* 0x000000fb00fb7308 */ /* 0x000ee20000000800 */
[----:B--2---:R-:W-:Y:S03]  /*8190*/  FADD.FTZ R152, R182, R152 ;  /* 0x00000098b6987221 */ /* 0x004fe60000010000 */
[C---:B------:R-:W-:Y:S06]  /*81a0*/  HMMA.16816.F32.BF16 R24, R72.reuse, R84, R24 ;  /* 0x000000544818723c */ /* 0x040fec0000041818 */
[----:B------:R-:W2:Y:S02]  /*81b0*/  MUFU.EX2 R181, R181 ;  /* 0x000000b500b57308 */ /* 0x000ea40000000800 */
[-C--:B------:R-:W-:Y:S04]  /*81c0*/  HMMA.16816.F32.BF16 R28, R72, R86.reuse, R28 ;  /* 0x00000056481c723c */ /* 0x080fe8000004181c */
[----:B-----5:R-:W-:Y:S04]  /*81d0*/  FADD.FTZ R159, R246, R159 ;  /* 0x0000009ff69f7221 */ /* 0x020fe80000010000 */
[C---:B------:R-:W-:Y:S01]  /*81e0*/  HMMA.16816.F32.BF16 R32, R68.reuse, R86, R32 ;  /* 0x000000564420723c */ /* 0x040fe20000041820 */
[----:B------:R-:W5:Y:S01]  /*81f0*/  LDSM.16.MT88.4 R84, [R189+0x7800] ;  /* 0x00780000bd54783b */ /* 0x000f620000004200 */
[----:B------:R-:W1:Y:S02]  /*8200*/  MUFU.EX2 R244, R244 ;  /* 0x000000f400f47308 */ /* 0x000e640000000800 */
[----:B---3--:R-:W-:Y:S04]  /*8210*/  FADD.FTZ R231, R251, R159 ;  /* 0x0000009ffbe77221 */ /* 0x008fe80000010000 */
[-C--:B----4-:R-:W-:Y:S04]  /*8220*/  HMMA.16816.F32.BF16 R36, R68, R76.reuse, R36 ;  /* 0x0000004c4424723c */ /* 0x090fe80000041824 */
[----:B------:R-:W3:Y:S01]  /*8230*/  MUFU.EX2 R172, R172 ;  /* 0x000000ac00ac7308 */ /* 0x000ee20000000800 */
[----:B--2---:R-:W-:Y:S03]  /*8240*/  FADD.FTZ R152, R181, R152 ;  /* 0x00000098b5987221 */ /* 0x004fe60000010000 */
[C---:B------:R-:W-:Y:S06]  /*8250*/  HMMA.16816.F32.BF16 R40, R72.reuse, R76, R40 ;  /* 0x0000004c4828723c */ /* 0x040fec0000041828 */
[----:B------:R-:W2:Y:S02]  /*8260*/  MUFU.EX2 R169, R169 ;  /* 0x000000a900a97308 */ /* 0x000ea40000000800 */
[-C--:B------:R-:W-:Y:S04]  /*8270*/  HMMA.16816.F32.BF16 R44, R72, R78.reuse, R44 ;  /* 0x0000004e482c723c */ /* 0x080fe8000004182c */
[----:B-1----:R-:W-:Y:S04]  /*8280*/  FADD.FTZ R230, R244, R152 ;  /* 0x00000098f4e67221 */ /* 0x002fe80000010000 */
[C---:B------:R-:W-:Y:S01]  /*8290*/  HMMA.16816.F32.BF16 R48, R68.reuse, R78, R48 ;  /* 0x0000004e4430723c */ /* 0x040fe20000041830 */
[----:B------:R-:W1:Y:S03]  /*82a0*/  MUFU.EX2 R166, R166 ;  /* 0x000000a600a67308 */ /* 0x000e660000000800 */
[----:B---3--:R-:W-:Y:S04]  /*82b0*/  FADD.FTZ R146, R172, R146 ;  /* 0x00000092ac927221 */ /* 0x008fe80000010000 */
[-C--:B------:R-:W-:Y:S03]  /*82c0*/  HMMA.16816.F32.BF16 R52, R68, R80.reuse, R52 ;  /* 0x000000504434723c */ /* 0x080fe60000041834 */
[----:B------:R-:W3:Y:S01]  /*82d0*/  MUFU.EX2 R164, R164 ;  /* 0x000000a400a47308 */ /* 0x000ee20000000800 */
[C---:B--2---:R-:W-:Y:S04]  /*82e0*/  FADD.FTZ R146, R169.reuse, R146 ;  /* 0x00000092a9927221 */ /* 0x044fe80000010000 */
[C---:B------:R-:W-:Y:S05]  /*82f0*/  HMMA.16816.F32.BF16 R56, R72.reuse, R80, R56 ;  /* 0x000000504838723c */ /* 0x040fea0000041838 */
[----:B------:R-:W2:Y:S03]  /*8300*/  MUFU.EX2 R163, R163 ;  /* 0x000000a300a37308 */ /* 0x000ea60000000800 */
[-C--:B------:R-:W-:Y:S04]  /*8310*/  HMMA.16816.F32.BF16 R60, R72, R82.reuse, R60 ;  /* 0x00000052483c723c */ /* 0x080fe8000004183c */
[----:B-1----:R-:W-:Y:S03]  /*8320*/  FADD.FTZ R142, R166, R142 ;  /* 0x0000008ea68e7221 */ /* 0x002fe60000010000 */
[----:B------:R-:W1:Y:S01]  /*8330*/  MUFU.EX2 R176, R176 ;  /* 0x000000b000b07308 */ /* 0x000e620000000800 */
[----:B------:R-:W-:Y:S04]  /*8340*/  HMMA.16816.F32.BF16 R64, R68, R82, R64 ;  /* 0x000000524440723c */ /* 0x000fe80000041840 */
[----:B------:R-:W-:Y:S01]  /*8350*/  F2FP.BF16.PACK_AB R72, R169, R172 ;  /* 0x000000aca948723e */ /* 0x000fe200000010ff */
[C---:B---3--:R-:W-:Y:S01]  /*8360*/  FADD.FTZ R142, R164.reuse, R142 ;  /* 0x0000008ea48e7221 */ /* 0x048fe20000010000 */
[----:B------:R-:W-:Y:S02]  /*8370*/  F2FP.BF16.PACK_AB R73, R164, R166 ;  /* 0x000000a6a449723e */ /* 0x000fe400000010ff */
[----:B------:R-:W-:Y:S01]  /*8380*/  F2FP.BF16.PACK_AB R68, R236, R234 ;  /* 0x000000eaec44723e */ /* 0x000fe200000010ff */
[----:B------:R-:W3:Y:S03]  /*8390*/  MUFU.EX2 R138, R138 ;  /* 0x0000008a008a7308 */ /* 0x000ee60000000800 */
[----:B------:R-:W-:Y:S01]  /*83a0*/  F2FP.BF16.PACK_AB R69, R182, R183 ;  /* 0x000000b7b645723e */ /* 0x000fe200000010ff */
[----:B--2---:R-:W-:Y:S01]  /*83b0*/  FADD.FTZ R146, R163, R146 ;  /* 0x00000092a3927221 */ /* 0x004fe20000010000 */
[----:B------:R-:W-:Y:S02]  /*83c0*/  F2FP.BF16.PACK_AB R70, R251, R246 ;  /* 0x000000f6fb46723e */ /* 0x000fe400000010ff */
[----:B------:R-:W-:Y:S03]  /*83d0*/  F2FP.BF16.PACK_AB R71, R244, R181 ;  /* 0x000000b5f447723e */ /* 0x000fe600000010ff */
[----:B------:R-:W2:Y:S04]  /*83e0*/  MUFU.EX2 R170, R170 ;  /* 0x000000aa00aa7308 */ /* 0x000ea80000000800 */
[-C--:B------:R-:W-:Y:S01]  /*83f0*/  HMMA.16816.F32.BF16 R128, R68, R116.reuse, R4 ;  /* 0x000000744480723c */ /* 0x080fe20000041804 */
[----:B------:R-:W4:Y:S02]  /*8400*/  LDSM.16.MT88.4 R4, [R188+0x7800] ;  /* 0x00780000bc04783b */ /* 0x000f240000004200 */
[C---:B-1----:R-:W-:Y:S01]  /*8410*/  F2FP.BF16.PACK_AB R74, R176.reuse, R163 ;  /* 0x000000a3b04a723e */ /* 0x042fe200000010ff */
[----:B------:R-:W-:Y:S02]  /*8420*/  FADD.FTZ R229, R176, R146 ;  /* 0x00000092b0e57221 */ /* 0x000fe40000010000 */
[----:B---3--:R-:W-:Y:S01]  /*8430*/  FADD.FTZ R142, R138, R142 ;  /* 0x0000008e8a8e7221 */ /* 0x008fe20000010000 */
        /* <DEDUP_REMOVED lines=9> */
[-C--:B-----5:R-:W-:Y:S08]  /*84d0*/  HMMA.16816.F32.BF16 R96, R68, R84.reuse, R36 ;  /* 0x000000544460723c */ /* 0x0a0ff00000041824 */
        /* <DEDUP_REMOVED lines=8> */
.L_x_1409:
        /* <DEDUP_REMOVED lines=213> */
[----:B------:R-:W-:Y:S04]  /*92b0*/  STS [R10], R12 ;  /* 0x0000000c0a007388 */ /* 0x000fe80000000800 */
[----:B---3--:R-:W1:Y:S04]  /*92c0*/  S2R R0, SR_CTAID.Y ;  /* 0x0000000000007919 */ /* 0x008e680000002600 */
        /* <DEDUP_REMOVED lines=17> */
[----:B------:R-:W-:Y:S01]  /*93e0*/  SEL R41, R41, RZ, P2 ;  /* 0x000000ff29297207 */ /* 0x000fe20001000000 */
[----:B--2---:R-:W2:Y:S01]  /*93f0*/  S2R R10, SR_CTAID.X ;  /* 0x00000000000a7919 */ /* 0x004ea20000002500 */
[----:B------:R-:W-:-:S02]  /*9400*/  @!P2 MOV R44, R203 ;  /* 0x000000cb002ca202 */ /* 0x000fc40000000f00 */
[----:B------:R-:W-:Y:S01]  /*9410*/  LOP3.LUT P2, RZ, R204, 0x3, RZ, 0xc0, !PT ;  /* 0x00000003ccff7812 */ /* 0x000fe2000784c0ff */
[----:B------:R3:W4:Y:S01]  /*9420*/  LDS.128 R36, [R212] ;  /* 0x00000000d4247984 */ /* 0x0007220000000c00 */
[----:B------:R-:W-:Y:S02]  /*9430*/  @!P0 MOV R8, R46 ;  /* 0x0000002e00088202 */ /* 0x000fe40000000f00 */
[----:B------:R-:W-:Y:S01]  /*9440*/  MOV R40, 0x7f800000 ;  /* 0x7f80000000287802 */ /* 0x000fe20000000f00 */
[----:B------:R3:W3:Y:S01]  /*9450*/  LDS.128 R32, [R212+0x800] ;  /* 0x00080000d4207984 */ /* 0x0006e20000000c00 */
[----:B------:R-:W-:-:S03]  /*9460*/  @P5 FFMA.FTZ R40, R135, c[0x0][0x238], R5 ;  /* 0x00008e0087285a23 */ /* 0x000fc60000010005 */
[----:B------:R3:W3:Y:S01]  /*9470*/  LDS.128 R28, [R212+0x1000] ;  /* 0x00100000d41c7984 */ /* 0x0006e20000000c00 */
[----:B-1----:R-:W-:Y:S01]  /*9480*/  IMAD R41, R11, R9, R41 ;  /* 0x000000090b297224 */ /* 0x002fe200078e0229 */
[----:B------:R-:W-:Y:S02]  /*9490*/  MOV R9, 0x7f800000 ;  /* 0x7f80000000097802 */ /* 0x000fe40000000f00 */
[----:B------:R1:W1:Y:S01]  /*94a0*/  LDS.128 R24, [R212+0x1800] ;  /* 0x00180000d4187984 */ /* 0x0002620000000c00 */
[----:B------:R-:W-:-:S03]  /*94b0*/  @P4 FFMA.FTZ R9, R134, c[0x0][0x238], R4 ;  /* 0x00008e0086094a23 */ /* 0x000fc60000010004 */
[----:B------:R1:W1:Y:S04]  /*94c0*/  LDS.128 R20, [R212+0x2000] ;  /* 0x00200000d4147984 */ /* 0x0002680000000c00 */
[----:B------:R1:W1:Y:S01]  /*94d0*/  LDS.128 R16, [R212+0x2800] ;  /* 0x00280000d4107984 */ /* 0x0002620000000c00 */
[----:B--2---:R-:W-:Y:S01]  /*94e0*/  IMAD R6, R10, R0, RZ ;  /* 0x000000000a067224 */ /* 0x004fe200078e02ff */
[----:B------:R-:W-:Y:S01]  /*94f0*/  MOV R10, 0x7f800000 ;  /* 0x7f800000000a7802 */ /* 0x000fe20000000f00 */
[----:B------:R-:W-:Y:S01]  /*9500*/  @P3 FFMA.FTZ R10, R133, c[0x0][0x238], R43 ;  /* 0x00008e00850a3a23 */ /* 0x000fe2000001002b */
[----:B------:R2:W1:Y:S02]  /*9510*/  LDS.128 R12, [R212+0x3000] ;  /* 0x00300000d40c7984 */ /* 0x0004640000000c00 */
[----:B------:R-:W-:-:S02]  /*9520*/  SHF.L.U32 R6, R6, 0x7, RZ ;  /* 0x0000000706067819 */ /* 0x000fc400000006ff */
[----:B------:R-:W1:Y:S02]  /*9530*/  LDS.128 R212, [R212+0x3800] ;  /* 0x00380000d4d47984 */ /* 0x000e640000000c00 */
        /* <DEDUP_REMOVED lines=44> */
.L_x_1414:
[----:B------:R-:W-:Y:S05]  /*9800*/  BSYNC B0 ;  /* 0x0000000000007941 */ /* 0x000fea0003800000 */
.L_x_1413:
[C---:B--2---:R-:W-:Y:S01]  /*9810*/  IADD3 R4, P0, R220.reuse, R8, RZ ;  /* 0x00000008dc047210 */ /* 0x044fe20007f1e0ff */
        /* <DEDUP_REMOVED lines=18> */
.L_x_1416:
[----:B------:R-:W-:Y:S05]  /*9940*/  BSYNC B0 ;  /* 0x0000000000007941 */ /* 0x000fea0003800000 */
.L_x_1415:
[----:B------:R-:W-:Y:S01]  /*9950*/  ISETP.GE.OR P0, PT, R211, R200, P1 ;  /* 0x000000c8d300720c */ /* 0x000fe20000f06670 */
        /* <DEDUP_REMOVED lines=13> */
.L_x_1418:
[----:B------:R-:W-:Y:S05]  /*9a30*/  BSYNC B0 ;  /* 0x0000000000007941 */ /* 0x000fea0003800000 */
.L_x_1417:
        /* <DEDUP_REMOVED lines=14> */
.L_x_1420:
[----:B------:R-:W-:Y:S05]  /*9b20*/  BSYNC B0 ;  /* 0x0000000000007941 */ /* 0x000fea0003800000 */
.L_x_1419:
        /* <DEDUP_REMOVED lines=14> */
.L_x_1422:
[----:B------:R-:W-:Y:S05]  /*9c10*/  BSYNC B0 ;  /* 0x0000000000007941 */ /* 0x000fea0003800000 */
.L_x_1421:
        /* <DEDUP_REMOVED lines=14> */
.L_x_1424:
[----:B------:R-:W-:Y:S05]  /*9d00*/  BSYNC B0 ;  /* 0x0000000000007941 */ /* 0x000fea0003800000 */
.L_x_1423:
        /* <DEDUP_REMOVED lines=14> */
.L_x_1426:
[----:B------:R-:W-:Y:S05]  /*9df0*/  BSYNC B0 ;  /* 0x0000000000007941 */ /* 0x000fea0003800000 */
.L_x_1425:
        /* <DEDUP_REMOVED lines=14> */
.L_x_1428:
[----:B------:R-:W-:Y:S05]  /*9ee0*/  BSYNC B0 ;  /* 0x0000000000007941 */ /* 0x000fea0003800000 */
.L_x_1427:
[----:B------:R-:W-:-:S13]  /*9ef0*/  ISETP.GE.OR P1, PT, R205, R200, P1 ;  /* 0x000000c8cd00720c */ /* 0x000fda0000f26670 */
        /* <DEDUP_REMOVED lines=13> */
.L_x_1371:
[----:B------:R-:W2:Y:S01]  /*9fd0*/  LDC.U8 R0, c[0x0][0x329] ;  /* 0x0000ca40ff007b82 */ /* 0x000ea20000000000 */
[----:B------:R-:W-:Y:S01]  /*9fe0*/  ISETP.NE.AND P4, PT, R203, -0x1, PT ;  /* 0xffffffffcb00780c */ /* 0x000fe20003f85270 */
[----:B------:R-:W-:Y:S01]  /*9ff0*/  BSSY B0, `(.L_x_1429) ;  /* 0x000003f000007945 */ /* 0x000fe20003800000 */
[----:B------:R-:W-:Y:S02]  /*a000*/  SHF.R.S32.HI R20, RZ, 0x1f, R6 ;  /* 0x0000001fff147819 */ /* 0x000fe40000011406 */
[----:B------:R-:W-:-:S03]  /*a010*/  IADD3 R7, -R200, R7, RZ ;  /* 0x00000007c8077210 */ /* 0x000fc60007ffe1ff */
[----:B------:R-:W3:Y:S01]  /*a020*/  LDC.U8 R2, c[0x0][0x328] ;  /* 0x0000ca00ff027b82 */ /* 0x000ee20000000000 */
[----:B------:R-:W-:-:S04]  /*a030*/  IMAD R20, R20, c[0x0][0x1f0], RZ ;  /* 0x00007c0014147a24 */ /* 0x000fc800078e02ff */
[----:B------:R-:W-:Y:S01]  /*a040*/  IMAD R20, R6, c[0x0][0x1f4], R20 ;  /* 0x00007d0006147a24 */ /* 0x000fe200078e0214 */
[----:B-1----:R-:W-:Y:S01]  /*a050*/  @!P4 SHF.R.S32.HI R8, RZ, 0x1f, R4 ;  /* 0x0000001fff08c819 */ /* 0x002fe20000011404 */
[----:B------:R-:W-:-:S04]  /*a060*/  @!P4 IMAD.WIDE.U32 R10, R4, c[0x0][0x1e0], RZ ;  /* 0x00007800040aca25 */ /* 0x000fc800078e00ff */
[----:B------:R-:W-:Y:S02]  /*a070*/  @!P4 IMAD R8, R8, c[0x0][0x1e0], RZ ;  /* 0x000078000808ca24 */ /* 0x000fe400078e02ff */
[----:B------:R-:W-:Y:S01]  /*a080*/  @P4 IMAD.WIDE.U32 R16, R203, c[0x0][0x1e8], RZ ;  /* 0x00007a00cb104a25 */ /* 0x000fe200078e00ff */
[----:B--2---:R-:W-:-:S03]  /*a090*/  ISETP.NE.AND P0, PT, R0, RZ, PT ;  /* 0x000000ff0000720c */ /* 0x004fc60003f05270 */
[----:B------:R-:W-:Y:S02]  /*a0a0*/  @!P4 IMAD.MOV.U32 R16, RZ, RZ, R10 ;  /* 0x000000ffff10c224 */ /* 0x000fe400078e000a */
[----:B------:R-:W-:Y:S01]  /*a0b0*/  @!P4 IMAD R8, R4, c[0x0][0x1e4], R8 ;  /* 0x000079000408ca24 */ /* 0x000fe200078e0208 */
[----:B---3--:R-:W-:Y:S02]  /*a0c0*/  ISETP.NE.AND P3, PT, R2, RZ, PT ;  /* 0x000000ff0200720c */ /* 0x008fe40003f65270 */
[----:B------:R-:W-:Y:S02]  /*a0d0*/  SHF.R.S32.HI R2, RZ, 0x1f, R85 ;  /* 0x0000001fff027819 */ /* 0x000fe40000011455 */
[----:B------:R-:W-:-:S03]  /*a0e0*/  ISETP.NE.OR P2, PT, R0, RZ, !P3 ;  /* 0x000000ff0000720c */ /* 0x000fc60005f45670 */
[----:B------:R-:W-:Y:S01]  /*a0f0*/  @P0 IMAD.MOV.U32 R3, RZ, RZ, c[0x0][0x210] ;  /* 0x00008400ff030624 */ /* 0x000fe200078e00ff */
[----:B------:R-:W-:Y:S01]  /*a100*/  LEA.HI R2, R2, R85, RZ, 0x3 ;  /* 0x0000005502027211 */ /* 0x000fe200078f18ff */
[----:B------:R-:W-:Y:S01]  /*a110*/  @!P0 IMAD.MOV.U32 R5, RZ, RZ, c[0x0][0x214] ;  /* 0x00008500ff058624 */ /* 0x000fe200078e00ff */
[----:B------:R-:W-:Y:S01]  /*a120*/  ISETP.NE.OR P1, PT, R203, -0x1, P2 ;  /* 0xffffffffcb00780c */ /* 0x000fe20001725670 */
[----:B------:R-:W-:Y:S01]  /*a130*/  @P0 IMAD R3, R3, c[0x0][0x214], RZ ;  /* 0x0000850003030a24 */ /* 0x000fe200078e02ff */
[----:B------:R-:W-:Y:S01]  /*a140*/  LOP3.LUT R9, R2, 0xfffffff8, RZ, 0xc0, !PT ;  /* 0xfffffff802097812 */ /* 0x000fe200078ec0ff */
[----:B------:R-:W-:Y:S01]  /*a150*/  @P4 IMAD R0, R203, c[0x0][0x1ec], R17 ;  /* 0x00007b00cb004a24 */ /* 0x000fe200078e0211 */
[----:B------:R-:W-:Y:S01]  /*a160*/  @!P0 SEL R3, R5, c[0x0][0x234], !P3 ;  /* 0x00008d0005038a07 */ /* 0x000fe20005800000 */
[----:B------:R-:W-:Y:S01]  /*a170*/  @!P4 IMAD.IADD R0, R11, 0x1, R8 ;  /* 0x000000010b00c824 */ /* 0x000fe200078e0208 */
[----:B------:R-:W-:Y:S01]  /*a180*/  @P0 MOV R5, 0x1 ;  /* 0x0000000100050802 */ /* 0x000fe20000000f00 */
[----:B------:R-:W-:Y:S01]  /*a190*/  IMAD.IADD R85, R85, 0x1, -R9 ;  /* 0x0000000155557824 */ /* 0x000fe200078e0a09 */
[----:B------:R-:W-:Y:S01]  /*a1a0*/  SHF.R.S32.HI R2, RZ, 0x3, R2 ;  /* 0x00000003ff027819 */ /* 0x000fe20000011402 */
[----:B------:R-:W-:Y:S01]  /*a1b0*/  @!P0 IMAD R5, R3, c[0x0][0x1c0], RZ ;  /* 0x0000700003058a24 */ /* 0x000fe200078e02ff */
[----:B------:R-:W-:Y:S01]  /*a1c0*/  CS2R R8, SRZ ;  /* 0x0000000000087805 */ /* 0x000fe2000001ff00 */
[----:B------:R-:W-:-:S02]  /*a1d0*/  IMAD.SHL.U32 R10, R85, 0x8, RZ ;  /* 0x00000008550a7824 */ /* 0x000fc400078e00ff */
[C---:B------:R-:W-:Y:S02]  /*a1e0*/  @!P1 IMAD R203, R4.reuse, c[0x0][0x214], RZ ;  /* 0x0000850004cb9a24 */ /* 0x040fe400078e02ff */
[----:B------:R-:W-:Y:S01]  /*a1f0*/  IMAD R5, R4, R5, RZ ;  /* 0x0000000504057224 */ /* 0x000fe200078e02ff */
[C---:B------:R-:W-:Y:S01]  /*a200*/  IADD3 R16, P3, R10.reuse, R16, RZ ;  /* 0x000000100a107210 */ /* 0x040fe20007f7e0ff */
[----:B------:R-:W-:Y:S01]  /*a210*/  @!P2 IMAD.MOV.U32 R8, RZ, RZ, R203 ;  /* 0x000000ffff08a224 */ /* 0x000fe200078e00cb */
[C---:B------:R-:W-:Y:S02]  /*a220*/  ISETP.GE.AND P1, PT, R10.reuse, c[0x0][0x220], PT ;  /* 0x000088000a007a0c */ /* 0x040fe40003f26270 */
[----:B------:R-:W-:Y:S01]  /*a230*/  LEA.HI.X.SX32 R17, R10, R0, 0x1, P3 ;  /* 0x000000000a117211 */ /* 0x000fe200018f0eff */
[----:B------:R-:W-:Y:S01]  /*a240*/  @P0 IMAD.MOV.U32 R0, RZ, RZ, c[0x0][0x210] ;  /* 0x00008400ff000624 */ /* 0x000fe200078e00ff */
[----:B------:R-:W-:Y:S01]  /*a250*/  SEL R5, R5, RZ, P2 ;  /* 0x000000ff05057207 */ /* 0x000fe20001000000 */
[----:B------:R-:W-:Y:S01]  /*a260*/  @!P0 IMAD.MOV.U32 R0, RZ, RZ, 0x1 ;  /* 0x00000001ff008424 */ /* 0x000fe200078e00ff */
[-C--:B------:R-:W-:Y:S01]  /*a270*/  ISETP.GE.OR P3, PT, R2, R7.reuse, P1 ;  /* 0x000000070200720c */ /* 0x080fe20000f66670 */
[----:B------:R-:W-:Y:S01]  /*a280*/  IMAD.WIDE.U32 R16, R6, c[0x0][0x1f0], R16 ;  /* 0x00007c0006107a25 */ /* 0x000fe200078e0010 */
[----:B------:R-:W-:-:S02]  /*a290*/  ISETP.GE.AND P0, PT, R2, R7, PT ;  /* 0x000000070200720c */ /* 0x000fc40003f06270 */
[----:B------:R-:W-:Y:S01]  /*a2a0*/  @!P2 SHF.R.S32.HI R9, RZ, 0x1f, R203 ;  /* 0x0000001fff09a819 */ /* 0x000fe200000114cb */
[----:B------:R-:W-:Y:S02]  /*a2b0*/  IMAD R4, R200, R0, RZ ;  /* 0x00000000c8047224 */ /* 0x000fe400078e02ff */
[----:B------:R-:W-:Y:S01]  /*a2c0*/  IMAD R6, R6, R3, R5 ;  /* 0x0000000306067224 */ /* 0x000fe200078e0205 */
[----:B------:R-:W-:Y:S01]  /*a2d0*/  P2R R5, PR, RZ, 0x1 ;  /* 0x00000001ff057803 */ /* 0x000fe20000000000 */
[----:B------:R-:W-:Y:S01]  /*a2e0*/  IMAD.IADD R21, R20, 0x1, R17 ;  /* 0x0000000114157824 */ /* 0x000fe200078e0211 */
[----:B------:R-:W-:Y:S02]  /*a2f0*/  SHF.R.S32.HI R15, RZ, 0x1f, R4 ;  /* 0x0000001fff0f7819 */ /* 0x000fe40000011404 */
[----:B------:R-:W-:Y:S02]  /*a300*/  SHF.R.S32.HI R3, RZ, 0x1f, R2 ;  /* 0x0000001fff037819 */ /* 0x000fe40000011402 */
[----:B------:R-:W-:-:S02]  /*a310*/  IADD3 R4, P2, P0, R4, R8, R6 ;  /* 0x0000000804047210 */ /* 0x000fc4000785e006 */
[----:B------:R-:W-:Y:S01]  /*a320*/  SHF.R.S32.HI R6, RZ, 0x1f, R6 ;  /* 0x0000001fff067819 */ /* 0x000fe20000011406 */
[----:B------:R-:W-:-:S03]  /*a330*/  IMAD.WIDE R222, R222, 0x80, R2 ;  /* 0x00000080dede7825 */ /* 0x000fc600078e0202 */
        /* <DEDUP_REMOVED lines=10> */
.L_x_1430:
[----:B------:R-:W-:Y:S05]  /*a3e0*/  BSYNC B0 ;  /* 0x0000000000007941 */ /* 0x000fea0003800000 */
.L_x_1429:
[----:B------:R-:W-:Y:S01]  /*a3f0*/  IADD3 R14, R2, 0x10, RZ ;  /* 0x00000010020e7810 */ /* 0x000fe20007ffe0ff */
[----:B------:R-:W-:Y:S03]  /*a400*/  BSSY B0, `(.L_x_1431) ;  /* 0x0000010000007945 */ /* 0x000fe60003800000 */
[CC--:B------:R-:W-:Y:S02]  /*a410*/  ISETP.GE.OR P0, PT, R14.reuse, R7.reuse, P1 ;  /* 0x000000070e00720c */ /* 0x0c0fe40000f06670 */
[----:B------:R-:W-:-:S04]  /*a420*/  ISETP.GE.AND P2, PT, R14, R7, PT ;  /* 0x000000070e00720c */ /* 0x000fc80003f46270 */
[----:B------:R-:W-:-:S07]  /*a430*/  P2R R18, PR, RZ, 0x4 ;  /* 0x00000004ff127803 */ /* 0x000fce0000000000 */
        /* <DEDUP_REMOVED lines=12> */
.L_x_1432:
[----:B------:R-:W-:Y:S05]  /*a500*/  BSYNC B0 ;  /* 0x0000000000007941 */ /* 0x000fea0003800000 */
.L_x_1431:
        /* <DEDUP_REMOVED lines=16> */
.L_x_1434:
[----:B------:R-:W-:Y:S05]  /*a610*/  BSYNC B0 ;  /* 0x0000000000007941 */ /* 0x000fea0003800000 */
.L_x_1433:
        /* <DEDUP_REMOVED lines=16> */
.L_x_1436:
[----:B------:R-:W-:Y:S05]  /*a720*/  BSYNC B0 ;  /* 0x0000000000007941 */ /* 0x000fea0003800000 */
.L_x_1435:
        /* <DEDUP_REMOVED lines=16> */
.L_x_1438:
[----:B------:R-:W-:Y:S05]  /*a830*/  BSYNC B0 ;  /* 0x0000000000007941 */ /* 0x000fea0003800000 */
.L_x_1437:
        /* <DEDUP_REMOVED lines=16> */
.L_x_1440:
[----:B------:R-:W-:Y:S05]  /*a940*/  BSYNC B0 ;  /* 0x0000000000007941 */ /* 0x000fea0003800000 */
.L_x_1439:
        /* <DEDUP_REMOVED lines=16> */
.L_x_1442:
[----:B------:R-:W-:Y:S05]  /*aa50*/  BSYNC B0 ;  /* 0x0000000000007941 */ /* 0x000fea0003800000 */
.L_x_1441:
        /* <DEDUP_REMOVED lines=15> */
.L_x_1444:
[----:B------:R-:W-:Y:S05]  /*ab50*/  BSYNC B0 ;  /* 0x0000000000007941 */ /* 0x000fea0003800000 */
.L_x_1443:
        /* <DEDUP_REMOVED lines=10> */
[----:B------:R-:W-:Y:S01]  /*ac00*/  @!P0 IADD3 R7, P1, R2, R4, RZ ;  /* 0x0000000402078210 */ /* 0x000fe20007f3e0ff */
[----:B------:R-:W-:-:S03]  /*ac10*/  @!P6 IMAD R13, R13, R0, RZ ;  /* 0x000000000d0de224 */ /* 0x000fc600078e02ff */
[----:B------:R-:W-:Y:S01]  /*ac20*/  @!P0 LEA.HI.X.SX32 R2, R2, R15, 0x1, P1 ;  /* 0x0000000f02028211 */ /* 0x000fe200008f0eff */
[----:B------:R-:W-:Y:S01]  /*ac30*/  @!P4 IMAD R11, R11, R0, RZ ;  /* 0x000000000b0bc224 */ /* 0x000fe200078e02ff */
[----:B------:R-:W-:-:S13]  /*ac40*/  ISETP.NE.OR P1, PT, R85, RZ, P2 ;  /* 0x000000ff5500720c */ /* 0x000fda0001725670 */
[----:B------:R-:W-:-:S05]  /*ac50*/  @!P1 IMAD R8, R14, R0, RZ ;  /* 0x000000000e089224 */ /* 0x000fca00078e02ff */
[----:B------:R-:W-:-:S04]  /*ac60*/  @!P1 IADD3 R14, P2, R8, R4, RZ ;  /* 0x00000004080e9210 */ /* 0x000fc80007f5e0ff */
[----:B------:R-:W-:Y:S02]  /*ac70*/  @!P1 LEA.HI.X.SX32 R8, R8, R15, 0x1, P2 ;  /* 0x0000000f08089211 */ /* 0x000fe400010f0eff */
[----:B------:R-:W-:-:S04]  /*ac80*/  @!P0 LEA R16, P2, R7, c[0x0][0x200], 0x2 ;  /* 0x0000800007108a11 */ /* 0x000fc800078410ff */
[----:B------:R-:W-:Y:S01]  /*ac90*/  @!P0 LEA.HI.X R17, R7, c[0x0][0x204], R2, 0x2, P2 ;  /* 0x0000810007118a11 */ /* 0x000fe200010f1402 */
[----:B------:R-:W-:Y:S01]  /*aca0*/  @!P0 IMAD.MOV.U32 R2, RZ, RZ, 0x7f800000 ;  /* 0x7f800000ff028424 */ /* 0x000fe200078e00ff */
[----:B------:R-:W-:Y:S01]  /*acb0*/  @!P1 LEA R18, P2, R14, c[0x0][0x200], 0x2 ;  /* 0x000080000e129a11 */ /* 0x000fe200078410ff */
[----:B------:R-:W-:-:S03]  /*acc0*/  @!P3 IMAD R7, R10, R0, RZ ;  /* 0x000000000a07b224 */ /* 0x000fc600078e02ff */
[----:B------:R3:W-:Y:S01]  /*acd0*/  @!P0 STG.E [R16.64], R2 ;  /* 0x0000000210008986 */ /* 0x0007e2000c101906 */
[----:B------:R-:W-:Y:S02]  /*ace0*/  @!P1 LEA.HI.X R19, R14, c[0x0][0x204], R8, 0x2, P2 ;  /* 0x000081000e139a11 */ /* 0x000fe400010f1408 */
[----:B------:R-:W-:Y:S01]  /*acf0*/  ISETP.NE.AND P2, PT, R3, RZ, PT ;  /* 0x000000ff0300720c */ /* 0x000fe20003f45270 */
[----:B------:R-:W-:-:S03]  /*ad00*/  @!P5 IMAD R3, R12, R0, RZ ;  /* 0x000000000c03d224 */ /* 0x000fc600078e02ff */
[----:B------:R-:W-:-:S13]  /*ad10*/  ISETP.NE.OR P2, PT, R85, RZ, P2 ;  /* 0x000000ff5500720c */ /* 0x000fda0001745670 */
[----:B------:R-:W-:Y:S02]  /*ad20*/  @!P2 IMAD R9, R9, R0, RZ ;  /* 0x000000000909a224 */ /* 0x000fe400078e02ff */
[----:B---3--:R-:W-:-:S05]  /*ad30*/  @!P1 IMAD.MOV.U32 R2, RZ, RZ, 0x7f800000 ;  /* 0x7f800000ff029424 */ /* 0x008fca00078e00ff */
[----:B------:R3:W-:Y:S01]  /*ad40*/  @!P1 STG.E [R18.64], R2 ;  /* 0x0000000212009986 */ /* 0x0007e2000c101906 */
[----:B------:R-:W-:-:S04]  /*ad50*/  ISETP.NE.AND P1, PT, R5, RZ, PT ;  /* 0x000000ff0500720c */ /* 0x000fc80003f25270 */
[----:B------:R-:W-:Y:S02]  /*ad60*/  ISETP.NE.OR P1, PT, R85, RZ, P1 ;  /* 0x000000ff5500720c */ /* 0x000fe40000f25670 */
[----:B---3--:R-:W-:-:S04]  /*ad70*/  @!P6 IADD3 R2, P0, R13, R4, RZ ;  /* 0x000000040d02e210 */ /* 0x008fc80007f1e0ff */
[----:B------:R-:W-:Y:S02]  /*ad80*/  @!P6 LEA.HI.X.SX32 R13, R13, R15, 0x1, P0 ;  /* 0x0000000f0d0de211 */ /* 0x000fe400000f0eff */
[----:B------:R-:W-:-:S04]  /*ad90*/  @!P6 LEA R12, P0, R2, c[0x0][0x200], 0x2 ;  /* 0x00008000020cea11 */ /* 0x000fc800078010ff */
[----:B------:R-:W-:Y:S02]  /*ada0*/  @!P6 LEA.HI.X R13, R2, c[0x0][0x204], R13, 0x2, P0 ;  /* 0x00008100020dea11 */ /* 0x000fe400000f140d */
[----:B------:R-:W-:-:S04]  /*adb0*/  @!P5 IADD3 R5, P0, R3, R4, RZ ;  /* 0x000000040305d210 */ /* 0x000fc80007f1e0ff */
        /* <DEDUP_REMOVED lines=18> */
[----:B------:R4:W-:Y:S01]  /*aee0*/  @!P5 STG.E [R2.64], R5 ;  /* 0x000000050200d986 */ /* 0x0009e2000c101906 */
[----:B---3--:R-:W-:-:S05]  /*aef0*/  @!P4 IMAD.MOV.U32 R7, RZ, RZ, 0x7f800000 ;  /* 0x7f800000ff07c424 */ /* 0x008fca00078e00ff */
[----:B------:R3:W-:Y:S01]  /*af00*/  @!P4 STG.E [R10.64], R7 ;  /* 0x000000070a00c986 */ /* 0x0007e2000c101906 */
[----:B----4-:R-:W-:Y:S02]  /*af10*/  @!P3 IMAD.MOV.U32 R3, RZ, RZ, 0x7f800000 ;  /* 0x7f800000ff03b424 */ /* 0x010fe400078e00ff */
[----:B------:R-:W-:-:S03]  /*af20*/  @!P2 IMAD.MOV.U32 R2, RZ, RZ, 0x7f800000 ;  /* 0x7f800000ff02a424 */ /* 0x000fc600078e00ff */
[----:B------:R3:W-:Y:S04]  /*af30*/  @!P3 STG.E [R16.64], R3 ;  /* 0x000000031000b986 */ /* 0x0007e8000c101906 */
[----:B------:R3:W-:Y:S01]  /*af40*/  @!P2 STG.E [R8.64], R2 ;  /* 0x000000020800a986 */ /* 0x0007e2000c101906 */
[----:B------:R-:W-:Y:S05]  /*af50*/  @P1 EXIT ;  /* 0x000000000000194d */ /* 0x000fea0003800000 */
[----:B------:R-:W-:-:S05]  /*af60*/  IMAD R0, R6, R0, RZ ;  /* 0x0000000006007224 */ /* 0x000fca00078e02ff */
[----:B------:R-:W-:-:S04]  /*af70*/  IADD3 R4, P0, R0, R4, RZ ;  /* 0x0000000400047210 */ /* 0x000fc80007f1e0ff */
[----:B------:R-:W-:Y:S02]  /*af80*/  LEA.HI.X.SX32 R0, R0, R15, 0x1, P0 ;  /* 0x0000000f00007211 */ /* 0x000fe400000f0eff */
[----:B---3--:R-:W-:-:S04]  /*af90*/  LEA R2, P0, R4, c[0x0][0x200], 0x2 ;  /* 0x0000800004027a11 */ /* 0x008fc800078010ff */
[----:B------:R-:W-:Y:S01]  /*afa0*/  LEA.HI.X R3, R4, c[0x0][0x204], R0, 0x2, P0 ;  /* 0x0000810004037a11 */ /* 0x000fe200000f1400 */
[----:B------:R-:W-:-:S05]  /*afb0*/  IMAD.MOV.U32 R0, RZ, RZ, 0x7f800000 ;  /* 0x7f800000ff007424 */ /* 0x000fca00078e00ff */
[----:B------:R-:W-:Y:S01]  /*afc0*/  STG.E [R2.64], R0 ;  /* 0x0000000002007986 */ /* 0x000fe2000c101906 */
[----:B------:R-:W-:Y:S05]  /*afd0*/  EXIT ;  /* 0x000000000000794d */ /* 0x000fea0003800000 */
.L_x_1445:
        /* <DEDUP_REMOVED lines=10> */
.L_x_2134:


//--------------------- .text._ZN5flash16flash_fwd_kernelI23Flash_fwd_kernel_traitsILi64ELi128ELi64ELi4ELb0ELb0EN7cutlass10bfloat16_tE19Flash_kernel_traitsILi64ELi128ELi64ELi4ES3_EELb1ELb0ELb0ELb1ELb0ELb0ELb0ELb1EEEvNS_16Flash_fwd_paramsE --------------------------
	.section	.text._ZN5flash16flash_fwd_kernelI23Flash_fwd_kernel_traitsILi64ELi128ELi64ELi4ELb0ELb0EN7cutlass10bfloat16_tE19Flash_kernel_traitsILi64ELi128ELi64ELi4ES3_EELb1ELb0ELb0ELb1ELb0ELb0ELb0ELb1EEEvNS_16Flash_fwd_paramsE,"ax",@progbits
	.sectioninfo	@"SHI_REGISTERS=255"
	.align	128
        .global         _ZN5flash16flash_fwd_kernelI23Flash_fwd_kernel_traitsILi64ELi128ELi64ELi4ELb0ELb0EN7cutlass10bfloat16_tE19Flash_kernel_traitsILi64ELi128ELi64ELi4ES3_EELb1ELb0ELb0ELb1ELb0ELb0ELb0ELb1EEEvNS_16Flash_fwd_paramsE
        .type           _ZN5flash16flash_fwd_kernelI23Flash_fwd_kernel_traitsILi64ELi128ELi64ELi4ELb0ELb0EN7cutlass10bfloat16_tE19Flash_kernel_traitsILi64ELi128ELi64ELi4ES3_EELb1ELb0ELb0ELb1ELb0ELb0ELb0ELb1EEEvNS_16Flash_fwd_paramsE,@function
        .size           _ZN5flash16flash_fwd_kernelI23Flash_fwd_kernel_traitsILi64ELi128ELi64ELi4ELb0ELb0EN7cutlass10bfloat16_tE19Flash_kernel_traitsILi64ELi128ELi64ELi4ES3_EELb1ELb0ELb0ELb1ELb0ELb0ELb0ELb1EEEvNS_16Flash_fwd_paramsE,(.L_x_2135 - _ZN5flash16flash_fwd_kernelI23Flash_fwd_kernel_traitsILi64ELi128ELi64ELi4ELb0ELb0EN7cutlass10bfloat16_tE19Flash_kernel_traitsILi64ELi128ELi64ELi4ES3_EELb1ELb0ELb0ELb1ELb0ELb0ELb0ELb1EEEvNS_16Flash_fwd_paramsE)
        .other          _ZN5flash16flash_fwd_kernelI23Flash_fwd_kernel_traitsILi64ELi128ELi64ELi4ELb0ELb0EN7cutlass10bfloat16_tE19Flash_kernel_traitsILi64ELi128ELi64ELi4ES3_EELb1ELb0ELb0ELb1ELb0ELb0ELb0ELb1EEEvNS_16Flash_fwd_paramsE,@"STO_CUDA_ENTRY STV_DEFAULT"
_ZN5flash16flash_fwd_kernelI23Flash_fwd_kernel_traitsILi64ELi128ELi64ELi4ELb0ELb0EN7cutlass10bfloat16_tE19Flash_kernel_traitsILi64ELi128ELi64ELi4ES3_EELb1ELb0ELb0ELb1ELb0ELb0ELb0ELb1EEEvNS_16Flash_fwd_paramsE:
.text._ZN5flash16flash_fwd_kernelI23Flash_fwd_kernel_traitsILi64ELi128ELi64ELi4ELb0ELb0EN7cutlass10bfloat16_tE19Flash_kernel_traitsILi64ELi128ELi64ELi4ES3_EELb1ELb0ELb0ELb1ELb0ELb0ELb0ELb1EEEvNS_16Flash_fwd_paramsE:
        /* <DEDUP_REMOVED lines=8> */
[----:B------:R-:W-:Y:S02]  /*0080*/  IMAD.MOV.U32 R7, RZ, RZ, c[0x0][0x2f8] ;  /* 0x0000be00ff077624 */ /* 0x000fe400078e00ff */
[----:B------:R-:W-:Y:S01]  /*0090*/  IMAD.MOV.U32 R8, RZ, RZ, c[0x0][0x2fc] ;  /* 0x0000bf00ff087624 */ /* 0x000fe200078e00ff */
[----:B------:R-:W1:Y:S01]  /*00a0*/  S2UR UR10, SR_CTAID.X ;  /* 0x00000000000a79c3 */ /* 0x000e620000002500 */
[----:B------:R-:W2:Y:S01]  /*00b0*/  S2R R150, SR_TID.X ;  /* 0x0000000000967919 */ /* 0x000ea20000002100 */
[----:B------:R-:W-:-:S03]  /*00c0*/  ULDC.64 UR4, c[0x0][0x240] ;  /* 0x0000900000047ab9 */ /* 0x000fc60000000a00 */
[----:B------:R3:W4:Y:S02]  /*00d0*/  @P2 LDG.E.64 R4, [R2.64] ;  /* 0x0000001002042981 */ /* 0x000724000c1e1b00 */
[----:B---3--:R-:W-:Y:S01]  /*00e0*/  @P2 MOV R2, R7 ;  /* 0x0000000700022202 */ /* 0x008fe20000000f00 */
[----:B------:R-:W-:-:S06]  /*00f0*/  @P2 IMAD.MOV.U32 R3, RZ, RZ, R8 ;  /* 0x000000ffff032224 */ /* 0x000fcc00078e0008 */
[----:B------:R-:W3:Y:S01]  /*0100*/  @P2 LDG.E.64 R2, [R2.64] ;  /* 0x0000001002022981 */ /* 0x000ee2000c1e1b00 */
[----:B------:R-:W5:Y:S01]  /*0110*/  S2UR UR15, SR_CTAID.Y ;  /* 0x00000000000f79c3 */ /* 0x000f620000002600 */
[----:B------:R-:W-:Y:S02]  /*0120*/  UISETP.NE.U32.AND UP2, UPT, URZ, UR4, UPT ;  /* 0x000000043f00728c */ /* 0x000fe4000bf45070 */
[----:B------:R-:W-:Y:S02]  /*0130*/  UMOV UR21, 0x4 ;  /* 0x0000000400157882 */ /* 0x000fe40000000000 */
[----:B------:R-:W-:Y:S02]  /*0140*/  UISETP.NE.AND.EX UP2, UPT, URZ, UR5, UPT, UP2 ;  /* 0x000000053f00728c */ /* 0x000fe4000bf45320 */
[----:B------:R-:W-:Y:S01]  /*0150*/  ULDC.64 UR12, c[0x0][0x240] ;  /* 0x00009000000c7ab9 */ /* 0x000fe20000000a00 */
[----:B------:R-:W1:Y:S01]  /*0160*/  S2UR UR14, SR_CTAID.Z ;  /* 0x00000000000e79c3 */ /* 0x000e620000002700 */
[----:B------:R-:W-:-:S02]  /*0170*/  ULDC.64 UR4, c[0x0][0x250] ;  /* 0x0000940000047ab9 */ /* 0x000fc40000000a00 */
[----:B------:R-:W-:Y:S01]  /*0180*/  PLOP3.LUT P0, PT, PT, PT, UP2, 0x80, 0x0 ;  /* 0x000000000000781c */ /* 0x000fe20003f0f028 */
[----:B------:R-:W-:Y:S02]  /*0190*/  UISETP.NE.U32.AND UP0, UPT, URZ, UR4, UPT ;  /* 0x000000043f00728c */ /* 0x000fe4000bf05070 */
[----:B------:R-:W-:Y:S02]  /*01a0*/  ULDC.U8 UR8, c[0x0][0x312] ;  /* 0x0000c48000087ab9 */ /* 0x000fe40000000000 */
[----:B------:R-:W-:Y:S02]  /*01b0*/  UISETP.NE.AND.EX UP0, UPT, URZ, UR5, UPT, UP0 ;  /* 0x000000053f00728c */ /* 0x000fe4000bf05300 */
[----:B------:R-:W-:Y:S02]  /*01c0*/  UISETP.NE.AND UP3, UPT, UR8, URZ, UPT ;  /* 0x0000003f0800728c */ /* 0x000fe4000bf65270 */
[----:B------:R-:W-:Y:S02]  /*01d0*/  ULDC.64 UR4, c[0x0][0x250] ;  /* 0x0000940000047ab9 */ /* 0x000fe40000000a00 */
[----:B-----5:R-:W-:-:S02]  /*01e0*/  UIMAD.WIDE UR12, UR15, UR21, UR12 ;  /* 0x000000150f0c72a5 */ /* 0x020fc4000f8e020c */
[----:B-1----:R-:W-:-:S06]  /*01f0*/  ULOP3.LUT UR6, UR14, UR10, UR15, 0xfe, !UPT ;  /* 0x0000000a0e067292 */ /* 0x002fcc000f8efe0f */
[----:B--2---:R-:W-:Y:S01]  /*0200*/  LOP3.LUT P3, RZ, R150, UR6, RZ, 0xfc, !PT ;  /* 0x0000000696ff7c12 */ /* 0x004fe2000f86fcff */
[----:B------:R-:W-:Y:S02]  /*0210*/  ULDC.64 UR6, c[0x0][0x248] ;  /* 0x0000920000067ab9 */ /* 0x000fe40000000a00 */
[----:B------:R-:W-:Y:S02]  /*0220*/  UISETP.EQ.U32.AND UP1, UPT, URZ, UR6, UPT ;  /* 0x000000063f00728c */ /* 0x000fe4000bf22070 */
[----:B------:R-:W-:Y:S02]  /*0230*/  @UP0 UIMAD.WIDE UR4, UR15, UR21, UR4 ;  /* 0x000000150f0402a5 */ /* 0x000fe4000f8e0204 */
[----:B------:R-:W-:-:S03]  /*0240*/  UISETP.EQ.OR.EX UP1, UPT, URZ, UR7, !UP3, UP1 ;  /* 0x000000073f00728c */ /* 0x000fc6000df22710 */
[----:B------:R-:W-:-:S03]  /*0250*/  ULDC.64 UR6, c[0x0][0x248] ;  /* 0x0000920000067ab9 */ /* 0x000fc60000000a00 */
[----:B------:R-:W-:Y:S02]  /*0260*/  @!P3 IMAD.MOV.U32 R10, RZ, RZ, c[0x0][0x308] ;  /* 0x0000c200ff0ab624 */ /* 0x000fe400078e00ff */
[----:B------:R-:W-:Y:S01]  /*0270*/  @!P3 IMAD.MOV.U32 R11, RZ, RZ, c[0x0][0x30c] ;  /* 0x0000c300ff0bb624 */ /* 0x000fe200078e00ff */
[----:B------:R-:W-:Y:S01]  /*0280*/  UIMAD.WIDE UR6, UR15, UR21, UR6 ;  /* 0x000000150f0672a5 */ /* 0x000fe2000f8e0206 */
[----:B----4-:R-:W1:Y:S08]  /*0290*/  @P2 R2UR UR18, R4 ;  /* 0x00000000041223c2 */ /* 0x010e7000000e0000 */
[----:B------:R-:W2:Y:S01]  /*02a0*/  @P2 R2UR UR19, R5 ;  /* 0x00000000051323c2 */ /* 0x000ea200000e0000 */
[----:B-1----:R-:W-:-:S02]  /*02b0*/  MOV R4, UR18 ;  /* 0x0000001200047c02 */ /* 0x002fc40008000f00 */
[----:B---3--:R-:W-:Y:S01]  /*02c0*/  @P2 IADD3 R7, P1, R2, c[0x0][0x300], RZ ;  /* 0x0000c00002072a10 */ /* 0x008fe20007f3e0ff */
[----:B--2---:R-:W-:Y:S02]  /*02d0*/  IMAD.U32 R5, RZ, RZ, UR19 ;  /* 0x00000013ff057e24 */ /* 0x004fe4000f8e00ff */
[----:B------:R-:W-:Y:S02]  /*02e0*/  IMAD.U32 R2, RZ, RZ, UR12 ;  /* 0x0000000cff027e24 */ /* 0x000fe4000f8e00ff */
[----:B------:R-:W-:Y:S01]  /*02f0*/  @P2 IMAD.X R8, RZ, RZ, R3, P1 ;  /* 0x000000ffff082224 */ /* 0x000fe200008e0603 */
[----:B------:R1:W-:Y:S01]  /*0300*/  @!P3 STG.E.64 [R10.64], R4 ;  /* 0x000000040a00b986 */ /* 0x0003e2000c101b10 */
[----:B------:R-:W-:Y:S02]  /*0310*/  MOV R3, UR13 ;  /* 0x0000000d00037c02 */ /* 0x000fe40008000f00 */
[----:B------:R-:W-:Y:S02]  /*0320*/  PLOP3.LUT P1, PT, PT, PT, UP0, 0x80, 0x0 ;  /* 0x000000000000781c */ /* 0x000fe40003f2f008 */
[----:B------:R-:W-:Y:S01]  /*0330*/  PLOP3.LUT P2, PT, PT, PT, UP1, 0x80, 0x0 ;  /* 0x000000000000781c */ /* 0x000fe20003f4f018 */
[----:B-1----:R-:W-:-:S02]  /*0340*/  @!P3 IMAD.MOV.U32 R4, RZ, RZ, R7 ;  /* 0x000000ffff04b224 */ /* 0x002fc400078e0007 */
[----:B------:R-:W-:-:S05]  /*0350*/  @!P3 IMAD.MOV.U32 R5, RZ, RZ, R8 ;  /* 0x000000ffff05b224 */ /* 0x000fca00078e0008 */
[----:B------:R1:W-:Y:S04]  /*0360*/  @!P3 STG.E.64 [R10.64+0x8], R4 ;  /* 0x000008040a00b986 */ /* 0x0003e8000c101b10 */
[----:B------:R2:W3:Y:S04]  /*0370*/  @P0 LDG.E R9, [R2.64] ;  /* 0x0000001002090981 */ /* 0x0004e8000c1e1900 */
[----:B------:R2:W4:Y:S01]  /*0380*/  @P0 LDG.E R6, [R2.64+0x4] ;  /* 0x0000041002060981 */ /* 0x000522000c1e1900 */
[----:B-1----:R-:W-:Y:S01]  /*0390*/  MOV R4, UR4 ;  /* 0x0000000400047c02 */ /* 0x002fe20008000f00 */
[----:B------:R-:W-:-:S02]  /*03a0*/  IMAD.U32 R5, RZ, RZ, UR5 ;  /* 0x00000005ff057e24 */ /* 0x000fc4000f8e00ff */
[----:B--2---:R-:W-:Y:S01]  /*03b0*/  IMAD.U32 R2, RZ, RZ, UR6 ;  /* 0x00000006ff027e24 */ /* 0x004fe2000f8e00ff */
[----:B------:R-:W-:Y:S02]  /*03c0*/  MOV R3, UR7 ;  /* 0x0000000700037c02 */ /* 0x000fe40008000f00 */
[----:B------:R-:W2:Y:S04]  /*03d0*/  @P1 LDG.E R4, [R4.64] ;  /* 0x0000001004041981 */ /* 0x000ea8000c1e1900 */
[----:B------:R-:W5:Y:S01]  /*03e0*/  @!P2 LDG.E R0, [R2.64] ;  /* 0x000000100200a981 */ /* 0x000f62000c1e1900 */
[----:B------:R-:W-:Y:S01]  /*03f0*/  UMOV UR9, 0xffffffff ;  /* 0xffffffff00097882 */ /* 0x000fe20000000000 */
[----:B------:R-:W1:Y:S01]  /*0400*/  LDC.U8 R217, c[0x0][0x2d8] ;  /* 0x0000b600ffd97b82 */ /* 0x000e620000000000 */
[----:B------:R-:W-:-:S02]  /*0410*/  UMOV UR24, URZ ;  /* 0x0000003f00187c82 */ /* 0x000fc40008000000 */
[----:B------:R-:W-:-:S05]  /*0420*/  UMOV UR25, 0xffffffff ;  /* 0xffffffff00197882 */ /* 0x000fca0000000000 */
[----:B---3--:R-:W3:Y:S08]  /*0430*/  @P0 R2UR UR9, R9 ;  /* 0x00000000090903c2 */ /* 0x008ef000000e0000 */
[----:B----4-:R-:W3:Y:S01]  /*0440*/  @P0 R2UR UR13, R6 ;  /* 0x00000000060d03c2 */ /* 0x010ee200000e0000 */
[----:B------:R-:W-:-:S04]  /*0450*/  ISETP.NE.U32.AND P0, PT, RZ, c[0x0][0x248], PT ;  /* 0x00009200ff007a0c */ /* 0x000fc80003f05070 */
[----:B------:R-:W-:-:S03]  /*0460*/  ISETP.NE.AND.EX P0, PT, RZ, c[0x0][0x24c], PT, P0 ;  /* 0x00009300ff007a0c */ /* 0x000fc60003f05300 */
[----:B--2---:R2:W4:Y:S01]  /*0470*/  @P1 R2UR UR24, R4 ;  /* 0x00000000041813c2 */ /* 0x00452200000e0000 */
[----:B---3--:R-:W-:-:S07]  /*0480*/  @UP2 UIADD3 UR13, UR13, -UR9, URZ ;  /* 0x800000090d0d2290 */ /* 0x008fce000fffe03f */
[----:B-----5:R3:W1:Y:S01]  /*0490*/  @!P2 R2UR UR25, R0 ;  /* 0x000000000019a3c2 */ /* 0x02066200000e0000 */
[----:B------:R-:W-:Y:S01]  /*04a0*/  @!UP2 ULDC UR13, c[0x0][0x214] ;  /* 0x00008500000daab9 */ /* 0x000fe20000000800 */
[----:B--2---:R-:W-:-:S04]  /*04b0*/  SHF.R.S32.HI R4, RZ, 0x1f, R150 ;  /* 0x0000001fff047819 */ /* 0x004fc80000011496 */
[----:B------:R-:W-:-:S04]  /*04c0*/  LEA.HI R5, R4, R150, RZ, 0x5 ;  /* 0x0000009604057211 */ /* 0x000fc800078f28ff */
[----:B---3--:R-:W-:-:S05]  /*04d0*/  LOP3.LUT R0, R5, 0xffffffe0, RZ, 0xc0, !PT ;  /* 0xffffffe005007812 */ /* 0x008fca00078ec0ff */
[----:B------:R-:W-:Y:S01]  /*04e0*/  IMAD.IADD R144, R150, 0x1, -R0 ;  /* 0x0000000196907824 */ /* 0x000fe200078e0a00 */
[----:B-1--4-:R-:W-:Y:S05]  /*04f0*/  @!P0 BRA `(.L_x_1446) ;  /* 0x0000007000008947 */ /* 0x012fea0003800000 */
[----:B------:R-:W-:-:S13]  /*0500*/  PLOP3.LUT P0, PT, PT, PT, UP3, 0x80, 0x0 ;  /* 0x000000000000781c */ /* 0x000fda0003f0f038 */
[----:B------:R-:W2:Y:S04]  /*0510*/  @P0 LDG.E R0, [R2.64+0x4] ;  /* 0x0000041002000981 */ /* 0x000ea8000c1e1900 */
[----:B------:R-:W3:Y:S01]  /*0520*/  @!P0 LDG.E R2, [R2.64] ;  /* 0x0000001002028981 */ /* 0x000ee2000c1e1900 */
[----:B--2---:R-:W1:Y:S02]  /*0530*/  @P0 R2UR UR6, R0 ;  /* 0x00000000000603c2 */ /* 0x004e6400000e0000 */
[----:B-1----:R-:W-:-:S11]  /*0540*/  @UP3 UIADD3 UR6, UR6, -UR25, URZ ;  /* 0x8000001906063290 */ /* 0x002fd6000fffe03f */
[----:B---3--:R1:W2:Y:S02]  /*0550*/  @!P0 R2UR UR6, R2 ;  /* 0x00000000020683c2 */ /* 0x0082a400000e0000 */
[----:B-12---:R-:W-:Y:S05]  /*0560*/  BRA `(.L_x_1447) ;  /* 0x0000001000007947 */ /* 0x006fea0003800000 */
.L_x_1446:
[----:B------:R-:W-:Y:S02]  /*0570*/  ULDC UR6, c[0x0][0x218] ;  /* 0x0000860000067ab9 */ /* 0x000fe40000000800 */
.L_x_1447:
        /* <DEDUP_REMOVED lines=27> */
[----:B------:R-:W-:Y:S01]  /*0730*/  UISETP.NE.AND UP1, UPT, UR9, -0x1, UPT ;  /* 0xffffffff0900788c */ /* 0x000fe2000bf25270 */
[----:B------:R-:W-:Y:S01]  /*0740*/  SHF.R.S32.HI R0, RZ, 0x1f, R144 ;  /* 0x0000001fff007819 */ /* 0x000fe20000011490 */
        /* <DEDUP_REMOVED lines=13> */
[----:B------:R-:W-:Y:S02]  /*0820*/  ULDC UR6, c[0x0][0x1c0] ;  /* 0x0000700000067ab9 */ /* 0x000fe40000000800 */
[----:B------:R-:W-:Y:S02]  /*0830*/  UIMAD UR6, UR15, UR6, UR14 ;  /* 0x000000060f0672a4 */ /* 0x000fe4000f8e020e */
[----:B------:R-:W-:-:S02]  /*0840*/  @UP0 UIMAD UR7, UR20, UR5, UR29 ;  /* 0x00000005140702a4 */ /* 0x000fc4000f8e021d */
[----:B------:R-:W-:Y:S02]  /*0850*/  USHF.R.S32.HI UR23, URZ, 0x1f, UR14 ;  /* 0x0000001f3f177899 */ /* 0x000fe4000801140e */
[----:B------:R-:W-:Y:S02]  /*0860*/  ULDC UR5, c[0x0][0x224] ;  /* 0x0000890000057ab9 */ /* 0x000fe40000000800 */
[----:B------:R-:W-:Y:S02]  /*0870*/  UIMAD UR5, UR6, UR5, UR11 ;  /* 0x00000005060572a4 */ /* 0x000fe4000f8e020b */
[----:B------:R-:W-:Y:S02]  /*0880*/  USHF.L.U32 UR6, UR6, 0x5, URZ ;  /* 0x0000000506067899 */ /* 0x000fe4000800063f */
[----:B------:R-:W-:Y:S02]  /*0890*/  ULDC UR20, c[0x0][0x228] ;  /* 0x00008a0000147ab9 */ /* 0x000fe40000000800 */
[----:B------:R-:W-:-:S02]  /*08a0*/  UIMAD UR20, UR5, UR20, URZ ;  /* 0x00000014051472a4 */ /* 0x000fc4000f8e023f */
[----:B------:R-:W-:Y:S01]  /*08b0*/  IADD3 R175, P2, P1, R7, UR6, R144 ;  /* 0x0000000607af7c10 */ /* 0x000fe2000f95e090 */
[----:B------:R-:W-:Y:S02]  /*08c0*/  USHF.R.S32.HI UR5, URZ, 0x1f, UR6 ;  /* 0x0000001f3f057899 */ /* 0x000fe40008011406 */
[----:B------:R-:W-:Y:S02]  /*08d0*/  @!UP1 UIADD3 UR22, UR31, UR4, URZ ;  /* 0x000000041f169290 */ /* 0x000fe4000fffe03f */
[----:B------:R1:W-:Y:S01]  /*08e0*/  STL [R1+0x134], R175 ;  /* 0x000134af01007387 */ /* 0x0003e20000100800 */
[----:B------:R-:W-:Y:S01]  /*08f0*/  @UP1 UMOV UR6, UR26 ;  /* 0x0000001a00061c82 */ /* 0x000fe20008000000 */
[----:B------:R-:W-:Y:S01]  /*0900*/  IADD3.X R229, R8, UR5, R0, P2, P1 ;  /* 0x0000000508e57c10 */ /* 0x000fe200097e2400 */
[----:B------:R-:W-:Y:S02]  /*0910*/  @!UP1 UMOV UR6, UR30 ;  /* 0x0000001e00069c82 */ /* 0x000fe40008000000 */
[----:B------:R-:W-:Y:S01]  /*0920*/  @UP0 UMOV UR26, UR28 ;  /* 0x0000001c001a0c82 */ /* 0x000fe20008000000 */
[----:B------:R-:W-:Y:S05]  /*0930*/  @P0 BRA `(.L_x_1449) ;  /* 0x000000d000000947 */ /* 0x000fea0003800000 */
[----:B------:R-:W-:Y:S02]  /*0940*/  USHF.R.S32.HI UR26, URZ, 0x1f, UR24 ;  /* 0x0000001f3f1a7899 */ /* 0x000fe40008011418 */
[----:B------:R-:W-:-:S02]  /*0950*/  ULDC.64 UR4, c[0x0][0x198] ;  /* 0x0000660000047ab9 */ /* 0x000fc40000000a00 */
[----:B------:R-:W-:Y:S02]  /*0960*/  UIMAD UR26, UR26, UR4, URZ ;  /* 0x000000041a1a72a4 */ /* 0x000fe4000f8e023f */
[----:B------:R-:W-:Y:S02]  /*0970*/  UIMAD.WIDE.U32 UR28, UR24, UR4, URZ ;  /* 0x00000004181c72a5 */ /* 0x000fe4000f8e003f */
[----:B------:R-:W-:Y:S02]  /*0980*/  UIMAD UR26, UR24, UR5, UR26 ;  /* 0x00000005181a72a4 */ /* 0x000fe4000f8e021a */
[----:B------:R-:W-:Y:S02]  /*0990*/  USHF.R.S32.HI UR7, URZ, 0x1f, UR15 ;  /* 0x0000001f3f077899 */ /* 0x000fe4000801140f */
[----:B------:R-:W-:Y:S02]  /*09a0*/  ULDC.64 UR4, c[0x0][0x180] ;  /* 0x0000600000047ab9 */ /* 0x000fe40000000a00 */
[----:B------:R-:W-:-:S02]  /*09b0*/  UIADD3 UR27, UR29, UR26, URZ ;  /* 0x0000001a1d1b7290 */ /* 0x000fc4000fffe03f */
[----:B------:R-:W-:Y:S02]  /*09c0*/  UIMAD UR7, UR7, UR4, URZ ;  /* 0x00000004070772a4 */ /* 0x000fe4000f8e023f */
[----:B------:R-:W-:Y:S02]  /*09d0*/  UMOV UR26, UR28 ;  /* 0x0000001c001a7c82 */ /* 0x000fe40008000000 */
[----:B------:R-:W-:Y:S02]  /*09e0*/  UIMAD UR7, UR15, UR5, UR7 ;  /* 0x000000050f0772a4 */ /* 0x000fe4000f8e0207 */
[----:B------:R-:W-:-:S04]  /*09f0*/  UIMAD.WIDE.U32 UR26, UR15, UR4, UR26 ;  /* 0x000000040f1a72a5 */ /* 0x000fc8000f8e001a */
[----:B------:R-:W-:Y:S02]  /*0a00*/  UIADD3 UR7, UR27, UR7, URZ ;  /* 0x000000071b077290 */ /* 0x000fe4000fffe03f */
.L_x_1449:
[----:B------:R-:W-:Y:S01]  /*0a10*/  IABS R6, c[0x0][0x1c8] ;  /* 0x0000720000067a13 */ /* 0x000fe20000000000 */
[----:B------:R-:W2:Y:S01]  /*0a20*/  S2R R7, SR_CTAID.Z ;  /* 0x0000000000077919 */ /* 0x000ea20000002700 */
[----:B------:R-:W-:Y:S02]  /*0a30*/  ULDC UR4, c[0x0][0x1c8] ;  /* 0x0000720000047ab9 */ /* 0x000fe40000000800 */
[----:B------:R-:W3:Y:S01]  /*0a40*/  I2F.RP R2, R6 ;  /* 0x0000000600027306 */ /* 0x000ee20000209400 */
[----:B------:R-:W-:Y:S02]  /*0a50*/  ULOP3.LUT UR4, UR14, UR4, URZ, 0x3c, !UPT ;  /* 0x000000040e047292 */ /* 0x000fe4000f8e3c3f */
[----:B------:R-:W-:-:S04]  /*0a60*/  @UP0 UIADD3 UR25, UR24, UR25, URZ ;  /* 0x0000001918190290 */ /* 0x000fc8000fffe03f */
[----:B------:R-:W-:Y:S01]  /*0a70*/  ISETP.LE.AND P1, PT, RZ, UR4, PT ;  /* 0x00000004ff007c0c */ /* 0x000fe2000bf23270 */
[----:B------:R-:W-:Y:S02]  /*0a80*/  ULDC.64 UR4, c[0x0][0x1a0] ;  /* 0x0000680000047ab9 */ /* 0x000fe40000000a00 */
[----:B------:R-:W-:-:S04]  /*0a90*/  @UP0 UIMAD.WIDE.U32 UR30, UR25, UR4, URZ ;  /* 0x00000004191e02a5 */ /* 0x000fc8000f8e003f */
[----:B------:R-:W-:Y:S01]  /*0aa0*/  @UP0 UIMAD UR28, UR25, UR5, UR31 ;  /* 0x00000005191c02a4 */ /* 0x000fe2000f8e021f */
[----:B---3--:R-:W3:Y:S01]  /*0ab0*/  MUFU.RCP R2, R2 ;  /* 0x0000000200027308 */ /* 0x008ee20000001000 */
[----:B--2---:R-:W-:Y:S02]  /*0ac0*/  IABS R7, R7 ;  /* 0x0000000700077213 */ /* 0x004fe40000000000 */
[----:B---3--:R-:W-:-:S05]  /*0ad0*/  IADD3 R2, R2, 0xffffffe, RZ ;  /* 0x0ffffffe02027810 */ /* 0x008fca0007ffe0ff */
[----:B------:R-:W2:Y:S02]  /*0ae0*/  F2I.FTZ.U32.TRUNC.NTZ R3, R2 ;  /* 0x0000000200037305 */ /* 0x000ea4000021f000 */
[----:B--2---:R-:W-:Y:S02]  /*0af0*/  IMAD.MOV R0, RZ, RZ, -R3 ;  /* 0x000000ffff007224 */ /* 0x004fe400078e0a03 */
        /* <DEDUP_REMOVED lines=29> */
.L_x_1450:
[CC--:B------:R-:W-:Y:S01]  /*0cd0*/  LEA.HI R2, R4.reuse, R150.reuse, RZ, 0x3 ;  /* 0x0000009604027211 */ /* 0x0c0fe200078f18ff */
[----:B------:R-:W2:Y:S01]  /*0ce0*/  S2R R10, SR_CTAID.Z ;  /* 0x00000000000a7919 */ /* 0x000ea20000002700 */
[-C--:B------:R-:W-:Y:S01]  /*0cf0*/  LEA.HI R3, R4, R150.reuse, RZ, 0x6 ;  /* 0x0000009604037211 */ /* 0x080fe200078f30ff */
[----:B------:R-:W-:Y:S01]  /*0d00*/  UIADD3 UR24, -UR11, UR13, URZ ;  /* 0x0000000d0b187290 */ /* 0x000fe2000fffe13f */
[----:B------:R-:W-:Y:S01]  /*0d10*/  SHF.R.S32.HI R12, RZ, 0x3, R2 ;  /* 0x00000003ff0c7819 */ /* 0x000fe20000011402 */
[----:B------:R-:W-:Y:S01]  /*0d20*/  ULDC.64 UR4, c[0x0][0x1a8] ;  /* 0x00006a0000047ab9 */ /* 0x000fe20000000a00 */
[----:B------:R-:W-:Y:S01]  /*0d30*/  LOP3.LUT R2, R2, 0xfffffff8, RZ, 0xc0, !PT ;  /* 0xfffffff802027812 */ /* 0x000fe200078ec0ff */
[----:B------:R-:W-:Y:S01]  /*0d40*/  UIMAD UR4, UR23, UR4, URZ ;  /* 0x00000004170472a4 */ /* 0x000fe2000f8e023f */
[----:B------:R-:W-:Y:S01]  /*0d50*/  LEA.HI R21, R4, R150, RZ, 0x4 ;  /* 0x0000009604157211 */ /* 0x000fe200078f20ff */
[----:B------:R-:W-:Y:S01]  /*0d60*/  IMAD.SHL.U32 R0, R12, 0x40, RZ ;  /* 0x000000400c007824 */ /* 0x000fe200078e00ff */
[----:B------:R-:W-:Y:S01]  /*0d70*/  SHF.R.S32.HI R147, RZ, 0x5, R5 ;  /* 0x00000005ff937819 */ /* 0x000fe20000011405 */
[----:B------:R-:W-:Y:S01]  /*0d80*/  IMAD.IADD R36, R150, 0x1, -R2 ;  /* 0x0000000196247824 */ /* 0x000fe200078e0a02 */
[----:B------:R-:W-:Y:S01]  /*0d90*/  SHF.R.S32.HI R4, RZ, 0x1f, R144 ;  /* 0x0000001fff047819 */ /* 0x000fe20000011490 */
[----:B------:R-:W-:Y:S01]  /*0da0*/  UIMAD UR5, UR14, UR5, UR4 ;  /* 0x000000050e0572a4 */ /* 0x000fe2000f8e0204 */
[----:B------:R-:W-:Y:S01]  /*0db0*/  LOP3.LUT R0, R0, 0x1c0, RZ, 0xc0, !PT ;  /* 0x000001c000007812 */ /* 0x000fe200078ec0ff */
[----:B------:R-:W-:Y:S01]  /*0dc0*/  IMAD.SHL.U32 R166, R36, 0x8, RZ ;  /* 0x0000000824a67824 */ /* 0x000fe200078e00ff */
[----:B------:R-:W-:Y:S01]  /*0dd0*/  LEA.HI R149, R4, R144, RZ, 0x2 ;  /* 0x0000009004957211 */ /* 0x000fe200078f10ff */
[----:B------:R-:W-:Y:S01]  /*0de0*/  IMAD.U32 R6, RZ, RZ, UR10 ;  /* 0x0000000aff067e24 */ /* 0x000fe2000f8e00ff */
[----:B------:R-:W-:Y:S01]  /*0df0*/  SHF.R.U32.HI R2, RZ, 0x3, R0 ;  /* 0x00000003ff027819 */ /* 0x000fe20000011600 */
[----:B------:R-:W-:Y:S01]  /*0e00*/  BSSY B0, `(.L_x_1451) ;  /* 0x000002c000007945 */ /* 0x000fe20003800000 */
[----:B------:R-:W-:-:S02]  /*0e10*/  LOP3.LUT R0, R0, 0x38, R166, 0xf8, !PT ;  /* 0x0000003800007812 */ /* 0x000fc400078ef8a6 */
[----:B------:R-:W-:Y:S02]  /*0e20*/  SHF.R.S32.HI R146, RZ, 0x2, R149 ;  /* 0x00000002ff927819 */ /* 0x000fe40000011495 */
[----:B------:R-:W-:Y:S01]  /*0e30*/  LOP3.LUT R0, R0, R2, RZ, 0x3c, !PT ;  /* 0x0000000200007212 */ /* 0x000fe200078e3cff */
[----:B------:R-:W-:Y:S01]  /*0e40*/  IMAD.SHL.U32 R2, R3, 0x8, RZ ;  /* 0x0000000803027824 */ /* 0x000fe200078e00ff */
[----:B------:R-:W-:Y:S02]  /*0e50*/  SHF.R.S32.HI R167, RZ, 0x1f, R166 ;  /* 0x0000001fffa77819 */ /* 0x000fe400000114a6 */
[----:B------:R-:W-:Y:S02]  /*0e60*/  SHF.R.S32.HI R13, RZ, 0x1f, R12 ;  /* 0x0000001fff0d7819 */ /* 0x000fe4000001140c */
[----:B------:R-:W-:Y:S01]  /*0e70*/  LOP3.LUT R192, R0, 0xfffffe00, R2, 0xf8, !PT ;  /* 0xfffffe0000c07812 */ /* 0x000fe200078ef802 */
[----:B------:R3:W-:Y:S01]  /*0e80*/  STL.64 [R1+0xd0], R166 ;  /* 0x0000d0a601007387 */ /* 0x0007e20000100a00 */
[----:B------:R-:W-:Y:S01]  /*0e90*/  LOP3.LUT R0, R21, 0xfffffff0, RZ, 0xc0, !PT ;  /* 0xfffffff015007812 */ /* 0x000fe200078ec0ff */
[----:B------:R-:W-:Y:S01]  /*0ea0*/  IMAD.WIDE R6, R6, 0x80, R12 ;  /* 0x0000008006067825 */ /* 0x000fe200078e020c */
[----:B------:R-:W-:-:S02]  /*0eb0*/  SHF.R.S32.HI R2, RZ, 0x1f, R5 ;  /* 0x0000001fff027819 */ /* 0x000fc40000011405 */
[----:B------:R-:W-:Y:S01]  /*0ec0*/  SHF.R.S32.HI R20, RZ, 0x1f, R14 ;  /* 0x0000001fff147819 */ /* 0x000fe2000001140e */
[----:B------:R-:W-:Y:S01]  /*0ed0*/  IMAD.IADD R15, R150, 0x1, -R0 ;  /* 0x00000001960f7824 */ /* 0x000fe200078e0a00 */
[----:B------:R-:W-:Y:S01]  /*0ee0*/  LEA.HI R0, R2, R147, RZ, 0x2 ;  /* 0x0000009302007211 */ /* 0x000fe200078f10ff */
[----:B------:R-:W-:Y:S01]  /*0ef0*/  IMAD.SHL.U32 R192, R192, 0x2, RZ ;  /* 0x00000002c0c07824 */ /* 0x000fe200078e00ff */
[----:B------:R-:W-:Y:S02]  /*0f00*/  IADD3 R2, P0, R166, UR6, RZ ;  /* 0x00000006a6027c10 */ /* 0x000fe4000ff1e0ff */
[----:B------:R-:W-:Y:S02]  /*0f10*/  LOP3.LUT R0, R0, 0xffffffc, RZ, 0xc0, !PT ;  /* 0x0ffffffc00007812 */ /* 0x000fe400078ec0ff */
[----:B------:R-:W-:-:S03]  /*0f20*/  SHF.R.S32.HI R3, RZ, 0x1f, R15 ;  /* 0x0000001fff037819 */ /* 0x000fc6000001140f */
[----:B------:R-:W-:Y:S01]  /*0f30*/  IMAD.IADD R4, R147, 0x1, -R0 ;  /* 0x0000000193047824 */ /* 0x000fe200078e0a00 */
[----:B------:R-:W-:Y:S02]  /*0f40*/  LEA.HI R19, R3, R15, RZ, 0x3 ;  /* 0x0000000f03137211 */ /* 0x000fe400078f18ff */
[----:B------:R-:W-:Y:S01]  /*0f50*/  IADD3.X R3, R167, UR22, RZ, P0, !PT ;  /* 0x00000016a7037c10 */ /* 0x000fe200087fe4ff */
[----:B------:R-:W-:Y:S01]  /*0f60*/  IMAD R251, R4, 0x10, R146 ;  /* 0x0000001004fb7824 */ /* 0x000fe200078e0292 */
[----:B------:R-:W-:Y:S01]  /*0f70*/  ISETP.GE.AND P0, PT, R12, UR24, PT ;  /* 0x000000180c007c0c */ /* 0x000fe2000bf06270 */
[----:B------:R-:W-:Y:S02]  /*0f80*/  IMAD.SHL.U32 R0, R19, 0x40, RZ ;  /* 0x0000004013007824 */ /* 0x000fe400078e00ff */
[----:B--2---:R-:W-:Y:S01]  /*0f90*/  IMAD.WIDE.U32 R10, R10, c[0x0][0x1a8], R2 ;  /* 0x00006a000a0a7a25 */ /* 0x004fe200078e0002 */
[----:B------:R3:W-:Y:S02]  /*0fa0*/  STL [R1+0x114], R251 ;  /* 0x000114fb01007387 */ /* 0x0007e40000100800 */
[----:B------:R-:W-:-:S02]  /*0fb0*/  LOP3.LUT R148, R0, 0xfffffe00, RZ, 0xc0, !PT ;  /* 0xfffffe0000947812 */ /* 0x000fc400078ec0ff */
        /* <DEDUP_REMOVED lines=16> */
.L_x_1452:
[----:B------:R-:W-:Y:S05]  /*10c0*/  BSYNC B0 ;  /* 0x0000000000007941 */ /* 0x000fea0003800000 */
.L_x_1451:
        /* <DEDUP_REMOVED lines=10> */
[----:B----4-:R-:W-:Y:S02]  /*1170*/  IMAD R4, R2, c[0x0][0x190], RZ ;  /* 0x0000640002047a24 */ /* 0x010fe400078e02ff */
        /* <DEDUP_REMOVED lines=10> */
.L_x_1454:
[----:B------:R-:W-:Y:S05]  /*1220*/  BSYNC B0 ;  /* 0x0000000000007941 */ /* 0x000fea0003800000 */
.L_x_1453:
        /* <DEDUP_REMOVED lines=21> */
.L_x_1456:
[----:B------:R-:W-:Y:S05]  /*1380*/  BSYNC B0 ;  /* 0x0000000000007941 */ /* 0x000fea0003800000 */
.L_x_1455:
        /* <DEDUP_REMOVED lines=21> */
.L_x_1458:
[----:B------:R-:W-:Y:S05]  /*14e0*/  BSYNC B0 ;  /* 0x0000000000007941 */ /* 0x000fea0003800000 */
.L_x_1457:
        /* <DEDUP_REMOVED lines=21> */
.L_x_1460:
[----:B------:R-:W-:Y:S05]  /*1640*/  BSYNC B0 ;  /* 0x0000000000007941 */ /* 0x000fea0003800000 */
.L_x_1459:
        /* <DEDUP_REMOVED lines=21> */
.L_x_1462:
[----:B------:R-:W-:Y:S05]  /*17a0*/  BSYNC B0 ;  /* 0x0000000000007941 */ /* 0x000fea0003800000 */
.L_x_1461:
        /* <DEDUP_REMOVED lines=21> */
.L_x_1464:
[----:B------:R-:W-:Y:S05]  /*1900*/  BSYNC B0 ;  /* 0x0000000000007941 */ /* 0x000fea0003800000 */
.L_x_1463:
[----:B------:R-:W-:Y:S01]  /*1910*/  IADD3 R0, R12, 0x70, RZ ;  /* 0x000000700c007810 */ /* 0x000fe20007ffe0ff */
[----:B------:R-:W-:Y:S01]  /*1920*/  UMOV UR25, 0x6 ;  /* 0x0000000600197882 */ /* 0x000fe20000000000 */
[----:B------:R-:W-:Y:S01]  /*1930*/  BSSY B0, `(.L_x_1465) ;  /* 0x0000018000007945 */ /* 0x000fe20003800000 */
[----:B------:R-:W-:Y:S01]  /*1940*/  ULDC.64 UR4, c[0x0][0x198] ;  /* 0x0000660000047ab9 */ /* 0x000fe20000000a00 */
[----:B------:R-:W-:Y:S01]  /*1950*/  ISETP.GE.AND P0, PT, R0, UR24, PT ;  /* 0x0000001800007c0c */ /* 0x000fe2000bf06270 */
[----:B------:R-:W-:Y:S02]  /*1960*/  USHF.R.S32.HI UR22, URZ, 0x6, UR8 ;  /* 0x000000063f167899 */ /* 0x000fe40008011408 */
[----:B------:R-:W-:Y:S02]  /*1970*/  USHF.L.U64.HI UR25, UR4, UR25, UR5 ;  /* 0x0000001904197299 */ /* 0x000fe40008010205 */
[----:B------:R-:W-:-:S08]  /*1980*/  USHF.L.U32 UR27, UR4, 0x6, URZ ;  /* 0x00000006041b7899 */ /* 0x000fd0000800063f */
        /* <DEDUP_REMOVED lines=8> */
[----:B----4-:R-:W-:-:S04]  /*1a10*/  IMAD.WIDE.U32 R4, R0, c[0x0][0x190], R2 ;  /* 0x0000640000047a25 */ /* 0x010fc800078e0002 */
        /* <DEDUP_REMOVED lines=9> */
.L_x_1466:
[----:B------:R-:W-:Y:S05]  /*1ab0*/  BSYNC B0 ;  /* 0x0000000000007941 */ /* 0x000fea0003800000 */
.L_x_1465:
[----:B------:R-:W-:Y:S01]  /*1ac0*/  IMAD R0, R13, c[0x0][0x198], RZ ;  /* 0x000066000d007a24 */ /* 0x000fe200078e02ff */
[----:B------:R-:W-:Y:S01]  /*1ad0*/  LOP3.LUT R7, R19, 0xfffffff8, RZ, 0xc0, !PT ;  /* 0xfffffff813077812 */ /* 0x000fe200078ec0ff */
[C---:B----4-:R-:W-:Y:S01]  /*1ae0*/  IMAD.WIDE.U32 R4, R12.reuse, c[0x0][0x198], R166 ;  /* 0x000066000c047a25 */ /* 0x050fe200078e00a6 */
[----:B------:R-:W-:Y:S01]  /*1af0*/  UIADD3 UR31, UR22, -0x1, URZ ;  /* 0xffffffff161f7890 */ /* 0x000fe2000fffe03f */
[----:B------:R-:W-:Y:S01]  /*1b00*/  BSSY B0, `(.L_x_1467) ;  /* 0x000002f000007945 */ /* 0x000fe20003800000 */
[----:B------:R-:W-:Y:S01]  /*1b10*/  IADD3 R10, R15, -R7, RZ ;  /* 0x800000070f0a7210 */ /* 0x000fe20007ffe0ff */
[----:B------:R-:W-:Y:S01]  /*1b20*/  IMAD R0, R12, c[0x0][0x19c], R0 ;  /* 0x000067000c007a24 */ /* 0x000fe200078e0200 */
[----:B------:R-:W-:Y:S01]  /*1b30*/  IADD3 R4, P0, R4, UR26, RZ ;  /* 0x0000001a04047c10 */ /* 0x000fe2000ff1e0ff */
[----:B------:R-:W-:Y:S01]  /*1b40*/  IMAD R6, R13, c[0x0][0x1a0], RZ ;  /* 0x000068000d067a24 */ /* 0x000fe200078e02ff */
[----:B------:R-:W-:Y:S01]  /*1b50*/  UIMAD UR5, UR25, UR31, URZ ;  /* 0x0000001f190572a4 */ /* 0x000fe2000f8e023f */
[----:B------:R-:W-:Y:S01]  /*1b60*/  IMAD.WIDE.U32 R2, R12, c[0x0][0x1a0], R166 ;  /* 0x000068000c027a25 */ /* 0x000fe200078e00a6 */
[----:B------:R-:W-:-:S03]  /*1b70*/  IADD3.X R5, R5, UR7, R0, P0, !PT ;  /* 0x0000000705057c10 */ /* 0x000fc600087fe400 */
[----:B------:R-:W-:Y:S01]  /*1b80*/  IMAD R0, R12, c[0x0][0x1a4], R6 ;  /* 0x000069000c007a24 */ /* 0x000fe200078e0206 */
[----:B------:R-:W-:Y:S01]  /*1b90*/  IADD3 R2, P0, R2, UR30, RZ ;  /* 0x0000001e02027c10 */ /* 0x000fe2000ff1e0ff */
[C---:B------:R-:W-:Y:S01]  /*1ba0*/  IMAD R6, R20.reuse, c[0x0][0x1b0], RZ ;  /* 0x00006c0014067a24 */ /* 0x040fe200078e02ff */
[----:B------:R-:W-:Y:S01]  /*1bb0*/  USHF.R.S32.HI UR30, URZ, 0x1f, UR31 ;  /* 0x0000001f3f1e7899 */ /* 0x000fe2000801141f */
[----:B------:R-:W-:Y:S01]  /*1bc0*/  IMAD R7, R20, c[0x0][0x1b8], RZ ;  /* 0x00006e0014077a24 */ /* 0x000fe200078e02ff */
[----:B------:R-:W-:Y:S01]  /*1bd0*/  IADD3.X R3, R3, UR28, R0, P0, !PT ;  /* 0x0000001c03037c10 */ /* 0x000fe200087fe400 */
[C---:B------:R-:W-:Y:S01]  /*1be0*/  IMAD R0, R14.reuse, c[0x0][0x1b4], R6 ;  /* 0x00006d000e007a24 */ /* 0x040fe200078e0206 */
[----:B------:R-:W-:Y:S01]  /*1bf0*/  USHF.L.U32 UR28, UR31, 0x6, URZ ;  /* 0x000000061f1c7899 */ /* 0x000fe2000800063f */
[----:B------:R-:W-:Y:S01]  /*1c00*/  IMAD.WIDE.U32 R8, R14, c[0x0][0x1b0], R4 ;  /* 0x00006c000e087a25 */ /* 0x000fe200078e0004 */
[----:B------:R-:W-:Y:S01]  /*1c10*/  R2P PR, R10, 0x6 ;  /* 0x000000060a007804 */ /* 0x000fe20000000000 */
[----:B------:R-:W-:Y:S01]  /*1c20*/  UIMAD UR5, UR30, UR27, UR5 ;  /* 0x0000001b1e0572a4 */ /* 0x000fe2000f8e0205 */
[----:B------:R-:W-:Y:S01]  /*1c30*/  MOV R4, 0x10 ;  /* 0x0000001000047802 */ /* 0x000fe20000000f00 */
[C---:B------:R-:W-:Y:S01]  /*1c40*/  IMAD R6, R14.reuse, c[0x0][0x1bc], R7 ;  /* 0x00006f000e067a24 */ /* 0x040fe200078e0207 */
[----:B------:R-:W-:Y:S01]  /*1c50*/  IADD3 R165, R9, R0, RZ ;  /* 0x0000000009a57210 */ /* 0x000fe20007ffe0ff */
[----:B------:R-:W-:Y:S01]  /*1c60*/  IMAD.WIDE.U32 R22, R14, c[0x0][0x1b8], R2 ;  /* 0x00006e000e167a25 */ /* 0x000fe200078e0002 */
[----:B------:R-:W-:Y:S01]  /*1c70*/  MOV R164, R8 ;  /* 0x0000000800a47202 */ /* 0x000fe20000000f00 */
[----:B------:R4:W-:Y:S01]  /*1c80*/  STL.64 [R1+0xe8], R8 ;  /* 0x0000e80801007387 */ /* 0x0009e20000100a00 */
[----:B------:R-:W-:Y:S01]  /*1c90*/  UIADD3 UR26, -UR28, UR12, URZ ;  /* 0x0000000c1c1a7290 */ /* 0x000fe2000fffe13f */
[----:B------:R-:W-:Y:S01]  /*1ca0*/  IMAD.U32 R151, RZ, RZ, UR27 ;  /* 0x0000001bff977e24 */ /* 0x000fe2000f8e00ff */
[----:B------:R-:W-:Y:S01]  /*1cb0*/  IADD3 R11, R23, R6, RZ ;  /* 0x00000006170b7210 */ /* 0x000fe20007ffe0ff */
[----:B------:R4:W-:Y:S01]  /*1cc0*/  STL.64 [R1+0xe0], R22 ;  /* 0x0000e01601007387 */ /* 0x0009e20000100a00 */
[----:B------:R-:W-:Y:S01]  /*1cd0*/  IMAD.MOV.U32 R19, RZ, RZ, 0x20 ;  /* 0x00000020ff137424 */ /* 0x000fe200078e00ff */
[----:B------:R-:W-:Y:S01]  /*1ce0*/  SEL R4, R4, 0xfffffff0, !P1 ;  /* 0xfffffff004047807 */ /* 0x000fe20004800000 */
[----:B------:R-:W-:Y:S01]  /*1cf0*/  IMAD.WIDE.U32 R2, R151, UR31, R164 ;  /* 0x0000001f97027c25 */ /* 0x000fe2000f8e00a4 */
[----:B------:R4:W-:Y:S01]  /*1d00*/  STL.64 [R1+0xd8], R164 ;  /* 0x0000d8a401007387 */ /* 0x0009e20000100a00 */
[----:B------:R-:W-:-:S02]  /*1d10*/  ISETP.GE.AND P0, PT, R12, UR26, PT ;  /* 0x0000001a0c007c0c */ /* 0x000fc4000bf06270 */
[----:B------:R-:W-:Y:S01]  /*1d20*/  SEL R5, R19, 0xffffffe0, !P2 ;  /* 0xffffffe013057807 */ /* 0x000fe20005000000 */
[----:B------:R4:W-:Y:S01]  /*1d30*/  STL [R1+0xcc], R11 ;  /* 0x0000cc0b01007387 */ /* 0x0009e20000100800 */
[----:B------:R-:W-:-:S09]  /*1d40*/  IADD3 R7, R3, UR5, RZ ;  /* 0x0000000503077c10 */ /* 0x000fd2000fffe0ff */
[----:B------:R-:W-:Y:S05]  /*1d50*/  @P0 BRA `(.L_x_1468) ;  /* 0x0000009000000947 */ /* 0x000fea0003800000 */
[----:B------:R-:W-:-:S13]  /*1d60*/  ISETP.GE.AND P0, PT, R166, c[0x0][0x220], PT ;  /* 0x00008800a6007a0c */ /* 0x000fda0003f06270 */
[----:B------:R1:W-:Y:S01]  /*1d70*/  @P0 STS.128 [R192+0x4000], RZ ;  /* 0x004000ffc0000388 */ /* 0x0003e20000000c00 */
[----:B------:R-:W-:Y:S05]  /*1d80*/  @P0 BRA `(.L_x_1468) ;  /* 0x0000006000000947 */ /* 0x000fea0003800000 */
[----:B----4-:R-:W-:-:S04]  /*1d90*/  LEA R8, P0, R2, c[0x0][0x168], 0x1 ;  /* 0x00005a0002087a11 */ /* 0x010fc800078008ff */
[----:B------:R-:W-:-:S05]  /*1da0*/  LEA.HI.X R9, R2, c[0x0][0x16c], R7, 0x1, P0 ;  /* 0x00005b0002097a11 */ /* 0x000fca00000f0c07 */
[----:B------:R-:W-:Y:S01]  /*1db0*/  @!PT LDS RZ, [RZ] ;  /* 0x00000000fffff984 */ /* 0x000fe20000000800 */
[----:B------:R-:W-:Y:S01]  /*1dc0*/  @!PT LDS RZ, [RZ] ;  /* 0x00000000fffff984 */ /* 0x000fe20000000800 */
[----:B------:R-:W-:Y:S01]  /*1dd0*/  @!PT LDS RZ, [RZ] ;  /* 0x00000000fffff984 */ /* 0x000fe20000000800 */
[----:B------:R4:W-:Y:S04]  /*1de0*/  LDGSTS.E.BYPASS.LTC128B.128 [R192+0x4000], [R8.64] ;  /* 0x0400000008c07fae */ /* 0x0009e8000b901d50 */
.L_x_1468:
[----:B------:R-:W-:Y:S05]  /*1df0*/  BSYNC B0 ;  /* 0x0000000000007941 */ /* 0x000fea0003800000 */
.L_x_1467:
        /* <DEDUP_REMOVED lines=10> */
[----:B----4-:R-:W-:Y:S02]  /*1ea0*/  IADD3.X R9, R7, UR21, RZ, P0, !PT ;  /* 0x0000001507097c10 */ /* 0x010fe400087fe4ff */
[----:B------:R-:W-:-:S04]  /*1eb0*/  LEA R8, P0, R0, c[0x0][0x168], 0x1 ;  /* 0x00005a0000087a11 */ /* 0x000fc800078008ff */
[----:B------:R-:W-:-:S05]  /*1ec0*/  LEA.HI.X R9, R0, c[0x0][0x16c], R9, 0x1, P0 ;  /* 0x00005b0000097a11 */ /* 0x000fca00000f0c09 */
[----:B------:R-:W-:Y:S01]  /*1ed0*/  @!PT LDS RZ, [RZ] ;  /* 0x00000000fffff984 */ /* 0x000fe20000000800 */
[----:B------:R-:W-:Y:S01]  /*1ee0*/  @!PT LDS RZ, [RZ] ;  /* 0x00000000fffff984 */ /* 0x000fe20000000800 */
[----:B------:R-:W-:Y:S01]  /*1ef0*/  @!PT LDS RZ, [RZ] ;  /* 0x00000000fffff984 */ /* 0x000fe20000000800 */
[----:B------:R4:W-:Y:S04]  /*1f00*/  LDGSTS.E.BYPASS.LTC128B.128 [R192+0x4800], [R8.64] ;  /* 0x0480000008c07fae */ /* 0x0009e8000b901d50 */
.L_x_1470:
[----:B------:R-:W-:Y:S05]  /*1f10*/  BSYNC B0 ;  /* 0x0000000000007941 */ /* 0x000fea0003800000 */
.L_x_1469:
[----:B------:R-:W-:Y:S01]  /*1f20*/  ISETP.GE.AND P0, PT, R17, UR26, PT ;  /* 0x0000001a11007c0c */ /* 0x000fe2000bf06270 */
[----:B------:R-:W-:-:S12]  /*1f30*/  BSSY B0, `(.L_x_1471) ;  /* 0x000000f000007945 */ /* 0x000fd80003800000 */
[----:B------:R-:W-:Y:S05]  /*1f40*/  @P0 BRA `(.L_x_1472) ;  /* 0x000000d000000947 */ /* 0x000fea0003800000 */
[----:B------:R-:W-:-:S13]  /*1f50*/  ISETP.GE.AND P0, PT, R166, c[0x0][0x220], PT ;  /* 0x00008800a6007a0c */ /* 0x000fda0003f06270 */
[----:B------:R1:W-:Y:S01]  /*1f60*/  @P0 STS.128 [R192+0x5000], RZ ;  /* 0x005000ffc0000388 */ /* 0x0003e20000000c00 */
[----:B------:R-:W-:Y:S05]  /*1f70*/  @P0 BRA `(.L_x_1472) ;  /* 0x000000a000000947 */ /* 0x000fea0003800000 */
[----:B----4-:R-:W-:Y:S02]  /*1f80*/  IMAD.MOV.U32 R9, RZ, RZ, c[0x0][0x198] ;  /* 0x00006600ff097624 */ /* 0x010fe400078e00ff */
        /* <DEDUP_REMOVED lines=9> */
.L_x_1472:
[----:B------:R-:W-:Y:S05]  /*2020*/  BSYNC B0 ;  /* 0x0000000000007941 */ /* 0x000fea0003800000 */
.L_x_1471:
[----:B------:R-:W-:Y:S01]  /*2030*/  ISETP.GE.AND P0, PT, R16, UR26, PT ;  /* 0x0000001a10007c0c */ /* 0x000fe2000bf06270 */
[----:B------:R-:W-:-:S12]  /*2040*/  BSSY B0, `(.L_x_1473) ;  /* 0x0000011000007945 */ /* 0x000fd80003800000 */
[----:B------:R-:W-:Y:S05]  /*2050*/  @P0 BRA `(.L_x_1474) ;  /* 0x000000f000000947 */ /* 0x000fea0003800000 */
[----:B------:R-:W-:-:S13]  /*2060*/  ISETP.GE.AND P0, PT, R166, c[0x0][0x220], PT ;  /* 0x00008800a6007a0c */ /* 0x000fda0003f06270 */
[----:B------:R1:W-:Y:S01]  /*2070*/  @P0 STS.128 [R192+0x5800], RZ ;  /* 0x005800ffc0000388 */ /* 0x0003e20000000c00 */
[----:B------:R-:W-:Y:S05]  /*2080*/  @P0 BRA `(.L_x_1474) ;  /* 0x000000c000000947 */ /* 0x000fea0003800000 */
        /* <DEDUP_REMOVED lines=12> */
.L_x_1474:
[----:B------:R-:W-:Y:S05]  /*2150*/  BSYNC B0 ;  /* 0x0000000000007941 */ /* 0x000fea0003800000 */
.L_x_1473:
        /* <DEDUP_REMOVED lines=31> */
[----:B-----5:R-:W-:-:S04]  /*2350*/  @P0 FMUL.FTZ R0, R0, R2 ;  /* 0x0000000200000220 */ /* 0x020fc80000410000 */
[----:B------:R5:W2:Y:S01]  /*2360*/  @P0 R2UR UR6, R0 ;  /* 0x00000000000603c2 */ /* 0x000aa200000e0000 */
[C---:B------:R-:W-:Y:S02]  /*2370*/  LEA R2, P0, R6.reuse, R22, 0x6 ;  /* 0x0000001606027211 */ /* 0x040fe400078030ff */
[----:B-----5:R-:W-:Y:S01]  /*2380*/  MOV R0, UR4 ;  /* 0x0000000400007c02 */ /* 0x020fe20008000f00 */
[----:B------:R-:W-:Y:S02]  /*2390*/  UMOV UR4, URZ ;  /* 0x0000003f00047c82 */ /* 0x000fe40008000000 */
[----:B--2---:R-:W-:Y:S01]  /*23a0*/  @UP1 UMOV UR4, UR6 ;  /* 0x0000000600041c82 */ /* 0x004fe20008000000 */
        /* <DEDUP_REMOVED lines=11> */
.L_x_1476:
[----:B-1----:R-:W-:Y:S05]  /*2460*/  BSYNC B0 ;  /* 0x0000000000007941 */ /* 0x002fea0003800000 */
.L_x_1475:
        /* <DEDUP_REMOVED lines=17> */
.L_x_1478:
[----:B------:R-:W-:Y:S05]  /*2580*/  BSYNC B0 ;  /* 0x0000000000007941 */ /* 0x000fea0003800000 */
.L_x_1477:
        /* <DEDUP_REMOVED lines=17> */
.L_x_1480:
[----:B------:R-:W-:Y:S05]  /*26a0*/  BSYNC B0 ;  /* 0x0000000000007941 */ /* 0x000fea0003800000 */
.L_x_1479:
        /* <DEDUP_REMOVED lines=18> */
.L_x_1482:
[----:B------:R-:W-:Y:S05]  /*27d0*/  BSYNC B0 ;  /* 0x0000000000007941 */ /* 0x000fea0003800000 */
.L_x_1481:
[----:B--2---:R-:W-:Y:S01]  /*27e0*/  SHF.R.S32.HI R7, RZ, 0x4, R21 ;  /* 0x00000004ff077819 */ /* 0x004fe20000011415 */
        /* <DEDUP_REMOVED lines=8> */
[----:B------:R-:W-:-:S02]  /*2870*/  LOP3.LUT R2, R2, 0x1c0, RZ, 0xc0, !PT ;  /* 0x000001c002027812 */ /* 0x000fc400078ec0ff */
[----:B------:R-:W-:Y:S01]  /*2880*/  LOP3.LUT R150, R150, 0x3, RZ, 0xc0, !PT ;  /* 0x0000000396967812 */ /* 0x000fe200078ec0ff */
[----:B------:R-:W-:Y:S01]  /*2890*/  IMAD.IADD R7, R7, 0x1, -R0 ;  /* 0x0000000107077824 */ /* 0x000fe200078e0a00 */
[----:B------:R-:W-:Y:S02]  /*28a0*/  LOP3.LUT R0, R6, 0x1c0, RZ, 0xc0, !PT ;  /* 0x000001c006007812 */ /* 0x000fe400078ec0ff */
[----:B------:R-:W-:Y:S01]  /*28b0*/  PLOP3.LUT P0, PT, PT, PT, UP0, 0x40, 0x0 ;  /* 0x000000000000781c */ /* 0x000fe20003f0e808 */
[----:B------:R-:W-:Y:S01]  /*28c0*/  IMAD.SHL.U32 R6, R7, 0x8, RZ ;  /* 0x0000000807067824 */ /* 0x000fe200078e00ff */
[----:B----4-:R-:W-:Y:S02]  /*28d0*/  LOP3.LUT R8, R0, 0x8, R3, 0xf8, !PT ;  /* 0x0000000800087812 */ /* 0x010fe400078ef803 */
[----:B------:R-:W-:Y:S02]  /*28e0*/  SHF.R.U32.HI R0, RZ, 0x3, R0 ;  /* 0x00000003ff007819 */ /* 0x000fe40000011600 */
[----:B------:R-:W-:-:S02]  /*28f0*/  LOP3.LUT R6, R2, 0x8, R6, 0xf8, !PT ;  /* 0x0000000802067812 */ /* 0x000fc400078ef806 */
        /* <DEDUP_REMOVED lines=13> */
[----:B------:R-:W2:Y:S01]  /*29d0*/  LDSM.16.M88.4 R12, [R179] ;  /* 0x00000000b30c783b */ /* 0x000ea20000000200 */
[----:B------:R-:W-:Y:S01]  /*29e0*/  IADD3 R183, R172, 0x4040, RZ ;  /* 0x00004040acb77810 */ /* 0x000fe20007ffe0ff */
[----:B------:R-:W-:Y:S01]  /*29f0*/  IMAD R180, R5, 0x2, R179 ;  /* 0x0000000205b47824 */ /* 0x000fe200078e02b3 */
[----:B------:R-:W-:Y:S01]  /*2a00*/  @P2 IADD3 R183, R2, -0x40, RZ ;  /* 0xffffffc002b72810 */ /* 0x000fe20007ffe0ff */
[----:B------:R-:W4:Y:S02]  /*2a10*/  LDSM.16.M88.4 R8, [R179+0x2000] ;  /* 0x00200000b308783b */ /* 0x000f240000000200 */
[----:B------:R-:W-:Y:S01]  /*2a20*/  IMAD R181, R4, 0x2, R180 ;  /* 0x0000000204b57824 */ /* 0x000fe200078e02b4 */
[C---:B------:R-:W-:Y:S01]  /*2a30*/  IADD3 R186, R183.reuse, 0x800, RZ ;  /* 0x00000800b7ba7810 */ /* 0x040fe20007ffe0ff */
[----:B------:R-:W5:Y:S01]  /*2a40*/  LDSM.16.M88.4 R20, [R172+0x4800] ;  /* 0x00480000ac14783b */ /* 0x000f620000000200 */
[----:B------:R-:W-:Y:S01]  /*2a50*/  IMAD.IADD R177, R0, 0x1, R183 ;  /* 0x0000000100b17824 */ /* 0x000fe200078e02b7 */
[----:B------:R-:W-:Y:S01]  /*2a60*/  IADD3 R185, R183, 0x1000, RZ ;  /* 0x00001000b7b97810 */ /* 0x000fe20007ffe0ff */
[----:B------:R-:W-:Y:S01]  /*2a70*/  IMAD R0, R147, 0x10, R146 ;  /* 0x0000001093007824 */ /* 0x000fe200078e0292 */
[----:B------:R-:W1:Y:S01]  /*2a80*/  LDSM.16.M88.4 R32, [R172+0x5000] ;  /* 0x00500000ac20783b */ /* 0x000e620000000200 */
[----:B------:R-:W-:-:S03]  /*2a90*/  IADD3 R184, R183, 0x1800, RZ ;  /* 0x00001800b7b87810 */ /* 0x000fc60007ffe0ff */
[----:B------:R-:W3:Y:S01]  /*2aa0*/  LDSM.16.M88.4 R28, [R172+0x5800] ;  /* 0x00580000ac1c783b */ /* 0x000ee20000000200 */
[----:B------:R-:W-:-:S03]  /*2ab0*/  IADD3 R173, R0, UR11, RZ ;  /* 0x0000000b00ad7c10 */ /* 0x000fc6000fffe0ff */
[----:B------:R-:W-:Y:S04]  /*2ac0*/  LDSM.16.M88.4 R16, [R182+0x2000] ;  /* 0x00200000b610783b */ /* 0x000fe80000000200 */
[----:B------:R-:W1:Y:S04]  /*2ad0*/  LDSM.16.M88.4 R44, [R178+0x5000] ;  /* 0x00500000b22c783b */ /* 0x000e680000000200 */
[----:B------:R-:W1:Y:S04]  /*2ae0*/  LDSM.16.M88.4 R40, [R178+0x4000] ;  /* 0x00400000b228783b */ /* 0x000e680000000200 */
[----:B------:R-:W1:Y:S04]  /*2af0*/  LDSM.16.M88.4 R36, [R178+0x4800] ;  /* 0x00480000b224783b */ /* 0x000e680000000200 */
[----:B------:R-:W1:Y:S01]  /*2b00*/  LDSM.16.M88.4 R48, [R178+0x5800] ;  /* 0x00580000b230783b */ /* 0x000e620000000200 */
[-C--:B--2---:R-:W-:Y:S03]  /*2b10*/  HMMA.16816.F32.BF16 R100, R12, R24.reuse, RZ ;  /* 0x000000180c64723c */ /* 0x084fe600000418ff */
[----:B------:R-:W-:Y:S05]  /*2b20*/  STL [R1+0x110], R173 ;  /* 0x000110ad01007387 */ /* 0x000fea0000100800 */
[C---:B----4-:R-:W-:Y:S08]  /*2b30*/  HMMA.16816.F32.BF16 R60, R8.reuse, R24, RZ ;  /* 0x00000018083c723c */ /* 0x050ff000000418ff */
[-C--:B------:R-:W-:Y:S08]  /*2b40*/  HMMA.16816.F32.BF16 R64, R8, R26.reuse, RZ ;  /* 0x0000001a0840723c */ /* 0x080ff000000418ff */
[----:B------:R-:W-:Y:S08]  /*2b50*/  HMMA.16816.F32.BF16 R96, R12, R26, RZ ;  /* 0x0000001a0c60723c */ /* 0x000ff000000418ff */
[C---:B-----5:R-:W-:Y:S08]  /*2b60*/  HMMA.16816.F32.BF16 R56, R8.reuse, R20, RZ ;  /* 0x000000140838723c */ /* 0x060ff000000418ff */
[C---:B-1----:R-:W-:Y:S08]  /*2b70*/  HMMA.16816.F32.BF16 R52, R8.reuse, R32, RZ ;  /* 0x000000200834723c */ /* 0x042ff000000418ff */
[C---:B---3--:R-:W-:Y:S08]  /*2b80*/  HMMA.16816.F32.BF16 R24, R8.reuse, R28, RZ ;  /* 0x0000001c0818723c */ /* 0x048ff000000418ff */
[C---:B------:R-:W-:Y:S08]  /*2b90*/  HMMA.16816.F32.BF16 R84, R8.reuse, R22, RZ ;  /* 0x000000160854723c */ /* 0x040ff000000418ff */
[C---:B------:R-:W-:Y:S08]  /*2ba0*/  HMMA.16816.F32.BF16 R92, R8.reuse, R34, RZ ;  /* 0x00000022085c723c */ /* 0x040ff000000418ff */
[----:B------:R-:W-:Y:S01]  /*2bb0*/  HMMA.16816.F32.BF16 R76, R8, R30, RZ ;  /* 0x0000001e084c723c */ /* 0x000fe200000418ff */
[----:B------:R-:W1:Y:S07]  /*2bc0*/  LDSM.16.M88.4 R8, [R182] ;  /* 0x00000000b608783b */ /* 0x000e6e0000000200 */
[C---:B------:R-:W-:Y:S08]  /*2bd0*/  HMMA.16816.F32.BF16 R68, R12.reuse, R32, RZ ;  /* 0x000000200c44723c */ /* 0x040ff000000418ff */
[C---:B------:R-:W-:Y:S08]  /*2be0*/  HMMA.16816.F32.BF16 R88, R12.reuse, R34, RZ ;  /* 0x000000220c58723c */ /* 0x040ff000000418ff */
[C---:B------:R-:W-:Y:S08]  /*2bf0*/  HMMA.16816.F32.BF16 R72, R12.reuse, R20, RZ ;  /* 0x000000140c48723c */ /* 0x040ff000000418ff */
[C---:B------:R-:W-:Y:S01]  /*2c00*/  HMMA.16816.F32.BF16 R80, R12.reuse, R22, RZ ;  /* 0x000000160c50723c */ /* 0x040fe200000418ff */
[----:B------:R-:W-:Y:S07]  /*2c10*/  LDSM.16.M88.4 R20, [R180+0x2000] ;  /* 0x00200000b414783b */ /* 0x000fee0000000200 */
[C---:B------:R-:W-:Y:S08]  /*2c20*/  HMMA.16816.F32.BF16 R32, R12.reuse, R28, RZ ;  /* 0x0000001c0c20723c */ /* 0x040ff000000418ff */
[----:B------:R-:W-:Y:S08]  /*2c30*/  HMMA.16816.F32.BF16 R12, R12, R30, RZ ;  /* 0x0000001e0c0c723c */ /* 0x000ff000000418ff */
[C---:B------:R-:W-:Y:S01]  /*2c40*/  HMMA.16816.F32.BF16 R28, R16.reuse, R44, R52 ;  /* 0x0000002c101c723c */ /* 0x040fe20000041834 */
[----:B------:R-:W2:Y:S07]  /*2c50*/  LDSM.16.M88.4 R52, [R183+0x1000] ;  /* 0x00100000b734783b */ /* 0x000eae0000000200 */
[C---:B------:R-:W-:Y:S08]  /*2c60*/  HMMA.16816.F32.BF16 R108, R16.reuse, R42, R64 ;  /* 0x0000002a106c723c */ /* 0x040ff00000041840 */
[C---:B------:R-:W-:Y:S01]  /*2c70*/  HMMA.16816.F32.BF16 R112, R16.reuse, R40, R60 ;  /* 0x000000281070723c */ /* 0x040fe2000004183c */
[----:B------:R-:W3:Y:S07]  /*2c80*/  LDSM.16.M88.4 R60, [R183] ;  /* 0x00000000b73c783b */ /* 0x000eee0000000200 */
[C---:B------:R-:W-:Y:S01]  /*2c90*/  HMMA.16816.F32.BF16 R104, R16.reuse, R36, R56 ;  /* 0x000000241068723c */ /* 0x040fe20000041838 */
[----:B------:R-:W4:Y:S07]  /*2ca0*/  LDSM.16.M88.4 R56, [R183+0x800] ;  /* 0x00080000b738783b */ /* 0x000f2e0000000200 */
[C---:B------:R-:W-:Y:S01]  /*2cb0*/  HMMA.16816.F32.BF16 R140, R16.reuse, R48, R24 ;  /* 0x00000030108c723c */ /* 0x040fe20000041818 */
[----:B------:R-:W-:Y:S07]  /*2cc0*/  LDSM.16.M88.4 R24, [R177+0x1800] ;  /* 0x00180000b118783b */ /* 0x000fee0000000200 */
[C---:B------:R-:W-:Y:S08]  /*2cd0*/  HMMA.16816.F32.BF16 R136, R16.reuse, R38, R84 ;  /* 0x000000261088723c */ /* 0x040ff00000041854 */
[C---:B------:R-:W-:Y:S08]  /*2ce0*/  HMMA.16816.F32.BF16 R92, R16.reuse, R46, R92 ;  /* 0x0000002e105c723c */ /* 0x040ff0000004185c */
[----:B------:R-:W-:Y:S01]  /*2cf0*/  HMMA.16816.F32.BF16 R120, R16, R50, R76 ;  /* 0x000000321078723c */ /* 0x000fe2000004184c */
[----:B------:R-:W-:Y:S07]  /*2d00*/  LDSM.16.M88.4 R16, [R180] ;  /* 0x00000000b410783b */ /* 0x000fee0000000200 */
[C---:B-1----:R-:W-:Y:S08]  /*2d10*/  HMMA.16816.F32.BF16 R116, R8.reuse, R40, R100 ;  /* 0x000000280874723c */ /* 0x042ff00000041864 */
[C---:B------:R-:W-:Y:S01]  /*2d20*/  HMMA.16816.F32.BF16 R64, R8.reuse, R42, R96 ;  /* 0x0000002a0840723c */ /* 0x040fe20000041860 */
[----:B------:R-:W1:Y:S07]  /*2d30*/  LDSM.16.M88.4 R40, [R183+0x1800] ;  /* 0x00180000b728783b */ /* 0x000e6e0000000200 */
[C---:B------:R-:W-:Y:S08]  /*2d40*/  HMMA.16816.F32.BF16 R124, R8.reuse, R36, R72 ;  /* 0x00000024087c723c */ /* 0x040ff00000041848 */
[C---:B------:R-:W-:Y:S08]  /*2d50*/  HMMA.16816.F32.BF16 R128, R8.reuse, R44, R68 ;  /* 0x0000002c0880723c */ /* 0x040ff00000041844 */
[C---:B------:R-:W-:Y:S01]  /*2d60*/  HMMA.16816.F32.BF16 R132, R8.reuse, R48, R32 ;  /* 0x000000300884723c */ /* 0x040fe20000041820 */
[----:B------:R-:W-:Y:S07]  /*2d70*/  LDSM.16.M88.4 R32, [R177+0x800] ;  /* 0x00080000b120783b */ /* 0x000fee0000000200 */
[C---:B------:R-:W-:Y:S01]  /*2d80*/  HMMA.16816.F32.BF16 R68, R8.reuse, R38, R80 ;  /* 0x000000260844723c */ /* 0x040fe20000041850 */
[----:B------:R-:W-:Y:S07]  /*2d90*/  LDSM.16.M88.4 R36, [R177] ;  /* 0x00000000b124783b */ /* 0x000fee0000000200 */
[C---:B------:R-:W-:Y:S08]  /*2da0*/  HMMA.16816.F32.BF16 R76, R8.reuse, R46, R88 ;  /* 0x0000002e084c723c */ /* 0x040ff00000041858 */
[----:B------:R-:W-:Y:S01]  /*2db0*/  HMMA.16816.F32.BF16 R84, R8, R50, R12 ;  /* 0x000000320854723c */ /* 0x000fe2000004180c */
[----:B------:R-:W-:Y:S04]  /*2dc0*/  LDSM.16.M88.4 R8, [R181+0x2000] ;  /* 0x00200000b508783b */ /* 0x000fe80000000200 */
[----:B------:R-:W-:Y:S03]  /*2dd0*/  LDSM.16.M88.4 R12, [R181] ;  /* 0x00000000b50c783b */ /* 0x000fe60000000200 */
[----:B--2---:R-:W-:Y:S01]  /*2de0*/  HMMA.16816.F32.BF16 R96, R20, R52, R28 ;  /* 0x000000341460723c */ /* 0x004fe2000004181c */
[----:B------:R-:W2:Y:S01]  /*2df0*/  LDSM.16.M88.4 R28, [R177+0x1000] ;  /* 0x00100000b11c783b */ /* 0x000ea20000000200 */
[----:B------:R-:W-:-:S06]  /*2e00*/  DEPBAR.LE SB0, 0x0 ;  /* 0x000080000000791a */ /* 0x000fcc0000000000 */
[C---:B---3--:R-:W-:Y:S08]  /*2e10*/  HMMA.16816.F32.BF16 R112, R20.reuse, R60, R112 ;  /* 0x0000003c1470723c */ /* 0x048ff00000041870 */
[C---:B----4-:R-:W-:Y:S08]  /*2e20*/  HMMA.16816.F32.BF16 R104, R20.reuse, R56, R104 ;  /* 0x000000381468723c */ /* 0x050ff00000041868 */
[C---:B------:R-:W-:Y:S08]  /*2e30*/  HMMA.16816.F32.BF16 R108, R20.reuse, R62, R108 ;  /* 0x0000003e146c723c */ /* 0x040ff0000004186c */
[C---:B-1----:R-:W-:Y:S08]  /*2e40*/  HMMA.16816.F32.BF16 R88, R20.reuse, R40, R140 ;  /* 0x000000281458723c */ /* 0x042ff0000004188c */
        /* <DEDUP_REMOVED lines=28> */
[----:B------:R-:W-:Y:S05]  /*3010*/  @P0 BRA `(.L_x_1483) ;  /* 0x0000032000000947 */ /* 0x000fea0003800000 */
[----:B------:R-:W-:Y:S01]  /*3020*/  UIADD3 UR6, UR22, -0x2, URZ ;  /* 0xfffffffe16067890 */ /* 0x000fe2000fffe03f */
[----:B------:R-:W-:Y:S01]  /*3030*/  ISETP.GE.AND P0, PT, R166, c[0x0][0x220], PT ;  /* 0x00008800a6007a0c */ /* 0x000fe20003f06270 */
[----:B------:R-:W-:Y:S01]  /*3040*/  IMAD.MOV.U32 R15, RZ, RZ, c[0x0][0x198] ;  /* 0x00006600ff0f7624 */ /* 0x000fe200078e00ff */
[----:B------:R-:W-:Y:S01]  /*3050*/  BSSY B0, `(.L_x_1484) ;  /* 0x000002d000007945 */ /* 0x000fe20003800000 */
[----:B------:R-:W-:-:S02]  /*3060*/  USHF.R.S32.HI UR5, URZ, 0x1f, UR6 ;  /* 0x0000001f3f057899 */ /* 0x000fc40008011406 */
[----:B------:R-:W-:Y:S01]  /*3070*/  UIMAD UR25, UR25, UR6, URZ ;  /* 0x00000006191972a4 */ /* 0x000fe2000f8e023f */
[----:B------:R-:W-:-:S03]  /*3080*/  IMAD.WIDE.U32 R2, R151, UR6, R164 ;  /* 0x0000000697027c25 */ /* 0x000fc6000f8e00a4 */
[----:B------:R-:W-:-:S04]  /*3090*/  UIMAD UR5, UR5, UR27, UR25 ;  /* 0x0000001b050572a4 */ /* 0x000fc8000f8e0219 */
[C---:B------:R-:W-:Y:S01]  /*30a0*/  @!P0 IADD3 R0, P4, R2.reuse, UR29, RZ ;  /* 0x0000001d02008c10 */ /* 0x040fe2000ff9e0ff */
[----:B------:R-:W-:Y:S01]  /*30b0*/  @!P0 IMAD.MOV.U32 R11, RZ, RZ, c[0x0][0x19c] ;  /* 0x00006700ff0b8624 */ /* 0x000fe200078e00ff */
[----:B------:R-:W-:Y:S01]  /*30c0*/  IADD3 R7, R3, UR5, RZ ;  /* 0x0000000503077c10 */ /* 0x000fe2000fffe0ff */
[----:B------:R1:W-:Y:S01]  /*30d0*/  @P0 STS.128 [R192+0x4000], RZ ;  /* 0x004000ffc0000388 */ /* 0x0003e20000000c00 */
[----:B------:R-:W-:Y:S02]  /*30e0*/  @!P0 LEA R6, P2, R15, R2, 0x5 ;  /* 0x000000020f068211 */ /* 0x000fe400078428ff */
[----:B------:R-:W-:Y:S02]  /*30f0*/  @!P0 LEA R12, P5, R2, c[0x0][0x168], 0x1 ;  /* 0x00005a00020c8a11 */ /* 0x000fe400078a08ff */
[----:B------:R-:W-:Y:S02]  /*3100*/  @!P0 LEA R10, P3, R0, c[0x0][0x168], 0x1 ;  /* 0x00005a00000a8a11 */ /* 0x000fe400078608ff */
[----:B------:R-:W-:-:S02]  /*3110*/  @!P0 IADD3.X R9, R7, UR21, RZ, P4, !PT ;  /* 0x0000001507098c10 */ /* 0x000fc4000a7fe4ff */
[----:B------:R-:W-:Y:S02]  /*3120*/  @!P0 LEA R8, P1, R6, c[0x0][0x168], 0x1 ;  /* 0x00005a0006088a11 */ /* 0x000fe400078208ff */
        /* <DEDUP_REMOVED lines=31> */
.L_x_1485:
[----:B------:R-:W-:Y:S05]  /*3320*/  BSYNC B0 ;  /* 0x0000000000007941 */ /* 0x000fea0003800000 */
.L_x_1484:
[----:B------:R-:W0:Y:S02]  /*3330*/  LDGDEPBAR ;  /* 0x00000000000079af */ /* 0x000e240000000000 */
.L_x_1483:
[----:B------:R-:W-:Y:S01]  /*3340*/  IMAD.U32 R0, RZ, RZ, UR12 ;  /* 0x0000000cff007e24 */ /* 0x000fe2000f8e00ff */
[----:B-1----:R-:W-:Y:S01]  /*3350*/  LEA R9, R150, UR28, 0x1 ;  /* 0x0000001c96097c11 */ /* 0x002fe2000f8e08ff */
[----:B------:R-:W-:Y:S01]  /*3360*/  IMAD.U32 R10, RZ, RZ, UR10 ;  /* 0x0000000aff0a7e24 */ /* 0x000fe2000f8e00ff */
[----:B------:R-:W-:Y:S01]  /*3370*/  ULEA.HI.SX32 UR5, UR8, 0xffffffff, 0x1a ;  /* 0xffffffff08057891 */ /* 0x000fe2000f8fd23f */
[----:B------:R-:W-:Y:S01]  /*3380*/  LOP3.LUT R229, R229, UR18, RZ, 0x3c, !PT ;  /* 0x00000012e5e57c12 */ /* 0x000fe2000f8e3cff */
[----:B------:R-:W-:Y:S01]  /*3390*/  UIADD3 UR30, UR18, -0x61c88647, URZ ;  /* 0x9e3779b9121e7890 */ /* 0x000fe2000fffe03f */
[----:B------:R-:W-:Y:S01]  /*33a0*/  IADD3 R0, R0, -UR13, R173 ;  /* 0x8000000d00007c10 */ /* 0x000fe2000fffe0ad */
[----:B------:R-:W-:Y:S01]  /*33b0*/  IMAD R80, R10, 0x8, R147 ;  /* 0x000000080a507824 */ /* 0x000fe200078e0293 */
[C---:B------:R-:W-:Y:S01]  /*33c0*/  IADD3 R21, R9.reuse, 0x1, RZ ;  /* 0x0000000109157810 */ /* 0x040fe20007ffe0ff */
[----:B------:R-:W-:Y:S01]  /*33d0*/  USHF.L.U32 UR5, UR5, 0x1, URZ ;  /* 0x0000000105057899 */ /* 0x000fe2000800063f */
[C---:B------:R-:W-:Y:S01]  /*33e0*/  IADD3 R19, R9.reuse, 0x8, RZ ;  /* 0x0000000809137810 */ /* 0x040fe20007ffe0ff */
[C---:B--2---:R-:W-:Y:S01]  /*33f0*/  IMAD.IADD R2, R0.reuse, 0x1, -R9 ;  /* 0x0000000100027824 */ /* 0x044fe200078e0a09 */
[C---:B------:R-:W-:Y:S01]  /*3400*/  IADD3 R17, R9.reuse, 0x9, RZ ;  /* 0x0000000909117810 */ /* 0x040fe20007ffe0ff */
[C---:B------:R-:W-:Y:S01]  /*3410*/  IMAD.IADD R6, R0.reuse, 0x1, -R21 ;  /* 0x0000000100067824 */ /* 0x040fe200078e0a15 */
[C---:B------:R-:W-:Y:S01]  /*3420*/  IADD3 R16, R9.reuse, 0x10, RZ ;  /* 0x0000001009107810 */ /* 0x040fe20007ffe0ff */
[----:B------:R-:W-:Y:S01]  /*3430*/  ULOP3.LUT UR6, UR5, UR19, URZ, 0x3c, !UPT ;  /* 0x0000001305067292 */ /* 0x000fe2000f8e3c3f */
[----:B------:R-:W-:Y:S01]  /*3440*/  IABS R2, R2 ;  /* 0x0000000200027213 */ /* 0x000fe20000000000 */
[----:B------:R-:W-:Y:S01]  /*3450*/  UIADD3 UR5, UR5, 0x1, URZ ;  /* 0x0000000105057890 */ /* 0x000fe2000fffe03f */
[C---:B------:R-:W-:Y:S01]  /*3460*/  IADD3 R13, R9.reuse, 0x11, RZ ;  /* 0x00000011090d7810 */ /* 0x040fe20007ffe0ff */
[----:B------:R-:W-:Y:S01]  /*3470*/  STL [R1+0x160], R186 ;  /* 0x000160ba01007387 */ /* 0x000fe20000100800 */
[C---:B------:R-:W-:Y:S01]  /*3480*/  IADD3 R12, R9.reuse, 0x18, RZ ;  /* 0x00000018090c7810 */ /* 0x040fe20007ffe0ff */
[----:B------:R-:W-:Y:S01]  /*3490*/  IMAD.MOV.U32 R3, RZ, RZ, R2 ;  /* 0x000000ffff037224 */ /* 0x000fe200078e0002 */
[----:B------:R-:W-:Y:S01]  /*34a0*/  IABS R2, R6 ;  /* 0x0000000600027213 */ /* 0x000fe20000000000 */
[C---:B------:R-:W-:Y:S01]  /*34b0*/  IMAD.IADD R6, R0.reuse, 0x1, -R19 ;  /* 0x0000000100067824 */ /* 0x040fe200078e0a13 */
[C---:B------:R-:W-:Y:S01]  /*34c0*/  IADD3 R18, R9.reuse, 0x19, RZ ;  /* 0x0000001909127810 */ /* 0x040fe20007ffe0ff */
[----:B------:R1:W-:Y:S01]  /*34d0*/  I2F R31, R3 ;  /* 0x00000003001f7306 */ /* 0x0003e20000201400 */
[C---:B------:R-:W-:Y:S01]  /*34e0*/  IADD3 R45, R9.reuse, 0x20, RZ ;  /* 0x00000020092d7810 */ /* 0x040fe20007ffe0ff */
[----:B------:R-:W-:Y:S01]  /*34f0*/  ULOP3.LUT UR5, UR5, UR19, URZ, 0x3c, !UPT ;  /* 0x0000001305057292 */ /* 0x000fe2000f8e3c3f */
[C---:B------:R-:W-:Y:S01]  /*3500*/  IADD3 R46, R9.reuse, 0x21, RZ ;  /* 0x00000021092e7810 */ /* 0x040fe20007ffe0ff */
[----:B------:R-:W-:Y:S01]  /*3510*/  STL [R1+0x15c], R185 ;  /* 0x00015cb901007387 */ /* 0x000fe20000100800 */
[C---:B------:R-:W-:Y:S01]  /*3520*/  IADD3 R47, R9.reuse, 0x28, RZ ;  /* 0x00000028092f7810 */ /* 0x040fe20007ffe0ff */
[----:B------:R-:W-:Y:S01]  /*3530*/  UIADD3 UR28, UR18, 0x3c6ef372, URZ ;  /* 0x3c6ef372121c7890 */ /* 0x000fe2000fffe03f */
        /* <DEDUP_REMOVED lines=9> */
[----:B-1----:R-:W-:Y:S01]  /*35d0*/  IMAD.MOV.U32 R3, RZ, RZ, R2 ;  /* 0x000000ffff037224 */ /* 0x002fe200078e0002 */
[----:B------:R-:W-:Y:S01]  /*35e0*/  IABS R2, R6 ;  /* 0x0000000600027213 */ /* 0x000fe20000000000 */
[C---:B------:R-:W-:Y:S01]  /*35f0*/  IMAD.IADD R6, R0.reuse, 0x1, -R17 ;  /* 0x0000000100067824 */ /* 0x040fe200078e0a11 */
[----:B------:R-:W-:Y:S01]  /*3600*/  ISETP.GE.AND P1, PT, R9, UR12, PT ;  /* 0x0000000c09007c0c */ /* 0x000fe2000bf26270 */
[----:B------:R1:W-:Y:S01]  /*3610*/  I2F R26, R3 ;  /* 0x00000003001a7306 */ /* 0x0003e20000201400 */
[----:B------:R-:W-:Y:S01]  /*3620*/  IMAD.IADD R7, R0, 0x1, -R52 ;  /* 0x0000000100077824 */ /* 0x000fe200078e0a34 */
[----:B------:R-:W-:Y:S01]  /*3630*/  ISETP.GE.AND P0, PT, R21, UR12, PT ;  /* 0x0000000c15007c0c */ /* 0x000fe2000bf06270 */
[----:B------:R-:W-:Y:S01]  /*3640*/  STL [R1+0x150], R182 ;  /* 0x000150b601007387 */ /* 0x000fe20000100800 */
[----:B------:R-:W-:Y:S01]  /*3650*/  ISETP.GE.AND P2, PT, R12, UR12, PT ;  /* 0x0000000c0c007c0c */ /* 0x000fe2000bf46270 */
[----:B------:R-:W-:Y:S01]  /*3660*/  UIADD3 UR26, UR18, -0x255992d5, URZ ;  /* 0xdaa66d2b121a7890 */ /* 0x000fe2000fffe03f */
[----:B------:R-:W-:Y:S01]  /*3670*/  ISETP.GE.AND P3, PT, R13, UR12, PT ;  /* 0x0000000c0d007c0c */ /* 0x000fe2000bf66270 */
[----:B------:R-:W-:Y:S01]  /*3680*/  STL [R1+0x14c], R181 ;  /* 0x00014cb501007387 */ /* 0x000fe20000100800 */
[----:B------:R-:W-:Y:S01]  /*3690*/  ISETP.GE.AND P6, PT, R19, UR12, PT ;  /* 0x0000000c13007c0c */ /* 0x000fe2000bfc6270 */
[----:B------:R-:W-:Y:S01]  /*36a0*/  UIADD3 UR23, UR18, 0x78dde6e4, URZ ;  /* 0x78dde6e412177890 */ /* 0x000fe2000fffe03f */
[----:B------:R-:W-:Y:S01]  /*36b0*/  ISETP.GE.AND P5, PT, R17, UR12, PT ;  /* 0x0000000c11007c0c */ /* 0x000fe2000bfa6270 */
[----:B------:R-:W-:Y:S01]  /*36c0*/  STL [R1+0x148], R180 ;  /* 0x000148b401007387 */ /* 0x000fe20000100800 */
[----:B------:R-:W-:Y:S01]  /*36d0*/  ISETP.GE.AND P4, PT, R16, UR12, PT ;  /* 0x0000000c10007c0c */ /* 0x000fe2000bf86270 */
[----:B------:R-:W-:-:S02]  /*36e0*/  UIADD3 UR11, UR19, -0x126145ec, URZ ;  /* 0xed9eba14130b7890 */ /* 0x000fc4000fffe03f */
[----:B------:R-:W-:Y:S01]  /*36f0*/  STL [R1+0x144], R179 ;  /* 0x000144b301007387 */ /* 0x000fe20000100800 */
[----:B-1----:R-:W-:Y:S01]  /*3700*/  IMAD.MOV.U32 R3, RZ, RZ, R2 ;  /* 0x000000ffff037224 */ /* 0x002fe200078e0002 */
[----:B------:R-:W-:Y:S01]  /*3710*/  IABS R2, R6 ;  /* 0x0000000600027213 */ /* 0x000fe20000000000 */
[C---:B------:R-:W-:Y:S01]  /*3720*/  IMAD.IADD R6, R0.reuse, 0x1, -R16 ;  /* 0x0000000100067824 */ /* 0x040fe200078e0a10 */
[----:B------:R-:W-:Y:S01]  /*3730*/  STL [R1+0x140], R178 ;  /* 0x000140b201007387 */ /* 0x000fe20000100800 */
[----:B------:R1:W-:Y:S01]  /*3740*/  I2F R49, R3 ;  /* 0x0000000300317306 */ /* 0x0003e20000201400 */
[----:B------:R-:W-:Y:S02]  /*3750*/  UIADD3 UR8, UR18, 0x1715609d, URZ ;  /* 0x1715609d12087890 */ /* 0x000fe4000fffe03f */
[----:B------:R-:W-:Y:S01]  /*3760*/  STL [R1+0x13c], R177 ;  /* 0x00013cb101007387 */ /* 0x000fe20000100800 */
[----:B------:R-:W-:Y:S02]  /*3770*/  UIADD3 UR32, UR18, -0x4ab325aa, URZ ;  /* 0xb54cda5612207890 */ /* 0x000fe4000fffe03f */
[----:B------:R-:W-:Y:S01]  /*3780*/  UIADD3 UR31, UR19, 0x646e171e, URZ ;  /* 0x646e171e131f7890 */ /* 0x000fe2000fffe03f */
[----:B------:R-:W-:Y:S04]  /*3790*/  STL [R1+0x138], R172 ;  /* 0x000138ac01007387 */ /* 0x000fe80000100800 */
[----:B------:R2:W-:Y:S01]  /*37a0*/  STL [R1+0x3c], R80 ;  /* 0x00003c5001007387 */ /* 0x0005e20000100800 */
[----:B-1----:R-:W-:Y:S01]  /*37b0*/  IMAD.MOV.U32 R3, RZ, RZ, R2 ;  /* 0x000000ffff037224 */ /* 0x002fe200078e0002 */
[----:B------:R-:W-:Y:S01]  /*37c0*/  IABS R2, R6 ;  /* 0x0000000600027213 */ /* 0x000fe20000000000 */
[----:B------:R-:W-:-:S02]  /*37d0*/  IMAD.IADD R6, R0, 0x1, -R13 ;  /* 0x0000000100067824 */ /* 0x000fc400078e0a0d */
[----:B------:R1:W3:Y:S02]  /*37e0*/  I2F R32, R3 ;  /* 0x0000000300207306 */ /* 0x0002e40000201400 */
[----:B-1----:R-:W-:Y:S01]  /*37f0*/  IMAD.MOV.U32 R3, RZ, RZ, R2 ;  /* 0x000000ffff037224 */ /* 0x002fe200078e0002 */
[----:B------:R-:W-:Y:S01]  /*3800*/  IABS R2, R6 ;  /* 0x0000000600027213 */ /* 0x000fe20000000000 */
[----:B------:R-:W-:-:S04]  /*3810*/  IMAD.IADD R6, R0, 0x1, -R12 ;  /* 0x0000000100067824 */ /* 0x000fc800078e0a0c */
[----:B------:R1:W4:Y:S01]  /*3820*/  I2F R33, R3 ;  /* 0x0000000300217306 */ /* 0x0003220000201400 */
[----:B---3--:R-:W-:Y:S02]  /*3830*/  FFMA.FTZ R32, R32, -UR4, R65 ;  /* 0x8000000420207c23 */ /* 0x008fe40008010041 */
[----:B-1----:R-:W-:Y:S01]  /*3840*/  IMAD.MOV.U32 R3, RZ, RZ, R2 ;  /* 0x000000ffff037224 */ /* 0x002fe200078e0002 */
[----:B------:R-:W-:Y:S01]  /*3850*/  IABS R2, R6 ;  /* 0x0000000600027213 */ /* 0x000fe20000000000 */
[----:B------:R-:W-:-:S03]  /*3860*/  IMAD.IADD R6, R0, 0x1, -R18 ;  /* 0x0000000100067824 */ /* 0x000fc600078e0a12 */
[----:B------:R1:W3:Y:S01]  /*3870*/  I2F R35, R3 ;  /* 0x0000000300237306 */ /* 0x0002e20000201400 */
[----:B----4-:R-:W-:Y:S02]  /*3880*/  FFMA.FTZ R33, R33, -UR4, R68 ;  /* 0x8000000421217c23 */ /* 0x010fe40008010044 */
[----:B-1----:R-:W-:Y:S01]  /*3890*/  IMAD.MOV.U32 R3, RZ, RZ, R2 ;  /* 0x000000ffff037224 */ /* 0x002fe200078e0002 */
[----:B------:R-:W-:Y:S01]  /*38a0*/  IABS R2, R6 ;  /* 0x0000000600027213 */ /* 0x000fe20000000000 */
[----:B------:R-:W-:-:S03]  /*38b0*/  IMAD.IADD R6, R0, 0x1, -R45 ;  /* 0x0000000100067824 */ /* 0x000fc600078e0a2d */
        /* <DEDUP_REMOVED lines=15> */
[----:B------:R1:W-:Y:S01]  /*39b0*/  I2F R60, R3 ;  /* 0x00000003003c7306 */ /* 0x0003e20000201400 */
[----:B----4-:R-:W-:Y:S02]  /*39c0*/  FFMA.FTZ R37, R37, -UR4, R84 ;  /* 0x8000000425257c23 */ /* 0x010fe40008010054 */
[----:B-1----:R-:W-:Y:S01]  /*39d0*/  IMAD.MOV.U32 R3, RZ, RZ, R2 ;  /* 0x000000ffff037224 */ /* 0x002fe200078e0002 */
[----:B------:R-:W-:Y:S01]  /*39e0*/  IABS R2, R6 ;  /* 0x0000000600027213 */ /* 0x000fe20000000000 */
[----:B------:R-:W-:-:S03]  /*39f0*/  IMAD.IADD R6, R0, 0x1, -R50 ;  /* 0x0000000100067824 */ /* 0x000fc600078e0a32 */
        /* <DEDUP_REMOVED lines=13> */
[----:B---3--:R-:W-:Y:S01]  /*3ad0*/  FFMA.FTZ R62, R57, -UR4, R96 ;  /* 0x80000004393e7c23 */ /* 0x008fe20008010060 */
[----:B------:R-:W-:Y:S02]  /*3ae0*/  IADD3 R6, R0, 0x8, RZ ;  /* 0x0000000800067810 */ /* 0x000fe40007ffe0ff */
[----:B------:R1:W-:Y:S03]  /*3af0*/  I2F R56, R3 ;  /* 0x0000000300387306 */ /* 0x0003e60000201400 */
[----:B------:R-:W-:-:S02]  /*3b00*/  IMAD.IADD R8, R6, 0x1, -R9 ;  /* 0x0000000106087824 */ /* 0x000fc400078e0a09 */
[----:B-1----:R-:W-:Y:S01]  /*3b10*/  IMAD.MOV.U32 R3, RZ, RZ, R2 ;  /* 0x000000ffff037224 */ /* 0x002fe200078e0002 */
[----:B------:R-:W-:-:S03]  /*3b20*/  IABS R2, R7 ;  /* 0x0000000700027213 */ /* 0x000fc60000000000 */
[----:B------:R1:W-:Y:S02]  /*3b30*/  I2F R55, R3 ;  /* 0x0000000300377306 */ /* 0x0003e40000201400 */
[----:B------:R-:W-:Y:S01]  /*3b40*/  IMAD.MOV.U32 R7, RZ, RZ, R2 ;  /* 0x000000ffff077224 */ /* 0x000fe200078e0002 */
[----:B------:R-:W-:-:S05]  /*3b50*/  IABS R2, R8 ;  /* 0x0000000800027213 */ /* 0x000fca0000000000 */
[----:B------:R3:W4:Y:S01]  /*3b60*/  I2F R54, R7 ;  /* 0x0000000700367306 */ /* 0x0007220000201400 */
[----:B-1----:R-:W-:-:S05]  /*3b70*/  IADD3 R3, R0, 0x40, RZ ;  /* 0x0000004000037810 */ /* 0x002fca0007ffe0ff */
[C---:B------:R-:W-:Y:S02]  /*3b80*/  IMAD.IADD R8, R3.reuse, 0x1, -R9 ;  /* 0x0000000103087824 */ /* 0x040fe400078e0a09 */
[----:B---3--:R-:W-:Y:S01]  /*3b90*/  IMAD.MOV.U32 R7, RZ, RZ, R2 ;  /* 0x000000ffff077224 */ /* 0x008fe200078e0002 */
[----:B------:R-:W-:Y:S01]  /*3ba0*/  IADD3 R2, R0, 0x48, RZ ;  /* 0x0000004800027810 */ /* 0x000fe20007ffe0ff */
[----:B----4-:R-:W-:Y:S01]  /*3bb0*/  FFMA.FTZ R65, R54, -UR4, R89 ;  /* 0x8000000436417c23 */ /* 0x010fe20008010059 */
[----:B------:R-:W-:Y:S01]  /*3bc0*/  IABS R0, R8 ;  /* 0x0000000800007213 */ /* 0x000fe20000000000 */
[----:B------:R1:W3:Y:S02]  /*3bd0*/  I2F R11, R7 ;  /* 0x00000007000b7306 */ /* 0x0002e40000201400 */
[----:B------:R-:W-:Y:S02]  /*3be0*/  IMAD.IADD R8, R2, 0x1, -R9 ;  /* 0x0000000102087824 */ /* 0x000fe400078e0a09 */
[----:B------:R-:W-:-:S05]  /*3bf0*/  IMAD.IADD R9, R3, 0x1, -R12 ;  /* 0x0000000103097824 */ /* 0x000fca00078e0a0c */
[----:B------:R-:W-:Y:S01]  /*3c00*/  IABS R9, R9 ;  /* 0x0000000900097213 */ /* 0x000fe20000000000 */
[----:B-1----:R-:W-:Y:S01]  /*3c10*/  IMAD.MOV.U32 R7, RZ, RZ, R0 ;  /* 0x000000ffff077224 */ /* 0x002fe200078e0000 */
[----:B------:R-:W-:Y:S01]  /*3c20*/  IABS R0, R8 ;  /* 0x0000000800007213 */ /* 0x000fe20000000000 */
[----:B------:R-:W-:Y:S02]  /*3c30*/  IMAD.IADD R8, R6, 0x1, -R21 ;  /* 0x0000000106087824 */ /* 0x000fe400078e0a15 */
[----:B------:R1:W4:Y:S01]  /*3c40*/  I2F R15, R7 ;  /* 0x00000007000f7306 */ /* 0x0003220000201400 */
[----:B---3--:R-:W-:-:S05]  /*3c50*/  FFMA.FTZ R11, R11, -UR4, R74 ;  /* 0x800000040b0b7c23 */ /* 0x008fca000801004a */
[----:B------:R-:W-:Y:S01]  /*3c60*/  FSEL R122, R11, -INF , !P1 ;  /* 0xff8000000b7a7808 */ /* 0x000fe20004800000 */
[----:B-1----:R-:W-:Y:S01]  /*3c70*/  IMAD.MOV.U32 R7, RZ, RZ, R0 ;  /* 0x000000ffff077224 */ /* 0x002fe200078e0000 */
[----:B------:R-:W-:Y:S01]  /*3c80*/  IABS R0, R8 ;  /* 0x0000000800007213 */ /* 0x000fe20000000000 */
[----:B------:R-:W-:Y:S02]  /*3c90*/  IMAD.IADD R8, R3, 0x1, -R21 ;  /* 0x0000000103087824 */ /* 0x000fe400078e0a15 */
[----:B------:R1:W-:Y:S01]  /*3ca0*/  I2F R14, R7 ;  /* 0x00000007000e7306 */ /* 0x0003e20000201400 */
[----:B----4-:R-:W-:-:S05]  /*3cb0*/  FFMA.FTZ R10, R15, -UR4, R112 ;  /* 0x800000040f0a7c23 */ /* 0x010fca0008010070 */
[----:B------:R-:W-:Y:S01]  /*3cc0*/  FSEL R173, R10, -INF , !P1 ;  /* 0xff8000000aad7808 */ /* 0x000fe20004800000 */
[----:B-1----:R-:W-:Y:S01]  /*3cd0*/  IMAD.MOV.U32 R7, RZ, RZ, R0 ;  /* 0x000000ffff077224 */ /* 0x002fe200078e0000 */
[----:B------:R-:W-:Y:S01]  /*3ce0*/  IABS R0, R8 ;  /* 0x0000000800007213 */ /* 0x000fe20000000000 */
[----:B------:R-:W-:Y:S02]  /*3cf0*/  IMAD.IADD R8, R2, 0x1, -R21 ;  /* 0x0000000102087824 */ /* 0x000fe400078e0a15 */
[----:B------:R1:W3:Y:S02]  /*3d00*/  I2F R44, R7 ;  /* 0x00000007002c7306 */ /* 0x0002e40000201400 */
[----:B-1----:R-:W-:Y:S01]  /*3d10*/  IMAD.MOV.U32 R7, RZ, RZ, R0 ;  /* 0x000000ffff077224 */ /* 0x002fe200078e0000 */
[----:B------:R-:W-:Y:S01]  /*3d20*/  IABS R0, R8 ;  /* 0x0000000800007213 */ /* 0x000fe20000000000 */
[----:B------:R-:W-:-:S04]  /*3d30*/  IMAD.IADD R8, R6, 0x1, -R19 ;  /* 0x0000000106087824 */ /* 0x000fc800078e0a13 */
[----:B------:R1:W4:Y:S01]  /*3d40*/  I2F R42, R7 ;  /* 0x00000007002a7306 */ /* 0x0003220000201400 */
[----:B---3--:R-:W-:-:S05]  /*3d50*/  FFMA.FTZ R11, R44, -UR4, R75 ;  /* 0x800000042c0b7c23 */ /* 0x008fca000801004b */
[----:B------:R-:W-:Y:S01]  /*3d60*/  FSEL R118, R11, -INF , !P0 ;  /* 0xff8000000b767808 */ /* 0x000fe20004000000 */
[----:B-1----:R-:W-:Y:S01]  /*3d70*/  IMAD.MOV.U32 R7, RZ, RZ, R0 ;  /* 0x000000ffff077224 */ /* 0x002fe200078e0000 */
[----:B------:R-:W-:Y:S01]  /*3d80*/  IABS R0, R8 ;  /* 0x0000000800007213 */ /* 0x000fe20000000000 */
[----:B------:R-:W-:Y:S02]  /*3d90*/  IMAD.IADD R8, R3, 0x1, -R19 ;  /* 0x0000000103087824 */ /* 0x000fe400078e0a13 */
[----:B------:R1:W-:Y:S01]  /*3da0*/  I2F R29, R7 ;  /* 0x00000007001d7306 */ /* 0x0003e20000201400 */
[----:B----4-:R-:W-:Y:S01]  /*3db0*/  FFMA.FTZ R10, R42, -UR4, R113 ;  /* 0x800000042a0a7c23 */ /* 0x010fe20008010071 */
[----:B------:R-:W-:-:S04]  /*3dc0*/  FSEL R113, R36, -INF , !P2 ;  /* 0xff80000024717808 */ /* 0x000fc80005000000 */
[----:B------:R-:W-:Y:S01]  /*3dd0*/  FSEL R151, R10, -INF , !P0 ;  /* 0xff8000000a977808 */ /* 0x000fe20004000000 */
[----:B-1----:R-:W-:Y:S01]  /*3de0*/  IMAD.MOV.U32 R7, RZ, RZ, R0 ;  /* 0x000000ffff077224 */ /* 0x002fe200078e0000 */
[----:B------:R-:W-:Y:S01]  /*3df0*/  IABS R0, R8 ;  /* 0x0000000800007213 */ /* 0x000fe20000000000 */
[----:B------:R-:W-:Y:S02]  /*3e00*/  IMAD.IADD R8, R2, 0x1, -R19 ;  /* 0x0000000102087824 */ /* 0x000fe400078e0a13 */
[----:B------:R1:W-:Y:S02]  /*3e10*/  I2F R43, R7 ;  /* 0x00000007002b7306 */ /* 0x0003e40000201400 */
[----:B-1----:R-:W-:Y:S01]  /*3e20*/  IMAD.MOV.U32 R7, RZ, RZ, R0 ;  /* 0x000000ffff077224 */ /* 0x002fe200078e0000 */
[----:B------:R-:W-:Y:S01]  /*3e30*/  IABS R0, R8 ;  /* 0x0000000800007213 */ /* 0x000fe20000000000 */
[----:B------:R-:W-:-:S04]  /*3e40*/  IMAD.IADD R8, R6, 0x1, -R17 ;  /* 0x0000000106087824 */ /* 0x000fc800078e0a11 */
        /* <DEDUP_REMOVED lines=10> */
[----:B------:R-:W-:Y:S02]  /*3ef0*/  FFMA.FTZ R17, R49, -UR4, R64 ;  /* 0x8000000431117c23 */ /* 0x000fe40008010040 */
[----:B----4-:R-:W-:-:S05]  /*3f00*/  FFMA.FTZ R10, R40, -UR4, R110 ;  /* 0x80000004280a7c23 */ /* 0x010fca000801006e */
[----:B------:R-:W-:Y:S01]  /*3f10*/  FSEL R146, R10, -INF , !P6 ;  /* 0xff8000000a927808 */ /* 0x000fe20007000000 */
[C---:B------:R-:W-:Y:S02]  /*3f20*/  IMAD.IADD R10, R6.reuse, 0x1, -R48 ;  /* 0x00000001060a7824 */ /* 0x040fe400078e0a30 */
[----:B-1----:R-:W-:Y:S01]  /*3f30*/  IMAD.MOV.U32 R7, RZ, RZ, R0 ;  /* 0x000000ffff077224 */ /* 0x002fe200078e0000 */
[----:B------:R-:W-:Y:S01]  /*3f40*/  IABS R0, R8 ;  /* 0x0000000800007213 */ /* 0x000fe20000000000 */
[----:B------:R-:W-:Y:S02]  /*3f50*/  IMAD.IADD R8, R6, 0x1, -R16 ;  /* 0x0000000106087824 */ /* 0x000fe400078e0a10 */
[----:B------:R1:W4:Y:S01]  /*3f60*/  I2F R39, R7 ;  /* 0x0000000700277306 */ /* 0x0003220000201400 */
[----:B---3--:R-:W-:Y:S02]  /*3f70*/  FFMA.FTZ R24, R24, -UR4, R67 ;  /* 0x8000000418187c23 */ /* 0x008fe40008010043 */
[----:B------:R-:W-:-:S03]  /*3f80*/  FFMA.FTZ R67, R55, -UR4, R88 ;  /* 0x8000000437437c23 */ /* 0x000fc60008010058 */
        /* <DEDUP_REMOVED lines=8> */
[----:B------:R1:W-:Y:S01]  /*4010*/  I2F R30, R7 ;  /* 0x00000007001e7306 */ /* 0x0003e20000201400 */
[----:B----4-:R-:W-:Y:S01]  /*4020*/  FFMA.FTZ R16, R39, -UR4, R109 ;  /* 0x8000000427107c23 */ /* 0x010fe2000801006d */
[----:B------:R-:W-:-:S04]  /*4030*/  FSEL R109, R33, -INF , !P4 ;  /* 0xff800000216d7808 */ /* 0x000fc80006000000 */
[----:B------:R-:W-:Y:S01]  /*4040*/  FSEL R140, R16, -INF , !P5 ;  /* 0xff800000108c7808 */ /* 0x000fe20006800000 */
[----:B-1----:R-:W-:Y:S01]  /*4050*/  IMAD.MOV.U32 R7, RZ, RZ, R0 ;  /* 0x000000ffff077224 */ /* 0x002fe200078e0000 */
[----:B------:R-:W-:Y:S01]  /*4060*/  IABS R0, R8 ;  /* 0x0000000800007213 */ /* 0x000fe20000000000 */
[--C-:B------:R-:W-:Y:S02]  /*4070*/  IMAD.IADD R8, R6, 0x1, -R13.reuse ;  /* 0x0000000106087824 */ /* 0x100fe400078e0a0d */
        /* <DEDUP_REMOVED lines=9> */
[----:B------:R1:W-:Y:S01]  /*4110*/  I2F R22, R7 ;  /* 0x0000000700167306 */ /* 0x0003e20000201400 */
[----:B------:R-:W-:Y:S02]  /*4120*/  FFMA.FTZ R13, R26, -UR4, R73 ;  /* 0x800000041a0d7c23 */ /* 0x000fe40008010049 */
[----:B----4-:R-:W-:-:S03]  /*4130*/  FFMA.FTZ R25, R25, -UR4, R106 ;  /* 0x8000000419197c23 */ /* 0x010fc6000801006a */
[----:B------:R-:W-:Y:S01]  /*4140*/  FSEL R116, R13, -INF , !P0 ;  /* 0xff8000000d747808 */ /* 0x000fe20004000000 */
[----:B-1----:R-:W-:Y:S01]  /*4150*/  IMAD.MOV.U32 R7, RZ, RZ, R0 ;  /* 0x000000ffff077224 */ /* 0x002fe200078e0000 */
[----:B------:R-:W-:-:S03]  /*4160*/  IABS R0, R8 ;  /* 0x0000000800007213 */ /* 0x000fc60000000000 */
[----:B------:R1:W-:Y:S02]  /*4170*/  I2F R34, R7 ;  /* 0x0000000700227306 */ /* 0x0003e40000201400 */
[----:B------:R-:W-:Y:S02]  /*4180*/  IMAD.MOV.U32 R8, RZ, RZ, R0 ;  /* 0x000000ffff087224 */ /* 0x000fe400078e0000 */
[----:B------:R-:W-:Y:S01]  /*4190*/  IMAD.IADD R0, R148, 0x1, R145 ;  /* 0x0000000194007824 */ /* 0x000fe200078e0291 */
[----:B------:R-:W-:-:S03]  /*41a0*/  FSEL R148, R27, -INF , !P4 ;  /* 0xff8000001b947808 */ /* 0x000fc60006000000 */
[----:B------:R3:W4:Y:S01]  /*41b0*/  I2F R20, R8 ;  /* 0x0000000800147306 */ /* 0x0007220000201400 */
[----:B-1----:R-:W-:-:S05]  /*41c0*/  IMAD.IADD R7, R6, 0x1, -R12 ;  /* 0x0000000106077824 */ /* 0x002fca00078e0a0c */
[----:B------:R-:W-:Y:S02]  /*41d0*/  IABS R7, R7 ;  /* 0x0000000700077213 */ /* 0x000fe40000000000 */
[----:B---3--:R-:W-:Y:S02]  /*41e0*/  LOP3.LUT R8, R149, 0x7ffffffc, RZ, 0xc0, !PT ;  /* 0x7ffffffc95087812 */ /* 0x008fe400078ec0ff */
[----:B------:R1:W3:Y:S01]  /*41f0*/  I2F R23, R7 ;  /* 0x0000000700177306 */ /* 0x0002e20000201400 */
[----:B----4-:R-:W-:Y:S01]  /*4200*/  FFMA.FTZ R20, R20, -UR4, R107 ;  /* 0x8000000414147c23 */ /* 0x010fe2000801006b */
[----:B------:R-:W-:Y:S01]  /*4210*/  FSEL R149, R25, -INF , !P4 ;  /* 0xff80000019957808 */ /* 0x000fe20006000000 */
[----:B------:R-:W-:Y:S01]  /*4220*/  IMAD.IADD R239, R144, 0x1, -R8 ;  /* 0x0000000190ef7824 */ /* 0x000fe200078e0a08 */
[----:B------:R-:W-:Y:S01]  /*4230*/  FSEL R144, R11, -INF , !P6 ;  /* 0xff8000000b907808 */ /* 0x000fe20007000000 */
[----:B------:R-:W-:Y:S01]  /*4240*/  IMAD.MOV.U32 R8, RZ, RZ, R9 ;  /* 0x000000ffff087224 */ /* 0x000fe200078e0009 */
[----:B------:R-:W-:Y:S01]  /*4250*/  FSEL R150, R20, -INF , !P3 ;  /* 0xff80000014967808 */ /* 0x000fe20005800000 */
[----:B------:R-:W-:-:S02]  /*4260*/  IMAD.IADD R9, R6, 0x1, -R18 ;  /* 0x0000000106097824 */ /* 0x000fc400078e0a12 */
[----:B------:R4:W2:Y:S01]  /*4270*/  I2F R21, R8 ;  /* 0x0000000800157306 */ /* 0x0008a20000201400 */
[----:B-1----:R-:W-:Y:S02]  /*4280*/  IMAD.IADD R7, R2, 0x1, -R12 ;  /* 0x0000000102077824 */ /* 0x002fe400078e0a0c */
[----:B------:R-:W-:Y:S02]  /*4290*/  FFMA.FTZ R12, R31, -UR4, R72 ;  /* 0x800000041f0c7c23 */ /* 0x000fe40008010048 */
[----:B---3--:R-:W-:Y:S01]  /*42a0*/  FFMA.FTZ R23, R23, -UR4, R78 ;  /* 0x8000000417177c23 */ /* 0x008fe2000801004e */
[----:B------:R-:W-:Y:S02]  /*42b0*/  IABS R7, R7 ;  /* 0x0000000700077213 */ /* 0x000fe40000000000 */
[----:B------:R-:W-:Y:S01]  /*42c0*/  FSEL R120, R12, -INF , !P1 ;  /* 0xff8000000c787808 */ /* 0x000fe20004800000 */
[----:B------:R-:W-:Y:S01]  /*42d0*/  FFMA.FTZ R12, R43, -UR4, R66 ;  /* 0x800000042b0c7c23 */ /* 0x000fe20008010042 */
[----:B------:R-:W-:Y:S01]  /*42e0*/  FSEL R129, R23, -INF , !P2 ;  /* 0xff80000017817808 */ /* 0x000fe20005000000 */
[----:B----4-:R-:W-:Y:S01]  /*42f0*/  IMAD.MOV.U32 R8, RZ, RZ, R7 ;  /* 0x000000ffff087224 */ /* 0x010fe200078e0007 */
[----:B------:R-:W-:Y:S01]  /*4300*/  IABS R7, R9 ;  /* 0x0000000900077213 */ /* 0x000fe20000000000 */
[----:B------:R-:W-:Y:S01]  /*4310*/  IMAD.IADD R9, R3, 0x1, -R18 ;  /* 0x0000000103097824 */ /* 0x000fe200078e0a12 */
[----:B------:R-:W-:Y:S01]  /*4320*/  FSEL R139, R12, -INF , !P6 ;  /* 0xff8000000c8b7808 */ /* 0x000fe20007000000 */
[----:B------:R1:W-:Y:S01]  /*4330*/  I2F R31, R8 ;  /* 0x00000008001f7306 */ /* 0x0003e20000201400 */
[----:B--2---:R-:W-:-:S02]  /*4340*/  FFMA.FTZ R21, R21, -UR4, R100 ;  /* 0x8000000415157c23 */ /* 0x004fc40008010064 */
[----:B------:R-:W-:Y:S01]  /*4350*/  IABS R9, R9 ;  /* 0x0000000900097213 */ /* 0x000fe20000000000 */
[----:B------:R-:W-:Y:S02]  /*4360*/  FFMA.FTZ R66, R56, -UR4, R97 ;  /* 0x8000000438427c23 */ /* 0x000fe40008010061 */
[----:B------:R-:W-:Y:S01]  /*4370*/  FSEL R136, R21, -INF , !P2 ;  /* 0xff80000015887808 */ /* 0x000fe20005000000 */
[----:B------:R-:W-:Y:S01]  /*4380*/  IMAD.WIDE.U32 R20, R175, -0x2daee0ad, RZ ;  /* 0xd2511f53af147825 */ /* 0x000fe200078e00ff */
[----:B------:R2:W3:Y:S03]  /*4390*/  I2F R26, R7 ;  /* 0x00000007001a7306 */ /* 0x0004e60000201400 */
[----:B-1----:R-:W-:Y:S01]  /*43a0*/  FFMA.FTZ R8, R14, -UR4, R114 ;  /* 0x800000040e087c23 */ /* 0x002fe20008010072 */
[----:B------:R-:W-:Y:S01]  /*43b0*/  FSEL R114, R35, -INF , !P3 ;  /* 0xff80000023727808 */ /* 0x000fe20005800000 */
[----:B------:R-:W-:-:S02]  /*43c0*/  IMAD.IADD R35, R2, 0x1, -R52 ;  /* 0x0000000102237824 */ /* 0x000fc400078e0a34 */
[----:B------:R-:W-:Y:S01]  /*43d0*/  FFMA.FTZ R14, R28, -UR4, R111 ;  /* 0x800000041c0e7c23 */ /* 0x000fe2000801006f */
[----:B------:R-:W-:Y:S01]  /*43e0*/  FSEL R203, R8, -INF , !P1 ;  /* 0xff80000008cb7808 */ /* 0x000fe20004800000 */
[----:B------:R-:W-:Y:S01]  /*43f0*/  IMAD.MOV.U32 R8, RZ, RZ, R9 ;  /* 0x000000ffff087224 */ /* 0x000fe200078e0009 */
[----:B------:R-:W-:Y:S01]  /*4400*/  ISETP.GE.AND P1, PT, R18, UR12, PT ;  /* 0x0000000c12007c0c */ /* 0x000fe2000bf26270 */
[----:B--2---:R-:W-:Y:S01]  /*4410*/  IMAD.IADD R7, R2, 0x1, -R18 ;  /* 0x0000000102077824 */ /* 0x004fe200078e0a12 */
[----:B------:R-:W-:Y:S01]  /*4420*/  FSEL R145, R14, -INF , !P5 ;  /* 0xff8000000e917808 */ /* 0x000fe20006800000 */
[----:B------:R-:W-:Y:S01]  /*4430*/  IMAD.IADD R9, R6, 0x1, -R45 ;  /* 0x0000000106097824 */ /* 0x000fe200078e0a2d */
[----:B------:R1:W2:Y:S01]  /*4440*/  I2F R18, R8 ;  /* 0x0000000800127306 */ /* 0x0002a20000201400 */
[----:B------:R-:W-:Y:S01]  /*4450*/  FSEL R108, R38, -INF , !P1 ;  /* 0xff800000266c7808 */ /* 0x000fe20004800000 */
[----:B------:R-:W-:Y:S01]  /*4460*/  IMAD.IADD R14, R6, 0x1, -R52 ;  /* 0x00000001060e7824 */ /* 0x000fe200078e0a34 */
[----:B------:R-:W-:Y:S01]  /*4470*/  IABS R7, R7 ;  /* 0x0000000700077213 */ /* 0x000fe20000000000 */
[----:B------:R-:W-:-:S02]  /*4480*/  FFMA.FTZ R28, R30, -UR4, R70 ;  /* 0x800000041e1c7c23 */ /* 0x000fc40008010046 */
[----:B------:R-:W-:Y:S02]  /*4490*/  FFMA.FTZ R30, R22, -UR4, R71 ;  /* 0x80000004161e7c23 */ /* 0x000fe40008010047 */
[----:B---3--:R-:W-:Y:S01]  /*44a0*/  FFMA.FTZ R26, R26, -UR4, R79 ;  /* 0x800000041a1a7c23 */ /* 0x008fe2000801004f */
[----:B------:R-:W-:Y:S01]  /*44b0*/  FSEL R130, R28, -INF , !P4 ;  /* 0xff8000001c827808 */ /* 0x000fe20006000000 */
[----:B------:R-:W-:Y:S01]  /*44c0*/  FFMA.FTZ R22, R34, -UR4, R105 ;  /* 0x8000000422167c23 */ /* 0x000fe20008010069 */
[----:B------:R-:W-:Y:S02]  /*44d0*/  FSEL R128, R30, -INF , !P3 ;  /* 0xff8000001e807808 */ /* 0x000fe40005800000 */
[----:B------:R-:W-:Y:S02]  /*44e0*/  FSEL R127, R26, -INF , !P1 ;  /* 0xff8000001a7f7808 */ /* 0x000fe40004800000 */
[----:B------:R-:W-:Y:S01]  /*44f0*/  FSEL R147, R22, -INF , !P3 ;  /* 0xff80000016937808 */ /* 0x000fe20005800000 */
[----:B-1----:R-:W-:Y:S01]  /*4500*/  IMAD.MOV.U32 R8, RZ, RZ, R7 ;  /* 0x000000ffff087224 */ /* 0x002fe200078e0007 */
[----:B------:R-:W-:Y:S01]  /*4510*/  IABS R7, R9 ;  /* 0x0000000900077213 */ /* 0x000fe20000000000 */
[----:B------:R-:W-:Y:S01]  /*4520*/  IMAD.IADD R9, R3, 0x1, -R45 ;  /* 0x0000000103097824 */ /* 0x000fe200078e0a2d */
[----:B------:R-:W-:Y:S01]  /*4530*/  ISETP.GE.AND P3, PT, R50, UR12, PT ;  /* 0x0000000c32007c0c */ /* 0x000fe2000bf66270 */
[----:B------:R1:W3:Y:S01]  /*4540*/  I2F R19, R8 ;  /* 0x0000000800137306 */ /* 0x0002e20000201400 */
[----:B--2---:R-:W-:Y:S01]  /*4550*/  FFMA.FTZ R18, R18, -UR4, R101 ;  /* 0x8000000412127c23 */ /* 0x004fe20008010065 */
[----:B------:R-:W-:-:S02]  /*4560*/  ISETP.GE.AND P4, PT, R48, UR12, PT ;  /* 0x0000000c30007c0c */ /* 0x000fc4000bf86270 */
[----:B------:R-:W-:Y:S02]  /*4570*/  IABS R9, R9 ;  /* 0x0000000900097213 */ /* 0x000fe40000000000 */
[----:B------:R-:W-:Y:S01]  /*4580*/  FSEL R137, R18, -INF , !P1 ;  /* 0xff80000012897808 */ /* 0x000fe20004800000 */
[----:B------:R-:W-:Y:S02]  /*4590*/  IMAD.IADD R18, R3, 0x1, -R52 ;  /* 0x0000000103127824 */ /* 0x000fe400078e0a34 */
[----:B-1----:R-:W-:Y:S01]  /*45a0*/  FFMA.FTZ R8, R29, -UR4, R115 ;  /* 0x800000041d087c23 */ /* 0x002fe20008010073 */
[----:B------:R-:W-:Y:S01]  /*45b0*/  FSEL R115, R17, -INF , !P6 ;  /* 0xff80000011737808 */ /* 0x000fe20007000000 */
[----:B------:R1:W2:Y:S01]  /*45c0*/  I2F R29, R7 ;  /* 0x00000007001d7306 */ /* 0x0002a20000201400 */
[----:B------:R-:W-:Y:S01]  /*45d0*/  ISETP.GE.AND P6, PT, R46, UR12, PT ;  /* 0x0000000c2e007c0c */ /* 0x000fe2000bfc6270 */
[----:B------:R-:W-:Y:S01]  /*45e0*/  FFMA.FTZ R17, R31, -UR4, R102 ;  /* 0x800000041f117c23 */ /* 0x000fe20008010066 */
[----:B------:R-:W-:Y:S01]  /*45f0*/  FSEL R174, R8, -INF , !P0 ;  /* 0xff80000008ae7808 */ /* 0x000fe20004000000 */
[----:B------:R-:W-:Y:S01]  /*4600*/  IMAD.MOV.U32 R8, RZ, RZ, R9 ;  /* 0x000000ffff087224 */ /* 0x000fe200078e0009 */
[----:B------:R-:W-:Y:S01]  /*4610*/  ISETP.GE.AND P0, PT, R45, UR12, PT ;  /* 0x0000000c2d007c0c */ /* 0x000fe2000bf06270 */
[----:B------:R-:W-:Y:S01]  /*4620*/  IMAD.IADD R9, R6, 0x1, -R46 ;  /* 0x0000000106097824 */ /* 0x000fe200078e0a2e */
[----:B------:R-:W-:Y:S01]  /*4630*/  FSEL R142, R17, -INF , !P2 ;  /* 0xff800000118e7808 */ /* 0x000fe20005000000 */
[----:B------:R-:W4:Y:S01]  /*4640*/  I2F R15, R8 ;  /* 0x00000008000f7306 */ /* 0x000f220000201400 */
[----:B---3--:R-:W-:Y:S01]  /*4650*/  FFMA.FTZ R12, R19, -UR4, R103 ;  /* 0x80000004130c7c23 */ /* 0x008fe20008010067 */
[----:B------:R-:W-:Y:S01]  /*4660*/  FSEL R74, R37, -INF , !P0 ;  /* 0xff800000254a7808 */ /* 0x000fe20004000000 */
[----:B------:R-:W-:Y:S01]  /*4670*/  IMAD.IADD R17, R3, 0x1, -R53 ;  /* 0x0000000103117824 */ /* 0x000fe200078e0a35 */
[----:B------:R-:W-:-:S02]  /*4680*/  FSEL R102, R32, -INF , !P5 ;  /* 0xff80000020667808 */ /* 0x000fc40006800000 */
[----:B------:R-:W-:Y:S01]  /*4690*/  FSEL R143, R12, -INF , !P1 ;  /* 0xff8000000c8f7808 */ /* 0x000fe20004800000 */
[----:B------:R-:W-:Y:S01]  /*46a0*/  IMAD.IADD R12, R3, 0x1, -R51 ;  /* 0x00000001030c7824 */ /* 0x000fe200078e0a33 */
[----:B------:R-:W-:Y:S01]  /*46b0*/  ISETP.GE.AND P5, PT, R47, UR12, PT ;  /* 0x0000000c2f007c0c */ /* 0x000fe2000bfa6270 */
[C---:B-1----:R-:W-:Y:S01]  /*46c0*/  IMAD.IADD R7, R2.reuse, 0x1, -R45 ;  /* 0x0000000102077824 */ /* 0x042fe200078e0a2d */
[----:B------:R-:W-:Y:S01]  /*46d0*/  ISETP.GE.AND P2, PT, R51, UR12, PT ;  /* 0x0000000c33007c0c */ /* 0x000fe2000bf46270 */
[----:B--2---:R-:W-:Y:S01]  /*46e0*/  FFMA.FTZ R19, R29, -UR4, R86 ;  /* 0x800000041d137c23 */ /* 0x004fe20008010056 */
[----:B------:R-:W-:Y:S01]  /*46f0*/  ISETP.GE.AND P1, PT, R53, UR12, PT ;  /* 0x0000000c35007c0c */ /* 0x000fe2000bf26270 */
[----:B------:R-:W-:Y:S01]  /*4700*/  IMAD.IADD R29, R2, 0x1, -R53 ;  /* 0x00000001021d7824 */ /* 0x000fe200078e0a35 */
[----:B------:R-:W-:Y:S01]  /*4710*/  IABS R7, R7 ;  /* 0x0000000700077213 */ /* 0x000fe20000000000 */
[----:B----4-:R-:W-:Y:S01]  /*4720*/  FFMA.FTZ R15, R15, -UR4, R132 ;  /* 0x800000040f0f7c23 */ /* 0x010fe20008010084 */
[----:B------:R-:W-:-:S03]  /*4730*/  FSEL R81, R19, -INF , !P0 ;  /* 0xff80000013517808 */ /* 0x000fc60004000000 */
[----:B------:R-:W-:Y:S01]  /*4740*/  IMAD.MOV.U32 R8, RZ, RZ, R7 ;  /* 0x000000ffff087224 */ /* 0x000fe200078e0007 */
[----:B------:R-:W-:Y:S01]  /*4750*/  IABS R7, R9 ;  /* 0x0000000900077213 */ /* 0x000fe20000000000 */
[----:B------:R-:W-:Y:S01]  /*4760*/  IMAD.IADD R9, R3, 0x1, -R46 ;  /* 0x0000000103097824 */ /* 0x000fe200078e0a2e */
[----:B------:R-:W-:Y:S01]  /*4770*/  IADD3 R19, R80, 0x4, RZ ;  /* 0x0000000450137810 */ /* 0x000fe20007ffe0ff */
[----:B------:R1:W2:Y:S01]  /*4780*/  I2F R13, R8 ;  /* 0x00000008000d7306 */ /* 0x0002a20000201400 */
[----:B------:R-:W-:-:S03]  /*4790*/  FSEL R213, R15, -INF , !P0 ;  /* 0xff8000000fd57808 */ /* 0x000fc60004000000 */
[----:B------:R3:W-:Y:S01]  /*47a0*/  STL [R1+0x40], R19 ;  /* 0x0000401301007387 */ /* 0x0007e20000100800 */
[----:B-1----:R-:W-:Y:S01]  /*47b0*/  IMAD.MOV.U32 R8, RZ, RZ, R7 ;  /* 0x000000ffff087224 */ /* 0x002fe200078e0007 */
[----:B------:R-:W-:Y:S01]  /*47c0*/  IABS R7, R9 ;  /* 0x0000000900077213 */ /* 0x000fe20000000000 */
[----:B------:R-:W-:Y:S02]  /*47d0*/  IMAD.IADD R9, R2, 0x1, -R46 ;  /* 0x0000000102097824 */ /* 0x000fe400078e0a2e */
[----:B------:R1:W4:Y:S01]  /*47e0*/  I2F R49, R8 ;  /* 0x0000000800317306 */ /* 0x0003220000201400 */
[----:B--2---:R-:W-:Y:S02]  /*47f0*/  FFMA.FTZ R11, R13, -UR4, R134 ;  /* 0x800000040d0b7c23 */ /* 0x004fe40008010086 */
[----:B------:R-:W-:-:S03]  /*4800*/  IMAD.IADD R13, R6, 0x1, -R53 ;  /* 0x00000001060d7824 */ /* 0x000fc600078e0a35 */
[----:B------:R-:W-:Y:S01]  /*4810*/  FSEL R219, R11, -INF , !P0 ;  /* 0xff8000000bdb7808 */ /* 0x000fe20004000000 */
[----:B------:R-:W-:Y:S01]  /*4820*/  IMAD.IADD R11, R6, 0x1, -R51 ;  /* 0x00000001060b7824 */ /* 0x000fe200078e0a33 */
[----:B------:R-:W-:Y:S01]  /*4830*/  ISETP.GE.AND P0, PT, R52, UR12, PT ;  /* 0x0000000c34007c0c */ /* 0x000fe2000bf06270 */
[----:B------:R-:W-:Y:S02]  /*4840*/  FFMA.FTZ R52, R60, -UR4, R85 ;  /* 0x800000043c347c23 */ /* 0x000fe40008010055 */
[----:B-1----:R-:W-:Y:S01]  /*4850*/  IMAD.MOV.U32 R8, RZ, RZ, R7 ;  /* 0x000000ffff087224 */ /* 0x002fe200078e0007 */
[----:B------:R-:W-:Y:S01]  /*4860*/  IABS R7, R9 ;  /* 0x0000000900077213 */ /* 0x000fe20000000000 */
[----:B------:R-:W-:Y:S02]  /*4870*/  IMAD.IADD R9, R6, 0x1, -R47 ;  /* 0x0000000106097824 */ /* 0x000fe400078e0a2f */
[----:B------:R1:W2:Y:S01]  /*4880*/  I2F R46, R8 ;  /* 0x00000008002e7306 */ /* 0x0002a20000201400 */
[----:B----4-:R-:W-:-:S02]  /*4890*/  FFMA.FTZ R79, R49, -UR4, R87 ;  /* 0x80000004314f7c23 */ /* 0x010fc40008010057 */
[----:B-1----:R-:W-:Y:S01]  /*48a0*/  IMAD.MOV.U32 R8, RZ, RZ, R7 ;  /* 0x000000ffff087224 */ /* 0x002fe200078e0007 */
[----:B------:R-:W-:Y:S01]  /*48b0*/  IABS R7, R9 ;  /* 0x0000000900077213 */ /* 0x000fe20000000000 */
[----:B------:R-:W-:-:S03]  /*48c0*/  IMAD.IADD R9, R3, 0x1, -R47 ;  /* 0x0000000103097824 */ /* 0x000fc600078e0a2f */
[----:B------:R1:W4:Y:S01]  /*48d0*/  I2F R45, R8 ;  /* 0x00000008002d7306 */ /* 0x0003220000201400 */
[----:B--2---:R-:W-:-:S05]  /*48e0*/  FFMA.FTZ R77, R46, -UR4, R133 ;  /* 0x800000042e4d7c23 */ /* 0x004fca0008010085 */
[----:B------:R-:W-:Y:S01]  /*48f0*/  FSEL R110, R77, -INF , !P6 ;  /* 0xff8000004d6e7808 */ /* 0x000fe20007000000 */
[----:B-1----:R-:W-:Y:S01]  /*4900*/  IMAD.MOV.U32 R8, RZ, RZ, R7 ;  /* 0x000000ffff087224 */ /* 0x002fe200078e0007 */
[----:B------:R-:W-:Y:S01]  /*4910*/  IABS R7, R9 ;  /* 0x0000000900077213 */ /* 0x000fe20000000000 */
[----:B------:R-:W-:Y:S02]  /*4920*/  IMAD.IADD R9, R2, 0x1, -R47 ;  /* 0x0000000102097824 */ /* 0x000fe400078e0a2f */
[----:B------:R1:W2:Y:S01]  /*4930*/  I2F R44, R8 ;  /* 0x00000008002c7306 */ /* 0x0002a20000201400 */
[----:B----4-:R-:W-:-:S05]  /*4940*/  FFMA.FTZ R68, R45, -UR4, R135 ;  /* 0x800000042d447c23 */ /* 0x010fca0008010087 */
[----:B------:R-:W-:Y:S01]  /*4950*/  FSEL R112, R68, -INF , !P6 ;  /* 0xff80000044707808 */ /* 0x000fe20007000000 */
[----:B-1----:R-:W-:Y:S01]  /*4960*/  IMAD.MOV.U32 R8, RZ, RZ, R7 ;  /* 0x000000ffff087224 */ /* 0x002fe200078e0007 */
[----:B------:R-:W-:Y:S01]  /*4970*/  IABS R7, R9 ;  /* 0x0000000900077213 */ /* 0x000fe20000000000 */
[----:B------:R-:W-:Y:S02]  /*4980*/  IMAD.IADD R9, R3, 0x1, -R48 ;  /* 0x0000000103097824 */ /* 0x000fe400078e0a30 */
[----:B------:R1:W4:Y:S01]  /*4990*/  I2F R43, R8 ;  /* 0x00000008002b7306 */ /* 0x0003220000201400 */
[----:B--2---:R-:W-:Y:S02]  /*49a0*/  FFMA.FTZ R64, R44, -UR4, R94 ;  /* 0x800000042c407c23 */ /* 0x004fe4000801005e */
[----:B------:R-:W-:Y:S01]  /*49b0*/  IABS R9, R9 ;  /* 0x0000000900097213 */ /* 0x000fe20000000000 */
[----:B-1----:R-:W-:Y:S01]  /*49c0*/  IMAD.MOV.U32 R8, RZ, RZ, R7 ;  /* 0x000000ffff087224 */ /* 0x002fe200078e0007 */
[----:B------:R-:W-:Y:S01]  /*49d0*/  IABS R7, R10 ;  /* 0x0000000a00077213 */ /* 0x000fe20000000000 */
[----:B------:R-:W-:-:S02]  /*49e0*/  IMAD.IADD R10, R2, 0x1, -R48 ;  /* 0x00000001020a7824 */ /* 0x000fc400078e0a30 */
[----:B------:R1:W2:Y:S01]  /*49f0*/  I2F R42, R8 ;  /* 0x00000008002a7306 */ /* 0x0002a20000201400 */
[----:B----4-:R-:W-:-:S05]  /*4a00*/  FFMA.FTZ R69, R43, -UR4, R152 ;  /* 0x800000042b457c23 */ /* 0x010fca0008010098 */
[----:B------:R-:W-:Y:S02]  /*4a10*/  FSEL R117, R69, -INF , !P5 ;  /* 0xff80000045757808 */ /* 0x000fe40006800000 */
[----:B------:R4:W3:Y:S01]  /*4a20*/  I2F R41, R7 ;  /* 0x0000000700297306 */ /* 0x0008e20000201400 */
[----:B-1----:R-:W-:Y:S01]  /*4a30*/  IABS R8, R10 ;  /* 0x0000000a00087213 */ /* 0x002fe20000000000 */
[----:B------:R-:W-:Y:S02]  /*4a40*/  IMAD.IADD R10, R2, 0x1, -R50 ;  /* 0x00000001020a7824 */ /* 0x000fe400078e0a32 */
[----:B--2---:R-:W-:-:S04]  /*4a50*/  FFMA.FTZ R89, R42, -UR4, R154 ;  /* 0x800000042a597c23 */ /* 0x004fc8000801009a */
[----:B------:R-:W1:Y:S01]  /*4a60*/  I2F R39, R8 ;  /* 0x0000000800277306 */ /* 0x000e620000201400 */
[----:B----4-:R-:W-:Y:S01]  /*4a70*/  IMAD.MOV.U32 R7, RZ, RZ, R9 ;  /* 0x000000ffff077224 */ /* 0x010fe200078e0009 */
[----:B------:R-:W-:Y:S01]  /*4a80*/  FSEL R121, R89, -INF , !P5 ;  /* 0xff80000059797808 */ /* 0x000fe20006800000 */
[----:B------:R-:W-:Y:S01]  /*4a90*/  IMAD.IADD R9, R6, 0x1, -R50 ;  /* 0x0000000106097824 */ /* 0x000fe200078e0a32 */
[----:B------:R-:W-:-:S04]  /*4aa0*/  IABS R6, R13 ;  /* 0x0000000d00067213 */ /* 0x000fc80000000000 */
[----:B------:R2:W4:Y:S01]  /*4ab0*/  I2F R40, R7 ;  /* 0x0000000700287306 */ /* 0x0005220000201400 */
[----:B---3--:R-:W-:-:S07]  /*4ac0*/  FFMA.FTZ R76, R41, -UR4, R95 ;  /* 0x80000004294c7c23 */ /* 0x008fce000801005f */
[----:B------:R3:W-:Y:S01]  /*4ad0*/  I2F R24, R6 ;  /* 0x0000000600187306 */ /* 0x0007e20000201400 */
[----:B-1----:R-:W-:-:S05]  /*4ae0*/  FFMA.FTZ R93, R39, -UR4, R155 ;  /* 0x80000004275d7c23 */ /* 0x002fca000801009b */
[----:B------:R-:W-:Y:S02]  /*4af0*/  FSEL R119, R93, -INF , !P4 ;  /* 0xff8000005d777808 */ /* 0x000fe40006000000 */
[----:B--2---:R-:W-:Y:S01]  /*4b00*/  IABS R7, R9 ;  /* 0x0000000900077213 */ /* 0x004fe20000000000 */
[----:B------:R-:W-:Y:S01]  /*4b10*/  IMAD.IADD R9, R3, 0x1, -R50 ;  /* 0x0000000103097824 */ /* 0x000fe200078e0a32 */
[----:B------:R-:W-:Y:S01]  /*4b20*/  IABS R3, R10 ;  /* 0x0000000a00037213 */ /* 0x000fe20000000000 */
[----:B----4-:R-:W-:Y:S02]  /*4b30*/  FFMA.FTZ R95, R40, -UR4, R153 ;  /* 0x80000004285f7c23 */ /* 0x010fe40008010099 */
[----:B------:R-:W-:Y:S01]  /*4b40*/  IMAD.MOV.U32 R8, RZ, RZ, R7 ;  /* 0x000000ffff087224 */ /* 0x000fe200078e0007 */
[----:B------:R-:W1:Y:S01]  /*4b50*/  I2F R36, R3 ;  /* 0x0000000300247306 */ /* 0x000e620000201400 */
[----:B------:R-:W-:Y:S02]  /*4b60*/  IABS R7, R9 ;  /* 0x0000000900077213 */ /* 0x000fe40000000000 */
[----:B------:R-:W-:-:S02]  /*4b70*/  LOP3.LUT R9, R21, UR6, RZ, 0x3c, !PT ;  /* 0x0000000615097c12 */ /* 0x000fc4000f8e3cff */
[----:B---3--:R-:W-:Y:S02]  /*4b80*/  LOP3.LUT R6, R21, UR5, RZ, 0x3c, !PT ;  /* 0x0000000515067c12 */ /* 0x008fe4000f8e3cff */
[----:B------:R-:W-:Y:S01]  /*4b90*/  FSEL R111, R95, -INF , !P4 ;  /* 0xff8000005f6f7808 */ /* 0x000fe20006000000 */
[----:B------:R2:W3:Y:S08]  /*4ba0*/  I2F R38, R8 ;  /* 0x0000000800267306 */ /* 0x0004f00000201400 */
[----:B------:R-:W4:Y:S01]  /*4bb0*/  I2F R37, R7 ;  /* 0x0000000700257306 */ /* 0x000f220000201400 */
[----:B-1----:R-:W-:-:S05]  /*4bc0*/  FFMA.FTZ R92, R36, -UR4, R158 ;  /* 0x80000004245c7c23 */ /* 0x002fca000801009e */
[----:B------:R-:W-:Y:S01]  /*4bd0*/  FSEL R189, R92, -INF , !P3 ;  /* 0xff8000005cbd7808 */ /* 0x000fe20005800000 */
[----:B--2---:R-:W-:Y:S01]  /*4be0*/  IMAD.IADD R8, R2, 0x1, -R51 ;  /* 0x0000000102087824 */ /* 0x004fe200078e0a33 */
[----:B------:R-:W-:Y:S01]  /*4bf0*/  IABS R2, R11 ;  /* 0x0000000b00027213 */ /* 0x000fe20000000000 */
[----:B---3--:R-:W-:-:S04]  /*4c00*/  FFMA.FTZ R70, R38, -UR4, R98 ;  /* 0x8000000426467c23 */ /* 0x008fc80008010062 */
[----:B------:R-:W-:Y:S01]  /*4c10*/  IMAD.MOV.U32 R3, RZ, RZ, R2 ;  /* 0x000000ffff037224 */ /* 0x000fe200078e0002 */
[----:B------:R-:W-:Y:S01]  /*4c20*/  IABS R2, R12 ;  /* 0x0000000c00027213 */ /* 0x000fe20000000000 */
[----:B------:R-:W-:Y:S02]  /*4c30*/  IMAD.WIDE.U32 R12, R19, -0x326172a9, RZ ;  /* 0xcd9e8d57130c7825 */ /* 0x000fe400078e00ff */
[----:B------:R1:W2:Y:S02]  /*4c40*/  I2F R31, R3 ;  /* 0x00000003001f7306 */ /* 0x0002a40000201400 */
[----:B----4-:R-:W-:Y:S01]  /*4c50*/  FFMA.FTZ R97, R37, -UR4, R156 ;  /* 0x8000000425617c23 */ /* 0x010fe2000801009c */
[----:B------:R-:W-:-:S04]  /*4c60*/  LOP3.LUT R16, R13, R229, RZ, 0x3c, !PT ;  /* 0x000000e50d107212 */ /* 0x000fc800078e3cff */
[----:B------:R-:W-:Y:S01]  /*4c70*/  FSEL R125, R97, -INF , !P3 ;  /* 0xff800000617d7808 */ /* 0x000fe20005800000 */
[----:B-1----:R-:W-:Y:S01]  /*4c80*/  IMAD.MOV.U32 R3, RZ, RZ, R2 ;  /* 0x000000ffff037224 */ /* 0x002fe200078e0002 */
[----:B------:R-:W-:Y:S01]  /*4c90*/  IABS R2, R8 ;  /* 0x0000000800027213 */ /* 0x000fe20000000000 */
[----:B--2---:R-:W-:Y:S01]  /*4ca0*/  FFMA.FTZ R78, R31, -UR4, R99 ;  /* 0x800000041f4e7c23 */ /* 0x004fe20008010063 */
[----:B------:R-:W-:Y:S01]  /*4cb0*/  IABS R8, R14 ;  /* 0x0000000e00087213 */ /* 0x000fe20000000000 */
[----:B------:R1:W2:Y:S01]  /*4cc0*/  I2F R30, R3 ;  /* 0x00000003001e7306 */ /* 0x0002a20000201400 */
[----:B------:R-:W-:-:S04]  /*4cd0*/  IMAD.WIDE.U32 R14, R9, -0x326172a9, RZ ;  /* 0xcd9e8d57090e7825 */ /* 0x000fc800078e00ff */
[----:B------:R-:W-:Y:S01]  /*4ce0*/  IMAD.MOV.U32 R7, RZ, RZ, R2 ;  /* 0x000000ffff077224 */ /* 0x000fe200078e0002 */
[----:B------:R-:W-:Y:S02]  /*4cf0*/  LOP3.LUT R27, R15, UR30, R12, 0x96, !PT ;  /* 0x0000001e0f1b7c12 */ /* 0x000fe4000f8e960c */
[----:B------:R3:W4:Y:S08]  /*4d00*/  I2F R23, R8 ;  /* 0x0000000800177306 */ /* 0x0007300000201400 */
[----:B------:R4:W4:Y:S01]  /*4d10*/  I2F R25, R7 ;  /* 0x0000000700197306 */ /* 0x0009220000201400 */
[----:B-1----:R-:W-:-:S04]  /*4d20*/  IMAD.WIDE.U32 R2, R80, -0x326172a9, RZ ;  /* 0xcd9e8d5750027825 */ /* 0x002fc800078e00ff */
[----:B------:R-:W-:Y:S01]  /*4d30*/  FFMA.FTZ R80, R24, -UR4, R90 ;  /* 0x8000000418507c23 */ /* 0x000fe2000801005a */
[----:B------:R-:W-:Y:S01]  /*4d40*/  LOP3.LUT R26, R15, UR30, R2, 0x96, !PT ;  /* 0x0000001e0f1a7c12 */ /* 0x000fe2000f8e9602 */
[----:B--2---:R-:W-:Y:S02]  /*4d50*/  FFMA.FTZ R94, R30, -UR4, R157 ;  /* 0x800000041e5e7c23 */ /* 0x004fe4000801009d */
[----:B---3--:R-:W-:-:S03]  /*4d60*/  IMAD.WIDE.U32 R8, R19, -0x326172a9, RZ ;  /* 0xcd9e8d5713087825 */ /* 0x008fc600078e00ff */
[----:B------:R-:W-:Y:S01]  /*4d70*/  FSEL R126, R94, -INF , !P2 ;  /* 0xff8000005e7e7808 */ /* 0x000fe20005000000 */
[----:B----4-:R-:W-:Y:S01]  /*4d80*/  FFMA.FTZ R83, R23, -UR4, R91 ;  /* 0x8000000417537c23 */ /* 0x010fe2000801005b */
[----:B------:R-:W-:Y:S01]  /*4d90*/  LOP3.LUT R9, R9, R229, RZ, 0x3c, !PT ;  /* 0x000000e509097212 */ /* 0x000fe200078e3cff */
[----:B------:R-:W-:Y:S01]  /*4da0*/  IMAD.WIDE.U32 R30, R27, -0x2daee0ad, RZ ;  /* 0xd2511f531b1e7825 */ /* 0x000fe200078e00ff */
[----:B------:R-:W-:Y:S01]  /*4db0*/  LOP3.LUT R7, R21, UR5, RZ, 0x3c, !PT ;  /* 0x0000000515077c12 */ /* 0x000fe2000f8e3cff */
[----:B------:R-:W-:Y:S02]  /*4dc0*/  UIADD3 UR5, UR19, -0x4498517b, URZ ;  /* 0xbb67ae8513057890 */ /* 0x000fe4000fffe03f */
[----:B------:R-:W-:-:S04]  /*4dd0*/  IMAD.WIDE.U32 R26, R26, -0x2daee0ad, RZ ;  /* 0xd2511f531a1a7825 */ /* 0x000fc800078e00ff */
[----:B------:R-:W-:-:S04]  /*4de0*/  IMAD.WIDE.U32 R10, R7, -0x326172a9, RZ ;  /* 0xcd9e8d57070a7825 */ /* 0x000fc800078e00ff */
[----:B------:R-:W-:Y:S01]  /*4df0*/  IMAD.WIDE.U32 R6, R6, -0x326172a9, RZ ;  /* 0xcd9e8d5706067825 */ /* 0x000fe200078e00ff */
[C---:B------:R-:W-:Y:S02]  /*4e00*/  LOP3.LUT R34, R11.reuse, UR30, R12, 0x96, !PT ;  /* 0x0000001e0b227c12 */ /* 0x040fe4000f8e960c */
[--C-:B------:R-:W-:Y:S01]  /*4e10*/  LOP3.LUT R28, R11, UR30, R2.reuse, 0x96, !PT ;  /* 0x0000001e0b1c7c12 */ /* 0x100fe2000f8e9602 */
[----:B------:R-:W-:Y:S01]  /*4e20*/  FFMA.FTZ R88, R25, -UR4, R159 ;  /* 0x8000000419587c23 */ /* 0x000fe2000801009f */
[----:B------:R-:W-:Y:S02]  /*4e30*/  LOP3.LUT R33, R7, UR30, R2, 0x96, !PT ;  /* 0x0000001e07217c12 */ /* 0x000fe4000f8e9602 */
[----:B------:R-:W-:Y:S02]  /*4e40*/  LOP3.LUT R12, R3, R229, RZ, 0x3c, !PT ;  /* 0x000000e5030c7212 */ /* 0x000fe400078e3cff */
[----:B------:R-:W-:Y:S01]  /*4e50*/  IABS R2, R18 ;  /* 0x0000001200027213 */ /* 0x000fe20000000000 */
[----:B------:R-:W-:Y:S01]  /*4e60*/  IMAD.WIDE.U32 R18, R9, -0x2daee0ad, RZ ;  /* 0xd2511f5309127825 */ /* 0x000fe200078e00ff */
[----:B------:R-:W-:-:S02]  /*4e70*/  IABS R3, R17 ;  /* 0x0000001100037213 */ /* 0x000fc40000000000 */
[----:B------:R1:W2:Y:S01]  /*4e80*/  I2F R21, R2 ;  /* 0x0000000200157306 */ /* 0x0002a20000201400 */
[----:B------:R-:W-:Y:S01]  /*4e90*/  IMAD.WIDE.U32 R12, R12, -0x2daee0ad, RZ ;  /* 0xd2511f530c0c7825 */ /* 0x000fe200078e00ff */
[----:B------:R-:W-:Y:S02]  /*4ea0*/  LOP3.LUT R32, R7, UR30, R8, 0x96, !PT ;  /* 0x0000001e07207c12 */ /* 0x000fe4000f8e9608 */
[----:B------:R-:W-:Y:S01]  /*4eb0*/  FSEL R138, R88, -INF , !P2 ;  /* 0xff800000588a7808 */ /* 0x000fe20005000000 */
[----:B------:R-:W-:Y:S01]  /*4ec0*/  IMAD.WIDE.U32 R16, R16, -0x2daee0ad, RZ ;  /* 0xd2511f5310107825 */ /* 0x000fe200078e00ff */
[--C-:B------:R-:W-:Y:S02]  /*4ed0*/  LOP3.LUT R9, R13, UR5, R20.reuse, 0x96, !PT ;  /* 0x000000050d097c12 */ /* 0x100fe4000f8e9614 */
[----:B------:R3:W4:Y:S02]  /*4ee0*/  I2F R22, R3 ;  /* 0x0000000300167306 */ /* 0x0007240000201400 */
[----:B------:R-:W-:-:S02]  /*4ef0*/  LOP3.LUT R13, R17, UR5, R20, 0x96, !PT ;  /* 0x00000005110d7c12 */ /* 0x000fc4000f8e9614 */
[----:B------:R-:W-:Y:S01]  /*4f00*/  LOP3.LUT R17, R19, UR5, R20, 0x96, !PT ;  /* 0x0000000513117c12 */ /* 0x000fe2000f8e9614 */
[----:B------:R-:W-:Y:S01]  /*4f10*/  UIADD3 UR5, UR19, -0x56f99767, URZ ;  /* 0xa906689913057890 */ /* 0x000fe2000fffe03f */
[----:B-1----:R-:W-:Y:S01]  /*4f20*/  IABS R2, R35 ;  /* 0x0000002300027213 */ /* 0x002fe20000000000 */
[----:B--2---:R-:W-:Y:S02]  /*4f30*/  FFMA.FTZ R96, R21, -UR4, R161 ;  /* 0x8000000415607c23 */ /* 0x004fe400080100a1 */
[----:B------:R-:W-:Y:S01]  /*4f40*/  IMAD.WIDE.U32 R20, R28, -0x2daee0ad, RZ ;  /* 0xd2511f531c147825 */ /* 0x000fe200078e00ff */
[----:B------:R-:W1:Y:S02]  /*4f50*/  I2F R7, R2 ;  /* 0x0000000200077306 */ /* 0x000e640000201400 */
[----:B------:R-:W-:Y:S02]  /*4f60*/  FSEL R132, R96, -INF , !P0 ;  /* 0xff80000060847808 */ /* 0x000fe40004000000 */
[----:B---3--:R-:W-:Y:S01]  /*4f70*/  IABS R3, R29 ;  /* 0x0000001d00037213 */ /* 0x008fe20000000000 */
[----:B----4-:R-:W-:Y:S01]  /*4f80*/  FFMA.FTZ R90, R22, -UR4, R160 ;  /* 0x80000004165a7c23 */ /* 0x010fe200080100a0 */
[----:B------:R-:W-:Y:S01]  /*4f90*/  LOP3.LUT R29, R15, UR30, R8, 0x96, !PT ;  /* 0x0000001e0f1d7c12 */ /* 0x000fe2000f8e9608 */
[----:B------:R-:W-:Y:S01]  /*4fa0*/  IMAD.WIDE.U32 R22, R34, -0x2daee0ad, RZ ;  /* 0xd2511f5322167825 */ /* 0x000fe200078e00ff */
[----:B------:R2:W3:Y:S02]  /*4fb0*/  I2F R11, R3 ;  /* 0x00000003000b7306 */ /* 0x0004e40000201400 */
[----:B------:R-:W-:Y:S01]  /*4fc0*/  FSEL R133, R90, -INF , !P1 ;  /* 0xff8000005a857808 */ /* 0x000fe20004800000 */
[----:B------:R-:W-:Y:S01]  /*4fd0*/  IMAD.WIDE.U32 R28, R29, -0x2daee0ad, RZ ;  /* 0xd2511f531d1c7825 */ /* 0x000fe200078e00ff */
[----:B------:R-:W-:-:S03]  /*4fe0*/  LOP3.LUT R42, R23, UR27, R16, 0x96, !PT ;  /* 0x0000001b172a7c12 */ /* 0x000fc6000f8e9610 */
[----:B-1----:R-:W-:Y:S01]  /*4ff0*/  FFMA.FTZ R91, R7, -UR4, R163 ;  /* 0x80000004075b7c23 */ /* 0x002fe200080100a3 */
[----:B------:R-:W-:Y:S01]  /*5000*/  LOP3.LUT R38, R29, UR27, R18, 0x96, !PT ;  /* 0x0000001b1d267c12 */ /* 0x000fe2000f8e9612 */
[----:B------:R-:W-:-:S03]  /*5010*/  IMAD.WIDE.U32 R42, R42, -0x326172a9, RZ ;  /* 0xcd9e8d572a2a7825 */ /* 0x000fc600078e00ff */
[----:B------:R-:W-:Y:S01]  /*5020*/  FSEL R134, R91, -INF , !P0 ;  /* 0xff8000005b867808 */ /* 0x000fe20004000000 */
[----:B------:R-:W-:-:S04]  /*5030*/  IMAD.WIDE.U32 R38, R38, -0x326172a9, RZ ;  /* 0xcd9e8d5726267825 */ /* 0x000fc800078e00ff */
[----:B--2---:R-:W-:-:S04]  /*5040*/  IMAD.WIDE.U32 R2, R9, -0x326172a9, RZ ;  /* 0xcd9e8d5709027825 */ /* 0x004fc800078e00ff */
[----:B------:R-:W-:Y:S01]  /*5050*/  IMAD.WIDE.U32 R8, R13, -0x326172a9, RZ ;  /* 0xcd9e8d570d087825 */ /* 0x000fe200078e00ff */
[C---:B------:R-:W-:Y:S02]  /*5060*/  LOP3.LUT R40, R3.reuse, UR28, R10, 0x96, !PT ;  /* 0x0000001c03287c12 */ /* 0x040fe4000f8e960a */
[----:B------:R-:W-:Y:S01]  /*5070*/  LOP3.LUT R44, R3, UR28, R6, 0x96, !PT ;  /* 0x0000001c032c7c12 */ /* 0x000fe2000f8e9606 */
[----:B---3--:R-:W-:Y:S01]  /*5080*/  FFMA.FTZ R87, R11, -UR4, R162 ;  /* 0x800000040b577c23 */ /* 0x008fe200080100a2 */
[--C-:B------:R-:W-:Y:S01]  /*5090*/  LOP3.LUT R24, R3, UR28, R14.reuse, 0x96, !PT ;  /* 0x0000001c03187c12 */ /* 0x100fe2000f8e960e */
[----:B------:R-:W-:Y:S01]  /*50a0*/  IMAD.WIDE.U32 R40, R40, -0x2daee0ad, RZ ;  /* 0xd2511f5328287825 */ /* 0x000fe200078e00ff */
[C---:B------:R-:W-:Y:S02]  /*50b0*/  LOP3.LUT R7, R9.reuse, UR28, R14, 0x96, !PT ;  /* 0x0000001c09077c12 */ /* 0x040fe4000f8e960e */
[----:B------:R-:W-:Y:S01]  /*50c0*/  LOP3.LUT R19, R9, UR28, R10, 0x96, !PT ;  /* 0x0000001c09137c12 */ /* 0x000fe2000f8e960a */
[----:B------:R-:W-:Y:S01]  /*50d0*/  IMAD.WIDE.U32 R10, R33, -0x2daee0ad, RZ ;  /* 0xd2511f53210a7825 */ /* 0x000fe200078e00ff */
[----:B------:R-:W-:-:S02]  /*50e0*/  LOP3.LUT R9, R31, UR27, R16, 0x96, !PT ;  /* 0x0000001b1f097c12 */ /* 0x000fc4000f8e9610 */
[--C-:B------:R-:W-:Y:S01]  /*50f0*/  LOP3.LUT R13, R27, UR27, R12.reuse, 0x96, !PT ;  /* 0x0000001b1b0d7c12 */ /* 0x100fe2000f8e960c */
[----:B------:R-:W-:Y:S01]  /*5100*/  IMAD.WIDE.U32 R14, R17, -0x326172a9, RZ ;  /* 0xcd9e8d57110e7825 */ /* 0x000fe200078e00ff */
[----:B------:R-:W-:Y:S02]  /*5110*/  LOP3.LUT R27, R21, UR27, R12, 0x96, !PT ;  /* 0x0000001b151b7c12 */ /* 0x000fe4000f8e960c */
[----:B------:R-:W-:Y:S01]  /*5120*/  LOP3.LUT R34, R41, UR25, R20, 0x96, !PT ;  /* 0x0000001929227c12 */ /* 0x000fe2000f8e9614 */
[----:B------:R-:W-:Y:S01]  /*5130*/  IMAD.WIDE.U32 R44, R44, -0x2daee0ad, RZ ;  /* 0xd2511f532c2c7825 */ /* 0x000fe200078e00ff */
[----:B------:R-:W-:Y:S02]  /*5140*/  LOP3.LUT R23, R11, UR27, R12, 0x96, !PT ;  /* 0x0000001b0b177c12 */ /* 0x000fe4000f8e960c */
[----:B------:R-:W-:Y:S01]  /*5150*/  LOP3.LUT R36, R15, UR28, R6, 0x96, !PT ;  /* 0x0000001c0f247c12 */ /* 0x000fe2000f8e9606 */
[----:B------:R-:W-:Y:S01]  /*5160*/  IMAD.WIDE.U32 R16, R32, -0x2daee0ad, RZ ;  /* 0xd2511f5320107825 */ /* 0x000fe200078e00ff */
[----:B------:R-:W-:-:S02]  /*5170*/  LOP3.LUT R31, R45, UR25, R10, 0x96, !PT ;  /* 0x000000192d1f7c12 */ /* 0x000fc4000f8e960a */
[----:B------:R-:W-:Y:S01]  /*5180*/  FSEL R135, R87, -INF , !P1 ;  /* 0xff80000057877808 */ /* 0x000fe20004800000 */
[----:B------:R-:W-:Y:S01]  /*5190*/  IMAD.WIDE.U32 R24, R24, -0x2daee0ad, RZ ;  /* 0xd2511f5318187825 */ /* 0x000fe200078e00ff */
[----:B------:R-:W-:-:S03]  /*51a0*/  LOP3.LUT R29, R17, UR27, R18, 0x96, !PT ;  /* 0x0000001b111d7c12 */ /* 0x000fc6000f8e9612 */
[----:B------:R-:W-:Y:S01]  /*51b0*/  IMAD.WIDE.U32 R20, R9, -0x326172a9, RZ ;  /* 0xcd9e8d5709147825 */ /* 0x000fe200078e00ff */
[----:B------:R-:W-:Y:S02]  /*51c0*/  LOP3.LUT R3, R25, UR25, R26, 0x96, !PT ;  /* 0x0000001919037c12 */ /* 0x000fe4000f8e961a */
[--C-:B------:R-:W-:Y:S01]  /*51d0*/  LOP3.LUT R25, R43, UR26, R8.reuse, 0x96, !PT ;  /* 0x0000001a2b197c12 */ /* 0x100fe2000f8e9608 */
[----:B------:R-:W-:Y:S01]  /*51e0*/  IMAD.WIDE.U32 R6, R7, -0x2daee0ad, RZ ;  /* 0xd2511f5307067825 */ /* 0x000fe200078e00ff */
[----:B------:R-:W-:-:S03]  /*51f0*/  LOP3.LUT R26, R21, UR26, R8, 0x96, !PT ;  /* 0x0000001a151a7c12 */ /* 0x000fc6000f8e9608 */
[----:B------:R-:W-:Y:S01]  /*5200*/  IMAD.WIDE.U32 R10, R13, -0x326172a9, RZ ;  /* 0xcd9e8d570d0a7825 */ /* 0x000fe200078e00ff */
[C---:B------:R-:W-:Y:S02]  /*5210*/  LOP3.LUT R15, R7.reuse, UR25, R30, 0x96, !PT ;  /* 0x00000019070f7c12 */ /* 0x040fe4000f8e961e */
[----:B------:R-:W-:Y:S01]  /*5220*/  LOP3.LUT R7, R7, UR25, R28, 0x96, !PT ;  /* 0x0000001907077c12 */ /* 0x000fe2000f8e961c */
[----:B------:R-:W-:Y:S01]  /*5230*/  IMAD.WIDE.U32 R12, R27, -0x326172a9, RZ ;  /* 0xcd9e8d571b0c7825 */ /* 0x000fe200078e00ff */
[C-C-:B------:R-:W-:Y:S02]  /*5240*/  LOP3.LUT R32, R11.reuse, UR26, R2.reuse, 0x96, !PT ;  /* 0x0000001a0b207c12 */ /* 0x140fe4000f8e9602 */
[--C-:B------:R-:W-:Y:S01]  /*5250*/  LOP3.LUT R60, R11, UR26, R2.reuse, 0x96, !PT ;  /* 0x0000001a0b3c7c12 */ /* 0x100fe2000f8e9602 */
[----:B------:R-:W-:Y:S01]  /*5260*/  IMAD.WIDE.U32 R8, R23, -0x326172a9, RZ ;  /* 0xcd9e8d5717087825 */ /* 0x000fe200078e00ff */
[----:B------:R-:W-:-:S03]  /*5270*/  LOP3.LUT R17, R13, UR26, R2, 0x96, !PT ;  /* 0x0000001a0d117c12 */ /* 0x000fc6000f8e9602 */
[----:B------:R-:W-:Y:S01]  /*5280*/  IMAD.WIDE.U32 R18, R19, -0x2daee0ad, RZ ;  /* 0xd2511f5313127825 */ /* 0x000fe200078e00ff */
[----:B------:R-:W-:-:S03]  /*5290*/  LOP3.LUT R9, R9, UR26, R2, 0x96, !PT ;  /* 0x0000001a09097c12 */ /* 0x000fc6000f8e9602 */
[----:B------:R-:W-:Y:S01]  /*52a0*/  IMAD.WIDE.U32 R36, R36, -0x2daee0ad, RZ ;  /* 0xd2511f5324247825 */ /* 0x000fe200078e00ff */
[----:B------:R-:W-:Y:S02]  /*52b0*/  LOP3.LUT R41, R19, UR25, R22, 0x96, !PT ;  /* 0x0000001913297c12 */ /* 0x000fe4000f8e9616 */
[----:B------:R-:W-:Y:S01]  /*52c0*/  LOP3.LUT R22, R39, UR26, R14, 0x96, !PT ;  /* 0x0000001a27167c12 */ /* 0x000fe2000f8e960e */
[----:B------:R-:W-:Y:S01]  /*52d0*/  IMAD.WIDE.U32 R28, R29, -0x326172a9, RZ ;  /* 0xcd9e8d571d1c7825 */ /* 0x000fe200078e00ff */
[----:B------:R-:W-:-:S03]  /*52e0*/  LOP3.LUT R19, R37, UR25, R16, 0x96, !PT ;  /* 0x0000001925137c12 */ /* 0x000fc6000f8e9610 */
[----:B------:R-:W-:Y:S01]  /*52f0*/  IMAD.WIDE.U32 R34, R34, -0x326172a9, RZ ;  /* 0xcd9e8d5722227825 */ /* 0x000fe200078e00ff */
[----:B------:R-:W-:-:S03]  /*5300*/  LOP3.LUT R21, R29, UR26, R14, 0x96, !PT ;  /* 0x0000001a1d157c12 */ /* 0x000fc6000f8e960e */
[----:B------:R-:W-:Y:S01]  /*5310*/  IMAD.WIDE.U32 R32, R32, -0x2daee0ad, RZ ;  /* 0xd2511f5320207825 */ /* 0x000fe200078e00ff */
[----:B------:R-:W-:Y:S02]  /*5320*/  LOP3.LUT R11, R35, UR23, R12, 0x96, !PT ;  /* 0x00000017230b7c12 */ /* 0x000fe4000f8e960c */
[----:B------:R-:W-:Y:S01]  /*5330*/  FSEL R35, R67, -INF , !P1 ;  /* 0xff80000043237808 */ /* 0x000fe20004800000 */
[----:B------:R-:W-:Y:S01]  /*5340*/  IMAD.WIDE.U32 R2, R3, -0x326172a9, RZ ;  /* 0xcd9e8d5703027825 */ /* 0x000fe200078e00ff */
[----:B------:R-:W-:-:S03]  /*5350*/  LOP3.LUT R33, R33, UR11, R24, 0x96, !PT ;  /* 0x0000000b21217c12 */ /* 0x000fc6000f8e9618 */
[----:B------:R-:W-:Y:S01]  /*5360*/  IMAD.WIDE.U32 R26, R26, -0x2daee0ad, RZ ;  /* 0xd2511f531a1a7825 */ /* 0x000fe200078e00ff */
[C-C-:B------:R-:W-:Y:S02]  /*5370*/  LOP3.LUT R29, R3.reuse, UR23, R10.reuse, 0x96, !PT ;  /* 0x00000017031d7c12 */ /* 0x140fe4000f8e960a */
[----:B------:R-:W-:Y:S01]  /*5380*/  LOP3.LUT R43, R3, UR23, R10, 0x96, !PT ;  /* 0x00000017032b7c12 */ /* 0x000fe2000f8e960a */
[----:B------:R-:W-:Y:S01]  /*5390*/  IMAD.WIDE.U32 R16, R17, -0x2daee0ad, RZ ;  /* 0xd2511f5311107825 */ /* 0x000fe200078e00ff */
[----:B------:R-:W-:Y:S02]  /*53a0*/  LOP3.LUT R3, R27, UR11, R6, 0x96, !PT ;  /* 0x0000000b1b037c12 */ /* 0x000fe4000f8e9606 */
[----:B------:R-:W-:Y:S01]  /*53b0*/  FSEL R27, R80, -INF , !P1 ;  /* 0xff800000501b7808 */ /* 0x000fe20004800000 */
[----:B------:R-:W-:Y:S01]  /*53c0*/  IMAD.WIDE.U32 R14, R15, -0x326172a9, RZ ;  /* 0xcd9e8d570f0e7825 */ /* 0x000fe200078e00ff */
[----:B------:R-:W-:-:S03]  /*53d0*/  LOP3.LUT R40, R17, UR11, R40, 0x96, !PT ;  /* 0x0000000b11287c12 */ /* 0x000fc6000f8e9628 */
[----:B------:R-:W-:Y:S01]  /*53e0*/  IMAD.WIDE.U32 R12, R41, -0x326172a9, RZ ;  /* 0xcd9e8d57290c7825 */ /* 0x000fe200078e00ff */
[----:B------:R-:W-:-:S03]  /*53f0*/  LOP3.LUT R17, R15, UR23, R20, 0x96, !PT ;  /* 0x000000170f117c12 */ /* 0x000fc6000f8e9614 */
[----:B------:R-:W-:Y:S01]  /*5400*/  IMAD.WIDE.U32 R20, R21, -0x2daee0ad, RZ ;  /* 0xd2511f5315147825 */ /* 0x000fe200078e00ff */
[----:B------:R-:W-:-:S03]  /*5410*/  LOP3.LUT R42, R13, UR23, R42, 0x96, !PT ;  /* 0x000000170d2a7c12 */ /* 0x000fc6000f8e962a */
[----:B------:R-:W-:Y:S01]  /*5420*/  IMAD.WIDE.U32 R46, R11, -0x2daee0ad, RZ ;  /* 0xd2511f530b2e7825 */ /* 0x000fe200078e00ff */
[----:B------:R-:W-:-:S03]  /*5430*/  LOP3.LUT R36, R21, UR11, R36, 0x96, !PT ;  /* 0x0000000b15247c12 */ /* 0x000fc6000f8e9624 */
[----:B------:R-:W-:Y:S01]  /*5440*/  IMAD.WIDE.U32 R10, R33, -0x326172a9, RZ ;  /* 0xcd9e8d57210a7825 */ /* 0x000fe200078e00ff */
[----:B------:R-:W-:-:S03]  /*5450*/  FSEL R33, R62, -INF , !P3 ;  /* 0xff8000003e217808 */ /* 0x000fc60005800000 */
[----:B------:R-:W-:Y:S01]  /*5460*/  IMAD.WIDE.U32 R50, R3, -0x326172a9, RZ ;  /* 0xcd9e8d5703327825 */ /* 0x000fe200078e00ff */
[----:B------:R-:W-:Y:S02]  /*5470*/  FMNMX.FTZ R3, R120, R116, !PT ;  /* 0x0000007478037209 */ /* 0x000fe40007810000 */
[--C-:B------:R-:W-:Y:S01]  /*5480*/  LOP3.LUT R13, R11, UR8, R2.reuse, 0x96, !PT ;  /* 0x000000080b0d7c12 */ /* 0x100fe2000f8e9602 */
[----:B------:R-:W-:Y:S01]  /*5490*/  IMAD.WIDE.U32 R30, R31, -0x326172a9, RZ ;  /* 0xcd9e8d571f1e7825 */ /* 0x000fe200078e00ff */
[----:B------:R-:W-:Y:S02]  /*54a0*/  LOP3.LUT R21, R11, UR8, R2, 0x96, !PT ;  /* 0x000000080b157c12 */ /* 0x000fe4000f8e9602 */
[----:B------:R-:W-:Y:S01]  /*54b0*/  FMNMX.FTZ R2, R115, R3, !PT ;  /* 0x0000000373027209 */ /* 0x000fe20007810000 */
[----:B------:R-:W-:Y:S01]  /*54c0*/  IMAD.WIDE.U32 R24, R25, -0x2daee0ad, RZ ;  /* 0xd2511f5319187825 */ /* 0x000fe200078e00ff */
[----:B------:R-:W-:Y:S02]  /*54d0*/  LOP3.LUT R31, R31, UR23, R8, 0x96, !PT ;  /* 0x000000171f1f7c12 */ /* 0x000fe4000f8e9608 */
[----:B------:R-:W-:Y:S01]  /*54e0*/  FMNMX.FTZ R2, R102, R2, !PT ;  /* 0x0000000266027209 */ /* 0x000fe20007810000 */
[----:B------:R-:W-:Y:S01]  /*54f0*/  IMAD.WIDE.U32 R22, R22, -0x2daee0ad, RZ ;  /* 0xd2511f5316167825 */ /* 0x000fe200078e00ff */
[----:B------:R-:W-:-:S02]  /*5500*/  LOP3.LUT R25, R25, UR11, R18, 0x96, !PT ;  /* 0x0000000b19197c12 */ /* 0x000fc4000f8e9612 */
[----:B------:R-:W-:Y:S01]  /*5510*/  FMNMX.FTZ R2, R109, R2, !PT ;  /* 0x000000026d027209 */ /* 0x000fe20007810000 */
        /* <DEDUP_REMOVED lines=11> */
[----:B------:R-:W-:Y:S01]  /*55d0*/  LOP3.LUT R7, R47, UR5, R16, 0x96, !PT ;  /* 0x000000052f077c12 */ /* 0x000fe2000f8e9610 */
[----:B------:R-:W-:Y:S01]  /*55e0*/  IMAD.WIDE.U32 R28, R29, -0x2daee0ad, RZ ;  /* 0xd2511f531d1c7825 */ /* 0x000fe200078e00ff */
[----:B------:R-:W-:Y:S02]  /*55f0*/  LOP3.LUT R47, R57, UR5, R8, 0x96, !PT ;  /* 0x00000005392f7c12 */ /* 0x000fe4000f8e9608 */
[----:B------:R-:W-:Y:S01]  /*5600*/  FSEL R31, R61, -INF , !P5 ;  /* 0xff8000003d1f7808 */ /* 0x000fe20006800000 */
[----:B------:R-:W-:Y:S01]  /*5610*/  IMAD.WIDE.U32 R58, R23, -0x326172a9, RZ ;  /* 0xcd9e8d57173a7825 */ /* 0x000fe200078e00ff */
[----:B------:R-:W-:-:S02]  /*5620*/  LOP3.LUT R32, R29, UR5, R32, 0x96, !PT ;  /* 0x000000051d207c12 */ /* 0x000fc4000f8e9620 */
[----:B------:R-:W-:Y:S01]  /*5630*/  FSEL R29, R52, -INF , !P6 ;  /* 0xff800000341d7808 */ /* 0x000fe20007000000 */
        /* <DEDUP_REMOVED lines=8> */
[----:B------:R-:W-:Y:S01]  /*56c0*/  FSEL R18, R63, -INF , !P4 ;  /* 0xff8000003f127808 */ /* 0x000fe20006000000 */
[----:B------:R-:W-:Y:S01]  /*56d0*/  IMAD.WIDE.U32 R2, R7, -0x326172a9, RZ ;  /* 0xcd9e8d5707027825 */ /* 0x000fe200078e00ff */
[----:B------:R-:W-:Y:S02]  /*56e0*/  FMNMX.FTZ R6, R31, R6, !PT ;  /* 0x000000061f067209 */ /* 0x000fe40007810000 */
[----:B------:R-:W-:Y:S01]  /*56f0*/  LOP3.LUT R75, R17, UR5, R26, 0x96, !PT ;  /* 0x00000005114b7c12 */ /* 0x000fe2000f8e961a */
[----:B------:R-:W-:Y:S01]  /*5700*/  IMAD.WIDE.U32 R44, R44, -0x326172a9, RZ ;  /* 0xcd9e8d572c2c7825 */ /* 0x000fe200078e00ff */
[----:B------:R-:W-:Y:S02]  /*5710*/  LOP3.LUT R17, R3, UR32, R14, 0x96, !PT ;  /* 0x0000002003117c12 */ /* 0x000fe4000f8e960e */
[----:B------:R-:W-:Y:S01]  /*5720*/  LOP3.LUT R59, R15, UR8, R34, 0x96, !PT ;  /* 0x000000080f3b7c12 */ /* 0x000fe2000f8e9622 */
[----:B------:R-:W-:Y:S01]  /*5730*/  IMAD.WIDE.U32 R48, R42, -0x2daee0ad, RZ ;  /* 0xd2511f532a307825 */ /* 0x000fe200078e00ff */
[----:B------:R-:W-:-:S02]  /*5740*/  LOP3.LUT R42, R2, 0xffff, RZ, 0xc0, !PT ;  /* 0x0000ffff022a7812 */ /* 0x000fc400078ec0ff */
[----:B------:R-:W-:Y:S01]  /*5750*/  FMNMX.FTZ R3, R18, R6, !PT ;  /* 0x0000000612037209 */ /* 0x000fe20007810000 */
[----:B------:R-:W-:Y:S01]  /*5760*/  IMAD.WIDE.U32 R40, R25, -0x326172a9, RZ ;  /* 0xcd9e8d5719287825 */ /* 0x000fe200078e00ff */
[----:B------:R-:W-:Y:S02]  /*5770*/  LOP3.LUT R86, R45, UR8, R30, 0x96, !PT ;  /* 0x000000082d567c12 */ /* 0x000fe4000f8e961e */
[----:B------:R-:W-:Y:S01]  /*5780*/  LOP3.LUT R37, R2, 0xff, RZ, 0xc0, !PT ;  /* 0x000000ff02257812 */ /* 0x000fe200078ec0ff */
[----:B------:R-:W-:Y:S01]  /*5790*/  IMAD.WIDE.U32 R54, R9, -0x2daee0ad, RZ ;  /* 0xd2511f5309367825 */ /* 0x000fe200078e00ff */
[--C-:B------:R-:W-:Y:S02]  /*57a0*/  SHF.R.U32.HI R45, RZ, 0x10, R2.reuse ;  /* 0x00000010ff2d7819 */ /* 0x100fe40000011602 */
[----:B------:R-:W-:Y:S01]  /*57b0*/  SHF.R.U32.HI R30, RZ, 0x18, R2 ;  /* 0x00000018ff1e7819 */ /* 0x000fe20000011602 */
[----:B------:R-:W-:Y:S01]  /*57c0*/  IMAD R7, R60, -0x2daee0ad, RZ ;  /* 0xd2511f533c077824 */ /* 0x000fe200078e02ff */
[----:B------:R-:W-:Y:S01]  /*57d0*/  FSEL R34, R66, -INF , !P2 ;  /* 0xff80000042227808 */ /* 0x000fe20005000000 */
[----:B------:R-:W-:Y:S01]  /*57e0*/  IMAD.WIDE.U32 R14, R43, -0x2daee0ad, RZ ;  /* 0xd2511f532b0e7825 */ /* 0x000fe200078e00ff */
[----:B------:R-:W-:-:S02]  /*57f0*/  FMNMX.FTZ R3, R33, R3, !PT ;  /* 0x0000000321037209 */ /* 0x000fc40007810000 */
[----:B------:R-:W-:Y:S01]  /*5800*/  FMNMX.FTZ R2, R122, R118, !PT ;  /* 0x000000767a027209 */ /* 0x000fe20007810000 */
[----:B------:R-:W-:Y:S01]  /*5810*/  IMAD.WIDE.U32 R38, R38, -0x2daee0ad, RZ ;  /* 0xd2511f5326267825 */ /* 0x000fe200078e00ff */
[----:B------:R-:W-:Y:S02]  /*5820*/  LOP3.LUT R85, R41, UR8, R12, 0x96, !PT ;  /* 0x0000000829557c12 */ /* 0x000fe4000f8e960c */
[----:B------:R-:W-:Y:S01]  /*5830*/  FMNMX.FTZ R6, R34, R3, !PT ;  /* 0x0000000322067209 */ /* 0x000fe20007810000 */
[----:B------:R-:W-:Y:S01]  /*5840*/  IMAD.WIDE.U32 R8, R13, -0x2daee0ad, RZ ;  /* 0xd2511f530d087825 */ /* 0x000fe200078e00ff */
[----:B------:R-:W-:Y:S02]  /*5850*/  FMNMX.FTZ R12, R139, R2, !PT ;  /* 0x000000028b0c7209 */ /* 0x000fe40007810000 */
[----:B------:R-:W-:Y:S01]  /*5860*/  FSEL R36, R65, -INF , !P0 ;  /* 0xff80000041247808 */ /* 0x000fe20004000000 */
[----:B------:R-:W-:Y:S01]  /*5870*/  IMAD.WIDE.U32 R2, R32, -0x326172a9, RZ ;  /* 0xcd9e8d5720027825 */ /* 0x000fe200078e00ff */
[----:B------:R-:W-:-:S02]  /*5880*/  FMNMX.FTZ R6, R35, R6, !PT ;  /* 0x0000000623067209 */ /* 0x000fc40007810000 */
[----:B------:R-:W-:Y:S02]  /*5890*/  LOP3.LUT R98, R55, UR5, R20, 0x96, !PT ;  /* 0x0000000537627c12 */ /* 0x000fe4000f8e9614 */
[----:B------:R-:W-:Y:S02]  /*58a0*/  LOP3.LUT R20, R3, UR32, R10, 0x96, !PT ;  /* 0x0000002003147c12 */ /* 0x000fe4000f8e960a */
[C---:B------:R-:W-:Y:S02]  /*58b0*/  LOP3.LUT R107, R2.reuse, 0xffff, RZ, 0xc0, !PT ;  /* 0x0000ffff026b7812 */ /* 0x040fe400078ec0ff */
[----:B------:R-:W-:Y:S02]  /*58c0*/  LOP3.LUT R32, R2, 0xff, RZ, 0xc0, !PT ;  /* 0x000000ff02207812 */ /* 0x000fe400078ec0ff */
[--C-:B------:R-:W-:Y:S02]  /*58d0*/  SHF.R.U32.HI R84, RZ, 0x10, R2.reuse ;  /* 0x00000010ff547819 */ /* 0x100fe40000011602 */
[----:B------:R-:W-:-:S02]  /*58e0*/  SHF.R.U32.HI R41, RZ, 0x18, R2 ;  /* 0x00000018ff297819 */ /* 0x000fc40000011602 */
[----:B------:R-:W-:Y:S02]  /*58f0*/  FMNMX.FTZ R3, R131, R12, !PT ;  /* 0x0000000c83037209 */ /* 0x000fe40007810000 */
[----:B------:R-:W-:Y:S02]  /*5900*/  FMNMX.FTZ R11, R36, R6, !PT ;  /* 0x00000006240b7209 */ /* 0x000fe40007810000 */
[----:B------:R-:W-:Y:S01]  /*5910*/  LOP3.LUT R2, R15, UR5, R7, 0x96, !PT ;  /* 0x000000050f027c12 */ /* 0x000fe2000f8e9607 */
[----:B------:R-:W-:Y:S01]  /*5920*/  IMAD.WIDE.U32 R6, R19, -0x2daee0ad, RZ ;  /* 0xd2511f5313067825 */ /* 0x000fe200078e00ff */
[----:B------:R-:W-:Y:S01]  /*5930*/  LOP3.LUT R99, R39, UR5, R22, 0x96, !PT ;  /* 0x0000000527637c12 */ /* 0x000fe2000f8e9616 */
[----:B------:R-:W1:Y:S01]  /*5940*/  SHFL.BFLY PT, R13, R11, 0x2, 0x1f ;  /* 0x0c401f000b0d7f89 */ /* 0x000e6200000e0000 */
[C---:B------:R-:W-:Y:S02]  /*5950*/  LOP3.LUT R39, R8.reuse, 0xff, RZ, 0xc0, !PT ;  /* 0x000000ff08277812 */ /* 0x040fe400078ec0ff */
[----:B------:R-:W-:-:S02]  /*5960*/  LOP3.LUT R176, R8, 0xffff, RZ, 0xc0, !PT ;  /* 0x0000ffff08b07812 */ /* 0x000fc400078ec0ff */
[--C-:B------:R-:W-:Y:S02]  /*5970*/  SHF.R.U32.HI R212, RZ, 0x10, R8.reuse ;  /* 0x00000010ffd47819 */ /* 0x100fe40000011608 */
[----:B------:R-:W-:Y:S02]  /*5980*/  SHF.R.U32.HI R61, RZ, 0x18, R8 ;  /* 0x00000018ff3d7819 */ /* 0x000fe40000011608 */
[----:B------:R-:W-:Y:S01]  /*5990*/  FMNMX.FTZ R8, R130, R3, !PT ;  /* 0x0000000382087209 */ /* 0x000fe20007810000 */
[----:B------:R-:W-:Y:S01]  /*59a0*/  IMAD.WIDE.U32 R2, R2, -0x326172a9, RZ ;  /* 0xcd9e8d5702027825 */ /* 0x000fe200078e00ff */
[C---:B------:R-:W-:Y:S02]  /*59b0*/  LOP3.LUT R65, R6.reuse, 0xff, RZ, 0xc0, !PT ;  /* 0x000000ff06417812 */ /* 0x040fe400078ec0ff */
[----:B------:R-:W-:Y:S02]  /*59c0*/  LOP3.LUT R221, R6, 0xffff, RZ, 0xc0, !PT ;  /* 0x0000ffff06dd7812 */ /* 0x000fe400078ec0ff */
[----:B------:R-:W-:-:S02]  /*59d0*/  SHF.R.U32.HI R220, RZ, 0x10, R6 ;  /* 0x00000010ffdc7819 */ /* 0x000fc40000011606 */
[----:B------:R-:W-:Y:S02]  /*59e0*/  SHF.R.U32.HI R66, RZ, 0x18, R6 ;  /* 0x00000018ff427819 */ /* 0x000fe40000011606 */
[----:B------:R-:W-:Y:S02]  /*59f0*/  FMNMX.FTZ R6, R128, R8, !PT ;  /* 0x0000000880067209 */ /* 0x000fe40007810000 */
[C---:B------:R-:W-:Y:S02]  /*5a00*/  LOP3.LUT R67, R2.reuse, 0xffff, RZ, 0xc0, !PT ;  /* 0x0000ffff02437812 */ /* 0x040fe400078ec0ff */
[----:B------:R-:W-:Y:S02]  /*5a10*/  LOP3.LUT R73, R2, 0xff, RZ, 0xc0, !PT ;  /* 0x000000ff02497812 */ /* 0x000fe400078ec0ff */
[--C-:B------:R-:W-:Y:S02]  /*5a20*/  SHF.R.U32.HI R71, RZ, 0x10, R2.reuse ;  /* 0x00000010ff477819 */ /* 0x100fe40000011602 */
[----:B------:R-:W-:-:S02]  /*5a30*/  SHF.R.U32.HI R72, RZ, 0x18, R2 ;  /* 0x00000018ff487819 */ /* 0x000fc40000011602 */
[----:B------:R-:W-:Y:S02]  /*5a40*/  FMNMX.FTZ R2, R129, R6, !PT ;  /* 0x0000000681027209 */ /* 0x000fe40007810000 */
[----:B------:R-:W-:Y:S02]  /*5a50*/  LOP3.LUT R25, R3, UR32, R10, 0x96, !PT ;  /* 0x0000002003197c12 */ /* 0x000fe4000f8e960a */
[----:B------:R-:W-:Y:S02]  /*5a60*/  FMNMX.FTZ R2, R127, R2, !PT ;  /* 0x000000027f027209 */ /* 0x000fe40007810000 */
[----:B------:R-:W-:Y:S02]  /*5a70*/  FMNMX.FTZ R3, R173, R151, !PT ;  /* 0x00000097ad037209 */ /* 0x000fe40007810000 */
[----:B------:R-:W-:Y:S02]  /*5a80*/  FMNMX.FTZ R6, R81, R2, !PT ;  /* 0x0000000251067209 */ /* 0x000fe40007810000 */
[----:B------:R-:W-:-:S02]  /*5a90*/  FMNMX.FTZ R2, R203, R174, !PT ;  /* 0x000000aecb027209 */ /* 0x000fc40007810000 */
[----:B------:R-:W-:Y:S02]  /*5aa0*/  FMNMX.FTZ R3, R144, R3, !PT ;  /* 0x0000000390037209 */ /* 0x000fe40007810000 */
[----:B------:R-:W-:Y:S02]  /*5ab0*/  FSEL R15, R79, -INF , !P6 ;  /* 0xff8000004f0f7808 */ /* 0x000fe40007000000 */
[----:B------:R-:W-:Y:S02]  /*5ac0*/  FMNMX.FTZ R2, R146, R2, !PT ;  /* 0x0000000292027209 */ /* 0x000fe40007810000 */
[----:B------:R-:W-:Y:S02]  /*5ad0*/  FMNMX.FTZ R3, R140, R3, !PT ;  /* 0x000000038c037209 */ /* 0x000fe40007810000 */
[----:B------:R-:W-:Y:S02]  /*5ae0*/  FSEL R19, R64, -INF , !P5 ;  /* 0xff80000040137808 */ /* 0x000fe40006800000 */
[----:B------:R-:W-:-:S02]  /*5af0*/  FMNMX.FTZ R6, R15, R6, !PT ;  /* 0x000000060f067209 */ /* 0x000fc40007810000 */
[----:B------:R-:W-:Y:S02]  /*5b00*/  LOP3.LUT R53, R7, UR31, R16, 0x96, !PT ;  /* 0x0000001f07357c12 */ /* 0x000fe4000f8e9610 */
[----:B------:R-:W-:Y:S02]  /*5b10*/  FMNMX.FTZ R2, R145, R2, !PT ;  /* 0x0000000291027209 */ /* 0x000fe40007810000 */
[----:B------:R-:W-:Y:S02]  /*5b20*/  FMNMX.FTZ R3, R148, R3, !PT ;  /* 0x0000000394037209 */ /* 0x000fe40007810000 */
[----:B------:R-:W-:Y:S02]  /*5b30*/  FSEL R16, R76, -INF , !P4 ;  /* 0xff8000004c107808 */ /* 0x000fe40006000000 */
[----:B------:R-:W-:Y:S02]  /*5b40*/  FMNMX.FTZ R6, R19, R6, !PT ;  /* 0x0000000613067209 */ /* 0x000fe40007810000 */
[----:B------:R-:W-:-:S02]  /*5b50*/  LOP3.LUT R82, R49, UR5, R24, 0x96, !PT ;  /* 0x0000000531527c12 */ /* 0x000fc4000f8e9618 */
[----:B------:R-:W-:Y:S02]  /*5b60*/  FMNMX.FTZ R2, R149, R2, !PT ;  /* 0x0000000295027209 */ /* 0x000fe40007810000 */
[----:B------:R-:W-:Y:S02]  /*5b70*/  FMNMX.FTZ R3, R147, R3, !PT ;  /* 0x0000000393037209 */ /* 0x000fe40007810000 */
[----:B------:R-:W-:Y:S02]  /*5b80*/  FSEL R24, R70, -INF , !P3 ;  /* 0xff80000046187808 */ /* 0x000fe40005800000 */
[----:B------:R-:W-:Y:S02]  /*5b90*/  FMNMX.FTZ R6, R16, R6, !PT ;  /* 0x0000000610067209 */ /* 0x000fe40007810000 */
[----:B------:R-:W-:Y:S02]  /*5ba0*/  FMNMX.FTZ R2, R150, R2, !PT ;  /* 0x0000000296027209 */ /* 0x000fe40007810000 */
[----:B------:R-:W-:-:S02]  /*5bb0*/  FMNMX.FTZ R3, R136, R3, !PT ;  /* 0x0000000388037209 */ /* 0x000fc40007810000 */
[----:B------:R-:W-:Y:S02]  /*5bc0*/  FSEL R23, R78, -INF , !P2 ;  /* 0xff8000004e177808 */ /* 0x000fe40005000000 */
[----:B------:R-:W-:Y:S02]  /*5bd0*/  FMNMX.FTZ R6, R24, R6, !PT ;  /* 0x0000000618067209 */ /* 0x000fe40007810000 */
        /* <DEDUP_REMOVED lines=8> */
[----:B------:R-:W-:Y:S02]  /*5c60*/  FMNMX.FTZ R3, R110, R3, !PT ;  /* 0x000000036e037209 */ /* 0x000fe40007810000 */
[----:B------:R-:W-:-:S02]  /*5c70*/  FMNMX.FTZ R68, R26, R6, !PT ;  /* 0x000000061a447209 */ /* 0x000fc40007810000 */
[----:B------:R-:W-:Y:S02]  /*5c80*/  FMNMX.FTZ R2, R112, R2, !PT ;  /* 0x0000000270027209 */ /* 0x000fe40007810000 */
[----:B------:R-:W-:Y:S01]  /*5c90*/  FMNMX.FTZ R3, R117, R3, !PT ;  /* 0x0000000375037209 */ /* 0x000fe20007810000 */
[----:B------:R-:W2:Y:S01]  /*5ca0*/  SHFL.BFLY PT, R7, R68, 0x2, 0x1f ;  /* 0x0c401f0044077f89 */ /* 0x000ea200000e0000 */
        /* <DEDUP_REMOVED lines=9> */
[----:B------:R-:W-:Y:S01]  /*5d40*/  IMAD.WIDE.U32 R2, R21, -0x2daee0ad, RZ ;  /* 0xd2511f5315027825 */ /* 0x000fe200078e00ff */
[----:B------:R-:W-:Y:S02]  /*5d50*/  FMNMX.FTZ R69, R133, R69, !PT ;  /* 0x0000004585457209 */ /* 0x000fe40007810000 */
[----:B------:R-:W-:-:S02]  /*5d60*/  FMNMX.FTZ R6, R135, R6, !PT ;  /* 0x0000000687067209 */ /* 0x000fc40007810000 */
[----:B------:R-:W-:Y:S02]  /*5d70*/  FMNMX.FTZ R69, R132, R69, !PT ;  /* 0x0000004584457209 */ /* 0x000fe40007810000 */
[----:B------:R-:W-:Y:S02]  /*5d80*/  FMNMX.FTZ R10, R134, R6, !PT ;  /* 0x00000006860a7209 */ /* 0x000fe40007810000 */
[----:B--2---:R-:W-:Y:S01]  /*5d90*/  FMNMX.FTZ R68, R68, R7, !PT ;  /* 0x0000000744447209 */ /* 0x004fe20007810000 */
[----:B------:R-:W2:Y:S01]  /*5da0*/  SHFL.BFLY PT, R11, R69, 0x2, 0x1f ;  /* 0x0c401f00450b7f89 */ /* 0x000ea200000e0000 */
[----:B------:R-:W-:Y:S01]  /*5db0*/  IMAD.WIDE.U32 R6, R47, -0x326172a9, RZ ;  /* 0xcd9e8d572f067825 */ /* 0x000fe200078e00ff */
[----:B------:R-:W-:Y:S02]  /*5dc0*/  LOP3.LUT R21, R3, UR31, R14, 0x96, !PT ;  /* 0x0000001f03157c12 */ /* 0x000fe4000f8e960e */
[----:B------:R-:W3:Y:S01]  /*5dd0*/  SHFL.BFLY PT, R12, R10, 0x2, 0x1f ;  /* 0x0c401f000a0c7f89 */ /* 0x000ee200000e0000 */
[----:B------:R-:W-:-:S02]  /*5de0*/  LOP3.LUT R60, R2, 0xffff, RZ, 0xc0, !PT ;  /* 0x0000ffff023c7812 */ /* 0x000fc400078ec0ff */
[C---:B------:R-:W-:Y:S01]  /*5df0*/  LOP3.LUT R190, R6.reuse, 0xffff, RZ, 0xc0, !PT ;  /* 0x0000ffff06be7812 */ /* 0x040fe200078ec0ff */
[----:B------:R-:W4:Y:S01]  /*5e00*/  SHFL.BFLY PT, R13, R68, 0x1, 0x1f ;  /* 0x0c201f00440d7f89 */ /* 0x000f2200000e0000 */
[----:B------:R-:W-:Y:S02]  /*5e10*/  LOP3.LUT R202, R6, 0xff, RZ, 0xc0, !PT ;  /* 0x000000ff06ca7812 */ /* 0x000fe400078ec0ff */
[--C-:B------:R-:W-:Y:S02]  /*5e20*/  SHF.R.U32.HI R197, RZ, 0x10, R6.reuse ;  /* 0x00000010ffc57819 */ /* 0x100fe40000011606 */
[----:B-1----:R-:W-:Y:S02]  /*5e30*/  FMNMX.FTZ R70, R8, R70, !PT ;  /* 0x0000004608467209 */ /* 0x002fe40007810000 */
[----:B------:R-:W-:Y:S02]  /*5e40*/  SHF.R.U32.HI R196, RZ, 0x18, R6 ;  /* 0x00000018ffc47819 */ /* 0x000fe40000011606 */
[----:B------:R-:W-:Y:S01]  /*5e50*/  LOP3.LUT R63, R2, 0xff, RZ, 0xc0, !PT ;  /* 0x000000ff023f7812 */ /* 0x000fe200078ec0ff */
[----:B------:R-:W-:Y:S01]  /*5e60*/  FMUL.FTZ R6, R70, c[0x0][0x23c] ;  /* 0x00008f0046067a20 */ /* 0x000fe20000410000 */
[----:B------:R-:W-:-:S02]  /*5e70*/  SHF.R.U32.HI R62, RZ, 0x10, R2 ;  /* 0x00000010ff3e7819 */ /* 0x000fc40000011602 */
[----:B------:R-:W-:Y:S01]  /*5e80*/  SHF.R.U32.HI R64, RZ, 0x18, R2 ;  /* 0x00000018ff407819 */ /* 0x000fe20000011602 */
[----:B------:R-:W-:Y:S01]  /*5e90*/  IMAD.WIDE.U32 R2, R57, -0x2daee0ad, RZ ;  /* 0xd2511f5339027825 */ /* 0x000fe200078e00ff */
[----:B------:R-:W-:Y:S02]  /*5ea0*/  FSETP.NEU.FTZ.AND P0, PT, R70, -INF , PT ;  /* 0xff8000004600780b */ /* 0x000fe40003f1d000 */
[----:B--2---:R-:W-:Y:S02]  /*5eb0*/  FMNMX.FTZ R69, R69, R11, !PT ;  /* 0x0000000b45457209 */ /* 0x004fe40007810000 */
[----:B------:R-:W-:Y:S02]  /*5ec0*/  FSEL R6, R6, RZ, P0 ;  /* 0x000000ff06067208 */ /* 0x000fe40000000000 */
[----:B------:R-:W-:Y:S02]  /*5ed0*/  LOP3.LUT R22, R3, UR31, R38, 0x96, !PT ;  /* 0x0000001f03167c12 */ /* 0x000fe4000f8e9626 */
[----:B------:R-:W-:-:S02]  /*5ee0*/  LOP3.LUT R38, R2, 0xffff, RZ, 0xc0, !PT ;  /* 0x0000ffff02267812 */ /* 0x000fc400078ec0ff */
[----:B---3--:R-:W-:Y:S01]  /*5ef0*/  FMNMX.FTZ R3, R10, R12, !PT ;  /* 0x0000000c0a037209 */ /* 0x008fe20007810000 */
[----:B------:R-:W-:Y:S01]  /*5f00*/  FFMA.FTZ R10, R29, c[0x0][0x23c], -R6 ;  /* 0x00008f001d0a7a23 */ /* 0x000fe20000010806 */
[----:B------:R-:W-:Y:S01]  /*5f10*/  LOP3.LUT R43, R2, 0xff, RZ, 0xc0, !PT ;  /* 0x000000ff022b7812 */ /* 0x000fe200078ec0ff */
[----:B------:R-:W1:Y:S01]  /*5f20*/  SHFL.BFLY PT, R12, R69, 0x1, 0x1f ;  /* 0x0c201f00450c7f89 */ /* 0x000e6200000e0000 */
[--C-:B------:R-:W-:Y:S01]  /*5f30*/  SHF.R.U32.HI R55, RZ, 0x10, R2.reuse ;  /* 0x00000010ff377819 */ /* 0x100fe20000011602 */
[----:B------:R-:W-:Y:S01]  /*5f40*/  MUFU.EX2 R249, R10 ;  /* 0x0000000a00f97308 */ /* 0x000fe20000000800 */
[----:B------:R-:W-:Y:S01]  /*5f50*/  SHF.R.U32.HI R57, RZ, 0x18, R2 ;  /* 0x00000018ff397819 */ /* 0x000fe20000011602 */
[----:B------:R-:W-:Y:S01]  /*5f60*/  FFMA.FTZ R2, R74, c[0x0][0x23c], -R6 ;  /* 0x00008f004a027a23 */ /* 0x000fe20000010806 */
[----:B----4-:R-:W-:Y:S02]  /*5f70*/  FMNMX.FTZ R68, R68, R13, !PT ;  /* 0x0000000d44447209 */ /* 0x010fe40007810000 */
[----:B------:R-:W2:Y:S01]  /*5f80*/  SHFL.BFLY PT, R13, R3, 0x1, 0x1f ;  /* 0x0c201f00030d7f89 */ /* 0x000ea200000e0000 */
[----:B------:R-:W-:Y:S01]  /*5f90*/  LOP3.LUT R49, R9, UR31, R28, 0x96, !PT ;  /* 0x0000001f09317c12 */ /* 0x000fe2000f8e961c */
[----:B------:R-:W-:Y:S01]  /*5fa0*/  IMAD.WIDE.U32 R8, R59, -0x2daee0ad, RZ ;  /* 0xd2511f533b087825 */ /* 0x000fe200078e00ff */
[----:B------:R3:W4:Y:S01]  /*5fb0*/  MUFU.EX2 R230, R2 ;  /* 0x0000000200e67308 */ /* 0x0007220000000800 */
[----:B------:R-:W-:-:S02]  /*5fc0*/  FSETP.NEU.FTZ.AND P0, PT, R68, -INF , PT ;  /* 0xff8000004400780b */ /* 0x000fc40003f1d000 */
[----:B------:R-:W-:Y:S02]  /*5fd0*/  LOP3.LUT R11, R17, 0xffff, RZ, 0xc0, !PT ;  /* 0x0000ffff110b7812 */ /* 0x000fe400078ec0ff */
[----:B------:R-:W-:Y:S02]  /*5fe0*/  ISETP.GE.U32.AND P2, PT, R217, R30, PT ;  /* 0x0000001ed900720c */ /* 0x000fe40003f46070 */
[----:B------:R-:W-:Y:S02]  /*5ff0*/  LOP3.LUT R51, R7, UR32, R44, 0x96, !PT ;  /* 0x0000002007337c12 */ /* 0x000fe4000f8e962c */
[C---:B------:R-:W-:Y:S02]  /*6000*/  LOP3.LUT R28, R8.reuse, 0xff, RZ, 0xc0, !PT ;  /* 0x000000ff081c7812 */ /* 0x040fe400078ec0ff */
[----:B------:R-:W-:Y:S02]  /*6010*/  LOP3.LUT R14, R8, 0xffff, RZ, 0xc0, !PT ;  /* 0x0000ffff080e7812 */ /* 0x000fe400078ec0ff */
[----:B------:R-:W-:-:S02]  /*6020*/  SHF.R.U32.HI R29, RZ, 0x10, R8 ;  /* 0x00000010ff1d7819 */ /* 0x000fc40000011608 */
[----:B------:R-:W-:Y:S01]  /*6030*/  SHF.R.U32.HI R30, RZ, 0x18, R8 ;  /* 0x00000018ff1e7819 */ /* 0x000fe20000011608 */
[----:B---3--:R-:W-:Y:S01]  /*6040*/  FMUL.FTZ R2, R68, c[0x0][0x23c] ;  /* 0x00008f0044027a20 */ /* 0x008fe20000410000 */
[----:B------:R-:W-:Y:S02]  /*6050*/  LOP3.LUT R7, R9, UR31, R46, 0x96, !PT ;  /* 0x0000001f09077c12 */ /* 0x000fe4000f8e962e */
[----:B------:R-:W-:Y:S02]  /*6060*/  SHF.R.U32.HI R8, RZ, 0x8, R11 ;  /* 0x00000008ff087819 */ /* 0x000fe4000001160b */
[----:B------:R-:W-:Y:S02]  /*6070*/  FSEL R2, R2, RZ, P0 ;  /* 0x000000ff02027208 */ /* 0x000fe40000000000 */
[----:B------:R-:W-:Y:S02]  /*6080*/  LOP3.LUT R8, R8, 0xffff, RZ, 0xc0, !PT ;  /* 0x0000ffff08087812 */ /* 0x000fe400078ec0ff */
[----:B-1----:R-:W-:Y:S01]  /*6090*/  FMNMX.FTZ R69, R69, R12, !PT ;  /* 0x0000000c45457209 */ /* 0x002fe20007810000 */
[----:B------:R-:W-:Y:S01]  /*60a0*/  FFMA.FTZ R9, R81, c[0x0][0x23c], -R2 ;  /* 0x00008f0051097a23 */ /* 0x000fe20000010802 */
[----:B------:R-:W-:Y:S01]  /*60b0*/  ISETP.GE.U32.AND P3, PT, R217, R8, PT ;  /* 0x00000008d900720c */ /* 0x000fe20003f66070 */
[----:B------:R-:W-:Y:S01]  /*60c0*/  FFMA.FTZ R12, R115, c[0x0][0x23c], -R6 ;  /* 0x00008f00730c7a23 */ /* 0x000fe20000010806 */
[----:B----4-:R-:W-:Y:S01]  /*60d0*/  F2FP.BF16.PACK_AB R8, R249, R230 ;  /* 0x000000e6f908723e */ /* 0x010fe200000010ff */
[----:B------:R1:W-:Y:S01]  /*60e0*/  MUFU.EX2 R228, R9 ;  /* 0x0000000900e47308 */ /* 0x0003e20000000800 */
[----:B------:R-:W-:-:S02]  /*60f0*/  SHF.R.U32.HI R10, RZ, 0x18, R17 ;  /* 0x00000018ff0a7819 */ /* 0x000fc40000011611 */
[C---:B------:R-:W-:Y:S02]  /*6100*/  PRMT R218, R8.reuse, 0x7610, R218 ;  /* 0x0000761008da7816 */ /* 0x040fe400000000da */
[----:B------:R-:W-:Y:S01]  /*6110*/  PRMT R216, R8, 0x7632, R216 ;  /* 0x0000763208d87816 */ /* 0x000fe200000000d8 */
[----:B------:R-:W-:Y:S01]  /*6120*/  FMUL.FTZ R8, R69, c[0x0][0x23c] ;  /* 0x00008f0045087a20 */ /* 0x000fe20000410000 */
[----:B------:R-:W-:Y:S02]  /*6130*/  LOP3.LUT R11, R17, 0xff, RZ, 0xc0, !PT ;  /* 0x000000ff110b7812 */ /* 0x000fe400078ec0ff */
[----:B--2---:R-:W-:Y:S01]  /*6140*/  FMNMX.FTZ R3, R3, R13, !PT ;  /* 0x0000000d03037209 */ /* 0x004fe20007810000 */
[----:B------:R-:W-:Y:S01]  /*6150*/  @!P3 HFMA2.BF16_V2 R101, -RZ.H0_H0, RZ.H0_H0, -R216.H0_H0 ;  /* 0x200000ffff65b231 */ /* 0x000fe200003409d8 */
[----:B------:R-:W-:Y:S02]  /*6160*/  FSETP.NEU.FTZ.AND P4, PT, R69, -INF , PT ;  /* 0xff8000004500780b */ /* 0x000fe40003f9d000 */
[----:B------:R-:W-:-:S02]  /*6170*/  ISETP.GE.U32.AND P0, PT, R217, R10, PT ;  /* 0x0000000ad900720c */ /* 0x000fc40003f06070 */
[----:B------:R-:W-:Y:S01]  /*6180*/  SHF.R.U32.HI R10, RZ, 0x10, R17 ;  /* 0x00000010ff0a7819 */ /* 0x000fe20000011611 */
[----:B-1----:R-:W-:Y:S01]  /*6190*/  FFMA.FTZ R9, R15, c[0x0][0x23c], -R2 ;  /* 0x00008f000f097a23 */ /* 0x002fe20000010802 */
[----:B------:R-:W-:Y:S01]  /*61a0*/  ISETP.GE.U32.AND P5, PT, R217, R11, PT ;  /* 0x0000000bd900720c */ /* 0x000fe20003fa6070 */
[C---:B------:R-:W-:Y:S01]  /*61b0*/  FMUL.FTZ R11, R3.reuse, c[0x0][0x23c] ;  /* 0x00008f00030b7a20 */ /* 0x040fe20000410000 */
[----:B------:R-:W-:Y:S01]  /*61c0*/  FSEL R17, R8, RZ, P4 ;  /* 0x000000ff08117208 */ /* 0x000fe20002000000 */
[----:B------:R1:W2:Y:S01]  /*61d0*/  MUFU.EX2 R87, R9 ;  /* 0x0000000900577308 */ /* 0x0002a20000000800 */
[----:B------:R-:W-:Y:S02]  /*61e0*/  FSETP.NEU.FTZ.AND P4, PT, R3, -INF , PT ;  /* 0xff8000000300780b */ /* 0x000fe40003f9d000 */
[----:B------:R-:W-:Y:S02]  /*61f0*/  LOP3.LUT R8, R10, 0xff, RZ, 0xc0, !PT ;  /* 0x000000ff0a087812 */ /* 0x000fe400078ec0ff */
[----:B------:R-:W-:-:S02]  /*6200*/  ISETP.GE.U32.AND P1, PT, R217, R37, PT ;  /* 0x00000025d900720c */ /* 0x000fc40003f26070 */
[----:B------:R-:W-:Y:S02]  /*6210*/  PRMT R227, R218, 0x5410, R216 ;  /* 0x00005410dae37816 */ /* 0x000fe400000000d8 */
[----:B------:R-:W-:Y:S01]  /*6220*/  @!P3 PRMT R216, R101, 0x5410, RZ ;  /* 0x0000541065d8b816 */ /* 0x000fe200000000ff */
[----:B------:R-:W-:Y:S01]  /*6230*/  @!P5 HFMA2.BF16_V2 R103, -RZ.H0_H0, RZ.H0_H0, -R218.H0_H0 ;  /* 0x200000ffff67d231 */ /* 0x000fe200003409da */
[----:B------:R3:W-:Y:S01]  /*6240*/  MUFU.EX2 R101, R12 ;  /* 0x0000000c00657308 */ /* 0x0007e20000000800 */
[----:B------:R-:W-:Y:S02]  /*6250*/  ISETP.GE.U32.AND P6, PT, R217, R32, PT ;  /* 0x00000020d900720c */ /* 0x000fe40003fc6070 */
[----:B------:R-:W-:Y:S01]  /*6260*/  SHF.R.U32.HI R13, RZ, 0x10, R21 ;  /* 0x00000010ff0d7819 */ /* 0x000fe20000011615 */
[----:B-1----:R-:W-:Y:S01]  /*6270*/  FFMA.FTZ R9, R31, c[0x0][0x23c], -R6 ;  /* 0x00008f001f097a23 */ /* 0x002fe20000010806 */
[----:B------:R-:W-:Y:S02]  /*6280*/  @!P5 PRMT R218, R103, 0x5410, RZ ;  /* 0x0000541067dad816 */ /* 0x000fe400000000ff */
[----:B------:R-:W-:Y:S01]  /*6290*/  SHF.R.U32.HI R15, RZ, 0x18, R25 ;  /* 0x00000018ff0f7819 */ /* 0x000fe20000011619 */
[----:B------:R1:W-:Y:S01]  /*62a0*/  MUFU.EX2 R237, R9 ;  /* 0x0000000900ed7308 */ /* 0x0003e20000000800 */
[----:B------:R-:W-:-:S02]  /*62b0*/  ISETP.GE.U32.AND P3, PT, R217, R39, PT ;  /* 0x00000027d900720c */ /* 0x000fc40003f66070 */
[----:B------:R-:W-:Y:S01]  /*62c0*/  ISETP.GE.U32.AND P5, PT, R217, R41, PT ;  /* 0x00000029d900720c */ /* 0x000fe20003fa6070 */
[----:B---3--:R-:W-:-:S04]  /*62d0*/  FFMA.FTZ R12, R102, c[0x0][0x23c], -R6 ;  /* 0x00008f00660c7a23 */ /* 0x008fc80000010806 */
[----:B------:R-:W-:Y:S01]  /*62e0*/  MUFU.EX2 R102, R12 ;  /* 0x0000000c00667308 */ /* 0x000fe20000000800 */
[----:B-1----:R-:W-:Y:S01]  /*62f0*/  FFMA.FTZ R9, R18, c[0x0][0x23c], -R6 ;  /* 0x00008f0012097a23 */ /* 0x002fe20000010806 */
[----:B------:R-:W-:Y:S02]  /*6300*/  FSEL R18, R11, RZ, P4 ;  /* 0x000000ff0b127208 */ /* 0x000fe40002000000 */
[----:B------:R-:W-:-:S04]  /*6310*/  ISETP.GE.U32.AND P4, PT, R217, R8, PT ;  /* 0x00000008d900720c */ /* 0x000fc80003f86070 */
[----:B------:R1:W3:Y:S01]  /*6320*/  MUFU.EX2 R186, R9 ;  /* 0x0000000900ba7308 */ /* 0x0002e20000000800 */
[----:B--2---:R-:W-:-:S04]  /*6330*/  F2FP.BF16.PACK_AB R8, R87, R228 ;  /* 0x000000e45708723e */ /* 0x004fc800000010ff */
[C---:B------:R-:W-:Y:S02]  /*6340*/  PRMT R215, R8.reuse, 0x7632, R215 ;  /* 0x0000763208d77816 */ /* 0x040fe400000000d7 */
[----:B------:R-:W-:Y:S02]  /*6350*/  PRMT R214, R8, 0x7610, R214 ;  /* 0x0000761008d67816 */ /* 0x000fe400000000d6 */
[----:B------:R-:W-:Y:S01]  /*6360*/  SHF.R.U32.HI R8, RZ, 0x8, R42 ;  /* 0x00000008ff087819 */ /* 0x000fe2000001162a */
[----:B------:R-:W-:Y:S01]  /*6370*/  @!P0 HFMA2.BF16_V2 R104, -RZ.H0_H0, RZ.H0_H0, -R215.H0_H0 ;  /* 0x200000ffff688231 */ /* 0x000fe200003409d7 */
[----:B------:R-:W-:Y:S01]  /*6380*/  PRMT R248, R214, 0x5410, R215 ;  /* 0x00005410d6f87816 */ /* 0x000fe200000000d7 */
[----:B------:R-:W-:Y:S01]  /*6390*/  @!P4 HFMA2.BF16_V2 R105, -RZ.H0_H0, RZ.H0_H0, -R214.H0_H0 ;  /* 0x200000ffff69c231 */ /* 0x000fe200003409d6 */
[----:B------:R-:W-:Y:S02]  /*63a0*/  LOP3.LUT R8, R8, 0xffff, RZ, 0xc0, !PT ;  /* 0x0000ffff08087812 */ /* 0x000fe400078ec0ff */
[----:B------:R-:W-:Y:S01]  /*63b0*/  @!P0 PRMT R215, R104, 0x5410, RZ ;  /* 0x0000541068d78816 */ /* 0x000fe200000000ff */
[----:B-1----:R-:W-:Y:S01]  /*63c0*/  FFMA.FTZ R9, R19, c[0x0][0x23c], -R2 ;  /* 0x00008f0013097a23 */ /* 0x002fe20000010802 */
[----:B------:R-:W-:-:S02]  /*63d0*/  ISETP.GE.U32.AND P0, PT, R217, R8, PT ;  /* 0x00000008d900720c */ /* 0x000fc40003f06070 */
[----:B---3--:R-:W-:Y:S01]  /*63e0*/  F2FP.BF16.PACK_AB R10, R186, R237 ;  /* 0x000000edba0a723e */ /* 0x008fe200000010ff */
[----:B------:R1:W-:Y:S01]  /*63f0*/  MUFU.EX2 R185, R9 ;  /* 0x0000000900b97308 */ /* 0x0003e20000000800 */
[----:B------:R-:W-:Y:S02]  /*6400*/  LOP3.LUT R8, R45, 0xff, RZ, 0xc0, !PT ;  /* 0x000000ff2d087812 */ /* 0x000fe400078ec0ff */
[----:B------:R-:W-:Y:S02]  /*6410*/  @!P4 PRMT R214, R105, 0x5410, RZ ;  /* 0x0000541069d6c816 */ /* 0x000fe400000000ff */
[C---:B------:R-:W-:Y:S02]  /*6420*/  PRMT R210, R10.reuse, 0x7632, R210 ;  /* 0x000076320ad27816 */ /* 0x040fe400000000d2 */
[----:B------:R-:W-:Y:S02]  /*6430*/  ISETP.GE.U32.AND P4, PT, R217, R8, PT ;  /* 0x00000008d900720c */ /* 0x000fe40003f86070 */
[----:B------:R-:W-:Y:S01]  /*6440*/  PRMT R211, R10, 0x7610, R211 ;  /* 0x000076100ad37816 */ /* 0x000fe200000000d3 */
[----:B------:R-:W-:Y:S01]  /*6450*/  @!P0 HFMA2.BF16_V2 R123, -RZ.H0_H0, RZ.H0_H0, -R210.H0_H0 ;  /* 0x200000ffff7b8231 */ /* 0x000fe200003409d2 */
[----:B------:R-:W-:-:S02]  /*6460*/  LOP3.LUT R10, R7, 0xff, RZ, 0xc0, !PT ;  /* 0x000000ff070a7812 */ /* 0x000fc400078ec0ff */
[----:B------:R-:W-:Y:S01]  /*6470*/  PRMT R252, R211, 0x5410, R210 ;  /* 0x00005410d3fc7816 */ /* 0x000fe200000000d2 */
[----:B------:R-:W-:Y:S01]  /*6480*/  @!P1 HFMA2.BF16_V2 R106, -RZ.H0_H0, RZ.H0_H0, -R211.H0_H0 ;  /* 0x200000ffff6a9231 */ /* 0x000fe200003409d3 */
[----:B------:R-:W-:Y:S01]  /*6490*/  @!P0 PRMT R210, R123, 0x5410, RZ ;  /* 0x000054107bd28816 */ /* 0x000fe200000000ff */
[----:B-1----:R-:W-:Y:S01]  /*64a0*/  FFMA.FTZ R9, R16, c[0x0][0x23c], -R2 ;  /* 0x00008f0010097a23 */ /* 0x002fe20000010802 */
[----:B------:R-:W-:Y:S02]  /*64b0*/  LOP3.LUT R16, R25, 0xff, RZ, 0xc0, !PT ;  /* 0x000000ff19107812 */ /* 0x000fe400078ec0ff */
[----:B------:R-:W-:Y:S01]  /*64c0*/  @!P1 PRMT R211, R106, 0x5410, RZ ;  /* 0x000054106ad39816 */ /* 0x000fe200000000ff */
[----:B------:R1:W2:Y:S01]  /*64d0*/  MUFU.EX2 R183, R9 ;  /* 0x0000000900b77308 */ /* 0x0002a20000000800 */
[----:B------:R-:W-:Y:S01]  /*64e0*/  ISETP.GE.U32.AND P1, PT, R217, R10, PT ;  /* 0x0000000ad900720c */ /* 0x000fe20003f26070 */
[----:B------:R-:W-:-:S06]  /*64f0*/  FFMA.FTZ R10, R35, c[0x0][0x23c], -R6 ;  /* 0x00008f00230a7a23 */ /* 0x000fcc0000010806 */
[----:B------:R-:W-:Y:S01]  /*6500*/  MUFU.EX2 R179, R10 ;  /* 0x0000000a00b37308 */ /* 0x000fe20000000800 */
[----:B-1----:R-:W-:Y:S01]  /*6510*/  FFMA.FTZ R9, R33, c[0x0][0x23c], -R6 ;  /* 0x00008f0021097a23 */ /* 0x002fe20000010806 */
[----:B--2---:R-:W-:-:S06]  /*6520*/  F2FP.BF16.PACK_AB R8, R183, R185 ;  /* 0x000000b9b708723e */ /* 0x004fcc00000010ff */
[----:B------:R1:W-:Y:S01]  /*6530*/  MUFU.EX2 R184, R9 ;  /* 0x0000000900b87308 */ /* 0x0003e20000000800 */
[C---:B------:R-:W-:Y:S02]  /*6540*/  PRMT R209, R8.reuse, 0x7632, R209 ;  /* 0x0000763208d17816 */ /* 0x040fe400000000d1 */
[----:B------:R-:W-:Y:S02]  /*6550*/  PRMT R208, R8, 0x7610, R208 ;  /* 0x0000761008d07816 */ /* 0x000fe400000000d0 */
[----:B------:R-:W-:Y:S01]  /*6560*/  SHF.R.U32.HI R8, RZ, 0x18, R7 ;  /* 0x00000018ff087819 */ /* 0x000fe20000011607 */
[----:B------:R-:W-:Y:S01]  /*6570*/  @!P2 HFMA2.BF16_V2 R124, -RZ.H0_H0, RZ.H0_H0, -R209.H0_H0 ;  /* 0x200000ffff7ca231 */ /* 0x000fe200003409d1 */
[----:B------:R-:W-:Y:S01]  /*6580*/  PRMT R250, R208, 0x5410, R209 ;  /* 0x00005410d0fa7816 */ /* 0x000fe200000000d1 */
[----:B------:R-:W-:Y:S01]  /*6590*/  @!P4 HFMA2.BF16_V2 R141, -RZ.H0_H0, RZ.H0_H0, -R208.H0_H0 ;  /* 0x200000ffff8dc231 */ /* 0x000fe200003409d0 */
[----:B------:R-:W-:Y:S02]  /*65a0*/  ISETP.GE.U32.AND P0, PT, R217, R8, PT ;  /* 0x00000008d900720c */ /* 0x000fe40003f06070 */
[----:B------:R-:W-:-:S02]  /*65b0*/  LOP3.LUT R8, R7, 0xffff, RZ, 0xc0, !PT ;  /* 0x0000ffff07087812 */ /* 0x000fc400078ec0ff */
[----:B------:R-:W-:Y:S02]  /*65c0*/  @!P2 PRMT R209, R124, 0x5410, RZ ;  /* 0x000054107cd1a816 */ /* 0x000fe400000000ff */
[----:B------:R-:W-:Y:S01]  /*65d0*/  SHF.R.U32.HI R8, RZ, 0x8, R8 ;  /* 0x00000008ff087819 */ /* 0x000fe20000011608 */
[--C-:B-1----:R-:W-:Y:S01]  /*65e0*/  FFMA.FTZ R9, R34, c[0x0][0x23c], -R6.reuse ;  /* 0x00008f0022097a23 */ /* 0x102fe20000010806 */
[----:B------:R-:W-:Y:S02]  /*65f0*/  SHF.R.U32.HI R7, RZ, 0x10, R7 ;  /* 0x00000010ff077819 */ /* 0x000fe40000011607 */
[----:B------:R-:W-:Y:S01]  /*6600*/  LOP3.LUT R8, R8, 0xffff, RZ, 0xc0, !PT ;  /* 0x0000ffff08087812 */ /* 0x000fe200078ec0ff */
[----:B------:R1:W2:Y:S01]  /*6610*/  MUFU.EX2 R181, R9 ;  /* 0x0000000900b57308 */ /* 0x0002a20000000800 */
[----:B------:R-:W-:Y:S02]  /*6620*/  LOP3.LUT R7, R7, 0xff, RZ, 0xc0, !PT ;  /* 0x000000ff07077812 */ /* 0x000fe400078ec0ff */
[----:B------:R-:W-:Y:S01]  /*6630*/  ISETP.GE.U32.AND P2, PT, R217, R8, PT ;  /* 0x00000008d900720c */ /* 0x000fe20003f46070 */
[----:B------:R-:W-:Y:S01]  /*6640*/  FFMA.FTZ R8, R36, c[0x0][0x23c], -R6 ;  /* 0x00008f0024087a23 */ /* 0x000fe20000010806 */
[----:B------:R-:W-:-:S02]  /*6650*/  @!P4 PRMT R208, R141, 0x5410, RZ ;  /* 0x000054108dd0c816 */ /* 0x000fc400000000ff */
[----:B------:R-:W-:Y:S01]  /*6660*/  ISETP.GE.U32.AND P4, PT, R217, R7, PT ;  /* 0x00000007d900720c */ /* 0x000fe20003f86070 */
[----:B------:R-:W-:Y:S01]  /*6670*/  MUFU.EX2 R177, R8 ;  /* 0x0000000800b17308 */ /* 0x000fe20000000800 */
[----:B------:R-:W-:Y:S02]  /*6680*/  SHF.R.U32.HI R7, RZ, 0x8, R14 ;  /* 0x00000008ff077819 */ /* 0x000fe4000001160e */
[----:B------:R-:W-:Y:S02]  /*6690*/  LOP3.LUT R10, R20, 0xff, RZ, 0xc0, !PT ;  /* 0x000000ff140a7812 */ /* 0x000fe400078ec0ff */
[----:B------:R-:W-:Y:S02]  /*66a0*/  LOP3.LUT R7, R7, 0xffff, RZ, 0xc0, !PT ;  /* 0x0000ffff07077812 */ /* 0x000fe400078ec0ff */
[----:B------:R-:W-:Y:S01]  /*66b0*/  LOP3.LUT R14, R21, 0xff, RZ, 0xc0, !PT ;  /* 0x000000ff150e7812 */ /* 0x000fe200078ec0ff */
[----:B-1----:R-:W-:-:S04]  /*66c0*/  FFMA.FTZ R9, R24, c[0x0][0x23c], -R2 ;  /* 0x00008f0018097a23 */ /* 0x002fc80000010802 */
[----:B------:R1:W-:Y:S02]  /*66d0*/  MUFU.EX2 R182, R9 ;  /* 0x0000000900b67308 */ /* 0x0003e40000000800 */
[----:B-1----:R-:W-:-:S06]  /*66e0*/  FFMA.FTZ R9, R23, c[0x0][0x23c], -R2 ;  /* 0x00008f0017097a23 */ /* 0x002fcc0000010802 */
[----:B------:R2:W1:Y:S02]  /*66f0*/  MUFU.EX2 R180, R9 ;  /* 0x0000000900b47308 */ /* 0x0004640000000800 */
[----:B--2---:R-:W-:Y:S02]  /*6700*/  F2FP.BF16.PACK_AB R9, R181, R184 ;  /* 0x000000b8b509723e */ /* 0x004fe400000010ff */
[----:B-1----:R-:W-:Y:S02]  /*6710*/  F2FP.BF16.PACK_AB R8, R180, R182 ;  /* 0x000000b6b408723e */ /* 0x002fe400000010ff */
[C---:B------:R-:W-:Y:S02]  /*6720*/  PRMT R206, R9.reuse, 0x7632, R206 ;  /* 0x0000763209ce7816 */ /* 0x040fe400000000ce */
[----:B------:R-:W-:Y:S01]  /*6730*/  PRMT R207, R9, 0x7610, R207 ;  /* 0x0000761009cf7816 */ /* 0x000fe200000000cf */
[----:B------:R-:W-:Y:S01]  /*6740*/  FFMA.FTZ R9, R27, c[0x0][0x23c], -R2 ;  /* 0x00008f001b097a23 */ /* 0x000fe20000010802 */
[C---:B------:R-:W-:Y:S01]  /*6750*/  PRMT R205, R8.reuse, 0x7632, R205 ;  /* 0x0000763208cd7816 */ /* 0x040fe200000000cd */
[----:B------:R-:W-:Y:S01]  /*6760*/  @!P2 HFMA2.BF16_V2 R154, -RZ.H0_H0, RZ.H0_H0, -R206.H0_H0 ;  /* 0x200000ffff9aa231 */ /* 0x000fe200003409ce */
[----:B------:R-:W-:Y:S01]  /*6770*/  PRMT R204, R8, 0x7610, R204 ;  /* 0x0000761008cc7816 */ /* 0x000fe200000000cc */
[----:B------:R-:W-:Y:S01]  /*6780*/  FFMA.FTZ R8, R26, c[0x0][0x23c], -R2 ;  /* 0x00008f001a087a23 */ /* 0x000fe20000010802 */
[----:B------:R1:W-:Y:S01]  /*6790*/  MUFU.EX2 R178, R9 ;  /* 0x0000000900b27308 */ /* 0x0003e20000000800 */
[----:B------:R-:W-:Y:S01]  /*67a0*/  PRMT R238, R207, 0x5410, R206 ;  /* 0x00005410cfee7816 */ /* 0x000fe200000000ce */
[----:B------:R-:W-:Y:S01]  /*67b0*/  @!P0 HFMA2.BF16_V2 R153, -RZ.H0_H0, RZ.H0_H0, -R205.H0_H0 ;  /* 0x200000ffff998231 */ /* 0x000fe200003409cd */
[----:B------:R-:W-:Y:S01]  /*67c0*/  @!P2 PRMT R206, R154, 0x5410, RZ ;  /* 0x000054109acea816 */ /* 0x000fe200000000ff */
[----:B------:R-:W-:Y:S01]  /*67d0*/  @!P4 HFMA2.BF16_V2 R155, -RZ.H0_H0, RZ.H0_H0, -R204.H0_H0 ;  /* 0x200000ffff9bc231 */ /* 0x000fe200003409cc */
[----:B------:R-:W-:Y:S01]  /*67e0*/  ISETP.GE.U32.AND P2, PT, R217, R7, PT ;  /* 0x00000007d900720c */ /* 0x000fe20003f46070 */
[----:B------:R-:W-:Y:S01]  /*67f0*/  @!P1 HFMA2.BF16_V2 R152, -RZ.H0_H0, RZ.H0_H0, -R207.H0_H0 ;  /* 0x200000ffff989231 */ /* 0x000fe200003409cf */
[----:B------:R-:W-:Y:S01]  /*6800*/  F2FP.BF16.PACK_AB R7, R177, R179 ;  /* 0x000000b3b107723e */ /* 0x000fe200000010ff */
[----:B------:R2:W3:Y:S01]  /*6810*/  MUFU.EX2 R172, R8 ;  /* 0x0000000800ac7308 */ /* 0x0004e20000000800 */
[----:B------:R-:W-:-:S02]  /*6820*/  PRMT R78, R204, 0x5410, R205 ;  /* 0x00005410cc4e7816 */ /* 0x000fc400000000cd */
[C---:B------:R-:W-:Y:S02]  /*6830*/  PRMT R201, R7.reuse, 0x7610, R201 ;  /* 0x0000761007c97816 */ /* 0x040fe400000000c9 */
[----:B------:R-:W-:Y:S01]  /*6840*/  PRMT R200, R7, 0x7632, R200 ;  /* 0x0000763207c87816 */ /* 0x000fe200000000c8 */
[--C-:B------:R-:W-:Y:S01]  /*6850*/  FFMA.FTZ R7, R116, c[0x0][0x23c], -R6.reuse ;  /* 0x00008f0074077a23 */ /* 0x100fe20000010806 */
[----:B------:R-:W-:Y:S01]  /*6860*/  @!P4 PRMT R204, R155, 0x5410, RZ ;  /* 0x000054109bccc816 */ /* 0x000fe200000000ff */
[----:B-1----:R-:W-:Y:S01]  /*6870*/  FFMA.FTZ R9, R120, c[0x0][0x23c], -R6 ;  /* 0x00008f0078097a23 */ /* 0x002fe20000010806 */
[----:B------:R-:W-:Y:S01]  /*6880*/  @!P0 PRMT R205, R153, 0x5410, RZ ;  /* 0x0000541099cd8816 */ /* 0x000fe200000000ff */
[----:B------:R3:W-:Y:S01]  /*6890*/  MUFU.EX2 R105, R7 ;  /* 0x0000000700697308 */ /* 0x0007e20000000800 */
[----:B------:R-:W-:Y:S01]  /*68a0*/  ISETP.GE.U32.AND P0, PT, R217, R61, PT ;  /* 0x0000003dd900720c */ /* 0x000fe20003f06070 */
[----:B------:R-:W-:Y:S01]  /*68b0*/  @!P2 HFMA2.BF16_V2 R157, -RZ.H0_H0, RZ.H0_H0, -R200.H0_H0 ;  /* 0x200000ffff9da231 */ /* 0x000fe200003409c8 */
[----:B------:R-:W-:-:S02]  /*68c0*/  PRMT R231, R201, 0x5410, R200 ;  /* 0x00005410c9e77816 */ /* 0x000fc400000000c8 */
[----:B------:R-:W-:Y:S02]  /*68d0*/  @!P1 PRMT R207, R152, 0x5410, RZ ;  /* 0x0000541098cf9816 */ /* 0x000fe400000000ff */
[----:B--2---:R-:W-:Y:S01]  /*68e0*/  LOP3.LUT R8, R29, 0xff, RZ, 0xc0, !PT ;  /* 0x000000ff1d087812 */ /* 0x004fe200078ec0ff */
[----:B------:R1:W2:Y:S01]  /*68f0*/  MUFU.EX2 R106, R9 ;  /* 0x00000009006a7308 */ /* 0x0002a20000000800 */
[----:B------:R-:W-:Y:S02]  /*6900*/  @!P2 PRMT R200, R157, 0x5410, RZ ;  /* 0x000054109dc8a816 */ /* 0x000fe400000000ff */
[C---:B------:R-:W-:Y:S02]  /*6910*/  ISETP.GE.U32.AND P4, PT, R217.reuse, R8, PT ;  /* 0x00000008d900720c */ /* 0x040fe40003f86070 */
[----:B------:R-:W-:Y:S01]  /*6920*/  ISETP.GE.U32.AND P2, PT, R217, R10, PT ;  /* 0x0000000ad900720c */ /* 0x000fe20003f46070 */
[----:B------:R-:W-:Y:S01]  /*6930*/  IMAD.WIDE.U32 R10, R85, -0x2daee0ad, RZ ;  /* 0xd2511f53550a7825 */ /* 0x000fe200078e00ff */
[----:B------:R-:W-:-:S02]  /*6940*/  ISETP.GE.U32.AND P1, PT, R217, R28, PT ;  /* 0x0000001cd900720c */ /* 0x000fc40003f26070 */
[----:B---3--:R-:W-:Y:S01]  /*6950*/  F2FP.BF16.PACK_AB R7, R172, R178 ;  /* 0x000000b2ac07723e */ /* 0x008fe200000010ff */
[----:B------:R-:W-:Y:S01]  /*6960*/  IMAD.MOV.U32 R85, RZ, RZ, R252 ;  /* 0x000000ffff557224 */ /* 0x000fe200078e00fc */
[----:B------:R-:W-:Y:S02]  /*6970*/  LOP3.LUT R48, R11, UR31, R48, 0x96, !PT ;  /* 0x0000001f0b307c12 */ /* 0x000fe4000f8e9630 */
[C---:B------:R-:W-:Y:S02]  /*6980*/  PRMT R199, R7.reuse, 0x7610, R199 ;  /* 0x0000761007c77816 */ /* 0x040fe400000000c7 */
[----:B------:R-:W-:Y:S01]  /*6990*/  PRMT R198, R7, 0x7632, R198 ;  /* 0x0000763207c67816 */ /* 0x000fe200000000c6 */
[----:B-1----:R-:W-:Y:S01]  /*69a0*/  IMAD.WIDE.U32 R8, R75, -0x326172a9, RZ ;  /* 0xcd9e8d574b087825 */ /* 0x002fe200078e00ff */
[----:B------:R-:W-:Y:S01]  /*69b0*/  LOP3.LUT R7, R20, 0xffff, RZ, 0xc0, !PT ;  /* 0x0000ffff14077812 */ /* 0x000fe200078ec0ff */
[----:B------:R-:W-:Y:S01]  /*69c0*/  @!P4 HFMA2.BF16_V2 R158, -RZ.H0_H0, RZ.H0_H0, -R199.H0_H0 ;  /* 0x200000ffff9ec231 */ /* 0x000fe200003409c7 */
[----:B------:R-:W-:Y:S01]  /*69d0*/  PRMT R79, R199, 0x5410, R198 ;  /* 0x00005410c74f7816 */ /* 0x000fe200000000c6 */
[----:B------:R-:W-:Y:S01]  /*69e0*/  @!P1 HFMA2.BF16_V2 R156, -RZ.H0_H0, RZ.H0_H0, -R201.H0_H0 ;  /* 0x200000ffff9c9231 */ /* 0x000fe200003409c9 */
[----:B------:R-:W-:-:S02]  /*69f0*/  SHF.R.U32.HI R7, RZ, 0x8, R7 ;  /* 0x00000008ff077819 */ /* 0x000fc40000011607 */
[----:B------:R-:W-:Y:S02]  /*6a00*/  @!P4 PRMT R199, R158, 0x5410, RZ ;  /* 0x000054109ec7c816 */ /* 0x000fe400000000ff */
[----:B------:R-:W-:Y:S02]  /*6a10*/  LOP3.LUT R7, R7, 0xffff, RZ, 0xc0, !PT ;  /* 0x0000ffff07077812 */ /* 0x000fe400078ec0ff */
[----:B------:R-:W-:Y:S02]  /*6a20*/  LOP3.LUT R26, R9, UR32, R50, 0x96, !PT ;  /* 0x00000020091a7c12 */ /* 0x000fe4000f8e9632 */
[----:B------:R-:W-:Y:S01]  /*6a30*/  ISETP.GE.U32.AND P4, PT, R217, R7, PT ;  /* 0x00000007d900720c */ /* 0x000fe20003f86070 */
[----:B------:R-:W-:Y:S01]  /*6a40*/  FFMA.FTZ R7, R122, c[0x0][0x23c], -R2 ;  /* 0x00008f007a077a23 */ /* 0x000fe20000010802 */
[C---:B------:R-:W-:Y:S02]  /*6a50*/  LOP3.LUT R59, R8.reuse, 0xffff, RZ, 0xc0, !PT ;  /* 0x0000ffff083b7812 */ /* 0x040fe400078ec0ff */
[----:B--2---:R-:W-:Y:S01]  /*6a60*/  F2FP.BF16.PACK_AB R9, R105, R106 ;  /* 0x0000006a6909723e */ /* 0x004fe200000010ff */
[----:B------:R1:W-:Y:S01]  /*6a70*/  MUFU.EX2 R104, R7 ;  /* 0x0000000700687308 */ /* 0x0003e20000000800 */
[----:B------:R-:W-:-:S02]  /*6a80*/  LOP3.LUT R50, R8, 0xff, RZ, 0xc0, !PT ;  /* 0x000000ff08327812 */ /* 0x000fc400078ec0ff */
[C---:B------:R-:W-:Y:S02]  /*6a90*/  PRMT R193, R9.reuse, 0x7632, R193 ;  /* 0x0000763209c17816 */ /* 0x040fe400000000c1 */
[----:B------:R-:W-:Y:S02]  /*6aa0*/  PRMT R194, R9, 0x7610, R194 ;  /* 0x0000761009c27816 */ /* 0x000fe400000000c2 */
[--C-:B------:R-:W-:Y:S01]  /*6ab0*/  SHF.R.U32.HI R76, RZ, 0x10, R8.reuse ;  /* 0x00000010ff4c7819 */ /* 0x100fe20000011608 */
[----:B------:R-:W-:Y:S01]  /*6ac0*/  @!P4 HFMA2.BF16_V2 R161, -RZ.H0_H0, RZ.H0_H0, -R193.H0_H0 ;  /* 0x200000ffffa1c231 */ /* 0x000fe200003409c1 */
[----:B------:R-:W-:Y:S01]  /*6ad0*/  PRMT R36, R194, 0x5410, R193 ;  /* 0x00005410c2247816 */ /* 0x000fe200000000c1 */
[----:B------:R-:W-:Y:S01]  /*6ae0*/  @!P2 HFMA2.BF16_V2 R160, -RZ.H0_H0, RZ.H0_H0, -R194.H0_H0 ;  /* 0x200000ffffa0a231 */ /* 0x000fe200003409c2 */
[----:B------:R-:W-:Y:S01]  /*6af0*/  SHF.R.U32.HI R61, RZ, 0x18, R8 ;  /* 0x00000018ff3d7819 */ /* 0x000fe20000011608 */
[----:B------:R-:W-:Y:S01]  /*6b00*/  IMAD.WIDE.U32 R8, R82, -0x326172a9, RZ ;  /* 0xcd9e8d5752087825 */ /* 0x000fe200078e00ff */
[----:B------:R-:W-:-:S02]  /*6b10*/  @!P4 PRMT R193, R161, 0x5410, RZ ;  /* 0x00005410a1c1c816 */ /* 0x000fc400000000ff */
[----:B------:R-:W-:Y:S01]  /*6b20*/  LOP3.LUT R175, R10, 0xffff, RZ, 0xc0, !PT ;  /* 0x0000ffff0aaf7812 */ /* 0x000fe200078ec0ff */
[----:B-1----:R-:W-:Y:S01]  /*6b30*/  FFMA.FTZ R7, R118, c[0x0][0x23c], -R2 ;  /* 0x00008f0076077a23 */ /* 0x002fe20000010802 */
[----:B------:R-:W-:Y:S01]  /*6b40*/  LOP3.LUT R44, R9, UR32, R40, 0x96, !PT ;  /* 0x00000020092c7c12 */ /* 0x000fe2000f8e9628 */
[----:B------:R-:W-:Y:S01]  /*6b50*/  FFMA.FTZ R11, R109, c[0x0][0x23c], -R6 ;  /* 0x00008f006d0b7a23 */ /* 0x000fe20000010806 */
[C---:B------:R-:W-:Y:S01]  /*6b60*/  LOP3.LUT R75, R8.reuse, 0xff, RZ, 0xc0, !PT ;  /* 0x000000ff084b7812 */ /* 0x040fe200078ec0ff */
[----:B------:R1:W2:Y:S01]  /*6b70*/  MUFU.EX2 R103, R7 ;  /* 0x0000000700677308 */ /* 0x0002a20000000800 */
[----:B------:R-:W-:Y:S01]  /*6b80*/  LOP3.LUT R141, R8, 0xffff, RZ, 0xc0, !PT ;  /* 0x0000ffff088d7812 */ /* 0x000fe200078ec0ff */
[----:B------:R-:W-:Y:S01]  /*6b90*/  IMAD.MOV.U32 R82, RZ, RZ, R237 ;  /* 0x000000ffff527224 */ /* 0x000fe200078e00ed */
[--C-:B------:R-:W-:Y:S02]  /*6ba0*/  SHF.R.U32.HI R124, RZ, 0x10, R8.reuse ;  /* 0x00000010ff7c7819 */ /* 0x100fe40000011608 */
[----:B------:R-:W-:Y:S01]  /*6bb0*/  SHF.R.U32.HI R74, RZ, 0x18, R8 ;  /* 0x00000018ff4a7819 */ /* 0x000fe20000011608 */
[----:B------:R-:W-:Y:S01]  /*6bc0*/  IMAD.WIDE.U32 R8, R86, -0x2daee0ad, RZ ;  /* 0xd2511f5356087825 */ /* 0x000fe200078e00ff */
[----:B------:R-:W-:Y:S01]  /*6bd0*/  LOP3.LUT R80, R10, 0xff, RZ, 0xc0, !PT ;  /* 0x000000ff0a507812 */ /* 0x000fe200078ec0ff */
[----:B------:R3:W-:Y:S01]  /*6be0*/  MUFU.EX2 R109, R11 ;  /* 0x0000000b006d7308 */ /* 0x0007e20000000800 */
[----:B------:R-:W-:Y:S01]  /*6bf0*/  SHF.R.U32.HI R83, RZ, 0x10, R10 ;  /* 0x00000010ff537819 */ /* 0x000fe2000001160a */
[----:B------:R-:W-:Y:S01]  /*6c00*/  IMAD.MOV.U32 R86, RZ, RZ, R239 ;  /* 0x000000ffff567224 */ /* 0x000fe200078e00ef */
[----:B------:R-:W-:-:S02]  /*6c10*/  LOP3.LUT R118, R8, 0xffff, RZ, 0xc0, !PT ;  /* 0x0000ffff08767812 */ /* 0x000fc400078ec0ff */
[----:B------:R-:W-:Y:S02]  /*6c20*/  LOP3.LUT R123, R8, 0xff, RZ, 0xc0, !PT ;  /* 0x000000ff087b7812 */ /* 0x000fe400078ec0ff */
[----:B------:R-:W-:Y:S02]  /*6c30*/  SHF.R.U32.HI R120, RZ, 0x10, R8 ;  /* 0x00000010ff787819 */ /* 0x000fe40000011608 */
[----:B-1----:R-:W-:Y:S02]  /*6c40*/  SHF.R.U32.HI R7, RZ, 0x10, R20 ;  /* 0x00000010ff077819 */ /* 0x002fe40000011614 */
[----:B------:R-:W-:Y:S01]  /*6c50*/  SHF.R.U32.HI R122, RZ, 0x18, R8 ;  /* 0x00000018ff7a7819 */ /* 0x000fe20000011608 */
[----:B------:R-:W-:Y:S01]  /*6c60*/  FFMA.FTZ R8, R113, c[0x0][0x23c], -R6 ;  /* 0x00008f0071087a23 */ /* 0x000fe20000010806 */
[----:B------:R-:W-:Y:S02]  /*6c70*/  LOP3.LUT R7, R7, 0xff, RZ, 0xc0, !PT ;  /* 0x000000ff07077812 */ /* 0x000fe400078ec0ff */
[----:B------:R-:W-:Y:S01]  /*6c80*/  LOP3.LUT R46, R9, UR31, R56, 0x96, !PT ;  /* 0x0000001f092e7c12 */ /* 0x000fe2000f8e9638 */
[----:B------:R1:W-:Y:S01]  /*6c90*/  MUFU.EX2 R236, R8 ;  /* 0x0000000800ec7308 */ /* 0x0003e20000000800 */
[----:B------:R-:W-:-:S02]  /*6ca0*/  ISETP.GE.U32.AND P4, PT, R217, R7, PT ;  /* 0x00000007d900720c */ /* 0x000fc40003f86070 */
[----:B--2---:R-:W-:Y:S02]  /*6cb0*/  F2FP.BF16.PACK_AB R7, R103, R104 ;  /* 0x000000686707723e */ /* 0x004fe400000010ff */
[----:B------:R-:W-:Y:S01]  /*6cc0*/  SHF.R.U32.HI R77, RZ, 0x18, R10 ;  /* 0x00000018ff4d7819 */ /* 0x000fe2000001160a */
[----:B---3--:R-:W-:Y:S01]  /*6cd0*/  IMAD.WIDE.U32 R10, R99, -0x326172a9, RZ ;  /* 0xcd9e8d57630a7825 */ /* 0x008fe200078e00ff */
[C---:B------:R-:W-:Y:S02]  /*6ce0*/  PRMT R195, R7.reuse, 0x7610, R195 ;  /* 0x0000761007c37816 */ /* 0x040fe400000000c3 */
[----:B------:R-:W-:Y:S01]  /*6cf0*/  PRMT R191, R7, 0x7632, R191 ;  /* 0x0000763207bf7816 */ /* 0x000fe200000000bf */
[----:B------:R-:W-:Y:S01]  /*6d00*/  FFMA.FTZ R7, R114, c[0x0][0x23c], -R6 ;  /* 0x00008f0072077a23 */ /* 0x000fe20000010806 */
[----:B------:R-:W-:Y:S02]  /*6d10*/  LOP3.LUT R12, R11, UR32, R58, 0x96, !PT ;  /* 0x000000200b0c7c12 */ /* 0x000fe4000f8e963a */
[----:B------:R-:W-:Y:S01]  /*6d20*/  PRMT R37, R195, 0x5410, R191 ;  /* 0x00005410c3257816 */ /* 0x000fe200000000bf */
[----:B------:R-:W-:Y:S01]  /*6d30*/  @!P4 HFMA2.BF16_V2 R162, -RZ.H0_H0, RZ.H0_H0, -R195.H0_H0 ;  /* 0x200000ffffa2c231 */ /* 0x000fe200003409c3 */
[----:B------:R2:W-:Y:S01]  /*6d40*/  MUFU.EX2 R81, R7 ;  /* 0x0000000700517308 */ /* 0x0005e20000000800 */
[----:B-1----:R-:W-:Y:S01]  /*6d50*/  FFMA.FTZ R8, R108, c[0x0][0x23c], -R6 ;  /* 0x00008f006c087a23 */ /* 0x002fe20000010806 */
[----:B------:R-:W-:-:S02]  /*6d60*/  LOP3.LUT R19, R10, 0xffff, RZ, 0xc0, !PT ;  /* 0x0000ffff0a137812 */ /* 0x000fc400078ec0ff */
[----:B------:R-:W-:Y:S02]  /*6d70*/  @!P4 PRMT R195, R162, 0x5410, RZ ;  /* 0x00005410a2c3c816 */ /* 0x000fe400000000ff */
[----:B------:R-:W-:Y:S02]  /*6d80*/  LOP3.LUT R24, R10, 0xff, RZ, 0xc0, !PT ;  /* 0x000000ff0a187812 */ /* 0x000fe400078ec0ff */
[----:B------:R1:W3:Y:S01]  /*6d90*/  MUFU.EX2 R89, R8 ;  /* 0x0000000800597308 */ /* 0x0002e20000000800 */
[----:B------:R-:W-:Y:S02]  /*6da0*/  SHF.R.U32.HI R23, RZ, 0x18, R10 ;  /* 0x00000018ff177819 */ /* 0x000fe4000001160a */
[----:B------:R-:W-:Y:S02]  /*6db0*/  @!P1 PRMT R201, R156, 0x5410, RZ ;  /* 0x000054109cc99816 */ /* 0x000fe400000000ff */
[----:B------:R-:W-:Y:S02]  /*6dc0*/  ISETP.GE.U32.AND P1, PT, R217, R30, PT ;  /* 0x0000001ed900720c */ /* 0x000fe40003f26070 */
[----:B------:R-:W-:-:S02]  /*6dd0*/  SHF.R.U32.HI R11, RZ, 0x18, R21 ;  /* 0x00000018ff0b7819 */ /* 0x000fc40000011615 */
[----:B--2---:R-:W-:Y:S02]  /*6de0*/  SHF.R.U32.HI R7, RZ, 0x18, R20 ;  /* 0x00000018ff077819 */ /* 0x004fe40000011614 */
[----:B------:R-:W-:Y:S02]  /*6df0*/  SHF.R.U32.HI R20, RZ, 0x10, R10 ;  /* 0x00000010ff147819 */ /* 0x000fe4000001160a */
[C---:B------:R-:W-:Y:S01]  /*6e00*/  ISETP.GE.U32.AND P4, PT, R217.reuse, R7, PT ;  /* 0x00000007d900720c */ /* 0x040fe20003f86070 */
[----:B------:R-:W-:Y:S01]  /*6e10*/  IMAD.WIDE.U32 R6, R98, -0x326172a9, RZ ;  /* 0xcd9e8d5762067825 */ /* 0x000fe200078e00ff */
[----:B------:R-:W-:Y:S02]  /*6e20*/  @!P2 PRMT R194, R160, 0x5410, RZ ;  /* 0x00005410a0c2a816 */ /* 0x000fe400000000ff */
[----:B------:R-:W-:Y:S01]  /*6e30*/  ISETP.GE.U32.AND P2, PT, R217, R66, PT ;  /* 0x00000042d900720c */ /* 0x000fe20003f46070 */
[----:B-1----:R-:W-:Y:S01]  /*6e40*/  IMAD.WIDE.U32 R8, R100, -0x2daee0ad, RZ ;  /* 0xd2511f5364087825 */ /* 0x002fe200078e00ff */
[----:B------:R-:W-:Y:S01]  /*6e50*/  LOP3.LUT R45, R7, UR32, R52, 0x96, !PT ;  /* 0x00000020072d7c12 */ /* 0x000fe2000f8e9634 */
[----:B------:R-:W-:Y:S01]  /*6e60*/  @!P1 HFMA2.BF16_V2 R159, -RZ.H0_H0, RZ.H0_H0, -R198.H0_H0 ;  /* 0x200000ffff9f9231 */ /* 0x000fe200003409c6 */
[C---:B------:R-:W-:Y:S01]  /*6e70*/  LOP3.LUT R52, R6.reuse, 0xffff, RZ, 0xc0, !PT ;  /* 0x0000ffff06347812 */ /* 0x040fe200078ec0ff */
[----:B------:R-:W-:Y:S01]  /*6e80*/  FFMA.FTZ R7, R139, c[0x0][0x23c], -R2 ;  /* 0x00008f008b077a23 */ /* 0x000fe20000010802 */
[----:B------:R-:W-:Y:S01]  /*6e90*/  LOP3.LUT R56, R6, 0xff, RZ, 0xc0, !PT ;  /* 0x000000ff06387812 */ /* 0x000fe200078ec0ff */
[----:B------:R-:W-:Y:S01]  /*6ea0*/  IMAD.MOV.U32 R66, RZ, RZ, R79 ;  /* 0x000000ffff427224 */ /* 0x000fe200078e004f */
[--C-:B------:R-:W-:Y:S01]  /*6eb0*/  SHF.R.U32.HI R113, RZ, 0x10, R6.reuse ;  /* 0x00000010ff717819 */ /* 0x100fe20000011606 */
[----:B------:R-:W-:Y:S01]  /*6ec0*/  @!P4 HFMA2.BF16_V2 R163, -RZ.H0_H0, RZ.H0_H0, -R191.H0_H0 ;  /* 0x200000ffffa3c231 */ /* 0x000fe200003409bf */
[----:B------:R-:W-:Y:S01]  /*6ed0*/  SHF.R.U32.HI R114, RZ, 0x18, R6 ;  /* 0x00000018ff727819 */ /* 0x000fe20000011606 */
[----:B------:R-:W-:Y:S01]  /*6ee0*/  FFMA.FTZ R6, R131, c[0x0][0x23c], -R2 ;  /* 0x00008f0083067a23 */ /* 0x000fe20000010802 */
[----:B------:R-:W-:Y:S01]  /*6ef0*/  LOP3.LUT R47, R9, UR31, R54, 0x96, !PT ;  /* 0x0000001f092f7c12 */ /* 0x000fe2000f8e9636 */
[----:B------:R1:W-:Y:S01]  /*6f00*/  MUFU.EX2 R100, R7 ;  /* 0x0000000700647308 */ /* 0x0003e20000000800 */
[----:B------:R-:W-:Y:S01]  /*6f10*/  LOP3.LUT R54, R8, 0xffff, RZ, 0xc0, !PT ;  /* 0x0000ffff08367812 */ /* 0x000fe200078ec0ff */
[----:B------:R-:W-:Y:S01]  /*6f20*/  FFMA.FTZ R9, R130, c[0x0][0x23c], -R2 ;  /* 0x00008f0082097a23 */ /* 0x000fe20000010802 */
[----:B------:R-:W-:Y:S01]  /*6f30*/  LOP3.LUT R58, R8, 0xff, RZ, 0xc0, !PT ;  /* 0x000000ff083a7812 */ /* 0x000fe200078ec0ff */
[----:B---3--:R-:W-:Y:S01]  /*6f40*/  IMAD.MOV.U32 R130, RZ, RZ, R89 ;  /* 0x000000ffff827224 */ /* 0x008fe200078e0059 */
[----:B------:R-:W-:-:S02]  /*6f50*/  SHF.R.U32.HI R115, RZ, 0x10, R8 ;  /* 0x00000010ff737819 */ /* 0x000fc40000011608 */
[----:B------:R-:W-:Y:S01]  /*6f60*/  SHF.R.U32.HI R116, RZ, 0x18, R8 ;  /* 0x00000018ff747819 */ /* 0x000fe20000011608 */
[----:B------:R2:W-:Y:S01]  /*6f70*/  MUFU.EX2 R108, R6 ;  /* 0x00000006006c7308 */ /* 0x0005e20000000800 */
[----:B------:R-:W-:Y:S01]  /*6f80*/  LOP3.LUT R8, R71, 0xff, RZ, 0xc0, !PT ;  /* 0x000000ff47087812 */ /* 0x000fe200078ec0ff */
[----:B------:R-:W-:Y:S01]  /*6f90*/  IMAD.MOV.U32 R71, RZ, RZ, R231 ;  /* 0x000000ffff477224 */ /* 0x000fe200078e00e7 */
[----:B------:R-:W-:Y:S02]  /*6fa0*/  @!P4 PRMT R191, R163, 0x5410, RZ ;  /* 0x00005410a3bfc816 */ /* 0x000fe400000000ff */
[----:B------:R-:W-:Y:S01]  /*6fb0*/  PRMT R29, R8, 0x5410, R72 ;  /* 0x00005410081d7816 */ /* 0x000fe20000000048 */
[----:B------:R-:W-:Y:S01]  /*6fc0*/  IMAD.MOV.U32 R72, RZ, RZ, R228 ;  /* 0x000000ffff487224 */ /* 0x000fe200078e00e4 */
[----:B------:R-:W-:Y:S01]  /*6fd0*/  LOP3.LUT R8, R62, 0xff, RZ, 0xc0, !PT ;  /* 0x000000ff3e087812 */ /* 0x000fe200078ec0ff */
[----:B------:R3:W4:Y:S01]  /*6fe0*/  MUFU.EX2 R10, R9 ;  /* 0x00000009000a7308 */ /* 0x0007220000000800 */
[----:B-1----:R-:W-:Y:S01]  /*6ff0*/  LOP3.LUT R7, R84, 0xff, RZ, 0xc0, !PT ;  /* 0x000000ff54077812 */ /* 0x002fe200078ec0ff */
[----:B------:R-:W-:Y:S01]  /*7000*/  IMAD.MOV.U32 R84, RZ, RZ, R238 ;  /* 0x000000ffff547224 */ /* 0x000fe200078e00ee */
[----:B------:R-:W-:Y:S01]  /*7010*/  PRMT R30, R8, 0x5410, R64 ;  /* 0x00005410081e7816 */ /* 0x000fe20000000040 */
[----:B------:R-:W-:Y:S01]  /*7020*/  FFMA.FTZ R8, R129, c[0x0][0x23c], -R2 ;  /* 0x00008f0081087a23 */ /* 0x000fe20000010802 */
[----:B------:R-:W-:Y:S01]  /*7030*/  ISETP.GE.U32.AND P4, PT, R217, R7, PT ;  /* 0x00000007d900720c */ /* 0x000fe20003f86070 */
[----:B------:R-:W-:Y:S01]  /*7040*/  IMAD.MOV.U32 R62, RZ, RZ, R72 ;  /* 0x000000ffff3e7224 */ /* 0x000fe200078e0048 */
[----:B------:R-:W-:Y:S01]  /*7050*/  SHF.R.U32.HI R7, RZ, 0x8, R38 ;  /* 0x00000008ff077819 */ /* 0x000fe20000011626 */
[----:B------:R1:W-:Y:S01]  /*7060*/  MUFU.EX2 R139, R8 ;  /* 0x00000008008b7308 */ /* 0x0003e20000000800 */
[----:B--2---:R-:W-:Y:S01]  /*7070*/  SHF.R.U32.HI R6, RZ, 0x8, R67 ;  /* 0x00000008ff067819 */ /* 0x004fe20000011643 */
[----:B------:R-:W-:Y:S01]  /*7080*/  IMAD.MOV.U32 R67, RZ, RZ, R236 ;  /* 0x000000ffff437224 */ /* 0x000fe200078e00ec */
[----:B------:R-:W-:Y:S01]  /*7090*/  PRMT R32, R43, 0x5410, R7 ;  /* 0x000054102b207816 */ /* 0x000fe20000000007 */
[----:B------:R-:W-:Y:S01]  /*70a0*/  IMAD.MOV.U32 R72, RZ, RZ, R250 ;  /* 0x000000ffff487224 */ /* 0x000fe200078e00fa */
[----:B------:R-:W-:Y:S01]  /*70b0*/  PRMT R27, R73, 0x5410, R6 ;  /* 0x00005410491b7816 */ /* 0x000fe20000000006 */
[----:B------:R-:W-:Y:S01]  /*70c0*/  IMAD.MOV.U32 R73, RZ, RZ, R230 ;  /* 0x000000ffff497224 */ /* 0x000fe200078e00e6 */
[----:B------:R-:W-:Y:S01]  /*70d0*/  SHF.R.U32.HI R6, RZ, 0x8, R60 ;  /* 0x00000008ff067819 */ /* 0x000fe2000001163c */
[--C-:B---3--:R-:W-:Y:S01]  /*70e0*/  FFMA.FTZ R9, R128, c[0x0][0x23c], -R2.reuse ;  /* 0x00008f0080097a23 */ /* 0x108fe20000010802 */
[----:B------:R-:W-:Y:S01]  /*70f0*/  LOP3.LUT R7, R55, 0xff, RZ, 0xc0, !PT ;  /* 0x000000ff37077812 */ /* 0x000fe200078ec0ff */
[----:B------:R-:W-:Y:S01]  /*7100*/  FFMA.FTZ R2, R127, c[0x0][0x23c], -R2 ;  /* 0x00008f007f027a23 */ /* 0x000fe20000010802 */
[----:B------:R-:W-:Y:S01]  /*7110*/  PRMT R28, R63, 0x5410, R6 ;  /* 0x000054103f1c7816 */ /* 0x000fe20000000006 */
[----:B------:R2:W-:Y:S01]  /*7120*/  MUFU.EX2 R131, R9 ;  /* 0x0000000900837308 */ /* 0x0005e20000000800 */
[----:B------:R-:W-:Y:S01]  /*7130*/  F2FP.BF16.PACK_AB R6, R102, R101 ;  /* 0x000000656606723e */ /* 0x000fe200000010ff */
[----:B------:R-:W-:Y:S01]  /*7140*/  IMAD R128, R217, 0x10000, R217 ;  /* 0x00010000d9807824 */ /* 0x000fe200078e02d9 */
[----:B------:R-:W-:Y:S01]  /*7150*/  PRMT R31, R7, 0x5410, R57 ;  /* 0x00005410071f7816 */ /* 0x000fe20000000039 */
[----:B-1----:R-:W-:Y:S01]  /*7160*/  FFMA.FTZ R8, R140, c[0x0][0x23c], -R17 ;  /* 0x00008f008c087a23 */ /* 0x002fe20000010811 */
[C---:B------:R-:W-:Y:S01]  /*7170*/  PRMT R188, R6.reuse, 0x7610, R188 ;  /* 0x0000761006bc7816 */ /* 0x040fe200000000bc */
[----:B------:R-:W-:Y:S01]  /*7180*/  IMAD.MOV.U32 R60, RZ, RZ, R227 ;  /* 0x000000ffff3c7224 */ /* 0x000fe200078e00e3 */
[----:B------:R-:W-:Y:S01]  /*7190*/  PRMT R187, R6, 0x7632, R187 ;  /* 0x0000763206bb7816 */ /* 0x000fe200000000bb */
[----:B------:R1:W3:Y:S01]  /*71a0*/  MUFU.EX2 R64, R2 ;  /* 0x0000000200407308 */ /* 0x0002e20000000800 */
[----:B------:R-:W-:Y:S01]  /*71b0*/  SHF.R.U32.HI R6, RZ, 0x8, R107 ;  /* 0x00000008ff067819 */ /* 0x000fe2000001166b */
[----:B------:R-:W-:Y:S01]  /*71c0*/  @!P6 HFMA2.BF16_V2 R164, -RZ.H0_H0, RZ.H0_H0, -R188.H0_H0 ;  /* 0x200000ffffa4e231 */ /* 0x000fe200003409bc */
[----:B------:R-:W-:Y:S01]  /*71d0*/  PRMT R38, R188, 0x5410, R187 ;  /* 0x00005410bc267816 */ /* 0x000fe200000000bb */
[----:B----4-:R-:W-:Y:S01]  /*71e0*/  IMAD.MOV.U32 R107, RZ, RZ, R10 ;  /* 0x000000ffff6b7224 */ /* 0x010fe200078e000a */
[----:B------:R-:W-:Y:S01]  /*71f0*/  LOP3.LUT R6, R6, 0xffff, RZ, 0xc0, !PT ;  /* 0x0000ffff06067812 */ /* 0x000fe200078ec0ff */
[----:B------:R-:W-:Y:S01]  /*7200*/  IMAD.MOV.U32 R55, RZ, RZ, R86 ;  /* 0x000000ffff377224 */ /* 0x000fe200078e0056 */
[----:B------:R-:W-:Y:S01]  /*7210*/  @!P6 PRMT R188, R164, 0x5410, RZ ;  /* 0x00005410a4bce816 */ /* 0x000fe200000000ff */
[----:B------:R4:W-:Y:S01]  /*7220*/  MUFU.EX2 R99, R8 ;  /* 0x0000000800637308 */ /* 0x0009e20000000800 */
[----:B------:R-:W-:Y:S01]  /*7230*/  ISETP.GE.U32.AND P6, PT, R217, R6, PT ;  /* 0x00000006d900720c */ /* 0x000fe20003fc6070 */
[----:B------:R-:W-:Y:S01]  /*7240*/  FFMA.FTZ R6, R144, c[0x0][0x23c], -R17 ;  /* 0x00008f0090067a23 */ /* 0x000fe20000010811 */
[----:B------:R-:W-:Y:S01]  /*7250*/  LOP3.LUT R7, R25, 0xffff, RZ, 0xc0, !PT ;  /* 0x0000ffff19077812 */ /* 0x000fe200078ec0ff */
[----:B------:R-:W-:Y:S01]  /*7260*/  IMAD.MOV.U32 R127, RZ, RZ, R85 ;  /* 0x000000ffff7f7224 */ /* 0x000fe200078e0055 */
[----:B--2---:R-:W-:Y:S01]  /*7270*/  LOP3.LUT R9, R21, 0xffff, RZ, 0xc0, !PT ;  /* 0x0000ffff15097812 */ /* 0x004fe200078ec0ff */
[----:B------:R-:W-:Y:S01]  /*7280*/  IMAD.MOV.U32 R63, RZ, RZ, R73 ;  /* 0x000000ffff3f7224 */ /* 0x000fe200078e0049 */
[----:B------:R-:W-:Y:S01]  /*7290*/  SHF.R.U32.HI R10, RZ, 0x8, R7 ;  /* 0x00000008ff0a7819 */ /* 0x000fe20000011607 */
[----:B------:R2:W2:Y:S01]  /*72a0*/  MUFU.EX2 R98, R6 ;  /* 0x0000000600627308 */ /* 0x0004a20000000800 */
[----:B-1----:R-:W-:Y:S01]  /*72b0*/  SHF.R.U32.HI R2, RZ, 0x10, R25 ;  /* 0x00000010ff027819 */ /* 0x002fe20000011619 */
[----:B------:R-:W-:Y:S01]  /*72c0*/  IMAD.MOV.U32 R57, RZ, RZ, R71 ;  /* 0x000000ffff397224 */ /* 0x000fe200078e0047 */
[----:B------:R-:W-:Y:S01]  /*72d0*/  PRMT R16, R16, 0x5410, R10 ;  /* 0x0000541010107816 */ /* 0x000fe2000000000a */
[----:B------:R-:W-:Y:S01]  /*72e0*/  IMAD.MOV.U32 R73, RZ, RZ, R249 ;  /* 0x000000ffff497224 */ /* 0x000fe200078e00f9 */
[----:B------:R-:W-:Y:S01]  /*72f0*/  LOP3.LUT R7, R2, 0xff, RZ, 0xc0, !PT ;  /* 0x000000ff02077812 */ /* 0x000fe200078ec0ff */
[----:B------:R-:W-:Y:S01]  /*7300*/  @!P6 HFMA2.BF16_V2 R222, -RZ.H0_H0, RZ.H0_H0, -R187.H0_H0 ;  /* 0x200000ffffdee231 */ /* 0x000fe200003409bb */
[----:B------:R-:W-:Y:S01]  /*7310*/  LOP3.LUT R2, R13, 0xff, RZ, 0xc0, !PT ;  /* 0x000000ff0d027812 */ /* 0x000fe200078ec0ff */
[----:B------:R-:W-:Y:S01]  /*7320*/  IMAD.MOV.U32 R71, RZ, RZ, R248 ;  /* 0x000000ffff477224 */ /* 0x000fe200078e00f8 */
[----:B------:R-:W-:-:S02]  /*7330*/  PRMT R15, R7, 0x5410, R15 ;  /* 0x00005410070f7816 */ /* 0x000fc4000000000f */
[----:B------:R-:W-:Y:S02]  /*7340*/  PRMT R21, R2, 0x5410, R11 ;  /* 0x0000541002157816 */ /* 0x000fe4000000000b */
[C---:B------:R-:W-:Y:S02]  /*7350*/  LOP3.LUT R2, R22.reuse, 0xffff, RZ, 0xc0, !PT ;  /* 0x0000ffff16027812 */ /* 0x040fe400078ec0ff */
[----:B----4-:R-:W-:Y:S02]  /*7360*/  LOP3.LUT R8, R22, 0xff, RZ, 0xc0, !PT ;  /* 0x000000ff16087812 */ /* 0x010fe400078ec0ff */
[----:B--2---:R-:W-:Y:S02]  /*7370*/  SHF.R.U32.HI R6, RZ, 0x8, R9 ;  /* 0x00000008ff067819 */ /* 0x004fe40000011609 */
[----:B------:R-:W-:Y:S02]  /*7380*/  SHF.R.U32.HI R7, RZ, 0x8, R19 ;  /* 0x00000008ff077819 */ /* 0x000fe40000011613 */
[----:B------:R-:W-:Y:S01]  /*7390*/  PRMT R14, R14, 0x5410, R6 ;  /* 0x000054100e0e7816 */ /* 0x000fe20000000006 */
[----:B------:R-:W-:Y:S01]  /*73a0*/  FFMA.FTZ R6, R136, c[0x0][0x23c], -R17 ;  /* 0x00008f0088067a23 */ /* 0x000fe20000010811 */
[----:B------:R-:W-:-:S02]  /*73b0*/  LOP3.LUT R9, R20, 0xff, RZ, 0xc0, !PT ;  /* 0x000000ff14097812 */ /* 0x000fc400078ec0ff */
[----:B------:R-:W-:Y:S01]  /*73c0*/  PRMT R24, R24, 0x5410, R7 ;  /* 0x0000541018187816 */ /* 0x000fe20000000007 */
[----:B------:R1:W-:Y:S01]  /*73d0*/  MUFU.EX2 R239, R6 ;  /* 0x0000000600ef7308 */ /* 0x0003e20000000800 */
[----:B------:R-:W-:Y:S01]  /*73e0*/  FFMA.FTZ R7, R137, c[0x0][0x23c], -R17 ;  /* 0x00008f0089077a23 */ /* 0x000fe20000010811 */
[----:B------:R-:W-:Y:S02]  /*73f0*/  PRMT R23, R9, 0x5410, R23 ;  /* 0x0000541009177816 */ /* 0x000fe40000000017 */
[----:B------:R-:W-:Y:S02]  /*7400*/  SHF.R.U32.HI R10, RZ, 0x18, R12 ;  /* 0x00000018ff0a7819 */ /* 0x000fe4000001160c */
[----:B------:R-:W-:Y:S02]  /*7410*/  @!P1 PRMT R198, R159, 0x5410, RZ ;  /* 0x000054109fc69816 */ /* 0x000fe400000000ff */
[----:B------:R2:W4:Y:S01]  /*7420*/  MUFU.EX2 R252, R7 ;  /* 0x0000000700fc7308 */ /* 0x0005220000000800 */
[----:B------:R-:W-:-:S02]  /*7430*/  SHF.R.U32.HI R11, RZ, 0x18, R22 ;  /* 0x00000018ff0b7819 */ /* 0x000fc40000011616 */
[----:B------:R-:W-:Y:S01]  /*7440*/  ISETP.GE.U32.AND P1, PT, R217, R65, PT ;  /* 0x00000041d900720c */ /* 0x000fe20003f26070 */
[----:B------:R-:W-:Y:S01]  /*7450*/  IMAD.MOV.U32 R65, RZ, RZ, R78 ;  /* 0x000000ffff417224 */ /* 0x000fe200078e004e */
[----:B------:R-:W-:Y:S02]  /*7460*/  LOP3.LUT R13, R12, 0xff, RZ, 0xc0, !PT ;  /* 0x000000ff0c0d7812 */ /* 0x000fe400078ec0ff */
[----:B------:R-:W-:Y:S02]  /*7470*/  @!P6 PRMT R187, R222, 0x5410, RZ ;  /* 0x00005410debbe816 */ /* 0x000fe400000000ff */
[----:B-1----:R-:W-:Y:S02]  /*7480*/  SHF.R.U32.HI R6, RZ, 0x8, R2 ;  /* 0x00000008ff067819 */ /* 0x002fe40000011602 */
[----:B------:R-:W-:Y:S02]  /*7490*/  SHF.R.U32.HI R2, RZ, 0x10, R22 ;  /* 0x00000010ff027819 */ /* 0x000fe40000011616 */
[----:B------:R-:W-:-:S02]  /*74a0*/  PRMT R19, R8, 0x5410, R6 ;  /* 0x0000541008137816 */ /* 0x000fc40000000006 */
[----:B------:R-:W-:Y:S01]  /*74b0*/  LOP3.LUT R8, R2, 0xff, RZ, 0xc0, !PT ;  /* 0x000000ff02087812 */ /* 0x000fe200078ec0ff */
[----:B--2---:R-:W-:Y:S01]  /*74c0*/  FFMA.FTZ R7, R146, c[0x0][0x23c], -R18 ;  /* 0x00008f0092077a23 */ /* 0x004fe20000010812 */
[----:B------:R-:W-:Y:S02]  /*74d0*/  LOP3.LUT R2, R12, 0xffff, RZ, 0xc0, !PT ;  /* 0x0000ffff0c027812 */ /* 0x000fe400078ec0ff */
[----:B------:R-:W-:Y:S01]  /*74e0*/  SHF.R.U32.HI R6, RZ, 0x10, R12 ;  /* 0x00000010ff067819 */ /* 0x000fe2000001160c */
[----:B------:R1:W-:Y:S01]  /*74f0*/  MUFU.EX2 R97, R7 ;  /* 0x0000000700617308 */ /* 0x0003e20000000800 */
[----:B------:R-:W-:Y:S02]  /*7500*/  SHF.R.U32.HI R9, RZ, 0x8, R2 ;  /* 0x00000008ff097819 */ /* 0x000fe40000011602 */
[----:B------:R-:W-:Y:S01]  /*7510*/  LOP3.LUT R2, R6, 0xff, RZ, 0xc0, !PT ;  /* 0x000000ff06027812 */ /* 0x000fe200078ec0ff */
[----:B------:R-:W-:Y:S01]  /*7520*/  FFMA.FTZ R6, R145, c[0x0][0x23c], -R18 ;  /* 0x00008f0091067a23 */ /* 0x000fe20000010812 */
[----:B------:R-:W-:Y:S01]  /*7530*/  PRMT R11, R8, 0x5410, R11 ;  /* 0x00005410080b7816 */ /* 0x000fe2000000000b */
[----:B------:R-:W-:Y:S01]  /*7540*/  FFMA.FTZ R8, R151, c[0x0][0x23c], -R17 ;  /* 0x00008f0097087a23 */ /* 0x000fe20000010811 */
[----:B------:R-:W-:Y:S01]  /*7550*/  PRMT R10, R2, 0x5410, R10 ;  /* 0x00005410020a7816 */ /* 0x000fe2000000000a */
[----:B------:R2:W2:Y:S01]  /*7560*/  MUFU.EX2 R236, R6 ;  /* 0x0000000600ec7308 */ /* 0x0004a20000000800 */
[----:B------:R-:W-:-:S02]  /*7570*/  F2FP.BF16.PACK_AB R2, R130, R67 ;  /* 0x000000438202723e */ /* 0x000fc400000010ff */
[----:B------:R-:W-:Y:S02]  /*7580*/  PRMT R9, R13, 0x5410, R9 ;  /* 0x000054100d097816 */ /* 0x000fe40000000009 */
[C---:B------:R-:W-:Y:S02]  /*7590*/  PRMT R169, R2.reuse, 0x7610, R169 ;  /* 0x0000761002a97816 */ /* 0x040fe400000000a9 */
[----:B------:R-:W-:Y:S01]  /*75a0*/  PRMT R168, R2, 0x7632, R168 ;  /* 0x0000763202a87816 */ /* 0x000fe200000000a8 */
[----:B------:R-:W-:Y:S01]  /*75b0*/  FFMA.FTZ R2, R143, c[0x0][0x23c], -R18 ;  /* 0x00008f008f027a23 */ /* 0x000fe20000010812 */
[----:B-1----:R-:W-:Y:S01]  /*75c0*/  F2FP.BF16.PACK_AB R7, R81, R109 ;  /* 0x0000006d5107723e */ /* 0x002fe200000010ff */
[----:B------:R1:W-:Y:S01]  /*75d0*/  MUFU.EX2 R25, R8 ;  /* 0x0000000800197308 */ /* 0x0003e20000000800 */
[----:B------:R-:W-:Y:S02]  /*75e0*/  @!P3 HFMA2.BF16_V2 R232, -RZ.H0_H0, RZ.H0_H0, -R169.H0_H0 ;  /* 0x200000ffffe8b231 */ /* 0x000fe400003409a9 */
[----:B------:R-:W-:-:S02]  /*75f0*/  PRMT R171, R7, 0x7610, R171 ;  /* 0x0000761007ab7816 */ /* 0x000fc400000000ab */
[----:B------:R-:W-:Y:S01]  /*7600*/  PRMT R170, R7, 0x7632, R170 ;  /* 0x0000763207aa7816 */ /* 0x000fe200000000aa */
[----:B------:R-:W-:Y:S01]  /*7610*/  FFMA.FTZ R7, R142, c[0x0][0x23c], -R18 ;  /* 0x00008f008e077a23 */ /* 0x000fe20000010812 */
[----:B--2---:R-:W-:Y:S01]  /*7620*/  F2FP.BF16.PACK_AB R6, R108, R100 ;  /* 0x000000646c06723e */ /* 0x004fe200000010ff */
[----:B------:R2:W-:Y:S03]  /*7630*/  MUFU.EX2 R238, R2 ;  /* 0x0000000200ee7308 */ /* 0x0005e60000000800 */
[C---:B------:R-:W-:Y:S02]  /*7640*/  PRMT R163, R6.reuse, 0x7610, R163 ;  /* 0x0000761006a37816 */ /* 0x040fe400000000a3 */
[----:B------:R-:W-:Y:S02]  /*7650*/  PRMT R162, R6, 0x7632, R162 ;  /* 0x0000763206a27816 */ /* 0x000fe400000000a2 */
[----:B---3--:R-:W-:Y:S01]  /*7660*/  F2FP.BF16.PACK_AB R6, R64, R139 ;  /* 0x0000008b4006723e */ /* 0x008fe200000010ff */
[----:B------:R3:W3:Y:S01]  /*7670*/  MUFU.EX2 R237, R7 ;  /* 0x0000000700ed7308 */ /* 0x0006e20000000800 */
[----:B-1----:R-:W-:Y:S01]  /*7680*/  FFMA.FTZ R8, R148, c[0x0][0x23c], -R17 ;  /* 0x00008f0094087a23 */ /* 0x002fe20000010811 */
[----:B------:R-:W-:Y:S01]  /*7690*/  @!P4 HFMA2.BF16_V2 R223, -RZ.H0_H0, RZ.H0_H0, -R163.H0_H0 ;  /* 0x200000ffffdfc231 */ /* 0x000fe200003409a3 */
[C---:B------:R-:W-:Y:S01]  /*76a0*/  PRMT R165, R6.reuse, 0x7610, R165 ;  /* 0x0000761006a57816 */ /* 0x040fe200000000a5 */
[----:B------:R-:W-:Y:S01]  /*76b0*/  @!P5 HFMA2.BF16_V2 R224, -RZ.H0_H0, RZ.H0_H0, -R162.H0_H0 ;  /* 0x200000ffffe0d231 */ /* 0x000fe200003409a2 */
[----:B------:R-:W-:Y:S01]  /*76c0*/  PRMT R164, R6, 0x7632, R164 ;  /* 0x0000763206a47816 */ /* 0x000fe200000000a4 */
[----:B------:R-:W-:Y:S01]  /*76d0*/  FFMA.FTZ R6, R173, c[0x0][0x23c], -R17 ;  /* 0x00008f00ad067a23 */ /* 0x000fe20000010811 */
[----:B--2---:R-:W-:Y:S01]  /*76e0*/  F2FP.BF16.PACK_AB R2, R99, R98 ;  /* 0x000000626302723e */ /* 0x004fe200000010ff */
[----:B------:R-:W-:-:S02]  /*76f0*/  IMAD.SHL.U32 R173, R0, 0x2, RZ ;  /* 0x0000000200ad7824 */ /* 0x000fc400078e00ff */
[----:B------:R1:W2:Y:S01]  /*7700*/  MUFU.EX2 R96, R6 ;  /* 0x0000000600607308 */ /* 0x0002a20000000800 */
[----:B------:R-:W-:Y:S01]  /*7710*/  HSET2.LE.AND R0, R31, R128, PT ;  /* 0x000000801f007233 */ /* 0x000fe20003803000 */
[C---:B------:R-:W-:Y:S01]  /*7720*/  PRMT R159, R2.reuse, 0x7610, R159 ;  /* 0x00007610029f7816 */ /* 0x040fe2000000009f */
[----:B------:R-:W-:Y:S01]  /*7730*/  @!P0 HFMA2.BF16_V2 R241, -RZ.H0_H0, RZ.H0_H0, -R164.H0_H0 ;  /* 0x200000fffff18231 */ /* 0x000fe200003409a4 */
[----:B------:R-:W-:Y:S01]  /*7740*/  PRMT R158, R2, 0x7632, R158 ;  /* 0x00007632029e7816 */ /* 0x000fe2000000009e */
[----:B------:R-:W2:Y:S01]  /*7750*/  LDSM.16.MT88.4 R92, [R173+0x6000] ;  /* 0x00600000ad5c783b */ /* 0x000ea20000004200 */
[----:B---3--:R-:W-:Y:S02]  /*7760*/  F2FP.BF16.PACK_AB R7, R131, R107 ;  /* 0x0000006b8307723e */ /* 0x008fe400000010ff */
[----:B----4-:R-:W-:Y:S01]  /*7770*/  F2FP.BF16.PACK_AB R2, R252, R239 ;  /* 0x000000effc02723e */ /* 0x010fe200000010ff */
[----:B------:R3:W-:Y:S01]  /*7780*/  MUFU.EX2 R230, R8 ;  /* 0x0000000800e67308 */ /* 0x0007e20000000800 */
[C---:B------:R-:W-:Y:S01]  /*7790*/  PRMT R167, R7.reuse, 0x7610, R167 ;  /* 0x0000761007a77816 */ /* 0x040fe200000000a7 */
[----:B------:R-:W4:Y:S01]  /*77a0*/  LDSM.16.MT88.4 R88, [R173+0x6800] ;  /* 0x00680000ad58783b */ /* 0x000f220000004200 */
[----:B------:R-:W-:-:S02]  /*77b0*/  PRMT R166, R7, 0x7632, R166 ;  /* 0x0000763207a67816 */ /* 0x000fc400000000a6 */
[----:B------:R-:W-:Y:S02]  /*77c0*/  F2FP.BF16.PACK_AB R7, R236, R97 ;  /* 0x00000061ec07723e */ /* 0x000fe400000010ff */
[----:B-1----:R-:W-:Y:S02]  /*77d0*/  F2FP.BF16.PACK_AB R6, R238, R237 ;  /* 0x000000edee06723e */ /* 0x002fe400000010ff */
[C---:B------:R-:W-:Y:S02]  /*77e0*/  PRMT R161, R7.reuse, 0x7610, R161 ;  /* 0x0000761007a17816 */ /* 0x040fe400000000a1 */
[----:B------:R-:W-:Y:S01]  /*77f0*/  PRMT R160, R7, 0x7632, R160 ;  /* 0x0000763207a07816 */ /* 0x000fe200000000a0 */
[--C-:B------:R-:W-:Y:S01]  /*7800*/  HSET2.LE.AND R7, R27, R128.reuse, PT ;  /* 0x000000801b077233 */ /* 0x100fe20003803000 */
[C---:B------:R-:W-:Y:S01]  /*7810*/  PRMT R157, R2.reuse, 0x7610, R157 ;  /* 0x00007610029d7816 */ /* 0x040fe2000000009d */
[----:B------:R-:W-:Y:S01]  /*7820*/  IMAD.MOV.U32 R27, RZ, RZ, R65 ;  /* 0x000000ffff1b7224 */ /* 0x000fe200078e0041 */
[----:B------:R-:W-:Y:S01]  /*7830*/  PRMT R156, R2, 0x7632, R156 ;  /* 0x00007632029c7816 */ /* 0x000fe2000000009c */
[--C-:B------:R-:W-:Y:S01]  /*7840*/  HSET2.LE.AND R2, R16, R128.reuse, PT ;  /* 0x0000008010027233 */ /* 0x100fe20003803000 */
[C---:B------:R-:W-:Y:S01]  /*7850*/  PRMT R155, R6.reuse, 0x7610, R155 ;  /* 0x00007610069b7816 */ /* 0x040fe2000000009b */
[----:B---3--:R-:W-:Y:S01]  /*7860*/  FFMA.FTZ R8, R147, c[0x0][0x23c], -R17 ;  /* 0x00008f0093087a23 */ /* 0x008fe20000010811 */
[----:B------:R-:W-:Y:S01]  /*7870*/  PRMT R154, R6, 0x7632, R154 ;  /* 0x00007632069a7816 */ /* 0x000fe2000000009a */
[--C-:B------:R-:W-:Y:S01]  /*7880*/  HSET2.LE.AND R6, R14, R128.reuse, PT ;  /* 0x000000800e067233 */ /* 0x100fe20003803000 */
[----:B------:R-:W-:Y:S01]  /*7890*/  LOP3.LUT R38, R7, R38, RZ, 0xc0, !PT ;  /* 0x0000002607267212 */ /* 0x000fe200078ec0ff */
[----:B------:R1:W3:Y:S01]  /*78a0*/  MUFU.EX2 R231, R8 ;  /* 0x0000000800e77308 */ /* 0x0002e20000000800 */
[----:B------:R-:W-:Y:S01]  /*78b0*/  PRMT R7, R171, 0x5410, R170 ;  /* 0x00005410ab077816 */ /* 0x000fe200000000aa */
[----:B------:R-:W-:Y:S01]  /*78c0*/  IMAD.MOV.U32 R16, RZ, RZ, R87 ;  /* 0x000000ffff107224 */ /* 0x000fe200078e0057 */
[----:B------:R-:W-:Y:S01]  /*78d0*/  LOP3.LUT R36, R2, R36, RZ, 0xc0, !PT ;  /* 0x0000002402247212 */ /* 0x000fe200078ec0ff */
[--C-:B------:R-:W-:Y:S01]  /*78e0*/  HSET2.LE.AND R2, R28, R128.reuse, PT ;  /* 0x000000801c027233 */ /* 0x100fe20003803000 */
[----:B------:R-:W-:Y:S01]  /*78f0*/  LOP3.LUT R40, R6, R7, RZ, 0xc0, !PT ;  /* 0x0000000706287212 */ /* 0x000fe200078ec0ff */
[----:B------:R-:W-:Y:S01]  /*7900*/  HSET2.LE.AND R6, R15, R128, PT ;  /* 0x000000800f067233 */ /* 0x000fe20003803000 */
[----:B------:R-:W-:-:S02]  /*7910*/  PRMT R7, R169, 0x5410, R168 ;  /* 0x00005410a9077816 */ /* 0x000fc400000000a8 */
[----:B------:R-:W-:Y:S02]  /*7920*/  @!P3 PRMT R169, R232, 0x5410, RZ ;  /* 0x00005410e8a9b816 */ /* 0x000fe400000000ff */
[----:B------:R-:W-:Y:S01]  /*7930*/  LOP3.LUT R42, R2, R7, RZ, 0xc0, !PT ;  /* 0x00000007022a7212 */ /* 0x000fe200078ec0ff */
[--C-:B------:R-:W-:Y:S01]  /*7940*/  HSET2.LE.AND R2, R29, R128.reuse, PT ;  /* 0x000000801d027233 */ /* 0x100fe20003803000 */
[----:B------:R-:W-:Y:S02]  /*7950*/  PRMT R7, R163, 0x5410, R162 ;  /* 0x00005410a3077816 */ /* 0x000fe400000000a2 */
[----:B------:R-:W-:Y:S01]  /*7960*/  LOP3.LUT R37, R6, R37, RZ, 0xc0, !PT ;  /* 0x0000002506257212 */ /* 0x000fe200078ec0ff */
[--C-:B------:R-:W-:Y:S01]  /*7970*/  HSET2.LE.AND R6, R21, R128.reuse, PT ;  /* 0x0000008015067233 */ /* 0x100fe20003803000 */
[----:B------:R-:W-:Y:S01]  /*7980*/  LOP3.LUT R39, R2, R7, RZ, 0xc0, !PT ;  /* 0x0000000702277212 */ /* 0x000fe200078ec0ff */
[--C-:B------:R-:W-:Y:S01]  /*7990*/  HSET2.LE.AND R2, R30, R128.reuse, PT ;  /* 0x000000801e027233 */ /* 0x100fe20003803000 */
[----:B------:R-:W-:Y:S01]  /*79a0*/  PRMT R7, R167, 0x5410, R166 ;  /* 0x00005410a7077816 */ /* 0x000fe200000000a6 */
[----:B-1----:R-:W-:Y:S01]  /*79b0*/  FFMA.FTZ R8, R203, c[0x0][0x23c], -R18 ;  /* 0x00008f00cb087a23 */ /* 0x002fe20000010812 */
[----:B------:R-:W-:Y:S01]  /*79c0*/  @!P4 PRMT R163, R223, 0x5410, RZ ;  /* 0x00005410dfa3c816 */ /* 0x000fe200000000ff */
[----:B------:R-:W-:Y:S01]  /*79d0*/  IMAD.MOV.U32 R203, RZ, RZ, R66 ;  /* 0x000000ffffcb7224 */ /* 0x000fe200078e0042 */
[----:B------:R-:W-:Y:S01]  /*79e0*/  LOP3.LUT R41, R6, R7, RZ, 0xc0, !PT ;  /* 0x0000000706297212 */ /* 0x000fe200078ec0ff */
[----:B------:R-:W-:Y:S01]  /*79f0*/  HSET2.LE.AND R6, R24, R128, PT ;  /* 0x0000008018067233 */ /* 0x000fe20003803000 */
[----:B------:R-:W-:Y:S01]  /*7a00*/  PRMT R7, R165, 0x5410, R164 ;  /* 0x00005410a5077816 */ /* 0x000fe200000000a4 */
[----:B------:R1:W-:Y:S01]  /*7a10*/  MUFU.EX2 R79, R8 ;  /* 0x00000008004f7308 */ /* 0x0003e20000000800 */
[----:B--2---:R-:W-:Y:S01]  /*7a20*/  HMMA.16816.F32.BF16 R12, R36, R92, RZ ;  /* 0x0000005c240c723c */ /* 0x004fe200000418ff */
[----:B------:R-:W-:-:S02]  /*7a30*/  @!P5 PRMT R162, R224, 0x5410, RZ ;  /* 0x00005410e0a2d816 */ /* 0x000fc400000000ff */
[----:B------:R-:W-:Y:S01]  /*7a40*/  LOP3.LUT R43, R2, R7, RZ, 0xc0, !PT ;  /* 0x00000007022b7212 */ /* 0x000fe200078ec0ff */
[----:B------:R-:W-:Y:S01]  /*7a50*/  HSET2.LE.AND R2, R23, R128, PT ;  /* 0x0000008017027233 */ /* 0x000fe20003803000 */
[----:B------:R-:W-:Y:S02]  /*7a60*/  PRMT R7, R159, 0x5410, R158 ;  /* 0x000054109f077816 */ /* 0x000fe4000000009e */
[----:B------:R-:W-:Y:S02]  /*7a70*/  @!P0 PRMT R164, R241, 0x5410, RZ ;  /* 0x00005410f1a48816 */ /* 0x000fe400000000ff */
[----:B------:R-:W-:Y:S01]  /*7a80*/  LOP3.LUT R34, R6, R7, RZ, 0xc0, !PT ;  /* 0x0000000706227212 */ /* 0x000fe200078ec0ff */
[----:B------:R-:W-:Y:S01]  /*7a90*/  FFMA.FTZ R7, R149, c[0x0][0x23c], -R18 ;  /* 0x00008f0095077a23 */ /* 0x000fe20000010812 */
[----:B------:R-:W-:-:S03]  /*7aa0*/  PRMT R6, R161, 0x5410, R160 ;  /* 0x00005410a1067816 */ /* 0x000fc600000000a0 */
[----:B------:R2:W-:Y:S01]  /*7ab0*/  MUFU.EX2 R227, R7 ;  /* 0x0000000700e37308 */ /* 0x0005e20000000800 */
[----:B-1----:R-:W-:Y:S01]  /*7ac0*/  FFMA.FTZ R8, R174, c[0x0][0x23c], -R18 ;  /* 0x00008f00ae087a23 */ /* 0x002fe20000010812 */
[----:B------:R-:W-:Y:S01]  /*7ad0*/  LOP3.LUT R35, R2, R6, RZ, 0xc0, !PT ;  /* 0x0000000602237212 */ /* 0x000fe200078ec0ff */
[----:B------:R-:W-:Y:S01]  /*7ae0*/  HSET2.LE.AND R2, R32, R128, PT ;  /* 0x0000008020027233 */ /* 0x000fe20003803000 */
[----:B------:R-:W-:Y:S01]  /*7af0*/  PRMT R6, R157, 0x5410, R156 ;  /* 0x000054109d067816 */ /* 0x000fe2000000009c */
[----:B------:R-:W-:-:S03]  /*7b00*/  IMAD.MOV.U32 R174, RZ, RZ, R67 ;  /* 0x000000ffffae7224 */ /* 0x000fc600078e0043 */
[----:B------:R-:W1:Y:S01]  /*7b10*/  MUFU.EX2 R78, R8 ;  /* 0x00000008004e7308 */ /* 0x000e620000000800 */
[----:B------:R-:W-:Y:S01]  /*7b20*/  LOP3.LUT R30, R2, R6, RZ, 0xc0, !PT ;  /* 0x00000006021e7212 */ /* 0x000fe200078ec0ff */
[----:B------:R-:W-:Y:S01]  /*7b30*/  FFMA.FTZ R6, R150, c[0x0][0x23c], -R18 ;  /* 0x00008f0096067a23 */ /* 0x000fe20000010812 */
[----:B------:R-:W-:Y:S01]  /*7b40*/  PRMT R2, R155, 0x5410, R154 ;  /* 0x000054109b027816 */ /* 0x000fe2000000009a */
[----:B----4-:R-:W-:Y:S03]  /*7b50*/  HMMA.16816.F32.BF16 R20, R40, R88, R12 ;  /* 0x000000582814723c */ /* 0x010fe6000004180c */
[----:B------:R-:W-:Y:S01]  /*7b60*/  LOP3.LUT R31, R0, R2, RZ, 0xc0, !PT ;  /* 0x00000002001f7212 */ /* 0x000fe200078ec0ff */
[----:B------:R1:W4:Y:S01]  /*7b70*/  MUFU.EX2 R228, R6 ;  /* 0x0000000600e47308 */ /* 0x0003220000000800 */
[----:B--2---:R-:W-:Y:S01]  /*7b80*/  F2FP.BF16.PACK_AB R7, R25, R96 ;  /* 0x000000601907723e */ /* 0x004fe200000010ff */
[----:B------:R-:W-:-:S02]  /*7b90*/  HSET2.LE.AND R2, R9, R128, PT ;  /* 0x0000008009027233 */ /* 0x000fc40003803000 */
[----:B------:R-:W-:Y:S01]  /*7ba0*/  HSET2.LE.AND R0, R10, R128, PT ;  /* 0x000000800a007233 */ /* 0x000fe20003803000 */
[C---:B------:R-:W-:Y:S02]  /*7bb0*/  PRMT R147, R7.reuse, 0x7610, R147 ;  /* 0x0000761007937816 */ /* 0x040fe40000000093 */
[----:B------:R-:W-:Y:S02]  /*7bc0*/  PRMT R146, R7, 0x7632, R146 ;  /* 0x0000763207927816 */ /* 0x000fe40000000092 */
[----:B---3--:R-:W-:-:S04]  /*7bd0*/  F2FP.BF16.PACK_AB R7, R231, R230 ;  /* 0x000000e6e707723e */ /* 0x008fc800000010ff */
[C---:B------:R-:W-:Y:S02]  /*7be0*/  PRMT R153, R7.reuse, 0x7610, R153 ;  /* 0x0000761007997816 */ /* 0x040fe40000000099 */
[----:B------:R-:W-:Y:S02]  /*7bf0*/  PRMT R152, R7, 0x7632, R152 ;  /* 0x0000763207987816 */ /* 0x000fe40000000098 */
[----:B-1----:R-:W-:-:S03]  /*7c00*/  F2FP.BF16.PACK_AB R6, R78, R79 ;  /* 0x0000004f4e06723e */ /* 0x002fc600000010ff */
[----:B------:R-:W-:Y:S01]  /*7c10*/  IMAD.MOV.U32 R24, RZ, RZ, R20 ;  /* 0x000000ffff187224 */ /* 0x000fe200078e0014 */
[C---:B------:R-:W-:Y:S01]  /*7c20*/  PRMT R149, R6.reuse, 0x7610, R149 ;  /* 0x0000761006957816 */ /* 0x040fe20000000095 */
[----:B------:R-:W-:Y:S01]  /*7c30*/  IMAD.MOV.U32 R20, RZ, RZ, R84 ;  /* 0x000000ffff147224 */ /* 0x000fe200078e0054 */
[----:B------:R-:W-:Y:S02]  /*7c40*/  PRMT R148, R6, 0x7632, R148 ;  /* 0x0000763206947816 */ /* 0x000fe40000000094 */
[----:B------:R-:W-:-:S04]  /*7c50*/  PRMT R6, R147, 0x5410, R146 ;  /* 0x0000541093067816 */ /* 0x000fc80000000092 */
[----:B------:R-:W-:Y:S02]  /*7c60*/  LOP3.LUT R32, R2, R6, RZ, 0xc0, !PT ;  /* 0x0000000602207212 */ /* 0x000fe400078ec0ff */
[----:B------:R-:W-:Y:S02]  /*7c70*/  PRMT R2, R149, 0x5410, R148 ;  /* 0x0000541095027816 */ /* 0x000fe40000000094 */
[----:B----4-:R-:W-:Y:S02]  /*7c80*/  F2FP.BF16.PACK_AB R6, R228, R227 ;  /* 0x000000e3e406723e */ /* 0x010fe400000010ff */
[----:B------:R-:W-:Y:S01]  /*7c90*/  LOP3.LUT R33, R0, R2, RZ, 0xc0, !PT ;  /* 0x0000000200217212 */ /* 0x000fe200078ec0ff */
[--C-:B------:R-:W-:Y:S01]  /*7ca0*/  HSET2.LE.AND R2, R19, R128.reuse, PT ;  /* 0x0000008013027233 */ /* 0x100fe20003803000 */
[C---:B------:R-:W-:Y:S01]  /*7cb0*/  PRMT R151, R6.reuse, 0x7610, R151 ;  /* 0x0000761006977816 */ /* 0x040fe20000000097 */
[----:B------:R-:W-:Y:S01]  /*7cc0*/  HSET2.LE.AND R0, R11, R128, PT ;  /* 0x000000800b007233 */ /* 0x000fe20003803000 */
[----:B------:R-:W-:Y:S01]  /*7cd0*/  PRMT R150, R6, 0x7632, R150 ;  /* 0x0000763206967816 */ /* 0x000fe20000000096 */
[----:B------:R-:W-:Y:S01]  /*7ce0*/  IMAD.MOV.U32 R19, RZ, RZ, R22 ;  /* 0x000000ffff137224 */ /* 0x000fe200078e0016 */
[----:B------:R-:W-:Y:S01]  /*7cf0*/  PRMT R6, R153, 0x5410, R152 ;  /* 0x0000541099067816 */ /* 0x000fe20000000098 */
[----:B------:R-:W-:Y:S01]  /*7d00*/  HMMA.16816.F32.BF16 R8, R32, R92, RZ ;  /* 0x0000005c2008723c */ /* 0x000fe200000418ff */
[----:B------:R-:W-:-:S02]  /*7d10*/  IMAD.MOV.U32 R22, RZ, RZ, R251 ;  /* 0x000000ffff167224 */ /* 0x000fc400078e00fb */
[----:B------:R-:W-:Y:S02]  /*7d20*/  LOP3.LUT R28, R2, R6, RZ, 0xc0, !PT ;  /* 0x00000006021c7212 */ /* 0x000fe400078ec0ff */
[----:B------:R-:W-:-:S04]  /*7d30*/  PRMT R2, R151, 0x5410, R150 ;  /* 0x0000541097027816 */ /* 0x000fc80000000096 */
[----:B------:R-:W-:Y:S01]  /*7d40*/  LOP3.LUT R29, R0, R2, RZ, 0xc0, !PT ;  /* 0x00000002001d7212 */ /* 0x000fe200078ec0ff */
[----:B------:R-:W-:Y:S01]  /*7d50*/  IMAD.MOV.U32 R2, RZ, RZ, R23 ;  /* 0x000000ffff027224 */ /* 0x000fe200078e0017 */
[----:B------:R-:W-:Y:S01]  /*7d60*/  LOP3.LUT R0, R49, 0xff, RZ, 0xc0, !PT ;  /* 0x000000ff31007812 */ /* 0x000fe200078ec0ff */
[----:B------:R-:W-:Y:S02]  /*7d70*/  IMAD.MOV.U32 R23, RZ, RZ, R21 ;  /* 0x000000ffff177224 */ /* 0x000fe400078e0015 */
[----:B------:R-:W-:Y:S01]  /*7d80*/  IMAD.MOV.U32 R21, RZ, RZ, R64 ;  /* 0x000000ffff157224 */ /* 0x000fe200078e0040 */
[----:B------:R-:W-:Y:S02]  /*7d90*/  ISETP.GE.U32.AND P6, PT, R217, R0, PT ;  /* 0x00000000d900720c */ /* 0x000fe40003fc6070 */
[----:B------:R-:W-:-:S04]  /*7da0*/  LOP3.LUT R0, R49, 0xffff, RZ, 0xc0, !PT ;  /* 0x0000ffff31007812 */ /* 0x000fc800078ec0ff */
[----:B------:R-:W-:-:S03]  /*7db0*/  SHF.R.U32.HI R0, RZ, 0x8, R0 ;  /* 0x00000008ff007819 */ /* 0x000fc60000011600 */
[----:B------:R-:W-:Y:S01]  /*7dc0*/  HMMA.16816.F32.BF16 R248, R28, R88, R8 ;  /* 0x000000581cf8723c */ /* 0x000fe20000041808 */
[----:B------:R-:W-:-:S03]  /*7dd0*/  LOP3.LUT R0, R0, 0xffff, RZ, 0xc0, !PT ;  /* 0x0000ffff00007812 */ /* 0x000fc600078ec0ff */
[----:B------:R-:W-:Y:S01]  /*7de0*/  @!P6 HFMA2.BF16_V2 R233, -RZ.H0_H0, RZ.H0_H0, -R171.H0_H0 ;  /* 0x200000ffffe9e231 */ /* 0x000fe200003409ab */
[----:B------:R-:W-:Y:S02]  /*7df0*/  ISETP.GE.U32.AND P4, PT, R217, R0, PT ;  /* 0x00000000d900720c */ /* 0x000fe40003f86070 */
[----:B------:R-:W-:Y:S02]  /*7e00*/  SHF.R.U32.HI R0, RZ, 0x10, R49 ;  /* 0x00000010ff007819 */ /* 0x000fe40000011631 */
[----:B------:R-:W-:Y:S02]  /*7e10*/  @!P6 PRMT R171, R233, 0x5410, RZ ;  /* 0x00005410e9abe816 */ /* 0x000fe400000000ff */
[----:B------:R-:W-:-:S04]  /*7e20*/  LOP3.LUT R0, R0, 0xff, RZ, 0xc0, !PT ;  /* 0x000000ff00007812 */ /* 0x000fc800078ec0ff */
[----:B------:R-:W-:Y:S02]  /*7e30*/  ISETP.GE.U32.AND P5, PT, R217, R0, PT ;  /* 0x00000000d900720c */ /* 0x000fe40003fa6070 */
[----:B------:R-:W-:Y:S01]  /*7e40*/  SHF.R.U32.HI R0, RZ, 0x18, R49 ;  /* 0x00000018ff007819 */ /* 0x000fe20000011631 */
[----:B------:R-:W-:-:S03]  /*7e50*/  @!P4 HFMA2.BF16_V2 R225, -RZ.H0_H0, RZ.H0_H0, -R170.H0_H0 ;  /* 0x200000ffffe1c231 */ /* 0x000fc600003409aa */
[----:B------:R-:W-:Y:S02]  /*7e60*/  ISETP.GE.U32.AND P6, PT, R217, R0, PT ;  /* 0x00000000d900720c */ /* 0x000fe40003fc6070 */
[----:B------:R-:W-:Y:S01]  /*7e70*/  SHF.R.U32.HI R0, RZ, 0x8, R176 ;  /* 0x00000008ff007819 */ /* 0x000fe200000116b0 */
[----:B------:R-:W-:Y:S01]  /*7e80*/  IMAD R176, R4, 0x2, R173 ;  /* 0x0000000204b07824 */ /* 0x000fe200078e02ad */
[----:B------:R-:W-:Y:S02]  /*7e90*/  @!P4 PRMT R170, R225, 0x5410, RZ ;  /* 0x00005410e1aac816 */ /* 0x000fe400000000ff */
[----:B------:R-:W-:Y:S01]  /*7ea0*/  LOP3.LUT R0, R0, 0xffff, RZ, 0xc0, !PT ;  /* 0x0000ffff00007812 */ /* 0x000fe200078ec0ff */
[----:B------:R-:W-:Y:S01]  /*7eb0*/  @!P5 HFMA2.BF16_V2 R234, -RZ.H0_H0, RZ.H0_H0, -R167.H0_H0 ;  /* 0x200000ffffead231 */ /* 0x000fe200003409a7 */
[----:B------:R-:W1:Y:S02]  /*7ec0*/  LDSM.16.MT88.4 R64, [R176+0x6000] ;  /* 0x00600000b040783b */ /* 0x000e640000004200 */
[----:B------:R-:W-:-:S02]  /*7ed0*/  ISETP.GE.U32.AND P4, PT, R217, R0, PT ;  /* 0x00000000d900720c */ /* 0x000fc40003f86070 */
[----:B------:R-:W2:Y:S01]  /*7ee0*/  LDSM.16.MT88.4 R84, [R176+0x6800] ;  /* 0x00680000b054783b */ /* 0x000ea20000004200 */
[----:B------:R-:W-:Y:S01]  /*7ef0*/  @!P6 HFMA2.BF16_V2 R226, -RZ.H0_H0, RZ.H0_H0, -R166.H0_H0 ;  /* 0x200000ffffe2e231 */ /* 0x000fe200003409a6 */
[----:B------:R-:W-:Y:S02]  /*7f00*/  @!P5 PRMT R167, R234, 0x5410, RZ ;  /* 0x00005410eaa7d816 */ /* 0x000fe400000000ff */
[----:B------:R-:W-:Y:S02]  /*7f10*/  LOP3.LUT R0, R212, 0xff, RZ, 0xc0, !PT ;  /* 0x000000ffd4007812 */ /* 0x000fe400078ec0ff */
[----:B------:R-:W-:Y:S02]  /*7f20*/  @!P6 PRMT R166, R226, 0x5410, RZ ;  /* 0x00005410e2a6e816 */ /* 0x000fe400000000ff */
[C---:B------:R-:W-:Y:S02]  /*7f30*/  ISETP.GE.U32.AND P6, PT, R217.reuse, R50, PT ;  /* 0x00000032d900720c */ /* 0x040fe40003fc6070 */
[----:B------:R3:W4:Y:S01]  /*7f40*/  LDL.LU.S16 R50, [R1+0xa4] ;  /* 0x0000a40001327983 */ /* 0x0007220000300600 */
[----:B------:R-:W-:Y:S01]  /*7f50*/  @!P4 HFMA2.BF16_V2 R235, -RZ.H0_H0, RZ.H0_H0, -R168.H0_H0 ;  /* 0x200000ffffebc231 */ /* 0x000fe200003409a8 */
[----:B------:R-:W-:-:S02]  /*7f60*/  ISETP.GE.U32.AND P5, PT, R217, R0, PT ;  /* 0x00000000d900720c */ /* 0x000fc40003fa6070 */
[----:B------:R-:W-:Y:S02]  /*7f70*/  LOP3.LUT R0, R26, 0xffff, RZ, 0xc0, !PT ;  /* 0x0000ffff1a007812 */ /* 0x000fe400078ec0ff */
[----:B------:R-:W-:Y:S02]  /*7f80*/  @!P4 PRMT R168, R235, 0x5410, RZ ;  /* 0x00005410eba8c816 */ /* 0x000fe400000000ff */
[----:B------:R-:W-:-:S04]  /*7f90*/  SHF.R.U32.HI R0, RZ, 0x8, R0 ;  /* 0x00000008ff007819 */ /* 0x000fc80000011600 */
[----:B------:R-:W-:-:S03]  /*7fa0*/  LOP3.LUT R0, R0, 0xffff, RZ, 0xc0, !PT ;  /* 0x0000ffff00007812 */ /* 0x000fc600078ec0ff */
[----:B------:R-:W-:Y:S01]  /*7fb0*/  @!P5 HFMA2.BF16_V2 R240, -RZ.H0_H0, RZ.H0_H0, -R165.H0_H0 ;  /* 0x200000fffff0d231 */ /* 0x000fe200003409a5 */
[C---:B------:R-:W-:Y:S02]  /*7fc0*/  ISETP.GE.U32.AND P3, PT, R217.reuse, R0, PT ;  /* 0x00000000d900720c */ /* 0x040fe40003f66070 */
[----:B------:R-:W-:Y:S02]  /*7fd0*/  LOP3.LUT R0, R26, 0xff, RZ, 0xc0, !PT ;  /* 0x000000ff1a007812 */ /* 0x000fe400078ec0ff */
[----:B------:R-:W-:Y:S02]  /*7fe0*/  @!P5 PRMT R165, R240, 0x5410, RZ ;  /* 0x00005410f0a5d816 */ /* 0x000fe400000000ff */
[C---:B------:R-:W-:Y:S02]  /*7ff0*/  ISETP.GE.U32.AND P4, PT, R217.reuse, R0, PT ;  /* 0x00000000d900720c */ /* 0x040fe40003f86070 */
[--C-:B------:R-:W-:Y:S01]  /*8000*/  SHF.R.U32.HI R0, RZ, 0x18, R26.reuse ;  /* 0x00000018ff007819 */ /* 0x100fe2000001161a */
[----:B-1----:R-:W-:Y:S03]  /*8010*/  HMMA.16816.F32.BF16 R12, R36, R64, RZ ;  /* 0x00000040240c723c */ /* 0x002fe600000418ff */
[----:B------:R-:W-:Y:S01]  /*8020*/  ISETP.GE.U32.AND P5, PT, R217, R0, PT ;  /* 0x00000000d900720c */ /* 0x000fe20003fa6070 */
[----:B------:R-:W-:Y:S01]  /*8030*/  @!P3 HFMA2.BF16_V2 R242, -RZ.H0_H0, RZ.H0_H0, -R146.H0_H0 ;  /* 0x200000fffff2b231 */ /* 0x000fe20000340992 */
[----:B------:R-:W-:-:S03]  /*8040*/  SHF.R.U32.HI R0, RZ, 0x10, R26 ;  /* 0x00000010ff007819 */ /* 0x000fc6000001161a */
[----:B------:R-:W-:Y:S02]  /*8050*/  HMMA.16816.F32.BF16 R8, R32, R64, RZ ;  /* 0x000000402008723c */ /* 0x000fe400000418ff */
[----:B------:R-:W-:Y:S01]  /*8060*/  @!P4 HFMA2.BF16_V2 R243, -RZ.H0_H0, RZ.H0_H0, -R147.H0_H0 ;  /* 0x200000fffff3c231 */ /* 0x000fe20000340993 */
[----:B------:R-:W-:Y:S02]  /*8070*/  @!P3 PRMT R146, R242, 0x5410, RZ ;  /* 0x00005410f292b816 */ /* 0x000fe400000000ff */
[----:B------:R-:W-:Y:S02]  /*8080*/  LOP3.LUT R0, R0, 0xff, RZ, 0xc0, !PT ;  /* 0x000000ff00007812 */ /* 0x000fe400078ec0ff */
[----:B------:R-:W-:Y:S02]  /*8090*/  @!P4 PRMT R147, R243, 0x5410, RZ ;  /* 0x00005410f393c816 */ /* 0x000fe400000000ff */
[----:B------:R-:W-:Y:S02]  /*80a0*/  ISETP.GE.U32.AND P0, PT, R217, R0, PT ;  /* 0x00000000d900720c */ /* 0x000fe40003f06070 */
[----:B------:R-:W-:-:S04]  /*80b0*/  SHF.R.U32.HI R0, RZ, 0x8, R59 ;  /* 0x00000008ff007819 */ /* 0x000fc8000001163b */
[----:B------:R-:W-:Y:S01]  /*80c0*/  LOP3.LUT R0, R0, 0xffff, RZ, 0xc0, !PT ;  /* 0x0000ffff00007812 */ /* 0x000fe200078ec0ff */
[-C--:B--2---:R-:W-:Y:S01]  /*80d0*/  HMMA.16816.F32.BF16 R232, R40, R84.reuse, R12 ;  /* 0x0000005428e8723c */ /* 0x084fe2000004180c */
[----:B------:R3:W2:Y:S02]  /*80e0*/  LDL.LU.S16 R15, [R1+0xac] ;  /* 0x0000ac00010f7983 */ /* 0x0006a40000300600 */
[----:B------:R-:W-:Y:S02]  /*80f0*/  ISETP.GE.U32.AND P4, PT, R217, R0, PT ;  /* 0x00000000d900720c */ /* 0x000fe40003f86070 */
[----:B------:R3:W2:Y:S01]  /*8100*/  LDL.LU.S16 R14, [R1+0xa8] ;  /* 0x0000a800010e7983 */ /* 0x0006a20000300600 */
[----:B------:R-:W-:Y:S02]  /*8110*/  @!P0 HFMA2.BF16_V2 R244, -RZ.H0_H0, RZ.H0_H0, -R149.H0_H0 ;  /* 0x200000fffff48231 */ /* 0x000fe40000340995 */
[----:B------:R-:W-:Y:S01]  /*8120*/  HMMA.16816.F32.BF16 R240, R28, R84, R8 ;  /* 0x000000541cf0723c */ /* 0x000fe20000041808 */
[----:B------:R3:W3:Y:S01]  /*8130*/  LDL.LU.S16 R11, [R1+0xb4] ;  /* 0x0000b400010b7983 */ /* 0x0006e20000300600 */
[----:B------:R-:W-:-:S02]  /*8140*/  LOP3.LUT R0, R76, 0xff, RZ, 0xc0, !PT ;  /* 0x000000ff4c007812 */ /* 0x000fc400078ec0ff */
[----:B------:R-:W-:Y:S02]  /*8150*/  @!P0 PRMT R149, R244, 0x5410, RZ ;  /* 0x00005410f4958816 */ /* 0x000fe400000000ff */
[----:B------:R-:W-:Y:S02]  /*8160*/  ISETP.GE.U32.AND P0, PT, R217, R0, PT ;  /* 0x00000000d900720c */ /* 0x000fe40003f06070 */
[----:B------:R-:W-:Y:S01]  /*8170*/  SHF.R.U32.HI R0, RZ, 0x10, R53 ;  /* 0x00000010ff007819 */ /* 0x000fe20000011635 */
[----:B------:R-:W-:-:S03]  /*8180*/  @!P5 HFMA2.BF16_V2 R245, -RZ.H0_H0, RZ.H0_H0, -R148.H0_H0 ;  /* 0x200000fffff5d231 */ /* 0x000fc60000340994 */
[----:B------:R-:W-:Y:S01]  /*8190*/  LOP3.LUT R0, R0, 0xff, RZ, 0xc0, !PT ;  /* 0x000000ff00007812 */ /* 0x000fe200078ec0ff */
[----:B------:R-:W-:Y:S01]  /*81a0*/  @!P6 HFMA2.BF16_V2 R247, -RZ.H0_H0, RZ.H0_H0, -R159.H0_H0 ;  /* 0x200000fffff7e231 */ /* 0x000fe2000034099f */
[----:B------:R-:W-:Y:S02]  /*81b0*/  @!P5 PRMT R148, R245, 0x5410, RZ ;  /* 0x00005410f594d816 */ /* 0x000fe400000000ff */
[----:B------:R-:W-:Y:S01]  /*81c0*/  ISETP.GE.U32.AND P5, PT, R217, R0, PT ;  /* 0x00000000d900720c */ /* 0x000fe20003fa6070 */
[----:B------:R-:W-:Y:S01]  /*81d0*/  IMAD.MOV.U32 R7, RZ, RZ, R174 ;  /* 0x000000ffff077224 */ /* 0x000fe200078e00ae */
[----:B------:R-:W-:Y:S01]  /*81e0*/  LOP3.LUT R0, R53, 0xff, RZ, 0xc0, !PT ;  /* 0x000000ff35007812 */ /* 0x000fe200078ec0ff */
[----:B------:R-:W-:Y:S01]  /*81f0*/  @!P4 HFMA2.BF16_V2 R246, -RZ.H0_H0, RZ.H0_H0, -R158.H0_H0 ;  /* 0x200000fffff6c231 */ /* 0x000fe2000034099e */
[----:B------:R-:W-:Y:S01]  /*8200*/  @!P6 PRMT R159, R247, 0x5410, RZ ;  /* 0x00005410f79fe816 */ /* 0x000fe200000000ff */
[----:B------:R-:W-:Y:S01]  /*8210*/  IMAD.MOV.U32 R6, RZ, RZ, R107 ;  /* 0x000000ffff067224 */ /* 0x000fe200078e006b */
[C---:B------:R-:W-:Y:S01]  /*8220*/  ISETP.GE.U32.AND P6, PT, R217.reuse, R0, PT ;  /* 0x00000000d900720c */ /* 0x040fe20003fc6070 */
[----:B------:R-:W-:Y:S01]  /*8230*/  IMAD.MOV.U32 R93, RZ, RZ, R63 ;  /* 0x000000ffff5d7224 */ /* 0x000fe200078e003f */
[----:B------:R-:W-:Y:S01]  /*8240*/  SHF.R.U32.HI R0, RZ, 0x18, R53 ;  /* 0x00000018ff007819 */ /* 0x000fe20000011635 */
[----:B------:R-:W-:Y:S01]  /*8250*/  IMAD.MOV.U32 R92, RZ, RZ, R62 ;  /* 0x000000ffff5c7224 */ /* 0x000fe200078e003e */
[----:B------:R-:W-:Y:S01]  /*8260*/  @!P4 PRMT R158, R246, 0x5410, RZ ;  /* 0x00005410f69ec816 */ /* 0x000fe200000000ff */
[----:B------:R-:W-:Y:S01]  /*8270*/  IMAD.MOV.U32 R88, RZ, RZ, R2 ;  /* 0x000000ffff587224 */ /* 0x000fe200078e0002 */
[----:B------:R-:W-:Y:S01]  /*8280*/  ISETP.GE.U32.AND P4, PT, R217, R0, PT ;  /* 0x00000000d900720c */ /* 0x000fe20003f86070 */
[----:B------:R-:W-:Y:S01]  /*8290*/  IMAD.MOV.U32 R26, RZ, RZ, R232 ;  /* 0x000000ffff1a7224 */ /* 0x000fe200078e00e8 */
[----:B------:R-:W-:Y:S01]  /*82a0*/  LOP3.LUT R0, R53, 0xffff, RZ, 0xc0, !PT ;  /* 0x0000ffff35007812 */ /* 0x000fe200078ec0ff */
[----:B------:R-:W-:Y:S01]  /*82b0*/  IMAD R174, R5, 0x2, R173 ;  /* 0x0000000205ae7824 */ /* 0x000fe200078e02ad */
[----:B------:R-:W-:Y:S01]  /*82c0*/  ISETP.GE.U32.AND P3, PT, R217, R61, PT ;  /* 0x0000003dd900720c */ /* 0x000fe20003f66070 */
[----:B------:R-:W-:Y:S01]  /*82d0*/  IMAD.MOV.U32 R137, RZ, RZ, R233 ;  /* 0x000000ffff897224 */ /* 0x000fe200078e00e9 */
[----:B------:R-:W-:Y:S01]  /*82e0*/  SHF.R.U32.HI R0, RZ, 0x8, R0 ;  /* 0x00000008ff007819 */ /* 0x000fe20000011600 */
[----:B------:R-:W-:-:S02]  /*82f0*/  IMAD.MOV.U32 R107, RZ, RZ, R60 ;  /* 0x000000ffff6b7224 */ /* 0x000fc400078e003c */
[----:B------:R-:W1:Y:S01]  /*8300*/  LDSM.16.MT88.4 R60, [R174+0x6000] ;  /* 0x00600000ae3c783b */ /* 0x000e620000004200 */
[----:B------:R-:W-:Y:S01]  /*8310*/  LOP3.LUT R0, R0, 0xffff, RZ, 0xc0, !PT ;  /* 0x0000ffff00007812 */ /* 0x000fe200078ec0ff */
        /* <DEDUP_REMOVED lines=10> */
[----:B------:R-:W-:Y:S01]  /*83c0*/  IMAD.MOV.U32 R129, RZ, RZ, R235 ;  /* 0x000000ffff817224 */ /* 0x000fe200078e00eb */
[----:B----4-:R-:W-:-:S05]  /*83d0*/  @!P0 HFMA2.BF16_V2 R50, -RZ.H0_H0, RZ.H0_H0, -R161.H0_H0 ;  /* 0x200000ffff328231 */ /* 0x010fca00003409a1 */
[----:B------:R-:W-:-:S04]  /*83e0*/  PRMT R10, R50, 0x7610, R10 ;  /* 0x00007610320a7816 */ /* 0x000fc8000000000a */
[----:B------:R-:W-:Y:S02]  /*83f0*/  @!P0 PRMT R161, R10, 0x5410, RZ ;  /* 0x000054100aa18816 */ /* 0x000fe400000000ff */
[----:B------:R-:W-:Y:S01]  /*8400*/  ISETP.GE.U32.AND P0, PT, R217, R0, PT ;  /* 0x00000000d900720c */ /* 0x000fe20003f06070 */
[----:B------:R4:W4:Y:S01]  /*8410*/  LDL.LU.S16 R10, [R1+0xb0] ;  /* 0x0000b000010a7983 */ /* 0x0009220000300600 */
[----:B------:R-:W-:-:S03]  /*8420*/  LOP3.LUT R0, R220, 0xff, RZ, 0xc0, !PT ;  /* 0x000000ffdc007812 */ /* 0x000fc600078ec0ff */
[----:B------:R1:W4:Y:S08]  /*8430*/  LDL.LU.S16 R2, [R1+0xb8] ;  /* 0x0000b80001027983 */ /* 0x0003300000300600 */
[----:B------:R-:W-:-:S05]  /*8440*/  @!P0 HFMA2.BF16_V2 R5, -RZ.H0_H0, RZ.H0_H0, -R152.H0_H0 ;  /* 0x200000ffff058231 */ /* 0x000fca0000340998 */
[----:B------:R-:W-:Y:S02]  /*8450*/  @!P0 PRMT R152, R5, 0x5410, RZ ;  /* 0x0000541005988816 */ /* 0x000fe400000000ff */
[----:B------:R-:W-:Y:S01]  /*8460*/  ISETP.GE.U32.AND P0, PT, R217, R74, PT ;  /* 0x0000004ad900720c */ /* 0x000fe20003f06070 */
[----:B--2---:R-:W-:-:S05]  /*8470*/  @!P6 HFMA2.BF16_V2 R14, -RZ.H0_H0, RZ.H0_H0, -R153.H0_H0 ;  /* 0x200000ffff0ee231 */ /* 0x004fca0000340999 */
[----:B------:R-:W-:-:S04]  /*8480*/  PRMT R12, R14, 0x7610, R12 ;  /* 0x000076100e0c7816 */ /* 0x000fc8000000000c */
[----:B------:R-:W-:Y:S02]  /*8490*/  @!P6 PRMT R153, R12, 0x5410, RZ ;  /* 0x000054100c99e816 */ /* 0x000fe400000000ff */
[----:B------:R-:W-:Y:S02]  /*84a0*/  ISETP.GE.U32.AND P6, PT, R217, R75, PT ;  /* 0x0000004bd900720c */ /* 0x000fe40003fc6070 */
[----:B------:R-:W2:Y:S01]  /*84b0*/  LDSM.16.MT88.4 R72, [R174+0x6800] ;  /* 0x00680000ae48783b */ /* 0x000ea20000004200 */
[----:B------:R-:W-:-:S05]  /*84c0*/  @!P3 HFMA2.BF16_V2 R15, -RZ.H0_H0, RZ.H0_H0, -R160.H0_H0 ;  /* 0x200000ffff0fb231 */ /* 0x000fca00003409a0 */
[----:B------:R-:W-:-:S04]  /*84d0*/  PRMT R13, R15, 0x7610, R13 ;  /* 0x000076100f0d7816 */ /* 0x000fc8000000000d */
[----:B------:R-:W-:Y:S02]  /*84e0*/  @!P3 PRMT R160, R13, 0x5410, RZ ;  /* 0x000054100da0b816 */ /* 0x000fe400000000ff */
[----:B-1----:R-:W-:Y:S01]  /*84f0*/  HMMA.16816.F32.BF16 R12, R36, R60, RZ ;  /* 0x0000003c240c723c */ /* 0x002fe200000418ff */
[----:B------:R-:W-:Y:S01]  /*8500*/  ISETP.GE.U32.AND P3, PT, R217, R0, PT ;  /* 0x00000000d900720c */ /* 0x000fe20003f66070 */
[----:B---3--:R-:W-:Y:S01]  /*8510*/  @!P5 HFMA2.BF16_V2 R11, -RZ.H0_H0, RZ.H0_H0, -R151.H0_H0 ;  /* 0x200000ffff0bd231 */ /* 0x008fe20000340997 */
[----:B------:R-:W-:-:S04]  /*8520*/  SHF.R.U32.HI R0, RZ, 0x8, R221 ;  /* 0x00000008ff007819 */ /* 0x000fc800000116dd */
[----:B------:R-:W-:Y:S02]  /*8530*/  PRMT R9, R11, 0x7610, R9 ;  /* 0x000076100b097816 */ /* 0x000fe40000000009 */
[----:B------:R-:W-:Y:S02]  /*8540*/  LOP3.LUT R0, R0, 0xffff, RZ, 0xc0, !PT ;  /* 0x0000ffff00007812 */ /* 0x000fe400078ec0ff */
[----:B------:R-:W-:Y:S02]  /*8550*/  @!P5 PRMT R151, R9, 0x5410, RZ ;  /* 0x000054100997d816 */ /* 0x000fe400000000ff */
[----:B------:R-:W-:Y:S02]  /*8560*/  ISETP.GE.U32.AND P5, PT, R217, R0, PT ;  /* 0x00000000d900720c */ /* 0x000fe40003fa6070 */
[----:B------:R1:W3:Y:S09]  /*8570*/  LDL.LU.S16 R0, [R1+0xbc] ;  /* 0x0000bc0001007983 */ /* 0x0002f20000300600 */
[----:B--2---:R-:W-:Y:S01]  /*8580*/  HMMA.16816.F32.BF16 R244, R40, R72, R12 ;  /* 0x0000004828f4723c */ /* 0x004fe2000004180c */
[----:B------:R1:W2:Y:S04]  /*8590*/  LDL.LU.S16 R13, [R1+0xc4] ;  /* 0x0000c400010d7983 */ /* 0x0002a80000300600 */
[----:B------:R1:W3:Y:S01]  /*85a0*/  LDL.LU.S16 R12, [R1+0xc0] ;  /* 0x0000c000010c7983 */ /* 0x0002e20000300600 */
[----:B------:R-:W-:-:S02]  /*85b0*/  IMAD.MOV.U32 R224, RZ, RZ, R88 ;  /* 0x000000ffffe07224 */ /* 0x000fc400078e0058 */
[----:B------:R-:W-:Y:S02]  /*85c0*/  IMAD.MOV.U32 R223, RZ, RZ, R6 ;  /* 0x000000ffffdf7224 */ /* 0x000fe400078e0006 */
[----:B------:R-:W-:Y:S01]  /*85d0*/  IMAD.MOV.U32 R6, RZ, RZ, R22 ;  /* 0x000000ffff067224 */ /* 0x000fe200078e0016 */
[----:B----4-:R-:W-:-:S05]  /*85e0*/  @!P4 HFMA2.BF16_V2 R10, -RZ.H0_H0, RZ.H0_H0, -R150.H0_H0 ;  /* 0x200000ffff0ac231 */ /* 0x010fca0000340996 */
[----:B------:R-:W-:-:S04]  /*85f0*/  PRMT R8, R10, 0x7610, R8 ;  /* 0x000076100a087816 */ /* 0x000fc80000000008 */
[----:B------:R-:W-:Y:S02]  /*8600*/  @!P4 PRMT R150, R8, 0x5410, RZ ;  /* 0x000054100896c816 */ /* 0x000fe400000000ff */
[----:B------:R-:W-:Y:S01]  /*8610*/  HMMA.16816.F32.BF16 R8, R32, R60, RZ ;  /* 0x0000003c2008723c */ /* 0x000fe200000418ff */
[----:B------:R-:W-:Y:S11]  /*8620*/  @!P1 HFMA2.BF16_V2 R2, -RZ.H0_H0, RZ.H0_H0, -R157.H0_H0 ;  /* 0x200000ffff029231 */ /* 0x000ff6000034099d */
[----:B------:R-:W-:Y:S11]  /*8630*/  @!UPT UIADD3 URZ, URZ, URZ, URZ ;  /* 0x0000003f3f3ff290 */ /* 0x000ff6000fffe03f */
[----:B------:R-:W-:Y:S01]  /*8640*/  @!UPT UIADD3 URZ, URZ, URZ, URZ ;  /* 0x0000003f3f3ff290 */ /* 0x000fe2000fffe03f */
[----:B------:R-:W-:Y:S01]  /*8650*/  HMMA.16816.F32.BF16 R232, R28, R72, R8 ;  /* 0x000000481ce8723c */ /* 0x000fe20000041808 */
[----:B------:R-:W-:-:S04]  /*8660*/  PRMT R49, R2, 0x7610, R49 ;  /* 0x0000761002317816 */ /* 0x000fc80000000031 */
[----:B------:R-:W-:Y:S01]  /*8670*/  @!P1 PRMT R157, R49, 0x5410, RZ ;  /* 0x00005410319d9816 */ /* 0x000fe200000000ff */
[----:B------:R-:W-:Y:S02]  /*8680*/  IMAD.MOV.U32 R49, RZ, RZ, R224 ;  /* 0x000000ffff317224 */ /* 0x000fe400078e00e0 */
[----:B------:R-:W-:Y:S02]  /*8690*/  IMAD.MOV.U32 R224, RZ, RZ, R222 ;  /* 0x000000ffffe07224 */ /* 0x000fe400078e00de */
[----:B------:R-:W-:Y:S02]  /*86a0*/  IMAD.MOV.U32 R225, RZ, RZ, R49 ;  /* 0x000000ffffe17224 */ /* 0x000fe400078e0031 */
[----:B------:R-:W-:Y:S02]  /*86b0*/  IMAD.MOV.U32 R49, RZ, RZ, R224 ;  /* 0x000000ffff317224 */ /* 0x000fe400078e00e0 */
[----:B------:R-:W-:Y:S01]  /*86c0*/  IMAD.MOV.U32 R224, RZ, RZ, R6 ;  /* 0x000000ffffe07224 */ /* 0x000fe200078e0006 */
[----:B--2---:R-:W-:-:S02]  /*86d0*/  @!P3 HFMA2.BF16_V2 R13, -RZ.H0_H0, RZ.H0_H0, -R155.H0_H0 ;  /* 0x200000ffff0db231 */ /* 0x004fc4000034099b */
[----:B---3--:R-:W-:-:S03]  /*86e0*/  @!P2 HFMA2.BF16_V2 R12, -RZ.H0_H0, RZ.H0_H0, -R154.H0_H0 ;  /* 0x200000ffff0ca231 */ /* 0x008fc6000034099a */
[----:B------:R-:W-:Y:S02]  /*86f0*/  PRMT R11, R13, 0x7610, R11 ;  /* 0x000076100d0b7816 */ /* 0x000fe4000000000b */
[----:B------:R-:W-:Y:S02]  /*8700*/  PRMT R8, R12, 0x7610, R8 ;  /* 0x000076100c087816 */ /* 0x000fe40000000008 */
[----:B------:R-:W-:Y:S02]  /*8710*/  @!P3 PRMT R155, R11, 0x5410, RZ ;  /* 0x000054100b9bb816 */ /* 0x000fe400000000ff */
[----:B------:R1:W2:Y:S01]  /*8720*/  LDL.LU.S16 R11, [R1+0xc8] ;  /* 0x0000c800010b7983 */ /* 0x0002a20000300600 */
[----:B------:R-:W-:-:S03]  /*8730*/  @!P2 PRMT R154, R8, 0x5410, RZ ;  /* 0x00005410089aa816 */ /* 0x000fc600000000ff */
[----:B------:R1:W3:Y:S04]  /*8740*/  LDL.LU.S16 R8, [R1+0xf0] ;  /* 0x0000f00001087983 */ /* 0x0002e80000300600 */
[----:B------:R1:W4:Y:S01]  /*8750*/  LDL.LU.S16 R6, [R1+0xf4] ;  /* 0x0000f40001067983 */ /* 0x0003220000300600 */
[----:B------:R-:W-:Y:S01]  /*8760*/  @!P5 HFMA2.BF16_V2 R0, -RZ.H0_H0, RZ.H0_H0, -R156.H0_H0 ;  /* 0x200000ffff00d231 */ /* 0x000fe2000034099c */
[----:B------:R-:W-:Y:S01]  /*8770*/  SHF.R.U32.HI R2, RZ, 0x8, R190 ;  /* 0x00000008ff027819 */ /* 0x000fe200000116be */
[----:B------:R-:W-:Y:S02]  /*8780*/  IMAD.MOV.U32 R22, RZ, RZ, R71 ;  /* 0x000000ffff167224 */ /* 0x000fe400078e0047 */
[----:B------:R-:W-:Y:S01]  /*8790*/  IMAD.MOV.U32 R71, RZ, RZ, R82 ;  /* 0x000000ffff477224 */ /* 0x000fe200078e0052 */
[----:B------:R-:W-:-:S02]  /*87a0*/  PRMT R14, R0, 0x7610, R14 ;  /* 0x00007610000e7816 */ /* 0x000fc4000000000e */
[----:B------:R-:W-:Y:S02]  /*87b0*/  LOP3.LUT R0, R197, 0xff, RZ, 0xc0, !PT ;  /* 0x000000ffc5007812 */ /* 0x000fe400078ec0ff */
[----:B------:R-:W-:Y:S01]  /*87c0*/  PRMT R82, R202, 0x5410, R2 ;  /* 0x00005410ca527816 */ /* 0x000fe20000000002 */
[----:B------:R-:W-:Y:S02]  /*87d0*/  FFMA.FTZ R2, R213, c[0x0][0x23c], -R17 ;  /* 0x00008f00d5027a23 */ /* 0x000fe40000010811 */
[----:B------:R-:W-:Y:S01]  /*87e0*/  IMAD.MOV.U32 R88, RZ, RZ, R81 ;  /* 0x000000ffff587224 */ /* 0x000fe200078e0051 */
[----:B------:R-:W-:Y:S01]  /*87f0*/  PRMT R81, R0, 0x5410, R196 ;  /* 0x0000541000517816 */ /* 0x000fe200000000c4 */
[----:B------:R1:W-:Y:S01]  /*8800*/  MUFU.EX2 R221, R2 ;  /* 0x0000000200dd7308 */ /* 0x0003e20000000800 */
[----:B------:R-:W-:-:S04]  /*8810*/  LOP3.LUT R0, R44, 0xffff, RZ, 0xc0, !PT ;  /* 0x0000ffff2c007812 */ /* 0x000fc800078ec0ff */
[----:B------:R-:W-:-:S04]  /*8820*/  SHF.R.U32.HI R0, RZ, 0x8, R0 ;  /* 0x00000008ff007819 */ /* 0x000fc80000011600 */
[----:B------:R-:W-:Y:S01]  /*8830*/  LOP3.LUT R0, R0, 0xffff, RZ, 0xc0, !PT ;  /* 0x0000ffff00007812 */ /* 0x000fe200078ec0ff */
[----:B-1----:R-:W-:-:S04]  /*8840*/  FFMA.FTZ R2, R110, c[0x0][0x23c], -R17 ;  /* 0x00008f006e027a23 */ /* 0x002fc80000010811 */
[----:B------:R-:W1:Y:S01]  /*8850*/  MUFU.EX2 R222, R2 ;  /* 0x0000000200de7308 */ /* 0x000e620000000800 */
[----:B------:R-:W-:Y:S02]  /*8860*/  @!P5 PRMT R156, R14, 0x5410, RZ ;  /* 0x000054100e9cd816 */ /* 0x000fe400000000ff */
[----:B------:R-:W-:Y:S02]  /*8870*/  ISETP.GE.U32.AND P5, PT, R217, R0, PT ;  /* 0x00000000d900720c */ /* 0x000fe40003fa6070 */
[----:B------:R-:W-:-:S04]  /*8880*/  LOP3.LUT R0, R44, 0xff, RZ, 0xc0, !PT ;  /* 0x000000ff2c007812 */ /* 0x000fc800078ec0ff */
[C---:B------:R-:W-:Y:S02]  /*8890*/  ISETP.GE.U32.AND P2, PT, R217.reuse, R0, PT ;  /* 0x00000000d900720c */ /* 0x040fe40003f46070 */
[----:B------:R-:W-:Y:S02]  /*88a0*/  SHF.R.U32.HI R0, RZ, 0x18, R44 ;  /* 0x00000018ff007819 */ /* 0x000fe4000001162c */
[----:B-1----:R-:W-:Y:S01]  /*88b0*/  F2FP.BF16.PACK_AB R5, R222, R221 ;  /* 0x000000ddde05723e */ /* 0x002fe200000010ff */
[--C-:B------:R-:W-:Y:S01]  /*88c0*/  FFMA.FTZ R2, R112, c[0x0][0x23c], -R18.reuse ;  /* 0x00008f0070027a23 */ /* 0x100fe20000010812 */
[----:B------:R-:W-:Y:S01]  /*88d0*/  ISETP.GE.U32.AND P3, PT, R217, R0, PT ;  /* 0x00000000d900720c */ /* 0x000fe20003f66070 */
[----:B------:R-:W-:Y:S01]  /*88e0*/  FFMA.FTZ R0, R219, c[0x0][0x23c], -R18 ;  /* 0x00008f00db007a23 */ /* 0x000fe20000010812 */
[C---:B------:R-:W-:Y:S01]  /*88f0*/  PRMT R145, R5.reuse, 0x7610, R145 ;  /* 0x0000761005917816 */ /* 0x040fe20000000091 */
[----:B------:R-:W-:Y:S01]  /*8900*/  MUFU.EX2 R219, R2 ;  /* 0x0000000200db7308 */ /* 0x000fe20000000800 */
[----:B------:R-:W-:-:S07]  /*8910*/  PRMT R144, R5, 0x7632, R144 ;  /* 0x0000763205907816 */ /* 0x000fce0000000090 */
[----:B------:R1:W1:Y:S01]  /*8920*/  MUFU.EX2 R220, R0 ;  /* 0x0000000000dc7308 */ /* 0x0002620000000800 */
[----:B------:R-:W-:Y:S02]  /*8930*/  PRMT R84, R145, 0x5410, R144 ;  /* 0x0000541091547816 */ /* 0x000fe40000000090 */
[----:B-1----:R-:W-:-:S04]  /*8940*/  SHF.R.U32.HI R0, RZ, 0x10, R44 ;  /* 0x00000010ff007819 */ /* 0x002fc8000001162c */
[----:B------:R-:W-:Y:S01]  /*8950*/  LOP3.LUT R0, R0, 0xff, RZ, 0xc0, !PT ;  /* 0x000000ff00007812 */ /* 0x000fe200078ec0ff */
[----:B------:R-:W-:Y:S02]  /*8960*/  IMAD.MOV.U32 R212, RZ, RZ, R225 ;  /* 0x000000ffffd47224 */ /* 0x000fe400078e00e1 */
[----:B------:R-:W-:Y:S02]  /*8970*/  IMAD.MOV.U32 R225, RZ, RZ, R49 ;  /* 0x000000ffffe17224 */ /* 0x000fe400078e0031 */
[----:B------:R-:W-:Y:S02]  /*8980*/  IMAD.MOV.U32 R49, RZ, RZ, R224 ;  /* 0x000000ffff317224 */ /* 0x000fe400078e00e0 */
[----:B------:R-:W-:Y:S02]  /*8990*/  IMAD.MOV.U32 R224, RZ, RZ, R223 ;  /* 0x000000ffffe07224 */ /* 0x000fe400078e00df */
[----:B------:R-:W-:Y:S01]  /*89a0*/  IMAD.MOV.U32 R223, RZ, RZ, R7 ;  /* 0x000000ffffdf7224 */ /* 0x000fe200078e0007 */
[----:B------:R-:W-:-:S02]  /*89b0*/  LOP3.LUT R7, R51, 0xff, RZ, 0xc0, !PT ;  /* 0x000000ff33077812 */ /* 0x000fc400078ec0ff */
[----:B------:R-:W-:Y:S01]  /*89c0*/  ISETP.GE.U32.AND P1, PT, R217, R77, PT ;  /* 0x0000004dd900720c */ /* 0x000fe20003f26070 */
[----:B--2---:R-:W-:Y:S02]  /*89d0*/  @!P2 HFMA2.BF16_V2 R11, -RZ.H0_H0, RZ.H0_H0, -R145.H0_H0 ;  /* 0x200000ffff0ba231 */ /* 0x004fe40000340991 */
[----:B---3--:R-:W-:-:S03]  /*89e0*/  @!P5 HFMA2.BF16_V2 R8, -RZ.H0_H0, RZ.H0_H0, -R144.H0_H0 ;  /* 0x200000ffff08d231 */ /* 0x008fc60000340990 */
[----:B------:R-:W-:-:S04]  /*89f0*/  PRMT R10, R11, 0x7610, R10 ;  /* 0x000076100b0a7816 */ /* 0x000fc8000000000a */
[----:B------:R-:W-:Y:S02]  /*8a00*/  @!P2 PRMT R145, R10, 0x5410, RZ ;  /* 0x000054100a91a816 */ /* 0x000fe400000000ff */
[C---:B------:R-:W-:Y:S02]  /*8a10*/  ISETP.GE.U32.AND P2, PT, R217.reuse, R0, PT ;  /* 0x00000000d900720c */ /* 0x040fe40003f46070 */
[----:B------:R-:W-:Y:S02]  /*8a20*/  PRMT R2, R8, 0x7610, R2 ;  /* 0x0000761008027816 */ /* 0x000fe40000000002 */
[----:B------:R-:W-:Y:S02]  /*8a30*/  LOP3.LUT R0, R124, 0xff, RZ, 0xc0, !PT ;  /* 0x000000ff7c007812 */ /* 0x000fe400078ec0ff */
[----:B------:R-:W-:Y:S02]  /*8a40*/  @!P5 PRMT R144, R2, 0x5410, RZ ;  /* 0x000054100290d816 */ /* 0x000fe400000000ff */
[----:B------:R-:W-:-:S02]  /*8a50*/  ISETP.GE.U32.AND P5, PT, R217, R0, PT ;  /* 0x00000000d900720c */ /* 0x000fc40003fa6070 */
[----:B------:R-:W-:-:S04]  /*8a60*/  F2FP.BF16.PACK_AB R0, R219, R220 ;  /* 0x000000dcdb00723e */ /* 0x000fc800000010ff */
[----:B------:R-:W-:-:S05]  /*8a70*/  PRMT R143, R0, 0x7610, R143 ;  /* 0x00007610008f7816 */ /* 0x000fca000000008f */
[----:B----4-:R-:W-:Y:S01]  /*8a80*/  @!P2 HFMA2.BF16_V2 R6, -RZ.H0_H0, RZ.H0_H0, -R143.H0_H0 ;  /* 0x200000ffff06a231 */ /* 0x010fe2000034098f */
[----:B------:R-:W-:-:S04]  /*8a90*/  PRMT R142, R0, 0x7632, R142 ;  /* 0x00007632008e7816 */ /* 0x000fc8000000008e */
[----:B------:R-:W-:Y:S02]  /*8aa0*/  PRMT R9, R6, 0x7610, R9 ;  /* 0x0000761006097816 */ /* 0x000fe40000000009 */
[----:B------:R-:W-:Y:S02]  /*8ab0*/  LOP3.LUT R8, R83, 0xff, RZ, 0xc0, !PT ;  /* 0x000000ff53087812 */ /* 0x000fe400078ec0ff */
[----:B------:R-:W-:Y:S02]  /*8ac0*/  PRMT R83, R143, 0x5410, R142 ;  /* 0x000054108f537816 */ /* 0x000fe4000000008e */
[----:B------:R-:W-:Y:S02]  /*8ad0*/  @!P2 PRMT R143, R9, 0x5410, RZ ;  /* 0x00005410098fa816 */ /* 0x000fe400000000ff */
[----:B------:R1:W2:Y:S01]  /*8ae0*/  LDL.LU.S16 R9, [R1+0xf8] ;  /* 0x0000f80001097983 */ /* 0x0002a20000300600 */
[----:B------:R-:W-:Y:S02]  /*8af0*/  LOP3.LUT R0, R51, 0xffff, RZ, 0xc0, !PT ;  /* 0x0000ffff33007812 */ /* 0x000fe400078ec0ff */
[----:B------:R-:W-:-:S02]  /*8b00*/  SHF.R.U32.HI R2, RZ, 0x10, R51 ;  /* 0x00000010ff027819 */ /* 0x000fc40000011633 */
[----:B------:R-:W-:Y:S02]  /*8b10*/  SHF.R.U32.HI R6, RZ, 0x18, R51 ;  /* 0x00000018ff067819 */ /* 0x000fe40000011633 */
[----:B------:R-:W-:Y:S02]  /*8b20*/  SHF.R.U32.HI R5, RZ, 0x8, R0 ;  /* 0x00000008ff057819 */ /* 0x000fe40000011600 */
[----:B------:R-:W-:Y:S02]  /*8b30*/  LOP3.LUT R0, R2, 0xff, RZ, 0xc0, !PT ;  /* 0x000000ff02007812 */ /* 0x000fe400078ec0ff */
[----:B------:R-:W-:Y:S02]  /*8b40*/  PRMT R77, R7, 0x5410, R5 ;  /* 0x00005410074d7816 */ /* 0x000fe40000000005 */
[----:B------:R-:W-:Y:S01]  /*8b50*/  PRMT R76, R0, 0x5410, R6 ;  /* 0x00005410004c7816 */ /* 0x000fe20000000006 */
[----:B------:R1:W3:Y:S04]  /*8b60*/  LDL.LU.S16 R7, [R1+0x100] ;  /* 0x0001000001077983 */ /* 0x0002e80000300600 */
[----:B------:R1:W4:Y:S04]  /*8b70*/  LDL.LU.S16 R6, [R1+0xfc] ;  /* 0x0000fc0001067983 */ /* 0x0003280000300600 */
[----:B------:R1:W3:Y:S04]  /*8b80*/  LDL.LU.S16 R11, [R1+0x108] ;  /* 0x00010800010b7983 */ /* 0x0002e80000300600 */
[----:B------:R1:W4:Y:S01]  /*8b90*/  LDL.LU.S16 R10, [R1+0x104] ;  /* 0x00010400010a7983 */ /* 0x0003220000300600 */
[----:B------:R-:W-:-:S02]  /*8ba0*/  SHF.R.U32.HI R2, RZ, 0x8, R118 ;  /* 0x00000008ff027819 */ /* 0x000fc40000011676 */
[----:B------:R-:W-:Y:S01]  /*8bb0*/  LOP3.LUT R0, R120, 0xff, RZ, 0xc0, !PT ;  /* 0x000000ff78007812 */ /* 0x000fe200078ec0ff */
[--C-:B------:R-:W-:Y:S01]  /*8bc0*/  FFMA.FTZ R5, R117, c[0x0][0x23c], -R17.reuse ;  /* 0x00008f0075057a23 */ /* 0x100fe20000010811 */
[----:B------:R-:W-:Y:S01]  /*8bd0*/  PRMT R73, R123, 0x5410, R2 ;  /* 0x000054107b497816 */ /* 0x000fe20000000002 */
[----:B------:R-:W-:Y:S01]  /*8be0*/  FFMA.FTZ R2, R111, c[0x0][0x23c], -R17 ;  /* 0x00008f006f027a23 */ /* 0x000fe20000010811 */
[----:B------:R-:W-:Y:S01]  /*8bf0*/  PRMT R72, R0, 0x5410, R122 ;  /* 0x0000541000487816 */ /* 0x000fe2000000007a */
[----:B------:R-:W-:Y:S01]  /*8c00*/  IMAD.MOV.U32 R50, RZ, RZ, R212 ;  /* 0x000000ffff327224 */ /* 0x000fe200078e00d4 */
[----:B------:R-:W-:Y:S01]  /*8c10*/  SHF.R.U32.HI R0, RZ, 0x8, R52 ;  /* 0x00000008ff007819 */ /* 0x000fe20000011634 */
[----:B------:R-:W-:Y:S01]  /*8c20*/  MUFU.EX2 R212, R5 ;  /* 0x0000000500d47308 */ /* 0x000fe20000000800 */
[----:B------:R-:W-:Y:S02]  /*8c30*/  IMAD.MOV.U32 R226, RZ, RZ, R223 ;  /* 0x000000ffffe27224 */ /* 0x000fe400078e00df */
[----:B------:R-:W-:Y:S01]  /*8c40*/  IMAD.MOV.U32 R223, RZ, RZ, R71 ;  /* 0x000000ffffdf7224 */ /* 0x000fe200078e0047 */
[----:B------:R-:W-:-:S04]  /*8c50*/  PRMT R71, R56, 0x5410, R0 ;  /* 0x0000541038477816 */ /* 0x000fc80000000000 */
[----:B------:R1:W1:Y:S01]  /*8c60*/  MUFU.EX2 R213, R2 ;  /* 0x0000000200d57308 */ /* 0x0002620000000800 */
[----:B------:R-:W-:-:S04]  /*8c70*/  SHF.R.U32.HI R0, RZ, 0x8, R141 ;  /* 0x00000008ff007819 */ /* 0x000fc8000001168d */
[----:B------:R-:W-:Y:S01]  /*8c80*/  LOP3.LUT R0, R0, 0xffff, RZ, 0xc0, !PT ;  /* 0x0000ffff00007812 */ /* 0x000fe200078ec0ff */
[----:B------:R-:W-:Y:S01]  /*8c90*/  IMAD.MOV.U32 R85, RZ, RZ, R19 ;  /* 0x000000ffff557224 */ /* 0x000fe200078e0013 */
[----:B-1----:R-:W-:-:S04]  /*8ca0*/  SHF.R.U32.HI R2, RZ, 0x8, R54 ;  /* 0x00000008ff027819 */ /* 0x002fc80000011636 */
[----:B------:R-:W-:Y:S02]  /*8cb0*/  PRMT R65, R58, 0x5410, R2 ;  /* 0x000054103a417816 */ /* 0x000fe40000000002 */
[----:B------:R-:W-:-:S04]  /*8cc0*/  LOP3.LUT R2, R115, 0xff, RZ, 0xc0, !PT ;  /* 0x000000ff73027812 */ /* 0x000fc800078ec0ff */
[----:B------:R-:W-:Y:S02]  /*8cd0*/  PRMT R58, R2, 0x5410, R116 ;  /* 0x00005410023a7816 */ /* 0x000fe40000000074 */
[C---:B------:R-:W-:Y:S02]  /*8ce0*/  ISETP.GE.U32.AND P4, PT, R217.reuse, R80, PT ;  /* 0x00000050d900720c */ /* 0x040fe40003f86070 */
[----:B------:R-:W-:Y:S01]  /*8cf0*/  ISETP.GE.U32.AND P2, PT, R217, R8, PT ;  /* 0x00000008d900720c */ /* 0x000fe20003f46070 */
[----:B------:R-:W-:Y:S01]  /*8d00*/  IMAD.MOV.U32 R13, RZ, RZ, R27 ;  /* 0x000000ffff0d7224 */ /* 0x000fe200078e001b */
[----:B------:R-:W-:Y:S01]  /*8d10*/  LOP3.LUT R8, R46, 0xff, RZ, 0xc0, !PT ;  /* 0x000000ff2e087812 */ /* 0x000fe200078ec0ff */
        /* <DEDUP_REMOVED lines=10> */
[----:B--2---:R-:W-:-:S05]  /*8dc0*/  @!P3 HFMA2.BF16_V2 R9, -RZ.H0_H0, RZ.H0_H0, -R142.H0_H0 ;  /* 0x200000ffff09b231 */ /* 0x004fca000034098e */
[----:B------:R-:W-:-:S04]  /*8dd0*/  PRMT R5, R9, 0x7610, R5 ;  /* 0x0000761009057816 */ /* 0x000fc80000000005 */
[----:B------:R-:W-:Y:S02]  /*8de0*/  @!P3 PRMT R142, R5, 0x5410, RZ ;  /* 0x00005410058eb816 */ /* 0x000fe400000000ff */
[----:B------:R-:W-:Y:S02]  /*8df0*/  ISETP.GE.U32.AND P3, PT, R217, R0, PT ;  /* 0x00000000d900720c */ /* 0x000fe40003f66070 */
[----:B------:R-:W-:-:S04]  /*8e00*/  F2FP.BF16.PACK_AB R0, R213, R212 ;  /* 0x000000d4d500723e */ /* 0x000fc800000010ff */
[C---:B------:R-:W-:Y:S02]  /*8e10*/  PRMT R141, R0.reuse, 0x7610, R141 ;  /* 0x00007610008d7816 */ /* 0x040fe4000000008d */
[----:B------:R-:W-:Y:S02]  /*8e20*/  PRMT R140, R0, 0x7632, R140 ;  /* 0x00007632008c7816 */ /* 0x000fe4000000008c */
[----:B------:R-:W-:Y:S01]  /*8e30*/  LOP3.LUT R5, R113, 0xff, RZ, 0xc0, !PT ;  /* 0x000000ff71057812 */ /* 0x000fe200078ec0ff */
[----:B---3--:R-:W-:Y:S02]  /*8e40*/  @!P6 HFMA2.BF16_V2 R7, -RZ.H0_H0, RZ.H0_H0, -R141.H0_H0 ;  /* 0x200000ffff07e231 */ /* 0x008fe4000034098d */
[----:B----4-:R-:W-:Y:S01]  /*8e50*/  @!P3 HFMA2.BF16_V2 R6, -RZ.H0_H0, RZ.H0_H0, -R140.H0_H0 ;  /* 0x200000ffff06b231 */ /* 0x010fe2000034098c */
[----:B------:R-:W-:Y:S02]  /*8e60*/  SHF.R.U32.HI R0, RZ, 0x10, R48 ;  /* 0x00000010ff007819 */ /* 0x000fe40000011630 */
[----:B------:R-:W-:-:S02]  /*8e70*/  PRMT R19, R5, 0x5410, R114 ;  /* 0x0000541005137816 */ /* 0x000fc40000000072 */
[----:B------:R-:W-:Y:S02]  /*8e80*/  PRMT R5, R7, 0x7610, R5 ;  /* 0x0000761007057816 */ /* 0x000fe40000000005 */
[----:B------:R-:W-:Y:S02]  /*8e90*/  PRMT R2, R6, 0x7610, R2 ;  /* 0x0000761006027816 */ /* 0x000fe40000000002 */
[----:B------:R-:W-:Y:S02]  /*8ea0*/  LOP3.LUT R0, R0, 0xff, RZ, 0xc0, !PT ;  /* 0x000000ff00007812 */ /* 0x000fe400078ec0ff */
[----:B------:R-:W-:Y:S02]  /*8eb0*/  PRMT R80, R141, 0x5410, R140 ;  /* 0x000054108d507816 */ /* 0x000fe4000000008c */
[----:B------:R-:W-:Y:S02]  /*8ec0*/  @!P6 PRMT R141, R5, 0x5410, RZ ;  /* 0x00005410058de816 */ /* 0x000fe400000000ff */
[----:B------:R-:W-:-:S02]  /*8ed0*/  @!P3 PRMT R140, R2, 0x5410, RZ ;  /* 0x00005410028cb816 */ /* 0x000fc400000000ff */
[----:B------:R-:W-:Y:S02]  /*8ee0*/  ISETP.GE.U32.AND P6, PT, R217, R0, PT ;  /* 0x00000000d900720c */ /* 0x000fe40003fc6070 */
[----:B------:R-:W-:Y:S02]  /*8ef0*/  SHF.R.U32.HI R2, RZ, 0x8, R175 ;  /* 0x00000008ff027819 */ /* 0x000fe400000116af */
[----:B------:R-:W-:Y:S02]  /*8f00*/  LOP3.LUT R0, R46, 0xffff, RZ, 0xc0, !PT ;  /* 0x0000ffff2e007812 */ /* 0x000fe400078ec0ff */
[----:B------:R-:W-:Y:S02]  /*8f10*/  SHF.R.U32.HI R6, RZ, 0x10, R46 ;  /* 0x00000010ff067819 */ /* 0x000fe4000001162e */
[----:B------:R-:W-:Y:S02]  /*8f20*/  LOP3.LUT R5, R2, 0xffff, RZ, 0xc0, !PT ;  /* 0x0000ffff02057812 */ /* 0x000fe400078ec0ff */
[----:B------:R-:W-:-:S02]  /*8f30*/  SHF.R.U32.HI R2, RZ, 0x8, R0 ;  /* 0x00000008ff027819 */ /* 0x000fc40000011600 */
[----:B------:R-:W-:Y:S02]  /*8f40*/  SHF.R.U32.HI R7, RZ, 0x18, R46 ;  /* 0x00000018ff077819 */ /* 0x000fe4000001162e */
[----:B------:R-:W-:Y:S02]  /*8f50*/  LOP3.LUT R0, R6, 0xff, RZ, 0xc0, !PT ;  /* 0x000000ff06007812 */ /* 0x000fe400078ec0ff */
[----:B------:R-:W-:Y:S01]  /*8f60*/  PRMT R57, R8, 0x5410, R2 ;  /* 0x0000541008397816 */ /* 0x000fe20000000002 */
[--C-:B------:R-:W-:Y:S01]  /*8f70*/  FFMA.FTZ R2, R121, c[0x0][0x23c], -R18.reuse ;  /* 0x00008f0079027a23 */ /* 0x100fe20000010812 */
[----:B------:R-:W-:Y:S02]  /*8f80*/  PRMT R56, R0, 0x5410, R7 ;  /* 0x0000541000387816 */ /* 0x000fe40000000007 */
[----:B------:R-:W-:Y:S01]  /*8f90*/  ISETP.GE.U32.AND P3, PT, R217, R5, PT ;  /* 0x00000005d900720c */ /* 0x000fe20003f66070 */
[----:B------:R-:W-:Y:S01]  /*8fa0*/  FFMA.FTZ R5, R119, c[0x0][0x23c], -R18 ;  /* 0x00008f0077057a23 */ /* 0x000fe20000010812 */
[----:B------:R-:W-:Y:S01]  /*8fb0*/  LOP3.LUT R0, R45, 0xffff, RZ, 0xc0, !PT ;  /* 0x0000ffff2d007812 */ /* 0x000fe200078ec0ff */
[----:B------:R1:W-:Y:S08]  /*8fc0*/  MUFU.EX2 R203, R2 ;  /* 0x0000000200cb7308 */ /* 0x0003f00000000800 */
[----:B------:R2:W3:Y:S01]  /*8fd0*/  MUFU.EX2 R202, R5 ;  /* 0x0000000500ca7308 */ /* 0x0004e20000000800 */
[----:B-1----:R-:W-:-:S02]  /*8fe0*/  SHF.R.U32.HI R2, RZ, 0x8, R0 ;  /* 0x00000008ff027819 */ /* 0x002fc40000011600 */
[----:B------:R-:W-:-:S04]  /*8ff0*/  LOP3.LUT R0, R45, 0xff, RZ, 0xc0, !PT ;  /* 0x000000ff2d007812 */ /* 0x000fc800078ec0ff */
[----:B------:R-:W-:Y:S02]  /*9000*/  PRMT R16, R0, 0x5410, R2 ;  /* 0x0000541000107816 */ /* 0x000fe40000000002 */
[----:B------:R-:W-:Y:S02]  /*9010*/  SHF.R.U32.HI R2, RZ, 0x10, R45 ;  /* 0x00000010ff027819 */ /* 0x000fe4000001162d */
[----:B------:R-:W-:Y:S02]  /*9020*/  LOP3.LUT R0, R47, 0xffff, RZ, 0xc0, !PT ;  /* 0x0000ffff2f007812 */ /* 0x000fe400078ec0ff */
[----:B--2---:R-:W-:Y:S02]  /*9030*/  SHF.R.U32.HI R5, RZ, 0x10, R47 ;  /* 0x00000010ff057819 */ /* 0x004fe4000001162f */
[----:B------:R-:W-:Y:S02]  /*9040*/  LOP3.LUT R6, R2, 0xff, RZ, 0xc0, !PT ;  /* 0x000000ff02067812 */ /* 0x000fe400078ec0ff */
[----:B------:R-:W-:-:S02]  /*9050*/  SHF.R.U32.HI R2, RZ, 0x8, R0 ;  /* 0x00000008ff027819 */ /* 0x000fc40000011600 */
[----:B------:R-:W-:Y:S02]  /*9060*/  SHF.R.U32.HI R7, RZ, 0x18, R47 ;  /* 0x00000018ff077819 */ /* 0x000fe4000001162f */
[----:B------:R-:W-:-:S04]  /*9070*/  LOP3.LUT R0, R5, 0xff, RZ, 0xc0, !PT ;  /* 0x000000ff05007812 */ /* 0x000fc800078ec0ff */
[----:B------:R-:W-:Y:S02]  /*9080*/  PRMT R51, R0, 0x5410, R7 ;  /* 0x0000541000337816 */ /* 0x000fe40000000007 */
[----:B---3--:R-:W-:-:S04]  /*9090*/  F2FP.BF16.PACK_AB R0, R202, R203 ;  /* 0x000000cbca00723e */ /* 0x008fc800000010ff */
[----:B------:R-:W-:Y:S02]  /*90a0*/  PRMT R61, R0, 0x7632, R61 ;  /* 0x00007632003d7816 */ /* 0x000fe4000000003d */
[----:B------:R-:W-:-:S03]  /*90b0*/  SHF.R.U32.HI R9, RZ, 0x18, R45 ;  /* 0x00000018ff097819 */ /* 0x000fc6000001162d */
[----:B------:R-:W-:Y:S01]  /*90c0*/  @!P0 HFMA2.BF16_V2 R10, -RZ.H0_H0, RZ.H0_H0, -R61.H0_H0 ;  /* 0x200000ffff0a8231 */ /* 0x000fe2000034093d */
[----:B------:R-:W-:Y:S02]  /*90d0*/  PRMT R53, R6, 0x5410, R9 ;  /* 0x0000541006357816 */ /* 0x000fe40000000009 */
[----:B------:R-:W-:Y:S02]  /*90e0*/  PRMT R64, R0, 0x7610, R64 ;  /* 0x0000761000407816 */ /* 0x000fe40000000040 */
[----:B------:R-:W-:Y:S02]  /*90f0*/  PRMT R6, R10, 0x7610, R6 ;  /* 0x000076100a067816 */ /* 0x000fe40000000006 */
[----:B------:R-:W-:Y:S02]  /*9100*/  PRMT R55, R64, 0x5410, R61 ;  /* 0x0000541040377816 */ /* 0x000fe4000000003d */
[----:B------:R-:W-:Y:S02]  /*9110*/  @!P0 PRMT R61, R6, 0x5410, RZ ;  /* 0x00005410063d8816 */ /* 0x000fe400000000ff */
[----:B------:R1:W2:Y:S01]  /*9120*/  LDL.LU.S16 R6, [R1+0x10c] ;  /* 0x00010c0001067983 */ /* 0x0002a20000300600 */
[----:B------:R-:W-:Y:S01]  /*9130*/  LOP3.LUT R8, R47, 0xff, RZ, 0xc0, !PT ;  /* 0x000000ff2f087812 */ /* 0x000fe200078ec0ff */
[----:B------:R-:W-:-:S03]  /*9140*/  FFMA.FTZ R0, R126, c[0x0][0x23c], -R17 ;  /* 0x00008f007e007a23 */ /* 0x000fc60000010811 */
[----:B------:R-:W-:Y:S01]  /*9150*/  PRMT R52, R8, 0x5410, R2 ;  /* 0x0000541008347816 */ /* 0x000fe20000000002 */
[----:B------:R-:W-:Y:S01]  /*9160*/  FFMA.FTZ R2, R125, c[0x0][0x23c], -R17 ;  /* 0x00008f007d027a23 */ /* 0x000fe20000010811 */
[----:B------:R3:W-:Y:S08]  /*9170*/  MUFU.EX2 R197, R0 ;  /* 0x0000000000c57308 */ /* 0x0007f00000000800 */
[----:B------:R-:W4:Y:S01]  /*9180*/  MUFU.EX2 R196, R2 ;  /* 0x0000000200c47308 */ /* 0x000f220000000800 */
[----:B---3--:R-:W-:-:S04]  /*9190*/  LOP3.LUT R0, R48, 0xff, RZ, 0xc0, !PT ;  /* 0x000000ff30007812 */ /* 0x008fc800078ec0ff */
[----:B------:R-:W-:Y:S01]  /*91a0*/  ISETP.GE.U32.AND P0, PT, R217, R0, PT ;  /* 0x00000000d900720c */ /* 0x000fe20003f06070 */
[----:B------:R-:W-:Y:S01]  /*91b0*/  @!P5 HFMA2.BF16_V2 R11, -RZ.H0_H0, RZ.H0_H0, -R64.H0_H0 ;  /* 0x200000ffff0bd231 */ /* 0x000fe20000340940 */
[----:B----4-:R-:W-:-:S04]  /*91c0*/  F2FP.BF16.PACK_AB R2, R197, R196 ;  /* 0x000000c4c502723e */ /* 0x010fc800000010ff */
[----:B------:R-:W-:Y:S02]  /*91d0*/  PRMT R7, R11, 0x7610, R7 ;  /* 0x000076100b077816 */ /* 0x000fe40000000007 */
[----:B------:R-:W-:Y:S02]  /*91e0*/  PRMT R60, R2, 0x7610, R60 ;  /* 0x00007610023c7816 */ /* 0x000fe4000000003c */
[----:B------:R-:W-:Y:S01]  /*91f0*/  SHF.R.U32.HI R0, RZ, 0x18, R48 ;  /* 0x00000018ff007819 */ /* 0x000fe20000011630 */
[----:B------:R-:W-:Y:S01]  /*9200*/  IMAD R175, R4, 0x2, R174 ;  /* 0x0000000204af7824 */ /* 0x000fe200078e02ae */
[----:B------:R-:W-:Y:S01]  /*9210*/  @!P5 PRMT R64, R7, 0x5410, RZ ;  /* 0x000054100740d816 */ /* 0x000fe200000000ff */
[----:B------:R-:W-:Y:S01]  /*9220*/  ULEA UR7, UR22, UR20, 0x6 ;  /* 0x0000001416077291 */ /* 0x000fe2000f8e303f */
[----:B------:R-:W-:Y:S01]  /*9230*/  ISETP.GE.U32.AND P5, PT, R217, R0, PT ;  /* 0x00000000d900720c */ /* 0x000fe20003fa6070 */
[----:B------:R-:W-:Y:S02]  /*9240*/  IMAD.MOV.U32 R118, RZ, RZ, R15 ;  /* 0x000000ffff767224 */ /* 0x000fe400078e000f */
[----:B------:R-:W-:-:S02]  /*9250*/  IMAD.SHL.U32 R0, R12, 0x2, RZ ;  /* 0x000000020c007824 */ /* 0x000fc400078e00ff */
[----:B------:R-:W-:Y:S01]  /*9260*/  FFMA.FTZ R15, R133, c[0x0][0x23c], -R17 ;  /* 0x00008f00850f7a23 */ /* 0x000fe20000010811 */
[----:B------:R-:W-:Y:S01]  /*9270*/  PRMT R59, R2, 0x7632, R59 ;  /* 0x00007632023b7816 */ /* 0x000fe2000000003b */
[----:B------:R-:W-:Y:S02]  /*9280*/  IMAD.MOV.U32 R114, RZ, RZ, R23 ;  /* 0x000000ffff727224 */ /* 0x000fe400078e0017 */
[----:B------:R-:W-:Y:S02]  /*9290*/  IMAD.MOV.U32 R116, RZ, RZ, R21 ;  /* 0x000000ffff747224 */ /* 0x000fe400078e0015 */
[----:B------:R-:W-:Y:S02]  /*92a0*/  IMAD.MOV.U32 R119, RZ, RZ, R22 ;  /* 0x000000ffff777224 */ /* 0x000fe400078e0016 */
[----:B------:R-:W-:Y:S01]  /*92b0*/  IMAD.MOV.U32 R133, RZ, RZ, R20 ;  /* 0x000000ffff857224 */ /* 0x000fe200078e0014 */
[----:B------:R-:W-:Y:S01]  /*92c0*/  UIADD3 UR7, UR7, -0x40, URZ ;  /* 0xffffffc007077890 */ /* 0x000fe2000fffe03f */
[----:B------:R-:W3:Y:S01]  /*92d0*/  LDSM.16.MT88.4 R20, [R175+0x6000] ;  /* 0x00600000af14783b */ /* 0x000ee20000004200 */
[----:B------:R-:W-:Y:S01]  /*92e0*/  IMAD R0, R13, c[0x0][0x228], R0 ;  /* 0x00008a000d007a24 */ /* 0x000fe200078e0200 */
[----:B------:R-:W-:Y:S01]  /*92f0*/  LOP3.LUT R2, R48, 0xffff, RZ, 0xc0, !PT ;  /* 0x0000ffff30027812 */ /* 0x000fe200078ec0ff */
[----:B------:R-:W-:Y:S01]  /*9300*/  USHF.R.S32.HI UR6, URZ, 0x1f, UR7 ;  /* 0x0000001f3f067899 */ /* 0x000fe20008011407 */
[----:B------:R-:W-:Y:S01]  /*9310*/  PRMT R54, R60, 0x5410, R59 ;  /* 0x000054103c367816 */ /* 0x000fe2000000003b */
[----:B------:R-:W-:-:S02]  /*9320*/  IMAD.MOV.U32 R120, RZ, RZ, R85 ;  /* 0x000000ffff787224 */ /* 0x000fc400078e0055 */
[----:B------:R-:W-:Y:S02]  /*9330*/  IMAD.MOV.U32 R85, RZ, RZ, R26 ;  /* 0x000000ffff557224 */ /* 0x000fe400078e001a */
[----:B------:R-:W-:Y:S02]  /*9340*/  IMAD.MOV.U32 R115, RZ, RZ, R24 ;  /* 0x000000ffff737224 */ /* 0x000fe400078e0018 */
[----:B------:R-:W-:Y:S02]  /*9350*/  IMAD.MOV.U32 R121, RZ, RZ, R27 ;  /* 0x000000ffff797224 */ /* 0x000fe400078e001b */
[--C-:B------:R-:W-:Y:S02]  /*9360*/  FFMA.FTZ R47, R189, c[0x0][0x23c], -R18.reuse ;  /* 0x00008f00bd2f7a23 */ /* 0x100fe40000010812 */
[----:B------:R-:W-:Y:S01]  /*9370*/  FFMA.FTZ R48, R138, c[0x0][0x23c], -R18 ;  /* 0x00008f008a307a23 */ /* 0x000fe20000010812 */
[----:B------:R4:W-:Y:S01]  /*9380*/  MUFU.EX2 R189, R15 ;  /* 0x0000000f00bd7308 */ /* 0x0009e20000000800 */
[----:B------:R-:W-:-:S02]  /*9390*/  IMAD.MOV.U32 R138, RZ, RZ, R107 ;  /* 0x000000ffff8a7224 */ /* 0x000fc400078e006b */
[----:B------:R-:W-:Y:S01]  /*93a0*/  FFMA.FTZ R17, R132, c[0x0][0x23c], -R17 ;  /* 0x00008f0084117a23 */ /* 0x000fe20000010811 */
[----:B---3--:R-:W-:Y:S01]  /*93b0*/  HMMA.16816.F32.BF16 R8, R36, R20, RZ ;  /* 0x000000142408723c */ /* 0x008fe200000418ff */
[----:B----4-:R-:W-:-:S03]  /*93c0*/  HSET2.LE.AND R15, R72, R128, PT ;  /* 0x00000080480f7233 */ /* 0x010fc60003803000 */
[----:B------:R-:W-:Y:S01]  /*93d0*/  MUFU.EX2 R72, R48 ;  /* 0x0000003000487308 */ /* 0x000fe20000000800 */
[----:B------:R-:W-:Y:S02]  /*93e0*/  IMAD.MOV.U32 R123, RZ, RZ, R50 ;  /* 0x000000ffff7b7224 */ /* 0x000fe400078e0032 */
[----:B------:R-:W-:Y:S02]  /*93f0*/  IMAD.MOV.U32 R111, RZ, RZ, R49 ;  /* 0x000000ffff6f7224 */ /* 0x000fe400078e0031 */
[--C-:B------:R-:W-:Y:S02]  /*9400*/  FFMA.FTZ R49, R135, c[0x0][0x23c], -R18.reuse ;  /* 0x00008f0087317a23 */ /* 0x100fe40000010812 */
[----:B------:R-:W-:Y:S01]  /*9410*/  FFMA.FTZ R50, R134, c[0x0][0x23c], -R18 ;  /* 0x00008f0086327a23 */ /* 0x000fe20000010812 */
[----:B------:R3:W-:Y:S01]  /*9420*/  MUFU.EX2 R190, R17 ;  /* 0x0000001100be7308 */ /* 0x0007e20000000800 */
[----:B------:R-:W-:Y:S01]  /*9430*/  IMAD.MOV.U32 R132, RZ, RZ, R127 ;  /* 0x000000ffff847224 */ /* 0x000fe200078e007f */
[----:B------:R-:W-:-:S02]  /*9440*/  HSET2.LE.AND R18, R71, R128, PT ;  /* 0x0000008047127233 */ /* 0x000fc40003803000 */
[----:B------:R-:W-:-:S04]  /*9450*/  HSET2.LE.AND R19, R19, R128, PT ;  /* 0x0000008013137233 */ /* 0x000fc80003803000 */
[----:B------:R-:W-:Y:S01]  /*9460*/  MUFU.EX2 R71, R49 ;  /* 0x0000003100477308 */ /* 0x000fe20000000800 */
[--C-:B------:R-:W-:Y:S01]  /*9470*/  HSET2.LE.AND R16, R16, R128.reuse, PT ;  /* 0x0000008010107233 */ /* 0x100fe20003803000 */
[----:B------:R-:W-:Y:S02]  /*9480*/  IMAD.MOV.U32 R117, RZ, RZ, R14 ;  /* 0x000000ffff757224 */ /* 0x000fe400078e000e */
[----:B------:R-:W-:Y:S01]  /*9490*/  FADD.FTZ R14, R79, R78 ;  /* 0x0000004e4f0e7221 */ /* 0x000fe20000010000 */
[--C-:B---3--:R-:W-:Y:S01]  /*94a0*/  HSET2.LE.AND R17, R53, R128.reuse, PT ;  /* 0x0000008035117233 */ /* 0x108fe20003803000 */
[----:B------:R-:W-:Y:S02]  /*94b0*/  IMAD.MOV.U32 R122, RZ, RZ, R226 ;  /* 0x000000ffff7a7224 */ /* 0x000fe400078e00e2 */
[----:B------:R-:W-:Y:S01]  /*94c0*/  FADD.FTZ R226, R97, R14 ;  /* 0x0000000e61e27221 */ /* 0x000fe20000010000 */
[----:B------:R-:W-:Y:S01]  /*94d0*/  HSET2.LE.AND R14, R56, R128, PT ;  /* 0x00000080380e7233 */ /* 0x000fe20003803000 */
[----:B------:R-:W-:Y:S01]  /*94e0*/  LOP3.LUT R79, R15, R114, RZ, 0xc0, !PT ;  /* 0x000000720f4f7212 */ /* 0x000fe200078ec0ff */
[----:B------:R-:W-:-:S02]  /*94f0*/  IMAD.MOV.U32 R113, RZ, RZ, R225 ;  /* 0x000000ffff717224 */ /* 0x000fc400078e00e1 */
[----:B------:R-:W-:Y:S02]  /*9500*/  IMAD.MOV.U32 R112, RZ, RZ, R223 ;  /* 0x000000ffff707224 */ /* 0x000fe400078e00df */
[----:B------:R-:W-:Y:S01]  /*9510*/  IMAD.MOV.U32 R110, RZ, RZ, R224 ;  /* 0x000000ffff6e7224 */ /* 0x000fe200078e00e0 */
[----:B--2---:R-:W-:-:S05]  /*9520*/  @!P0 HFMA2.BF16_V2 R6, -RZ.H0_H0, RZ.H0_H0, -R60.H0_H0 ;  /* 0x200000ffff068231 */ /* 0x004fca000034093c */
[----:B------:R-:W-:-:S04]  /*9530*/  PRMT R5, R6, 0x7610, R5 ;  /* 0x0000761006057816 */ /* 0x000fc80000000005 */
[----:B------:R-:W-:Y:S02]  /*9540*/  @!P0 PRMT R60, R5, 0x5410, RZ ;  /* 0x00005410053c8816 */ /* 0x000fe400000000ff */
[----:B------:R-:W-:Y:S02]  /*9550*/  SHF.R.U32.HI R5, RZ, 0x8, R2 ;  /* 0x00000008ff057819 */ /* 0x000fe40000011602 */
[----:B------:R-:W-:-:S04]  /*9560*/  IADD3 R2, P0, R0, UR7, RZ ;  /* 0x0000000700027c10 */ /* 0x000fc8000ff1e0ff */
[----:B------:R-:W-:Y:S02]  /*9570*/  LEA.HI.X.SX32 R6, R0, UR6, 0x1, P0 ;  /* 0x0000000600067c11 */ /* 0x000fe400080f0eff */
[C---:B------:R-:W-:Y:S02]  /*9580*/  LEA R12, P0, R2.reuse, c[0x0][0x1f8], 0x1 ;  /* 0x00007e00020c7a11 */ /* 0x040fe400078008ff */
[----:B------:R-:W-:Y:S02]  /*9590*/  LOP3.LUT R0, R5, 0xffff, RZ, 0xc0, !PT ;  /* 0x0000ffff05007812 */ /* 0x000fe400078ec0ff */
[----:B------:R-:W-:Y:S02]  /*95a0*/  LEA.HI.X R13, R2, c[0x0][0x1fc], R6, 0x1, P0 ;  /* 0x00007f00020d7a11 */ /* 0x000fe400000f0c06 */
[----:B------:R-:W-:Y:S01]  /*95b0*/  ISETP.GE.U32.AND P0, PT, R217, R0, PT ;  /* 0x00000000d900720c */ /* 0x000fe20003f06070 */
[----:B------:R-:W-:-:S04]  /*95c0*/  FADD.FTZ R0, R106, R105 ;  /* 0x000000696a007221 */ /* 0x000fc80000010000 */
[----:B------:R-:W-:Y:S02]  /*95d0*/  FADD.FTZ R4, R101, R0 ;  /* 0x0000000065047221 */ /* 0x000fe40000010000 */
[----:B------:R-:W-:Y:S02]  /*95e0*/  FADD.FTZ R0, R96, R25 ;  /* 0x0000001960007221 */ /* 0x000fe40000010000 */
[----:B------:R-:W2:Y:S01]  /*95f0*/  LDSM.16.MT88.4 R24, [R175+0x6800] ;  /* 0x00680000af18783b */ /* 0x000ea20000004200 */
[----:B------:R-:W-:Y:S02]  /*9600*/  FADD.FTZ R46, R102, R4 ;  /* 0x00000004662e7221 */ /* 0x000fe40000010000 */
[----:B------:R-:W-:Y:S01]  /*9610*/  HMMA.16816.F32.BF16 R4, R32, R20, RZ ;  /* 0x000000142004723c */ /* 0x000fe200000418ff */
[----:B------:R-:W-:Y:S02]  /*9620*/  FADD.FTZ R2, R104, R103 ;  /* 0x0000006768027221 */ /* 0x000fe40000010000 */
[----:B------:R-:W-:Y:S01]  /*9630*/  FADD.FTZ R44, R98, R0 ;  /* 0x00000000622c7221 */ /* 0x000fe20000010000 */
[--C-:B------:R-:W-:Y:S01]  /*9640*/  HSET2.LE.AND R0, R77, R128.reuse, PT ;  /* 0x000000804d007233 */ /* 0x100fe20003803000 */
[----:B------:R-:W-:Y:S01]  /*9650*/  FADD.FTZ R45, R100, R2 ;  /* 0x00000002642d7221 */ /* 0x000fe20000010000 */
[----:B------:R-:W-:-:S02]  /*9660*/  HSET2.LE.AND R2, R82, R128, PT ;  /* 0x0000008052027233 */ /* 0x000fc40003803000 */
[--C-:B------:R-:W-:Y:S11]  /*9670*/  HSET2.LE.AND R21, R51, R128.reuse, PT ;  /* 0x0000008033157233 */ /* 0x100ff60003803000 */
[----:B------:R-:W-:Y:S05]  /*9680*/  @!UPT UIADD3 URZ, URZ, URZ, URZ ;  /* 0x0000003f3f3ff290 */ /* 0x000fea000fffe03f */
[-C--:B--2---:R-:W-:Y:S07]  /*9690*/  HMMA.16816.F32.BF16 R104, R28, R24.reuse, R4 ;  /* 0x000000181c68723c */ /* 0x084fee0000041804 */
[--C-:B------:R-:W-:Y:S02]  /*96a0*/  HSET2.LE.AND R4, R73, R128.reuse, PT ;  /* 0x0000008049047233 */ /* 0x100fe40003803000 */
[----:B------:R-:W2:Y:S01]  /*96b0*/  MUFU.EX2 R73, R47 ;  /* 0x0000002f00497308 */ /* 0x000ea20000000800 */
[----:B------:R-:W-:Y:S01]  /*96c0*/  HMMA.16816.F32.BF16 R124, R40, R24, R8 ;  /* 0x00000018287c723c */ /* 0x000fe20000041808 */
[----:B------:R-:W-:-:S02]  /*96d0*/  HSET2.LE.AND R7, R81, R128, PT ;  /* 0x0000008051077233 */ /* 0x000fc40003803000 */
[----:B------:R-:W-:-:S04]  /*96e0*/  HSET2.LE.AND R6, R76, R128, PT ;  /* 0x000000804c067233 */ /* 0x000fc80003803000 */
[--C-:B------:R-:W-:Y:S02]  /*96f0*/  HSET2.LE.AND R24, R65, R128.reuse, PT ;  /* 0x0000008041187233 */ /* 0x100fe40003803000 */
[----:B------:R3:W4:Y:S01]  /*9700*/  MUFU.EX2 R65, R50 ;  /* 0x0000003200417308 */ /* 0x0007220000000800 */
[--C-:B------:R-:W-:Y:S01]  /*9710*/  HSET2.LE.AND R5, R57, R128.reuse, PT ;  /* 0x0000008039057233 */ /* 0x100fe20003803000 */
[----:B------:R-:W-:Y:S01]  /*9720*/  LOP3.LUT R8, R0, R138, RZ, 0xc0, !PT ;  /* 0x0000008a00087212 */ /* 0x000fe200078ec0ff */
[----:B------:R-:W-:Y:S01]  /*9730*/  HSET2.LE.AND R25, R58, R128, PT ;  /* 0x000000803a197233 */ /* 0x000fe20003803000 */
[----:B--2---:R-:W-:Y:S02]  /*9740*/  F2FP.BF16.PACK_AB R0, R72, R73 ;  /* 0x000000494800723e */ /* 0x004fe400000010ff */
[----:B------:R-:W-:Y:S02]  /*9750*/  LOP3.LUT R76, R5, R133, RZ, 0xc0, !PT ;  /* 0x00000085054c7212 */ /* 0x000fe400078ec0ff */
[----:B------:R-:W-:-:S02]  /*9760*/  LOP3.LUT R78, R4, R119, RZ, 0xc0, !PT ;  /* 0x00000077044e7212 */ /* 0x000fc400078ec0ff */
[----:B------:R-:W-:Y:S02]  /*9770*/  LOP3.LUT R9, R6, R121, RZ, 0xc0, !PT ;  /* 0x0000007906097212 */ /* 0x000fe400078ec0ff */
[----:B------:R-:W-:Y:S02]  /*9780*/  LOP3.LUT R11, R7, R116, RZ, 0xc0, !PT ;  /* 0x00000074070b7212 */ /* 0x000fe400078ec0ff */
[C---:B------:R-:W-:Y:S01]  /*9790*/  PRMT R58, R0.reuse, 0x7610, R58 ;  /* 0x00007610003a7816 */ /* 0x040fe2000000003a */
[----:B---3--:R-:W-:Y:S01]  /*97a0*/  HMMA.16816.F32.BF16 R48, R32, R66, RZ ;  /* 0x000000422030723c */ /* 0x008fe200000418ff */
[----:B------:R-:W-:Y:S02]  /*97b0*/  PRMT R57, R0, 0x7632, R57 ;  /* 0x0000763200397816 */ /* 0x000fe40000000039 */
[----:B------:R-:W-:Y:S02]  /*97c0*/  LOP3.LUT R4, R16, R84, RZ, 0xc0, !PT ;  /* 0x0000005410047212 */ /* 0x000fe400078ec0ff */
[----:B------:R-:W-:-:S02]  /*97d0*/  LOP3.LUT R5, R17, R83, RZ, 0xc0, !PT ;  /* 0x0000005311057212 */ /* 0x000fc400078ec0ff */
[----:B------:R-:W-:Y:S02]  /*97e0*/  LOP3.LUT R6, R18, R80, RZ, 0xc0, !PT ;  /* 0x0000005012067212 */ /* 0x000fe400078ec0ff */
[----:B------:R-:W-:Y:S02]  /*97f0*/  LOP3.LUT R7, R19, R55, RZ, 0xc0, !PT ;  /* 0x0000003713077212 */ /* 0x000fe400078ec0ff */
[----:B------:R-:W-:Y:S01]  /*9800*/  HMMA.16816.F32.BF16 R16, R32, R22, RZ ;  /* 0x000000162010723c */ /* 0x000fe200000418ff */
[----:B------:R-:W-:Y:S02]  /*9810*/  PRMT R0, R58, 0x5410, R57 ;  /* 0x000054103a007816 */ /* 0x000fe40000000039 */
[----:B------:R-:W-:Y:S02]  /*9820*/  LOP3.LUT R10, R2, R132, RZ, 0xc0, !PT ;  /* 0x00000084020a7212 */ /* 0x000fe400078ec0ff */
[----:B------:R-:W-:Y:S02]  /*9830*/  F2FP.BF16.PACK_AB R2, R190, R189 ;  /* 0x000000bdbe02723e */ /* 0x000fe400000010ff */
[----:B------:R-:W-:-:S02]  /*9840*/  LOP3.LUT R81, R21, R0, RZ, 0xc0, !PT ;  /* 0x0000000015517212 */ /* 0x000fc400078ec0ff */
[----:B----4-:R-:W-:Y:S02]  /*9850*/  F2FP.BF16.PACK_AB R0, R65, R71 ;  /* 0x000000474100723e */ /* 0x010fe400000010ff */
[C---:B------:R-:W-:Y:S02]  /*9860*/  PRMT R56, R2.reuse, 0x7610, R56 ;  /* 0x0000761002387816 */ /* 0x040fe40000000038 */
[----:B------:R-:W-:Y:S02]  /*9870*/  PRMT R15, R2, 0x7632, R15 ;  /* 0x00007632020f7816 */ /* 0x000fe4000000000f */
[----:B------:R-:W-:Y:S02]  /*9880*/  LOP3.LUT R77, R14, R115, RZ, 0xc0, !PT ;  /* 0x000000730e4d7212 */ /* 0x000fe400078ec0ff */
[C---:B------:R-:W-:Y:S02]  /*9890*/  PRMT R14, R0.reuse, 0x7610, R14 ;  /* 0x00007610000e7816 */ /* 0x040fe4000000000e */
[----:B------:R-:W-:-:S02]  /*98a0*/  PRMT R2, R0, 0x7632, R2 ;  /* 0x0000763200027816 */ /* 0x000fc40000000002 */
[----:B------:R-:W-:-:S04]  /*98b0*/  PRMT R0, R56, 0x5410, R15 ;  /* 0x0000541038007816 */ /* 0x000fc8000000000f */
[----:B------:R-:W-:Y:S02]  /*98c0*/  LOP3.LUT R82, R24, R0, RZ, 0xc0, !PT ;  /* 0x0000000018527212 */ /* 0x000fe400078ec0ff */
[----:B------:R-:W-:Y:S01]  /*98d0*/  PRMT R0, R14, 0x5410, R2 ;  /* 0x000054100e007816 */ /* 0x000fe20000000002 */
[----:B------:R-:W-:Y:S02]  /*98e0*/  FADD.FTZ R225, R109, R46 ;  /* 0x0000002e6de17221 */ /* 0x000fe40000010000 */
[----:B------:R-:W-:Y:S01]  /*98f0*/  IMAD.MOV.U32 R109, RZ, RZ, R113 ;  /* 0x000000ffff6d7224 */ /* 0x000fe200078e0071 */
[----:B------:R-:W-:Y:S01]  /*9900*/  LOP3.LUT R83, R25, R0, RZ, 0xc0, !PT ;  /* 0x0000000019537212 */ /* 0x000fe200078ec0ff */
[----:B------:R-:W-:Y:S02]  /*9910*/  IMAD.MOV.U32 R0, RZ, RZ, R112 ;  /* 0x000000ffff007224 */ /* 0x000fe400078e0070 */
[----:B------:R-:W-:Y:S01]  /*9920*/  FADD.FTZ R224, R108, R45 ;  /* 0x0000002d6ce07221 */ /* 0x000fe20000010000 */
[----:B------:R-:W-:Y:S01]  /*9930*/  HMMA.16816.F32.BF16 R112, R28, R86, R48 ;  /* 0x000000561c70723c */ /* 0x000fe20000041830 */
[----:B------:R-:W-:-:S07]  /*9940*/  FADD.FTZ R223, R99, R44 ;  /* 0x0000002c63df7221 */ /* 0x000fce0000010000 */
[----:B------:R-:W-:Y:S08]  /*9950*/  HMMA.16816.F32.BF16 R44, R32, R62, RZ ;  /* 0x0000003e202c723c */ /* 0x000ff000000418ff */
[----:B------:R-:W-:Y:S01]  /*9960*/  HMMA.16816.F32.BF16 R48, R28, R26, R16 ;  /* 0x0000001a1c30723c */ /* 0x000fe20000041810 */
[----:B------:R-:W-:-:S07]  /*9970*/  HSET2.LE.AND R20, R52, R128, PT ;  /* 0x0000008034147233 */ /* 0x000fce0003803000 */
[----:B------:R-:W-:Y:S01]  /*9980*/  HMMA.16816.F32.BF16 R16, R36, R94, RZ ;  /* 0x0000005e2410723c */ /* 0x000fe200000418ff */
[----:B------:R-:W-:-:S07]  /*9990*/  LOP3.LUT R80, R20, R54, RZ, 0xc0, !PT ;  /* 0x0000003614507212 */ /* 0x000fce00078ec0ff */
[----:B------:R-:W-:Y:S08]  /*99a0*/  HMMA.16816.F32.BF16 R52, R32, R94, RZ ;  /* 0x0000005e2034723c */ /* 0x000ff000000418ff */
[----:B------:R-:W-:Y:S08]  /*99b0*/  HMMA.16816.F32.BF16 R96, R28, R74, R44 ;  /* 0x0000004a1c60723c */ /* 0x000ff0000004182c */
[-C--:B------:R-:W-:Y:S01]  /*99c0*/  HMMA.16816.F32.BF16 R44, R40, R90.reuse, R16 ;  /* 0x0000005a282c723c */ /* 0x080fe20000041810 */
[----:B------:R-:W2:Y:S07]  /*99d0*/  LDSM.16.MT88.4 R16, [R173+0x7000] ;  /* 0x00700000ad10783b */ /* 0x000eae0000004200 */
[----:B------:R-:W-:Y:S08]  /*99e0*/  HMMA.16816.F32.BF16 R52, R28, R90, R52 ;  /* 0x0000005a1c34723c */ /* 0x000ff00000041834 */
[C---:B------:R-:W-:Y:S08]  /*99f0*/  HMMA.16816.F32.BF16 R32, R36.reuse, R66, RZ ;  /* 0x000000422420723c */ /* 0x040ff000000418ff */
[C---:B------:R-:W-:Y:S08]  /*9a00*/  HMMA.16816.F32.BF16 R28, R36.reuse, R62, RZ ;  /* 0x0000003e241c723c */ /* 0x040ff000000418ff */
[----:B------:R-:W-:Y:S01]  /*9a10*/  HMMA.16816.F32.BF16 R20, R36, R22, RZ ;  /* 0x000000162414723c */ /* 0x000fe200000418ff */
[----:B------:R-:W-:-:S02]  /*9a20*/  IMAD.MOV.U32 R116, RZ, RZ, R123 ;  /* 0x000000ffff747224 */ /* 0x000fc400078e007b */
[----:B------:R-:W-:Y:S02]  /*9a30*/  IMAD.MOV.U32 R119, RZ, RZ, R120 ;  /* 0x000000ffff777224 */ /* 0x000fe400078e0078 */
[----:B------:R-:W-:-:S03]  /*9a40*/  IMAD.MOV.U32 R108, RZ, RZ, R122 ;  /* 0x000000ffff6c7224 */ /* 0x000fc600078e007a */
[----:B------:R-:W-:Y:S01]  /*9a50*/  HMMA.16816.F32.BF16 R36, R40, R86, R32 ;  /* 0x000000562824723c */ /* 0x000fe20000041820 */
[----:B------:R-:W-:Y:S02]  /*9a60*/  IMAD.MOV.U32 R121, RZ, RZ, R137 ;  /* 0x000000ffff797224 */ /* 0x000fe400078e0089 */
[----:B------:R-:W-:Y:S02]  /*9a70*/  IMAD.MOV.U32 R122, RZ, RZ, R136 ;  /* 0x000000ffff7a7224 */ /* 0x000fe400078e0088 */
[----:B------:R-:W-:-:S03]  /*9a80*/  IMAD.MOV.U32 R123, RZ, RZ, R129 ;  /* 0x000000ffff7b7224 */ /* 0x000fc600078e0081 */
[----:B------:R-:W-:Y:S01]  /*9a90*/  HMMA.16816.F32.BF16 R32, R40, R74, R28 ;  /* 0x0000004a2820723c */ /* 0x000fe2000004181c */
[----:B------:R-:W-:Y:S02]  /*9aa0*/  IMAD.MOV.U32 R94, RZ, RZ, R130 ;  /* 0x000000ffff5e7224 */ /* 0x000fe400078e0082 */
[----:B------:R-:W-:Y:S02]  /*9ab0*/  IMAD.MOV.U32 R95, RZ, RZ, R131 ;  /* 0x000000ffff5f7224 */ /* 0x000fe400078e0083 */
[----:B------:R-:W-:-:S03]  /*9ac0*/  IMAD.MOV.U32 R67, RZ, RZ, R139 ;  /* 0x000000ffff437224 */ /* 0x000fc600078e008b */
[----:B------:R-:W-:Y:S01]  /*9ad0*/  HMMA.16816.F32.BF16 R28, R40, R26, R20 ;  /* 0x0000001a281c723c */ /* 0x000fe20000041814 */
[----:B------:R-:W3:Y:S04]  /*9ae0*/  LDSM.16.MT88.4 R24, [R176+0x7000] ;  /* 0x00700000b018783b */ /* 0x000ee80000004200 */
[----:B------:R-:W4:Y:S03]  /*9af0*/  LDSM.16.MT88.4 R20, [R174+0x7000] ;  /* 0x00700000ae14783b */ /* 0x000f260000004200 */
[-C--:B--2---:R-:W-:Y:S08]  /*9b00*/  HMMA.16816.F32.BF16 R136, R8, R16.reuse, R116 ;  /* 0x000000100888723c */ /* 0x084ff00000041874 */
[C---:B------:R-:W-:Y:S08]  /*9b10*/  HMMA.16816.F32.BF16 R132, R4.reuse, R16, R248 ;  /* 0x000000100484723c */ /* 0x040ff000000418f8 */
[-C--:B------:R-:W-:Y:S08]  /*9b20*/  HMMA.16816.F32.BF16 R128, R4, R18.reuse, R52 ;  /* 0x000000120480723c */ /* 0x080ff00000041834 */
[----:B------:R-:W-:Y:S01]  /*9b30*/  HMMA.16816.F32.BF16 R44, R8, R18, R44 ;  /* 0x00000012082c723c */ /* 0x000fe2000004182c */
[----:B------:R-:W2:Y:S01]  /*9b40*/  LDSM.16.MT88.4 R16, [R175+0x7000] ;  /* 0x00700000af10783b */ /* 0x000ea20000004200 */
[----:B------:R-:W-:-:S06]  /*9b50*/  IMAD.MOV.U32 R120, RZ, RZ, R85 ;  /* 0x000000ffff787224 */ /* 0x000fcc00078e0055 */
[-C--:B---3--:R-:W-:Y:S08]  /*9b60*/  HMMA.16816.F32.BF16 R116, R4, R24.reuse, R240 ;  /* 0x000000180474723c */ /* 0x088ff000000418f0 */
[----:B------:R-:W-:Y:S01]  /*9b70*/  HMMA.16816.F32.BF16 R120, R8, R24, R120 ;  /* 0x000000180878723c */ /* 0x000fe20000041878 */
[----:B------:R1:W3:Y:S04]  /*9b80*/  LDL.LU.S16 R25, [R1+0x124] ;  /* 0x0001240001197983 */ /* 0x0002e80000300600 */
[----:B------:R1:W3:Y:S03]  /*9b90*/  LDL.LU.S16 R24, [R1+0x11c] ;  /* 0x00011c0001187983 */ /* 0x0002e60000300600 */
[C---:B----4-:R-:W-:Y:S01]  /*9ba0*/  HMMA.16816.F32.BF16 R100, R4.reuse, R20, R232 ;  /* 0x000000140464723c */ /* 0x050fe200000418e8 */
[----:B------:R1:W4:Y:S07]  /*9bb0*/  LDL.LU.S16 R52, [R1+0x130] ;  /* 0x0001300001347983 */ /* 0x00032e0000300600 */
[C---:B------:R-:W-:Y:S08]  /*9bc0*/  HMMA.16816.F32.BF16 R112, R4.reuse, R26, R112 ;  /* 0x0000001a0470723c */ /* 0x040ff00000041870 */
[C---:B--2---:R-:W-:Y:S08]  /*9bd0*/  HMMA.16816.F32.BF16 R84, R4.reuse, R16, R104 ;  /* 0x000000100454723c */ /* 0x044ff00000041868 */
[C---:B------:R-:W-:Y:S08]  /*9be0*/  HMMA.16816.F32.BF16 R96, R4.reuse, R22, R96 ;  /* 0x000000160460723c */ /* 0x040ff00000041860 */
[-C--:B------:R-:W-:Y:S01]  /*9bf0*/  HMMA.16816.F32.BF16 R4, R4, R18.reuse, R48 ;  /* 0x000000120404723c */ /* 0x080fe20000041830 */
[----:B------:R1:W2:Y:S04]  /*9c00*/  LDL.LU.S16 R51, [R1+0x12c] ;  /* 0x00012c0001337983 */ /* 0x0002a80000300600 */
[----:B------:R1:W2:Y:S04]  /*9c10*/  LDL.LU.S16 R50, [R1+0x128] ;  /* 0x0001280001327983 */ /* 0x0002a80000300600 */
[----:B------:R1:W2:Y:S04]  /*9c20*/  LDL.LU.S16 R49, [R1+0x120] ;  /* 0x0001200001317983 */ /* 0x0002a80000300600 */
[----:B------:R1:W2:Y:S01]  /*9c30*/  LDL.LU.S16 R48, [R1+0x118] ;  /* 0x0001180001307983 */ /* 0x0002a20000300600 */
        /* <DEDUP_REMOVED lines=8> */
[----:B------:R-:W1:Y:S01]  /*9cc0*/  LDSM.16.MT88.4 R124, [R173+0x7800] ;  /* 0x00780000ad7c783b */ /* 0x000e620000004200 */
[----:B------:R-:W-:Y:S02]  /*9cd0*/  IMAD.MOV.U32 R63, RZ, RZ, R109 ;  /* 0x000000ffff3f7224 */ /* 0x000fe400078e006d */
[----:B------:R-:W-:Y:S01]  /*9ce0*/  IMAD.MOV.U32 R62, RZ, RZ, R111 ;  /* 0x000000ffff3e7224 */ /* 0x000fe200078e006f */
[----:B------:R-:W-:Y:S01]  /*9cf0*/  LDSM.16.MT88.4 R16, [R175+0x7800] ;  /* 0x00780000af10783b */ /* 0x000fe20000004200 */
[----:B------:R-:W-:-:S02]  /*9d00*/  IMAD.MOV.U32 R67, RZ, RZ, R110 ;  /* 0x000000ffff437224 */ /* 0x000fc400078e006e */
[----:B------:R-:W-:Y:S01]  /*9d10*/  IMAD.MOV.U32 R74, RZ, RZ, R92 ;  /* 0x000000ffff4a7224 */ /* 0x000fe200078e005c */
[----:B------:R-:W1:Y:S01]  /*9d20*/  LDSM.16.MT88.4 R108, [R176+0x7800] ;  /* 0x00780000b06c783b */ /* 0x000e620000004200 */
[----:B------:R-:W-:-:S03]  /*9d30*/  IMAD.MOV.U32 R75, RZ, RZ, R93 ;  /* 0x000000ffff4b7224 */ /* 0x000fc600078e005d */
[----:B------:R-:W1:Y:S01]  /*9d40*/  LDSM.16.MT88.4 R92, [R174+0x7800] ;  /* 0x00780000ae5c783b */ /* 0x000e620000004200 */
[----:B------:R-:W-:Y:S02]  /*9d50*/  IMAD.MOV.U32 R66, RZ, RZ, R0 ;  /* 0x000000ffff427224 */ /* 0x000fe400078e0000 */
[----:B------:R-:W-:Y:S01]  /*9d60*/  FADD.FTZ R0, R236, R226 ;  /* 0x000000e2ec007221 */ /* 0x000fe20000010000 */
        /* <DEDUP_REMOVED lines=13> */
[----:B------:R-:W-:Y:S02]  /*9e40*/  FADD.FTZ R5, R251, R224 ;  /* 0x000000e0fb057221 */ /* 0x000fe40000010000 */
[----:B------:R-:W-:Y:S01]  /*9e50*/  FADD.FTZ R7, R230, R223 ;  /* 0x000000dfe6077221 */ /* 0x000fe20000010000 */
[----:B------:R-:W-:Y:S04]  /*9e60*/  STG.E.U16 [R12.64], R194 ;  /* 0x000000c20c007986 */ /* 0x000fe8000c101510 */
[----:B------:R-:W-:Y:S01]  /*9e70*/  STG.E.U16 [R12.64+0x2], R193 ;  /* 0x000002c10c007986 */ /* 0x000fe2000c101510 */
[----:B------:R-:W-:Y:S01]  /*9e80*/  HMMA.16816.F32.BF16 R88, R76, R16, R88 ;  /* 0x000000104c58723c */ /* 0x000fe20000041858 */
[----:B---3--:R-:W-:-:S02]  /*9e90*/  @!P0 HFMA2.BF16_V2 R25, -RZ.H0_H0, RZ.H0_H0, -R59.H0_H0 ;  /* 0x200000ffff198231 */ /* 0x008fc4000034093b */
[----:B------:R-:W-:-:S03]  /*9ea0*/  @!P6 HFMA2.BF16_V2 R24, -RZ.H0_H0, RZ.H0_H0, -R58.H0_H0 ;  /* 0x200000ffff18e231 */ /* 0x000fc6000034093a */
[----:B------:R-:W-:Y:S02]  /*9eb0*/  PRMT R21, R25, 0x7610, R21 ;  /* 0x0000761019157816 */ /* 0x000fe40000000015 */
[----:B------:R-:W-:Y:S01]  /*9ec0*/  PRMT R20, R24, 0x7610, R20 ;  /* 0x0000761018147816 */ /* 0x000fe20000000014 */
[----:B----4-:R-:W-:-:S03]  /*9ed0*/  @!P5 HFMA2.BF16_V2 R52, -RZ.H0_H0, RZ.H0_H0, -R57.H0_H0 ;  /* 0x200000ffff34d231 */ /* 0x010fc60000340939 */
[----:B------:R-:W-:Y:S01]  /*9ee0*/  @!P6 PRMT R58, R20, 0x5410, RZ ;  /* 0x00005410143ae816 */ /* 0x000fe200000000ff */
[----:B------:R-:W-:Y:S01]  /*9ef0*/  IMAD.MOV.U32 R20, RZ, RZ, c[0x0][0x228] ;  /* 0x00008a00ff147624 */ /* 0x000fe200078e00ff */
[----:B------:R-:W-:Y:S02]  /*9f00*/  @!P0 PRMT R59, R21, 0x5410, RZ ;  /* 0x00005410153b8816 */ /* 0x000fe400000000ff */
[----:B------:R-:W-:-:S04]  /*9f10*/  PRMT R11, R52, 0x7610, R11 ;  /* 0x00007610340b7816 */ /* 0x000fc8000000000b */
[----:B------:R-:W-:Y:S01]  /*9f20*/  @!P5 PRMT R57, R11, 0x5410, RZ ;  /* 0x000054100b39d816 */ /* 0x000fe200000000ff */
[----:B--2---:R-:W-:Y:S02]  /*9f30*/  @!P4 HFMA2.BF16_V2 R51, -RZ.H0_H0, RZ.H0_H0, -R56.H0_H0 ;  /* 0x200000ffff33c231 */ /* 0x004fe40000340938 */
[----:B------:R-:W-:Y:S02]  /*9f40*/  @!P3 HFMA2.BF16_V2 R50, -RZ.H0_H0, RZ.H0_H0, -R15.H0_H0 ;  /* 0x200000ffff32b231 */ /* 0x000fe4000034090f */
[----:B------:R-:W-:Y:S01]  /*9f50*/  @!P1 HFMA2.BF16_V2 R48, -RZ.H0_H0, RZ.H0_H0, -R2.H0_H0 ;  /* 0x200000ffff309231 */ /* 0x000fe20000340902 */
[----:B------:R-:W-:Y:S01]  /*9f60*/  PRMT R10, R51, 0x7610, R10 ;  /* 0x00007610330a7816 */ /* 0x000fe2000000000a */
[----:B------:R-:W-:-:S03]  /*9f70*/  @!P2 HFMA2.BF16_V2 R49, -RZ.H0_H0, RZ.H0_H0, -R14.H0_H0 ;  /* 0x200000ffff31a231 */ /* 0x000fc6000034090e */
[----:B------:R-:W-:Y:S02]  /*9f80*/  PRMT R0, R48, 0x7610, R0 ;  /* 0x0000761030007816 */ /* 0x000fe40000000000 */
[----:B------:R-:W-:Y:S02]  /*9f90*/  PRMT R8, R50, 0x7610, R8 ;  /* 0x0000761032087816 */ /* 0x000fe40000000008 */
[----:B------:R-:W-:Y:S01]  /*9fa0*/  @!P1 PRMT R2, R0, 0x5410, RZ ;  /* 0x0000541000029816 */ /* 0x000fe200000000ff */
[----:B------:R-:W-:Y:S02]  /*9fb0*/  FADD.FTZ R0, R40, R4 ;  /* 0x0000000428007221 */ /* 0x000fe40000010000 */
[----:B------:R-:W-:Y:S01]  /*9fc0*/  FADD.FTZ R4, R228, R6 ;  /* 0x00000006e4047221 */ /* 0x000fe20000010000 */
[----:B------:R-:W-:Y:S01]  /*9fd0*/  PRMT R9, R49, 0x7610, R9 ;  /* 0x0000761031097816 */ /* 0x000fe20000000009 */
[----:B------:R-:W-:Y:S01]  /*9fe0*/  FADD.FTZ R21, R42, R0 ;  /* 0x000000002a157221 */ /* 0x000fe20000010000 */
[----:B------:R-:W-:Y:S01]  /*9ff0*/  @!P4 PRMT R56, R10, 0x5410, RZ ;  /* 0x000054100a38c816 */ /* 0x000fe200000000ff */
[----:B------:R-:W-:Y:S01]  /*a000*/  FADD.FTZ R10, R41, R5 ;  /* 0x00000005290a7221 */ /* 0x000fe20000010000 */
[----:B------:R-:W-:Y:S01]  /*a010*/  @!P3 PRMT R15, R8, 0x5410, RZ ;  /* 0x00005410080fb816 */ /* 0x000fe200000000ff */
[----:B------:R-:W-:-:S02]  /*a020*/  IMAD.SHL.U32 R8, R20, 0x8, RZ ;  /* 0x0000000814087824 */ /* 0x000fc400078e00ff */
[----:B------:R-:W-:Y:S02]  /*a030*/  FADD.FTZ R5, R231, R7 ;  /* 0x00000007e7057221 */ /* 0x000fe40000010000 */
[C---:B------:R-:W-:Y:S02]  /*a040*/  IMAD.SHL.U32 R6, R20.reuse, 0x40, RZ ;  /* 0x0000004014067824 */ /* 0x040fe400078e00ff */
[----:B------:R-:W-:Y:S01]  /*a050*/  FADD.FTZ R0, R237, R4 ;  /* 0x00000004ed007221 */ /* 0x000fe20000010000 */
[----:B------:R-:W-:Y:S01]  /*a060*/  @!P2 PRMT R14, R9, 0x5410, RZ ;  /* 0x00005410090ea816 */ /* 0x000fe200000000ff */
[----:B------:R-:W-:Y:S02]  /*a070*/  IMAD R4, R20, 0x48, RZ ;  /* 0x0000004814047824 */ /* 0x000fe400078e02ff */
[----:B------:R-:W-:-:S04]  /*a080*/  IMAD.WIDE R8, R8, 0x2, R12 ;  /* 0x0000000208087825 */ /* 0x000fc800078e020c */
[----:B------:R-:W-:Y:S02]  /*a090*/  FADD.FTZ R11, R43, R10 ;  /* 0x0000000a2b0b7221 */ /* 0x000fe40000010000 */
[----:B------:R-:W-:-:S04]  /*a0a0*/  IMAD.WIDE R6, R6, 0x2, R12 ;  /* 0x0000000206067825 */ /* 0x000fc800078e020c */
[----:B------:R-:W-:Y:S02]  /*a0b0*/  FADD.FTZ R10, R239, R5 ;  /* 0x00000005ef0a7221 */ /* 0x000fe40000010000 */
[----:B------:R-:W-:Y:S01]  /*a0c0*/  IMAD.WIDE R4, R4, 0x2, R12 ;  /* 0x0000000204047825 */ /* 0x000fe200078e020c */
[----:B------:R-:W-:Y:S04]  /*a0d0*/  STG.E.U16 [R8.64], R195 ;  /* 0x000000c308007986 */ /* 0x000fe8000c101510 */
[----:B------:R-:W-:Y:S04]  /*a0e0*/  STG.E.U16 [R8.64+0x2], R191 ;  /* 0x000002bf08007986 */ /* 0x000fe8000c101510 */
[----:B------:R-:W-:Y:S04]  /*a0f0*/  STG.E.U16 [R6.64], R147 ;  /* 0x0000009306007986 */ /* 0x000fe8000c101510 */
[----:B------:R-:W-:Y:S04]  /*a100*/  STG.E.U16 [R6.64+0x2], R146 ;  /* 0x0000029206007986 */ /* 0x000fe8000c101510 */
[----:B------:R-:W-:Y:S04]  /*a110*/  STG.E.U16 [R4.64], R149 ;  /* 0x0000009504007986 */ /* 0x000fe8000c101510 */
        /* <DEDUP_REMOVED lines=8> */
[----:B------:R-:W-:Y:S01]  /*a1a0*/  STG.E.U16 [R4.64+0x12], R160 ;  /* 0x000012a004007986 */ /* 0x000fe2000c101510 */
[----:B------:R-:W-:-:S03]  /*a1b0*/  FADD.FTZ R21, R74, R21 ;  /* 0x000000154a157221 */ /* 0x000fc60000010000 */
[----:B------:R-:W-:Y:S04]  /*a1c0*/  STG.E.U16 [R12.64+0x20], R171 ;  /* 0x000020ab0c007986 */ /* 0x000fe8000c101510 */
[----:B------:R-:W-:Y:S01]  /*a1d0*/  STG.E.U16 [R12.64+0x22], R170 ;  /* 0x000022aa0c007986 */ /* 0x000fe2000c101510 */
[----:B------:R-:W-:-:S03]  /*a1e0*/  FADD.FTZ R20, R75, R11 ;  /* 0x0000000b4b147221 */ /* 0x000fc60000010000 */
        /* <DEDUP_REMOVED lines=28> */
[----:B------:R-:W-:Y:S01]  /*a3b0*/  STG.E.U16 [R4.64+0x40], R143 ;  /* 0x0000408f04007986 */ /* 0x000fe2000c101510 */
[----:B------:R-:W-:-:S03]  /*a3c0*/  FADD.FTZ R10, R222, R0 ;  /* 0x00000000de0a7221 */ /* 0x000fc60000010000 */
[----:B------:R-:W-:Y:S04]  /*a3d0*/  STG.E.U16 [R4.64+0x42], R142 ;  /* 0x0000428e04007986 */ /* 0x000fe8000c101510 */
        /* <DEDUP_REMOVED lines=26> */
[----:B------:R-:W-:Y:S04]  /*a580*/  STG.E.U16 [R8.64+0x72], R198 ;  /* 0x000072c608007986 */ /* 0x000fe8000c101510 */
[----:B------:R-:W-:Y:S04]  /*a590*/  STG.E.U16 [R6.64+0x70], R56 ;  /* 0x0000703806007986 */ /* 0x000fe8000c101510 */
[----:B------:R-:W-:Y:S04]  /*a5a0*/  STG.E.U16 [R6.64+0x72], R15 ;  /* 0x0000720f06007986 */ /* 0x000fe8000c101510 */
[----:B------:R-:W-:Y:S04]  /*a5b0*/  STG.E.U16 [R4.64+0x70], R14 ;  /* 0x0000700e04007986 */ /* 0x000fe8000c101510 */
[----:B------:R1:W-:Y:S04]  /*a5c0*/  STG.E.U16 [R4.64+0x72], R2 ;  /* 0x0000720204007986 */ /* 0x0003e8000c101510 */
[----:B------:R2:W5:Y:S04]  /*a5d0*/  LDL.LU R186, [R1+0x160] ;  /* 0x0001600001ba7983 */ /* 0x0005680000300800 */
[----:B------:R2:W5:Y:S04]  /*a5e0*/  LDL.LU R185, [R1+0x15c] ;  /* 0x00015c0001b97983 */ /* 0x0005680000300800 */
[----:B------:R2:W5:Y:S04]  /*a5f0*/  LDL.LU R184, [R1+0x158] ;  /* 0x0001580001b87983 */ /* 0x0005680000300800 */
[----:B------:R2:W5:Y:S01]  /*a600*/  LDL.LU R183, [R1+0x154] ;  /* 0x0001540001b77983 */ /* 0x0005620000300800 */
[----:B-1----:R-:W-:-:S02]  /*a610*/  FADD.FTZ R4, R182, R11 ;  /* 0x0000000bb6047221 */ /* 0x002fc40000010000 */
        /* <DEDUP_REMOVED lines=13> */
[----:B------:R2:W5:Y:S04]  /*a6f0*/  LDL.LU R178, [R1+0x140] ;  /* 0x0001400001b27983 */ /* 0x0005680000300800 */
[----:B------:R2:W5:Y:S04]  /*a700*/  LDL.LU R177, [R1+0x13c] ;  /* 0x00013c0001b17983 */ /* 0x0005680000300800 */
[----:B------:R2:W5:Y:S01]  /*a710*/  LDL.LU R172, [R1+0x138] ;  /* 0x0001380001ac7983 */ /* 0x0005620000300800 */
[----:B------:R-:W-:Y:S01]  /*a720*/  FADD.FTZ R0, R203, R0 ;  /* 0x00000000cb007221 */ /* 0x000fe20000010000 */
[----:B------:R-:W-:-:S03]  /*a730*/  PLOP3.LUT P0, PT, PT, PT, UP0, 0x40, 0x0 ;  /* 0x000000000000781c */ /* 0x000fc60003f0e808 */
[----:B------:R-:W-:-:S04]  /*a740*/  FADD.FTZ R0, R202, R0 ;  /* 0x00000000ca007221 */ /* 0x000fc80000010000 */
[----:B------:R-:W-:Y:S01]  /*a750*/  FADD.FTZ R0, R73, R0 ;  /* 0x0000000049007221 */ /* 0x000fe20000010000 */
[----:B------:R-:W-:Y:S03]  /*a760*/  HMMA.16816.F32.BF16 R136, R76, R124, R136 ;  /* 0x0000007c4c88723c */ /* 0x000fe60000041888 */
[----:B------:R-:W-:-:S04]  /*a770*/  FADD.FTZ R0, R72, R0 ;  /* 0x0000000048007221 */ /* 0x000fc80000010000 */
[----:B------:R-:W-:Y:S01]  /*a780*/  FADD.FTZ R0, R71, R0 ;  /* 0x0000000047007221 */ /* 0x000fe20000010000 */
[----:B------:R-:W-:Y:S01]  /*a790*/  HMMA.16816.F32.BF16 R120, R76, R108, R120 ;  /* 0x0000006c4c78723c */ /* 0x000fe20000041878 */
[----:B------:R-:W-:Y:S02]  /*a7a0*/  FADD.FTZ R188, R190, R2 ;  /* 0x00000002bebc7221 */ /* 0x000fe40000010000 */
[----:B------:R-:W-:-:S05]  /*a7b0*/  FADD.FTZ R222, R65, R0 ;  /* 0x0000000041de7221 */ /* 0x000fca0000010000 */
[C---:B------:R-:W-:Y:S08]  /*a7c0*/  HMMA.16816.F32.BF16 R104, R76.reuse, R92, R104 ;  /* 0x0000005c4c68723c */ /* 0x040ff00000041868 */
[C---:B------:R-:W-:Y:S08]  /*a7d0*/  HMMA.16816.F32.BF16 R124, R76.reuse, R126, R44 ;  /* 0x0000007e4c7c723c */ /* 0x040ff0000004182c */
[C---:B------:R-:W-:Y:S08]  /*a7e0*/  HMMA.16816.F32.BF16 R108, R76.reuse, R110, R36 ;  /* 0x0000006e4c6c723c */ /* 0x040ff00000041824 */
[C---:B------:R-:W-:Y:S08]  /*a7f0*/  HMMA.16816.F32.BF16 R92, R76.reuse, R94, R32 ;  /* 0x0000005e4c5c723c */ /* 0x040ff00000041820 */
[----:B------:R-:W-:Y:S01]  /*a800*/  HMMA.16816.F32.BF16 R76, R76, R18, R28 ;  /* 0x000000124c4c723c */ /* 0x000fe2000004181c */
[----:B------:R-:W-:Y:S07]  /*a810*/  @P0 BRA `(.L_x_1486) ;  /* 0x000075e000000947 */ /* 0x000fee0003800000 */
[----:B--2---:R-:W2:Y:S01]  /*a820*/  LDL.LU R66, [R1+0x110] ;  /* 0x0001100001427983 */ /* 0x004ea20000300800 */
[----:B------:R-:W-:Y:S01]  /*a830*/  IMAD.U32 R0, RZ, RZ, UR12 ;  /* 0x0000000cff007e24 */ /* 0x000fe2000f8e00ff */
[----:B------:R-:W-:-:S02]  /*a840*/  IADD3 R74, P0, R12, -0x80, RZ ;  /* 0xffffff800c4a7810 */ /* 0x000fc40007f1e0ff */
[----:B------:R-:W1:Y:S01]  /*a850*/  S2R R67, SR_TID.X ;  /* 0x0000000000437919 */ /* 0x000e620000002100 */
[----:B------:R-:W-:Y:S01]  /*a860*/  IMAD.MOV.U32 R4, RZ, RZ, c[0x0][0x1a4] ;  /* 0x00006900ff047624 */ /* 0x000fe200078e00ff */
[----:B------:R-:W-:Y:S01]  /*a870*/  IADD3.X R73, R13, -0x1, RZ, P0, !PT ;  /* 0xffffffff0d497810 */ /* 0x000fe200007fe4ff */
[----:B------:R-:W-:Y:S01]  /*a880*/  IMAD.MOV.U32 R72, RZ, RZ, R3 ;  /* 0x000000ffff487224 */ /* 0x000fe200078e0003 */
[----:B------:R-:W-:Y:S01]  /*a890*/  PRMT R8, R217, 0x7054, R217 ;  /* 0x00007054d9087816 */ /* 0x000fe200000000d9 */
[----:B------:R-:W-:Y:S01]  /*a8a0*/  IMAD.MOV.U32 R71, RZ, RZ, R68 ;  /* 0x000000ffff477224 */ /* 0x000fe200078e0044 */
[----:B------:R-:W-:Y:S02]  /*a8b0*/  UIADD3 UR33, UR22, -0x2, URZ ;  /* 0xfffffffe16217890 */ /* 0x000fe4000fffe03f */
[----:B------:R-:W-:Y:S02]  /*a8c0*/  UMOV UR12, 0xffffffc0 ;  /* 0xffffffc0000c7882 */ /* 0x000fe40000000000 */
[----:B------:R-:W-:Y:S01]  /*a8d0*/  ULDC.64 UR14, c[0x0][0x1a0] ;  /* 0x00006800000e7ab9 */ /* 0x000fe20000000a00 */
[----:B-1----:R-:W-:-:S05]  /*a8e0*/  LOP3.LUT R67, R67, 0x3, RZ, 0xc0, !PT ;  /* 0x0000000343437812 */ /* 0x002fca00078ec0ff */
[----:B--2---:R-:W-:-:S05]  /*a8f0*/  IMAD R2, R67, -0x2, R66 ;  /* 0xfffffffe43027824 */ /* 0x004fca00078e0242 */
[----:B------:R-:W-:Y:S02]  /*a900*/  IADD3 R0, R0, -UR13, R2 ;  /* 0x8000000d00007c10 */ /* 0x000fe4000fffe002 */
[----:B------:R-:W-:-:S03]  /*a910*/  MOV R2, R70 ;  /* 0x0000004600027202 */ /* 0x000fc60000000f00 */
[----:B------:R1:W-:Y:S04]  /*a920*/  STL [R1+0xbc], R0 ;  /* 0x0000bc0001007387 */ /* 0x0003e80000100800 */
[----:B------:R-:W2:Y:S04]  /*a930*/  LDL.64 R42, [R1+0xd0] ;  /* 0x0000d000012a7983 */ /* 0x000ea80000100a00 */
[----:B------:R-:W3:Y:S04]  /*a940*/  LDL.LU R63, [R1+0x3c] ;  /* 0x00003c00013f7983 */ /* 0x000ee80000300800 */
[----:B------:R-:W4:Y:S04]  /*a950*/  LDL.LU R66, [R1+0x40] ;  /* 0x0000400001427983 */ /* 0x000f280000300800 */
[----:B------:R-:W4:Y:S01]  /*a960*/  LDL.LU R67, [R1+0x134] ;  /* 0x0001340001437983 */ /* 0x000f220000300800 */
[----:B-1----:R-:W-:-:S02]  /*a970*/  MOV R0, R69 ;  /* 0x0000004500007202 */ /* 0x002fc40000000f00 */
[----:B--2---:R-:W-:Y:S01]  /*a980*/  ISETP.GE.AND P1, PT, R42, c[0x0][0x220], PT ;  /* 0x000088002a007a0c */ /* 0x004fe20003f26270 */
[C---:B---3--:R-:W-:Y:S02]  /*a990*/  IMAD R3, R63.reuse, -0x326172a9, RZ ;  /* 0xcd9e8d573f037824 */ /* 0x048fe400078e02ff */
[----:B------:R-:W-:-:S03]  /*a9a0*/  IMAD.WIDE.U32 R6, R63, -0x326172a9, RZ ;  /* 0xcd9e8d573f067825 */ /* 0x000fc600078e00ff */
[----:B------:R1:W-:Y:S07]  /*a9b0*/  STL [R1+0xc4], R3 ;  /* 0x0000c40301007387 */ /* 0x0003ee0000100800 */
[----:B------:R-:W-:Y:S01]  /*a9c0*/  @!P1 IMAD R4, R4, 0x30, RZ ;  /* 0x0000003004049824 */ /* 0x000fe200078e02ff */
[----:B------:R2:W-:Y:S04]  /*a9d0*/  STL.64 [R1+0xb0], R6 ;  /* 0x0000b00601007387 */ /* 0x0005e80000100a00 */
[----:B------:R2:W-:Y:S01]  /*a9e0*/  @!P1 STL [R1+0xc8], R4 ;  /* 0x0000c80401009387 */ /* 0x0005e20000100800 */
[----:B----4-:R-:W-:Y:S01]  /*a9f0*/  IMAD.WIDE.U32 R230, R66, -0x326172a9, RZ ;  /* 0xcd9e8d5742e67825 */ /* 0x010fe200078e00ff */
[----:B------:R-:W-:-:S04]  /*aa00*/  LOP3.LUT R218, R7, R229, RZ, 0x3c, !PT ;  /* 0x000000e507da7212 */ /* 0x000fc800078e3cff */
[----:B------:R-:W-:Y:S02]  /*aa10*/  LOP3.LUT R220, R231, R229, RZ, 0x3c, !PT ;  /* 0x000000e5e7dc7212 */ /* 0x000fe400078e3cff */
[----:B-1----:R-:W-:-:S04]  /*aa20*/  MOV R3, c[0x0][0x228] ;  /* 0x00008a0000037a02 */ /* 0x002fc80000000f00 */
[----:B------:R-:W-:-:S05]  /*aa30*/  SHF.L.U32 R5, R3, 0x3, RZ ;  /* 0x0000000303057819 */ /* 0x000fca00000006ff */
[----:B------:R-:W-:Y:S02]  /*aa40*/  IMAD R3, R3, 0x38, R5 ;  /* 0x0000003803037824 */ /* 0x000fe400078e0205 */
[----:B------:R-:W-:-:S03]  /*aa50*/  IMAD.WIDE.U32 R210, R67, -0x2daee0ad, RZ ;  /* 0xd2511f5343d27825 */ /* 0x000fc600078e00ff */
[----:B------:R-:W-:Y:S01]  /*aa60*/  IADD3 R3, R3, 0x1, RZ ;  /* 0x0000000103037810 */ /* 0x000fe20007ffe0ff */
[----:B------:R-:W-:-:S04]  /*aa70*/  IMAD.WIDE.U32 R218, R218, -0x2daee0ad, RZ ;  /* 0xd2511f53dada7825 */ /* 0x000fc800078e00ff */
[----:B------:R-:W-:Y:S01]  /*aa80*/  IMAD.WIDE.U32 R220, R220, -0x2daee0ad, RZ ;  /* 0xd2511f53dcdc7825 */ /* 0x000fe200078e00ff */
[----:B--2---:R-:W-:Y:S05]  /*aa90*/  BRA `(.L_x_1487) ;  /* 0x0000037000007947 */ /* 0x004fea0003800000 */
.L_x_1489:
[----:B------:R-:W2:Y:S01]  /*aaa0*/  LDL.64 R194, [R1+0xe8] ;  /* 0x0000e80001c27983 */ /* 0x000ea20000100a00 */
[----:B------:R-:W-:Y:S01]  /*aab0*/  ULDC.64 UR6, c[0x0][0x198] ;  /* 0x0000660000067ab9 */ /* 0x000fe20000000a00 */
[----:B------:R-:W-:Y:S01]  /*aac0*/  @!P1 IMAD.MOV.U32 R140, RZ, RZ, c[0x0][0x19c] ;  /* 0x00006700ff8c9624 */ /* 0x000fe200078e00ff */
[----:B------:R-:W-:Y:S01]  /*aad0*/  UIADD3 UR22, UR33, -0x1, URZ ;  /* 0xffffffff21167890 */ /* 0x000fe2000fffe03f */
[----:B------:R-:W3:Y:S01]  /*aae0*/  LDL.64 R190, [R1+0xd8] ;  /* 0x0000d80001be7983 */ /* 0x000ee20000100a00 */
[----:B------:R-:W-:Y:S02]  /*aaf0*/  @!P1 IMAD.MOV.U32 R3, RZ, RZ, c[0x0][0x198] ;  /* 0x00006600ff039624 */ /* 0x000fe400078e00ff */
[----:B------:R-:W-:Y:S01]  /*ab00*/  USHF.R.S32.HI UR20, URZ, 0x1f, UR22 ;  /* 0x0000001f3f147899 */ /* 0x000fe20008011416 */
[----:B------:R1:W-:Y:S01]  /*ab10*/  @P1 STS.128 [R192+0x4000], RZ ;  /* 0x004000ffc0001388 */ /* 0x0003e20000000c00 */
[----:B------:R-:W-:Y:S01]  /*ab20*/  UIMAD.WIDE.U32 UR34, UR22, UR6, URZ ;  /* 0x00000006162272a5 */ /* 0x000fe2000f8e003f */
[----:B------:R-:W-:Y:S01]  /*ab30*/  @!P1 IMAD.MOV.U32 R73, RZ, RZ, c[0x0][0x19c] ;  /* 0x00006700ff499624 */ /* 0x000fe200078e00ff */
[----:B------:R-:W-:Y:S04]  /*ab40*/  UIMAD UR20, UR20, UR6, URZ ;  /* 0x00000006141472a4 */ /* 0x000fe8000f8e023f */
[----:B------:R-:W-:Y:S01]  /*ab50*/  UIMAD UR20, UR22, UR7, UR20 ;  /* 0x00000007161472a4 */ /* 0x000fe2000f8e0214 */
[----:B------:R-:W-:Y:S02]  /*ab60*/  IMAD.U32 R68, RZ, RZ, UR34 ;  /* 0x00000022ff447e24 */ /* 0x000fe4000f8e00ff */
[----:B------:R-:W-:Y:S01]  /*ab70*/  IMAD.U32 R74, RZ, RZ, UR34 ;  /* 0x00000022ff4a7e24 */ /* 0x000fe2000f8e00ff */
[----:B------:R-:W-:Y:S06]  /*ab80*/  UIADD3 UR20, UR35, UR20, URZ ;  /* 0x0000001423147290 */ /* 0x000fec000fffe03f */
[----:B------:R-:W-:Y:S01]  /*ab90*/  IMAD.U32 R69, RZ, RZ, UR20 ;  /* 0x00000014ff457e24 */ /* 0x000fe2000f8e00ff */
[----:B--2---:R-:W-:Y:S04]  /*aba0*/  LEA R68, P2, R68, R194, 0x6 ;  /* 0x000000c244447211 */ /* 0x004fe800078430ff */
[----:B------:R-:W-:Y:S02]  /*abb0*/  @!P1 LEA R144, P3, R68, c[0x0][0x168], 0x1 ;  /* 0x00005a0044909a11 */ /* 0x000fe400078608ff */
[C---:B------:R-:W-:Y:S02]  /*abc0*/  @!P1 LEA R70, P0, R3.reuse, R68, 0x5 ;  /* 0x0000004403469211 */ /* 0x040fe400078028ff */
[----:B---3--:R-:W-:Y:S01]  /*abd0*/  LEA.HI.X R69, R74, R191, R69, 0x6, P2 ;  /* 0x000000bf4a457211 */ /* 0x008fe200010f3445 */
[----:B------:R-:W-:Y:S03]  /*abe0*/  @!P1 IMAD.MOV.U32 R74, RZ, RZ, c[0x0][0x198] ;  /* 0x00006600ff4a9624 */ /* 0x000fe600078e00ff */
[--C-:B------:R-:W-:Y:S01]  /*abf0*/  @!P1 LEA.HI.X R145, R68, c[0x0][0x16c], R69.reuse, 0x1, P3 ;  /* 0x00005b0044919a11 */ /* 0x100fe200018f0c45 */
[----:B------:R-:W-:Y:S01]  /*ac00*/  @!P1 IMAD.WIDE.U32 R74, R74, 0x30, R68 ;  /* 0x000000304a4a9825 */ /* 0x000fe200078e0044 */
[----:B------:R-:W-:Y:S02]  /*ac10*/  @!P1 LEA.HI.X R146, R3, R69, R73, 0x5, P0 ;  /* 0x0000004503929211 */ /* 0x000fe400000f2c49 */
[----:B------:R-:W-:Y:S01]  /*ac20*/  @!P1 IADD3 R3, P0, R68, UR29, RZ ;  /* 0x0000001d44039c10 */ /* 0x000fe2000ff1e0ff */
[----:B------:R-:W-:Y:S01]  /*ac30*/  @!PT LDS RZ, [RZ] ;  /* 0x00000000fffff984 */ /* 0x000fe20000000800 */
[----:B------:R-:W-:Y:S01]  /*ac40*/  @!PT LDS RZ, [RZ] ;  /* 0x00000000fffff984 */ /* 0x000fe20000000800 */
[----:B------:R-:W-:Y:S01]  /*ac50*/  @!PT LDS RZ, [RZ] ;  /* 0x00000000fffff984 */ /* 0x000fe20000000800 */
[----:B------:R1:W-:Y:S01]  /*ac60*/  @!P1 LDGSTS.E.BYPASS.LTC128B.128 [R192+0x4000], [R144.64] ;  /* 0x0400000090c09fae */ /* 0x0003e2000b901d50 */
[----:B------:R-:W-:Y:S02]  /*ac70*/  @!P1 IMAD R73, R140, 0x30, RZ ;  /* 0x000000308c499824 */ /* 0x000fe400078e02ff */
[----:B------:R-:W-:Y:S01]  /*ac80*/  @!P1 LEA R142, P2, R3, c[0x0][0x168], 0x1 ;  /* 0x00005a00038e9a11 */ /* 0x000fe200078408ff */
[----:B------:R1:W-:Y:S01]  /*ac90*/  @P1 STS.128 [R192+0x4800], RZ ;  /* 0x004800ffc0001388 */ /* 0x0003e20000000c00 */
[----:B------:R-:W-:Y:S02]  /*aca0*/  @!P1 IADD3.X R141, R69, UR21, RZ, P0, !PT ;  /* 0x00000015458d9c10 */ /* 0x000fe400087fe4ff */
[C---:B------:R-:W-:Y:S02]  /*acb0*/  @!P1 LEA R140, P0, R70.reuse, c[0x0][0x168], 0x1 ;  /* 0x00005a00468c9a11 */ /* 0x040fe400078008ff */
        /* <DEDUP_REMOVED lines=21> */
.L_x_1487:
[----:B------:R-:W2:Y:S01]  /*ae10*/  LDL.64 R10, [R1+0xe0] ;  /* 0x0000e000010a7983 */ /* 0x000ea20000100a00 */
        /* <DEDUP_REMOVED lines=9> */
[----:B------:R-:W-:Y:S01]  /*aeb0*/  IMAD.MOV.U32 R16, RZ, RZ, c[0x0][0x1a4] ;  /* 0x00006900ff107624 */ /* 0x000fe200078e00ff */
[----:B------:R-:W-:Y:S01]  /*aec0*/  UISETP.GE.AND UP0, UPT, UR33, 0x1, UPT ;  /* 0x000000012100788c */ /* 0x000fe2000bf06270 */
[----:B------:R-:W-:Y:S01]  /*aed0*/  IMAD.U32 R6, RZ, RZ, UR34 ;  /* 0x00000022ff067e24 */ /* 0x000fe2000f8e00ff */
[----:B------:R-:W-:Y:S01]  /*aee0*/  UIADD3 UR6, UR35, UR6, URZ ;  /* 0x0000000623067290 */ /* 0x000fe2000fffe03f */
[----:B------:R-:W-:Y:S01]  /*aef0*/  IMAD.U32 R7, RZ, RZ, UR35 ;  /* 0x00000023ff077e24 */ /* 0x000fe2000f8e00ff */
[----:B------:R-:W-:Y:S04]  /*af00*/  BAR.SYNC.DEFER_BLOCKING 0x0 ;  /* 0x0000000000007b1d */ /* 0x000fe80000010000 */
[----:B------:R-:W-:Y:S02]  /*af10*/  IMAD.U32 R3, RZ, RZ, UR6 ;  /* 0x00000006ff037e24 */ /* 0x000fe4000f8e00ff */
[----:B------:R-:W-:Y:S01]  /*af20*/  @P1 STS.128 [R192+0x6000], RZ ;  /* 0x006000ffc0001388 */ /* 0x000fe20000000c00 */
[----:B--2---:R-:W-:Y:S04]  /*af30*/  LEA R4, P2, R6, R10, 0x6 ;  /* 0x0000000a06047211 */ /* 0x004fe800078430ff */
[----:B------:R-:W-:Y:S02]  /*af40*/  @!P1 LEA R12, P4, R4, c[0x0][0x170], 0x1 ;  /* 0x00005c00040c9a11 */ /* 0x000fe400078808ff */
[----:B---3--:R-:W-:Y:S01]  /*af50*/  LEA.HI.X R5, R6, R9, R3, 0x6, P2 ;  /* 0x0000000906057211 */ /* 0x008fe200010f3403 */
[----:B------:R-:W-:Y:S01]  /*af60*/  IMAD.MOV.U32 R9, RZ, RZ, c[0x0][0x1a4] ;  /* 0x00006900ff097624 */ /* 0x000fe200078e00ff */
[-C--:B------:R-:W-:Y:S02]  /*af70*/  @!P1 LEA R7, P0, R8, R4.reuse, 0x4 ;  /* 0x0000000408079211 */ /* 0x080fe400078020ff */
[----:B------:R-:W-:Y:S02]  /*af80*/  @!P1 LEA.HI.X R13, R4, c[0x0][0x174], R5, 0x1, P4 ;  /* 0x00005d00040d9a11 */ /* 0x000fe400020f0c05 */
[----:B------:R-:W-:Y:S02]  /*af90*/  @!P1 LEA R10, P3, R7, c[0x0][0x170], 0x1 ;  /* 0x00005c00070a9a11 */ /* 0x000fe400078608ff */
[-C--:B------:R-:W-:Y:S01]  /*afa0*/  @!P1 LEA.HI.X R6, R8, R5.reuse, R9, 0x4, P0 ;  /* 0x0000000508069211 */ /* 0x080fe200000f2409 */
[----:B------:R-:W-:Y:S01]  /*afb0*/  @!PT LDS RZ, [RZ] ;  /* 0x00000000fffff984 */ /* 0x000fe20000000800 */
[----:B------:R-:W-:Y:S01]  /*afc0*/  @!PT LDS RZ, [RZ] ;  /* 0x00000000fffff984 */ /* 0x000fe20000000800 */
[----:B------:R-:W-:Y:S01]  /*afd0*/  @!PT LDS RZ, [RZ] ;  /* 0x00000000fffff984 */ /* 0x000fe20000000800 */
[----:B------:R1:W-:Y:S01]  /*afe0*/  @!P1 LDGSTS.E.BYPASS.LTC128B.128 [R192+0x6000], [R12.64] ;  /* 0x060000000cc09fae */ /* 0x0003e2000b901d50 */
[----:B------:R-:W-:Y:S02]  /*aff0*/  @!P1 LEA R3, P2, R15, R4, 0x5 ;  /* 0x000000040f039211 */ /* 0x000fe400078428ff */
[----:B------:R-:W-:Y:S02]  /*b000*/  @!P1 LEA.HI.X R11, R7, c[0x0][0x174], R6, 0x1, P3 ;  /* 0x00005d00070b9a11 */ /* 0x000fe400018f0c06 */
[----:B------:R-:W-:Y:S01]  /*b010*/  @!P1 LEA.HI.X R9, R15, R5, R16, 0x5, P2 ;  /* 0x000000050f099211 */ /* 0x000fe200010f2c10 */
[----:B------:R-:W-:Y:S01]  /*b020*/  @P1 STS.128 [R192+0x6800], RZ ;  /* 0x006800ffc0001388 */ /* 0x000fe20000000c00 */
[----:B------:R-:W-:Y:S01]  /*b030*/  @!P1 LEA R8, P0, R3, c[0x0][0x170], 0x1 ;  /* 0x00005c0003089a11 */ /* 0x000fe200078008ff */
[----:B------:R-:W-:Y:S03]  /*b040*/  @!P1 IMAD.WIDE.U32 R4, R15, 0x30, R4 ;  /* 0x000000300f049825 */ /* 0x000fe600078e0004 */
[----:B------:R-:W-:Y:S01]  /*b050*/  @!P1 LEA.HI.X R9, R3, c[0x0][0x174], R9, 0x1, P0 ;  /* 0x00005d0003099a11 */ /* 0x000fe200000f0c09 */
[----:B------:R-:W-:Y:S01]  /*b060*/  @!PT LDS RZ, [RZ] ;  /* 0x00000000fffff984 */ /* 0x000fe20000000800 */
[----:B------:R-:W-:Y:S01]  /*b070*/  @!PT LDS RZ, [RZ] ;  /* 0x00000000fffff984 */ /* 0x000fe20000000800 */
[----:B------:R-:W-:Y:S01]  /*b080*/  @!PT LDS RZ, [RZ] ;  /* 0x00000000fffff984 */ /* 0x000fe20000000800 */
[----:B------:R2:W-:Y:S01]  /*b090*/  @!P1 LDGSTS.E.BYPASS.LTC128B.128 [R192+0x6800], [R10.64] ;  /* 0x068000000ac09fae */ /* 0x0005e2000b901d50 */
[----:B----4-:R-:W-:Y:S01]  /*b0a0*/  @!P1 IMAD.IADD R3, R14, 0x1, R5 ;  /* 0x000000010e039824 */ /* 0x010fe200078e0205 */
[C---:B------:R-:W-:Y:S04]  /*b0b0*/  @!P1 LEA R6, P0, R4.reuse, c[0x0][0x170], 0x1 ;  /* 0x00005c0004069a11 */ /* 0x040fe800078008ff */
[----:B------:R-:W-:Y:S01]  /*b0c0*/  @P1 STS.128 [R192+0x7000], RZ ;  /* 0x007000ffc0001388 */ /* 0x000fe20000000c00 */
[----:B------:R-:W-:Y:S02]  /*b0d0*/  @!P1 LEA.HI.X R7, R4, c[0x0][0x174], R3, 0x1, P0 ;  /* 0x00005d0004079a11 */ /* 0x000fe400000f0c03 */
[----:B------:R-:W-:Y:S03]  /*b0e0*/  PLOP3.LUT P0, PT, PT, PT, UP0, 0x80, 0x0 ;  /* 0x000000000000781c */ /* 0x000fe60003f0f008 */
        /* <DEDUP_REMOVED lines=10> */
[----:B------:R-:W3:Y:S06]  /*b190*/  LDSM.16.M88.4 R16, [R172+0x4000] ;  /* 0x00400000ac10783b */ /* 0x000eec0000000200 */
[----:B------:R-:W2:Y:S06]  /*b1a0*/  LDSM.16.M88.4 R60, [R179+0x2000] ;  /* 0x00200000b33c783b */ /* 0x000eac0000000200 */
[----:B------:R-:W4:Y:S06]  /*b1b0*/  LDSM.16.M88.4 R32, [R172+0x4800] ;  /* 0x00480000ac20783b */ /* 0x000f2c0000000200 */
[----:B------:R-:W0:Y:S06]  /*b1c0*/  LDGDEPBAR ;  /* 0x00000000000079af */ /* 0x000e2c0000000000 */
[----:B------:R-:W4:Y:S06]  /*b1d0*/  LDSM.16.M88.4 R48, [R172+0x5000] ;  /* 0x00500000ac30783b */ /* 0x000f2c0000000200 */
        /* <DEDUP_REMOVED lines=12> */
[----:B------:R-:W-:Y:S07]  /*b2a0*/  LDSM.16.M88.4 R168, [R185] ;  /* 0x00000000b9a8783b */ /* 0x000fee0000000200 */
        /* <DEDUP_REMOVED lines=21> */
[----:B------:R-:W3:Y:S07]  /*b400*/  LDSM.16.M88.4 R156, [R180+0x2000] ;  /* 0x00200000b49c783b */ /* 0x000eee0000000200 */
        /* <DEDUP_REMOVED lines=8> */
[----:B------:R-:W4:Y:S07]  /*b490*/  LDSM.16.M88.4 R152, [R184] ;  /* 0x00000000b898783b */ /* 0x000f2e0000000200 */
[----:B------:R-:W-:Y:S01]  /*b4a0*/  HMMA.16816.F32.BF16 R64, R144, R166, R64 ;  /* 0x000000a69040723c */ /* 0x000fe20000041840 */
[----:B------:R-:W-:Y:S06]  /*b4b0*/  LDSM.16.M88.4 R144, [R181] ;  /* 0x00000000b590783b */ /* 0x000fec0000000200 */
[----:B------:R-:W-:Y:S01]  /*b4c0*/  LDSM.16.M88.4 R164, [R177+0x800] ;  /* 0x00080000b1a4783b */ /* 0x000fe20000000200 */
[-C--:B--2---:R-:W-:Y:S08]  /*b4d0*/  HMMA.16816.F32.BF16 R4, R140, R148.reuse, R4 ;  /* 0x000000948c04723c */ /* 0x084ff00000041804 */
[C---:B---3--:R-:W-:Y:S08]  /*b4e0*/  HMMA.16816.F32.BF16 R8, R156.reuse, R148, R8 ;  /* 0x000000949c08723c */ /* 0x048ff00000041808 */
[-C--:B------:R-:W-:Y:S08]  /*b4f0*/  HMMA.16816.F32.BF16 R12, R156, R150.reuse, R12 ;  /* 0x000000969c0c723c */ /* 0x080ff0000004180c */
[C---:B------:R-:W-:Y:S01]  /*b500*/  HMMA.16816.F32.BF16 R16, R140.reuse, R150, R16 ;  /* 0x000000968c10723c */ /* 0x040fe20000041810 */
[----:B------:R-:W2:Y:S07]  /*b510*/  LDSM.16.M88.4 R148, [R177] ;  /* 0x00000000b194783b */ /* 0x000eae0000000200 */
        /* <DEDUP_REMOVED lines=8> */
[C---:B------:R-:W-:Y:S01]  /*b5a0*/  HMMA.16816.F32.BF16 R48, R140.reuse, R170, R48 ;  /* 0x000000aa8c30723c */ /* 0x040fe20000041830 */
[----:B------:R-:W3:Y:S07]  /*b5b0*/  LDSM.16.M88.4 R168, [R177+0x1000] ;  /* 0x00100000b1a8783b */ /* 0x000eee0000000200 */
[-C--:B----4-:R-:W-:Y:S08]  /*b5c0*/  HMMA.16816.F32.BF16 R52, R140, R152.reuse, R52 ;  /* 0x000000988c34723c */ /* 0x090ff00000041834 */
[C---:B------:R-:W-:Y:S08]  /*b5d0*/  HMMA.16816.F32.BF16 R56, R156.reuse, R152, R56 ;  /* 0x000000989c38723c */ /* 0x040ff00000041838 */
[-C--:B------:R-:W-:Y:S01]  /*b5e0*/  HMMA.16816.F32.BF16 R60, R156, R154.reuse, R60 ;  /* 0x0000009a9c3c723c */ /* 0x080fe2000004183c */
[----:B------:R-:W4:Y:S01]  /*b5f0*/  LDSM.16.M88.4 R156, [R177+0x1800] ;  /* 0x00180000b19c783b */ /* 0x000f220000000200 */
[----:B------:R-:W-:Y:S05]  /*b600*/  DEPBAR.LE SB0, 0x0 ;  /* 0x000080000000791a */ /* 0x000fea0000000000 */
[----:B------:R-:W-:Y:S01]  /*b610*/  BAR.SYNC.DEFER_BLOCKING 0x0 ;  /* 0x0000000000007b1d */ /* 0x000fe20000010000 */
[----:B------:R-:W-:Y:S08]  /*b620*/  HMMA.16816.F32.BF16 R64, R140, R154, R64 ;  /* 0x0000009a8c40723c */ /* 0x000ff00000041840 */
[-C--:B--2---:R-:W-:Y:S08]  /*b630*/  HMMA.16816.F32.BF16 R4, R144, R148.reuse, R4 ;  /* 0x000000949004723c */ /* 0x084ff00000041804 */
[C---:B-1----:R-:W-:Y:S08]  /*b640*/  HMMA.16816.F32.BF16 R8, R160.reuse, R148, R8 ;  /* 0x00000094a008723c */ /* 0x042ff00000041808 */
[-C--:B------:R-:W-:Y:S08]  /*b650*/  HMMA.16816.F32.BF16 R12, R160, R150.reuse, R12 ;  /* 0x00000096a00c723c */ /* 0x080ff0000004180c */
[C---:B------:R-:W-:Y:S08]  /*b660*/  HMMA.16816.F32.BF16 R16, R144.reuse, R150, R16 ;  /* 0x000000969010723c */ /* 0x040ff00000041810 */
[-C--:B------:R-:W-:Y:S08]  /*b670*/  HMMA.16816.F32.BF16 R20, R144, R164.reuse, R20 ;  /* 0x000000a49014723c */ /* 0x080ff00000041814 */
[C---:B------:R-:W-:Y:S08]  /*b680*/  HMMA.16816.F32.BF16 R24, R160.reuse, R164, R24 ;  /* 0x000000a4a018723c */ /* 0x040ff00000041818 */
[-C--:B------:R-:W-:Y:S08]  /*b690*/  HMMA.16816.F32.BF16 R28, R160, R166.reuse, R28 ;  /* 0x000000a6a01c723c */ /* 0x080ff0000004181c */
[C---:B------:R-:W-:Y:S08]  /*b6a0*/  HMMA.16816.F32.BF16 R32, R144.reuse, R166, R32 ;  /* 0x000000a69020723c */ /* 0x040ff00000041820 */
[-C--:B---3--:R-:W-:Y:S08]  /*b6b0*/  HMMA.16816.F32.BF16 R36, R144, R168.reuse, R36 ;  /* 0x000000a89024723c */ /* 0x088ff00000041824 */
[C---:B------:R-:W-:Y:S07]  /*b6c0*/  HMMA.16816.F32.BF16 R40, R160.reuse, R168, R40 ;  /* 0x000000a8a028723c */ /* 0x040fee0000041828 */
[----:B------:R-:W-:Y:S01]  /*b6d0*/  IMAD.MOV.U32 R168, RZ, RZ, R74 ;  /* 0x000000ffffa87224 */ /* 0x000fe200078e004a */
[-C--:B------:R-:W-:Y:S04]  /*b6e0*/  HMMA.16816.F32.BF16 R44, R160, R170.reuse, R44 ;  /* 0x000000aaa02c723c */ /* 0x080fe8000004182c */
[----:B------:R-:W-:Y:S04]  /*b6f0*/  IMAD.MOV.U32 R169, RZ, RZ, R73 ;  /* 0x000000ffffa97224 */ /* 0x000fe800078e0049 */
[C---:B------:R-:W-:Y:S08]  /*b700*/  HMMA.16816.F32.BF16 R48, R144.reuse, R170, R48 ;  /* 0x000000aa9030723c */ /* 0x040ff00000041830 */
[-C--:B----4-:R-:W-:Y:S08]  /*b710*/  HMMA.16816.F32.BF16 R52, R144, R156.reuse, R52 ;  /* 0x0000009c9034723c */ /* 0x090ff00000041834 */
[C---:B------:R-:W-:Y:S08]  /*b720*/  HMMA.16816.F32.BF16 R56, R160.reuse, R156, R56 ;  /* 0x0000009ca038723c */ /* 0x040ff00000041838 */
[-C--:B------:R-:W-:Y:S08]  /*b730*/  HMMA.16816.F32.BF16 R60, R160, R158.reuse, R60 ;  /* 0x0000009ea03c723c */ /* 0x080ff0000004183c */
[----:B------:R-:W-:Y:S01]  /*b740*/  HMMA.16816.F32.BF16 R64, R144, R158, R64 ;  /* 0x0000009e9040723c */ /* 0x000fe20000041840 */
[----:B------:R-:W-:-:S07]  /*b750*/  @P0 BRA `(.L_x_1489) ;  /* 0xfffff34000000947 */ /* 0x000fce000383ffff */
.L_x_1488:
[----:B------:R-:W-:Y:S01]  /*b760*/  LOP3.LUT R187, R187, 0xffffffbf, RZ, 0xc0, !PT ;  /* 0xffffffbfbbbb7812 */ /* 0x000fe200078ec0ff */
[----:B-1----:R-:W2:Y:S01]  /*b770*/  LDL R69, [R1+0xbc] ;  /* 0x0000bc0001457983 */ /* 0x002ea20000100800 */
[----:B------:R-:W-:Y:S01]  /*b780*/  IMAD.U32 R3, RZ, RZ, UR33 ;  /* 0x00000021ff037e24 */ /* 0x000fe2000f8e00ff */
[----:B------:R-:W-:Y:S01]  /*b790*/  UIMAD UR6, UR33, UR12, 0x40 ;  /* 0x00000040210674a4 */ /* 0x000fe2000f8e020c */
[----:B------:R-:W-:Y:S01]  /*b7a0*/  @P1 LOP3.LUT R187, R187, 0x40, RZ, 0xfc, !PT ;  /* 0x00000040bbbb1812 */ /* 0x000fe200078efcff */
[----:B------:R-:W3:Y:S01]  /*b7b0*/  LDL.64 R204, [R1+0xb0] ;  /* 0x0000b00001cc7983 */ /* 0x000ee20000100a00 */
[----:B------:R-:W-:Y:S01]  /*b7c0*/  USHF.L.U32 UR7, UR33, 0x1, URZ ;  /* 0x0000000121077899 */ /* 0x000fe2000800063f */
[----:B------:R-:W-:Y:S01]  /*b7d0*/  IMAD.MOV.U32 R170, RZ, RZ, c[0x0][0x228] ;  /* 0x00008a00ffaa7624 */ /* 0x000fe200078e00ff */
[----:B------:R-:W-:Y:S01]  /*b7e0*/  LOP3.LUT R187, R187, 0xffffefff, RZ, 0xc0, !PT ;  /* 0xffffefffbbbb7812 */ /* 0x000fe200078ec0ff */
[----:B------:R-:W-:Y:S02]  /*b7f0*/  IMAD.MOV.U32 R223, RZ, RZ, c[0x0][0x228] ;  /* 0x00008a00ffdf7624 */ /* 0x000fe400078e00ff */
[----:B------:R-:W-:Y:S02]  /*b800*/  IMAD.SHL.U32 R190, R170, 0x8, RZ ;  /* 0x00000008aabe7824 */ /* 0x000fe400078e00ff */
[----:B--2---:R-:W-:Y:S01]  /*b810*/  IMAD R3, R3, -0x40, R69 ;  /* 0xffffffc003037824 */ /* 0x004fe200078e0245 */
[----:B------:R-:W-:Y:S01]  /*b820*/  IADD3 R69, R69, UR6, RZ ;  /* 0x0000000645457c10 */ /* 0x000fe2000fffe0ff */
[----:B------:R-:W-:Y:S03]  /*b830*/  UIADD3 UR6, UR19, -0x4498517b, URZ ;  /* 0xbb67ae8513067890 */ /* 0x000fe6000fffe03f */
[----:B------:R-:W-:Y:S02]  /*b840*/  IABS R68, R3 ;  /* 0x0000000300447213 */ /* 0x000fe40000000000 */
[----:B------:R-:W-:Y:S02]  /*b850*/  IABS R70, R69 ;  /* 0x0000004500467213 */ /* 0x000fe40000000000 */
[C---:B------:R-:W-:Y:S01]  /*b860*/  IADD3 R73, R3.reuse, 0x8, RZ ;  /* 0x0000000803497810 */ /* 0x040fe20007ffe0ff */
[----:B------:R1:W2:Y:S01]  /*b870*/  I2F R142, R68 ;  /* 0x00000044008e7306 */ /* 0x0002a20000201400 */
[----:B------:R-:W-:Y:S02]  /*b880*/  IADD3 R75, R3, -0x1, RZ ;  /* 0xffffffff034b7810 */ /* 0x000fe40007ffe0ff */
[----:B------:R-:W-:Y:S02]  /*b890*/  ISETP.GE.AND P6, PT, R73, RZ, PT ;  /* 0x000000ff4900720c */ /* 0x000fe40003fc6270 */
[----:B------:R-:W-:Y:S02]  /*b8a0*/  ISETP.GE.AND P2, PT, R75, RZ, PT ;  /* 0x000000ff4b00720c */ /* 0x000fe40003f46270 */
[C---:B------:R-:W-:Y:S03]  /*b8b0*/  IADD3 R140, R3.reuse, -0x8, RZ ;  /* 0xfffffff8038c7810 */ /* 0x040fe60007ffe0ff */
[----:B------:R4:W5:Y:S08]  /*b8c0*/  I2F R141, R70 ;  /* 0x00000046008d7306 */ /* 0x0009700000201400 */
[C---:B------:R-:W-:Y:S04]  /*b8d0*/  @!P2 IADD3 R75, -R3.reuse, 0x1, RZ ;  /* 0x00000001034ba810 */ /* 0x040fe80007ffe1ff */
[----:B------:R3:W3:Y:S01]  /*b8e0*/  I2F R155, R75 ;  /* 0x0000004b009b7306 */ /* 0x0006e20000201400 */
[C---:B-1----:R-:W-:Y:S01]  /*b8f0*/  IADD3 R68, R3.reuse, 0x48, RZ ;  /* 0x0000004803447810 */ /* 0x042fe20007ffe0ff */
[C---:B--2---:R-:W-:Y:S02]  /*b900*/  FFMA.FTZ R4, R142.reuse, -UR4, R4 ;  /* 0x800000048e047c23 */ /* 0x044fe40008010004 */
[----:B------:R-:W-:Y:S01]  /*b910*/  FFMA.FTZ R18, R142, -UR4, R18 ;  /* 0x800000048e127c23 */ /* 0x000fe20008010012 */
[----:B------:R-:W-:Y:S02]  /*b920*/  ISETP.GE.AND P0, PT, R68, RZ, PT ;  /* 0x000000ff4400720c */ /* 0x000fe40003f06270 */
[C---:B------:R-:W-:Y:S02]  /*b930*/  IADD3 R142, R3.reuse, -0x31, RZ ;  /* 0xffffffcf038e7810 */ /* 0x040fe40007ffe0ff */
[----:B----4-:R-:W-:Y:S01]  /*b940*/  IADD3 R70, -R3, -0x8, RZ ;  /* 0xfffffff803467810 */ /* 0x010fe20007ffe1ff */
[C---:B-----5:R-:W-:Y:S02]  /*b950*/  FFMA.FTZ R14, R141.reuse, -UR4, R14 ;  /* 0x800000048d0e7c23 */ /* 0x060fe4000801000e */
[----:B------:R-:W-:Y:S01]  /*b960*/  FFMA.FTZ R8, R141, -UR4, R8 ;  /* 0x800000048d087c23 */ /* 0x000fe20008010008 */
[----:B------:R-:W-:Y:S02]  /*b970*/  SEL R70, R70, R73, !P6 ;  /* 0x0000004946467207 */ /* 0x000fe40007000000 */
[----:B------:R-:W-:Y:S03]  /*b980*/  IADD3 R141, R3, -0x29, RZ ;  /* 0xffffffd7038d7810 */ /* 0x000fe60007ffe0ff */
[C---:B------:R-:W-:Y:S01]  /*b990*/  @!P0 IADD3 R68, -R69.reuse, -0x8, RZ ;  /* 0xfffffff845448810 */ /* 0x040fe20007ffe1ff */
[----:B------:R1:W2:Y:S01]  /*b9a0*/  I2F R143, R70 ;  /* 0x00000046008f7306 */ /* 0x0002a20000201400 */
[----:B------:R-:W-:Y:S02]  /*b9b0*/  @!P6 IADD3 R73, -R69, 0x38, RZ ;  /* 0x000000384549e810 */ /* 0x000fe40007ffe1ff */
[----:B---3--:R-:W-:Y:S01]  /*b9c0*/  IADD3 R75, R3, 0x38, RZ ;  /* 0x00000038034b7810 */ /* 0x008fe20007ffe0ff */
[C---:B------:R-:W-:Y:S02]  /*b9d0*/  FFMA.FTZ R5, R155.reuse, -UR4, R5 ;  /* 0x800000049b057c23 */ /* 0x040fe40008010005 */
[----:B------:R-:W-:Y:S04]  /*b9e0*/  FFMA.FTZ R19, R155, -UR4, R19 ;  /* 0x800000049b137c23 */ /* 0x000fe80008010013 */
[----:B------:R3:W4:Y:S01]  /*b9f0*/  I2F R162, R68 ;  /* 0x0000004400a27306 */ /* 0x0007220000201400 */
[----:B-1----:R-:W-:Y:S01]  /*ba00*/  IADD3 R70, R3, 0x7, RZ ;  /* 0x0000000703467810 */ /* 0x002fe20007ffe0ff */
[----:B--2---:R-:W-:Y:S01]  /*ba10*/  FFMA.FTZ R6, R143, -UR4, R6 ;  /* 0x800000048f067c23 */ /* 0x004fe20008010006 */
[C---:B------:R-:W-:Y:S02]  /*ba20*/  IADD3 R143, R3.reuse, -0x30, RZ ;  /* 0xffffffd0038f7810 */ /* 0x040fe40007ffe0ff */
[----:B------:R-:W-:Y:S02]  /*ba30*/  ISETP.GE.AND P5, PT, R70, RZ, PT ;  /* 0x000000ff4600720c */ /* 0x000fe40003fa6270 */
[C---:B---3--:R-:W-:Y:S01]  /*ba40*/  IADD3 R68, -R3.reuse, -0x7, RZ ;  /* 0xfffffff903447810 */ /* 0x048fe20007ffe1ff */
[----:B----4-:R-:W-:Y:S03]  /*ba50*/  FFMA.FTZ R10, R162, -UR4, R10 ;  /* 0x80000004a20a7c23 */ /* 0x010fe6000801000a */
[----:B------:R-:W-:Y:S02]  /*ba60*/  SEL R74, R68, R70, !P5 ;  /* 0x00000046444a7207 */ /* 0x000fe40006800000 */
[----:B------:R-:W-:Y:S05]  /*ba70*/  IADD3 R68, R3, 0x47, RZ ;  /* 0x0000004703447810 */ /* 0x000fea0007ffe0ff */
[C---:B------:R-:W-:Y:S01]  /*ba80*/  @!P5 IADD3 R70, -R69.reuse, 0x39, RZ ;  /* 0x000000394546d810 */ /* 0x040fe20007ffe1ff */
[----:B------:R1:W2:Y:S01]  /*ba90*/  I2F R160, R74 ;  /* 0x0000004a00a07306 */ /* 0x0002a20000201400 */
[----:B------:R-:W-:Y:S11]  /*baa0*/  ISETP.GE.AND P0, PT, R68, RZ, PT ;  /* 0x000000ff4400720c */ /* 0x000ff60003f06270 */
[----:B------:R-:W-:Y:S02]  /*bab0*/  @!UPT UIADD3 URZ, URZ, URZ, URZ ;  /* 0x0000003f3f3ff290 */ /* 0x000fe4000fffe03f */
[----:B------:R-:W-:Y:S02]  /*bac0*/  @!P0 IADD3 R68, -R69, -0x7, RZ ;  /* 0xfffffff945448810 */ /* 0x000fe40007ffe1ff */
[----:B------:R-:W-:Y:S02]  /*bad0*/  ISETP.GE.AND P0, PT, R140, RZ, PT ;  /* 0x000000ff8c00720c */ /* 0x000fe40003f06270 */
[----:B------:R-:W3:Y:S01]  /*bae0*/  I2F R165, R68 ;  /* 0x0000004400a57306 */ /* 0x000ee20000201400 */
[C---:B-1----:R-:W-:Y:S01]  /*baf0*/  IADD3 R74, R3.reuse, 0x3f, RZ ;  /* 0x0000003f034a7810 */ /* 0x042fe20007ffe0ff */
[----:B--2---:R-:W-:Y:S03]  /*bb00*/  FFMA.FTZ R7, R160, -UR4, R7 ;  /* 0x80000004a0077c23 */ /* 0x004fe60008010007 */
[----:B------:R-:W-:Y:S06]  /*bb10*/  ISETP.GE.AND P2, PT, R74, RZ, PT ;  /* 0x000000ff4a00720c */ /* 0x000fec0003f46270 */
[----:B------:R-:W-:Y:S04]  /*bb20*/  @!P0 IADD3 R140, -R3, 0x8, RZ ;  /* 0x00000008038c8810 */ /* 0x000fe80007ffe1ff */
[----:B------:R1:W2:Y:S03]  /*bb30*/  I2F R158, R140 ;  /* 0x0000008c009e7306 */ /* 0x0002a60000201400 */
[----:B------:R-:W-:Y:S01]  /*bb40*/  @!P2 IADD3 R74, -R69, 0x1, RZ ;  /* 0x00000001454aa810 */ /* 0x000fe20007ffe1ff */
[----:B---3--:R-:W-:Y:S01]  /*bb50*/  FFMA.FTZ R11, R165, -UR4, R11 ;  /* 0x80000004a50b7c23 */ /* 0x008fe2000801000b */
[----:B------:R-:W-:Y:S02]  /*bb60*/  ISETP.GE.AND P2, PT, R75, RZ, PT ;  /* 0x000000ff4b00720c */ /* 0x000fe40003f46270 */
[----:B------:R-:W-:Y:S03]  /*bb70*/  IADD3 R68, R3, 0x37, RZ ;  /* 0x0000003703447810 */ /* 0x000fe60007ffe0ff */
[----:B------:R3:W4:Y:S08]  /*bb80*/  I2F R159, R74 ;  /* 0x0000004a009f7306 */ /* 0x0007300000201400 */
[----:B------:R-:W-:Y:S02]  /*bb90*/  @!P2 IADD3 R75, -R69, 0x8, RZ ;  /* 0x00000008454ba810 */ /* 0x000fe40007ffe1ff */
[C---:B-1----:R-:W-:Y:S01]  /*bba0*/  IADD3 R140, R3.reuse, -0x10, RZ ;  /* 0xfffffff0038c7810 */ /* 0x042fe20007ffe0ff */
[----:B--2---:R-:W-:Y:S01]  /*bbb0*/  FFMA.FTZ R16, R158, -UR4, R16 ;  /* 0x800000049e107c23 */ /* 0x004fe20008010010 */
[----:B------:R-:W-:Y:S01]  /*bbc0*/  ISETP.GE.AND P2, PT, R68, RZ, PT ;  /* 0x000000ff4400720c */ /* 0x000fe20003f46270 */
[----:B------:R1:W2:Y:S01]  /*bbd0*/  I2F R156, R75 ;  /* 0x0000004b009c7306 */ /* 0x0002a20000201400 */
[----:B------:R-:W-:Y:S01]  /*bbe0*/  FFMA.FTZ R22, R158, -UR4, R22 ;  /* 0x800000049e167c23 */ /* 0x000fe20008010016 */
[----:B---3--:R-:W-:Y:S01]  /*bbf0*/  IADD3 R74, R3, -0x9, RZ ;  /* 0xfffffff7034a7810 */ /* 0x008fe20007ffe0ff */
[----:B----4-:R-:W-:Y:S09]  /*bc00*/  FFMA.FTZ R15, R159, -UR4, R15 ;  /* 0x800000049f0f7c23 */ /* 0x010ff2000801000f */
[----:B------:R-:W-:Y:S01]  /*bc10*/  @!P2 IADD3 R68, -R69, 0x9, RZ ;  /* 0x000000094544a810 */ /* 0x000fe20007ffe1ff */
[----:B------:R-:W-:Y:S01]  /*bc20*/  FFMA.FTZ R9, R159, -UR4, R9 ;  /* 0x800000049f097c23 */ /* 0x000fe20008010009 */
[----:B------:R-:W-:Y:S02]  /*bc30*/  ISETP.GE.AND P0, PT, R74, RZ, PT ;  /* 0x000000ff4a00720c */ /* 0x000fe40003f06270 */
[----:B------:R3:W4:Y:S01]  /*bc40*/  I2F R153, R68 ;  /* 0x0000004400997306 */ /* 0x0007220000201400 */
[C---:B-1----:R-:W-:Y:S01]  /*bc50*/  IADD3 R75, R3.reuse, 0x30, RZ ;  /* 0x00000030034b7810 */ /* 0x042fe20007ffe0ff */
[C---:B--2---:R-:W-:Y:S09]  /*bc60*/  FFMA.FTZ R26, R156.reuse, -UR4, R26 ;  /* 0x800000049c1a7c23 */ /* 0x044ff2000801001a */
[----:B------:R-:W-:Y:S01]  /*bc70*/  @!P0 IADD3 R74, -R3, 0x9, RZ ;  /* 0x00000009034a8810 */ /* 0x000fe20007ffe1ff */
[----:B------:R-:W-:Y:S01]  /*bc80*/  FFMA.FTZ R12, R156, -UR4, R12 ;  /* 0x800000049c0c7c23 */ /* 0x000fe2000801000c */
[----:B------:R-:W-:Y:S02]  /*bc90*/  ISETP.GE.AND P0, PT, R140, RZ, PT ;  /* 0x000000ff8c00720c */ /* 0x000fe40003f06270 */
[----:B------:R-:W-:Y:S01]  /*bca0*/  ISETP.GE.AND P2, PT, R75, RZ, PT ;  /* 0x000000ff4b00720c */ /* 0x000fe20003f46270 */
[----:B------:R1:W2:Y:S01]  /*bcb0*/  I2F R154, R74 ;  /* 0x0000004a009a7306 */ /* 0x0002a20000201400 */
[----:B---3--:R-:W-:Y:S01]  /*bcc0*/  IADD3 R68, R3, 0x2f, RZ ;  /* 0x0000002f03447810 */ /* 0x008fe20007ffe0ff */
[----:B----4-:R-:W-:Y:S08]  /*bcd0*/  FFMA.FTZ R27, R153, -UR4, R27 ;  /* 0x80000004991b7c23 */ /* 0x010ff0000801001b */
[----:B------:R-:W-:Y:S01]  /*bce0*/  @!P0 IADD3 R140, -R3, 0x10, RZ ;  /* 0x00000010038c8810 */ /* 0x000fe20007ffe1ff */
[----:B------:R-:W-:Y:S01]  /*bcf0*/  FFMA.FTZ R13, R153, -UR4, R13 ;  /* 0x80000004990d7c23 */ /* 0x000fe2000801000d */
[----:B------:R-:W-:Y:S02]  /*bd00*/  @!P2 IADD3 R75, -R69, 0x10, RZ ;  /* 0x00000010454ba810 */ /* 0x000fe40007ffe1ff */
[----:B------:R-:W-:Y:S01]  /*bd10*/  ISETP.GE.AND P2, PT, R68, RZ, PT ;  /* 0x000000ff4400720c */ /* 0x000fe20003f46270 */
[----:B------:R3:W4:Y:S01]  /*bd20*/  I2F R157, R140 ;  /* 0x0000008c009d7306 */ /* 0x0007220000201400 */
[----:B-1----:R-:W-:Y:S01]  /*bd30*/  IADD3 R74, R3, -0x11, RZ ;  /* 0xffffffef034a7810 */ /* 0x002fe20007ffe0ff */
[C---:B--2---:R-:W-:Y:S08]  /*bd40*/  FFMA.FTZ R17, R154.reuse, -UR4, R17 ;  /* 0x800000049a117c23 */ /* 0x044ff00008010011 */
[----:B------:R1:W2:Y:S02]  /*bd50*/  I2F R152, R75 ;  /* 0x0000004b00987306 */ /* 0x0002a40000201400 */
[----:B------:R-:W-:Y:S01]  /*bd60*/  @!P2 IADD3 R68, -R69, 0x11, RZ ;  /* 0x000000114544a810 */ /* 0x000fe20007ffe1ff */
[----:B------:R-:W-:Y:S01]  /*bd70*/  FFMA.FTZ R23, R154, -UR4, R23 ;  /* 0x800000049a177c23 */ /* 0x000fe20008010017 */
[----:B------:R-:W-:Y:S06]  /*bd80*/  ISETP.GE.AND P0, PT, R74, RZ, PT ;  /* 0x000000ff4a00720c */ /* 0x000fec0003f06270 */
[----:B------:R-:W5:Y:S01]  /*bd90*/  I2F R150, R68 ;  /* 0x0000004400967306 */ /* 0x000f620000201400 */
[----:B---3--:R-:W-:Y:S01]  /*bda0*/  IADD3 R140, R3, -0x18, RZ ;  /* 0xffffffe8038c7810 */ /* 0x008fe20007ffe0ff */
[----:B----4-:R-:W-:Y:S05]  /*bdb0*/  FFMA.FTZ R20, R157, -UR4, R20 ;  /* 0x800000049d147c23 */ /* 0x010fea0008010014 */
[----:B------:R-:W-:Y:S01]  /*bdc0*/  @!P0 IADD3 R74, -R3, 0x11, RZ ;  /* 0x00000011034a8810 */ /* 0x000fe20007ffe1ff */
[----:B------:R-:W-:Y:S01]  /*bdd0*/  FFMA.FTZ R34, R157, -UR4, R34 ;  /* 0x800000049d227c23 */ /* 0x000fe20008010022 */
[----:B------:R-:W-:Y:S02]  /*bde0*/  ISETP.GE.AND P0, PT, R140, RZ, PT ;  /* 0x000000ff8c00720c */ /* 0x000fe40003f06270 */
[----:B------:R3:W4:Y:S01]  /*bdf0*/  I2F R151, R74 ;  /* 0x0000004a00977306 */ /* 0x0007220000201400 */
[C---:B-1----:R-:W-:Y:S01]  /*be00*/  IADD3 R75, R3.reuse, -0x19, RZ ;  /* 0xffffffe7034b7810 */ /* 0x042fe20007ffe0ff */
[C---:B--2---:R-:W-:Y:S02]  /*be10*/  FFMA.FTZ R24, R152.reuse, -UR4, R24 ;  /* 0x8000000498187c23 */ /* 0x044fe40008010018 */
[----:B------:R-:W-:Y:S07]  /*be20*/  FFMA.FTZ R30, R152, -UR4, R30 ;  /* 0x80000004981e7c23 */ /* 0x000fee000801001e */
[----:B------:R-:W-:Y:S02]  /*be30*/  @!P0 IADD3 R140, -R3, 0x18, RZ ;  /* 0x00000018038c8810 */ /* 0x000fe40007ffe1ff */
[----:B------:R-:W-:Y:S01]  /*be40*/  ISETP.GE.AND P0, PT, R75, RZ, PT ;  /* 0x000000ff4b00720c */ /* 0x000fe20003f06270 */
[C---:B-----5:R-:W-:Y:S01]  /*be50*/  FFMA.FTZ R31, R150.reuse, -UR4, R31 ;  /* 0x80000004961f7c23 */ /* 0x060fe2000801001f */
[C---:B------:R-:W-:Y:S01]  /*be60*/  IADD3 R68, R3.reuse, 0x28, RZ ;  /* 0x0000002803447810 */ /* 0x040fe20007ffe0ff */
[----:B------:R1:W2:Y:S01]  /*be70*/  I2F R149, R140 ;  /* 0x0000008c00957306 */ /* 0x0002a20000201400 */
[----:B------:R-:W-:Y:S01]  /*be80*/  FFMA.FTZ R25, R150, -UR4, R25 ;  /* 0x8000000496197c23 */ /* 0x000fe20008010019 */
[----:B---3--:R-:W-:Y:S01]  /*be90*/  IADD3 R74, R3, -0x38, RZ ;  /* 0xffffffc8034a7810 */ /* 0x008fe20007ffe0ff */
[----:B----4-:R-:W-:Y:S07]  /*bea0*/  FFMA.FTZ R21, R151, -UR4, R21 ;  /* 0x8000000497157c23 */ /* 0x010fee0008010015 */
[----:B------:R-:W-:Y:S01]  /*beb0*/  @!P0 IADD3 R75, -R3, 0x19, RZ ;  /* 0x00000019034b8810 */ /* 0x000fe20007ffe1ff */
[----:B------:R-:W-:Y:S01]  /*bec0*/  FFMA.FTZ R35, R151, -UR4, R35 ;  /* 0x8000000497237c23 */ /* 0x000fe20008010023 */
[----:B------:R-:W-:Y:S02]  /*bed0*/  ISETP.GE.AND P2, PT, R74, RZ, PT ;  /* 0x000000ff4a00720c */ /* 0x000fe40003f46270 */
[----:B------:R3:W4:Y:S01]  /*bee0*/  I2F R148, R75 ;  /* 0x0000004b00947306 */ /* 0x0007220000201400 */
[----:B-1----:R-:W-:Y:S01]  /*bef0*/  IADD3 R140, R3, -0x28, RZ ;  /* 0xffffffd8038c7810 */ /* 0x002fe20007ffe0ff */
[----:B--2---:R-:W-:Y:S09]  /*bf00*/  FFMA.FTZ R32, R149, -UR4, R32 ;  /* 0x8000000495207c23 */ /* 0x004ff20008010020 */
[----:B------:R-:W-:Y:S01]  /*bf10*/  @!P2 IADD3 R74, -R3, 0x38, RZ ;  /* 0x00000038034aa810 */ /* 0x000fe20007ffe1ff */
[----:B------:R-:W-:Y:S01]  /*bf20*/  FFMA.FTZ R38, R149, -UR4, R38 ;  /* 0x8000000495267c23 */ /* 0x000fe20008010026 */
[----:B------:R-:W-:Y:S02]  /*bf30*/  ISETP.GE.AND P2, PT, R68, RZ, PT ;  /* 0x000000ff4400720c */ /* 0x000fe40003f46270 */
[----:B------:R-:W-:Y:S01]  /*bf40*/  ISETP.GE.AND P4, PT, R140, RZ, PT ;  /* 0x000000ff8c00720c */ /* 0x000fe20003f86270 */
[----:B------:R1:W2:Y:S01]  /*bf50*/  I2F R166, R74 ;  /* 0x0000004a00a67306 */ /* 0x0002a20000201400 */
[----:B---3--:R-:W-:Y:S01]  /*bf60*/  IADD3 R75, R3, -0x20, RZ ;  /* 0xffffffe0034b7810 */ /* 0x008fe20007ffe0ff */
[C---:B----4-:R-:W-:Y:S08]  /*bf70*/  FFMA.FTZ R39, R148.reuse, -UR4, R39 ;  /* 0x8000000494277c23 */ /* 0x050ff00008010027 */
[----:B------:R-:W-:Y:S01]  /*bf80*/  @!P2 IADD3 R68, -R69, 0x18, RZ ;  /* 0x000000184544a810 */ /* 0x000fe20007ffe1ff */
[----:B------:R-:W-:Y:S01]  /*bf90*/  FFMA.FTZ R33, R148, -UR4, R33 ;  /* 0x8000000494217c23 */ /* 0x000fe20008010021 */
[----:B------:R-:W-:Y:S02]  /*bfa0*/  ISETP.GE.AND P3, PT, R75, RZ, PT ;  /* 0x000000ff4b00720c */ /* 0x000fe40003f66270 */
[C---:B------:R-:W-:Y:S01]  /*bfb0*/  @!P4 IADD3 R140, -R3.reuse, 0x28, RZ ;  /* 0x00000028038cc810 */ /* 0x040fe20007ffe1ff */
[----:B------:R3:W4:Y:S01]  /*bfc0*/  I2F R147, R68 ;  /* 0x0000004400937306 */ /* 0x0007220000201400 */
[C---:B-1----:R-:W-:Y:S09]  /*bfd0*/  IADD3 R74, R3.reuse, -0x39, RZ ;  /* 0xffffffc7034a7810 */ /* 0x042ff20007ffe0ff */
[----:B------:R-:W1:Y:S01]  /*bfe0*/  I2F R155, R140 ;  /* 0x0000008c009b7306 */ /* 0x000e620000201400 */
[----:B------:R-:W-:Y:S01]  /*bff0*/  @!P3 IADD3 R75, -R3, 0x20, RZ ;  /* 0x00000020034bb810 */ /* 0x000fe20007ffe1ff */
[----:B--2---:R-:W-:Y:S01]  /*c000*/  FFMA.FTZ R64, R166, -UR4, R64 ;  /* 0x80000004a6407c23 */ /* 0x004fe20008010040 */
[----:B------:R-:W-:Y:S02]  /*c010*/  ISETP.GE.AND P0, PT, R74, RZ, PT ;  /* 0x000000ff4a00720c */ /* 0x000fe40003f06270 */
[----:B------:R-:W-:Y:S05]  /*c020*/  ISETP.GE.AND P3, PT, R141, RZ, PT ;  /* 0x000000ff8d00720c */ /* 0x000fea0003f66270 */
[----:B------:R2:W5:Y:S01]  /*c030*/  I2F R146, R75 ;  /* 0x0000004b00927306 */ /* 0x0005620000201400 */
[----:B---3--:R-:W-:Y:S01]  /*c040*/  IADD3 R68, R3, 0x27, RZ ;  /* 0x0000002703447810 */ /* 0x008fe20007ffe0ff */
[----:B----4-:R-:W-:Y:S04]  /*c050*/  FFMA.FTZ R42, R147, -UR4, R42 ;  /* 0x80000004932a7c23 */ /* 0x010fe8000801002a */
[----:B------:R-:W-:Y:S01]  /*c060*/  @!P0 IADD3 R74, -R3, 0x39, RZ ;  /* 0x00000039034a8810 */ /* 0x000fe20007ffe1ff */
[----:B------:R-:W-:Y:S01]  /*c070*/  FFMA.FTZ R28, R147, -UR4, R28 ;  /* 0x80000004931c7c23 */ /* 0x000fe2000801001c */
[----:B------:R-:W-:Y:S02]  /*c080*/  ISETP.GE.AND P2, PT, R68, RZ, PT ;  /* 0x000000ff4400720c */ /* 0x000fe40003f46270 */
[----:B------:R-:W-:Y:S01]  /*c090*/  @!P3 IADD3 R141, -R3, 0x29, RZ ;  /* 0x00000029038db810 */ /* 0x000fe20007ffe1ff */
[----:B------:R3:W4:Y:S01]  /*c0a0*/  I2F R167, R74 ;  /* 0x0000004a00a77306 */ /* 0x0007220000201400 */
[C---:B-1----:R-:W-:Y:S02]  /*c0b0*/  FFMA.FTZ R48, R155.reuse, -UR4, R48 ;  /* 0x800000049b307c23 */ /* 0x042fe40008010030 */
[----:B------:R-:W-:Y:S07]  /*c0c0*/  FFMA.FTZ R54, R155, -UR4, R54 ;  /* 0x800000049b367c23 */ /* 0x000fee0008010036 */
[----:B------:R-:W-:Y:S01]  /*c0d0*/  @!P2 IADD3 R68, -R69, 0x19, RZ ;  /* 0x000000194544a810 */ /* 0x000fe20007ffe1ff */
[----:B------:R-:W1:Y:S01]  /*c0e0*/  I2F R160, R141 ;  /* 0x0000008d00a07306 */ /* 0x000e620000201400 */
[----:B--2---:R-:W-:Y:S01]  /*c0f0*/  IADD3 R75, R3, 0x20, RZ ;  /* 0x00000020034b7810 */ /* 0x004fe20007ffe0ff */
[C---:B-----5:R-:W-:Y:S02]  /*c100*/  FFMA.FTZ R36, R146.reuse, -UR4, R36 ;  /* 0x8000000492247c23 */ /* 0x060fe40008010024 */
[----:B------:R-:W-:Y:S01]  /*c110*/  FFMA.FTZ R50, R146, -UR4, R50 ;  /* 0x8000000492327c23 */ /* 0x000fe20008010032 */
[----:B------:R-:W-:Y:S05]  /*c120*/  ISETP.GE.AND P2, PT, R75, RZ, PT ;  /* 0x000000ff4b00720c */ /* 0x000fea0003f46270 */
[----:B------:R2:W5:Y:S01]  /*c130*/  I2F R145, R68 ;  /* 0x0000004400917306 */ /* 0x0005620000201400 */
[----:B---3--:R-:W-:Y:S01]  /*c140*/  IADD3 R74, R3, -0x21, RZ ;  /* 0xffffffdf034a7810 */ /* 0x008fe20007ffe0ff */
[----:B----4-:R-:W-:Y:S03]  /*c150*/  FFMA.FTZ R65, R167, -UR4, R65 ;  /* 0x80000004a7417c23 */ /* 0x010fe60008010041 */
[----:B------:R-:W-:Y:S03]  /*c160*/  ISETP.GE.AND P0, PT, R74, RZ, PT ;  /* 0x000000ff4a00720c */ /* 0x000fe60003f06270 */
[----:B------:R-:W-:Y:S02]  /*c170*/  @!P2 IADD3 R75, -R69, 0x20, RZ ;  /* 0x00000020454ba810 */ /* 0x000fe40007ffe1ff */
[----:B------:R-:W-:Y:S02]  /*c180*/  ISETP.GE.AND P2, PT, R143, RZ, PT ;  /* 0x000000ff8f00720c */ /* 0x000fe40003f46270 */
[----:B------:R3:W4:Y:S01]  /*c190*/  I2F R161, R75 ;  /* 0x0000004b00a17306 */ /* 0x0007220000201400 */
[C---:B-1----:R-:W-:Y:S02]  /*c1a0*/  FFMA.FTZ R49, R160.reuse, -UR4, R49 ;  /* 0x80000004a0317c23 */ /* 0x042fe40008010031 */
[----:B------:R-:W-:Y:S03]  /*c1b0*/  FFMA.FTZ R55, R160, -UR4, R55 ;  /* 0x80000004a0377c23 */ /* 0x000fe60008010037 */
[C---:B------:R-:W-:Y:S02]  /*c1c0*/  @!P0 IADD3 R74, -R3.reuse, 0x21, RZ ;  /* 0x00000021034a8810 */ /* 0x040fe40007ffe1ff */
[C---:B--2---:R-:W-:Y:S02]  /*c1d0*/  IADD3 R68, R3.reuse, 0x1f, RZ ;  /* 0x0000001f03447810 */ /* 0x044fe40007ffe0ff */
[----:B------:R1:W2:Y:S01]  /*c1e0*/  I2F R144, R74 ;  /* 0x0000004a00907306 */ /* 0x0002a20000201400 */
[----:B------:R-:W-:Y:S01]  /*c1f0*/  @!P2 IADD3 R143, -R3, 0x30, RZ ;  /* 0x00000030038fa810 */ /* 0x000fe20007ffe1ff */
[C---:B-----5:R-:W-:Y:S01]  /*c200*/  FFMA.FTZ R29, R145.reuse, -UR4, R29 ;  /* 0x80000004911d7c23 */ /* 0x060fe2000801001d */
[----:B------:R-:W-:Y:S01]  /*c210*/  ISETP.GE.AND P0, PT, R68, RZ, PT ;  /* 0x000000ff4400720c */ /* 0x000fe20003f06270 */
[----:B------:R-:W-:Y:S06]  /*c220*/  FFMA.FTZ R43, R145, -UR4, R43 ;  /* 0x80000004912b7c23 */ /* 0x000fec000801002b */
[----:B------:R-:W5:Y:S01]  /*c230*/  I2F R143, R143 ;  /* 0x0000008f008f7306 */ /* 0x000f620000201400 */
[----:B---3--:R-:W-:Y:S01]  /*c240*/  IADD3 R75, R3, 0x18, RZ ;  /* 0x00000018034b7810 */ /* 0x008fe20007ffe0ff */
[C---:B----4-:R-:W-:Y:S02]  /*c250*/  FFMA.FTZ R40, R161.reuse, -UR4, R40 ;  /* 0x80000004a1287c23 */ /* 0x050fe40008010028 */
[----:B------:R-:W-:Y:S02]  /*c260*/  FFMA.FTZ R46, R161, -UR4, R46 ;  /* 0x80000004a12e7c23 */ /* 0x000fe4000801002e */
[----:B------:R-:W-:Y:S02]  /*c270*/  @!P0 IADD3 R68, -R69, 0x21, RZ ;  /* 0x0000002145448810 */ /* 0x000fe40007ffe1ff */
[----:B------:R-:W-:Y:S02]  /*c280*/  ISETP.GE.AND P0, PT, R142, RZ, PT ;  /* 0x000000ff8e00720c */ /* 0x000fe40003f06270 */
[----:B------:R-:W-:Y:S01]  /*c290*/  ISETP.GE.AND P4, PT, R75, RZ, PT ;  /* 0x000000ff4b00720c */ /* 0x000fe20003f86270 */
[----:B------:R3:W4:Y:S01]  /*c2a0*/  I2F R164, R68 ;  /* 0x0000004400a47306 */ /* 0x0007220000201400 */
[C---:B-1----:R-:W-:Y:S01]  /*c2b0*/  IADD3 R74, R3.reuse, 0x17, RZ ;  /* 0x00000017034a7810 */ /* 0x042fe20007ffe0ff */
[C---:B--2---:R-:W-:Y:S02]  /*c2c0*/  FFMA.FTZ R37, R144.reuse, -UR4, R37 ;  /* 0x8000000490257c23 */ /* 0x044fe40008010025 */
[----:B------:R-:W-:Y:S01]  /*c2d0*/  FFMA.FTZ R51, R144, -UR4, R51 ;  /* 0x8000000490337c23 */ /* 0x000fe20008010033 */
[----:B------:R-:W-:Y:S05]  /*c2e0*/  ISETP.GE.AND P3, PT, R74, RZ, PT ;  /* 0x000000ff4a00720c */ /* 0x000fea0003f66270 */
[----:B------:R-:W-:Y:S02]  /*c2f0*/  @!P0 IADD3 R142, -R3, 0x31, RZ ;  /* 0x00000031038e8810 */ /* 0x000fe40007ffe1ff */
[----:B------:R-:W-:Y:S01]  /*c300*/  @!P4 IADD3 R75, -R69, 0x28, RZ ;  /* 0x00000028454bc810 */ /* 0x000fe20007ffe1ff */
[C---:B-----5:R-:W-:Y:S02]  /*c310*/  FFMA.FTZ R52, R143.reuse, -UR4, R52 ;  /* 0x800000048f347c23 */ /* 0x060fe40008010034 */
[----:B------:R-:W-:Y:S01]  /*c320*/  FFMA.FTZ R66, R143, -UR4, R66 ;  /* 0x800000048f427c23 */ /* 0x000fe20008010042 */
[----:B------:R-:W1:Y:S02]  /*c330*/  I2F R163, R75 ;  /* 0x0000004b00a37306 */ /* 0x000e640000201400 */
[----:B------:R-:W-:Y:S02]  /*c340*/  @!P3 IADD3 R74, -R69, 0x29, RZ ;  /* 0x00000029454ab810 */ /* 0x000fe40007ffe1ff */
[C---:B---3--:R-:W-:Y:S01]  /*c350*/  IADD3 R68, R3.reuse, 0x10, RZ ;  /* 0x0000001003447810 */ /* 0x048fe20007ffe0ff */
[----:B----4-:R-:W-:Y:S01]  /*c360*/  FFMA.FTZ R41, R164, -UR4, R41 ;  /* 0x80000004a4297c23 */ /* 0x010fe20008010029 */
[----:B------:R-:W-:Y:S04]  /*c370*/  IADD3 R3, R3, 0xf, RZ ;  /* 0x0000000f03037810 */ /* 0x000fe80007ffe0ff */
[----:B------:R2:W3:Y:S01]  /*c380*/  I2F R162, R74 ;  /* 0x0000004a00a27306 */ /* 0x0004e20000201400 */
[----:B------:R-:W-:Y:S01]  /*c390*/  ISETP.GE.AND P2, PT, R68, RZ, PT ;  /* 0x000000ff4400720c */ /* 0x000fe20003f46270 */
[----:B------:R-:W-:Y:S01]  /*c3a0*/  FFMA.FTZ R47, R164, -UR4, R47 ;  /* 0x80000004a42f7c23 */ /* 0x000fe2000801002f */
[----:B------:R-:W-:Y:S01]  /*c3b0*/  ISETP.GE.AND P0, PT, R3, RZ, PT ;  /* 0x000000ff0300720c */ /* 0x000fe20003f06270 */
[----:B-1----:R-:W-:Y:S10]  /*c3c0*/  FFMA.FTZ R44, R163, -UR4, R44 ;  /* 0x80000004a32c7c23 */ /* 0x002ff4000801002c */
[----:B------:R-:W-:Y:S01]  /*c3d0*/  @!P2 IADD3 R68, -R69, 0x30, RZ ;  /* 0x000000304544a810 */ /* 0x000fe20007ffe1ff */
[----:B------:R-:W-:Y:S01]  /*c3e0*/  FFMA.FTZ R58, R163, -UR4, R58 ;  /* 0x80000004a33a7c23 */ /* 0x000fe2000801003a */
[----:B------:R-:W-:Y:S02]  /*c3f0*/  @!P0 IADD3 R3, -R69, 0x31, RZ ;  /* 0x0000003145038810 */ /* 0x000fe40007ffe1ff */
[----:B------:R-:W-:Y:S02]  /*c400*/  LOP3.LUT R69, R219, UR6, R210, 0x96, !PT ;  /* 0x00000006db457c12 */ /* 0x000fe4000f8e96d2 */
[----:B------:R-:W1:Y:S03]  /*c410*/  I2F R68, R68 ;  /* 0x0000004400447306 */ /* 0x000e660000201400 */
[----:B------:R-:W-:Y:S04]  /*c420*/  IMAD.WIDE.U32 R194, R69, -0x326172a9, RZ ;  /* 0xcd9e8d5745c27825 */ /* 0x000fe800078e00ff */
[----:B--2---:R-:W-:Y:S02]  /*c430*/  IMAD.U32 R74, RZ, RZ, UR19 ;  /* 0x00000013ff4a7e24 */ /* 0x004fe4000f8e00ff */
[C---:B---3--:R-:W-:Y:S01]  /*c440*/  FFMA.FTZ R45, R162.reuse, -UR4, R45 ;  /* 0x80000004a22d7c23 */ /* 0x048fe2000801002d */
[----:B------:R-:W2:Y:S01]  /*c450*/  I2F R3, R3 ;  /* 0x0000000300037306 */ /* 0x000ea20000201400 */
[----:B------:R-:W-:Y:S01]  /*c460*/  FFMA.FTZ R59, R162, -UR4, R59 ;  /* 0x80000004a23b7c23 */ /* 0x000fe2000801003b */
[----:B------:R-:W-:Y:S01]  /*c470*/  LOP3.LUT R74, R211, UR7, R74, 0x96, !PT ;  /* 0x00000007d34a7c12 */ /* 0x000fe2000f8e964a */
[----:B------:R-:W-:Y:S04]  /*c480*/  UIADD3 UR7, UR7, 0x1, URZ ;  /* 0x0000000107077890 */ /* 0x000fe8000fffe03f */
[----:B------:R-:W-:Y:S05]  /*c490*/  IMAD.WIDE.U32 R140, R74, -0x326172a9, RZ ;  /* 0xcd9e8d574a8c7825 */ /* 0x000fea00078e00ff */
[----:B------:R-:W-:Y:S02]  /*c4a0*/  LOP3.LUT R74, R141, UR30, R204, 0x96, !PT ;  /* 0x0000001e8d4a7c12 */ /* 0x000fe4000f8e96cc */
[----:B------:R-:W-:Y:S01]  /*c4b0*/  LOP3.LUT R69, R195, UR28, R140, 0x96, !PT ;  /* 0x0000001cc3457c12 */ /* 0x000fe2000f8e968c */
[----:B-1----:R-:W-:Y:S01]  /*c4c0*/  FFMA.FTZ R56, R68, -UR4, R56 ;  /* 0x8000000444387c23 */ /* 0x002fe20008010038 */
[----:B------:R-:W-:Y:S01]  /*c4d0*/  LOP3.LUT R150, R141, UR30, R230, 0x96, !PT ;  /* 0x0000001e8d967c12 */ /* 0x000fe2000f8e96e6 */
[----:B------:R-:W-:Y:S04]  /*c4e0*/  IMAD.WIDE.U32 R74, R74, -0x2daee0ad, RZ ;  /* 0xd2511f534a4a7825 */ /* 0x000fe800078e00ff */
[----:B------:R-:W-:Y:S01]  /*c4f0*/  IMAD.WIDE.U32 R156, R69, -0x2daee0ad, RZ ;  /* 0xd2511f53459c7825 */ /* 0x000fe200078e00ff */
[----:B------:R-:W-:Y:S01]  /*c500*/  LOP3.LUT R69, R221, UR6, R210, 0x96, !PT ;  /* 0x00000006dd457c12 */ /* 0x000fe2000f8e96d2 */
[----:B------:R-:W-:Y:S01]  /*c510*/  ULEA UR6, UR33, 0x1, 0x1 ;  /* 0x0000000121067891 */ /* 0x000fe2000f8e083f */
[----:B------:R-:W-:Y:S01]  /*c520*/  LOP3.LUT R153, R75, UR27, R218, 0x96, !PT ;  /* 0x0000001b4b997c12 */ /* 0x000fe2000f8e96da */
[----:B--2---:R-:W-:Y:S01]  /*c530*/  FFMA.FTZ R57, R3, -UR4, R57 ;  /* 0x8000000403397c23 */ /* 0x004fe20008010039 */
[----:B------:R-:W-:Y:S01]  /*c540*/  LOP3.LUT R152, R157, UR25, R74, 0x96, !PT ;  /* 0x000000199d987c12 */ /* 0x000fe2000f8e964a */
[----:B------:R-:W-:Y:S01]  /*c550*/  IMAD.WIDE.U32 R232, R69, -0x326172a9, RZ ;  /* 0xcd9e8d5745e87825 */ /* 0x000fe200078e00ff */
[----:B------:R-:W-:Y:S01]  /*c560*/  FMNMX.FTZ R69, R4, R2, !PT ;  /* 0x0000000204457209 */ /* 0x000fe20007810000 */
[----:B------:R1:W2:Y:S02]  /*c570*/  I2F R74, R70 ;  /* 0x00000046004a7306 */ /* 0x0002a40000201400 */
[----:B------:R-:W-:Y:S01]  /*c580*/  FFMA.FTZ R63, R3, -UR4, R63 ;  /* 0x80000004033f7c23 */ /* 0x000fe2000801003f */
[----:B------:R-:W-:Y:S01]  /*c590*/  FMNMX.FTZ R69, R5, R69, !PT ;  /* 0x0000004505457209 */ /* 0x000fe20007810000 */
[----:B------:R-:W-:Y:S01]  /*c5a0*/  FFMA.FTZ R62, R68, -UR4, R62 ;  /* 0x80000004443e7c23 */ /* 0x000fe2000801003e */
[----:B------:R-:W-:Y:S01]  /*c5b0*/  LOP3.LUT R151, R233, UR28, R140, 0x96, !PT ;  /* 0x0000001ce9977c12 */ /* 0x000fe2000f8e968c */
[----:B------:R-:W-:Y:S01]  /*c5c0*/  IMAD.WIDE.U32 R144, R150, -0x2daee0ad, RZ ;  /* 0xd2511f5396907825 */ /* 0x000fe200078e00ff */
[----:B------:R-:W-:Y:S03]  /*c5d0*/  FMNMX.FTZ R69, R16, R69, !PT ;  /* 0x0000004510457209 */ /* 0x000fe60007810000 */
[----:B------:R-:W-:Y:S01]  /*c5e0*/  IMAD.WIDE.U32 R148, R151, -0x2daee0ad, RZ ;  /* 0xd2511f5397947825 */ /* 0x000fe200078e00ff */
[----:B------:R-:W-:Y:S01]  /*c5f0*/  FMNMX.FTZ R69, R17, R69, !PT ;  /* 0x0000004511457209 */ /* 0x000fe20007810000 */
[----:B------:R-:W3:Y:S03]  /*c600*/  I2F R75, R73 ;  /* 0x00000049004b7306 */ /* 0x000ee60000201400 */
[----:B------:R-:W-:Y:S04]  /*c610*/  FMNMX.FTZ R69, R20, R69, !PT ;  /* 0x0000004514457209 */ /* 0x000fe80007810000 */
[----:B------:R-:W-:Y:S03]  /*c620*/  FMNMX.FTZ R69, R21, R69, !PT ;  /* 0x0000004515457209 */ /* 0x000fe60007810000 */
[----:B------:R-:W4:Y:S01]  /*c630*/  I2F R73, R142 ;  /* 0x0000008e00497306 */ /* 0x000f220000201400 */
[----:B-1----:R-:W-:Y:S01]  /*c640*/  FMNMX.FTZ R70, R8, R0, !PT ;  /* 0x0000000008467209 */ /* 0x002fe20007810000 */
[----:B--2---:R-:W-:Y:S01]  /*c650*/  FFMA.FTZ R61, R74, -UR4, R61 ;  /* 0x800000044a3d7c23 */ /* 0x004fe2000801003d */
[----:B------:R-:W-:Y:S02]  /*c660*/  FMNMX.FTZ R74, R32, R69, !PT ;  /* 0x00000045204a7209 */ /* 0x000fe40007810000 */
        /* <DEDUP_REMOVED lines=10> */
[----:B------:R-:W-:Y:S01]  /*c710*/  FMNMX.FTZ R69, R11, R69, !PT ;  /* 0x000000450b457209 */ /* 0x000fe20007810000 */
[C---:B----4-:R-:W-:Y:S01]  /*c720*/  FFMA.FTZ R67, R73.reuse, -UR4, R67 ;  /* 0x8000000449437c23 */ /* 0x050fe20008010043 */
        /* <DEDUP_REMOVED lines=45> */
[----:B------:R-:W-:Y:S02]  /*ca00*/  LOP3.LUT R75, R149, UR25, R144, 0x96, !PT ;  /* 0x00000019954b7c12 */ /* 0x000fe4000f8e9690 */
[----:B------:R-:W-:Y:S02]  /*ca10*/  FMNMX.FTZ R73, R67, R73, !PT ;  /* 0x0000004943497209 */ /* 0x000fe40007810000 */
[----:B-1----:R-:W-:Y:S02]  /*ca20*/  FMNMX.FTZ R70, R70, R141, !PT ;  /* 0x0000008d46467209 */ /* 0x002fe40007810000 */
[----:B------:R-:W-:Y:S01]  /*ca30*/  FMNMX.FTZ R68, R59, R68, !PT ;  /* 0x000000443b447209 */ /* 0x000fe20007810000 */
[----:B------:R-:W-:Y:S01]  /*ca40*/  SHFL.BFLY PT, R146, R73, 0x2, 0x1f ;  /* 0x0c401f0049927f89 */ /* 0x000fe200000e0000 */
[----:B------:R-:W-:Y:S02]  /*ca50*/  LOP3.LUT R140, R145, UR27, R220, 0x96, !PT ;  /* 0x0000001b918c7c12 */ /* 0x000fe4000f8e96dc */
[----:B------:R-:W-:Y:S02]  /*ca60*/  FMNMX.FTZ R74, R62, R68, !PT ;  /* 0x000000443e4a7209 */ /* 0x000fe40007810000 */
[----:B--2---:R-:W-:Y:S01]  /*ca70*/  FMNMX.FTZ R3, R69, R142, !PT ;  /* 0x0000008e45037209 */ /* 0x004fe20007810000 */
[----:B------:R-:W-:Y:S01]  /*ca80*/  IMAD.WIDE.U32 R68, R153, -0x326172a9, RZ ;  /* 0xcd9e8d5799447825 */ /* 0x000fe200078e00ff */
[----:B------:R-:W-:Y:S01]  /*ca90*/  FMNMX.FTZ R74, R63, R74, !PT ;  /* 0x0000004a3f4a7209 */ /* 0x000fe20007810000 */
[----:B------:R-:W1:Y:S02]  /*caa0*/  SHFL.BFLY PT, R147, R70, 0x1, 0x1f ;  /* 0x0c201f0046937f89 */ /* 0x000e6400000e0000 */
[----:B------:R-:W-:Y:S01]  /*cab0*/  IMAD.WIDE.U32 R142, R152, -0x326172a9, RZ ;  /* 0xcd9e8d57988e7825 */ /* 0x000fe200078e00ff */
[----:B------:R-:W-:Y:S03]  /*cac0*/  LOP3.LUT R69, R69, UR26, R194, 0x96, !PT ;  /* 0x0000001a45457c12 */ /* 0x000fe6000f8e96c2 */
[----:B------:R-:W-:Y:S01]  /*cad0*/  IMAD.WIDE.U32 R152, R75, -0x326172a9, RZ ;  /* 0xcd9e8d574b987825 */ /* 0x000fe200078e00ff */
[----:B------:R-:W-:Y:S01]  /*cae0*/  LOP3.LUT R75, R143, UR23, R68, 0x96, !PT ;  /* 0x000000178f4b7c12 */ /* 0x000fe2000f8e9644 */
[----:B------:R-:W2:Y:S02]  /*caf0*/  SHFL.BFLY PT, R149, R3, 0x1, 0x1f ;  /* 0x0c201f0003957f89 */ /* 0x000ea400000e0000 */
[----:B------:R-:W-:Y:S04]  /*cb00*/  IMAD.WIDE.U32 R144, R140, -0x326172a9, RZ ;  /* 0xcd9e8d578c907825 */ /* 0x000fe800078e00ff */
[----:B------:R-:W-:Y:S01]  /*cb10*/  IMAD.WIDE.U32 R198, R75, -0x2daee0ad, RZ ;  /* 0xd2511f534bc67825 */ /* 0x000fe200078e00ff */
[----:B------:R-:W-:Y:S01]  /*cb20*/  LOP3.LUT R140, R145, UR26, R232, 0x96, !PT ;  /* 0x0000001a918c7c12 */ /* 0x000fe2000f8e96e8 */
[----:B------:R-:W3:Y:S01]  /*cb30*/  SHFL.BFLY PT, R150, R74, 0x2, 0x1f ;  /* 0x0c401f004a967f89 */ /* 0x000ee200000e0000 */
[----:B------:R-:W-:Y:S01]  /*cb40*/  LOP3.LUT R143, R153, UR23, R144, 0x96, !PT ;  /* 0x00000017998f7c12 */ /* 0x000fe2000f8e9690 */
[----:B------:R-:W-:Y:S04]  /*cb50*/  IMAD.WIDE.U32 R68, R69, -0x2daee0ad, RZ ;  /* 0xd2511f5345447825 */ /* 0x000fe800078e00ff */
[----:B------:R-:W-:Y:S01]  /*cb60*/  IMAD.WIDE.U32 R140, R140, -0x2daee0ad, RZ ;  /* 0xd2511f538c8c7825 */ /* 0x000fe200078e00ff */
[----:B------:R-:W-:Y:S02]  /*cb70*/  LOP3.LUT R145, R69, UR11, R156, 0x96, !PT ;  /* 0x0000000b45917c12 */ /* 0x000fe4000f8e969c */
[----:B-1----:R-:W-:Y:S01]  /*cb80*/  FMNMX.FTZ R69, R70, R147, !PT ;  /* 0x0000009346457209 */ /* 0x002fe20007810000 */
[----:B------:R-:W-:Y:S01]  /*cb90*/  IMAD.WIDE.U32 R214, R143, -0x2daee0ad, RZ ;  /* 0xd2511f538fd67825 */ /* 0x000fe200078e00ff */
[----:B------:R-:W-:Y:S02]  /*cba0*/  LOP3.LUT R75, R199, UR5, R68, 0x96, !PT ;  /* 0x00000005c74b7c12 */ /* 0x000fe4000f8e9644 */
[----:B------:R-:W-:Y:S01]  /*cbb0*/  LOP3.LUT R143, R141, UR11, R148, 0x96, !PT ;  /* 0x0000000b8d8f7c12 */ /* 0x000fe2000f8e9694 */
[----:B------:R-:W-:Y:S01]  /*cbc0*/  IMAD.WIDE.U32 R196, R145, -0x326172a9, RZ ;  /* 0xcd9e8d5791c47825 */ /* 0x000fe200078e00ff */
[----:B------:R-:W-:Y:S02]  /*cbd0*/  LOP3.LUT R144, R215, UR5, R140, 0x96, !PT ;  /* 0x00000005d7907c12 */ /* 0x000fe4000f8e968c */
[----:B--2---:R-:W-:Y:S01]  /*cbe0*/  FMNMX.FTZ R70, R3, R149, !PT ;  /* 0x0000009503467209 */ /* 0x004fe20007810000 */
[----:B------:R-:W-:Y:S01]  /*cbf0*/  IMAD.WIDE.U32 R200, R143, -0x326172a9, RZ ;  /* 0xcd9e8d578fc87825 */ /* 0x000fe200078e00ff */
[----:B------:R-:W-:Y:S02]  /*cc00*/  FMNMX.FTZ R68, R73, R146, !PT ;  /* 0x0000009249447209 */ /* 0x000fe40007810000 */
[C---:B------:R-:W-:Y:S01]  /*cc10*/  FSETP.NEU.FTZ.AND P0, PT, R70.reuse, -INF , PT ;  /* 0xff8000004600780b */ /* 0x040fe20003f1d000 */
[----:B------:R-:W-:Y:S01]  /*cc20*/  FMUL.FTZ R73, R70, c[0x0][0x23c] ;  /* 0x00008f0046497a20 */ /* 0x000fe20000410000 */
[----:B------:R-:W-:Y:S01]  /*cc30*/  LOP3.LUT R155, R197, UR8, R142, 0x96, !PT ;  /* 0x00000008c59b7c12 */ /* 0x000fe2000f8e968e */
[----:B------:R-:W-:Y:S01]  /*cc40*/  IMAD.WIDE.U32 R144, R144, -0x326172a9, RZ ;  /* 0xcd9e8d5790907825 */ /* 0x000fe200078e00ff */
[----:B---3--:R-:W-:Y:S01]  /*cc50*/  FMNMX.FTZ R74, R74, R150, !PT ;  /* 0x000000964a4a7209 */ /* 0x008fe20007810000 */
[----:B------:R-:W1:Y:S01]  /*cc60*/  SHFL.BFLY PT, R148, R68, 0x1, 0x1f ;  /* 0x0c201f0044947f89 */ /* 0x000e6200000e0000 */
[----:B------:R-:W-:Y:S01]  /*cc70*/  FSEL R73, R73, RZ, P0 ;  /* 0x000000ff49497208 */ /* 0x000fe20000000000 */
[----:B------:R-:W-:Y:S01]  /*cc80*/  IMAD.WIDE.U32 R140, R75, -0x326172a9, RZ ;  /* 0xcd9e8d574b8c7825 */ /* 0x000fe200078e00ff */
[----:B------:R-:W-:Y:S02]  /*cc90*/  LOP3.LUT R75, R145, UR32, R200, 0x96, !PT ;  /* 0x00000020914b7c12 */ /* 0x000fe4000f8e96c8 */
[----:B------:R-:W-:Y:S01]  /*cca0*/  FSETP.NEU.FTZ.AND P0, PT, R69, -INF , PT ;  /* 0xff8000004500780b */ /* 0x000fe20003f1d000 */
[--C-:B------:R-:W-:Y:S01]  /*ccb0*/  FFMA.FTZ R142, R4, c[0x0][0x23c], -R73.reuse ;  /* 0x00008f00048e7a23 */ /* 0x100fe20000010849 */
[----:B------:R-:W-:Y:S01]  /*ccc0*/  LOP3.LUT R3, R141, UR32, R196, 0x96, !PT ;  /* 0x000000208d037c12 */ /* 0x000fe2000f8e96c4 */
[--C-:B------:R-:W-:Y:S01]  /*ccd0*/  FFMA.FTZ R193, R36, c[0x0][0x23c], -R73.reuse ;  /* 0x00008f0024c17a23 */ /* 0x100fe20000010849 */
[----:B------:R-:W-:Y:S01]  /*cce0*/  LOP3.LUT R143, R75, 0xff, RZ, 0xc0, !PT ;  /* 0x000000ff4b8f7812 */ /* 0x000fe200078ec0ff */
[----:B------:R2:W-:Y:S01]  /*ccf0*/  MUFU.EX2 R147, R142 ;  /* 0x0000008e00937308 */ /* 0x0005e20000000800 */
[----:B------:R-:W-:Y:S01]  /*cd00*/  LOP3.LUT R146, R3, 0xff, RZ, 0xc0, !PT ;  /* 0x000000ff03927812 */ /* 0x000fe200078ec0ff */
[--C-:B------:R-:W-:Y:S01]  /*cd10*/  FFMA.FTZ R197, R37, c[0x0][0x23c], -R73.reuse ;  /* 0x00008f0025c57a23 */ /* 0x100fe20000010849 */
[----:B------:R-:W-:Y:S01]  /*cd20*/  ISETP.GE.U32.AND P2, PT, R217, R143, PT ;  /* 0x0000008fd900720c */ /* 0x000fe20003f46070 */
[--C-:B------:R-:W-:Y:S01]  /*cd30*/  FFMA.FTZ R5, R5, c[0x0][0x23c], -R73.reuse ;  /* 0x00008f0005057a23 */ /* 0x100fe20000010849 */
[----:B------:R-:W-:Y:S01]  /*cd40*/  LOP3.LUT R143, R3, 0xffff, RZ, 0xc0, !PT ;  /* 0x0000ffff038f7812 */ /* 0x000fe200078ec0ff */
[----:B------:R-:W3:Y:S01]  /*cd50*/  SHFL.BFLY PT, R149, R74, 0x1, 0x1f ;  /* 0x0c201f004a957f89 */ /* 0x000ee200000e0000 */
[----:B------:R-:W-:Y:S01]  /*cd60*/  ISETP.GE.U32.AND P6, PT, R217, R146, PT ;  /* 0x00000092d900720c */ /* 0x000fe20003fc6070 */
[----:B------:R-:W-:Y:S01]  /*cd70*/  FFMA.FTZ R156, R32, c[0x0][0x23c], -R73 ;  /* 0x00008f00209c7a23 */ /* 0x000fe20000010849 */
[----:B------:R-:W-:Y:S01]  /*cd80*/  SHF.R.U32.HI R4, RZ, 0x18, R3 ;  /* 0x00000018ff047819 */ /* 0x000fe20000011603 */
[----:B------:R-:W-:Y:S01]  /*cd90*/  FFMA.FTZ R16, R16, c[0x0][0x23c], -R73 ;  /* 0x00008f0010107a23 */ /* 0x000fe20000010849 */
[----:B------:R-:W-:Y:S01]  /*cda0*/  SHF.R.U32.HI R146, RZ, 0x10, R3 ;  /* 0x00000010ff927819 */ /* 0x000fe20000011603 */
[----:B------:R-:W-:Y:S01]  /*cdb0*/  FFMA.FTZ R17, R17, c[0x0][0x23c], -R73 ;  /* 0x00008f0011117a23 */ /* 0x000fe20000010849 */
[----:B------:R-:W-:Y:S01]  /*cdc0*/  SHF.R.U32.HI R3, RZ, 0x8, R143 ;  /* 0x00000008ff037819 */ /* 0x000fe2000001168f */
[--C-:B------:R-:W-:Y:S01]  /*cdd0*/  FFMA.FTZ R159, R33, c[0x0][0x23c], -R73.reuse ;  /* 0x00008f00219f7a23 */ /* 0x100fe20000010849 */
[----:B------:R-:W-:Y:S01]  /*cde0*/  ISETP.GE.U32.AND P3, PT, R217, R4, PT ;  /* 0x00000004d900720c */ /* 0x000fe20003f66070 */
[----:B------:R4:W5:Y:S01]  /*cdf0*/  MUFU.EX2 R143, R5 ;  /* 0x00000005008f7308 */ /* 0x0009620000000800 */
[----:B-1----:R-:W-:Y:S01]  /*ce00*/  FMNMX.FTZ R68, R68, R148, !PT ;  /* 0x0000009444447209 */ /* 0x002fe20007810000 */
[--C-:B------:R-:W-:Y:S01]  /*ce10*/  FFMA.FTZ R207, R52, c[0x0][0x23c], -R73.reuse ;  /* 0x00008f0034cf7a23 */ /* 0x100fe20000010849 */
[----:B------:R-:W-:Y:S01]  /*ce20*/  LOP3.LUT R4, R146, 0xff, RZ, 0xc0, !PT ;  /* 0x000000ff92047812 */ /* 0x000fe200078ec0ff */
[--C-:B------:R-:W-:Y:S01]  /*ce30*/  FFMA.FTZ R208, R53, c[0x0][0x23c], -R73.reuse ;  /* 0x00008f0035d07a23 */ /* 0x100fe20000010849 */
[----:B------:R-:W-:Y:S01]  /*ce40*/  LOP3.LUT R3, R3, 0xffff, RZ, 0xc0, !PT ;  /* 0x0000ffff03037812 */ /* 0x000fe200078ec0ff */
[--C-:B------:R-:W-:Y:S01]  /*ce50*/  FFMA.FTZ R215, R64, c[0x0][0x23c], -R73.reuse ;  /* 0x00008f0040d77a23 */ /* 0x100fe20000010849 */
[----:B------:R-:W-:Y:S01]  /*ce60*/  ISETP.GE.U32.AND P4, PT, R217, R4, PT ;  /* 0x00000004d900720c */ /* 0x000fe20003f86070 */
[----:B--2---:R-:W-:Y:S01]  /*ce70*/  FMUL.FTZ R142, R69, c[0x0][0x23c] ;  /* 0x00008f00458e7a20 */ /* 0x004fe20000410000 */
[----:B------:R-:W-:Y:S01]  /*ce80*/  ISETP.GE.U32.AND P5, PT, R217, R3, PT ;  /* 0x00000003d900720c */ /* 0x000fe20003fa6070 */
[--C-:B------:R-:W-:Y:S01]  /*ce90*/  FFMA.FTZ R213, R65, c[0x0][0x23c], -R73.reuse ;  /* 0x00008f0041d57a23 */ /* 0x100fe20000010849 */
[----:B------:R-:W-:Y:S01]  /*cea0*/  LOP3.LUT R160, R201, UR8, R152, 0x96, !PT ;  /* 0x00000008c9a07c12 */ /* 0x000fe2000f8e9698 */
[--C-:B------:R-:W-:Y:S01]  /*ceb0*/  FFMA.FTZ R152, R21, c[0x0][0x23c], -R73.reuse ;  /* 0x00008f0015987a23 */ /* 0x100fe20000010849 */
[----:B------:R-:W-:Y:S01]  /*cec0*/  FSEL R4, R142, RZ, P0 ;  /* 0x000000ff8e047208 */ /* 0x000fe20000000000 */
[C---:B------:R-:W-:Y:S01]  /*ced0*/  FMUL.FTZ R142, R68.reuse, c[0x0][0x23c] ;  /* 0x00008f00448e7a20 */ /* 0x040fe20000410000 */
[----:B------:R-:W-:Y:S01]  /*cee0*/  FSETP.NEU.FTZ.AND P0, PT, R68, -INF , PT ;  /* 0xff8000004400780b */ /* 0x000fe20003f1d000 */
[----:B------:R-:W-:Y:S01]  /*cef0*/  FADD.FTZ R0, -R69, R0 ;  /* 0x0000000045007221 */ /* 0x000fe20000010100 */
[----:B---3--:R-:W-:Y:S01]  /*cf00*/  FMNMX.FTZ R3, R74, R149, !PT ;  /* 0x000000954a037209 */ /* 0x008fe20007810000 */
[----:B------:R-:W-:Y:S01]  /*cf10*/  FFMA.FTZ R149, R20, c[0x0][0x23c], -R73 ;  /* 0x00008f0014957a23 */ /* 0x000fe20000010849 */
[----:B------:R-:W-:Y:S01]  /*cf20*/  FSEL R74, R142, RZ, P0 ;  /* 0x000000ff8e4a7208 */ /* 0x000fe20000000000 */
[----:B------:R-:W-:Y:S01]  /*cf30*/  FMUL.FTZ R0, R0, c[0x0][0x23c] ;  /* 0x00008f0000007a20 */ /* 0x000fe20000410000 */
[-C--:B------:R-:W-:Y:S01]  /*cf40*/  LEA R170, P0, R190, R168.reuse, 0x1 ;  /* 0x000000a8beaa7211 */ /* 0x080fe200078008ff */
[--C-:B------:R-:W-:Y:S02]  /*cf50*/  FFMA.FTZ R9, R9, c[0x0][0x23c], -R4.reuse ;  /* 0x00008f0009097a23 */ /* 0x100fe40000010804 */
[----:B----4-:R-:W-:Y:S01]  /*cf60*/  FFMA.FTZ R5, R8, c[0x0][0x23c], -R4 ;  /* 0x00008f0008057a23 */ /* 0x010fe20000010804 */
[----:B------:R-:W-:Y:S01]  /*cf70*/  LEA.HI.X.SX32 R171, R190, R169, 0x1, P0 ;  /* 0x000000a9beab7211 */ /* 0x000fe200000f0eff */
        /* <DEDUP_REMOVED lines=19> */
[----:B------:R-:W-:Y:S01]  /*d0b0*/  FFMA.FTZ R228, R61, c[0x0][0x23c], -R4 ;  /* 0x00008f003de47a23 */ /* 0x000fe20000010804 */
[----:B-----5:R-:W-:Y:S01]  /*d0c0*/  F2FP.BF16.PACK_AB R4, R143, R147 ;  /* 0x000000938f04723e */ /* 0x020fe200000010ff */
[C---:B------:R-:W-:Y:S02]  /*d0d0*/  IMAD R21, R223.reuse, 0x38, R190 ;  /* 0x00000038df157824 */ /* 0x040fe400078e02be */
[----:B------:R-:W-:Y:S02]  /*d0e0*/  IMAD R20, R223, 0x48, RZ ;  /* 0x00000048df147824 */ /* 0x000fe400078e02ff */
[----:B------:R-:W-:Y:S01]  /*d0f0*/  @!P6 HFMA2.BF16_V2 R246, -RZ.H0_H0, RZ.H0_H0, -R4.H0_H0 ;  /* 0x200000fffff6e231 */ /* 0x000fe20000340904 */
[----:B------:R-:W-:Y:S01]  /*d100*/  IADD3 R21, R21, 0x1, RZ ;  /* 0x0000000115157810 */ /* 0x000fe20007ffe0ff */
[--C-:B------:R-:W-:Y:S01]  /*d110*/  FFMA.FTZ R165, R51, c[0x0][0x23c], -R74.reuse ;  /* 0x00008f0033a57a23 */ /* 0x100fe2000001084a */
[----:B------:R-:W3:Y:S01]  /*d120*/  MUFU.EX2 R163, R6 ;  /* 0x0000000600a37308 */ /* 0x000ee20000000800 */
[--C-:B------:R-:W-:Y:S01]  /*d130*/  FFMA.FTZ R164, R50, c[0x0][0x23c], -R74.reuse ;  /* 0x00008f0032a47a23 */ /* 0x100fe2000001084a */
[----:B------:R-:W-:Y:S01]  /*d140*/  LEA R190, P0, R21, R168, 0x1 ;  /* 0x000000a815be7211 */ /* 0x000fe200078008ff */
[----:B------:R-:W-:Y:S02]  /*d150*/  FFMA.FTZ R161, R39, c[0x0][0x23c], -R74 ;  /* 0x00008f0027a17a23 */ /* 0x000fe4000001084a */
[C---:B-1----:R-:W-:Y:S01]  /*d160*/  FMUL.FTZ R8, R0.reuse, R132 ;  /* 0x0000008400087220 */ /* 0x042fe20000410000 */
[----:B------:R-:W-:Y:S01]  /*d170*/  LEA.HI.X.SX32 R191, R21, R169, 0x1, P0 ;  /* 0x000000a915bf7211 */ /* 0x000fe200000f0eff */
[C---:B------:R-:W-:Y:S02]  /*d180*/  FMUL.FTZ R9, R0.reuse, R133 ;  /* 0x0000008500097220 */ /* 0x040fe40000410000 */
[C---:B------:R-:W-:Y:S02]  /*d190*/  FMUL.FTZ R12, R0.reuse, R128 ;  /* 0x00000080000c7220 */ /* 0x040fe40000410000 */
[C---:B------:R-:W-:Y:S02]  /*d1a0*/  FMUL.FTZ R13, R0.reuse, R129 ;  /* 0x00000081000d7220 */ /* 0x040fe40000410000 */
[----:B------:R-:W-:Y:S01]  /*d1b0*/  FMUL.FTZ R24, R0, R116 ;  /* 0x0000007400187220 */ /* 0x000fe20000410000 */
[----:B--2---:R-:W-:Y:S01]  /*d1c0*/  F2FP.BF16.PACK_AB R7, R142, R5 ;  /* 0x000000058e07723e */ /* 0x004fe200000010ff */
[C---:B------:R-:W-:Y:S02]  /*d1d0*/  FMUL.FTZ R25, R0.reuse, R117 ;  /* 0x0000007500197220 */ /* 0x040fe40000410000 */
[C---:B------:R-:W-:Y:S02]  /*d1e0*/  FMUL.FTZ R28, R0.reuse, R112 ;  /* 0x00000070001c7220 */ /* 0x040fe40000410000 */
[C---:B------:R-:W-:Y:S01]  /*d1f0*/  FMUL.FTZ R29, R0.reuse, R113 ;  /* 0x00000071001d7220 */ /* 0x040fe20000410000 */
[----:B------:R-:W-:Y:S01]  /*d200*/  @!P2 HFMA2.BF16_V2 R248, -RZ.H0_H0, RZ.H0_H0, -R7.H0_H0 ;  /* 0x200000fffff8a231 */ /* 0x000fe20000340907 */
[C---:B------:R-:W-:Y:S02]  /*d210*/  FMUL.FTZ R40, R0.reuse, R100 ;  /* 0x0000006400287220 */ /* 0x040fe40000410000 */
[C---:B------:R-:W-:Y:S02]  /*d220*/  FMUL.FTZ R41, R0.reuse, R101 ;  /* 0x0000006500297220 */ /* 0x040fe40000410000 */
[C---:B------:R-:W-:Y:S02]  /*d230*/  FMUL.FTZ R44, R0.reuse, R96 ;  /* 0x00000060002c7220 */ /* 0x040fe40000410000 */
[C---:B------:R-:W-:Y:S02]  /*d240*/  FMUL.FTZ R45, R0.reuse, R97 ;  /* 0x00000061002d7220 */ /* 0x040fe40000410000 */
[C---:B------:R-:W-:Y:S01]  /*d250*/  FMUL.FTZ R56, R0.reuse, R84 ;  /* 0x0000005400387220 */ /* 0x040fe20000410000 */
[C---:B------:R-:W-:Y:S01]  /*d260*/  PRMT R84, R7.reuse, 0x7632, R84 ;  /* 0x0000763207547816 */ /* 0x040fe20000000054 */
[C---:B------:R-:W-:Y:S01]  /*d270*/  FMUL.FTZ R57, R0.reuse, R85 ;  /* 0x0000005500397220 */ /* 0x040fe20000410000 */
[----:B------:R-:W-:Y:S01]  /*d280*/  MUFU.EX2 R97, R17 ;  /* 0x0000001100617308 */ /* 0x000fe20000000800 */
[C---:B------:R-:W-:Y:S01]  /*d290*/  FMUL.FTZ R60, R0.reuse, R80 ;  /* 0x00000050003c7220 */ /* 0x040fe20000410000 */
[----:B------:R-:W-:Y:S01]  /*d2a0*/  PRMT R112, R7, 0x5410, R84 ;  /* 0x0000541007707816 */ /* 0x000fe20000000054 */
[----:B------:R-:W-:Y:S01]  /*d2b0*/  FMUL.FTZ R61, R0, R81 ;  /* 0x00000051003d7220 */ /* 0x000fe20000410000 */
[----:B------:R-:W-:Y:S01]  /*d2c0*/  @!P2 PRMT R7, R248, 0x5410, RZ ;  /* 0x00005410f807a816 */ /* 0x000fe200000000ff */
[----:B------:R-:W-:Y:S01]  /*d2d0*/  FFMA.FTZ R85, R0, R188, R5 ;  /* 0x000000bc00557223 */ /* 0x000fe20000010005 */
[----:B------:R-:W-:Y:S01]  /*d2e0*/  PRMT R0, R4, 0x7632, R0 ;  /* 0x0000763204007816 */ /* 0x000fe20000000000 */
[--C-:B------:R-:W-:Y:S01]  /*d2f0*/  FFMA.FTZ R132, R34, c[0x0][0x23c], -R74.reuse ;  /* 0x00008f0022847a23 */ /* 0x100fe2000001084a */
[----:B---3--:R-:W-:Y:S01]  /*d300*/  F2FP.BF16.PACK_AB R5, R206, R163 ;  /* 0x000000a3ce05723e */ /* 0x008fe200000010ff */
[----:B------:R-:W-:Y:S01]  /*d310*/  FFMA.FTZ R100, R19, c[0x0][0x23c], -R74 ;  /* 0x00008f0013647a23 */ /* 0x000fe2000001084a */
[----:B------:R-:W-:Y:S01]  /*d320*/  PRMT R113, R4, 0x5410, R0 ;  /* 0x0000541004717816 */ /* 0x000fe20000000000 */
[----:B------:R-:W-:Y:S01]  /*d330*/  @!P5 HFMA2.BF16_V2 R245, -RZ.H0_H0, RZ.H0_H0, -R0.H0_H0 ;  /* 0x200000fffff5d231 */ /* 0x000fe20000340900 */
[----:B------:R-:W-:Y:S01]  /*d340*/  PRMT R6, R5, 0x7632, R6 ;  /* 0x0000763205067816 */ /* 0x000fe20000000006 */
[----:B------:R-:W-:Y:S01]  /*d350*/  @!P4 HFMA2.BF16_V2 R250, -RZ.H0_H0, RZ.H0_H0, -R5.H0_H0 ;  /* 0x200000fffffac231 */ /* 0x000fe20000340905 */
[----:B------:R-:W-:Y:S01]  /*d360*/  @!P6 PRMT R4, R246, 0x5410, RZ ;  /* 0x00005410f604e816 */ /* 0x000fe200000000ff */
[----:B------:R-:W-:Y:S01]  /*d370*/  FFMA.FTZ R117, R23, c[0x0][0x23c], -R74 ;  /* 0x00008f0017757a23 */ /* 0x000fe2000001084a */
[----:B------:R-:W-:Y:S01]  /*d380*/  @!P5 PRMT R0, R245, 0x5410, RZ ;  /* 0x00005410f500d816 */ /* 0x000fe200000000ff */
[----:B------:R-:W-:Y:S01]  /*d390*/  @!P3 HFMA2.BF16_V2 R249, -RZ.H0_H0, RZ.H0_H0, -R6.H0_H0 ;  /* 0x200000fffff9b231 */ /* 0x000fe20000340906 */
[----:B------:R-:W-:Y:S01]  /*d3a0*/  PRMT R116, R5, 0x5410, R6 ;  /* 0x0000541005747816 */ /* 0x000fe20000000006 */
[----:B------:R-:W-:Y:S01]  /*d3b0*/  STG.E.U16 [R168.64], R4 ;  /* 0x00000004a8007986 */ /* 0x000fe2000c101510 */
[----:B------:R-:W-:Y:S01]  /*d3c0*/  @!P4 PRMT R5, R250, 0x5410, RZ ;  /* 0x00005410fa05c816 */ /* 0x000fe200000000ff */
[--C-:B------:R-:W-:Y:S01]  /*d3d0*/  FFMA.FTZ R133, R35, c[0x0][0x23c], -R74.reuse ;  /* 0x00008f0023857a23 */ /* 0x100fe2000001084a */
[----:B------:R-:W-:Y:S01]  /*d3e0*/  @!P3 PRMT R6, R249, 0x5410, RZ ;  /* 0x00005410f906b816 */ /* 0x000fe200000000ff */
[----:B------:R1:W-:Y:S01]  /*d3f0*/  STG.E.U16 [R168.64+0x2], R0 ;  /* 0x00000200a8007986 */ /* 0x0003e2000c101510 */
[----:B------:R-:W-:Y:S01]  /*d400*/  LEA R188, P0, R20, R168, 0x1 ;  /* 0x000000a814bc7211 */ /* 0x000fe200078008ff */
[--C-:B------:R-:W-:Y:S02]  /*d410*/  FFMA.FTZ R199, R48, c[0x0][0x23c], -R73.reuse ;  /* 0x00008f0030c77a23 */ /* 0x100fe40000010849 */
[----:B------:R2:W-:Y:S01]  /*d420*/  STG.E.U16 [R170.64], R5 ;  /* 0x00000005aa007986 */ /* 0x0005e2000c101510 */
[----:B------:R-:W-:Y:S02]  /*d430*/  FFMA.FTZ R203, R49, c[0x0][0x23c], -R73 ;  /* 0x00008f0031cb7a23 */ /* 0x000fe40000010849 */
[----:B------:R-:W3:Y:S01]  /*d440*/  MUFU.EX2 R73, R16 ;  /* 0x0000001000497308 */ /* 0x000ee20000000800 */
[----:B------:R4:W-:Y:S01]  /*d450*/  STG.E.U16 [R170.64+0x2], R6 ;  /* 0x00000206aa007986 */ /* 0x0009e2000c101510 */
[----:B------:R-:W-:Y:S02]  /*d460*/  FFMA.FTZ R225, R67, c[0x0][0x23c], -R74 ;  /* 0x00008f0043e17a23 */ /* 0x000fe4000001084a */
[----:B-1----:R-:W-:Y:S01]  /*d470*/  FADD.FTZ R0, -R70, R2 ;  /* 0x0000000246007221 */ /* 0x002fe20000010100 */
[----:B------:R-:W-:Y:S02]  /*d480*/  LOP3.LUT R2, R75, 0xffff, RZ, 0xc0, !PT ;  /* 0x0000ffff4b027812 */ /* 0x000fe400078ec0ff */
[----:B---3--:R-:W-:Y:S01]  /*d490*/  F2FP.BF16.PACK_AB R80, R97, R73 ;  /* 0x000000496150723e */ /* 0x008fe200000010ff */
[----:B--2---:R-:W-:Y:S01]  /*d4a0*/  IMAD.WIDE R4, R223, 0x70, R170 ;  /* 0x00000070df047825 */ /* 0x004fe200078e02aa */
[----:B------:R-:W-:Y:S02]  /*d4b0*/  SHF.R.U32.HI R2, RZ, 0x8, R2 ;  /* 0x00000008ff027819 */ /* 0x000fe40000011602 */
[----:B------:R-:W-:Y:S01]  /*d4c0*/  PRMT R81, R80, 0x7632, R81 ;  /* 0x0000763250517816 */ /* 0x000fe20000000051 */
[----:B------:R-:W-:Y:S01]  /*d4d0*/  FMUL.FTZ R0, R0, c[0x0][0x23c] ;  /* 0x00008f0000007a20 */ /* 0x000fe20000410000 */
[----:B------:R-:W-:Y:S01]  /*d4e0*/  LOP3.LUT R2, R2, 0xffff, RZ, 0xc0, !PT ;  /* 0x0000ffff02027812 */ /* 0x000fe200078ec0ff */
[----:B------:R1:W-:Y:S01]  /*d4f0*/  STG.E.U16 [R4.64], R7 ;  /* 0x0000000704007986 */ /* 0x0003e2000c101510 */
[----:B------:R-:W-:Y:S01]  /*d500*/  PRMT R96, R80, 0x5410, R81 ;  /* 0x0000541050607816 */ /* 0x000fe20000000051 */
[----:B----4-:R-:W-:Y:S01]  /*d510*/  FMUL.FTZ R6, R3, c[0x0][0x23c] ;  /* 0x00008f0003067a20 */ /* 0x010fe20000410000 */
[C---:B------:R-:W-:Y:S01]  /*d520*/  ISETP.GE.U32.AND P2, PT, R217.reuse, R2, PT ;  /* 0x00000002d900720c */ /* 0x040fe20003f46070 */
[----:B------:R-:W2:Y:S01]  /*d530*/  MUFU.EX2 R0, R0 ;  /* 0x0000000000007308 */ /* 0x000ea20000000800 */
[----:B------:R-:W-:Y:S01]  /*d540*/  SHF.R.U32.HI R2, RZ, 0x10, R140 ;  /* 0x00000010ff027819 */ /* 0x000fe2000001168c */
[----:B------:R-:W-:Y:S03]  /*d550*/  FFMA.FTZ R223, R66, c[0x0][0x23c], -R74 ;  /* 0x00008f0042df7a23 */ /* 0x000fe6000001084a */
[----:B------:R-:W-:Y:S04]  /*d560*/  LOP3.LUT R2, R2, 0xff, RZ, 0xc0, !PT ;  /* 0x000000ff02027812 */ /* 0x000fe800078ec0ff */
[C---:B------:R-:W-:Y:S03]  /*d570*/  ISETP.GE.U32.AND P5, PT, R217.reuse, R2, PT ;  /* 0x00000002d900720c */ /* 0x040fe60003fa6070 */
[----:B------:R-:W-:Y:S05]  /*d580*/  @!P2 HFMA2.BF16_V2 R252, -RZ.H0_H0, RZ.H0_H0, -R84.H0_H0 ;  /* 0x200000fffffca231 */ /* 0x000fea0000340954 */
[----:B------:R-:W-:Y:S05]  /*d590*/  @!P2 PRMT R84, R252, 0x5410, RZ ;  /* 0x00005410fc54a816 */ /* 0x000fea00000000ff */
[----:B------:R-:W-:Y:S01]  /*d5a0*/  STG.E.U16 [R190.64], R84 ;  /* 0x00000054be007986 */ /* 0x000fe2000c101510 */
[----:B-1----:R-:W-:Y:S01]  /*d5b0*/  SHF.R.U32.HI R4, RZ, 0x18, R140 ;  /* 0x00000018ff047819 */ /* 0x002fe2000001168c */
[C---:B--2---:R-:W-:Y:S01]  /*d5c0*/  FMUL.FTZ R32, R0.reuse, R108 ;  /* 0x0000006c00207220 */ /* 0x044fe20000410000 */
[----:B------:R-:W-:Y:S01]  /*d5d0*/  SHF.R.U32.HI R5, RZ, 0x18, R75 ;  /* 0x00000018ff057819 */ /* 0x000fe2000001164b */
[----:B------:R1:W2:Y:S01]  /*d5e0*/  LDL.S16 R108, [R1+0x8] ;  /* 0x00000800016c7983 */ /* 0x0002a20000100600 */
[----:B------:R-:W-:Y:S01]  /*d5f0*/  ISETP.GE.U32.AND P3, PT, R217, R4, PT ;  /* 0x00000004d900720c */ /* 0x000fe20003f66070 */
[----:B------:R-:W-:Y:S01]  /*d600*/  FFMA.FTZ R147, R0, R189, R147 ;  /* 0x000000bd00937223 */ /* 0x000fe20000010093 */
[----:B------:R-:W-:Y:S01]  /*d610*/  LOP3.LUT R4, R140, 0xffff, RZ, 0xc0, !PT ;  /* 0x0000ffff8c047812 */ /* 0x000fe200078ec0ff */
[----:B------:R-:W-:Y:S01]  /*d620*/  FMUL.FTZ R64, R0, R76 ;  /* 0x0000004c00407220 */ /* 0x000fe20000410000 */
[----:B------:R-:W-:Y:S01]  /*d630*/  LOP3.LUT R7, R140, 0xff, RZ, 0xc0, !PT ;  /* 0x000000ff8c077812 */ /* 0x000fe200078ec0ff */
[----:B------:R-:W-:Y:S01]  /*d640*/  FADD.FTZ R147, R143, R147 ;  /* 0x000000938f937221 */ /* 0x000fe20000010000 */
[----:B------:R-:W-:Y:S01]  /*d650*/  SHF.R.U32.HI R2, RZ, 0x8, R4 ;  /* 0x00000008ff027819 */ /* 0x000fe20000011604 */
[----:B------:R-:W-:Y:S01]  /*d660*/  FMUL.FTZ R4, R0, R136 ;  /* 0x0000008800047220 */ /* 0x000fe20000410000 */
[----:B------:R-:W-:Y:S01]  /*d670*/  LEA.HI.X.SX32 R189, R20, R169, 0x1, P0 ;  /* 0x000000a914bd7211 */ /* 0x000fe200000f0eff */
[----:B------:R-:W-:Y:S01]  /*d680*/  FMUL.FTZ R16, R0, R124 ;  /* 0x0000007c00107220 */ /* 0x000fe20000410000 */
[----:B------:R-:W-:Y:S01]  /*d690*/  LOP3.LUT R2, R2, 0xffff, RZ, 0xc0, !PT ;  /* 0x0000ffff02027812 */ /* 0x000fe200078ec0ff */
[C---:B------:R-:W-:Y:S01]  /*d6a0*/  FMUL.FTZ R17, R0.reuse, R125 ;  /* 0x0000007d00117220 */ /* 0x040fe20000410000 */
[----:B------:R-:W-:Y:S01]  /*d6b0*/  FSETP.NEU.FTZ.AND P0, PT, R3, -INF , PT ;  /* 0xff8000000300780b */ /* 0x000fe20003f1d000 */
[C---:B------:R-:W-:Y:S01]  /*d6c0*/  FMUL.FTZ R20, R0.reuse, R120 ;  /* 0x0000007800147220 */ /* 0x040fe20000410000 */
[C---:B------:R-:W-:Y:S01]  /*d6d0*/  ISETP.GE.U32.AND P4, PT, R217.reuse, R2, PT ;  /* 0x00000002d900720c */ /* 0x040fe20003f86070 */
[C---:B------:R-:W-:Y:S01]  /*d6e0*/  FMUL.FTZ R21, R0.reuse, R121 ;  /* 0x0000007900157220 */ /* 0x040fe20000410000 */
[----:B------:R-:W-:Y:S01]  /*d6f0*/  SHF.R.U32.HI R2, RZ, 0x10, R75 ;  /* 0x00000010ff027819 */ /* 0x000fe2000001164b */
[----:B------:R-:W-:Y:S01]  /*d700*/  FMUL.FTZ R33, R0, R109 ;  /* 0x0000006d00217220 */ /* 0x000fe20000410000 */
[----:B------:R-:W-:Y:S01]  /*d710*/  FSEL R6, R6, RZ, P0 ;  /* 0x000000ff06067208 */ /* 0x000fe20000000000 */
[----:B------:R1:W3:Y:S01]  /*d720*/  LDL.S16 R75, [R1+0xc] ;  /* 0x00000c00014b7983 */ /* 0x0002e20000100600 */
[----:B------:R-:W-:Y:S01]  /*d730*/  LOP3.LUT R2, R2, 0xff, RZ, 0xc0, !PT ;  /* 0x000000ff02027812 */ /* 0x000fe200078ec0ff */
[----:B------:R-:W-:Y:S01]  /*d740*/  FMUL.FTZ R36, R0, R104 ;  /* 0x0000006800247220 */ /* 0x000fe20000410000 */
[C---:B------:R-:W-:Y:S01]  /*d750*/  ISETP.GE.U32.AND P0, PT, R217.reuse, R7, PT ;  /* 0x00000007d900720c */ /* 0x040fe20003f06070 */
[----:B------:R-:W-:Y:S01]  /*d760*/  FFMA.FTZ R101, R14, c[0x0][0x23c], -R6 ;  /* 0x00008f000e657a23 */ /* 0x000fe20000010806 */
[C---:B------:R-:W-:Y:S01]  /*d770*/  ISETP.GE.U32.AND P1, PT, R217.reuse, R2, PT ;  /* 0x00000002d900720c */ /* 0x040fe20003f26070 */
[----:B------:R-:W-:Y:S01]  /*d780*/  FADD.FTZ R2, -R68, R71 ;  /* 0x0000004744027221 */ /* 0x000fe20000010100 */
[----:B------:R-:W-:Y:S01]  /*d790*/  ISETP.GE.U32.AND P6, PT, R217, R5, PT ;  /* 0x00000005d900720c */ /* 0x000fe20003fc6070 */
[----:B------:R4:W-:Y:S01]  /*d7a0*/  MUFU.EX2 R71, R146 ;  /* 0x0000009200477308 */ /* 0x0009e20000000800 */
[----:B------:R-:W-:Y:S02]  /*d7b0*/  FMUL.FTZ R5, R0, R137 ;  /* 0x0000008900057220 */ /* 0x000fe40000410000 */
[----:B------:R-:W-:Y:S02]  /*d7c0*/  FMUL.FTZ R2, R2, c[0x0][0x23c] ;  /* 0x00008f0002027a20 */ /* 0x000fe40000410000 */
[C---:B------:R-:W-:Y:S02]  /*d7d0*/  FMUL.FTZ R52, R0.reuse, R88 ;  /* 0x0000005800347220 */ /* 0x040fe40000410000 */
[C---:B------:R-:W-:Y:S02]  /*d7e0*/  FMUL.FTZ R65, R0.reuse, R77 ;  /* 0x0000004d00417220 */ /* 0x040fe40000410000 */
[C---:B------:R-:W-:Y:S01]  /*d7f0*/  FMUL.FTZ R37, R0.reuse, R105 ;  /* 0x0000006900257220 */ /* 0x040fe20000410000 */
[----:B------:R-:W5:Y:S01]  /*d800*/  MUFU.EX2 R2, R2 ;  /* 0x0000000200027308 */ /* 0x000f620000000800 */
[C---:B------:R-:W-:Y:S02]  /*d810*/  FMUL.FTZ R48, R0.reuse, R92 ;  /* 0x0000005c00307220 */ /* 0x040fe40000410000 */
[C---:B------:R-:W-:Y:S02]  /*d820*/  FMUL.FTZ R49, R0.reuse, R93 ;  /* 0x0000005d00317220 */ /* 0x040fe40000410000 */
[----:B------:R-:W-:Y:S02]  /*d830*/  FMUL.FTZ R53, R0, R89 ;  /* 0x0000005900357220 */ /* 0x000fe40000410000 */
[----:B------:R-:W-:Y:S02]  /*d840*/  FADD.FTZ R0, -R3, R72 ;  /* 0x0000004803007221 */ /* 0x000fe40000010100 */
[--C-:B------:R-:W-:Y:S01]  /*d850*/  FFMA.FTZ R72, R10, c[0x0][0x23c], -R6.reuse ;  /* 0x00008f000a487a23 */ /* 0x100fe20000010806 */
[----:B------:R1:W1:Y:S01]  /*d860*/  MUFU.EX2 R76, R148 ;  /* 0x00000094004c7308 */ /* 0x0002620000000800 */
[----:B------:R-:W-:Y:S02]  /*d870*/  FMUL.FTZ R0, R0, c[0x0][0x23c] ;  /* 0x00008f0000007a20 */ /* 0x000fe40000410000 */
[--C-:B------:R-:W-:Y:S02]  /*d880*/  FFMA.FTZ R104, R15, c[0x0][0x23c], -R6.reuse ;  /* 0x00008f000f687a23 */ /* 0x100fe40000010806 */
[--C-:B------:R-:W-:Y:S02]  /*d890*/  FFMA.FTZ R120, R26, c[0x0][0x23c], -R6.reuse ;  /* 0x00008f001a787a23 */ /* 0x100fe40000010806 */
[----:B------:R-:W-:Y:S02]  /*d8a0*/  FFMA.FTZ R121, R27, c[0x0][0x23c], -R6 ;  /* 0x00008f001b797a23 */ /* 0x000fe40000010806 */
[----:B----4-:R-:W-:Y:S01]  /*d8b0*/  FFMA.FTZ R146, R38, c[0x0][0x23c], -R74 ;  /* 0x00008f0026927a23 */ /* 0x010fe2000001084a */
[----:B------:R-:W4:Y:S01]  /*d8c0*/  MUFU.EX2 R0, R0 ;  /* 0x0000000000007308 */ /* 0x000f220000000800 */
[--C-:B------:R-:W-:Y:S02]  /*d8d0*/  FFMA.FTZ R129, R31, c[0x0][0x23c], -R6.reuse ;  /* 0x00008f001f817a23 */ /* 0x100fe40000010806 */
[--C-:B------:R-:W-:Y:S02]  /*d8e0*/  FFMA.FTZ R136, R42, c[0x0][0x23c], -R6.reuse ;  /* 0x00008f002a887a23 */ /* 0x100fe40000010806 */
[C---:B-----5:R-:W-:Y:S02]  /*d8f0*/  FMUL.FTZ R51, R2.reuse, R95 ;  /* 0x0000005f02337220 */ /* 0x060fe40000410000 */
[----:B------:R-:W-:Y:S02]  /*d900*/  FMUL.FTZ R50, R2, R94 ;  /* 0x0000005e02327220 */ /* 0x000fe40000410000 */
[----:B------:R-:W-:Y:S01]  /*d910*/  FFMA.FTZ R137, R43, c[0x0][0x23c], -R6 ;  /* 0x00008f002b897a23 */ /* 0x000fe20000010806 */
[----:B------:R-:W5:Y:S01]  /*d920*/  MUFU.EX2 R72, R72 ;  /* 0x0000004800487308 */ /* 0x000f620000000800 */
[----:B------:R-:W-:Y:S02]  /*d930*/  IMAD.MOV.U32 R124, RZ, RZ, R204 ;  /* 0x000000ffff7c7224 */ /* 0x000fe400078e00cc */
[----:B------:R-:W-:Y:S02]  /*d940*/  IMAD.MOV.U32 R125, RZ, RZ, R205 ;  /* 0x000000ffff7d7224 */ /* 0x000fe400078e00cd */
[--C-:B------:R-:W-:Y:S02]  /*d950*/  FFMA.FTZ R93, R18, c[0x0][0x23c], -R74.reuse ;  /* 0x00008f00125d7a23 */ /* 0x100fe4000001084a */
[----:B------:R-:W-:Y:S02]  /*d960*/  FFMA.FTZ R109, R22, c[0x0][0x23c], -R74 ;  /* 0x00008f00166d7a23 */ /* 0x000fe4000001084a */
[--C-:B------:R-:W-:Y:S02]  /*d970*/  FFMA.FTZ R128, R30, c[0x0][0x23c], -R6.reuse ;  /* 0x00008f001e807a23 */ /* 0x100fe40000010806 */
[--C-:B-1----:R-:W-:Y:S02]  /*d980*/  FFMA.FTZ R148, R46, c[0x0][0x23c], -R6.reuse ;  /* 0x00008f002e947a23 */ /* 0x102fe40000010806 */
[--C-:B------:R-:W-:Y:S02]  /*d990*/  FFMA.FTZ R162, R47, c[0x0][0x23c], -R6.reuse ;  /* 0x00008f002fa27a23 */ /* 0x100fe40000010806 */
[--C-:B------:R-:W-:Y:S02]  /*d9a0*/  FFMA.FTZ R224, R58, c[0x0][0x23c], -R6.reuse ;  /* 0x00008f003ae07a23 */ /* 0x100fe40000010806 */
[--C-:B------:R-:W-:Y:S02]  /*d9b0*/  FFMA.FTZ R226, R59, c[0x0][0x23c], -R6.reuse ;  /* 0x00008f003be27a23 */ /* 0x100fe40000010806 */
[--C-:B------:R-:W-:Y:S02]  /*d9c0*/  FFMA.FTZ R151, R62, c[0x0][0x23c], -R6.reuse ;  /* 0x00008f003e977a23 */ /* 0x100fe40000010806 */
[----:B------:R-:W-:Y:S02]  /*d9d0*/  FFMA.FTZ R150, R63, c[0x0][0x23c], -R6 ;  /* 0x00008f003f967a23 */ /* 0x000fe40000010806 */
[--C-:B------:R-:W-:Y:S02]  /*d9e0*/  FFMA.FTZ R205, R54, c[0x0][0x23c], -R74.reuse ;  /* 0x00008f0036cd7a23 */ /* 0x100fe4000001084a */
[----:B------:R-:W-:Y:S01]  /*d9f0*/  FFMA.FTZ R204, R55, c[0x0][0x23c], -R74 ;  /* 0x00008f0037cc7a23 */ /* 0x000fe2000001084a */
[----:B------:R-:W-:Y:S01]  /*da00*/  MUFU.EX2 R151, R151 ;  /* 0x0000009700977308 */ /* 0x000fe20000000800 */
[----:B------:R-:W-:Y:S01]  /*da10*/  FFMA.FTZ R74, R11, c[0x0][0x23c], -R6 ;  /* 0x00008f000b4a7a23 */ /* 0x000fe20000010806 */
[----:B------:R-:W-:Y:S01]  /*da20*/  LOP3.LUT R6, R144, 0xff, RZ, 0xc0, !PT ;  /* 0x000000ff90067812 */ /* 0x000fe200078ec0ff */
[C---:B------:R-:W-:Y:S02]  /*da30*/  FMUL.FTZ R38, R2.reuse, R106 ;  /* 0x0000006a02267220 */ /* 0x040fe40000410000 */
[C---:B------:R-:W-:Y:S01]  /*da40*/  FMUL.FTZ R39, R2.reuse, R107 ;  /* 0x0000006b02277220 */ /* 0x040fe20000410000 */
[----:B------:R-:W-:Y:S01]  /*da50*/  ISETP.GE.U32.AND P2, PT, R217, R6, PT ;  /* 0x00000006d900720c */ /* 0x000fe20003f46070 */
[C---:B------:R-:W-:Y:S02]  /*da60*/  FMUL.FTZ R6, R2.reuse, R138 ;  /* 0x0000008a02067220 */ /* 0x040fe40000410000 */
[C---:B------:R-:W-:Y:S01]  /*da70*/  FMUL.FTZ R18, R2.reuse, R126 ;  /* 0x0000007e02127220 */ /* 0x040fe20000410000 */
[----:B------:R-:W-:Y:S01]  /*da80*/  MUFU.EX2 R150, R150 ;  /* 0x0000009600967308 */ /* 0x000fe20000000800 */
[C---:B------:R-:W-:Y:S02]  /*da90*/  FMUL.FTZ R19, R2.reuse, R127 ;  /* 0x0000007f02137220 */ /* 0x040fe40000410000 */
[C---:B------:R-:W-:Y:S02]  /*daa0*/  FMUL.FTZ R22, R2.reuse, R122 ;  /* 0x0000007a02167220 */ /* 0x040fe40000410000 */
[C---:B------:R-:W-:Y:S02]  /*dab0*/  FMUL.FTZ R23, R2.reuse, R123 ;  /* 0x0000007b02177220 */ /* 0x040fe40000410000 */
[C---:B------:R-:W-:Y:S02]  /*dac0*/  FMUL.FTZ R34, R2.reuse, R110 ;  /* 0x0000006e02227220 */ /* 0x040fe40000410000 */
[C---:B------:R-:W-:Y:S02]  /*dad0*/  FMUL.FTZ R35, R2.reuse, R111 ;  /* 0x0000006f02237220 */ /* 0x040fe40000410000 */
[C---:B------:R-:W-:Y:S02]  /*dae0*/  FMUL.FTZ R66, R2.reuse, R78 ;  /* 0x0000004e02427220 */ /* 0x040fe40000410000 */
[----:B------:R-:W-:Y:S01]  /*daf0*/  FMUL.FTZ R67, R2, R79 ;  /* 0x0000004f02437220 */ /* 0x000fe20000410000 */
[----:B------:R-:W-:Y:S01]  /*db00*/  F2FP.BF16.PACK_AB R79, R76, R71 ;  /* 0x000000474c4f723e */ /* 0x000fe200000010ff */
[C---:B------:R-:W-:Y:S02]  /*db10*/  FMUL.FTZ R54, R2.reuse, R90 ;  /* 0x0000005a02367220 */ /* 0x040fe40000410000 */
[C---:B------:R-:W-:Y:S01]  /*db20*/  FMUL.FTZ R55, R2.reuse, R91 ;  /* 0x0000005b02377220 */ /* 0x040fe20000410000 */
[C---:B------:R-:W-:Y:S01]  /*db30*/  PRMT R78, R79.reuse, 0x7632, R78 ;  /* 0x000076324f4e7816 */ /* 0x040fe2000000004e */
[----:B------:R-:W-:Y:S01]  /*db40*/  FFMA.FTZ R92, R2, R216, R163 ;  /* 0x000000d8025c7223 */ /* 0x000fe200000100a3 */
[----:B------:R-:W-:Y:S01]  /*db50*/  @!P2 HFMA2.BF16_V2 R251, -RZ.H0_H0, RZ.H0_H0, -R79.H0_H0 ;  /* 0x200000fffffba231 */ /* 0x000fe2000034094f */
[----:B------:R-:W-:Y:S01]  /*db60*/  FADD.FTZ R88, R142, R85 ;  /* 0x000000558e587221 */ /* 0x000fe20000010000 */
[----:B------:R-:W-:Y:S01]  /*db70*/  PRMT R89, R79, 0x5410, R78 ;  /* 0x000054104f597816 */ /* 0x000fe2000000004e */
[C---:B----4-:R-:W-:Y:S01]  /*db80*/  FMUL.FTZ R27, R0.reuse, R119 ;  /* 0x00000077001b7220 */ /* 0x050fe20000410000 */
[----:B------:R-:W-:Y:S01]  /*db90*/  MUFU.EX2 R85, R152 ;  /* 0x0000009800557308 */ /* 0x000fe20000000800 */
[----:B------:R-:W-:Y:S01]  /*dba0*/  @!P2 PRMT R79, R251, 0x5410, RZ ;  /* 0x00005410fb4fa816 */ /* 0x000fe200000000ff */
        /* <DEDUP_REMOVED lines=16> */
[----:B-----5:R-:W-:Y:S01]  /*dcb0*/  FFMA.FTZ R77, R0, R222, R72 ;  /* 0x000000de004d7223 */ /* 0x020fe20000010048 */
[----:B------:R-:W-:Y:S01]  /*dcc0*/  MUFU.EX2 R82, R154 ;  /* 0x0000009a00527308 */ /* 0x000fe20000000800 */
[----:B------:R-:W-:Y:S04]  /*dcd0*/  IMAD.WIDE.U32 R90, R155, -0x2daee0ad, RZ ;  /* 0xd2511f539b5a7825 */ /* 0x000fe800078e00ff */
[----:B------:R-:W-:Y:S01]  /*dce0*/  FADD.FTZ R83, R73, R147 ;  /* 0x0000009349537221 */ /* 0x000fe20000010000 */
[----:B------:R-:W-:Y:S01]  /*dcf0*/  LOP3.LUT R86, R91, UR31, R198, 0x96, !PT ;  /* 0x0000001f5b567c12 */ /* 0x000fe2000f8e96c6 */
[----:B------:R-:W-:Y:S02]  /*dd00*/  FADD.FTZ R88, R71, R88 ;  /* 0x0000005847587221 */ /* 0x000fe40000010000 */
[----:B------:R-:W-:Y:S01]  /*dd10*/  IMAD.MOV.U32 R122, RZ, RZ, R124 ;  /* 0x000000ffff7a7224 */ /* 0x000fe200078e007c */
[----:B------:R-:W-:Y:S01]  /*dd20*/  MUFU.EX2 R154, R136 ;  /* 0x00000088009a7308 */ /* 0x000fe20000000800 */
[----:B------:R-:W-:Y:S02]  /*dd30*/  IMAD.MOV.U32 R123, RZ, RZ, R125 ;  /* 0x000000ffff7b7224 */ /* 0x000fe400078e007d */
[----:B------:R-:W-:Y:S04]  /*dd40*/  IMAD.WIDE.U32 R124, R160, -0x2daee0ad, RZ ;  /* 0xd2511f53a07c7825 */ /* 0x000fe800078e00ff */
[----:B------:R-:W-:Y:S01]  /*dd50*/  FADD.FTZ R88, R76, R88 ;  /* 0x000000584c587221 */ /* 0x000fe20000010000 */
[----:B------:R-:W-:Y:S01]  /*dd60*/  LOP3.LUT R87, R125, UR31, R214, 0x96, !PT ;  /* 0x0000001f7d577c12 */ /* 0x000fe2000f8e96d6 */
[----:B------:R-:W-:Y:S01]  /*dd70*/  FADD.FTZ R92, R206, R92 ;  /* 0x0000005cce5c7221 */ /* 0x000fe20000010000 */
[----:B------:R-:W-:Y:S02]  /*dd80*/  MUFU.EX2 R201, R213 ;  /* 0x000000d500c97308 */ /* 0x000fe40000000800 */
[----:B------:R-:W-:Y:S01]  /*dd90*/  LOP3.LUT R76, R87, 0xff, RZ, 0xc0, !PT ;  /* 0x000000ff574c7812 */ /* 0x000fe200078ec0ff */
[----:B--2---:R-:W-:Y:S05]  /*dda0*/  @!P4 HFMA2.BF16_V2 R108, -RZ.H0_H0, RZ.H0_H0, -R81.H0_H0 ;  /* 0x200000ffff6cc231 */ /* 0x004fea0000340951 */
[----:B------:R-:W-:Y:S04]  /*ddb0*/  PRMT R10, R108, 0x7610, R10 ;  /* 0x000076106c0a7816 */ /* 0x000fe8000000000a */
[----:B------:R-:W-:Y:S01]  /*ddc0*/  @!P4 PRMT R81, R10, 0x5410, RZ ;  /* 0x000054100a51c816 */ /* 0x000fe200000000ff */
[----:B------:R-:W-:Y:S02]  /*ddd0*/  FMUL.FTZ R10, R0, R134 ;  /* 0x00000086000a7220 */ /* 0x000fe40000410000 */
[----:B------:R-:W1:Y:S01]  /*dde0*/  MUFU.EX2 R0, R74 ;  /* 0x0000004a00007308 */ /* 0x000e620000000800 */
[----:B---3--:R-:W-:Y:S05]  /*ddf0*/  @!P0 HFMA2.BF16_V2 R75, -RZ.H0_H0, RZ.H0_H0, -R80.H0_H0 ;  /* 0x200000ffff4b8231 */ /* 0x008fea0000340950 */
[----:B------:R-:W-:Y:S01]  /*de00*/  PRMT R7, R75, 0x7610, R7 ;  /* 0x000076104b077816 */ /* 0x000fe20000000007 */
[----:B------:R2:W-:Y:S03]  /*de10*/  @!P0 STL.S16 [R1+0xc], R75 ;  /* 0x00000c4b01008387 */ /* 0x0005e60000100600 */
[----:B------:R-:W-:Y:S01]  /*de20*/  @!P0 PRMT R80, R7, 0x5410, RZ ;  /* 0x0000541007508816 */ /* 0x000fe200000000ff */
[----:B------:R3:W-:Y:S01]  /*de30*/  @!P4 STL.S16 [R1+0x8], R108 ;  /* 0x0000086c0100c387 */ /* 0x0007e20000100600 */
[----:B------:R-:W-:Y:S01]  /*de40*/  FMUL.FTZ R7, R2, R139 ;  /* 0x0000008b02077220 */ /* 0x000fe20000410000 */
[----:B------:R-:W-:Y:S02]  /*de50*/  LOP3.LUT R2, R144, 0xffff, RZ, 0xc0, !PT ;  /* 0x0000ffff90027812 */ /* 0x000fe400078ec0ff */
[----:B------:R4:W5:Y:S02]  /*de60*/  LDL.S16 R95, [R1+0x4] ;  /* 0x00000400015f7983 */ /* 0x0009640000100600 */
[----:B------:R-:W-:Y:S02]  /*de70*/  SHF.R.U32.HI R2, RZ, 0x8, R2 ;  /* 0x00000008ff027819 */ /* 0x000fe40000011602 */
[----:B-1----:R-:W-:Y:S01]  /*de80*/  F2FP.BF16.PACK_AB R72, R0, R72 ;  /* 0x000000480048723e */ /* 0x002fe200000010ff */
[----:B------:R4:W4:Y:S01]  /*de90*/  LDL.S16 R94, [R1] ;  /* 0x00000000015e7983 */ /* 0x0009220000100600 */
[----:B------:R-:W-:Y:S04]  /*dea0*/  LOP3.LUT R2, R2, 0xffff, RZ, 0xc0, !PT ;  /* 0x0000ffff02027812 */ /* 0x000fe800078ec0ff */
[C---:B------:R-:W-:Y:S02]  /*deb0*/  ISETP.GE.U32.AND P0, PT, R217.reuse, R2, PT ;  /* 0x00000002d900720c */ /* 0x040fe40003f06070 */
[----:B------:R-:W-:Y:S04]  /*dec0*/  SHF.R.U32.HI R2, RZ, 0x18, R144 ;  /* 0x00000018ff027819 */ /* 0x000fe80000011690 */
[----:B------:R-:W-:Y:S01]  /*ded0*/  ISETP.GE.U32.AND P2, PT, R217, R2, PT ;  /* 0x00000002d900720c */ /* 0x000fe20003f46070 */
[----:B--2---:R-:W1:Y:S01]  /*dee0*/  MUFU.EX2 R75, R149 ;  /* 0x00000095004b7308 */ /* 0x004e620000000800 */
[C---:B------:R-:W-:Y:S01]  /*def0*/  LOP3.LUT R2, R86.reuse, 0xff, RZ, 0xc0, !PT ;  /* 0x000000ff56027812 */ /* 0x040fe200078ec0ff */
[----:B---3--:R2:W3:Y:S04]  /*df00*/  LDL.S16 R108, [R1+0x14] ;  /* 0x00001400016c7983 */ /* 0x0084e80000100600 */
[----:B------:R-:W-:Y:S05]  /*df10*/  @!P0 HFMA2.BF16_V2 R247, -RZ.H0_H0, RZ.H0_H0, -R78.H0_H0 ;  /* 0x200000fffff78231 */ /* 0x000fea000034094e */
[----:B------:R-:W-:Y:S02]  /*df20*/  @!P0 PRMT R78, R247, 0x5410, RZ ;  /* 0x00005410f74e8816 */ /* 0x000fe400000000ff */
[----:B------:R-:W-:Y:S02]  /*df30*/  ISETP.GE.U32.AND P0, PT, R217, R2, PT ;  /* 0x00000002d900720c */ /* 0x000fe40003f06070 */
[----:B------:R-:W-:Y:S04]  /*df40*/  LOP3.LUT R2, R86, 0xffff, RZ, 0xc0, !PT ;  /* 0x0000ffff56027812 */ /* 0x000fe800078ec0ff */
[----:B------:R-:W-:Y:S04]  /*df50*/  SHF.R.U32.HI R2, RZ, 0x8, R2 ;  /* 0x00000008ff027819 */ /* 0x000fe80000011602 */
[----:B------:R-:W-:Y:S02]  /*df60*/  LOP3.LUT R2, R2, 0xffff, RZ, 0xc0, !PT ;  /* 0x0000ffff02027812 */ /* 0x000fe400078ec0ff */
[----:B-1----:R-:W-:Y:S04]  /*df70*/  F2FP.BF16.PACK_AB R74, R85, R75 ;  /* 0x0000004b554a723e */ /* 0x002fe800000010ff */
[C---:B------:R-:W-:Y:S04]  /*df80*/  PRMT R73, R74.reuse, 0x7632, R73 ;  /* 0x000076324a497816 */ /* 0x040fe80000000049 */
[----:B------:R-:W-:Y:S01]  /*df90*/  PRMT R105, R74, 0x5410, R73 ;  /* 0x000054104a697816 */ /* 0x000fe20000000049 */
[----:B-----5:R-:W-:Y:S05]  /*dfa0*/  @!P0 HFMA2.BF16_V2 R95, -RZ.H0_H0, RZ.H0_H0, -R74.H0_H0 ;  /* 0x200000ffff5f8231 */ /* 0x020fea000034094a */
[----:B------:R-:W-:Y:S01]  /*dfb0*/  PRMT R71, R95, 0x7610, R71 ;  /* 0x000076105f477816 */ /* 0x000fe20000000047 */
[----:B------:R1:W-:Y:S03]  /*dfc0*/  @!P0 STL.S16 [R1+0x4], R95 ;  /* 0x0000045f01008387 */ /* 0x0003e60000100600 */
[----:B------:R-:W-:Y:S01]  /*dfd0*/  @!P0 PRMT R74, R71, 0x5410, RZ ;  /* 0x00005410474a8816 */ /* 0x000fe200000000ff */
[----:B------:R2:W5:Y:S01]  /*dfe0*/  LDL.S16 R107, [R1+0x10] ;  /* 0x00001000016b7983 */ /* 0x0005620000100600 */
[----:B------:R-:W-:Y:S01]  /*dff0*/  ISETP.GE.U32.AND P0, PT, R217, R2, PT ;  /* 0x00000002d900720c */ /* 0x000fe20003f06070 */
[----:B------:R2:W2:Y:S10]  /*e000*/  MUFU.EX2 R71, R93 ;  /* 0x0000005d00477308 */ /* 0x0004b40000000800 */
[----:B------:R-:W3:Y:S02]  /*e010*/  MUFU.EX2 R2, R100 ;  /* 0x0000006400027308 */ /* 0x000ee40000000800 */
[----:B----4-:R-:W-:Y:S05]  /*e020*/  @!P0 HFMA2.BF16_V2 R94, -RZ.H0_H0, RZ.H0_H0, -R73.H0_H0 ;  /* 0x200000ffff5e8231 */ /* 0x010fea0000340949 */
[----:B------:R4:W-:Y:S01]  /*e030*/  @!P0 STL.S16 [R1], R94 ;  /* 0x0000005e01008387 */ /* 0x0009e20000100600 */
[----:B-1----:R-:W-:Y:S02]  /*e040*/  FADD.FTZ R95, R0, R77 ;  /* 0x0000004d005f7221 */ /* 0x002fe40000010000 */
[----:B------:R-:W1:Y:S01]  /*e050*/  MUFU.EX2 R0, R153 ;  /* 0x0000009900007308 */ /* 0x000e620000000800 */
[----:B------:R1:W5:Y:S01]  /*e060*/  LDL.S16 R106, [R1+0x28] ;  /* 0x00002800016a7983 */ /* 0x0003620000100600 */
[----:B------:R-:W-:Y:S01]  /*e070*/  FADD.FTZ R77, R97, R83 ;  /* 0x00000053614d7221 */ /* 0x000fe20000010000 */
[----:B--2---:R-:W-:Y:S01]  /*e080*/  PRMT R93, R94, 0x7610, R93 ;  /* 0x000076105e5d7816 */ /* 0x004fe2000000005d */
[----:B------:R-:W-:Y:S01]  /*e090*/  FADD.FTZ R92, R71, R92 ;  /* 0x0000005c475c7221 */ /* 0x000fe20000010000 */
[----:B------:R2:W2:Y:S02]  /*e0a0*/  LDL.S16 R102, [R1+0x18] ;  /* 0x0000180001667983 */ /* 0x0004a40000100600 */
[----:B------:R-:W-:Y:S01]  /*e0b0*/  @!P0 PRMT R73, R93, 0x5410, RZ ;  /* 0x000054105d498816 */ /* 0x000fe200000000ff */
[----:B------:R-:W-:Y:S01]  /*e0c0*/  FADD.FTZ R93, R75, R77 ;  /* 0x0000004d4b5d7221 */ /* 0x000fe20000010000 */
[----:B------:R-:W-:Y:S01]  /*e0d0*/  ISETP.GE.U32.AND P0, PT, R217, R76, PT ;  /* 0x0000004cd900720c */ /* 0x000fe20003f06070 */
[----:B------:R-:W-:Y:S01]  /*e0e0*/  MUFU.EX2 R77, R101 ;  /* 0x00000065004d7308 */ /* 0x000fe20000000800 */
[C---:B---3--:R-:W-:Y:S01]  /*e0f0*/  F2FP.BF16.PACK_AB R118, R2.reuse, R71 ;  /* 0x000000470276723e */ /* 0x048fe200000010ff */
[----:B------:R-:W-:Y:S01]  /*e100*/  FADD.FTZ R97, R2, R92 ;  /* 0x0000005c02617221 */ /* 0x000fe20000010000 */
[----:B------:R-:W-:Y:S07]  /*e110*/  LOP3.LUT R2, R90, 0xff, RZ, 0xc0, !PT ;  /* 0x000000ff5a027812 */ /* 0x000fee00078ec0ff */
[----:B------:R-:W-:Y:S01]  /*e120*/  MUFU.EX2 R83, R156 ;  /* 0x0000009c00537308 */ /* 0x000fe20000000800 */
[----:B-1----:R-:W-:Y:S01]  /*e130*/  F2FP.BF16.PACK_AB R76, R82, R0 ;  /* 0x00000000524c723e */ /* 0x002fe200000010ff */
[----:B----4-:R-:W-:Y:S01]  /*e140*/  FADD.FTZ R94, R0, R88 ;  /* 0x00000058005e7221 */ /* 0x010fe20000010000 */
[----:B------:R-:W-:Y:S02]  /*e150*/  LOP3.LUT R0, R87, 0xffff, RZ, 0xc0, !PT ;  /* 0x0000ffff57007812 */ /* 0x000fe400078ec0ff */
[----:B------:R-:W-:Y:S01]  /*e160*/  PRMT R75, R76, 0x7632, R75 ;  /* 0x000076324c4b7816 */ /* 0x000fe2000000004b */
[----:B------:R-:W-:Y:S01]  /*e170*/  @!P0 HFMA2.BF16_V2 R108, -RZ.H0_H0, RZ.H0_H0, -R76.H0_H0 ;  /* 0x200000ffff6c8231 */ /* 0x000fe2000034094c */
[----:B------:R-:W-:Y:S03]  /*e180*/  SHF.R.U32.HI R88, RZ, 0x8, R0 ;  /* 0x00000008ff587819 */ /* 0x000fe60000011600 */
[----:B------:R-:W1:Y:S01]  /*e190*/  MUFU.EX2 R0, R104 ;  /* 0x0000006800007308 */ /* 0x000e620000000800 */
[----:B------:R-:W-:Y:S01]  /*e1a0*/  PRMT R98, R108, 0x7610, R98 ;  /* 0x000076106c627816 */ /* 0x000fe20000000062 */
[----:B------:R3:W-:Y:S01]  /*e1b0*/  @!P0 STL.S16 [R1+0x14], R108 ;  /* 0x0000146c01008387 */ /* 0x0007e20000100600 */
[----:B------:R-:W-:Y:S02]  /*e1c0*/  LOP3.LUT R88, R88, 0xffff, RZ, 0xc0, !PT ;  /* 0x0000ffff58587812 */ /* 0x000fe400078ec0ff */
[----:B-1----:R-:W-:Y:S02]  /*e1d0*/  F2FP.BF16.PACK_AB R71, R0, R77 ;  /* 0x0000004d0047723e */ /* 0x002fe400000010ff */
[----:B---3--:R-:W-:Y:S02]  /*e1e0*/  PRMT R108, R76, 0x5410, R75 ;  /* 0x000054104c6c7816 */ /* 0x008fe4000000004b */
[----:B------:R-:W-:Y:S02]  /*e1f0*/  @!P0 PRMT R76, R98, 0x5410, RZ ;  /* 0x00005410624c8816 */ /* 0x000fe400000000ff */
[----:B------:R-:W-:Y:S01]  /*e200*/  ISETP.GE.U32.AND P0, PT, R217, R88, PT ;  /* 0x00000058d900720c */ /* 0x000fe20003f06070 */
[----:B------:R-:W1:Y:S01]  /*e210*/  MUFU.EX2 R98, R159 ;  /* 0x0000009f00627308 */ /* 0x000e620000000800 */
[----:B------:R-:W-:Y:S09]  /*e220*/  FADD.FTZ R88, R77, R95 ;  /* 0x0000005f4d587221 */ /* 0x000ff20000010000 */
[----:B------:R-:W-:Y:S10]  /*e230*/  MUFU.EX2 R95, R158 ;  /* 0x0000009e005f7308 */ /* 0x000ff40000000800 */
[----:B------:R-:W-:Y:S01]  /*e240*/  MUFU.EX2 R159, R199 ;  /* 0x000000c7009f7308 */ /* 0x000fe20000000800 */
[----:B-1----:R-:W-:Y:S04]  /*e250*/  F2FP.BF16.PACK_AB R77, R98, R83 ;  /* 0x00000053624d723e */ /* 0x002fe800000010ff */
[----:B------:R-:W-:Y:S05]  /*e260*/  PRMT R92, R77, 0x7632, R92 ;  /* 0x000076324d5c7816 */ /* 0x000fea000000005c */
[----:B------:R-:W1:Y:S02]  /*e270*/  MUFU.EX2 R199, R215 ;  /* 0x000000d700c77308 */ /* 0x000e640000000800 */
[----:B-1----:R-:W-:Y:S01]  /*e280*/  F2FP.BF16.PACK_AB R160, R201, R199 ;  /* 0x000000c7c9a0723e */ /* 0x002fe200000010ff */
[----:B-----5:R-:W-:Y:S05]  /*e290*/  @!P0 HFMA2.BF16_V2 R107, -RZ.H0_H0, RZ.H0_H0, -R75.H0_H0 ;  /* 0x200000ffff6b8231 */ /* 0x020fea000034094b */
[----:B------:R-:W-:Y:S01]  /*e2a0*/  PRMT R99, R107, 0x7610, R99 ;  /* 0x000076106b637816 */ /* 0x000fe20000000063 */
[----:B------:R1:W-:Y:S03]  /*e2b0*/  @!P0 STL.S16 [R1+0x10], R107 ;  /* 0x0000106b01008387 */ /* 0x0003e60000100600 */
[----:B------:R-:W-:Y:S01]  /*e2c0*/  @!P0 PRMT R75, R99, 0x5410, RZ ;  /* 0x00005410634b8816 */ /* 0x000fe200000000ff */
[----:B------:R3:W4:Y:S01]  /*e2d0*/  LDL.S16 R101, [R1+0x1c] ;  /* 0x00001c0001657983 */ /* 0x0007220000100600 */
[----:B------:R-:W-:Y:S01]  /*e2e0*/  ISETP.GE.U32.AND P0, PT, R217, R2, PT ;  /* 0x00000002d900720c */ /* 0x000fe20003f06070 */
[----:B------:R-:W-:Y:S01]  /*e2f0*/  FADD.FTZ R99, R0, R88 ;  /* 0x0000005800637221 */ /* 0x000fe20000010000 */
[----:B------:R-:W-:Y:S01]  /*e300*/  LOP3.LUT R2, R90, 0xffff, RZ, 0xc0, !PT ;  /* 0x0000ffff5a027812 */ /* 0x000fe200078ec0ff */
[----:B------:R3:W5:Y:S01]  /*e310*/  LDL.S16 R104, [R1+0x20] ;  /* 0x0000200001687983 */ /* 0x0007620000100600 */
[--C-:B------:R-:W-:Y:S01]  /*e320*/  FADD.FTZ R88, R85, R93.reuse ;  /* 0x0000005d55587221 */ /* 0x100fe20000010000 */
[----:B------:R-:W2:Y:S01]  /*e330*/  MUFU.EX2 R0, R157 ;  /* 0x0000009d00007308 */ /* 0x000ea20000000800 */
[----:B------:R-:W-:Y:S01]  /*e340*/  SHF.R.U32.HI R2, RZ, 0x8, R2 ;  /* 0x00000008ff027819 */ /* 0x000fe20000011602 */
[----:B------:R-:W-:Y:S03]  /*e350*/  FADD.FTZ R85, R82, R94 ;  /* 0x0000005e52557221 */ /* 0x000fe60000010000 */
[----:B------:R-:W-:Y:S03]  /*e360*/  LOP3.LUT R2, R2, 0xffff, RZ, 0xc0, !PT ;  /* 0x0000ffff02027812 */ /* 0x000fe600078ec0ff */
[----:B------:R-:W-:Y:S02]  /*e370*/  @!P0 HFMA2.BF16_V2 R106, -RZ.H0_H0, RZ.H0_H0, -R77.H0_H0 ;  /* 0x200000ffff6a8231 */ /* 0x000fe4000034094d */
[----:B------:R-:W2:Y:S03]  /*e380*/  MUFU.EX2 R82, R109 ;  /* 0x0000006d00527308 */ /* 0x000ea60000000800 */
[----:B------:R-:W-:Y:S01]  /*e390*/  PRMT R93, R106, 0x7610, R93 ;  /* 0x000076106a5d7816 */ /* 0x000fe2000000005d */
[----:B-1----:R3:W3:Y:S04]  /*e3a0*/  LDL.S16 R107, [R1+0x24] ;  /* 0x00002400016b7983 */ /* 0x0026e80000100600 */
[----:B------:R1:W-:Y:S02]  /*e3b0*/  @!P0 STL.S16 [R1+0x28], R106 ;  /* 0x0000286a01008387 */ /* 0x0003e40000100600 */
[----:B-1----:R-:W-:Y:S02]  /*e3c0*/  PRMT R106, R77, 0x5410, R92 ;  /* 0x000054104d6a7816 */ /* 0x002fe4000000005c */
[----:B------:R-:W-:Y:S02]  /*e3d0*/  @!P0 PRMT R77, R93, 0x5410, RZ ;  /* 0x000054105d4d8816 */ /* 0x000fe400000000ff */
[C---:B------:R-:W-:Y:S02]  /*e3e0*/  ISETP.GE.U32.AND P0, PT, R217.reuse, R2, PT ;  /* 0x00000002d900720c */ /* 0x040fe40003f06070 */
[----:B------:R-:W-:Y:S01]  /*e3f0*/  LOP3.LUT R93, R124, 0xff, RZ, 0xc0, !PT ;  /* 0x000000ff7c5d7812 */ /* 0x000fe200078ec0ff */
[----:B------:R-:W1:Y:S03]  /*e400*/  MUFU.EX2 R2, R117 ;  /* 0x0000007500027308 */ /* 0x000e660000000800 */
[----:B------:R-:W-:Y:S02]  /*e410*/  ISETP.GE.U32.AND P4, PT, R217, R93, PT ;  /* 0x0000005dd900720c */ /* 0x000fe40003f86070 */
[----:B--2---:R-:W-:Y:S05]  /*e420*/  F2FP.BF16.PACK_AB R93, R95, R0 ;  /* 0x000000005f5d723e */ /* 0x004fea00000010ff */
[----:B------:R-:W-:Y:S05]  /*e430*/  @!P0 HFMA2.BF16_V2 R102, -RZ.H0_H0, RZ.H0_H0, -R92.H0_H0 ;  /* 0x200000ffff668231 */ /* 0x000fea000034095c */
[----:B------:R-:W-:Y:S01]  /*e440*/  PRMT R100, R102, 0x7610, R100 ;  /* 0x0000761066647816 */ /* 0x000fe20000000064 */
[----:B------:R2:W-:Y:S03]  /*e450*/  @!P0 STL.S16 [R1+0x18], R102 ;  /* 0x0000186601008387 */ /* 0x0005e60000100600 */
[----:B------:R-:W-:Y:S01]  /*e460*/  @!P0 PRMT R92, R100, 0x5410, RZ ;  /* 0x00005410645c8816 */ /* 0x000fe200000000ff */
[----:B------:R-:W-:Y:S02]  /*e470*/  FADD.FTZ R100, R83, R88 ;  /* 0x0000005853647221 */ /* 0x000fe40000010000 */
[--C-:B------:R-:W-:Y:S01]  /*e480*/  FADD.FTZ R83, R82, R97.reuse ;  /* 0x0000006152537221 */ /* 0x100fe20000010000 */
[C---:B------:R-:W-:Y:S02]  /*e490*/  PRMT R97, R93.reuse, 0x7632, R97 ;  /* 0x000076325d617816 */ /* 0x040fe40000000061 */
[----:B-1----:R-:W-:Y:S02]  /*e4a0*/  F2FP.BF16.PACK_AB R127, R2, R82 ;  /* 0x00000052027f723e */ /* 0x002fe400000010ff */
[----:B------:R-:W-:Y:S01]  /*e4b0*/  PRMT R109, R93, 0x5410, R97 ;  /* 0x000054105d6d7816 */ /* 0x000fe20000000061 */
[----:B------:R1:W-:Y:S01]  /*e4c0*/  MUFU.EX2 R82, R121 ;  /* 0x0000007900527308 */ /* 0x0003e20000000800 */
[----:B--2---:R-:W-:Y:S01]  /*e4d0*/  FADD.FTZ R102, R0, R85 ;  /* 0x0000005500667221 */ /* 0x004fe20000010000 */
[C---:B------:R-:W-:Y:S04]  /*e4e0*/  PRMT R0, R72.reuse, 0x7632, R0 ;  /* 0x0000763248007816 */ /* 0x040fe80000000000 */
[----:B------:R-:W-:Y:S01]  /*e4f0*/  PRMT R85, R72, 0x5410, R0 ;  /* 0x0000541048557816 */ /* 0x000fe20000000000 */
[----:B----4-:R-:W-:Y:S02]  /*e500*/  @!P4 HFMA2.BF16_V2 R101, -RZ.H0_H0, RZ.H0_H0, -R93.H0_H0 ;  /* 0x200000ffff65c231 */ /* 0x010fe4000034095d */
[----:B-----5:R-:W-:Y:S03]  /*e510*/  @!P6 HFMA2.BF16_V2 R104, -RZ.H0_H0, RZ.H0_H0, -R0.H0_H0 ;  /* 0x200000ffff68e231 */ /* 0x020fe60000340900 */
[----:B------:R-:W-:Y:S01]  /*e520*/  PRMT R94, R101, 0x7610, R94 ;  /* 0x00007610655e7816 */ /* 0x000fe2000000005e */
[----:B------:R2:W-:Y:S03]  /*e530*/  @!P4 STL.S16 [R1+0x1c], R101 ;  /* 0x00001c650100c387 */ /* 0x0005e60000100600 */
[----:B------:R-:W-:Y:S02]  /*e540*/  @!P4 PRMT R93, R94, 0x5410, RZ ;  /* 0x000054105e5dc816 */ /* 0x000fe400000000ff */
[----:B------:R-:W-:Y:S01]  /*e550*/  PRMT R103, R104, 0x7610, R103 ;  /* 0x0000761068677816 */ /* 0x000fe20000000067 */
[----:B------:R-:W-:Y:S03]  /*e560*/  MUFU.EX2 R94, R128 ;  /* 0x00000080005e7308 */ /* 0x000fe60000000800 */
[----:B------:R-:W-:Y:S05]  /*e570*/  @!P6 PRMT R0, R103, 0x5410, RZ ;  /* 0x000054106700e816 */ /* 0x000fea00000000ff */
[----:B------:R-:W-:Y:S01]  /*e580*/  STG.E.U16 [R188.64+0x2], R0 ;  /* 0x00000200bc007986 */ /* 0x000fe2000c101510 */
[----:B---3--:R-:W-:Y:S05]  /*e590*/  @!P1 HFMA2.BF16_V2 R107, -RZ.H0_H0, RZ.H0_H0, -R72.H0_H0 ;  /* 0x200000ffff6b9231 */ /* 0x008fea0000340948 */
[----:B------:R-:W-:Y:S01]  /*e5a0*/  PRMT R88, R107, 0x7610, R88 ;  /* 0x000076106b587816 */ /* 0x000fe20000000058 */
[----:B------:R3:W-:Y:S03]  /*e5b0*/  @!P1 STL.S16 [R1+0x24], R107 ;  /* 0x0000246b01009387 */ /* 0x0007e60000100600 */
[----:B------:R-:W-:Y:S01]  /*e5c0*/  @!P1 PRMT R72, R88, 0x5410, RZ ;  /* 0x0000541058489816 */ /* 0x000fe200000000ff */
[----:B------:R4:W-:Y:S01]  /*e5d0*/  @!P6 STL.S16 [R1+0x20], R104 ;  /* 0x000020680100e387 */ /* 0x0009e20000100600 */
[----:B--2---:R-:W-:Y:S01]  /*e5e0*/  FADD.FTZ R101, R2, R83 ;  /* 0x0000005302657221 */ /* 0x004fe20000010000 */
[----:B------:R-:W-:Y:S01]  /*e5f0*/  SHF.R.U32.HI R2, RZ, 0x10, R144 ;  /* 0x00000010ff027819 */ /* 0x000fe20000011690 */
[----:B------:R-:W2:Y:S01]  /*e600*/  MUFU.EX2 R88, R132 ;  /* 0x0000008400587308 */ /* 0x000ea20000000800 */
[----:B------:R2:W5:Y:S02]  /*e610*/  LDL.S16 R119, [R1+0x2c] ;  /* 0x00002c0001777983 */ /* 0x0005640000100600 */
[----:B------:R-:W-:Y:S02]  /*e620*/  LOP3.LUT R2, R2, 0xff, RZ, 0xc0, !PT ;  /* 0x000000ff02027812 */ /* 0x000fe400078ec0ff */
[----:B------:R5:W5:Y:S02]  /*e630*/  LDL.S16 R115, [R1+0x40] ;  /* 0x0000400001737983 */ /* 0x000b640000100600 */
[----:B------:R-:W-:Y:S02]  /*e640*/  ISETP.GE.U32.AND P0, PT, R217, R2, PT ;  /* 0x00000002d900720c */ /* 0x000fe40003f06070 */
[----:B-1----:R1:W5:Y:S01]  /*e650*/  LDL.S16 R121, [R1+0x3c] ;  /* 0x00003c0001797983 */ /* 0x0023620000100600 */
[----:B------:R-:W1:Y:S03]  /*e660*/  MUFU.EX2 R2, R120 ;  /* 0x0000007800027308 */ /* 0x000e660000000800 */
[----:B------:R1:W-:Y:S04]  /*e670*/  STG.E.U16 [R188.64], R72 ;  /* 0x00000048bc007986 */ /* 0x0003e8000c101510 */
[----:B------:R-:W-:Y:S01]  /*e680*/  STG.E.U16 [R168.64+0x10], R80 ;  /* 0x00001050a8007986 */ /* 0x000fe2000c101510 */
[----:B---3--:R-:W-:Y:S02]  /*e690*/  FADD.FTZ R107, R95, R102 ;  /* 0x000000665f6b7221 */ /* 0x008fe40000010000 */
[----:B------:R-:W-:Y:S01]  /*e6a0*/  MUFU.EX2 R0, R167 ;  /* 0x000000a700007308 */ /* 0x000fe20000000800 */
[----:B------:R-:W-:Y:S01]  /*e6b0*/  STG.E.U16 [R168.64+0x12], R81 ;  /* 0x00001251a8007986 */ /* 0x000fe2000c101510 */
[----:B----4-:R-:W-:Y:S02]  /*e6c0*/  FADD.FTZ R104, R98, R100 ;  /* 0x0000006462687221 */ /* 0x010fe40000010000 */
[----:B------:R-:W-:Y:S02]  /*e6d0*/  IMAD.U32 R98, RZ, RZ, UR19 ;  /* 0x00000013ff627e24 */ /* 0x000fe4000f8e00ff */
[----:B--2---:R-:W-:Y:S03]  /*e6e0*/  FADD.FTZ R95, R88, R101 ;  /* 0x00000065585f7221 */ /* 0x004fe60000010000 */
[----:B------:R-:W-:Y:S01]  /*e6f0*/  LOP3.LUT R98, R211, UR6, R98, 0x96, !PT ;  /* 0x00000006d3627c12 */ /* 0x000fe2000f8e9662 */
[----:B------:R-:W-:Y:S01]  /*e700*/  ULEA UR6, UR33, 0x1, 0x1 ;  /* 0x0000000121067891 */ /* 0x000fe2000f8e083f */
[----:B-1----:R-:W-:Y:S01]  /*e710*/  FADD.FTZ R83, R2, R99 ;  /* 0x0000006302537221 */ /* 0x002fe20000010000 */
[----:B------:R-:W-:Y:S02]  /*e720*/  F2FP.BF16.PACK_AB R2, R82, R2 ;  /* 0x000000025202723e */ /* 0x000fe400000010ff */
[----:B------:R-:W-:Y:S01]  /*e730*/  IMAD.WIDE.U32 R102, R98, -0x326172a9, RZ ;  /* 0xcd9e8d5762667825 */ /* 0x000fe200078e00ff */
[----:B------:R1:W2:Y:S03]  /*e740*/  LDL.S16 R120, [R1+0x44] ;  /* 0x0000440001787983 */ /* 0x0002a60000100600 */
[----:B------:R-:W-:Y:S01]  /*e750*/  FADD.FTZ R99, R82, R83 ;  /* 0x0000005352637221 */ /* 0x000fe20000010000 */
[----:B------:R-:W-:Y:S01]  /*e760*/  SHF.R.U32.HI R82, RZ, 0x10, R86 ;  /* 0x00000010ff527819 */ /* 0x000fe20000011656 */
[----:B------:R-:W-:Y:S01]  /*e770*/  MUFU.EX2 R72, R193 ;  /* 0x000000c100487308 */ /* 0x000fe20000000800 */
[----:B------:R-:W-:Y:S02]  /*e780*/  LOP3.LUT R84, R103, UR30, R122, 0x96, !PT ;  /* 0x0000001e67547c12 */ /* 0x000fe4000f8e967a */
[----:B------:R-:W-:Y:S02]  /*e790*/  LOP3.LUT R82, R82, 0xff, RZ, 0xc0, !PT ;  /* 0x000000ff52527812 */ /* 0x000fe400078ec0ff */
[----:B------:R-:W-:Y:S01]  /*e7a0*/  LOP3.LUT R98, R195, UR28, R102, 0x96, !PT ;  /* 0x0000001cc3627c12 */ /* 0x000fe2000f8e9666 */
[----:B------:R-:W-:Y:S01]  /*e7b0*/  IMAD.WIDE.U32 R100, R84, -0x2daee0ad, RZ ;  /* 0xd2511f5354647825 */ /* 0x000fe200078e00ff */
[----:B------:R-:W-:Y:S02]  /*e7c0*/  ISETP.GE.U32.AND P4, PT, R217, R82, PT ;  /* 0x00000052d900720c */ /* 0x000fe40003f86070 */
[----:B------:R-:W-:Y:S01]  /*e7d0*/  LOP3.LUT R82, R124, 0xffff, RZ, 0xc0, !PT ;  /* 0x0000ffff7c527812 */ /* 0x000fe200078ec0ff */
[----:B------:R-:W3:Y:S01]  /*e7e0*/  MUFU.EX2 R83, R133 ;  /* 0x0000008500537308 */ /* 0x000ee20000000800 */
[----:B------:R-:W-:Y:S01]  /*e7f0*/  SHF.R.U32.HI R86, RZ, 0x18, R86 ;  /* 0x00000018ff567819 */ /* 0x000fe20000011656 */
[----:B------:R-:W-:Y:S01]  /*e800*/  FADD.FTZ R84, R94, R99 ;  /* 0x000000635e547221 */ /* 0x000fe20000010000 */
[----:B------:R-:W-:Y:S01]  /*e810*/  SHF.R.U32.HI R82, RZ, 0x8, R82 ;  /* 0x00000008ff527819 */ /* 0x000fe20000011652 */
[----:B------:R-:W-:Y:S03]  /*e820*/  IMAD.WIDE.U32 R98, R98, -0x2daee0ad, RZ ;  /* 0xd2511f5362627825 */ /* 0x000fe600078e00ff */
[----:B------:R-:W-:Y:S02]  /*e830*/  LOP3.LUT R82, R82, 0xffff, RZ, 0xc0, !PT ;  /* 0x0000ffff52527812 */ /* 0x000fe400078ec0ff */
[----:B------:R-:W-:Y:S01]  /*e840*/  LOP3.LUT R100, R99, UR25, R100, 0x96, !PT ;  /* 0x0000001963647c12 */ /* 0x000fe2000f8e9664 */
[----:B------:R4:W-:Y:S01]  /*e850*/  MUFU.EX2 R102, R166 ;  /* 0x000000a600667308 */ /* 0x0009e20000000800 */
[----:B------:R-:W-:Y:S09]  /*e860*/  ISETP.GE.U32.AND P6, PT, R217, R82, PT ;  /* 0x00000052d900720c */ /* 0x000ff20003fc6070 */
[----:B------:R-:W1:Y:S01]  /*e870*/  MUFU.EX2 R82, R129 ;  /* 0x0000008100527308 */ /* 0x000e620000000800 */
[C---:B---3--:R-:W-:Y:S01]  /*e880*/  F2FP.BF16.PACK_AB R132, R83.reuse, R88 ;  /* 0x000000585384723e */ /* 0x048fe200000010ff */
[----:B------:R-:W-:Y:S08]  /*e890*/  FADD.FTZ R117, R83, R95 ;  /* 0x0000005f53757221 */ /* 0x000ff00000010000 */
[----:B------:R-:W3:Y:S01]  /*e8a0*/  MUFU.EX2 R88, R197 ;  /* 0x000000c500587308 */ /* 0x000ee20000000800 */
[----:B----4-:R-:W-:Y:S02]  /*e8b0*/  PRMT R166, R160, 0x7632, R166 ;  /* 0x00007632a0a67816 */ /* 0x010fe400000000a6 */
[C---:B-1----:R-:W-:Y:S01]  /*e8c0*/  F2FP.BF16.PACK_AB R94, R82.reuse, R94 ;  /* 0x0000005e525e723e */ /* 0x042fe200000010ff */
[----:B------:R-:W-:Y:S01]  /*e8d0*/  FADD.FTZ R114, R82, R84 ;  /* 0x0000005452727221 */ /* 0x000fe20000010000 */
[----:B------:R-:W-:Y:S01]  /*e8e0*/  LOP3.LUT R82, R101, UR27, R218, 0x96, !PT ;  /* 0x0000001b65527c12 */ /* 0x000fe2000f8e96da */
[----:B------:R-:W-:Y:S04]  /*e8f0*/  IMAD.WIDE.U32 R100, R100, -0x326172a9, RZ ;  /* 0xcd9e8d5764647825 */ /* 0x000fe800078e00ff */
[----:B------:R-:W-:Y:S05]  /*e900*/  IMAD.WIDE.U32 R110, R82, -0x326172a9, RZ ;  /* 0xcd9e8d57526e7825 */ /* 0x000fea00078e00ff */
[----:B------:R-:W-:Y:S02]  /*e910*/  LOP3.LUT R82, R111, UR26, R194, 0x96, !PT ;  /* 0x0000001a6f527c12 */ /* 0x000fe4000f8e96c2 */
[----:B------:R-:W-:Y:S03]  /*e920*/  LOP3.LUT R110, R101, UR23, R110, 0x96, !PT ;  /* 0x00000017656e7c12 */ /* 0x000fe6000f8e966e */
[----:B------:R-:W-:Y:S04]  /*e930*/  IMAD.WIDE.U32 R82, R82, -0x2daee0ad, RZ ;  /* 0xd2511f5352527825 */ /* 0x000fe800078e00ff */
[----:B------:R-:W-:Y:S01]  /*e940*/  IMAD.WIDE.U32 R110, R110, -0x2daee0ad, RZ ;  /* 0xd2511f536e6e7825 */ /* 0x000fe200078e00ff */
[----:B------:R-:W-:Y:S04]  /*e950*/  LOP3.LUT R98, R83, UR11, R98, 0x96, !PT ;  /* 0x0000000b53627c12 */ /* 0x000fe8000f8e9662 */
[----:B------:R-:W-:Y:S01]  /*e960*/  LOP3.LUT R82, R111, UR5, R82, 0x96, !PT ;  /* 0x000000056f527c12 */ /* 0x000fe2000f8e9652 */
[----:B------:R-:W-:Y:S04]  /*e970*/  IMAD.WIDE.U32 R98, R98, -0x326172a9, RZ ;  /* 0xcd9e8d5762627825 */ /* 0x000fe800078e00ff */
[----:B------:R-:W-:Y:S01]  /*e980*/  IMAD.WIDE.U32 R82, R82, -0x326172a9, RZ ;  /* 0xcd9e8d5752527825 */ /* 0x000fe200078e00ff */
[----:B------:R-:W-:Y:S04]  /*e990*/  LOP3.LUT R103, R99, UR8, R100, 0x96, !PT ;  /* 0x0000000863677c12 */ /* 0x000fe8000f8e9664 */
[----:B------:R-:W-:Y:S02]  /*e9a0*/  LOP3.LUT R84, R83, UR32, R98, 0x96, !PT ;  /* 0x0000002053547c12 */ /* 0x000fe4000f8e9662 */
[----:B---3--:R-:W-:Y:S02]  /*e9b0*/  F2FP.BF16.PACK_AB R98, R88, R72 ;  /* 0x000000485862723e */ /* 0x008fe400000010ff */
[----:B------:R-:W-:Y:S02]  /*e9c0*/  LOP3.LUT R95, R84, 0xff, RZ, 0xc0, !PT ;  /* 0x000000ff545f7812 */ /* 0x000fe400078ec0ff */
[----:B------:R-:W-:Y:S02]  /*e9d0*/  PRMT R101, R98, 0x7632, R101 ;  /* 0x0000763262657816 */ /* 0x000fe40000000065 */
[--C-:B------:R-:W-:Y:S02]  /*e9e0*/  SHF.R.U32.HI R131, RZ, 0x10, R82.reuse ;  /* 0x00000010ff837819 */ /* 0x100fe40000011652 */
[----:B------:R-:W-:Y:S01]  /*e9f0*/  SHF.R.U32.HI R123, RZ, 0x18, R82 ;  /* 0x00000018ff7b7819 */ /* 0x000fe20000011652 */
[----:B-----5:R-:W-:Y:S05]  /*ea00*/  @!P6 HFMA2.BF16_V2 R119, -RZ.H0_H0, RZ.H0_H0, -R97.H0_H0 ;  /* 0x200000ffff77e231 */ /* 0x020fea0000340961 */
[----:B------:R-:W-:Y:S01]  /*ea10*/  PRMT R100, R119, 0x7610, R100 ;  /* 0x0000761077647816 */ /* 0x000fe20000000064 */
[----:B------:R1:W-:Y:S03]  /*ea20*/  @!P6 STL.S16 [R1+0x2c], R119 ;  /* 0x00002c770100e387 */ /* 0x0003e60000100600 */
[----:B------:R-:W-:Y:S02]  /*ea30*/  @!P6 PRMT R97, R100, 0x5410, RZ ;  /* 0x000054106461e816 */ /* 0x000fe400000000ff */
[----:B------:R-:W-:Y:S01]  /*ea40*/  ISETP.GE.U32.AND P6, PT, R217, R95, PT ;  /* 0x0000005fd900720c */ /* 0x000fe20003fc6070 */
[----:B------:R-:W-:Y:S01]  /*ea50*/  FADD.FTZ R95, R72, R104 ;  /* 0x00000068485f7221 */ /* 0x000fe20000010000 */
[----:B------:R-:W-:Y:S01]  /*ea60*/  LOP3.LUT R72, R84, 0xffff, RZ, 0xc0, !PT ;  /* 0x0000ffff54487812 */ /* 0x000fe200078ec0ff */
[----:B------:R-:W3:Y:S02]  /*ea70*/  MUFU.EX2 R100, R146 ;  /* 0x0000009200647308 */ /* 0x000ee40000000800 */
[----:B------:R-:W-:Y:S01]  /*ea80*/  FADD.FTZ R111, R88, R95 ;  /* 0x0000005f586f7221 */ /* 0x000fe20000010000 */
[----:B------:R-:W-:Y:S01]  /*ea90*/  SHF.R.U32.HI R72, RZ, 0x8, R72 ;  /* 0x00000008ff487819 */ /* 0x000fe20000011648 */
[----:B------:R-:W-:Y:S01]  /*eaa0*/  FADD.FTZ R88, R102, R107 ;  /* 0x0000006b66587221 */ /* 0x000fe20000010000 */
[----:B------:R-:W-:Y:S02]  /*eab0*/  F2FP.BF16.PACK_AB R102, R0, R102 ;  /* 0x000000660066723e */ /* 0x000fe400000010ff */
[----:B------:R-:W-:Y:S01]  /*eac0*/  LOP3.LUT R72, R72, 0xffff, RZ, 0xc0, !PT ;  /* 0x0000ffff48487812 */ /* 0x000fe200078ec0ff */
[----:B------:R-:W-:Y:S01]  /*ead0*/  FADD.FTZ R107, R0, R88 ;  /* 0x00000058006b7221 */ /* 0x000fe20000010000 */
[----:B------:R-:W-:Y:S01]  /*eae0*/  LOP3.LUT R0, R82, 0xff, RZ, 0xc0, !PT ;  /* 0x000000ff52007812 */ /* 0x000fe200078ec0ff */
[----:B------:R-:W-:Y:S01]  /*eaf0*/  @!P6 HFMA2.BF16_V2 R115, -RZ.H0_H0, RZ.H0_H0, -R98.H0_H0 ;  /* 0x200000ffff73e231 */ /* 0x000fe20000340962 */
[----:B------:R-:W-:Y:S04]  /*eb00*/  PRMT R157, R102, 0x7632, R157 ;  /* 0x00007632669d7816 */ /* 0x000fe8000000009d */
[----:B------:R-:W-:Y:S01]  /*eb10*/  PRMT R99, R115, 0x7610, R99 ;  /* 0x0000761073637816 */ /* 0x000fe20000000063 */
[----:B-1----:R1:W4:Y:S04]  /*eb20*/  LDL.S16 R119, [R1+0x30] ;  /* 0x0000300001777983 */ /* 0x0023280000100600 */
[----:B------:R5:W-:Y:S01]  /*eb30*/  @!P6 STL.S16 [R1+0x40], R115 ;  /* 0x000040730100e387 */ /* 0x000be20000100600 */
[----:B---3--:R-:W-:Y:S01]  /*eb40*/  FADD.FTZ R104, R100, R117 ;  /* 0x0000007564687221 */ /* 0x008fe20000010000 */
[----:B-----5:R-:W-:Y:S02]  /*eb50*/  PRMT R115, R98, 0x5410, R101 ;  /* 0x0000541062737816 */ /* 0x020fe40000000065 */
[----:B------:R-:W-:Y:S02]  /*eb60*/  @!P6 PRMT R98, R99, 0x5410, RZ ;  /* 0x000054106362e816 */ /* 0x000fe400000000ff */
[----:B------:R-:W-:Y:S01]  /*eb70*/  ISETP.GE.U32.AND P6, PT, R217, R72, PT ;  /* 0x00000048d900720c */ /* 0x000fe20003fc6070 */
[----:B------:R-:W3:Y:S01]  /*eb80*/  MUFU.EX2 R99, R161 ;  /* 0x000000a100637308 */ /* 0x000ee20000000800 */
[----:B------:R-:W-:Y:S05]  /*eb90*/  PRMT R72, R118, 0x7610, R72 ;  /* 0x0000761076487816 */ /* 0x000fea0000000048 */
[----:B--2---:R-:W-:Y:S05]  /*eba0*/  @!P5 HFMA2.BF16_V2 R120, -RZ.H0_H0, RZ.H0_H0, -R72.H0_H0 ;  /* 0x200000ffff78d231 */ /* 0x004fea0000340948 */
[----:B------:R-:W-:Y:S01]  /*ebb0*/  PRMT R88, R120, 0x7610, R88 ;  /* 0x0000761078587816 */ /* 0x000fe20000000058 */
[----:B------:R-:W-:Y:S05]  /*ebc0*/  @!P6 HFMA2.BF16_V2 R121, -RZ.H0_H0, RZ.H0_H0, -R101.H0_H0 ;  /* 0x200000ffff79e231 */ /* 0x000fea0000340965 */
[----:B------:R-:W-:Y:S01]  /*ebd0*/  PRMT R95, R121, 0x7610, R95 ;  /* 0x00007610795f7816 */ /* 0x000fe2000000005f */
[----:B------:R-:W-:Y:S03]  /*ebe0*/  @!P6 STL.S16 [R1+0x3c], R121 ;  /* 0x00003c790100e387 */ /* 0x000fe60000100600 */
[----:B------:R-:W-:Y:S01]  /*ebf0*/  @!P6 PRMT R101, R95, 0x5410, RZ ;  /* 0x000054105f65e816 */ /* 0x000fe200000000ff */
[----:B------:R-:W-:Y:S01]  /*ec00*/  @!P5 STL.S16 [R1+0x44], R120 ;  /* 0x000044780100d387 */ /* 0x000fe20000100600 */
[----:B------:R-:W-:Y:S01]  /*ec10*/  ISETP.GE.U32.AND P6, PT, R217, R0, PT ;  /* 0x00000000d900720c */ /* 0x000fe20003fc6070 */
[----:B------:R-:W2:Y:S01]  /*ec20*/  MUFU.EX2 R95, R137 ;  /* 0x00000089005f7308 */ /* 0x000ea20000000800 */
[----:B------:R-:W-:Y:S01]  /*ec30*/  LOP3.LUT R0, R82, 0xffff, RZ, 0xc0, !PT ;  /* 0x0000ffff52007812 */ /* 0x000fe200078ec0ff */
[C---:B---3--:R-:W-:Y:S01]  /*ec40*/  FADD.FTZ R104, R99.reuse, R104 ;  /* 0x0000006863687221 */ /* 0x048fe20000010000 */
[----:B------:R-:W-:Y:S02]  /*ec50*/  F2FP.BF16.PACK_AB R100, R99, R100 ;  /* 0x000000646364723e */ /* 0x000fe400000010ff */
[--C-:B------:R-:W-:Y:S02]  /*ec60*/  SHF.R.U32.HI R80, RZ, 0x8, R0.reuse ;  /* 0x00000008ff507819 */ /* 0x100fe40000011600 */
[----:B------:R-:W-:Y:S02]  /*ec70*/  PRMT R0, R118, 0x7632, R0 ;  /* 0x0000763276007816 */ /* 0x000fe40000000000 */
[----:B------:R-:W-:Y:S02]  /*ec80*/  LOP3.LUT R80, R80, 0xffff, RZ, 0xc0, !PT ;  /* 0x0000ffff50507812 */ /* 0x000fe400078ec0ff */
[----:B------:R-:W-:Y:S02]  /*ec90*/  PRMT R83, R72, 0x5410, R0 ;  /* 0x0000541048537816 */ /* 0x000fe40000000000 */
[----:B------:R-:W-:Y:S02]  /*eca0*/  @!P5 PRMT R72, R88, 0x5410, RZ ;  /* 0x000054105848d816 */ /* 0x000fe400000000ff */
[----:B------:R-:W-:Y:S01]  /*ecb0*/  ISETP.GE.U32.AND P5, PT, R217, R80, PT ;  /* 0x00000050d900720c */ /* 0x000fe20003fa6070 */
[----:B------:R-:W-:Y:S01]  /*ecc0*/  IMAD.WIDE.U32 R80, R103, -0x2daee0ad, RZ ;  /* 0xd2511f5367507825 */ /* 0x000fe200078e00ff */
[----:B------:R-:W3:Y:S01]  /*ecd0*/  MUFU.EX2 R88, R203 ;  /* 0x000000cb00587308 */ /* 0x000ee20000000800 */
[----:B------:R-:W-:Y:S03]  /*ece0*/  STG.E.U16 [R170.64+0x10], R72 ;  /* 0x00001048aa007986 */ /* 0x000fe6000c101510 */
[----:B------:R-:W-:Y:S02]  /*ecf0*/  LOP3.LUT R82, R81, UR31, R110, 0x96, !PT ;  /* 0x0000001f51527c12 */ /* 0x000fe4000f8e966e */
[----:B------:R-:W-:Y:S02]  /*ed00*/  LOP3.LUT R117, R80, 0xffff, RZ, 0xc0, !PT ;  /* 0x0000ffff50757812 */ /* 0x000fe400078ec0ff */
[--C-:B------:R-:W-:Y:S02]  /*ed10*/  SHF.R.U32.HI R130, RZ, 0x10, R80.reuse ;  /* 0x00000010ff827819 */ /* 0x100fe40000011650 */
[----:B------:R-:W-:Y:S01]  /*ed20*/  SHF.R.U32.HI R129, RZ, 0x18, R80 ;  /* 0x00000018ff817819 */ /* 0x000fe20000011650 */
[----:B------:R-:W2:Y:S01]  /*ed30*/  MUFU.EX2 R81, R202 ;  /* 0x000000ca00517308 */ /* 0x000ea20000000800 */
[----:B------:R-:W-:Y:S01]  /*ed40*/  LOP3.LUT R122, R82, 0xff, RZ, 0xc0, !PT ;  /* 0x000000ff527a7812 */ /* 0x000fe200078ec0ff */
[----:B----4-:R-:W-:Y:S05]  /*ed50*/  @!P3 HFMA2.BF16_V2 R119, -RZ.H0_H0, RZ.H0_H0, -R0.H0_H0 ;  /* 0x200000ffff77b231 */ /* 0x010fea0000340900 */
[----:B------:R-:W-:Y:S01]  /*ed60*/  PRMT R103, R119, 0x7610, R103 ;  /* 0x0000761077677816 */ /* 0x000fe20000000067 */
[----:B------:R4:W-:Y:S03]  /*ed70*/  @!P3 STL.S16 [R1+0x30], R119 ;  /* 0x000030770100b387 */ /* 0x0009e60000100600 */
[----:B------:R-:W-:Y:S01]  /*ed80*/  @!P3 PRMT R0, R103, 0x5410, RZ ;  /* 0x000054106700b816 */ /* 0x000fe200000000ff */
[----:B------:R1:W5:Y:S01]  /*ed90*/  LDL.S16 R197, [R1+0x98] ;  /* 0x0000980001c57983 */ /* 0x0003620000100600 */
[----:B------:R-:W-:Y:S01]  /*eda0*/  ISETP.GE.U32.AND P3, PT, R217, R86, PT ;  /* 0x00000056d900720c */ /* 0x000fe20003f66070 */
[----:B------:R-:W-:Y:S01]  /*edb0*/  FADD.FTZ R103, R154, R114 ;  /* 0x000000729a677221 */ /* 0x000fe20000010000 */
[----:B------:R-:W-:Y:S01]  /*edc0*/  LOP3.LUT R114, R80, 0xff, RZ, 0xc0, !PT ;  /* 0x000000ff50727812 */ /* 0x000fe200078ec0ff */
[----:B------:R1:W5:Y:S01]  /*edd0*/  LDL.S16 R193, [R1+0xa0] ;  /* 0x0000a00001c17983 */ /* 0x0003620000100600 */
[C---:B--2---:R-:W-:Y:S01]  /*ede0*/  F2FP.BF16.PACK_AB R154, R95.reuse, R154 ;  /* 0x0000009a5f9a723e */ /* 0x044fe200000010ff */
[----:B------:R-:W-:Y:S02]  /*edf0*/  IMAD.U32 R80, RZ, RZ, UR19 ;  /* 0x00000013ff507e24 */ /* 0x000fe4000f8e00ff */
[----:B------:R1:W2:Y:S01]  /*ee00*/  LDL.S16 R149, [R1+0xac] ;  /* 0x0000ac0001957983 */ /* 0x0002a20000100600 */
[----:B------:R-:W-:Y:S01]  /*ee10*/  PRMT R153, R154, 0x7632, R153 ;  /* 0x000076329a997816 */ /* 0x000fe20000000099 */
[----:B------:R-:W-:Y:S01]  /*ee20*/  FADD.FTZ R99, R95, R103 ;  /* 0x000000675f637221 */ /* 0x000fe20000010000 */
[----:B------:R-:W-:Y:S01]  /*ee30*/  LOP3.LUT R80, R211, UR6, R80, 0x96, !PT ;  /* 0x00000006d3507c12 */ /* 0x000fe2000f8e9650 */
[----:B------:R1:W2:Y:S01]  /*ee40*/  LDL.S16 R143, [R1+0xa8] ;  /* 0x0000a800018f7983 */ /* 0x0002a20000100600 */
[----:B------:R-:W-:Y:S01]  /*ee50*/  FADD.FTZ R95, R159, R111 ;  /* 0x0000006f9f5f7221 */ /* 0x000fe20000010000 */
[C---:B---3--:R-:W-:Y:S02]  /*ee60*/  F2FP.BF16.PACK_AB R159, R88.reuse, R159 ;  /* 0x0000009f589f723e */ /* 0x048fe400000010ff */
[----:B------:R1:W3:Y:S01]  /*ee70*/  LDL.S16 R142, [R1+0xa4] ;  /* 0x0000a400018e7983 */ /* 0x0002e20000100600 */
[----:B------:R-:W-:Y:S01]  /*ee80*/  FADD.FTZ R103, R88, R95 ;  /* 0x0000005f58677221 */ /* 0x000fe20000010000 */
[----:B------:R-:W-:Y:S01]  /*ee90*/  PRMT R158, R159, 0x7632, R158 ;  /* 0x000076329f9e7816 */ /* 0x000fe2000000009e */
[----:B------:R-:W-:Y:S01]  /*eea0*/  MUFU.EX2 R88, R148 ;  /* 0x0000009400587308 */ /* 0x000fe20000000800 */
[----:B------:R1:W3:Y:S01]  /*eeb0*/  LDL.S16 R139, [R1+0x9c] ;  /* 0x00009c00018b7983 */ /* 0x0002e20000100600 */
[----:B----4-:R-:W-:Y:S03]  /*eec0*/  IMAD.WIDE.U32 R118, R80, -0x326172a9, RZ ;  /* 0xcd9e8d5750767825 */ /* 0x010fe600078e00ff */
[----:B------:R4:W-:Y:S01]  /*eed0*/  STG.E.U16 [R170.64+0x12], R0 ;  /* 0x00001200aa007986 */ /* 0x0009e2000c101510 */
[----:B------:R-:W-:Y:S01]  /*eee0*/  FADD.FTZ R95, R152, R104 ;  /* 0x00000068985f7221 */ /* 0x000fe20000010000 */
[----:B------:R-:W-:Y:S02]  /*eef0*/  LOP3.LUT R80, R119, UR30, R230, 0x96, !PT ;  /* 0x0000001e77507c12 */ /* 0x000fe4000f8e96e6 */
[----:B------:R-:W-:Y:S01]  /*ef00*/  LOP3.LUT R72, R233, UR28, R118, 0x96, !PT ;  /* 0x0000001ce9487c12 */ /* 0x000fe2000f8e9676 */
[----:B------:R1:W-:Y:S02]  /*ef10*/  STG.E.U16 [R190.64+0xe], R79 ;  /* 0x00000e4fbe007986 */ /* 0x0003e4000c101510 */
[----:B------:R-:W-:Y:S02]  /*ef20*/  IMAD.WIDE.U32 R110, R80, -0x2daee0ad, RZ ;  /* 0xd2511f53506e7825 */ /* 0x000fe400078e00ff */
[----:B------:R1:W-:Y:S02]  /*ef30*/  STG.E.U16 [R190.64+0x10], R78 ;  /* 0x0000104ebe007986 */ /* 0x0003e4000c101510 */
[----:B------:R-:W-:Y:S05]  /*ef40*/  IMAD.WIDE.U32 R118, R72, -0x2daee0ad, RZ ;  /* 0xd2511f5348767825 */ /* 0x000fea00078e00ff */
[----:B------:R-:W-:Y:S02]  /*ef50*/  LOP3.LUT R72, R119, UR25, R110, 0x96, !PT ;  /* 0x0000001977487c12 */ /* 0x000fe4000f8e966e */
[----:B------:R-:W-:Y:S01]  /*ef60*/  PRMT R119, R102, 0x5410, R157 ;  /* 0x0000541066777816 */ /* 0x000fe2000000009d */
[----:B----4-:R-:W-:Y:S01]  /*ef70*/  FADD.FTZ R0, R163, R107 ;  /* 0x0000006ba3007221 */ /* 0x010fe20000010000 */
[C---:B------:R-:W-:Y:S03]  /*ef80*/  F2FP.BF16.PACK_AB R163, R81.reuse, R163 ;  /* 0x000000a351a3723e */ /* 0x040fe600000010ff */
[----:B------:R-:W-:Y:S01]  /*ef90*/  FADD.FTZ R107, R81, R0 ;  /* 0x00000000516b7221 */ /* 0x000fe20000010000 */
[----:B------:R-:W-:Y:S01]  /*efa0*/  LOP3.LUT R0, R111, UR27, R220, 0x96, !PT ;  /* 0x0000001b6f007c12 */ /* 0x000fe2000f8e96dc */
[----:B------:R-:W-:Y:S02]  /*efb0*/  IMAD.WIDE.U32 R110, R72, -0x326172a9, RZ ;  /* 0xcd9e8d57486e7825 */ /* 0x000fe400078e00ff */
[----:B------:R-:W4:Y:S02]  /*efc0*/  MUFU.EX2 R72, R162 ;  /* 0x000000a200487308 */ /* 0x000f240000000800 */
[----:B------:R-:W-:Y:S05]  /*efd0*/  IMAD.WIDE.U32 R80, R0, -0x326172a9, RZ ;  /* 0xcd9e8d5700507825 */ /* 0x000fea00078e00ff */
[----:B-1----:R-:W-:Y:S03]  /*efe0*/  LOP3.LUT R79, R81, UR26, R232, 0x96, !PT ;  /* 0x0000001a514f7c12 */ /* 0x002fe6000f8e96e8 */
[----:B------:R-:W1:Y:S02]  /*eff0*/  MUFU.EX2 R0, R165 ;  /* 0x000000a500007308 */ /* 0x000e640000000800 */
[----:B------:R-:W-:Y:S05]  /*f000*/  IMAD.WIDE.U32 R78, R79, -0x2daee0ad, RZ ;  /* 0xd2511f534f4e7825 */ /* 0x000fea00078e00ff */
[----:B------:R-:W-:Y:S02]  /*f010*/  LOP3.LUT R81, R79, UR11, R118, 0x96, !PT ;  /* 0x0000000b4f517c12 */ /* 0x000fe4000f8e9676 */
[----:B------:R-:W-:Y:S01]  /*f020*/  LOP3.LUT R79, R111, UR23, R80, 0x96, !PT ;  /* 0x000000176f4f7c12 */ /* 0x000fe2000f8e9650 */
[----:B------:R-:W2:Y:S01]  /*f030*/  MUFU.EX2 R165, R207 ;  /* 0x000000cf00a57308 */ /* 0x000ea20000000800 */
[----:B----4-:R-:W-:Y:S03]  /*f040*/  F2FP.BF16.PACK_AB R133, R72, R88 ;  /* 0x000000584885723e */ /* 0x010fe600000010ff */
[----:B------:R-:W-:Y:S01]  /*f050*/  IMAD.WIDE.U32 R120, R79, -0x2daee0ad, RZ ;  /* 0xd2511f534f787825 */ /* 0x000fe200078e00ff */
[----:B------:R-:W-:Y:S04]  /*f060*/  PRMT R162, R163, 0x7632, R162 ;  /* 0x00007632a3a27816 */ /* 0x000fe800000000a2 */
[----:B------:R-:W-:Y:S01]  /*f070*/  LOP3.LUT R80, R121, UR5, R78, 0x96, !PT ;  /* 0x0000000579507c12 */ /* 0x000fe2000f8e964e */
[----:B------:R-:W-:Y:S01]  /*f080*/  IMAD.WIDE.U32 R78, R81, -0x326172a9, RZ ;  /* 0xcd9e8d57514e7825 */ /* 0x000fe200078e00ff */
[C---:B-1----:R-:W-:Y:S03]  /*f090*/  F2FP.BF16.PACK_AB R152, R0.reuse, R152 ;  /* 0x000000980098723e */ /* 0x042fe600000010ff */
[----:B------:R-:W-:Y:S01]  /*f0a0*/  FADD.FTZ R104, R0, R95 ;  /* 0x0000005f00687221 */ /* 0x000fe20000010000 */
[----:B------:R-:W-:Y:S01]  /*f0b0*/  PRMT R0, R71, 0x7632, R0 ;  /* 0x0000763247007816 */ /* 0x000fe20000000000 */
[----:B------:R-:W-:Y:S01]  /*f0c0*/  FADD.FTZ R95, R88, R99 ;  /* 0x00000063585f7221 */ /* 0x000fe20000010000 */
[----:B------:R-:W-:Y:S01]  /*f0d0*/  LOP3.LUT R126, R79, UR8, R110, 0x96, !PT ;  /* 0x000000084f7e7c12 */ /* 0x000fe2000f8e966e */
[----:B------:R-:W-:Y:S01]  /*f0e0*/  IMAD.WIDE.U32 R80, R80, -0x326172a9, RZ ;  /* 0xcd9e8d5750507825 */ /* 0x000fe200078e00ff */
[----:B------:R-:W-:Y:S01]  /*f0f0*/  PRMT R88, R71, 0x5410, R0 ;  /* 0x0000541047587816 */ /* 0x000fe20000000000 */
[----:B------:R-:W1:Y:S01]  /*f100*/  MUFU.EX2 R79, R208 ;  /* 0x000000d0004f7308 */ /* 0x000e620000000800 */
[----:B------:R-:W-:Y:S02]  /*f110*/  PRMT R155, R152, 0x7632, R155 ;  /* 0x00007632989b7816 */ /* 0x000fe4000000009b */
[----:B------:R-:W-:Y:S04]  /*f120*/  LOP3.LUT R78, R81, UR32, R78, 0x96, !PT ;  /* 0x00000020514e7c12 */ /* 0x000fe8000f8e964e */
[----:B------:R-:W-:Y:S01]  /*f130*/  LOP3.LUT R99, R78, 0xff, RZ, 0xc0, !PT ;  /* 0x000000ff4e637812 */ /* 0x000fe200078ec0ff */
[----:B-----5:R-:W-:Y:S05]  /*f140*/  @!P0 HFMA2.BF16_V2 R197, -RZ.H0_H0, RZ.H0_H0, -R71.H0_H0 ;  /* 0x200000ffffc58231 */ /* 0x020fea0000340947 */
[----:B------:R-:W-:Y:S01]  /*f150*/  PRMT R118, R197, 0x7610, R118 ;  /* 0x00007610c5767816 */ /* 0x000fe20000000076 */
[----:B------:R4:W-:Y:S01]  /*f160*/  @!P0 STL.S16 [R1+0x98], R197 ;  /* 0x000098c501008387 */ /* 0x0009e20000100600 */
[----:B--2---:R-:W-:Y:S02]  /*f170*/  @!P6 HFMA2.BF16_V2 R149, -RZ.H0_H0, RZ.H0_H0, -R159.H0_H0 ;  /* 0x200000ffff95e231 */ /* 0x004fe4000034099f */
[----:B------:R-:W-:Y:S02]  /*f180*/  @!P0 PRMT R71, R118, 0x5410, RZ ;  /* 0x0000541076478816 */ /* 0x000fe400000000ff */
[----:B------:R-:W-:Y:S01]  /*f190*/  ISETP.GE.U32.AND P0, PT, R217, R99, PT ;  /* 0x00000063d900720c */ /* 0x000fe20003f06070 */
[----:B------:R-:W-:Y:S01]  /*f1a0*/  @!P5 HFMA2.BF16_V2 R143, -RZ.H0_H0, RZ.H0_H0, -R158.H0_H0 ;  /* 0x200000ffff8fd231 */ /* 0x000fe2000034099e */
[----:B------:R-:W-:Y:S01]  /*f1b0*/  PRMT R167, R149, 0x7610, R167 ;  /* 0x0000761095a77816 */ /* 0x000fe200000000a7 */
[----:B------:R2:W-:Y:S01]  /*f1c0*/  STG.E.U16 [R188.64+0x10], R71 ;  /* 0x00001047bc007986 */ /* 0x0005e2000c101510 */
[----:B------:R-:W-:Y:S01]  /*f1d0*/  PRMT R99, R100, 0x7632, R99 ;  /* 0x0000763264637816 */ /* 0x000fe20000000063 */
[----:B---3--:R-:W-:Y:S01]  /*f1e0*/  @!P2 HFMA2.BF16_V2 R142, -RZ.H0_H0, RZ.H0_H0, -R0.H0_H0 ;  /* 0x200000ffff8ea231 */ /* 0x008fe20000340900 */
[----:B------:R-:W-:Y:S04]  /*f1f0*/  PRMT R138, R143, 0x7610, R138 ;  /* 0x000076108f8a7816 */ /* 0x000fe8000000008a */
[----:B------:R-:W-:Y:S03]  /*f200*/  PRMT R161, R142, 0x7610, R161 ;  /* 0x000076108ea17816 */ /* 0x000fe600000000a1 */
[----:B------:R-:W-:Y:S01]  /*f210*/  @!P0 HFMA2.BF16_V2 R193, -RZ.H0_H0, RZ.H0_H0, -R102.H0_H0 ;  /* 0x200000ffffc18231 */ /* 0x000fe20000340966 */
[----:B------:R-:W-:Y:S02]  /*f220*/  @!P2 PRMT R0, R161, 0x5410, RZ ;  /* 0x00005410a100a816 */ /* 0x000fe400000000ff */
[----:B------:R-:W3:Y:S02]  /*f230*/  MUFU.EX2 R161, R212 ;  /* 0x000000d400a17308 */ /* 0x000ee40000000800 */
[----:B------:R-:W-:Y:S01]  /*f240*/  PRMT R111, R193, 0x7610, R111 ;  /* 0x00007610c16f7816 */ /* 0x000fe2000000006f */
[----:B------:R5:W-:Y:S01]  /*f250*/  @!P0 STL.S16 [R1+0xa0], R193 ;  /* 0x0000a0c101008387 */ /* 0x000be20000100600 */
[----:B----4-:R-:W-:Y:S01]  /*f260*/  FADD.FTZ R197, R72, R95 ;  /* 0x0000005f48c57221 */ /* 0x010fe20000010000 */
[----:B------:R-:W-:Y:S02]  /*f270*/  PRMT R72, R127, 0x7610, R72 ;  /* 0x000076107f487816 */ /* 0x000fe40000000048 */
[----:B------:R-:W-:Y:S01]  /*f280*/  @!P0 PRMT R102, R111, 0x5410, RZ ;  /* 0x000054106f668816 */ /* 0x000fe200000000ff */
[----:B------:R4:W-:Y:S01]  /*f290*/  @!P6 STL.S16 [R1+0xac], R149 ;  /* 0x0000ac950100e387 */ /* 0x0009e20000100600 */
[----:B------:R-:W-:Y:S02]  /*f2a0*/  PRMT R111, R159, 0x5410, R158 ;  /* 0x000054109f6f7816 */ /* 0x000fe4000000009e */
[----:B------:R-:W-:Y:S01]  /*f2b0*/  @!P5 PRMT R158, R138, 0x5410, RZ ;  /* 0x000054108a9ed816 */ /* 0x000fe200000000ff */
[----:B------:R-:W-:Y:S01]  /*f2c0*/  @!P5 STL.S16 [R1+0xa8], R143 ;  /* 0x0000a88f0100d387 */ /* 0x000fe20000100600 */
[----:B------:R-:W-:Y:S01]  /*f2d0*/  @!P6 PRMT R159, R167, 0x5410, RZ ;  /* 0x00005410a79fe816 */ /* 0x000fe200000000ff */
[----:B--2---:R-:W-:Y:S01]  /*f2e0*/  FADD.FTZ R71, R165, R103 ;  /* 0x00000067a5477221 */ /* 0x004fe20000010000 */
[----:B-1----:R-:W-:Y:S01]  /*f2f0*/  F2FP.BF16.PACK_AB R165, R79, R165 ;  /* 0x000000a54fa5723e */ /* 0x002fe200000010ff */
[----:B------:R-:W-:Y:S01]  /*f300*/  @!P2 STL.S16 [R1+0xa4], R142 ;  /* 0x0000a48e0100a387 */ /* 0x000fe20000100600 */
[----:B------:R-:W-:Y:S01]  /*f310*/  ISETP.GE.U32.AND P6, PT, R217, R114, PT ;  /* 0x00000072d900720c */ /* 0x000fe20003fc6070 */
[----:B------:R-:W-:Y:S01]  /*f320*/  FADD.FTZ R206, R79, R71 ;  /* 0x000000474fce7221 */ /* 0x000fe20000010000 */
[----:B------:R-:W-:Y:S01]  /*f330*/  LOP3.LUT R71, R82, 0xffff, RZ, 0xc0, !PT ;  /* 0x0000ffff52477812 */ /* 0x000fe200078ec0ff */
[----:B------:R1:W-:Y:S01]  /*f340*/  STG.E.U16 [R188.64+0x12], R0 ;  /* 0x00001200bc007986 */ /* 0x0003e2000c101510 */
[----:B------:R-:W-:Y:S02]  /*f350*/  PRMT R164, R165, 0x7632, R164 ;  /* 0x00007632a5a47816 */ /* 0x000fe400000000a4 */
[----:B------:R-:W-:Y:S01]  /*f360*/  SHF.R.U32.HI R71, RZ, 0x8, R71 ;  /* 0x00000008ff477819 */ /* 0x000fe20000011647 */
[----:B------:R-:W-:Y:S01]  /*f370*/  STG.E.U16 [R168.64+0x22], R73 ;  /* 0x00002249a8007986 */ /* 0x000fe2000c101510 */
[----:B------:R-:W-:Y:S02]  /*f380*/  PRMT R95, R94, 0x7632, R95 ;  /* 0x000076325e5f7816 */ /* 0x000fe4000000005f */
[----:B------:R-:W-:Y:S01]  /*f390*/  LOP3.LUT R71, R71, 0xffff, RZ, 0xc0, !PT ;  /* 0x0000ffff47477812 */ /* 0x000fe200078ec0ff */
[----:B------:R2:W-:Y:S01]  /*f3a0*/  STG.E.U16 [R168.64+0x20], R74 ;  /* 0x0000204aa8007986 */ /* 0x0005e2000c101510 */
[----:B-----5:R-:W-:Y:S02]  /*f3b0*/  MUFU.EX2 R193, R225 ;  /* 0x000000e100c17308 */ /* 0x020fe40000000800 */
[----:B------:R-:W-:Y:S02]  /*f3c0*/  ISETP.GE.U32.AND P1, PT, R217, R71, PT ;  /* 0x00000047d900720c */ /* 0x000fe40003f26070 */
[----:B------:R-:W-:Y:S01]  /*f3d0*/  LOP3.LUT R71, R78, 0xffff, RZ, 0xc0, !PT ;  /* 0x0000ffff4e477812 */ /* 0x000fe200078ec0ff */
[----:B----4-:R4:W5:Y:S03]  /*f3e0*/  LDL.S16 R149, [R1+0x94] ;  /* 0x0000940001957983 */ /* 0x0109660000100600 */
[----:B------:R-:W-:Y:S04]  /*f3f0*/  SHF.R.U32.HI R71, RZ, 0x8, R71 ;  /* 0x00000008ff477819 */ /* 0x000fe80000011647 */
[----:B------:R-:W-:Y:S04]  /*f400*/  LOP3.LUT R71, R71, 0xffff, RZ, 0xc0, !PT ;  /* 0x0000ffff47477812 */ /* 0x000fe800078ec0ff */
[----:B------:R-:W-:Y:S01]  /*f410*/  ISETP.GE.U32.AND P0, PT, R217, R71, PT ;  /* 0x00000047d900720c */ /* 0x000fe20003f06070 */
[----:B-1----:R-:W1:Y:S01]  /*f420*/  MUFU.EX2 R0, R209 ;  /* 0x000000d100007308 */ /* 0x002e620000000800 */
[----:B--2---:R-:W-:Y:S11]  /*f430*/  SHF.R.U32.HI R74, RZ, 0x18, R90 ;  /* 0x00000018ff4a7819 */ /* 0x004ff6000001165a */
[----:B------:R-:W-:Y:S05]  /*f440*/  @!P0 HFMA2.BF16_V2 R139, -RZ.H0_H0, RZ.H0_H0, -R157.H0_H0 ;  /* 0x200000ffff8b8231 */ /* 0x000fea000034099d */
[----:B------:R-:W-:Y:S01]  /*f450*/  PRMT R71, R139, 0x7610, R71 ;  /* 0x000076108b477816 */ /* 0x000fe20000000047 */
[----:B------:R2:W-:Y:S03]  /*f460*/  @!P0 STL.S16 [R1+0x9c], R139 ;  /* 0x00009c8b01008387 */ /* 0x0005e60000100600 */
[----:B------:R-:W-:Y:S01]  /*f470*/  @!P0 PRMT R157, R71, 0x5410, RZ ;  /* 0x00005410479d8816 */ /* 0x000fe200000000ff */
[----:B------:R4:W4:Y:S01]  /*f480*/  LDL.S16 R143, [R1+0x74] ;  /* 0x00007400018f7983 */ /* 0x0009220000100600 */
[----:B------:R-:W-:Y:S03]  /*f490*/  SHF.R.U32.HI R71, RZ, 0x18, R87 ;  /* 0x00000018ff477819 */ /* 0x000fe60000011657 */
[----:B------:R4:W4:Y:S01]  /*f4a0*/  LDL.S16 R142, [R1+0x70] ;  /* 0x00007000018e7983 */ /* 0x0009220000100600 */
[C---:B------:R-:W-:Y:S02]  /*f4b0*/  ISETP.GE.U32.AND P0, PT, R217.reuse, R71, PT ;  /* 0x00000047d900720c */ /* 0x040fe40003f06070 */
[----:B------:R-:W-:Y:S01]  /*f4c0*/  LOP3.LUT R71, R80, 0xff, RZ, 0xc0, !PT ;  /* 0x000000ff50477812 */ /* 0x000fe200078ec0ff */
[----:B------:R4:W4:Y:S03]  /*f4d0*/  LDL.S16 R118, [R1+0x78] ;  /* 0x0000780001767983 */ /* 0x0009260000100600 */
[----:B------:R-:W-:Y:S01]  /*f4e0*/  ISETP.GE.U32.AND P5, PT, R217, R71, PT ;  /* 0x00000047d900720c */ /* 0x000fe20003fa6070 */
[----:B------:R4:W4:Y:S01]  /*f4f0*/  LDL.S16 R138, [R1+0x6c] ;  /* 0x00006c00018a7983 */ /* 0x0009220000100600 */
[----:B---3--:R-:W-:Y:S01]  /*f500*/  FADD.FTZ R71, R161, R107 ;  /* 0x0000006ba1477221 */ /* 0x008fe20000010000 */
[C---:B-1----:R-:W-:Y:S03]  /*f510*/  F2FP.BF16.PACK_AB R161, R0.reuse, R161 ;  /* 0x000000a100a1723e */ /* 0x042fe600000010ff */
[--C-:B------:R-:W-:Y:S01]  /*f520*/  FADD.FTZ R203, R0, R71.reuse ;  /* 0x0000004700cb7221 */ /* 0x100fe20000010000 */
[----:B------:R-:W-:Y:S02]  /*f530*/  @P0 LOP3.LUT R187, R187, 0x1000, RZ, 0xfc, !PT ;  /* 0x00001000bbbb0812 */ /* 0x000fe400078efcff */
[----:B------:R-:W-:Y:S01]  /*f540*/  ISETP.GE.U32.AND P0, PT, R217, R122, PT ;  /* 0x0000007ad900720c */ /* 0x000fe20003f06070 */
[----:B--2---:R1:W2:Y:S01]  /*f550*/  LDL.S16 R139, [R1+0x7c] ;  /* 0x00007c00018b7983 */ /* 0x0042a20000100600 */
[----:B------:R-:W-:Y:S02]  /*f560*/  PRMT R71, R127, 0x7632, R71 ;  /* 0x000076327f477816 */ /* 0x000fe40000000047 */
[----:B------:R-:W-:Y:S02]  /*f570*/  SHF.R.U32.HI R0, RZ, 0x10, R87 ;  /* 0x00000010ff007819 */ /* 0x000fe40000011657 */
[----:B------:R-:W-:Y:S02]  /*f580*/  PRMT R122, R165, 0x5410, R164 ;  /* 0x00005410a57a7816 */ /* 0x000fe400000000a4 */
[----:B------:R-:W-:Y:S02]  /*f590*/  LOP3.LUT R0, R0, 0xff, RZ, 0xc0, !PT ;  /* 0x000000ff00007812 */ /* 0x000fe400078ec0ff */
[----:B------:R-:W-:Y:S02]  /*f5a0*/  PRMT R156, R161, 0x7632, R156 ;  /* 0x00007632a19c7816 */ /* 0x000fe4000000009c */
[----:B------:R-:W-:Y:S02]  /*f5b0*/  ISETP.GE.U32.AND P2, PT, R217, R0, PT ;  /* 0x00000000d900720c */ /* 0x000fe40003f46070 */
[----:B------:R-:W-:Y:S02]  /*f5c0*/  LOP3.LUT R0, R80, 0xffff, RZ, 0xc0, !PT ;  /* 0x0000ffff50007812 */ /* 0x000fe400078ec0ff */
[----:B------:R-:W-:Y:S02]  /*f5d0*/  SHF.R.U32.HI R81, RZ, 0x10, R80 ;  /* 0x00000010ff517819 */ /* 0x000fe40000011650 */
[----:B------:R-:W-:Y:S02]  /*f5e0*/  SHF.R.U32.HI R0, RZ, 0x8, R0 ;  /* 0x00000008ff007819 */ /* 0x000fe40000011600 */
[----:B------:R-:W-:Y:S02]  /*f5f0*/  SHF.R.U32.HI R80, RZ, 0x18, R80 ;  /* 0x00000018ff507819 */ /* 0x000fe40000011650 */
[----:B------:R-:W-:Y:S01]  /*f600*/  LOP3.LUT R0, R0, 0xffff, RZ, 0xc0, !PT ;  /* 0x0000ffff00007812 */ /* 0x000fe200078ec0ff */
[----:B-----5:R-:W-:Y:S05]  /*f610*/  @!P5 HFMA2.BF16_V2 R149, -RZ.H0_H0, RZ.H0_H0, -R163.H0_H0 ;  /* 0x200000ffff95d231 */ /* 0x020fea00003409a3 */
[----:B------:R-:W-:Y:S01]  /*f620*/  PRMT R107, R149, 0x7610, R107 ;  /* 0x00007610956b7816 */ /* 0x000fe2000000006b */
[----:B------:R3:W-:Y:S02]  /*f630*/  @!P5 STL.S16 [R1+0x94], R149 ;  /* 0x000094950100d387 */ /* 0x0007e40000100600 */
[----:B---3--:R-:W3:Y:S01]  /*f640*/  MUFU.EX2 R149, R205 ;  /* 0x000000cd00957308 */ /* 0x008ee20000000800 */
[----:B----4-:R-:W-:Y:S02]  /*f650*/  @!P0 HFMA2.BF16_V2 R143, -RZ.H0_H0, RZ.H0_H0, -R165.H0_H0 ;  /* 0x200000ffff8f8231 */ /* 0x010fe400003409a5 */
[----:B------:R-:W-:Y:S03]  /*f660*/  @!P1 HFMA2.BF16_V2 R142, -RZ.H0_H0, RZ.H0_H0, -R164.H0_H0 ;  /* 0x200000ffff8e9231 */ /* 0x000fe600003409a4 */
[----:B------:R-:W-:Y:S01]  /*f670*/  PRMT R103, R143, 0x7610, R103 ;  /* 0x000076108f677816 */ /* 0x000fe20000000067 */
[----:B------:R-:W-:Y:S01]  /*f680*/  @!P0 STL.S16 [R1+0x74], R143 ;  /* 0x0000748f01008387 */ /* 0x000fe20000100600 */
[----:B------:R-:W-:Y:S02]  /*f690*/  @!P3 HFMA2.BF16_V2 R118, -RZ.H0_H0, RZ.H0_H0, -R71.H0_H0 ;  /* 0x200000ffff76b231 */ /* 0x000fe40000340947 */
[----:B------:R-:W-:Y:S01]  /*f6a0*/  @!P0 PRMT R165, R103, 0x5410, RZ ;  /* 0x0000541067a58816 */ /* 0x000fe200000000ff */
[----:B------:R-:W-:Y:S01]  /*f6b0*/  @!P1 STL.S16 [R1+0x70], R142 ;  /* 0x0000708e01009387 */ /* 0x000fe20000100600 */
[----:B------:R-:W-:Y:S02]  /*f6c0*/  PRMT R103, R72, 0x5410, R71 ;  /* 0x0000541048677816 */ /* 0x000fe40000000047 */
[----:B------:R-:W-:Y:S02]  /*f6d0*/  PRMT R128, R118, 0x7610, R128 ;  /* 0x0000761076807816 */ /* 0x000fe40000000080 */
[----:B------:R-:W-:Y:S02]  /*f6e0*/  PRMT R79, R142, 0x7610, R79 ;  /* 0x000076108e4f7816 */ /* 0x000fe4000000004f */
[----:B------:R-:W-:Y:S02]  /*f6f0*/  @!P3 PRMT R71, R128, 0x5410, RZ ;  /* 0x000054108047b816 */ /* 0x000fe400000000ff */
[----:B------:R-:W-:Y:S02]  /*f700*/  LOP3.LUT P0, RZ, R187, 0x1000, RZ, 0xc0, !PT ;  /* 0x00001000bbff7812 */ /* 0x000fe4000780c0ff */
[----:B------:R-:W-:Y:S01]  /*f710*/  @!P1 PRMT R164, R79, 0x5410, RZ ;  /* 0x000054104fa49816 */ /* 0x000fe200000000ff */
[----:B--2---:R-:W-:Y:S01]  /*f720*/  @!P4 HFMA2.BF16_V2 R139, -RZ.H0_H0, RZ.H0_H0, -R72.H0_H0 ;  /* 0x200000ffff8bc231 */ /* 0x004fe20000340948 */
[----:B------:R-:W-:Y:S01]  /*f730*/  LOP3.LUT R187, R187, 0xfffffbff, RZ, 0xc0, !PT ;  /* 0xfffffbffbbbb7812 */ /* 0x000fe200078ec0ff */
[----:B------:R2:W-:Y:S01]  /*f740*/  STG.E.U16 [R170.64+0x22], R71 ;  /* 0x00002247aa007986 */ /* 0x0005e2000c101510 */
[----:B------:R-:W-:Y:S01]  /*f750*/  SHF.R.U32.HI R79, RZ, 0x10, R90 ;  /* 0x00000010ff4f7819 */ /* 0x000fe2000001165a */
[----:B---3--:R-:W-:Y:S01]  /*f760*/  FADD.FTZ R73, R149, R104 ;  /* 0x0000006895497221 */ /* 0x008fe20000010000 */
[----:B------:R-:W-:Y:S01]  /*f770*/  PRMT R136, R139, 0x7610, R136 ;  /* 0x000076108b887816 */ /* 0x000fe20000000088 */
[----:B------:R-:W-:Y:S01]  /*f780*/  @!P4 STL.S16 [R1+0x7c], R139 ;  /* 0x00007c8b0100c387 */ /* 0x000fe20000100600 */
[----:B------:R-:W-:Y:S02]  /*f790*/  LOP3.LUT R79, R79, 0xff, RZ, 0xc0, !PT ;  /* 0x000000ff4f4f7812 */ /* 0x000fe400078ec0ff */
[----:B------:R-:W-:Y:S01]  /*f7a0*/  @!P4 PRMT R72, R136, 0x5410, RZ ;  /* 0x000054108848c816 */ /* 0x000fe200000000ff */
[----:B------:R3:W-:Y:S04]  /*f7b0*/  @!P3 STL.S16 [R1+0x78], R118 ;  /* 0x000078760100b387 */ /* 0x0007e80000100600 */
[----:B------:R-:W-:Y:S04]  /*f7c0*/  STG.E.U16 [R170.64+0x20], R72 ;  /* 0x00002048aa007986 */ /* 0x000fe8000c101510 */
[----:B------:R-:W-:Y:S04]  /*f7d0*/  STG.E.U16 [R190.64+0x1e], R76 ;  /* 0x00001e4cbe007986 */ /* 0x000fe8000c101510 */
[----:B------:R-:W-:Y:S01]  /*f7e0*/  STG.E.U16 [R190.64+0x20], R75 ;  /* 0x0000204bbe007986 */ /* 0x000fe2000c101510 */
[----:B--2---:R-:W-:Y:S02]  /*f7f0*/  SHF.R.U32.HI R71, RZ, 0x10, R124 ;  /* 0x00000010ff477819 */ /* 0x004fe4000001167c */
[----:B---3--:R-:W-:Y:S02]  /*f800*/  PRMT R118, R163, 0x5410, R162 ;  /* 0x00005410a3767816 */ /* 0x008fe400000000a2 */
[----:B------:R-:W-:Y:S02]  /*f810*/  @!P5 PRMT R163, R107, 0x5410, RZ ;  /* 0x000054106ba3d816 */ /* 0x000fe400000000ff */
[C---:B------:R-:W-:Y:S01]  /*f820*/  ISETP.GE.U32.AND P5, PT, R217.reuse, R0, PT ;  /* 0x00000000d900720c */ /* 0x040fe20003fa6070 */
[----:B------:R1:W2:Y:S11]  /*f830*/  LDL.S16 R107, [R1+0x88] ;  /* 0x00008800016b7983 */ /* 0x0002b60000100600 */
[----:B------:R-:W-:Y:S01]  /*f840*/  @!UPT UIADD3 URZ, URZ, URZ, URZ ;  /* 0x0000003f3f3ff290 */ /* 0x000fe2000fffe03f */
[----:B------:R-:W-:Y:S05]  /*f850*/  @!P5 HFMA2.BF16_V2 R138, -RZ.H0_H0, RZ.H0_H0, -R162.H0_H0 ;  /* 0x200000ffff8ad231 */ /* 0x000fea00003409a2 */
[----:B------:R-:W-:Y:S01]  /*f860*/  PRMT R0, R138, 0x7610, R0 ;  /* 0x000076108a007816 */ /* 0x000fe20000000000 */
[----:B------:R3:W-:Y:S03]  /*f870*/  @!P5 STL.S16 [R1+0x6c], R138 ;  /* 0x00006c8a0100d387 */ /* 0x0007e60000100600 */
[----:B------:R-:W-:Y:S01]  /*f880*/  @!P5 PRMT R162, R0, 0x5410, RZ ;  /* 0x0000541000a2d816 */ /* 0x000fe200000000ff */
[----:B------:R1:W4:Y:S01]  /*f890*/  LDL.S16 R139, [R1+0x84] ;  /* 0x00008400018b7983 */ /* 0x0003220000100600 */
[----:B------:R-:W-:Y:S03]  /*f8a0*/  SHF.R.U32.HI R0, RZ, 0x8, R117 ;  /* 0x00000008ff007819 */ /* 0x000fe60000011675 */
[----:B------:R1:W5:Y:S01]  /*f8b0*/  LDL.S16 R136, [R1+0x90] ;  /* 0x0000900001887983 */ /* 0x0003620000100600 */
[----:B------:R-:W-:Y:S04]  /*f8c0*/  LOP3.LUT R0, R0, 0xffff, RZ, 0xc0, !PT ;  /* 0x0000ffff00007812 */ /* 0x000fe800078ec0ff */
[C---:B------:R-:W-:Y:S02]  /*f8d0*/  ISETP.GE.U32.AND P5, PT, R217.reuse, R0, PT ;  /* 0x00000000d900720c */ /* 0x040fe40003fa6070 */
[----:B------:R-:W1:Y:S01]  /*f8e0*/  MUFU.EX2 R0, R204 ;  /* 0x000000cc00007308 */ /* 0x000e620000000800 */
[----:B---3--:R3:W3:Y:S01]  /*f8f0*/  LDL.S16 R138, [R1+0x80] ;  /* 0x00008000018a7983 */ /* 0x0086e20000100600 */
[C---:B-1----:R-:W-:Y:S01]  /*f900*/  F2FP.BF16.PACK_AB R149, R0.reuse, R149 ;  /* 0x000000950095723e */ /* 0x042fe200000010ff */
[----:B------:R-:W-:Y:S01]  /*f910*/  FADD.FTZ R202, R0, R73 ;  /* 0x0000004900ca7221 */ /* 0x000fe20000010000 */
[----:B------:R-:W-:Y:S02]  /*f920*/  SHF.R.U32.HI R73, RZ, 0x18, R124 ;  /* 0x00000018ff497819 */ /* 0x000fe4000001167c */
[C---:B------:R-:W-:Y:S02]  /*f930*/  PRMT R0, R2.reuse, 0x7632, R0 ;  /* 0x0000763202007816 */ /* 0x040fe40000000000 */
[----:B------:R-:W-:Y:S02]  /*f940*/  ISETP.GE.U32.AND P3, PT, R217, R73, PT ;  /* 0x00000049d900720c */ /* 0x000fe40003f66070 */
[----:B------:R-:W-:Y:S11]  /*f950*/  PRMT R148, R149, 0x7632, R148 ;  /* 0x0000763295947816 */ /* 0x000ff60000000094 */
[----:B------:R-:W-:Y:S02]  /*f960*/  @P3 LOP3.LUT R187, R187, 0x400, RZ, 0xfc, !PT ;  /* 0x00000400bbbb3812 */ /* 0x000fe400078efcff */
[----:B------:R-:W-:Y:S02]  /*f970*/  ISETP.GE.U32.AND P3, PT, R217, R74, PT ;  /* 0x0000004ad900720c */ /* 0x000fe40003f66070 */
[----:B------:R-:W-:Y:S01]  /*f980*/  LOP3.LUT R187, R187, 0xfffffeff, RZ, 0xc0, !PT ;  /* 0xfffffeffbbbb7812 */ /* 0x000fe200078ec0ff */
[----:B--2---:R-:W-:Y:S05]  /*f990*/  @!P2 HFMA2.BF16_V2 R107, -RZ.H0_H0, RZ.H0_H0, -R2.H0_H0 ;  /* 0x200000ffff6ba231 */ /* 0x004fea0000340902 */
[----:B------:R-:W-:Y:S01]  /*f9a0*/  PRMT R127, R107, 0x7610, R127 ;  /* 0x000076106b7f7816 */ /* 0x000fe2000000007f */
[----:B------:R1:W-:Y:S04]  /*f9b0*/  @!P2 STL.S16 [R1+0x88], R107 ;  /* 0x0000886b0100a387 */ /* 0x0003e80000100600 */
[----:B------:R2:W2:Y:S01]  /*f9c0*/  LDL.S16 R73, [R1+0x8c] ;  /* 0x00008c0001497983 */ /* 0x0004a20000100600 */
[----:B----4-:R-:W-:Y:S02]  /*f9d0*/  @!P0 HFMA2.BF16_V2 R139, -RZ.H0_H0, RZ.H0_H0, -R0.H0_H0 ;  /* 0x200000ffff8b8231 */ /* 0x010fe40000340900 */
[----:B-----5:R-:W-:Y:S03]  /*f9e0*/  @!P6 HFMA2.BF16_V2 R136, -RZ.H0_H0, RZ.H0_H0, -R160.H0_H0 ;  /* 0x200000ffff88e231 */ /* 0x020fe600003409a0 */
[----:B------:R-:W-:Y:S01]  /*f9f0*/  @!P0 STL.S16 [R1+0x84], R139 ;  /* 0x0000848b01008387 */ /* 0x000fe20000100600 */
[----:B-1----:R-:W-:Y:S02]  /*fa00*/  PRMT R107, R2, 0x5410, R0 ;  /* 0x00005410026b7816 */ /* 0x002fe40000000000 */
[----:B------:R-:W-:Y:S01]  /*fa10*/  @!P2 PRMT R2, R127, 0x5410, RZ ;  /* 0x000054107f02a816 */ /* 0x000fe200000000ff */
[----:B------:R-:W-:Y:S01]  /*fa20*/  IMAD.WIDE.U32 R126, R126, -0x2daee0ad, RZ ;  /* 0xd2511f537e7e7825 */ /* 0x000fe200078e00ff */
[----:B------:R-:W-:Y:S03]  /*fa30*/  PRMT R135, R136, 0x7610, R135 ;  /* 0x0000761088877816 */ /* 0x000fe60000000087 */
[----:B------:R1:W-:Y:S01]  /*fa40*/  STG.E.U16 [R188.64+0x20], R2 ;  /* 0x00002002bc007986 */ /* 0x0003e2000c101510 */
[--C-:B------:R-:W-:Y:S02]  /*fa50*/  LOP3.LUT R128, R127, UR31, R120.reuse, 0x96, !PT ;  /* 0x0000001f7f807c12 */ /* 0x100fe4000f8e9678 */
[----:B------:R-:W-:Y:S02]  /*fa60*/  PRMT R120, R139, 0x7610, R120 ;  /* 0x000076108b787816 */ /* 0x000fe40000000078 */
[----:B------:R-:W-:Y:S02]  /*fa70*/  LOP3.LUT R72, R128, 0xff, RZ, 0xc0, !PT ;  /* 0x000000ff80487812 */ /* 0x000fe400078ec0ff */
[----:B------:R-:W-:Y:S02]  /*fa80*/  @!P0 PRMT R0, R120, 0x5410, RZ ;  /* 0x0000541078008816 */ /* 0x000fe400000000ff */
[----:B------:R-:W-:Y:S02]  /*fa90*/  ISETP.GE.U32.AND P1, PT, R217, R72, PT ;  /* 0x00000048d900720c */ /* 0x000fe40003f26070 */
[--C-:B------:R-:W-:Y:S01]  /*faa0*/  SHF.R.U32.HI R72, RZ, 0x10, R84.reuse ;  /* 0x00000010ff487819 */ /* 0x100fe20000011654 */
[----:B------:R4:W-:Y:S01]  /*fab0*/  STG.E.U16 [R188.64+0x22], R0 ;  /* 0x00002200bc007986 */ /* 0x0009e2000c101510 */
[----:B------:R-:W-:Y:S02]  /*fac0*/  SHF.R.U32.HI R84, RZ, 0x18, R84 ;  /* 0x00000018ff547819 */ /* 0x000fe40000011654 */
[----:B------:R-:W-:Y:S01]  /*fad0*/  LOP3.LUT R72, R72, 0xff, RZ, 0xc0, !PT ;  /* 0x000000ff48487812 */ /* 0x000fe200078ec0ff */
[----:B------:R-:W-:Y:S04]  /*fae0*/  STG.E.U16 [R168.64+0x30], R77 ;  /* 0x0000304da8007986 */ /* 0x000fe8000c101510 */
[----:B------:R-:W-:Y:S02]  /*faf0*/  STG.E.U16 [R168.64+0x32], R92 ;  /* 0x0000325ca8007986 */ /* 0x000fe4000c101510 */
[----:B------:R-:W-:Y:S01]  /*fb00*/  @P1 LOP3.LUT R187, R187, 0x100, RZ, 0xfc, !PT ;  /* 0x00000100bbbb1812 */ /* 0x000fe200078efcff */
[----:B---3--:R-:W-:Y:S03]  /*fb10*/  @!P1 HFMA2.BF16_V2 R138, -RZ.H0_H0, RZ.H0_H0, -R161.H0_H0 ;  /* 0x200000ffff8a9231 */ /* 0x008fe600003409a1 */
[----:B------:R-:W-:Y:S02]  /*fb20*/  LOP3.LUT R187, R187, 0xfffffdff, RZ, 0xc0, !PT ;  /* 0xfffffdffbbbb7812 */ /* 0x000fe400078ec0ff */
[----:B-1----:R-:W-:Y:S01]  /*fb30*/  LOP3.LUT R2, R71, 0xff, RZ, 0xc0, !PT ;  /* 0x000000ff47027812 */ /* 0x002fe200078ec0ff */
[----:B------:R-:W-:Y:S01]  /*fb40*/  @!P1 STL.S16 [R1+0x80], R138 ;  /* 0x0000808a01009387 */ /* 0x000fe20000100600 */
[----:B------:R-:W-:Y:S02]  /*fb50*/  @P6 LOP3.LUT R187, R187, 0x200, RZ, 0xfc, !PT ;  /* 0x00000200bbbb6812 */ /* 0x000fe400078efcff */
[----:B------:R-:W-:Y:S01]  /*fb60*/  ISETP.GE.U32.AND P4, PT, R217, R2, PT ;  /* 0x00000002d900720c */ /* 0x000fe20003f86070 */
[----:B------:R1:W-:Y:S01]  /*fb70*/  @!P6 STL.S16 [R1+0x90], R136 ;  /* 0x000090880100e387 */ /* 0x0003e20000100600 */
[----:B------:R-:W-:Y:S02]  /*fb80*/  LOP3.LUT R187, R187, 0xfffff7ff, RZ, 0xc0, !PT ;  /* 0xfffff7ffbbbb7812 */ /* 0x000fe400078ec0ff */
[----:B------:R-:W-:Y:S02]  /*fb90*/  PRMT R2, R132, 0x7610, R2 ;  /* 0x0000761084027816 */ /* 0x000fe40000000002 */
[----:B------:R-:W-:Y:S02]  /*fba0*/  @P5 LOP3.LUT R187, R187, 0x800, RZ, 0xfc, !PT ;  /* 0x00000800bbbb5812 */ /* 0x000fe400078efcff */
[----:B------:R-:W-:Y:S02]  /*fbb0*/  PRMT R137, R138, 0x7610, R137 ;  /* 0x000076108a897816 */ /* 0x000fe40000000089 */
[----:B------:R-:W-:Y:S02]  /*fbc0*/  PRMT R71, R132, 0x7632, R71 ;  /* 0x0000763284477816 */ /* 0x000fe40000000047 */
[C---:B------:R-:W-:Y:S02]  /*fbd0*/  ISETP.GE.U32.AND P6, PT, R217.reuse, R72, PT ;  /* 0x00000048d900720c */ /* 0x040fe40003fc6070 */
[----:B------:R-:W-:Y:S02]  /*fbe0*/  ISETP.GE.U32.AND P1, PT, R217, R84, PT ;  /* 0x00000054d900720c */ /* 0x000fe40003f26070 */
[----:B----4-:R-:W-:Y:S04]  /*fbf0*/  LOP3.LUT R0, R128, 0xffff, RZ, 0xc0, !PT ;  /* 0x0000ffff80007812 */ /* 0x010fe800078ec0ff */
[----:B------:R-:W-:Y:S04]  /*fc00*/  SHF.R.U32.HI R0, RZ, 0x8, R0 ;  /* 0x00000008ff007819 */ /* 0x000fe80000011600 */
[----:B------:R-:W-:Y:S01]  /*fc10*/  LOP3.LUT R0, R0, 0xffff, RZ, 0xc0, !PT ;  /* 0x0000ffff00007812 */ /* 0x000fe200078ec0ff */
[----:B--2---:R-:W-:Y:S05]  /*fc20*/  @!P5 HFMA2.BF16_V2 R73, -RZ.H0_H0, RZ.H0_H0, -R166.H0_H0 ;  /* 0x200000ffff49d231 */ /* 0x004fea00003409a6 */
[----:B------:R-:W-:Y:S01]  /*fc30*/  PRMT R134, R73, 0x7610, R134 ;  /* 0x0000761049867816 */ /* 0x000fe20000000086 */
[----:B------:R2:W-:Y:S01]  /*fc40*/  @!P5 STL.S16 [R1+0x8c], R73 ;  /* 0x00008c490100d387 */ /* 0x0005e20000100600 */
[----:B------:R-:W-:Y:S03]  /*fc50*/  ISETP.GE.U32.AND P5, PT, R217, R79, PT ;  /* 0x0000004fd900720c */ /* 0x000fe60003fa6070 */
[----:B-1----:R1:W3:Y:S04]  /*fc60*/  LDL.S16 R136, [R1+0x68] ;  /* 0x0000680001887983 */ /* 0x0022e80000100600 */
[----:B------:R1:W4:Y:S04]  /*fc70*/  LDL.S16 R167, [R1+0x64] ;  /* 0x0000640001a77983 */ /* 0x0003280000100600 */
[----:B------:R1:W5:Y:S04]  /*fc80*/  LDL.S16 R143, [R1+0x58] ;  /* 0x00005800018f7983 */ /* 0x0003680000100600 */
[----:B------:R1:W5:Y:S04]  /*fc90*/  LDL.S16 R120, [R1+0x54] ;  /* 0x0000540001787983 */ /* 0x0003680000100600 */
[----:B------:R1:W5:Y:S04]  /*fca0*/  LDL.S16 R142, [R1+0x60] ;  /* 0x00006000018e7983 */ /* 0x0003680000100600 */
[----:B------:R1:W5:Y:S01]  /*fcb0*/  LDL.S16 R139, [R1+0x5c] ;  /* 0x00005c00018b7983 */ /* 0x0003620000100600 */
[--C-:B--2---:R-:W-:Y:S02]  /*fcc0*/  SHF.R.U32.HI R73, RZ, 0x10, R78.reuse ;  /* 0x00000010ff497819 */ /* 0x104fe4000001164e */
[----:B------:R-:W-:Y:S01]  /*fcd0*/  SHF.R.U32.HI R78, RZ, 0x18, R78 ;  /* 0x00000018ff4e7819 */ /* 0x000fe2000001164e */
[----:B------:R1:W2:Y:S01]  /*fce0*/  LDL.S16 R138, [R1+0x50] ;  /* 0x00005000018a7983 */ /* 0x0002a20000100600 */
[----:B------:R-:W-:Y:S02]  /*fcf0*/  LOP3.LUT R73, R73, 0xff, RZ, 0xc0, !PT ;  /* 0x000000ff49497812 */ /* 0x000fe400078ec0ff */
[C---:B------:R-:W-:Y:S01]  /*fd00*/  ISETP.GE.U32.AND P0, PT, R217.reuse, R78, PT ;  /* 0x0000004ed900720c */ /* 0x040fe20003f06070 */
[----:B------:R1:W2:Y:S01]  /*fd10*/  LDL.S16 R121, [R1+0x4c] ;  /* 0x00004c0001797983 */ /* 0x0002a20000100600 */
[----:B------:R-:W-:Y:S01]  /*fd20*/  ISETP.GE.U32.AND P2, PT, R217, R73, PT ;  /* 0x00000049d900720c */ /* 0x000fe20003f46070 */
[----:B---3--:R-:W-:Y:S02]  /*fd30*/  @!P5 HFMA2.BF16_V2 R136, -RZ.H0_H0, RZ.H0_H0, -R2.H0_H0 ;  /* 0x200000ffff88d231 */ /* 0x008fe40000340902 */
[----:B----4-:R-:W-:Y:S03]  /*fd40*/  @!P3 HFMA2.BF16_V2 R167, -RZ.H0_H0, RZ.H0_H0, -R71.H0_H0 ;  /* 0x200000ffffa7b231 */ /* 0x010fe60000340947 */
[----:B------:R-:W-:Y:S01]  /*fd50*/  PRMT R104, R136, 0x7610, R104 ;  /* 0x0000761088687816 */ /* 0x000fe20000000068 */
[----:B------:R3:W-:Y:S01]  /*fd60*/  @!P5 STL.S16 [R1+0x68], R136 ;  /* 0x000068880100d387 */ /* 0x0007e20000100600 */
[----:B------:R-:W-:Y:S01]  /*fd70*/  LOP3.LUT P5, RZ, R187, 0x800, RZ, 0xc0, !PT ;  /* 0x00000800bbff7812 */ /* 0x000fe200078ac0ff */
[----:B-----5:R-:W-:Y:S01]  /*fd80*/  @!P4 HFMA2.BF16_V2 R143, -RZ.H0_H0, RZ.H0_H0, -R94.H0_H0 ;  /* 0x200000ffff8fc231 */ /* 0x020fe2000034095e */
[----:B------:R-:W-:Y:S04]  /*fd90*/  PRMT R73, R167, 0x7610, R73 ;  /* 0x00007610a7497816 */ /* 0x000fe80000000049 */
[----:B------:R-:W-:Y:S01]  /*fda0*/  PRMT R117, R143, 0x7610, R117 ;  /* 0x000076108f757816 */ /* 0x000fe20000000075 */
[----:B------:R-:W-:Y:S02]  /*fdb0*/  @!P6 HFMA2.BF16_V2 R142, -RZ.H0_H0, RZ.H0_H0, -R100.H0_H0 ;  /* 0x200000ffff8ee231 */ /* 0x000fe40000340964 */
[----:B------:R-:W-:Y:S03]  /*fdc0*/  @!P1 HFMA2.BF16_V2 R139, -RZ.H0_H0, RZ.H0_H0, -R99.H0_H0 ;  /* 0x200000ffff8b9231 */ /* 0x000fe60000340963 */
[----:B------:R-:W-:Y:S01]  /*fdd0*/  PRMT R110, R142, 0x7610, R110 ;  /* 0x000076108e6e7816 */ /* 0x000fe2000000006e */
[----:B--2---:R-:W-:Y:S01]  /*fde0*/  @!P2 HFMA2.BF16_V2 R138, -RZ.H0_H0, RZ.H0_H0, -R154.H0_H0 ;  /* 0x200000ffff8aa231 */ /* 0x004fe2000034099a */
[----:B------:R-:W-:Y:S01]  /*fdf0*/  PRMT R87, R139, 0x7610, R87 ;  /* 0x000076108b577816 */ /* 0x000fe20000000057 */
[----:B------:R-:W-:Y:S03]  /*fe00*/  @!P0 HFMA2.BF16_V2 R121, -RZ.H0_H0, RZ.H0_H0, -R153.H0_H0 ;  /* 0x200000ffff798231 */ /* 0x000fe60000340999 */
[----:B------:R-:W-:Y:S01]  /*fe10*/  PRMT R86, R138, 0x7610, R86 ;  /* 0x000076108a567816 */ /* 0x000fe20000000056 */
[----:B---3--:R1:W2:Y:S01]  /*fe20*/  LDL.S16 R136, [R1+0x48] ;  /* 0x0000480001887983 */ /* 0x0082a20000100600 */
[----:B------:R-:W-:Y:S03]  /*fe30*/  PRMT R78, R121, 0x7610, R78 ;  /* 0x00007610794e7816 */ /* 0x000fe6000000004e */
[----:B------:R3:W-:Y:S01]  /*fe40*/  @!P3 STL.S16 [R1+0x64], R167 ;  /* 0x000064a70100b387 */ /* 0x0007e20000100600 */
[C---:B------:R-:W-:Y:S03]  /*fe50*/  LOP3.LUT P3, RZ, R187.reuse, 0x400, RZ, 0xc0, !PT ;  /* 0x00000400bbff7812 */ /* 0x040fe6000786c0ff */
[----:B------:R1:W4:Y:S04]  /*fe60*/  LDL.S16 R132, [R1+0x38] ;  /* 0x0000380001847983 */ /* 0x0003280000100600 */
[----:B------:R-:W-:Y:S06]  /*fe70*/  @!P4 STL.S16 [R1+0x58], R143 ;  /* 0x0000588f0100c387 */ /* 0x000fec0000100600 */
[----:B------:R-:W-:Y:S05]  /*fe80*/  @!P3 HFMA2.BF16_V2 R120, -RZ.H0_H0, RZ.H0_H0, -R95.H0_H0 ;  /* 0x200000ffff78b231 */ /* 0x000fea000034095f */
[----:B------:R-:W-:Y:S01]  /*fe90*/  PRMT R114, R120, 0x7610, R114 ;  /* 0x0000761078727816 */ /* 0x000fe20000000072 */
[----:B------:R5:W-:Y:S01]  /*fea0*/  @!P3 STL.S16 [R1+0x54], R120 ;  /* 0x000054780100b387 */ /* 0x000be20000100600 */
[----:B---3--:R-:W-:Y:S03]  /*feb0*/  MUFU.EX2 R167, R226 ;  /* 0x000000e200a77308 */ /* 0x008fe60000000800 */
[----:B-----5:R1:W3:Y:S04]  /*fec0*/  LDL.S16 R120, [R1+0x34] ;  /* 0x0000340001787983 */ /* 0x0202e80000100600 */
[----:B------:R-:W-:Y:S01]  /*fed0*/  @!P6 STL.S16 [R1+0x60], R142 ;  /* 0x0000608e0100e387 */ /* 0x000fe20000100600 */
[C---:B------:R-:W-:Y:S03]  /*fee0*/  LOP3.LUT P6, RZ, R187.reuse, 0x200, RZ, 0xc0, !PT ;  /* 0x00000200bbff7812 */ /* 0x040fe600078cc0ff */
[----:B------:R-:W-:Y:S01]  /*fef0*/  @!P1 STL.S16 [R1+0x5c], R139 ;  /* 0x00005c8b01009387 */ /* 0x000fe20000100600 */
[C---:B------:R-:W-:Y:S02]  /*ff00*/  LOP3.LUT P1, RZ, R187.reuse, 0x100, RZ, 0xc0, !PT ;  /* 0x00000100bbff7812 */ /* 0x040fe4000782c0ff */
[----:B------:R-:W-:Y:S01]  /*ff10*/  LOP3.LUT R187, R187, 0xffffff7f, RZ, 0xc0, !PT ;  /* 0xffffff7fbbbb7812 */ /* 0x000fe200078ec0ff */
[----:B------:R-:W-:Y:S03]  /*ff20*/  @!P2 STL.S16 [R1+0x50], R138 ;  /* 0x0000508a0100a387 */ /* 0x000fe60000100600 */
[----:B------:R-:W-:Y:S01]  /*ff30*/  @P2 LOP3.LUT R187, R187, 0x80, RZ, 0xfc, !PT ;  /* 0x00000080bbbb2812 */ /* 0x000fe200078efcff */
[----:B------:R5:W-:Y:S01]  /*ff40*/  @!P0 STL.S16 [R1+0x4c], R121 ;  /* 0x00004c7901008387 */ /* 0x000be20000100600 */
[----:B------:R-:W-:Y:S02]  /*ff50*/  ISETP.GE.U32.AND P2, PT, R217, R123, PT ;  /* 0x0000007bd900720c */ /* 0x000fe40003f46070 */
[----:B-----5:R-:W-:Y:S03]  /*ff60*/  PRMT R121, R161, 0x5410, R156 ;  /* 0x00005410a1797816 */ /* 0x020fe6000000009c */
[----:B------:R-:W-:Y:S02]  /*ff70*/  @!P1 PRMT R161, R137, 0x5410, RZ ;  /* 0x0000541089a19816 */ /* 0x000fe400000000ff */
[----:B------:R-:W-:Y:S11]  /*ff80*/  ISETP.GE.U32.AND P1, PT, R217, R0, PT ;  /* 0x00000000d900720c */ /* 0x000ff60003f26070 */
[----:B------:R-:W-:Y:S02]  /*ff90*/  @!UPT UIADD3 URZ, URZ, URZ, URZ ;  /* 0x0000003f3f3ff290 */ /* 0x000fe4000fffe03f */
[----:B--2---:R-:W-:Y:S05]  /*ffa0*/  @!P1 HFMA2.BF16_V2 R136, -RZ.H0_H0, RZ.H0_H0, -R156.H0_H0 ;  /* 0x200000ffff889231 */ /* 0x004fea000034099c */
[----:B------:R-:W-:Y:S01]  /*ffb0*/  PRMT R0, R136, 0x7610, R0 ;  /* 0x0000761088007816 */ /* 0x000fe20000000000 */
[----:B------:R-:W-:Y:S03]  /*ffc0*/  @!P1 STL.S16 [R1+0x48], R136 ;  /* 0x0000488801009387 */ /* 0x000fe60000100600 */
[----:B------:R-:W-:Y:S02]  /*ffd0*/  @!P1 PRMT R156, R0, 0x5410, RZ ;  /* 0x00005410009c9816 */ /* 0x000fe400000000ff */
[----:B------:R-:W-:Y:S04]  /*ffe0*/  LOP3.LUT R0, R131, 0xff, RZ, 0xc0, !PT ;  /* 0x000000ff83007812 */ /* 0x000fe800078ec0ff */
[----:B------:R-:W-:Y:S02]  /*fff0*/  ISETP.GE.U32.AND P1, PT, R217, R0, PT ;  /* 0x00000000d900720c */ /* 0x000fe40003f26070 */
[----:B------:R-:W-:Y:S11]  /*10000*/  LOP3.LUT R0, R81, 0xff, RZ, 0xc0, !PT ;  /* 0x000000ff51007812 */ /* 0x000ff600078ec0ff */
[----:B----4-:R-:W-:Y:S05]  /*10010*/  @!P1 HFMA2.BF16_V2 R132, -RZ.H0_H0, RZ.H0_H0, -R152.H0_H0 ;  /* 0x200000ffff849231 */ /* 0x010fea0000340998 */
[----:B------:R-:W-:Y:S01]  /*10020*/  PRMT R76, R132, 0x7610, R76 ;  /* 0x00007610844c7816 */ /* 0x000fe2000000004c */
[----:B------:R-:W-:Y:S01]  /*10030*/  @!P1 STL.S16 [R1+0x38], R132 ;  /* 0x0000388401009387 */ /* 0x000fe20000100600 */
[----:B---3--:R-:W-:Y:S05]  /*10040*/  @!P2 HFMA2.BF16_V2 R120, -RZ.H0_H0, RZ.H0_H0, -R155.H0_H0 ;  /* 0x200000ffff78a231 */ /* 0x008fea000034099b */
[----:B------:R-:W-:Y:S01]  /*10050*/  PRMT R75, R120, 0x7610, R75 ;  /* 0x00007610784b7816 */ /* 0x000fe2000000004b */
[----:B------:R2:W-:Y:S01]  /*10060*/  @!P2 STL.S16 [R1+0x34], R120 ;  /* 0x000034780100a387 */ /* 0x0005e20000100600 */
[C---:B------:R-:W-:Y:S02]  /*10070*/  ISETP.GE.U32.AND P2, PT, R217.reuse, R74, PT ;  /* 0x0000004ad900720c */ /* 0x040fe40003f46070 */
[----:B------:R-:W-:Y:S02]  /*10080*/  LOP3.LUT R74, R140, 0xff, RZ, 0xc0, !PT ;  /* 0x000000ff8c4a7812 */ /* 0x000fe400078ec0ff */
[----:B--2---:R-:W-:Y:S02]  /*10090*/  PRMT R120, R160, 0x5410, R166 ;  /* 0x00005410a0787816 */ /* 0x004fe400000000a6 */
[----:B------:R-:W-:Y:S02]  /*100a0*/  @!P5 PRMT R166, R134, 0x5410, RZ ;  /* 0x0000541086a6d816 */ /* 0x000fe400000000ff */
[----:B------:R-:W-:Y:S02]  /*100b0*/  ISETP.GE.U32.AND P5, PT, R217, R0, PT ;  /* 0x00000000d900720c */ /* 0x000fe40003fa6070 */
[----:B------:R-:W-:Y:S03]  /*100c0*/  PRMT R0, R2, 0x5410, R71 ;  /* 0x0000541002007816 */ /* 0x000fe60000000047 */
[----:B------:R-:W-:Y:S02]  /*100d0*/  @!P2 PRMT R71, R73, 0x5410, RZ ;  /* 0x000054104947a816 */ /* 0x000fe400000000ff */
[----:B------:R-:W-:Y:S02]  /*100e0*/  ISETP.GE.U32.AND P2, PT, R217, R72, PT ;  /* 0x00000048d900720c */ /* 0x000fe40003f46070 */
[----:B------:R-:W-:Y:S01]  /*100f0*/  LOP3.LUT R72, R130, 0xff, RZ, 0xc0, !PT ;  /* 0x000000ff82487812 */ /* 0x000fe200078ec0ff */
[----:B------:R-:W-:Y:S01]  /*10100*/  STG.E.U16 [R170.64+0x32], R71 ;  /* 0x00003247aa007986 */ /* 0x000fe2000c101510 */
[----:B------:R-:W-:Y:S02]  /*10110*/  @!P6 PRMT R160, R135, 0x5410, RZ ;  /* 0x0000541087a0e816 */ /* 0x000fe400000000ff */
[----:B------:R-:W-:Y:S01]  /*10120*/  ISETP.GE.U32.AND P6, PT, R217, R79, PT ;  /* 0x0000004fd900720c */ /* 0x000fe20003fc6070 */
[----:B------:R-:W2:Y:S01]  /*10130*/  LDL R130, [R1+0xc4] ;  /* 0x0000c40001827983 */ /* 0x000ea20000100800 */
[--C-:B------:R-:W-:Y:S02]  /*10140*/  SHF.R.U32.HI R73, RZ, 0x10, R82.reuse ;  /* 0x00000010ff497819 */ /* 0x100fe40000011652 */
[----:B------:R-:W-:Y:S02]  /*10150*/  SHF.R.U32.HI R82, RZ, 0x18, R82 ;  /* 0x00000018ff527819 */ /* 0x000fe40000011652 */
[----:B------:R-:W-:Y:S02]  /*10160*/  LOP3.LUT R132, R73, 0xff, RZ, 0xc0, !PT ;  /* 0x000000ff49847812 */ /* 0x000fe400078ec0ff */
[----:B------:R-:W-:Y:S02]  /*10170*/  LOP3.LUT R73, R141, UR32, R196, 0x96, !PT ;  /* 0x000000208d497c12 */ /* 0x000fe4000f8e96c4 */
[----:B------:R-:W-:Y:S02]  /*10180*/  MUFU.EX2 R196, R227 ;  /* 0x000000e300c47308 */ /* 0x000fe40000000800 */
[----:B------:R-:W-:Y:S02]  /*10190*/  SHF.R.U32.HI R77, RZ, 0x10, R73 ;  /* 0x00000010ff4d7819 */ /* 0x000fe40000011649 */
[----:B------:R-:W-:Y:S02]  /*101a0*/  @!P6 PRMT R2, R104, 0x5410, RZ ;  /* 0x000054106802e816 */ /* 0x000fe400000000ff */
[----:B------:R-:W-:Y:S02]  /*101b0*/  PRMT R104, R94, 0x5410, R95 ;  /* 0x000054105e687816 */ /* 0x000fe4000000005f */
[----:B------:R-:W-:Y:S01]  /*101c0*/  @!P4 PRMT R94, R117, 0x5410, RZ ;  /* 0x00005410755ec816 */ /* 0x000fe200000000ff */
[----:B------:R3:W-:Y:S01]  /*101d0*/  STG.E.U16 [R170.64+0x30], R2 ;  /* 0x00003002aa007986 */ /* 0x0007e2000c101510 */
[----:B------:R-:W-:Y:S02]  /*101e0*/  ISETP.GE.U32.AND P4, PT, R217, R84, PT ;  /* 0x00000054d900720c */ /* 0x000fe40003f86070 */
[----:B------:R-:W-:Y:S01]  /*101f0*/  @!P3 PRMT R95, R114, 0x5410, RZ ;  /* 0x00005410725fb816 */ /* 0x000fe200000000ff */
[----:B------:R-:W-:Y:S01]  /*10200*/  STG.E.U16 [R190.64+0x2e], R93 ;  /* 0x00002e5dbe007986 */ /* 0x000fe2000c101510 */
[----:B------:R-:W-:Y:S02]  /*10210*/  PRMT R114, R100, 0x5410, R99 ;  /* 0x0000541064727816 */ /* 0x000fe40000000063 */
[----:B------:R-:W-:Y:S01]  /*10220*/  @!P2 PRMT R100, R110, 0x5410, RZ ;  /* 0x000054106e64a816 */ /* 0x000fe200000000ff */
[----:B------:R-:W-:Y:S01]  /*10230*/  STG.E.U16 [R190.64+0x30], R97 ;  /* 0x00003061be007986 */ /* 0x000fe2000c101510 */
[----:B------:R-:W-:Y:S02]  /*10240*/  LOP3.LUT P2, RZ, R187, 0x80, RZ, 0xc0, !PT ;  /* 0x00000080bbff7812 */ /* 0x000fe4000784c0ff */
[----:B------:R-:W-:Y:S01]  /*10250*/  PRMT R117, R154, 0x5410, R153 ;  /* 0x000054109a757816 */ /* 0x000fe20000000099 */
[----:B------:R-:W-:Y:S01]  /*10260*/  STG.E.U16 [R188.64+0x30], R94 ;  /* 0x0000305ebc007986 */ /* 0x000fe2000c101510 */
[----:B------:R-:W-:Y:S02]  /*10270*/  PRMT R110, R152, 0x5410, R155 ;  /* 0x00005410986e7816 */ /* 0x000fe4000000009b */
[----:B------:R-:W-:Y:S01]  /*10280*/  @!P4 PRMT R99, R87, 0x5410, RZ ;  /* 0x000054105763c816 */ /* 0x000fe200000000ff */
[----:B------:R-:W-:Y:S01]  /*10290*/  STG.E.U16 [R188.64+0x32], R95 ;  /* 0x0000325fbc007986 */ /* 0x000fe2000c101510 */
[C---:B------:R-:W-:Y:S02]  /*102a0*/  ISETP.GE.U32.AND P4, PT, R217.reuse, R72, PT ;  /* 0x00000048d900720c */ /* 0x040fe40003f86070 */
[----:B------:R-:W-:Y:S01]  /*102b0*/  LOP3.LUT R72, R140, 0xffff, RZ, 0xc0, !PT ;  /* 0x0000ffff8c487812 */ /* 0x000fe200078ec0ff */
[----:B------:R-:W-:Y:S01]  /*102c0*/  STG.E.U16 [R168.64+0x40], R98 ;  /* 0x00004062a8007986 */ /* 0x000fe2000c101510 */
[----:B------:R-:W-:Y:S02]  /*102d0*/  @!P1 PRMT R152, R76, 0x5410, RZ ;  /* 0x000054104c989816 */ /* 0x000fe400000000ff */
[----:B------:R-:W-:Y:S01]  /*102e0*/  @!P2 PRMT R154, R86, 0x5410, RZ ;  /* 0x00005410569aa816 */ /* 0x000fe200000000ff */
[----:B------:R-:W-:Y:S01]  /*102f0*/  STG.E.U16 [R168.64+0x42], R101 ;  /* 0x00004265a8007986 */ /* 0x000fe2000c101510 */
[----:B------:R-:W-:Y:S02]  /*10300*/  ISETP.GE.U32.AND P2, PT, R217, R123, PT ;  /* 0x0000007bd900720c */ /* 0x000fe40003f46070 */
[----:B------:R-:W-:Y:S01]  /*10310*/  SHF.R.U32.HI R72, RZ, 0x8, R72 ;  /* 0x00000008ff487819 */ /* 0x000fe20000011648 */
[----:B------:R-:W-:Y:S01]  /*10320*/  STG.E.U16 [R170.64+0x40], R100 ;  /* 0x00004064aa007986 */ /* 0x000fe2000c101510 */
[----:B------:R-:W-:Y:S02]  /*10330*/  LOP3.LUT R76, R73, 0xffff, RZ, 0xc0, !PT ;  /* 0x0000ffff494c7812 */ /* 0x000fe400078ec0ff */
[----:B------:R-:W-:Y:S01]  /*10340*/  PRMT R79, R74, 0x5410, R72 ;  /* 0x000054104a4f7816 */ /* 0x000fe20000000048 */
[----:B------:R-:W-:Y:S01]  /*10350*/  STG.E.U16 [R170.64+0x42], R99 ;  /* 0x00004263aa007986 */ /* 0x000fe2000c101510 */
[----:B------:R-:W-:Y:S02]  /*10360*/  SHF.R.U32.HI R74, RZ, 0x10, R140 ;  /* 0x00000010ff4a7819 */ /* 0x000fe4000001168c */
[----:B------:R-:W-:Y:S01]  /*10370*/  LOP3.LUT R72, R145, UR32, R200, 0x96, !PT ;  /* 0x0000002091487c12 */ /* 0x000fe2000f8e96c8 */
[----:B------:R-:W-:Y:S01]  /*10380*/  STG.E.U16 [R190.64+0x3e], R102 ;  /* 0x00003e66be007986 */ /* 0x000fe2000c101510 */
[----:B------:R-:W-:Y:S02]  /*10390*/  LOP3.LUT R74, R74, 0xff, RZ, 0xc0, !PT ;  /* 0x000000ff4a4a7812 */ /* 0x000fe400078ec0ff */
[----:B------:R-:W-:Y:S01]  /*103a0*/  SHF.R.U32.HI R140, RZ, 0x18, R140 ;  /* 0x00000018ff8c7819 */ /* 0x000fe2000001168c */
[----:B------:R-:W-:Y:S01]  /*103b0*/  STG.E.U16 [R190.64+0x40], R157 ;  /* 0x0000409dbe007986 */ /* 0x000fe2000c101510 */
[----:B------:R-:W-:Y:S02]  /*103c0*/  @!P2 PRMT R155, R75, 0x5410, RZ ;  /* 0x000054104b9ba816 */ /* 0x000fe400000000ff */
[----:B------:R-:W-:Y:S01]  /*103d0*/  LOP3.LUT R75, R73, 0xff, RZ, 0xc0, !PT ;  /* 0x000000ff494b7812 */ /* 0x000fe200078ec0ff */
[----:B------:R-:W-:Y:S01]  /*103e0*/  STG.E.U16 [R188.64+0x40], R154 ;  /* 0x0000409abc007986 */ /* 0x000fe2000c101510 */
[----:B------:R-:W-:Y:S02]  /*103f0*/  SHF.R.U32.HI R76, RZ, 0x8, R76 ;  /* 0x00000008ff4c7819 */ /* 0x000fe4000001164c */
[----:B------:R-:W-:Y:S02]  /*10400*/  PRMT R140, R74, 0x5410, R140 ;  /* 0x000054104a8c7816 */ /* 0x000fe4000000008c */
[----:B------:R-:W-:Y:S02]  /*10410*/  LOP3.LUT R74, R72, 0xffff, RZ, 0xc0, !PT ;  /* 0x0000ffff484a7812 */ /* 0x000fe400078ec0ff */
[----:B------:R-:W-:Y:S02]  /*10420*/  @!P0 PRMT R153, R78, 0x5410, RZ ;  /* 0x000054104e998816 */ /* 0x000fe400000000ff */
[----:B------:R-:W-:Y:S02]  /*10430*/  PRMT R78, R75, 0x5410, R76 ;  /* 0x000054104b4e7816 */ /* 0x000fe4000000004c */
[----:B------:R-:W-:Y:S01]  /*10440*/  SHF.R.U32.HI R76, RZ, 0x18, R73 ;  /* 0x00000018ff4c7819 */ /* 0x000fe20000011649 */
[----:B------:R-:W-:Y:S01]  /*10450*/  STG.E.U16 [R188.64+0x42], R153 ;  /* 0x00004299bc007986 */ /* 0x000fe2000c101510 */
[C---:B------:R-:W-:Y:S02]  /*10460*/  ISETP.GE.U32.AND P3, PT, R217.reuse, R82, PT ;  /* 0x00000052d900720c */ /* 0x040fe40003f66070 */
[----:B------:R-:W-:Y:S01]  /*10470*/  LOP3.LUT R75, R72, 0xff, RZ, 0xc0, !PT ;  /* 0x000000ff484b7812 */ /* 0x000fe200078ec0ff */
[----:B------:R-:W-:Y:S01]  /*10480*/  STG.E.U16 [R168.64+0x50], R159 ;  /* 0x0000509fa8007986 */ /* 0x000fe2000c101510 */
[----:B------:R-:W-:Y:S02]  /*10490*/  SHF.R.U32.HI R73, RZ, 0x8, R74 ;  /* 0x00000008ff497819 */ /* 0x000fe4000001164a */
[C---:B------:R-:W-:Y:S01]  /*104a0*/  LOP3.LUT R82, R144.reuse, 0xffff, RZ, 0xc0, !PT ;  /* 0x0000ffff90527812 */ /* 0x040fe200078ec0ff */
[----:B------:R-:W-:Y:S01]  /*104b0*/  STG.E.U16 [R168.64+0x52], R158 ;  /* 0x0000529ea8007986 */ /* 0x000fe2000c101510 */
[C---:B------:R-:W-:Y:S02]  /*104c0*/  ISETP.GE.U32.AND P0, PT, R217.reuse, R129, PT ;  /* 0x00000081d900720c */ /* 0x040fe40003f06070 */
[----:B------:R-:W-:Y:S01]  /*104d0*/  PRMT R129, R217, 0x7054, R217 ;  /* 0x00007054d9817816 */ /* 0x000fe200000000d9 */
[----:B------:R-:W-:Y:S01]  /*104e0*/  STG.E.U16 [R170.64+0x50], R152 ;  /* 0x00005098aa007986 */ /* 0x000fe2000c101510 */
[----:B------:R-:W-:Y:S01]  /*104f0*/  LOP3.LUT R74, R77, 0xff, RZ, 0xc0, !PT ;  /* 0x000000ff4d4a7812 */ /* 0x000fe200078ec0ff */
[----:B------:R-:W-:Y:S01]  /*10500*/  @!P3 HFMA2.BF16_V2 R243, -RZ.H0_H0, RZ.H0_H0, -R148.H0_H0 ;  /* 0x200000fffff3b231 */ /* 0x000fe20000340994 */
[----:B------:R-:W-:Y:S01]  /*10510*/  ISETP.GE.U32.AND P6, PT, R217, R80, PT ;  /* 0x00000050d900720c */ /* 0x000fe20003fc6070 */
[----:B------:R-:W-:Y:S01]  /*10520*/  STG.E.U16 [R170.64+0x52], R155 ;  /* 0x0000529baa007986 */ /* 0x000fe2000c101510 */
[----:B------:R-:W-:Y:S02]  /*10530*/  PRMT R80, R75, 0x5410, R73 ;  /* 0x000054104b507816 */ /* 0x000fe40000000049 */
[----:B------:R-:W-:Y:S01]  /*10540*/  LOP3.LUT R73, R144, 0xff, RZ, 0xc0, !PT ;  /* 0x000000ff90497812 */ /* 0x000fe200078ec0ff */
[----:B------:R-:W-:Y:S01]  /*10550*/  STG.E.U16 [R190.64+0x4e], R163 ;  /* 0x00004ea3be007986 */ /* 0x000fe2000c101510 */
[----:B------:R-:W-:Y:S01]  /*10560*/  SHF.R.U32.HI R82, RZ, 0x8, R82 ;  /* 0x00000008ff527819 */ /* 0x000fe20000011652 */
[--C-:B------:R-:W-:Y:S01]  /*10570*/  HSET2.LE.AND R80, R80, R129.reuse, PT ;  /* 0x0000008150507233 */ /* 0x100fe20003803000 */
[----:B------:R-:W-:Y:S01]  /*10580*/  PRMT R84, R74, 0x5410, R76 ;  /* 0x000054104a547816 */ /* 0x000fe2000000004c */
[--C-:B------:R-:W-:Y:S01]  /*10590*/  HSET2.LE.AND R74, R79, R129.reuse, PT ;  /* 0x000000814f4a7233 */ /* 0x100fe20003803000 */
[----:B------:R-:W-:Y:S01]  /*105a0*/  SHF.R.U32.HI R75, RZ, 0x18, R72 ;  /* 0x00000018ff4b7819 */ /* 0x000fe20000011648 */
[----:B------:R-:W-:Y:S01]  /*105b0*/  STG.E.U16 [R190.64+0x50], R162 ;  /* 0x000050a2be007986 */ /* 0x000fe2000c101510 */
[----:B------:R-:W-:Y:S02]  /*105c0*/  PRMT R82, R73, 0x5410, R82 ;  /* 0x0000541049527816 */ /* 0x000fe40000000052 */
[----:B------:R-:W-:Y:S01]  /*105d0*/  SHF.R.U32.HI R73, RZ, 0x10, R72 ;  /* 0x00000010ff497819 */ /* 0x000fe20000011648 */
[--C-:B------:R-:W-:Y:S01]  /*105e0*/  HSET2.LE.AND R72, R78, R129.reuse, PT ;  /* 0x000000814e487233 */ /* 0x100fe20003803000 */
[--C-:B------:R-:W-:Y:S01]  /*105f0*/  SHF.R.U32.HI R123, RZ, 0x10, R144.reuse ;  /* 0x00000010ff7b7819 */ /* 0x100fe20000011690 */
[----:B------:R-:W4:Y:S01]  /*10600*/  LDSM.16.MT88.4 R76, [R173+0x6000] ;  /* 0x00600000ad4c783b */ /* 0x000f220000004200 */
[----:B------:R-:W-:Y:S01]  /*10610*/  LOP3.LUT R73, R73, 0xff, RZ, 0xc0, !PT ;  /* 0x000000ff49497812 */ /* 0x000fe200078ec0ff */
[--C-:B------:R-:W-:Y:S01]  /*10620*/  HSET2.LE.AND R82, R82, R129.reuse, PT ;  /* 0x0000008152527233 */ /* 0x100fe20003803000 */
[----:B------:R-:W-:Y:S02]  /*10630*/  SHF.R.U32.HI R144, RZ, 0x18, R144 ;  /* 0x00000018ff907819 */ /* 0x000fe40000011690 */
[----:B------:R-:W-:Y:S01]  /*10640*/  PRMT R81, R73, 0x5410, R75 ;  /* 0x0000541049517816 */ /* 0x000fe2000000004b */
[--C-:B------:R-:W-:Y:S01]  /*10650*/  HSET2.LE.AND R73, R84, R129.reuse, PT ;  /* 0x0000008154497233 */ /* 0x100fe20003803000 */
[----:B------:R-:W-:Y:S01]  /*10660*/  LOP3.LUT R123, R123, 0xff, RZ, 0xc0, !PT ;  /* 0x000000ff7b7b7812 */ /* 0x000fe200078ec0ff */
[--C-:B------:R-:W-:Y:S01]  /*10670*/  HSET2.LE.AND R75, R140, R129.reuse, PT ;  /* 0x000000818c4b7233 */ /* 0x100fe20003803000 */
[----:B------:R-:W-:Y:S01]  /*10680*/  LOP3.LUT R72, R72, R113, RZ, 0xc0, !PT ;  /* 0x0000007148487212 */ /* 0x000fe200078ec0ff */
[--C-:B------:R-:W-:Y:S01]  /*10690*/  HSET2.LE.AND R81, R81, R129.reuse, PT ;  /* 0x0000008151517233 */ /* 0x100fe20003803000 */
[----:B------:R-:W-:Y:S02]  /*106a0*/  PRMT R123, R123, 0x5410, R144 ;  /* 0x000054107b7b7816 */ /* 0x000fe40000000090 */
[----:B------:R-:W-:Y:S02]  /*106b0*/  LOP3.LUT R74, R74, R96, RZ, 0xc0, !PT ;  /* 0x000000604a4a7212 */ /* 0x000fe400078ec0ff */
[----:B------:R-:W-:Y:S02]  /*106c0*/  LOP3.LUT R81, R81, R85, RZ, 0xc0, !PT ;  /* 0x0000005551517212 */ /* 0x000fe400078ec0ff */
[----:B------:R-:W5:Y:S01]  /*106d0*/  LDSM.16.MT88.4 R84, [R176+0x6000] ;  /* 0x00600000b054783b */ /* 0x000f620000004200 */
[----:B------:R-:W-:Y:S02]  /*106e0*/  LOP3.LUT R73, R73, R116, RZ, 0xc0, !PT ;  /* 0x0000007449497212 */ /* 0x000fe400078ec0ff */
[----:B------:R-:W-:Y:S01]  /*106f0*/  LOP3.LUT R75, R75, R83, RZ, 0xc0, !PT ;  /* 0x000000534b4b7212 */ /* 0x000fe200078ec0ff */
[--C-:B------:R-:W-:Y:S01]  /*10700*/  HSET2.LE.AND R83, R123, R129.reuse, PT ;  /* 0x000000817b537233 */ /* 0x100fe20003803000 */
[----:B------:R-:W-:Y:S02]  /*10710*/  LOP3.LUT R80, R80, R112, RZ, 0xc0, !PT ;  /* 0x0000007050507212 */ /* 0x000fe400078ec0ff */
[----:B------:R-:W-:Y:S02]  /*10720*/  LOP3.LUT R82, R82, R89, RZ, 0xc0, !PT ;  /* 0x0000005952527212 */ /* 0x000fe400078ec0ff */
[----:B------:R-:W-:Y:S02]  /*10730*/  LOP3.LUT R83, R83, R88, RZ, 0xc0, !PT ;  /* 0x0000005853537212 */ /* 0x000fe400078ec0ff */
[----:B------:R-:W-:Y:S02]  /*10740*/  SHF.R.U32.HI R89, RZ, 0x10, R90 ;  /* 0x00000010ff597819 */ /* 0x000fe4000001165a */
[----:B------:R-:W-:Y:S02]  /*10750*/  LOP3.LUT R88, R90, 0xffff, RZ, 0xc0, !PT ;  /* 0x0000ffff5a587812 */ /* 0x000fe400078ec0ff */
[C---:B------:R-:W-:Y:S02]  /*10760*/  LOP3.LUT R96, R124.reuse, 0xffff, RZ, 0xc0, !PT ;  /* 0x0000ffff7c607812 */ /* 0x040fe400078ec0ff */
[----:B------:R-:W-:Y:S02]  /*10770*/  LOP3.LUT R112, R124, 0xff, RZ, 0xc0, !PT ;  /* 0x000000ff7c707812 */ /* 0x000fe400078ec0ff */
[----:B---3--:R-:W-:Y:S02]  /*10780*/  SHF.R.U32.HI R2, RZ, 0x10, R128 ;  /* 0x00000010ff027819 */ /* 0x008fe40000011680 */
[----:B------:R-:W-:Y:S01]  /*10790*/  LOP3.LUT P1, RZ, R187, 0x40, RZ, 0xc0, !PT ;  /* 0x00000040bbff7812 */ /* 0x000fe2000782c0ff */
[-C--:B----4-:R-:W-:Y:S01]  /*107a0*/  HMMA.16816.F32.BF16 R4, R72, R76.reuse, R4 ;  /* 0x0000004c4804723c */ /* 0x090fe20000041804 */
[----:B------:R-:W-:Y:S07]  /*107b0*/  LOP3.LUT R2, R2, 0xff, RZ, 0xc0, !PT ;  /* 0x000000ff02027812 */ /* 0x000fee00078ec0ff */
[C---:B------:R-:W-:Y:S08]  /*107c0*/  HMMA.16816.F32.BF16 R8, R80.reuse, R76, R8 ;  /* 0x0000004c5008723c */ /* 0x040ff00000041808 */
[-C--:B------:R-:W-:Y:S08]  /*107d0*/  HMMA.16816.F32.BF16 R12, R80, R78.reuse, R12 ;  /* 0x0000004e500c723c */ /* 0x080ff0000004180c */
[C---:B------:R-:W-:Y:S01]  /*107e0*/  HMMA.16816.F32.BF16 R16, R72.reuse, R78, R16 ;  /* 0x0000004e4810723c */ /* 0x040fe20000041810 */
[----:B------:R-:W3:Y:S07]  /*107f0*/  LDSM.16.MT88.4 R76, [R174+0x6000] ;  /* 0x00600000ae4c783b */ /* 0x000eee0000004200 */
[-C--:B-----5:R-:W-:Y:S08]  /*10800*/  HMMA.16816.F32.BF16 R20, R72, R84.reuse, R20 ;  /* 0x000000544814723c */ /* 0x0a0ff00000041814 */
[C---:B------:R-:W-:Y:S08]  /*10810*/  HMMA.16816.F32.BF16 R24, R80.reuse, R84, R24 ;  /* 0x000000545018723c */ /* 0x040ff00000041818 */
[-C--:B------:R-:W-:Y:S08]  /*10820*/  HMMA.16816.F32.BF16 R28, R80, R86.reuse, R28 ;  /* 0x00000056501c723c */ /* 0x080ff0000004181c */
[C---:B------:R-:W-:Y:S01]  /*10830*/  HMMA.16816.F32.BF16 R32, R72.reuse, R86, R32 ;  /* 0x000000564820723c */ /* 0x040fe20000041820 */
[----:B------:R-:W4:Y:S07]  /*10840*/  LDSM.16.MT88.4 R84, [R175+0x6000] ;  /* 0x00600000af54783b */ /* 0x000f2e0000004200 */
[-C--:B---3--:R-:W-:Y:S08]  /*10850*/  HMMA.16816.F32.BF16 R36, R72, R76.reuse, R36 ;  /* 0x0000004c4824723c */ /* 0x088ff00000041824 */
[C---:B------:R-:W-:Y:S07]  /*10860*/  HMMA.16816.F32.BF16 R40, R80.reuse, R76, R40 ;  /* 0x0000004c5028723c */ /* 0x040fee0000041828 */
[----:B------:R-:W-:Y:S01]  /*10870*/  LOP3.LUT R76, R91, UR31, R198, 0x96, !PT ;  /* 0x0000001f5b4c7c12 */ /* 0x000fe2000f8e96c6 */
[-C--:B------:R-:W-:Y:S01]  /*10880*/  HMMA.16816.F32.BF16 R44, R80, R78.reuse, R44 ;  /* 0x0000004e502c723c */ /* 0x080fe2000004182c */
[----:B------:R-:W-:Y:S03]  /*10890*/  LOP3.LUT R91, R90, 0xff, RZ, 0xc0, !PT ;  /* 0x000000ff5a5b7812 */ /* 0x000fe600078ec0ff */
[----:B------:R-:W-:Y:S02]  /*108a0*/  SHF.R.U32.HI R90, RZ, 0x18, R90 ;  /* 0x00000018ff5a7819 */ /* 0x000fe4000001165a */
[----:B------:R-:W-:Y:S02]  /*108b0*/  SHF.R.U32.HI R198, RZ, 0x18, R126 ;  /* 0x00000018ffc67819 */ /* 0x000fe4000001167e */
[C---:B------:R-:W-:Y:S01]  /*108c0*/  HMMA.16816.F32.BF16 R48, R72.reuse, R78, R48 ;  /* 0x0000004e4830723c */ /* 0x040fe20000041830 */
[----:B------:R-:W-:Y:S03]  /*108d0*/  LOP3.LUT R77, R125, UR31, R214, 0x96, !PT ;  /* 0x0000001f7d4d7c12 */ /* 0x000fe6000f8e96d6 */
[--C-:B------:R-:W-:Y:S02]  /*108e0*/  SHF.R.U32.HI R125, RZ, 0x10, R124.reuse ;  /* 0x00000010ff7d7819 */ /* 0x100fe4000001167c */
[----:B------:R-:W-:Y:S02]  /*108f0*/  SHF.R.U32.HI R124, RZ, 0x18, R124 ;  /* 0x00000018ff7c7819 */ /* 0x000fe4000001167c */
[-C--:B----4-:R-:W-:Y:S01]  /*10900*/  HMMA.16816.F32.BF16 R52, R72, R84.reuse, R52 ;  /* 0x000000544834723c */ /* 0x090fe20000041834 */
[----:B------:R-:W-:Y:S03]  /*10910*/  LOP3.LUT R78, R89, 0xff, RZ, 0xc0, !PT ;  /* 0x000000ff594e7812 */ /* 0x000fe600078ec0ff */
[----:B------:R-:W-:Y:S02]  /*10920*/  SHF.R.U32.HI R79, RZ, 0x8, R88 ;  /* 0x00000008ff4f7819 */ /* 0x000fe40000011658 */
[----:B------:R-:W-:Y:S02]  /*10930*/  SHF.R.U32.HI R88, RZ, 0x8, R96 ;  /* 0x00000008ff587819 */ /* 0x000fe40000011660 */
[C---:B------:R-:W-:Y:S01]  /*10940*/  HMMA.16816.F32.BF16 R56, R80.reuse, R84, R56 ;  /* 0x000000545038723c */ /* 0x040fe20000041838 */
[----:B------:R-:W-:Y:S03]  /*10950*/  PRMT R116, R91, 0x5410, R79 ;  /* 0x000054105b747816 */ /* 0x000fe6000000004f */
[----:B------:R-:W-:Y:S02]  /*10960*/  PRMT R113, R78, 0x5410, R90 ;  /* 0x000054104e717816 */ /* 0x000fe4000000005a */
[----:B------:R-:W-:Y:S02]  /*10970*/  PRMT R123, R112, 0x5410, R88 ;  /* 0x00005410707b7816 */ /* 0x000fe40000000058 */
[-C--:B------:R-:W-:Y:S01]  /*10980*/  HMMA.16816.F32.BF16 R60, R80, R86.reuse, R60 ;  /* 0x00000056503c723c */ /* 0x080fe2000004183c */
[----:B------:R-:W3:Y:S03]  /*10990*/  LDSM.16.MT88.4 R88, [R173+0x6800] ;  /* 0x00680000ad58783b */ /* 0x000ee60000004200 */
[C---:B------:R-:W-:Y:S02]  /*109a0*/  LOP3.LUT R79, R76.reuse, 0xffff, RZ, 0xc0, !PT ;  /* 0x0000ffff4c4f7812 */ /* 0x040fe400078ec0ff */
[----:B------:R-:W-:Y:S02]  /*109b0*/  LOP3.LUT R96, R76, 0xff, RZ, 0xc0, !PT ;  /* 0x000000ff4c607812 */ /* 0x000fe400078ec0ff */
[----:B------:R-:W-:Y:S01]  /*109c0*/  HMMA.16816.F32.BF16 R64, R72, R86, R64 ;  /* 0x000000564840723c */ /* 0x000fe20000041840 */
[----:B------:R-:W-:Y:S01]  /*109d0*/  SHF.R.U32.HI R78, RZ, 0x8, R79 ;  /* 0x00000008ff4e7819 */ /* 0x000fe2000001164f */
[----:B------:R-:W4:Y:S02]  /*109e0*/  LDSM.16.MT88.4 R80, [R176+0x6800] ;  /* 0x00680000b050783b */ /* 0x000f240000004200 */
[----:B------:R-:W-:Y:S02]  /*109f0*/  SHF.R.U32.HI R85, RZ, 0x18, R76 ;  /* 0x00000018ff557819 */ /* 0x000fe4000001164c */
[----:B------:R-:W-:Y:S01]  /*10a00*/  PRMT R96, R96, 0x5410, R78 ;  /* 0x0000541060607816 */ /* 0x000fe2000000004e */
[--C-:B------:R-:W-:Y:S01]  /*10a10*/  HSET2.LE.AND R74, R123, R129.reuse, PT ;  /* 0x000000817b4a7233 */ /* 0x100fe20003803000 */
[----:B------:R-:W-:Y:S04]  /*10a20*/  SHF.R.U32.HI R78, RZ, 0x10, R76 ;  /* 0x00000010ff4e7819 */ /* 0x000fe8000001164c */
[C---:B------:R-:W-:Y:S02]  /*10a30*/  LOP3.LUT R79, R77.reuse, 0xffff, RZ, 0xc0, !PT ;  /* 0x0000ffff4d4f7812 */ /* 0x040fe400078ec0ff */
[----:B------:R-:W-:Y:S02]  /*10a40*/  LOP3.LUT R78, R78, 0xff, RZ, 0xc0, !PT ;  /* 0x000000ff4e4e7812 */ /* 0x000fe400078ec0ff */
[----:B------:R-:W-:Y:S02]  /*10a50*/  SHF.R.U32.HI R76, RZ, 0x8, R79 ;  /* 0x00000008ff4c7819 */ /* 0x000fe4000001164f */
[----:B------:R-:W-:Y:S01]  /*10a60*/  PRMT R79, R78, 0x5410, R85 ;  /* 0x000054104e4f7816 */ /* 0x000fe20000000055 */
[--C-:B------:R-:W-:Y:S01]  /*10a70*/  HSET2.LE.AND R78, R116, R129.reuse, PT ;  /* 0x00000081744e7233 */ /* 0x100fe20003803000 */
[----:B------:R-:W-:Y:S02]  /*10a80*/  LOP3.LUT R84, R77, 0xff, RZ, 0xc0, !PT ;  /* 0x000000ff4d547812 */ /* 0x000fe400078ec0ff */
[--C-:B------:R-:W-:Y:S02]  /*10a90*/  SHF.R.U32.HI R85, RZ, 0x18, R77.reuse ;  /* 0x00000018ff557819 */ /* 0x100fe4000001164d */
[----:B------:R-:W-:Y:S01]  /*10aa0*/  PRMT R112, R84, 0x5410, R76 ;  /* 0x0000541054707816 */ /* 0x000fe2000000004c */
[--C-:B------:R-:W-:Y:S01]  /*10ab0*/  HSET2.LE.AND R76, R96, R129.reuse, PT ;  /* 0x00000081604c7233 */ /* 0x100fe20003803000 */
[----:B------:R-:W-:Y:S01]  /*10ac0*/  SHF.R.U32.HI R84, RZ, 0x10, R77 ;  /* 0x00000010ff547819 */ /* 0x000fe2000001164d */
[--C-:B------:R-:W-:Y:S01]  /*10ad0*/  HSET2.LE.AND R77, R79, R129.reuse, PT ;  /* 0x000000814f4d7233 */ /* 0x100fe20003803000 */
[----:B------:R-:W-:Y:S01]  /*10ae0*/  LOP3.LUT R78, R78, R106, RZ, 0xc0, !PT ;  /* 0x0000006a4e4e7212 */ /* 0x000fe200078ec0ff */
[--C-:B------:R-:W-:Y:S01]  /*10af0*/  HSET2.LE.AND R79, R113, R129.reuse, PT ;  /* 0x00000081714f7233 */ /* 0x100fe20003803000 */
[----:B------:R-:W-:Y:S01]  /*10b00*/  LOP3.LUT R84, R84, 0xff, RZ, 0xc0, !PT ;  /* 0x000000ff54547812 */ /* 0x000fe200078ec0ff */
[--C-:B------:R-:W-:Y:S01]  /*10b10*/  HSET2.LE.AND R72, R112, R129.reuse, PT ;  /* 0x0000008170487233 */ /* 0x100fe20003803000 */
[----:B------:R-:W-:Y:S02]  /*10b20*/  LOP3.LUT R76, R76, R105, RZ, 0xc0, !PT ;  /* 0x000000694c4c7212 */ /* 0x000fe400078ec0ff */
[----:B------:R-:W-:Y:S02]  /*10b30*/  LOP3.LUT R79, R79, R0, RZ, 0xc0, !PT ;  /* 0x000000004f4f7212 */ /* 0x000fe400078ec0ff */
[----:B------:R-:W-:Y:S02]  /*10b40*/  LOP3.LUT R0, R125, 0xff, RZ, 0xc0, !PT ;  /* 0x000000ff7d007812 */ /* 0x000fe400078ec0ff */
[----:B------:R-:W-:Y:S02]  /*10b50*/  PRMT R84, R84, 0x5410, R85 ;  /* 0x0000541054547816 */ /* 0x000fe40000000055 */
[----:B------:R-:W-:Y:S01]  /*10b60*/  PRMT R75, R0, 0x5410, R124 ;  /* 0x00005410004b7816 */ /* 0x000fe2000000007c */
[----:B------:R-:W-:Y:S01]  /*10b70*/  IMAD.U32 R0, RZ, RZ, UR19 ;  /* 0x00000013ff007e24 */ /* 0x000fe2000f8e00ff */
[----:B------:R-:W-:Y:S01]  /*10b80*/  LOP3.LUT R77, R77, R103, RZ, 0xc0, !PT ;  /* 0x000000674d4d7212 */ /* 0x000fe200078ec0ff */
[--C-:B------:R-:W-:Y:S01]  /*10b90*/  HSET2.LE.AND R73, R84, R129.reuse, PT ;  /* 0x0000008154497233 */ /* 0x100fe20003803000 */
[----:B------:R-:W-:Y:S01]  /*10ba0*/  LOP3.LUT R72, R72, R108, RZ, 0xc0, !PT ;  /* 0x0000006c48487212 */ /* 0x000fe200078ec0ff */
[--C-:B------:R-:W-:Y:S01]  /*10bb0*/  HSET2.LE.AND R75, R75, R129.reuse, PT ;  /* 0x000000814b4b7233 */ /* 0x100fe20003803000 */
[----:B------:R-:W5:Y:S01]  /*10bc0*/  LDSM.16.MT88.4 R84, [R174+0x6800] ;  /* 0x00680000ae54783b */ /* 0x000f620000004200 */
[----:B------:R-:W-:Y:S02]  /*10bd0*/  LOP3.LUT R74, R74, R109, RZ, 0xc0, !PT ;  /* 0x0000006d4a4a7212 */ /* 0x000fe400078ec0ff */
[-C--:B---3--:R-:W-:Y:S01]  /*10be0*/  HMMA.16816.F32.BF16 R4, R76, R88.reuse, R4 ;  /* 0x000000584c04723c */ /* 0x088fe20000041804 */
[----:B------:R-:W-:Y:S02]  /*10bf0*/  LOP3.LUT R73, R73, R107, RZ, 0xc0, !PT ;  /* 0x0000006b49497212 */ /* 0x000fe400078ec0ff */
[----:B------:R-:W-:Y:S02]  /*10c00*/  LOP3.LUT R75, R75, R104, RZ, 0xc0, !PT ;  /* 0x000000684b4b7212 */ /* 0x000fe400078ec0ff */
[----:B------:R-:W-:Y:S05]  /*10c10*/  LOP3.LUT R0, R211, UR7, R0, 0x96, !PT ;  /* 0x00000007d3007c12 */ /* 0x000fea000f8e9600 */
[C---:B------:R-:W-:Y:S07]  /*10c20*/  HMMA.16816.F32.BF16 R8, R72.reuse, R88, R8 ;  /* 0x000000584808723c */ /* 0x040fee0000041808 */
[----:B------:R-:W-:Y:S01]  /*10c30*/  IMAD.WIDE.U32 R88, R0, -0x326172a9, RZ ;  /* 0xcd9e8d5700587825 */ /* 0x000fe200078e00ff */
[-C--:B------:R-:W-:Y:S04]  /*10c40*/  HMMA.16816.F32.BF16 R12, R72, R90.reuse, R12 ;  /* 0x0000005a480c723c */ /* 0x080fe8000004180c */
[C---:B--2---:R-:W-:Y:S02]  /*10c50*/  LOP3.LUT R0, R89.reuse, UR30, R130, 0x96, !PT ;  /* 0x0000001e59007c12 */ /* 0x044fe4000f8e9682 */
[----:B------:R-:W-:Y:S02]  /*10c60*/  LOP3.LUT R89, R89, UR30, R230, 0x96, !PT ;  /* 0x0000001e59597c12 */ /* 0x000fe4000f8e96e6 */
[C---:B------:R-:W-:Y:S04]  /*10c70*/  HMMA.16816.F32.BF16 R16, R76.reuse, R90, R16 ;  /* 0x0000005a4c10723c */ /* 0x040fe80000041810 */
[----:B------:R-:W-:Y:S03]  /*10c80*/  IMAD.WIDE.U32 R104, R89, -0x2daee0ad, RZ ;  /* 0xd2511f5359687825 */ /* 0x000fe600078e00ff */
[--C-:B------:R-:W-:Y:S01]  /*10c90*/  LOP3.LUT R90, R195, UR28, R88.reuse, 0x96, !PT ;  /* 0x0000001cc35a7c12 */ /* 0x100fe2000f8e9658 */
[-C--:B----4-:R-:W-:Y:S01]  /*10ca0*/  HMMA.16816.F32.BF16 R20, R76, R80.reuse, R20 ;  /* 0x000000504c14723c */ /* 0x090fe20000041814 */
[----:B------:R-:W2:Y:S03]  /*10cb0*/  MUFU.EX2 R195, R228 ;  /* 0x000000e400c37308 */ /* 0x000ea60000000800 */
[----:B------:R-:W-:Y:S04]  /*10cc0*/  IMAD.WIDE.U32 R90, R90, -0x2daee0ad, RZ ;  /* 0xd2511f535a5a7825 */ /* 0x000fe800078e00ff */
[C---:B------:R-:W-:Y:S07]  /*10cd0*/  HMMA.16816.F32.BF16 R24, R72.reuse, R80, R24 ;  /* 0x000000504818723c */ /* 0x040fee0000041818 */
[----:B------:R-:W-:Y:S01]  /*10ce0*/  IMAD.WIDE.U32 R80, R0, -0x2daee0ad, RZ ;  /* 0xd2511f5300507825 */ /* 0x000fe200078e00ff */
[-C--:B------:R-:W-:Y:S01]  /*10cf0*/  HMMA.16816.F32.BF16 R28, R72, R82.reuse, R28 ;  /* 0x00000052481c723c */ /* 0x080fe2000004181c */
[----:B------:R-:W-:Y:S03]  /*10d00*/  LOP3.LUT R0, R233, UR28, R88, 0x96, !PT ;  /* 0x0000001ce9007c12 */ /* 0x000fe6000f8e9658 */
[----:B------:R-:W-:Y:S02]  /*10d10*/  LOP3.LUT R80, R91, UR25, R80, 0x96, !PT ;  /* 0x000000195b507c12 */ /* 0x000fe4000f8e9650 */
[----:B------:R-:W-:Y:S01]  /*10d20*/  LOP3.LUT R88, R81, UR27, R218, 0x96, !PT ;  /* 0x0000001b51587c12 */ /* 0x000fe2000f8e96da */
[----:B------:R-:W-:Y:S01]  /*10d30*/  IMAD.WIDE.U32 R112, R0, -0x2daee0ad, RZ ;  /* 0xd2511f5300707825 */ /* 0x000fe200078e00ff */
[C---:B------:R-:W-:Y:S01]  /*10d40*/  HMMA.16816.F32.BF16 R32, R76.reuse, R82, R32 ;  /* 0x000000524c20723c */ /* 0x040fe20000041820 */
[----:B--2---:R-:W-:Y:S03]  /*10d50*/  F2FP.BF16.PACK_AB R144, R195, R196 ;  /* 0x000000c4c390723e */ /* 0x004fe600000010ff */
[----:B------:R-:W-:Y:S01]  /*10d60*/  IMAD.WIDE.U32 R106, R80, -0x326172a9, RZ ;  /* 0xcd9e8d57506a7825 */ /* 0x000fe200078e00ff */
[----:B------:R-:W-:Y:S01]  /*10d70*/  PRMT R147, R144, 0x7632, R147 ;  /* 0x0000763290937816 */ /* 0x000fe20000000093 */
[----:B------:R-:W2:Y:S01]  /*10d80*/  LDSM.16.MT88.4 R80, [R175+0x6800] ;  /* 0x00680000af50783b */ /* 0x000ea20000004200 */
[----:B------:R-:W-:Y:S01]  /*10d90*/  LOP3.LUT R91, R105, UR27, R220, 0x96, !PT ;  /* 0x0000001b695b7c12 */ /* 0x000fe2000f8e96dc */
[-C--:B-----5:R-:W-:Y:S01]  /*10da0*/  HMMA.16816.F32.BF16 R36, R76, R84.reuse, R36 ;  /* 0x000000544c24723c */ /* 0x0a0fe20000041824 */
[----:B------:R-:W-:Y:S03]  /*10db0*/  LOP3.LUT R0, R113, UR25, R104, 0x96, !PT ;  /* 0x0000001971007c12 */ /* 0x000fe6000f8e9668 */
[----:B------:R-:W-:Y:S04]  /*10dc0*/  IMAD.WIDE.U32 R88, R88, -0x326172a9, RZ ;  /* 0xcd9e8d5758587825 */ /* 0x000fe800078e00ff */
[C---:B------:R-:W-:Y:S01]  /*10dd0*/  HMMA.16816.F32.BF16 R40, R72.reuse, R84, R40 ;  /* 0x000000544828723c */ /* 0x040fe20000041828 */
[----:B------:R-:W-:Y:S03]  /*10de0*/  IMAD.WIDE.U32 R108, R91, -0x326172a9, RZ ;  /* 0xcd9e8d575b6c7825 */ /* 0x000fe600078e00ff */
[----:B------:R-:W-:Y:S01]  /*10df0*/  LOP3.LUT R89, R89, UR26, R194, 0x96, !PT ;  /* 0x0000001a59597c12 */ /* 0x000fe2000f8e96c2 */
[----:B------:R-:W-:Y:S01]  /*10e00*/  IMAD.WIDE.U32 R130, R0, -0x326172a9, RZ ;  /* 0xcd9e8d5700827825 */ /* 0x000fe200078e00ff */
[----:B------:R-:W-:Y:S01]  /*10e10*/  LOP3.LUT R0, R107, UR23, R88, 0x96, !PT ;  /* 0x000000176b007c12 */ /* 0x000fe2000f8e9658 */
[----:B------:R-:W3:Y:S01]  /*10e20*/  MUFU.EX2 R194, R223 ;  /* 0x000000df00c27308 */ /* 0x000ee20000000800 */
[-C--:B------:R-:W-:Y:S01]  /*10e30*/  HMMA.16816.F32.BF16 R44, R72, R86.reuse, R44 ;  /* 0x00000056482c723c */ /* 0x080fe2000004182c */
[----:B------:R-:W-:Y:S03]  /*10e40*/  LOP3.LUT R104, R109, UR26, R232, 0x96, !PT ;  /* 0x0000001a6d687c12 */ /* 0x000fe6000f8e96e8 */
[----:B------:R-:W-:Y:S01]  /*10e50*/  LOP3.LUT R91, R131, UR23, R108, 0x96, !PT ;  /* 0x00000017835b7c12 */ /* 0x000fe2000f8e966c */
[----:B------:R-:W-:Y:S03]  /*10e60*/  IMAD.WIDE.U32 R108, R0, -0x2daee0ad, RZ ;  /* 0xd2511f53006c7825 */ /* 0x000fe600078e00ff */
[C---:B------:R-:W-:Y:S01]  /*10e70*/  HMMA.16816.F32.BF16 R48, R76.reuse, R86, R48 ;  /* 0x000000564c30723c */ /* 0x040fe20000041830 */
[----:B------:R-:W-:Y:S04]  /*10e80*/  IMAD.WIDE.U32 R88, R89, -0x2daee0ad, RZ ;  /* 0xd2511f5359587825 */ /* 0x000fe800078e00ff */
[----:B------:R-:W-:Y:S01]  /*10e90*/  IMAD.WIDE.U32 R124, R91, -0x2daee0ad, RZ ;  /* 0xd2511f535b7c7825 */ /* 0x000fe200078e00ff */
[----:B------:R-:W-:Y:S02]  /*10ea0*/  LOP3.LUT R84, R109, UR5, R88, 0x96, !PT ;  /* 0x000000056d547c12 */ /* 0x000fe4000f8e9658 */
[----:B------:R-:W-:Y:S01]  /*10eb0*/  LOP3.LUT R88, R89, UR11, R90, 0x96, !PT ;  /* 0x0000000b59587c12 */ /* 0x000fe2000f8e965a */
[----:B------:R-:W-:Y:S04]  /*10ec0*/  IMAD.WIDE.U32 R104, R104, -0x2daee0ad, RZ ;  /* 0xd2511f5368687825 */ /* 0x000fe800078e00ff */
[----:B------:R-:W-:Y:S01]  /*10ed0*/  IMAD.WIDE.U32 R84, R84, -0x326172a9, RZ ;  /* 0xcd9e8d5754547825 */ /* 0x000fe200078e00ff */
[-C--:B--2---:R-:W-:Y:S01]  /*10ee0*/  HMMA.16816.F32.BF16 R52, R76, R80.reuse, R52 ;  /* 0x000000504c34723c */ /* 0x084fe20000041834 */
[----:B------:R-:W-:Y:S02]  /*10ef0*/  LOP3.LUT R90, R125, UR5, R104, 0x96, !PT ;  /* 0x000000057d5a7c12 */ /* 0x000fe4000f8e9668 */
[----:B------:R-:W-:Y:S01]  /*10f00*/  LOP3.LUT R103, R105, UR11, R112, 0x96, !PT ;  /* 0x0000000b69677c12 */ /* 0x000fe2000f8e9670 */
[----:B------:R-:W-:Y:S01]  /*10f10*/  IMAD.WIDE.U32 R104, R88, -0x326172a9, RZ ;  /* 0xcd9e8d5758687825 */ /* 0x000fe200078e00ff */
[----:B------:R-:W-:Y:S02]  /*10f20*/  LOP3.LUT R0, R84, 0xffff, RZ, 0xc0, !PT ;  /* 0x0000ffff54007812 */ /* 0x000fe400078ec0ff */
[----:B------:R-:W-:Y:S01]  /*10f30*/  SHF.R.U32.HI R89, RZ, 0x10, R84 ;  /* 0x00000010ff597819 */ /* 0x000fe20000011654 */
[C---:B------:R-:W-:Y:S01]  /*10f40*/  HMMA.16816.F32.BF16 R56, R72.reuse, R80, R56 ;  /* 0x000000504838723c */ /* 0x040fe20000041838 */
[----:B------:R-:W-:Y:S03]  /*10f50*/  IMAD.WIDE.U32 R90, R90, -0x326172a9, RZ ;  /* 0xcd9e8d575a5a7825 */ /* 0x000fe600078e00ff */
[----:B------:R-:W-:Y:S01]  /*10f60*/  LOP3.LUT R88, R85, UR32, R104, 0x96, !PT ;  /* 0x0000002055587c12 */ /* 0x000fe2000f8e9668 */
[----:B------:R-:W-:Y:S01]  /*10f70*/  IMAD.WIDE.U32 R112, R103, -0x326172a9, RZ ;  /* 0xcd9e8d5767707825 */ /* 0x000fe200078e00ff */
[----:B------:R-:W-:Y:S02]  /*10f80*/  SHF.R.U32.HI R104, RZ, 0x18, R84 ;  /* 0x00000018ff687819 */ /* 0x000fe40000011654 */
[-C--:B------:R-:W-:Y:S01]  /*10f90*/  HMMA.16816.F32.BF16 R60, R72, R82.reuse, R60 ;  /* 0x00000052483c723c */ /* 0x080fe2000004183c */
[----:B------:R-:W-:Y:S03]  /*10fa0*/  LOP3.LUT R87, R90, 0xffff, RZ, 0xc0, !PT ;  /* 0x0000ffff5a577812 */ /* 0x000fe600078ec0ff */
[----:B------:R-:W-:Y:S02]  /*10fb0*/  SHF.R.U32.HI R86, RZ, 0x10, R90 ;  /* 0x00000010ff567819 */ /* 0x000fe4000001165a */
[----:B------:R-:W-:Y:S02]  /*10fc0*/  LOP3.LUT R96, R84, 0xff, RZ, 0xc0, !PT ;  /* 0x000000ff54607812 */ /* 0x000fe400078ec0ff */
[----:B------:R-:W-:Y:S01]  /*10fd0*/  HMMA.16816.F32.BF16 R64, R76, R82, R64 ;  /* 0x000000524c40723c */ /* 0x000fe20000041840 */
[----:B------:R-:W-:Y:S03]  /*10fe0*/  SHF.R.U32.HI R84, RZ, 0x8, R0 ;  /* 0x00000008ff547819 */ /* 0x000fe60000011600 */
[----:B------:R-:W-:Y:S02]  /*10ff0*/  LOP3.LUT R85, R89, 0xff, RZ, 0xc0, !PT ;  /* 0x000000ff59557812 */ /* 0x000fe400078ec0ff */
[----:B------:R-:W-:Y:S02]  /*11000*/  SHF.R.U32.HI R87, RZ, 0x8, R87 ;  /* 0x00000008ff577819 */ /* 0x000fe40000011657 */
[----:B------:R-:W-:Y:S04]  /*11010*/  LOP3.LUT R86, R86, 0xff, RZ, 0xc0, !PT ;  /* 0x000000ff56567812 */ /* 0x000fe800078ec0ff */
[----:B------:R-:W-:Y:S02]  /*11020*/  LOP3.LUT R107, R90, 0xff, RZ, 0xc0, !PT ;  /* 0x000000ff5a6b7812 */ /* 0x000fe400078ec0ff */
[----:B------:R-:W-:Y:S02]  /*11030*/  SHF.R.U32.HI R109, RZ, 0x18, R90 ;  /* 0x00000018ff6d7819 */ /* 0x000fe4000001165a */
[----:B------:R-:W-:Y:S02]  /*11040*/  PRMT R103, R96, 0x5410, R84 ;  /* 0x0000541060677816 */ /* 0x000fe40000000054 */
[----:B------:R-:W-:Y:S02]  /*11050*/  LOP3.LUT R84, R88, 0xffff, RZ, 0xc0, !PT ;  /* 0x0000ffff58547812 */ /* 0x000fe400078ec0ff */
[----:B------:R-:W-:Y:S01]  /*11060*/  PRMT R104, R85, 0x5410, R104 ;  /* 0x0000541055687816 */ /* 0x000fe20000000068 */
[--C-:B------:R-:W-:Y:S01]  /*11070*/  HSET2.LE.AND R74, R103, R129.reuse, PT ;  /* 0x00000081674a7233 */ /* 0x100fe20003803000 */
[----:B------:R-:W-:Y:S02]  /*11080*/  SHF.R.U32.HI R89, RZ, 0x8, R84 ;  /* 0x00000008ff597819 */ /* 0x000fe40000011654 */
[----:B------:R-:W-:Y:S01]  /*11090*/  PRMT R107, R107, 0x5410, R87 ;  /* 0x000054106b6b7816 */ /* 0x000fe20000000057 */
[--C-:B------:R-:W-:Y:S01]  /*110a0*/  HSET2.LE.AND R75, R104, R129.reuse, PT ;  /* 0x00000081684b7233 */ /* 0x100fe20003803000 */
[----:B------:R-:W-:Y:S02]  /*110b0*/  PRMT R109, R86, 0x5410, R109 ;  /* 0x00005410566d7816 */ /* 0x000fe4000000006d */
[----:B------:R-:W2:Y:S01]  /*110c0*/  LDSM.16.MT88.4 R84, [R173+0x7000] ;  /* 0x00700000ad54783b */ /* 0x000ea20000004200 */
[----:B------:R-:W-:Y:S01]  /*110d0*/  LOP3.LUT R0, R91, UR32, R112, 0x96, !PT ;  /* 0x000000205b007c12 */ /* 0x000fe2000f8e9670 */
[--C-:B------:R-:W-:Y:S01]  /*110e0*/  HSET2.LE.AND R78, R107, R129.reuse, PT ;  /* 0x000000816b4e7233 */ /* 0x100fe20003803000 */
[--C-:B------:R-:W-:Y:S01]  /*110f0*/  SHF.R.U32.HI R81, RZ, 0x10, R88.reuse ;  /* 0x00000010ff517819 */ /* 0x100fe20000011658 */
[--C-:B------:R-:W-:Y:S01]  /*11100*/  HSET2.LE.AND R79, R109, R129.reuse, PT ;  /* 0x000000816d4f7233 */ /* 0x100fe20003803000 */
[----:B------:R-:W-:Y:S02]  /*11110*/  LOP3.LUT R90, R88, 0xff, RZ, 0xc0, !PT ;  /* 0x000000ff585a7812 */ /* 0x000fe400078ec0ff */
[----:B------:R-:W-:Y:S02]  /*11120*/  LOP3.LUT R80, R0, 0xffff, RZ, 0xc0, !PT ;  /* 0x0000ffff00507812 */ /* 0x000fe400078ec0ff */
[----:B------:R-:W-:Y:S02]  /*11130*/  SHF.R.U32.HI R91, RZ, 0x18, R88 ;  /* 0x00000018ff5b7819 */ /* 0x000fe40000011658 */
        /* <DEDUP_REMOVED lines=9> */
[----:B------:R-:W-:Y:S02]  /*111d0*/  SHF.R.U32.HI R88, RZ, 0x18, R0 ;  /* 0x00000018ff587819 */ /* 0x000fe40000011600 */
[----:B------:R-:W-:Y:S01]  /*111e0*/  LOP3.LUT R0, R89, 0xff, RZ, 0xc0, !PT ;  /* 0x000000ff59007812 */ /* 0x000fe200078ec0ff */
[--C-:B------:R-:W-:Y:S01]  /*111f0*/  HSET2.LE.AND R76, R80, R129.reuse, PT ;  /* 0x00000081504c7233 */ /* 0x100fe20003803000 */
[----:B------:R-:W-:Y:S01]  /*11200*/  LOP3.LUT R74, R74, R111, RZ, 0xc0, !PT ;  /* 0x0000006f4a4a7212 */ /* 0x000fe200078ec0ff */
[----:B------:R-:W4:Y:S01]  /*11210*/  LDSM.16.MT88.4 R80, [R176+0x7000] ;  /* 0x00700000b050783b */ /* 0x000f220000004200 */
[--C-:B------:R-:W-:Y:S02]  /*11220*/  PRMT R0, R0, 0x5410, R88.reuse ;  /* 0x0000541000007816 */ /* 0x100fe40000000058 */
[----:B------:R-:W-:Y:S02]  /*11230*/  LOP3.LUT R75, R75, R110, RZ, 0xc0, !PT ;  /* 0x0000006e4b4b7212 */ /* 0x000fe400078ec0ff */
[C---:B------:R-:W-:Y:S01]  /*11240*/  PRMT R89, R133.reuse, 0x7610, R89 ;  /* 0x0000761085597816 */ /* 0x040fe20000000059 */
[----:B------:R-:W-:Y:S01]  /*11250*/  HSET2.LE.AND R77, R0, R129, PT ;  /* 0x00000081004d7233 */ /* 0x000fe20003803000 */
[----:B------:R-:W-:Y:S02]  /*11260*/  PRMT R88, R133, 0x7632, R88 ;  /* 0x0000763285587816 */ /* 0x000fe40000000058 */
[----:B------:R-:W-:Y:S01]  /*11270*/  LOP3.LUT R72, R72, R115, RZ, 0xc0, !PT ;  /* 0x0000007348487212 */ /* 0x000fe200078ec0ff */
[----:B------:R-:W-:Y:S01]  /*11280*/  @!P5 HFMA2.BF16_V2 R244, -RZ.H0_H0, RZ.H0_H0, -R89.H0_H0 ;  /* 0x200000fffff4d231 */ /* 0x000fe20000340959 */
[----:B------:R-:W-:Y:S01]  /*11290*/  LOP3.LUT R73, R73, R114, RZ, 0xc0, !PT ;  /* 0x0000007249497212 */ /* 0x000fe200078ec0ff */
[----:B------:R-:W-:Y:S01]  /*112a0*/  @!P6 HFMA2.BF16_V2 R241, -RZ.H0_H0, RZ.H0_H0, -R88.H0_H0 ;  /* 0x200000fffff1e231 */ /* 0x000fe20000340958 */
[----:B------:R-:W-:Y:S02]  /*112b0*/  PRMT R0, R89, 0x5410, R88 ;  /* 0x0000541059007816 */ /* 0x000fe40000000058 */
[----:B------:R-:W-:Y:S02]  /*112c0*/  LOP3.LUT R76, R76, R119, RZ, 0xc0, !PT ;  /* 0x000000774c4c7212 */ /* 0x000fe400078ec0ff */
[----:B------:R-:W-:Y:S01]  /*112d0*/  LOP3.LUT R78, R78, R118, RZ, 0xc0, !PT ;  /* 0x000000764e4e7212 */ /* 0x000fe200078ec0ff */
[-C--:B--2---:R-:W-:Y:S01]  /*112e0*/  HMMA.16816.F32.BF16 R4, R72, R84.reuse, R4 ;  /* 0x000000544804723c */ /* 0x084fe20000041804 */
[----:B------:R-:W-:Y:S02]  /*112f0*/  LOP3.LUT R77, R77, R117, RZ, 0xc0, !PT ;  /* 0x000000754d4d7212 */ /* 0x000fe400078ec0ff */
[----:B------:R-:W-:Y:S02]  /*11300*/  LOP3.LUT R79, R79, R0, RZ, 0xc0, !PT ;  /* 0x000000004f4f7212 */ /* 0x000fe400078ec0ff */
[----:B------:R-:W-:Y:S02]  /*11310*/  @!P5 PRMT R89, R244, 0x5410, RZ ;  /* 0x00005410f459d816 */ /* 0x000fe400000000ff */
[----:B------:R-:W-:Y:S02]  /*11320*/  @!P6 PRMT R88, R241, 0x5410, RZ ;  /* 0x00005410f158e816 */ /* 0x000fe400000000ff */
[----:B------:R-:W-:Y:S01]  /*11330*/  LOP3.LUT R103, R126, 0xffff, RZ, 0xc0, !PT ;  /* 0x0000ffff7e677812 */ /* 0x000fe200078ec0ff */
[C---:B------:R-:W-:Y:S01]  /*11340*/  HMMA.16816.F32.BF16 R8, R76.reuse, R84, R8 ;  /* 0x000000544c08723c */ /* 0x040fe20000041808 */
[----:B------:R-:W-:Y:S01]  /*11350*/  STG.E.U16 [R188.64+0x50], R89 ;  /* 0x00005059bc007986 */ /* 0x000fe2000c101510 */
[----:B------:R-:W-:Y:S02]  /*11360*/  SHF.R.U32.HI R107, RZ, 0x10, R126 ;  /* 0x00000010ff6b7819 */ /* 0x000fe4000001167e */
[-C--:B------:R-:W-:Y:S01]  /*11370*/  ISETP.GE.U32.AND P6, PT, R217, R132.reuse, PT ;  /* 0x00000084d900720c */ /* 0x080fe20003fc6070 */
[----:B------:R-:W-:Y:S01]  /*11380*/  STG.E.U16 [R188.64+0x52], R88 ;  /* 0x00005258bc007986 */ /* 0x000fe2000c101510 */
[----:B------:R-:W-:Y:S02]  /*11390*/  LOP3.LUT R92, R105, UR8, R106, 0x96, !PT ;  /* 0x00000008695c7c12 */ /* 0x000fe4000f8e966a */
[-C--:B------:R-:W-:Y:S01]  /*113a0*/  HMMA.16816.F32.BF16 R12, R76, R86.reuse, R12 ;  /* 0x000000564c0c723c */ /* 0x080fe2000004180c */
[----:B------:R-:W-:Y:S01]  /*113b0*/  STG.E.U16 [R168.64+0x60], R165 ;  /* 0x000060a5a8007986 */ /* 0x000fe2000c101510 */
[----:B------:R-:W-:Y:S02]  /*113c0*/  ISETP.GE.U32.AND P5, PT, R217, R132, PT ;  /* 0x00000084d900720c */ /* 0x000fe40003fa6070 */
[----:B------:R-:W-:Y:S01]  /*113d0*/  LOP3.LUT R91, R113, UR8, R130, 0x96, !PT ;  /* 0x00000008715b7c12 */ /* 0x000fe2000f8e9682 */
[----:B------:R-:W-:Y:S01]  /*113e0*/  STG.E.U16 [R168.64+0x62], R164 ;  /* 0x000062a4a8007986 */ /* 0x000fe2000c101510 */
[----:B------:R-:W-:Y:S01]  /*113f0*/  SHF.R.U32.HI R0, RZ, 0x18, R128 ;  /* 0x00000018ff007819 */ /* 0x000fe20000011680 */
[----:B------:R-:W-:Y:S01]  /*11400*/  IMAD.WIDE.U32 R92, R92, -0x2daee0ad, RZ ;  /* 0xd2511f535c5c7825 */ /* 0x000fe200078e00ff */
[C---:B------:R-:W-:Y:S01]  /*11410*/  HMMA.16816.F32.BF16 R16, R72.reuse, R86, R16 ;  /* 0x000000564810723c */ /* 0x040fe20000041810 */
[----:B------:R-:W2:Y:S01]  /*11420*/  LDSM.16.MT88.4 R84, [R174+0x7000] ;  /* 0x00700000ae54783b */ /* 0x000ea20000004200 */
[----:B------:R-:W-:Y:S02]  /*11430*/  ISETP.GE.U32.AND P2, PT, R217, R0, PT ;  /* 0x00000000d900720c */ /* 0x000fe40003f46070 */
[----:B------:R-:W-:Y:S02]  /*11440*/  LOP3.LUT R0, R126, 0xff, RZ, 0xc0, !PT ;  /* 0x000000ff7e007812 */ /* 0x000fe400078ec0ff */
[----:B------:R-:W-:Y:S01]  /*11450*/  PRMT R90, R149, 0x5410, R148 ;  /* 0x00005410955a7816 */ /* 0x000fe20000000094 */
[----:B------:R-:W-:Y:S01]  /*11460*/  @!P5 HFMA2.BF16_V2 R242, -RZ.H0_H0, RZ.H0_H0, -R149.H0_H0 ;  /* 0x200000fffff2d231 */ /* 0x000fe20000340995 */
[-C--:B----4-:R-:W-:Y:S01]  /*11470*/  HMMA.16816.F32.BF16 R20, R72, R80.reuse, R20 ;  /* 0x000000504814723c */ /* 0x090fe20000041814 */
[----:B------:R-:W-:Y:S02]  /*11480*/  @!P3 PRMT R148, R243, 0x5410, RZ ;  /* 0x00005410f394b816 */ /* 0x000fe400000000ff */
[C---:B------:R-:W-:Y:S02]  /*11490*/  ISETP.GE.U32.AND P5, PT, R217.reuse, R0, PT ;  /* 0x00000000d900720c */ /* 0x040fe40003fa6070 */
[----:B------:R-:W-:Y:S01]  /*114a0*/  @!P6 PRMT R149, R242, 0x5410, RZ ;  /* 0x00005410f295e816 */ /* 0x000fe200000000ff */
[----:B------:R-:W-:Y:S01]  /*114b0*/  STG.E.U16 [R170.64+0x62], R148 ;  /* 0x00006294aa007986 */ /* 0x000fe2000c101510 */
[----:B------:R-:W-:Y:S01]  /*114c0*/  ISETP.GE.U32.AND P6, PT, R217, R2, PT ;  /* 0x00000002d900720c */ /* 0x000fe20003fc6070 */
[C---:B------:R-:W-:Y:S01]  /*114d0*/  HMMA.16816.F32.BF16 R24, R76.reuse, R80, R24 ;  /* 0x000000504c18723c */ /* 0x040fe20000041818 */
[----:B------:R-:W-:Y:S01]  /*114e0*/  LOP3.LUT R2, R93, UR31, R108, 0x96, !PT ;  /* 0x0000001f5d027c12 */ /* 0x000fe2000f8e966c */
[----:B------:R-:W-:Y:S02]  /*114f0*/  STG.E.U16 [R170.64+0x60], R149 ;  /* 0x00006095aa007986 */ /* 0x000fe4000c101510 */
[C---:B------:R-:W-:Y:S02]  /*11500*/  LOP3.LUT R71, R92.reuse, 0xffff, RZ, 0xc0, !PT ;  /* 0x0000ffff5c477812 */ /* 0x040fe400078ec0ff */
[----:B------:R-:W-:Y:S01]  /*11510*/  LDSM.16.MT88.4 R108, [R176+0x7800] ;  /* 0x00780000b06c783b */ /* 0x000fe20000004200 */
[----:B------:R-:W-:Y:S01]  /*11520*/  IMAD.WIDE.U32 R80, R91, -0x2daee0ad, RZ ;  /* 0xd2511f535b507825 */ /* 0x000fe200078e00ff */
[-C--:B------:R-:W-:Y:S01]  /*11530*/  HMMA.16816.F32.BF16 R28, R76, R82.reuse, R28 ;  /* 0x000000524c1c723c */ /* 0x080fe2000004181c */
[----:B------:R-:W-:Y:S03]  /*11540*/  LOP3.LUT R91, R92, 0xff, RZ, 0xc0, !PT ;  /* 0x000000ff5c5b7812 */ /* 0x000fe600078ec0ff */
[----:B------:R-:W-:Y:S01]  /*11550*/  LOP3.LUT R0, R81, UR31, R124, 0x96, !PT ;  /* 0x0000001f51007c12 */ /* 0x000fe2000f8e967c */
[----:B------:R-:W-:Y:S01]  /*11560*/  @!P5 HFMA2.BF16_V2 R236, -RZ.H0_H0, RZ.H0_H0, -R144.H0_H0 ;  /* 0x200000ffffecd231 */ /* 0x000fe20000340990 */
[--C-:B------:R-:W-:Y:S01]  /*11570*/  SHF.R.U32.HI R104, RZ, 0x10, R80.reuse ;  /* 0x00000010ff687819 */ /* 0x100fe20000011650 */
[----:B------:R-:W-:Y:S01]  /*11580*/  LDSM.16.MT88.4 R124, [R173+0x7800] ;  /* 0x00780000ad7c783b */ /* 0x000fe20000004200 */
[C---:B------:R-:W-:Y:S01]  /*11590*/  HMMA.16816.F32.BF16 R32, R72.reuse, R82, R32 ;  /* 0x000000524820723c */ /* 0x040fe20000041820 */
[C---:B------:R-:W-:Y:S03]  /*115a0*/  LOP3.LUT R106, R80.reuse, 0xff, RZ, 0xc0, !PT ;  /* 0x000000ff506a7812 */ /* 0x040fe600078ec0ff */
[----:B------:R-:W-:Y:S02]  /*115b0*/  SHF.R.U32.HI R105, RZ, 0x18, R80 ;  /* 0x00000018ff697819 */ /* 0x000fe40000011650 */
[--C-:B------:R-:W-:Y:S01]  /*115c0*/  SHF.R.U32.HI R93, RZ, 0x10, R92.reuse ;  /* 0x00000010ff5d7819 */ /* 0x100fe2000001165c */
[----:B------:R-:W-:Y:S01]  /*115d0*/  STG.E.U16 [R190.64+0x5e], R161 ;  /* 0x00005ea1be007986 */ /* 0x000fe2000c101510 */
[----:B------:R-:W-:Y:S01]  /*115e0*/  SHF.R.U32.HI R96, RZ, 0x18, R92 ;  /* 0x00000018ff607819 */ /* 0x000fe2000001165c */
[-C--:B--2---:R-:W-:Y:S02]  /*115f0*/  HMMA.16816.F32.BF16 R36, R72, R84.reuse, R36 ;  /* 0x000000544824723c */ /* 0x084fe40000041824 */
[----:B------:R-:W-:Y:S01]  /*11600*/  STG.E.U16 [R190.64+0x60], R156 ;  /* 0x0000609cbe007986 */ /* 0x000fe2000c101510 */
[----:B------:R-:W-:Y:S02]  /*11610*/  LOP3.LUT R92, R80, 0xffff, RZ, 0xc0, !PT ;  /* 0x0000ffff505c7812 */ /* 0x000fe400078ec0ff */
[----:B---3--:R-:W-:Y:S01]  /*11620*/  F2FP.BF16.PACK_AB R146, R193, R194 ;  /* 0x000000c2c192723e */ /* 0x008fe200000010ff */
[----:B------:R-:W2:Y:S01]  /*11630*/  LDSM.16.MT88.4 R80, [R175+0x7000] ;  /* 0x00700000af50783b */ /* 0x000ea20000004200 */
[----:B------:R-:W-:Y:S01]  /*11640*/  SHF.R.U32.HI R71, RZ, 0x8, R71 ;  /* 0x00000008ff477819 */ /* 0x000fe20000011647 */
[C---:B------:R-:W-:Y:S01]  /*11650*/  HMMA.16816.F32.BF16 R40, R76.reuse, R84, R40 ;  /* 0x000000544c28723c */ /* 0x040fe20000041828 */
[----:B------:R-:W-:Y:S03]  /*11660*/  PRMT R145, R146, 0x7632, R145 ;  /* 0x0000763292917816 */ /* 0x000fe60000000091 */
[----:B------:R-:W-:Y:S01]  /*11670*/  @!P4 HFMA2.BF16_V2 R238, -RZ.H0_H0, RZ.H0_H0, -R146.H0_H0 ;  /* 0x200000ffffeec231 */ /* 0x000fe20000340992 */
[----:B------:R-:W-:Y:S01]  /*11680*/  PRMT R142, R91, 0x5410, R71 ;  /* 0x000054105b8e7816 */ /* 0x000fe20000000047 */
[----:B------:R-:W-:Y:S01]  /*11690*/  @!P0 HFMA2.BF16_V2 R237, -RZ.H0_H0, RZ.H0_H0, -R145.H0_H0 ;  /* 0x200000ffffed8231 */ /* 0x000fe20000340991 */
[----:B------:R-:W-:Y:S01]  /*116a0*/  LOP3.LUT R85, R2, 0xffff, RZ, 0xc0, !PT ;  /* 0x0000ffff02557812 */ /* 0x000fe200078ec0ff */
[-C--:B------:R-:W-:Y:S01]  /*116b0*/  HMMA.16816.F32.BF16 R44, R76, R86.reuse, R44 ;  /* 0x000000564c2c723c */ /* 0x080fe2000004182c */
[----:B------:R-:W-:Y:S03]  /*116c0*/  LOP3.LUT R84, R0, 0xffff, RZ, 0xc0, !PT ;  /* 0x0000ffff00547812 */ /* 0x000fe600078ec0ff */
[----:B------:R-:W-:Y:S01]  /*116d0*/  SHF.R.U32.HI R91, RZ, 0x8, R103 ;  /* 0x00000008ff5b7819 */ /* 0x000fe20000011667 */
[--C-:B------:R-:W-:Y:S01]  /*116e0*/  HSET2.LE.AND R142, R142, R129.reuse, PT ;  /* 0x000000818e8e7233 */ /* 0x100fe20003803000 */
[----:B------:R-:W-:Y:S02]  /*116f0*/  SHF.R.U32.HI R103, RZ, 0x18, R0 ;  /* 0x00000018ff677819 */ /* 0x000fe40000011600 */
[C---:B------:R-:W-:Y:S01]  /*11700*/  HMMA.16816.F32.BF16 R48, R72.reuse, R86, R48 ;  /* 0x000000564830723c */ /* 0x040fe20000041830 */
[----:B------:R-:W-:Y:S03]  /*11710*/  LOP3.LUT R71, R93, 0xff, RZ, 0xc0, !PT ;  /* 0x000000ff5d477812 */ /* 0x000fe600078ec0ff */
[----:B------:R-:W-:Y:S02]  /*11720*/  SHF.R.U32.HI R93, RZ, 0x8, R92 ;  /* 0x00000008ff5d7819 */ /* 0x000fe4000001165c */
[----:B------:R-:W-:Y:S02]  /*11730*/  PRMT R143, R71, 0x5410, R96 ;  /* 0x00005410478f7816 */ /* 0x000fe40000000060 */
[----:B------:R-:W-:Y:S04]  /*11740*/  LOP3.LUT R71, R91, 0xffff, RZ, 0xc0, !PT ;  /* 0x0000ffff5b477812 */ /* 0x000fe800078ec0ff */
[----:B------:R-:W-:Y:S01]  /*11750*/  LOP3.LUT R92, R104, 0xff, RZ, 0xc0, !PT ;  /* 0x000000ff685c7812 */ /* 0x000fe200078ec0ff */
[----:B------:R-:W-:Y:S01]  /*11760*/  HSET2.LE.AND R143, R143, R129, PT ;  /* 0x000000818f8f7233 */ /* 0x000fe20003803000 */
[----:B------:R-:W-:Y:S02]  /*11770*/  ISETP.GE.U32.AND P3, PT, R217, R71, PT ;  /* 0x00000047d900720c */ /* 0x000fe40003f66070 */
[----:B------:R-:W-:Y:S01]  /*11780*/  PRMT R105, R92, 0x5410, R105 ;  /* 0x000054105c697816 */ /* 0x000fe20000000069 */
[----:B------:R-:W3:Y:S01]  /*11790*/  MUFU.EX2 R71, R224 ;  /* 0x000000e000477308 */ /* 0x000ee20000000800 */
[--C-:B------:R-:W-:Y:S02]  /*117a0*/  SHF.R.U32.HI R92, RZ, 0x10, R2.reuse ;  /* 0x00000010ff5c7819 */ /* 0x100fe40000011602 */
[----:B------:R-:W-:Y:S01]  /*117b0*/  LOP3.LUT R96, R2, 0xff, RZ, 0xc0, !PT ;  /* 0x000000ff02607812 */ /* 0x000fe200078ec0ff */
[-C--:B--2---:R-:W-:Y:S01]  /*117c0*/  HMMA.16816.F32.BF16 R52, R72, R80.reuse, R52 ;  /* 0x000000504834723c */ /* 0x084fe20000041834 */
[----:B------:R-:W-:Y:S02]  /*117d0*/  SHF.R.U32.HI R104, RZ, 0x18, R2 ;  /* 0x00000018ff687819 */ /* 0x000fe40000011602 */
[----:B------:R-:W-:Y:S02]  /*117e0*/  SHF.R.U32.HI R2, RZ, 0x8, R85 ;  /* 0x00000008ff027819 */ /* 0x000fe40000011655 */
[----:B------:R-:W-:Y:S01]  /*117f0*/  LOP3.LUT R85, R92, 0xff, RZ, 0xc0, !PT ;  /* 0x000000ff5c557812 */ /* 0x000fe200078ec0ff */
[----:B------:R-:W-:Y:S01]  /*11800*/  @!P3 HFMA2.BF16_V2 R235, -RZ.H0_H0, RZ.H0_H0, -R147.H0_H0 ;  /* 0x200000ffffebb231 */ /* 0x000fe20000340993 */
[----:B------:R-:W-:Y:S01]  /*11810*/  SHF.R.U32.HI R91, RZ, 0x10, R0 ;  /* 0x00000010ff5b7819 */ /* 0x000fe20000011600 */
[C---:B------:R-:W-:Y:S01]  /*11820*/  HMMA.16816.F32.BF16 R56, R76.reuse, R80, R56 ;  /* 0x000000504c38723c */ /* 0x040fe20000041838 */
[----:B------:R-:W-:Y:S03]  /*11830*/  PRMT R106, R106, 0x5410, R93 ;  /* 0x000054106a6a7816 */ /* 0x000fe6000000005d */
[----:B------:R-:W-:Y:S02]  /*11840*/  LOP3.LUT R93, R0, 0xff, RZ, 0xc0, !PT ;  /* 0x000000ff005d7812 */ /* 0x000fe400078ec0ff */
[----:B------:R-:W-:Y:S02]  /*11850*/  SHF.R.U32.HI R0, RZ, 0x8, R84 ;  /* 0x00000008ff007819 */ /* 0x000fe40000011654 */
[-C--:B------:R-:W-:Y:S01]  /*11860*/  HMMA.16816.F32.BF16 R60, R76, R82.reuse, R60 ;  /* 0x000000524c3c723c */ /* 0x080fe2000004183c */
[----:B------:R-:W-:Y:S01]  /*11870*/  PRMT R96, R96, 0x5410, R2 ;  /* 0x0000541060607816 */ /* 0x000fe20000000002 */
[----:B------:R-:W-:Y:S02]  /*11880*/  LDSM.16.MT88.4 R76, [R175+0x7800] ;  /* 0x00780000af4c783b */ /* 0x000fe40000004200 */
[----:B------:R-:W-:Y:S01]  /*11890*/  PRMT R85, R85, 0x5410, R104 ;  /* 0x0000541055557816 */ /* 0x000fe20000000068 */
[----:B---3--:R-:W-:Y:S01]  /*118a0*/  FADD.FTZ R197, R71, R197 ;  /* 0x000000c547c57221 */ /* 0x008fe20000010000 */
[--C-:B------:R-:W-:Y:S01]  /*118b0*/  PRMT R93, R93, 0x5410, R0.reuse ;  /* 0x000054105d5d7816 */ /* 0x100fe20000000000 */
[--C-:B------:R-:W-:Y:S01]  /*118c0*/  HSET2.LE.AND R140, R96, R129.reuse, PT ;  /* 0x00000081608c7233 */ /* 0x100fe20003803000 */
[----:B------:R-:W-:Y:S01]  /*118d0*/  HMMA.16816.F32.BF16 R64, R72, R82, R64 ;  /* 0x000000524840723c */ /* 0x000fe20000041840 */
[----:B------:R-:W-:Y:S03]  /*118e0*/  LOP3.LUT R84, R91, 0xff, RZ, 0xc0, !PT ;  /* 0x000000ff5b547812 */ /* 0x000fe600078ec0ff */
[--C-:B------:R-:W-:Y:S01]  /*118f0*/  HSET2.LE.AND R141, R85, R129.reuse, PT ;  /* 0x00000081558d7233 */ /* 0x100fe20003803000 */
[----:B------:R-:W-:Y:S01]  /*11900*/  F2FP.BF16.PACK_AB R2, R167, R71 ;  /* 0x00000047a702723e */ /* 0x000fe200000010ff */
[--C-:B------:R-:W-:Y:S01]  /*11910*/  HSET2.LE.AND R80, R93, R129.reuse, PT ;  /* 0x000000815d507233 */ /* 0x100fe20003803000 */
[----:B------:R-:W-:Y:S01]  /*11920*/  PRMT R71, R146, 0x5410, R145 ;  /* 0x0000541092477816 */ /* 0x000fe20000000091 */
[--C-:B------:R-:W-:Y:S01]  /*11930*/  HSET2.LE.AND R82, R106, R129.reuse, PT ;  /* 0x000000816a527233 */ /* 0x100fe20003803000 */
[----:B------:R-:W-:Y:S01]  /*11940*/  PRMT R84, R84, 0x5410, R103 ;  /* 0x0000541054547816 */ /* 0x000fe20000000067 */
[----:B------:R-:W2:Y:S02]  /*11950*/  LDSM.16.MT88.4 R92, [R174+0x7800] ;  /* 0x00780000ae5c783b */ /* 0x000ea40000004200 */
[----:B------:R-:W-:Y:S01]  /*11960*/  PRMT R0, R2, 0x7632, R0 ;  /* 0x0000763202007816 */ /* 0x000fe20000000000 */
[--C-:B------:R-:W-:Y:S01]  /*11970*/  HSET2.LE.AND R83, R105, R129.reuse, PT ;  /* 0x0000008169537233 */ /* 0x100fe20003803000 */
[----:B------:R-:W-:Y:S01]  /*11980*/  PRMT R72, R144, 0x5410, R147 ;  /* 0x0000541090487816 */ /* 0x000fe20000000093 */
[----:B------:R-:W-:Y:S01]  /*11990*/  HSET2.LE.AND R81, R84, R129, PT ;  /* 0x0000008154517233 */ /* 0x000fe20003803000 */
[----:B------:R-:W-:Y:S01]  /*119a0*/  LOP3.LUT R143, R143, R71, RZ, 0xc0, !PT ;  /* 0x000000478f8f7212 */ /* 0x000fe200078ec0ff */
[----:B------:R-:W-:Y:S01]  /*119b0*/  @!P2 HFMA2.BF16_V2 R239, -RZ.H0_H0, RZ.H0_H0, -R0.H0_H0 ;  /* 0x200000ffffefa231 */ /* 0x000fe20000340900 */
[----:B------:R-:W-:Y:S01]  /*119c0*/  LOP3.LUT R142, R142, R120, RZ, 0xc0, !PT ;  /* 0x000000788e8e7212 */ /* 0x000fe200078ec0ff */
[----:B------:R-:W-:Y:S01]  /*119d0*/  @!P6 HFMA2.BF16_V2 R240, -RZ.H0_H0, RZ.H0_H0, -R2.H0_H0 ;  /* 0x200000fffff0e231 */ /* 0x000fe20000340902 */
[----:B------:R-:W-:Y:S02]  /*119e0*/  LOP3.LUT R140, R140, R122, RZ, 0xc0, !PT ;  /* 0x0000007a8c8c7212 */ /* 0x000fe400078ec0ff */
[----:B------:R-:W-:Y:S02]  /*119f0*/  LOP3.LUT R141, R141, R90, RZ, 0xc0, !PT ;  /* 0x0000005a8d8d7212 */ /* 0x000fe400078ec0ff */
[----:B------:R-:W-:Y:S02]  /*11a00*/  F2FP.BF16.PACK_AB R71, R150, R151 ;  /* 0x000000979647723e */ /* 0x000fe400000010ff */
[----:B------:R-:W-:Y:S02]  /*11a10*/  LOP3.LUT R82, R82, R72, RZ, 0xc0, !PT ;  /* 0x0000004852527212 */ /* 0x000fe400078ec0ff */
[----:B------:R-:W-:Y:S01]  /*11a20*/  PRMT R72, R2, 0x5410, R0 ;  /* 0x0000541002487816 */ /* 0x000fe20000000000 */
[-C--:B------:R-:W-:Y:S01]  /*11a30*/  HMMA.16816.F32.BF16 R136, R140, R124.reuse, R4 ;  /* 0x0000007c8c88723c */ /* 0x080fe20000041804 */
[----:B------:R-:W-:Y:S02]  /*11a40*/  LOP3.LUT R83, R83, R71, RZ, 0xc0, !PT ;  /* 0x0000004753537212 */ /* 0x000fe400078ec0ff */
[----:B------:R-:W-:Y:S02]  /*11a50*/  LOP3.LUT R80, R80, R121, RZ, 0xc0, !PT ;  /* 0x0000007950507212 */ /* 0x000fe400078ec0ff */
[----:B------:R-:W-:Y:S01]  /*11a60*/  LOP3.LUT R81, R81, R72, RZ, 0xc0, !PT ;  /* 0x0000004851517212 */ /* 0x000fe200078ec0ff */
[----:B------:R-:W-:Y:S01]  /*11a70*/  IMAD.MOV.U32 R72, RZ, RZ, R3 ;  /* 0x000000ffff487224 */ /* 0x000fe200078e0003 */
[----:B------:R-:W-:Y:S01]  /*11a80*/  @!P2 PRMT R0, R239, 0x5410, RZ ;  /* 0x00005410ef00a816 */ /* 0x000fe200000000ff */
[----:B------:R-:W-:Y:S01]  /*11a90*/  FADD.FTZ R5, R199, R206 ;  /* 0x000000cec7057221 */ /* 0x000fe20000010000 */
[----:B------:R-:W-:Y:S02]  /*11aa0*/  @!P6 PRMT R2, R240, 0x5410, RZ ;  /* 0x00005410f002e816 */ /* 0x000fe400000000ff */
[----:B------:R-:W-:Y:S01]  /*11ab0*/  ISETP.GE.U32.AND P2, PT, R217, R198, PT ;  /* 0x000000c6d900720c */ /* 0x000fe20003f46070 */
[C---:B------:R-:W-:Y:S01]  /*11ac0*/  HMMA.16816.F32.BF16 R132, R80.reuse, R124, R8 ;  /* 0x0000007c5084723c */ /* 0x040fe20000041808 */
[----:B------:R3:W-:Y:S01]  /*11ad0*/  STG.E.U16 [R188.64+0x62], R0 ;  /* 0x00006200bc007986 */ /* 0x0007e2000c101510 */
[----:B------:R-:W-:Y:S02]  /*11ae0*/  @!P4 PRMT R146, R238, 0x5410, RZ ;  /* 0x00005410ee92c816 */ /* 0x000fe400000000ff */
[----:B------:R-:W-:Y:S01]  /*11af0*/  @!P0 PRMT R145, R237, 0x5410, RZ ;  /* 0x00005410ed918816 */ /* 0x000fe200000000ff */
[----:B------:R4:W-:Y:S01]  /*11b00*/  STG.E.U16 [R188.64+0x60], R2 ;  /* 0x00006002bc007986 */ /* 0x0009e2000c101510 */
[----:B------:R-:W-:Y:S02]  /*11b10*/  @!P5 PRMT R144, R236, 0x5410, RZ ;  /* 0x00005410ec90d816 */ /* 0x000fe400000000ff */
[-C--:B------:R-:W-:Y:S01]  /*11b20*/  HMMA.16816.F32.BF16 R128, R80, R126.reuse, R12 ;  /* 0x0000007e5080723c */ /* 0x080fe2000004180c */
[----:B------:R-:W-:Y:S03]  /*11b30*/  STG.E.U16 [R168.64+0x70], R160 ;  /* 0x000070a0a8007986 */ /* 0x000fe6000c101510 */
[----:B------:R-:W-:Y:S01]  /*11b40*/  @!P3 PRMT R147, R235, 0x5410, RZ ;  /* 0x00005410eb93b816 */ /* 0x000fe200000000ff */
[----:B------:R-:W-:Y:S01]  /*11b50*/  STG.E.U16 [R168.64+0x72], R166 ;  /* 0x000072a6a8007986 */ /* 0x000fe2000c101510 */
[----:B------:R-:W-:Y:S01]  /*11b60*/  LOP3.LUT R4, R107, 0xff, RZ, 0xc0, !PT ;  /* 0x000000ff6b047812 */ /* 0x000fe200078ec0ff */
[--C-:B------:R-:W-:Y:S01]  /*11b70*/  @!P2 HFMA2.BF16_V2 R229, -RZ.H0_H0, RZ.H0_H0, -R71.reuse.H1_H1 ;  /* 0x200000ffffe5a231 */ /* 0x100fe20000360947 */
[C---:B------:R-:W-:Y:S01]  /*11b80*/  HMMA.16816.F32.BF16 R124, R140.reuse, R126, R16 ;  /* 0x0000007e8c7c723c */ /* 0x040fe20000041810 */
[----:B------:R-:W-:Y:S01]  /*11b90*/  STG.E.U16 [R170.64+0x70], R146 ;  /* 0x00007092aa007986 */ /* 0x000fe2000c101510 */
[----:B------:R-:W-:Y:S02]  /*11ba0*/  ISETP.GE.U32.AND P6, PT, R217, R4, PT ;  /* 0x00000004d900720c */ /* 0x000fe40003fc6070 */
[----:B------:R-:W-:Y:S01]  /*11bb0*/  @P2 PRMT R4, R71, 0x7632, R4 ;  /* 0x0000763247042816 */ /* 0x000fe20000000004 */
[----:B------:R-:W-:Y:S01]  /*11bc0*/  STG.E.U16 [R170.64+0x72], R145 ;  /* 0x00007291aa007986 */ /* 0x000fe2000c101510 */
[----:B------:R-:W-:Y:S02]  /*11bd0*/  @!P2 PRMT R4, R229, 0x5410, RZ ;  /* 0x00005410e504a816 */ /* 0x000fe400000000ff */
[-C--:B------:R-:W-:Y:S01]  /*11be0*/  HMMA.16816.F32.BF16 R120, R140, R108.reuse, R20 ;  /* 0x0000006c8c78723c */ /* 0x080fe20000041814 */
[----:B------:R-:W-:Y:S03]  /*11bf0*/  STG.E.U16 [R190.64+0x6e], R144 ;  /* 0x00006e90be007986 */ /* 0x000fe6000c101510 */
[----:B------:R-:W-:Y:S01]  /*11c00*/  IADD3 R74, P0, R168, -0x80, RZ ;  /* 0xffffff80a84a7810 */ /* 0x000fe20007f1e0ff */
[----:B------:R-:W-:Y:S01]  /*11c10*/  STG.E.U16 [R190.64+0x70], R147 ;  /* 0x00007093be007986 */ /* 0x000fe2000c101510 */
[----:B---3--:R-:W-:Y:S01]  /*11c20*/  FADD.FTZ R0, R167, R197 ;  /* 0x000000c5a7007221 */ /* 0x008fe20000010000 */
[----:B------:R-:W-:Y:S01]  /*11c30*/  @!P6 HFMA2.BF16_V2 R234, -RZ.H0_H0, RZ.H0_H0, -R71.H0_H0 ;  /* 0x200000ffffeae231 */ /* 0x000fe20000340947 */
[C---:B------:R-:W-:Y:S01]  /*11c40*/  HMMA.16816.F32.BF16 R116, R80.reuse, R108, R24 ;  /* 0x0000006c5074723c */ /* 0x040fe20000041818 */
[----:B------:R3:W-:Y:S03]  /*11c50*/  STG.E.U16 [R188.64+0x72], R4 ;  /* 0x00007204bc007986 */ /* 0x0007e6000c101510 */
[----:B------:R-:W-:Y:S01]  /*11c60*/  @!P6 PRMT R71, R234, 0x5410, RZ ;  /* 0x00005410ea47e816 */ /* 0x000fe200000000ff */
[----:B----4-:R-:W-:Y:S01]  /*11c70*/  FADD.FTZ R2, R196, R203 ;  /* 0x000000cbc4027221 */ /* 0x010fe20000010000 */
[----:B------:R-:W-:Y:S01]  /*11c80*/  IADD3.X R73, R169, -0x1, RZ, P0, !PT ;  /* 0xffffffffa9497810 */ /* 0x000fe200007fe4ff */
[----:B------:R-:W-:Y:S01]  /*11c90*/  FADD.FTZ R151, R151, R0 ;  /* 0x0000000097977221 */ /* 0x000fe20000010000 */
[-C--:B------:R-:W-:Y:S01]  /*11ca0*/  HMMA.16816.F32.BF16 R112, R80, R110.reuse, R28 ;  /* 0x0000006e5070723c */ /* 0x080fe2000004181c */
[----:B------:R4:W-:Y:S01]  /*11cb0*/  STG.E.U16 [R188.64+0x70], R71 ;  /* 0x00007047bc007986 */ /* 0x0009e2000c101510 */
[----:B------:R-:W-:Y:S01]  /*11cc0*/  ISETP.LT.AND P0, PT, RZ, UR33, PT ;  /* 0x00000021ff007c0c */ /* 0x000fe2000bf01270 */
[----:B------:R-:W-:Y:S01]  /*11cd0*/  UIADD3 UR33, UR33, -0x1, URZ ;  /* 0xffffffff21217890 */ /* 0x000fe2000fffe03f */
[----:B------:R-:W-:Y:S02]  /*11ce0*/  FADD.FTZ R222, R150, R151 ;  /* 0x0000009796de7221 */ /* 0x000fe40000010000 */
[----:B------:R-:W-:Y:S02]  /*11cf0*/  IMAD.MOV.U32 R0, RZ, RZ, R69 ;  /* 0x000000ffff007224 */ /* 0x000fe400078e0045 */
[C---:B------:R-:W-:Y:S08]  /*11d00*/  HMMA.16816.F32.BF16 R108, R140.reuse, R110, R32 ;  /* 0x0000006e8c6c723c */ /* 0x040ff00000041820 */
[-C--:B--2---:R-:W-:Y:S01]  /*11d10*/  HMMA.16816.F32.BF16 R104, R140, R92.reuse, R36 ;  /* 0x0000005c8c68723c */ /* 0x084fe20000041824 */
[----:B---3--:R-:W-:Y:S07]  /*11d20*/  FADD.FTZ R4, R194, R202 ;  /* 0x000000cac2047221 */ /* 0x008fee0000010000 */
[C---:B------:R-:W-:Y:S01]  /*11d30*/  HMMA.16816.F32.BF16 R100, R80.reuse, R92, R40 ;  /* 0x0000005c5064723c */ /* 0x040fe20000041828 */
[----:B------:R-:W-:Y:S03]  /*11d40*/  FADD.FTZ R216, R193, R4 ;  /* 0x00000004c1d87221 */ /* 0x000fe60000010000 */
[----:B----4-:R-:W-:Y:S02]  /*11d50*/  FADD.FTZ R189, R201, R5 ;  /* 0x00000005c9bd7221 */ /* 0x010fe40000010000 */
[----:B------:R-:W-:Y:S02]  /*11d60*/  FADD.FTZ R188, R195, R2 ;  /* 0x00000002c3bc7221 */ /* 0x000fe40000010000 */
[-C--:B------:R-:W-:Y:S01]  /*11d70*/  HMMA.16816.F32.BF16 R96, R80, R94.reuse, R44 ;  /* 0x0000005e5060723c */ /* 0x080fe2000004182c */
[----:B------:R-:W-:Y:S03]  /*11d80*/  IMAD.MOV.U32 R2, RZ, RZ, R70 ;  /* 0x000000ffff027224 */ /* 0x000fe600078e0046 */
[----:B------:R-:W-:Y:S04]  /*11d90*/  IMAD.MOV.U32 R71, RZ, RZ, R68 ;  /* 0x000000ffff477224 */ /* 0x000fe800078e0044 */
[C---:B------:R-:W-:Y:S08]  /*11da0*/  HMMA.16816.F32.BF16 R92, R140.reuse, R94, R48 ;  /* 0x0000005e8c5c723c */ /* 0x040ff00000041830 */
[-C--:B------:R-:W-:Y:S08]  /*11db0*/  HMMA.16816.F32.BF16 R88, R140, R76.reuse, R52 ;  /* 0x0000004c8c58723c */ /* 0x080ff00000041834 */
[C---:B------:R-:W-:Y:S08]  /*11dc0*/  HMMA.16816.F32.BF16 R84, R80.reuse, R76, R56 ;  /* 0x0000004c5054723c */ /* 0x040ff00000041838 */
[-C--:B------:R-:W-:Y:S08]  /*11dd0*/  HMMA.16816.F32.BF16 R80, R80, R78.reuse, R60 ;  /* 0x0000004e5050723c */ /* 0x080ff0000004183c */
[----:B------:R-:W-:Y:S01]  /*11de0*/  HMMA.16816.F32.BF16 R76, R140, R78, R64 ;  /* 0x0000004e8c4c723c */ /* 0x000fe20000041840 */
[----:B-1----:R-:W-:-:S07]  /*11df0*/  @P0 BRA `(.L_x_1487) ;  /* 0xffff901000000947 */ /* 0x002fce000383ffff */
.L_x_1486:
[----:B--2---:R-:W1:Y:S01]  /*11e00*/  SHFL.BFLY PT, R0, R189, 0x2, 0x1f ;  /* 0x0c401f00bd007f89 */ /* 0x004e6200000e0000 */
        /* <DEDUP_REMOVED lines=29> */
[----:B------:R-:W3:Y:S01]  /*11fe0*/  SHFL.BFLY PT, R7, R4, 0x1, 0x1f ;  /* 0x0c201f0004077f89 */ /* 0x000ee200000e0000 */
[----:B------:R-:W-:-:S02]  /*11ff0*/  ULDC.U8 UR5, c[0x0][0x328] ;  /* 0x0000ca0000057ab9 */ /* 0x000fc40000000000 */
[-C--:B------:R-:W-:Y:S01]  /*12000*/  LEA.HI R43, R49, R48.reuse, RZ, 0x5 ;  /* 0x00000030312b7211 */ /* 0x080fe200078f28ff */
[----:B------:R-:W-:Y:S02]  /*12010*/  UISETP.NE.AND UP2, UPT, UR5, URZ, UPT ;  /* 0x0000003f0500728c */ /* 0x000fe4000bf45270 */
[----:B------:R-:W-:Y:S01]  /*12020*/  @!UP0 UIADD3 UR7, UR23, UR14, URZ ;  /* 0x0000000e17078290 */ /* 0x000fe2000fffe03f */
[----:B------:R-:W-:Y:S01]  /*12030*/  SHF.R.S32.HI R9, RZ, 0x5, R43 ;  /* 0x00000005ff097819 */ /* 0x000fe2000001142b */
[----:B------:R-:W-:Y:S02]  /*12040*/  UISETP.NE.OR UP3, UPT, UR4, URZ, !UP2 ;  /* 0x0000003f0400728c */ /* 0x000fe4000d765670 */
[----:B------:R-:W-:Y:S01]  /*12050*/  @UP1 ULDC UR15, c[0x0][0x210] ;  /* 0x00008400000f1ab9 */ /* 0x000fe20000000800 */
[----:B-1----:R-:W-:Y:S01]  /*12060*/  FADD.FTZ R39, R0, R8 ;  /* 0x0000000800277221 */ /* 0x002fe20000010000 */
[----:B------:R-:W-:Y:S01]  /*12070*/  ULDC UR5, c[0x0][0x234] ;  /* 0x00008d0000057ab9 */ /* 0x000fe20000000800 */
[----:B------:R-:W1:Y:S01]  /*12080*/  SHFL.BFLY PT, R8, R2, 0x1, 0x1f ;  /* 0x0c201f0002087f89 */ /* 0x000e6200000e0000 */
[----:B------:R-:W-:Y:S01]  /*12090*/  @UP1 UIMAD UR15, UR15, UR8, URZ ;  /* 0x000000080f0f12a4 */ /* 0x000fe2000f8e023f */
[----:B--2---:R-:W-:Y:S01]  /*120a0*/  FADD.FTZ R38, R5, R6 ;  /* 0x0000000605267221 */ /* 0x004fe20000010000 */
[----:B------:R-:W-:Y:S01]  /*120b0*/  LEA.HI R5, R49, R48, RZ, 0x2 ;  /* 0x0000003031057211 */ /* 0x000fe200078f10ff */
[----:B------:R-:W-:Y:S01]  /*120c0*/  @!UP1 USEL UR15, UR8, UR5, !UP2 ;  /* 0x00000005080f9287 */ /* 0x000fe2000d000000 */
[----:B------:R-:W-:Y:S01]  /*120d0*/  FSETP.NE.FTZ.AND P6, PT, R39, RZ, PT ;  /* 0x000000ff2700720b */ /* 0x000fe20003fd5000 */
[----:B------:R-:W-:Y:S01]  /*120e0*/  ULDC UR4, c[0x0][0x1c0] ;  /* 0x0000700000047ab9 */ /* 0x000fe20000000800 */
[----:B------:R-:W-:Y:S01]  /*120f0*/  SHF.R.S32.HI R0, RZ, 0x2, R5 ;  /* 0x00000002ff007819 */ /* 0x000fe20000011405 */
[----:B------:R-:W-:Y:S01]  /*12100*/  @UP1 UMOV UR19, 0x1 ;  /* 0x0000000100131882 */ /* 0x000fe20000000000 */
[----:B------:R-:W-:Y:S01]  /*12110*/  MOV R6, 0x3f800000 ;  /* 0x3f80000000067802 */ /* 0x000fe20000000f00 */
[----:B---3--:R-:W-:Y:S01]  /*12120*/  FADD.FTZ R41, R4, R7 ;  /* 0x0000000704297221 */ /* 0x008fe20000010000 */
[----:B------:R-:W-:Y:S01]  /*12130*/  SHF.R.S32.HI R7, RZ, 0x1f, R5 ;  /* 0x0000001fff077819 */ /* 0x000fe20000011405 */
[----:B------:R-:W-:Y:S01]  /*12140*/  @!UP1 UIMAD UR19, UR15, UR4, URZ ;  /* 0x000000040f1392a4 */ /* 0x000fe2000f8e023f */
[----:B------:R-:W-:Y:S01]  /*12150*/  LOP3.LUT R5, R5, 0x3ffffffc, RZ, 0xc0, !PT ;  /* 0x3ffffffc05057812 */ /* 0x000fe200078ec0ff */
[----:B------:R-:W-:Y:S01]  /*12160*/  @!UP3 UIMAD UR21, UR6, UR8, URZ ;  /* 0x000000080615b2a4 */ /* 0x000fe2000f8e023f */
[----:B------:R-:W-:Y:S01]  /*12170*/  FSETP.NE.FTZ.AND P4, PT, R41, RZ, PT ;  /* 0x000000ff2900720b */ /* 0x000fe20003f95000 */
[----:B------:R-:W-:Y:S01]  /*12180*/  @UP1 ULDC UR20, c[0x0][0x210] ;  /* 0x0000840000141ab9 */ /* 0x000fe20000000800 */
[----:B------:R-:W-:Y:S01]  /*12190*/  IADD3 R5, -R5, R48, RZ ;  /* 0x0000003005057210 */ /* 0x000fe20007ffe1ff */
[----:B------:R-:W2:Y:S01]  /*121a0*/  @P6 MUFU.RCP R6, R39 ;  /* 0x0000002700066308 */ /* 0x000ea20000001000 */
[----:B------:R-:W-:Y:S01]  /*121b0*/  FSETP.NE.FTZ.AND P5, PT, R38, RZ, PT ;  /* 0x000000ff2600720b */ /* 0x000fe20003fb5000 */
[----:B------:R-:W-:Y:S01]  /*121c0*/  UIMAD UR5, UR6, UR19, URZ ;  /* 0x00000013060572a4 */ /* 0x000fe2000f8e023f */
[----:B------:R-:W-:Y:S01]  /*121d0*/  LEA R42, R9, R5, 0x9 ;  /* 0x00000005092a7211 */ /* 0x000fe200078e48ff */
[----:B------:R-:W-:Y:S01]  /*121e0*/  @!UP1 UMOV UR20, 0x1 ;  /* 0x0000000100149882 */ /* 0x000fe20000000000 */
[----:B------:R-:W-:Y:S01]  /*121f0*/  MOV R5, 0x3f800000 ;  /* 0x3f80000000057802 */ /* 0x000fe20000000f00 */
[----:B-1----:R-:W-:Y:S01]  /*12200*/  FADD.FTZ R40, R2, R8 ;  /* 0x0000000802287221 */ /* 0x002fe20000010000 */
[----:B------:R-:W-:Y:S01]  /*12210*/  LEA.HI R7, R7, R0, RZ, 0x3 ;  /* 0x0000000007077211 */ /* 0x000fe200078f18ff */
[----:B------:R-:W-:Y:S01]  /*12220*/  @!UP3 USEL UR21, UR21, UR9, !UP0 ;  /* 0x000000091515b287 */ /* 0x000fe2000c000000 */
[----:B------:R-:W-:Y:S01]  /*12230*/  MOV R2, 0x3f800000 ;  /* 0x3f80000000027802 */ /* 0x000fe20000000f00 */
[----:B------:R-:W-:Y:S01]  /*12240*/  UIMAD UR4, UR11, UR20, URZ ;  /* 0x000000140b0472a4 */ /* 0x000fe2000f8e023f */
[----:B------:R-:W-:Y:S01]  /*12250*/  FSETP.NE.FTZ.AND P3, PT, R40, RZ, PT ;  /* 0x000000ff2800720b */ /* 0x000fe20003f75000 */
[----:B------:R-:W-:Y:S01]  /*12260*/  USEL UR5, UR5, URZ, UP3 ;  /* 0x0000003f05057287 */ /* 0x000fe20009800000 */
[----:B------:R-:W-:Y:S01]  /*12270*/  LOP3.LUT R11, R7, 0xfffffff8, RZ, 0xc0, !PT ;  /* 0xfffffff8070b7812 */ /* 0x000fe200078ec0ff */
[----:B------:R-:W-:Y:S01]  /*12280*/  USHF.L.U32 UR4, UR4, 0x7, URZ ;  /* 0x0000000704047899 */ /* 0x000fe2000800063f */
[----:B------:R-:W-:Y:S01]  /*12290*/  MOV R4, 0x3f800000 ;  /* 0x3f80000000047802 */ /* 0x000fe20000000f00 */
[----:B------:R-:W-:Y:S01]  /*122a0*/  @P4 MUFU.RCP R2, R41 ;  /* 0x0000002900024308 */ /* 0x000fe20000001000 */
[----:B------:R-:W-:Y:S01]  /*122b0*/  IADD3 R11, R0, -R11, RZ ;  /* 0x8000000b000b7210 */ /* 0x000fe20007ffe0ff */
[----:B--2---:R-:W-:Y:S01]  /*122c0*/  FMUL.FTZ R0, R6, c[0x0][0x2dc] ;  /* 0x0000b70006007a20 */ /* 0x004fe20000410000 */
[----:B------:R-:W-:Y:S01]  /*122d0*/  MOV R6, 0xfffffff0 ;  /* 0xfffffff000067802 */ /* 0x000fe20000000f00 */
[----:B------:R-:W-:Y:S01]  /*122e0*/  UIMAD UR15, UR12, UR15, UR5 ;  /* 0x0000000f0c0f72a4 */ /* 0x000fe2000f8e0205 */
[----:B------:R-:W-:Y:S01]  /*122f0*/  R2P PR, R11, 0x6 ;  /* 0x000000060b007804 */ /* 0x000fe20000000000 */
[C---:B------:R-:W-:Y:S01]  /*12300*/  FMUL.FTZ R136, R0.reuse, R136 ;  /* 0x0000008800887220 */ /* 0x040fe20000410000 */
[----:B------:R-:W-:Y:S01]  /*12310*/  @!UP3 UMOV UR26, UR21 ;  /* 0x00000015001abc82 */ /* 0x000fe20008000000 */
[----:B------:R-:W1:Y:S01]  /*12320*/  @P3 MUFU.RCP R5, R40 ;  /* 0x0000002800053308 */ /* 0x000e620000001000 */
[C---:B------:R-:W-:Y:S01]  /*12330*/  FMUL.FTZ R9, R0.reuse, R137 ;  /* 0x0000008900097220 */ /* 0x040fe20000410000 */
[----:B------:R-:W-:Y:S01]  /*12340*/  USHF.R.S32.HI UR5, URZ, 0x1f, UR4 ;  /* 0x0000001f3f057899 */ /* 0x000fe20008011404 */
[C---:B------:R-:W-:Y:S01]  /*12350*/  FMUL.FTZ R124, R0.reuse, R124 ;  /* 0x0000007c007c7220 */ /* 0x040fe20000410000 */
[----:B------:R-:W-:Y:S01]  /*12360*/  @!UP3 USHF.R.S32.HI UR27, URZ, 0x1f, UR21 ;  /* 0x0000001f3f1bb899 */ /* 0x000fe20008011415 */
[C---:B------:R-:W-:Y:S01]  /*12370*/  FMUL.FTZ R7, R0.reuse, R125 ;  /* 0x0000007d00077220 */ /* 0x040fe20000410000 */
[----:B------:R-:W-:Y:S01]  /*12380*/  F2FP.BF16.PACK_AB R9, R9, R136 ;  /* 0x000000880909723e */ /* 0x000fe200000010ff */
[C---:B------:R-:W-:Y:S01]  /*12390*/  FMUL.FTZ R120, R0.reuse, R120 ;  /* 0x0000007800787220 */ /* 0x040fe20000410000 */
[----:B------:R-:W2:Y:S01]  /*123a0*/  @P5 MUFU.RCP R4, R38 ;  /* 0x0000002600045308 */ /* 0x000ea20000001000 */
[C---:B------:R-:W-:Y:S01]  /*123b0*/  FMUL.FTZ R19, R0.reuse, R121 ;  /* 0x0000007900137220 */ /* 0x040fe20000410000 */
[----:B------:R-:W-:Y:S01]  /*123c0*/  F2FP.BF16.PACK_AB R7, R7, R124 ;  /* 0x0000007c0707723e */ /* 0x000fe200000010ff */
[C---:B------:R-:W-:Y:S01]  /*123d0*/  FMUL.FTZ R108, R0.reuse, R108 ;  /* 0x0000006c006c7220 */ /* 0x040fe20000410000 */
[----:B------:R-:W-:Y:S01]  /*123e0*/  USHF.R.S32.HI UR6, URZ, 0x1f, UR15 ;  /* 0x0000001f3f067899 */ /* 0x000fe2000801140f */
[C---:B------:R-:W-:Y:S01]  /*123f0*/  FMUL.FTZ R15, R0.reuse, R109 ;  /* 0x0000006d000f7220 */ /* 0x040fe20000410000 */
[----:B------:R-:W-:Y:S01]  /*12400*/  F2FP.BF16.PACK_AB R19, R19, R120 ;  /* 0x000000781313723e */ /* 0x000fe200000010ff */
[C---:B------:R-:W-:Y:S01]  /*12410*/  FMUL.FTZ R104, R0.reuse, R104 ;  /* 0x0000006800687220 */ /* 0x040fe20000410000 */
[----:B------:R-:W-:Y:S01]  /*12420*/  UIADD3 UR4, UP2, UP1, UR4, UR26, UR15 ;  /* 0x0000001a04047290 */ /* 0x000fe2000f95e00f */
[C---:B------:R-:W-:Y:S01]  /*12430*/  FMUL.FTZ R33, R0.reuse, R105 ;  /* 0x0000006900217220 */ /* 0x040fe20000410000 */
[----:B------:R-:W-:Y:S01]  /*12440*/  F2FP.BF16.PACK_AB R15, R15, R108 ;  /* 0x0000006c0f0f723e */ /* 0x000fe200000010ff */
[C---:B------:R-:W-:Y:S01]  /*12450*/  FMUL.FTZ R92, R0.reuse, R92 ;  /* 0x0000005c005c7220 */ /* 0x040fe20000410000 */
[----:B------:R-:W-:Y:S01]  /*12460*/  UIADD3.X UR5, UR5, UR27, UR6, UP2, UP1 ;  /* 0x0000001b05057290 */ /* 0x000fe200097e2406 */
[C---:B------:R-:W-:Y:S01]  /*12470*/  FMUL.FTZ R29, R0.reuse, R93 ;  /* 0x0000005d001d7220 */ /* 0x040fe20000410000 */
[----:B------:R-:W-:Y:S01]  /*12480*/  F2FP.BF16.PACK_AB R33, R33, R104 ;  /* 0x000000682121723e */ /* 0x000fe200000010ff */
[C---:B------:R-:W-:Y:S01]  /*12490*/  FMUL.FTZ R88, R0.reuse, R88 ;  /* 0x0000005800587220 */ /* 0x040fe20000410000 */
[----:B------:R-:W-:Y:S01]  /*124a0*/  @!UP0 UMOV UR18, UR22 ;  /* 0x0000001600128c82 */ /* 0x000fe20008000000 */
[C---:B------:R-:W-:Y:S01]  /*124b0*/  FMUL.FTZ R34, R0.reuse, R89 ;  /* 0x0000005900227220 */ /* 0x040fe20000410000 */
[----:B------:R-:W-:Y:S01]  /*124c0*/  F2FP.BF16.PACK_AB R29, R29, R92 ;  /* 0x0000005c1d1d723e */ /* 0x000fe200000010ff */
[----:B------:R-:W-:-:S02]  /*124d0*/  FMUL.FTZ R76, R0, R76 ;  /* 0x0000004c004c7220 */ /* 0x000fc40000410000 */
[----:B------:R-:W-:Y:S01]  /*124e0*/  FMUL.FTZ R12, R0, R77 ;  /* 0x0000004d000c7220 */ /* 0x000fe20000410000 */
[----:B------:R-:W-:Y:S01]  /*124f0*/  F2FP.BF16.PACK_AB R34, R34, R88 ;  /* 0x000000582222723e */ /* 0x000fe200000010ff */
[----:B-1----:R-:W-:Y:S02]  /*12500*/  FMUL.FTZ R0, R5, c[0x0][0x2dc] ;  /* 0x0000b70005007a20 */ /* 0x002fe40000410000 */
[----:B------:R-:W-:Y:S01]  /*12510*/  FMUL.FTZ R2, R2, c[0x0][0x2dc] ;  /* 0x0000b70002027a20 */ /* 0x000fe20000410000 */
[----:B------:R-:W-:Y:S01]  /*12520*/  F2FP.BF16.PACK_AB R12, R12, R76 ;  /* 0x0000004c0c0c723e */ /* 0x000fe200000010ff */
[C---:B------:R-:W-:Y:S02]  /*12530*/  FMUL.FTZ R134, R0.reuse, R134 ;  /* 0x0000008600867220 */ /* 0x040fe40000410000 */
[C---:B------:R-:W-:Y:S02]  /*12540*/  FMUL.FTZ R10, R0.reuse, R135 ;  /* 0x00000087000a7220 */ /* 0x040fe40000410000 */
        /* <DEDUP_REMOVED lines=20> */
[----:B------:R-:W-:Y:S01]  /*12690*/  SHF.L.U32 R0, R11, 0x6, RZ ;  /* 0x000000060b007819 */ /* 0x000fe200000006ff */
[C---:B------:R-:W-:Y:S01]  /*126a0*/  FMUL.FTZ R132, R2.reuse, R132 ;  /* 0x0000008402847220 */ /* 0x040fe20000410000 */
[----:B------:R-:W-:Y:S01]  /*126b0*/  F2FP.BF16.PACK_AB R23, R23, R86 ;  /* 0x000000561717723e */ /* 0x000fe200000010ff */
[----:B------:R-:W-:Y:S01]  /*126c0*/  FMUL.FTZ R36, R2, R133 ;  /* 0x0000008502247220 */ /* 0x000fe20000410000 */
[----:B------:R-:W-:Y:S01]  /*126d0*/  LOP3.LUT R0, R0, 0x1c0, RZ, 0xc0, !PT ;  /* 0x000001c000007812 */ /* 0x000fe200078ec0ff */
[C---:B------:R-:W-:Y:S01]  /*126e0*/  FMUL.FTZ R128, R2.reuse, R128 ;  /* 0x0000008002807220 */ /* 0x040fe20000410000 */
[----:B------:R-:W-:Y:S01]  /*126f0*/  F2FP.BF16.PACK_AB R21, R21, R82 ;  /* 0x000000521515723e */ /* 0x000fe200000010ff */
[----:B------:R-:W-:Y:S01]  /*12700*/  FMUL.FTZ R35, R2, R129 ;  /* 0x0000008102237220 */ /* 0x000fe20000410000 */
[----:B------:R-:W-:Y:S01]  /*12710*/  LEA.HI R0, R0, R0, RZ, 0x1d ;  /* 0x0000000000007211 */ /* 0x000fe200078fe8ff */
[----:B------:R-:W-:Y:S01]  /*12720*/  FMUL.FTZ R116, R2, R116 ;  /* 0x0000007402747220 */ /* 0x000fe20000410000 */
[----:B------:R-:W-:Y:S01]  /*12730*/  F2FP.BF16.PACK_AB R36, R36, R132 ;  /* 0x000000842424723e */ /* 0x000fe200000010ff */
[----:B------:R-:W-:Y:S01]  /*12740*/  FMUL.FTZ R17, R2, R117 ;  /* 0x0000007502117220 */ /* 0x000fe20000410000 */
[----:B------:R-:W-:Y:S01]  /*12750*/  LEA R0, R42, R0, 0x1 ;  /* 0x000000002a007211 */ /* 0x000fe200078e08ff */
        /* <DEDUP_REMOVED lines=17> */
[----:B------:R-:W-:Y:S02]  /*12870*/  F2FP.BF16.PACK_AB R24, R24, R84 ;  /* 0x000000541818723e */ /* 0x000fe400000010ff */
[----:B------:R-:W-:Y:S01]  /*12880*/  ISETP.NE.U32.AND P0, PT, R2, 0x1, PT ;  /* 0x000000010200780c */ /* 0x000fe20003f05070 */
[----:B------:R-:W-:Y:S01]  /*12890*/  FMUL.FTZ R138, R4, R138 ;  /* 0x0000008a048a7220 */ /* 0x000fe20000410000 */
[----:B------:R-:W-:Y:S01]  /*128a0*/  SHF.L.U32 R2, R0, 0x1, RZ ;  /* 0x0000000100027819 */ /* 0x000fe200000006ff */
[----:B------:R-:W-:Y:S01]  /*128b0*/  FMUL.FTZ R8, R4, R139 ;  /* 0x0000008b04087220 */ /* 0x000fe20000410000 */
[----:B------:R-:W-:Y:S01]  /*128c0*/  SEL R6, R6, 0x10, !P0 ;  /* 0x0000001006067807 */ /* 0x000fe20004000000 */
[C---:B------:R-:W-:Y:S01]  /*128d0*/  FMUL.FTZ R126, R4.reuse, R126 ;  /* 0x0000007e047e7220 */ /* 0x040fe20000410000 */
[----:B------:R-:W-:Y:S01]  /*128e0*/  MOV R0, 0x20 ;  /* 0x0000002000007802 */ /* 0x000fe20000000f00 */
[----:B------:R-:W-:Y:S01]  /*128f0*/  FMUL.FTZ R127, R4, R127 ;  /* 0x0000007f047f7220 */ /* 0x000fe20000410000 */
[----:B------:R-:W-:Y:S01]  /*12900*/  F2FP.BF16.PACK_AB R8, R8, R138 ;  /* 0x0000008a0808723e */ /* 0x000fe200000010ff */
[C---:B------:R-:W-:Y:S01]  /*12910*/  FMUL.FTZ R122, R4.reuse, R122 ;  /* 0x0000007a047a7220 */ /* 0x040fe20000410000 */
[----:B------:R1:W-:Y:S01]  /*12920*/  STS [R2], R9 ;  /* 0x0000000902007388 */ /* 0x0003e20000000800 */
[C---:B------:R-:W-:Y:S01]  /*12930*/  FMUL.FTZ R18, R4.reuse, R123 ;  /* 0x0000007b04127220 */ /* 0x040fe20000410000 */
[----:B------:R-:W-:Y:S01]  /*12940*/  F2FP.BF16.PACK_AB R5, R127, R126 ;  /* 0x0000007e7f05723e */ /* 0x000fe200000010ff */
[C---:B------:R-:W-:Y:S01]  /*12950*/  FMUL.FTZ R110, R4.reuse, R110 ;  /* 0x0000006e046e7220 */ /* 0x040fe20000410000 */
[----:B------:R-:W-:Y:S01]  /*12960*/  STS [R2+0x400], R8 ;  /* 0x0004000802007388 */ /* 0x000fe20000000800 */
[----:B------:R-:W-:Y:S01]  /*12970*/  FMUL.FTZ R14, R4, R111 ;  /* 0x0000006f040e7220 */ /* 0x000fe20000410000 */
        /* <DEDUP_REMOVED lines=13> */
[----:B------:R-:W-:Y:S02]  /*12a50*/  F2FP.BF16.PACK_AB R26, R26, R90 ;  /* 0x0000005a1a1a723e */ /* 0x000fe400000010ff */
[----:B-1----:R-:W-:-:S02]  /*12a60*/  MOV R9, 0x7f800000 ;  /* 0x7f80000000097802 */ /* 0x002fc40000000f00 */
[----:B------:R-:W-:Y:S02]  /*12a70*/  F2FP.BF16.PACK_AB R11, R4, R78 ;  /* 0x0000004e040b723e */ /* 0x000fe400000010ff */
[----:B------:R-:W-:-:S05]  /*12a80*/  IADD3 R4, R2, R6, RZ ;  /* 0x0000000602047210 */ /* 0x000fca0007ffe0ff */
        /* <DEDUP_REMOVED lines=14> */
[----:B------:R1:W-:Y:S04]  /*12b70*/  STS [R2+0x400], R14 ;  /* 0x0004000e02007388 */ /* 0x0003e80000000800 */
[----:B------:R-:W-:Y:S04]  /*12b80*/  STS [R5+0x2000], R17 ;  /* 0x0020001105007388 */ /* 0x000fe80000000800 */
[----:B------:R2:W-:Y:S04]  /*12b90*/  STS [R5+0x2400], R16 ;  /* 0x0024001005007388 */ /* 0x0005e80000000800 */
[----:B------:R3:W-:Y:S04]  /*12ba0*/  STS [R2+0x2000], R13 ;  /* 0x0020000d02007388 */ /* 0x0007e80000000800 */
[----:B------:R4:W-:Y:S04]  /*12bb0*/  STS [R2+0x2400], R25 ;  /* 0x0024001902007388 */ /* 0x0009e80000000800 */
[----:B------:R-:W-:Y:S04]  /*12bc0*/  STS [R0], R33 ;  /* 0x0000002100007388 */ /* 0x000fe80000000800 */
[----:B------:R-:W-:Y:S01]  /*12bd0*/  STS [R0+0x400], R32 ;  /* 0x0004002000007388 */ /* 0x000fe20000000800 */
[----:B-1----:R-:W-:-:S02]  /*12be0*/  MOV R14, 0x7f800000 ;  /* 0x7f800000000e7802 */ /* 0x002fc40000000f00 */
[----:B--2---:R-:W-:-:S04]  /*12bf0*/  IADD3 R5, R7, 0x400, R0 ;  /* 0x0000040007057810 */ /* 0x004fc80007ffe000 */
[C---:B------:R-:W-:Y:S02]  /*12c00*/  IADD3 R5, R6.reuse, R5, RZ ;  /* 0x0000000506057210 */ /* 0x040fe40007ffe0ff */
[----:B---3--:R-:W-:Y:S02]  /*12c10*/  MOV R13, 0x7f800000 ;  /* 0x7f800000000d7802 */ /* 0x008fe40000000f00 */
[----:B----4-:R-:W-:Y:S02]  /*12c20*/  IADD3 R2, R6, R0, RZ ;  /* 0x0000000006027210 */ /* 0x010fe40007ffe0ff */
[----:B------:R-:W1:Y:S02]  /*12c30*/  @P6 MUFU.LG2 R6, R39 ;  /* 0x0000002700066308 */ /* 0x000e640000000c00 */
[----:B------:R-:W-:Y:S01]  /*12c40*/  IADD3 R4, R7, R2, RZ ;  /* 0x0000000207047210 */ /* 0x000fe20007ffe0ff */
[----:B------:R-:W-:Y:S04]  /*12c50*/  STS [R2], R29 ;  /* 0x0000001d02007388 */ /* 0x000fe80000000800 */
[----:B------:R-:W-:Y:S04]  /*12c60*/  STS [R2+0x400], R28 ;  /* 0x0004001c02007388 */ /* 0x000fe80000000800 */
[----:B------:R-:W-:Y:S04]  /*12c70*/  STS [R0+0x2000], R31 ;  /* 0x0020001f00007388 */ /* 0x000fe80000000800 */
[----:B------:R2:W-:Y:S01]  /*12c80*/  STS [R0+0x2400], R30 ;  /* 0x0024001e00007388 */ /* 0x0005e20000000800 */
[----:B-1----:R-:W-:-:S03]  /*12c90*/  @P6 FMUL.FTZ R6, R6, 0.69314718246459960938 ;  /* 0x3f31721806066820 */ /* 0x002fc60000410000 */
[----:B------:R-:W-:Y:S01]  /*12ca0*/  STS [R2+0x2000], R27 ;  /* 0x0020001b02007388 */ /* 0x000fe20000000800 */
[----:B------:R-:W-:-:S03]  /*12cb0*/  @P6 FFMA.FTZ R13, R70, c[0x0][0x238], R6 ;  /* 0x00008e00460d6a23 */ /* 0x000fc60000010006 */
        /* <DEDUP_REMOVED lines=12> */
[----:B--2---:R-:W-:-:S02]  /*12d80*/  MOV R12, 0x7f800000 ;  /* 0x7f800000000c7802 */ /* 0x004fc40000000f00 */
[----:B---3--:R-:W-:-:S04]  /*12d90*/  LOP3.LUT R0, R43, 0xffffffe0, RZ, 0xc0, !PT ;  /* 0xffffffe02b007812 */ /* 0x008fc800078ec0ff */
[----:B------:R-:W-:Y:S01]  /*12da0*/  IADD3 R0, -R0, R48, RZ ;  /* 0x0000003000007210 */ /* 0x000fe20007ffe1ff */
[----:B-1----:R-:W-:-:S03]  /*12db0*/  @P5 FMUL.FTZ R4, R2, 0.69314718246459960938 ;  /* 0x3f31721802045820 */ /* 0x002fc60000410000 */
        /* <DEDUP_REMOVED lines=15> */
[----:B------:R-:W1:Y:S01]  /*12eb0*/  LDS.128 R192, [R192+0x3800] ;  /* 0x00380000c0c07984 */ /* 0x000e620000000c00 */
[----:B------:R-:W-:Y:S05]  /*12ec0*/  @P0 BRA `(.L_x_1491) ;  /* 0x0000020000000947 */ /* 0x000fea0003800000 */
[----:B--2---:R-:W2:Y:S02]  /*12ed0*/  LDL.LU R50, [R1+0x114] ;  /* 0x0001140001327983 */ /* 0x004ea40000300800 */
[C---:B--2---:R-:W-:Y:S02]  /*12ee0*/  ISETP.GE.AND P6, PT, R50.reuse, UR24, PT ;  /* 0x0000001832007c0c */ /* 0x044fe4000bfc6270 */
[C---:B------:R-:W-:Y:S02]  /*12ef0*/  IADD3 R3, R50.reuse, 0x8, RZ ;  /* 0x0000000832037810 */ /* 0x040fe40007ffe0ff */
[C---:B------:R-:W-:Y:S02]  /*12f00*/  IADD3 R2, R50.reuse, 0x40, RZ ;  /* 0x0000004032027810 */ /* 0x040fe40007ffe0ff */
[----:B------:R-:W-:Y:S02]  /*12f10*/  ISETP.GE.AND P5, PT, R3, UR24, PT ;  /* 0x0000001803007c0c */ /* 0x000fe4000bfa6270 */
[----:B------:R-:W-:-:S02]  /*12f20*/  IADD3 R0, R50, 0x48, RZ ;  /* 0x0000004832007810 */ /* 0x000fc40007ffe0ff */
[----:B------:R-:W-:Y:S02]  /*12f30*/  ISETP.GE.AND P4, PT, R2, UR24, PT ;  /* 0x0000001802007c0c */ /* 0x000fe4000bf86270 */
        /* <DEDUP_REMOVED lines=25> */
.L_x_1491:
[----:B------:R-:W-:Y:S05]  /*130d0*/  BSYNC B0 ;  /* 0x0000000000007941 */ /* 0x000fea0003800000 */
.L_x_1490:
[----:B--2---:R-:W2:Y:S01]  /*130e0*/  LDL.LU.64 R4, [R1+0xd0] ;  /* 0x0000d00001047983 */ /* 0x004ea20000300a00 */
[----:B------:R-:W-:Y:S01]  /*130f0*/  LEA.HI R12, R49, R48, RZ, 0x3 ;  /* 0x00000030310c7211 */ /* 0x000fe200078f18ff */
[----:B------:R-:W-:Y:S01]  /*13100*/  UIMAD UR11, UR11, -0x80, UR13 ;  /* 0xffffff800b0b78a4 */ /* 0x000fe2000f8e020d */
[----:B------:R-:W-:Y:S01]  /*13110*/  BSSY B0, `(.L_x_1492) ;  /* 0x0000021000007945 */ /* 0x000fe20003800000 */
[----:B------:R-:W4:Y:S01]  /*13120*/  S2R R3, SR_TID.X ;  /* 0x0000000000037919 */ /* 0x000f220000002100 */
[----:B------:R-:W-:Y:S02]  /*13130*/  USHF.R.S32.HI UR6, URZ, 0x1f, UR12 ;  /* 0x0000001f3f067899 */ /* 0x000fe4000801140c */
[----:B------:R-:W-:Y:S01]  /*13140*/  ULDC.64 UR4, c[0x0][0x1f0] ;  /* 0x00007c0000047ab9 */ /* 0x000fe20000000a00 */
[----:B------:R-:W3:Y:S01]  /*13150*/  S2R R10, SR_CTAID.Z ;  /* 0x00000000000a7919 */ /* 0x000ee20000002700 */
[----:B------:R-:W-:-:S04]  /*13160*/  UIMAD UR4, UR6, UR4, URZ ;  /* 0x00000004060472a4 */ /* 0x000fc8000f8e023f */
[----:B------:R-:W-:Y:S01]  /*13170*/  UIMAD UR4, UR12, UR5, UR4 ;  /* 0x000000050c0472a4 */ /* 0x000fe2000f8e0204 */
[----:B----4-:R-:W-:-:S04]  /*13180*/  SHF.R.S32.HI R2, RZ, 0x1f, R3 ;  /* 0x0000001fff027819 */ /* 0x010fc80000011403 */
[----:B------:R-:W-:-:S04]  /*13190*/  LEA.HI R2, R2, R3, RZ, 0x3 ;  /* 0x0000000302027211 */ /* 0x000fc800078f18ff */
[----:B------:R-:W-:Y:S02]  /*131a0*/  LOP3.LUT R0, R2, 0xfffffff8, RZ, 0xc0, !PT ;  /* 0xfffffff802007812 */ /* 0x000fe400078ec0ff */
[----:B------:R-:W-:-:S03]  /*131b0*/  SHF.R.S32.HI R2, RZ, 0x3, R2 ;  /* 0x00000003ff027819 */ /* 0x000fc60000011402 */
[----:B------:R-:W-:Y:S01]  /*131c0*/  IMAD.IADD R0, R3, 0x1, -R0 ;  /* 0x0000000103007824 */ /* 0x000fe200078e0a00 */
[----:B------:R-:W-:-:S03]  /*131d0*/  SHF.R.S32.HI R3, RZ, 0x3, R12 ;  /* 0x00000003ff037819 */ /* 0x000fc6000001140c */
[----:B------:R-:W-:-:S05]  /*131e0*/  IMAD.SHL.U32 R0, R0, 0x8, RZ ;  /* 0x0000000800007824 */ /* 0x000fca00078e00ff */
[----:B------:R-:W-:Y:S02]  /*131f0*/  SHF.R.S32.HI R0, RZ, 0x1f, R0 ;  /* 0x0000001fff007819 */ /* 0x000fe40000011400 */
[C---:B--2---:R-:W-:Y:S02]  /*13200*/  ISETP.GE.AND P1, PT, R4.reuse, c[0x0][0x220], PT ;  /* 0x0000880004007a0c */ /* 0x044fe40003f26270 */
        /* <DEDUP_REMOVED lines=17> */
.L_x_1493:
[----:B------:R-:W-:Y:S05]  /*13320*/  BSYNC B0 ;  /* 0x0000000000007941 */ /* 0x000fea0003800000 */
.L_x_1492:
        /* <DEDUP_REMOVED lines=15> */
.L_x_1495:
[----:B------:R-:W-:Y:S05]  /*13420*/  BSYNC B0 ;  /* 0x0000000000007941 */ /* 0x000fea0003800000 */
.L_x_1494:
        /* <DEDUP_REMOVED lines=15> */
.L_x_1497:
[----:B------:R-:W-:Y:S05]  /*13520*/  BSYNC B0 ;  /* 0x0000000000007941 */ /* 0x000fea0003800000 */
.L_x_1496:
        /* <DEDUP_REMOVED lines=15> */
.L_x_1499:
[----:B------:R-:W-:Y:S05]  /*13620*/  BSYNC B0 ;  /* 0x0000000000007941 */ /* 0x000fea0003800000 */
.L_x_1498:
        /* <DEDUP_REMOVED lines=15> */
.L_x_1501:
[----:B------:R-:W-:Y:S05]  /*13720*/  BSYNC B0 ;  /* 0x0000000000007941 */ /* 0x000fea0003800000 */
.L_x_1500:
        /* <DEDUP_REMOVED lines=15> */
.L_x_1503:
[----:B------:R-:W-:Y:S05]  /*13820*/  BSYNC B0 ;  /* 0x0000000000007941 */ /* 0x000fea0003800000 */
.L_x_1502:
        /* <DEDUP_REMOVED lines=15> */
.L_x_1505:
[----:B------:R-:W-:Y:S05]  /*13920*/  BSYNC B0 ;  /* 0x0000000000007941 */ /* 0x000fea0003800000 */
.L_x_1504:
        /* <DEDUP_REMOVED lines=15> */
.L_x_1448:
[----:B------:R-:W-:Y:S01]  /*13a20*/  UISETP.NE.AND UP3, UPT, UR9, -0x1, UPT ;  /* 0xffffffff0900788c */ /* 0x000fe2000bf65270 */
[----:B------:R-:W-:Y:S01]  /*13a30*/  LEA.HI R4, R4, R150, RZ, 0x3 ;  /* 0x0000009604047211 */ /* 0x000fe200078f18ff */
[----:B------:R-:W-:Y:S01]  /*13a40*/  USHF.R.S32.HI UR8, URZ, 0x1f, UR14 ;  /* 0x0000001f3f087899 */ /* 0x000fe2000801140e */
[----:B------:R-:W1:Y:S01]  /*13a50*/  S2R R8, SR_CTAID.Z ;  /* 0x0000000000087919 */ /* 0x000e620000002700 */
[----:B------:R-:W-:Y:S01]  /*13a60*/  ULDC.64 UR6, c[0x0][0x1e8] ;  /* 0x00007a0000067ab9 */ /* 0x000fe20000000a00 */
[----:B------:R-:W-:Y:S01]  /*13a70*/  LOP3.LUT R0, R4, 0xfffffff8, RZ, 0xc0, !PT ;  /* 0xfffffff804007812 */ /* 0x000fe200078ec0ff */
[----:B------:R-:W-:Y:S01]  /*13a80*/  ULDC.64 UR4, c[0x0][0x1f0] ;  /* 0x00007c0000047ab9 */ /* 0x000fe20000000a00 */
[----:B------:R-:W-:Y:S01]  /*13a90*/  SHF.R.S32.HI R4, RZ, 0x3, R4 ;  /* 0x00000003ff047819 */ /* 0x000fe20000011404 */
[----:B------:R-:W-:Y:S01]  /*13aa0*/  UIMAD UR4, UR8, UR4, URZ ;  /* 0x00000004080472a4 */ /* 0x000fe2000f8e023f */
[----:B------:R-:W-:Y:S01]  /*13ab0*/  BSSY B0, `(.L_x_1506) ;  /* 0x0000041000007945 */ /* 0x000fe20003800000 */
[----:B------:R-:W-:Y:S01]  /*13ac0*/  ULDC UR12, c[0x0][0x214] ;  /* 0x00008500000c7ab9 */ /* 0x000fe20000000800 */
[----:B------:R-:W-:Y:S01]  /*13ad0*/  IMAD.IADD R14, R150, 0x1, -R0 ;  /* 0x00000001960e7824 */ /* 0x000fe200078e0a00 */
[----:B------:R-:W-:Y:S01]  /*13ae0*/  @UP3 UIMAD.WIDE.U32 UR18, UR9, UR6, URZ ;  /* 0x00000006091232a5 */ /* 0x000fe2000f8e003f */
[----:B------:R-:W-:Y:S01]  /*13af0*/  SHF.R.S32.HI R5, RZ, 0x1f, R4 ;  /* 0x0000001fff057819 */ /* 0x000fe20000011404 */
[----:B------:R-:W-:Y:S01]  /*13b00*/  @!UP3 USHF.R.S32.HI UR20, URZ, 0x1f, UR15 ;  /* 0x0000001f3f14b899 */ /* 0x000fe2000801140f */
[----:B------:R-:W-:Y:S01]  /*13b10*/  IMAD.SHL.U32 R0, R14, 0x8, RZ ;  /* 0x000000080e007824 */ /* 0x000fe200078e00ff */
[----:B------:R-:W-:-:S02]  /*13b20*/  ULDC.U8 UR6, c[0x0][0x329] ;  /* 0x0000ca4000067ab9 */ /* 0x000fc40000000000 */
[----:B------:R-:W-:Y:S02]  /*13b30*/  UISETP.NE.AND UP2, UPT, UR6, URZ, UPT ;  /* 0x0000003f0600728c */ /* 0x000fe4000bf45270 */
[----:B------:R-:W-:Y:S01]  /*13b40*/  @UP3 UIMAD UR7, UR9, UR7, UR19 ;  /* 0x00000007090732a4 */ /* 0x000fe2000f8e0213 */
[----:B------:R-:W-:Y:S01]  /*13b50*/  ISETP.GE.AND P1, PT, R0, c[0x0][0x220], PT ;  /* 0x0000880000007a0c */ /* 0x000fe20003f26270 */
[----:B------:R-:W-:Y:S02]  /*13b60*/  UIMAD UR8, UR14, UR5, UR4 ;  /* 0x000000050e0872a4 */ /* 0x000fe4000f8e0204 */
[----:B------:R-:W-:Y:S02]  /*13b70*/  ULDC.U8 UR19, c[0x0][0x328] ;  /* 0x0000ca0000137ab9 */ /* 0x000fe40000000000 */
[----:B------:R-:W-:Y:S02]  /*13b80*/  ULDC.64 UR4, c[0x0][0x1e0] ;  /* 0x0000780000047ab9 */ /* 0x000fe40000000a00 */
[----:B------:R-:W-:-:S02]  /*13b90*/  UISETP.NE.AND UP4, UPT, UR19, URZ, UPT ;  /* 0x0000003f1300728c */ /* 0x000fc4000bf85270 */
[----:B------:R-:W-:Y:S02]  /*13ba0*/  @!UP3 UIMAD UR20, UR20, UR4, URZ ;  /* 0x000000041414b2a4 */ /* 0x000fe4000f8e023f */
[----:B------:R-:W-:Y:S02]  /*13bb0*/  @UP3 UMOV UR21, UR18 ;  /* 0x0000001200153c82 */ /* 0x000fe40008000000 */
[----:B------:R-:W-:Y:S02]  /*13bc0*/  UISETP.EQ.AND UP4, UPT, UR6, URZ, UP4 ;  /* 0x0000003f0600728c */ /* 0x000fe4000a782270 */
[----:B------:R-:W-:Y:S02]  /*13bd0*/  @!UP2 UISETP.NE.AND UP1, UPT, UR19, URZ, UPT ;  /* 0x0000003f1300a28c */ /* 0x000fe4000bf25270 */
[----:B------:R-:W-:Y:S02]  /*13be0*/  @!UP3 UIMAD UR20, UR15, UR5, UR20 ;  /* 0x000000050f14b2a4 */ /* 0x000fe4000f8e0214 */
[----:B------:R-:W-:-:S02]  /*13bf0*/  @UP2 ULDC UR18, c[0x0][0x210] ;  /* 0x0000840000122ab9 */ /* 0x000fc40000000800 */
[----:B------:R-:W-:Y:S02]  /*13c00*/  @!UP3 UIMAD.WIDE.U32 UR22, UR15, UR4, URZ ;  /* 0x000000040f16b2a5 */ /* 0x000fe4000f8e003f */
[----:B------:R-:W-:Y:S02]  /*13c10*/  ULDC UR5, c[0x0][0x234] ;  /* 0x00008d0000057ab9 */ /* 0x000fe40000000800 */
[----:B------:R-:W-:Y:S02]  /*13c20*/  @UP2 UIMAD UR18, UR18, UR12, URZ ;  /* 0x0000000c121222a4 */ /* 0x000fe4000f8e023f */
[----:B------:R-:W-:Y:S02]  /*13c30*/  UISETP.NE.OR UP0, UPT, UR9, -0x1, !UP4 ;  /* 0xffffffff0900788c */ /* 0x000fe4000e705670 */
[----:B------:R-:W-:Y:S02]  /*13c40*/  @!UP2 USEL UR18, UR12, UR5, !UP1 ;  /* 0x000000050c12a287 */ /* 0x000fe4000c800000 */
        /* <DEDUP_REMOVED lines=10> */
[----:B------:R-:W-:Y:S01]  /*13cf0*/  @UP2 ULDC UR25, c[0x0][0x210] ;  /* 0x0000840000192ab9 */ /* 0x000fe20000000800 */
[C---:B------:R-:W-:Y:S01]  /*13d00*/  ISETP.GE.OR P0, PT, R4.reuse, UR13, P1 ;  /* 0x0000000d04007c0c */ /* 0x040fe20008f06670 */
[----:B------:R-:W-:Y:S01]  /*13d10*/  USEL UR24, UR24, URZ, !UP4 ;  /* 0x0000003f18187287 */ /* 0x000fe2000e000000 */
[----:B------:R-:W-:Y:S01]  /*13d20*/  ISETP.GE.AND P2, PT, R4, UR13, PT ;  /* 0x0000000d04007c0c */ /* 0x000fe2000bf46270 */
[----:B------:R-:W-:Y:S01]  /*13d30*/  @!UP2 UMOV UR25, 0x1 ;  /* 0x000000010019a882 */ /* 0x000fe20000000000 */
[----:B-1----:R-:W-:Y:S01]  /*13d40*/  IMAD.WIDE.U32 R8, R8, c[0x0][0x1f0], R2 ;  /* 0x00007c0008087a25 */ /* 0x002fe200078e0002 */
[----:B------:R-:W-:Y:S01]  /*13d50*/  UIMAD UR11, UR11, UR25, URZ ;  /* 0x000000190b0b72a4 */ /* 0x000fe2000f8e023f */
[----:B------:R-:W-:Y:S01]  /*13d60*/  P2R R22, PR, RZ, 0x4 ;  /* 0x00000004ff167803 */ /* 0x000fe20000000000 */
[----:B------:R-:W-:Y:S01]  /*13d70*/  UIMAD UR24, UR14, UR18, UR24 ;  /* 0x000000120e1872a4 */ /* 0x000fe2000f8e0218 */
[----:B------:R-:W-:Y:S01]  /*13d80*/  IMAD.U32 R2, RZ, RZ, UR10 ;  /* 0x0000000aff027e24 */ /* 0x000fe2000f8e00ff */
[----:B------:R-:W-:Y:S01]  /*13d90*/  @!UP4 UMOV UR26, URZ ;  /* 0x0000003f001acc82 */ /* 0x000fe20008000000 */
[----:B------:R-:W-:Y:S01]  /*13da0*/  IADD3 R7, R9, UR8, RZ ;  /* 0x0000000809077c10 */ /* 0x000fe2000fffe0ff */
[----:B------:R-:W-:Y:S01]  /*13db0*/  @UP4 UMOV UR26, UR9 ;  /* 0x00000009001a4c82 */ /* 0x000fe20008000000 */
[----:B------:R-:W-:Y:S01]  /*13dc0*/  IMAD.WIDE R2, R2, 0x80, R4 ;  /* 0x0000008002027825 */ /* 0x000fe200078e0204 */
[----:B------:R-:W-:-:S02]  /*13dd0*/  @!UP4 UMOV UR27, URZ ;  /* 0x0000003f001bcc82 */ /* 0x000fc40008000000 */
[----:B------:R-:W-:Y:S02]  /*13de0*/  USHF.R.S32.HI UR4, URZ, 0x1f, UR11 ;  /* 0x0000001f3f047899 */ /* 0x000fe4000801140b */
[----:B------:R-:W-:Y:S02]  /*13df0*/  @UP4 USHF.R.S32.HI UR27, URZ, 0x1f, UR9 ;  /* 0x0000001f3f1b4899 */ /* 0x000fe40008011409 */
        /* <DEDUP_REMOVED lines=12> */
.L_x_1507:
[----:B------:R-:W-:Y:S05]  /*13ec0*/  BSYNC B0 ;  /* 0x0000000000007941 */ /* 0x000fea0003800000 */
.L_x_1506:
        /* <DEDUP_REMOVED lines=17> */
.L_x_1509:
[----:B------:R-:W-:Y:S05]  /*13fe0*/  BSYNC B0 ;  /* 0x0000000000007941 */ /* 0x000fea0003800000 */
.L_x_1508:
        /* <DEDUP_REMOVED lines=16> */
.L_x_1511:
[----:B------:R-:W-:Y:S05]  /*140f0*/  BSYNC B0 ;  /* 0x0000000000007941 */ /* 0x000fea0003800000 */
.L_x_1510:
        /* <DEDUP_REMOVED lines=16> */
.L_x_1513:
[----:B------:R-:W-:Y:S05]  /*14200*/  BSYNC B0 ;  /* 0x0000000000007941 */ /* 0x000fea0003800000 */
.L_x_1512:
        /* <DEDUP_REMOVED lines=16> */
.L_x_1515:
[----:B------:R-:W-:Y:S05]  /*14310*/  BSYNC B0 ;  /* 0x0000000000007941 */ /* 0x000fea0003800000 */
.L_x_1514:
        /* <DEDUP_REMOVED lines=16> */
.L_x_1517:
[----:B------:R-:W-:Y:S05]  /*14420*/  BSYNC B0 ;  /* 0x0000000000007941 */ /* 0x000fea0003800000 */
.L_x_1516:
        /* <DEDUP_REMOVED lines=16> */
.L_x_1519:
[----:B------:R-:W-:Y:S05]  /*14530*/  BSYNC B0 ;  /* 0x0000000000007941 */ /* 0x000fea0003800000 */
.L_x_1518:
        /* <DEDUP_REMOVED lines=15> */
.L_x_1521:
[----:B------:R-:W-:Y:S05]  /*14630*/  BSYNC B0 ;  /* 0x0000000000007941 */ /* 0x000fea0003800000 */
.L_x_1520:
        /* <DEDUP_REMOVED lines=72> */
.L_x_1522:
        /* <DEDUP_REMOVED lines=12> */
.L_x_2135:


//--------------------- .text._ZN5flash16flash_fwd_kernelI23Flash_fwd_kernel_traitsILi64ELi128ELi64ELi4ELb0ELb0EN7cutlass10bfloat16_tE19Flash_kernel_traitsILi64ELi128ELi64ELi4ES3_EELb0ELb0ELb0ELb1ELb0ELb0ELb1ELb0EEEvNS_16Flash_fwd_paramsE --------------------------
	.section	.text._ZN5flash16flash_fwd_kernelI23Flash_fwd_kernel_traitsILi64ELi128ELi64ELi4ELb0ELb0EN7cutlass10bfloat16_tE19Flash_kernel_traitsILi64ELi128ELi64ELi4ES3_EELb0ELb0ELb0ELb1ELb0ELb0ELb1ELb0EEEvNS_16Flash_fwd_paramsE,"ax",@progbits
	.sectioninfo	@"SHI_REGISTERS=255"
	.align	128
        .global         _ZN5flash16flash_fwd_kernelI23Flash_fwd_kernel_traitsILi64ELi128ELi64ELi4ELb0ELb0EN7cutlass10bfloat16_tE19Flash_kernel_traitsILi64ELi128ELi64ELi4ES3_EELb0ELb0ELb0ELb1ELb0ELb0ELb1ELb0EEEvNS_16Flash_fwd_paramsE
        .type           _ZN5flash16flash_fwd_kernelI23Flash_fwd_kernel_traitsILi64ELi128ELi64ELi4ELb0ELb0EN7cutlass10bfloat16_tE19Flash_kernel_traitsILi64ELi128ELi64ELi4ES3_EELb0ELb0ELb0ELb1ELb0ELb0ELb1ELb0EEEvNS_16Flash_fwd_paramsE,@function
        .size           _ZN5flash16flash_fwd_kernelI23Flash_fwd_kernel_traitsILi64ELi128ELi64ELi4ELb0ELb0EN7cutlass10bfloat16_tE19Flash_kernel_traitsILi64ELi128ELi64ELi4ES3_EELb0ELb0ELb0ELb1ELb0ELb0ELb1ELb0EEEvNS_16Flash_fwd_paramsE,(.L_x_2136 - _ZN5flash16flash_fwd_kernelI23Flash_fwd_kernel_traitsILi64ELi128ELi64ELi4ELb0ELb0EN7cutlass10bfloat16_tE19Flash_kernel_traitsILi64ELi128ELi64ELi4ES3_EELb0ELb0ELb0ELb1ELb0ELb0ELb1ELb0EEEvNS_16Flash_fwd_paramsE)
        .other          _ZN5flash16flash_fwd_kernelI23Flash_fwd_kernel_traitsILi64ELi128ELi64ELi4ELb0ELb0EN7cutlass10bfloat16_tE19Flash_kernel_traitsILi64ELi128ELi64ELi4ES3_EELb0ELb0ELb0ELb1ELb0ELb0ELb1ELb0EEEvNS_16Flash_fwd_paramsE,@"STO_CUDA_ENTRY STV_DEFAULT"
_ZN5flash16flash_fwd_kernelI23Flash_fwd_kernel_traitsILi64ELi128ELi64ELi4ELb0ELb0EN7cutlass10bfloat16_tE19Flash_kernel_traitsILi64ELi128ELi64ELi4ES3_EELb0ELb0ELb0ELb1ELb0ELb0ELb1ELb0EEEvNS_16Flash_fwd_paramsE:
.text._ZN5flash16flash_fwd_kernelI23Flash_fwd_kernel_traitsILi64ELi128ELi64ELi4ELb0ELb0EN7cutlass10bfloat16_tE19Flash_kernel_traitsILi64ELi128ELi64ELi4ES3_EELb0ELb0ELb0ELb1ELb0ELb0ELb1ELb0EEEvNS_16Flash_fwd_paramsE:
        /* <DEDUP_REMOVED lines=10> */
[----:B------:R-:W-:Y:S02]  /*00a0*/  ISETP.NE.U32.AND P0, PT, RZ, c[0x0][0x250], PT ;  /* 0x00009400ff007a0c */ /* 0x000fe40003f05070 */
[----:B------:R-:W-:-:S02]  /*00b0*/  IADD3 R1, R1, -0x20, RZ ;  /* 0xffffffe001017810 */ /* 0x000fc40007ffe0ff */
        /* <DEDUP_REMOVED lines=23> */
.L_x_1523:
[----:B---34-:R-:W-:Y:S02]  /*0230*/  MOV R0, c[0x0][0x218] ;  /* 0x0000860000007a02 */ /* 0x018fe40000000f00 */
.L_x_1524:
        /* <DEDUP_REMOVED lines=12> */
[----:B------:R-:W-:-:S13]  /*0300*/  ISETP.GE.AND P0, PT, R72, 0x1, PT ;  /* 0x000000014800780c */ /* 0x000fda0003f06270 */
[----:B------:R-:W-:Y:S05]  /*0310*/  @!P0 BRA `(.L_x_1525) ;  /* 0x0000c0e000008947 */ /* 0x000fea0003800000 */
[----:B------:R-:W-:Y:S02]  /*0320*/  ISETP.NE.AND P1, PT, R247, -0x1, PT ;  /* 0xfffffffff700780c */ /* 0x000fe40003f25270 */
[----:B------:R-:W-:Y:S02]  /*0330*/  ISETP.NE.AND P0, PT, R8, -0x1, PT ;  /* 0xffffffff0800780c */ /* 0x000fe40003f05270 */
[----:B------:R-:W-:-:S09]  /*0340*/  SHF.R.S32.HI R17, RZ, 0x1f, R16 ;  /* 0x0000001fff117819 */ /* 0x000fd20000011410 */
[----:B-1----:R-:W-:Y:S01]  /*0350*/  @!P1 SHF.R.S32.HI R4, RZ, 0x1f, R22 ;  /* 0x0000001fff049819 */ /* 0x002fe20000011416 */
[----:B------:R-:W-:Y:S01]  /*0360*/  @P1 IMAD.WIDE.U32 R2, R247, c[0x0][0x190], RZ ;  /* 0x00006400f7021a25 */ /* 0x000fe200078e00ff */
[----:B------:R-:W-:-:S03]  /*0370*/  @P0 IADD3 R0, R7, R8, RZ ;  /* 0x0000000807000210 */ /* 0x000fc60007ffe0ff */
[----:B------:R-:W-:Y:S01]  /*0380*/  @!P1 IMAD R6, R4, c[0x0][0x178], RZ ;  /* 0x00005e0004069a24 */ /* 0x000fe200078e02ff */
[----:B------:R-:W-:Y:S01]  /*0390*/  @P1 MOV R9, R2 ;  /* 0x0000000200091202 */ /* 0x000fe20000000f00 */
[----:B------:R-:W-:Y:S02]  /*03a0*/  @P1 IMAD R10, R247, c[0x0][0x194], R3 ;  /* 0x00006500f70a1a24 */ /* 0x000fe400078e0203 */
        /* <DEDUP_REMOVED lines=19> */
.L_x_1526:
        /* <DEDUP_REMOVED lines=41> */
.L_x_1527:
[----:B------:R-:W-:Y:S01]  /*0770*/  SHF.R.S32.HI R20, RZ, 0x1f, R24 ;  /* 0x0000001fff147819 */ /* 0x000fe20000011418 */
[----:B------:R-:W-:Y:S01]  /*0780*/  IMAD.IADD R239, R162, 0x1, -R251 ;  /* 0x00000001a2ef7824 */ /* 0x000fe200078e0afb */
[----:B------:R-:W-:Y:S01]  /*0790*/  BSSY B0, `(.L_x_1528) ;  /* 0x000002b000007945 */ /* 0x000fe20003800000 */
[----:B------:R-:W-:Y:S02]  /*07a0*/  SHF.R.S32.HI R12, RZ, 0x1f, R11 ;  /* 0x0000001fff0c7819 */ /* 0x000fe4000001140b */
[CC--:B------:R-:W-:Y:S02]  /*07b0*/  LEA.HI R0, R20.reuse, R24.reuse, RZ, 0x3 ;  /* 0x0000001814007211 */ /* 0x0c0fe400078f18ff */
[----:B------:R-:W-:Y:S02]  /*07c0*/  LEA.HI R4, R20, R24, RZ, 0x6 ;  /* 0x0000001814047211 */ /* 0x000fe400078f30ff */
[----:B------:R-:W-:-:S02]  /*07d0*/  SHF.R.S32.HI R242, RZ, 0x3, R0 ;  /* 0x00000003fff27819 */ /* 0x000fc40000011400 */
[----:B------:R-:W-:Y:S01]  /*07e0*/  LOP3.LUT R2, R0, 0xfffffff8, RZ, 0xc0, !PT ;  /* 0xfffffff800027812 */ /* 0x000fe200078ec0ff */
[----:B------:R-:W-:Y:S01]  /*07f0*/  IMAD.SHL.U32 R4, R4, 0x8, RZ ;  /* 0x0000000804047824 */ /* 0x000fe200078e00ff */
[----:B------:R-:W-:Y:S01]  /*0800*/  SHF.R.S32.HI R243, RZ, 0x1f, R242 ;  /* 0x0000001ffff37819 */ /* 0x000fe200000114f2 */
[----:B------:R-:W-:Y:S01]  /*0810*/  IMAD.SHL.U32 R0, R242, 0x40, RZ ;  /* 0x00000040f2007824 */ /* 0x000fe200078e00ff */
[----:B------:R-:W-:Y:S01]  /*0820*/  LEA.HI R21, R20, R24, RZ, 0x5 ;  /* 0x0000001814157211 */ /* 0x000fe200078f28ff */
[----:B------:R-:W-:Y:S02]  /*0830*/  IMAD.IADD R19, R24, 0x1, -R2 ;  /* 0x0000000118137824 */ /* 0x000fe400078e0a02 */
[----:B------:R-:W-:Y:S01]  /*0840*/  IMAD.WIDE R236, R236, 0x80, R242 ;  /* 0x00000080ecec7825 */ /* 0x000fe200078e02f2 */
[----:B------:R-:W-:Y:S02]  /*0850*/  LOP3.LUT R2, R0, 0x1c0, RZ, 0xc0, !PT ;  /* 0x000001c000027812 */ /* 0x000fe400078ec0ff */
[----:B------:R-:W-:Y:S01]  /*0860*/  SHF.R.S32.HI R70, RZ, 0x5, R21 ;  /* 0x00000005ff467819 */ /* 0x000fe20000011415 */
[----:B------:R-:W-:-:S05]  /*0870*/  IMAD.SHL.U32 R240, R19, 0x8, RZ ;  /* 0x0000000813f07824 */ /* 0x000fca00078e00ff */
[----:B------:R-:W-:Y:S02]  /*0880*/  LOP3.LUT R0, R2, 0x38, R240, 0xf8, !PT ;  /* 0x0000003802007812 */ /* 0x000fe400078ef8f0 */
[----:B------:R-:W-:Y:S02]  /*0890*/  SHF.R.U32.HI R2, RZ, 0x3, R2 ;  /* 0x00000003ff027819 */ /* 0x000fe40000011602 */
[----:B------:R-:W-:Y:S02]  /*08a0*/  SHF.R.S32.HI R241, RZ, 0x1f, R240 ;  /* 0x0000001ffff17819 */ /* 0x000fe400000114f0 */
[----:B------:R-:W-:Y:S02]  /*08b0*/  LOP3.LUT R0, R0, R2, RZ, 0x3c, !PT ;  /* 0x0000000200007212 */ /* 0x000fe400078e3cff */
[----:B------:R-:W-:Y:S02]  /*08c0*/  IADD3 R2, P0, R240, R9, RZ ;  /* 0x00000009f0027210 */ /* 0x000fe40007f1e0ff */
[----:B------:R-:W-:Y:S01]  /*08d0*/  LOP3.LUT R4, R0, 0xfffffe00, R4, 0xf8, !PT ;  /* 0xfffffe0000047812 */ /* 0x000fe200078ef804 */
[----:B------:R-:W-:-:S02]  /*08e0*/  IMAD R0, R17, c[0x0][0x1a8], RZ ;  /* 0x00006a0011007a24 */ /* 0x000fc400078e02ff */
[----:B------:R-:W-:Y:S01]  /*08f0*/  IMAD.X R3, R241, 0x1, R10, P0 ;  /* 0x00000001f1037824 */ /* 0x000fe200000e060a */
[----:B------:R-:W-:Y:S01]  /*0900*/  ISETP.GE.AND P0, PT, R242, R239, PT ;  /* 0x000000eff200720c */ /* 0x000fe20003f06270 */
[C---:B------:R-:W-:Y:S02]  /*0910*/  IMAD R0, R16.reuse, c[0x0][0x1ac], R0 ;  /* 0x00006b0010007a24 */ /* 0x040fe400078e0200 */
[----:B------:R-:W-:-:S04]  /*0920*/  IMAD.WIDE.U32 R8, R16, c[0x0][0x1a8], R2 ;  /* 0x00006a0010087a25 */ /* 0x000fc800078e0002 */
[----:B------:R-:W-:Y:S02]  /*0930*/  IMAD.SHL.U32 R205, R4, 0x2, RZ ;  /* 0x0000000204cd7824 */ /* 0x000fe400078e00ff */
        /* <DEDUP_REMOVED lines=16> */
.L_x_1529:
[----:B------:R-:W-:Y:S05]  /*0a40*/  BSYNC B0 ;  /* 0x0000000000007941 */ /* 0x000fea0003800000 */
.L_x_1528:
        /* <DEDUP_REMOVED lines=22> */
.L_x_1531:
[----:B------:R-:W-:Y:S05]  /*0bb0*/  BSYNC B0 ;  /* 0x0000000000007941 */ /* 0x000fea0003800000 */
.L_x_1530:
        /* <DEDUP_REMOVED lines=21> */
.L_x_1533:
[----:B------:R-:W-:Y:S05]  /*0d10*/  BSYNC B0 ;  /* 0x0000000000007941 */ /* 0x000fea0003800000 */
.L_x_1532:
        /* <DEDUP_REMOVED lines=22> */
.L_x_1535:
[----:B------:R-:W-:Y:S05]  /*0e80*/  BSYNC B0 ;  /* 0x0000000000007941 */ /* 0x000fea0003800000 */
.L_x_1534:
        /* <DEDUP_REMOVED lines=22> */
.L_x_1537:
[----:B------:R-:W-:Y:S05]  /*0ff0*/  BSYNC B0 ;  /* 0x0000000000007941 */ /* 0x000fea0003800000 */
.L_x_1536:
        /* <DEDUP_REMOVED lines=22> */
.L_x_1539:
[----:B------:R-:W-:Y:S05]  /*1160*/  BSYNC B0 ;  /* 0x0000000000007941 */ /* 0x000fea0003800000 */
.L_x_1538:
        /* <DEDUP_REMOVED lines=22> */
.L_x_1541:
[----:B------:R-:W-:Y:S05]  /*12d0*/  BSYNC B0 ;  /* 0x0000000000007941 */ /* 0x000fea0003800000 */
.L_x_1540:
[----:B------:R-:W-:Y:S01]  /*12e0*/  IADD3 R2, R242, 0x70, RZ ;  /* 0x00000070f2027810 */ /* 0x000fe20007ffe0ff */
[----:B------:R-:W-:Y:S01]  /*12f0*/  IMAD.MOV.U32 R27, RZ, RZ, c[0x0][0x198] ;  /* 0x00006600ff1b7624 */ /* 0x000fe200078e00ff */
[----:B-1----:R-:W-:Y:S01]  /*1300*/  IADD3 R0, R72, 0x3f, RZ ;  /* 0x0000003f48007810 */ /* 0x002fe20007ffe0ff */
[----:B------:R-:W-:Y:S01]  /*1310*/  IMAD.MOV.U32 R3, RZ, RZ, 0x6 ;  /* 0x00000006ff037424 */ /* 0x000fe200078e00ff */
[----:B------:R-:W-:Y:S01]  /*1320*/  ISETP.GE.AND P0, PT, R2, R239, PT ;  /* 0x000000ef0200720c */ /* 0x000fe20003f06270 */
[----:B------:R1:W-:Y:S01]  /*1330*/  STL [R1+0xc], R2 ;  /* 0x00000c0201007387 */ /* 0x0003e20000100800 */
[----:B------:R-:W-:Y:S01]  /*1340*/  BSSY B0, `(.L_x_1542) ;  /* 0x0000017000007945 */ /* 0x000fe20003800000 */
[C---:B------:R-:W-:Y:S01]  /*1350*/  IMAD.SHL.U32 R28, R27.reuse, 0x40, RZ ;  /* 0x000000401b1c7824 */ /* 0x040fe200078e00ff */
[----:B------:R-:W-:Y:S02]  /*1360*/  SHF.L.U64.HI R29, R27, R3, c[0x0][0x19c] ;  /* 0x000067001b1d7619 */ /* 0x000fe40000010203 */
[----:B-1----:R-:W-:-:S04]  /*1370*/  SHF.R.S32.HI R2, RZ, 0x1f, R0 ;  /* 0x0000001fff027819 */ /* 0x002fc80000011400 */
[----:B------:R-:W-:-:S03]  /*1380*/  LEA.HI R222, R2, R0, RZ, 0x6 ;  /* 0x0000000002de7211 */ /* 0x000fc600078f30ff */
        /* <DEDUP_REMOVED lines=18> */
.L_x_1543:
[----:B------:R-:W-:Y:S05]  /*14b0*/  BSYNC B0 ;  /* 0x0000000000007941 */ /* 0x000fea0003800000 */
.L_x_1542:
[----:B------:R-:W-:Y:S01]  /*14c0*/  IMAD R0, R243, c[0x0][0x198], RZ ;  /* 0x00006600f3007a24 */ /* 0x000fe200078e02ff */
[----:B------:R-:W-:Y:S01]  /*14d0*/  LEA.HI R20, R20, R24, RZ, 0x4 ;  /* 0x0000001814147211 */ /* 0x000fe200078f20ff */
[----:B--2---:R-:W-:Y:S01]  /*14e0*/  IMAD.WIDE.U32 R4, R242, c[0x0][0x198], R240 ;  /* 0x00006600f2047a25 */ /* 0x004fe200078e00f0 */
[----:B------:R-:W-:Y:S02]  /*14f0*/  BSSY B0, `(.L_x_1544) ;  /* 0x0000033000007945 */ /* 0x000fe40003800000 */
[----:B------:R-:W-:Y:S01]  /*1500*/  LOP3.LUT R6, R20, 0xfffffff0, RZ, 0xc0, !PT ;  /* 0xfffffff014067812 */ /* 0x000fe200078ec0ff */
[C---:B------:R-:W-:Y:S01]  /*1510*/  IMAD R0, R242.reuse, c[0x0][0x19c], R0 ;  /* 0x00006700f2007a24 */ /* 0x040fe200078e0200 */
[----:B------:R-:W-:Y:S01]  /*1520*/  IADD3 R4, P0, R15, R4, RZ ;  /* 0x000000040f047210 */ /* 0x000fe20007f1e0ff */
[----:B------:R-:W-:Y:S02]  /*1530*/  IMAD R7, R243, c[0x0][0x1a0], RZ ;  /* 0x00006800f3077a24 */ /* 0x000fe400078e02ff */
[----:B------:R-:W-:Y:S01]  /*1540*/  IMAD.WIDE.U32 R2, R242, c[0x0][0x1a0], R240 ;  /* 0x00006800f2027a25 */ /* 0x000fe200078e00f0 */
[----:B------:R-:W-:-:S03]  /*1550*/  IADD3.X R5, R18, R5, R0, P0, !PT ;  /* 0x0000000512057210 */ /* 0x000fc600007fe400 */
[----:B------:R-:W-:Y:S01]  /*1560*/  IMAD.IADD R0, R24, 0x1, -R6 ;  /* 0x0000000118007824 */ /* 0x000fe200078e0a06 */
[----:B------:R-:W-:Y:S01]  /*1570*/  IADD3 R2, P0, R13, R2, RZ ;  /* 0x000000020d027210 */ /* 0x000fe20007f1e0ff */
[----:B------:R-:W-:Y:S02]  /*1580*/  IMAD R6, R242, c[0x0][0x1a4], R7 ;  /* 0x00006900f2067a24 */ /* 0x000fe400078e0207 */
[C---:B------:R-:W-:Y:S01]  /*1590*/  IMAD R7, R12.reuse, c[0x0][0x1b0], RZ ;  /* 0x00006c000c077a24 */ /* 0x040fe200078e02ff */
[----:B------:R-:W-:Y:S01]  /*15a0*/  SHF.R.S32.HI R10, RZ, 0x1f, R0 ;  /* 0x0000001fff0a7819 */ /* 0x000fe20000011400 */
[----:B------:R-:W-:Y:S01]  /*15b0*/  IMAD R8, R12, c[0x0][0x1b8], RZ ;  /* 0x00006e000c087a24 */ /* 0x000fe200078e02ff */
[----:B------:R-:W-:Y:S01]  /*15c0*/  IADD3.X R3, R14, R3, R6, P0, !PT ;  /* 0x000000030e037210 */ /* 0x000fe200007fe406 */
[C---:B------:R-:W-:Y:S01]  /*15d0*/  IMAD R9, R11.reuse, c[0x0][0x1b4], R7 ;  /* 0x00006d000b097a24 */ /* 0x040fe200078e0207 */
[----:B------:R-:W-:Y:S01]  /*15e0*/  LEA.HI.SX32 R12, R222, 0xffffffff, 0x1a ;  /* 0xffffffffde0c7811 */ /* 0x000fe200078fd2ff */
[----:B------:R-:W-:Y:S01]  /*15f0*/  IMAD.WIDE.U32 R230, R11, c[0x0][0x1b0], R4 ;  /* 0x00006c000be67a25 */ /* 0x000fe200078e0004 */
[----:B------:R-:W-:-:S02]  /*1600*/  LEA.HI R6, R10, R0, RZ, 0x3 ;  /* 0x000000000a067211 */ /* 0x000fc400078f18ff */
[----:B------:R-:W-:Y:S01]  /*1610*/  SHF.R.S32.HI R13, RZ, 0x1f, R12 ;  /* 0x0000001fff0d7819 */ /* 0x000fe2000001140c */
[----:B------:R-:W-:Y:S01]  /*1620*/  IMAD.WIDE.U32 R244, R11, c[0x0][0x1b8], R2 ;  /* 0x00006e000bf47a25 */ /* 0x000fe200078e0002 */
[----:B------:R-:W-:Y:S02]  /*1630*/  LOP3.LUT R7, R6, 0xfffffff8, RZ, 0xc0, !PT ;  /* 0xfffffff806077812 */ /* 0x000fe400078ec0ff */
[----:B------:R-:W-:Y:S01]  /*1640*/  LOP3.LUT R2, R21, 0xffffffe0, RZ, 0xc0, !PT ;  /* 0xffffffe015027812 */ /* 0x000fe200078ec0ff */
[----:B------:R-:W-:Y:S01]  /*1650*/  IMAD R3, R12, -0x40, R72 ;  /* 0xffffffc00c037824 */ /* 0x000fe200078e0248 */
[----:B------:R-:W-:Y:S01]  /*1660*/  MOV R4, 0x10 ;  /* 0x0000001000047802 */ /* 0x000fe20000000f00 */
[----:B------:R-:W-:Y:S01]  /*1670*/  IMAD.IADD R15, R0, 0x1, -R7 ;  /* 0x00000001000f7824 */ /* 0x000fe200078e0a07 */
[----:B------:R-:W-:Y:S01]  /*1680*/  IADD3 R14, -R2, R24, RZ ;  /* 0x00000018020e7210 */ /* 0x000fe20007ffe1ff */
[----:B------:R-:W-:Y:S01]  /*1690*/  IMAD R0, R29, R12, RZ ;  /* 0x0000000c1d007224 */ /* 0x000fe200078e02ff */
[----:B------:R-:W-:Y:S01]  /*16a0*/  ISETP.GE.AND P0, PT, R242, R3, PT ;  /* 0x00000003f200720c */ /* 0x000fe20003f06270 */
[----:B------:R-:W-:-:S02]  /*16b0*/  IMAD.IADD R229, R231, 0x1, R9 ;  /* 0x00000001e7e57824 */ /* 0x000fc400078e0209 */
[----:B------:R-:W-:Y:S01]  /*16c0*/  IMAD.MOV.U32 R228, RZ, RZ, R230 ;  /* 0x000000ffffe47224 */ /* 0x000fe200078e00e6 */
[----:B------:R-:W-:Y:S01]  /*16d0*/  R2P PR, R15, 0x6 ;  /* 0x000000060f007804 */ /* 0x000fe20000000000 */
[----:B------:R-:W-:Y:S02]  /*16e0*/  IMAD R10, R11, c[0x0][0x1bc], R8 ;  /* 0x00006f000b0a7a24 */ /* 0x000fe400078e0208 */
[-C--:B------:R-:W-:Y:S01]  /*16f0*/  IMAD R8, R13, R28.reuse, R0 ;  /* 0x0000001c0d087224 */ /* 0x080fe200078e0200 */
[----:B------:R-:W-:Y:S01]  /*1700*/  SHF.L.U32 R0, R6, 0x6, RZ ;  /* 0x0000000606007819 */ /* 0x000fe200000006ff */
[----:B------:R-:W-:Y:S01]  /*1710*/  IMAD.MOV.U32 R18, RZ, RZ, 0x20 ;  /* 0x00000020ff127424 */ /* 0x000fe200078e00ff */
[----:B------:R-:W-:Y:S01]  /*1720*/  SEL R2, R4, 0xfffffff0, !P1 ;  /* 0xfffffff004027807 */ /* 0x000fe20004800000 */
[----:B------:R-:W-:Y:S01]  /*1730*/  IMAD.WIDE.U32 R6, R12, R28, R228 ;  /* 0x0000001c0c067225 */ /* 0x000fe200078e00e4 */
[----:B------:R-:W-:Y:S02]  /*1740*/  LOP3.LUT R169, R0, 0xfffffe00, RZ, 0xc0, !PT ;  /* 0xfffffe0000a97812 */ /* 0x000fe400078ec0ff */
[----:B------:R-:W-:-:S02]  /*1750*/  IADD3 R246, R245, R10, RZ ;  /* 0x0000000af5f67210 */ /* 0x000fc40007ffe0ff */
[----:B------:R-:W-:Y:S02]  /*1760*/  SEL R4, R18, 0xffffffe0, !P2 ;  /* 0xffffffe012047807 */ /* 0x000fe40005000000 */
        /* <DEDUP_REMOVED lines=11> */
.L_x_1545:
[----:B------:R-:W-:Y:S05]  /*1820*/  BSYNC B0 ;  /* 0x0000000000007941 */ /* 0x000fea0003800000 */
.L_x_1544:
        /* <DEDUP_REMOVED lines=16> */
.L_x_1547:
[----:B------:R-:W-:Y:S05]  /*1930*/  BSYNC B0 ;  /* 0x0000000000007941 */ /* 0x000fea0003800000 */
.L_x_1546:
        /* <DEDUP_REMOVED lines=15> */
.L_x_1549:
[----:B------:R-:W-:Y:S05]  /*1a30*/  BSYNC B0 ;  /* 0x0000000000007941 */ /* 0x000fea0003800000 */
.L_x_1548:
        /* <DEDUP_REMOVED lines=17> */
.L_x_1551:
[----:B------:R-:W-:Y:S05]  /*1b50*/  BSYNC B0 ;  /* 0x0000000000007941 */ /* 0x000fea0003800000 */
.L_x_1550:
        /* <DEDUP_REMOVED lines=11> */
[----:B------:R1:W5:Y:S04]  /*1c10*/  @P2 LDG.E R5, [R8.64] ;  /* 0x0000000608052981 */ /* 0x000368000c1e1900 */
[----:B------:R-:W-:Y:S01]  /*1c20*/  BAR.SYNC.DEFER_BLOCKING 0x0 ;  /* 0x0000000000007b1d */ /* 0x000fe20000010000 */
[----:B------:R-:W-:Y:S01]  /*1c30*/  ISETP.GE.AND P1, PT, R242, R3, PT ;  /* 0x00000003f200720c */ /* 0x000fe20003f26270 */
[----:B------:R-:W-:Y:S01]  /*1c40*/  IMAD R0, R13, c[0x0][0x1a0], RZ ;  /* 0x000068000d007a24 */ /* 0x000fe200078e02ff */
[----:B------:R-:W-:-:S03]  /*1c50*/  MOV R68, RZ ;  /* 0x000000ff00447202 */ /* 0x000fc60000000f00 */
[----:B------:R-:W5:Y:S01]  /*1c60*/  @P2 MUFU.RCP R10, c[0x0][0x238] ;  /* 0x00008e00000a2b08 */ /* 0x000f620000001000 */
[C---:B------:R-:W-:Y:S01]  /*1c70*/  IMAD R0, R12.reuse, c[0x0][0x1a4], R0 ;  /* 0x000069000c007a24 */ /* 0x040fe200078e0200 */
[----:B------:R-:W-:Y:S01]  /*1c80*/  BSSY B0, `(.L_x_1552) ;  /* 0x0000011000007945 */ /* 0x000fe20003800000 */
[----:B-1----:R-:W-:-:S05]  /*1c90*/  IMAD.WIDE.U32 R8, R12, c[0x0][0x1a0], RZ ;  /* 0x000068000c087a25 */ /* 0x002fca00078e00ff */
[----:B------:R1:W-:Y:S01]  /*1ca0*/  @P1 STS.128 [R205+0x6000], RZ ;  /* 0x006000ffcd001388 */ /* 0x0003e20000000c00 */
[----:B------:R-:W-:Y:S01]  /*1cb0*/  IMAD.IADD R0, R9, 0x1, R0 ;  /* 0x0000000109007824 */ /* 0x000fe200078e0200 */
[----:B------:R-:W-:-:S04]  /*1cc0*/  LEA R6, P0, R8, R244, 0x6 ;  /* 0x000000f408067211 */ /* 0x000fc800078030ff */
[----:B------:R-:W-:Y:S01]  /*1cd0*/  LEA.HI.X R7, R8, R246, R0, 0x6, P0 ;  /* 0x000000f608077211 */ /* 0x000fe200000f3400 */
[----:B-----5:R-:W-:Y:S01]  /*1ce0*/  @P2 FMUL.FTZ R68, R5, R10 ;  /* 0x0000000a05442220 */ /* 0x020fe20000410000 */
        /* <DEDUP_REMOVED lines=10> */
.L_x_1553:
[----:B-1----:R-:W-:Y:S05]  /*1d90*/  BSYNC B0 ;  /* 0x0000000000007941 */ /* 0x002fea0003800000 */
.L_x_1552:
[----:B------:R-:W-:Y:S01]  /*1da0*/  ISETP.GE.AND P0, PT, R26, R3, PT ;  /* 0x000000031a00720c */ /* 0x000fe20003f06270 */
        /* <DEDUP_REMOVED lines=16> */
.L_x_1555:
[----:B------:R-:W-:Y:S05]  /*1eb0*/  BSYNC B0 ;  /* 0x0000000000007941 */ /* 0x000fea0003800000 */
.L_x_1554:
        /* <DEDUP_REMOVED lines=17> */
.L_x_1557:
[----:B------:R-:W-:Y:S05]  /*1fd0*/  BSYNC B0 ;  /* 0x0000000000007941 */ /* 0x000fea0003800000 */
.L_x_1556:
        /* <DEDUP_REMOVED lines=18> */
.L_x_1559:
[----:B------:R-:W-:Y:S05]  /*2100*/  BSYNC B0 ;  /* 0x0000000000007941 */ /* 0x000fea0003800000 */
.L_x_1558:
[----:B------:R-:W-:Y:S01]  /*2110*/  SHF.R.S32.HI R0, RZ, 0x1f, R14 ;  /* 0x0000001fff007819 */ /* 0x000fe2000001140e */
[----:B------:R-:W-:Y:S01]  /*2120*/  IMAD.SHL.U32 R69, R24, 0x2, RZ ;  /* 0x0000000218457824 */ /* 0x000fe200078e00ff */
[----:B-1----:R-:W-:Y:S01]  /*2130*/  SHF.R.S32.HI R7, RZ, 0x4, R20 ;  /* 0x00000004ff077819 */ /* 0x002fe20000011414 */
[----:B------:R-:W-:Y:S01]  /*2140*/  IMAD.SHL.U32 R8, R15, 0x40, RZ ;  /* 0x000000400f087824 */ /* 0x000fe200078e00ff */
[----:B------:R-:W-:Y:S01]  /*2150*/  LEA.HI R0, R0, R14, RZ, 0x2 ;  /* 0x0000000e00007211 */ /* 0x000fe200078f10ff */
[----:B------:R-:W-:Y:S01]  /*2160*/  IMAD.SHL.U32 R11, R242, 0x8, RZ ;  /* 0x00000008f20b7824 */ /* 0x000fe200078e00ff */
[----:B------:R-:W-:Y:S01]  /*2170*/  LOP3.LUT R69, R69, 0x6, RZ, 0xc0, !PT ;  /* 0x0000000645457812 */ /* 0x000fe200078ec0ff */
[----:B------:R-:W0:Y:S01]  /*2180*/  LDGDEPBAR ;  /* 0x00000000000079af */ /* 0x000e220000000000 */
[----:B------:R-:W-:Y:S02]  /*2190*/  SHF.R.S32.HI R3, RZ, 0x2, R0 ;  /* 0x00000002ff037819 */ /* 0x000fe40000011400 */
[----:B------:R-:W-:-:S02]  /*21a0*/  LEA R69, R12, R69, 0x6 ;  /* 0x000000450c457211 */ /* 0x000fc400078e30ff */
[----:B------:R-:W-:Y:S01]  /*21b0*/  SHF.L.U32 R9, R19, 0x6, RZ ;  /* 0x0000000613097819 */ /* 0x000fe200000006ff */
[----:B------:R-:W-:Y:S01]  /*21c0*/  IMAD R0, R70, 0x10, R3 ;  /* 0x0000001046007824 */ /* 0x000fe200078e0203 */
[----:B------:R1:W-:Y:S01]  /*21d0*/  STL [R1+0x8], R3 ;  /* 0x0000080301007387 */ /* 0x0003e20000100800 */
[----:B------:R-:W-:Y:S02]  /*21e0*/  IADD3 R146, R69, 0x1, RZ ;  /* 0x0000000145927810 */ /* 0x000fe40007ffe0ff */
[----:B------:R-:W-:Y:S01]  /*21f0*/  IMAD.IADD R251, R251, 0x1, R0 ;  /* 0x00000001fbfb7824 */ /* 0x000fe200078e0200 */
[C---:B------:R-:W-:Y:S02]  /*2200*/  IADD3 R144, R69.reuse, 0x8, RZ ;  /* 0x0000000845907810 */ /* 0x040fe40007ffe0ff */
[----:B------:R-:W-:Y:S02]  /*2210*/  IADD3 R79, R69, 0x9, RZ ;  /* 0x00000009454f7810 */ /* 0x000fe40007ffe0ff */
[----:B------:R-:W-:-:S02]  /*2220*/  IADD3 R0, R72, R251, -R162 ;  /* 0x000000fb48007210 */ /* 0x000fc40007ffe8a2 */
[C---:B------:R-:W-:Y:S02]  /*2230*/  IADD3 R77, R69.reuse, 0x10, RZ ;  /* 0x00000010454d7810 */ /* 0x040fe40007ffe0ff */
[C---:B------:R-:W-:Y:S01]  /*2240*/  IADD3 R76, R69.reuse, 0x11, RZ ;  /* 0x00000011454c7810 */ /* 0x040fe20007ffe0ff */
[----:B------:R-:W-:Y:S01]  /*2250*/  IMAD.IADD R6, R0, 0x1, -R146 ;  /* 0x0000000100067824 */ /* 0x000fe200078e0a92 */
[C---:B------:R-:W-:Y:S02]  /*2260*/  IADD3 R75, R69.reuse, 0x18, RZ ;  /* 0x00000018454b7810 */ /* 0x040fe40007ffe0ff */
[C---:B------:R-:W-:Y:S02]  /*2270*/  IADD3 R145, R69.reuse, 0x19, RZ ;  /* 0x0000001945917810 */ /* 0x040fe40007ffe0ff */
[C---:B------:R-:W-:Y:S02]  /*2280*/  IADD3 R147, R69.reuse, 0x20, RZ ;  /* 0x0000002045937810 */ /* 0x040fe40007ffe0ff */
[----:B------:R-:W-:-:S02]  /*2290*/  IADD3 R148, R69, 0x21, RZ ;  /* 0x0000002145947810 */ /* 0x000fc40007ffe0ff */
[C---:B------:R-:W-:Y:S02]  /*22a0*/  IADD3 R149, R69.reuse, 0x28, RZ ;  /* 0x0000002845957810 */ /* 0x040fe40007ffe0ff */
[C---:B------:R-:W-:Y:S01]  /*22b0*/  IADD3 R150, R69.reuse, 0x29, RZ ;  /* 0x0000002945967810 */ /* 0x040fe20007ffe0ff */
[----:B-1----:R-:W-:Y:S01]  /*22c0*/  IMAD.IADD R3, R0, 0x1, -R69 ;  /* 0x0000000100037824 */ /* 0x002fe200078e0a45 */
[C---:B------:R-:W-:Y:S02]  /*22d0*/  IADD3 R152, R69.reuse, 0x30, RZ ;  /* 0x0000003045987810 */ /* 0x040fe40007ffe0ff */
[C---:B------:R-:W-:Y:S02]  /*22e0*/  IADD3 R153, R69.reuse, 0x31, RZ ;  /* 0x0000003145997810 */ /* 0x040fe40007ffe0ff */
[----:B------:R-:W-:Y:S02]  /*22f0*/  IABS R3, R3 ;  /* 0x0000000300037213 */ /* 0x000fe40000000000 */
[----:B------:R-:W-:-:S02]  /*2300*/  IADD3 R156, R69, 0x38, RZ ;  /* 0x00000038459c7810 */ /* 0x000fc40007ffe0ff */
[----:B------:R-:W-:Y:S01]  /*2310*/  IADD3 R157, R69, 0x39, RZ ;  /* 0x00000039459d7810 */ /* 0x000fe20007ffe0ff */
[----:B------:R-:W-:Y:S01]  /*2320*/  IMAD.MOV.U32 R5, RZ, RZ, R3 ;  /* 0x000000ffff057224 */ /* 0x000fe200078e0003 */
[----:B------:R-:W-:Y:S02]  /*2330*/  IABS R3, R6 ;  /* 0x0000000600037213 */ /* 0x000fe40000000000 */
[----:B------:R-:W-:Y:S01]  /*2340*/  IADD3 R6, R0, -R144, RZ ;  /* 0x8000009000067210 */ /* 0x000fe20007ffe0ff */
[----:B------:R1:W-:Y:S01]  /*2350*/  I2F R211, R5 ;  /* 0x0000000500d37306 */ /* 0x0003e20000201400 */
[----:B------:R-:W-:Y:S02]  /*2360*/  LOP3.LUT R8, R8, 0x1c0, RZ, 0xc0, !PT ;  /* 0x000001c008087812 */ /* 0x000fe400078ec0ff */
[----:B------:R-:W-:Y:S02]  /*2370*/  R2P PR, R19, 0x6 ;  /* 0x0000000613007804 */ /* 0x000fe40000000000 */
[----:B------:R-:W-:-:S02]  /*2380*/  ISETP.GE.AND P0, PT, R146, R72, PT ;  /* 0x000000489200720c */ /* 0x000fc40003f06270 */
[-C--:B------:R-:W-:Y:S02]  /*2390*/  ISETP.GE.AND P6, PT, R79, R72.reuse, PT ;  /* 0x000000484f00720c */ /* 0x080fe40003fc6270 */
[-C--:B------:R-:W-:Y:S02]  /*23a0*/  ISETP.GE.AND P5, PT, R77, R72.reuse, PT ;  /* 0x000000484d00720c */ /* 0x080fe40003fa6270 */
[-C--:B------:R-:W-:Y:S02]  /*23b0*/  ISETP.GE.AND P4, PT, R76, R72.reuse, PT ;  /* 0x000000484c00720c */ /* 0x080fe40003f86270 */
[----:B------:R-:W-:Y:S01]  /*23c0*/  ISETP.GE.AND P3, PT, R75, R72, PT ;  /* 0x000000484b00720c */ /* 0x000fe20003f66270 */
[----:B-1----:R-:W-:Y:S01]  /*23d0*/  IMAD.MOV.U32 R5, RZ, RZ, R3 ;  /* 0x000000ffff057224 */ /* 0x002fe200078e0003 */
[----:B------:R-:W-:Y:S01]  /*23e0*/  IABS R3, R6 ;  /* 0x0000000600037213 */ /* 0x000fe20000000000 */
[----:B------:R-:W-:Y:S02]  /*23f0*/  IMAD.IADD R6, R0, 0x1, -R79 ;  /* 0x0000000100067824 */ /* 0x000fe400078e0a4f */
[----:B------:R1:W-:Y:S02]  /*2400*/  I2F R212, R5 ;  /* 0x0000000500d47306 */ /* 0x0003e40000201400 */
[----:B-1----:R-:W-:Y:S01]  /*2410*/  IMAD.MOV.U32 R5, RZ, RZ, R3 ;  /* 0x000000ffff057224 */ /* 0x002fe200078e0003 */
[----:B------:R-:W-:-:S02]  /*2420*/  IABS R3, R6 ;  /* 0x0000000600037213 */ /* 0x000fc40000000000 */
        /* <DEDUP_REMOVED lines=40> */
[----:B------:R-:W-:-:S03]  /*26b0*/  LEA.HI R6, R20, R7, RZ, 0x1 ;  /* 0x0000000714067211 */ /* 0x000fc600078f08ff */
[----:B------:R1:W-:Y:S08]  /*26c0*/  I2F R238, R5 ;  /* 0x0000000500ee7306 */ /* 0x0003f00000201400 */
[----:B------:R5:W-:Y:S01]  /*26d0*/  I2F R235, R3 ;  /* 0x0000000300eb7306 */ /* 0x000be20000201400 */
[----:B-1----:R-:W-:-:S04]  /*26e0*/  IADD3 R5, R0, -R156, RZ ;  /* 0x8000009c00057210 */ /* 0x002fc80007ffe0ff */
[----:B------:R-:W-:Y:S02]  /*26f0*/  IABS R5, R5 ;  /* 0x0000000500057213 */ /* 0x000fe40000000000 */
[----:B-----5:R-:W-:Y:S01]  /*2700*/  LOP3.LUT R3, R6, 0xfffffffe, RZ, 0xc0, !PT ;  /* 0xfffffffe06037812 */ /* 0x020fe200078ec0ff */
[C---:B------:R-:W-:Y:S01]  /*2710*/  IMAD.IADD R6, R0.reuse, 0x1, -R157 ;  /* 0x0000000100067824 */ /* 0x040fe200078e0a9d */
[----:B------:R1:W-:Y:S03]  /*2720*/  I2F R233, R5 ;  /* 0x0000000500e97306 */ /* 0x0003e60000201400 */
[----:B------:R-:W-:Y:S01]  /*2730*/  IMAD.IADD R14, R7, 0x1, -R3 ;  /* 0x00000001070e7824 */ /* 0x000fe200078e0a03 */
[----:B------:R-:W-:Y:S02]  /*2740*/  IADD3 R7, R0, 0x8, RZ ;  /* 0x0000000800077810 */ /* 0x000fe40007ffe0ff */
[----:B------:R-:W-:-:S02]  /*2750*/  IABS R3, R6 ;  /* 0x0000000600037213 */ /* 0x000fc40000000000 */
[----:B------:R-:W-:Y:S02]  /*2760*/  IADD3 R6, R0, 0x40, RZ ;  /* 0x0000004000067810 */ /* 0x000fe40007ffe0ff */
[----:B------:R5:W-:Y:S03]  /*2770*/  I2F R232, R3 ;  /* 0x0000000300e87306 */ /* 0x000be60000201400 */
[--C-:B------:R-:W-:Y:S02]  /*2780*/  IMAD.IADD R10, R6, 0x1, -R69.reuse ;  /* 0x00000001060a7824 */ /* 0x100fe400078e0a45 */
[----:B-1----:R-:W-:-:S05]  /*2790*/  IMAD.IADD R5, R7, 0x1, -R69 ;  /* 0x0000000107057824 */ /* 0x002fca00078e0a45 */
[----:B------:R-:W-:Y:S02]  /*27a0*/  IABS R5, R5 ;  /* 0x0000000500057213 */ /* 0x000fe40000000000 */
[----:B-----5:R-:W-:Y:S02]  /*27b0*/  LOP3.LUT R3, R9, 0x1c0, RZ, 0xc0, !PT ;  /* 0x000001c009037812 */ /* 0x020fe400078ec0ff */
[----:B------:R-:W-:Y:S02]  /*27c0*/  MOV R9, R5 ;  /* 0x0000000500097202 */ /* 0x000fe40000000f00 */
[----:B------:R-:W-:Y:S02]  /*27d0*/  IADD3 R5, R0, 0x48, RZ ;  /* 0x0000004800057810 */ /* 0x000fe40007ffe0ff */
[----:B------:R-:W-:Y:S01]  /*27e0*/  IABS R0, R10 ;  /* 0x0000000a00007213 */ /* 0x000fe20000000000 */
[----:B------:R1:W-:Y:S01]  /*27f0*/  I2F R208, R9 ;  /* 0x0000000900d07306 */ /* 0x0003e20000201400 */
[----:B------:R-:W-:Y:S01]  /*2800*/  IMAD.SHL.U32 R10, R14, 0x8, RZ ;  /* 0x000000080e0a7824 */ /* 0x000fe200078e00ff */
[----:B------:R-:W-:-:S02]  /*2810*/  LOP3.LUT R13, R3, 0x8, R11, 0xf8, !PT ;  /* 0x00000008030d7812 */ /* 0x000fc400078ef80b */
[----:B------:R-:W-:Y:S01]  /*2820*/  SHF.R.U32.HI R12, RZ, 0x3, R3 ;  /* 0x00000003ff0c7819 */ /* 0x000fe20000011603 */
[----:B------:R-:W-:Y:S01]  /*2830*/  IMAD.MOV.U32 R3, RZ, RZ, R0 ;  /* 0x000000ffff037224 */ /* 0x000fe200078e0000 */
[----:B------:R-:W-:Y:S02]  /*2840*/  LOP3.LUT R11, R8, 0x8, R10, 0xf8, !PT ;  /* 0x00000008080b7812 */ /* 0x000fe400078ef80a */
[----:B------:R-:W-:Y:S01]  /*2850*/  LOP3.LUT R10, R13, R12, RZ, 0x3c, !PT ;  /* 0x0000000c0d0a7212 */ /* 0x000fe200078e3cff */
[----:B------:R5:W-:Y:S01]  /*2860*/  I2F R203, R3 ;  /* 0x0000000300cb7306 */ /* 0x000be20000201400 */
[----:B------:R-:W-:-:S04]  /*2870*/  SHF.R.U32.HI R8, RZ, 0x3, R8 ;  /* 0x00000003ff087819 */ /* 0x000fc80000011608 */
[----:B------:R-:W-:Y:S01]  /*2880*/  LOP3.LUT R151, R11, R8, RZ, 0x3c, !PT ;  /* 0x000000080b977212 */ /* 0x000fe200078e3cff */
[----:B------:R-:W-:Y:S02]  /*2890*/  IMAD R8, R70, 0x400, R169 ;  /* 0x0000040046087824 */ /* 0x000fe400078e02a9 */
[----:B-1----:R-:W-:-:S05]  /*28a0*/  IMAD.IADD R9, R5, 0x1, -R69 ;  /* 0x0000000105097824 */ /* 0x002fca00078e0a45 */
[----:B------:R-:W-:Y:S02]  /*28b0*/  IABS R0, R9 ;  /* 0x0000000900007213 */ /* 0x000fe40000000000 */
[----:B------:R-:W-:-:S03]  /*28c0*/  IADD3 R9, -R146, R7, RZ ;  /* 0x0000000792097210 */ /* 0x000fc60007ffe1ff */
[----:B-----5:R-:W-:Y:S01]  /*28d0*/  IMAD.MOV.U32 R3, RZ, RZ, R0 ;  /* 0x000000ffff037224 */ /* 0x020fe200078e0000 */
[----:B------:R-:W-:Y:S01]  /*28e0*/  IABS R9, R9 ;  /* 0x0000000900097213 */ /* 0x000fe20000000000 */
[----:B------:R-:W-:Y:S02]  /*28f0*/  IMAD R0, R14, 0x200, R10 ;  /* 0x000002000e007824 */ /* 0x000fe400078e020a */
[----:B------:R1:W-:Y:S02]  /*2900*/  I2F R185, R3 ;  /* 0x0000000300b97306 */ /* 0x0003e40000201400 */
[----:B------:R-:W-:Y:S02]  /*2910*/  IMAD.SHL.U32 R78, R0, 0x2, RZ ;  /* 0x00000002004e7824 */ /* 0x000fe400078e00ff */
[----:B------:R-:W-:-:S03]  /*2920*/  IMAD.IADD R0, R6, 0x1, -R146 ;  /* 0x0000000106007824 */ /* 0x000fc600078e0a92 */
[----:B------:R-:W-:Y:S01]  /*2930*/  LDSM.16.M88.4 R28, [R78+0x4000] ;  /* 0x004000004e1c783b */ /* 0x000fe20000000200 */
[----:B------:R-:W-:Y:S02]  /*2940*/  IADD3 R201, R78, 0x4040, RZ ;  /* 0x000040404ec97810 */ /* 0x000fe40007ffe0ff */
[----:B------:R-:W-:Y:S01]  /*2950*/  IABS R0, R0 ;  /* 0x0000000000007213 */ /* 0x000fe20000000000 */
[----:B------:R-:W-:Y:S04]  /*2960*/  LDSM.16.M88.4 R36, [R78+0x4800] ;  /* 0x004800004e24783b */ /* 0x000fe80000000200 */
[----:B------:R-:W-:Y:S01]  /*2970*/  LDSM.16.M88.4 R96, [R78+0x5000] ;  /* 0x005000004e60783b */ /* 0x000fe20000000200 */
[----:B-1----:R-:W-:Y:S01]  /*2980*/  IADD3 R3, R151, R8, RZ ;  /* 0x0000000897037210 */ /* 0x002fe20007ffe0ff */
[----:B------:R-:W-:Y:S01]  /*2990*/  IMAD.MOV.U32 R8, RZ, RZ, R9 ;  /* 0x000000ffff087224 */ /* 0x000fe200078e0009 */
[----:B------:R-:W-:Y:S01]  /*29a0*/  IADD3 R9, -R144, R6, RZ ;  /* 0x0000000690097210 */ /* 0x000fe20007ffe1ff */
[----:B------:R-:W-:Y:S01]  /*29b0*/  LDSM.16.M88.4 R124, [R78+0x5800] ;  /* 0x005800004e7c783b */ /* 0x000fe20000000200 */
[----:B------:R-:W-:Y:S01]  /*29c0*/  SHF.L.U32 R197, R3, 0x1, RZ ;  /* 0x0000000103c57819 */ /* 0x000fe200000006ff */
[----:B------:R-:W-:Y:S01]  /*29d0*/  IMAD.MOV.U32 R3, RZ, RZ, R0 ;  /* 0x000000ffff037224 */ /* 0x000fe200078e0000 */
[----:B------:R1:W-:Y:S03]  /*29e0*/  I2F R193, R8 ;  /* 0x0000000800c17306 */ /* 0x0003e60000201400 */
[----:B------:R-:W5:Y:S01]  /*29f0*/  LDSM.16.M88.4 R44, [R197] ;  /* 0x00000000c52c783b */ /* 0x000f620000000200 */
[----:B------:R-:W-:-:S02]  /*2a00*/  IMAD R200, R2, 0x2, R197 ;  /* 0x0000000202c87824 */ /* 0x000fc400078e02c5 */
[----:B------:R-:W-:Y:S01]  /*2a10*/  IMAD R198, R4, 0x2, R197 ;  /* 0x0000000204c67824 */ /* 0x000fe200078e02c5 */
[----:B------:R-:W2:Y:S01]  /*2a20*/  LDSM.16.M88.4 R48, [R197+0x2000] ;  /* 0x00200000c530783b */ /* 0x000ea20000000200 */
[----:B------:R3:W-:Y:S02]  /*2a30*/  I2F R189, R3 ;  /* 0x0000000300bd7306 */ /* 0x0007e40000201400 */
[----:B------:R-:W-:Y:S01]  /*2a40*/  IMAD R199, R2, 0x2, R198 ;  /* 0x0000000202c77824 */ /* 0x000fe200078e02c6 */
[----:B------:R-:W-:Y:S04]  /*2a50*/  LDSM.16.M88.4 R40, [R200] ;  /* 0x00000000c828783b */ /* 0x000fe80000000200 */
[----:B------:R-:W-:Y:S01]  /*2a60*/  LDSM.16.M88.4 R52, [R200+0x2000] ;  /* 0x00200000c834783b */ /* 0x000fe20000000200 */
[----:B-1----:R-:W-:-:S03]  /*2a70*/  IMAD.IADD R8, R5, 0x1, -R146 ;  /* 0x0000000105087824 */ /* 0x002fc600078e0a92 */
[----:B------:R-:W-:Y:S02]  /*2a80*/  LDSM.16.M88.4 R32, [R198+0x2000] ;  /* 0x00200000c620783b */ /* 0x000fe40000000200 */
[----:B------:R-:W-:Y:S01]  /*2a90*/  IABS R0, R8 ;  /* 0x0000000800007213 */ /* 0x000fe20000000000 */
[----:B---3--:R-:W-:-:S03]  /*2aa0*/  IMAD.IADD R3, R7, 0x1, -R144 ;  /* 0x0000000107037824 */ /* 0x008fc600078e0a90 */
[----:B------:R1:W-:Y:S02]  /*2ab0*/  I2F R187, R0 ;  /* 0x0000000000bb7306 */ /* 0x0003e40000201400 */
[----:B------:R-:W-:-:S05]  /*2ac0*/  IABS R3, R3 ;  /* 0x0000000300037213 */ /* 0x000fca0000000000 */
[----:B------:R-:W-:Y:S01]  /*2ad0*/  IMAD.MOV.U32 R8, RZ, RZ, R3 ;  /* 0x000000ffff087224 */ /* 0x000fe200078e0003 */
[----:B------:R-:W-:Y:S02]  /*2ae0*/  IABS R3, R9 ;  /* 0x0000000900037213 */ /* 0x000fe40000000000 */
[----:B------:R-:W-:Y:S01]  /*2af0*/  IADD3 R9, -R144, R5, RZ ;  /* 0x0000000590097210 */ /* 0x000fe20007ffe1ff */
[----:B------:R3:W-:Y:S01]  /*2b00*/  I2F R206, R8 ;  /* 0x0000000800ce7306 */ /* 0x0007e20000201400 */
[----:B-1----:R-:W-:Y:S02]  /*2b10*/  SEL R0, R18, 0xffffffe0, !P1 ;  /* 0xffffffe012007807 */ /* 0x002fe40004800000 */
[----:B-----5:R-:W-:Y:S01]  /*2b20*/  HMMA.16816.F32.BF16 R16, R44, R28, RZ ;  /* 0x0000001c2c10723c */ /* 0x020fe200000418ff */
[----:B------:R-:W-:Y:S02]  /*2b30*/  ISETP.GE.AND P1, PT, R144, R72, PT ;  /* 0x000000489000720c */ /* 0x000fe40003f26270 */
[----:B------:R-:W-:-:S05]  /*2b40*/  IMAD.IADD R196, R78, 0x1, R0 ;  /* 0x000000014ec47824 */ /* 0x000fca00078e0200 */
[----:B------:R-:W1:Y:S01]  /*2b50*/  LDSM.16.M88.4 R60, [R196+0x4000] ;  /* 0x00400000c43c783b */ /* 0x000e620000000200 */
[C---:B--2---:R-:W-:Y:S01]  /*2b60*/  HMMA.16816.F32.BF16 R12, R48.reuse, R28, RZ ;  /* 0x0000001c300c723c */ /* 0x044fe200000418ff */
[----:B---3--:R-:W-:Y:S01]  /*2b70*/  IMAD.MOV.U32 R8, RZ, RZ, R3 ;  /* 0x000000ffff087224 */ /* 0x008fe200078e0003 */
[----:B------:R-:W-:Y:S01]  /*2b80*/  IABS R3, R9 ;  /* 0x0000000900037213 */ /* 0x000fe20000000000 */
[----:B------:R-:W-:Y:S01]  /*2b90*/  IMAD.IADD R9, R7, 0x1, -R79 ;  /* 0x0000000107097824 */ /* 0x000fe200078e0a4f */
[----:B------:R-:W2:Y:S01]  /*2ba0*/  LDSM.16.M88.4 R56, [R196+0x4800] ;  /* 0x00480000c438783b */ /* 0x000ea20000000200 */
[----:B------:R3:W-:Y:S03]  /*2bb0*/  I2F R202, R8 ;  /* 0x0000000800ca7306 */ /* 0x0007e60000201400 */
[-C--:B------:R-:W-:Y:S01]  /*2bc0*/  HMMA.16816.F32.BF16 R20, R48, R36.reuse, RZ ;  /* 0x000000243014723c */ /* 0x080fe200000418ff */
[----:B------:R-:W5:Y:S04]  /*2bd0*/  LDSM.16.M88.4 R92, [R196+0x5000] ;  /* 0x00500000c45c783b */ /* 0x000f680000000200 */
[----:B------:R-:W-:Y:S03]  /*2be0*/  LDSM.16.M88.4 R120, [R196+0x5800] ;  /* 0x00580000c478783b */ /* 0x000fe60000000200 */
[----:B------:R-:W-:Y:S01]  /*2bf0*/  HMMA.16816.F32.BF16 R24, R44, R36, RZ ;  /* 0x000000242c18723c */ /* 0x000fe200000418ff */
[----:B---3--:R-:W-:Y:S01]  /*2c00*/  IMAD.MOV.U32 R8, RZ, RZ, R3 ;  /* 0x000000ffff087224 */ /* 0x008fe200078e0003 */
[----:B------:R-:W-:-:S02]  /*2c10*/  IABS R3, R9 ;  /* 0x0000000900037213 */ /* 0x000fc40000000000 */
[----:B------:R-:W-:Y:S01]  /*2c20*/  IADD3 R9, -R79, R6, RZ ;  /* 0x000000064f097210 */ /* 0x000fe20007ffe1ff */
[----:B------:R3:W-:Y:S03]  /*2c30*/  I2F R191, R8 ;  /* 0x0000000800bf7306 */ /* 0x0007e60000201400 */
[----:B-1----:R-:W-:Y:S01]  /*2c40*/  HMMA.16816.F32.BF16 R88, R40, R60, R16 ;  /* 0x0000003c2858723c */ /* 0x002fe20000041810 */
[----:B---3--:R-:W-:Y:S01]  /*2c50*/  IMAD.MOV.U32 R8, RZ, RZ, R3 ;  /* 0x000000ffff087224 */ /* 0x008fe200078e0003 */
[----:B------:R-:W-:Y:S01]  /*2c60*/  IABS R3, R9 ;  /* 0x0000000900037213 */ /* 0x000fe20000000000 */
[----:B------:R-:W-:Y:S02]  /*2c70*/  IMAD.IADD R9, R5, 0x1, -R79 ;  /* 0x0000000105097824 */ /* 0x000fe400078e0a4f */
[----:B------:R1:W-:Y:S03]  /*2c80*/  I2F R210, R8 ;  /* 0x0000000800d27306 */ /* 0x0003e60000201400 */
[----:B------:R-:W-:Y:S08]  /*2c90*/  HMMA.16816.F32.BF16 R16, R44, R96, RZ ;  /* 0x000000602c10723c */ /* 0x000ff000000418ff */
[----:B------:R-:W-:Y:S01]  /*2ca0*/  HMMA.16816.F32.BF16 R84, R52, R60, R12 ;  /* 0x0000003c3454723c */ /* 0x000fe2000004180c */
[----:B-1----:R-:W-:Y:S01]  /*2cb0*/  IMAD.MOV.U32 R8, RZ, RZ, R3 ;  /* 0x000000ffff087224 */ /* 0x002fe200078e0003 */
[----:B------:R-:W-:-:S06]  /*2cc0*/  IABS R3, R9 ;  /* 0x0000000900037213 */ /* 0x000fcc0000000000 */
[----:B------:R-:W-:Y:S01]  /*2cd0*/  HMMA.16816.F32.BF16 R12, R48, R96, RZ ;  /* 0x00000060300c723c */ /* 0x000fe200000418ff */
[----:B------:R-:W-:Y:S01]  /*2ce0*/  IADD3 R9, -R77, R7, RZ ;  /* 0x000000074d097210 */ /* 0x000fe20007ffe1ff */
[----:B------:R1:W-:Y:S06]  /*2cf0*/  I2F R207, R8 ;  /* 0x0000000800cf7306 */ /* 0x0003ec0000201400 */
[----:B--2---:R-:W-:Y:S08]  /*2d00*/  HMMA.16816.F32.BF16 R108, R52, R56, R20 ;  /* 0x00000038346c723c */ /* 0x004ff00000041814 */
[----:B-----5:R-:W-:Y:S01]  /*2d10*/  HMMA.16816.F32.BF16 R136, R40, R92, R16 ;  /* 0x0000005c2888723c */ /* 0x020fe20000041810 */
[----:B------:R-:W-:Y:S01]  /*2d20*/  LDSM.16.M88.4 R16, [R198] ;  /* 0x00000000c610783b */ /* 0x000fe20000000200 */
[----:B-1----:R-:W-:Y:S01]  /*2d30*/  IMAD.MOV.U32 R8, RZ, RZ, R3 ;  /* 0x000000ffff087224 */ /* 0x002fe200078e0003 */
[----:B------:R-:W-:Y:S01]  /*2d40*/  IABS R3, R9 ;  /* 0x0000000900037213 */ /* 0x000fe20000000000 */
[----:B------:R-:W-:-:S02]  /*2d50*/  IMAD.IADD R9, R6, 0x1, -R77 ;  /* 0x0000000106097824 */ /* 0x000fc400078e0a4d */
[----:B------:R1:W-:Y:S02]  /*2d60*/  I2F R204, R8 ;  /* 0x0000000800cc7306 */ /* 0x0003e40000201400 */
[----:B------:R-:W-:Y:S08]  /*2d70*/  HMMA.16816.F32.BF16 R104, R40, R56, R24 ;  /* 0x000000382868723c */ /* 0x000ff00000041818 */
[----:B------:R-:W-:Y:S01]  /*2d80*/  HMMA.16816.F32.BF16 R140, R52, R92, R12 ;  /* 0x0000005c348c723c */ /* 0x000fe2000004180c */
[----:B-1----:R-:W-:Y:S01]  /*2d90*/  IMAD.MOV.U32 R8, RZ, RZ, R3 ;  /* 0x000000ffff087224 */ /* 0x002fe200078e0003 */
[----:B------:R-:W-:-:S06]  /*2da0*/  IABS R3, R9 ;  /* 0x0000000900037213 */ /* 0x000fcc0000000000 */
[C---:B------:R-:W-:Y:S01]  /*2db0*/  HMMA.16816.F32.BF16 R24, R48.reuse, R30, RZ ;  /* 0x0000001e3018723c */ /* 0x040fe200000418ff */
[----:B------:R-:W-:Y:S01]  /*2dc0*/  IADD3 R9, -R77, R5, RZ ;  /* 0x000000054d097210 */ /* 0x000fe20007ffe1ff */
[----:B------:R1:W-:Y:S06]  /*2dd0*/  I2F R209, R8 ;  /* 0x0000000800d17306 */ /* 0x0003ec0000201400 */
[-C--:B------:R-:W-:Y:S08]  /*2de0*/  HMMA.16816.F32.BF16 R12, R48, R38.reuse, RZ ;  /* 0x00000026300c723c */ /* 0x080ff000000418ff */
[----:B------:R-:W-:Y:S01]  /*2df0*/  HMMA.16816.F32.BF16 R36, R44, R38, RZ ;  /* 0x000000262c24723c */ /* 0x000fe200000418ff */
[----:B-1----:R-:W-:Y:S01]  /*2e00*/  IMAD.MOV.U32 R8, RZ, RZ, R3 ;  /* 0x000000ffff087224 */ /* 0x002fe200078e0003 */
[----:B------:R-:W-:Y:S01]  /*2e10*/  IABS R3, R9 ;  /* 0x0000000900037213 */ /* 0x000fe20000000000 */
[----:B------:R-:W-:-:S02]  /*2e20*/  IMAD.IADD R9, R7, 0x1, -R76 ;  /* 0x0000000107097824 */ /* 0x000fc400078e0a4c */
[----:B------:R1:W-:Y:S03]  /*2e30*/  I2F R194, R8 ;  /* 0x0000000800c27306 */ /* 0x0003e60000201400 */
[----:B------:R-:W-:Y:S08]  /*2e40*/  HMMA.16816.F32.BF16 R28, R44, R30, RZ ;  /* 0x0000001e2c1c723c */ /* 0x000ff000000418ff */
[----:B------:R-:W-:Y:S01]  /*2e50*/  HMMA.16816.F32.BF16 R64, R52, R62, R24 ;  /* 0x0000003e3440723c */ /* 0x000fe20000041818 */
[----:B-1----:R-:W-:Y:S01]  /*2e60*/  IMAD.MOV.U32 R8, RZ, RZ, R3 ;  /* 0x000000ffff087224 */ /* 0x002fe200078e0003 */
[----:B------:R-:W-:-:S06]  /*2e70*/  IABS R3, R9 ;  /* 0x0000000900037213 */ /* 0x000fcc0000000000 */
[-C--:B------:R-:W-:Y:S01]  /*2e80*/  HMMA.16816.F32.BF16 R80, R52, R58.reuse, R12 ;  /* 0x0000003a3450723c */ /* 0x080fe2000004180c */
[----:B------:R-:W-:Y:S01]  /*2e90*/  IADD3 R9, -R76, R6, RZ ;  /* 0x000000064c097210 */ /* 0x000fe20007ffe1ff */
[----:B------:R1:W-:Y:S01]  /*2ea0*/  I2F R184, R8 ;  /* 0x0000000800b87306 */ /* 0x0003e20000201400 */
[----:B------:R-:W-:Y:S05]  /*2eb0*/  LDSM.16.M88.4 R12, [R199] ;  /* 0x00000000c70c783b */ /* 0x000fea0000000200 */
[C---:B------:R-:W-:Y:S08]  /*2ec0*/  HMMA.16816.F32.BF16 R56, R40.reuse, R58, R36 ;  /* 0x0000003a2838723c */ /* 0x040ff00000041824 */
[----:B------:R-:W-:Y:S01]  /*2ed0*/  HMMA.16816.F32.BF16 R60, R40, R62, R28 ;  /* 0x0000003e283c723c */ /* 0x000fe2000004181c */
[----:B-1----:R-:W-:Y:S01]  /*2ee0*/  IMAD.MOV.U32 R8, RZ, RZ, R3 ;  /* 0x000000ffff087224 */ /* 0x002fe200078e0003 */
[----:B------:R-:W-:Y:S01]  /*2ef0*/  IABS R3, R9 ;  /* 0x0000000900037213 */ /* 0x000fe20000000000 */
[----:B------:R-:W-:-:S02]  /*2f00*/  IMAD.IADD R9, R5, 0x1, -R76 ;  /* 0x0000000105097824 */ /* 0x000fc400078e0a4c */
[----:B------:R1:W-:Y:S02]  /*2f10*/  I2F R190, R8 ;  /* 0x0000000800be7306 */ /* 0x0003e40000201400 */
[----:B-1----:R-:W-:Y:S01]  /*2f20*/  IMAD.MOV.U32 R8, RZ, RZ, R3 ;  /* 0x000000ffff087224 */ /* 0x002fe200078e0003 */
[----:B------:R-:W-:Y:S02]  /*2f30*/  IABS R3, R9 ;  /* 0x0000000900037213 */ /* 0x000fe40000000000 */
[----:B------:R-:W-:-:S03]  /*2f40*/  IADD3 R9, -R75, R7, RZ ;  /* 0x000000074b097210 */ /* 0x000fc60007ffe1ff */
[----:B------:R1:W-:Y:S02]  /*2f50*/  I2F R188, R8 ;  /* 0x0000000800bc7306 */ /* 0x0003e40000201400 */
[----:B-1----:R-:W-:Y:S01]  /*2f60*/  IMAD.MOV.U32 R8, RZ, RZ, R3 ;  /* 0x000000ffff087224 */ /* 0x002fe200078e0003 */
[----:B------:R-:W-:Y:S01]  /*2f70*/  IABS R3, R9 ;  /* 0x0000000900037213 */ /* 0x000fe20000000000 */
[----:B------:R-:W-:-:S04]  /*2f80*/  IMAD.IADD R9, R6, 0x1, -R75 ;  /* 0x0000000106097824 */ /* 0x000fc800078e0a4b */
        /* <DEDUP_REMOVED lines=19> */
[----:B------:R-:W-:-:S03]  /*30c0*/  IADD3 R9, R78, 0x4000, RZ ;  /* 0x000040004e097810 */ /* 0x000fc60007ffe0ff */
[----:B------:R1:W-:Y:S01]  /*30d0*/  I2F R179, R8 ;  /* 0x0000000800b37306 */ /* 0x0003e20000201400 */
[----:B------:R-:W-:Y:S02]  /*30e0*/  @P2 IADD3 R201, R9, -0x40, RZ ;  /* 0xffffffc009c92810 */ /* 0x000fe40007ffe0ff */
[----:B------:R-:W-:Y:S02]  /*30f0*/  IADD3 R9, -R147, R5, RZ ;  /* 0x0000000593097210 */ /* 0x000fe40007ffe1ff */
[----:B------:R-:W-:-:S03]  /*3100*/  ISETP.GE.AND P2, PT, R69, R72, PT ;  /* 0x000000484500720c */ /* 0x000fc60003f46270 */
[----:B------:R2:W-:Y:S01]  /*3110*/  I2F R175, R3 ;  /* 0x0000000300af7306 */ /* 0x0005e20000201400 */
[----:B------:R-:W3:Y:S01]  /*3120*/  LDSM.16.M88.4 R20, [R201] ;  /* 0x00000000c914783b */ /* 0x000ee20000000200 */
[----:B------:R-:W-:-:S03]  /*3130*/  IMAD.IADD R195, R0, 0x1, R201 ;  /* 0x0000000100c37824 */ /* 0x000fc600078e02c9 */
[----:B------:R-:W5:Y:S01]  /*3140*/  LDSM.16.M88.4 R24, [R201+0x800] ;  /* 0x00080000c918783b */ /* 0x000f620000000200 */
[----:B-1----:R-:W-:-:S03]  /*3150*/  IADD3 R8, -R147, R7, RZ ;  /* 0x0000000793087210 */ /* 0x002fc60007ffe1ff */
[----:B------:R-:W1:Y:S01]  /*3160*/  LDSM.16.M88.4 R36, [R195] ;  /* 0x00000000c324783b */ /* 0x000e620000000200 */
[----:B------:R-:W-:-:S03]  /*3170*/  IABS R8, R8 ;  /* 0x0000000800087213 */ /* 0x000fc60000000000 */
[----:B------:R-:W-:Y:S01]  /*3180*/  LDSM.16.M88.4 R116, [R201+0x1800] ;  /* 0x00180000c974783b */ /* 0x000fe20000000200 */
[----:B--2---:R-:W-:Y:S01]  /*3190*/  IMAD.IADD R3, R6, 0x1, -R147 ;  /* 0x0000000106037824 */ /* 0x004fe200078e0a93 */
[----:B------:R2:W-:Y:S04]  /*31a0*/  I2F R178, R8 ;  /* 0x0000000800b27306 */ /* 0x0005e80000201400 */
[----:B------:R-:W-:-:S05]  /*31b0*/  IABS R3, R3 ;  /* 0x0000000300037213 */ /* 0x000fca0000000000 */
[----:B--2---:R-:W-:Y:S01]  /*31c0*/  IMAD.MOV.U32 R8, RZ, RZ, R3 ;  /* 0x000000ffff087224 */ /* 0x004fe200078e0003 */
[----:B------:R-:W-:Y:S01]  /*31d0*/  IABS R3, R9 ;  /* 0x0000000900037213 */ /* 0x000fe20000000000 */
[----:B------:R-:W-:Y:S02]  /*31e0*/  IMAD.IADD R9, R7, 0x1, -R148 ;  /* 0x0000000107097824 */ /* 0x000fe400078e0a94 */
[----:B------:R2:W-:Y:S01]  /*31f0*/  I2F R177, R8 ;  /* 0x0000000800b17306 */ /* 0x0005e20000201400 */
[-C--:B---3--:R-:W-:Y:S08]  /*3200*/  HMMA.16816.F32.BF16 R84, R32, R20.reuse, R84 ;  /* 0x000000142054723c */ /* 0x088ff00000041854 */
[----:B------:R-:W-:Y:S01]  /*3210*/  HMMA.16816.F32.BF16 R28, R16, R20, R88 ;  /* 0x00000014101c723c */ /* 0x000fe20000041858 */
[----:B--2---:R-:W-:-:S02]  /*3220*/  MOV R8, R3 ;  /* 0x0000000300087202 */ /* 0x004fc40000000f00 */
[----:B------:R-:W-:Y:S01]  /*3230*/  IABS R3, R9 ;  /* 0x0000000900037213 */ /* 0x000fe20000000000 */
[----:B------:R-:W-:Y:S01]  /*3240*/  IMAD.IADD R9, R6, 0x1, -R148 ;  /* 0x0000000106097824 */ /* 0x000fe200078e0a94 */
[----:B------:R2:W-:Y:S02]  /*3250*/  I2F R174, R8 ;  /* 0x0000000800ae7306 */ /* 0x0005e40000201400 */
[----:B------:R-:W-:Y:S01]  /*3260*/  IMAD.IADD R20, R5, 0x1, -R150 ;  /* 0x0000000105147824 */ /* 0x000fe200078e0a96 */
[-C--:B------:R-:W-:Y:S08]  /*3270*/  HMMA.16816.F32.BF16 R88, R32, R22.reuse, R64 ;  /* 0x000000162058723c */ /* 0x080ff00000041840 */
[----:B------:R-:W-:Y:S01]  /*3280*/  HMMA.16816.F32.BF16 R64, R16, R22, R60 ;  /* 0x000000161040723c */ /* 0x000fe2000004183c */
[----:B------:R-:W3:Y:S01]  /*3290*/  LDSM.16.M88.4 R60, [R201+0x1000] ;  /* 0x00100000c93c783b */ /* 0x000ee20000000200 */
[----:B--2---:R-:W-:Y:S01]  /*32a0*/  IMAD.MOV.U32 R8, RZ, RZ, R3 ;  /* 0x000000ffff087224 */ /* 0x004fe200078e0003 */
[----:B------:R-:W-:-:S05]  /*32b0*/  IABS R3, R9 ;  /* 0x0000000900037213 */ /* 0x000fca0000000000 */
[----:B-----5:R-:W-:Y:S01]  /*32c0*/  HMMA.16816.F32.BF16 R132, R32, R26, R80 ;  /* 0x0000001a2084723c */ /* 0x020fe20000041850 */
[----:B------:R-:W-:Y:S01]  /*32d0*/  IADD3 R9, -R148, R5, RZ ;  /* 0x0000000594097210 */ /* 0x000fe20007ffe1ff */
[----:B------:R2:W-:Y:S06]  /*32e0*/  I2F R180, R8 ;  /* 0x0000000800b47306 */ /* 0x0005ec0000201400 */
[----:B-1----:R-:W-:Y:S01]  /*32f0*/  HMMA.16816.F32.BF16 R80, R12, R36, R28 ;  /* 0x000000240c50723c */ /* 0x002fe2000004181c */
[----:B------:R-:W1:Y:S07]  /*3300*/  LDSM.16.M88.4 R28, [R195+0x800] ;  /* 0x00080000c31c783b */ /* 0x000e6e0000000200 */
[----:B------:R-:W-:Y:S01]  /*3310*/  HMMA.16816.F32.BF16 R104, R16, R24, R104 ;  /* 0x000000181068723c */ /* 0x000fe20000041868 */
[----:B--2---:R-:W-:Y:S01]  /*3320*/  IMAD.MOV.U32 R8, RZ, RZ, R3 ;  /* 0x000000ffff087224 */ /* 0x004fe200078e0003 */
[----:B------:R-:W-:Y:S01]  /*3330*/  IABS R3, R9 ;  /* 0x0000000900037213 */ /* 0x000fe20000000000 */
[----:B------:R-:W-:-:S02]  /*3340*/  IMAD.IADD R9, R7, 0x1, -R149 ;  /* 0x0000000107097824 */ /* 0x000fc400078e0a95 */
[----:B------:R2:W-:Y:S03]  /*3350*/  I2F R176, R8 ;  /* 0x0000000800b07306 */ /* 0x0005e60000201400 */
[----:B------:R-:W-:Y:S08]  /*3360*/  HMMA.16816.F32.BF16 R64, R12, R38, R64 ;  /* 0x000000260c40723c */ /* 0x000ff00000041840 */
[----:B------:R-:W-:Y:S01]  /*3370*/  HMMA.16816.F32.BF16 R108, R32, R24, R108 ;  /* 0x00000018206c723c */ /* 0x000fe2000004186c */
[----:B--2---:R-:W-:-:S02]  /*3380*/  MOV R8, R3 ;  /* 0x0000000300087202 */ /* 0x004fc40000000f00 */
[----:B------:R-:W-:Y:S01]  /*3390*/  IABS R3, R9 ;  /* 0x0000000900037213 */ /* 0x000fe20000000000 */
[----:B------:R-:W-:Y:S01]  /*33a0*/  IMAD.IADD R9, R6, 0x1, -R149 ;  /* 0x0000000106097824 */ /* 0x000fe200078e0a95 */
[----:B------:R2:W-:Y:S03]  /*33b0*/  I2F R173, R8 ;  /* 0x0000000800ad7306 */ /* 0x0005e60000201400 */
[C---:B------:R-:W-:Y:S08]  /*33c0*/  HMMA.16816.F32.BF16 R128, R16.reuse, R26, R56 ;  /* 0x0000001a1080723c */ /* 0x040ff00000041838 */
[----:B---3--:R-:W-:Y:S01]  /*33d0*/  HMMA.16816.F32.BF16 R24, R16, R60, R136 ;  /* 0x0000003c1018723c */ /* 0x008fe20000041888 */
[----:B--2---:R-:W-:Y:S01]  /*33e0*/  IMAD.MOV.U32 R8, RZ, RZ, R3 ;  /* 0x000000ffff087224 */ /* 0x004fe200078e0003 */
[----:B------:R-:W-:-:S06]  /*33f0*/  IABS R3, R9 ;  /* 0x0000000900037213 */ /* 0x000fcc0000000000 */
[----:B-1----:R-:W-:Y:S01]  /*3400*/  HMMA.16816.F32.BF16 R56, R12, R28, R104 ;  /* 0x0000001c0c38723c */ /* 0x002fe20000041868 */
[----:B------:R-:W-:Y:S01]  /*3410*/  IADD3 R9, -R149, R5, RZ ;  /* 0x0000000595097210 */ /* 0x000fe20007ffe1ff */
[----:B------:R1:W-:Y:S02]  /*3420*/  I2F R172, R8 ;  /* 0x0000000800ac7306 */ /* 0x0003e40000201400 */
[----:B-1----:R-:W-:Y:S01]  /*3430*/  IMAD.MOV.U32 R8, RZ, RZ, R3 ;  /* 0x000000ffff087224 */ /* 0x002fe200078e0003 */
[----:B------:R-:W-:Y:S02]  /*3440*/  IABS R3, R9 ;  /* 0x0000000900037213 */ /* 0x000fe40000000000 */
[----:B------:R-:W-:-:S03]  /*3450*/  IADD3 R9, -R150, R6, RZ ;  /* 0x0000000696097210 */ /* 0x000fc60007ffe1ff */
[----:B------:R1:W-:Y:S08]  /*3460*/  I2F R171, R8 ;  /* 0x0000000800ab7306 */ /* 0x0003f00000201400 */
[----:B------:R2:W-:Y:S01]  /*3470*/  I2F R170, R3 ;  /* 0x0000000300aa7306 */ /* 0x0005e20000201400 */
[----:B-1----:R-:W-:-:S05]  /*3480*/  IMAD.IADD R8, R7, 0x1, -R150 ;  /* 0x0000000107087824 */ /* 0x002fca00078e0a96 */
[----:B------:R-:W-:-:S04]  /*3490*/  IABS R0, R8 ;  /* 0x0000000800007213 */ /* 0x000fc80000000000 */
[----:B--2---:R-:W-:Y:S02]  /*34a0*/  MOV R3, R0 ;  /* 0x0000000000037202 */ /* 0x004fe40000000f00 */
[----:B------:R-:W-:Y:S02]  /*34b0*/  IABS R0, R9 ;  /* 0x0000000900007213 */ /* 0x000fe40000000000 */
[----:B------:R1:W-:Y:S01]  /*34c0*/  I2F R168, R3 ;  /* 0x0000000300a87306 */ /* 0x0003e20000201400 */
[----:B------:R-:W2:Y:S02]  /*34d0*/  LDSM.16.M88.4 R8, [R199+0x2000] ;  /* 0x00200000c708783b */ /* 0x000ea40000000200 */
[----:B-1----:R-:W-:Y:S01]  /*34e0*/  IMAD.MOV.U32 R3, RZ, RZ, R0 ;  /* 0x000000ffff037224 */ /* 0x002fe200078e0000 */
[----:B------:R-:W-:Y:S02]  /*34f0*/  IABS R0, R20 ;  /* 0x0000001400007213 */ /* 0x000fe40000000000 */
[----:B------:R-:W-:-:S02]  /*3500*/  IADD3 R20, -R152, R7, RZ ;  /* 0x0000000798147210 */ /* 0x000fc40007ffe1ff */
[----:B------:R1:W-:Y:S02]  /*3510*/  I2F R167, R3 ;  /* 0x0000000300a77306 */ /* 0x0003e40000201400 */
[----:B-1----:R-:W-:Y:S01]  /*3520*/  IMAD.MOV.U32 R3, RZ, RZ, R0 ;  /* 0x000000ffff037224 */ /* 0x002fe200078e0000 */
[----:B------:R-:W-:Y:S01]  /*3530*/  IABS R0, R20 ;  /* 0x0000001400007213 */ /* 0x000fe20000000000 */
[----:B------:R-:W-:-:S04]  /*3540*/  IMAD.IADD R20, R6, 0x1, -R152 ;  /* 0x0000000106147824 */ /* 0x000fc800078e0a98 */
[----:B------:R1:W-:Y:S01]  /*3550*/  I2F R166, R3 ;  /* 0x0000000300a67306 */ /* 0x0003e20000201400 */
[C---:B--2---:R-:W-:Y:S08]  /*3560*/  HMMA.16816.F32.BF16 R100, R8.reuse, R36, R84 ;  /* 0x000000240864723c */ /* 0x044ff00000041854 */
[----:B------:R-:W-:Y:S01]  /*3570*/  HMMA.16816.F32.BF16 R112, R8, R38, R88 ;  /* 0x000000260870723c */ /* 0x000fe20000041858 */
[----:B------:R-:W2:Y:S04]  /*3580*/  LDSM.16.M88.4 R36, [R195+0x1000] ;  /* 0x00100000c324783b */ /* 0x000ea80000000200 */
[----:B------:R-:W3:Y:S01]  /*3590*/  LDSM.16.M88.4 R88, [R195+0x1800] ;  /* 0x00180000c358783b */ /* 0x000ee20000000200 */
[----:B------:R-:W-:-:S04]  /*35a0*/  DEPBAR.LE SB0, 0x0 ;  /* 0x000080000000791a */ /* 0x000fc80000000000 */
[----:B-1----:R-:W-:Y:S01]  /*35b0*/  MOV R3, R0 ;  /* 0x0000000000037202 */ /* 0x002fe20000000f00 */
[----:B------:R-:W-:Y:S01]  /*35c0*/  HMMA.16816.F32.BF16 R84, R8, R28, R108 ;  /* 0x0000001c0854723c */ /* 0x000fe2000004186c */
[----:B------:R-:W-:Y:S01]  /*35d0*/  IABS R0, R20 ;  /* 0x0000001400007213 */ /* 0x000fe20000000000 */
[----:B------:R-:W-:Y:S01]  /*35e0*/  IMAD.IADD R20, R5, 0x1, -R152 ;  /* 0x0000000105147824 */ /* 0x000fe200078e0a98 */
[----:B------:R1:W-:Y:S03]  /*35f0*/  I2F R165, R3 ;  /* 0x0000000300a57306 */ /* 0x0003e60000201400 */
[----:B-1----:R-:W-:Y:S01]  /*3600*/  IMAD.MOV.U32 R3, RZ, RZ, R0 ;  /* 0x000000ffff037224 */ /* 0x002fe200078e0000 */
[----:B------:R-:W-:Y:S02]  /*3610*/  IABS R0, R20 ;  /* 0x0000001400007213 */ /* 0x000fe40000000000 */
[----:B------:R-:W-:-:S02]  /*3620*/  IADD3 R20, -R153, R7, RZ ;  /* 0x0000000799147210 */ /* 0x000fc40007ffe1ff */
[----:B------:R1:W-:Y:S01]  /*3630*/  I2F R164, R3 ;  /* 0x0000000300a47306 */ /* 0x0003e20000201400 */
[----:B--2---:R-:W-:Y:S01]  /*3640*/  HMMA.16816.F32.BF16 R24, R12, R36, R24 ;  /* 0x000000240c18723c */ /* 0x004fe20000041818 */
[----:B-1----:R-:W-:Y:S01]  /*3650*/  IMAD.MOV.U32 R3, RZ, RZ, R0 ;  /* 0x000000ffff037224 */ /* 0x002fe200078e0000 */
[----:B------:R-:W-:-:S06]  /*3660*/  IABS R0, R20 ;  /* 0x0000001400007213 */ /* 0x000fcc0000000000 */
[----:B------:R-:W-:Y:S01]  /*3670*/  HMMA.16816.F32.BF16 R20, R44, R124, RZ ;  /* 0x0000007c2c14723c */ /* 0x000fe200000418ff */
[----:B------:R1:W-:Y:S08]  /*3680*/  I2F R163, R3 ;  /* 0x0000000300a37306 */ /* 0x0003f00000201400 */
[----:B------:R2:W-:Y:S01]  /*3690*/  I2F R161, R0 ;  /* 0x0000000000a17306 */ /* 0x0005e20000201400 */
[----:B-1----:R-:W-:-:S05]  /*36a0*/  IMAD.IADD R3, R7, 0x1, -R156 ;  /* 0x0000000107037824 */ /* 0x002fca00078e0a9c */
[----:B------:R-:W-:-:S09]  /*36b0*/  IABS R3, R3 ;  /* 0x0000000300037213 */ /* 0x000fd20000000000 */
[----:B------:R-:W-:Y:S01]  /*36c0*/  HMMA.16816.F32.BF16 R20, R40, R120, R20 ;  /* 0x000000782814723c */ /* 0x000fe20000041814 */
[----:B--2---:R-:W-:Y:S01]  /*36d0*/  IADD3 R0, -R157, R7, RZ ;  /* 0x000000079d007210 */ /* 0x004fe20007ffe1ff */
[----:B------:R-:W-:Y:S01]  /*36e0*/  IMAD.IADD R7, R6, 0x1, -R153 ;  /* 0x0000000106077824 */ /* 0x000fe200078e0a99 */
[----:B------:R1:W-:Y:S02]  /*36f0*/  I2F R160, R3 ;  /* 0x0000000300a07306 */ /* 0x0003e40000201400 */
[----:B------:R-:W-:-:S05]  /*3700*/  IABS R0, R0 ;  /* 0x0000000000007213 */ /* 0x000fca0000000000 */
[----:B-1----:R-:W-:Y:S01]  /*3710*/  IMAD.MOV.U32 R3, RZ, RZ, R0 ;  /* 0x000000ffff037224 */ /* 0x002fe200078e0000 */
[----:B------:R-:W-:-:S03]  /*3720*/  IABS R0, R7 ;  /* 0x0000000700007213 */ /* 0x000fc60000000000 */
[----:B------:R1:W-:Y:S10]  /*3730*/  I2F R159, R3 ;  /* 0x00000003009f7306 */ /* 0x0003f40000201400 */
[----:B------:R-:W-:Y:S01]  /*3740*/  HMMA.16816.F32.BF16 R20, R16, R116, R20 ;  /* 0x000000741014723c */ /* 0x000fe20000041814 */
[----:B------:R2:W-:Y:S01]  /*3750*/  I2F R158, R0 ;  /* 0x00000000009e7306 */ /* 0x0005e20000201400 */
[----:B-1----:R-:W-:-:S04]  /*3760*/  IADD3 R3, -R156, R6, RZ ;  /* 0x000000069c037210 */ /* 0x002fc80007ffe1ff */
[----:B------:R-:W-:Y:S01]  /*3770*/  IABS R3, R3 ;  /* 0x0000000300037213 */ /* 0x000fe20000000000 */
[----:B--2---:R-:W-:-:S03]  /*3780*/  IMAD.IADD R0, R6, 0x1, -R157 ;  /* 0x0000000106007824 */ /* 0x004fc600078e0a9d */
[----:B------:R1:W-:Y:S01]  /*3790*/  I2F R155, R3 ;  /* 0x00000003009b7306 */ /* 0x0003e20000201400 */
[----:B------:R-:W-:Y:S11]  /*37a0*/  IMAD.IADD R6, R5, 0x1, -R153 ;  /* 0x0000000105067824 */ /* 0x000ff600078e0a99 */
[----:B------:R-:W-:Y:S02]  /*37b0*/  @!UPT UIADD3 URZ, URZ, URZ, URZ ;  /* 0x0000003f3f3ff290 */ /* 0x000fe4000fffe03f */
[----:B---3--:R-:W-:Y:S01]  /*37c0*/  HMMA.16816.F32.BF16 R20, R12, R88, R20 ;  /* 0x000000580c14723c */ /* 0x008fe20000041814 */
[----:B------:R-:W-:-:S04]  /*37d0*/  IABS R0, R0 ;  /* 0x0000000000007213 */ /* 0x000fc80000000000 */
[----:B-1----:R-:W-:Y:S02]  /*37e0*/  MOV R3, R0 ;  /* 0x0000000000037202 */ /* 0x002fe40000000f00 */
[----:B------:R-:W-:Y:S02]  /*37f0*/  IABS R0, R6 ;  /* 0x0000000600007213 */ /* 0x000fe40000000000 */
[----:B------:R1:W-:Y:S08]  /*3800*/  I2F R154, R3 ;  /* 0x00000003009a7306 */ /* 0x0003f00000201400 */
[----:B------:R2:W-:Y:S01]  /*3810*/  I2F R136, R0 ;  /* 0x0000000000887306 */ /* 0x0005e20000201400 */
[----:B-1----:R-:W-:-:S05]  /*3820*/  IMAD.IADD R3, R5, 0x1, -R156 ;  /* 0x0000000105037824 */ /* 0x002fca00078e0a9c */
[----:B------:R-:W-:Y:S01]  /*3830*/  IABS R3, R3 ;  /* 0x0000000300037213 */ /* 0x000fe20000000000 */
[----:B--2---:R-:W-:-:S03]  /*3840*/  IMAD.IADD R0, R5, 0x1, -R157 ;  /* 0x0000000105007824 */ /* 0x004fc600078e0a9d */
[----:B------:R-:W-:Y:S02]  /*3850*/  I2F R96, R3 ;  /* 0x0000000300607306 */ /* 0x000fe40000201400 */
[----:B------:R-:W-:-:S06]  /*3860*/  IABS R0, R0 ;  /* 0x0000000000007213 */ /* 0x000fcc0000000000 */
[----:B------:R1:W-:Y:S02]  /*3870*/  I2F R92, R0 ;  /* 0x00000000005c7306 */ /* 0x0003e40000201400 */
[----:B-1----:R-:W-:-:S06]  /*3880*/  FMUL.FTZ R0, R80, c[0x0][0x2ec] ;  /* 0x0000bb0050007a20 */ /* 0x002fcc0000410000 */
[----:B------:R1:W2:Y:S02]  /*3890*/  MUFU.TANH R6, R0 ;  /* 0x0000000000067308 */ /* 0x0002a40000002400 */
[----:B-1----:R-:W-:Y:S02]  /*38a0*/  FMUL.FTZ R0, R81, c[0x0][0x2ec] ;  /* 0x0000bb0051007a20 */ /* 0x002fe40000410000 */
[----:B--2---:R-:W-:-:S04]  /*38b0*/  FFMA.FTZ R6, R211, -R68, R6 ;  /* 0x80000044d3067223 */ /* 0x004fc80000010006 */
[----:B------:R1:W-:Y:S02]  /*38c0*/  MUFU.TANH R110, R0 ;  /* 0x00000000006e7308 */ /* 0x0003e40000002400 */
[----:B-1----:R-:W-:-:S06]  /*38d0*/  FMUL.FTZ R0, R82, c[0x0][0x2ec] ;  /* 0x0000bb0052007a20 */ /* 0x002fcc0000410000 */
[----:B------:R1:W2:Y:S02]  /*38e0*/  MUFU.TANH R5, R0 ;  /* 0x0000000000057308 */ /* 0x0002a40000002400 */
[----:B-1----:R-:W-:Y:S02]  /*38f0*/  FMUL.FTZ R0, R83, c[0x0][0x2ec] ;  /* 0x0000bb0053007a20 */ /* 0x002fe40000410000 */
[----:B--2---:R-:W-:-:S04]  /*3900*/  FFMA.FTZ R5, R208, -R68, R5 ;  /* 0x80000044d0057223 */ /* 0x004fc80000010005 */
[----:B------:R1:W-:Y:S02]  /*3910*/  MUFU.TANH R109, R0 ;  /* 0x00000000006d7308 */ /* 0x0003e40000002400 */
[----:B-1----:R-:W-:-:S06]  /*3920*/  FMUL.FTZ R0, R56, c[0x0][0x2ec] ;  /* 0x0000bb0038007a20 */ /* 0x002fcc0000410000 */
[----:B------:R1:W-:Y:S02]  /*3930*/  MUFU.TANH R137, R0 ;  /* 0x0000000000897308 */ /* 0x0003e40000002400 */
[----:B-1----:R-:W-:-:S06]  /*3940*/  FMUL.FTZ R0, R57, c[0x0][0x2ec] ;  /* 0x0000bb0039007a20 */ /* 0x002fcc0000410000 */
[----:B------:R1:W-:Y:S02]  /*3950*/  MUFU.TANH R139, R0 ;  /* 0x00000000008b7308 */ /* 0x0003e40000002400 */
[----:B-1----:R-:W-:-:S06]  /*3960*/  FMUL.FTZ R0, R58, c[0x0][0x2ec] ;  /* 0x0000bb003a007a20 */ /* 0x002fcc0000410000 */
[----:B------:R1:W-:Y:S02]  /*3970*/  MUFU.TANH R111, R0 ;  /* 0x00000000006f7308 */ /* 0x0003e40000002400 */
[----:B-1----:R-:W-:Y:S02]  /*3980*/  FMUL.FTZ R0, R59, c[0x0][0x2ec] ;  /* 0x0000bb003b007a20 */ /* 0x002fe40000410000 */
[----:B------:R-:W-:Y:S04]  /*3990*/  HMMA.16816.F32.BF16 R56, R12, R30, R128 ;  /* 0x0000001e0c38723c */ /* 0x000fe80000041880 */
        /* <DEDUP_REMOVED lines=8> */
[----:B------:R-:W-:Y:S04]  /*3a20*/  HMMA.16816.F32.BF16 R24, R44, R98, RZ ;  /* 0x000000622c18723c */ /* 0x000fe800000418ff */
        /* <DEDUP_REMOVED lines=11> */
[----:B------:R1:W2:Y:S11]  /*3ae0*/  MUFU.TANH R3, R0 ;  /* 0x0000000000037308 */ /* 0x0002b60000002400 */
[----:B------:R-:W-:Y:S01]  /*3af0*/  @!UPT UIADD3 URZ, URZ, URZ, URZ ;  /* 0x0000003f3f3ff290 */ /* 0x000fe2000fffe03f */
[----:B------:R-:W-:Y:S08]  /*3b00*/  HMMA.16816.F32.BF16 R80, R8, R36, R20 ;  /* 0x000000240850723c */ /* 0x000ff00000041814 */
[----:B------:R-:W-:Y:S01]  /*3b10*/  HMMA.16816.F32.BF16 R20, R40, R94, R24 ;  /* 0x0000005e2814723c */ /* 0x000fe20000041818 */
[----:B-1----:R-:W-:Y:S02]  /*3b20*/  FMUL.FTZ R0, R101, c[0x0][0x2ec] ;  /* 0x0000bb0065007a20 */ /* 0x002fe40000410000 */
[----:B--2---:R-:W-:Y:S01]  /*3b30*/  FFMA.FTZ R3, R203, -R68, R3 ;  /* 0x80000044cb037223 */ /* 0x004fe20000010003 */
[----:B------:R-:W-:Y:S01]  /*3b40*/  IADD3 R203, R201, 0x1000, RZ ;  /* 0x00001000c9cb7810 */ /* 0x000fe20007ffe0ff */
[----:B------:R1:W2:Y:S11]  /*3b50*/  MUFU.TANH R104, R0 ;  /* 0x0000000000687308 */ /* 0x0002b60000002400 */
[----:B------:R-:W-:Y:S08]  /*3b60*/  @!UPT UIADD3 URZ, URZ, URZ, URZ ;  /* 0x0000003f3f3ff290 */ /* 0x000ff0000fffe03f */
[----:B------:R-:W-:Y:S01]  /*3b70*/  HMMA.16816.F32.BF16 R20, R16, R62, R20 ;  /* 0x0000003e1014723c */ /* 0x000fe20000041814 */
[----:B-1----:R-:W-:-:S04]  /*3b80*/  FMUL.FTZ R0, R102, c[0x0][0x2ec] ;  /* 0x0000bb0066007a20 */ /* 0x002fc80000410000 */
[----:B------:R1:W-:Y:S02]  /*3b90*/  MUFU.TANH R7, R0 ;  /* 0x0000000000077308 */ /* 0x0003e40000002400 */
[----:B-1----:R-:W-:-:S06]  /*3ba0*/  FMUL.FTZ R0, R103, c[0x0][0x2ec] ;  /* 0x0000bb0067007a20 */ /* 0x002fcc0000410000 */
[----:B------:R1:W-:Y:S02]  /*3bb0*/  MUFU.TANH R100, R0 ;  /* 0x0000000000647308 */ /* 0x0003e40000002400 */
[----:B-1----:R-:W-:-:S06]  /*3bc0*/  FMUL.FTZ R0, R64, c[0x0][0x2ec] ;  /* 0x0000bb0040007a20 */ /* 0x002fcc0000410000 */
[----:B------:R1:W-:Y:S02]  /*3bd0*/  MUFU.TANH R105, R0 ;  /* 0x0000000000697308 */ /* 0x0003e40000002400 */
[----:B-1----:R-:W-:-:S06]  /*3be0*/  FMUL.FTZ R0, R65, c[0x0][0x2ec] ;  /* 0x0000bb0041007a20 */ /* 0x002fcc0000410000 */
[----:B------:R1:W-:Y:S02]  /*3bf0*/  MUFU.TANH R108, R0 ;  /* 0x00000000006c7308 */ /* 0x0003e40000002400 */
[----:B-1----:R-:W-:-:S06]  /*3c00*/  FMUL.FTZ R0, R66, c[0x0][0x2ec] ;  /* 0x0000bb0042007a20 */ /* 0x002fcc0000410000 */
[----:B------:R1:W3:Y:S02]  /*3c10*/  MUFU.TANH R103, R0 ;  /* 0x0000000000677308 */ /* 0x0002e40000002400 */
[----:B-1----:R-:W-:Y:S02]  /*3c20*/  FMUL.FTZ R0, R67, c[0x0][0x2ec] ;  /* 0x0000bb0043007a20 */ /* 0x002fe40000410000 */
[----:B------:R-:W-:Y:S04]  /*3c30*/  HMMA.16816.F32.BF16 R64, R8, R30, R132 ;  /* 0x0000001e0840723c */ /* 0x000fe80000041884 */
[----:B------:R1:W5:Y:S04]  /*3c40*/  MUFU.TANH R107, R0 ;  /* 0x00000000006b7308 */ /* 0x0003680000002400 */
[----:B------:R-:W-:Y:S01]  /*3c50*/  HMMA.16816.F32.BF16 R28, R48, R98, RZ ;  /* 0x00000062301c723c */ /* 0x000fe200000418ff */
[----:B-1----:R-:W-:-:S02]  /*3c60*/  FMUL.FTZ R0, R112, c[0x0][0x2ec] ;  /* 0x0000bb0070007a20 */ /* 0x002fc40000410000 */
[----:B------:R-:W1:Y:S02]  /*3c70*/  S2R R112, SR_TID.X ;  /* 0x0000000000707919 */ /* 0x000e640000002100 */
[----:B------:R4:W-:Y:S11]  /*3c80*/  MUFU.TANH R97, R0 ;  /* 0x0000000000617308 */ /* 0x0009f60000002400 */
[----:B------:R-:W-:Y:S08]  /*3c90*/  @!UPT UIADD3 URZ, URZ, URZ, URZ ;  /* 0x0000003f3f3ff290 */ /* 0x000ff0000fffe03f */
[----:B------:R-:W-:Y:S01]  /*3ca0*/  HMMA.16816.F32.BF16 R24, R52, R94, R28 ;  /* 0x0000005e3418723c */ /* 0x000fe2000004181c */
[----:B----4-:R-:W-:-:S07]  /*3cb0*/  FMUL.FTZ R0, R113, c[0x0][0x2ec] ;  /* 0x0000bb0071007a20 */ /* 0x010fce0000410000 */
[----:B------:R-:W-:Y:S01]  /*3cc0*/  HMMA.16816.F32.BF16 R28, R48, R124, RZ ;  /* 0x0000007c301c723c */ /* 0x000fe200000418ff */
[----:B------:R4:W-:Y:S11]  /*3cd0*/  MUFU.TANH R106, R0 ;  /* 0x00000000006a7308 */ /* 0x0009f60000002400 */
[----:B------:R-:W-:Y:S04]  /*3ce0*/  @!UPT UIADD3 URZ, URZ, URZ, URZ ;  /* 0x0000003f3f3ff290 */ /* 0x000fe8000fffe03f */
[----:B------:R-:W-:Y:S01]  /*3cf0*/  HMMA.16816.F32.BF16 R24, R32, R62, R24 ;  /* 0x0000003e2018723c */ /* 0x000fe20000041818 */
[----:B----4-:R-:W-:-:S04]  /*3d00*/  FMUL.FTZ R0, R114, c[0x0][0x2ec] ;  /* 0x0000bb0072007a20 */ /* 0x010fc80000410000 */
[----:B------:R4:W-:Y:S02]  /*3d10*/  MUFU.TANH R74, R0 ;  /* 0x00000000004a7308 */ /* 0x0009e40000002400 */
[----:B----4-:R-:W-:-:S06]  /*3d20*/  FMUL.FTZ R0, R115, c[0x0][0x2ec] ;  /* 0x0000bb0073007a20 */ /* 0x010fcc0000410000 */
        /* <DEDUP_REMOVED lines=15> */
[----:B----4-:R-:W-:Y:S02]  /*3e20*/  FMUL.FTZ R0, R59, c[0x0][0x2ec] ;  /* 0x0000bb003b007a20 */ /* 0x010fe40000410000 */
[----:B------:R-:W-:Y:S04]  /*3e30*/  HMMA.16816.F32.BF16 R56, R12, R38, R20 ;  /* 0x000000260c38723c */ /* 0x000fe80000041814 */
[----:B------:R4:W-:Y:S04]  /*3e40*/  MUFU.TANH R94, R0 ;  /* 0x00000000005e7308 */ /* 0x0009e80000002400 */
[----:B------:R-:W-:Y:S08]  /*3e50*/  HMMA.16816.F32.BF16 R20, R52, R120, R28 ;  /* 0x000000783414723c */ /* 0x000ff0000004181c */
[----:B------:R-:W-:Y:S01]  /*3e60*/  HMMA.16816.F32.BF16 R36, R8, R38, R24 ;  /* 0x000000260824723c */ /* 0x000fe20000041818 */
[----:B----4-:R-:W-:-:S04]  /*3e70*/  FMUL.FTZ R0, R64, c[0x0][0x2ec] ;  /* 0x0000bb0040007a20 */ /* 0x010fc80000410000 */
[----:B------:R4:W-:Y:S03]  /*3e80*/  MUFU.TANH R73, R0 ;  /* 0x0000000000497308 */ /* 0x0009e60000002400 */
[----:B------:R-:W-:Y:S08]  /*3e90*/  HMMA.16816.F32.BF16 R24, R44, R126, RZ ;  /* 0x0000007e2c18723c */ /* 0x000ff000000418ff */
[----:B------:R-:W-:Y:S01]  /*3ea0*/  HMMA.16816.F32.BF16 R20, R32, R116, R20 ;  /* 0x000000742014723c */ /* 0x000fe20000041814 */
[----:B----4-:R-:W-:-:S07]  /*3eb0*/  FMUL.FTZ R0, R65, c[0x0][0x2ec] ;  /* 0x0000bb0041007a20 */ /* 0x010fce0000410000 */
[----:B------:R-:W-:Y:S01]  /*3ec0*/  FMUL.FTZ R39, R39, c[0x0][0x2ec] ;  /* 0x0000bb0027277a20 */ /* 0x000fe20000410000 */
[----:B------:R4:W-:Y:S01]  /*3ed0*/  MUFU.TANH R85, R0 ;  /* 0x0000000000557308 */ /* 0x0009e20000002400 */
[----:B------:R-:W-:Y:S02]  /*3ee0*/  FMUL.FTZ R37, R37, c[0x0][0x2ec] ;  /* 0x0000bb0025257a20 */ /* 0x000fe40000410000 */
[----:B------:R-:W-:-:S04]  /*3ef0*/  FMUL.FTZ R38, R38, c[0x0][0x2ec] ;  /* 0x0000bb0026267a20 */ /* 0x000fc80000410000 */
[----:B------:R-:W-:Y:S07]  /*3f00*/  HMMA.16816.F32.BF16 R24, R40, R122, R24 ;  /* 0x0000007a2818723c */ /* 0x000fee0000041818 */
[----:B------:R-:W-:Y:S01]  /*3f10*/  FSEL R43, R3, -INF , !P2 ;  /* 0xff800000032b7808 */ /* 0x000fe20005000000 */
[----:B------:R-:W-:Y:S01]  /*3f20*/  HMMA.16816.F32.BF16 R28, R8, R88, R20 ;  /* 0x00000058081c723c */ /* 0x000fe20000041814 */
[----:B--2---:R-:W-:Y:S01]  /*3f30*/  FFMA.FTZ R3, R189, -R68, R104 ;  /* 0x80000044bd037223 */ /* 0x004fe20000010068 */
[----:B------:R-:W-:Y:S01]  /*3f40*/  FSEL R40, R6, -INF , !P2 ;  /* 0xff80000006287808 */ /* 0x000fe20005000000 */
[----:B----4-:R-:W-:-:S02]  /*3f50*/  FMUL.FTZ R0, R66, c[0x0][0x2ec] ;  /* 0x0000bb0042007a20 */ /* 0x010fc40000410000 */
[-C--:B------:R-:W-:Y:S02]  /*3f60*/  FFMA.FTZ R6, R212, -R68.reuse, R110 ;  /* 0x80000044d4067223 */ /* 0x080fe4000001006e */
[----:B------:R2:W-:Y:S01]  /*3f70*/  MUFU.TANH R64, R0 ;  /* 0x0000000000407308 */ /* 0x0005e20000002400 */
[----:B------:R-:W-:Y:S07]  /*3f80*/  HMMA.16816.F32.BF16 R20, R48, R126, RZ ;  /* 0x0000007e3014723c */ /* 0x000fee00000418ff */
[----:B------:R-:W-:Y:S01]  /*3f90*/  FSEL R50, R5, -INF , !P2 ;  /* 0xff80000005327808 */ /* 0x000fe20005000000 */
[----:B------:R-:W-:Y:S01]  /*3fa0*/  HMMA.16816.F32.BF16 R16, R16, R118, R24 ;  /* 0x000000761010723c */ /* 0x000fe20000041818 */
[----:B------:R-:W-:-:S05]  /*3fb0*/  FFMA.FTZ R5, R193, -R68, R109 ;  /* 0x80000044c1057223 */ /* 0x000fca000001006d */
[----:B------:R-:W-:Y:S01]  /*3fc0*/  FSEL R49, R5, -INF , !P0 ;  /* 0xff80000005317808 */ /* 0x000fe20004000000 */
[----:B--2---:R-:W-:Y:S02]  /*3fd0*/  FMUL.FTZ R0, R67, c[0x0][0x2ec] ;  /* 0x0000bb0043007a20 */ /* 0x004fe40000410000 */
[-C--:B---3--:R-:W-:Y:S02]  /*3fe0*/  FFMA.FTZ R5, R206, -R68.reuse, R103 ;  /* 0x80000044ce057223 */ /* 0x088fe40000010067 */
[----:B------:R2:W-:Y:S01]  /*3ff0*/  MUFU.TANH R67, R0 ;  /* 0x0000000000437308 */ /* 0x0005e20000002400 */
[----:B------:R-:W-:Y:S02]  /*4000*/  FMUL.FTZ R28, R28, c[0x0][0x2ec] ;  /* 0x0000bb001c1c7a20 */ /* 0x000fe40000410000 */
[----:B------:R-:W-:Y:S01]  /*4010*/  FSEL R48, R5, -INF , !P1 ;  /* 0xff80000005307808 */ /* 0x000fe20004800000 */
[----:B-----5:R-:W-:Y:S01]  /*4020*/  FFMA.FTZ R5, R210, -R68, R107 ;  /* 0x80000044d2057223 */ /* 0x020fe2000001006b */
[----:B------:R-:W-:Y:S01]  /*4030*/  HMMA.16816.F32.BF16 R20, R52, R122, R20 ;  /* 0x0000007a3414723c */ /* 0x000fe20000041814 */
[----:B------:R-:W-:-:S04]  /*4040*/  FMUL.FTZ R29, R29, c[0x0][0x2ec] ;  /* 0x0000bb001d1d7a20 */ /* 0x000fc80000410000 */
[----:B------:R3:W-:Y:S02]  /*4050*/  MUFU.TANH R54, R29 ;  /* 0x0000001d00367308 */ /* 0x0007e40000002400 */
[----:B------:R-:W-:Y:S01]  /*4060*/  FSEL R52, R5, -INF , !P6 ;  /* 0xff80000005347808 */ /* 0x000fe20007000000 */
[----:B------:R-:W-:Y:S01]  /*4070*/  HMMA.16816.F32.BF16 R16, R12, R90, R16 ;  /* 0x0000005a0c10723c */ /* 0x000fe20000041810 */
[----:B------:R-:W-:Y:S02]  /*4080*/  FFMA.FTZ R5, R209, -R68, R111 ;  /* 0x80000044d1057223 */ /* 0x000fe4000001006f */
[----:B--2---:R-:W-:-:S04]  /*4090*/  FMUL.FTZ R0, R80, c[0x0][0x2ec] ;  /* 0x0000bb0050007a20 */ /* 0x004fc80000410000 */
[----:B------:R2:W-:Y:S01]  /*40a0*/  MUFU.TANH R71, R0 ;  /* 0x0000000000477308 */ /* 0x0005e20000002400 */
[----:B---3--:R-:W-:-:S08]  /*40b0*/  FFMA.FTZ R29, R238, -R68, R219 ;  /* 0x80000044ee1d7223 */ /* 0x008fd000000100db */
[----:B------:R-:W-:Y:S01]  /*40c0*/  HMMA.16816.F32.BF16 R12, R32, R118, R20 ;  /* 0x00000076200c723c */ /* 0x000fe20000041814 */
[----:B--2---:R-:W-:-:S06]  /*40d0*/  FMUL.FTZ R0, R81, c[0x0][0x2ec] ;  /* 0x0000bb0051007a20 */ /* 0x004fcc0000410000 */
[-C--:B------:R-:W-:Y:S01]  /*40e0*/  FFMA.FTZ R23, R165, -R68.reuse, R225 ;  /* 0x80000044a5177223 */ /* 0x080fe200000100e1 */
[----:B------:R2:W-:Y:S01]  /*40f0*/  MUFU.TANH R81, R0 ;  /* 0x0000000000517308 */ /* 0x0005e20000002400 */
[----:B------:R-:W-:Y:S11]  /*4100*/  FFMA.FTZ R22, R161, -R68, R227 ;  /* 0x80000044a1167223 */ /* 0x000ff600000100e3 */
[----:B------:R-:W-:Y:S04]  /*4110*/  @!UPT UIADD3 URZ, URZ, URZ, URZ ;  /* 0x0000003f3f3ff290 */ /* 0x000fe8000fffe03f */
[----:B------:R-:W-:Y:S01]  /*4120*/  HMMA.16816.F32.BF16 R8, R8, R90, R12 ;  /* 0x0000005a0808723c */ /* 0x000fe2000004180c */
[----:B--2---:R-:W-:-:S04]  /*4130*/  FMUL.FTZ R0, R82, c[0x0][0x2ec] ;  /* 0x0000bb0052007a20 */ /* 0x004fc80000410000 */
[----:B------:R2:W-:Y:S02]  /*4140*/  MUFU.TANH R66, R0 ;  /* 0x0000000000427308 */ /* 0x0005e40000002400 */
[----:B--2---:R-:W-:Y:S11]  /*4150*/  FMUL.FTZ R0, R83, c[0x0][0x2ec] ;  /* 0x0000bb0053007a20 */ /* 0x004ff60000410000 */
[----:B------:R-:W-:Y:S06]  /*4160*/  @!UPT UIADD3 URZ, URZ, URZ, URZ ;  /* 0x0000003f3f3ff290 */ /* 0x000fec000fffe03f */
[----:B------:R-:W-:Y:S01]  /*4170*/  FMUL.FTZ R9, R9, c[0x0][0x2ec] ;  /* 0x0000bb0009097a20 */ /* 0x000fe20000410000 */
[----:B------:R2:W-:Y:S01]  /*4180*/  MUFU.TANH R80, R0 ;  /* 0x0000000000507308 */ /* 0x0005e20000002400 */
[----:B------:R-:W-:Y:S02]  /*4190*/  FMUL.FTZ R8, R8, c[0x0][0x2ec] ;  /* 0x0000bb0008087a20 */ /* 0x000fe40000410000 */
[----:B------:R-:W-:-:S05]  /*41a0*/  FMUL.FTZ R11, R11, c[0x0][0x2ec] ;  /* 0x0000bb000b0b7a20 */ /* 0x000fca0000410000 */
[----:B------:R-:W3:Y:S01]  /*41b0*/  MUFU.TANH R14, R9 ;  /* 0x00000009000e7308 */ /* 0x000ee20000002400 */
[----:B--2---:R-:W-:-:S07]  /*41c0*/  FMUL.FTZ R0, R56, c[0x0][0x2ec] ;  /* 0x0000bb0038007a20 */ /* 0x004fce0000410000 */
[----:B------:R-:W2:Y:S01]  /*41d0*/  MUFU.TANH R15, R8 ;  /* 0x00000008000f7308 */ /* 0x000ea20000002400 */
[----:B---3--:R-:W-:-:S07]  /*41e0*/  FFMA.FTZ R14, R154, -R68, R14 ;  /* 0x800000449a0e7223 */ /* 0x008fce000001000e */
[----:B------:R3:W-:Y:S08]  /*41f0*/  MUFU.TANH R63, R0 ;  /* 0x00000000003f7308 */ /* 0x0007f00000002400 */
[----:B------:R4:W-:Y:S01]  /*4200*/  MUFU.TANH R56, R28 ;  /* 0x0000001c00387308 */ /* 0x0009e20000002400 */
[----:B--2---:R-:W-:Y:S02]  /*4210*/  FFMA.FTZ R15, R155, -R68, R15 ;  /* 0x800000449b0f7223 */ /* 0x004fe4000001000f */
[----:B---3--:R-:W-:-:S05]  /*4220*/  FMUL.FTZ R0, R57, c[0x0][0x2ec] ;  /* 0x0000bb0039007a20 */ /* 0x008fca0000410000 */
[----:B------:R-:W2:Y:S01]  /*4230*/  MUFU.TANH R8, R11 ;  /* 0x0000000b00087308 */ /* 0x000ea20000002400 */
[----:B----4-:R-:W-:-:S07]  /*4240*/  FFMA.FTZ R28, R235, -R68, R217 ;  /* 0x80000044eb1c7223 */ /* 0x010fce00000100d9 */
[----:B------:R3:W-:Y:S08]  /*4250*/  MUFU.TANH R61, R0 ;  /* 0x00000000003d7308 */ /* 0x0007f00000002400 */
[----:B------:R4:W5:Y:S01]  /*4260*/  MUFU.TANH R57, R39 ;  /* 0x0000002700397308 */ /* 0x0009620000002400 */
[----:B--2---:R-:W-:Y:S02]  /*4270*/  FFMA.FTZ R8, R92, -R68, R8 ;  /* 0x800000445c087223 */ /* 0x004fe40000010008 */
[----:B---3--:R-:W-:-:S05]  /*4280*/  FMUL.FTZ R0, R58, c[0x0][0x2ec] ;  /* 0x0000bb003a007a20 */ /* 0x008fca0000410000 */
[----:B------:R2:W3:Y:S01]  /*4290*/  MUFU.TANH R58, R38 ;  /* 0x00000026003a7308 */ /* 0x0004e20000002400 */
[----:B----4-:R-:W-:Y:S01]  /*42a0*/  FSEL R39, R3, -INF , !P0 ;  /* 0xff80000003277808 */ /* 0x010fe20004000000 */
[----:B------:R-:W-:-:S06]  /*42b0*/  FFMA.FTZ R3, R202, -R68, R97 ;  /* 0x80000044ca037223 */ /* 0x000fcc0000010061 */
[----:B------:R4:W1:Y:S01]  /*42c0*/  MUFU.TANH R62, R0 ;  /* 0x00000000003e7308 */ /* 0x0008620000002400 */
[-C--:B-----5:R-:W-:Y:S01]  /*42d0*/  FFMA.FTZ R12, R166, -R68.reuse, R57 ;  /* 0x80000044a60c7223 */ /* 0x0a0fe20000010039 */
[----:B------:R-:W-:Y:S02]  /*42e0*/  IADD3 R202, R201, 0x1800, RZ ;  /* 0x00001800c9ca7810 */ /* 0x000fe40007ffe0ff */
[----:B--2---:R-:W-:Y:S01]  /*42f0*/  FSEL R38, R3, -INF , !P1 ;  /* 0xff80000003267808 */ /* 0x004fe20004800000 */
[-C--:B------:R-:W-:Y:S02]  /*4300*/  FFMA.FTZ R3, R207, -R68.reuse, R106 ;  /* 0x80000044cf037223 */ /* 0x080fe4000001006a */
[----:B---3--:R-:W-:-:S03]  /*4310*/  FFMA.FTZ R13, R170, -R68, R58 ;  /* 0x80000044aa0d7223 */ /* 0x008fc6000001003a */
[----:B------:R-:W-:Y:S01]  /*4320*/  FSEL R32, R3, -INF , !P6 ;  /* 0xff80000003207808 */ /* 0x000fe20007000000 */
[-C--:B------:R-:W-:Y:S02]  /*4330*/  FFMA.FTZ R3, R194, -R68.reuse, R101 ;  /* 0x80000044c2037223 */ /* 0x080fe40000010065 */
[----:B----4-:R-:W-:Y:S02]  /*4340*/  FMUL.FTZ R0, R59, c[0x0][0x2ec] ;  /* 0x0000bb003b007a20 */ /* 0x010fe40000410000 */
[----:B------:R2:W-:Y:S01]  /*4350*/  MUFU.TANH R59, R37 ;  /* 0x00000025003b7308 */ /* 0x0005e20000002400 */
[----:B------:R-:W-:Y:S01]  /*4360*/  FSEL R47, R3, -INF , !P5 ;  /* 0xff800000032f7808 */ /* 0x000fe20006800000 */
[-C--:B------:R-:W-:Y:S02]  /*4370*/  FFMA.FTZ R3, R188, -R68.reuse, R102 ;  /* 0x80000044bc037223 */ /* 0x080fe40000010066 */
[----:B-1----:R-:W-:-:S03]  /*4380*/  FFMA.FTZ R25, R172, -R68, R62 ;  /* 0x80000044ac197223 */ /* 0x002fc6000001003e */
[----:B------:R-:W-:Y:S01]  /*4390*/  FSEL R46, R3, -INF , !P4 ;  /* 0xff800000032e7808 */ /* 0x000fe20006000000 */
[----:B------:R1:W3:Y:S01]  /*43a0*/  MUFU.TANH R65, R0 ;  /* 0x0000000000417308 */ /* 0x0002e20000002400 */
[-C--:B------:R-:W-:Y:S01]  /*43b0*/  FFMA.FTZ R3, R186, -R68.reuse, R73 ;  /* 0x80000044ba037223 */ /* 0x080fe20000010049 */
[----:B--2---:R-:W-:Y:S01]  /*43c0*/  FSEL R37, R6, -INF , !P0 ;  /* 0xff80000006257808 */ /* 0x004fe20004000000 */
[----:B------:R-:W-:Y:S02]  /*43d0*/  FFMA.FTZ R6, R214, -R68, R105 ;  /* 0x80000044d6067223 */ /* 0x000fe40000010069 */
[----:B-1----:R-:W-:-:S03]  /*43e0*/  FMUL.FTZ R0, R36, c[0x0][0x2ec] ;  /* 0x0000bb0024007a20 */ /* 0x002fc60000410000 */
[----:B------:R-:W-:Y:S01]  /*43f0*/  FSEL R36, R6, -INF , !P1 ;  /* 0xff80000006247808 */ /* 0x000fe20004800000 */
[-C--:B------:R-:W-:Y:S01]  /*4400*/  FFMA.FTZ R6, R216, -R68.reuse, R108 ;  /* 0x80000044d8067223 */ /* 0x080fe2000001006c */
[----:B------:R1:W-:Y:S01]  /*4410*/  MUFU.TANH R60, R0 ;  /* 0x00000000003c7308 */ /* 0x0003e20000002400 */
[----:B---3--:R-:W-:-:S03]  /*4420*/  FFMA.FTZ R24, R168, -R68, R65 ;  /* 0x80000044a8187223 */ /* 0x008fc60000010041 */
[----:B------:R-:W-:Y:S01]  /*4430*/  FSEL R44, R6, -INF , !P6 ;  /* 0xff800000062c7808 */ /* 0x000fe20007000000 */
[-C--:B------:R-:W-:Y:S01]  /*4440*/  FFMA.FTZ R6, R218, -R68.reuse, R137 ;  /* 0x80000044da067223 */ /* 0x080fe20000010089 */
[----:B------:R-:W-:Y:S01]  /*4450*/  FSEL R137, R5, -INF , !P5 ;  /* 0xff80000005897808 */ /* 0x000fe20006800000 */
[----:B------:R-:W-:-:S03]  /*4460*/  FFMA.FTZ R5, R190, -R68, R138 ;  /* 0x80000044be057223 */ /* 0x000fc6000001008a */
[----:B------:R-:W-:Y:S01]  /*4470*/  FSEL R34, R6, -INF , !P5 ;  /* 0xff80000006227808 */ /* 0x000fe20006800000 */
[-C--:B------:R-:W-:Y:S01]  /*4480*/  FFMA.FTZ R6, R220, -R68.reuse, R139 ;  /* 0x80000044dc067223 */ /* 0x080fe2000001008b */
[----:B------:R-:W-:Y:S01]  /*4490*/  FSEL R135, R5, -INF , !P4 ;  /* 0xff80000005877808 */ /* 0x000fe20006000000 */
[----:B------:R-:W-:-:S03]  /*44a0*/  FFMA.FTZ R5, R192, -R68, R87 ;  /* 0x80000044c0057223 */ /* 0x000fc60000010057 */
[----:B------:R-:W-:Y:S01]  /*44b0*/  FSEL R35, R6, -INF , !P4 ;  /* 0xff80000006237808 */ /* 0x000fe20006000000 */
[-C--:B------:R-:W-:Y:S01]  /*44c0*/  FFMA.FTZ R6, R224, -R68.reuse, R98 ;  /* 0x80000044e0067223 */ /* 0x080fe20000010062 */
[----:B-1----:R-:W-:Y:S02]  /*44d0*/  SHF.R.S32.HI R0, RZ, 0x1f, R70 ;  /* 0x0000001fff007819 */ /* 0x002fe40000011446 */
[----:B------:R-:W-:Y:S01]  /*44e0*/  FSEL R133, R5, -INF , !P3 ;  /* 0xff80000005857808 */ /* 0x000fe20005800000 */
[----:B------:R-:W-:Y:S01]  /*44f0*/  FFMA.FTZ R5, R182, -R68, R94 ;  /* 0x80000044b6057223 */ /* 0x000fe2000001005e */
[----:B------:R-:W-:Y:S02]  /*4500*/  LEA.HI R0, R0, R70, RZ, 0x2 ;  /* 0x0000004600007211 */ /* 0x000fe400078f10ff */
[----:B------:R-:W-:Y:S01]  /*4510*/  FSEL R106, R6, -INF , !P3 ;  /* 0xff800000066a7808 */ /* 0x000fe20005800000 */
[----:B------:R-:W-:Y:S01]  /*4520*/  FFMA.FTZ R6, R226, -R68, R99 ;  /* 0x80000044e2067223 */ /* 0x000fe20000010063 */
[----:B------:R-:W-:-:S02]  /*4530*/  LOP3.LUT R0, R0, 0xfffffffc, RZ, 0xc0, !PT ;  /* 0xfffffffc00007812 */ /* 0x000fc400078ec0ff */
[----:B------:R-:W-:Y:S02]  /*4540*/  LOP3.LUT R224, R112, 0x3, RZ, 0xc0, !PT ;  /* 0x0000000370e07812 */ /* 0x000fe400078ec0ff */
[----:B------:R-:W-:-:S05]  /*4550*/  IADD3 R0, R70, -R0, RZ ;  /* 0x8000000046007210 */ /* 0x000fca0007ffe0ff */
[----:B------:R1:W-:Y:S02]  /*4560*/  STL [R1+0x1c], R0 ;  /* 0x00001c0001007387 */ /* 0x0003e40000100800 */
[-C--:B-1----:R-:W-:Y:S02]  /*4570*/  FFMA.FTZ R0, R185, -R68.reuse, R7 ;  /* 0x80000044b9007223 */ /* 0x082fe40000010007 */
[----:B------:R-:W-:Y:S02]  /*4580*/  FMUL.FTZ R7, R30, c[0x0][0x2ec] ;  /* 0x0000bb001e077a20 */ /* 0x000fe40000410000 */
[-C--:B------:R-:W-:Y:S01]  /*4590*/  FFMA.FTZ R30, R248, -R68.reuse, R61 ;  /* 0x80000044f81e7223 */ /* 0x080fe2000001003d */
[----:B------:R-:W-:Y:S01]  /*45a0*/  FSEL R45, R0, -INF , !P2 ;  /* 0xff800000002d7808 */ /* 0x000fe20005000000 */
[----:B------:R-:W-:Y:S01]  /*45b0*/  FFMA.FTZ R0, R187, -R68, R100 ;  /* 0x80000044bb007223 */ /* 0x000fe20000010064 */
[----:B------:R1:W2:Y:S01]  /*45c0*/  MUFU.TANH R53, R7 ;  /* 0x0000000700357308 */ /* 0x0002a20000002400 */
[----:B------:R-:W-:Y:S01]  /*45d0*/  BAR.SYNC.DEFER_BLOCKING 0x0 ;  /* 0x0000000000007b1d */ /* 0x000fe20000010000 */
[----:B------:R-:W-:-:S02]  /*45e0*/  ISETP.GE.AND P2, PT, R145, R72, PT ;  /* 0x000000489100720c */ /* 0x000fc40003f46270 */
[----:B------:R-:W-:Y:S01]  /*45f0*/  FSEL R42, R0, -INF , !P0 ;  /* 0xff800000002a7808 */ /* 0x000fe20004000000 */
[-C--:B------:R-:W-:Y:S01]  /*4600*/  FFMA.FTZ R0, R191, -R68.reuse, R74 ;  /* 0x80000044bf007223 */ /* 0x080fe2000001004a */
[----:B------:R-:W-:Y:S01]  /*4610*/  FSEL R74, R3, -INF , !P3 ;  /* 0xff800000034a7808 */ /* 0x000fe20005800000 */
[----:B------:R-:W-:Y:S01]  /*4620*/  FFMA.FTZ R3, R179, -R68, R85 ;  /* 0x80000044b3037223 */ /* 0x000fe20000010055 */
[----:B------:R-:W-:Y:S02]  /*4630*/  ISETP.GE.AND P0, PT, R147, R72, PT ;  /* 0x000000489300720c */ /* 0x000fe40003f06270 */
[----:B------:R-:W-:Y:S01]  /*4640*/  FSEL R41, R0, -INF , !P1 ;  /* 0xff80000000297808 */ /* 0x000fe20004800000 */
[-C--:B------:R-:W-:Y:S01]  /*4650*/  FFMA.FTZ R0, R204, -R68.reuse, R93 ;  /* 0x80000044cc007223 */ /* 0x080fe2000001005d */
[----:B------:R-:W-:Y:S01]  /*4660*/  FSEL R73, R3, -INF , !P2 ;  /* 0xff80000003497808 */ /* 0x000fe20005000000 */
[-C--:B------:R-:W-:Y:S01]  /*4670*/  FFMA.FTZ R3, R177, -R68.reuse, R71 ;  /* 0x80000044b1037223 */ /* 0x080fe20000010047 */
[----:B------:R-:W-:Y:S01]  /*4680*/  FSEL R105, R6, -INF , !P2 ;  /* 0xff80000006697808 */ /* 0x000fe20005000000 */
[-C--:B------:R-:W-:Y:S01]  /*4690*/  FFMA.FTZ R6, R234, -R68.reuse, R215 ;  /* 0x80000044ea067223 */ /* 0x080fe200000100d7 */
[----:B------:R-:W-:Y:S01]  /*46a0*/  FSEL R33, R0, -INF , !P6 ;  /* 0xff80000000217808 */ /* 0x000fe20007000000 */
[----:B-1----:R-:W-:Y:S01]  /*46b0*/  FMUL.FTZ R7, R31, c[0x0][0x2ec] ;  /* 0x0000bb001f077a20 */ /* 0x002fe20000410000 */
[----:B------:R-:W-:Y:S01]  /*46c0*/  FSEL R132, R5, -INF , !P2 ;  /* 0xff80000005847808 */ /* 0x000fe20005000000 */
[-C--:B------:R-:W-:Y:S01]  /*46d0*/  FFMA.FTZ R0, R184, -R68.reuse, R84 ;  /* 0x80000044b8007223 */ /* 0x080fe20000010054 */
[----:B------:R-:W-:Y:S01]  /*46e0*/  FSEL R134, R3, -INF , !P0 ;  /* 0xff80000003867808 */ /* 0x000fe20004000000 */
[----:B------:R1:W3:Y:S01]  /*46f0*/  MUFU.TANH R51, R7 ;  /* 0x0000000700337308 */ /* 0x0002e20000002400 */
[-C--:B------:R-:W-:Y:S01]  /*4700*/  FFMA.FTZ R5, R178, -R68.reuse, R213 ;  /* 0x80000044b2057223 */ /* 0x080fe200000100d5 */
[----:B------:R-:W-:Y:S01]  /*4710*/  FSEL R107, R6, -INF , !P0 ;  /* 0xff800000066b7808 */ /* 0x000fe20004000000 */
[----:B------:R-:W-:Y:S01]  /*4720*/  FMUL.FTZ R3, R10, c[0x0][0x2ec] ;  /* 0x0000bb000a037a20 */ /* 0x000fe20000410000 */
[----:B------:R-:W-:Y:S01]  /*4730*/  FSEL R88, R0, -INF , !P5 ;  /* 0xff80000000587808 */ /* 0x000fe20006800000 */
[----:B------:R-:W-:Y:S01]  /*4740*/  FFMA.FTZ R0, R183, -R68, R86 ;  /* 0x80000044b7007223 */ /* 0x000fe20000010056 */
[----:B------:R-:W-:Y:S01]  /*4750*/  ISETP.GE.AND P1, PT, R148, R72, PT ;  /* 0x000000489400720c */ /* 0x000fe20003f26270 */
[-C--:B------:R-:W-:Y:S01]  /*4760*/  FFMA.FTZ R6, R180, -R68.reuse, R223 ;  /* 0x80000044b4067223 */ /* 0x080fe200000100df */
[----:B------:R4:W5:Y:S01]  /*4770*/  MUFU.TANH R9, R3 ;  /* 0x0000000300097308 */ /* 0x0009620000002400 */
[-C--:B------:R-:W-:Y:S01]  /*4780*/  FFMA.FTZ R31, R249, -R68.reuse, R63 ;  /* 0x80000044f91f7223 */ /* 0x080fe2000001003f */
[----:B------:R-:W-:Y:S01]  /*4790*/  FSEL R77, R0, -INF , !P4 ;  /* 0xff800000004d7808 */ /* 0x000fe20006000000 */
[-C--:B------:R-:W-:Y:S01]  /*47a0*/  FFMA.FTZ R0, R181, -R68.reuse, R64 ;  /* 0x80000044b5007223 */ /* 0x080fe20000010040 */
[----:B------:R-:W-:Y:S01]  /*47b0*/  FSEL R146, R6, -INF , !P1 ;  /* 0xff80000006927808 */ /* 0x000fe20004800000 */
[----:B--2---:R-:W-:Y:S01]  /*47c0*/  FFMA.FTZ R11, R163, -R68, R53 ;  /* 0x80000044a30b7223 */ /* 0x004fe20000010035 */
[----:B------:R-:W-:Y:S01]  /*47d0*/  ISETP.GE.AND P6, PT, R149, R72, PT ;  /* 0x000000489500720c */ /* 0x000fe20003fc6270 */
[----:B-1----:R-:W-:Y:S01]  /*47e0*/  FMUL.FTZ R7, R16, c[0x0][0x2ec] ;  /* 0x0000bb0010077a20 */ /* 0x002fe20000410000 */
[----:B------:R-:W-:Y:S01]  /*47f0*/  FSEL R75, R0, -INF , !P3 ;  /* 0xff800000004b7808 */ /* 0x000fe20005800000 */
[----:B---3--:R-:W-:Y:S01]  /*4800*/  FFMA.FTZ R10, R136, -R68, R51 ;  /* 0x80000044880a7223 */ /* 0x008fe20000010033 */
[----:B------:R-:W-:Y:S01]  /*4810*/  ISETP.GE.AND P3, PT, R153, R72, PT ;  /* 0x000000489900720c */ /* 0x000fe20003f66270 */
[----:B------:R1:W2:Y:S01]  /*4820*/  MUFU.TANH R27, R7 ;  /* 0x00000007001b7308 */ /* 0x0002a20000002400 */
[----:B------:R-:W-:Y:S01]  /*4830*/  FSEL R153, R5, -INF , !P0 ;  /* 0xff80000005997808 */ /* 0x000fe20004000000 */
[----:B------:R-:W-:Y:S01]  /*4840*/  FFMA.FTZ R5, R176, -R68, R81 ;  /* 0x80000044b0057223 */ /* 0x000fe20000010051 */
[----:B------:R-:W-:Y:S01]  /*4850*/  ISETP.GE.AND P5, PT, R150, R72, PT ;  /* 0x000000489600720c */ /* 0x000fe20003fa6270 */
[----:B----4-:R-:W-:Y:S01]  /*4860*/  FFMA.FTZ R3, R173, -R68, R80 ;  /* 0x80000044ad037223 */ /* 0x010fe20000010050 */
[----:B------:R-:W-:Y:S01]  /*4870*/  ISETP.GE.AND P4, PT, R152, R72, PT ;  /* 0x000000489800720c */ /* 0x000fe20003f86270 */
[-C--:B------:R-:W-:Y:S01]  /*4880*/  FFMA.FTZ R0, R175, -R68.reuse, R67 ;  /* 0x80000044af007223 */ /* 0x080fe20000010043 */
[----:B------:R-:W-:Y:S01]  /*4890*/  FSEL R129, R5, -INF , !P1 ;  /* 0xff80000005817808 */ /* 0x000fe20004800000 */
[-C--:B------:R-:W-:Y:S01]  /*48a0*/  FFMA.FTZ R16, R158, -R68.reuse, R54 ;  /* 0x800000449e107223 */ /* 0x080fe20000010036 */
[----:B------:R-:W-:Y:S01]  /*48b0*/  FSEL R136, R3, -INF , !P1 ;  /* 0xff80000003887808 */ /* 0x000fe20004800000 */
[-C--:B-----5:R-:W-:Y:S01]  /*48c0*/  FFMA.FTZ R9, R96, -R68.reuse, R9 ;  /* 0x8000004460097223 */ /* 0x0a0fe20000010009 */
[----:B------:R-:W-:Y:S01]  /*48d0*/  FSEL R76, R0, -INF , !P2 ;  /* 0xff800000004c7808 */ /* 0x000fe20005000000 */
[----:B------:R-:W-:Y:S01]  /*48e0*/  FFMA.FTZ R0, R174, -R68, R66 ;  /* 0x80000044ae007223 */ /* 0x000fe20000010042 */
[----:B------:R-:W-:-:S02]  /*48f0*/  ISETP.GE.AND P2, PT, R156, R72, PT ;  /* 0x000000489c00720c */ /* 0x000fc40003f46270 */
[----:B------:R-:W-:Y:S01]  /*4900*/  IADD3 R204, R201, 0x800, RZ ;  /* 0x00000800c9cc7810 */ /* 0x000fe20007ffe0ff */
[----:B-1----:R-:W-:Y:S01]  /*4910*/  FMUL.FTZ R7, R17, c[0x0][0x2ec] ;  /* 0x0000bb0011077a20 */ /* 0x002fe20000410000 */
[----:B------:R-:W-:Y:S01]  /*4920*/  FSEL R140, R0, -INF , !P0 ;  /* 0xff800000008c7808 */ /* 0x000fe20004000000 */
[----:B--2---:R-:W-:Y:S01]  /*4930*/  FFMA.FTZ R27, R233, -R68, R27 ;  /* 0x80000044e91b7223 */ /* 0x004fe2000001001b */
[----:B------:R-:W-:Y:S01]  /*4940*/  ISETP.GE.AND P0, PT, R157, R72, PT ;  /* 0x000000489d00720c */ /* 0x000fe20003f06270 */
[----:B------:R1:W2:Y:S01]  /*4950*/  MUFU.TANH R26, R7 ;  /* 0x00000007001a7308 */ /* 0x0002a20000002400 */
[----:B------:R-:W-:Y:S01]  /*4960*/  FFMA.FTZ R17, R164, -R68, R56 ;  /* 0x80000044a4117223 */ /* 0x000fe20000010038 */
[----:B------:R-:W-:Y:S01]  /*4970*/  FSEL R128, R31, -INF , !P6 ;  /* 0xff8000001f807808 */ /* 0x000fe20007000000 */
[----:B------:R-:W-:Y:S01]  /*4980*/  IMAD.IADD R0, R169, 0x1, R151 ;  /* 0x00000001a9007824 */ /* 0x000fe200078e0297 */
[----:B------:R-:W-:Y:S02]  /*4990*/  FSEL R147, R25, -INF , !P6 ;  /* 0xff80000019937808 */ /* 0x000fe40007000000 */
[----:B------:R-:W-:-:S02]  /*49a0*/  FSEL R138, R13, -INF , !P6 ;  /* 0xff8000000d8a7808 */ /* 0x000fc40007000000 */
[----:B------:R-:W-:Y:S02]  /*49b0*/  FSEL R142, R30, -INF , !P5 ;  /* 0xff8000001e8e7808 */ /* 0x000fe40006800000 */
[----:B------:R-:W-:Y:S02]  /*49c0*/  FSEL R148, R24, -INF , !P5 ;  /* 0xff80000018947808 */ /* 0x000fe40006800000 */
[----:B------:R-:W-:Y:S02]  /*49d0*/  FSEL R139, R12, -INF , !P5 ;  /* 0xff8000000c8b7808 */ /* 0x000fe40006800000 */
[----:B------:R-:W-:Y:S01]  /*49e0*/  FSEL R141, R29, -INF , !P4 ;  /* 0xff8000001d8d7808 */ /* 0x000fe20006000000 */
[----:B-1----:R-:W-:Y:S01]  /*49f0*/  FMUL.FTZ R7, R18, c[0x0][0x2ec] ;  /* 0x0000bb0012077a20 */ /* 0x002fe20000410000 */
[----:B------:R-:W-:Y:S01]  /*4a00*/  FSEL R149, R17, -INF , !P4 ;  /* 0xff80000011957808 */ /* 0x000fe20006000000 */
[-C--:B--2---:R-:W-:Y:S01]  /*4a10*/  FFMA.FTZ R26, R232, -R68.reuse, R26 ;  /* 0x80000044e81a7223 */ /* 0x084fe2000001001a */
[----:B------:R-:W-:Y:S01]  /*4a20*/  FSEL R154, R11, -INF , !P4 ;  /* 0xff8000000b9a7808 */ /* 0x000fe20006000000 */
[----:B------:R1:W2:Y:S01]  /*4a30*/  MUFU.TANH R21, R7 ;  /* 0x0000000700157308 */ /* 0x0002a20000002400 */
[----:B------:R-:W-:Y:S01]  /*4a40*/  FFMA.FTZ R18, R167, -R68, R59 ;  /* 0x80000044a7127223 */ /* 0x000fe2000001003b */
[----:B------:R-:W-:-:S02]  /*4a50*/  FSEL R143, R28, -INF , !P3 ;  /* 0xff8000001c8f7808 */ /* 0x000fc40005800000 */
[----:B------:R-:W-:Y:S02]  /*4a60*/  FSEL R158, R22, -INF , !P3 ;  /* 0xff800000169e7808 */ /* 0x000fe40005800000 */
[----:B------:R-:W-:Y:S02]  /*4a70*/  FSEL R131, R18, -INF , !P5 ;  /* 0xff80000012837808 */ /* 0x000fe40006800000 */
[----:B------:R-:W-:Y:S02]  /*4a80*/  FSEL R150, R16, -INF , !P3 ;  /* 0xff80000010967808 */ /* 0x000fe40005800000 */
[----:B------:R-:W-:Y:S02]  /*4a90*/  FSEL R155, R10, -INF , !P3 ;  /* 0xff8000000a9b7808 */ /* 0x000fe40005800000 */
[----:B------:R-:W-:Y:S02]  /*4aa0*/  FSEL R144, R27, -INF , !P2 ;  /* 0xff8000001b907808 */ /* 0x000fe40005000000 */
[----:B------:R-:W-:Y:S01]  /*4ab0*/  FSEL R151, R15, -INF , !P2 ;  /* 0xff8000000f977808 */ /* 0x000fe20005000000 */
[----:B-1----:R-:W-:Y:S01]  /*4ac0*/  FMUL.FTZ R7, R19, c[0x0][0x2ec] ;  /* 0x0000bb0013077a20 */ /* 0x002fe20000410000 */
[----:B------:R-:W-:Y:S01]  /*4ad0*/  FSEL R156, R9, -INF , !P2 ;  /* 0xff800000099c7808 */ /* 0x000fe20005000000 */
[-C--:B------:R-:W-:Y:S01]  /*4ae0*/  FFMA.FTZ R19, R171, -R68.reuse, R60 ;  /* 0x80000044ab137223 */ /* 0x080fe2000001003c */
[----:B------:R-:W-:Y:S01]  /*4af0*/  FSEL R145, R26, -INF , !P0 ;  /* 0xff8000001a917808 */ /* 0x000fe20004000000 */
[----:B------:R1:W3:Y:S01]  /*4b00*/  MUFU.TANH R20, R7 ;  /* 0x0000000700147308 */ /* 0x0002e20000002400 */
[----:B--2---:R-:W-:Y:S01]  /*4b10*/  FFMA.FTZ R21, R160, -R68, R21 ;  /* 0x80000044a0157223 */ /* 0x004fe20000010015 */
[----:B------:R-:W-:-:S02]  /*4b20*/  FSEL R152, R14, -INF , !P0 ;  /* 0xff8000000e987808 */ /* 0x000fc40004000000 */
[----:B------:R-:W-:Y:S02]  /*4b30*/  FSEL R130, R19, -INF , !P6 ;  /* 0xff80000013827808 */ /* 0x000fe40007000000 */
[----:B------:R-:W-:Y:S02]  /*4b40*/  FSEL R160, R21, -INF , !P2 ;  /* 0xff80000015a07808 */ /* 0x000fe40005000000 */
[----:B------:R-:W-:Y:S01]  /*4b50*/  FSEL R157, R8, -INF , !P0 ;  /* 0xff800000089d7808 */ /* 0x000fe20004000000 */
[-C--:B-1----:R-:W-:Y:S02]  /*4b60*/  FFMA.FTZ R7, R250, -R68.reuse, R221 ;  /* 0x80000044fa077223 */ /* 0x082fe400000100dd */
[----:B---3--:R-:W-:Y:S01]  /*4b70*/  FFMA.FTZ R20, R159, -R68, R20 ;  /* 0x800000449f147223 */ /* 0x008fe20000010014 */
[----:B------:R-:W-:Y:S02]  /*4b80*/  FSEL R159, R23, -INF , !P4 ;  /* 0xff800000179f7808 */ /* 0x000fe40006000000 */
[----:B------:R-:W-:-:S02]  /*4b90*/  FSEL R104, R7, -INF , !P1 ;  /* 0xff80000007687808 */ /* 0x000fc40004800000 */
[----:B------:R-:W-:Y:S02]  /*4ba0*/  ISETP.GE.AND P1, PT, R72, 0x41, PT ;  /* 0x000000414800780c */ /* 0x000fe40003f26270 */
[----:B------:R-:W-:-:S11]  /*4bb0*/  FSEL R161, R20, -INF , !P0 ;  /* 0xff80000014a17808 */ /* 0x000fd60004000000 */
[----:B------:R-:W-:Y:S05]  /*4bc0*/  @!P1 BRA `(.L_x_1560) ;  /* 0x000003a000009947 */ /* 0x000fea0003800000 */
[----:B------:R-:W-:Y:S01]  /*4bd0*/  IMAD.MOV.U32 R114, RZ, RZ, c[0x0][0x198] ;  /* 0x00006600ff727624 */ /* 0x000fe200078e00ff */
[----:B------:R-:W-:Y:S01]  /*4be0*/  ISETP.GE.AND P0, PT, R240, c[0x0][0x220], PT ;  /* 0x00008800f0007a0c */ /* 0x000fe20003f06270 */
[----:B------:R-:W-:Y:S01]  /*4bf0*/  IMAD.MOV.U32 R113, RZ, RZ, 0x6 ;  /* 0x00000006ff717424 */ /* 0x000fe200078e00ff */
[----:B------:R-:W-:Y:S01]  /*4c00*/  LEA.HI.SX32 R8, R222, 0xfffffffe, 0x1a ;  /* 0xfffffffede087811 */ /* 0x000fe200078fd2ff */
[----:B------:R-:W-:Y:S01]  /*4c10*/  IMAD.MOV.U32 R112, RZ, RZ, c[0x0][0x198] ;  /* 0x00006600ff707624 */ /* 0x000fe200078e00ff */
[----:B------:R-:W-:Y:S02]  /*4c20*/  BSSY B0, `(.L_x_1561) ;  /* 0x0000033000007945 */ /* 0x000fe40003800000 */
[----:B------:R-:W-:Y:S01]  /*4c30*/  SHF.L.U64.HI R113, R114, R113, c[0x0][0x19c] ;  /* 0x0000670072717619 */ /* 0x000fe20000010271 */
[----:B------:R-:W-:Y:S01]  /*4c40*/  IMAD.SHL.U32 R114, R112, 0x40, RZ ;  /* 0x0000004070727824 */ /* 0x000fe200078e00ff */
[----:B------:R-:W-:-:S03]  /*4c50*/  SHF.R.S32.HI R3, RZ, 0x1f, R8 ;  /* 0x0000001fff037819 */ /* 0x000fc60000011408 */
[----:B------:R-:W-:Y:S02]  /*4c60*/  IMAD R6, R113, R8, RZ ;  /* 0x0000000871067224 */ /* 0x000fe400078e02ff */
[----:B------:R-:W-:Y:S01]  /*4c70*/  IMAD.WIDE.U32 R8, R8, R114, R228 ;  /* 0x0000007208087225 */ /* 0x000fe200078e00e4 */
[----:B------:R1:W-:Y:S03]  /*4c80*/  @P0 STS.128 [R205+0x4000], RZ ;  /* 0x004000ffcd000388 */ /* 0x0003e60000000c00 */
[C---:B------:R-:W-:Y:S01]  /*4c90*/  IMAD.SHL.U32 R113, R112.reuse, 0x10, RZ ;  /* 0x0000001070717824 */ /* 0x040fe200078e00ff */
[----:B------:R-:W-:Y:S01]  /*4ca0*/  @!P0 LEA R5, P3, R112, R8, 0x5 ;  /* 0x0000000870058211 */ /* 0x000fe200078628ff */
[----:B------:R-:W-:Y:S01]  /*4cb0*/  IMAD R6, R3, R114, R6 ;  /* 0x0000007203067224 */ /* 0x000fe200078e0206 */
[----:B------:R-:W-:Y:S01]  /*4cc0*/  @!P0 LEA R14, P6, R8, c[0x0][0x168], 0x1 ;  /* 0x00005a00080e8a11 */ /* 0x000fe200078c08ff */
[----:B------:R-:W-:Y:S01]  /*4cd0*/  IMAD.MOV.U32 R114, RZ, RZ, c[0x0][0x198] ;  /* 0x00006600ff727624 */ /* 0x000fe200078e00ff */
[----:B------:R-:W-:Y:S01]  /*4ce0*/  @!P0 IADD3 R3, P5, R113, R8, RZ ;  /* 0x0000000871038210 */ /* 0x000fe20007fbe0ff */
[----:B------:R-:W-:Y:S01]  /*4cf0*/  IMAD.MOV.U32 R113, RZ, RZ, 0x4 ;  /* 0x00000004ff717424 */ /* 0x000fe200078e00ff */
[----:B------:R-:W-:Y:S01]  /*4d00*/  @!P0 LEA R10, P2, R5, c[0x0][0x168], 0x1 ;  /* 0x00005a00050a8a11 */ /* 0x000fe200078408ff */
[----:B------:R-:W-:Y:S01]  /*4d10*/  IMAD.IADD R7, R9, 0x1, R6 ;  /* 0x0000000109077824 */ /* 0x000fe200078e0206 */
[----:B------:R-:W-:Y:S01]  /*4d20*/  @!P0 LEA R12, P4, R3, c[0x0][0x168], 0x1 ;  /* 0x00005a00030c8a11 */ /* 0x000fe200078808ff */
[----:B------:R-:W-:Y:S01]  /*4d30*/  @!P0 IMAD.MOV.U32 R16, RZ, RZ, c[0x0][0x19c] ;  /* 0x00006700ff108624 */ /* 0x000fe200078e00ff */
[----:B------:R-:W-:-:S02]  /*4d40*/  SHF.L.U64.HI R113, R114, R113, c[0x0][0x19c] ;  /* 0x0000670072717619 */ /* 0x000fc40000010271 */
[--C-:B------:R-:W-:Y:S02]  /*4d50*/  @!P0 LEA.HI.X R15, R8, c[0x0][0x16c], R7.reuse, 0x1, P6 ;  /* 0x00005b00080f8a11 */ /* 0x100fe400030f0c07 */
[----:B------:R-:W-:Y:S01]  /*4d60*/  @!P0 LEA.HI.X R16, R112, R7, R16, 0x5, P3 ;  /* 0x0000000770108211 */ /* 0x000fe200018f2c10 */
[----:B------:R-:W-:Y:S02]  /*4d70*/  @!P0 IMAD.X R11, R113, 0x1, R7, P5 ;  /* 0x00000001710b8824 */ /* 0x000fe400028e0607 */
[----:B------:R-:W-:Y:S01]  /*4d80*/  @!PT LDS RZ, [RZ] ;  /* 0x00000000fffff984 */ /* 0x000fe20000000800 */
[----:B------:R-:W-:Y:S01]  /*4d90*/  @!PT LDS RZ, [RZ] ;  /* 0x00000000fffff984 */ /* 0x000fe20000000800 */
[----:B------:R-:W-:Y:S01]  /*4da0*/  @!PT LDS RZ, [RZ] ;  /* 0x00000000fffff984 */ /* 0x000fe20000000800 */
[----:B------:R1:W-:Y:S03]  /*4db0*/  @!P0 LDGSTS.E.BYPASS.LTC128B.128 [R205+0x4000], [R14.64] ;  /* 0x040000000ecd8fae */ /* 0x0003e6000b901d46 */
[----:B------:R-:W-:Y:S01]  /*4dc0*/  @!P0 LEA.HI.X R13, R3, c[0x0][0x16c], R11, 0x1, P4 ;  /* 0x00005b00030d8a11 */ /* 0x000fe200020f0c0b */
[----:B------:R1:W-:Y:S01]  /*4dd0*/  @P0 STS.128 [R205+0x4800], RZ ;  /* 0x004800ffcd000388 */ /* 0x0003e20000000c00 */
[----:B------:R-:W-:-:S03]  /*4de0*/  @!P0 LEA.HI.X R11, R5, c[0x0][0x16c], R16, 0x1, P2 ;  /* 0x00005b00050b8a11 */ /* 0x000fc600010f0c10 */
        /* <DEDUP_REMOVED lines=22> */
.L_x_1562:
[----:B------:R-:W-:Y:S05]  /*4f50*/  BSYNC B0 ;  /* 0x0000000000007941 */ /* 0x000fea0003800000 */
.L_x_1561:
[----:B------:R-:W0:Y:S02]  /*4f60*/  LDGDEPBAR ;  /* 0x00000000000079af */ /* 0x000e240000000000 */
.L_x_1560:
[----:B------:R-:W-:Y:S02]  /*4f70*/  FMNMX.FTZ R3, R40, R37, !PT ;  /* 0x0000002528037209 */ /* 0x000fe40007810000 */
[----:B------:R-:W-:Y:S02]  /*4f80*/  SHF.L.U32 R79, R0, 0x1, RZ ;  /* 0x00000001004f7819 */ /* 0x000fe400000006ff */
[----:B------:R-:W-:Y:S02]  /*4f90*/  FMNMX.FTZ R3, R36, R3, !PT ;  /* 0x0000000324037209 */ /* 0x000fe40007810000 */
[----:B------:R-:W-:Y:S01]  /*4fa0*/  LEA R192, R4, R79, 0x1 ;  /* 0x0000004f04c07211 */ /* 0x000fe200078e08ff */
[----:B------:R-:W-:Y:S01]  /*4fb0*/  LDSM.16.MT88.4 R20, [R79+0x6000] ;  /* 0x006000004f14783b */ /* 0x000fe20000004200 */
[----:B------:R-:W-:Y:S02]  /*4fc0*/  FMNMX.FTZ R3, R44, R3, !PT ;  /* 0x000000032c037209 */ /* 0x000fe40007810000 */
[----:B------:R-:W-:Y:S01]  /*4fd0*/  LEA R194, R2, R79, 0x1 ;  /* 0x0000004f02c27211 */ /* 0x000fe200078e08ff */
[----:B------:R-:W-:Y:S01]  /*4fe0*/  LDSM.16.MT88.4 R28, [R192+0x6000] ;  /* 0x00600000c01c783b */ /* 0x000fe20000004200 */
[----:B------:R-:W-:-:S02]  /*4ff0*/  FMNMX.FTZ R3, R34, R3, !PT ;  /* 0x0000000322037209 */ /* 0x000fc40007810000 */
[----:B------:R-:W-:Y:S01]  /*5000*/  LEA R193, R2, R192, 0x1 ;  /* 0x000000c002c17211 */ /* 0x000fe200078e08ff */
[----:B------:R-:W-:Y:S01]  /*5010*/  LDSM.16.MT88.4 R24, [R194+0x6000] ;  /* 0x00600000c218783b */ /* 0x000fe20000004200 */
[----:B------:R-:W-:Y:S02]  /*5020*/  FMNMX.FTZ R5, R35, R3, !PT ;  /* 0x0000000323057209 */ /* 0x000fe40007810000 */
[----:B------:R-:W-:Y:S02]  /*5030*/  FMNMX.FTZ R3, R43, R39, !PT ;  /* 0x000000272b037209 */ /* 0x000fe40007810000 */
[----:B------:R-:W-:Y:S02]  /*5040*/  FMNMX.FTZ R5, R106, R5, !PT ;  /* 0x000000056a057209 */ /* 0x000fe40007810000 */
[----:B------:R-:W-:Y:S02]  /*5050*/  FMNMX.FTZ R3, R38, R3, !PT ;  /* 0x0000000326037209 */ /* 0x000fe40007810000 */
[----:B--2---:R-:W-:-:S02]  /*5060*/  FMNMX.FTZ R6, R105, R5, !PT ;  /* 0x0000000569067209 */ /* 0x004fc40007810000 */
        /* <DEDUP_REMOVED lines=32> */
[----:B------:R-:W-:-:S03]  /*5270*/  FMNMX.FTZ R5, R139, R5, !PT ;  /* 0x000000058b057209 */ /* 0x000fc60007810000 */
[----:B-1----:R-:W1:Y:S01]  /*5280*/  SHFL.BFLY PT, R10, R3, 0x2, 0x1f ;  /* 0x0c401f00030a7f89 */ /* 0x002e6200000e0000 */
[----:B------:R-:W-:-:S04]  /*5290*/  FMNMX.FTZ R5, R154, R5, !PT ;  /* 0x000000059a057209 */ /* 0x000fc80007810000 */
[----:B------:R-:W-:Y:S02]  /*52a0*/  FMNMX.FTZ R6, R155, R5, !PT ;  /* 0x000000059b067209 */ /* 0x000fe40007810000 */
[----:B--2---:R-:W-:Y:S02]  /*52b0*/  FMNMX.FTZ R71, R71, R7, !PT ;  /* 0x0000000747477209 */ /* 0x004fe40007810000 */
[----:B------:R-:W-:Y:S02]  /*52c0*/  FMNMX.FTZ R7, R50, R49, !PT ;  /* 0x0000003132077209 */ /* 0x000fe40007810000 */
[----:B------:R-:W-:Y:S01]  /*52d0*/  FMNMX.FTZ R6, R156, R6, !PT ;  /* 0x000000069c067209 */ /* 0x000fe20007810000 */
[----:B------:R-:W2:Y:S01]  /*52e0*/  SHFL.BFLY PT, R8, R71, 0x1, 0x1f ;  /* 0x0c201f0047087f89 */ /* 0x000ea200000e0000 */
[----:B------:R-:W-:Y:S02]  /*52f0*/  FMNMX.FTZ R5, R48, R7, !PT ;  /* 0x0000000730057209 */ /* 0x000fe40007810000 */
[----:B------:R-:W-:-:S02]  /*5300*/  FMNMX.FTZ R6, R157, R6, !PT ;  /* 0x000000069d067209 */ /* 0x000fc40007810000 */
[----:B------:R-:W-:-:S03]  /*5310*/  FMNMX.FTZ R5, R52, R5, !PT ;  /* 0x0000000534057209 */ /* 0x000fc60007810000 */
[----:B------:R-:W3:Y:S01]  /*5320*/  SHFL.BFLY PT, R9, R6, 0x2, 0x1f ;  /* 0x0c401f0006097f89 */ /* 0x000ee200000e0000 */
[----:B------:R-:W-:Y:S02]  /*5330*/  FMNMX.FTZ R5, R137, R5, !PT ;  /* 0x0000000589057209 */ /* 0x000fe40007810000 */
[----:B-1----:R-:W-:Y:S02]  /*5340*/  FMNMX.FTZ R3, R3, R10, !PT ;  /* 0x0000000a03037209 */ /* 0x002fe40007810000 */
[----:B------:R-:W-:-:S03]  /*5350*/  FMNMX.FTZ R5, R135, R5, !PT ;  /* 0x0000000587057209 */ /* 0x000fc60007810000 */
[----:B------:R-:W1:Y:S01]  /*5360*/  SHFL.BFLY PT, R69, R3, 0x1, 0x1f ;  /* 0x0c201f0003457f89 */ /* 0x000e6200000e0000 */
[----:B------:R-:W-:-:S04]  /*5370*/  FMNMX.FTZ R5, R133, R5, !PT ;  /* 0x0000000585057209 */ /* 0x000fc80007810000 */
[----:B------:R-:W-:Y:S02]  /*5380*/  FMNMX.FTZ R5, R132, R5, !PT ;  /* 0x0000000584057209 */ /* 0x000fe40007810000 */
[----:B--2---:R-:W-:Y:S02]  /*5390*/  FMNMX.FTZ R71, R71, R8, !PT ;  /* 0x0000000847477209 */ /* 0x004fe40007810000 */
[----:B------:R-:W-:Y:S02]  /*53a0*/  FMNMX.FTZ R7, R153, R5, !PT ;  /* 0x0000000599077209 */ /* 0x000fe40007810000 */
[C---:B------:R-:W-:Y:S01]  /*53b0*/  FSETP.NEU.FTZ.AND P0, PT, R71.reuse, -INF , PT ;  /* 0xff8000004700780b */ /* 0x040fe20003f1d000 */
[----:B------:R-:W-:Y:S01]  /*53c0*/  FMUL.FTZ R5, R71, c[0x0][0x23c] ;  /* 0x00008f0047057a20 */ /* 0x000fe20000410000 */
[----:B------:R-:W-:Y:S02]  /*53d0*/  FMNMX.FTZ R7, R146, R7, !PT ;  /* 0x0000000792077209 */ /* 0x000fe40007810000 */
[----:B---3--:R-:W-:-:S02]  /*53e0*/  FMNMX.FTZ R6, R6, R9, !PT ;  /* 0x0000000906067209 */ /* 0x008fc40007810000 */
[----:B------:R-:W-:Y:S02]  /*53f0*/  FMNMX.FTZ R8, R147, R7, !PT ;  /* 0x0000000793087209 */ /* 0x000fe40007810000 */
[----:B------:R-:W-:Y:S01]  /*5400*/  FSEL R5, R5, RZ, P0 ;  /* 0x000000ff05057208 */ /* 0x000fe20000000000 */
[----:B------:R-:W-:Y:S01]  /*5410*/  SHFL.BFLY PT, R9, R6, 0x1, 0x1f ;  /* 0x0c201f0006097f89 */ /* 0x000fe200000e0000 */
[----:B------:R-:W-:-:S03]  /*5420*/  FMNMX.FTZ R8, R148, R8, !PT ;  /* 0x0000000894087209 */ /* 0x000fc60007810000 */
[----:B------:R-:W-:Y:S01]  /*5430*/  FFMA.FTZ R7, R40, c[0x0][0x23c], -R5 ;  /* 0x00008f0028077a23 */ /* 0x000fe20000010805 */
[----:B-1----:R-:W-:Y:S02]  /*5440*/  FMNMX.FTZ R69, R3, R69, !PT ;  /* 0x0000004503457209 */ /* 0x002fe40007810000 */
[----:B------:R-:W-:Y:S01]  /*5450*/  FMNMX.FTZ R3, R159, R8, !PT ;  /* 0x000000089f037209 */ /* 0x000fe20007810000 */
[----:B------:R1:W-:Y:S01]  /*5460*/  MUFU.EX2 R223, R7 ;  /* 0x0000000700df7308 */ /* 0x0003e20000000800 */
[C---:B------:R-:W-:Y:S01]  /*5470*/  FSETP.NEU.FTZ.AND P0, PT, R69.reuse, -INF , PT ;  /* 0xff8000004500780b */ /* 0x040fe20003f1d000 */
[----:B------:R-:W-:Y:S01]  /*5480*/  FMUL.FTZ R13, R69, c[0x0][0x23c] ;  /* 0x00008f00450d7a20 */ /* 0x000fe20000410000 */
[----:B------:R-:W-:-:S04]  /*5490*/  FMNMX.FTZ R3, R158, R3, !PT ;  /* 0x000000039e037209 */ /* 0x000fc80007810000 */
[----:B------:R-:W-:Y:S01]  /*54a0*/  FSEL R13, R13, RZ, P0 ;  /* 0x000000ff0d0d7208 */ /* 0x000fe20000000000 */
[----:B-1----:R-:W-:-:S04]  /*54b0*/  FFMA.FTZ R7, R37, c[0x0][0x23c], -R5 ;  /* 0x00008f0025077a23 */ /* 0x002fc80000010805 */
[----:B------:R1:W2:Y:S02]  /*54c0*/  MUFU.EX2 R219, R7 ;  /* 0x0000000700db7308 */ /* 0x0002a40000000800 */
[----:B-1----:R-:W-:Y:S01]  /*54d0*/  FMNMX.FTZ R7, R160, R3, !PT ;  /* 0x00000003a0077209 */ /* 0x002fe20007810000 */
[----:B------:R-:W-:Y:S01]  /*54e0*/  FFMA.FTZ R3, R36, c[0x0][0x23c], -R5 ;  /* 0x00008f0024037a23 */ /* 0x000fe20000010805 */
[----:B--2---:R-:W-:Y:S02]  /*54f0*/  F2FP.BF16.PACK_AB R16, R219, R223 ;  /* 0x000000dfdb10723e */ /* 0x004fe400000010ff */
[----:B------:R-:W-:Y:S02]  /*5500*/  FMNMX.FTZ R7, R161, R7, !PT ;  /* 0x00000007a1077209 */ /* 0x000fe40007810000 */
[----:B------:R1:W-:Y:S03]  /*5510*/  MUFU.EX2 R221, R3 ;  /* 0x0000000300dd7308 */ /* 0x0003e60000000800 */
[----:B------:R-:W2:Y:S01]  /*5520*/  SHFL.BFLY PT, R8, R7, 0x2, 0x1f ;  /* 0x0c401f0007087f89 */ /* 0x000ea200000e0000 */
[----:B-1----:R-:W-:-:S04]  /*5530*/  FFMA.FTZ R3, R43, c[0x0][0x23c], -R13 ;  /* 0x00008f002b037a23 */ /* 0x002fc8000001080d */
[----:B------:R1:W-:Y:S01]  /*5540*/  MUFU.EX2 R218, R3 ;  /* 0x0000000300da7308 */ /* 0x0003e20000000800 */
[----:B--2---:R-:W-:Y:S02]  /*5550*/  FMNMX.FTZ R7, R7, R8, !PT ;  /* 0x0000000807077209 */ /* 0x004fe40007810000 */
[----:B-1----:R-:W-:Y:S01]  /*5560*/  FMNMX.FTZ R3, R6, R9, !PT ;  /* 0x0000000906037209 */ /* 0x002fe20007810000 */
[----:B------:R-:W-:-:S03]  /*5570*/  FFMA.FTZ R6, R39, c[0x0][0x23c], -R13 ;  /* 0x00008f0027067a23 */ /* 0x000fc6000001080d */
[C---:B------:R-:W-:Y:S01]  /*5580*/  FSETP.NEU.FTZ.AND P0, PT, R3.reuse, -INF , PT ;  /* 0xff8000000300780b */ /* 0x040fe20003f1d000 */
[----:B------:R1:W2:Y:S01]  /*5590*/  MUFU.EX2 R216, R6 ;  /* 0x0000000600d87308 */ /* 0x0002a20000000800 */
[----:B------:R-:W-:-:S05]  /*55a0*/  FMUL.FTZ R12, R3, c[0x0][0x23c] ;  /* 0x00008f00030c7a20 */ /* 0x000fca0000410000 */
[----:B------:R-:W-:-:S05]  /*55b0*/  FSEL R12, R12, RZ, P0 ;  /* 0x000000ff0c0c7208 */ /* 0x000fca0000000000 */
[----:B------:R-:W-:-:S04]  /*55c0*/  FFMA.FTZ R0, R42, c[0x0][0x23c], -R12 ;  /* 0x00008f002a007a23 */ /* 0x000fc8000001080c */
[----:B------:R3:W-:Y:S01]  /*55d0*/  MUFU.EX2 R210, R0 ;  /* 0x0000000000d27308 */ /* 0x0007e20000000800 */
[--C-:B-1----:R-:W-:Y:S01]  /*55e0*/  FFMA.FTZ R6, R38, c[0x0][0x23c], -R13.reuse ;  /* 0x00008f0026067a23 */ /* 0x102fe2000001080d */
[----:B--2---:R-:W-:Y:S01]  /*55f0*/  F2FP.BF16.PACK_AB R8, R216, R218 ;  /* 0x000000dad808723e */ /* 0x004fe200000010ff */
[----:B------:R-:W-:Y:S05]  /*5600*/  LDSM.16.MT88.4 R36, [R193+0x6800] ;  /* 0x00680000c124783b */ /* 0x000fea0000004200 */
[----:B------:R1:W-:Y:S01]  /*5610*/  MUFU.EX2 R217, R6 ;  /* 0x0000000600d97308 */ /* 0x0003e20000000800 */
[----:B---3--:R-:W-:Y:S02]  /*5620*/  FFMA.FTZ R0, R41, c[0x0][0x23c], -R12 ;  /* 0x00008f0029007a23 */ /* 0x008fe4000001080c */
[----:B------:R-:W-:Y:S05]  /*5630*/  LDSM.16.MT88.4 R40, [R193+0x6000] ;  /* 0x00600000c128783b */ /* 0x000fea0000004200 */
[----:B------:R2:W-:Y:S01]  /*5640*/  MUFU.EX2 R211, R0 ;  /* 0x0000000000d37308 */ /* 0x0005e20000000800 */
[----:B-1----:R-:W-:-:S07]  /*5650*/  FFMA.FTZ R6, R32, c[0x0][0x23c], -R13 ;  /* 0x00008f0020067a23 */ /* 0x002fce000001080d */
[----:B------:R1:W3:Y:S01]  /*5660*/  MUFU.EX2 R220, R6 ;  /* 0x0000000600dc7308 */ /* 0x0002e20000000800 */
[----:B--2---:R-:W-:-:S07]  /*5670*/  FFMA.FTZ R0, R33, c[0x0][0x23c], -R12 ;  /* 0x00008f0021007a23 */ /* 0x004fce000001080c */
[----:B------:R2:W4:Y:S01]  /*5680*/  MUFU.EX2 R214, R0 ;  /* 0x0000000000d67308 */ /* 0x0005220000000800 */
[----:B-1----:R-:W-:Y:S01]  /*5690*/  FFMA.FTZ R6, R45, c[0x0][0x23c], -R12 ;  /* 0x00008f002d067a23 */ /* 0x002fe2000001080c */
[----:B---3--:R-:W-:-:S06]  /*56a0*/  F2FP.BF16.PACK_AB R10, R220, R217 ;  /* 0x000000d9dc0a723e */ /* 0x008fcc00000010ff */
[----:B------:R1:W3:Y:S01]  /*56b0*/  MUFU.EX2 R213, R6 ;  /* 0x0000000600d57308 */ /* 0x0002e20000000800 */
[----:B--2---:R-:W-:Y:S01]  /*56c0*/  FFMA.FTZ R0, R44, c[0x0][0x23c], -R5 ;  /* 0x00008f002c007a23 */ /* 0x004fe20000010805 */
[----:B----4-:R-:W-:-:S06]  /*56d0*/  F2FP.BF16.PACK_AB R11, R214, R211 ;  /* 0x000000d3d60b723e */ /* 0x010fcc00000010ff */
[----:B------:R2:W4:Y:S01]  /*56e0*/  MUFU.EX2 R209, R0 ;  /* 0x0000000000d17308 */ /* 0x0005220000000800 */
[----:B-1----:R-:W1:Y:S01]  /*56f0*/  SHFL.BFLY PT, R6, R7, 0x1, 0x1f ;  /* 0x0c201f0007067f89 */ /* 0x002e6200000e0000 */
[----:B---3--:R-:W-:-:S07]  /*5700*/  F2FP.BF16.PACK_AB R9, R210, R213 ;  /* 0x000000d5d209723e */ /* 0x008fce00000010ff */
[----:B------:R-:W-:Y:S01]  /*5710*/  HMMA.16816.F32.BF16 R84, R8, R20, RZ ;  /* 0x000000140854723c */ /* 0x000fe200000418ff */
[----:B--2---:R-:W-:Y:S01]  /*5720*/  FFMA.FTZ R0, R34, c[0x0][0x23c], -R5 ;  /* 0x00008f0022007a23 */ /* 0x004fe20000010805 */
[----:B----4-:R-:W-:-:S03]  /*5730*/  F2FP.BF16.PACK_AB R18, R209, R221 ;  /* 0x000000ddd112723e */ /* 0x010fc600000010ff */
[----:B------:R2:W-:Y:S03]  /*5740*/  MUFU.EX2 R212, R0 ;  /* 0x0000000000d47308 */ /* 0x0005e60000000800 */
[----:B------:R-:W-:Y:S01]  /*5750*/  HMMA.16816.F32.BF16 R80, R8, R22, RZ ;  /* 0x000000160850723c */ /* 0x000fe200000418ff */
[----:B-1----:R-:W-:-:S07]  /*5760*/  FMNMX.FTZ R70, R7, R6, !PT ;  /* 0x0000000607467209 */ /* 0x002fce0007810000 */
[----:B------:R-:W-:Y:S01]  /*5770*/  HMMA.16816.F32.BF16 R64, R8, R24, RZ ;  /* 0x000000180840723c */ /* 0x000fe200000418ff */
[C---:B------:R-:W-:Y:S01]  /*5780*/  FSETP.NEU.FTZ.AND P0, PT, R70.reuse, -INF , PT ;  /* 0xff8000004600780b */ /* 0x040fe20003f1d000 */
[----:B------:R-:W-:-:S06]  /*5790*/  FMUL.FTZ R2, R70, c[0x0][0x23c] ;  /* 0x00008f0046027a20 */ /* 0x000fcc0000410000 */
[C---:B------:R-:W-:Y:S01]  /*57a0*/  HMMA.16816.F32.BF16 R60, R8.reuse, R26, RZ ;  /* 0x0000001a083c723c */ /* 0x040fe200000418ff */
[----:B--2---:R-:W-:Y:S01]  /*57b0*/  FSEL R0, R2, RZ, P0 ;  /* 0x000000ff02007208 */ /* 0x004fe20000000000 */
[----:B------:R-:W-:Y:S02]  /*57c0*/  FFMA.FTZ R2, R35, c[0x0][0x23c], -R5 ;  /* 0x00008f0023027a23 */ /* 0x000fe40000010805 */
[----:B------:R-:W-:Y:S02]  /*57d0*/  LDSM.16.MT88.4 R32, [R194+0x6800] ;  /* 0x00680000c220783b */ /* 0x000fe40000004200 */
[----:B------:R1:W-:Y:S02]  /*57e0*/  MUFU.EX2 R215, R2 ;  /* 0x0000000200d77308 */ /* 0x0003e40000000800 */
[----:B------:R-:W-:Y:S01]  /*57f0*/  HMMA.16816.F32.BF16 R56, R8, R28, RZ ;  /* 0x0000001c0838723c */ /* 0x000fe200000418ff */
[----:B-1----:R-:W-:-:S05]  /*5800*/  FFMA.FTZ R2, R50, c[0x0][0x23c], -R0 ;  /* 0x00008f0032027a23 */ /* 0x002fca0000010800 */
[----:B------:R1:W-:Y:S02]  /*5810*/  MUFU.EX2 R188, R2 ;  /* 0x0000000200bc7308 */ /* 0x0003e40000000800 */
[----:B-1----:R-:W-:-:S06]  /*5820*/  FFMA.FTZ R2, R49, c[0x0][0x23c], -R0 ;  /* 0x00008f0031027a23 */ /* 0x002fcc0000010800 */
[----:B------:R1:W2:Y:S02]  /*5830*/  MUFU.EX2 R184, R2 ;  /* 0x0000000200b87308 */ /* 0x0002a40000000800 */
[--C-:B-1----:R-:W-:Y:S01]  /*5840*/  FFMA.FTZ R2, R48, c[0x0][0x23c], -R0.reuse ;  /* 0x00008f0030027a23 */ /* 0x102fe20000010800 */
[----:B--2---:R-:W-:Y:S01]  /*5850*/  F2FP.BF16.PACK_AB R17, R184, R188 ;  /* 0x000000bcb811723e */ /* 0x004fe200000010ff */
[----:B------:R-:W-:Y:S04]  /*5860*/  HMMA.16816.F32.BF16 R48, R8, R40, RZ ;  /* 0x000000280830723c */ /* 0x000fe800000418ff */
[----:B------:R1:W-:Y:S02]  /*5870*/  MUFU.EX2 R189, R2 ;  /* 0x0000000200bd7308 */ /* 0x0003e40000000800 */
[----:B-1----:R-:W-:-:S02]  /*5880*/  FFMA.FTZ R2, R52, c[0x0][0x23c], -R0 ;  /* 0x00008f0034027a23 */ /* 0x002fc40000010800 */
[----:B------:R-:W-:Y:S04]  /*5890*/  HMMA.16816.F32.BF16 R52, R8, R30, RZ ;  /* 0x0000001e0834723c */ /* 0x000fe800000418ff */
[----:B------:R1:W2:Y:S02]  /*58a0*/  MUFU.EX2 R190, R2 ;  /* 0x0000000200be7308 */ /* 0x0002a40000000800 */
[----:B-1----:R-:W-:Y:S01]  /*58b0*/  FFMA.FTZ R2, R47, c[0x0][0x23c], -R13 ;  /* 0x00008f002f027a23 */ /* 0x002fe2000001080d */
[----:B--2---:R-:W-:-:S05]  /*58c0*/  F2FP.BF16.PACK_AB R19, R190, R189 ;  /* 0x000000bdbe13723e */ /* 0x004fca00000010ff */
[----:B------:R1:W-:Y:S02]  /*58d0*/  MUFU.EX2 R191, R2 ;  /* 0x0000000200bf7308 */ /* 0x0003e40000000800 */
[C---:B------:R-:W-:Y:S08]  /*58e0*/  HMMA.16816.F32.BF16 R96, R16.reuse, R20, RZ ;  /* 0x000000141060723c */ /* 0x040ff000000418ff */
[----:B------:R-:W-:Y:S01]  /*58f0*/  HMMA.16816.F32.BF16 R100, R16, R22, RZ ;  /* 0x000000161064723c */ /* 0x000fe200000418ff */
[----:B------:R-:W2:Y:S01]  /*5900*/  LDSM.16.MT88.4 R20, [R79+0x6800] ;  /* 0x006800004f14783b */ /* 0x000ea20000004200 */
[----:B-1----:R-:W-:-:S04]  /*5910*/  FFMA.FTZ R2, R46, c[0x0][0x23c], -R13 ;  /* 0x00008f002e027a23 */ /* 0x002fc8000001080d */
[----:B------:R1:W3:Y:S02]  /*5920*/  MUFU.EX2 R208, R2 ;  /* 0x0000000200d07308 */ /* 0x0002e40000000800 */
[C---:B------:R-:W-:Y:S08]  /*5930*/  HMMA.16816.F32.BF16 R92, R16.reuse, R24, RZ ;  /* 0x00000018105c723c */ /* 0x040ff000000418ff */
[----:B------:R-:W-:Y:S01]  /*5940*/  HMMA.16816.F32.BF16 R112, R16, R26, RZ ;  /* 0x0000001a1070723c */ /* 0x000fe200000418ff */
[----:B------:R-:W4:Y:S01]  /*5950*/  LDSM.16.MT88.4 R24, [R192+0x6800] ;  /* 0x00680000c018783b */ /* 0x000f220000004200 */
[----:B-1----:R-:W-:-:S06]  /*5960*/  FFMA.FTZ R2, R74, c[0x0][0x23c], -R13 ;  /* 0x00008f004a027a23 */ /* 0x002fcc000001080d */
[----:B------:R-:W-:Y:S01]  /*5970*/  HMMA.16816.F32.BF16 R44, R8, R42, RZ ;  /* 0x0000002a082c723c */ /* 0x000fe200000418ff */
[----:B------:R1:W-:Y:S06]  /*5980*/  MUFU.EX2 R207, R2 ;  /* 0x0000000200cf7308 */ /* 0x0003ec0000000800 */
[----:B---3--:R-:W-:Y:S01]  /*5990*/  F2FP.BF16.PACK_AB R8, R208, R191 ;  /* 0x000000bfd008723e */ /* 0x008fe200000010ff */
[C---:B------:R-:W-:Y:S08]  /*59a0*/  HMMA.16816.F32.BF16 R124, R16.reuse, R30, RZ ;  /* 0x0000001e107c723c */ /* 0x040ff000000418ff */
[----:B------:R-:W-:Y:S01]  /*59b0*/  HMMA.16816.F32.BF16 R108, R16, R42, RZ ;  /* 0x0000002a106c723c */ /* 0x000fe200000418ff */
[----:B-1----:R-:W-:-:S04]  /*59c0*/  FFMA.FTZ R2, R73, c[0x0][0x23c], -R13 ;  /* 0x00008f0049027a23 */ /* 0x002fc8000001080d */
[----:B------:R1:W3:Y:S02]  /*59d0*/  MUFU.EX2 R206, R2 ;  /* 0x0000000200ce7308 */ /* 0x0002e40000000800 */
[--C-:B-1----:R-:W-:Y:S01]  /*59e0*/  FFMA.FTZ R2, R88, c[0x0][0x23c], -R12.reuse ;  /* 0x00008f0058027a23 */ /* 0x102fe2000001080c */
[----:B---3--:R-:W-:Y:S01]  /*59f0*/  F2FP.BF16.PACK_AB R10, R206, R207 ;  /* 0x000000cfce0a723e */ /* 0x008fe200000010ff */
[C---:B------:R-:W-:Y:S04]  /*5a00*/  HMMA.16816.F32.BF16 R88, R16.reuse, R28, RZ ;  /* 0x0000001c1058723c */ /* 0x040fe800000418ff */
[----:B------:R1:W-:Y:S04]  /*5a10*/  MUFU.EX2 R183, R2 ;  /* 0x0000000200b77308 */ /* 0x0003e80000000800 */
[----:B------:R-:W-:Y:S01]  /*5a20*/  HMMA.16816.F32.BF16 R28, R16, R40, RZ ;  /* 0x00000028101c723c */ /* 0x000fe200000418ff */
[----:B------:R-:W-:Y:S01]  /*5a30*/  LDSM.16.MT88.4 R16, [R194+0x7000] ;  /* 0x00700000c210783b */ /* 0x000fe20000004200 */
[----:B-1----:R-:W-:-:S04]  /*5a40*/  FFMA.FTZ R2, R77, c[0x0][0x23c], -R12 ;  /* 0x00008f004d027a23 */ /* 0x002fc8000001080c */
[----:B------:R1:W3:Y:S02]  /*5a50*/  MUFU.EX2 R187, R2 ;  /* 0x0000000200bb7308 */ /* 0x0002e40000000800 */
[----:B-1----:R-:W-:Y:S01]  /*5a60*/  FFMA.FTZ R2, R75, c[0x0][0x23c], -R12 ;  /* 0x00008f004b027a23 */ /* 0x002fe2000001080c */
[----:B---3--:R-:W-:-:S05]  /*5a70*/  F2FP.BF16.PACK_AB R9, R187, R183 ;  /* 0x000000b7bb09723e */ /* 0x008fca00000010ff */
[----:B------:R1:W-:Y:S02]  /*5a80*/  MUFU.EX2 R186, R2 ;  /* 0x0000000200ba7308 */ /* 0x0003e40000000800 */
[----:B-1----:R-:W-:-:S06]  /*5a90*/  FFMA.FTZ R2, R76, c[0x0][0x23c], -R12 ;  /* 0x00008f004c027a23 */ /* 0x002fcc000001080c */
[----:B------:R1:W3:Y:S02]  /*5aa0*/  MUFU.EX2 R185, R2 ;  /* 0x0000000200b97308 */ /* 0x0002e40000000800 */
[----:B-1----:R-:W-:Y:S01]  /*5ab0*/  FFMA.FTZ R2, R106, c[0x0][0x23c], -R5 ;  /* 0x00008f006a027a23 */ /* 0x002fe20000010805 */
[----:B---3--:R-:W-:-:S05]  /*5ac0*/  F2FP.BF16.PACK_AB R11, R185, R186 ;  /* 0x000000bab90b723e */ /* 0x008fca00000010ff */
[----:B------:R1:W-:Y:S02]  /*5ad0*/  MUFU.EX2 R232, R2 ;  /* 0x0000000200e87308 */ /* 0x0003e40000000800 */
[C---:B--2---:R-:W-:Y:S08]  /*5ae0*/  HMMA.16816.F32.BF16 R120, R8.reuse, R20, R84 ;  /* 0x000000140878723c */ /* 0x044ff00000041854 */
[----:B------:R-:W-:Y:S01]  /*5af0*/  HMMA.16816.F32.BF16 R116, R8, R32, R64 ;  /* 0x000000200874723c */ /* 0x000fe20000041840 */
[----:B-1----:R-:W-:-:S04]  /*5b00*/  FFMA.FTZ R2, R105, c[0x0][0x23c], -R5 ;  /* 0x00008f0069027a23 */ /* 0x002fc80000010805 */
[----:B------:R1:W2:Y:S03]  /*5b10*/  MUFU.EX2 R182, R2 ;  /* 0x0000000200b67308 */ /* 0x0002a60000000800 */
[C---:B------:R-:W-:Y:S08]  /*5b20*/  HMMA.16816.F32.BF16 R84, R8.reuse, R36, R48 ;  /* 0x000000240854723c */ /* 0x040ff00000041830 */
[----:B------:R-:W-:Y:S01]  /*5b30*/  HMMA.16816.F32.BF16 R64, R8, R34, R60 ;  /* 0x000000220840723c */ /* 0x000fe2000004183c */
[----:B-1----:R-:W-:-:S07]  /*5b40*/  FFMA.FTZ R2, R107, c[0x0][0x23c], -R5 ;  /* 0x00008f006b027a23 */ /* 0x002fce0000010805 */
[C---:B------:R-:W-:Y:S01]  /*5b50*/  HMMA.16816.F32.BF16 R80, R8.reuse, R22, R80 ;  /* 0x000000160850723c */ /* 0x040fe20000041850 */
[----:B------:R1:W-:Y:S07]  /*5b60*/  MUFU.EX2 R181, R2 ;  /* 0x0000000200b57308 */ /* 0x0003ee0000000800 */
[C---:B----4-:R-:W-:Y:S08]  /*5b70*/  HMMA.16816.F32.BF16 R60, R8.reuse, R26, R52 ;  /* 0x0000001a083c723c */ /* 0x050ff00000041834 */
[----:B------:R-:W-:Y:S01]  /*5b80*/  HMMA.16816.F32.BF16 R48, R8, R38, R44 ;  /* 0x000000260830723c */ /* 0x000fe2000004182c */
[----:B-1----:R-:W-:-:S04]  /*5b90*/  FFMA.FTZ R2, R104, c[0x0][0x23c], -R5 ;  /* 0x00008f0068027a23 */ /* 0x002fc80000010805 */
[----:B------:R1:W3:Y:S03]  /*5ba0*/  MUFU.EX2 R180, R2 ;  /* 0x0000000200b47308 */ /* 0x0002e60000000800 */
[----:B------:R-:W-:Y:S07]  /*5bb0*/  HMMA.16816.F32.BF16 R104, R8, R24, R56 ;  /* 0x000000180868723c */ /* 0x000fee0000041838 */
[----:B------:R-:W-:-:S02]  /*5bc0*/  F2FP.BF16.PACK_AB R8, R215, R212 ;  /* 0x000000d4d708723e */ /* 0x000fc400000010ff */
[----:B--2---:R-:W-:Y:S01]  /*5bd0*/  F2FP.BF16.PACK_AB R10, R182, R232 ;  /* 0x000000e8b60a723e */ /* 0x004fe200000010ff */
[----:B-1----:R-:W-:Y:S01]  /*5be0*/  FFMA.FTZ R2, R137, c[0x0][0x23c], -R0 ;  /* 0x00008f0089027a23 */ /* 0x002fe20000010800 */
[----:B---3--:R-:W-:-:S03]  /*5bf0*/  F2FP.BF16.PACK_AB R4, R180, R181 ;  /* 0x000000b5b404723e */ /* 0x008fc600000010ff */
        /* <DEDUP_REMOVED lines=11> */
[C---:B------:R-:W-:Y:S08]  /*5cb0*/  HMMA.16816.F32.BF16 R56, R8.reuse, R20, R96 ;  /* 0x000000140838723c */ /* 0x040ff00000041860 */
[----:B------:R-:W-:Y:S01]  /*5cc0*/  HMMA.16816.F32.BF16 R52, R8, R32, R92 ;  /* 0x000000200834723c */ /* 0x000fe2000004185c */
[----:B------:R-:W-:Y:S01]  /*5cd0*/  LDSM.16.MT88.4 R92, [R79+0x7800] ;  /* 0x007800004f5c783b */ /* 0x000fe20000004200 */
[----:B-1----:R-:W-:-:S04]  /*5ce0*/  FFMA.FTZ R2, R134, c[0x0][0x23c], -R13 ;  /* 0x00008f0086027a23 */ /* 0x002fc8000001080d */
[----:B------:R1:W-:Y:S02]  /*5cf0*/  MUFU.EX2 R173, R2 ;  /* 0x0000000200ad7308 */ /* 0x0003e40000000800 */
[C---:B------:R-:W-:Y:S01]  /*5d00*/  HMMA.16816.F32.BF16 R132, R8.reuse, R36, R28 ;  /* 0x000000240884723c */ /* 0x040fe2000004181c */
[----:B------:R-:W2:Y:S07]  /*5d10*/  LDSM.16.MT88.4 R28, [R79+0x7000] ;  /* 0x007000004f1c783b */ /* 0x000eae0000004200 */
[----:B------:R-:W-:Y:S01]  /*5d20*/  HMMA.16816.F32.BF16 R44, R8, R22, R100 ;  /* 0x00000016082c723c */ /* 0x000fe20000041864 */
[----:B------:R-:W3:Y:S01]  /*5d30*/  LDSM.16.MT88.4 R20, [R192+0x7000] ;  /* 0x00700000c014783b */ /* 0x000ee20000004200 */
[----:B-1----:R-:W-:-:S06]  /*5d40*/  FFMA.FTZ R2, R129, c[0x0][0x23c], -R13 ;  /* 0x00008f0081027a23 */ /* 0x002fcc000001080d */
[C---:B------:R-:W-:Y:S01]  /*5d50*/  HMMA.16816.F32.BF16 R40, R8.reuse, R34, R112 ;  /* 0x000000220828723c */ /* 0x040fe20000041870 */
[----:B------:R-:W1:Y:S01]  /*5d60*/  LDSM.16.MT88.4 R32, [R193+0x7000] ;  /* 0x00700000c120783b */ /* 0x000e620000004200 */
[----:B------:R4:W5:Y:S06]  /*5d70*/  MUFU.EX2 R174, R2 ;  /* 0x0000000200ae7308 */ /* 0x00096c0000000800 */
[----:B------:R-:W-:Y:S01]  /*5d80*/  HMMA.16816.F32.BF16 R36, R8, R38, R108 ;  /* 0x000000260824723c */ /* 0x000fe2000004186c */
[----:B------:R-:W1:Y:S01]  /*5d90*/  LDSM.16.MT88.4 R108, [R194+0x7800] ;  /* 0x00780000c26c783b */ /* 0x000e620000004200 */
[----:B----4-:R-:W-:-:S04]  /*5da0*/  FFMA.FTZ R2, R130, c[0x0][0x23c], -R13 ;  /* 0x00008f0082027a23 */ /* 0x010fc8000001080d */
[----:B------:R4:W-:Y:S02]  /*5db0*/  MUFU.EX2 R172, R2 ;  /* 0x0000000200ac7308 */ /* 0x0009e40000000800 */
[----:B----4-:R-:W-:Y:S02]  /*5dc0*/  FFMA.FTZ R2, R131, c[0x0][0x23c], -R13 ;  /* 0x00008f0083027a23 */ /* 0x010fe4000001080d */
[C---:B------:R-:W-:Y:S04]  /*5dd0*/  HMMA.16816.F32.BF16 R128, R8.reuse, R24, R88 ;  /* 0x000000180880723c */ /* 0x040fe80000041858 */
[----:B------:R4:W1:Y:S04]  /*5de0*/  MUFU.EX2 R171, R2 ;  /* 0x0000000200ab7308 */ /* 0x0008680000000800 */
[----:B------:R-:W-:Y:S01]  /*5df0*/  HMMA.16816.F32.BF16 R24, R8, R26, R124 ;  /* 0x0000001a0818723c */ /* 0x000fe2000004187c */
[----:B------:R-:W2:Y:S06]  /*5e00*/  LDSM.16.MT88.4 R124, [R192+0x7800] ;  /* 0x00780000c07c783b */ /* 0x000eac0000004200 */
[----:B-----5:R-:W-:Y:S01]  /*5e10*/  F2FP.BF16.PACK_AB R8, R174, R173 ;  /* 0x000000adae08723e */ /* 0x020fe200000010ff */
[----:B----4-:R-:W-:Y:S01]  /*5e20*/  FFMA.FTZ R2, R140, c[0x0][0x23c], -R12 ;  /* 0x00008f008c027a23 */ /* 0x010fe2000001080c */
[----:B-1----:R-:W-:-:S03]  /*5e30*/  F2FP.BF16.PACK_AB R10, R171, R172 ;  /* 0x000000acab0a723e */ /* 0x002fc600000010ff */
[----:B------:R1:W-:Y:S02]  /*5e40*/  MUFU.EX2 R170, R2 ;  /* 0x0000000200aa7308 */ /* 0x0003e40000000800 */
[----:B-1----:R-:W-:-:S06]  /*5e50*/  FFMA.FTZ R2, R136, c[0x0][0x23c], -R12 ;  /* 0x00008f0088027a23 */ /* 0x002fcc000001080c */
        /* <DEDUP_REMOVED lines=9> */
[C---:B--2---:R-:W-:Y:S08]  /*5ef0*/  HMMA.16816.F32.BF16 R96, R8.reuse, R28, R120 ;  /* 0x0000001c0860723c */ /* 0x044ff00000041878 */
[----:B------:R-:W-:Y:S01]  /*5f00*/  HMMA.16816.F32.BF16 R116, R8, R16, R116 ;  /* 0x000000100874723c */ /* 0x000fe20000041874 */
[----:B-1----:R-:W-:Y:S01]  /*5f10*/  FFMA.FTZ R2, R141, c[0x0][0x23c], -R5 ;  /* 0x00008f008d027a23 */ /* 0x002fe20000010805 */
[----:B----4-:R-:W-:-:S03]  /*5f20*/  F2FP.BF16.PACK_AB R6, R166, R179 ;  /* 0x000000b3a606723e */ /* 0x010fc600000010ff */
[----:B------:R1:W-:Y:S03]  /*5f30*/  MUFU.EX2 R165, R2 ;  /* 0x0000000200a57308 */ /* 0x0003e60000000800 */
[C---:B---3--:R-:W-:Y:S08]  /*5f40*/  HMMA.16816.F32.BF16 R120, R8.reuse, R20, R104 ;  /* 0x000000140878723c */ /* 0x048ff00000041868 */
[----:B------:R-:W-:Y:S01]  /*5f50*/  HMMA.16816.F32.BF16 R84, R8, R32, R84 ;  /* 0x000000200854723c */ /* 0x000fe20000041854 */
[----:B-1----:R-:W-:-:S07]  /*5f60*/  FFMA.FTZ R2, R143, c[0x0][0x23c], -R5 ;  /* 0x00008f008f027a23 */ /* 0x002fce0000010805 */
[C---:B------:R-:W-:Y:S01]  /*5f70*/  HMMA.16816.F32.BF16 R88, R8.reuse, R30, R80 ;  /* 0x0000001e0858723c */ /* 0x040fe20000041850 */
[----:B------:R1:W2:Y:S07]  /*5f80*/  MUFU.EX2 R164, R2 ;  /* 0x0000000200a47308 */ /* 0x0002ae0000000800 */
[C---:B------:R-:W-:Y:S08]  /*5f90*/  HMMA.16816.F32.BF16 R64, R8.reuse, R18, R64 ;  /* 0x000000120840723c */ /* 0x040ff00000041840 */
[----:B------:R-:W-:Y:S01]  /*5fa0*/  HMMA.16816.F32.BF16 R60, R8, R22, R60 ;  /* 0x00000016083c723c */ /* 0x000fe2000004183c */
[----:B-1----:R-:W-:Y:S01]  /*5fb0*/  FFMA.FTZ R2, R144, c[0x0][0x23c], -R5 ;  /* 0x00008f0090027a23 */ /* 0x002fe20000010805 */
[----:B--2---:R-:W-:-:S03]  /*5fc0*/  F2FP.BF16.PACK_AB R140, R164, R165 ;  /* 0x000000a5a48c723e */ /* 0x004fc600000010ff */
[----:B------:R1:W-:Y:S03]  /*5fd0*/  MUFU.EX2 R163, R2 ;  /* 0x0000000200a37308 */ /* 0x0003e60000000800 */
[----:B------:R-:W-:Y:S01]  /*5fe0*/  HMMA.16816.F32.BF16 R48, R8, R34, R48 ;  /* 0x000000220830723c */ /* 0x000fe20000041830 */
[----:B------:R-:W2:Y:S01]  /*5ff0*/  LDSM.16.MT88.4 R8, [R193+0x7800] ;  /* 0x00780000c108783b */ /* 0x000ea20000004200 */
[----:B-1----:R-:W-:-:S04]  /*6000*/  FFMA.FTZ R2, R153, c[0x0][0x23c], -R0 ;  /* 0x00008f0099027a23 */ /* 0x002fc80000010800 */
[----:B------:R1:W-:Y:S02]  /*6010*/  MUFU.EX2 R144, R2 ;  /* 0x0000000200907308 */ /* 0x0003e40000000800 */
[----:B-1----:R-:W-:-:S06]  /*6020*/  FFMA.FTZ R2, R146, c[0x0][0x23c], -R0 ;  /* 0x00008f0092027a23 */ /* 0x002fcc0000010800 */
[----:B------:R1:W3:Y:S02]  /*6030*/  MUFU.EX2 R77, R2 ;  /* 0x00000002004d7308 */ /* 0x0002e40000000800 */
[----:B-1----:R-:W-:-:S06]  /*6040*/  FFMA.FTZ R2, R147, c[0x0][0x23c], -R0 ;  /* 0x00008f0093027a23 */ /* 0x002fcc0000010800 */
[----:B------:R1:W-:Y:S02]  /*6050*/  MUFU.EX2 R76, R2 ;  /* 0x00000002004c7308 */ /* 0x0003e40000000800 */
[----:B-1----:R-:W-:-:S06]  /*6060*/  FFMA.FTZ R2, R148, c[0x0][0x23c], -R0 ;  /* 0x00008f0094027a23 */ /* 0x002fcc0000010800 */
[----:B------:R1:W4:Y:S02]  /*6070*/  MUFU.EX2 R75, R2 ;  /* 0x00000002004b7308 */ /* 0x0003240000000800 */
[----:B-1----:R-:W-:Y:S01]  /*6080*/  FFMA.FTZ R2, R145, c[0x0][0x23c], -R5 ;  /* 0x00008f0091027a23 */ /* 0x002fe20000010805 */
[----:B---3--:R-:W-:Y:S02]  /*6090*/  F2FP.BF16.PACK_AB R5, R77, R144 ;  /* 0x000000904d05723e */ /* 0x008fe400000010ff */
[----:B----4-:R-:W-:-:S03]  /*60a0*/  F2FP.BF16.PACK_AB R7, R75, R76 ;  /* 0x0000004c4b07723e */ /* 0x010fc600000010ff */
[----:B------:R1:W3:Y:S04]  /*60b0*/  MUFU.EX2 R145, R2 ;  /* 0x0000000200917308 */ /* 0x0002e80000000800 */
[C---:B------:R-:W-:Y:S08]  /*60c0*/  HMMA.16816.F32.BF16 R56, R4.reuse, R28, R56 ;  /* 0x0000001c0438723c */ /* 0x040ff00000041838 */
[----:B------:R-:W-:Y:S01]  /*60d0*/  HMMA.16816.F32.BF16 R52, R4, R16, R52 ;  /* 0x000000100434723c */ /* 0x000fe20000041834 */
[----:B-1----:R-:W-:Y:S01]  /*60e0*/  FFMA.FTZ R2, R149, c[0x0][0x23c], -R13 ;  /* 0x00008f0095027a23 */ /* 0x002fe2000001080d */
[----:B---3--:R-:W-:-:S03]  /*60f0*/  F2FP.BF16.PACK_AB R142, R145, R163 ;  /* 0x000000a3918e723e */ /* 0x008fc600000010ff */
[----:B------:R1:W-:Y:S03]  /*6100*/  MUFU.EX2 R73, R2 ;  /* 0x0000000200497308 */ /* 0x0003e60000000800 */
[C---:B------:R-:W-:Y:S08]  /*6110*/  HMMA.16816.F32.BF16 R112, R4.reuse, R20, R128 ;  /* 0x000000140470723c */ /* 0x040ff00000041880 */
[----:B------:R-:W-:Y:S01]  /*6120*/  HMMA.16816.F32.BF16 R44, R4, R30, R44 ;  /* 0x0000001e042c723c */ /* 0x000fe2000004182c */
[----:B-1----:R-:W-:-:S07]  /*6130*/  FFMA.FTZ R2, R150, c[0x0][0x23c], -R13 ;  /* 0x00008f0096027a23 */ /* 0x002fce000001080d */
[C---:B------:R-:W-:Y:S01]  /*6140*/  HMMA.16816.F32.BF16 R40, R4.reuse, R18, R40 ;  /* 0x000000120428723c */ /* 0x040fe20000041828 */
[----:B------:R1:W3:Y:S07]  /*6150*/  MUFU.EX2 R74, R2 ;  /* 0x00000002004a7308 */ /* 0x0002ee0000000800 */
[C---:B------:R-:W-:Y:S08]  /*6160*/  HMMA.16816.F32.BF16 R24, R4.reuse, R22, R24 ;  /* 0x000000160418723c */ /* 0x040ff00000041818 */
[----:B------:R-:W-:Y:S01]  /*6170*/  HMMA.16816.F32.BF16 R128, R4, R32, R132 ;  /* 0x000000200480723c */ /* 0x000fe20000041884 */
[----:B-1----:R-:W-:Y:S01]  /*6180*/  FFMA.FTZ R2, R151, c[0x0][0x23c], -R13 ;  /* 0x00008f0097027a23 */ /* 0x002fe2000001080d */
[----:B---3--:R-:W-:-:S03]  /*6190*/  F2FP.BF16.PACK_AB R136, R74, R73 ;  /* 0x000000494a88723e */ /* 0x008fc600000010ff */
[----:B------:R1:W-:Y:S03]  /*61a0*/  MUFU.EX2 R28, R2 ;  /* 0x00000002001c7308 */ /* 0x0003e60000000800 */
[----:B------:R-:W-:Y:S07]  /*61b0*/  HMMA.16816.F32.BF16 R36, R4, R34, R36 ;  /* 0x000000220424723c */ /* 0x000fee0000041824 */
[----:B------:R-:W-:-:S02]  /*61c0*/  FADD.FTZ R5, R218, R216 ;  /* 0x000000d8da057221 */ /* 0x000fc40000010000 */
[----:B------:R-:W-:Y:S02]  /*61d0*/  FADD.FTZ R6, R213, R210 ;  /* 0x000000d2d5067221 */ /* 0x000fe40000010000 */
[----:B------:R-:W-:Y:S02]  /*61e0*/  FADD.FTZ R5, R217, R5 ;  /* 0x00000005d9057221 */ /* 0x000fe40000010000 */
[----:B------:R-:W-:Y:S02]  /*61f0*/  FADD.FTZ R6, R211, R6 ;  /* 0x00000006d3067221 */ /* 0x000fe40000010000 */
[----:B-1----:R-:W-:Y:S02]  /*6200*/  FFMA.FTZ R2, R152, c[0x0][0x23c], -R13 ;  /* 0x00008f0098027a23 */ /* 0x002fe4000001080d */
[----:B------:R-:W-:Y:S02]  /*6210*/  FADD.FTZ R5, R220, R5 ;  /* 0x00000005dc057221 */ /* 0x000fe40000010000 */
[----:B------:R1:W3:Y:S01]  /*6220*/  MUFU.EX2 R234, R2 ;  /* 0x0000000200ea7308 */ /* 0x0002e20000000800 */
[----:B------:R-:W-:-:S02]  /*6230*/  FADD.FTZ R6, R214, R6 ;  /* 0x00000006d6067221 */ /* 0x000fc40000010000 */
[----:B------:R-:W-:Y:S02]  /*6240*/  FADD.FTZ R5, R191, R5 ;  /* 0x00000005bf057221 */ /* 0x000fe40000010000 */
[----:B------:R-:W-:Y:S02]  /*6250*/  FADD.FTZ R6, R183, R6 ;  /* 0x00000006b7067221 */ /* 0x000fe40000010000 */
[----:B-1----:R-:W-:Y:S01]  /*6260*/  FFMA.FTZ R2, R154, c[0x0][0x23c], -R12 ;  /* 0x00008f009a027a23 */ /* 0x002fe2000001080c */
[----:B---3--:R-:W-:-:S03]  /*6270*/  F2FP.BF16.PACK_AB R138, R234, R28 ;  /* 0x0000001cea8a723e */ /* 0x008fc600000010ff */
[----:B------:R1:W-:Y:S02]  /*6280*/  MUFU.EX2 R16, R2 ;  /* 0x0000000200107308 */ /* 0x0003e40000000800 */
        /* <DEDUP_REMOVED lines=10> */
[C---:B------:R-:W-:Y:S08]  /*6330*/  HMMA.16816.F32.BF16 R100, R136.reuse, R108, R116 ;  /* 0x0000006c8864723c */ /* 0x040ff00000041874 */
[----:B------:R-:W-:Y:S01]  /*6340*/  HMMA.16816.F32.BF16 R80, R136, R92, R96 ;  /* 0x0000005c8850723c */ /* 0x000fe20000041860 */
[----:B-1----:R-:W-:-:S04]  /*6350*/  FFMA.FTZ R2, R158, c[0x0][0x23c], -R0 ;  /* 0x00008f009e027a23 */ /* 0x002fc80000010800 */
[----:B------:R1:W3:Y:S03]  /*6360*/  MUFU.EX2 R12, R2 ;  /* 0x00000002000c7308 */ /* 0x0002e60000000800 */
[C---:B------:R-:W-:Y:S08]  /*6370*/  HMMA.16816.F32.BF16 R116, R136.reuse, R124, R120 ;  /* 0x0000007c8874723c */ /* 0x040ff00000041878 */
[----:B--2---:R-:W-:Y:S01]  /*6380*/  HMMA.16816.F32.BF16 R132, R136, R8, R84 ;  /* 0x000000088884723c */ /* 0x004fe20000041854 */
[--C-:B-1----:R-:W-:Y:S01]  /*6390*/  FFMA.FTZ R2, R160, c[0x0][0x23c], -R0.reuse ;  /* 0x00008f00a0027a23 */ /* 0x102fe20000010800 */
[----:B---3--:R-:W-:Y:S01]  /*63a0*/  F2FP.BF16.PACK_AB R141, R12, R13 ;  /* 0x0000000d0c8d723e */ /* 0x008fe200000010ff */
[----:B------:R-:W-:-:S05]  /*63b0*/  FFMA.FTZ R0, R161, c[0x0][0x23c], -R0 ;  /* 0x00008f00a1007a23 */ /* 0x000fca0000010800 */
[C---:B------:R-:W-:Y:S01]  /*63c0*/  HMMA.16816.F32.BF16 R88, R136.reuse, R94, R88 ;  /* 0x0000005e8858723c */ /* 0x040fe20000041858 */
[----:B------:R1:W-:Y:S07]  /*63d0*/  MUFU.EX2 R7, R2 ;  /* 0x0000000200077308 */ /* 0x0003ee0000000800 */
[C---:B------:R-:W-:Y:S01]  /*63e0*/  HMMA.16816.F32.BF16 R104, R136.reuse, R110, R64 ;  /* 0x0000006e8868723c */ /* 0x040fe20000041840 */
[----:B------:R2:W3:Y:S07]  /*63f0*/  MUFU.EX2 R233, R0 ;  /* 0x0000000000e97308 */ /* 0x0004ee0000000800 */
[----:B------:R-:W-:Y:S01]  /*6400*/  HMMA.16816.F32.BF16 R120, R136, R126, R60 ;  /* 0x0000007e8878723c */ /* 0x000fe2000004183c */
[----:B-1----:R-:W-:-:S04]  /*6410*/  FADD.FTZ R2, R188, R184 ;  /* 0x000000b8bc027221 */ /* 0x002fc80000010000 */
[----:B------:R-:W-:-:S03]  /*6420*/  FADD.FTZ R2, R189, R2 ;  /* 0x00000002bd027221 */ /* 0x000fc60000010000 */
[----:B------:R-:W-:Y:S01]  /*6430*/  HMMA.16816.F32.BF16 R136, R136, R10, R48 ;  /* 0x0000000a8888723c */ /* 0x000fe20000041830 */
[----:B--2---:R-:W-:Y:S01]  /*6440*/  FADD.FTZ R0, R223, R219 ;  /* 0x000000dbdf007221 */ /* 0x004fe20000010000 */
[----:B---3--:R-:W-:Y:S01]  /*6450*/  F2FP.BF16.PACK_AB R143, R233, R7 ;  /* 0x00000007e98f723e */ /* 0x008fe200000010ff */
[----:B------:R-:W-:Y:S02]  /*6460*/  FADD.FTZ R2, R190, R2 ;  /* 0x00000002be027221 */ /* 0x000fe40000010000 */
[----:B------:R-:W-:Y:S02]  /*6470*/  FADD.FTZ R0, R221, R0 ;  /* 0x00000000dd007221 */ /* 0x000fe40000010000 */
[----:B------:R-:W-:Y:S02]  /*6480*/  FADD.FTZ R2, R177, R2 ;  /* 0x00000002b1027221 */ /* 0x000fe40000010000 */
[----:B------:R-:W-:Y:S01]  /*6490*/  FADD.FTZ R0, R209, R0 ;  /* 0x00000000d1007221 */ /* 0x000fe20000010000 */
[----:B------:R-:W-:Y:S01]  /*64a0*/  HMMA.16816.F32.BF16 R84, R140, R92, R56 ;  /* 0x0000005c8c54723c */ /* 0x000fe20000041838 */
[----:B------:R-:W-:-:S02]  /*64b0*/  FADD.FTZ R2, R178, R2 ;  /* 0x00000002b2027221 */ /* 0x000fc40000010000 */
[----:B------:R-:W-:-:S04]  /*64c0*/  FADD.FTZ R0, R212, R0 ;  /* 0x00000000d4007221 */ /* 0x000fc80000010000 */
        /* <DEDUP_REMOVED lines=50> */
[----:B------:R-:W-:Y:S05]  /*67f0*/  @!P1 BRA `(.L_x_1563) ;  /* 0x0000416000009947 */ /* 0x000fea0003800000 */
[----:B------:R-:W-:Y:S01]  /*6800*/  ISETP.GE.AND P0, PT, R240, c[0x0][0x220], PT ;  /* 0x00008800f0007a0c */ /* 0x000fe20003f06270 */
[----:B------:R-:W-:Y:S01]  /*6810*/  IMAD R227, R224, -0x2, R251 ;  /* 0xfffffffee0e37824 */ /* 0x000fe200078e02fb */
[----:B------:R-:W-:Y:S01]  /*6820*/  ULDC.64 UR4, c[0x0][0x1a0] ;  /* 0x0000680000047ab9 */ /* 0x000fe20000000a00 */
[----:B------:R-:W-:Y:S01]  /*6830*/  IMAD.MOV.U32 R238, RZ, RZ, c[0x0][0x1a4] ;  /* 0x00006900ffee7624 */ /* 0x000fe200078e00ff */
[----:B------:R-:W-:Y:S01]  /*6840*/  LEA.HI.SX32 R206, R222, 0xfffffffe, 0x1a ;  /* 0xfffffffedece7811 */ /* 0x000fe200078fd2ff */
[----:B------:R-:W-:Y:S01]  /*6850*/  IMAD.MOV.U32 R73, RZ, RZ, R70 ;  /* 0x000000ffff497224 */ /* 0x000fe200078e0046 */
[----:B------:R-:W-:Y:S01]  /*6860*/  IADD3 R227, R72, R227, -R162 ;  /* 0x000000e348e37210 */ /* 0x000fe20007ffe8a2 */
[----:B------:R-:W-:Y:S01]  /*6870*/  IMAD.MOV.U32 R76, RZ, RZ, R3 ;  /* 0x000000ffff4c7224 */ /* 0x000fe200078e0003 */
[----:B------:R-:W-:Y:S01]  /*6880*/  MOV R72, R71 ;  /* 0x0000004700487202 */ /* 0x000fe20000000f00 */
[----:B------:R-:W-:Y:S01]  /*6890*/  IMAD.MOV.U32 R250, RZ, RZ, c[0x0][0x1a4] ;  /* 0x00006900fffa7624 */ /* 0x000fe200078e00ff */
[----:B------:R-:W-:Y:S01]  /*68a0*/  MOV R75, R69 ;  /* 0x00000045004b7202 */ /* 0x000fe20000000f00 */
[----:B------:R-:W-:Y:S01]  /*68b0*/  IMAD.MOV.U32 R251, RZ, RZ, -0x40 ;  /* 0xffffffc0fffb7424 */ /* 0x000fe200078e00ff */
[----:B------:R-:W-:Y:S01]  /*68c0*/  MOV R248, c[0x0][0x1a0] ;  /* 0x0000680000f87a02 */ /* 0x000fe20000000f00 */
[----:B------:R-:W-:Y:S01]  /*68d0*/  @!P0 IMAD R238, R238, 0x30, RZ ;  /* 0x00000030eeee8824 */ /* 0x000fe200078e02ff */
[----:B------:R-:W-:Y:S01]  /*68e0*/  MOV R249, c[0x0][0x1a0] ;  /* 0x0000680000f97a02 */ /* 0x000fe20000000f00 */
[----:B------:R-:W-:-:S02]  /*68f0*/  USHF.L.U64.HI UR5, UR4, 0x4, UR5 ;  /* 0x0000000404057899 */ /* 0x000fc40008010205 */
[----:B------:R-:W-:Y:S01]  /*6900*/  USHF.L.U32 UR4, UR4, 0x4, URZ ;  /* 0x0000000404047899 */ /* 0x000fe2000800063f */
[----:B------:R-:W-:Y:S05]  /*6910*/  BRA `(.L_x_1564) ;  /* 0x000004e000007947 */ /* 0x000fea0003800000 */
.L_x_1566:
[----:B------:R-:W-:Y:S01]  /*6920*/  IMAD.MOV.U32 R212, RZ, RZ, c[0x0][0x198] ;  /* 0x00006600ffd47624 */ /* 0x000fe200078e00ff */
[C---:B------:R-:W-:Y:S01]  /*6930*/  @!P0 IADD3 R4, R206.reuse, -0x1, RZ ;  /* 0xffffffffce048810 */ /* 0x040fe20007ffe0ff */
[----:B------:R-:W-:Y:S01]  /*6940*/  IMAD.MOV.U32 R213, RZ, RZ, c[0x0][0x198] ;  /* 0x00006600ffd57624 */ /* 0x000fe200078e00ff */
[----:B------:R-:W-:Y:S01]  /*6950*/  @!P0 IADD3 R6, R206, -0x1, RZ ;  /* 0xffffffffce068810 */ /* 0x000fe20007ffe0ff */
        /* <DEDUP_REMOVED lines=16> */
[----:B------:R-:W-:Y:S02]  /*6a60*/  @!P0 IMAD.IADD R3, R5, 0x1, R3 ;  /* 0x0000000105038824 */ /* 0x000fe400078e0203 */
[C---:B------:R-:W-:Y:S02]  /*6a70*/  @!P0 IMAD R13, R8.reuse, c[0x0][0x19c], R9 ;  /* 0x00006700080d8a24 */ /* 0x040fe400078e0209 */
[----:B------:R-:W-:Y:S01]  /*6a80*/  @!P0 IMAD.WIDE.U32 R8, R8, c[0x0][0x198], RZ ;  /* 0x0000660008088a25 */ /* 0x000fe200078e00ff */
[-C--:B------:R-:W-:Y:S03]  /*6a90*/  @!P0 LEA.HI.X R14, R4, R229.reuse, R3, 0x6, P3 ;  /* 0x000000e5040e8211 */ /* 0x080fe600018f3403 */
[----:B------:R-:W-:Y:S01]  /*6aa0*/  @!P0 IMAD R5, R10, c[0x0][0x198], RZ ;  /* 0x000066000a058a24 */ /* 0x000fe200078e02ff */
[-C--:B------:R-:W-:Y:S01]  /*6ab0*/  @!P0 LEA R10, P2, R6, R230.reuse, 0x6 ;  /* 0x000000e6060a8211 */ /* 0x080fe200078430ff */
[----:B------:R-:W-:Y:S02]  /*6ac0*/  @!P0 IMAD.IADD R11, R7, 0x1, R11 ;  /* 0x00000001070b8824 */ /* 0x000fe400078e020b */
[----:B------:R-:W-:Y:S02]  /*6ad0*/  @!P0 IMAD.IADD R3, R9, 0x1, R13 ;  /* 0x0000000109038824 */ /* 0x000fe400078e020d */
[----:B------:R-:W-:Y:S01]  /*6ae0*/  @!P0 IMAD R7, R0, c[0x0][0x19c], R5 ;  /* 0x0000670000078a24 */ /* 0x000fe200078e0205 */
[-C--:B------:R-:W-:Y:S01]  /*6af0*/  @!P0 LEA.HI.X R11, R6, R229.reuse, R11, 0x6, P2 ;  /* 0x000000e5060b8211 */ /* 0x080fe200010f340b */
[----:B------:R-:W-:Y:S01]  /*6b00*/  @!P0 IMAD.WIDE.U32 R4, R0, c[0x0][0x198], RZ ;  /* 0x0000660000048a25 */ /* 0x000fe200078e00ff */
[CC--:B------:R-:W-:Y:S03]  /*6b10*/  @!P0 LEA R12, P2, R8.reuse, R230.reuse, 0x6 ;  /* 0x000000e6080c8211 */ /* 0x0c0fe600078430ff */
[----:B------:R-:W-:Y:S01]  /*6b20*/  @!P0 IMAD.MOV.U32 R0, RZ, RZ, c[0x0][0x198] ;  /* 0x00006600ff008624 */ /* 0x000fe200078e00ff */
[----:B------:R-:W-:Y:S01]  /*6b30*/  @!P0 LEA.HI.X R9, R8, R229, R3, 0x6, P2 ;  /* 0x000000e508098211 */ /* 0x000fe200010f3403 */
[----:B------:R-:W-:Y:S01]  /*6b40*/  @!P0 IMAD.IADD R7, R5, 0x1, R7 ;  /* 0x0000000105078824 */ /* 0x000fe200078e0207 */
[----:B------:R-:W-:Y:S01]  /*6b50*/  @!P0 LEA R6, P3, R4, R230, 0x6 ;  /* 0x000000e604068211 */ /* 0x000fe200078630ff */
[----:B------:R-:W-:Y:S01]  /*6b60*/  @!P0 IMAD.MOV.U32 R5, RZ, RZ, c[0x0][0x19c] ;  /* 0x00006700ff058624 */ /* 0x000fe200078e00ff */
[----:B------:R-:W-:Y:S02]  /*6b70*/  @!P0 LEA R3, P2, R0, R15, 0x5 ;  /* 0x0000000f00038211 */ /* 0x000fe400078428ff */
[----:B------:R-:W-:Y:S01]  /*6b80*/  @!P0 LEA.HI.X R13, R4, R229, R7, 0x6, P3 ;  /* 0x000000e5040d8211 */ /* 0x000fe200018f3407 */
[----:B------:R-:W-:Y:S01]  /*6b90*/  @!P0 IMAD.MOV.U32 R4, RZ, RZ, c[0x0][0x198] ;  /* 0x00006600ff048624 */ /* 0x000fe200078e00ff */
[----:B------:R-:W-:Y:S01]  /*6ba0*/  @!P0 LEA.HI.X R14, R0, R14, R5, 0x5, P2 ;  /* 0x0000000e000e8211 */ /* 0x000fe200010f2c05 */
[----:B------:R-:W-:Y:S01]  /*6bb0*/  @!P0 IMAD.MOV.U32 R7, RZ, RZ, c[0x0][0x19c] ;  /* 0x00006700ff078624 */ /* 0x000fe200078e00ff */
[----:B------:R-:W-:Y:S01]  /*6bc0*/  @!P0 IADD3 R0, P2, R212, R12, RZ ;  /* 0x0000000cd4008210 */ /* 0x000fe20007f5e0ff */
[----:B------:R-:W-:Y:S01]  /*6bd0*/  IMAD.MOV.U32 R212, RZ, RZ, 0x4 ;  /* 0x00000004ffd47424 */ /* 0x000fe200078e00ff */
[----:B------:R-:W-:Y:S01]  /*6be0*/  @!P0 LEA R12, P4, R6, c[0x0][0x168], 0x1 ;  /* 0x00005a00060c8a11 */ /* 0x000fe200078808ff */
        /* <DEDUP_REMOVED lines=33> */
.L_x_1564:
[----:B------:R-:W-:Y:S04]  /*6e00*/  DEPBAR.LE SB0, 0x0 ;  /* 0x000080000000791a */ /* 0x000fe80000000000 */
[----:B------:R-:W-:Y:S01]  /*6e10*/  BAR.SYNC.DEFER_BLOCKING 0x0 ;  /* 0x0000000000007b1d */ /* 0x000fe20000010000 */
[----:B------:R-:W-:Y:S01]  /*6e20*/  SHF.R.S32.HI R0, RZ, 0x1f, R206 ;  /* 0x0000001fff007819 */ /* 0x000fe200000114ce */
[----:B------:R-:W-:Y:S04]  /*6e30*/  IMAD.WIDE.U32 R4, R206, c[0x0][0x1a0], RZ ;  /* 0x00006800ce047a25 */ /* 0x000fe800078e00ff */
[----:B------:R-:W-:Y:S01]  /*6e40*/  IMAD R0, R0, c[0x0][0x1a0], RZ ;  /* 0x0000680000007a24 */ /* 0x000fe200078e02ff */
[----:B------:R-:W-:Y:S03]  /*6e50*/  LEA R2, P2, R4, R244, 0x6 ;  /* 0x000000f404027211 */ /* 0x000fe600078430ff */
[----:B------:R-:W-:Y:S01]  /*6e60*/  IMAD R0, R206, c[0x0][0x1a4], R0 ;  /* 0x00006900ce007a24 */ /* 0x000fe200078e0200 */
[C---:B------:R-:W-:Y:S04]  /*6e70*/  @!P0 LEA R10, P4, R2.reuse, c[0x0][0x170], 0x1 ;  /* 0x00005c00020a8a11 */ /* 0x040fe800078808ff */
[----:B------:R-:W-:Y:S02]  /*6e80*/  IADD3 R3, R5, R0, RZ ;  /* 0x0000000005037210 */ /* 0x000fe40007ffe0ff */
[----:B------:R-:W-:Y:S02]  /*6e90*/  @!P0 IADD3 R0, P1, R2, UR4, RZ ;  /* 0x0000000402008c10 */ /* 0x000fe4000ff3e0ff */
[----:B------:R-:W-:Y:S02]  /*6ea0*/  LEA.HI.X R3, R4, R246, R3, 0x6, P2 ;  /* 0x000000f604037211 */ /* 0x000fe400010f3403 */
[----:B------:R-:W-:Y:S02]  /*6eb0*/  @!P0 LEA R8, P3, R0, c[0x0][0x170], 0x1 ;  /* 0x00005c0000088a11 */ /* 0x000fe400078608ff */
[----:B------:R-:W-:Y:S01]  /*6ec0*/  @!P0 LEA.HI.X R11, R2, c[0x0][0x174], R3, 0x1, P4 ;  /* 0x00005d00020b8a11 */ /* 0x000fe200020f0c03 */
[----:B------:R-:W-:Y:S01]  /*6ed0*/  @P0 STS.128 [R205+0x6000], RZ ;  /* 0x006000ffcd000388 */ /* 0x000fe20000000c00 */
[----:B------:R-:W-:Y:S02]  /*6ee0*/  @!P0 IADD3.X R5, R3, UR5, RZ, P1, !PT ;  /* 0x0000000503058c10 */ /* 0x000fe40008ffe4ff */
[----:B------:R-:W-:Y:S02]  /*6ef0*/  @!P0 LEA R4, P2, R248, R2, 0x5 ;  /* 0x00000002f8048211 */ /* 0x000fe400078428ff */
[----:B------:R-:W-:Y:S02]  /*6f00*/  @!P0 LEA.HI.X R9, R0, c[0x0][0x174], R5, 0x1, P3 ;  /* 0x00005d0000098a11 */ /* 0x000fe400018f0c05 */
[----:B------:R-:W-:Y:S01]  /*6f10*/  @!P0 LEA R6, P1, R4, c[0x0][0x170], 0x1 ;  /* 0x00005c0004068a11 */ /* 0x000fe200078208ff */
[----:B------:R-:W-:Y:S01]  /*6f20*/  @!PT LDS RZ, [RZ] ;  /* 0x00000000fffff984 */ /* 0x000fe20000000800 */
[----:B------:R-:W-:Y:S01]  /*6f30*/  @!PT LDS RZ, [RZ] ;  /* 0x00000000fffff984 */ /* 0x000fe20000000800 */
[----:B------:R-:W-:Y:S01]  /*6f40*/  @!PT LDS RZ, [RZ] ;  /* 0x00000000fffff984 */ /* 0x000fe20000000800 */
[----:B------:R1:W-:Y:S01]  /*6f50*/  @!P0 LDGSTS.E.BYPASS.LTC128B.128 [R205+0x6000], [R10.64] ;  /* 0x060000000acd8fae */ /* 0x0003e2000b901d46 */
[----:B------:R-:W-:Y:S01]  /*6f60*/  @!P0 LEA.HI.X R7, R248, R3, R250, 0x5, P2 ;  /* 0x00000003f8078211 */ /* 0x000fe200010f2cfa */
[----:B------:R-:W-:Y:S03]  /*6f70*/  @!P0 IMAD.WIDE.U32 R2, R249, 0x30, R2 ;  /* 0x00000030f9028825 */ /* 0x000fe600078e0002 */
[----:B------:R-:W-:Y:S02]  /*6f80*/  @!P0 LEA.HI.X R7, R4, c[0x0][0x174], R7, 0x1, P1 ;  /* 0x00005d0004078a11 */ /* 0x000fe400008f0c07 */
[----:B------:R-:W-:Y:S01]  /*6f90*/  @!P0 LEA R4, P1, R2, c[0x0][0x170], 0x1 ;  /* 0x00005c0002048a11 */ /* 0x000fe200078208ff */
        /* <DEDUP_REMOVED lines=110> */
[----:B------:R4:W1:Y:S01]  /*7680*/  MUFU.TANH R186, R7 ;  /* 0x0000000700ba7308 */ /* 0x0008620000002400 */
[----:B------:R-:W-:Y:S09]  /*7690*/  FMUL.FTZ R19, R19, c[0x0][0x2ec] ;  /* 0x0000bb0013137a20 */ /* 0x000ff20000410000 */
[----:B------:R-:W1:Y:S10]  /*76a0*/  MUFU.TANH R211, R8 ;  /* 0x0000000800d37308 */ /* 0x000e740000002400 */
[----:B------:R-:W1:Y:S01]  /*76b0*/  MUFU.TANH R210, R9 ;  /* 0x0000000900d27308 */ /* 0x000e620000002400 */
[----:B----4-:R-:W4:Y:S09]  /*76c0*/  LDSM.16.M88.4 R4, [R195+0x800] ;  /* 0x00080000c304783b */ /* 0x010f320000000200 */
[----:B------:R-:W1:Y:S10]  /*76d0*/  MUFU.TANH R208, R10 ;  /* 0x0000000a00d07308 */ /* 0x000e740000002400 */
[----:B------:R5:W1:Y:S10]  /*76e0*/  MUFU.TANH R209, R11 ;  /* 0x0000000b00d17308 */ /* 0x000a740000002400 */
[----:B------:R1:W1:Y:S10]  /*76f0*/  MUFU.TANH R190, R12 ;  /* 0x0000000c00be7308 */ /* 0x0002740000002400 */
[----:B------:R1:W1:Y:S01]  /*7700*/  MUFU.TANH R191, R13 ;  /* 0x0000000d00bf7308 */ /* 0x0002620000002400 */
[----:B-----5:R-:W5:Y:S01]  /*7710*/  LDSM.16.M88.4 R8, [R195+0x1000] ;  /* 0x00100000c308783b */ /* 0x020f620000000200 */
[-C--:B----4-:R-:W-:Y:S08]  /*7720*/  HMMA.16816.F32.BF16 R20, R160, R4.reuse, R20 ;  /* 0x00000004a014723c */ /* 0x090ff00000041814 */
[----:B------:R4:W1:Y:S01]  /*7730*/  MUFU.TANH R185, R14 ;  /* 0x0000000e00b97308 */ /* 0x0008620000002400 */
[C---:B------:R-:W-:Y:S09]  /*7740*/  HMMA.16816.F32.BF16 R24, R144.reuse, R4, R24 ;  /* 0x000000049018723c */ /* 0x040ff20000041818 */
[----:B------:R4:W1:Y:S01]  /*7750*/  MUFU.TANH R189, R15 ;  /* 0x0000000f00bd7308 */ /* 0x0008620000002400 */
[-C--:B------:R-:W-:Y:S08]  /*7760*/  HMMA.16816.F32.BF16 R28, R144, R6.reuse, R28 ;  /* 0x00000006901c723c */ /* 0x080ff0000004181c */
[C---:B------:R-:W-:Y:S01]  /*7770*/  HMMA.16816.F32.BF16 R32, R160.reuse, R6, R32 ;  /* 0x00000006a020723c */ /* 0x040fe20000041820 */
[----:B------:R4:W1:Y:S01]  /*7780*/  MUFU.TANH R180, R16 ;  /* 0x0000001000b47308 */ /* 0x0008620000002400 */
[----:B------:R-:W1:Y:S01]  /*7790*/  LDSM.16.M88.4 R4, [R195+0x1800] ;  /* 0x00180000c304783b */ /* 0x000e620000000200 */
[----:B------:R-:W-:Y:S04]  /*77a0*/  DEPBAR.LE SB0, 0x0 ;  /* 0x000080000000791a */ /* 0x000fe80000000000 */
[----:B------:R-:W-:Y:S02]  /*77b0*/  FMUL.FTZ R20, R20, c[0x0][0x2ec] ;  /* 0x0000bb0014147a20 */ /* 0x000fe40000410000 */
[----:B------:R-:W-:Y:S02]  /*77c0*/  FMUL.FTZ R21, R21, c[0x0][0x2ec] ;  /* 0x0000bb0015157a20 */ /* 0x000fe40000410000 */
[----:B------:R4:W1:Y:S01]  /*77d0*/  MUFU.TANH R172, R17 ;  /* 0x0000001100ac7308 */ /* 0x0008620000002400 */
[----:B------:R-:W-:Y:S01]  /*77e0*/  BAR.SYNC.DEFER_BLOCKING 0x0 ;  /* 0x0000000000007b1d */ /* 0x000fe20000010000 */
[----:B------:R-:W-:Y:S01]  /*77f0*/  FMUL.FTZ R22, R22, c[0x0][0x2ec] ;  /* 0x0000bb0016167a20 */ /* 0x000fe20000410000 */
[-C--:B-----5:R-:W-:Y:S05]  /*7800*/  HMMA.16816.F32.BF16 R36, R160, R8.reuse, R36 ;  /* 0x00000008a024723c */ /* 0x0a0fea0000041824 */
[----:B------:R-:W-:Y:S02]  /*7810*/  FMUL.FTZ R23, R23, c[0x0][0x2ec] ;  /* 0x0000bb0017177a20 */ /* 0x000fe40000410000 */
[----:B------:R4:W1:Y:S01]  /*7820*/  MUFU.TANH R168, R18 ;  /* 0x0000001200a87308 */ /* 0x0008620000002400 */
[----:B------:R-:W-:Y:S01]  /*7830*/  FMUL.FTZ R24, R24, c[0x0][0x2ec] ;  /* 0x0000bb0018187a20 */ /* 0x000fe20000410000 */
[C---:B------:R-:W-:Y:S04]  /*7840*/  HMMA.16816.F32.BF16 R40, R144.reuse, R8, R40 ;  /* 0x000000089028723c */ /* 0x040fe80000041828 */
[----:B------:R-:W-:Y:S02]  /*7850*/  FMUL.FTZ R25, R25, c[0x0][0x2ec] ;  /* 0x0000bb0019197a20 */ /* 0x000fe40000410000 */
[----:B------:R-:W-:Y:S02]  /*7860*/  FMUL.FTZ R26, R26, c[0x0][0x2ec] ;  /* 0x0000bb001a1a7a20 */ /* 0x000fe40000410000 */
[----:B------:R4:W2:Y:S01]  /*7870*/  MUFU.TANH R170, R19 ;  /* 0x0000001300aa7308 */ /* 0x0008a20000002400 */
[-C--:B------:R-:W-:Y:S03]  /*7880*/  HMMA.16816.F32.BF16 R44, R144, R10.reuse, R44 ;  /* 0x0000000a902c723c */ /* 0x080fe6000004182c */
[----:B------:R-:W-:Y:S02]  /*7890*/  FMUL.FTZ R27, R27, c[0x0][0x2ec] ;  /* 0x0000bb001b1b7a20 */ /* 0x000fe40000410000 */
[----:B------:R-:W-:Y:S02]  /*78a0*/  FMUL.FTZ R28, R28, c[0x0][0x2ec] ;  /* 0x0000bb001c1c7a20 */ /* 0x000fe40000410000 */
[----:B------:R-:W-:Y:S01]  /*78b0*/  FMUL.FTZ R29, R29, c[0x0][0x2ec] ;  /* 0x0000bb001d1d7a20 */ /* 0x000fe20000410000 */
[C---:B------:R-:W-:Y:S01]  /*78c0*/  HMMA.16816.F32.BF16 R48, R160.reuse, R10, R48 ;  /* 0x0000000aa030723c */ /* 0x040fe20000041830 */
[----:B------:R4:W2:Y:S03]  /*78d0*/  MUFU.TANH R167, R20 ;  /* 0x0000001400a77308 */ /* 0x0008a60000002400 */
[----:B------:R-:W-:Y:S02]  /*78e0*/  FMUL.FTZ R30, R30, c[0x0][0x2ec] ;  /* 0x0000bb001e1e7a20 */ /* 0x000fe40000410000 */
[----:B------:R-:W-:Y:S02]  /*78f0*/  FMUL.FTZ R31, R31, c[0x0][0x2ec] ;  /* 0x0000bb001f1f7a20 */ /* 0x000fe40000410000 */
[-C--:B-1----:R-:W-:Y:S03]  /*7900*/  HMMA.16816.F32.BF16 R52, R160, R4.reuse, R52 ;  /* 0x00000004a034723c */ /* 0x082fe60000041834 */
[----:B------:R4:W1:Y:S01]  /*7910*/  MUFU.TANH R169, R21 ;  /* 0x0000001500a97308 */ /* 0x0008620000002400 */
[----:B------:R-:W-:Y:S02]  /*7920*/  FMUL.FTZ R32, R32, c[0x0][0x2ec] ;  /* 0x0000bb0020207a20 */ /* 0x000fe40000410000 */
[----:B------:R-:W-:Y:S02]  /*7930*/  FMUL.FTZ R33, R33, c[0x0][0x2ec] ;  /* 0x0000bb0021217a20 */ /* 0x000fe40000410000 */
[C---:B------:R-:W-:Y:S04]  /*7940*/  HMMA.16816.F32.BF16 R56, R144.reuse, R4, R56 ;  /* 0x000000049038723c */ /* 0x040fe80000041838 */
[----:B------:R-:W-:Y:S01]  /*7950*/  FMUL.FTZ R46, R46, c[0x0][0x2ec] ;  /* 0x0000bb002e2e7a20 */ /* 0x000fe20000410000 */
[----:B------:R4:W1:Y:S01]  /*7960*/  MUFU.TANH R166, R22 ;  /* 0x0000001600a67308 */ /* 0x0008620000002400 */
[----:B------:R-:W-:Y:S02]  /*7970*/  FMUL.FTZ R34, R34, c[0x0][0x2ec] ;  /* 0x0000bb0022227a20 */ /* 0x000fe40000410000 */
[-C--:B------:R-:W-:Y:S04]  /*7980*/  HMMA.16816.F32.BF16 R60, R144, R6.reuse, R60 ;  /* 0x00000006903c723c */ /* 0x080fe8000004183c */
[----:B------:R-:W-:Y:S02]  /*7990*/  FMUL.FTZ R49, R49, c[0x0][0x2ec] ;  /* 0x0000bb0031317a20 */ /* 0x000fe40000410000 */
[----:B------:R-:W-:Y:S01]  /*79a0*/  FMUL.FTZ R35, R35, c[0x0][0x2ec] ;  /* 0x0000bb0023237a20 */ /* 0x000fe20000410000 */
[----:B------:R4:W1:Y:S01]  /*79b0*/  MUFU.TANH R165, R23 ;  /* 0x0000001700a57308 */ /* 0x0008620000002400 */
        /* <DEDUP_REMOVED lines=76> */
.L_x_1565:
[----:B------:R-:W-:Y:S05]  /*7e80*/  IMAD R3, R206, -0x40, R227 ;  /* 0xffffffc0ce037824 */ /* 0x000fea00078e02e3 */
[----:B------:R-:W-:Y:S02]  /*7e90*/  IABS R0, R3 ;  /* 0x0000000300007213 */ /* 0x000fe40000000000 */
[C---:B------:R-:W-:Y:S02]  /*7ea0*/  IADD3 R5, R3.reuse, 0x8, RZ ;  /* 0x0000000803057810 */ /* 0x040fe40007ffe0ff */
[----:B------:R2:W-:Y:S01]  /*7eb0*/  I2F R44, R0 ;  /* 0x00000000002c7306 */ /* 0x0005e20000201400 */
[----:B-1----:R-:W-:Y:S02]  /*7ec0*/  IADD3 R6, R3, -0x1, RZ ;  /* 0xffffffff03067810 */ /* 0x002fe40007ffe0ff */
[----:B------:R-:W-:Y:S02]  /*7ed0*/  ISETP.GE.AND P6, PT, R5, RZ, PT ;  /* 0x000000ff0500720c */ /* 0x000fe40003fc6270 */
[C---:B------:R-:W-:Y:S02]  /*7ee0*/  IADD3 R4, R3.reuse, 0x7, RZ ;  /* 0x0000000703047810 */ /* 0x040fe40007ffe0ff */
[----:B------:R-:W-:Y:S02]  /*7ef0*/  ISETP.GE.AND P2, PT, R6, RZ, PT ;  /* 0x000000ff0600720c */ /* 0x000fe40003f46270 */
[----:B------:R-:W-:Y:S02]  /*7f00*/  ISETP.GE.AND P5, PT, R4, RZ, PT ;  /* 0x000000ff0400720c */ /* 0x000fe40003fa6270 */
[C---:B------:R-:W-:Y:S02]  /*7f10*/  IADD3 R7, -R3.reuse, -0x7, RZ ;  /* 0xfffffff903077810 */ /* 0x040fe40007ffe1ff */
[----:B------:R-:W-:Y:S02]  /*7f20*/  IADD3 R8, R3, -0x9, RZ ;  /* 0xfffffff703087810 */ /* 0x000fe40007ffe0ff */
[----:B------:R-:W-:Y:S02]  /*7f30*/  SEL R7, R7, R4, !P5 ;  /* 0x0000000407077207 */ /* 0x000fe40006800000 */
[C---:B------:R-:W-:Y:S02]  /*7f40*/  IADD3 R9, R3.reuse, 0x48, RZ ;  /* 0x0000004803097810 */ /* 0x040fe40007ffe0ff */
[----:B------:R1:W-:Y:S01]  /*7f50*/  I2F R40, R7 ;  /* 0x0000000700287306 */ /* 0x0003e20000201400 */
[C---:B------:R-:W-:Y:S02]  /*7f60*/  @!P2 IADD3 R6, -R3.reuse, 0x1, RZ ;  /* 0x000000010306a810 */ /* 0x040fe40007ffe1ff */
[C---:B------:R-:W-:Y:S02]  /*7f70*/  IADD3 R10, R3.reuse, 0x20, RZ ;  /* 0x00000020030a7810 */ /* 0x040fe40007ffe0ff */
[C---:B--2---:R-:W-:Y:S02]  /*7f80*/  IADD3 R0, -R3.reuse, -0x8, RZ ;  /* 0xfffffff803007810 */ /* 0x044fe40007ffe1ff */
[C---:B------:R-:W-:Y:S02]  /*7f90*/  IADD3 R12, R3.reuse, 0x28, RZ ;  /* 0x00000028030c7810 */ /* 0x040fe40007ffe0ff */
[----:B------:R-:W-:Y:S01]  /*7fa0*/  SEL R0, R0, R5, !P6 ;  /* 0x0000000500007207 */ /* 0x000fe20007000000 */
[----:B------:R2:W-:Y:S01]  /*7fb0*/  I2F R31, R6 ;  /* 0x00000006001f7306 */ /* 0x0005e20000201400 */
[C---:B------:R-:W-:Y:S02]  /*7fc0*/  IADD3 R11, R3.reuse, 0x27, RZ ;  /* 0x00000027030b7810 */ /* 0x040fe40007ffe0ff */
[----:B------:R-:W-:Y:S07]  /*7fd0*/  ISETP.GE.AND P2, PT, R8, RZ, PT ;  /* 0x000000ff0800720c */ /* 0x000fee0003f46270 */
[----:B------:R3:W-:Y:S01]  /*7fe0*/  I2F R33, R0 ;  /* 0x0000000000217306 */ /* 0x0007e20000201400 */
[C---:B-1----:R-:W-:Y:S05]  /*7ff0*/  IADD3 R7, R3.reuse, -0x10, RZ ;  /* 0xfffffff003077810 */ /* 0x042fea0007ffe0ff */
[C---:B------:R-:W-:Y:S04]  /*8000*/  @!P2 IADD3 R8, -R3.reuse, 0x9, RZ ;  /* 0x000000090308a810 */ /* 0x040fe80007ffe1ff */
[----:B------:R-:W1:Y:S01]  /*8010*/  I2F R29, R8 ;  /* 0x00000008001d7306 */ /* 0x000e620000201400 */
[C---:B--2---:R-:W-:Y:S04]  /*8020*/  IADD3 R6, R3.reuse, -0x11, RZ ;  /* 0xffffffef03067810 */ /* 0x044fe80007ffe0ff */
[----:B------:R-:W-:Y:S02]  /*8030*/  ISETP.GE.AND P2, PT, R6, RZ, PT ;  /* 0x000000ff0600720c */ /* 0x000fe40003f46270 */
[C---:B---3--:R-:W-:Y:S04]  /*8040*/  IADD3 R0, R3.reuse, -0x8, RZ ;  /* 0xfffffff803007810 */ /* 0x048fe80007ffe0ff */
[----:B------:R-:W-:Y:S07]  /*8050*/  ISETP.GE.AND P3, PT, R0, RZ, PT ;  /* 0x000000ff0000720c */ /* 0x000fee0003f66270 */
[----:B------:R-:W-:Y:S01]  /*8060*/  @!P2 IADD3 R6, -R3, 0x11, RZ ;  /* 0x000000110306a810 */ /* 0x000fe20007ffe1ff */
[-C--:B-1----:R-:W-:Y:S03]  /*8070*/  FFMA.FTZ R48, R29, -R68.reuse, R165 ;  /* 0x800000441d307223 */ /* 0x082fe600000100a5 */
[----:B------:R-:W1:Y:S01]  /*8080*/  I2F R27, R6 ;  /* 0x00000006001b7306 */ /* 0x000e620000201400 */
[----:B------:R-:W-:Y:S01]  /*8090*/  IADD3 R8, R3, -0x19, RZ ;  /* 0xffffffe703087810 */ /* 0x000fe20007ffe0ff */
[-C--:B------:R-:W-:Y:S02]  /*80a0*/  FFMA.FTZ R41, R33, -R68.reuse, R187 ;  /* 0x8000004421297223 */ /* 0x080fe400000100bb */
[-C--:B------:R-:W-:Y:S01]  /*80b0*/  FFMA.FTZ R39, R44, -R68.reuse, R188 ;  /* 0x800000442c277223 */ /* 0x080fe200000100bc */
[----:B------:R-:W-:Y:S01]  /*80c0*/  ISETP.GE.AND P2, PT, R8, RZ, PT ;  /* 0x000000ff0800720c */ /* 0x000fe20003f46270 */
[-C--:B------:R-:W-:Y:S01]  /*80d0*/  FFMA.FTZ R42, R40, -R68.reuse, R186 ;  /* 0x80000044282a7223 */ /* 0x080fe200000100ba */
[----:B------:R-:W-:Y:S01]  /*80e0*/  @!P3 IADD3 R0, -R3, 0x8, RZ ;  /* 0x000000080300b810 */ /* 0x000fe20007ffe1ff */
[-C--:B------:R-:W-:Y:S01]  /*80f0*/  FFMA.FTZ R43, R31, -R68.reuse, R170 ;  /* 0x800000441f2b7223 */ /* 0x080fe200000100aa */
[----:B------:R-:W-:Y:S01]  /*8100*/  ISETP.GE.AND P3, PT, R7, RZ, PT ;  /* 0x000000ff0700720c */ /* 0x000fe20003f66270 */
[-C--:B------:R-:W-:Y:S01]  /*8110*/  FFMA.FTZ R44, R44, -R68.reuse, R168 ;  /* 0x800000442c2c7223 */ /* 0x080fe200000100a8 */
[----:B------:R2:W3:Y:S01]  /*8120*/  I2F R30, R0 ;  /* 0x00000000001e7306 */ /* 0x0004e20000201400 */
[-C--:B------:R-:W-:Y:S06]  /*8130*/  FFMA.FTZ R40, R31, -R68.reuse, R207 ;  /* 0x800000441f287223 */ /* 0x080fec00000100cf */
[C---:B------:R-:W-:Y:S04]  /*8140*/  @!P2 IADD3 R8, -R3.reuse, 0x19, RZ ;  /* 0x000000190308a810 */ /* 0x040fe80007ffe1ff */
[----:B------:R4:W-:Y:S01]  /*8150*/  I2F R25, R8 ;  /* 0x0000000800197306 */ /* 0x0009e20000201400 */
[----:B------:R-:W-:Y:S01]  /*8160*/  @!P3 IADD3 R7, -R3, 0x10, RZ ;  /* 0x000000100307b810 */ /* 0x000fe20007ffe1ff */
[-C--:B-1----:R-:W-:Y:S01]  /*8170*/  FFMA.FTZ R51, R27, -R68.reuse, R157 ;  /* 0x800000441b337223 */ /* 0x082fe2000001009d */
[C---:B------:R-:W-:Y:S04]  /*8180*/  IADD3 R6, R3.reuse, 0x47, RZ ;  /* 0x0000004703067810 */ /* 0x040fe80007ffe0ff */
[----:B------:R-:W-:Y:S03]  /*8190*/  ISETP.GE.AND P2, PT, R6, RZ, PT ;  /* 0x000000ff0600720c */ /* 0x000fe60003f46270 */
[----:B------:R1:W5:Y:S01]  /*81a0*/  I2F R28, R7 ;  /* 0x00000007001c7306 */ /* 0x0003620000201400 */
[----:B--2---:R-:W-:Y:S01]  /*81b0*/  IADD3 R0, R3, -0x18, RZ ;  /* 0xffffffe803007810 */ /* 0x004fe20007ffe0ff */
[CC--:B---3--:R-:W-:Y:S02]  /*81c0*/  FFMA.FTZ R31, R30.reuse, -R68.reuse, R180 ;  /* 0x800000441e1f7223 */ /* 0x0c8fe400000100b4 */
[-C--:B------:R-:W-:Y:S01]  /*81d0*/  FFMA.FTZ R47, R30, -R68.reuse, R166 ;  /* 0x800000441e2f7223 */ /* 0x080fe200000100a6 */
[----:B------:R-:W-:Y:S01]  /*81e0*/  ISETP.GE.AND P3, PT, R0, RZ, PT ;  /* 0x000000ff0000720c */ /* 0x000fe20003f66270 */
[-C--:B------:R-:W-:Y:S01]  /*81f0*/  FFMA.FTZ R30, R29, -R68.reuse, R172 ;  /* 0x800000441d1e7223 */ /* 0x080fe200000100ac */
[C---:B----4-:R-:W-:Y:S11]  /*8200*/  IADD3 R8, R3.reuse, -0x21, RZ ;  /* 0xffffffdf03087810 */ /* 0x050ff60007ffe0ff */
[----:B------:R-:W-:Y:S02]  /*8210*/  @!P3 IADD3 R0, -R3, 0x18, RZ ;  /* 0x000000180300b810 */ /* 0x000fe40007ffe1ff */
[----:B------:R-:W-:Y:S02]  /*8220*/  ISETP.GE.AND P3, PT, R9, RZ, PT ;  /* 0x000000ff0900720c */ /* 0x000fe40003f66270 */
[----:B------:R2:W3:Y:S01]  /*8230*/  I2F R26, R0 ;  /* 0x00000000001a7306 */ /* 0x0004e20000201400 */
[----:B-1----:R-:W-:Y:S01]  /*8240*/  IADD3 R7, R3, -0x20, RZ ;  /* 0xffffffe003077810 */ /* 0x002fe20007ffe0ff */
[CC--:B-----5:R-:W-:Y:S02]  /*8250*/  FFMA.FTZ R29, R28.reuse, -R68.reuse, R167 ;  /* 0x800000441c1d7223 */ /* 0x0e0fe400000100a7 */
[-C--:B------:R-:W-:Y:S01]  /*8260*/  FFMA.FTZ R50, R28, -R68.reuse, R152 ;  /* 0x800000441c327223 */ /* 0x080fe20000010098 */
[----:B------:R-:W-:Y:S01]  /*8270*/  ISETP.GE.AND P4, PT, R7, RZ, PT ;  /* 0x000000ff0700720c */ /* 0x000fe20003f86270 */
[-C--:B------:R-:W-:Y:S11]  /*8280*/  FFMA.FTZ R28, R27, -R68.reuse, R169 ;  /* 0x800000441b1c7223 */ /* 0x080ff600000100a9 */
[----:B------:R-:W-:Y:S01]  /*8290*/  @!UPT UIADD3 URZ, URZ, URZ, URZ ;  /* 0x0000003f3f3ff290 */ /* 0x000fe2000fffe03f */
[----:B------:R-:W-:Y:S04]  /*82a0*/  @!P4 IADD3 R7, -R3, 0x20, RZ ;  /* 0x000000200307c810 */ /* 0x000fe80007ffe1ff */
[----:B------:R1:W4:Y:S01]  /*82b0*/  I2F R24, R7 ;  /* 0x0000000700187306 */ /* 0x0003220000201400 */
[----:B--2---:R-:W-:Y:S02]  /*82c0*/  IMAD R0, R206, R251, 0x40 ;  /* 0x00000040ce007424 */ /* 0x004fe400078e02fb */
[CC--:B---3--:R-:W-:Y:S02]  /*82d0*/  FFMA.FTZ R27, R26.reuse, -R68.reuse, R159 ;  /* 0x800000441a1b7223 */ /* 0x0c8fe4000001009f */
[----:B------:R-:W-:Y:S01]  /*82e0*/  FFMA.FTZ R157, R26, -R68, R71 ;  /* 0x800000441a9d7223 */ /* 0x000fe20000010047 */
[----:B------:R-:W-:Y:S01]  /*82f0*/  IADD3 R0, R227, R0, RZ ;  /* 0x00000000e3007210 */ /* 0x000fe20007ffe0ff */
[CC--:B------:R-:W-:Y:S02]  /*8300*/  FFMA.FTZ R26, R25.reuse, -R68.reuse, R158 ;  /* 0x80000044191a7223 */ /* 0x0c0fe4000001009e */
[-C--:B------:R-:W-:Y:S01]  /*8310*/  FFMA.FTZ R158, R25, -R68.reuse, R70 ;  /* 0x80000044199e7223 */ /* 0x080fe20000010046 */
[C---:B------:R-:W-:Y:S02]  /*8320*/  @!P2 IADD3 R6, -R0.reuse, -0x7, RZ ;  /* 0xfffffff90006a810 */ /* 0x040fe40007ffe1ff */
[----:B------:R-:W-:Y:S02]  /*8330*/  @!P3 IADD3 R9, -R0, -0x8, RZ ;  /* 0xfffffff80009b810 */ /* 0x000fe40007ffe1ff */
[----:B------:R2:W3:Y:S01]  /*8340*/  I2F R37, R6 ;  /* 0x0000000600257306 */ /* 0x0004e20000201400 */
[----:B------:R-:W-:Y:S02]  /*8350*/  ISETP.GE.AND P3, PT, R8, RZ, PT ;  /* 0x000000ff0800720c */ /* 0x000fe40003f66270 */
[C---:B------:R-:W-:Y:S02]  /*8360*/  @!P6 IADD3 R5, -R0.reuse, 0x38, RZ ;  /* 0x000000380005e810 */ /* 0x040fe40007ffe1ff */
[----:B------:R-:W-:Y:S02]  /*8370*/  @!P5 IADD3 R4, -R0, 0x39, RZ ;  /* 0x000000390004d810 */ /* 0x000fe40007ffe1ff */
[C---:B-1----:R-:W-:Y:S03]  /*8380*/  IADD3 R7, R3.reuse, -0x28, RZ ;  /* 0xffffffd803077810 */ /* 0x042fe60007ffe0ff */
[----:B------:R-:W1:Y:S01]  /*8390*/  I2F R38, R9 ;  /* 0x0000000900267306 */ /* 0x000e620000201400 */
[CC--:B----4-:R-:W-:Y:S02]  /*83a0*/  FFMA.FTZ R159, R24.reuse, -R68.reuse, R46 ;  /* 0x80000044189f7223 */ /* 0x0d0fe4000001002e */
[----:B------:R-:W-:Y:S01]  /*83b0*/  FFMA.FTZ R45, R24, -R68, R74 ;  /* 0x80000044182d7223 */ /* 0x000fe2000001004a */
[----:B------:R-:W-:Y:S02]  /*83c0*/  @!P3 IADD3 R8, -R3, 0x21, RZ ;  /* 0x000000210308b810 */ /* 0x000fe40007ffe1ff */
[----:B------:R-:W-:Y:S04]  /*83d0*/  ISETP.GE.AND P3, PT, R7, RZ, PT ;  /* 0x000000ff0700720c */ /* 0x000fe80003f66270 */
[----:B------:R4:W5:Y:S01]  /*83e0*/  I2F R23, R8 ;  /* 0x0000000800177306 */ /* 0x0009620000201400 */
[----:B--2---:R-:W-:Y:S01]  /*83f0*/  IABS R6, R0 ;  /* 0x0000000000067213 */ /* 0x004fe20000000000 */
[----:B---3--:R-:W-:Y:S03]  /*8400*/  FFMA.FTZ R37, R37, -R68, R209 ;  /* 0x8000004425257223 */ /* 0x008fe600000100d1 */
[----:B------:R-:W-:Y:S02]  /*8410*/  MOV R22, R6 ;  /* 0x0000000600167202 */ /* 0x000fe40000000f00 */
[C---:B------:R-:W-:Y:S02]  /*8420*/  IADD3 R6, R3.reuse, -0x38, RZ ;  /* 0xffffffc803067810 */ /* 0x040fe40007ffe0ff */
[C---:B------:R-:W-:Y:S02]  /*8430*/  @!P3 IADD3 R7, -R3.reuse, 0x28, RZ ;  /* 0x000000280307b810 */ /* 0x040fe40007ffe1ff */
[----:B------:R-:W2:Y:S01]  /*8440*/  I2F R22, R22 ;  /* 0x0000001600167306 */ /* 0x000ea20000201400 */
[----:B------:R-:W-:Y:S01]  /*8450*/  ISETP.GE.AND P2, PT, R6, RZ, PT ;  /* 0x000000ff0600720c */ /* 0x000fe20003f46270 */
[-C--:B-1----:R-:W-:Y:S01]  /*8460*/  FFMA.FTZ R38, R38, -R68.reuse, R208 ;  /* 0x8000004426267223 */ /* 0x082fe200000100d0 */
[C---:B------:R-:W-:Y:S07]  /*8470*/  IADD3 R9, R3.reuse, -0x29, RZ ;  /* 0xffffffd703097810 */ /* 0x040fee0007ffe0ff */
[----:B------:R1:W3:Y:S01]  /*8480*/  I2F R21, R7 ;  /* 0x0000000700157306 */ /* 0x0002e20000201400 */
[----:B----4-:R-:W-:Y:S01]  /*8490*/  IADD3 R8, R3, 0x3f, RZ ;  /* 0x0000003f03087810 */ /* 0x010fe20007ffe0ff */
[-C--:B-----5:R-:W-:Y:S02]  /*84a0*/  FFMA.FTZ R172, R23, -R68.reuse, R49 ;  /* 0x8000004417ac7223 */ /* 0x0a0fe40000010031 */
[----:B------:R-:W-:Y:S01]  /*84b0*/  @!P2 IADD3 R6, -R3, 0x38, RZ ;  /* 0x000000380306a810 */ /* 0x000fe20007ffe1ff */
[-C--:B------:R-:W-:Y:S01]  /*84c0*/  FFMA.FTZ R46, R23, -R68.reuse, R164 ;  /* 0x80000044172e7223 */ /* 0x080fe200000100a4 */
[----:B------:R-:W-:Y:S02]  /*84d0*/  ISETP.GE.AND P3, PT, R8, RZ, PT ;  /* 0x000000ff0800720c */ /* 0x000fe40003f66270 */
[----:B------:R-:W-:Y:S02]  /*84e0*/  ISETP.GE.AND P2, PT, R9, RZ, PT ;  /* 0x000000ff0900720c */ /* 0x000fe40003f46270 */
[----:B------:R4:W5:Y:S01]  /*84f0*/  I2F R36, R6 ;  /* 0x0000000600247306 */ /* 0x0009620000201400 */
[CC--:B--2---:R-:W-:Y:S02]  /*8500*/  FFMA.FTZ R23, R22.reuse, -R68.reuse, R211 ;  /* 0x8000004416177223 */ /* 0x0c4fe400000100d3 */
[-C--:B------:R-:W-:Y:S06]  /*8510*/  FFMA.FTZ R25, R22, -R68.reuse, R185 ;  /* 0x8000004416197223 */ /* 0x080fec00000100b9 */
[----:B------:R-:W-:Y:S02]  /*8520*/  @!P3 IADD3 R8, -R0, 0x1, RZ ;  /* 0x000000010008b810 */ /* 0x000fe40007ffe1ff */
[C---:B------:R-:W-:Y:S02]  /*8530*/  @!P2 IADD3 R9, -R3.reuse, 0x29, RZ ;  /* 0x000000290309a810 */ /* 0x040fe40007ffe1ff */
[----:B------:R2:W2:Y:S01]  /*8540*/  I2F R20, R8 ;  /* 0x0000000800147306 */ /* 0x0004a20000201400 */
[----:B-1----:R-:W-:Y:S01]  /*8550*/  IADD3 R7, R3, 0x38, RZ ;  /* 0x0000003803077810 */ /* 0x002fe20007ffe0ff */
[CC--:B---3--:R-:W-:Y:S02]  /*8560*/  FFMA.FTZ R224, R21.reuse, -R68.reuse, R54 ;  /* 0x8000004415e07223 */ /* 0x0c8fe40000010036 */
[-C--:B------:R-:W-:Y:S01]  /*8570*/  FFMA.FTZ R147, R21, -R68.reuse, R69 ;  /* 0x8000004415937223 */ /* 0x080fe20000010045 */
[----:B------:R-:W-:Y:S05]  /*8580*/  ISETP.GE.AND P2, PT, R7, RZ, PT ;  /* 0x000000ff0700720c */ /* 0x000fea0003f46270 */
[----:B------:R1:W3:Y:S01]  /*8590*/  I2F R19, R9 ;  /* 0x0000000900137306 */ /* 0x0002e20000201400 */
[C---:B----4-:R-:W-:Y:S01]  /*85a0*/  IADD3 R6, R3.reuse, -0x39, RZ ;  /* 0xffffffc703067810 */ /* 0x050fe20007ffe0ff */
[-C--:B-----5:R-:W-:Y:S03]  /*85b0*/  FFMA.FTZ R213, R36, -R68.reuse, R64 ;  /* 0x8000004424d57223 */ /* 0x0a0fe60000010040 */
[----:B------:R-:W-:Y:S03]  /*85c0*/  ISETP.GE.AND P3, PT, R6, RZ, PT ;  /* 0x000000ff0600720c */ /* 0x000fe60003f66270 */
[----:B------:R-:W-:Y:S04]  /*85d0*/  @!P2 IADD3 R7, -R0, 0x8, RZ ;  /* 0x000000080007a810 */ /* 0x000fe80007ffe1ff */
[----:B------:R4:W5:Y:S01]  /*85e0*/  I2F R18, R7 ;  /* 0x0000000700127306 */ /* 0x0009620000201400 */
[C---:B--2---:R-:W-:Y:S01]  /*85f0*/  IADD3 R8, R3.reuse, -0x31, RZ ;  /* 0xffffffcf03087810 */ /* 0x044fe20007ffe0ff */
[CC--:B------:R-:W-:Y:S02]  /*8600*/  FFMA.FTZ R21, R20.reuse, -R68.reuse, R210 ;  /* 0x8000004414157223 */ /* 0x0c0fe400000100d2 */
[-C--:B------:R-:W-:Y:S02]  /*8610*/  FFMA.FTZ R24, R20, -R68.reuse, R189 ;  /* 0x8000004414187223 */ /* 0x080fe400000100bd */
[C---:B------:R-:W-:Y:S04]  /*8620*/  @!P3 IADD3 R6, -R3.reuse, 0x39, RZ ;  /* 0x000000390306b810 */ /* 0x040fe80007ffe1ff */
[----:B------:R2:W2:Y:S01]  /*8630*/  I2F R35, R6 ;  /* 0x0000000600237306 */ /* 0x0004a20000201400 */
[----:B-1----:R-:W-:Y:S01]  /*8640*/  IADD3 R9, R3, -0x30, RZ ;  /* 0xffffffd003097810 */ /* 0x002fe20007ffe0ff */
[CC--:B---3--:R-:W-:Y:S02]  /*8650*/  FFMA.FTZ R223, R19.reuse, -R68.reuse, R55 ;  /* 0x8000004413df7223 */ /* 0x0c8fe40000010037 */
[-C--:B------:R-:W-:Y:S01]  /*8660*/  FFMA.FTZ R149, R19, -R68.reuse, R149 ;  /* 0x8000004413957223 */ /* 0x080fe20000010095 */
[----:B------:R-:W-:Y:S02]  /*8670*/  ISETP.GE.AND P3, PT, R9, RZ, PT ;  /* 0x000000ff0900720c */ /* 0x000fe40003f66270 */
[C---:B----4-:R-:W-:Y:S01]  /*8680*/  IADD3 R7, R3.reuse, 0x30, RZ ;  /* 0x0000003003077810 */ /* 0x050fe20007ffe0ff */
[CC--:B-----5:R-:W-:Y:S02]  /*8690*/  FFMA.FTZ R19, R18.reuse, -R68.reuse, R190 ;  /* 0x8000004412137223 */ /* 0x0e0fe400000100be */
[-C--:B------:R-:W-:Y:S08]  /*86a0*/  FFMA.FTZ R57, R18, -R68.reuse, R176 ;  /* 0x8000004412397223 */ /* 0x080ff000000100b0 */
[C---:B------:R-:W-:Y:S02]  /*86b0*/  @!P3 IADD3 R9, -R3.reuse, 0x30, RZ ;  /* 0x000000300309b810 */ /* 0x040fe40007ffe1ff */
[----:B------:R-:W-:Y:S02]  /*86c0*/  ISETP.GE.AND P3, PT, R8, RZ, PT ;  /* 0x000000ff0800720c */ /* 0x000fe40003f66270 */
[----:B------:R-:W1:Y:S01]  /*86d0*/  I2F R17, R9 ;  /* 0x0000000900117306 */ /* 0x000e620000201400 */
[----:B--2---:R-:W-:Y:S01]  /*86e0*/  IADD3 R6, R3, 0x37, RZ ;  /* 0x0000003703067810 */ /* 0x004fe20007ffe0ff */
[-C--:B------:R-:W-:Y:S03]  /*86f0*/  FFMA.FTZ R209, R35, -R68.reuse, R65 ;  /* 0x8000004423d17223 */ /* 0x080fe60000010041 */
[----:B------:R-:W-:Y:S06]  /*8700*/  ISETP.GE.AND P2, PT, R6, RZ, PT ;  /* 0x000000ff0600720c */ /* 0x000fec0003f46270 */
[----:B------:R-:W-:Y:S02]  /*8710*/  @!P3 IADD3 R8, -R3, 0x31, RZ ;  /* 0x000000310308b810 */ /* 0x000fe40007ffe1ff */
[----:B------:R-:W-:Y:S02]  /*8720*/  ISETP.GE.AND P3, PT, R12, RZ, PT ;  /* 0x000000ff0c00720c */ /* 0x000fe40003f66270 */
[----:B------:R-:W2:Y:S03]  /*8730*/  I2F R15, R8 ;  /* 0x00000008000f7306 */ /* 0x000ea60000201400 */
[C---:B------:R-:W-:Y:S02]  /*8740*/  @!P2 IADD3 R6, -R0.reuse, 0x9, RZ ;  /* 0x000000090006a810 */ /* 0x040fe40007ffe1ff */
[----:B------:R-:W-:Y:S01]  /*8750*/  ISETP.GE.AND P2, PT, R7, RZ, PT ;  /* 0x000000ff0700720c */ /* 0x000fe20003f46270 */
[-C--:B-1----:R-:W-:Y:S04]  /*8760*/  FFMA.FTZ R151, R17, -R68.reuse, R151 ;  /* 0x8000004411977223 */ /* 0x082fe80000010097 */
[----:B------:R1:W3:Y:S01]  /*8770*/  I2F R16, R6 ;  /* 0x0000000600107306 */ /* 0x0002e20000201400 */
[----:B------:R-:W-:Y:S01]  /*8780*/  IADD3 R9, R3, 0x1f, RZ ;  /* 0x0000001f03097810 */ /* 0x000fe20007ffe0ff */
[-C--:B------:R-:W-:Y:S01]  /*8790*/  FFMA.FTZ R226, R17, -R68.reuse, R66 ;  /* 0x8000004411e27223 */ /* 0x080fe20000010042 */
[C---:B------:R-:W-:Y:S02]  /*87a0*/  @!P3 IADD3 R12, -R0.reuse, 0x18, RZ ;  /* 0x00000018000cb810 */ /* 0x040fe40007ffe1ff */
[----:B------:R-:W-:Y:S03]  /*87b0*/  ISETP.GE.AND P3, PT, R9, RZ, PT ;  /* 0x000000ff0900720c */ /* 0x000fe60003f66270 */
[C---:B------:R-:W-:Y:S02]  /*87c0*/  @!P2 IADD3 R7, -R0.reuse, 0x10, RZ ;  /* 0x000000100007a810 */ /* 0x040fe40007ffe1ff */
[----:B------:R-:W4:Y:S01]  /*87d0*/  I2F R32, R12 ;  /* 0x0000000c00207306 */ /* 0x000f220000201400 */
[----:B------:R-:W-:Y:S01]  /*87e0*/  ISETP.GE.AND P2, PT, R11, RZ, PT ;  /* 0x000000ff0b00720c */ /* 0x000fe20003f46270 */
[-C--:B--2---:R-:W-:Y:S01]  /*87f0*/  FFMA.FTZ R152, R15, -R68.reuse, R53 ;  /* 0x800000440f987223 */ /* 0x084fe20000010035 */
[----:B------:R-:W-:Y:S01]  /*8800*/  IADD3 R8, R3, 0x18, RZ ;  /* 0x0000001803087810 */ /* 0x000fe20007ffe0ff */
[-C--:B------:R-:W-:Y:S04]  /*8810*/  FFMA.FTZ R225, R15, -R68.reuse, R67 ;  /* 0x800000440fe17223 */ /* 0x080fe80000010043 */
[----:B------:R-:W-:Y:S02]  /*8820*/  @!P3 IADD3 R9, -R0, 0x21, RZ ;  /* 0x000000210009b810 */ /* 0x000fe40007ffe1ff */
[----:B------:R-:W2:Y:S01]  /*8830*/  I2F R14, R7 ;  /* 0x00000007000e7306 */ /* 0x000ea20000201400 */
[C---:B-1----:R-:W-:Y:S01]  /*8840*/  IADD3 R6, R3.reuse, 0x2f, RZ ;  /* 0x0000002f03067810 */ /* 0x042fe20007ffe0ff */
[-C--:B---3--:R-:W-:Y:S02]  /*8850*/  FFMA.FTZ R17, R16, -R68.reuse, R191 ;  /* 0x8000004410117223 */ /* 0x088fe400000100bf */
[----:B------:R-:W-:Y:S01]  /*8860*/  @!P2 IADD3 R11, -R0, 0x19, RZ ;  /* 0x00000019000ba810 */ /* 0x000fe20007ffe1ff */
[-C--:B------:R-:W-:Y:S01]  /*8870*/  FFMA.FTZ R59, R16, -R68.reuse, R177 ;  /* 0x80000044103b7223 */ /* 0x080fe200000100b1 */
[----:B------:R-:W-:Y:S04]  /*8880*/  ISETP.GE.AND P4, PT, R6, RZ, PT ;  /* 0x000000ff0600720c */ /* 0x000fe80003f86270 */
[----:B------:R-:W1:Y:S01]  /*8890*/  I2F R12, R9 ;  /* 0x00000009000c7306 */ /* 0x000e620000201400 */
[----:B------:R-:W-:Y:S01]  /*88a0*/  ISETP.GE.AND P2, PT, R8, RZ, PT ;  /* 0x000000ff0800720c */ /* 0x000fe20003f46270 */
[CC--:B----4-:R-:W-:Y:S02]  /*88b0*/  FFMA.FTZ R58, R32.reuse, -R68.reuse, R182 ;  /* 0x80000044203a7223 */ /* 0x0d0fe400000100b6 */
[-C--:B------:R-:W-:Y:S06]  /*88c0*/  FFMA.FTZ R148, R32, -R68.reuse, R148 ;  /* 0x8000004420947223 */ /* 0x080fec0000010094 */
[----:B------:R-:W3:Y:S01]  /*88d0*/  I2F R34, R11 ;  /* 0x0000000b00227306 */ /* 0x000ee20000201400 */
[----:B------:R-:W-:Y:S02]  /*88e0*/  @!P4 IADD3 R6, -R0, 0x11, RZ ;  /* 0x000000110006c810 */ /* 0x000fe40007ffe1ff */
[----:B------:R-:W-:Y:S01]  /*88f0*/  ISETP.GE.AND P4, PT, R10, RZ, PT ;  /* 0x000000ff0a00720c */ /* 0x000fe20003f86270 */
[-C--:B--2---:R-:W-:Y:S01]  /*8900*/  FFMA.FTZ R49, R14, -R68.reuse, R184 ;  /* 0x800000440e317223 */ /* 0x084fe200000100b8 */
[----:B------:R-:W-:Y:S01]  /*8910*/  @!P2 IADD3 R8, -R0, 0x28, RZ ;  /* 0x000000280008a810 */ /* 0x000fe20007ffe1ff */
[-C--:B------:R-:W-:Y:S01]  /*8920*/  FFMA.FTZ R62, R14, -R68.reuse, R174 ;  /* 0x800000440e3e7223 */ /* 0x080fe200000100ae */
[----:B------:R-:W-:Y:S03]  /*8930*/  IADD3 R7, R3, 0x17, RZ ;  /* 0x0000001703077810 */ /* 0x000fe60007ffe0ff */
[----:B------:R2:W4:Y:S01]  /*8940*/  I2F R13, R6 ;  /* 0x00000006000d7306 */ /* 0x0005220000201400 */
[-C--:B-1----:R-:W-:Y:S05]  /*8950*/  FFMA.FTZ R155, R12, -R68.reuse, R155 ;  /* 0x800000440c9b7223 */ /* 0x082fea000001009b */
[----:B------:R-:W-:Y:S01]  /*8960*/  @!P4 IADD3 R10, -R0, 0x20, RZ ;  /* 0x00000020000ac810 */ /* 0x000fe20007ffe1ff */
[-C--:B------:R-:W-:Y:S01]  /*8970*/  FFMA.FTZ R156, R12, -R68.reuse, R156 ;  /* 0x800000440c9c7223 */ /* 0x080fe2000001009c */
[----:B------:R-:W-:Y:S02]  /*8980*/  ISETP.GE.AND P4, PT, R7, RZ, PT ;  /* 0x000000ff0700720c */ /* 0x000fe40003f86270 */
[----:B------:R-:W1:Y:S01]  /*8990*/  I2F R33, R10 ;  /* 0x0000000a00217306 */ /* 0x000e620000201400 */
[CC--:B---3--:R-:W-:Y:S02]  /*89a0*/  FFMA.FTZ R60, R34.reuse, -R68.reuse, R181 ;  /* 0x80000044223c7223 */ /* 0x0c8fe400000100b5 */
[-C--:B------:R-:W-:Y:S07]  /*89b0*/  FFMA.FTZ R150, R34, -R68.reuse, R150 ;  /* 0x8000004422967223 */ /* 0x080fee0000010096 */
[----:B------:R-:W3:Y:S01]  /*89c0*/  I2F R14, R5 ;  /* 0x00000005000e7306 */ /* 0x000ee20000201400 */
[----:B------:R-:W-:Y:S02]  /*89d0*/  @!P4 IADD3 R7, -R0, 0x29, RZ ;  /* 0x000000290007c810 */ /* 0x000fe40007ffe1ff */
[----:B--2---:R-:W-:Y:S01]  /*89e0*/  IADD3 R6, R3, 0x10, RZ ;  /* 0x0000001003067810 */ /* 0x004fe20007ffe0ff */
[-C--:B----4-:R-:W-:Y:S01]  /*89f0*/  FFMA.FTZ R56, R13, -R68.reuse, R183 ;  /* 0x800000440d387223 */ /* 0x090fe200000100b7 */
[----:B------:R-:W-:Y:S01]  /*8a00*/  IADD3 R3, R3, 0xf, RZ ;  /* 0x0000000f03037810 */ /* 0x000fe20007ffe0ff */
[-C--:B------:R-:W-:Y:S01]  /*8a10*/  FFMA.FTZ R146, R13, -R68.reuse, R175 ;  /* 0x800000440d927223 */ /* 0x080fe200000100af */
[----:B------:R-:W-:Y:S03]  /*8a20*/  ISETP.GE.AND P3, PT, R6, RZ, PT ;  /* 0x000000ff0600720c */ /* 0x000fe60003f66270 */
[----:B------:R-:W2:Y:S01]  /*8a30*/  I2F R10, R7 ;  /* 0x00000007000a7306 */ /* 0x000ea20000201400 */
[----:B------:R-:W-:Y:S01]  /*8a40*/  ISETP.GE.AND P2, PT, R3, RZ, PT ;  /* 0x000000ff0300720c */ /* 0x000fe20003f46270 */
[CC--:B-1----:R-:W-:Y:S02]  /*8a50*/  FFMA.FTZ R154, R33.reuse, -R68.reuse, R154 ;  /* 0x80000044219a7223 */ /* 0x0c2fe4000001009a */
[-C--:B------:R-:W-:Y:S06]  /*8a60*/  FFMA.FTZ R153, R33, -R68.reuse, R153 ;  /* 0x8000004421997223 */ /* 0x080fec0000010099 */
[----:B------:R-:W1:Y:S01]  /*8a70*/  I2F R13, R4 ;  /* 0x00000004000d7306 */ /* 0x000e620000201400 */
[C---:B------:R-:W-:Y:S03]  /*8a80*/  @!P3 IADD3 R6, -R0.reuse, 0x30, RZ ;  /* 0x000000300006b810 */ /* 0x040fe60007ffe1ff */
[----:B------:R-:W-:Y:S01]  /*8a90*/  @!P2 IADD3 R3, -R0, 0x31, RZ ;  /* 0x000000310003a810 */ /* 0x000fe20007ffe1ff */
[----:B---3--:R-:W-:Y:S01]  /*8aa0*/  FFMA.FTZ R214, R14, -R68, R145 ;  /* 0x800000440ed67223 */ /* 0x008fe20000010091 */
[----:B------:R-:W-:Y:S04]  /*8ab0*/  FMNMX.FTZ R0, R39, R72, !PT ;  /* 0x0000004827007209 */ /* 0x000fe80007810000 */
[----:B------:R3:W4:Y:S01]  /*8ac0*/  I2F R9, R6 ;  /* 0x0000000600097306 */ /* 0x0007220000201400 */
[----:B------:R-:W-:Y:S01]  /*8ad0*/  FMNMX.FTZ R0, R40, R0, !PT ;  /* 0x0000000028007209 */ /* 0x000fe20007810000 */
[C---:B--2---:R-:W-:Y:S03]  /*8ae0*/  FFMA.FTZ R173, R10.reuse, -R68, R173 ;  /* 0x800000440aad7223 */ /* 0x044fe600000100ad */
[----:B------:R-:W-:Y:S01]  /*8af0*/  FMNMX.FTZ R7, R31, R0, !PT ;  /* 0x000000001f077209 */ /* 0x000fe20007810000 */
[-C--:B------:R-:W-:Y:S03]  /*8b00*/  FFMA.FTZ R179, R10, -R68.reuse, R179 ;  /* 0x800000440ab37223 */ /* 0x080fe600000100b3 */
[----:B------:R-:W-:Y:S01]  /*8b10*/  FMNMX.FTZ R7, R30, R7, !PT ;  /* 0x000000071e077209 */ /* 0x000fe20007810000 */
[----:B------:R2:W5:Y:S03]  /*8b20*/  I2F R0, R3 ;  /* 0x0000000300007306 */ /* 0x0005660000201400 */
[----:B------:R-:W-:Y:S01]  /*8b30*/  FMNMX.FTZ R7, R29, R7, !PT ;  /* 0x000000071d077209 */ /* 0x000fe20007810000 */
[-C--:B-1----:R-:W-:Y:S03]  /*8b40*/  FFMA.FTZ R215, R13, -R68.reuse, R61 ;  /* 0x800000440dd77223 */ /* 0x082fe6000001003d */
[----:B------:R-:W-:Y:S03]  /*8b50*/  FMNMX.FTZ R7, R28, R7, !PT ;  /* 0x000000071c077209 */ /* 0x000fe60007810000 */
[----:B------:R-:W1:Y:S01]  /*8b60*/  I2F R11, R8 ;  /* 0x00000008000b7306 */ /* 0x000e620000201400 */
[----:B------:R-:W-:Y:S02]  /*8b70*/  FMNMX.FTZ R7, R27, R7, !PT ;  /* 0x000000071b077209 */ /* 0x000fe40007810000 */
[----:B---3--:R-:W-:Y:S01]  /*8b80*/  FMNMX.FTZ R6, R41, R73, !PT ;  /* 0x0000004929067209 */ /* 0x008fe20007810000 */
[CC--:B----4-:R-:W-:Y:S01]  /*8b90*/  FFMA.FTZ R216, R9.reuse, -R68.reuse, R52 ;  /* 0x8000004409d87223 */ /* 0x0d0fe20000010034 */
[----:B------:R-:W-:Y:S01]  /*8ba0*/  FMNMX.FTZ R7, R26, R7, !PT ;  /* 0x000000071a077209 */ /* 0x000fe20007810000 */
[----:B------:R-:W-:Y:S01]  /*8bb0*/  FFMA.FTZ R77, R9, -R68, R77 ;  /* 0x80000044094d7223 */ /* 0x000fe2000001004d */
[----:B------:R-:W-:Y:S01]  /*8bc0*/  LDSM.16.MT88.4 R52, [R192+0x6000] ;  /* 0x00600000c034783b */ /* 0x000fe20000004200 */
[----:B--2---:R-:W-:Y:S01]  /*8bd0*/  FMNMX.FTZ R3, R42, R6, !PT ;  /* 0x000000062a037209 */ /* 0x004fe20007810000 */
[CC--:B-----5:R-:W-:Y:S02]  /*8be0*/  FFMA.FTZ R208, R0.reuse, -R68.reuse, R144 ;  /* 0x8000004400d07223 */ /* 0x0e0fe40000010090 */
[----:B------:R-:W-:Y:S01]  /*8bf0*/  FFMA.FTZ R2, R0, -R68, R2 ;  /* 0x8000004400027223 */ /* 0x000fe20000010002 */
[----:B------:R-:W-:Y:S02]  /*8c00*/  FMNMX.FTZ R6, R44, R3, !PT ;  /* 0x000000032c067209 */ /* 0x000fe40007810000 */
[----:B------:R-:W-:Y:S02]  /*8c10*/  FMNMX.FTZ R3, R23, R75, !PT ;  /* 0x0000004b17037209 */ /* 0x000fe40007810000 */
[----:B------:R-:W-:Y:S02]  /*8c20*/  FMNMX.FTZ R6, R43, R6, !PT ;  /* 0x000000062b067209 */ /* 0x000fe40007810000 */
[----:B------:R-:W-:Y:S01]  /*8c30*/  FMNMX.FTZ R3, R21, R3, !PT ;  /* 0x0000000315037209 */ /* 0x000fe20007810000 */
[----:B-1----:R-:W-:Y:S01]  /*8c40*/  FFMA.FTZ R171, R11, -R68, R171 ;  /* 0x800000440bab7223 */ /* 0x002fe200000100ab */
[----:B------:R-:W-:Y:S01]  /*8c50*/  FMNMX.FTZ R6, R47, R6, !PT ;  /* 0x000000062f067209 */ /* 0x000fe20007810000 */
[----:B------:R-:W-:Y:S01]  /*8c60*/  FFMA.FTZ R178, R11, -R68, R178 ;  /* 0x800000440bb27223 */ /* 0x000fe200000100b2 */
        /* <DEDUP_REMOVED lines=27> */
[----:B------:R-:W1:Y:S01]  /*8e20*/  SHFL.BFLY PT, R71, R4, 0x2, 0x1f ;  /* 0x0c401f0004477f89 */ /* 0x000e6200000e0000 */
[----:B------:R-:W-:Y:S04]  /*8e30*/  FMNMX.FTZ R5, R172, R5, !PT ;  /* 0x00000005ac057209 */ /* 0x000fe80007810000 */
        /* <DEDUP_REMOVED lines=13> */
[----:B------:R-:W-:Y:S02]  /*8f10*/  FMNMX.FTZ R6, R146, R5, !PT ;  /* 0x0000000592067209 */ /* 0x000fe40007810000 */
[----:B------:R-:W-:Y:S02]  /*8f20*/  FMNMX.FTZ R5, R215, R7, !PT ;  /* 0x00000007d7057209 */ /* 0x000fe40007810000 */
[----:B------:R-:W1:Y:S01]  /*8f30*/  SHFL.BFLY PT, R7, R71, 0x1, 0x1f ;  /* 0x0c201f0047077f89 */ /* 0x000e6200000e0000 */
[----:B------:R-:W-:Y:S04]  /*8f40*/  FMNMX.FTZ R6, R148, R6, !PT ;  /* 0x0000000694067209 */ /* 0x000fe80007810000 */
[----:B------:R-:W-:Y:S03]  /*8f50*/  FMNMX.FTZ R6, R150, R6, !PT ;  /* 0x0000000696067209 */ /* 0x000fe60007810000 */
[----:B------:R-:W3:Y:S01]  /*8f60*/  SHFL.BFLY PT, R8, R5, 0x2, 0x1f ;  /* 0x0c401f0005087f89 */ /* 0x000ee200000e0000 */
[----:B------:R-:W-:Y:S04]  /*8f70*/  FMNMX.FTZ R4, R153, R6, !PT ;  /* 0x0000000699047209 */ /* 0x000fe80007810000 */
[----:B------:R-:W-:Y:S02]  /*8f80*/  FMNMX.FTZ R4, R155, R4, !PT ;  /* 0x000000049b047209 */ /* 0x000fe40007810000 */
[----:B--2---:R-:W-:Y:S02]  /*8f90*/  FMNMX.FTZ R70, R3, R70, !PT ;  /* 0x0000004603467209 */ /* 0x004fe40007810000 */
[----:B------:R-:W-:Y:S03]  /*8fa0*/  FMNMX.FTZ R3, R178, R4, !PT ;  /* 0x00000004b2037209 */ /* 0x000fe60007810000 */
[----:B------:R-:W2:Y:S01]  /*8fb0*/  SHFL.BFLY PT, R6, R70, 0x1, 0x1f ;  /* 0x0c201f0046067f89 */ /* 0x000ea200000e0000 */
[----:B------:R-:W-:Y:S02]  /*8fc0*/  FMNMX.FTZ R3, R179, R3, !PT ;  /* 0x00000003b3037209 */ /* 0x000fe40007810000 */
[----:B-1----:R-:W-:Y:S02]  /*8fd0*/  FMNMX.FTZ R71, R71, R7, !PT ;  /* 0x0000000747477209 */ /* 0x002fe40007810000 */
[----:B------:R-:W-:Y:S02]  /*8fe0*/  FMNMX.FTZ R0, R77, R3, !PT ;  /* 0x000000034d007209 */ /* 0x000fe40007810000 */
[C---:B------:R-:W-:Y:S02]  /*8ff0*/  FSETP.NEU.FTZ.AND P2, PT, R71.reuse, -INF , PT ;  /* 0xff8000004700780b */ /* 0x040fe40003f5d000 */
[----:B------:R-:W-:Y:S01]  /*9000*/  FMNMX.FTZ R3, R2, R0, !PT ;  /* 0x0000000002037209 */ /* 0x000fe20007810000 */
[----:B------:R-:W-:Y:S01]  /*9010*/  FADD.FTZ R0, -R71, R72 ;  /* 0x0000004847007221 */ /* 0x000fe20000010100 */
[----:B---3--:R-:W-:Y:S03]  /*9020*/  FMNMX.FTZ R5, R5, R8, !PT ;  /* 0x0000000805057209 */ /* 0x008fe60007810000 */
[----:B------:R-:W-:Y:S01]  /*9030*/  FMUL.FTZ R0, R0, c[0x0][0x23c] ;  /* 0x00008f0000007a20 */ /* 0x000fe20000410000 */
[----:B------:R-:W-:Y:S03]  /*9040*/  SHFL.BFLY PT, R4, R3, 0x2, 0x1f ;  /* 0x0c401f0003047f89 */ /* 0x000fe600000e0000 */
[----:B------:R1:W3:Y:S05]  /*9050*/  MUFU.EX2 R74, R0 ;  /* 0x00000000004a7308 */ /* 0x0002ea0000000800 */
[----:B------:R-:W4:Y:S01]  /*9060*/  SHFL.BFLY PT, R69, R5, 0x1, 0x1f ;  /* 0x0c201f0005457f89 */ /* 0x000f2200000e0000 */
[----:B--2---:R-:W-:Y:S05]  /*9070*/  FMNMX.FTZ R70, R70, R6, !PT ;  /* 0x0000000646467209 */ /* 0x004fea0007810000 */
[----:B-1----:R-:W-:Y:S02]  /*9080*/  FADD.FTZ R0, -R70, R73 ;  /* 0x0000004946007221 */ /* 0x002fe40000010100 */
[C---:B---3--:R-:W-:Y:S02]  /*9090*/  FMUL.FTZ R16, R74.reuse, R92 ;  /* 0x0000005c4a107220 */ /* 0x048fe40000410000 */
[----:B------:R-:W-:Y:S01]  /*90a0*/  FMUL.FTZ R32, R74, R108 ;  /* 0x0000006c4a207220 */ /* 0x000fe20000410000 */
[----:B----4-:R-:W-:Y:S01]  /*90b0*/  FMNMX.FTZ R69, R5, R69, !PT ;  /* 0x0000004505457209 */ /* 0x010fe20007810000 */
[----:B------:R-:W-:Y:S01]  /*90c0*/  FMUL.FTZ R5, R0, c[0x0][0x23c] ;  /* 0x00008f0000057a20 */ /* 0x000fe20000410000 */
[----:B------:R-:W-:Y:S03]  /*90d0*/  FMNMX.FTZ R0, R3, R4, !PT ;  /* 0x0000000403007209 */ /* 0x000fe60007810000 */
[----:B------:R-:W1:Y:S01]  /*90e0*/  MUFU.EX2 R73, R5 ;  /* 0x0000000500497308 */ /* 0x000e620000000800 */
[----:B------:R-:W-:Y:S01]  /*90f0*/  FADD.FTZ R3, -R69, R75 ;  /* 0x0000004b45037221 */ /* 0x000fe20000010100 */
[----:B------:R-:W2:Y:S01]  /*9100*/  SHFL.BFLY PT, R4, R0, 0x1, 0x1f ;  /* 0x0c201f0000047f89 */ /* 0x000ea200000e0000 */
[----:B------:R-:W-:Y:S02]  /*9110*/  FMUL.FTZ R75, R71, c[0x0][0x23c] ;  /* 0x00008f00474b7a20 */ /* 0x000fe40000410000 */
[----:B------:R-:W-:Y:S02]  /*9120*/  FMUL.FTZ R3, R3, c[0x0][0x23c] ;  /* 0x00008f0003037a20 */ /* 0x000fe40000410000 */
[----:B------:R-:W-:Y:S01]  /*9130*/  FMUL.FTZ R144, R69, c[0x0][0x23c] ;  /* 0x00008f0045907a20 */ /* 0x000fe20000410000 */
[----:B------:R-:W-:Y:S02]  /*9140*/  FSEL R75, R75, RZ, P2 ;  /* 0x000000ff4b4b7208 */ /* 0x000fe40001000000 */
[----:B------:R3:W4:Y:S01]  /*9150*/  MUFU.EX2 R72, R3 ;  /* 0x0000000300487308 */ /* 0x0007220000000800 */
[----:B------:R-:W-:Y:S02]  /*9160*/  FSETP.NEU.FTZ.AND P2, PT, R70, -INF , PT ;  /* 0xff8000004600780b */ /* 0x000fe40003f5d000 */
[--C-:B------:R-:W-:Y:S02]  /*9170*/  FFMA.FTZ R6, R27, c[0x0][0x23c], -R75.reuse ;  /* 0x00008f001b067a23 */ /* 0x100fe4000001084b */
[--C-:B------:R-:W-:Y:S05]  /*9180*/  FFMA.FTZ R12, R26, c[0x0][0x23c], -R75.reuse ;  /* 0x00008f001a0c7a23 */ /* 0x100fea000001084b */
[----:B------:R5:W-:Y:S01]  /*9190*/  MUFU.EX2 R191, R6 ;  /* 0x0000000600bf7308 */ /* 0x000be20000000800 */
[C---:B-1----:R-:W-:Y:S02]  /*91a0*/  FMUL.FTZ R18, R73.reuse, R94 ;  /* 0x0000005e49127220 */ /* 0x042fe40000410000 */
[C---:B------:R-:W-:Y:S02]  /*91b0*/  FMUL.FTZ R34, R73.reuse, R110 ;  /* 0x0000006e49227220 */ /* 0x040fe40000410000 */
[----:B------:R-:W-:Y:S05]  /*91c0*/  FMUL.FTZ R35, R73, R111 ;  /* 0x0000006f49237220 */ /* 0x000fea0000410000 */
[----:B------:R1:W-:Y:S01]  /*91d0*/  MUFU.EX2 R190, R12 ;  /* 0x0000000c00be7308 */ /* 0x0003e20000000800 */
[--C-:B---3--:R-:W-:Y:S02]  /*91e0*/  FFMA.FTZ R3, R39, c[0x0][0x23c], -R75.reuse ;  /* 0x00008f0027037a23 */ /* 0x108fe4000001084b */
[C---:B----4-:R-:W-:Y:S02]  /*91f0*/  FMUL.FTZ R8, R72.reuse, R80 ;  /* 0x0000005048087220 */ /* 0x050fe40000410000 */
[C---:B------:R-:W-:Y:S05]  /*9200*/  FMUL.FTZ R9, R72.reuse, R81 ;  /* 0x0000005148097220 */ /* 0x040fea0000410000 */
[----:B------:R3:W-:Y:S01]  /*9210*/  MUFU.EX2 R217, R3 ;  /* 0x0000000300d97308 */ /* 0x0007e20000000800 */
[C---:B------:R-:W-:Y:S02]  /*9220*/  FMUL.FTZ R13, R72.reuse, R89 ;  /* 0x00000059480d7220 */ /* 0x040fe40000410000 */
[C---:B------:R-:W-:Y:S02]  /*9230*/  FMUL.FTZ R61, R72.reuse, R137 ;  /* 0x00000089483d7220 */ /* 0x040fe40000410000 */
[----:B-----5:R-:W-:Y:S02]  /*9240*/  FMUL.FTZ R6, R73, R86 ;  /* 0x0000005649067220 */ /* 0x020fe40000410000 */
[----:B-1----:R-:W-:Y:S02]  /*9250*/  FMUL.FTZ R12, R72, R88 ;  /* 0x00000058480c7220 */ /* 0x002fe40000410000 */
[--C-:B---3--:R-:W-:Y:S02]  /*9260*/  FFMA.FTZ R3, R40, c[0x0][0x23c], -R75.reuse ;  /* 0x00008f0028037a23 */ /* 0x108fe4000001084b */
[----:B------:R-:W-:Y:S02]  /*9270*/  FMUL.FTZ R40, R72, R116 ;  /* 0x0000007448287220 */ /* 0x000fe40000410000 */
[----:B------:R1:W-:Y:S02]  /*9280*/  MUFU.EX2 R218, R3 ;  /* 0x0000000300da7308 */ /* 0x0003e40000000800 */
[--C-:B-1----:R-:W-:Y:S08]  /*9290*/  FFMA.FTZ R3, R31, c[0x0][0x23c], -R75.reuse ;  /* 0x00008f001f037a23 */ /* 0x102ff0000001084b */
[----:B------:R2:W-:Y:S02]  /*92a0*/  MUFU.EX2 R221, R3 ;  /* 0x0000000300dd7308 */ /* 0x0005e40000000800 */
[----:B--2---:R-:W-:Y:S01]  /*92b0*/  FMNMX.FTZ R3, R0, R4, !PT ;  /* 0x0000000400037209 */ /* 0x004fe20007810000 */
[--C-:B------:R-:W-:Y:S02]  /*92c0*/  FFMA.FTZ R4, R29, c[0x0][0x23c], -R75.reuse ;  /* 0x00008f001d047a23 */ /* 0x100fe4000001084b */
[----:B------:R-:W-:Y:S05]  /*92d0*/  FMUL.FTZ R29, R72, R105 ;  /* 0x00000069481d7220 */ /* 0x000fea0000410000 */
[----:B------:R1:W-:Y:S01]  /*92e0*/  MUFU.EX2 R219, R4 ;  /* 0x0000000400db7308 */ /* 0x0003e20000000800 */
[--C-:B------:R-:W-:Y:S02]  /*92f0*/  FFMA.FTZ R0, R30, c[0x0][0x23c], -R75.reuse ;  /* 0x00008f001e007a23 */ /* 0x100fe4000001084b */
[C---:B------:R-:W-:Y:S07]  /*9300*/  FMUL.FTZ R145, R3.reuse, c[0x0][0x23c] ;  /* 0x00008f0003917a20 */ /* 0x040fee0000410000 */
[----:B------:R2:W3:Y:S01]  /*9310*/  MUFU.EX2 R220, R0 ;  /* 0x0000000000dc7308 */ /* 0x0004e20000000800 */
[--C-:B-1----:R-:W-:Y:S09]  /*9320*/  FFMA.FTZ R4, R28, c[0x0][0x23c], -R75.reuse ;  /* 0x00008f001c047a23 */ /* 0x102ff2000001084b */
[----:B------:R1:W-:Y:S01]  /*9330*/  MUFU.EX2 R222, R4 ;  /* 0x0000000400de7308 */ /* 0x0003e20000000800 */
[----:B--2---:R-:W-:Y:S01]  /*9340*/  FADD.FTZ R0, -R3, R76 ;  /* 0x0000004c03007221 */ /* 0x004fe20000010100 */
[----:B---3--:R-:W-:Y:S01]  /*9350*/  F2FP.BF16.PACK_AB R86, R220, R221 ;  /* 0x000000dddc56723e */ /* 0x008fe200000010ff */
[----:B------:R-:W-:Y:S02]  /*9360*/  FMUL.FTZ R76, R70, c[0x0][0x23c] ;  /* 0x00008f00464c7a20 */ /* 0x000fe40000410000 */
[----:B------:R-:W-:Y:S03]  /*9370*/  FMUL.FTZ R0, R0, c[0x0][0x23c] ;  /* 0x00008f0000007a20 */ /* 0x000fe60000410000 */
[----:B------:R-:W-:Y:S02]  /*9380*/  FSEL R76, R76, RZ, P2 ;  /* 0x000000ff4c4c7208 */ /* 0x000fe40001000000 */
[----:B------:R-:W-:Y:S01]  /*9390*/  FSETP.NEU.FTZ.AND P2, PT, R69, -INF , PT ;  /* 0xff8000004500780b */ /* 0x000fe20003f5d000 */
[----:B------:R-:W2:Y:S02]  /*93a0*/  MUFU.EX2 R0, R0 ;  /* 0x0000000000007308 */ /* 0x000ea40000000800 */
[--C-:B------:R-:W-:Y:S01]  /*93b0*/  FFMA.FTZ R28, R48, c[0x0][0x23c], -R76.reuse ;  /* 0x00008f00301c7a23 */ /* 0x100fe2000001084c */
[----:B------:R-:W-:Y:S01]  /*93c0*/  FSEL R144, R144, RZ, P2 ;  /* 0x000000ff90907208 */ /* 0x000fe20001000000 */
[----:B------:R-:W-:Y:S01]  /*93d0*/  FMUL.FTZ R48, R74, R124 ;  /* 0x0000007c4a307220 */ /* 0x000fe20000410000 */
[----:B------:R-:W-:Y:S01]  /*93e0*/  FSETP.NEU.FTZ.AND P2, PT, R3, -INF , PT ;  /* 0xff8000000300780b */ /* 0x000fe20003f5d000 */
[--C-:B------:R-:W-:Y:S02]  /*93f0*/  FFMA.FTZ R33, R50, c[0x0][0x23c], -R76.reuse ;  /* 0x00008f0032217a23 */ /* 0x100fe4000001084c */
[----:B-1----:R-:W-:Y:S01]  /*9400*/  FFMA.FTZ R4, R41, c[0x0][0x23c], -R76 ;  /* 0x00008f0029047a23 */ /* 0x002fe2000001084c */
[----:B------:R-:W-:Y:S01]  /*9410*/  FSEL R145, R145, RZ, P2 ;  /* 0x000000ff91917208 */ /* 0x000fe20001000000 */
[----:B------:R1:W-:Y:S01]  /*9420*/  MUFU.EX2 R176, R28 ;  /* 0x0000001c00b07308 */ /* 0x0003e20000000800 */
[--C-:B------:R-:W-:Y:S02]  /*9430*/  FFMA.FTZ R5, R21, c[0x0][0x23c], -R144.reuse ;  /* 0x00008f0015057a23 */ /* 0x100fe40000010890 */
[----:B------:R-:W-:Y:S02]  /*9440*/  FMUL.FTZ R50, R73, R126 ;  /* 0x0000007e49327220 */ /* 0x000fe40000410000 */
[--C-:B------:R-:W-:Y:S02]  /*9450*/  FFMA.FTZ R7, R17, c[0x0][0x23c], -R144.reuse ;  /* 0x00008f0011077a23 */ /* 0x100fe40000010890 */
[----:B------:R-:W-:Y:S02]  /*9460*/  FFMA.FTZ R17, R45, c[0x0][0x23c], -R75 ;  /* 0x00008f002d117a23 */ /* 0x000fe4000001084b */
[----:B------:R-:W-:Y:S01]  /*9470*/  FFMA.FTZ R41, R49, c[0x0][0x23c], -R144 ;  /* 0x00008f0031297a23 */ /* 0x000fe20000010890 */
[----:B------:R3:W-:Y:S01]  /*9480*/  MUFU.EX2 R207, R4 ;  /* 0x0000000400cf7308 */ /* 0x0007e20000000800 */
[--C-:B------:R-:W-:Y:S02]  /*9490*/  FFMA.FTZ R49, R57, c[0x0][0x23c], -R145.reuse ;  /* 0x00008f0039317a23 */ /* 0x100fe40000010891 */
[----:B------:R-:W-:Y:S02]  /*94a0*/  FMUL.FTZ R45, R72, R121 ;  /* 0x00000079482d7220 */ /* 0x000fe40000410000 */
[C---:B--2---:R-:W-:Y:S02]  /*94b0*/  FMUL.FTZ R10, R0.reuse, R82 ;  /* 0x00000052000a7220 */ /* 0x044fe40000410000 */
[C---:B------:R-:W-:Y:S02]  /*94c0*/  FMUL.FTZ R11, R0.reuse, R83 ;  /* 0x00000053000b7220 */ /* 0x040fe40000410000 */
[----:B------:R-:W-:Y:S01]  /*94d0*/  LDSM.16.MT88.4 R80, [R193+0x6000] ;  /* 0x00600000c150783b */ /* 0x000fe20000004200 */
[----:B------:R2:W-:Y:S01]  /*94e0*/  MUFU.EX2 R189, R5 ;  /* 0x0000000500bd7308 */ /* 0x0005e20000000800 */
[C---:B------:R-:W-:Y:S02]  /*94f0*/  FMUL.FTZ R14, R0.reuse, R90 ;  /* 0x0000005a000e7220 */ /* 0x040fe40000410000 */
[C---:B------:R-:W-:Y:S02]  /*9500*/  FMUL.FTZ R15, R0.reuse, R91 ;  /* 0x0000005b000f7220 */ /* 0x040fe40000410000 */
[C---:B------:R-:W-:Y:S02]  /*9510*/  FMUL.FTZ R26, R0.reuse, R102 ;  /* 0x00000066001a7220 */ /* 0x040fe40000410000 */
[----:B------:R-:W-:Y:S01]  /*9520*/  LDSM.16.MT88.4 R88, [R79+0x6800] ;  /* 0x006800004f58783b */ /* 0x000fe20000004200 */
[----:B------:R-:W-:Y:S02]  /*9530*/  FMUL.FTZ R27, R0, R103 ;  /* 0x00000067001b7220 */ /* 0x000fe40000410000 */
[----:B------:R4:W-:Y:S01]  /*9540*/  MUFU.EX2 R188, R7 ;  /* 0x0000000700bc7308 */ /* 0x0009e20000000800 */
[----:B-1----:R-:W-:Y:S02]  /*9550*/  FMUL.FTZ R28, R72, R104 ;  /* 0x00000068481c7220 */ /* 0x002fe40000410000 */
[----:B------:R-:W-:Y:S02]  /*9560*/  FMUL.FTZ R30, R0, R106 ;  /* 0x0000006a001e7220 */ /* 0x000fe40000410000 */
[----:B---3--:R-:W-:Y:S02]  /*9570*/  FFMA.FTZ R4, R42, c[0x0][0x23c], -R76 ;  /* 0x00008f002a047a23 */ /* 0x008fe4000001084c */
[C---:B------:R-:W-:Y:S02]  /*9580*/  FMUL.FTZ R31, R0.reuse, R107 ;  /* 0x0000006b001f7220 */ /* 0x040fe40000410000 */
[----:B------:R-:W-:Y:S01]  /*9590*/  FMUL.FTZ R42, R0, R118 ;  /* 0x00000076002a7220 */ /* 0x000fe20000410000 */
[----:B------:R1:W3:Y:S01]  /*95a0*/  MUFU.EX2 R210, R4 ;  /* 0x0000000400d27308 */ /* 0x0002e20000000800 */
[----:B------:R-:W-:Y:S02]  /*95b0*/  FFMA.FTZ R60, R60, c[0x0][0x23c], -R144 ;  /* 0x00008f003c3c7a23 */ /* 0x000fe40000010890 */
[--C-:B------:R-:W-:Y:S02]  /*95c0*/  FFMA.FTZ R62, R62, c[0x0][0x23c], -R145.reuse ;  /* 0x00008f003e3e7a23 */ /* 0x100fe40000010891 */
[----:B--2---:R-:W-:Y:S02]  /*95d0*/  FMUL.FTZ R5, R74, R85 ;  /* 0x000000554a057220 */ /* 0x004fe40000410000 */
[----:B------:R-:W-:Y:S02]  /*95e0*/  FMUL.FTZ R57, R72, R133 ;  /* 0x0000008548397220 */ /* 0x000fe40000410000 */
[----:B------:R-:W-:Y:S01]  /*95f0*/  FMUL.FTZ R63, R0, R139 ;  /* 0x0000008b003f7220 */ /* 0x000fe20000410000 */
[----:B------:R2:W-:Y:S01]  /*9600*/  MUFU.EX2 R186, R17 ;  /* 0x0000001100ba7308 */ /* 0x0005e20000000800 */
[--C-:B------:R-:W-:Y:S02]  /*9610*/  FFMA.FTZ R77, R77, c[0x0][0x23c], -R145.reuse ;  /* 0x00008f004d4d7a23 */ /* 0x100fe40000010891 */
[----:B----4-:R-:W-:Y:S07]  /*9620*/  FMUL.FTZ R7, R73, R87 ;  /* 0x0000005749077220 */ /* 0x010fee0000410000 */
[----:B------:R4:W-:Y:S01]  /*9630*/  MUFU.EX2 R175, R33 ;  /* 0x0000002100af7308 */ /* 0x0009e20000000800 */
[----:B-1----:R-:W-:Y:S01]  /*9640*/  FFMA.FTZ R4, R44, c[0x0][0x23c], -R76 ;  /* 0x00008f002c047a23 */ /* 0x002fe2000001084c */
[----:B---3--:R-:W-:Y:S01]  /*9650*/  F2FP.BF16.PACK_AB R85, R210, R207 ;  /* 0x000000cfd255723e */ /* 0x008fe200000010ff */
[--C-:B------:R-:W-:Y:S02]  /*9660*/  FFMA.FTZ R44, R56, c[0x0][0x23c], -R144.reuse ;  /* 0x00008f00382c7a23 */ /* 0x100fe40000010890 */
[----:B------:R-:W-:Y:S05]  /*9670*/  FFMA.FTZ R56, R58, c[0x0][0x23c], -R144 ;  /* 0x00008f003a387a23 */ /* 0x000fea0000010890 */
[----:B------:R1:W-:Y:S01]  /*9680*/  MUFU.EX2 R211, R4 ;  /* 0x0000000400d37308 */ /* 0x0003e20000000800 */
[----:B------:R-:W-:Y:S02]  /*9690*/  FMUL.FTZ R58, R0, R134 ;  /* 0x00000086003a7220 */ /* 0x000fe40000410000 */
[C---:B--2---:R-:W-:Y:S07]  /*96a0*/  FMUL.FTZ R17, R74.reuse, R93 ;  /* 0x0000005d4a117220 */ /* 0x044fee0000410000 */
[----:B------:R2:W-:Y:S01]  /*96b0*/  MUFU.EX2 R170, R41 ;  /* 0x0000002900aa7308 */ /* 0x0005e20000000800 */
[----:B----4-:R-:W-:Y:S02]  /*96c0*/  FMUL.FTZ R33, R74, R109 ;  /* 0x0000006d4a217220 */ /* 0x010fe40000410000 */
[----:B------:R-:W-:Y:S07]  /*96d0*/  LDSM.16.MT88.4 R108, [R194+0x7800] ;  /* 0x00780000c26c783b */ /* 0x000fee0000004200 */
[----:B------:R3:W-:Y:S01]  /*96e0*/  MUFU.EX2 R169, R44 ;  /* 0x0000002c00a97308 */ /* 0x0007e20000000800 */
[----:B-1----:R-:W-:Y:S02]  /*96f0*/  FFMA.FTZ R4, R43, c[0x0][0x23c], -R76 ;  /* 0x00008f002b047a23 */ /* 0x002fe4000001084c */
[----:B------:R-:W-:Y:S07]  /*9700*/  FMUL.FTZ R43, R0, R119 ;  /* 0x00000077002b7220 */ /* 0x000fee0000410000 */
[----:B------:R1:W4:Y:S01]  /*9710*/  MUFU.EX2 R212, R4 ;  /* 0x0000000400d47308 */ /* 0x0003220000000800 */
[C---:B--2---:R-:W-:Y:S09]  /*9720*/  FMUL.FTZ R41, R72.reuse, R117 ;  /* 0x0000007548297220 */ /* 0x044ff20000410000 */
[----:B------:R2:W-:Y:S01]  /*9730*/  MUFU.EX2 R168, R49 ;  /* 0x0000003100a87308 */ /* 0x0005e20000000800 */
[----:B---3--:R-:W-:Y:S09]  /*9740*/  FMUL.FTZ R44, R72, R120 ;  /* 0x00000078482c7220 */ /* 0x008ff20000410000 */
[----:B------:R-:W-:Y:S01]  /*9750*/  MUFU.EX2 R77, R77 ;  /* 0x0000004d004d7308 */ /* 0x000fe20000000800 */
[--C-:B-1----:R-:W-:Y:S01]  /*9760*/  FFMA.FTZ R4, R23, c[0x0][0x23c], -R144.reuse ;  /* 0x00008f0017047a23 */ /* 0x102fe20000010890 */
[----:B----4-:R-:W-:Y:S01]  /*9770*/  F2FP.BF16.PACK_AB R87, R212, R211 ;  /* 0x000000d3d457723e */ /* 0x010fe200000010ff */
[----:B------:R-:W1:Y:S07]  /*9780*/  LDSM.16.MT88.4 R20, [R79+0x6000] ;  /* 0x006000004f14783b */ /* 0x000e6e0000004200 */
[----:B------:R3:W4:Y:S01]  /*9790*/  MUFU.EX2 R187, R4 ;  /* 0x0000000400bb7308 */ /* 0x0007220000000800 */
[----:B--2---:R-:W-:Y:S02]  /*97a0*/  FMUL.FTZ R49, R74, R125 ;  /* 0x0000007d4a317220 */ /* 0x004fe40000410000 */
[--C-:B---3--:R-:W-:Y:S01]  /*97b0*/  FFMA.FTZ R4, R38, c[0x0][0x23c], -R145.reuse ;  /* 0x00008f0026047a23 */ /* 0x108fe20000010891 */
[----:B----4-:R-:W-:Y:S06]  /*97c0*/  F2FP.BF16.PACK_AB R64, R189, R187 ;  /* 0x000000bbbd40723e */ /* 0x010fec00000010ff */
[----:B------:R2:W-:Y:S02]  /*97d0*/  MUFU.EX2 R181, R4 ;  /* 0x0000000400b57308 */ /* 0x0005e40000000800 */
[--C-:B--2---:R-:W-:Y:S02]  /*97e0*/  FFMA.FTZ R4, R37, c[0x0][0x23c], -R145.reuse ;  /* 0x00008f0025047a23 */ /* 0x104fe40000010891 */
[----:B------:R-:W2:Y:S06]  /*97f0*/  LDSM.16.MT88.4 R36, [R194+0x6000] ;  /* 0x00600000c224783b */ /* 0x000eac0000004200 */
[----:B------:R3:W4:Y:S02]  /*9800*/  MUFU.EX2 R184, R4 ;  /* 0x0000000400b87308 */ /* 0x0007240000000800 */
[----:B---3--:R-:W-:Y:S01]  /*9810*/  FFMA.FTZ R4, R19, c[0x0][0x23c], -R144 ;  /* 0x00008f0013047a23 */ /* 0x008fe20000010890 */
[----:B----4-:R-:W-:Y:S01]  /*9820*/  F2FP.BF16.PACK_AB R65, R184, R181 ;  /* 0x000000b5b841723e */ /* 0x010fe200000010ff */
[----:B------:R-:W-:Y:S06]  /*9830*/  FMUL.FTZ R19, R73, R95 ;  /* 0x0000005f49137220 */ /* 0x000fec0000410000 */
[----:B------:R3:W4:Y:S01]  /*9840*/  MUFU.EX2 R185, R4 ;  /* 0x0000000400b97308 */ /* 0x0007220000000800 */
[----:B------:R-:W5:Y:S01]  /*9850*/  LDSM.16.MT88.4 R92, [R194+0x6800] ;  /* 0x00680000c25c783b */ /* 0x000f620000004200 */
[--C-:B---3--:R-:W-:Y:S01]  /*9860*/  FFMA.FTZ R4, R25, c[0x0][0x23c], -R145.reuse ;  /* 0x00008f0019047a23 */ /* 0x108fe20000010891 */
[----:B----4-:R-:W-:Y:S01]  /*9870*/  F2FP.BF16.PACK_AB R66, R188, R185 ;  /* 0x000000b9bc42723e */ /* 0x010fe200000010ff */
[--C-:B------:R-:W-:Y:S06]  /*9880*/  FFMA.FTZ R25, R47, c[0x0][0x23c], -R76.reuse ;  /* 0x00008f002f197a23 */ /* 0x100fec000001084c */
[----:B------:R3:W-:Y:S01]  /*9890*/  MUFU.EX2 R180, R4 ;  /* 0x0000000400b47308 */ /* 0x0007e20000000800 */
[----:B------:R-:W-:Y:S09]  /*98a0*/  FMUL.FTZ R47, R0, R123 ;  /* 0x0000007b002f7220 */ /* 0x000ff20000410000 */
[----:B------:R4:W-:Y:S01]  /*98b0*/  MUFU.EX2 R177, R25 ;  /* 0x0000001900b17308 */ /* 0x0009e20000000800 */
[----:B---3--:R-:W-:Y:S02]  /*98c0*/  FFMA.FTZ R4, R24, c[0x0][0x23c], -R145 ;  /* 0x00008f0018047a23 */ /* 0x008fe40000010891 */
[C---:B------:R-:W-:Y:S07]  /*98d0*/  FMUL.FTZ R24, R72.reuse, R100 ;  /* 0x0000006448187220 */ /* 0x040fee0000410000 */
[----:B------:R3:W1:Y:S01]  /*98e0*/  MUFU.EX2 R183, R4 ;  /* 0x0000000400b77308 */ /* 0x0006620000000800 */
[----:B----4-:R-:W-:Y:S02]  /*98f0*/  FMUL.FTZ R25, R72, R101 ;  /* 0x0000006548197220 */ /* 0x010fe40000410000 */
[----:B------:R-:W-:Y:S01]  /*9900*/  LDSM.16.MT88.4 R100, [R79+0x7800] ;  /* 0x007800004f64783b */ /* 0x000fe20000004200 */
[----:B---3--:R-:W-:Y:S01]  /*9910*/  FMUL.FTZ R4, R74, R84 ;  /* 0x000000544a047220 */ /* 0x008fe20000410000 */
[----:B------:R-:W-:Y:S02]  /*9920*/  F2FP.BF16.PACK_AB R84, R218, R217 ;  /* 0x000000d9da54723e */ /* 0x000fe400000010ff */
[----:B-1----:R-:W-:Y:S05]  /*9930*/  F2FP.BF16.PACK_AB R67, R183, R180 ;  /* 0x000000b4b743723e */ /* 0x002fea00000010ff */
[-C--:B------:R-:W-:Y:S08]  /*9940*/  HMMA.16816.F32.BF16 R4, R84, R20.reuse, R4 ;  /* 0x000000145404723c */ /* 0x080ff00000041804 */
[C---:B------:R-:W-:Y:S07]  /*9950*/  HMMA.16816.F32.BF16 R8, R64.reuse, R20, R8 ;  /* 0x000000144008723c */ /* 0x040fee0000041808 */
[--C-:B------:R-:W-:Y:S01]  /*9960*/  FFMA.FTZ R20, R46, c[0x0][0x23c], -R75.reuse ;  /* 0x00008f002e147a23 */ /* 0x100fe2000001084b */
[-C--:B------:R-:W-:Y:S03]  /*9970*/  HMMA.16816.F32.BF16 R12, R64, R22.reuse, R12 ;  /* 0x00000016400c723c */ /* 0x080fe6000004180c */
[----:B------:R1:W-:Y:S01]  /*9980*/  MUFU.EX2 R182, R20 ;  /* 0x0000001400b67308 */ /* 0x0003e20000000800 */
[----:B------:R-:W-:Y:S02]  /*9990*/  FMUL.FTZ R21, R74, R97 ;  /* 0x000000614a157220 */ /* 0x000fe40000410000 */
[----:B------:R-:W-:Y:S02]  /*99a0*/  FMUL.FTZ R46, R0, R122 ;  /* 0x0000007a002e7220 */ /* 0x000fe40000410000 */
[C---:B------:R-:W-:Y:S07]  /*99b0*/  HMMA.16816.F32.BF16 R16, R84.reuse, R22, R16 ;  /* 0x000000165410723c */ /* 0x040fee0000041810 */
[C---:B------:R-:W-:Y:S02]  /*99c0*/  FMUL.FTZ R22, R73.reuse, R98 ;  /* 0x0000006249167220 */ /* 0x040fe40000410000 */
[----:B------:R-:W-:Y:S03]  /*99d0*/  FMUL.FTZ R23, R73, R99 ;  /* 0x0000006349177220 */ /* 0x000fe60000410000 */
[C---:B-1----:R-:W-:Y:S02]  /*99e0*/  FMUL.FTZ R20, R74.reuse, R96 ;  /* 0x000000604a147220 */ /* 0x042fe40000410000 */
[----:B------:R-:W-:Y:S04]  /*99f0*/  FFMA.FTZ R96, R151, c[0x0][0x23c], -R75 ;  /* 0x00008f0097607a23 */ /* 0x000fe8000001084b */
[----:B------:R1:W-:Y:S01]  /*9a00*/  MUFU.EX2 R165, R96 ;  /* 0x0000006000a57308 */ /* 0x0003e20000000800 */
[-C--:B--2---:R-:W-:Y:S08]  /*9a10*/  HMMA.16816.F32.BF16 R20, R84, R36.reuse, R20 ;  /* 0x000000245414723c */ /* 0x084ff00000041814 */
[C---:B------:R-:W-:Y:S07]  /*9a20*/  HMMA.16816.F32.BF16 R24, R64.reuse, R36, R24 ;  /* 0x000000244018723c */ /* 0x040fee0000041818 */
[----:B------:R-:W-:Y:S01]  /*9a30*/  FFMA.FTZ R36, R51, c[0x0][0x23c], -R76 ;  /* 0x00008f0033247a23 */ /* 0x000fe2000001084c */
[-C--:B------:R-:W-:Y:S03]  /*9a40*/  HMMA.16816.F32.BF16 R28, R64, R38.reuse, R28 ;  /* 0x00000026401c723c */ /* 0x080fe6000004181c */
[----:B------:R2:W3:Y:S01]  /*9a50*/  MUFU.EX2 R174, R36 ;  /* 0x0000002400ae7308 */ /* 0x0004e20000000800 */
[C---:B------:R-:W-:Y:S02]  /*9a60*/  FMUL.FTZ R51, R73.reuse, R127 ;  /* 0x0000007f49337220 */ /* 0x040fe40000410000 */
[----:B------:R-:W-:Y:S01]  /*9a70*/  LDSM.16.MT88.4 R124, [R192+0x7800] ;  /* 0x00780000c07c783b */ /* 0x000fe20000004200 */
[C---:B------:R-:W-:Y:S01]  /*9a80*/  FMUL.FTZ R37, R74.reuse, R113 ;  /* 0x000000714a257220 */ /* 0x040fe20000410000 */
[C---:B------:R-:W-:Y:S06]  /*9a90*/  HMMA.16816.F32.BF16 R32, R84.reuse, R38, R32 ;  /* 0x000000265420723c */ /* 0x040fec0000041820 */
[----:B-1----:R-:W1:Y:S01]  /*9aa0*/  LDSM.16.MT88.4 R96, [R192+0x6800] ;  /* 0x00680000c060783b */ /* 0x002e620000004200 */
[C---:B------:R-:W-:Y:S02]  /*9ab0*/  FMUL.FTZ R38, R73.reuse, R114 ;  /* 0x0000007249267220 */ /* 0x040fe40000410000 */
[----:B------:R-:W-:Y:S03]  /*9ac0*/  FMUL.FTZ R39, R73, R115 ;  /* 0x0000007349277220 */ /* 0x000fe60000410000 */
[C---:B--2---:R-:W-:Y:S07]  /*9ad0*/  FMUL.FTZ R36, R74.reuse, R112 ;  /* 0x000000704a247220 */ /* 0x044fee0000410000 */
[-C--:B------:R-:W-:Y:S08]  /*9ae0*/  HMMA.16816.F32.BF16 R36, R84, R52.reuse, R36 ;  /* 0x000000345424723c */ /* 0x080ff00000041824 */
[C---:B------:R-:W-:Y:S07]  /*9af0*/  HMMA.16816.F32.BF16 R40, R64.reuse, R52, R40 ;  /* 0x000000344028723c */ /* 0x040fee0000041828 */
[----:B------:R-:W-:Y:S01]  /*9b00*/  FMUL.FTZ R53, R74, R129 ;  /* 0x000000814a357220 */ /* 0x000fe20000410000 */
[-C--:B------:R-:W-:Y:S01]  /*9b10*/  HMMA.16816.F32.BF16 R44, R64, R54.reuse, R44 ;  /* 0x00000036402c723c */ /* 0x080fe2000004182c */
[----:B------:R2:W-:Y:S03]  /*9b20*/  MUFU.EX2 R129, R62 ;  /* 0x0000003e00817308 */ /* 0x0005e60000000800 */
[----:B------:R-:W-:Y:S02]  /*9b30*/  FFMA.FTZ R52, R59, c[0x0][0x23c], -R145 ;  /* 0x00008f003b347a23 */ /* 0x000fe40000010891 */
[C---:B------:R-:W-:Y:S02]  /*9b40*/  FMUL.FTZ R59, R0.reuse, R135 ;  /* 0x00000087003b7220 */ /* 0x040fe40000410000 */
[C---:B------:R-:W-:Y:S03]  /*9b50*/  HMMA.16816.F32.BF16 R48, R84.reuse, R54, R48 ;  /* 0x000000365430723c */ /* 0x040fe60000041830 */
[----:B------:R4:W1:Y:S04]  /*9b60*/  MUFU.EX2 R167, R52 ;  /* 0x0000003400a77308 */ /* 0x0008680000000800 */
[C---:B------:R-:W-:Y:S02]  /*9b70*/  FMUL.FTZ R55, R73.reuse, R131 ;  /* 0x0000008349377220 */ /* 0x040fe40000410000 */
[C---:B------:R-:W-:Y:S04]  /*9b80*/  FMUL.FTZ R54, R73.reuse, R130 ;  /* 0x0000008249367220 */ /* 0x040fe80000410000 */
[----:B------:R1:W-:Y:S01]  /*9b90*/  MUFU.EX2 R131, R56 ;  /* 0x0000003800837308 */ /* 0x0003e20000000800 */
[C---:B--2---:R-:W-:Y:S02]  /*9ba0*/  FMUL.FTZ R62, R0.reuse, R138 ;  /* 0x0000008a003e7220 */ /* 0x044fe40000410000 */
[----:B------:R-:W-:Y:S07]  /*9bb0*/  FFMA.FTZ R0, R0, R235, R181 ;  /* 0x000000eb00007223 */ /* 0x000fee00000100b5 */
[----:B------:R2:W2:Y:S01]  /*9bc0*/  MUFU.EX2 R130, R60 ;  /* 0x0000003c00827308 */ /* 0x0004a20000000800 */
[----:B------:R-:W-:Y:S02]  /*9bd0*/  FADD.FTZ R0, R184, R0 ;  /* 0x00000000b8007221 */ /* 0x000fe40000010000 */
[----:B----4-:R-:W-:Y:S07]  /*9be0*/  FMUL.FTZ R52, R74, R128 ;  /* 0x000000804a347220 */ /* 0x010fee0000410000 */
[-C--:B------:R-:W-:Y:S03]  /*9bf0*/  HMMA.16816.F32.BF16 R52, R84, R80.reuse, R52 ;  /* 0x000000505434723c */ /* 0x080fe60000041834 */
[C---:B-1----:R-:W-:Y:S07]  /*9c00*/  FMUL.FTZ R56, R72.reuse, R132 ;  /* 0x0000008448387220 */ /* 0x042fee0000410000 */
[C---:B------:R-:W-:Y:S04]  /*9c10*/  HMMA.16816.F32.BF16 R56, R64.reuse, R80, R56 ;  /* 0x000000504038723c */ /* 0x040fe80000041838 */
[----:B--2---:R-:W-:Y:S03]  /*9c20*/  FMUL.FTZ R60, R72, R136 ;  /* 0x00000088483c7220 */ /* 0x004fe60000410000 */
[----:B------:R-:W-:Y:S01]  /*9c30*/  FFMA.FTZ R80, R146, c[0x0][0x23c], -R145 ;  /* 0x00008f0092507a23 */ /* 0x000fe20000010891 */
[----:B------:R-:W-:Y:S03]  /*9c40*/  F2FP.BF16.PACK_AB R81, R176, R177 ;  /* 0x000000b1b051723e */ /* 0x000fe600000010ff */
[-C--:B------:R-:W-:Y:S01]  /*9c50*/  HMMA.16816.F32.BF16 R60, R64, R82.reuse, R60 ;  /* 0x00000052403c723c */ /* 0x080fe2000004183c */
[----:B------:R1:W2:Y:S06]  /*9c60*/  MUFU.EX2 R128, R80 ;  /* 0x0000005000807308 */ /* 0x0002ac0000000800 */
[C---:B------:R-:W-:Y:S02]  /*9c70*/  FMUL.FTZ R64, R74.reuse, R140 ;  /* 0x0000008c4a407220 */ /* 0x040fe40000410000 */
[C---:B------:R-:W-:Y:S03]  /*9c80*/  FMUL.FTZ R65, R74.reuse, R141 ;  /* 0x0000008d4a417220 */ /* 0x040fe60000410000 */
[C---:B------:R-:W-:Y:S02]  /*9c90*/  FMUL.FTZ R66, R73.reuse, R142 ;  /* 0x0000008e49427220 */ /* 0x040fe40000410000 */
[----:B------:R-:W-:Y:S02]  /*9ca0*/  FMUL.FTZ R67, R73, R143 ;  /* 0x0000008f49437220 */ /* 0x000fe40000410000 */
[----:B------:R-:W-:Y:S05]  /*9cb0*/  FFMA.FTZ R74, R74, R232, R217 ;  /* 0x000000e84a4a7223 */ /* 0x000fea00000100d9 */
[----:B------:R-:W-:Y:S04]  /*9cc0*/  HMMA.16816.F32.BF16 R64, R84, R82, R64 ;  /* 0x000000525440723c */ /* 0x000fe80000041840 */
[--C-:B-1----:R-:W-:Y:S03]  /*9cd0*/  FFMA.FTZ R80, R147, c[0x0][0x23c], -R75.reuse ;  /* 0x00008f0093507a23 */ /* 0x102fe6000001084b */
[--C-:B------:R-:W-:Y:S01]  /*9ce0*/  FFMA.FTZ R84, R149, c[0x0][0x23c], -R75.reuse ;  /* 0x00008f0095547a23 */ /* 0x100fe2000001084b */
[----:B------:R1:W-:Y:S01]  /*9cf0*/  MUFU.EX2 R166, R80 ;  /* 0x0000005000a67308 */ /* 0x0003e20000000800 */
[----:B------:R-:W-:Y:S03]  /*9d00*/  F2FP.BF16.PACK_AB R82, R190, R191 ;  /* 0x000000bfbe52723e */ /* 0x000fe600000010ff */
[----:B---3--:R-:W-:Y:S02]  /*9d10*/  F2FP.BF16.PACK_AB R83, R174, R175 ;  /* 0x000000afae53723e */ /* 0x008fe400000010ff */
[----:B------:R-:W-:Y:S02]  /*9d20*/  F2FP.BF16.PACK_AB R85, R167, R168 ;  /* 0x000000a8a755723e */ /* 0x000fe400000010ff */
[----:B------:R-:W-:Y:S02]  /*9d30*/  F2FP.BF16.PACK_AB R86, R130, R131 ;  /* 0x000000838256723e */ /* 0x000fe400000010ff */
[----:B------:R3:W-:Y:S01]  /*9d40*/  MUFU.EX2 R164, R84 ;  /* 0x0000005400a47308 */ /* 0x0007e20000000800 */
[----:B--2---:R-:W-:Y:S02]  /*9d50*/  F2FP.BF16.PACK_AB R87, R128, R129 ;  /* 0x000000818057723e */ /* 0x004fe400000010ff */
[----:B-1----:R-:W-:Y:S07]  /*9d60*/  F2FP.BF16.PACK_AB R80, R222, R219 ;  /* 0x000000dbde50723e */ /* 0x002fee00000010ff */
[-C--:B------:R-:W-:Y:S05]  /*9d70*/  HMMA.16816.F32.BF16 R4, R80, R88.reuse, R4 ;  /* 0x000000585004723c */ /* 0x080fea0000041804 */
[----:B---3--:R-:W-:Y:S07]  /*9d80*/  F2FP.BF16.PACK_AB R84, R169, R170 ;  /* 0x000000aaa954723e */ /* 0x008fee00000010ff */
[C---:B------:R-:W-:Y:S07]  /*9d90*/  HMMA.16816.F32.BF16 R8, R84.reuse, R88, R8 ;  /* 0x000000585408723c */ /* 0x040fee0000041808 */
[----:B------:R-:W-:Y:S01]  /*9da0*/  FFMA.FTZ R88, R152, c[0x0][0x23c], -R75 ;  /* 0x00008f0098587a23 */ /* 0x000fe2000001084b */
[-C--:B------:R-:W-:Y:S03]  /*9db0*/  HMMA.16816.F32.BF16 R12, R84, R90.reuse, R12 ;  /* 0x0000005a540c723c */ /* 0x080fe6000004180c */
[----:B------:R1:W2:Y:S05]  /*9dc0*/  MUFU.EX2 R163, R88 ;  /* 0x0000005800a37308 */ /* 0x0002aa0000000800 */
[C---:B------:R-:W-:Y:S08]  /*9dd0*/  HMMA.16816.F32.BF16 R16, R80.reuse, R90, R16 ;  /* 0x0000005a5010723c */ /* 0x040ff00000041810 */
[-C--:B-----5:R-:W-:Y:S08]  /*9de0*/  HMMA.16816.F32.BF16 R20, R80, R92.reuse, R20 ;  /* 0x0000005c5014723c */ /* 0x0a0ff00000041814 */
[C---:B------:R-:W-:Y:S04]  /*9df0*/  HMMA.16816.F32.BF16 R24, R84.reuse, R92, R24 ;  /* 0x0000005c5418723c */ /* 0x040fe80000041818 */
[----:B-1----:R-:W-:Y:S01]  /*9e00*/  FFMA.FTZ R88, R157, c[0x0][0x23c], -R76 ;  /* 0x00008f009d587a23 */ /* 0x002fe2000001084c */
[----:B--2---:R-:W-:Y:S02]  /*9e10*/  F2FP.BF16.PACK_AB R140, R163, R165 ;  /* 0x000000a5a38c723e */ /* 0x004fe400000010ff */
[----:B------:R-:W-:Y:S01]  /*9e20*/  FFMA.FTZ R92, R154, c[0x0][0x23c], -R144 ;  /* 0x00008f009a5c7a23 */ /* 0x000fe20000010890 */
[-C--:B------:R-:W-:Y:S01]  /*9e30*/  HMMA.16816.F32.BF16 R28, R84, R94.reuse, R28 ;  /* 0x0000005e541c723c */ /* 0x080fe2000004181c */
[----:B------:R1:W-:Y:S07]  /*9e40*/  MUFU.EX2 R162, R88 ;  /* 0x0000005800a27308 */ /* 0x0003ee0000000800 */
[C---:B------:R-:W-:Y:S03]  /*9e50*/  HMMA.16816.F32.BF16 R32, R80.reuse, R94, R32 ;  /* 0x0000005e5020723c */ /* 0x040fe60000041820 */
[----:B------:R2:W-:Y:S05]  /*9e60*/  MUFU.EX2 R135, R92 ;  /* 0x0000005c00877308 */ /* 0x0005ea0000000800 */
[-C--:B------:R-:W-:Y:S08]  /*9e70*/  HMMA.16816.F32.BF16 R36, R80, R96.reuse, R36 ;  /* 0x000000605024723c */ /* 0x080ff00000041824 */
[C---:B------:R-:W-:Y:S04]  /*9e80*/  HMMA.16816.F32.BF16 R40, R84.reuse, R96, R40 ;  /* 0x000000605428723c */ /* 0x040fe80000041828 */
[----:B-1----:R-:W-:Y:S03]  /*9e90*/  FFMA.FTZ R88, R158, c[0x0][0x23c], -R76 ;  /* 0x00008f009e587a23 */ /* 0x002fe6000001084c */
[--C-:B------:R-:W-:Y:S01]  /*9ea0*/  FFMA.FTZ R96, R173, c[0x0][0x23c], -R144.reuse ;  /* 0x00008f00ad607a23 */ /* 0x100fe20000010890 */
[-C--:B------:R-:W-:Y:S01]  /*9eb0*/  HMMA.16816.F32.BF16 R44, R84, R98.reuse, R44 ;  /* 0x00000062542c723c */ /* 0x080fe2000004182c */
[----:B------:R1:W-:Y:S03]  /*9ec0*/  MUFU.EX2 R160, R88 ;  /* 0x0000005800a07308 */ /* 0x0003e60000000800 */
[----:B--2---:R-:W-:Y:S04]  /*9ed0*/  FFMA.FTZ R92, R156, c[0x0][0x23c], -R144 ;  /* 0x00008f009c5c7a23 */ /* 0x004fe80000010890 */
[C---:B------:R-:W-:Y:S03]  /*9ee0*/  HMMA.16816.F32.BF16 R48, R80.reuse, R98, R48 ;  /* 0x000000625030723c */ /* 0x040fe60000041830 */
[----:B------:R2:W-:Y:S10]  /*9ef0*/  MUFU.EX2 R134, R92 ;  /* 0x0000005c00867308 */ /* 0x0005f40000000800 */
[----:B------:R3:W-:Y:S01]  /*9f00*/  MUFU.EX2 R157, R96 ;  /* 0x00000060009d7308 */ /* 0x0007e20000000800 */
[--C-:B-1----:R-:W-:Y:S09]  /*9f10*/  FFMA.FTZ R88, R159, c[0x0][0x23c], -R76.reuse ;  /* 0x00008f009f587a23 */ /* 0x102ff2000001084c */
[----:B------:R1:W-:Y:S01]  /*9f20*/  MUFU.EX2 R161, R88 ;  /* 0x0000005800a17308 */ /* 0x0003e20000000800 */
[--C-:B--2---:R-:W-:Y:S09]  /*9f30*/  FFMA.FTZ R92, R148, c[0x0][0x23c], -R145.reuse ;  /* 0x00008f00945c7a23 */ /* 0x104ff20000010891 */
[----:B------:R2:W-:Y:S01]  /*9f40*/  MUFU.EX2 R133, R92 ;  /* 0x0000005c00857308 */ /* 0x0005e20000000800 */
[--C-:B---3--:R-:W-:Y:S09]  /*9f50*/  FFMA.FTZ R96, R153, c[0x0][0x23c], -R145.reuse ;  /* 0x00008f0099607a23 */ /* 0x108ff20000010891 */
[----:B------:R3:W-:Y:S01]  /*9f60*/  MUFU.EX2 R154, R96 ;  /* 0x00000060009a7308 */ /* 0x0007e20000000800 */
[----:B-1----:R-:W-:Y:S09]  /*9f70*/  FFMA.FTZ R88, R172, c[0x0][0x23c], -R76 ;  /* 0x00008f00ac587a23 */ /* 0x002ff2000001084c */
[----:B------:R1:W-:Y:S01]  /*9f80*/  MUFU.EX2 R159, R88 ;  /* 0x00000058009f7308 */ /* 0x0003e20000000800 */
[--C-:B--2---:R-:W-:Y:S09]  /*9f90*/  FFMA.FTZ R92, R150, c[0x0][0x23c], -R145.reuse ;  /* 0x00008f00965c7a23 */ /* 0x104ff20000010891 */
[----:B------:R2:W4:Y:S01]  /*9fa0*/  MUFU.EX2 R132, R92 ;  /* 0x0000005c00847308 */ /* 0x0005220000000800 */
[----:B---3--:R-:W-:Y:S08]  /*9fb0*/  LDSM.16.MT88.4 R96, [R192+0x7000] ;  /* 0x00700000c060783b */ /* 0x008ff00000004200 */
[----:B-1----:R-:W1:Y:S01]  /*9fc0*/  LDSM.16.MT88.4 R88, [R193+0x6800] ;  /* 0x00680000c158783b */ /* 0x002e620000004200 */
[----:B--2---:R-:W-:Y:S04]  /*9fd0*/  FFMA.FTZ R92, R171, c[0x0][0x23c], -R144 ;  /* 0x00008f00ab5c7a23 */ /* 0x004fe80000010890 */
[----:B------:R2:W3:Y:S03]  /*9fe0*/  MUFU.EX2 R158, R92 ;  /* 0x0000005c009e7308 */ /* 0x0004e60000000800 */
[----:B--2---:R-:W2:Y:S01]  /*9ff0*/  LDSM.16.MT88.4 R92, [R79+0x7000] ;  /* 0x007000004f5c783b */ /* 0x004ea20000004200 */
[-C--:B-1----:R-:W-:Y:S08]  /*a000*/  HMMA.16816.F32.BF16 R52, R80, R88.reuse, R52 ;  /* 0x000000585034723c */ /* 0x082ff00000041834 */
[C---:B------:R-:W-:Y:S07]  /*a010*/  HMMA.16816.F32.BF16 R56, R84.reuse, R88, R56 ;  /* 0x000000585438723c */ /* 0x040fee0000041838 */
[----:B------:R-:W-:Y:S01]  /*a020*/  FFMA.FTZ R88, R155, c[0x0][0x23c], -R145 ;  /* 0x00008f009b587a23 */ /* 0x000fe20000010891 */
[-C--:B------:R-:W-:Y:S03]  /*a030*/  HMMA.16816.F32.BF16 R60, R84, R90.reuse, R60 ;  /* 0x0000005a543c723c */ /* 0x080fe6000004183c */
[----:B------:R1:W5:Y:S04]  /*a040*/  MUFU.EX2 R155, R88 ;  /* 0x00000058009b7308 */ /* 0x0003680000000800 */
[--C-:B------:R-:W-:Y:S01]  /*a050*/  FFMA.FTZ R84, R213, c[0x0][0x23c], -R75.reuse ;  /* 0x00008f00d5547a23 */ /* 0x100fe2000001084b */
[----:B------:R-:W-:Y:S04]  /*a060*/  HMMA.16816.F32.BF16 R64, R80, R90, R64 ;  /* 0x0000005a5040723c */ /* 0x000fe80000041840 */
[----:B------:R-:W-:Y:S01]  /*a070*/  FFMA.FTZ R75, R209, c[0x0][0x23c], -R75 ;  /* 0x00008f00d14b7a23 */ /* 0x000fe2000001084b */
[----:B------:R2:W-:Y:S01]  /*a080*/  MUFU.EX2 R156, R84 ;  /* 0x00000054009c7308 */ /* 0x0005e20000000800 */
[----:B----4-:R-:W-:Y:S02]  /*a090*/  F2FP.BF16.PACK_AB R85, R132, R133 ;  /* 0x000000858455723e */ /* 0x010fe400000010ff */
[----:B------:R-:W-:Y:S04]  /*a0a0*/  F2FP.BF16.PACK_AB R80, R182, R186 ;  /* 0x000000bab650723e */ /* 0x000fe800000010ff */
[----:B------:R-:W-:Y:S02]  /*a0b0*/  F2FP.BF16.PACK_AB R82, R164, R166 ;  /* 0x000000a6a452723e */ /* 0x000fe400000010ff */
[----:B------:R-:W-:Y:S01]  /*a0c0*/  F2FP.BF16.PACK_AB R81, R160, R162 ;  /* 0x000000a2a051723e */ /* 0x000fe200000010ff */
[----:B------:R4:W4:Y:S01]  /*a0d0*/  MUFU.EX2 R153, R75 ;  /* 0x0000004b00997308 */ /* 0x0009220000000800 */
[----:B------:R-:W-:Y:S02]  /*a0e0*/  F2FP.BF16.PACK_AB R83, R159, R161 ;  /* 0x000000a19f53723e */ /* 0x000fe400000010ff */
[----:B---3--:R-:W-:Y:S01]  /*a0f0*/  F2FP.BF16.PACK_AB R86, R157, R158 ;  /* 0x0000009e9d56723e */ /* 0x008fe200000010ff */
[----:B-1----:R-:W1:Y:S01]  /*a100*/  LDSM.16.MT88.4 R88, [R194+0x7000] ;  /* 0x00700000c258783b */ /* 0x002e620000004200 */
[----:B-----5:R-:W-:Y:S03]  /*a110*/  F2FP.BF16.PACK_AB R87, R155, R154 ;  /* 0x0000009a9b57723e */ /* 0x020fe600000010ff */
[-C--:B--2---:R-:W-:Y:S03]  /*a120*/  HMMA.16816.F32.BF16 R4, R80, R92.reuse, R4 ;  /* 0x0000005c5004723c */ /* 0x084fe60000041804 */
[----:B------:R-:W-:Y:S07]  /*a130*/  F2FP.BF16.PACK_AB R84, R134, R135 ;  /* 0x000000878654723e */ /* 0x000fee00000010ff */
[C---:B------:R-:W-:Y:S04]  /*a140*/  HMMA.16816.F32.BF16 R8, R84.reuse, R92, R8 ;  /* 0x0000005c5408723c */ /* 0x040fe80000041808 */
[--C-:B----4-:R-:W-:Y:S01]  /*a150*/  FFMA.FTZ R75, R224, c[0x0][0x23c], -R76.reuse ;  /* 0x00008f00e04b7a23 */ /* 0x110fe2000001084c */
[----:B------:R-:W-:Y:S03]  /*a160*/  F2FP.BF16.PACK_AB R142, R153, R156 ;  /* 0x0000009c998e723e */ /* 0x000fe600000010ff */
[-C--:B------:R-:W-:Y:S01]  /*a170*/  HMMA.16816.F32.BF16 R12, R84, R94.reuse, R12 ;  /* 0x0000005e540c723c */ /* 0x080fe2000004180c */
[----:B------:R2:W-:Y:S07]  /*a180*/  MUFU.EX2 R152, R75 ;  /* 0x0000004b00987308 */ /* 0x0005ee0000000800 */
[C---:B------:R-:W-:Y:S01]  /*a190*/  HMMA.16816.F32.BF16 R16, R80.reuse, R94, R16 ;  /* 0x0000005e5010723c */ /* 0x040fe20000041810 */
[----:B------:R-:W3:Y:S07]  /*a1a0*/  LDSM.16.MT88.4 R92, [R193+0x7000] ;  /* 0x00700000c15c783b */ /* 0x000eee0000004200 */
[-C--:B-1----:R-:W-:Y:S08]  /*a1b0*/  HMMA.16816.F32.BF16 R20, R80, R88.reuse, R20 ;  /* 0x000000585014723c */ /* 0x082ff00000041814 */
[C---:B------:R-:W-:Y:S04]  /*a1c0*/  HMMA.16816.F32.BF16 R24, R84.reuse, R88, R24 ;  /* 0x000000585418723c */ /* 0x040fe80000041818 */
[--C-:B--2---:R-:W-:Y:S04]  /*a1d0*/  FFMA.FTZ R75, R223, c[0x0][0x23c], -R76.reuse ;  /* 0x00008f00df4b7a23 */ /* 0x104fe8000001084c */
[-C--:B------:R-:W-:Y:S01]  /*a1e0*/  HMMA.16816.F32.BF16 R28, R84, R90.reuse, R28 ;  /* 0x0000005a541c723c */ /* 0x080fe2000004181c */
[----:B------:R1:W2:Y:S07]  /*a1f0*/  MUFU.EX2 R150, R75 ;  /* 0x0000004b00967308 */ /* 0x0002ae0000000800 */
[C---:B------:R-:W-:Y:S08]  /*a200*/  HMMA.16816.F32.BF16 R32, R80.reuse, R90, R32 ;  /* 0x0000005a5020723c */ /* 0x040ff00000041820 */
[-C--:B------:R-:W-:Y:S08]  /*a210*/  HMMA.16816.F32.BF16 R36, R80, R96.reuse, R36 ;  /* 0x000000605024723c */ /* 0x080ff00000041824 */
[C---:B------:R-:W-:Y:S04]  /*a220*/  HMMA.16816.F32.BF16 R40, R84.reuse, R96, R40 ;  /* 0x000000605428723c */ /* 0x040fe80000041828 */
[--C-:B-1----:R-:W-:Y:S01]  /*a230*/  FFMA.FTZ R75, R226, c[0x0][0x23c], -R76.reuse ;  /* 0x00008f00e24b7a23 */ /* 0x102fe2000001084c */
[----:B--2---:R-:W-:Y:S01]  /*a240*/  F2FP.BF16.PACK_AB R141, R150, R152 ;  /* 0x00000098968d723e */ /* 0x004fe200000010ff */
[----:B------:R-:W-:Y:S02]  /*a250*/  FFMA.FTZ R76, R225, c[0x0][0x23c], -R76 ;  /* 0x00008f00e14c7a23 */ /* 0x000fe4000001084c */
[-C--:B------:R-:W-:Y:S01]  /*a260*/  HMMA.16816.F32.BF16 R44, R84, R98.reuse, R44 ;  /* 0x00000062542c723c */ /* 0x080fe2000004182c */
[----:B------:R1:W-:Y:S07]  /*a270*/  MUFU.EX2 R151, R75 ;  /* 0x0000004b00977308 */ /* 0x0003ee0000000800 */
[C---:B------:R-:W-:Y:S03]  /*a280*/  HMMA.16816.F32.BF16 R48, R80.reuse, R98, R48 ;  /* 0x000000625030723c */ /* 0x040fe60000041830 */
[----:B------:R-:W2:Y:S05]  /*a290*/  MUFU.EX2 R149, R76 ;  /* 0x0000004c00957308 */ /* 0x000eaa0000000800 */
[-C--:B---3--:R-:W-:Y:S08]  /*a2a0*/  HMMA.16816.F32.BF16 R52, R80, R92.reuse, R52 ;  /* 0x0000005c5034723c */ /* 0x088ff00000041834 */
[C---:B------:R-:W-:Y:S04]  /*a2b0*/  HMMA.16816.F32.BF16 R56, R84.reuse, R92, R56 ;  /* 0x0000005c5438723c */ /* 0x040fe80000041838 */
[--C-:B-1----:R-:W-:Y:S04]  /*a2c0*/  FFMA.FTZ R75, R216, c[0x0][0x23c], -R144.reuse ;  /* 0x00008f00d84b7a23 */ /* 0x102fe80000010890 */
[-C--:B------:R-:W-:Y:S01]  /*a2d0*/  HMMA.16816.F32.BF16 R60, R84, R94.reuse, R60 ;  /* 0x0000005e543c723c */ /* 0x080fe2000004183c */
[----:B------:R1:W-:Y:S03]  /*a2e0*/  MUFU.EX2 R147, R75 ;  /* 0x0000004b00937308 */ /* 0x0003e60000000800 */
[----:B--2---:R-:W-:Y:S04]  /*a2f0*/  F2FP.BF16.PACK_AB R143, R149, R151 ;  /* 0x00000097958f723e */ /* 0x004fe800000010ff */
[----:B------:R-:W-:Y:S08]  /*a300*/  HMMA.16816.F32.BF16 R64, R80, R94, R64 ;  /* 0x0000005e5040723c */ /* 0x000ff00000041840 */
[-C--:B------:R-:W-:Y:S01]  /*a310*/  HMMA.16816.F32.BF16 R84, R140, R100.reuse, R4 ;  /* 0x000000648c54723c */ /* 0x080fe20000041804 */
[----:B------:R-:W2:Y:S04]  /*a320*/  LDSM.16.MT88.4 R4, [R193+0x7800] ;  /* 0x00780000c104783b */ /* 0x000ea80000004200 */
[----:B-1----:R-:W-:Y:S04]  /*a330*/  FFMA.FTZ R75, R208, c[0x0][0x23c], -R144 ;  /* 0x00008f00d04b7a23 */ /* 0x002fe80000010890 */
[----:B------:R1:W3:Y:S03]  /*a340*/  MUFU.EX2 R148, R75 ;  /* 0x0000004b00947308 */ /* 0x0002e60000000800 */
[--C-:B-1----:R-:W-:Y:S01]  /*a350*/  FFMA.FTZ R75, R178, c[0x0][0x23c], -R145.reuse ;  /* 0x00008f00b24b7a23 */ /* 0x102fe20000010891 */
[----:B---3--:R-:W-:Y:S06]  /*a360*/  F2FP.BF16.PACK_AB R136, R148, R147 ;  /* 0x000000939488723e */ /* 0x008fec00000010ff */
[----:B------:R1:W-:Y:S02]  /*a370*/  MUFU.EX2 R76, R75 ;  /* 0x0000004b004c7308 */ /* 0x0003e40000000800 */
[--C-:B-1----:R-:W-:Y:S02]  /*a380*/  FFMA.FTZ R75, R179, c[0x0][0x23c], -R145.reuse ;  /* 0x00008f00b34b7a23 */ /* 0x102fe40000010891 */
[----:B------:R-:W-:Y:S02]  /*a390*/  FFMA.FTZ R145, R2, c[0x0][0x23c], -R145 ;  /* 0x00008f0002917a23 */ /* 0x000fe40000010891 */
[----:B------:R-:W-:Y:S04]  /*a3a0*/  FFMA.FTZ R2, R72, R234, R187 ;  /* 0x000000ea48027223 */ /* 0x000fe800000100bb */
[----:B------:R1:W3:Y:S01]  /*a3b0*/  MUFU.EX2 R146, R75 ;  /* 0x0000004b00927308 */ /* 0x0002e20000000800 */
[----:B------:R-:W-:Y:S01]  /*a3c0*/  MOV R72, R71 ;  /* 0x0000004700487202 */ /* 0x000fe20000000f00 */
[----:B------:R-:W-:Y:S08]  /*a3d0*/  FADD.FTZ R2, R189, R2 ;  /* 0x00000002bd027221 */ /* 0x000ff00000010000 */
[----:B------:R-:W4:Y:S01]  /*a3e0*/  MUFU.EX2 R145, R145 ;  /* 0x0000009100917308 */ /* 0x000f220000000800 */
[--C-:B-1----:R-:W-:Y:S01]  /*a3f0*/  FFMA.FTZ R75, R214, c[0x0][0x23c], -R144.reuse ;  /* 0x00008f00d64b7a23 */ /* 0x102fe20000010890 */
[----:B---3--:R-:W-:Y:S01]  /*a400*/  F2FP.BF16.PACK_AB R137, R146, R76 ;  /* 0x0000004c9289723e */ /* 0x008fe200000010ff */
[----:B------:R-:W-:Y:S07]  /*a410*/  FFMA.FTZ R144, R215, c[0x0][0x23c], -R144 ;  /* 0x00008f00d7907a23 */ /* 0x000fee0000010890 */
[----:B------:R-:W-:Y:S01]  /*a420*/  MUFU.EX2 R75, R75 ;  /* 0x0000004b004b7308 */ /* 0x000fe20000000800 */
[----:B----4-:R-:W-:Y:S09]  /*a430*/  F2FP.BF16.PACK_AB R139, R145, R77 ;  /* 0x0000004d918b723e */ /* 0x010ff200000010ff */
[----:B------:R-:W1:Y:S02]  /*a440*/  MUFU.EX2 R144, R144 ;  /* 0x0000009000907308 */ /* 0x000e640000000800 */
[----:B-1----:R-:W-:Y:S07]  /*a450*/  F2FP.BF16.PACK_AB R138, R144, R75 ;  /* 0x0000004b908a723e */ /* 0x002fee00000010ff */
[C---:B------:R-:W-:Y:S07]  /*a460*/  HMMA.16816.F32.BF16 R80, R136.reuse, R100, R8 ;  /* 0x000000648850723c */ /* 0x040fee0000041808 */
[----:B------:R-:W-:Y:S01]  /*a470*/  FFMA.FTZ R8, R73, R233, R207 ;  /* 0x000000e949087223 */ /* 0x000fe200000100cf */
[-C--:B------:R-:W-:Y:S04]  /*a480*/  HMMA.16816.F32.BF16 R88, R136, R102.reuse, R12 ;  /* 0x000000668858723c */ /* 0x080fe8000004180c */
        /* <DEDUP_REMOVED lines=40> */
[-C--:B--2---:R-:W-:Y:S03]  /*a710*/  HMMA.16816.F32.BF16 R128, R140, R4.reuse, R52 ;  /* 0x000000048c80723c */ /* 0x084fe60000041834 */
[----:B------:R-:W-:Y:S02]  /*a720*/  FADD.FTZ R10, R160, R8 ;  /* 0x00000008a00a7221 */ /* 0x000fe40000010000 */
        /* <DEDUP_REMOVED lines=28> */
[----:B------:R-:W-:Y:S01]  /*a8f0*/  IADD3 R0, R206, -0x1, RZ ;  /* 0xffffffffce007810 */ /* 0x000fe20007ffe0ff */
[----:B------:R-:W-:Y:S02]  /*a900*/  FADD.FTZ R232, R153, R5 ;  /* 0x0000000599e87221 */ /* 0x000fe40000010000 */
[----:B------:R-:W-:Y:S01]  /*a910*/  FADD.FTZ R233, R149, R6 ;  /* 0x0000000695e97221 */ /* 0x000fe20000010000 */
[----:B------:R-:W-:Y:S01]  /*a920*/  MOV R206, R0 ;  /* 0x0000000000ce7202 */ /* 0x000fe20000000f00 */
[----:B------:R-:W-:Y:S02]  /*a930*/  FADD.FTZ R234, R144, R4 ;  /* 0x0000000490ea7221 */ /* 0x000fe40000010000 */
[----:B------:R-:W-:Y:S01]  /*a940*/  FADD.FTZ R235, R145, R2 ;  /* 0x0000000291eb7221 */ /* 0x000fe20000010000 */
[----:B------:R-:W-:-:S05]  /*a950*/  @P1 BRA `(.L_x_1564) ;  /* 0xffffc4a000001947 */ /* 0x000fca000383ffff */
.L_x_1563:
[----:B------:R-:W1:Y:S01]  /*a960*/  SHFL.BFLY PT, R2, R232, 0x2, 0x1f ;  /* 0x0c401f00e8027f89 */ /* 0x000e6200000e0000 */
[----:B------:R-:W-:Y:S01]  /*a970*/  ISETP.NE.AND P0, PT, R247, -0x1, PT ;  /* 0xfffffffff700780c */ /* 0x000fe20003f05270 */
[----:B------:R-:W2:Y:S01]  /*a980*/  LDC.U8 R45, c[0x0][0x329] ;  /* 0x0000ca40ff2d7b82 */ /* 0x000ea20000000000 */
[----:B------:R-:W-:Y:S01]  /*a990*/  BSSY B0, `(.L_x_1567) ;  /* 0x0000124000007945 */ /* 0x000fe20003800000 */
[----:B------:R-:W3:Y:S04]  /*a9a0*/  SHFL.BFLY PT, R0, R233, 0x2, 0x1f ;  /* 0x0c401f00e9007f89 */ /* 0x000ee800000e0000 */
[----:B------:R-:W4:Y:S04]  /*a9b0*/  SHFL.BFLY PT, R6, R234, 0x2, 0x1f ;  /* 0x0c401f00ea067f89 */ /* 0x000f2800000e0000 */
[----:B------:R-:W-:Y:S04]  /*a9c0*/  SHFL.BFLY PT, R5, R235, 0x2, 0x1f ;  /* 0x0c401f00eb057f89 */ /* 0x000fe800000e0000 */
[----:B------:R-:W5:Y:S01]  /*a9d0*/  S2R R56, SR_TID.X ;  /* 0x0000000000387919 */ /* 0x000f620000002100 */
[----:B-1----:R-:W-:-:S02]  /*a9e0*/  FADD.FTZ R2, R2, R232 ;  /* 0x000000e802027221 */ /* 0x002fc40000010000 */
[----:B---3--:R-:W-:-:S03]  /*a9f0*/  FADD.FTZ R0, R0, R233 ;  /* 0x000000e900007221 */ /* 0x008fc60000010000 */
[----:B------:R-:W1:Y:S01]  /*aa00*/  SHFL.BFLY PT, R4, R2, 0x1, 0x1f ;  /* 0x0c201f0002047f89 */ /* 0x000e6200000e0000 */
[----:B----4-:R-:W-:-:S03]  /*aa10*/  FADD.FTZ R6, R6, R234 ;  /* 0x000000ea06067221 */ /* 0x010fc60000010000 */
[----:B------:R-:W3:Y:S04]  /*aa20*/  SHFL.BFLY PT, R9, R0, 0x1, 0x1f ;  /* 0x0c201f0000097f89 */ /* 0x000ee800000e0000 */
[----:B------:R-:W4:Y:S01]  /*aa30*/  SHFL.BFLY PT, R7, R6, 0x1, 0x1f ;  /* 0x0c201f0006077f89 */ /* 0x000f2200000e0000 */
[----:B-----5:R-:W-:-:S04]  /*aa40*/  SHF.R.S32.HI R44, RZ, 0x1f, R56 ;  /* 0x0000001fff2c7819 */ /* 0x020fc80000011438 */
[CC--:B------:R-:W-:Y:S02]  /*aa50*/  LEA.HI R20, R44.reuse, R56.reuse, RZ, 0x2 ;  /* 0x000000382c147211 */ /* 0x0c0fe400078f10ff */
[----:B------:R-:W-:Y:S01]  /*aa60*/  LEA.HI R44, R44, R56, RZ, 0x5 ;  /* 0x000000382c2c7211 */ /* 0x000fe200078f28ff */
[----:B-1----:R-:W-:Y:S02]  /*aa70*/  FADD.FTZ R38, R2, R4 ;  /* 0x0000000402267221 */ /* 0x002fe40000010000 */
[----:B------:R-:W-:Y:S02]  /*aa80*/  FADD.FTZ R2, R5, R235 ;  /* 0x000000eb05027221 */ /* 0x000fe40000010000 */
[----:B---3--:R-:W-:Y:S01]  /*aa90*/  FADD.FTZ R39, R0, R9 ;  /* 0x0000000900277221 */ /* 0x008fe20000010000 */
[----:B------:R-:W-:Y:S01]  /*aaa0*/  FSETP.NE.FTZ.AND P6, PT, R38, RZ, PT ;  /* 0x000000ff2600720b */ /* 0x000fe20003fd5000 */
[----:B------:R-:W-:Y:S01]  /*aab0*/  @P0 IMAD.WIDE.U32 R4, R247, c[0x0][0x1e8], RZ ;  /* 0x00007a00f7040a25 */ /* 0x000fe200078e00ff */
[----:B------:R-:W1:Y:S01]  /*aac0*/  SHFL.BFLY PT, R8, R2, 0x1, 0x1f ;  /* 0x0c201f0002087f89 */ /* 0x000e6200000e0000 */
[----:B------:R-:W-:-:S02]  /*aad0*/  MOV R0, 0x3f800000 ;  /* 0x3f80000000007802 */ /* 0x000fc40000000f00 */
[----:B----4-:R-:W-:Y:S01]  /*aae0*/  FADD.FTZ R40, R6, R7 ;  /* 0x0000000706287221 */ /* 0x010fe20000010000 */
[----:B------:R-:W-:Y:S01]  /*aaf0*/  FSETP.NE.FTZ.AND P5, PT, R39, RZ, PT ;  /* 0x000000ff2700720b */ /* 0x000fe20003fb5000 */
[----:B------:R-:W-:Y:S01]  /*ab00*/  @P0 IMAD R43, R247, c[0x0][0x1ec], R5 ;  /* 0x00007b00f72b0a24 */ /* 0x000fe200078e0205 */
[----:B------:R-:W-:Y:S02]  /*ab10*/  @P0 MOV R42, R4 ;  /* 0x00000004002a0202 */ /* 0x000fe40000000f00 */
[----:B------:R-:W-:Y:S02]  /*ab20*/  FSETP.NE.FTZ.AND P4, PT, R40, RZ, PT ;  /* 0x000000ff2800720b */ /* 0x000fe40003f95000 */
[----:B------:R-:W-:Y:S01]  /*ab30*/  MOV R4, 0x3f800000 ;  /* 0x3f80000000047802 */ /* 0x000fe20000000f00 */
[----:B------:R-:W3:Y:S01]  /*ab40*/  @P6 MUFU.RCP R0, R38 ;  /* 0x0000002600006308 */ /* 0x000ee20000001000 */
[----:B------:R-:W-:Y:S02]  /*ab50*/  LOP3.LUT R9, R20, 0x3ffffffc, RZ, 0xc0, !PT ;  /* 0x3ffffffc14097812 */ /* 0x000fe400078ec0ff */
[----:B------:R-:W-:-:S02]  /*ab60*/  SHF.R.S32.HI R6, RZ, 0x5, R44 ;  /* 0x00000005ff067819 */ /* 0x000fc4000001142c */
[----:B------:R-:W-:-:S03]  /*ab70*/  IADD3 R5, -R9, R56, RZ ;  /* 0x0000003809057210 */ /* 0x000fc60007ffe1ff */
[----:B------:R-:W4:Y:S02]  /*ab80*/  @P5 MUFU.RCP R4, R39 ;  /* 0x0000002700045308 */ /* 0x000f240000001000 */
[----:B------:R-:W-:Y:S02]  /*ab90*/  IMAD R7, R6, 0x200, R5 ;  /* 0x0000020006077824 */ /* 0x000fe400078e0205 */
[----:B-1----:R-:W-:Y:S01]  /*aba0*/  FADD.FTZ R41, R2, R8 ;  /* 0x0000000802297221 */ /* 0x002fe20000010000 */
[----:B------:R-:W-:Y:S01]  /*abb0*/  MOV R2, 0x3f800000 ;  /* 0x3f80000000027802 */ /* 0x000fe20000000f00 */
[----:B---3--:R-:W-:-:S03]  /*abc0*/  FMUL.FTZ R84, R0, R84 ;  /* 0x0000005400547220 */ /* 0x008fc60000410000 */
[----:B------:R-:W-:Y:S01]  /*abd0*/  FSETP.NE.FTZ.AND P3, PT, R41, RZ, PT ;  /* 0x000000ff2900720b */ /* 0x000fe20003f75000 */
[C---:B------:R-:W-:Y:S01]  /*abe0*/  FMUL.FTZ R8, R0.reuse, R85 ;  /* 0x0000005500087220 */ /* 0x040fe20000410000 */
[----:B------:R-:W1:Y:S01]  /*abf0*/  @P4 MUFU.RCP R2, R40 ;  /* 0x0000002800024308 */ /* 0x000e620000001000 */
        /* <DEDUP_REMOVED lines=20> */
[----:B------:R-:W-:Y:S01]  /*ad40*/  MOV R0, 0x3f800000 ;  /* 0x3f80000000007802 */ /* 0x000fe20000000f00 */
[----:B----4-:R-:W-:Y:S01]  /*ad50*/  FMUL.FTZ R86, R4, R86 ;  /* 0x0000005604567220 */ /* 0x010fe20000410000 */
[----:B------:R-:W-:Y:S01]  /*ad60*/  F2FP.BF16.PACK_AB R36, R36, R128 ;  /* 0x000000802424723e */ /* 0x000fe200000010ff */
[----:B------:R-:W-:Y:S01]  /*ad70*/  FMUL.FTZ R6, R4, R87 ;  /* 0x0000005704067220 */ /* 0x000fe20000410000 */
[----:B------:R-:W-:Y:S01]  /*ad80*/  F2FP.BF16.PACK_AB R28, R28, R140 ;  /* 0x0000008c1c1c723e */ /* 0x000fe200000010ff */
[C---:B------:R-:W-:Y:S01]  /*ad90*/  FMUL.FTZ R94, R4.reuse, R94 ;  /* 0x0000005e045e7220 */ /* 0x040fe20000410000 */
[----:B------:R-:W3:Y:S01]  /*ada0*/  @P3 MUFU.RCP R0, R41 ;  /* 0x0000002900003308 */ /* 0x000ee20000001000 */
        /* <DEDUP_REMOVED lines=45> */
[C---:B---3--:R-:W-:Y:S01]  /*b080*/  FMUL.FTZ R83, R0.reuse, R83 ;  /* 0x0000005300537220 */ /* 0x048fe20000410000 */
        /* <DEDUP_REMOVED lines=30> */
[----:B------:R-:W-:Y:S01]  /*b270*/  ISETP.NE.U32.AND P1, PT, R4, 0x1, PT ;  /* 0x000000010400780c */ /* 0x000fe20003f25070 */
[----:B------:R-:W-:Y:S01]  /*b280*/  IMAD.MOV.U32 R4, RZ, RZ, -0x10 ;  /* 0xfffffff0ff047424 */ /* 0x000fe200078e00ff */
[----:B------:R-:W-:Y:S02]  /*b290*/  LEA.HI R2, R2, R2, RZ, 0x1d ;  /* 0x0000000202027211 */ /* 0x000fe400078fe8ff */
[----:B------:R-:W-:Y:S02]  /*b2a0*/  F2FP.BF16.PACK_AB R29, R139, R29 ;  /* 0x0000001d8b1d723e */ /* 0x000fe400000010ff */
[----:B------:R-:W-:Y:S02]  /*b2b0*/  LEA R2, R7, R2, 0x1 ;  /* 0x0000000207027211 */ /* 0x000fe400078e08ff */
[----:B------:R-:W-:-:S02]  /*b2c0*/  SEL R7, R4, 0x10, !P1 ;  /* 0x0000001004077807 */ /* 0x000fc40004800000 */
[----:B------:R-:W-:Y:S02]  /*b2d0*/  R2P PR, R0, 0x6 ;  /* 0x0000000600007804 */ /* 0x000fe40000000000 */
[----:B------:R-:W-:Y:S02]  /*b2e0*/  SHF.L.U32 R2, R2, 0x1, RZ ;  /* 0x0000000102027819 */ /* 0x000fe400000006ff */
[----:B------:R-:W-:Y:S02]  /*b2f0*/  MOV R0, 0x20 ;  /* 0x0000002000007802 */ /* 0x000fe40000000f00 */
[----:B------:R-:W-:Y:S01]  /*b300*/  IADD3 R4, R2, R7, RZ ;  /* 0x0000000702047210 */ /* 0x000fe20007ffe0ff */
[----:B------:R1:W-:Y:S04]  /*b310*/  STS [R2], R8 ;  /* 0x0000000802007388 */ /* 0x0003e80000000800 */
[----:B------:R3:W-:Y:S04]  /*b320*/  STS [R2+0x400], R6 ;  /* 0x0004000602007388 */ /* 0x0007e80000000800 */
[----:B------:R4:W-:Y:S04]  /*b330*/  STS [R4], R5 ;  /* 0x0000000504007388 */ /* 0x0009e80000000800 */
[----:B------:R5:W-:Y:S04]  /*b340*/  STS [R4+0x400], R9 ;  /* 0x0004000904007388 */ /* 0x000be80000000800 */
[----:B------:R5:W-:Y:S04]  /*b350*/  STS [R2+0x2000], R10 ;  /* 0x0020000a02007388 */ /* 0x000be80000000800 */
[----:B------:R5:W-:Y:S04]  /*b360*/  STS [R2+0x2400], R11 ;  /* 0x0024000b02007388 */ /* 0x000be80000000800 */
[----:B------:R-:W-:Y:S01]  /*b370*/  STS [R4+0x2000], R18 ;  /* 0x0020001204007388 */ /* 0x000fe20000000800 */
[----:B-1----:R-:W-:-:S02]  /*b380*/  SEL R8, R0, 0xffffffe0, !P1 ;  /* 0xffffffe000087807 */ /* 0x002fc40004800000 */
[C---:B------:R-:W-:Y:S01]  /*b390*/  IADD3 R0, R2.reuse, 0x40, RZ ;  /* 0x0000004002007810 */ /* 0x040fe20007ffe0ff */
[----:B------:R-:W-:Y:S01]  /*b3a0*/  STS [R4+0x2400], R17 ;  /* 0x0024001104007388 */ /* 0x000fe20000000800 */
[C---:B------:R-:W-:Y:S01]  /*b3b0*/  @P2 IADD3 R0, R2.reuse, -0x40, RZ ;  /* 0xffffffc002002810 */ /* 0x040fe20007ffe0ff */
[----:B---3--:R-:W-:Y:S01]  /*b3c0*/  IMAD.IADD R6, R2, 0x1, R8 ;  /* 0x0000000102067824 */ /* 0x008fe200078e0208 */
[----:B--2---:R-:W-:Y:S02]  /*b3d0*/  ISETP.NE.AND P1, PT, R45, RZ, PT ;  /* 0x000000ff2d00720c */ /* 0x004fe40003f25270 */
[----:B----4-:R-:W-:Y:S02]  /*b3e0*/  IADD3 R5, R4, R8, RZ ;  /* 0x0000000804057210 */ /* 0x010fe40007ffe0ff */
[----:B------:R1:W-:Y:S01]  /*b3f0*/  STS [R6], R16 ;  /* 0x0000001006007388 */ /* 0x0003e20000000800 */
[----:B-----5:R-:W2:Y:S03]  /*b400*/  LDC.U8 R9, c[0x0][0x328] ;  /* 0x0000ca00ff097b82 */ /* 0x020ea60000000000 */
[----:B------:R3:W-:Y:S01]  /*b410*/  STS [R6+0x400], R15 ;  /* 0x0004000f06007388 */ /* 0x0007e20000000800 */
[----:B------:R-:W4:Y:S03]  /*b420*/  @P5 MUFU.LG2 R10, R39 ;  /* 0x00000027000a5308 */ /* 0x000f260000000c00 */
[----:B------:R-:W-:Y:S01]  /*b430*/  STS [R5], R13 ;  /* 0x0000000d05007388 */ /* 0x000fe20000000800 */
[----:B------:R-:W-:-:S03]  /*b440*/  IADD3 R2, R8, 0x400, R0 ;  /* 0x0000040008027810 */ /* 0x000fc60007ffe000 */
[----:B------:R5:W-:Y:S04]  /*b450*/  STS [R5+0x400], R12 ;  /* 0x0004000c05007388 */ /* 0x000be80000000800 */
[----:B------:R5:W-:Y:S04]  /*b460*/  STS [R6+0x2000], R14 ;  /* 0x0020000e06007388 */ /* 0x000be80000000800 */
[----:B------:R5:W-:Y:S01]  /*b470*/  STS [R6+0x2400], R20 ;  /* 0x0024001406007388 */ /* 0x000be20000000800 */
[----:B----4-:R-:W-:-:S03]  /*b480*/  @P5 FMUL.FTZ R10, R10, 0.69314718246459960938 ;  /* 0x3f3172180a0a5820 */ /* 0x010fc60000410000 */
[----:B------:R-:W-:Y:S01]  /*b490*/  STS [R5+0x2000], R19 ;  /* 0x0020001305007388 */ /* 0x000fe20000000800 */
[----:B-1----:R-:W-:Y:S02]  /*b4a0*/  MOV R16, 0x7f800000 ;  /* 0x7f80000000107802 */ /* 0x002fe40000000f00 */
[----:B--2---:R-:W-:Y:S01]  /*b4b0*/  ISETP.NE.AND P2, PT, R9, RZ, PT ;  /* 0x000000ff0900720c */ /* 0x004fe20003f45270 */
[----:B------:R1:W-:Y:S01]  /*b4c0*/  STS [R5+0x2400], R27 ;  /* 0x0024001b05007388 */ /* 0x0003e20000000800 */
[----:B---3--:R-:W-:Y:S01]  /*b4d0*/  MOV R15, 0x7f800000 ;  /* 0x7f800000000f7802 */ /* 0x008fe20000000f00 */
[----:B------:R-:W-:Y:S02]  /*b4e0*/  @P5 FFMA.FTZ R15, R70, c[0x0][0x238], R10 ;  /* 0x00008e00460f5a23 */ /* 0x000fe4000001000a */
[----:B------:R-:W-:Y:S04]  /*b4f0*/  STS [R0], R26 ;  /* 0x0000001a00007388 */ /* 0x000fe80000000800 */
[----:B------:R-:W-:Y:S01]  /*b500*/  STS [R0+0x400], R25 ;  /* 0x0004001900007388 */ /* 0x000fe20000000800 */
[----:B-----5:R-:W-:Y:S03]  /*b510*/  @P4 MUFU.LG2 R12, R40 ;  /* 0x00000028000c4308 */ /* 0x020fe60000000c00 */
[----:B------:R-:W2:Y:S01]  /*b520*/  S2R R11, SR_CTAID.Y ;  /* 0x00000000000b7919 */ /* 0x000ea20000002600 */
[----:B------:R-:W-:-:S03]  /*b530*/  MOV R14, 0x7f800000 ;  /* 0x7f800000000e7802 */ /* 0x000fc60000000f00 */
[----:B------:R-:W3:Y:S01]  /*b540*/  S2R R13, SR_CTAID.X ;  /* 0x00000000000d7919 */ /* 0x000ee20000002500 */
[C---:B------:R-:W-:Y:S02]  /*b550*/  IADD3 R6, R7.reuse, R2, RZ ;  /* 0x0000000207067210 */ /* 0x040fe40007ffe0ff */
[----:B------:R-:W-:Y:S01]  /*b560*/  IADD3 R2, R7, R0, RZ ;  /* 0x0000000007027210 */ /* 0x000fe20007ffe0ff */
[----:B------:R-:W4:Y:S04]  /*b570*/  S2R R17, SR_CTAID.Z ;  /* 0x0000000000117919 */ /* 0x000f280000002700 */
[----:B------:R-:W-:Y:S01]  /*b580*/  STS [R2], R22 ;  /* 0x0000001602007388 */ /* 0x000fe20000000800 */
[----:B------:R-:W-:Y:S01]  /*b590*/  IMAD.IADD R4, R8, 0x1, R2 ;  /* 0x0000000108047824 */ /* 0x000fe200078e0202 */
[----:B-1----:R-:W-:-:S02]  /*b5a0*/  @!P1 MOV R5, c[0x0][0x214] ;  /* 0x0000850000059a02 */ /* 0x002fc40000000f00 */
[----:B------:R-:W-:Y:S04]  /*b5b0*/  STS [R2+0x400], R21 ;  /* 0x0004001502007388 */ /* 0x000fe80000000800 */
[----:B------:R-:W-:Y:S04]  /*b5c0*/  STS [R0+0x2000], R24 ;  /* 0x0020001800007388 */ /* 0x000fe80000000800 */
[----:B------:R1:W-:Y:S04]  /*b5d0*/  STS [R0+0x2400], R23 ;  /* 0x0024001700007388 */ /* 0x0003e80000000800 */
[----:B------:R-:W-:Y:S04]  /*b5e0*/  STS [R2+0x2000], R32 ;  /* 0x0020002002007388 */ /* 0x000fe80000000800 */
[----:B------:R5:W-:Y:S01]  /*b5f0*/  STS [R2+0x2400], R34 ;  /* 0x0024002202007388 */ /* 0x000be20000000800 */
[----:B-1----:R-:W-:-:S02]  /*b600*/  IADD3 R0, R8, R0, RZ ;  /* 0x0000000008007210 */ /* 0x002fc40007ffe0ff */
[----:B------:R-:W1:Y:S03]  /*b610*/  @P6 MUFU.LG2 R8, R38 ;  /* 0x0000002600086308 */ /* 0x000e660000000c00 */
[----:B------:R-:W-:Y:S01]  /*b620*/  STS [R0], R36 ;  /* 0x0000002400007388 */ /* 0x000fe20000000800 */
[----:B-----5:R-:W-:-:S03]  /*b630*/  @P1 MOV R2, c[0x0][0x210] ;  /* 0x0000840000021a02 */ /* 0x020fc60000000f00 */
[----:B------:R-:W-:Y:S04]  /*b640*/  STS [R0+0x400], R33 ;  /* 0x0004002100007388 */ /* 0x000fe80000000800 */
[----:B------:R-:W-:Y:S01]  /*b650*/  STS [R4], R28 ;  /* 0x0000001c04007388 */ /* 0x000fe20000000800 */
[----:B------:R-:W-:Y:S01]  /*b660*/  @P1 IMAD R2, R2, c[0x0][0x214], RZ ;  /* 0x0000850002021a24 */ /* 0x000fe200078e02ff */
[----:B------:R-:W-:Y:S02]  /*b670*/  @!P1 SEL R2, R5, c[0x0][0x234], !P2 ;  /* 0x00008d0005029a07 */ /* 0x000fe40005000000 */
[----:B------:R-:W-:Y:S01]  /*b680*/  STS [R6], R31 ;  /* 0x0000001f06007388 */ /* 0x000fe20000000800 */
[----:B------:R-:W-:Y:S01]  /*b690*/  ISETP.NE.OR P2, PT, R45, RZ, !P2 ;  /* 0x000000ff2d00720c */ /* 0x000fe20005745670 */
[----:B-1----:R-:W-:Y:S01]  /*b6a0*/  @P6 FMUL.FTZ R8, R8, 0.69314718246459960938 ;  /* 0x3f31721808086820 */ /* 0x002fe20000410000 */
[----:B--2---:R-:W-:Y:S01]  /*b6b0*/  @!P0 SHF.R.S32.HI R5, RZ, 0x1f, R11 ;  /* 0x0000001fff058819 */ /* 0x004fe2000001140b */
[----:B------:R-:W-:Y:S02]  /*b6c0*/  STS [R0+0x2000], R37 ;  /* 0x0020002500007388 */ /* 0x000fe40000000800 */
[----:B------:R-:W-:-:S02]  /*b6d0*/  @P6 FFMA.FTZ R16, R71, c[0x0][0x238], R8 ;  /* 0x00008e0047106a23 */ /* 0x000fc40000010008 */
[----:B------:R1:W-:Y:S01]  /*b6e0*/  STS [R0+0x2400], R35 ;  /* 0x0024002300007388 */ /* 0x0003e20000000800 */
[----:B------:R-:W-:-:S03]  /*b6f0*/  @!P0 IMAD R5, R5, c[0x0][0x1e0], RZ ;  /* 0x0000780005058a24 */ /* 0x000fc600078e02ff */
[----:B------:R2:W-:Y:S01]  /*b700*/  STS [R4+0x2000], R30 ;  /* 0x0020001e04007388 */ /* 0x0005e20000000800 */
[----:B------:R-:W-:-:S03]  /*b710*/  @!P0 IMAD R5, R11, c[0x0][0x1e4], R5 ;  /* 0x000079000b058a24 */ /* 0x000fc600078e0205 */
[----:B------:R5:W-:Y:S04]  /*b720*/  STS [R6+0x2000], R29 ;  /* 0x0020001d06007388 */ /* 0x000be80000000800 */
[----:B------:R-:W-:Y:S01]  /*b730*/  BAR.SYNC.DEFER_BLOCKING 0x0 ;  /* 0x0000000000007b1d */ /* 0x000fe20000010000 */
[----:B-1----:R-:W-:Y:S01]  /*b740*/  @P1 MOV R0, 0x1 ;  /* 0x0000000100001802 */ /* 0x002fe20000000f00 */
[----:B------:R-:W-:Y:S01]  /*b750*/  @!P1 IMAD R0, R2, c[0x0][0x1c0], RZ ;  /* 0x0000700002009a24 */ /* 0x000fe200078e02ff */
[----:B--2---:R-:W-:-:S03]  /*b760*/  LOP3.LUT R4, R44, 0xffffffe0, RZ, 0xc0, !PT ;  /* 0xffffffe02c047812 */ /* 0x004fc600078ec0ff */
[C---:B------:R-:W-:Y:S02]  /*b770*/  IMAD R0, R11.reuse, R0, RZ ;  /* 0x000000000b007224 */ /* 0x040fe400078e02ff */
[----:B-----5:R-:W-:Y:S01]  /*b780*/  @!P0 IMAD.WIDE.U32 R6, R11, c[0x0][0x1e0], RZ ;  /* 0x000078000b068a25 */ /* 0x020fe200078e00ff */
[----:B------:R-:W-:Y:S01]  /*b790*/  IADD3 R9, -R4, R56, RZ ;  /* 0x0000003804097210 */ /* 0x000fe20007ffe1ff */
[----:B------:R1:W2:Y:S02]  /*b7a0*/  LDS.128 R20, [R205] ;  /* 0x00000000cd147984 */ /* 0x0002a40000000c00 */
[----:B------:R-:W-:Y:S01]  /*b7b0*/  @!P0 IMAD.IADD R43, R7, 0x1, R5 ;  /* 0x00000001072b8824 */ /* 0x000fe200078e0205 */
[----:B------:R-:W-:Y:S01]  /*b7c0*/  @!P0 MOV R42, R6 ;  /* 0x00000006002a8202 */ /* 0x000fe20000000f00 */
[----:B------:R-:W-:Y:S01]  /*b7d0*/  @!P2 IMAD R6, R11, c[0x0][0x214], RZ ;  /* 0x000085000b06aa24 */ /* 0x000fe200078e02ff */
[----:B------:R1:W1:Y:S01]  /*b7e0*/  LDS.128 R24, [R205+0x800] ;  /* 0x00080000cd187984 */ /* 0x0002620000000c00 */
[----:B------:R-:W5:Y:S01]  /*b7f0*/  @P3 MUFU.LG2 R11, R41 ;  /* 0x00000029000b3308 */ /* 0x000f620000000c00 */
[----:B------:R-:W-:Y:S01]  /*b800*/  CS2R R4, SRZ ;  /* 0x0000000000047805 */ /* 0x000fe2000001ff00 */
[----:B------:R-:W-:Y:S01]  /*b810*/  SEL R0, R0, RZ, P2 ;  /* 0x000000ff00007207 */ /* 0x000fe20001000000 */
[----:B------:R1:W1:Y:S01]  /*b820*/  LDS.128 R28, [R205+0x1000] ;  /* 0x00100000cd1c7984 */ /* 0x0002620000000c00 */
[----:B------:R-:W-:-:S02]  /*b830*/  @!P2 SEL R7, R6, R247, !P0 ;  /* 0x000000f70607a207 */ /* 0x000fc40004000000 */
[----:B------:R-:W-:Y:S01]  /*b840*/  @P1 MOV R6, c[0x0][0x210] ;  /* 0x0000840000061a02 */ /* 0x000fe20000000f00 */
[----:B------:R1:W1:Y:S01]  /*b850*/  LDS.128 R32, [R205+0x1800] ;  /* 0x00180000cd207984 */ /* 0x0002620000000c00 */
[----:B------:R-:W-:Y:S01]  /*b860*/  @!P1 MOV R6, 0x1 ;  /* 0x0000000100069802 */ /* 0x000fe20000000f00 */
[--C-:B------:R-:W-:Y:S01]  /*b870*/  @!P2 IMAD.MOV.U32 R4, RZ, RZ, R7.reuse ;  /* 0x000000ffff04a224 */ /* 0x100fe200078e0007 */
[----:B------:R-:W-:Y:S01]  /*b880*/  @!P2 SHF.R.S32.HI R5, RZ, 0x1f, R7 ;  /* 0x0000001fff05a819 */ /* 0x000fe20000011407 */
[----:B------:R1:W1:Y:S01]  /*b890*/  LDS.128 R36, [R205+0x2000] ;  /* 0x00200000cd247984 */ /* 0x0002620000000c00 */
[----:B------:R-:W-:Y:S01]  /*b8a0*/  LOP3.LUT P0, RZ, R9, 0x3, RZ, 0xc0, !PT ;  /* 0x0000000309ff7812 */ /* 0x000fe2000780c0ff */
[----:B---3--:R-:W-:Y:S01]  /*b8b0*/  IMAD R7, R13, R6, RZ ;  /* 0x000000060d077224 */ /* 0x008fe200078e02ff */
[----:B------:R-:W-:Y:S01]  /*b8c0*/  MOV R13, 0x7f800000 ;  /* 0x7f800000000d7802 */ /* 0x000fe20000000f00 */
[----:B------:R3:W1:Y:S01]  /*b8d0*/  LDS.128 R44, [R205+0x2800] ;  /* 0x00280000cd2c7984 */ /* 0x0006620000000c00 */
[----:B----4-:R-:W-:-:S02]  /*b8e0*/  IMAD R0, R17, R2, R0 ;  /* 0x0000000211007224 */ /* 0x010fc400078e0200 */
[----:B------:R-:W-:Y:S01]  /*b8f0*/  SHF.L.U32 R2, R7, 0x7, RZ ;  /* 0x0000000707027819 */ /* 0x000fe200000006ff */
[----:B------:R3:W4:Y:S01]  /*b900*/  LDS.128 R48, [R205+0x3000] ;  /* 0x00300000cd307984 */ /* 0x0007220000000c00 */
[----:B------:R-:W-:Y:S02]  /*b910*/  @P4 FMUL.FTZ R9, R12, 0.69314718246459960938 ;  /* 0x3f3172180c094820 */ /* 0x000fe40000410000 */
[----:B------:R-:W-:Y:S01]  /*b920*/  IADD3 R7, P2, P1, R2, R4, R0 ;  /* 0x0000000402077210 */ /* 0x000fe2000795e000 */
[----:B------:R3:W1:Y:S01]  /*b930*/  LDS.128 R52, [R205+0x3800] ;  /* 0x00380000cd347984 */ /* 0x0006620000000c00 */
[----:B------:R-:W-:Y:S01]  /*b940*/  SHF.R.S32.HI R4, RZ, 0x1f, R2 ;  /* 0x0000001fff047819 */ /* 0x000fe20000011402 */
[----:B-----5:R-:W-:Y:S01]  /*b950*/  @P3 FMUL.FTZ R8, R11, 0.69314718246459960938 ;  /* 0x3f3172180b083820 */ /* 0x020fe20000410000 */
[----:B------:R-:W-:Y:S01]  /*b960*/  SHF.R.S32.HI R2, RZ, 0x1f, R0 ;  /* 0x0000001fff027819 */ /* 0x000fe20000011400 */
[----:B------:R-:W-:Y:S02]  /*b970*/  @P4 FFMA.FTZ R13, R69, c[0x0][0x238], R9 ;  /* 0x00008e00450d4a23 */ /* 0x000fe40000010009 */
[----:B------:R-:W-:Y:S01]  /*b980*/  @P3 FFMA.FTZ R14, R3, c[0x0][0x238], R8 ;  /* 0x00008e00030e3a23 */ /* 0x000fe20000010008 */
[----:B------:R-:W-:Y:S01]  /*b990*/  IADD3.X R2, R4, R5, R2, P2, P1 ;  /* 0x0000000504027210 */ /* 0x000fe200017e2402 */
[----:B------:R-:W-:Y:S05]  /*b9a0*/  @P0 BRA `(.L_x_1568) ;  /* 0x0000022000000947 */ /* 0x000fea0003800000 */
[----:B------:R-:W5:Y:S04]  /*b9b0*/  LDL.LU R58, [R1+0x8] ;  /* 0x00000800013a7983 */ /* 0x000f680000300800 */
[----:B------:R-:W5:Y:S02]  /*b9c0*/  LDL.LU R57, [R1+0x1c] ;  /* 0x00001c0001397983 */ /* 0x000f640000300800 */
[----:B-----5:R-:W-:-:S05]  /*b9d0*/  IMAD R0, R57, 0x10, R58 ;  /* 0x0000001039007824 */ /* 0x020fca00078e023a */
        /* <DEDUP_REMOVED lines=12> */
[CC--:B------:R-:W-:Y:S01]  /*baa0*/  @!P5 IADD3 R0, P2, R4.reuse, R7.reuse, RZ ;  /* 0x000000070400d210 */ /* 0x0c0fe20007f5e0ff */
[----:B------:R-:W-:Y:S01]  /*bab0*/  @!P3 IMAD R3, R5, R6, RZ ;  /* 0x000000060503b224 */ /* 0x000fe200078e02ff */
[C---:B------:R-:W-:Y:S02]  /*bac0*/  @!P6 LEA R8, P0, R9.reuse, c[0x0][0x200], 0x2 ;  /* 0x000080000908ea11 */ /* 0x040fe400078010ff */
[----:B------:R-:W-:Y:S02]  /*bad0*/  @!P5 LEA.HI.X.SX32 R4, R4, R2, 0x1, P2 ;  /* 0x000000020404d211 */ /* 0x000fe400010f0eff */
[----:B------:R-:W-:Y:S02]  /*bae0*/  @!P6 LEA.HI.X R9, R9, c[0x0][0x204], R10, 0x2, P0 ;  /* 0x000081000909ea11 */ /* 0x000fe400000f140a */
[----:B------:R-:W-:-:S02]  /*baf0*/  @!P4 IADD3 R5, P1, R11, R7, RZ ;  /* 0x000000070b05c210 */ /* 0x000fc40007f3e0ff */
[C---:B------:R-:W-:Y:S01]  /*bb00*/  @!P5 LEA R6, P2, R0.reuse, c[0x0][0x200], 0x2 ;  /* 0x000080000006da11 */ /* 0x040fe200078410ff */
[----:B------:R3:W-:Y:S01]  /*bb10*/  @!P6 STG.E [R8.64], R16 ;  /* 0x000000100800e986 */ /* 0x0007e2000c101906 */
[----:B------:R-:W-:Y:S02]  /*bb20*/  @!P3 IADD3 R10, P0, R3, R7, RZ ;  /* 0x00000007030ab210 */ /* 0x000fe40007f1e0ff */
[-C--:B------:R-:W-:Y:S02]  /*bb30*/  @!P4 LEA.HI.X.SX32 R11, R11, R2.reuse, 0x1, P1 ;  /* 0x000000020b0bc211 */ /* 0x080fe400008f0eff */
[----:B------:R-:W-:Y:S02]  /*bb40*/  @!P5 LEA.HI.X R7, R0, c[0x0][0x204], R4, 0x2, P2 ;  /* 0x000081000007da11 */ /* 0x000fe400010f1404 */
[----:B------:R-:W-:Y:S02]  /*bb50*/  @!P3 LEA.HI.X.SX32 R3, R3, R2, 0x1, P0 ;  /* 0x000000020303b211 */ /* 0x000fe400000f0eff */
[----:B------:R-:W-:Y:S01]  /*bb60*/  @!P4 LEA R4, P1, R5, c[0x0][0x200], 0x2 ;  /* 0x000080000504ca11 */ /* 0x000fe200078210ff */
[----:B------:R3:W-:Y:S01]  /*bb70*/  @!P5 STG.E [R6.64], R15 ;  /* 0x0000000f0600d986 */ /* 0x0007e2000c101906 */
[----:B------:R-:W-:-:S02]  /*bb80*/  @!P3 LEA R2, P0, R10, c[0x0][0x200], 0x2 ;  /* 0x000080000a02ba11 */ /* 0x000fc400078010ff */
[----:B------:R-:W-:Y:S02]  /*bb90*/  @!P4 LEA.HI.X R5, R5, c[0x0][0x204], R11, 0x2, P1 ;  /* 0x000081000505ca11 */ /* 0x000fe400008f140b */
[----:B------:R-:W-:-:S03]  /*bba0*/  @!P3 LEA.HI.X R3, R10, c[0x0][0x204], R3, 0x2, P0 ;  /* 0x000081000a03ba11 */ /* 0x000fc600000f1403 */
[----:B------:R3:W-:Y:S04]  /*bbb0*/  @!P4 STG.E [R4.64], R13 ;  /* 0x0000000d0400c986 */ /* 0x0007e8000c101906 */
[----:B------:R3:W-:Y:S02]  /*bbc0*/  @!P3 STG.E [R2.64], R14 ;  /* 0x0000000e0200b986 */ /* 0x0007e4000c101906 */
.L_x_1568:
[----:B------:R-:W-:Y:S05]  /*bbd0*/  BSYNC B0 ;  /* 0x0000000000007941 */ /* 0x000fea0003800000 */
.L_x_1567:
[C---:B---3--:R-:W-:Y:S01]  /*bbe0*/  IADD3 R2, P0, R240.reuse, R42, RZ ;  /* 0x0000002af0027210 */ /* 0x048fe20007f1e0ff */
[----:B------:R-:W-:Y:S01]  /*bbf0*/  BSSY B0, `(.L_x_1569) ;  /* 0x0000012000007945 */ /* 0x000fe20003800000 */
[----:B------:R-:W-:Y:S02]  /*bc00*/  ISETP.GE.AND P1, PT, R240, c[0x0][0x220], PT ;  /* 0x00008800f0007a0c */ /* 0x000fe40003f26270 */
        /* <DEDUP_REMOVED lines=16> */
.L_x_1570:
[----:B------:R-:W-:Y:S05]  /*bd10*/  BSYNC B0 ;  /* 0x0000000000007941 */ /* 0x000fea0003800000 */
.L_x_1569:
[----:B------:R-:W3:Y:S01]  /*bd20*/  LDL.LU R0, [R1] ;  /* 0x0000000001007983 */ /* 0x000ee20000300800 */
[----:B------:R-:W-:Y:S01]  /*bd30*/  BSSY B0, `(.L_x_1571) ;  /* 0x000000e000007945 */ /* 0x000fe20003800000 */
[----:B---3--:R-:W-:-:S13]  /*bd40*/  ISETP.GE.OR P0, PT, R0, R239, P1 ;  /* 0x000000ef0000720c */ /* 0x008fda0000f06670 */
        /* <DEDUP_REMOVED lines=12> */
.L_x_1572:
[----:B------:R-:W-:Y:S05]  /*be10*/  BSYNC B0 ;  /* 0x0000000000007941 */ /* 0x000fea0003800000 */
.L_x_1571:
        /* <DEDUP_REMOVED lines=14> */
.L_x_1574:
[----:B------:R-:W-:Y:S05]  /*bf00*/  BSYNC B0 ;  /* 0x0000000000007941 */ /* 0x000fea0003800000 */
.L_x_1573:
        /* <DEDUP_REMOVED lines=15> */
.L_x_1576:
[----:B------:R-:W-:Y:S05]  /*c000*/  BSYNC B0 ;  /* 0x0000000000007941 */ /* 0x000fea0003800000 */
.L_x_1575:
        /* <DEDUP_REMOVED lines=15> */
.L_x_1578:
[----:B------:R-:W-:Y:S05]  /*c100*/  BSYNC B0 ;  /* 0x0000000000007941 */ /* 0x000fea0003800000 */
.L_x_1577:
        /* <DEDUP_REMOVED lines=15> */
.L_x_1580:
[----:B------:R-:W-:Y:S05]  /*c200*/  BSYNC B0 ;  /* 0x0000000000007941 */ /* 0x000fea0003800000 */
.L_x_1579:
        /* <DEDUP_REMOVED lines=15> */
.L_x_1582:
[----:B------:R-:W-:Y:S05]  /*c300*/  BSYNC B0 ;  /* 0x0000000000007941 */ /* 0x000fea0003800000 */
.L_x_1581:
[----:B------:R-:W3:Y:S02]  /*c310*/  LDL.LU R0, [R1+0xc] ;  /* 0x00000c0001007983 */ /* 0x000ee40000300800 */
        /* <DEDUP_REMOVED lines=14> */
.L_x_1525:
[----:B-1----:R-:W1:Y:S01]  /*c400*/  LDC.U8 R4, c[0x0][0x329] ;  /* 0x0000ca40ff047b82 */ /* 0x002e620000000000 */
[----:B------:R-:W2:Y:S01]  /*c410*/  S2R R9, SR_TID.X ;  /* 0x0000000000097919 */ /* 0x000ea20000002100 */
[----:B------:R-:W-:Y:S01]  /*c420*/  ISETP.NE.AND P4, PT, R247, -0x1, PT ;  /* 0xfffffffff700780c */ /* 0x000fe20003f85270 */
[----:B------:R-:W-:Y:S01]  /*c430*/  BSSY B0, `(.L_x_1583) ;  /* 0x0000040000007945 */ /* 0x000fe20003800000 */
[----:B------:R-:W-:-:S04]  /*c440*/  IADD3 R14, -R251, R162, RZ ;  /* 0x000000a2fb0e7210 */ /* 0x000fc80007ffe1ff */
[----:B------:R-:W3:Y:S07]  /*c450*/  LDC.U8 R0, c[0x0][0x328] ;  /* 0x0000ca00ff007b82 */ /* 0x000eee0000000000 */
[----:B------:R-:W-:-:S04]  /*c460*/  @P4 IMAD.WIDE.U32 R2, R247, c[0x0][0x1e8], RZ ;  /* 0x00007a00f7024a25 */ /* 0x000fc800078e00ff */
[----:B------:R-:W-:Y:S01]  /*c470*/  @P4 IMAD R5, R247, c[0x0][0x1ec], R3 ;  /* 0x00007b00f7054a24 */ /* 0x000fe200078e0203 */
[----:B-1----:R-:W-:Y:S02]  /*c480*/  ISETP.NE.AND P0, PT, R4, RZ, PT ;  /* 0x000000ff0400720c */ /* 0x002fe40003f05270 */
[----:B--2---:R-:W-:-:S04]  /*c490*/  SHF.R.S32.HI R10, RZ, 0x1f, R9 ;  /* 0x0000001fff0a7819 */ /* 0x004fc80000011409 */
[----:B------:R-:W-:Y:S02]  /*c4a0*/  LEA.HI R10, R10, R9, RZ, 0x3 ;  /* 0x000000090a0a7211 */ /* 0x000fe400078f18ff */
[----:B---3--:R-:W-:Y:S02]  /*c4b0*/  ISETP.NE.AND P3, PT, R0, RZ, PT ;  /* 0x000000ff0000720c */ /* 0x008fe40003f65270 */
[----:B------:R-:W-:Y:S02]  /*c4c0*/  @!P4 SHF.R.S32.HI R0, RZ, 0x1f, R22 ;  /* 0x0000001fff00c819 */ /* 0x000fe40000011416 */
[----:B------:R-:W-:Y:S01]  /*c4d0*/  ISETP.NE.OR P2, PT, R4, RZ, !P3 ;  /* 0x000000ff0400720c */ /* 0x000fe20005f45670 */
[----:B------:R-:W-:Y:S01]  /*c4e0*/  @P0 IMAD.MOV.U32 R8, RZ, RZ, c[0x0][0x210] ;  /* 0x00008400ff080624 */ /* 0x000fe200078e00ff */
[----:B------:R-:W-:Y:S01]  /*c4f0*/  LOP3.LUT R7, R10, 0xfffffff8, RZ, 0xc0, !PT ;  /* 0xfffffff80a077812 */ /* 0x000fe200078ec0ff */
[----:B------:R-:W-:Y:S01]  /*c500*/  @!P4 IMAD R0, R0, c[0x0][0x1e0], RZ ;  /* 0x000078000000ca24 */ /* 0x000fe200078e02ff */
[----:B------:R-:W-:Y:S01]  /*c510*/  ISETP.NE.OR P1, PT, R247, -0x1, P2 ;  /* 0xfffffffff700780c */ /* 0x000fe20001725670 */
[----:B------:R-:W-:Y:S01]  /*c520*/  @!P0 IMAD.MOV.U32 R6, RZ, RZ, c[0x0][0x214] ;  /* 0x00008500ff068624 */ /* 0x000fe200078e00ff */
[----:B------:R-:W-:Y:S01]  /*c530*/  SHF.R.S32.HI R10, RZ, 0x3, R10 ;  /* 0x00000003ff0a7819 */ /* 0x000fe2000001140a */
[----:B------:R-:W-:Y:S01]  /*c540*/  @P4 IMAD.MOV.U32 R4, RZ, RZ, R2 ;  /* 0x000000ffff044224 */ /* 0x000fe200078e0002 */
[----:B------:R-:W-:Y:S01]  /*c550*/  @P0 MOV R15, c[0x0][0x210] ;  /* 0x00008400000f0a02 */ /* 0x000fe20000000f00 */
[----:B------:R-:W-:Y:S01]  /*c560*/  @!P4 IMAD.WIDE.U32 R2, R22, c[0x0][0x1e0], RZ ;  /* 0x000078001602ca25 */ /* 0x000fe200078e00ff */
[----:B------:R-:W-:-:S03]  /*c570*/  SHF.R.S32.HI R11, RZ, 0x1f, R10 ;  /* 0x0000001fff0b7819 */ /* 0x000fc6000001140a */
[----:B------:R-:W-:Y:S01]  /*c580*/  @!P4 IMAD R0, R22, c[0x0][0x1e4], R0 ;  /* 0x000079001600ca24 */ /* 0x000fe200078e0200 */
[----:B------:R-:W-:Y:S01]  /*c590*/  @!P4 MOV R4, R2 ;  /* 0x000000020004c202 */ /* 0x000fe20000000f00 */
[----:B------:R-:W-:Y:S01]  /*c5a0*/  @P0 IMAD R8, R8, c[0x0][0x214], RZ ;  /* 0x0000850008080a24 */ /* 0x000fe200078e02ff */
[----:B------:R-:W-:Y:S01]  /*c5b0*/  @!P0 SEL R8, R6, c[0x0][0x234], !P3 ;  /* 0x00008d0006088a07 */ /* 0x000fe20005800000 */
[----:B------:R-:W-:Y:S01]  /*c5c0*/  IMAD.IADD R18, R9, 0x1, -R7 ;  /* 0x0000000109127824 */ /* 0x000fe200078e0a07 */
[----:B------:R-:W-:Y:S01]  /*c5d0*/  SHF.R.S32.HI R7, RZ, 0x1f, R16 ;  /* 0x0000001fff077819 */ /* 0x000fe20000011410 */
[----:B------:R-:W-:Y:S02]  /*c5e0*/  @!P4 IMAD.IADD R5, R3, 0x1, R0 ;  /* 0x000000010305c824 */ /* 0x000fe400078e0200 */
[----:B------:R-:W-:Y:S01]  /*c5f0*/  IMAD.SHL.U32 R0, R18, 0x8, RZ ;  /* 0x0000000812007824 */ /* 0x000fe200078e00ff */
[----:B------:R-:W-:Y:S01]  /*c600*/  CS2R R2, SRZ ;  /* 0x0000000000027805 */ /* 0x000fe2000001ff00 */
[----:B------:R-:W-:-:S02]  /*c610*/  @P0 IMAD.MOV.U32 R6, RZ, RZ, 0x1 ;  /* 0x00000001ff060424 */ /* 0x000fc400078e00ff */
        /* <DEDUP_REMOVED lines=9> */
[----:B------:R-:W-:Y:S01]  /*c6b0*/  SEL R7, R6, RZ, P2 ;  /* 0x000000ff06077207 */ /* 0x000fe20001000000 */
[----:B------:R-:W-:Y:S01]  /*c6c0*/  IMAD R9, R16, c[0x0][0x1f4], R0 ;  /* 0x00007d0010097a24 */ /* 0x000fe200078e0200 */
[----:B------:R-:W-:Y:S01]  /*c6d0*/  ISETP.GE.AND P0, PT, R10, R14, PT ;  /* 0x0000000e0a00720c */ /* 0x000fe20003f06270 */
[--C-:B------:R-:W-:Y:S01]  /*c6e0*/  @!P2 IMAD.MOV.U32 R2, RZ, RZ, R247.reuse ;  /* 0x000000ffff02a224 */ /* 0x100fe200078e00f7 */
[----:B------:R-:W-:Y:S01]  /*c6f0*/  @!P2 SHF.R.S32.HI R3, RZ, 0x1f, R247 ;  /* 0x0000001fff03a819 */ /* 0x000fe200000114f7 */
[----:B------:R-:W-:Y:S01]  /*c700*/  IMAD R6, R251, R15, RZ ;  /* 0x0000000ffb067224 */ /* 0x000fe200078e02ff */
[----:B------:R-:W-:Y:S01]  /*c710*/  P2R R27, PR, RZ, 0x1 ;  /* 0x00000001ff1b7803 */ /* 0x000fe20000000000 */
[----:B------:R-:W-:-:S02]  /*c720*/  IMAD R0, R16, R8, R7 ;  /* 0x0000000810007224 */ /* 0x000fc400078e0207 */
        /* <DEDUP_REMOVED lines=16> */
.L_x_1584:
[----:B------:R-:W-:Y:S05]  /*c830*/  BSYNC B0 ;  /* 0x0000000000007941 */ /* 0x000fea0003800000 */
.L_x_1583:
        /* <DEDUP_REMOVED lines=17> */
.L_x_1586:
[----:B------:R-:W-:Y:S05]  /*c950*/  BSYNC B0 ;  /* 0x0000000000007941 */ /* 0x000fea0003800000 */
.L_x_1585:
        /* <DEDUP_REMOVED lines=16> */
.L_x_1588:
[----:B------:R-:W-:Y:S05]  /*ca60*/  BSYNC B0 ;  /* 0x0000000000007941 */ /* 0x000fea0003800000 */
.L_x_1587:
        /* <DEDUP_REMOVED lines=16> */
.L_x_1590:
[----:B------:R-:W-:Y:S05]  /*cb70*/  BSYNC B0 ;  /* 0x0000000000007941 */ /* 0x000fea0003800000 */
.L_x_1589:
        /* <DEDUP_REMOVED lines=16> */
.L_x_1592:
[----:B------:R-:W-:Y:S05]  /*cc80*/  BSYNC B0 ;  /* 0x0000000000007941 */ /* 0x000fea0003800000 */
.L_x_1591:
        /* <DEDUP_REMOVED lines=16> */
.L_x_1594:
[----:B------:R-:W-:Y:S05]  /*cd90*/  BSYNC B0 ;  /* 0x0000000000007941 */ /* 0x000fea0003800000 */
.L_x_1593:
        /* <DEDUP_REMOVED lines=16> */
.L_x_1596:
[----:B------:R-:W-:Y:S05]  /*cea0*/  BSYNC B0 ;  /* 0x0000000000007941 */ /* 0x000fea0003800000 */
.L_x_1595:
        /* <DEDUP_REMOVED lines=16> */
.L_x_1598:
[----:B------:R-:W-:Y:S05]  /*cfb0*/  BSYNC B0 ;  /* 0x0000000000007941 */ /* 0x000fea0003800000 */
.L_x_1597:
        /* <DEDUP_REMOVED lines=72> */
.L_x_1599:
        /* <DEDUP_REMOVED lines=12> */
.L_x_2136:


//--------------------- .text._ZN5flash16flash_fwd_kernelI23Flash_fwd_kernel_traitsILi64ELi128ELi64ELi4ELb0ELb0EN7cutlass10bfloat16_tE19Flash_kernel_traitsILi64ELi128ELi64ELi4ES3_EELb1ELb0ELb1ELb0ELb0ELb1ELb0ELb0EEEvNS_16Flash_fwd_paramsE --------------------------
	.section	.text._ZN5flash16flash_fwd_kernelI23Flash_fwd_kernel_traitsILi64ELi128ELi64ELi4ELb0ELb0EN7cutlass10bfloat16_tE19Flash_kernel_traitsILi64ELi128ELi64ELi4ES3_EELb1ELb0ELb1ELb0ELb0ELb1ELb0ELb0EEEvNS_16Flash_fwd_paramsE,"ax",@progbits
	.sectioninfo	@"SHI_REGISTERS=255"
	.align	128
        .global         _ZN5flash16flash_fwd_kernelI23Flash_fwd_kernel_traitsILi64ELi128ELi64ELi4ELb0ELb0EN7cutlass10bfloat16_tE19Flash_kernel_traitsILi64ELi128ELi64ELi4ES3_EELb1ELb0ELb1ELb0ELb0ELb1ELb0ELb0EEEvNS_16Flash_fwd_paramsE
        .type           _ZN5flash16flash_fwd_kernelI23Flash_fwd_kernel_traitsILi64ELi128ELi64ELi4ELb0ELb0EN7cutlass10bfloat16_tE19Flash_kernel_traitsILi64ELi128ELi64ELi4ES3_EELb1ELb0ELb1ELb0ELb0ELb1ELb0ELb0EEEvNS_16Flash_fwd_paramsE,@function
        .size           _ZN5flash16flash_fwd_kernelI23Flash_fwd_kernel_traitsILi64ELi128ELi64ELi4ELb0ELb0EN7cutlass10bfloat16_tE19Flash_kernel_traitsILi64ELi128ELi64ELi4ES3_EELb1ELb0ELb1ELb0ELb0ELb1ELb0ELb0EEEvNS_16Flash_fwd_paramsE,(.L_x_2137 - _ZN5flash16flash_fwd_kernelI23Flash_fwd_kernel_traitsILi64ELi128ELi64ELi4ELb0ELb0EN7cutlass10bfloat16_tE19Flash_kernel_traitsILi64ELi128ELi64ELi4ES3_EELb1ELb0ELb1ELb0ELb0ELb1ELb0ELb0EEEvNS_16Flash_fwd_paramsE)
        .other          _ZN5flash16flash_fwd_kernelI23Flash_fwd_kernel_traitsILi64ELi128ELi64ELi4ELb0ELb0EN7cutlass10bfloat16_tE19Flash_kernel_traitsILi64ELi128ELi64ELi4ES3_EELb1ELb0ELb1ELb0ELb0ELb1ELb0ELb0EEEvNS_16Flash_fwd_paramsE,@"STO_CUDA_ENTRY STV_DEFAULT"
_ZN5flash16flash_fwd_kernelI23Flash_fwd_kernel_traitsILi64ELi128ELi64ELi4ELb0ELb0EN7cutlass10bfloat16_tE19Flash_kernel_traitsILi64ELi128ELi64ELi4ES3_EELb1ELb0ELb1ELb0ELb0ELb1ELb0ELb0EEEvNS_16Flash_fwd_paramsE:
.text._ZN5flash16flash_fwd_kernelI23Flash_fwd_kernel_traitsILi64ELi128ELi64ELi4ELb0ELb0EN7cutlass10bfloat16_tE19Flash_kernel_traitsILi64ELi128ELi64ELi4ES3_EELb1ELb0ELb1ELb0ELb0ELb1ELb0ELb0EEEvNS_16Flash_fwd_paramsE:
        /* <DEDUP_REMOVED lines=72> */
.L_x_1600:
[----:B------:R-:W-:Y:S02]  /*0480*/  MOV R0, c[0x0][0x218] ;  /* 0x0000860000007a02 */ /* 0x000fe40000000f00 */
.L_x_1601:
        /* <DEDUP_REMOVED lines=34> */
[----:B------:R-:W-:Y:S01]  /*06b0*/  IMAD.IADD R14, R53, 0x1, -R142 ;  /* 0x00000001350e7824 */ /* 0x000fe200078e0a8e */
[----:B-1--4-:R-:W-:Y:S01]  /*06c0*/  LEA.HI R10, R32, R141, RZ, 0x3 ;  /* 0x0000008d200a7211 */ /* 0x012fe200078f18ff */
[----:B------:R-:W-:Y:S03]  /*06d0*/  BSSY B0, `(.L_x_1603) ;  /* 0x000003a000007945 */ /* 0x000fe60003800000 */
[----:B------:R-:W-:Y:S01]  /*06e0*/  LOP3.LUT R9, R10, 0x1ffffff8, RZ, 0xc0, !PT ;  /* 0x1ffffff80a097812 */ /* 0x000fe200078ec0ff */
[----:B------:R-:W1:Y:S01]  /*06f0*/  LDC.U8 R2, c[0x0][0x328] ;  /* 0x0000ca00ff027b82 */ /* 0x000e620000000000 */
[----:B------:R-:W-:-:S04]  /*0700*/  SHF.R.S32.HI R10, RZ, 0x3, R10 ;  /* 0x00000003ff0a7819 */ /* 0x000fc8000001140a */
[----:B------:R-:W-:Y:S01]  /*0710*/  SHF.R.S32.HI R11, RZ, 0x1f, R10 ;  /* 0x0000001fff0b7819 */ /* 0x000fe2000001140a */
[----:B------:R-:W-:Y:S01]  /*0720*/  @!P0 IMAD.WIDE.U32 R6, R13, c[0x0][0x1e0], RZ ;  /* 0x000078000d068a25 */ /* 0x000fe200078e00ff */
[----:B--2---:R-:W-:Y:S02]  /*0730*/  ISETP.NE.AND P2, PT, R0, RZ, PT ;  /* 0x000000ff0000720c */ /* 0x004fe40003f45270 */
[----:B-1----:R-:W-:-:S04]  /*0740*/  ISETP.NE.AND P3, PT, R2, RZ, PT ;  /* 0x000000ff0200720c */ /* 0x002fc80003f65270 */
[----:B------:R-:W-:-:S07]  /*0750*/  ISETP.EQ.AND P3, PT, R0, RZ, P3 ;  /* 0x000000ff0000720c */ /* 0x000fce0001f62270 */
[----:B------:R-:W-:Y:S01]  /*0760*/  @P2 IMAD.MOV.U32 R8, RZ, RZ, c[0x0][0x210] ;  /* 0x00008400ff082624 */ /* 0x000fe200078e00ff */
[----:B------:R-:W-:Y:S01]  /*0770*/  @!P2 ISETP.NE.AND P1, PT, R2, RZ, PT ;  /* 0x000000ff0200a20c */ /* 0x000fe20003f25270 */
[C---:B------:R-:W-:Y:S01]  /*0780*/  @P0 IMAD.WIDE.U32 R2, R25.reuse, c[0x0][0x1e8], RZ ;  /* 0x00007a0019020a25 */ /* 0x040fe200078e00ff */
[----:B------:R-:W-:Y:S02]  /*0790*/  @!P0 SHF.R.S32.HI R0, RZ, 0x1f, R13 ;  /* 0x0000001fff008819 */ /* 0x000fe4000001140d */
[----:B------:R-:W-:Y:S01]  /*07a0*/  @!P0 MOV R2, R6 ;  /* 0x0000000600028202 */ /* 0x000fe20000000f00 */
[----:B------:R-:W-:Y:S02]  /*07b0*/  @P0 IMAD R5, R25, c[0x0][0x1ec], R3 ;  /* 0x00007b0019050a24 */ /* 0x000fe400078e0203 */
[----:B------:R-:W-:Y:S02]  /*07c0*/  @!P0 IMAD R4, R0, c[0x0][0x1e0], RZ ;  /* 0x0000780000048a24 */ /* 0x000fe400078e02ff */
[----:B------:R-:W-:-:S02]  /*07d0*/  @!P2 IMAD.MOV.U32 R3, RZ, RZ, c[0x0][0x214] ;  /* 0x00008500ff03a624 */ /* 0x000fc400078e00ff */
[----:B------:R-:W-:Y:S01]  /*07e0*/  IMAD.IADD R0, R141, 0x1, -R9 ;  /* 0x000000018d007824 */ /* 0x000fe200078e0a09 */
[----:B------:R-:W-:Y:S01]  /*07f0*/  SHF.R.S32.HI R9, RZ, 0x1f, R16 ;  /* 0x0000001fff097819 */ /* 0x000fe20000011410 */
[----:B------:R-:W-:Y:S02]  /*0800*/  @!P0 IMAD R4, R13, c[0x0][0x1e4], R4 ;  /* 0x000079000d048a24 */ /* 0x000fe400078e0204 */
[----:B------:R-:W-:Y:S01]  /*0810*/  @P2 IMAD R8, R8, c[0x0][0x214], RZ ;  /* 0x0000850008082a24 */ /* 0x000fe200078e02ff */
[----:B------:R-:W-:Y:S01]  /*0820*/  @!P2 SEL R8, R3, c[0x0][0x234], !P1 ;  /* 0x00008d000308aa07 */ /* 0x000fe20004800000 */
[----:B------:R-:W-:Y:S01]  /*0830*/  IMAD.SHL.U32 R0, R0, 0x8, RZ ;  /* 0x0000000800007824 */ /* 0x000fe200078e00ff */
[----:B------:R-:W-:Y:S01]  /*0840*/  @!P0 IADD3 R5, R7, R4, RZ ;  /* 0x0000000407058210 */ /* 0x000fe20007ffe0ff */
[----:B------:R-:W-:Y:S02]  /*0850*/  @P2 IMAD.MOV.U32 R3, RZ, RZ, 0x1 ;  /* 0x00000001ff032424 */ /* 0x000fe400078e00ff */
[----:B------:R-:W-:Y:S01]  /*0860*/  @!P2 IMAD R3, R8, c[0x0][0x1c0], RZ ;  /* 0x000070000803aa24 */ /* 0x000fe200078e02ff */
[----:B------:R-:W-:Y:S01]  /*0870*/  IADD3 R4, P1, R0, R2, RZ ;  /* 0x0000000200047210 */ /* 0x000fe20007f3e0ff */
[----:B------:R-:W-:-:S02]  /*0880*/  @P3 IMAD R7, R13, c[0x0][0x214], RZ ;  /* 0x000085000d073a24 */ /* 0x000fc400078e02ff */
[----:B------:R-:W-:Y:S01]  /*0890*/  @P2 IMAD.MOV.U32 R15, RZ, RZ, c[0x0][0x210] ;  /* 0x00008400ff0f2624 */ /* 0x000fe200078e00ff */
[----:B------:R-:W-:Y:S01]  /*08a0*/  LEA.HI.X.SX32 R5, R0, R5, 0x1, P1 ;  /* 0x0000000500057211 */ /* 0x000fe200008f0eff */
[----:B------:R-:W-:Y:S01]  /*08b0*/  IMAD R0, R13, R3, RZ ;  /* 0x000000030d007224 */ /* 0x000fe200078e02ff */
[----:B------:R-:W-:Y:S01]  /*08c0*/  @!P2 MOV R15, 0x1 ;  /* 0x00000001000fa802 */ /* 0x000fe20000000f00 */
[----:B------:R-:W-:Y:S01]  /*08d0*/  @!P3 CS2R R2, SRZ ;  /* 0x000000000002b805 */ /* 0x000fe2000001ff00 */
[----:B------:R-:W-:Y:S01]  /*08e0*/  @P3 SEL R7, R7, R25, !P0 ;  /* 0x0000001907073207 */ /* 0x000fe20004000000 */
[----:B------:R-:W-:Y:S01]  /*08f0*/  IMAD R9, R9, c[0x0][0x1f0], RZ ;  /* 0x00007c0009097a24 */ /* 0x000fe200078e02ff */
[----:B------:R-:W-:Y:S01]  /*0900*/  SEL R0, R0, RZ, !P3 ;  /* 0x000000ff00007207 */ /* 0x000fe20005800000 */
[----:B------:R-:W-:Y:S01]  /*0910*/  IMAD R6, R142, R15, RZ ;  /* 0x0000000f8e067224 */ /* 0x000fe200078e02ff */
[----:B------:R-:W-:Y:S01]  /*0920*/  ISETP.GE.AND P2, PT, R10, R14, PT ;  /* 0x0000000e0a00720c */ /* 0x000fe20003f46270 */
[--C-:B------:R-:W-:Y:S01]  /*0930*/  @P3 IMAD.MOV.U32 R2, RZ, RZ, R7.reuse ;  /* 0x000000ffff023224 */ /* 0x100fe200078e0007 */
[----:B------:R-:W-:Y:S01]  /*0940*/  @P3 SHF.R.S32.HI R3, RZ, 0x1f, R7 ;  /* 0x0000001fff033819 */ /* 0x000fe20000011407 */
[----:B------:R-:W-:-:S02]  /*0950*/  IMAD R0, R16, R8, R0 ;  /* 0x0000000810007224 */ /* 0x000fc400078e0200 */
[C---:B------:R-:W-:Y:S02]  /*0960*/  IMAD R9, R16.reuse, c[0x0][0x1f4], R9 ;  /* 0x00007d0010097a24 */ /* 0x040fe400078e0209 */
[----:B------:R-:W-:Y:S01]  /*0970*/  IMAD.WIDE.U32 R12, R16, c[0x0][0x1f0], R4 ;  /* 0x00007c00100c7a25 */ /* 0x000fe200078e0004 */
[----:B------:R-:W-:Y:S02]  /*0980*/  IADD3 R18, P1, P0, R6, R2, R0 ;  /* 0x0000000206127210 */ /* 0x000fe4000783e000 */
[----:B------:R-:W-:Y:S01]  /*0990*/  SHF.R.S32.HI R4, RZ, 0x1f, R6 ;  /* 0x0000001fff047819 */ /* 0x000fe20000011406 */
[----:B------:R-:W-:Y:S01]  /*09a0*/  IMAD.WIDE R6, R143, 0x80, R10 ;  /* 0x000000808f067825 */ /* 0x000fe200078e020a */
[----:B------:R-:W-:Y:S02]  /*09b0*/  SHF.R.S32.HI R0, RZ, 0x1f, R0 ;  /* 0x0000001fff007819 */ /* 0x000fe40000011400 */
[----:B------:R-:W-:Y:S02]  /*09c0*/  IADD3 R9, R13, R9, RZ ;  /* 0x000000090d097210 */ /* 0x000fe40007ffe0ff */
        /* <DEDUP_REMOVED lines=10> */
.L_x_1604:
[----:B------:R-:W-:Y:S05]  /*0a70*/  BSYNC B0 ;  /* 0x0000000000007941 */ /* 0x000fea0003800000 */
.L_x_1603:
        /* <DEDUP_REMOVED lines=15> */
.L_x_1606:
[----:B------:R-:W-:Y:S05]  /*0b70*/  BSYNC B0 ;  /* 0x0000000000007941 */ /* 0x000fea0003800000 */
.L_x_1605:
        /* <DEDUP_REMOVED lines=15> */
.L_x_1608:
[----:B------:R-:W-:Y:S05]  /*0c70*/  BSYNC B0 ;  /* 0x0000000000007941 */ /* 0x000fea0003800000 */
.L_x_1607:
        /* <DEDUP_REMOVED lines=15> */
.L_x_1610:
[----:B------:R-:W-:Y:S05]  /*0d70*/  BSYNC B0 ;  /* 0x0000000000007941 */ /* 0x000fea0003800000 */
.L_x_1609:
        /* <DEDUP_REMOVED lines=15> */
.L_x_1612:
[----:B------:R-:W-:Y:S05]  /*0e70*/  BSYNC B0 ;  /* 0x0000000000007941 */ /* 0x000fea0003800000 */
.L_x_1611:
        /* <DEDUP_REMOVED lines=15> */
.L_x_1614:
[----:B------:R-:W-:Y:S05]  /*0f70*/  BSYNC B0 ;  /* 0x0000000000007941 */ /* 0x000fea0003800000 */
.L_x_1613:
        /* <DEDUP_REMOVED lines=15> */
.L_x_1616:
[----:B------:R-:W-:Y:S05]  /*1070*/  BSYNC B0 ;  /* 0x0000000000007941 */ /* 0x000fea0003800000 */
.L_x_1615:
        /* <DEDUP_REMOVED lines=15> */
.L_x_1618:
[----:B------:R-:W-:Y:S05]  /*1170*/  BSYNC B0 ;  /* 0x0000000000007941 */ /* 0x000fea0003800000 */
.L_x_1617:
        /* <DEDUP_REMOVED lines=40> */
[----:B--2---:R-:W-:-:S03]  /*1400*/  @!P3 IMAD.MOV.U32 R10, RZ, RZ, 0x7f800000 ;  /* 0x7f800000ff0ab424 */ /* 0x004fc600078e00ff */
        /* <DEDUP_REMOVED lines=26> */
.L_x_1602:
        /* <DEDUP_REMOVED lines=28> */
.L_x_1619:
        /* <DEDUP_REMOVED lines=42> */
.L_x_1620:
[----:B------:R-:W-:Y:S01]  /*1a10*/  LEA.HI R0, R32, R141, RZ, 0x3 ;  /* 0x0000008d20007211 */ /* 0x000fe200078f18ff */
[----:B------:R-:W-:Y:S01]  /*1a20*/  IMAD.IADD R39, R53, 0x1, -R142 ;  /* 0x0000000135277824 */ /* 0x000fe200078e0a8e */
[----:B------:R-:W-:Y:S01]  /*1a30*/  IADD3 R135, R242, -0x1, RZ ;  /* 0xfffffffff2877810 */ /* 0x000fe20007ffe0ff */
[----:B------:R-:W-:Y:S01]  /*1a40*/  UMOV UR19, 0x6 ;  /* 0x0000000600137882 */ /* 0x000fe20000000000 */
[----:B------:R-:W-:Y:S01]  /*1a50*/  SHF.R.S32.HI R34, RZ, 0x3, R0 ;  /* 0x00000003ff227819 */ /* 0x000fe20000011400 */
[----:B------:R-:W-:Y:S01]  /*1a60*/  ULDC.64 UR6, c[0x0][0x198] ;  /* 0x0000660000067ab9 */ /* 0x000fe20000000a00 */
[----:B------:R-:W-:Y:S01]  /*1a70*/  LOP3.LUT R2, R0, 0xfffffff8, RZ, 0xc0, !PT ;  /* 0xfffffff800027812 */ /* 0x000fe200078ec0ff */
[----:B------:R-:W-:Y:S01]  /*1a80*/  STL [R1+0x50], R39 ;  /* 0x0000502701007387 */ /* 0x000fe20000100800 */
[C---:B------:R-:W-:Y:S01]  /*1a90*/  IADD3 R38, R34.reuse, 0x10, RZ ;  /* 0x0000001022267810 */ /* 0x040fe20007ffe0ff */
[----:B------:R-:W-:Y:S01]  /*1aa0*/  IMAD.SHL.U32 R0, R34, 0x40, RZ ;  /* 0x0000004022007824 */ /* 0x000fe200078e00ff */
[----:B------:R-:W-:Y:S01]  /*1ab0*/  SHF.R.S32.HI R35, RZ, 0x1f, R34 ;  /* 0x0000001fff237819 */ /* 0x000fe20000011422 */
[----:B------:R-:W-:Y:S01]  /*1ac0*/  IMAD.IADD R31, R141, 0x1, -R2 ;  /* 0x000000018d1f7824 */ /* 0x000fe200078e0a02 */
[----:B------:R-:W-:Y:S01]  /*1ad0*/  ISETP.GE.AND P0, PT, R38, R39, PT ;  /* 0x000000272600720c */ /* 0x000fe20003f06270 */
[----:B------:R-:W-:Y:S01]  /*1ae0*/  STL [R1+0x7c], R38 ;  /* 0x00007c2601007387 */ /* 0x000fe20000100800 */
[----:B------:R-:W-:Y:S01]  /*1af0*/  LOP3.LUT R2, R0, 0x1c0, RZ, 0xc0, !PT ;  /* 0x000001c000027812 */ /* 0x000fe200078ec0ff */
[----:B------:R-:W-:Y:S01]  /*1b00*/  IMAD.SHL.U32 R40, R31, 0x8, RZ ;  /* 0x000000081f287824 */ /* 0x000fe200078e00ff */
[C---:B------:R-:W-:Y:S01]  /*1b10*/  IADD3 R37, R34.reuse, 0x20, RZ ;  /* 0x0000002022257810 */ /* 0x040fe20007ffe0ff */
[----:B------:R-:W-:Y:S01]  /*1b20*/  IMAD.WIDE R42, R143, 0x80, R34 ;  /* 0x000000808f2a7825 */ /* 0x000fe200078e0222 */
[----:B------:R-:W-:Y:S01]  /*1b30*/  IADD3 R36, R34, 0x30, RZ ;  /* 0x0000003022247810 */ /* 0x000fe20007ffe0ff */
[----:B------:R-:W-:Y:S01]  /*1b40*/  USHF.L.U64.HI UR7, UR6, UR19, UR7 ;  /* 0x0000001306077299 */ /* 0x000fe20008010207 */
[----:B------:R-:W-:Y:S01]  /*1b50*/  LOP3.LUT R0, R2, 0x38, R40, 0xf8, !PT ;  /* 0x0000003802007812 */ /* 0x000fe200078ef828 */
[----:B------:R-:W-:Y:S01]  /*1b60*/  STL [R1+0x80], R37 ;  /* 0x0000802501007387 */ /* 0x000fe20000100800 */
[----:B------:R-:W-:Y:S01]  /*1b70*/  SHF.R.U32.HI R2, RZ, 0x3, R2 ;  /* 0x00000003ff027819 */ /* 0x000fe20000011602 */
[----:B------:R-:W-:Y:S01]  /*1b80*/  USHF.L.U32 UR8, UR6, 0x6, URZ ;  /* 0x0000000606087899 */ /* 0x000fe2000800063f */
[----:B------:R-:W-:Y:S01]  /*1b90*/  IADD3 R4, R34, 0x40, RZ ;  /* 0x0000004022047810 */ /* 0x000fe20007ffe0ff */
[----:B------:R-:W-:Y:S01]  /*1ba0*/  STL.64 [R1+0x48], R34 ;  /* 0x0000482201007387 */ /* 0x000fe20000100a00 */
[----:B------:R-:W-:Y:S01]  /*1bb0*/  LOP3.LUT R5, R0, R2, RZ, 0x3c, !PT ;  /* 0x0000000200057212 */ /* 0x000fe200078e3cff */
[----:B------:R-:W-:Y:S01]  /*1bc0*/  IMAD R0, R6, c[0x0][0x1a8], RZ ;  /* 0x00006a0006007a24 */ /* 0x000fe200078e02ff */
[----:B------:R-:W-:Y:S01]  /*1bd0*/  IADD3 R2, P1, R40, R7, RZ ;  /* 0x0000000728027210 */ /* 0x000fe20007f3e0ff */
[----:B------:R-:W-:Y:S01]  /*1be0*/  STL [R1+0x84], R36 ;  /* 0x0000842401007387 */ /* 0x000fe20000100800 */
[----:B------:R-:W-:Y:S01]  /*1bf0*/  SHF.R.S32.HI R41, RZ, 0x1f, R40 ;  /* 0x0000001fff297819 */ /* 0x000fe20000011428 */
[----:B------:R-:W-:Y:S01]  /*1c00*/  IMAD R7, R16, c[0x0][0x1ac], R0 ;  /* 0x00006b0010077a24 */ /* 0x000fe200078e0200 */
[-C--:B------:R-:W-:Y:S01]  /*1c10*/  ISETP.GE.AND P6, PT, R37, R39.reuse, PT ;  /* 0x000000272500720c */ /* 0x080fe20003fc6270 */
[----:B------:R1:W-:Y:S01]  /*1c20*/  STL [R1+0x98], R4 ;  /* 0x0000980401007387 */ /* 0x0003e20000100800 */
[----:B------:R-:W-:Y:S01]  /*1c30*/  ISETP.GE.AND P4, PT, R4, R39, PT ;  /* 0x000000270400720c */ /* 0x000fe20003f86270 */
[----:B------:R-:W-:Y:S01]  /*1c40*/  IMAD.X R3, R41, 0x1, R10, P1 ;  /* 0x0000000129037824 */ /* 0x000fe200008e060a */
[----:B------:R-:W-:Y:S01]  /*1c50*/  LEA.HI R6, R32, R141, RZ, 0x6 ;  /* 0x0000008d20067211 */ /* 0x000fe200078f30ff */
[----:B------:R-:W-:Y:S01]  /*1c60*/  STL.64 [R1+0x68], R40 ;  /* 0x0000682801007387 */ /* 0x000fe20000100a00 */
[----:B------:R-:W-:Y:S01]  /*1c70*/  ISETP.GE.AND P5, PT, R36, R39, PT ;  /* 0x000000272400720c */ /* 0x000fe20003fa6270 */
[----:B------:R-:W-:Y:S01]  /*1c80*/  IMAD.WIDE.U32 R2, R16, c[0x0][0x1a8], R2 ;  /* 0x00006a0010027a25 */ /* 0x000fe200078e0002 */
[C---:B------:R-:W-:Y:S01]  /*1c90*/  IADD3 R44, R34.reuse, 0x50, RZ ;  /* 0x00000050222c7810 */ /* 0x040fe20007ffe0ff */
[----:B------:R-:W-:Y:S01]  /*1ca0*/  STL.64 [R1+0x38], R42 ;  /* 0x0000382a01007387 */ /* 0x000fe20000100a00 */
[----:B------:R-:W-:Y:S01]  /*1cb0*/  IADD3 R21, R34, 0x60, RZ ;  /* 0x0000006022157810 */ /* 0x000fe20007ffe0ff */
[----:B------:R-:W-:Y:S01]  /*1cc0*/  IMAD.SHL.U32 R6, R6, 0x8, RZ ;  /* 0x0000000806067824 */ /* 0x000fe200078e00ff */
[----:B------:R-:W-:Y:S01]  /*1cd0*/  UIMAD.WIDE.U32 UR10, UR6, 0x20, URZ ;  /* 0x00000020060a78a5 */ /* 0x000fe2000f8e003f */
[C---:B------:R-:W-:Y:S01]  /*1ce0*/  @!P6 IADD3 R12, P2, R42.reuse, 0x20, RZ ;  /* 0x000000202a0ce810 */ /* 0x040fe20007f5e0ff */
[----:B------:R-:W-:Y:S01]  /*1cf0*/  IMAD.IADD R3, R3, 0x1, R7 ;  /* 0x0000000103037824 */ /* 0x000fe200078e0207 */
[----:B------:R-:W-:Y:S01]  /*1d00*/  STL [R1+0x8c], R44 ;  /* 0x00008c2c01007387 */ /* 0x000fe20000100800 */
[----:B------:R-:W-:Y:S01]  /*1d10*/  LOP3.LUT R208, R5, 0xfffffe00, R6, 0xf8, !PT ;  /* 0xfffffe0005d07812 */ /* 0x000fe200078ef806 */
[----:B------:R-:W-:Y:S01]  /*1d20*/  ULDC.64 UR4, c[0x0][0x1a0] ;  /* 0x0000680000047ab9 */ /* 0x000fe20000000a00 */
[----:B------:R-:W-:Y:S01]  /*1d30*/  @!P6 IMAD.X R5, RZ, RZ, R43, P2 ;  /* 0x000000ffff05e224 */ /* 0x000fe200010e062b */
[C---:B------:R-:W-:Y:S01]  /*1d40*/  @!P5 IADD3 R8, P3, R42.reuse, 0x30, RZ ;  /* 0x000000302a08d810 */ /* 0x040fe20007f7e0ff */
[----:B------:R2:W-:Y:S01]  /*1d50*/  STL [R1+0x90], R21 ;  /* 0x0000901501007387 */ /* 0x0005e20000100800 */
[----:B------:R-:W-:Y:S01]  /*1d60*/  @!P4 IADD3 R9, P2, R42, 0x40, RZ ;  /* 0x000000402a09c810 */ /* 0x000fe20007f5e0ff */
[----:B------:R-:W-:Y:S01]  /*1d70*/  IMAD.SHL.U32 R208, R208, 0x2, RZ ;  /* 0x00000002d0d07824 */ /* 0x000fe200078e00ff */
[----:B------:R-:W-:Y:S01]  /*1d80*/  USHF.L.U64.HI UR19, UR4, UR19, UR5 ;  /* 0x0000001304137299 */ /* 0x000fe20008010205 */
[----:B------:R-:W-:Y:S01]  /*1d90*/  IMAD.MOV.U32 R245, RZ, RZ, c[0x0][0x1a4] ;  /* 0x00006900fff57624 */ /* 0x000fe200078e00ff */
[----:B------:R-:W-:Y:S01]  /*1da0*/  USHF.L.U32 UR20, UR4, 0x6, URZ ;  /* 0x0000000604147899 */ /* 0x000fe2000800063f */
[----:B-1----:R-:W-:Y:S01]  /*1db0*/  @!P0 IADD3 R4, P1, R42, 0x10, RZ ;  /* 0x000000102a048810 */ /* 0x002fe20007f3e0ff */
[----:B------:R-:W-:Y:S01]  /*1dc0*/  UIADD3 UR17, UR24, -0x4ab325aa, URZ ;  /* 0xb54cda5618117890 */ /* 0x000fe2000fffe03f */
[----:B------:R-:W-:Y:S01]  /*1dd0*/  SHF.R.S32.HI R55, RZ, 0x5, R33 ;  /* 0x00000005ff377819 */ /* 0x000fe20000011421 */
[----:B------:R-:W-:-:S02]  /*1de0*/  UIADD3 UR16, UR25, 0x646e171e, URZ ;  /* 0x646e171e19107890 */ /* 0x000fc4000fffe03f */
[----:B------:R-:W-:Y:S01]  /*1df0*/  @!P0 IMAD.X R0, RZ, RZ, R43, P1 ;  /* 0x000000ffff008224 */ /* 0x000fe200008e062b */
[----:B------:R-:W-:Y:S01]  /*1e00*/  ISETP.GE.AND P1, PT, R34, R39, PT ;  /* 0x000000272200720c */ /* 0x000fe20003f26270 */
[----:B------:R-:W-:-:S04]  /*1e10*/  @!P0 IMAD.WIDE.U32 R16, R4, c[0x0][0x190], R2 ;  /* 0x0000640004108a25 */ /* 0x000fc800078e0002 */
[----:B------:R-:W-:Y:S02]  /*1e20*/  @!P0 IMAD R6, R0, c[0x0][0x190], RZ ;  /* 0x0000640000068a24 */ /* 0x000fe400078e02ff */
[----:B------:R-:W-:Y:S02]  /*1e30*/  @!P5 IMAD.X R0, RZ, RZ, R43, P3 ;  /* 0x000000ffff00d224 */ /* 0x000fe400018e062b */
[----:B------:R-:W-:Y:S02]  /*1e40*/  @!P0 IMAD R15, R4, c[0x0][0x194], R6 ;  /* 0x00006500040f8a24 */ /* 0x000fe400078e0206 */
[----:B------:R-:W-:Y:S02]  /*1e50*/  @!P6 IMAD R6, R5, c[0x0][0x190], RZ ;  /* 0x000064000506ea24 */ /* 0x000fe400078e02ff */
[----:B------:R-:W-:Y:S02]  /*1e60*/  @!P1 IMAD R5, R43, c[0x0][0x190], RZ ;  /* 0x000064002b059a24 */ /* 0x000fe400078e02ff */
[----:B------:R-:W-:-:S04]  /*1e70*/  @!P1 IMAD.WIDE.U32 R10, R42, c[0x0][0x190], R2 ;  /* 0x000064002a0a9a25 */ /* 0x000fc800078e0002 */
[----:B------:R-:W-:Y:S01]  /*1e80*/  @!P1 IMAD R5, R42, c[0x0][0x194], R5 ;  /* 0x000065002a059a24 */ /* 0x000fe200078e0205 */
[----:B------:R-:W-:Y:S01]  /*1e90*/  @!P1 LEA R14, P3, R10, c[0x0][0x160], 0x1 ;  /* 0x000058000a0e9a11 */ /* 0x000fe200078608ff */
[----:B------:R-:W-:Y:S02]  /*1ea0*/  @!P5 IMAD R0, R0, c[0x0][0x190], RZ ;  /* 0x000064000000da24 */ /* 0x000fe400078e02ff */
[----:B------:R-:W-:Y:S02]  /*1eb0*/  @!P1 IMAD.IADD R11, R11, 0x1, R5 ;  /* 0x000000010b0b9824 */ /* 0x000fe400078e0205 */
[----:B------:R-:W-:Y:S02]  /*1ec0*/  @!P4 IMAD.X R4, RZ, RZ, R43, P2 ;  /* 0x000000ffff04c224 */ /* 0x000fe400010e062b */
[C---:B------:R-:W-:Y:S02]  /*1ed0*/  @!P6 IMAD R20, R12.reuse, c[0x0][0x194], R6 ;  /* 0x000065000c14ea24 */ /* 0x040fe400078e0206 */
[----:B------:R-:W-:-:S04]  /*1ee0*/  @!P6 IMAD.WIDE.U32 R12, R12, c[0x0][0x190], R2 ;  /* 0x000064000c0cea25 */ /* 0x000fc800078e0002 */
[----:B------:R-:W-:Y:S02]  /*1ef0*/  @!P5 IMAD R19, R8, c[0x0][0x194], R0 ;  /* 0x000065000813da24 */ /* 0x000fe400078e0200 */
[----:B------:R-:W-:Y:S01]  /*1f00*/  @!P0 IMAD.IADD R0, R17, 0x1, R15 ;  /* 0x0000000111008824 */ /* 0x000fe200078e020f */
[----:B------:R-:W-:Y:S01]  /*1f10*/  @!P1 LEA.HI.X R15, R10, c[0x0][0x164], R11, 0x1, P3 ;  /* 0x000059000a0f9a11 */ /* 0x000fe200018f0c0b */
[----:B------:R-:W-:Y:S01]  /*1f20*/  @!P4 IMAD R4, R4, c[0x0][0x190], RZ ;  /* 0x000064000404ca24 */ /* 0x000fe200078e02ff */
[----:B------:R-:W-:Y:S01]  /*1f30*/  @!P6 LEA R24, P3, R12, c[0x0][0x160], 0x1 ;  /* 0x000058000c18ea11 */ /* 0x000fe200078608ff */
[----:B------:R-:W-:Y:S01]  /*1f40*/  @!P5 IMAD.WIDE.U32 R6, R8, c[0x0][0x190], R2 ;  /* 0x000064000806da25 */ /* 0x000fe200078e0002 */
[----:B------:R-:W-:Y:S01]  /*1f50*/  @!P0 LEA R8, P2, R16, c[0x0][0x160], 0x1 ;  /* 0x0000580010088a11 */ /* 0x000fe200078408ff */
[----:B------:R-:W-:Y:S01]  /*1f60*/  @!PT LDS RZ, [RZ] ;  /* 0x00000000fffff984 */ /* 0x000fe20000000800 */
[----:B------:R-:W-:Y:S01]  /*1f70*/  @!PT LDS RZ, [RZ] ;  /* 0x00000000fffff984 */ /* 0x000fe20000000800 */
[----:B------:R-:W-:Y:S01]  /*1f80*/  @!PT LDS RZ, [RZ] ;  /* 0x00000000fffff984 */ /* 0x000fe20000000800 */
[----:B------:R1:W-:Y:S01]  /*1f90*/  @!P1 LDGSTS.E.BYPASS.LTC128B.128 [R208], [R14.64] ;  /* 0x000000000ed09fae */ /* 0x0003e2000b901d56 */
[----:B------:R-:W-:Y:S01]  /*1fa0*/  SHF.R.S32.HI R17, RZ, 0x1f, R135 ;  /* 0x0000001fff117819 */ /* 0x000fe20000011487 */
[----:B------:R-:W-:-:S02]  /*1fb0*/  @!P6 IMAD.IADD R10, R13, 0x1, R20 ;  /* 0x000000010d0ae824 */ /* 0x000fc400078e0214 */
[C---:B------:R-:W-:Y:S02]  /*1fc0*/  @!P4 IMAD R18, R9.reuse, c[0x0][0x194], R4 ;  /* 0x000065000912ca24 */ /* 0x040fe400078e0204 */
[----:B------:R-:W-:Y:S01]  /*1fd0*/  @!P4 IMAD.WIDE.U32 R4, R9, c[0x0][0x190], R2 ;  /* 0x000064000904ca25 */ /* 0x000fe200078e0002 */
[----:B------:R-:W-:Y:S02]  /*1fe0*/  @!P0 LEA.HI.X R9, R16, c[0x0][0x164], R0, 0x1, P2 ;  /* 0x0000590010098a11 */ /* 0x000fe400010f0c00 */
[----:B------:R-:W-:Y:S01]  /*1ff0*/  @!P6 LEA.HI.X R25, R12, c[0x0][0x164], R10, 0x1, P3 ;  /* 0x000059000c19ea11 */ /* 0x000fe200018f0c0a */
[----:B------:R-:W-:Y:S01]  /*2000*/  @!P5 IMAD.IADD R0, R7, 0x1, R19 ;  /* 0x000000010700d824 */ /* 0x000fe200078e0213 */
[-C--:B------:R-:W-:Y:S01]  /*2010*/  ISETP.GE.AND P3, PT, R44, R39.reuse, PT ;  /* 0x000000272c00720c */ /* 0x080fe20003f66270 */
[----:B------:R3:W-:Y:S01]  /*2020*/  @!P0 LDGSTS.E.BYPASS.LTC128B.128 [R208+0x800], [R8.64] ;  /* 0x0080000008d08fae */ /* 0x0007e2000b901d56 */
[----:B------:R-:W-:Y:S01]  /*2030*/  @!P5 LEA R22, P2, R6, c[0x0][0x160], 0x1 ;  /* 0x000058000616da11 */ /* 0x000fe200078408ff */
[----:B------:R-:W-:Y:S01]  /*2040*/  IMAD R249, R143, 0x8, R55 ;  /* 0x000000088ff97824 */ /* 0x000fe200078e0237 */
[----:B------:R-:W-:Y:S01]  /*2050*/  @!P4 LEA R20, P1, R4, c[0x0][0x160], 0x1 ;  /* 0x000058000414ca11 */ /* 0x000fe200078208ff */
[----:B------:R4:W-:Y:S01]  /*2060*/  @!P6 LDGSTS.E.BYPASS.LTC128B.128 [R208+0x1000], [R24.64] ;  /* 0x0100000018d0efae */ /* 0x0009e2000b901d56 */
[----:B------:R-:W-:Y:S01]  /*2070*/  @!P5 LEA.HI.X R23, R6, c[0x0][0x164], R0, 0x1, P2 ;  /* 0x000059000617da11 */ /* 0x000fe200010f0c00 */
[----:B------:R-:W-:Y:S01]  /*2080*/  @!P4 IMAD.IADD R0, R5, 0x1, R18 ;  /* 0x000000010500c824 */ /* 0x000fe200078e0212 */
[----:B------:R-:W-:-:S02]  /*2090*/  ISETP.GE.AND P2, PT, R21, R39, PT ;  /* 0x000000271500720c */ /* 0x000fc40003f46270 */
[----:B------:R-:W-:Y:S01]  /*20a0*/  IADD3 R6, R34, 0x70, RZ ;  /* 0x0000007022067810 */ /* 0x000fe20007ffe0ff */
[----:B------:R5:W-:Y:S01]  /*20b0*/  @!P5 LDGSTS.E.BYPASS.LTC128B.128 [R208+0x1800], [R22.64] ;  /* 0x0180000016d0dfae */ /* 0x000be2000b901d56 */
[----:B--2---:R-:W-:Y:S02]  /*20c0*/  @!P4 LEA.HI.X R21, R4, c[0x0][0x164], R0, 0x1, P1 ;  /* 0x000059000415ca11 */ /* 0x004fe400008f0c00 */
[----:B------:R-:W-:Y:S01]  /*20d0*/  ISETP.GE.AND P1, PT, R6, R39, PT ;  /* 0x000000270600720c */ /* 0x000fe20003f26270 */
[----:B------:R2:W-:Y:S01]  /*20e0*/  STL [R1+0x94], R6 ;  /* 0x0000940601007387 */ /* 0x0005e20000100800 */
[----:B------:R-:W-:-:S03]  /*20f0*/  SHF.R.S32.HI R16, RZ, 0x1f, R26 ;  /* 0x0000001fff107819 */ /* 0x000fc6000001141a */
[----:B------:R1:W-:Y:S01]  /*2100*/  @!P4 LDGSTS.E.BYPASS.LTC128B.128 [R208+0x2000], [R20.64] ;  /* 0x0200000014d0cfae */ /* 0x0003e2000b901d56 */
[----:B--2---:R-:W-:-:S05]  /*2110*/  @!P3 IADD3 R6, P0, R42, 0x50, RZ ;  /* 0x000000502a06b810 */ /* 0x004fca0007f1e0ff */
[--C-:B------:R-:W-:Y:S01]  /*2120*/  @!P3 IMAD.X R4, RZ, RZ, R43.reuse, P0 ;  /* 0x000000ffff04b224 */ /* 0x100fe200000e062b */
[----:B------:R-:W-:Y:S01]  /*2130*/  @!P2 IADD3 R5, P0, R42, 0x60, RZ ;  /* 0x000000602a05a810 */ /* 0x000fe20007f1e0ff */
[----:B-1----:R-:W-:Y:S02]  /*2140*/  IMAD.MOV.U32 R20, RZ, RZ, c[0x0][0x19c] ;  /* 0x00006700ff147624 */ /* 0x002fe400078e00ff */
[----:B------:R-:W-:Y:S02]  /*2150*/  @!P3 IMAD R4, R4, c[0x0][0x190], RZ ;  /* 0x000064000404ba24 */ /* 0x000fe400078e02ff */
[----:B------:R-:W-:Y:S01]  /*2160*/  @!P2 IMAD.X R0, RZ, RZ, R43, P0 ;  /* 0x000000ffff00a224 */ /* 0x000fe200000e062b */
[----:B---3--:R-:W-:Y:S01]  /*2170*/  @!P1 IADD3 R9, P0, R42, 0x70, RZ ;  /* 0x000000702a099810 */ /* 0x008fe20007f1e0ff */
[----:B------:R-:W-:Y:S02]  /*2180*/  IMAD.SHL.U32 R21, R245, 0x20, RZ ;  /* 0x00000020f5157824 */ /* 0x000fe400078e00ff */
[----:B------:R-:W-:-:S02]  /*2190*/  @!P2 IMAD R10, R0, c[0x0][0x190], RZ ;  /* 0x00006400000aaa24 */ /* 0x000fc400078e02ff */
[C---:B------:R-:W-:Y:S02]  /*21a0*/  @!P3 IMAD R0, R6.reuse, c[0x0][0x194], R4 ;  /* 0x000065000600ba24 */ /* 0x040fe400078e0204 */
[----:B------:R-:W-:-:S04]  /*21b0*/  @!P3 IMAD.WIDE.U32 R6, R6, c[0x0][0x190], R2 ;  /* 0x000064000606ba25 */ /* 0x000fc800078e0002 */
[----:B------:R-:W-:Y:S01]  /*21c0*/  @!P1 IMAD.X R8, RZ, RZ, R43, P0 ;  /* 0x000000ffff089224 */ /* 0x000fe200000e062b */
[C---:B------:R-:W-:Y:S01]  /*21d0*/  @!P3 LEA R14, P0, R6.reuse, c[0x0][0x160], 0x1 ;  /* 0x00005800060eba11 */ /* 0x040fe200078008ff */
[----:B------:R-:W-:Y:S02]  /*21e0*/  @!P3 IMAD.IADD R0, R7, 0x1, R0 ;  /* 0x000000010700b824 */ /* 0x000fe400078e0200 */
[C---:B------:R-:W-:Y:S02]  /*21f0*/  @!P2 IMAD R10, R5.reuse, c[0x0][0x194], R10 ;  /* 0x00006500050aaa24 */ /* 0x040fe400078e020a */
[----:B------:R-:W-:Y:S01]  /*2200*/  @!P2 IMAD.WIDE.U32 R4, R5, c[0x0][0x190], R2 ;  /* 0x000064000504aa25 */ /* 0x000fe200078e0002 */
[----:B------:R-:W-:-:S03]  /*2210*/  @!P3 LEA.HI.X R15, R6, c[0x0][0x164], R0, 0x1, P0 ;  /* 0x00005900060fba11 */ /* 0x000fc600000f0c00 */
[----:B------:R-:W-:Y:S01]  /*2220*/  @!P1 IMAD R8, R8, c[0x0][0x190], RZ ;  /* 0x0000640008089a24 */ /* 0x000fe200078e02ff */
[C---:B------:R-:W-:Y:S01]  /*2230*/  @!P2 LEA R18, P0, R4.reuse, c[0x0][0x160], 0x1 ;  /* 0x000058000412aa11 */ /* 0x040fe200078008ff */
[----:B------:R-:W-:Y:S01]  /*2240*/  @!P2 IMAD.IADD R0, R5, 0x1, R10 ;  /* 0x000000010500a824 */ /* 0x000fe200078e020a */
[----:B------:R1:W-:Y:S01]  /*2250*/  @!P3 LDGSTS.E.BYPASS.LTC128B.128 [R208+0x2800], [R14.64] ;  /* 0x028000000ed0bfae */ /* 0x0003e2000b901d56 */
        /* <DEDUP_REMOVED lines=8> */
[----:B------:R-:W-:-:S03]  /*22e0*/  @!P1 LEA.HI.X R13, R2, c[0x0][0x164], R3, 0x1, P0 ;  /* 0x00005900020d9a11 */ /* 0x000fc600000f0c03 */
[C---:B------:R-:W-:Y:S01]  /*22f0*/  IMAD R0, R34.reuse, c[0x0][0x19c], R0 ;  /* 0x0000670022007a24 */ /* 0x040fe200078e0200 */
[----:B------:R-:W-:Y:S01]  /*2300*/  IADD3 R4, P0, R29, R4, RZ ;  /* 0x000000041d047210 */ /* 0x000fe20007f1e0ff */
[----:B------:R-:W-:Y:S01]  /*2310*/  IMAD R6, R35, c[0x0][0x1a0], RZ ;  /* 0x0000680023067a24 */ /* 0x000fe200078e02ff */
[----:B------:R3:W-:Y:S01]  /*2320*/  @!P1 LDGSTS.E.BYPASS.LTC128B.128 [R208+0x3800], [R12.64] ;  /* 0x038000000cd09fae */ /* 0x0007e2000b901d56 */
[----:B------:R-:W-:Y:S01]  /*2330*/  IMAD.WIDE.U32 R2, R34, c[0x0][0x1a0], R40 ;  /* 0x0000680022027a25 */ /* 0x000fe200078e0028 */
[----:B------:R-:W-:-:S03]  /*2340*/  IADD3.X R5, R30, R5, R0, P0, !PT ;  /* 0x000000051e057210 */ /* 0x000fc600007fe400 */
[----:B------:R-:W-:Y:S01]  /*2350*/  IMAD R0, R34, c[0x0][0x1a4], R6 ;  /* 0x0000690022007a24 */ /* 0x000fe200078e0206 */
[----:B------:R-:W-:Y:S01]  /*2360*/  IADD3 R10, P0, R27, R2, RZ ;  /* 0x000000021b0a7210 */ /* 0x000fe20007f1e0ff */
[----:B------:R-:W-:Y:S02]  /*2370*/  IMAD R9, R135, -0x40, R52 ;  /* 0xffffffc087097824 */ /* 0x000fe400078e0234 */
[----:B------:R-:W-:Y:S01]  /*2380*/  IMAD.WIDE.U32 R40, R26, c[0x0][0x1b0], R4 ;  /* 0x00006c001a287a25 */ /* 0x000fe200078e0004 */
[----:B------:R-:W-:Y:S02]  /*2390*/  IADD3.X R11, R28, R3, R0, P0, !PT ;  /* 0x000000031c0b7210 */ /* 0x000fe400007fe400 */
[-C--:B------:R-:W-:Y:S01]  /*23a0*/  ISETP.GE.AND P5, PT, R34, R9.reuse, PT ;  /* 0x000000092200720c */ /* 0x080fe20003fa6270 */
[----:B------:R-:W-:Y:S01]  /*23b0*/  IMAD R0, R16, c[0x0][0x1b0], RZ ;  /* 0x00006c0010007a24 */ /* 0x000fe200078e02ff */
[-C--:B------:R-:W-:Y:S01]  /*23c0*/  ISETP.GE.AND P0, PT, R38, R9.reuse, PT ;  /* 0x000000092600720c */ /* 0x080fe20003f06270 */
[----:B------:R-:W-:Y:S01]  /*23d0*/  IMAD.MOV.U32 R144, RZ, RZ, R40 ;  /* 0x000000ffff907224 */ /* 0x000fe200078e0028 */
[CC--:B------:R-:W-:Y:S01]  /*23e0*/  ISETP.GE.AND P4, PT, R37.reuse, R9.reuse, PT ;  /* 0x000000092500720c */ /* 0x0c0fe20003f86270 */
[----:B------:R-:W-:Y:S01]  /*23f0*/  IMAD R2, R26, c[0x0][0x1b4], R0 ;  /* 0x00006d001a027a24 */ /* 0x000fe200078e0200 */
[-C--:B------:R-:W-:Y:S01]  /*2400*/  ISETP.GE.AND P2, PT, R37, R9.reuse, PT ;  /* 0x000000092500720c */ /* 0x080fe20003f46270 */
[----:B------:R-:W-:Y:S01]  /*2410*/  IMAD R0, R135, UR7, RZ ;  /* 0x0000000787007c24 */ /* 0x000fe2000f8e02ff */
[----:B------:R-:W-:Y:S01]  /*2420*/  ISETP.GE.AND P1, PT, R36, R9, PT ;  /* 0x000000092400720c */ /* 0x000fe20003f26270 */
[----:B------:R-:W-:Y:S01]  /*2430*/  IMAD.IADD R145, R41, 0x1, R2 ;  /* 0x0000000129917824 */ /* 0x000fe200078e0202 */
[----:B------:R-:W-:Y:S01]  /*2440*/  STL.64 [R1+0x58], R40 ;  /* 0x0000582801007387 */ /* 0x000fe20000100a00 */
[----:B------:R-:W-:-:S02]  /*2450*/  IMAD R0, R17, UR8, R0 ;  /* 0x0000000811007c24 */ /* 0x000fc4000f8e0200 */
[----:B------:R-:W-:Y:S01]  /*2460*/  IMAD.WIDE.U32 R2, R135, UR8, R144 ;  /* 0x0000000887027c25 */ /* 0x000fe2000f8e0090 */
[----:B------:R-:W-:Y:S03]  /*2470*/  STL.64 [R1+0x40], R144 ;  /* 0x0000409001007387 */ /* 0x000fe60000100a00 */
[----:B-1----:R-:W-:Y:S01]  /*2480*/  IMAD.MOV.U32 R15, RZ, RZ, c[0x0][0x198] ;  /* 0x00006600ff0f7624 */ /* 0x002fe200078e00ff */
[----:B------:R-:W-:Y:S01]  /*2490*/  @!P5 LEA R6, P3, R2, c[0x0][0x168], 0x1 ;  /* 0x00005a000206da11 */ /* 0x000fe200078608ff */
[----:B------:R-:W-:Y:S02]  /*24a0*/  IMAD.IADD R3, R3, 0x1, R0 ;  /* 0x0000000103037824 */ /* 0x000fe400078e0200 */
[----:B------:R-:W-:Y:S01]  /*24b0*/  IMAD.SHL.U32 R14, R20, 0x20, RZ ;  /* 0x00000020140e7824 */ /* 0x000fe200078e00ff */
[----:B------:R-:W-:Y:S01]  /*24c0*/  @!P0 LEA R0, P6, R15, R2, 0x4 ;  /* 0x000000020f008211 */ /* 0x000fe200078c20ff */
[----:B------:R-:W-:Y:S01]  /*24d0*/  IMAD.WIDE.U32 R10, R26, c[0x0][0x1b8], R10 ;  /* 0x00006e001a0a7a25 */ /* 0x000fe200078e000a */
[----:B------:R-:W-:-:S02]  /*24e0*/  @!P5 LEA.HI.X R7, R2, c[0x0][0x16c], R3, 0x1, P3 ;  /* 0x00005b000207da11 */ /* 0x000fc400018f0c03 */
[----:B------:R-:W-:Y:S01]  /*24f0*/  ISETP.GE.AND P3, PT, R36, R9, PT ;  /* 0x000000092400720c */ /* 0x000fe20003f66270 */
[----:B--2---:R-:W-:Y:S01]  /*2500*/  IMAD.U32 R19, RZ, RZ, UR4 ;  /* 0x00000004ff137e24 */ /* 0x004fe2000f8e00ff */
[----:B------:R-:W-:Y:S01]  /*2510*/  @!P0 LEA.HI.X R5, R15, R3, R20, 0x4, P6 ;  /* 0x000000030f058211 */ /* 0x000fe200030f2414 */
[----:B------:R1:W-:Y:S01]  /*2520*/  @!P5 LDGSTS.E.BYPASS.LTC128B.128 [R208+0x4000], [R6.64] ;  /* 0x0400000006d0dfae */ /* 0x0003e2000b901d56 */
[----:B------:R-:W-:Y:S02]  /*2530*/  @!P0 LEA R4, P6, R0, c[0x0][0x168], 0x1 ;  /* 0x00005a0000048a11 */ /* 0x000fe400078c08ff */
[----:B------:R-:W-:Y:S01]  /*2540*/  ISETP.GE.AND P5, PT, R38, R9, PT ;  /* 0x000000092600720c */ /* 0x000fe20003fa6270 */
[----:B------:R-:W-:Y:S01]  /*2550*/  STL.64 [R1+0x70], R10 ;  /* 0x0000700a01007387 */ /* 0x000fe20000100a00 */
[----:B------:R-:W-:Y:S01]  /*2560*/  @!P0 LEA.HI.X R5, R0, c[0x0][0x16c], R5, 0x1, P6 ;  /* 0x00005b0000058a11 */ /* 0x000fe200030f0c05 */
[----:B------:R-:W-:Y:S01]  /*2570*/  IMAD R0, R135, UR19, RZ ;  /* 0x0000001387007c24 */ /* 0x000fe2000f8e02ff */
[----:B------:R-:W-:-:S03]  /*2580*/  @!P4 IADD3 R8, P6, R2, UR10, RZ ;  /* 0x0000000a0208cc10 */ /* 0x000fc6000ffde0ff */
[----:B------:R2:W-:Y:S01]  /*2590*/  @!P0 LDGSTS.E.BYPASS.LTC128B.128 [R208+0x4800], [R4.64] ;  /* 0x0480000004d08fae */ /* 0x0005e2000b901d56 */
[----:B------:R-:W-:Y:S01]  /*25a0*/  @!P4 IADD3.X R14, R3, UR11, R14, P6, !PT ;  /* 0x0000000b030ecc10 */ /* 0x000fe2000b7fe40e */
[----:B------:R-:W-:Y:S01]  /*25b0*/  @!P3 IMAD.WIDE.U32 R2, R15, 0x30, R2 ;  /* 0x000000300f02b825 */ /* 0x000fe200078e0002 */
[----:B---3--:R-:W-:Y:S01]  /*25c0*/  @!P4 LEA R12, P0, R8, c[0x0][0x168], 0x1 ;  /* 0x00005a00080cca11 */ /* 0x008fe200078008ff */
[----:B------:R-:W-:Y:S01]  /*25d0*/  UIMAD.WIDE.U32 UR10, UR4, 0x20, URZ ;  /* 0x00000020040a78a5 */ /* 0x000fe2000f8e003f */
[----:B------:R-:W-:Y:S01]  /*25e0*/  ISETP.GE.AND P6, PT, R34, R9, PT ;  /* 0x000000092200720c */ /* 0x000fe20003fc6270 */
[----:B------:R-:W-:Y:S01]  /*25f0*/  IMAD R17, R17, UR20, R0 ;  /* 0x0000001411117c24 */ /* 0x000fe2000f8e0200 */
[----:B------:R-:W-:Y:S01]  /*2600*/  @!P4 LEA.HI.X R13, R8, c[0x0][0x16c], R14, 0x1, P0 ;  /* 0x00005b00080dca11 */ /* 0x000fe200000f0c0e */
[----:B------:R-:W-:Y:S01]  /*2610*/  IMAD R0, R16, c[0x0][0x1b8], RZ ;  /* 0x00006e0010007a24 */ /* 0x000fe200078e02ff */
[----:B------:R-:W-:Y:S01]  /*2620*/  @!P3 LEA R8, P0, R2, c[0x0][0x168], 0x1 ;  /* 0x00005a000208ba11 */ /* 0x000fe200078008ff */
[----:B------:R-:W-:-:S02]  /*2630*/  IMAD.U32 R16, RZ, RZ, UR4 ;  /* 0x00000004ff107e24 */ /* 0x000fc4000f8e00ff */
[----:B------:R3:W-:Y:S01]  /*2640*/  @!P4 LDGSTS.E.BYPASS.LTC128B.128 [R208+0x5000], [R12.64] ;  /* 0x050000000cd0cfae */ /* 0x0007e2000b901d56 */
[----:B------:R-:W-:-:S04]  /*2650*/  IMAD R0, R26, c[0x0][0x1bc], R0 ;  /* 0x00006f001a007a24 */ /* 0x000fc800078e0200 */
[----:B-1----:R-:W-:Y:S02]  /*2660*/  IMAD.IADD R7, R11, 0x1, R0 ;  /* 0x000000010b077824 */ /* 0x002fe400078e0200 */
[----:B------:R-:W-:-:S05]  /*2670*/  IMAD.MOV.U32 R6, RZ, RZ, R10 ;  /* 0x000000ffff067224 */ /* 0x000fca00078e000a */
[----:B------:R1:W-:Y:S01]  /*2680*/  STL.64 [R1+0x60], R6 ;  /* 0x0000600601007387 */ /* 0x0003e20000100a00 */
[----:B--2---:R-:W-:-:S03]  /*2690*/  @!P3 IMAD R4, R20, 0x30, RZ ;  /* 0x000000301404b824 */ /* 0x004fc600078e02ff */
[----:B------:R-:W-:Y:S01]  /*26a0*/  STL [R1+0x18], R249 ;  /* 0x000018f901007387 */ /* 0x000fe20000100800 */
[----:B------:R-:W-:-:S05]  /*26b0*/  @!P3 IMAD.IADD R4, R3, 0x1, R4 ;  /* 0x000000010304b824 */ /* 0x000fca00078e0204 */
[----:B------:R-:W-:Y:S02]  /*26c0*/  @!P3 LEA.HI.X R9, R2, c[0x0][0x16c], R4, 0x1, P0 ;  /* 0x00005b000209ba11 */ /* 0x000fe400000f0c04 */
[----:B------:R-:W-:-:S03]  /*26d0*/  LEA.HI R4, R32, R141, RZ, 0x4 ;  /* 0x0000008d20047211 */ /* 0x000fc600078f20ff */
[----:B------:R2:W-:Y:S01]  /*26e0*/  @!P3 LDGSTS.E.BYPASS.LTC128B.128 [R208+0x5800], [R8.64] ;  /* 0x0580000008d0bfae */ /* 0x0005e2000b901d56 */
[C---:B------:R-:W-:Y:S02]  /*26f0*/  LOP3.LUT R2, R4.reuse, 0xfffffff0, RZ, 0xc0, !PT ;  /* 0xfffffff004027812 */ /* 0x040fe400078ec0ff */
[----:B------:R-:W-:Y:S01]  /*2700*/  SHF.R.S32.HI R5, RZ, 0x4, R4 ;  /* 0x00000004ff057819 */ /* 0x000fe20000011404 */
[----:B------:R-:W0:Y:S02]  /*2710*/  LDGDEPBAR ;  /* 0x00000000000079af */ /* 0x000e240000000000 */
[----:B------:R-:W-:Y:S01]  /*2720*/  IMAD.IADD R0, R141, 0x1, -R2 ;  /* 0x000000018d007824 */ /* 0x000fe200078e0a02 */
[----:B------:R-:W-:Y:S01]  /*2730*/  LEA.HI R4, R4, R5, RZ, 0x1 ;  /* 0x0000000504047211 */ /* 0x000fe200078f08ff */
[----:B------:R-:W-:-:S03]  /*2740*/  IMAD.WIDE.U32 R2, R135, UR20, R6 ;  /* 0x0000001487027c25 */ /* 0x000fc6000f8e0006 */
[----:B------:R-:W-:Y:S01]  /*2750*/  SHF.R.S32.HI R18, RZ, 0x1f, R0 ;  /* 0x0000001fff127819 */ /* 0x000fe20000011400 */
[----:B-1----:R-:W-:Y:S01]  /*2760*/  IMAD.SHL.U32 R7, R31, 0x40, RZ ;  /* 0x000000401f077824 */ /* 0x002fe200078e00ff */
[----:B------:R-:W-:Y:S01]  /*2770*/  @!P6 LEA R14, P0, R2, c[0x0][0x170], 0x1 ;  /* 0x00005c00020eea11 */ /* 0x000fe200078008ff */
[----:B------:R-:W-:Y:S01]  /*2780*/  IMAD.IADD R3, R3, 0x1, R17 ;  /* 0x0000000103037824 */ /* 0x000fe200078e0211 */
[----:B------:R-:W-:Y:S01]  /*2790*/  LEA.HI R18, R18, R0, RZ, 0x3 ;  /* 0x0000000012127211 */ /* 0x000fe200078f18ff */
[----:B------:R-:W-:Y:S01]  /*27a0*/  IMAD.SHL.U32 R6, R34, 0x8, RZ ;  /* 0x0000000822067824 */ /* 0x000fe200078e00ff */
[----:B------:R-:W-:Y:S01]  /*27b0*/  LOP3.LUT R11, R4, 0xfffffffe, RZ, 0xc0, !PT ;  /* 0xfffffffe040b7812 */ /* 0x000fe200078ec0ff */
[----:B------:R-:W-:Y:S01]  /*27c0*/  IMAD.SHL.U32 R141, R141, 0x2, RZ ;  /* 0x000000028d8d7824 */ /* 0x000fe200078e00ff */
[----:B------:R-:W-:Y:S02]  /*27d0*/  LOP3.LUT R4, R7, 0x1c0, RZ, 0xc0, !PT ;  /* 0x000001c007047812 */ /* 0x000fe400078ec0ff */
[----:B------:R-:W-:-:S02]  /*27e0*/  @!P6 LEA.HI.X R15, R2, c[0x0][0x174], R3, 0x1, P0 ;  /* 0x00005d00020fea11 */ /* 0x000fc400000f0c03 */
[----:B------:R-:W-:Y:S02]  /*27f0*/  @!P5 LEA R16, P0, R16, R2, 0x4 ;  /* 0x000000021010d211 */ /* 0x000fe400078020ff */
[----:B------:R-:W-:Y:S02]  /*2800*/  LOP3.LUT R7, R18, 0xfffffff8, RZ, 0xc0, !PT ;  /* 0xfffffff812077812 */ /* 0x000fe400078ec0ff */
[----:B------:R-:W-:Y:S01]  /*2810*/  LOP3.LUT R10, R4, 0x8, R6, 0xf8, !PT ;  /* 0x00000008040a7812 */ /* 0x000fe200078ef806 */
[----:B------:R-:W-:-:S04]  /*2820*/  DEPBAR.LE SB0, 0x0 ;  /* 0x000080000000791a */ /* 0x000fc80000000000 */
[----:B------:R-:W-:Y:S01]  /*2830*/  @!P5 LEA.HI.X R19, R19, R3, R245, 0x4, P0 ;  /* 0x000000031313d211 */ /* 0x000fe200000f24f5 */
[----:B------:R-:W-:Y:S01]  /*2840*/  IMAD.IADD R20, R0, 0x1, -R7 ;  /* 0x0000000100147824 */ /* 0x000fe200078e0a07 */
[----:B------:R-:W-:Y:S01]  /*2850*/  SHF.R.U32.HI R6, RZ, 0x3, R4 ;  /* 0x00000003ff067819 */ /* 0x000fe20000011604 */
[----:B------:R-:W-:Y:S01]  /*2860*/  IMAD.U32 R7, RZ, RZ, UR4 ;  /* 0x00000004ff077e24 */ /* 0x000fe2000f8e00ff */
[----:B------:R-:W-:Y:S01]  /*2870*/  BAR.SYNC.DEFER_BLOCKING 0x0 ;  /* 0x0000000000007b1d */ /* 0x000fe20000010000 */
[----:B------:R-:W-:Y:S01]  /*2880*/  @!P2 IADD3 R17, P0, R2, UR10, RZ ;  /* 0x0000000a0211ac10 */ /* 0x000fe2000ff1e0ff */
[----:B------:R-:W-:Y:S01]  /*2890*/  IMAD.IADD R4, R5, 0x1, -R11 ;  /* 0x0000000105047824 */ /* 0x000fe200078e0a0b */
[----:B------:R-:W-:Y:S01]  /*28a0*/  LOP3.LUT R0, R10, R6, RZ, 0x3c, !PT ;  /* 0x000000060a007212 */ /* 0x000fe200078e3cff */
[----:B------:R-:W-:Y:S01]  /*28b0*/  IMAD.SHL.U32 R5, R20, 0x40, RZ ;  /* 0x0000004014057824 */ /* 0x000fe200078e00ff */
[----:B------:R-:W-:Y:S01]  /*28c0*/  @!P2 IADD3.X R11, R3, UR11, R21, P0, !PT ;  /* 0x0000000b030bac10 */ /* 0x000fe200087fe415 */
[----:B------:R-:W-:Y:S01]  /*28d0*/  @!P1 IMAD.WIDE.U32 R2, R7, 0x30, R2 ;  /* 0x0000003007029825 */ /* 0x000fe200078e0002 */
[----:B------:R-:W-:-:S02]  /*28e0*/  @!P5 LEA R6, P0, R16, c[0x0][0x170], 0x1 ;  /* 0x00005c001006da11 */ /* 0x000fc400078008ff */
[----:B------:R-:W-:Y:S01]  /*28f0*/  LOP3.LUT R252, R141, 0x6, RZ, 0xc0, !PT ;  /* 0x000000068dfc7812 */ /* 0x000fe200078ec0ff */
[----:B--2---:R-:W-:Y:S01]  /*2900*/  @!P1 IMAD R9, R245, 0x30, RZ ;  /* 0x00000030f5099824 */ /* 0x004fe200078e02ff */
[----:B------:R-:W-:Y:S01]  /*2910*/  @!P5 LEA.HI.X R7, R16, c[0x0][0x174], R19, 0x1, P0 ;  /* 0x00005d001007da11 */ /* 0x000fe200000f0c13 */
[C---:B------:R-:W-:Y:S02]  /*2920*/  IMAD R0, R4.reuse, 0x200, R0 ;  /* 0x0000020004007824 */ /* 0x040fe400078e0200 */
[----:B------:R-:W-:Y:S01]  /*2930*/  IMAD.SHL.U32 R8, R4, 0x8, RZ ;  /* 0x0000000804087824 */ /* 0x000fe200078e00ff */
[----:B------:R-:W-:Y:S01]  /*2940*/  LOP3.LUT R4, R5, 0x1c0, RZ, 0xc0, !PT ;  /* 0x000001c005047812 */ /* 0x000fe200078ec0ff */
[----:B------:R-:W-:Y:S02]  /*2950*/  @!P1 IMAD.IADD R9, R3, 0x1, R9 ;  /* 0x0000000103099824 */ /* 0x000fe400078e0209 */
[----:B------:R-:W-:Y:S01]  /*2960*/  IMAD.SHL.U32 R3, R18, 0x40, RZ ;  /* 0x0000004012037824 */ /* 0x000fe200078e00ff */
[----:B------:R-:W-:Y:S01]  /*2970*/  LOP3.LUT R10, R4, 0x8, R8, 0xf8, !PT ;  /* 0x00000008040a7812 */ /* 0x000fe200078ef808 */
[----:B------:R-:W-:Y:S01]  /*2980*/  IMAD.SHL.U32 R184, R0, 0x2, RZ ;  /* 0x0000000200b87824 */ /* 0x000fe200078e00ff */
[----:B------:R-:W-:Y:S01]  /*2990*/  SHF.R.U32.HI R5, RZ, 0x3, R4 ;  /* 0x00000003ff057819 */ /* 0x000fe20000011604 */
[----:B------:R-:W-:Y:S01]  /*29a0*/  IMAD.MOV.U32 R0, RZ, RZ, 0x20 ;  /* 0x00000020ff007424 */ /* 0x000fe200078e00ff */
[----:B------:R-:W-:Y:S01]  /*29b0*/  @!P1 LEA R8, P0, R2, c[0x0][0x170], 0x1 ;  /* 0x00005c0002089a11 */ /* 0x000fe200078008ff */
[----:B------:R-:W-:Y:S01]  /*29c0*/  @P6 STS.128 [R208+0x6000], RZ ;  /* 0x006000ffd0006388 */ /* 0x000fe20000000c00 */
[----:B------:R-:W-:-:S02]  /*29d0*/  LOP3.LUT R133, R3, 0xfffffe00, RZ, 0xc0, !PT ;  /* 0xfffffe0003857812 */ /* 0x000fc400078ec0ff */
[----:B------:R-:W-:Y:S01]  /*29e0*/  LOP3.LUT R134, R10, R5, RZ, 0x3c, !PT ;  /* 0x000000050a867212 */ /* 0x000fe200078e3cff */
[----:B------:R-:W-:Y:S01]  /*29f0*/  @!PT LDS RZ, [RZ] ;  /* 0x00000000fffff984 */ /* 0x000fe20000000800 */
[----:B------:R-:W-:Y:S01]  /*2a00*/  @!PT LDS RZ, [RZ] ;  /* 0x00000000fffff984 */ /* 0x000fe20000000800 */
[----:B------:R-:W-:Y:S01]  /*2a10*/  @!PT LDS RZ, [RZ] ;  /* 0x00000000fffff984 */ /* 0x000fe20000000800 */
[----:B------:R3:W-:Y:S01]  /*2a20*/  @!P6 LDGSTS.E.BYPASS.LTC128B.128 [R208+0x6000], [R14.64] ;  /* 0x060000000ed0efae */ /* 0x0007e2000b901d56 */
[----:B------:R-:W-:Y:S01]  /*2a30*/  @!P1 LEA.HI.X R9, R2, c[0x0][0x174], R9, 0x1, P0 ;  /* 0x00005d0002099a11 */ /* 0x000fe200000f0c09 */
[----:B------:R-:W-:Y:S01]  /*2a40*/  IMAD R2, R55, 0x400, R133 ;  /* 0x0000040037027824 */ /* 0x000fe200078e0285 */
[C---:B------:R-:W-:Y:S01]  /*2a50*/  @!P2 LEA R4, P3, R17.reuse, c[0x0][0x170], 0x1 ;  /* 0x00005c001104aa11 */ /* 0x040fe200078608ff */
[----:B------:R-:W-:Y:S01]  /*2a60*/  @P5 STS.128 [R208+0x6800], RZ ;  /* 0x006800ffd0005388 */ /* 0x000fe20000000c00 */
[----:B------:R-:W-:Y:S01]  /*2a70*/  IADD3 R44, R184, 0x4000, RZ ;  /* 0x00004000b82c7810 */ /* 0x000fe20007ffe0ff */
[----:B------:R-:W-:Y:S01]  /*2a80*/  IMAD.IADD R2, R134, 0x1, R2 ;  /* 0x0000000186027824 */ /* 0x000fe200078e0202 */
[----:B------:R-:W-:Y:S01]  /*2a90*/  @!P2 LEA.HI.X R5, R17, c[0x0][0x174], R11, 0x1, P3 ;  /* 0x00005d001105aa11 */ /* 0x000fe200018f0c0b */
[----:B------:R-:W-:Y:S01]  /*2aa0*/  @!PT LDS RZ, [RZ] ;  /* 0x00000000fffff984 */ /* 0x000fe20000000800 */
[----:B------:R-:W-:Y:S01]  /*2ab0*/  @!PT LDS RZ, [RZ] ;  /* 0x00000000fffff984 */ /* 0x000fe20000000800 */
[----:B------:R-:W-:Y:S01]  /*2ac0*/  @!PT LDS RZ, [RZ] ;  /* 0x00000000fffff984 */ /* 0x000fe20000000800 */
[----:B------:R1:W-:Y:S01]  /*2ad0*/  @!P5 LDGSTS.E.BYPASS.LTC128B.128 [R208+0x6800], [R6.64] ;  /* 0x0680000006d0dfae */ /* 0x0003e2000b901d56 */
[----:B------:R-:W-:Y:S01]  /*2ae0*/  IADD3 R195, R184, 0x4040, RZ ;  /* 0x00004040b8c37810 */ /* 0x000fe20007ffe0ff */
[----:B------:R-:W-:-:S02]  /*2af0*/  IMAD.SHL.U32 R191, R2, 0x2, RZ ;  /* 0x0000000202bf7824 */ /* 0x000fc400078e00ff */
[----:B------:R-:W-:Y:S01]  /*2b00*/  @P2 STS.128 [R208+0x7000], RZ ;  /* 0x007000ffd0002388 */ /* 0x000fe20000000c00 */
[----:B------:R-:W-:-:S03]  /*2b10*/  IMAD.MOV.U32 R2, RZ, RZ, 0x10 ;  /* 0x00000010ff027424 */ /* 0x000fc600078e00ff */
        /* <DEDUP_REMOVED lines=9> */
[----:B------:R-:W-:-:S03]  /*2bb0*/  R2P PR, R20, 0x6 ;  /* 0x0000000614007804 */ /* 0x000fc60000000000 */
[----:B---3--:R-:W-:Y:S02]  /*2bc0*/  LDSM.16.M88.4 R12, [R191] ;  /* 0x00000000bf0c783b */ /* 0x008fe40000000200 */
[----:B------:R-:W-:Y:S02]  /*2bd0*/  SEL R2, R2, 0xfffffff0, !P1 ;  /* 0xfffffff002027807 */ /* 0x000fe40004800000 */
[----:B------:R-:W3:Y:S01]  /*2be0*/  LDSM.16.M88.4 R16, [R184+0x4800] ;  /* 0x00480000b810783b */ /* 0x000ee20000000200 */
[----:B------:R-:W-:Y:S02]  /*2bf0*/  SEL R3, R0, 0xffffffe0, !P2 ;  /* 0xffffffe000037807 */ /* 0x000fe40005000000 */
[----:B------:R-:W-:Y:S01]  /*2c00*/  R2P PR, R31, 0x6 ;  /* 0x000000061f007804 */ /* 0x000fe20000000000 */
[----:B------:R-:W-:Y:S01]  /*2c10*/  LDSM.16.M88.4 R40, [R184+0x5000] ;  /* 0x00500000b828783b */ /* 0x000fe20000000200 */
[--C-:B------:R-:W-:Y:S02]  /*2c20*/  IMAD R194, R2, 0x2, R191.reuse ;  /* 0x0000000202c27824 */ /* 0x100fe400078e02bf */
[----:B------:R-:W-:Y:S01]  /*2c30*/  IMAD R192, R3, 0x2, R191 ;  /* 0x0000000203c07824 */ /* 0x000fe200078e02bf */
[----:B------:R-:W-:Y:S01]  /*2c40*/  LDSM.16.M88.4 R36, [R184+0x5800] ;  /* 0x00580000b824783b */ /* 0x000fe20000000200 */
[----:B------:R-:W-:-:S02]  /*2c50*/  SEL R0, R0, 0xffffffe0, !P1 ;  /* 0xffffffe000007807 */ /* 0x000fc40004800000 */
[----:B------:R-:W-:Y:S01]  /*2c60*/  IMAD R193, R2, 0x2, R192 ;  /* 0x0000000202c17824 */ /* 0x000fe200078e02c0 */
[----:B-1----:R-:W1:Y:S02]  /*2c70*/  LDSM.16.M88.4 R4, [R191+0x2000] ;  /* 0x00200000bf04783b */ /* 0x002e640000000200 */
[----:B------:R-:W-:Y:S02]  /*2c80*/  IMAD.IADD R190, R184, 0x1, R0 ;  /* 0x00000001b8be7824 */ /* 0x000fe400078e0200 */
[----:B------:R-:W-:Y:S01]  /*2c90*/  @P2 IADD3 R195, R44, -0x40, RZ ;  /* 0xffffffc02cc32810 */ /* 0x000fe20007ffe0ff */
[----:B------:R-:W0:Y:S03]  /*2ca0*/  LDGDEPBAR ;  /* 0x00000000000079af */ /* 0x000e260000000000 */
[----:B------:R-:W-:Y:S01]  /*2cb0*/  IADD3 R198, R195, 0x800, RZ ;  /* 0x00000800c3c67810 */ /* 0x000fe20007ffe0ff */
[----:B--2---:R-:W2:Y:S01]  /*2cc0*/  LDSM.16.M88.4 R8, [R184+0x4000] ;  /* 0x00400000b808783b */ /* 0x004ea20000000200 */
[----:B------:R-:W-:Y:S01]  /*2cd0*/  IMAD.IADD R189, R0, 0x1, R195 ;  /* 0x0000000100bd7824 */ /* 0x000fe200078e02c3 */
[----:B------:R-:W-:-:S02]  /*2ce0*/  SHF.R.S32.HI R0, RZ, 0x1f, R54 ;  /* 0x0000001fff007819 */ /* 0x000fc40000011436 */
[----:B------:R-:W-:Y:S01]  /*2cf0*/  LDSM.16.M88.4 R28, [R190+0x4000] ;  /* 0x00400000be1c783b */ /* 0x000fe20000000200 */
[C---:B------:R-:W-:Y:S02]  /*2d00*/  IADD3 R197, R195.reuse, 0x1000, RZ ;  /* 0x00001000c3c57810 */ /* 0x040fe40007ffe0ff */
[----:B------:R-:W-:Y:S01]  /*2d10*/  IADD3 R196, R195, 0x1800, RZ ;  /* 0x00001800c3c47810 */ /* 0x000fe20007ffe0ff */
[----:B----4-:R-:W-:Y:S04]  /*2d20*/  LDSM.16.M88.4 R24, [R190+0x4800] ;  /* 0x00480000be18783b */ /* 0x010fe80000000200 */
[----:B-----5:R-:W-:Y:S04]  /*2d30*/  LDSM.16.M88.4 R20, [R190+0x5000] ;  /* 0x00500000be14783b */ /* 0x020fe80000000200 */
[----:B------:R-:W-:Y:S01]  /*2d40*/  LDSM.16.M88.4 R32, [R190+0x5800] ;  /* 0x00580000be20783b */ /* 0x000fe20000000200 */
[C---:B---3--:R-:W-:Y:S03]  /*2d50*/  HMMA.16816.F32.BF16 R104, R12.reuse, R16, RZ ;  /* 0x000000100c68723c */ /* 0x048fe600000418ff */
[----:B------:R-:W-:Y:S04]  /*2d60*/  LDSM.16.M88.4 R44, [R195] ;  /* 0x00000000c32c783b */ /* 0x000fe80000000200 */
[----:B------:R-:W-:Y:S01]  /*2d70*/  LDSM.16.M88.4 R124, [R195+0x1000] ;  /* 0x00100000c37c783b */ /* 0x000fe20000000200 */
[----:B------:R-:W-:Y:S03]  /*2d80*/  HMMA.16816.F32.BF16 R116, R12, R18, RZ ;  /* 0x000000120c74723c */ /* 0x000fe600000418ff */
[----:B------:R-:W-:Y:S04]  /*2d90*/  LDSM.16.M88.4 R92, [R195+0x800] ;  /* 0x00080000c35c783b */ /* 0x000fe80000000200 */
[----:B------:R-:W-:Y:S01]  /*2da0*/  LDSM.16.M88.4 R128, [R195+0x1800] ;  /* 0x00180000c380783b */ /* 0x000fe20000000200 */
[----:B-1----:R-:W-:Y:S08]  /*2db0*/  HMMA.16816.F32.BF16 R56, R4, R16, RZ ;  /* 0x000000100438723c */ /* 0x002ff000000418ff */
[-C--:B--2---:R-:W-:Y:S08]  /*2dc0*/  HMMA.16816.F32.BF16 R112, R12, R8.reuse, RZ ;  /* 0x000000080c70723c */ /* 0x084ff000000418ff */
[C---:B------:R-:W-:Y:S08]  /*2dd0*/  HMMA.16816.F32.BF16 R48, R4.reuse, R8, RZ ;  /* 0x000000080430723c */ /* 0x040ff000000418ff */
[-C--:B------:R-:W-:Y:S08]  /*2de0*/  HMMA.16816.F32.BF16 R68, R4, R10.reuse, RZ ;  /* 0x0000000a0444723c */ /* 0x080ff000000418ff */
[----:B------:R-:W-:Y:S01]  /*2df0*/  HMMA.16816.F32.BF16 R120, R12, R10, RZ ;  /* 0x0000000a0c78723c */ /* 0x000fe200000418ff */
[----:B------:R-:W1:Y:S07]  /*2e00*/  LDSM.16.M88.4 R8, [R194+0x2000] ;  /* 0x00200000c208783b */ /* 0x000e6e0000000200 */
[C---:B------:R-:W-:Y:S08]  /*2e10*/  HMMA.16816.F32.BF16 R60, R4.reuse, R40, RZ ;  /* 0x00000028043c723c */ /* 0x040ff000000418ff */
[C---:B------:R-:W-:Y:S08]  /*2e20*/  HMMA.16816.F32.BF16 R64, R4.reuse, R36, RZ ;  /* 0x000000240440723c */ /* 0x040ff000000418ff */
[C---:B------:R-:W-:Y:S01]  /*2e30*/  HMMA.16816.F32.BF16 R72, R4.reuse, R18, RZ ;  /* 0x000000120448723c */ /* 0x040fe200000418ff */
[----:B------:R-:W-:Y:S07]  /*2e40*/  LDSM.16.M88.4 R16, [R192+0x2000] ;  /* 0x00200000c010783b */ /* 0x000fee0000000200 */
[C---:B------:R-:W-:Y:S08]  /*2e50*/  HMMA.16816.F32.BF16 R84, R4.reuse, R42, RZ ;  /* 0x0000002a0454723c */ /* 0x040ff000000418ff */
[----:B------:R-:W-:Y:S01]  /*2e60*/  HMMA.16816.F32.BF16 R76, R4, R38, RZ ;  /* 0x00000026044c723c */ /* 0x000fe200000418ff */
[----:B------:R-:W2:Y:S07]  /*2e70*/  LDSM.16.M88.4 R4, [R194] ;  /* 0x00000000c204783b */ /* 0x000eae0000000200 */
[C---:B------:R-:W-:Y:S08]  /*2e80*/  HMMA.16816.F32.BF16 R100, R12.reuse, R40, RZ ;  /* 0x000000280c64723c */ /* 0x040ff000000418ff */
[C---:B------:R-:W-:Y:S08]  /*2e90*/  HMMA.16816.F32.BF16 R108, R12.reuse, R42, RZ ;  /* 0x0000002a0c6c723c */ /* 0x040ff000000418ff */
[C---:B------:R-:W-:Y:S08]  /*2ea0*/  HMMA.16816.F32.BF16 R96, R12.reuse, R36, RZ ;  /* 0x000000240c60723c */ /* 0x040ff000000418ff */
[----:B------:R-:W-:Y:S01]  /*2eb0*/  HMMA.16816.F32.BF16 R88, R12, R38, RZ ;  /* 0x000000260c58723c */ /* 0x000fe200000418ff */
[----:B------:R-:W3:Y:S07]  /*2ec0*/  LDSM.16.M88.4 R12, [R192] ;  /* 0x00000000c00c783b */ /* 0x000eee0000000200 */
[C---:B-1----:R-:W-:Y:S08]  /*2ed0*/  HMMA.16816.F32.BF16 R80, R8.reuse, R28, R48 ;  /* 0x0000001c0850723c */ /* 0x042ff00000041830 */
[----:B------:R-:W-:Y:S08]  /*2ee0*/  HMMA.16816.F32.BF16 R48, R8, R26, R72 ;  /* 0x0000001a0830723c */ /* 0x000ff00000041848 */
[----:B--2---:R-:W-:Y:S08]  /*2ef0*/  HMMA.16816.F32.BF16 R72, R4, R28, R112 ;  /* 0x0000001c0448723c */ /* 0x004ff00000041870 */
[C---:B------:R-:W-:Y:S08]  /*2f00*/  HMMA.16816.F32.BF16 R40, R8.reuse, R20, R60 ;  /* 0x000000140828723c */ /* 0x040ff0000004183c */
[C---:B------:R-:W-:Y:S08]  /*2f10*/  HMMA.16816.F32.BF16 R36, R8.reuse, R32, R64 ;  /* 0x000000200824723c */ /* 0x040ff00000041840 */
[C---:B------:R-:W-:Y:S08]  /*2f20*/  HMMA.16816.F32.BF16 R60, R8.reuse, R30, R68 ;  /* 0x0000001e083c723c */ /* 0x040ff00000041844 */
[C---:B------:R-:W-:Y:S08]  /*2f30*/  HMMA.16816.F32.BF16 R56, R8.reuse, R24, R56 ;  /* 0x000000180838723c */ /* 0x040ff00000041838 */
[C---:B------:R-:W-:Y:S08]  /*2f40*/  HMMA.16816.F32.BF16 R68, R8.reuse, R22, R84 ;  /* 0x000000160844723c */ /* 0x040ff00000041854 */
[----:B------:R-:W-:Y:S01]  /*2f50*/  HMMA.16816.F32.BF16 R64, R8, R34, R76 ;  /* 0x000000220840723c */ /* 0x000fe2000004184c */
[----:B------:R-:W-:Y:S07]  /*2f60*/  LDSM.16.M88.4 R8, [R193] ;  /* 0x00000000c108783b */ /* 0x000fee0000000200 */
[C---:B------:R-:W-:Y:S08]  /*2f70*/  HMMA.16816.F32.BF16 R76, R4.reuse, R24, R104 ;  /* 0x00000018044c723c */ /* 0x040ff00000041868 */
[C---:B------:R-:W-:Y:S01]  /*2f80*/  HMMA.16816.F32.BF16 R116, R4.reuse, R26, R116 ;  /* 0x0000001a0474723c */ /* 0x040fe20000041874 */
[----:B------:R-:W1:Y:S07]  /*2f90*/  LDSM.16.M88.4 R24, [R189] ;  /* 0x00000000bd18783b */ /* 0x000e6e0000000200 */
[C---:B------:R-:W-:Y:S08]  /*2fa0*/  HMMA.16816.F32.BF16 R28, R4.reuse, R30, R120 ;  /* 0x0000001e041c723c */ /* 0x040ff00000041878 */
[C---:B------:R-:W-:Y:S08]  /*2fb0*/  HMMA.16816.F32.BF16 R104, R4.reuse, R20, R100 ;  /* 0x000000140468723c */ /* 0x040ff00000041864 */
[----:B------:R-:W-:Y:S08]  /*2fc0*/  HMMA.16816.F32.BF16 R108, R4, R22, R108 ;  /* 0x00000016046c723c */ /* 0x000ff0000004186c */
[----:B---3--:R-:W-:Y:S07]  /*2fd0*/  HMMA.16816.F32.BF16 R20, R12, R44, R72 ;  /* 0x0000002c0c14723c */ /* 0x008fee0000041848 */
[----:B------:R-:W-:Y:S01]  /*2fe0*/  IMAD.MOV.U32 R75, RZ, RZ, R135 ;  /* 0x000000ffff4b7224 */ /* 0x000fe200078e0087 */
[----:B------:R-:W-:Y:S08]  /*2ff0*/  HMMA.16816.F32.BF16 R120, R4, R34, R88 ;  /* 0x000000220478723c */ /* 0x000ff00000041858 */
[----:B------:R-:W-:Y:S08]  /*3000*/  HMMA.16816.F32.BF16 R88, R16, R124, R40 ;  /* 0x0000007c1058723c */ /* 0x000ff00000041828 */
        /* <DEDUP_REMOVED lines=8> */
[----:B------:R-:W-:Y:S07]  /*3090*/  HMMA.16816.F32.BF16 R100, R16, R130, R64 ;  /* 0x000000821064723c */ /* 0x000fee0000041840 */
[----:B------:R-:W-:Y:S01]  /*30a0*/  LEA.HI R16, R0, R54, RZ, 0x2 ;  /* 0x0000003600107211 */ /* 0x000fe200078f10ff */
[----:B------:R-:W-:Y:S01]  /*30b0*/  IMAD R0, R55, 0x10, R142 ;  /* 0x0000001037007824 */ /* 0x000fe200078e028e */
[----:B------:R-:W-:Y:S01]  /*30c0*/  IADD3 R17, R52, 0x1, -R53 ;  /* 0x0000000134117810 */ /* 0x000fe20007ffe835 */
[----:B------:R-:W-:Y:S01]  /*30d0*/  HMMA.16816.F32.BF16 R36, R12, R46, R28 ;  /* 0x0000002e0c24723c */ /* 0x000fe2000004181c */
[----:B------:R-:W-:-:S02]  /*30e0*/  SHF.R.S32.HI R146, RZ, 0x2, R16 ;  /* 0x00000002ff927819 */ /* 0x000fc40000011410 */
[----:B------:R-:W-:-:S03]  /*30f0*/  IADD3 R16, R52, -c[0x0][0x2e4], -R53 ;  /* 0x8000b90034107a10 */ /* 0x000fc60007ffe835 */
[----:B------:R-:W-:Y:S01]  /*3100*/  IMAD.IADD R0, R146, 0x1, R0 ;  /* 0x0000000192007824 */ /* 0x000fe200078e0200 */
[----:B------:R-:W-:Y:S01]  /*3110*/  IADD3 R28, R17, c[0x0][0x2e8], RZ ;  /* 0x0000ba00111c7a10 */ /* 0x000fe20007ffe0ff */
[----:B-1----:R-:W-:Y:S01]  /*3120*/  HMMA.16816.F32.BF16 R48, R8, R24, R20 ;  /* 0x000000180830723c */ /* 0x002fe20000041814 */
[----:B------:R-:W-:Y:S01]  /*3130*/  STL [R1+0x9c], R146 ;  /* 0x00009c9201007387 */ /* 0x000fe20000100800 */
[--C-:B------:R-:W-:Y:S01]  /*3140*/  IMAD.IADD R34, R16, 0x1, R0.reuse ;  /* 0x0000000110227824 */ /* 0x100fe200078e0200 */
[----:B------:R-:W-:Y:S01]  /*3150*/  IADD3 R18, R0, 0x8, RZ ;  /* 0x0000000800127810 */ /* 0x000fe20007ffe0ff */
[----:B------:R-:W-:Y:S01]  /*3160*/  IMAD.IADD R19, R28, 0x1, R0 ;  /* 0x000000011c137824 */ /* 0x000fe200078e0200 */
[C---:B------:R-:W-:Y:S02]  /*3170*/  IADD3 R17, R0.reuse, 0x40, RZ ;  /* 0x0000004000117810 */ /* 0x040fe40007ffe0ff */
[----:B------:R-:W-:Y:S01]  /*3180*/  IADD3 R0, R0, 0x48, RZ ;  /* 0x0000004800007810 */ /* 0x000fe20007ffe0ff */
[----:B------:R-:W-:Y:S01]  /*3190*/  HMMA.16816.F32.BF16 R56, R12, R92, R76 ;  /* 0x0000005c0c38723c */ /* 0x000fe2000004184c */
[C---:B------:R-:W-:Y:S01]  /*31a0*/  IMAD.IADD R33, R16.reuse, 0x1, R18 ;  /* 0x0000000110217824 */ /* 0x040fe200078e0212 */
[----:B------:R-:W-:Y:S01]  /*31b0*/  IMNMX R206, R19, R52, PT ;  /* 0x0000003413ce7217 */ /* 0x000fe20003800200 */
[C-C-:B------:R-:W-:Y:S01]  /*31c0*/  IMAD.IADD R32, R16.reuse, 0x1, R17.reuse ;  /* 0x0000000110207824 */ /* 0x140fe200078e0211 */
[----:B------:R-:W-:Y:S01]  /*31d0*/  IMNMX R202, RZ, R34, !PT ;  /* 0x00000022ffca7217 */ /* 0x000fe20007800200 */
[----:B------:R-:W-:Y:S01]  /*31e0*/  IMAD.IADD R20, R16, 0x1, R0 ;  /* 0x0000000110147824 */ /* 0x000fe200078e0200 */
[----:B------:R-:W-:Y:S01]  /*31f0*/  IMNMX R201, RZ, R33, !PT ;  /* 0x00000021ffc97217 */ /* 0x000fe20007800200 */
[C---:B------:R-:W-:Y:S01]  /*3200*/  IMAD.IADD R18, R28.reuse, 0x1, R18 ;  /* 0x000000011c127824 */ /* 0x040fe200078e0212 */
[----:B--2---:R-:W-:Y:S01]  /*3210*/  HMMA.16816.F32.BF16 R40, R4, R26, R40 ;  /* 0x0000001a0428723c */ /* 0x004fe20000041828 */
[C---:B------:R-:W-:Y:S01]  /*3220*/  IMAD.IADD R17, R28.reuse, 0x1, R17 ;  /* 0x000000011c117824 */ /* 0x040fe200078e0211 */
[----:B------:R-:W-:Y:S01]  /*3230*/  IMNMX R199, RZ, R20, !PT ;  /* 0x00000014ffc77217 */ /* 0x000fe20007800200 */
[----:B------:R-:W-:Y:S01]  /*3240*/  IMAD.IADD R16, R28, 0x1, R0 ;  /* 0x000000011c107824 */ /* 0x000fe200078e0200 */
[----:B------:R-:W1:Y:S01]  /*3250*/  LDSM.16.M88.4 R20, [R189+0x800] ;  /* 0x00080000bd14783b */ /* 0x000e620000000200 */
[----:B------:R-:W-:Y:S01]  /*3260*/  IMAD R0, R135, 0x40, R252 ;  /* 0x0000004087007824 */ /* 0x000fe200078e02fc */
[----:B------:R-:W-:-:S02]  /*3270*/  IMNMX R205, R18, R52, PT ;  /* 0x0000003412cd7217 */ /* 0x000fc40003800200 */
[----:B------:R-:W-:Y:S01]  /*3280*/  HMMA.16816.F32.BF16 R28, R4, R24, R80 ;  /* 0x00000018041c723c */ /* 0x000fe20000041850 */
[----:B------:R-:W-:Y:S02]  /*3290*/  IMNMX R203, R16, R52, PT ;  /* 0x0000003410cb7217 */ /* 0x000fe40003800200 */
[C---:B------:R-:W-:Y:S02]  /*32a0*/  IADD3 R16, R0.reuse, 0x1, RZ ;  /* 0x0000000100107810 */ /* 0x040fe40007ffe0ff */
[-C--:B------:R-:W-:Y:S02]  /*32b0*/  ISETP.GE.AND P6, PT, R0, R206.reuse, PT ;  /* 0x000000ce0000720c */ /* 0x080fe40003fc6270 */
[C---:B------:R-:W-:Y:S01]  /*32c0*/  ISETP.GE.AND P5, PT, R16.reuse, R206, PT ;  /* 0x000000ce1000720c */ /* 0x040fe20003fa6270 */
[----:B------:R-:W-:Y:S01]  /*32d0*/  HMMA.16816.F32.BF16 R36, R8, R26, R36 ;  /* 0x0000001a0824723c */ /* 0x000fe20000041824 */
[----:B------:R-:W2:Y:S01]  /*32e0*/  LDSM.16.M88.4 R24, [R189+0x1000] ;  /* 0x00100000bd18783b */ /* 0x000ea20000000200 */
[----:B------:R-:W-:-:S02]  /*32f0*/  ISETP.GE.AND P4, PT, R16, R205, PT ;  /* 0x000000cd1000720c */ /* 0x000fc40003f86270 */
[C---:B------:R-:W-:Y:S02]  /*3300*/  ISETP.GE.AND P1, PT, R0.reuse, R205, PT ;  /* 0x000000cd0000720c */ /* 0x040fe40003f26270 */
[----:B------:R-:W-:Y:S02]  /*3310*/  IMNMX R204, R17, R52, PT ;  /* 0x0000003411cc7217 */ /* 0x000fe40003800200 */
[----:B------:R-:W-:Y:S01]  /*3320*/  HMMA.16816.F32.BF16 R44, R12, R94, R116 ;  /* 0x0000005e0c2c723c */ /* 0x000fe20000041874 */
[-C--:B------:R-:W-:Y:S02]  /*3330*/  ISETP.LT.OR P6, PT, R0, R202.reuse, P6 ;  /* 0x000000ca0000720c */ /* 0x080fe400037c1670 */
[C---:B------:R-:W-:Y:S02]  /*3340*/  ISETP.LT.OR P5, PT, R16.reuse, R202, P5 ;  /* 0x000000ca1000720c */ /* 0x040fe40002fa1670 */
[-C--:B------:R-:W-:Y:S02]  /*3350*/  ISETP.LT.OR P4, PT, R16, R201.reuse, P4 ;  /* 0x000000c91000720c */ /* 0x080fe40002781670 */
[----:B------:R-:W-:-:S02]  /*3360*/  ISETP.LT.OR P1, PT, R0, R201, P1 ;  /* 0x000000c90000720c */ /* 0x000fc40000f21670 */
[----:B------:R-:W-:Y:S02]  /*3370*/  IMNMX R200, RZ, R32, !PT ;  /* 0x00000020ffc87217 */ /* 0x000fe40007800200 */
[CC--:B------:R-:W-:Y:S01]  /*3380*/  ISETP.GE.AND P3, PT, R16.reuse, R204.reuse, PT ;  /* 0x000000cc1000720c */ /* 0x0c0fe20003f66270 */
[----:B------:R-:W-:Y:S01]  /*3390*/  HMMA.16816.F32.BF16 R32, R12, R124, R104 ;  /* 0x0000007c0c20723c */ /* 0x000fe20000041868 */
[-C--:B------:R-:W-:Y:S02]  /*33a0*/  ISETP.GE.AND P0, PT, R16, R203.reuse, PT ;  /* 0x000000cb1000720c */ /* 0x080fe40003f06270 */
[----:B------:R-:W-:Y:S02]  /*33b0*/  ISETP.GE.AND P2, PT, R0, R204, PT ;  /* 0x000000cc0000720c */ /* 0x000fe40003f46270 */
[----:B------:R-:W-:Y:S02]  /*33c0*/  FSEL R77, R48, -INF , !P6 ;  /* 0xff800000304d7808 */ /* 0x000fe40007000000 */
[----:B------:R-:W-:-:S02]  /*33d0*/  ISETP.GE.AND P6, PT, R0, R203, PT ;  /* 0x000000cb0000720c */ /* 0x000fc40003fc6270 */
[----:B------:R-:W-:Y:S02]  /*33e0*/  FSEL R92, R50, -INF , !P1 ;  /* 0xff800000325c7808 */ /* 0x000fe40004800000 */
[----:B------:R-:W-:Y:S01]  /*33f0*/  FSEL R74, R49, -INF , !P5 ;  /* 0xff800000314a7808 */ /* 0x000fe20006800000 */
[C---:B-1----:R-:W-:Y:S01]  /*3400*/  HMMA.16816.F32.BF16 R52, R8.reuse, R22, R44 ;  /* 0x000000160834723c */ /* 0x042fe2000004182c */
[----:B------:R-:W-:Y:S02]  /*3410*/  FSEL R94, R51, -INF , !P4 ;  /* 0xff800000335e7808 */ /* 0x000fe40006000000 */
[CC--:B------:R-:W-:Y:S02]  /*3420*/  ISETP.LT.OR P3, PT, R16.reuse, R200.reuse, P3 ;  /* 0x000000c81000720c */ /* 0x0c0fe40001f61670 */
[----:B------:R-:W-:Y:S02]  /*3430*/  ISETP.LT.OR P0, PT, R16, R199, P0 ;  /* 0x000000c71000720c */ /* 0x000fe40000701670 */
[C---:B------:R-:W-:Y:S01]  /*3440*/  ISETP.LT.OR P2, PT, R0.reuse, R200, P2 ;  /* 0x000000c80000720c */ /* 0x040fe20001741670 */
[----:B------:R-:W-:Y:S01]  /*3450*/  HMMA.16816.F32.BF16 R48, R8, R20, R56 ;  /* 0x000000140830723c */ /* 0x000fe20000041838 */
[----:B------:R-:W-:-:S02]  /*3460*/  IADD3 R16, R0, 0x8, RZ ;  /* 0x0000000800107810 */ /* 0x000fc40007ffe0ff */
[----:B------:R-:W-:Y:S02]  /*3470*/  ISETP.LT.OR P6, PT, R0, R199, P6 ;  /* 0x000000c70000720c */ /* 0x000fe400037c1670 */
[----:B------:R-:W-:Y:S02]  /*3480*/  FSEL R66, R28, -INF , !P2 ;  /* 0xff8000001c427808 */ /* 0x000fe40005000000 */
[C---:B------:R-:W-:Y:S01]  /*3490*/  ISETP.GE.AND P1, PT, R16.reuse, R206, PT ;  /* 0x000000ce1000720c */ /* 0x040fe20003f26270 */
[----:B------:R-:W-:Y:S01]  /*34a0*/  HMMA.16816.F32.BF16 R44, R12, R126, R108 ;  /* 0x0000007e0c2c723c */ /* 0x000fe2000004186c */
[----:B------:R-:W-:Y:S02]  /*34b0*/  ISETP.GE.AND P2, PT, R16, R205, PT ;  /* 0x000000cd1000720c */ /* 0x000fe40003f46270 */
[----:B------:R-:W-:Y:S02]  /*34c0*/  FSEL R72, R30, -INF , !P6 ;  /* 0xff8000001e487808 */ /* 0x000fe40007000000 */
[----:B------:R-:W-:-:S02]  /*34d0*/  FSEL R67, R29, -INF , !P3 ;  /* 0xff8000001d437808 */ /* 0x000fc40005800000 */
[----:B------:R-:W-:Y:S02]  /*34e0*/  FSEL R73, R31, -INF , !P0 ;  /* 0xff8000001f497808 */ /* 0x000fe40004000000 */
[C---:B------:R-:W-:Y:S01]  /*34f0*/  ISETP.GE.AND P6, PT, R16.reuse, R204, PT ;  /* 0x000000cc1000720c */ /* 0x040fe20003fc6270 */
[----:B------:R-:W-:Y:S01]  /*3500*/  HMMA.16816.F32.BF16 R28, R4, R20, R84 ;  /* 0x00000014041c723c */ /* 0x000fe20000041854 */
[C---:B------:R-:W-:Y:S02]  /*3510*/  ISETP.GE.AND P3, PT, R16.reuse, R203, PT ;  /* 0x000000cb1000720c */ /* 0x040fe40003f66270 */
        /* <DEDUP_REMOVED lines=8> */
[----:B------:R-:W-:-:S02]  /*35a0*/  ISETP.GE.AND P5, PT, R17, R206, PT ;  /* 0x000000ce1100720c */ /* 0x000fc40003fa6270 */
[C---:B------:R-:W-:Y:S02]  /*35b0*/  ISETP.GE.AND P4, PT, R17.reuse, R205, PT ;  /* 0x000000cd1100720c */ /* 0x040fe40003f86270 */
[C---:B------:R-:W-:Y:S02]  /*35c0*/  ISETP.GE.AND P1, PT, R17.reuse, R204, PT ;  /* 0x000000cc1100720c */ /* 0x040fe40003f26270 */
[C---:B------:R-:W-:Y:S02]  /*35d0*/  ISETP.GE.AND P2, PT, R17.reuse, R203, PT ;  /* 0x000000cb1100720c */ /* 0x040fe40003f46270 */
[----:B------:R-:W-:Y:S02]  /*35e0*/  ISETP.GE.AND P0, PT, R16, R206, PT ;  /* 0x000000ce1000720c */ /* 0x000fe40003f06270 */
[C---:B------:R-:W-:Y:S02]  /*35f0*/  ISETP.LT.OR P5, PT, R17.reuse, R202, P5 ;  /* 0x000000ca1100720c */ /* 0x040fe40002fa1670 */
[----:B------:R-:W-:-:S02]  /*3600*/  ISETP.LT.OR P4, PT, R17, R201, P4 ;  /* 0x000000c91100720c */ /* 0x000fc40002781670 */
[C---:B------:R-:W-:Y:S02]  /*3610*/  ISETP.LT.OR P1, PT, R17.reuse, R200, P1 ;  /* 0x000000c81100720c */ /* 0x040fe40000f21670 */
[----:B------:R-:W-:Y:S02]  /*3620*/  ISETP.LT.OR P2, PT, R17, R199, P2 ;  /* 0x000000c71100720c */ /* 0x000fe40001741670 */
[----:B------:R-:W-:Y:S02]  /*3630*/  IADD3 R17, R0, 0x11, RZ ;  /* 0x0000001100117810 */ /* 0x000fe40007ffe0ff */
[----:B------:R-:W-:Y:S02]  /*3640*/  ISETP.LT.OR P0, PT, R16, R202, P0 ;  /* 0x000000ca1000720c */ /* 0x000fe40000701670 */
[----:B------:R-:W-:Y:S02]  /*3650*/  FSEL R64, R40, -INF , !P6 ;  /* 0xff80000028407808 */ /* 0x000fe40007000000 */
[----:B------:R-:W-:-:S02]  /*3660*/  FSEL R68, R42, -INF , !P3 ;  /* 0xff8000002a447808 */ /* 0x000fc40005800000 */
[----:B------:R-:W-:Y:S02]  /*3670*/  FSEL R65, R41, -INF , !P1 ;  /* 0xff80000029417808 */ /* 0x000fe40004800000 */
[----:B------:R-:W-:Y:S02]  /*3680*/  FSEL R71, R43, -INF , !P2 ;  /* 0xff8000002b477808 */ /* 0x000fe40005000000 */
[C---:B------:R-:W-:Y:S01]  /*3690*/  ISETP.GE.AND P6, PT, R16.reuse, R205, PT ;  /* 0x000000cd1000720c */ /* 0x040fe20003fc6270 */
[----:B------:R-:W-:Y:S01]  /*36a0*/  HMMA.16816.F32.BF16 R40, R4, R22, R60 ;  /* 0x000000160428723c */ /* 0x000fe2000004183c */
[C---:B------:R-:W-:Y:S01]  /*36b0*/  ISETP.GE.AND P3, PT, R16.reuse, R204, PT ;  /* 0x000000cc1000720c */ /* 0x040fe20003f66270 */
[----:B------:R-:W1:Y:S01]  /*36c0*/  LDSM.16.M88.4 R20, [R189+0x1800] ;  /* 0x00180000bd14783b */ /* 0x000e620000000200 */
[----:B------:R-:W-:Y:S01]  /*36d0*/  ISETP.GE.AND P1, PT, R16, R203, PT ;  /* 0x000000cb1000720c */ /* 0x000fe20003f26270 */
[----:B------:R-:W-:-:S04]  /*36e0*/  DEPBAR.LE SB0, 0x0 ;  /* 0x000080000000791a */ /* 0x000fc80000000000 */
[----:B------:R-:W-:Y:S01]  /*36f0*/  BAR.SYNC.DEFER_BLOCKING 0x0 ;  /* 0x0000000000007b1d */ /* 0x000fe20000010000 */
[----:B------:R-:W-:Y:S02]  /*3700*/  ISETP.GE.AND P2, PT, R17, R206, PT ;  /* 0x000000ce1100720c */ /* 0x000fe40003f46270 */
[----:B------:R-:W-:Y:S02]  /*3710*/  FSEL R76, R37, -INF , !P5 ;  /* 0xff800000254c7808 */ /* 0x000fe40006800000 */
[----:B------:R-:W-:Y:S02]  /*3720*/  FSEL R79, R39, -INF , !P4 ;  /* 0xff800000274f7808 */ /* 0x000fe40006000000 */
[----:B------:R-:W-:Y:S01]  /*3730*/  FSEL R148, R48, -INF , !P0 ;  /* 0xff80000030947808 */ /* 0x000fe20004000000 */
[----:B--2---:R-:W-:Y:S01]  /*3740*/  HMMA.16816.F32.BF16 R36, R8, R24, R32 ;  /* 0x000000180824723c */ /* 0x004fe20000041820 */
[C---:B------:R-:W-:Y:S02]  /*3750*/  ISETP.GE.AND P4, PT, R17.reuse, R204, PT ;  /* 0x000000cc1100720c */ /* 0x040fe40003f86270 */
[----:B------:R-:W-:-:S02]  /*3760*/  ISETP.GE.AND P0, PT, R17, R203, PT ;  /* 0x000000cb1100720c */ /* 0x000fc40003f06270 */
[C---:B------:R-:W-:Y:S02]  /*3770*/  ISETP.LT.OR P6, PT, R16.reuse, R201, P6 ;  /* 0x000000c91000720c */ /* 0x040fe400037c1670 */
[C---:B------:R-:W-:Y:S01]  /*3780*/  ISETP.LT.OR P3, PT, R16.reuse, R200, P3 ;  /* 0x000000c81000720c */ /* 0x040fe20001f61670 */
[----:B------:R-:W-:Y:S01]  /*3790*/  HMMA.16816.F32.BF16 R32, R12, R128, R136 ;  /* 0x000000800c20723c */ /* 0x000fe20000041888 */
[----:B------:R-:W-:Y:S02]  /*37a0*/  ISETP.LT.OR P1, PT, R16, R199, P1 ;  /* 0x000000c71000720c */ /* 0x000fe40000f21670 */
[C---:B------:R-:W-:Y:S02]  /*37b0*/  ISETP.LT.OR P2, PT, R17.reuse, R202, P2 ;  /* 0x000000ca1100720c */ /* 0x040fe40001741670 */
[----:B------:R-:W-:Y:S02]  /*37c0*/  IADD3 R16, R0, 0x18, RZ ;  /* 0x0000001800107810 */ /* 0x000fe40007ffe0ff */
[----:B------:R-:W-:-:S02]  /*37d0*/  ISETP.LT.OR P4, PT, R17, R200, P4 ;  /* 0x000000c81100720c */ /* 0x000fc40002781670 */
[----:B------:R-:W-:Y:S02]  /*37e0*/  ISETP.LT.OR P0, PT, R17, R199, P0 ;  /* 0x000000c71100720c */ /* 0x000fe40000701670 */
        /* <DEDUP_REMOVED lines=8> */
[----:B------:R-:W-:Y:S02]  /*3870*/  ISETP.GE.AND P2, PT, R16, R203, PT ;  /* 0x000000cb1000720c */ /* 0x000fe40003f46270 */
[----:B------:R-:W-:Y:S02]  /*3880*/  FSEL R62, R29, -INF , !P4 ;  /* 0xff8000001d3e7808 */ /* 0x000fe40006000000 */
[----:B------:R-:W-:-:S02]  /*3890*/  FSEL R125, R31, -INF , !P0 ;  /* 0xff8000001f7d7808 */ /* 0x000fc40004000000 */
[----:B------:R-:W-:Y:S01]  /*38a0*/  HMMA.16816.F32.BF16 R28, R4, R24, R88 ;  /* 0x00000018041c723c */ /* 0x000fe20000041858 */
[-C--:B------:R-:W-:Y:S02]  /*38b0*/  ISETP.LT.OR P5, PT, R17, R201.reuse, P5 ;  /* 0x000000c91100720c */ /* 0x080fe40002fa1670 */
[C---:B------:R-:W-:Y:S02]  /*38c0*/  ISETP.LT.OR P6, PT, R16.reuse, R202, P6 ;  /* 0x000000ca1000720c */ /* 0x040fe400037c1670 */
[C---:B------:R-:W-:Y:S02]  /*38d0*/  ISETP.LT.OR P3, PT, R16.reuse, R201, P3 ;  /* 0x000000c91000720c */ /* 0x040fe40001f61670 */
[C---:B------:R-:W-:Y:S02]  /*38e0*/  ISETP.LT.OR P1, PT, R16.reuse, R200, P1 ;  /* 0x000000c81000720c */ /* 0x040fe40000f21670 */
[----:B------:R-:W-:Y:S02]  /*38f0*/  ISETP.LT.OR P2, PT, R16, R199, P2 ;  /* 0x000000c71000720c */ /* 0x000fe40001741670 */
[----:B------:R-:W-:-:S02]  /*3900*/  IADD3 R17, R0, 0x19, RZ ;  /* 0x0000001900117810 */ /* 0x000fc40007ffe0ff */
[----:B------:R-:W-:Y:S02]  /*3910*/  IADD3 R16, R0, 0x20, RZ ;  /* 0x0000002000107810 */ /* 0x000fe40007ffe0ff */
[----:B------:R-:W-:Y:S02]  /*3920*/  FSEL R157, R51, -INF , !P5 ;  /* 0xff800000339d7808 */ /* 0x000fe40006800000 */
[----:B------:R-:W-:Y:S01]  /*3930*/  FSEL R127, R52, -INF , !P6 ;  /* 0xff800000347f7808 */ /* 0x000fe20007000000 */
[----:B------:R-:W-:Y:S01]  /*3940*/  HMMA.16816.F32.BF16 R48, R8, R26, R44 ;  /* 0x0000001a0830723c */ /* 0x000fe2000004182c */
[----:B------:R-:W-:Y:S02]  /*3950*/  FSEL R151, R54, -INF , !P3 ;  /* 0xff80000036977808 */ /* 0x000fe40005800000 */
[-C--:B------:R-:W-:Y:S02]  /*3960*/  ISETP.GE.AND P5, PT, R17, R206.reuse, PT ;  /* 0x000000ce1100720c */ /* 0x080fe40003fa6270 */
[----:B------:R-:W-:-:S02]  /*3970*/  ISETP.GE.AND P0, PT, R16, R206, PT ;  /* 0x000000ce1000720c */ /* 0x000fc40003f06270 */
[C---:B------:R-:W-:Y:S01]  /*3980*/  ISETP.GE.AND P4, PT, R17.reuse, R205, PT ;  /* 0x000000cd1100720c */ /* 0x040fe20003f86270 */
[----:B------:R-:W-:Y:S01]  /*3990*/  HMMA.16816.F32.BF16 R44, R4, R26, R96 ;  /* 0x0000001a042c723c */ /* 0x000fe20000041860 */
[C---:B------:R-:W-:Y:S02]  /*39a0*/  ISETP.GE.AND P6, PT, R17.reuse, R204, PT ;  /* 0x000000cc1100720c */ /* 0x040fe40003fc6270 */
[C---:B------:R-:W-:Y:S02]  /*39b0*/  ISETP.GE.AND P3, PT, R17.reuse, R203, PT ;  /* 0x000000cb1100720c */ /* 0x040fe40003f66270 */
[C---:B------:R-:W-:Y:S02]  /*39c0*/  ISETP.LT.OR P5, PT, R17.reuse, R202, P5 ;  /* 0x000000ca1100720c */ /* 0x040fe40002fa1670 */
[C---:B------:R-:W-:Y:S01]  /*39d0*/  ISETP.LT.OR P4, PT, R17.reuse, R201, P4 ;  /* 0x000000c91100720c */ /* 0x040fe20002781670 */
[----:B-1----:R-:W-:Y:S01]  /*39e0*/  HMMA.16816.F32.BF16 R24, R8, R20, R32 ;  /* 0x000000140818723c */ /* 0x002fe20000041820 */
        /* <DEDUP_REMOVED lines=11> */
[----:B------:R-:W-:Y:S02]  /*3aa0*/  ISETP.GE.AND P6, PT, R16, R203, PT ;  /* 0x000000cb1000720c */ /* 0x000fe40003fc6270 */
[----:B------:R-:W-:-:S02]  /*3ab0*/  ISETP.GE.AND P4, PT, R17, R206, PT ;  /* 0x000000ce1100720c */ /* 0x000fc40003f86270 */
[----:B------:R-:W-:Y:S02]  /*3ac0*/  ISETP.GE.AND P0, PT, R17, R203, PT ;  /* 0x000000cb1100720c */ /* 0x000fe40003f06270 */
[----:B------:R-:W-:Y:S02]  /*3ad0*/  FSEL R119, R43, -INF , !P3 ;  /* 0xff8000002b777808 */ /* 0x000fe40005800000 */
[C---:B------:R-:W-:Y:S01]  /*3ae0*/  ISETP.LT.OR P1, PT, R16.reuse, R201, P1 ;  /* 0x000000c91000720c */ /* 0x040fe20000f21670 */
[----:B------:R-:W-:Y:S01]  /*3af0*/  HMMA.16816.F32.BF16 R40, R12, R130, R120 ;  /* 0x000000820c28723c */ /* 0x000fe20000041878 */
[C---:B------:R-:W-:Y:S02]  /*3b00*/  ISETP.LT.OR P2, PT, R16.reuse, R200, P2 ;  /* 0x000000c81000720c */ /* 0x040fe40001741670 */
[----:B------:R-:W-:Y:S02]  /*3b10*/  ISETP.LT.OR P6, PT, R16, R199, P6 ;  /* 0x000000c71000720c */ /* 0x000fe400037c1670 */
[----:B------:R-:W-:-:S02]  /*3b20*/  ISETP.LT.OR P4, PT, R17, R202, P4 ;  /* 0x000000ca1100720c */ /* 0x000fc40002781670 */
[----:B------:R-:W-:Y:S02]  /*3b30*/  ISETP.LT.OR P0, PT, R17, R199, P0 ;  /* 0x000000c71100720c */ /* 0x000fe40000701670 */
[C---:B------:R-:W-:Y:S02]  /*3b40*/  IADD3 R16, R0.reuse, 0x28, RZ ;  /* 0x0000002800107810 */ /* 0x040fe40007ffe0ff */
[----:B------:R-:W-:Y:S02]  /*3b50*/  IADD3 R13, R0, 0x29, RZ ;  /* 0x00000029000d7810 */ /* 0x000fe40007ffe0ff */
[----:B------:R-:W-:Y:S02]  /*3b60*/  FSEL R126, R53, -INF , !P5 ;  /* 0xff800000357e7808 */ /* 0x000fe40006800000 */
[----:B------:R-:W-:Y:S02]  /*3b70*/  FSEL R168, R38, -INF , !P1 ;  /* 0xff80000026a87808 */ /* 0x000fe40004800000 */
[----:B------:R-:W-:-:S02]  /*3b80*/  FSEL R156, R28, -INF , !P2 ;  /* 0xff8000001c9c7808 */ /* 0x000fc40005000000 */
[----:B------:R-:W-:Y:S02]  /*3b90*/  FSEL R161, R30, -INF , !P6 ;  /* 0xff8000001ea17808 */ /* 0x000fe40007000000 */
[----:B------:R-:W-:Y:S02]  /*3ba0*/  FSEL R165, R37, -INF , !P4 ;  /* 0xff80000025a57808 */ /* 0x000fe40006000000 */
[----:B------:R-:W-:Y:S01]  /*3bb0*/  FSEL R160, R31, -INF , !P0 ;  /* 0xff8000001fa07808 */ /* 0x000fe20004000000 */
[----:B------:R-:W-:Y:S01]  /*3bc0*/  HMMA.16816.F32.BF16 R8, R8, R22, R40 ;  /* 0x000000160808723c */ /* 0x000fe20000041828 */
[C---:B------:R-:W-:Y:S02]  /*3bd0*/  ISETP.GE.AND P5, PT, R17.reuse, R205, PT ;  /* 0x000000cd1100720c */ /* 0x040fe40003fa6270 */
[----:B------:R-:W-:Y:S02]  /*3be0*/  ISETP.GE.AND P3, PT, R17, R204, PT ;  /* 0x000000cc1100720c */ /* 0x000fe40003f66270 */
[----:B------:R-:W-:-:S02]  /*3bf0*/  ISETP.GE.AND P1, PT, R16, R206, PT ;  /* 0x000000ce1000720c */ /* 0x000fc40003f26270 */
[C---:B------:R-:W-:Y:S02]  /*3c00*/  ISETP.GE.AND P2, PT, R16.reuse, R205, PT ;  /* 0x000000cd1000720c */ /* 0x040fe40003f46270 */
[CC--:B------:R-:W-:Y:S02]  /*3c10*/  ISETP.GE.AND P6, PT, R16.reuse, R204.reuse, PT ;  /* 0x000000cc1000720c */ /* 0x0c0fe40003fc6270 */
[----:B------:R-:W-:Y:S02]  /*3c20*/  ISETP.GE.AND P4, PT, R16, R203, PT ;  /* 0x000000cb1000720c */ /* 0x000fe40003f86270 */
[----:B------:R-:W-:Y:S02]  /*3c30*/  ISETP.GE.AND P0, PT, R13, R204, PT ;  /* 0x000000cc0d00720c */ /* 0x000fe40003f06270 */
[C---:B------:R-:W-:Y:S02]  /*3c40*/  ISETP.LT.OR P5, PT, R17.reuse, R201, P5 ;  /* 0x000000c91100720c */ /* 0x040fe40002fa1670 */
[----:B------:R-:W-:-:S02]  /*3c50*/  ISETP.LT.OR P3, PT, R17, R200, P3 ;  /* 0x000000c81100720c */ /* 0x000fc40001f61670 */
[C---:B------:R-:W-:Y:S02]  /*3c60*/  ISETP.LT.OR P1, PT, R16.reuse, R202, P1 ;  /* 0x000000ca1000720c */ /* 0x040fe40000f21670 */
[C---:B------:R-:W-:Y:S02]  /*3c70*/  ISETP.LT.OR P2, PT, R16.reuse, R201, P2 ;  /* 0x000000c91000720c */ /* 0x040fe40001741670 */
[CC--:B------:R-:W-:Y:S02]  /*3c80*/  ISETP.LT.OR P6, PT, R16.reuse, R200.reuse, P6 ;  /* 0x000000c81000720c */ /* 0x0c0fe400037c1670 */
[----:B------:R-:W-:Y:S02]  /*3c90*/  ISETP.LT.OR P4, PT, R16, R199, P4 ;  /* 0x000000c71000720c */ /* 0x000fe40002781670 */
[----:B------:R-:W-:Y:S01]  /*3ca0*/  ISETP.LT.OR P0, PT, R13, R200, P0 ;  /* 0x000000c80d00720c */ /* 0x000fe20000701670 */
[----:B------:R-:W-:Y:S01]  /*3cb0*/  HMMA.16816.F32.BF16 R16, R4, R20, R112 ;  /* 0x000000140410723c */ /* 0x000fe20000041870 */
        /* <DEDUP_REMOVED lines=8> */
[CC--:B------:R-:W-:Y:S02]  /*3d40*/  ISETP.GE.AND P5, PT, R13.reuse, R206.reuse, PT ;  /* 0x000000ce0d00720c */ /* 0x0c0fe40003fa6270 */
[C---:B------:R-:W-:Y:S02]  /*3d50*/  ISETP.GE.AND P3, PT, R13.reuse, R205, PT ;  /* 0x000000cd0d00720c */ /* 0x040fe40003f66270 */
[----:B------:R-:W-:Y:S02]  /*3d60*/  ISETP.GE.AND P1, PT, R13, R203, PT ;  /* 0x000000cb0d00720c */ /* 0x000fe40003f26270 */
[C---:B------:R-:W-:Y:S02]  /*3d70*/  ISETP.GE.AND P2, PT, R12.reuse, R206, PT ;  /* 0x000000ce0c00720c */ /* 0x040fe40003f46270 */
[----:B------:R-:W-:-:S02]  /*3d80*/  ISETP.GE.AND P6, PT, R12, R205, PT ;  /* 0x000000cd0c00720c */ /* 0x000fc40003fc6270 */
[C---:B------:R-:W-:Y:S02]  /*3d90*/  ISETP.GE.AND P4, PT, R12.reuse, R204, PT ;  /* 0x000000cc0c00720c */ /* 0x040fe40003f86270 */
[C---:B------:R-:W-:Y:S02]  /*3da0*/  ISETP.GE.AND P0, PT, R12.reuse, R203, PT ;  /* 0x000000cb0c00720c */ /* 0x040fe40003f06270 */
[CC--:B------:R-:W-:Y:S02]  /*3db0*/  ISETP.LT.OR P5, PT, R13.reuse, R202.reuse, P5 ;  /* 0x000000ca0d00720c */ /* 0x0c0fe40002fa1670 */
[C---:B------:R-:W-:Y:S02]  /*3dc0*/  ISETP.LT.OR P3, PT, R13.reuse, R201, P3 ;  /* 0x000000c90d00720c */ /* 0x040fe40001f61670 */
[----:B------:R-:W-:Y:S02]  /*3dd0*/  ISETP.LT.OR P1, PT, R13, R199, P1 ;  /* 0x000000c70d00720c */ /* 0x000fe40000f21670 */
[----:B------:R-:W-:-:S02]  /*3de0*/  ISETP.LT.OR P2, PT, R12, R202, P2 ;  /* 0x000000ca0c00720c */ /* 0x000fc40001741670 */
[C---:B------:R-:W-:Y:S02]  /*3df0*/  ISETP.LT.OR P6, PT, R12.reuse, R201, P6 ;  /* 0x000000c90c00720c */ /* 0x040fe400037c1670 */
[C---:B------:R-:W-:Y:S02]  /*3e00*/  ISETP.LT.OR P4, PT, R12.reuse, R200, P4 ;  /* 0x000000c80c00720c */ /* 0x040fe40002781670 */
[----:B------:R-:W-:Y:S02]  /*3e10*/  ISETP.LT.OR P0, PT, R12, R199, P0 ;  /* 0x000000c70c00720c */ /* 0x000fe40000701670 */
[----:B------:R-:W-:Y:S01]  /*3e20*/  HMMA.16816.F32.BF16 R12, R4, R22, R100 ;  /* 0x00000016040c723c */ /* 0x000fe20000041864 */
[----:B------:R-:W-:Y:S02]  /*3e30*/  FSEL R158, R47, -INF , !P1 ;  /* 0xff8000002f9e7808 */ /* 0x000fe40004800000 */
[----:B------:R-:W-:Y:S02]  /*3e40*/  FSEL R175, R18, -INF , !P0 ;  /* 0xff80000012af7808 */ /* 0x000fe40004000000 */
[----:B------:R-:W-:-:S02]  /*3e50*/  FSEL R162, R49, -INF , !P5 ;  /* 0xff80000031a27808 */ /* 0x000fc40006800000 */
[C---:B------:R-:W-:Y:S02]  /*3e60*/  IADD3 R5, R0.reuse, 0x38, RZ ;  /* 0x0000003800057810 */ /* 0x040fe40007ffe0ff */
[C---:B------:R-:W-:Y:S02]  /*3e70*/  IADD3 R4, R0.reuse, 0x31, RZ ;  /* 0x0000003100047810 */ /* 0x040fe40007ffe0ff */
[C---:B------:R-:W-:Y:S02]  /*3e80*/  ISETP.GE.AND P0, PT, R5.reuse, R204, PT ;  /* 0x000000cc0500720c */ /* 0x040fe40003f06270 */
[----:B------:R-:W-:Y:S02]  /*3e90*/  IADD3 R0, R0, 0x39, RZ ;  /* 0x0000003900007810 */ /* 0x000fe40007ffe0ff */
[----:B------:R-:W-:Y:S02]  /*3ea0*/  ISETP.LT.OR P0, PT, R5, R200, P0 ;  /* 0x000000c80500720c */ /* 0x000fe40000701670 */
[----:B------:R-:W-:-:S02]  /*3eb0*/  FSEL R166, R51, -INF , !P3 ;  /* 0xff80000033a67808 */ /* 0x000fc40005800000 */
[----:B------:R-:W-:Y:S02]  /*3ec0*/  FSEL R180, R24, -INF , !P2 ;  /* 0xff80000018b47808 */ /* 0x000fe40005000000 */
[C---:B------:R-:W-:Y:S02]  /*3ed0*/  ISETP.GE.AND P1, PT, R4.reuse, R206, PT ;  /* 0x000000ce0400720c */ /* 0x040fe40003f26270 */
[----:B------:R-:W-:Y:S02]  /*3ee0*/  ISETP.GE.AND P5, PT, R4, R205, PT ;  /* 0x000000cd0400720c */ /* 0x000fe40003fa6270 */
[----:B------:R-:W-:Y:S02]  /*3ef0*/  FSEL R170, R12, -INF , !P0 ;  /* 0xff8000000caa7808 */ /* 0x000fe40004000000 */
[----:B------:R-:W-:Y:S02]  /*3f00*/  ISETP.GE.AND P0, PT, R0, R203, PT ;  /* 0x000000cb0000720c */ /* 0x000fe40003f06270 */
[----:B------:R-:W-:-:S02]  /*3f10*/  ISETP.GE.AND P3, PT, R4, R204, PT ;  /* 0x000000cc0400720c */ /* 0x000fc40003f66270 */
[----:B------:R-:W-:Y:S02]  /*3f20*/  ISETP.LT.OR P0, PT, R0, R199, P0 ;  /* 0x000000c70000720c */ /* 0x000fe40000701670 */
[C---:B------:R-:W-:Y:S02]  /*3f30*/  ISETP.GE.AND P2, PT, R4.reuse, R203, PT ;  /* 0x000000cb0400720c */ /* 0x040fe40003f46270 */
[----:B------:R-:W-:Y:S02]  /*3f40*/  FSEL R177, R15, -INF , !P0 ;  /* 0xff8000000fb17808 */ /* 0x000fe40004000000 */
[----:B------:R-:W-:Y:S02]  /*3f50*/  ISETP.GT.AND P0, PT, R75, UR18, PT ;  /* 0x000000124b007c0c */ /* 0x000fe4000bf04270 */
[C---:B------:R-:W-:Y:S02]  /*3f60*/  ISETP.LT.OR P1, PT, R4.reuse, R202, P1 ;  /* 0x000000ca0400720c */ /* 0x040fe40000f21670 */
[----:B------:R-:W-:-:S02]  /*3f70*/  ISETP.LT.OR P5, PT, R4, R201, P5 ;  /* 0x000000c90400720c */ /* 0x000fc40002fa1670 */
[C---:B------:R-:W-:Y:S02]  /*3f80*/  ISETP.LT.OR P3, PT, R4.reuse, R200, P3 ;  /* 0x000000c80400720c */ /* 0x040fe40001f61670 */
[----:B------:R-:W-:Y:S02]  /*3f90*/  ISETP.LT.OR P2, PT, R4, R199, P2 ;  /* 0x000000c70400720c */ /* 0x000fe40001741670 */
[----:B------:R-:W-:Y:S02]  /*3fa0*/  FSEL R207, R26, -INF , !P6 ;  /* 0xff8000001acf7808 */ /* 0x000fe40007000000 */
[----:B------:R-:W-:Y:S02]  /*3fb0*/  FSEL R173, R16, -INF , !P4 ;  /* 0xff80000010ad7808 */ /* 0x000fe40006000000 */
[----:B------:R-:W-:Y:S02]  /*3fc0*/  FSEL R181, R25, -INF , !P1 ;  /* 0xff80000019b57808 */ /* 0x000fe40004800000 */
[----:B------:R-:W-:-:S02]  /*3fd0*/  FSEL R209, R27, -INF , !P5 ;  /* 0xff8000001bd17808 */ /* 0x000fc40006800000 */
[----:B------:R-:W-:Y:S02]  /*3fe0*/  FSEL R171, R17, -INF , !P3 ;  /* 0xff80000011ab7808 */ /* 0x000fe40005800000 */
[----:B------:R-:W-:Y:S02]  /*3ff0*/  FSEL R174, R19, -INF , !P2 ;  /* 0xff80000013ae7808 */ /* 0x000fe40005000000 */
[CC--:B------:R-:W-:Y:S02]  /*4000*/  ISETP.GE.AND P6, PT, R5.reuse, R206.reuse, PT ;  /* 0x000000ce0500720c */ /* 0x0c0fe40003fc6270 */
[C---:B------:R-:W-:Y:S02]  /*4010*/  ISETP.GE.AND P4, PT, R5.reuse, R205, PT ;  /* 0x000000cd0500720c */ /* 0x040fe40003f86270 */
[----:B------:R-:W-:Y:S02]  /*4020*/  ISETP.GE.AND P1, PT, R5, R203, PT ;  /* 0x000000cb0500720c */ /* 0x000fe40003f26270 */
        /* <DEDUP_REMOVED lines=8> */
[----:B------:R-:W-:Y:S01]  /*40b0*/  ISETP.LT.OR P2, PT, R0, R200, P2 ;  /* 0x000000c80000720c */ /* 0x000fe20001741670 */
[----:B------:R-:W-:Y:S01]  /*40c0*/  IMAD.IADD R0, R133, 0x1, R134 ;  /* 0x0000000185007824 */ /* 0x000fe200078e0286 */
[----:B------:R-:W-:Y:S02]  /*40d0*/  FSEL R176, R14, -INF , !P1 ;  /* 0xff8000000eb07808 */ /* 0x000fe40004800000 */
[----:B------:R-:W-:Y:S02]  /*40e0*/  FSEL R169, R13, -INF , !P2 ;  /* 0xff8000000da97808 */ /* 0x000fe40005000000 */
[----:B------:R-:W-:Y:S02]  /*40f0*/  FSEL R178, R8, -INF , !P6 ;  /* 0xff80000008b27808 */ /* 0x000fe40007000000 */
[----:B------:R-:W-:-:S02]  /*4100*/  FSEL R182, R10, -INF , !P4 ;  /* 0xff8000000ab67808 */ /* 0x000fc40006000000 */
[----:B------:R-:W-:Y:S02]  /*4110*/  FSEL R179, R9, -INF , !P5 ;  /* 0xff80000009b37808 */ /* 0x000fe40006800000 */
[----:B------:R-:W-:Y:S01]  /*4120*/  FSEL R183, R11, -INF , !P3 ;  /* 0xff8000000bb77808 */ /* 0x000fe20005800000 */
[----:B------:R-:W-:Y:S05]  /*4130*/  @!P0 BRA `(.L_x_1621) ;  /* 0x000001a000008947 */ /* 0x000fea0003800000 */
[----:B------:R-:W-:Y:S01]  /*4140*/  IADD3 R4, R242, -0x2, RZ ;  /* 0xfffffffef2047810 */ /* 0x000fe20007ffe0ff */
[----:B------:R-:W-:-:S03]  /*4150*/  ULDC UR5, c[0x0][0x19c] ;  /* 0x0000670000057ab9 */ /* 0x000fc60000000800 */
[----:B------:R-:W-:Y:S01]  /*4160*/  SHF.R.S32.HI R7, RZ, 0x1f, R4 ;  /* 0x0000001fff077819 */ /* 0x000fe20000011404 */
[C---:B------:R-:W-:Y:S01]  /*4170*/  IMAD R6, R4.reuse, UR7, RZ ;  /* 0x0000000704067c24 */ /* 0x040fe2000f8e02ff */
[----:B------:R-:W-:Y:S01]  /*4180*/  UMOV UR7, 0x5 ;  /* 0x0000000500077882 */ /* 0x000fe20000000000 */
[----:B------:R-:W-:Y:S01]  /*4190*/  IMAD.WIDE.U32 R4, R4, UR8, R144 ;  /* 0x0000000804047c25 */ /* 0x000fe2000f8e0090 */
[----:B------:R-:W-:-:S03]  /*41a0*/  USHF.L.U64.HI UR5, UR6, UR7, UR5 ;  /* 0x0000000706057299 */ /* 0x000fc60008010205 */
[----:B------:R-:W-:Y:S01]  /*41b0*/  IMAD R6, R7, UR8, R6 ;  /* 0x0000000807067c24 */ /* 0x000fe2000f8e0206 */
[----:B------:R-:W-:Y:S01]  /*41c0*/  USHF.L.U32 UR8, UR6, 0x5, URZ ;  /* 0x0000000506087899 */ /* 0x000fe2000800063f */
[----:B------:R-:W-:Y:S02]  /*41d0*/  LEA R8, P2, R4, c[0x0][0x168], 0x1 ;  /* 0x00005a0004087a11 */ /* 0x000fe400078408ff */
[----:B------:R-:W-:-:S03]  /*41e0*/  IMAD.IADD R5, R5, 0x1, R6 ;  /* 0x0000000105057824 */ /* 0x000fc600078e0206 */
        /* <DEDUP_REMOVED lines=15> */
.L_x_1621:
[----:B-1----:R-:W-:Y:S01]  /*42e0*/  FMNMX.FTZ R4, R66, R67, !PT ;  /* 0x0000004342047209 */ /* 0x002fe20007810000 */
[----:B------:R-:W-:Y:S01]  /*42f0*/  UIADD3 UR14, UR25, -0x4498517b, URZ ;  /* 0xbb67ae85190e7890 */ /* 0x000fe2000fffe03f */
[----:B------:R-:W-:Y:S01]  /*4300*/  IADD3 R251, R249, 0x4, RZ ;  /* 0x00000004f9fb7810 */ /* 0x000fe20007ffe0ff */
[----:B------:R-:W-:Y:S01]  /*4310*/  IMAD.SHL.U32 R44, R75, 0x2, RZ ;  /* 0x000000024b2c7824 */ /* 0x000fe200078e00ff */
[----:B------:R-:W-:Y:S01]  /*4320*/  FMNMX.FTZ R4, R64, R4, !PT ;  /* 0x0000000440047209 */ /* 0x000fe20007810000 */
[----:B------:R-:W-:Y:S01]  /*4330*/  IMAD.WIDE.U32 R46, R250, -0x2daee0ad, RZ ;  /* 0xd2511f53fa2e7825 */ /* 0x000fe200078e00ff */
[----:B------:R-:W-:Y:S01]  /*4340*/  LOP3.LUT R248, R140, UR24, RZ, 0x3c, !PT ;  /* 0x000000188cf87c12 */ /* 0x000fe2000f8e3cff */
[----:B------:R-:W-:Y:S01]  /*4350*/  UIADD3 UR15, UR24, -0x61c88647, URZ ;  /* 0x9e3779b9180f7890 */ /* 0x000fe2000fffe03f */
[----:B------:R-:W-:Y:S01]  /*4360*/  FMNMX.FTZ R4, R65, R4, !PT ;  /* 0x0000000441047209 */ /* 0x000fe20007810000 */
[----:B------:R-:W-:Y:S01]  /*4370*/  IMAD.WIDE.U32 R56, R251, -0x326172a9, RZ ;  /* 0xcd9e8d57fb387825 */ /* 0x000fe200078e00ff */
[----:B------:R-:W-:Y:S01]  /*4380*/  UIADD3 UR13, UR24, 0x3c6ef372, URZ ;  /* 0x3c6ef372180d7890 */ /* 0x000fe2000fffe03f */
[----:B------:R-:W-:Y:S01]  /*4390*/  FMNMX.FTZ R9, R77, R74, !PT ;  /* 0x0000004a4d097209 */ /* 0x000fe20007810000 */
[----:B------:R-:W-:Y:S01]  /*43a0*/  UIADD3 UR10, UR25, 0x32370b8f, URZ ;  /* 0x32370b8f190a7890 */ /* 0x000fe2000fffe03f */
[----:B------:R-:W-:Y:S01]  /*43b0*/  FMNMX.FTZ R4, R118, R4, !PT ;  /* 0x0000000476047209 */ /* 0x000fe20007810000 */
[----:B------:R-:W-:Y:S01]  /*43c0*/  UIADD3 UR12, UR25, 0x76cf5d0a, URZ ;  /* 0x76cf5d0a190c7890 */ /* 0x000fe2000fffe03f */
[----:B------:R-:W-:Y:S01]  /*43d0*/  FMNMX.FTZ R9, R78, R9, !PT ;  /* 0x000000094e097209 */ /* 0x000fe20007810000 */
[----:B------:R-:W-:Y:S01]  /*43e0*/  IMAD.WIDE.U32 R210, R249, -0x326172a9, RZ ;  /* 0xcd9e8d57f9d27825 */ /* 0x000fe200078e00ff */
        /* <DEDUP_REMOVED lines=23> */
[----:B------:R-:W-:Y:S02]  /*4560*/  LOP3.LUT R5, R57, R248, RZ, 0x3c, !PT ;  /* 0x000000f839057212 */ /* 0x000fe400078e3cff */
[----:B------:R-:W-:Y:S01]  /*4570*/  FMNMX.FTZ R4, R125, R4, !PT ;  /* 0x000000047d047209 */ /* 0x000fe20007810000 */
[----:B------:R-:W-:Y:S01]  /*4580*/  LDSM.16.MT88.4 R32, [R186+0x6000] ;  /* 0x00600000ba20783b */ /* 0x000fe20000004200 */
[----:B------:R-:W-:Y:S01]  /*4590*/  FMNMX.FTZ R70, R155, R70, !PT ;  /* 0x000000469b467209 */ /* 0x000fe20007810000 */
[----:B------:R-:W-:Y:S01]  /*45a0*/  IMAD.WIDE.U32 R52, R5, -0x2daee0ad, RZ ;  /* 0xd2511f5305347825 */ /* 0x000fe200078e00ff */
[----:B------:R-:W-:Y:S01]  /*45b0*/  FMNMX.FTZ R4, R63, R4, !PT ;  /* 0x000000043f047209 */ /* 0x000fe20007810000 */
[----:B------:R-:W-:Y:S01]  /*45c0*/  LDSM.16.MT88.4 R36, [R187+0x6000] ;  /* 0x00600000bb24783b */ /* 0x000fe20000004200 */
[----:B------:R-:W-:-:S02]  /*45d0*/  FMNMX.FTZ R70, R173, R70, !PT ;  /* 0x00000046ad467209 */ /* 0x000fc40007810000 */
[----:B------:R-:W-:Y:S01]  /*45e0*/  FMNMX.FTZ R5, R119, R4, !PT ;  /* 0x0000000477057209 */ /* 0x000fe20007810000 */
[----:B------:R-:W-:Y:S01]  /*45f0*/  STL [R1+0x88], R251 ;  /* 0x000088fb01007387 */ /* 0x000fe20000100800 */
[----:B------:R-:W-:Y:S02]  /*4600*/  LOP3.LUT R4, R47, UR25, R44, 0x96, !PT ;  /* 0x000000192f047c12 */ /* 0x000fe4000f8e962c */
[----:B------:R-:W-:Y:S01]  /*4610*/  LOP3.LUT R7, R53, UR14, R46, 0x96, !PT ;  /* 0x0000000e35077c12 */ /* 0x000fe2000f8e962e */
[----:B------:R-:W-:Y:S01]  /*4620*/  STL [R1+0x30], R248 ;  /* 0x000030f801007387 */ /* 0x000fe20000100800 */
[----:B------:R-:W-:Y:S01]  /*4630*/  FMNMX.FTZ R6, R161, R5, !PT ;  /* 0x00000005a1067209 */ /* 0x000fe20007810000 */
[----:B------:R-:W-:Y:S01]  /*4640*/  IMAD.WIDE.U32 R4, R4, -0x326172a9, RZ ;  /* 0xcd9e8d5704047825 */ /* 0x000fe200078e00ff */
[----:B------:R-:W-:Y:S02]  /*4650*/  FMNMX.FTZ R70, R171, R70, !PT ;  /* 0x00000046ab467209 */ /* 0x000fe40007810000 */
[----:B------:R-:W-:Y:S01]  /*4660*/  FMNMX.FTZ R6, R160, R6, !PT ;  /* 0x00000006a0067209 */ /* 0x000fe20007810000 */
[----:B------:R-:W-:Y:S01]  /*4670*/  IMAD.WIDE.U32 R54, R7, -0x326172a9, RZ ;  /* 0xcd9e8d5707367825 */ /* 0x000fe200078e00ff */
[----:B------:R-:W-:-:S02]  /*4680*/  FMNMX.FTZ R70, R170, R70, !PT ;  /* 0x00000046aa467209 */ /* 0x000fc40007810000 */
[----:B------:R-:W-:Y:S02]  /*4690*/  FMNMX.FTZ R7, R159, R6, !PT ;  /* 0x000000069f077209 */ /* 0x000fe40007810000 */
[----:B------:R-:W-:Y:S02]  /*46a0*/  FMNMX.FTZ R70, R169, R70, !PT ;  /* 0x00000046a9467209 */ /* 0x000fe40007810000 */
[----:B------:R-:W-:Y:S02]  /*46b0*/  LOP3.LUT R6, R5, UR15, R56, 0x96, !PT ;  /* 0x0000000f05067c12 */ /* 0x000fe4000f8e9638 */
[----:B------:R-:W-:Y:S01]  /*46c0*/  LOP3.LUT R10, R55, UR13, R4, 0x96, !PT ;  /* 0x0000000d370a7c12 */ /* 0x000fe2000f8e9604 */
[----:B------:R-:W1:Y:S01]  /*46d0*/  SHFL.BFLY PT, R14, R70, 0x2, 0x1f ;  /* 0x0c401f00460e7f89 */ /* 0x000e6200000e0000 */
[----:B------:R-:W-:Y:S01]  /*46e0*/  FMNMX.FTZ R8, R158, R7, !PT ;  /* 0x000000079e087209 */ /* 0x000fe20007810000 */
[----:B------:R-:W-:-:S03]  /*46f0*/  IMAD.WIDE.U32 R6, R6, -0x2daee0ad, RZ ;  /* 0xd2511f5306067825 */ /* 0x000fc600078e00ff */
[----:B------:R-:W-:Y:S01]  /*4700*/  FMNMX.FTZ R8, R175, R8, !PT ;  /* 0x00000008af087209 */ /* 0x000fe20007810000 */
[----:B------:R-:W-:Y:S01]  /*4710*/  IMAD.WIDE.U32 R12, R10, -0x2daee0ad, RZ ;  /* 0xd2511f530a0c7825 */ /* 0x000fe200078e00ff */
[----:B------:R-:W-:Y:S02]  /*4720*/  LOP3.LUT R15, R7, UR12, R52, 0x96, !PT ;  /* 0x0000000c070f7c12 */ /* 0x000fe4000f8e9634 */
[----:B------:R-:W-:Y:S02]  /*4730*/  FMNMX.FTZ R7, R148, R9, !PT ;  /* 0x0000000994077209 */ /* 0x000fe40007810000 */
[----:B------:R-:W-:Y:S02]  /*4740*/  LOP3.LUT R13, R13, UR10, R6, 0x96, !PT ;  /* 0x0000000a0d0d7c12 */ /* 0x000fe4000f8e9606 */
[----:B------:R-:W-:Y:S02]  /*4750*/  FMNMX.FTZ R6, R93, R11, !PT ;  /* 0x0000000b5d067209 */ /* 0x000fe40007810000 */
[----:B------:R-:W-:Y:S01]  /*4760*/  FMNMX.FTZ R8, R174, R8, !PT ;  /* 0x00000008ae087209 */ /* 0x000fe20007810000 */
[----:B------:R-:W-:Y:S01]  /*4770*/  IMAD.WIDE.U32 R42, R13, -0x326172a9, RZ ;  /* 0xcd9e8d570d2a7825 */ /* 0x000fe200078e00ff */
[----:B------:R-:W-:-:S02]  /*4780*/  FMNMX.FTZ R6, R79, R6, !PT ;  /* 0x000000064f067209 */ /* 0x000fc40007810000 */
[----:B------:R-:W-:Y:S02]  /*4790*/  FMNMX.FTZ R7, R149, R7, !PT ;  /* 0x0000000795077209 */ /* 0x000fe40007810000 */
[----:B------:R-:W-:Y:S02]  /*47a0*/  FMNMX.FTZ R8, R176, R8, !PT ;  /* 0x00000008b0087209 */ /* 0x000fe40007810000 */
[----:B------:R-:W-:Y:S02]  /*47b0*/  LOP3.LUT R9, R211, R248, RZ, 0x3c, !PT ;  /* 0x000000f8d3097212 */ /* 0x000fe400078e3cff */
[----:B------:R-:W-:Y:S02]  /*47c0*/  FMNMX.FTZ R6, R152, R6, !PT ;  /* 0x0000000698067209 */ /* 0x000fe40007810000 */
[----:B------:R-:W-:Y:S01]  /*47d0*/  FMNMX.FTZ R7, R127, R7, !PT ;  /* 0x000000077f077209 */ /* 0x000fe20007810000 */
[----:B------:R-:W-:Y:S01]  /*47e0*/  IMAD.WIDE.U32 R58, R9, -0x2daee0ad, RZ ;  /* 0xd2511f53093a7825 */ /* 0x000fe200078e00ff */
[----:B------:R-:W-:-:S02]  /*47f0*/  FMNMX.FTZ R8, R177, R8, !PT ;  /* 0x00000008b1087209 */ /* 0x000fc40007810000 */
[----:B------:R-:W-:Y:S02]  /*4800*/  FMNMX.FTZ R6, R157, R6, !PT ;  /* 0x000000069d067209 */ /* 0x000fe40007810000 */
[----:B------:R-:W-:Y:S01]  /*4810*/  FMNMX.FTZ R7, R126, R7, !PT ;  /* 0x000000077e077209 */ /* 0x000fe20007810000 */
[----:B------:R-:W2:Y:S01]  /*4820*/  SHFL.BFLY PT, R69, R8, 0x2, 0x1f ;  /* 0x0c401f0008457f89 */ /* 0x000ea200000e0000 */
[----:B------:R-:W-:Y:S02]  /*4830*/  FMNMX.FTZ R6, R151, R6, !PT ;  /* 0x0000000697067209 */ /* 0x000fe40007810000 */
[----:B------:R-:W-:Y:S02]  /*4840*/  LOP3.LUT R10, R59, UR14, R46, 0x96, !PT ;  /* 0x0000000e3b0a7c12 */ /* 0x000fe4000f8e962e */
[----:B------:R-:W-:Y:S02]  /*4850*/  FMNMX.FTZ R7, R164, R7, !PT ;  /* 0x00000007a4077209 */ /* 0x000fe40007810000 */
[----:B-1----:R-:W-:Y:S01]  /*4860*/  FMNMX.FTZ R70, R70, R14, !PT ;  /* 0x0000000e46467209 */ /* 0x002fe20007810000 */
[----:B------:R-:W-:Y:S01]  /*4870*/  IMAD.WIDE.U32 R240, R10, -0x326172a9, RZ ;  /* 0xcd9e8d570af07825 */ /* 0x000fe200078e00ff */
[----:B------:R-:W-:-:S02]  /*4880*/  LOP3.LUT R14, R5, UR15, R210, 0x96, !PT ;  /* 0x0000000f050e7c12 */ /* 0x000fc4000f8e96d2 */
[----:B------:R-:W-:Y:S01]  /*4890*/  FMNMX.FTZ R5, R150, R6, !PT ;  /* 0x0000000696057209 */ /* 0x000fe20007810000 */
[----:B------:R-:W1:Y:S01]  /*48a0*/  SHFL.BFLY PT, R11, R70, 0x1, 0x1f ;  /* 0x0c201f00460b7f89 */ /* 0x000e6200000e0000 */
[----:B------:R-:W-:Y:S01]  /*48b0*/  FMNMX.FTZ R9, R165, R7, !PT ;  /* 0x00000007a5097209 */ /* 0x000fe20007810000 */
[----:B------:R-:W-:Y:S01]  /*48c0*/  IMAD.WIDE.U32 R6, R15, -0x326172a9, RZ ;  /* 0xcd9e8d570f067825 */ /* 0x000fe200078e00ff */
[----:B------:R-:W-:Y:S02]  /*48d0*/  FMNMX.FTZ R5, R168, R5, !PT ;  /* 0x00000005a8057209 */ /* 0x000fe40007810000 */
[----:B------:R-:W-:Y:S02]  /*48e0*/  FMNMX.FTZ R9, R163, R9, !PT ;  /* 0x00000009a3097209 */ /* 0x000fe40007810000 */
[----:B------:R-:W-:Y:S02]  /*48f0*/  LOP3.LUT R13, R241, UR13, R4, 0x96, !PT ;  /* 0x0000000df10d7c12 */ /* 0x000fe4000f8e9604 */
[----:B------:R-:W-:-:S02]  /*4900*/  FMNMX.FTZ R4, R172, R5, !PT ;  /* 0x00000005ac047209 */ /* 0x000fc40007810000 */
[----:B------:R-:W-:Y:S01]  /*4910*/  FMNMX.FTZ R5, R162, R9, !PT ;  /* 0x00000009a2057209 */ /* 0x000fe20007810000 */
[----:B------:R-:W-:Y:S01]  /*4920*/  IMAD.WIDE.U32 R48, R13, -0x2daee0ad, RZ ;  /* 0xd2511f530d307825 */ /* 0x000fe200078e00ff */
[----:B------:R-:W-:Y:S02]  /*4930*/  FMNMX.FTZ R4, R167, R4, !PT ;  /* 0x00000004a7047209 */ /* 0x000fe40007810000 */
[----:B------:R-:W-:Y:S02]  /*4940*/  FMNMX.FTZ R5, R180, R5, !PT ;  /* 0x00000005b4057209 */ /* 0x000fe40007810000 */
[----:B------:R-:W-:Y:S02]  /*4950*/  FMNMX.FTZ R4, R166, R4, !PT ;  /* 0x00000004a6047209 */ /* 0x000fe40007810000 */
[----:B------:R-:W-:Y:S02]  /*4960*/  FMNMX.FTZ R5, R181, R5, !PT ;  /* 0x00000005b5057209 */ /* 0x000fe40007810000 */
[----:B--2---:R-:W-:-:S02]  /*4970*/  FMNMX.FTZ R69, R8, R69, !PT ;  /* 0x0000004508457209 */ /* 0x004fc40007810000 */
[----:B------:R-:W-:Y:S02]  /*4980*/  FMNMX.FTZ R8, R207, R4, !PT ;  /* 0x00000004cf087209 */ /* 0x000fe40007810000 */
[----:B------:R-:W-:Y:S01]  /*4990*/  FMNMX.FTZ R4, R178, R5, !PT ;  /* 0x00000005b2047209 */ /* 0x000fe20007810000 */
[----:B------:R-:W2:Y:S01]  /*49a0*/  SHFL.BFLY PT, R16, R69, 0x1, 0x1f ;  /* 0x0c201f0045107f89 */ /* 0x000ea200000e0000 */
[----:B-1----:R-:W-:Y:S02]  /*49b0*/  FMNMX.FTZ R70, R70, R11, !PT ;  /* 0x0000000b46467209 */ /* 0x002fe40007810000 */
[----:B------:R-:W-:Y:S02]  /*49c0*/  FMNMX.FTZ R4, R179, R4, !PT ;  /* 0x00000004b3047209 */ /* 0x000fe40007810000 */
[----:B------:R-:W-:Y:S01]  /*49d0*/  LOP3.LUT R7, R7, UR11, R54, 0x96, !PT ;  /* 0x0000000b07077c12 */ /* 0x000fe2000f8e9636 */
[C---:B------:R-:W-:Y:S01]  /*49e0*/  FMUL.FTZ R5, R70.reuse, c[0x0][0x23c] ;  /* 0x00008f0046057a20 */ /* 0x040fe20000410000 */
[----:B------:R-:W-:Y:S01]  /*49f0*/  LOP3.LUT R9, R43, UR9, R6, 0x96, !PT ;  /* 0x000000092b097c12 */ /* 0x000fe2000f8e9606 */
[----:B------:R-:W1:Y:S01]  /*4a00*/  SHFL.BFLY PT, R17, R4, 0x2, 0x1f ;  /* 0x0c401f0004117f89 */ /* 0x000e6200000e0000 */
[----:B------:R-:W-:Y:S01]  /*4a10*/  FSETP.NEU.FTZ.AND P1, PT, R70, -INF , PT ;  /* 0xff8000004600780b */ /* 0x000fe20003f3d000 */
[----:B------:R-:W-:Y:S01]  /*4a20*/  IMAD.WIDE.U32 R6, R7, -0x2daee0ad, RZ ;  /* 0xd2511f5307067825 */ /* 0x000fe200078e00ff */
[----:B------:R-:W-:-:S02]  /*4a30*/  FMNMX.FTZ R8, R209, R8, !PT ;  /* 0x00000008d1087209 */ /* 0x000fc40007810000 */
[----:B------:R-:W-:Y:S01]  /*4a40*/  FSEL R5, R5, RZ, P1 ;  /* 0x000000ff05057208 */ /* 0x000fe20000800000 */
[----:B------:R-:W-:Y:S01]  /*4a50*/  IMAD.WIDE.U32 R40, R9, -0x2daee0ad, RZ ;  /* 0xd2511f5309287825 */ /* 0x000fe200078e00ff */
[----:B------:R-:W-:Y:S02]  /*4a60*/  FMNMX.FTZ R10, R182, R8, !PT ;  /* 0x00000008b60a7209 */ /* 0x000fe40007810000 */
[----:B------:R-:W-:Y:S01]  /*4a70*/  LOP3.LUT R11, R7, UR8, R12, 0x96, !PT ;  /* 0x00000008070b7c12 */ /* 0x000fe2000f8e960c */
[----:B------:R-:W-:Y:S01]  /*4a80*/  IMAD.WIDE.U32 R8, R14, -0x2daee0ad, RZ ;  /* 0xd2511f530e087825 */ /* 0x000fe200078e00ff */
[----:B------:R-:W-:Y:S02]  /*4a90*/  LOP3.LUT R6, R41, UR6, R6, 0x96, !PT ;  /* 0x0000000629067c12 */ /* 0x000fe4000f8e9606 */
[----:B------:R-:W-:Y:S01]  /*4aa0*/  FMNMX.FTZ R10, R183, R10, !PT ;  /* 0x0000000ab70a7209 */ /* 0x000fe20007810000 */
[--C-:B------:R-:W-:Y:S01]  /*4ab0*/  FFMA.FTZ R7, R66, c[0x0][0x23c], -R5.reuse ;  /* 0x00008f0042077a23 */ /* 0x100fe20000010805 */
[----:B------:R-:W-:Y:S01]  /*4ac0*/  LOP3.LUT R28, R9, UR12, R58, 0x96, !PT ;  /* 0x0000000c091c7c12 */ /* 0x000fe2000f8e963a */
[----:B------:R-:W-:Y:S01]  /*4ad0*/  FFMA.FTZ R9, R67, c[0x0][0x23c], -R5 ;  /* 0x00008f0043097a23 */ /* 0x000fe20000010805 */
[----:B--2---:R-:W-:Y:S01]  /*4ae0*/  FMNMX.FTZ R69, R69, R16, !PT ;  /* 0x0000001045457209 */ /* 0x004fe20007810000 */
[----:B------:R2:W-:Y:S01]  /*4af0*/  MUFU.EX2 R244, R7 ;  /* 0x0000000700f47308 */ /* 0x0005e20000000800 */
[----:B------:R-:W3:Y:S01]  /*4b00*/  SHFL.BFLY PT, R15, R10, 0x2, 0x1f ;  /* 0x0c401f000a0f7f89 */ /* 0x000ee200000e0000 */
[----:B------:R-:W-:Y:S01]  /*4b10*/  IMAD.WIDE.U32 R30, R11, -0x326172a9, RZ ;  /* 0xcd9e8d570b1e7825 */ /* 0x000fe200078e00ff */
[----:B------:R-:W-:-:S02]  /*4b20*/  LOP3.LUT R19, R49, UR10, R8, 0x96, !PT ;  /* 0x0000000a31137c12 */ /* 0x000fc4000f8e9608 */
[----:B------:R-:W-:-:S03]  /*4b30*/  FSETP.NEU.FTZ.AND P1, PT, R69, -INF , PT ;  /* 0xff8000004500780b */ /* 0x000fc60003f3d000 */
[----:B------:R4:W-:Y:S01]  /*4b40*/  MUFU.EX2 R243, R9 ;  /* 0x0000000900f37308 */ /* 0x0009e20000000800 */
[----:B------:R-:W-:-:S04]  /*4b50*/  IMAD.WIDE.U32 R120, R19, -0x326172a9, RZ ;  /* 0xcd9e8d5713787825 */ /* 0x000fc800078e00ff */
[----:B--2---:R-:W-:-:S05]  /*4b60*/  IMAD.WIDE.U32 R6, R6, -0x326172a9, RZ ;  /* 0xcd9e8d5706067825 */ /* 0x004fca00078e00ff */
[C---:B------:R-:W-:Y:S02]  /*4b70*/  LOP3.LUT R11, R6.reuse, 0xffff, RZ, 0xc0, !PT ;  /* 0x0000ffff060b7812 */ /* 0x040fe400078ec0ff */
[----:B------:R-:W-:Y:S02]  /*4b80*/  LOP3.LUT R14, R6, 0xff, RZ, 0xc0, !PT ;  /* 0x000000ff060e7812 */ /* 0x000fe400078ec0ff */
[--C-:B----4-:R-:W-:Y:S02]  /*4b90*/  SHF.R.U32.HI R9, RZ, 0x10, R6.reuse ;  /* 0x00000010ff097819 */ /* 0x110fe40000011606 */
[----:B------:R-:W-:Y:S02]  /*4ba0*/  SHF.R.U32.HI R13, RZ, 0x18, R6 ;  /* 0x00000018ff0d7819 */ /* 0x000fe40000011606 */
[----:B-1----:R-:W-:Y:S01]  /*4bb0*/  FMNMX.FTZ R6, R4, R17, !PT ;  /* 0x0000001104067209 */ /* 0x002fe20007810000 */
[----:B------:R-:W-:Y:S01]  /*4bc0*/  FMUL.FTZ R4, R69, c[0x0][0x23c] ;  /* 0x00008f0045047a20 */ /* 0x000fe20000410000 */
[----:B------:R-:W-:Y:S01]  /*4bd0*/  LOP3.LUT R8, R7, UR17, R30, 0x96, !PT ;  /* 0x0000001107087c12 */ /* 0x000fe2000f8e961e */
[----:B------:R-:W-:Y:S01]  /*4be0*/  FFMA.FTZ R7, R64, c[0x0][0x23c], -R5 ;  /* 0x00008f0040077a23 */ /* 0x000fe20000010805 */
[----:B------:R-:W-:Y:S01]  /*4bf0*/  SHF.R.U32.HI R12, RZ, 0x8, R11 ;  /* 0x00000008ff0c7819 */ /* 0x000fe2000001160b */
[----:B------:R-:W1:Y:S01]  /*4c00*/  SHFL.BFLY PT, R18, R6, 0x1, 0x1f ;  /* 0x0c201f0006127f89 */ /* 0x000e6200000e0000 */
[----:B------:R-:W-:Y:S01]  /*4c10*/  FSEL R4, R4, RZ, P1 ;  /* 0x000000ff04047208 */ /* 0x000fe20000800000 */
[----:B------:R2:W-:Y:S01]  /*4c20*/  MUFU.EX2 R239, R7 ;  /* 0x0000000700ef7308 */ /* 0x0005e20000000800 */
[----:B---3--:R-:W-:-:S02]  /*4c30*/  FMNMX.FTZ R11, R10, R15, !PT ;  /* 0x0000000f0a0b7209 */ /* 0x008fc40007810000 */
[----:B------:R-:W-:Y:S01]  /*4c40*/  PRMT R15, R14, 0x5410, R12 ;  /* 0x000054100e0f7816 */ /* 0x000fe2000000000c */
[----:B------:R-:W-:Y:S01]  /*4c50*/  FFMA.FTZ R10, R68, c[0x0][0x23c], -R4 ;  /* 0x00008f00440a7a23 */ /* 0x000fe20000010804 */
[----:B------:R-:W-:Y:S01]  /*4c60*/  SHF.R.U32.HI R12, RZ, 0x18, R8 ;  /* 0x00000018ff0c7819 */ /* 0x000fe20000011608 */
[----:B------:R-:W-:Y:S02]  /*4c70*/  FFMA.FTZ R0, R72, c[0x0][0x23c], -R4 ;  /* 0x00008f0048007a23 */ /* 0x000fe40000010804 */
[----:B------:R3:W-:Y:S01]  /*4c80*/  MUFU.EX2 R237, R10 ;  /* 0x0000000a00ed7308 */ /* 0x0007e20000000800 */
[----:B------:R-:W-:Y:S02]  /*4c90*/  IMAD R68, R132, 0x10000, R132 ;  /* 0x0001000084447824 */ /* 0x000fe400078e0284 */
[----:B------:R-:W-:-:S03]  /*4ca0*/  FFMA.FTZ R3, R73, c[0x0][0x23c], -R4 ;  /* 0x00008f0049037a23 */ /* 0x000fc60000010804 */
[--C-:B------:R-:W-:Y:S01]  /*4cb0*/  HSET2.LE.AND R2, R15, R68.reuse, PT ;  /* 0x000000440f027233 */ /* 0x100fe20003803000 */
[----:B--2---:R-:W-:Y:S01]  /*4cc0*/  LOP3.LUT R7, R9, 0xff, RZ, 0xc0, !PT ;  /* 0x000000ff09077812 */ /* 0x004fe200078ec0ff */
[----:B------:R-:W-:Y:S01]  /*4cd0*/  FFMA.FTZ R9, R65, c[0x0][0x23c], -R5 ;  /* 0x00008f0041097a23 */ /* 0x000fe20000010805 */
[----:B------:R2:W-:Y:S02]  /*4ce0*/  MUFU.EX2 R235, R0 ;  /* 0x0000000000eb7308 */ /* 0x0005e40000000800 */
[----:B------:R-:W-:Y:S02]  /*4cf0*/  PRMT R14, R7, 0x5410, R13 ;  /* 0x00005410070e7816 */ /* 0x000fe4000000000d */
[----:B------:R-:W-:Y:S02]  /*4d00*/  LOP3.LUT R7, R8, 0xffff, RZ, 0xc0, !PT ;  /* 0x0000ffff08077812 */ /* 0x000fe400078ec0ff */
[----:B-1----:R-:W-:Y:S01]  /*4d10*/  FMNMX.FTZ R72, R6, R18, !PT ;  /* 0x0000001206487209 */ /* 0x002fe20007810000 */
[----:B------:R-:W-:Y:S01]  /*4d20*/  HSET2.LE.AND R6, R14, R68, PT ;  /* 0x000000440e067233 */ /* 0x000fe20003803000 */
[----:B------:R1:W4:Y:S01]  /*4d30*/  MUFU.EX2 R238, R9 ;  /* 0x0000000900ee7308 */ /* 0x0003220000000800 */
[----:B---3--:R-:W-:-:S02]  /*4d40*/  SHF.R.U32.HI R10, RZ, 0x8, R7 ;  /* 0x00000008ff0a7819 */ /* 0x008fc40000011607 */
[----:B------:R-:W-:Y:S02]  /*4d50*/  LOP3.LUT R13, R8, 0xff, RZ, 0xc0, !PT ;  /* 0x000000ff080d7812 */ /* 0x000fe400078ec0ff */
[C---:B------:R-:W-:Y:S02]  /*4d60*/  FSETP.NEU.FTZ.AND P1, PT, R72.reuse, -INF , PT ;  /* 0xff8000004800780b */ /* 0x040fe40003f3d000 */
[----:B------:R-:W-:Y:S01]  /*4d70*/  PRMT R17, R13, 0x5410, R10 ;  /* 0x000054100d117816 */ /* 0x000fe2000000000a */
[----:B--2---:R-:W-:Y:S01]  /*4d80*/  FMUL.FTZ R0, R72, c[0x0][0x23c] ;  /* 0x00008f0048007a20 */ /* 0x004fe20000410000 */
[----:B------:R4:W-:Y:S04]  /*4d90*/  MUFU.EX2 R234, R3 ;  /* 0x0000000300ea7308 */ /* 0x0009e80000000800 */
[----:B------:R-:W-:-:S02]  /*4da0*/  FSEL R0, R0, RZ, P1 ;  /* 0x000000ff00007208 */ /* 0x000fc40000800000 */
[----:B-1----:R-:W-:Y:S01]  /*4db0*/  SHF.R.U32.HI R9, RZ, 0x10, R8 ;  /* 0x00000010ff097819 */ /* 0x002fe20000011608 */
[----:B------:R-:W-:-:S03]  /*4dc0*/  FFMA.FTZ R8, R71, c[0x0][0x23c], -R4 ;  /* 0x00008f0047087a23 */ /* 0x000fc60000010804 */
[----:B------:R-:W-:Y:S01]  /*4dd0*/  LOP3.LUT R7, R9, 0xff, RZ, 0xc0, !PT ;  /* 0x000000ff09077812 */ /* 0x000fe200078ec0ff */
[----:B------:R1:W2:Y:S01]  /*4de0*/  MUFU.EX2 R236, R8 ;  /* 0x0000000800ec7308 */ /* 0x0002a20000000800 */
[----:B------:R-:W3:Y:S02]  /*4df0*/  SHFL.BFLY PT, R9, R11, 0x1, 0x1f ;  /* 0x0c201f000b097f89 */ /* 0x000ee400000e0000 */
[----:B------:R-:W-:Y:S01]  /*4e00*/  PRMT R16, R7, 0x5410, R12 ;  /* 0x0000541007107816 */ /* 0x000fe2000000000c */
[----:B------:R-:W-:Y:S01]  /*4e10*/  IMAD.WIDE.U32 R12, R28, -0x326172a9, RZ ;  /* 0xcd9e8d571c0c7825 */ /* 0x000fe200078e00ff */
[----:B----4-:R-:W-:-:S04]  /*4e20*/  F2FP.BF16.PACK_AB R3, R238, R239 ;  /* 0x000000efee03723e */ /* 0x010fc800000010ff */
[----:B------:R-:W-:Y:S01]  /*4e30*/  LOP3.LUT R10, R2, R3, RZ, 0xc0, !PT ;  /* 0x00000003020a7212 */ /* 0x000fe200078ec0ff */
[----:B------:R-:W-:Y:S01]  /*4e40*/  HSET2.LE.AND R2, R17, R68, PT ;  /* 0x0000004411027233 */ /* 0x000fe20003803000 */
[----:B------:R-:W-:Y:S02]  /*4e50*/  F2FP.BF16.PACK_AB R3, R243, R244 ;  /* 0x000000f4f303723e */ /* 0x000fe400000010ff */
[----:B------:R-:W-:Y:S01]  /*4e60*/  LOP3.LUT R13, R13, UR11, R240, 0x96, !PT ;  /* 0x0000000b0d0d7c12 */ /* 0x000fe2000f8e96f0 */
[----:B-1----:R-:W-:Y:S01]  /*4e70*/  FFMA.FTZ R8, R77, c[0x0][0x23c], -R0 ;  /* 0x00008f004d087a23 */ /* 0x002fe20000010800 */
[----:B--2---:R-:W-:-:S03]  /*4e80*/  F2FP.BF16.PACK_AB R7, R236, R237 ;  /* 0x000000edec07723e */ /* 0x004fc600000010ff */
[----:B------:R1:W-:Y:S01]  /*4e90*/  MUFU.EX2 R233, R8 ;  /* 0x0000000800e97308 */ /* 0x0003e20000000800 */
[----:B---3--:R-:W-:Y:S02]  /*4ea0*/  FMNMX.FTZ R71, R11, R9, !PT ;  /* 0x000000090b477209 */ /* 0x008fe40007810000 */
[----:B------:R-:W-:Y:S01]  /*4eb0*/  LOP3.LUT R11, R6, R7, RZ, 0xc0, !PT ;  /* 0x00000007060b7212 */ /* 0x000fe200078ec0ff */
[----:B------:R-:W-:Y:S01]  /*4ec0*/  HSET2.LE.AND R6, R16, R68, PT ;  /* 0x0000004410067233 */ /* 0x000fe20003803000 */
[----:B------:R-:W-:Y:S02]  /*4ed0*/  F2FP.BF16.PACK_AB R7, R234, R235 ;  /* 0x000000ebea07723e */ /* 0x000fe400000010ff */
[----:B------:R-:W-:Y:S02]  /*4ee0*/  FSETP.NEU.FTZ.AND P1, PT, R71, -INF , PT ;  /* 0xff8000004700780b */ /* 0x000fe40003f3d000 */
[----:B------:R-:W-:Y:S01]  /*4ef0*/  LOP3.LUT R9, R6, R7, RZ, 0xc0, !PT ;  /* 0x0000000706097212 */ /* 0x000fe200078ec0ff */
[----:B------:R-:W-:-:S04]  /*4f00*/  IMAD.WIDE.U32 R6, R13, -0x2daee0ad, RZ ;  /* 0xd2511f530d067825 */ /* 0x000fc800078e00ff */
[----:B-1----:R-:W-:-:S04]  /*4f10*/  FFMA.FTZ R8, R74, c[0x0][0x23c], -R0 ;  /* 0x00008f004a087a23 */ /* 0x002fc80000010800 */
[----:B------:R1:W-:Y:S02]  /*4f20*/  MUFU.EX2 R232, R8 ;  /* 0x0000000800e87308 */ /* 0x0003e40000000800 */
[----:B-1----:R-:W-:Y:S01]  /*4f30*/  LOP3.LUT R8, R2, R3, RZ, 0xc0, !PT ;  /* 0x0000000302087212 */ /* 0x002fe200078ec0ff */
[----:B------:R-:W-:Y:S01]  /*4f40*/  FFMA.FTZ R3, R78, c[0x0][0x23c], -R0 ;  /* 0x00008f004e037a23 */ /* 0x000fe20000010800 */
[----:B------:R-:W-:Y:S01]  /*4f50*/  LOP3.LUT R2, R121, UR9, R12, 0x96, !PT ;  /* 0x0000000979027c12 */ /* 0x000fe2000f8e960c */
[----:B------:R-:W-:-:S03]  /*4f60*/  FFMA.FTZ R12, R76, c[0x0][0x23c], -R0 ;  /* 0x00008f004c0c7a23 */ /* 0x000fc60000010800 */
[----:B------:R1:W-:Y:S01]  /*4f70*/  MUFU.EX2 R230, R3 ;  /* 0x0000000300e67308 */ /* 0x0003e20000000800 */
[----:B------:R-:W-:Y:S01]  /*4f80*/  IMAD.WIDE.U32 R116, R2, -0x2daee0ad, RZ ;  /* 0xd2511f5302747825 */ /* 0x000fe200078e00ff */
[C---:B------:R-:W-:Y:S06]  /*4f90*/  HMMA.16816.F32.BF16 R80, R8.reuse, R20, RZ ;  /* 0x000000140850723c */ /* 0x040fec00000418ff */
[----:B------:R2:W3:Y:S02]  /*4fa0*/  MUFU.EX2 R231, R12 ;  /* 0x0000000c00e77308 */ /* 0x0004e40000000800 */
[----:B------:R-:W-:Y:S01]  /*4fb0*/  HMMA.16816.F32.BF16 R88, R8, R24, RZ ;  /* 0x000000180858723c */ /* 0x000fe200000418ff */
[----:B-1----:R-:W-:-:S07]  /*4fc0*/  FMUL.FTZ R3, R71, c[0x0][0x23c] ;  /* 0x00008f0047037a20 */ /* 0x002fce0000410000 */
[C---:B------:R-:W-:Y:S01]  /*4fd0*/  HMMA.16816.F32.BF16 R84, R8.reuse, R32, RZ ;  /* 0x000000200854723c */ /* 0x040fe200000418ff */
[----:B------:R-:W-:Y:S02]  /*4fe0*/  FSEL R2, R3, RZ, P1 ;  /* 0x000000ff03027208 */ /* 0x000fe40000800000 */
[----:B------:R-:W-:Y:S02]  /*4ff0*/  LOP3.LUT R3, R117, UR6, R6, 0x96, !PT ;  /* 0x0000000675037c12 */ /* 0x000fe4000f8e9606 */
[----:B--2---:R-:W-:Y:S01]  /*5000*/  LOP3.LUT R12, R7, UR8, R48, 0x96, !PT ;  /* 0x00000008070c7c12 */ /* 0x004fe2000f8e9630 */
[----:B------:R-:W-:Y:S02]  /*5010*/  FFMA.FTZ R6, R92, c[0x0][0x23c], -R2 ;  /* 0x00008f005c067a23 */ /* 0x000fe40000010802 */
[----:B------:R-:W-:Y:S01]  /*5020*/  HMMA.16816.F32.BF16 R104, R8, R36, RZ ;  /* 0x000000240868723c */ /* 0x000fe200000418ff */
[----:B------:R-:W-:Y:S01]  /*5030*/  LDSM.16.MT88.4 R48, [R188+0x6800] ;  /* 0x00680000bc30783b */ /* 0x000fe20000004200 */
[----:B------:R1:W-:Y:S01]  /*5040*/  MUFU.EX2 R228, R6 ;  /* 0x0000000600e47308 */ /* 0x0003e20000000800 */
[----:B------:R-:W-:-:S04]  /*5050*/  IMAD.WIDE.U32 R28, R12, -0x326172a9, RZ ;  /* 0xcd9e8d570c1c7825 */ /* 0x000fc800078e00ff */
[----:B------:R-:W-:Y:S01]  /*5060*/  FFMA.FTZ R12, R93, c[0x0][0x23c], -R2 ;  /* 0x00008f005d0c7a23 */ /* 0x000fe20000010802 */
[C---:B------:R-:W-:Y:S03]  /*5070*/  HMMA.16816.F32.BF16 R108, R8.reuse, R22, RZ ;  /* 0x00000016086c723c */ /* 0x040fe600000418ff */
[----:B------:R2:W-:Y:S05]  /*5080*/  MUFU.EX2 R227, R12 ;  /* 0x0000000c00e37308 */ /* 0x0005ea0000000800 */
[----:B------:R-:W-:Y:S01]  /*5090*/  HMMA.16816.F32.BF16 R112, R8, R26, RZ ;  /* 0x0000001a0870723c */ /* 0x000fe200000418ff */
[----:B-1----:R-:W-:-:S05]  /*50a0*/  IMAD.WIDE.U32 R6, R3, -0x326172a9, RZ ;  /* 0xcd9e8d5703067825 */ /* 0x002fca00078e00ff */
[C---:B------:R-:W-:Y:S02]  /*50b0*/  LOP3.LUT R14, R6.reuse, 0xffff, RZ, 0xc0, !PT ;  /* 0x0000ffff060e7812 */ /* 0x040fe400078ec0ff */
[----:B------:R-:W-:Y:S01]  /*50c0*/  HMMA.16816.F32.BF16 R100, R8, R34, RZ ;  /* 0x000000220864723c */ /* 0x000fe200000418ff */
[----:B------:R-:W-:Y:S01]  /*50d0*/  LOP3.LUT R3, R7, UR17, R28, 0x96, !PT ;  /* 0x0000001107037c12 */ /* 0x000fe2000f8e961c */
[----:B------:R-:W-:Y:S01]  /*50e0*/  FFMA.FTZ R7, R79, c[0x0][0x23c], -R2 ;  /* 0x00008f004f077a23 */ /* 0x000fe20000010802 */
[----:B------:R-:W-:Y:S02]  /*50f0*/  LOP3.LUT R13, R6, 0xff, RZ, 0xc0, !PT ;  /* 0x000000ff060d7812 */ /* 0x000fe400078ec0ff */
[----:B------:R-:W-:Y:S01]  /*5100*/  SHF.R.U32.HI R14, RZ, 0x8, R14 ;  /* 0x00000008ff0e7819 */ /* 0x000fe2000001160e */
[----:B------:R1:W4:Y:S01]  /*5110*/  MUFU.EX2 R229, R7 ;  /* 0x0000000700e57308 */ /* 0x0003220000000800 */
[--C-:B--2---:R-:W-:Y:S02]  /*5120*/  SHF.R.U32.HI R12, RZ, 0x10, R6.reuse ;  /* 0x00000010ff0c7819 */ /* 0x104fe40000011606 */
[----:B------:R-:W-:-:S02]  /*5130*/  SHF.R.U32.HI R18, RZ, 0x18, R6 ;  /* 0x00000018ff127819 */ /* 0x000fc40000011606 */
[----:B------:R-:W-:Y:S02]  /*5140*/  PRMT R14, R13, 0x5410, R14 ;  /* 0x000054100d0e7816 */ /* 0x000fe4000000000e */
[----:B------:R-:W-:Y:S01]  /*5150*/  LOP3.LUT R17, R12, 0xff, RZ, 0xc0, !PT ;  /* 0x000000ff0c117812 */ /* 0x000fe200078ec0ff */
[----:B------:R-:W-:Y:S01]  /*5160*/  FFMA.FTZ R12, R94, c[0x0][0x23c], -R2 ;  /* 0x00008f005e0c7a23 */ /* 0x000fe20000010802 */
[C---:B------:R-:W-:Y:S01]  /*5170*/  LOP3.LUT R6, R3.reuse, 0xffff, RZ, 0xc0, !PT ;  /* 0x0000ffff03067812 */ /* 0x040fe200078ec0ff */
[----:B------:R-:W-:Y:S01]  /*5180*/  HMMA.16816.F32.BF16 R92, R8, R38, RZ ;  /* 0x00000026085c723c */ /* 0x000fe200000418ff */
[----:B------:R-:W-:Y:S01]  /*5190*/  LOP3.LUT R16, R3, 0xff, RZ, 0xc0, !PT ;  /* 0x000000ff03107812 */ /* 0x000fe200078ec0ff */
[----:B------:R2:W5:Y:S01]  /*51a0*/  MUFU.EX2 R226, R12 ;  /* 0x0000000c00e27308 */ /* 0x0005620000000800 */
[----:B------:R-:W-:Y:S02]  /*51b0*/  SHF.R.U32.HI R15, RZ, 0x18, R3 ;  /* 0x00000018ff0f7819 */ /* 0x000fe40000011603 */
[----:B------:R-:W-:-:S02]  /*51c0*/  SHF.R.U32.HI R13, RZ, 0x8, R6 ;  /* 0x00000008ff0d7819 */ /* 0x000fc40000011606 */
[----:B-1----:R-:W-:Y:S01]  /*51d0*/  SHF.R.U32.HI R7, RZ, 0x10, R3 ;  /* 0x00000010ff077819 */ /* 0x002fe20000011603 */
[--C-:B------:R-:W-:Y:S01]  /*51e0*/  HSET2.LE.AND R3, R14, R68.reuse, PT ;  /* 0x000000440e037233 */ /* 0x100fe20003803000 */
[----:B---3--:R-:W-:Y:S01]  /*51f0*/  F2FP.BF16.PACK_AB R6, R231, R230 ;  /* 0x000000e6e706723e */ /* 0x008fe200000010ff */
[----:B------:R-:W-:Y:S01]  /*5200*/  FFMA.FTZ R9, R61, c[0x0][0x23c], -R5 ;  /* 0x00008f003d097a23 */ /* 0x000fe20000010805 */
[----:B------:R-:W-:Y:S02]  /*5210*/  LOP3.LUT R7, R7, 0xff, RZ, 0xc0, !PT ;  /* 0x000000ff07077812 */ /* 0x000fe400078ec0ff */
[----:B------:R-:W-:Y:S01]  /*5220*/  PRMT R13, R16, 0x5410, R13 ;  /* 0x00005410100d7816 */ /* 0x000fe2000000000d */
[----:B------:R1:W-:Y:S01]  /*5230*/  MUFU.EX2 R222, R9 ;  /* 0x0000000900de7308 */ /* 0x0003e20000000800 */
[----:B------:R-:W-:Y:S02]  /*5240*/  PRMT R15, R7, 0x5410, R15 ;  /* 0x00005410070f7816 */ /* 0x000fe4000000000f */
[----:B------:R-:W-:Y:S01]  /*5250*/  LOP3.LUT R14, R3, R6, RZ, 0xc0, !PT ;  /* 0x00000006030e7212 */ /* 0x000fe200078ec0ff */
[--C-:B------:R-:W-:Y:S01]  /*5260*/  HSET2.LE.AND R7, R13, R68.reuse, PT ;  /* 0x000000440d077233 */ /* 0x100fe20003803000 */
[----:B--2---:R-:W-:Y:S01]  /*5270*/  PRMT R12, R17, 0x5410, R18 ;  /* 0x00005410110c7816 */ /* 0x004fe20000000012 */
[----:B------:R-:W-:Y:S01]  /*5280*/  HSET2.LE.AND R13, R15, R68, PT ;  /* 0x000000440f0d7233 */ /* 0x000fe20003803000 */
[----:B----4-:R-:W-:-:S02]  /*5290*/  F2FP.BF16.PACK_AB R6, R229, R227 ;  /* 0x000000e3e506723e */ /* 0x010fc400000010ff */
[----:B------:R-:W-:Y:S01]  /*52a0*/  IADD3 R8, R44, 0x1, RZ ;  /* 0x000000012c087810 */ /* 0x000fe20007ffe0ff */
[----:B------:R-:W-:Y:S01]  /*52b0*/  HSET2.LE.AND R3, R12, R68, PT ;  /* 0x000000440c037233 */ /* 0x000fe20003803000 */
[----:B------:R-:W-:Y:S02]  /*52c0*/  F2FP.BF16.PACK_AB R12, R232, R233 ;  /* 0x000000e9e80c723e */ /* 0x000fe400000010ff */
[----:B------:R-:W-:Y:S02]  /*52d0*/  LOP3.LUT R18, R47, UR25, R8, 0x96, !PT ;  /* 0x000000192f127c12 */ /* 0x000fe4000f8e9608 */
[----:B------:R-:W-:Y:S01]  /*52e0*/  LOP3.LUT R15, R3, R6, RZ, 0xc0, !PT ;  /* 0x00000006030f7212 */ /* 0x000fe200078ec0ff */
[--C-:B------:R-:W-:Y:S01]  /*52f0*/  FFMA.FTZ R3, R118, c[0x0][0x23c], -R5.reuse ;  /* 0x00008f0076037a23 */ /* 0x100fe20000010805 */
[----:B------:R-:W-:Y:S01]  /*5300*/  LOP3.LUT R12, R7, R12, RZ, 0xc0, !PT ;  /* 0x0000000c070c7212 */ /* 0x000fe200078ec0ff */
[----:B------:R-:W-:Y:S01]  /*5310*/  FFMA.FTZ R6, R60, c[0x0][0x23c], -R5 ;  /* 0x00008f003c067a23 */ /* 0x000fe20000010805 */
[----:B-----5:R-:W-:Y:S01]  /*5320*/  F2FP.BF16.PACK_AB R16, R226, R228 ;  /* 0x000000e4e210723e */ /* 0x020fe200000010ff */
[----:B------:R2:W-:Y:S01]  /*5330*/  MUFU.EX2 R225, R3 ;  /* 0x0000000300e17308 */ /* 0x0005e20000000800 */
[----:B-1----:R-:W-:Y:S01]  /*5340*/  FFMA.FTZ R9, R124, c[0x0][0x23c], -R4 ;  /* 0x00008f007c097a23 */ /* 0x002fe20000010804 */
[----:B------:R-:W1:Y:S01]  /*5350*/  LDSM.16.MT88.4 R44, [R186+0x6800] ;  /* 0x00680000ba2c783b */ /* 0x000e620000004200 */
[----:B------:R-:W-:Y:S01]  /*5360*/  LOP3.LUT R13, R13, R16, RZ, 0xc0, !PT ;  /* 0x000000100d0d7212 */ /* 0x000fe200078ec0ff */
[----:B------:R-:W-:-:S04]  /*5370*/  IMAD.WIDE.U32 R18, R18, -0x326172a9, RZ ;  /* 0xcd9e8d5712127825 */ /* 0x000fc800078e00ff */
[----:B------:R-:W3:Y:S02]  /*5380*/  MUFU.EX2 R223, R6 ;  /* 0x0000000600df7308 */ /* 0x000ee40000000800 */
[----:B------:R-:W-:Y:S01]  /*5390*/  HMMA.16816.F32.BF16 R96, R12, R20, RZ ;  /* 0x000000140c60723c */ /* 0x000fe200000418ff */
[----:B--2---:R-:W-:-:S05]  /*53a0*/  FFMA.FTZ R3, R62, c[0x0][0x23c], -R5 ;  /* 0x00008f003e037a23 */ /* 0x004fca0000010805 */
[----:B------:R-:W-:Y:S02]  /*53b0*/  MUFU.EX2 R221, R9 ;  /* 0x0000000900dd7308 */ /* 0x000fe40000000800 */
[C---:B------:R-:W-:Y:S06]  /*53c0*/  HMMA.16816.F32.BF16 R132, R12.reuse, R22, RZ ;  /* 0x000000160c84723c */ /* 0x040fec00000418ff */
[----:B------:R2:W-:Y:S02]  /*53d0*/  MUFU.EX2 R224, R3 ;  /* 0x0000000300e07308 */ /* 0x0005e40000000800 */
[C---:B------:R-:W-:Y:S08]  /*53e0*/  HMMA.16816.F32.BF16 R76, R12.reuse, R24, RZ ;  /* 0x000000180c4c723c */ /* 0x040ff000000418ff */
[----:B------:R-:W-:Y:S01]  /*53f0*/  HMMA.16816.F32.BF16 R144, R12, R26, RZ ;  /* 0x0000001a0c90723c */ /* 0x000fe200000418ff */
[----:B------:R-:W4:Y:S01]  /*5400*/  LDSM.16.MT88.4 R24, [R185+0x6800] ;  /* 0x00680000b918783b */ /* 0x000f220000004200 */
[----:B--2---:R-:W-:-:S06]  /*5410*/  LOP3.LUT R3, R31, UR7, R42, 0x96, !PT ;  /* 0x000000071f037c12 */ /* 0x004fcc000f8e962a */
[----:B------:R-:W-:Y:S01]  /*5420*/  HMMA.16816.F32.BF16 R64, R12, R32, RZ ;  /* 0x000000200c40723c */ /* 0x000fe200000418ff */
[----:B------:R-:W-:-:S07]  /*5430*/  IMAD.WIDE.U32 R6, R3, -0x2daee0ad, RZ ;  /* 0xd2511f5303067825 */ /* 0x000fce00078e00ff */
[C---:B------:R-:W-:Y:S01]  /*5440*/  HMMA.16816.F32.BF16 R140, R12.reuse, R34, RZ ;  /* 0x000000220c8c723c */ /* 0x040fe200000418ff */
[--C-:B------:R-:W-:Y:S02]  /*5450*/  SHF.R.U32.HI R8, RZ, 0x10, R6.reuse ;  /* 0x00000010ff087819 */ /* 0x100fe40000011606 */
[C---:B------:R-:W-:Y:S02]  /*5460*/  LOP3.LUT R3, R6.reuse, 0xffff, RZ, 0xc0, !PT ;  /* 0x0000ffff06037812 */ /* 0x040fe400078ec0ff */
[----:B------:R-:W-:Y:S02]  /*5470*/  LOP3.LUT R11, R6, 0xff, RZ, 0xc0, !PT ;  /* 0x000000ff060b7812 */ /* 0x000fe400078ec0ff */
[----:B------:R-:W-:Y:S01]  /*5480*/  SHF.R.U32.HI R9, RZ, 0x18, R6 ;  /* 0x00000018ff097819 */ /* 0x000fe20000011606 */
[----:B------:R-:W-:Y:S01]  /*5490*/  HMMA.16816.F32.BF16 R136, R12, R38, RZ ;  /* 0x000000260c88723c */ /* 0x000fe200000418ff */
[----:B------:R-:W-:Y:S01]  /*54a0*/  LOP3.LUT R6, R8, 0xff, RZ, 0xc0, !PT ;  /* 0x000000ff08067812 */ /* 0x000fe200078ec0ff */
[----:B------:R-:W-:Y:S01]  /*54b0*/  FFMA.FTZ R8, R63, c[0x0][0x23c], -R4 ;  /* 0x00008f003f087a23 */ /* 0x000fe20000010804 */
[----:B------:R-:W-:-:S02]  /*54c0*/  SHF.R.U32.HI R10, RZ, 0x8, R3 ;  /* 0x00000008ff0a7819 */ /* 0x000fc40000011603 */
[----:B------:R-:W-:Y:S01]  /*54d0*/  PRMT R17, R6, 0x5410, R9 ;  /* 0x0000541006117816 */ /* 0x000fe20000000009 */
[----:B------:R-:W-:Y:S01]  /*54e0*/  FFMA.FTZ R6, R119, c[0x0][0x23c], -R4 ;  /* 0x00008f0077067a23 */ /* 0x000fe20000010804 */
[----:B------:R-:W-:Y:S01]  /*54f0*/  LOP3.LUT R3, R7, UR16, R40, 0x96, !PT ;  /* 0x0000001007037c12 */ /* 0x000fe2000f8e9628 */
[----:B------:R2:W-:Y:S01]  /*5500*/  MUFU.EX2 R220, R8 ;  /* 0x0000000800dc7308 */ /* 0x0005e20000000800 */
[----:B------:R-:W-:Y:S01]  /*5510*/  PRMT R16, R11, 0x5410, R10 ;  /* 0x000054100b107816 */ /* 0x000fe2000000000a */
[----:B------:R-:W-:Y:S01]  /*5520*/  HMMA.16816.F32.BF16 R60, R12, R36, RZ ;  /* 0x000000240c3c723c */ /* 0x000fe200000418ff */
[C---:B------:R-:W-:Y:S01]  /*5530*/  LOP3.LUT R7, R3.reuse, 0xffff, RZ, 0xc0, !PT ;  /* 0x0000ffff03077812 */ /* 0x040fe200078ec0ff */
[----:B------:R-:W5:Y:S01]  /*5540*/  LDSM.16.MT88.4 R40, [R187+0x6800] ;  /* 0x00680000bb28783b */ /* 0x000f620000004200 */
[----:B------:R-:W-:Y:S02]  /*5550*/  LOP3.LUT R11, R3, 0xff, RZ, 0xc0, !PT ;  /* 0x000000ff030b7812 */ /* 0x000fe400078ec0ff */
[----:B------:R-:W-:Y:S01]  /*5560*/  SHF.R.U32.HI R10, RZ, 0x18, R3 ;  /* 0x00000018ff0a7819 */ /* 0x000fe20000011603 */
[----:B------:R1:W-:Y:S01]  /*5570*/  MUFU.EX2 R219, R6 ;  /* 0x0000000600db7308 */ /* 0x0003e20000000800 */
[----:B------:R-:W-:Y:S01]  /*5580*/  SHF.R.U32.HI R9, RZ, 0x8, R7 ;  /* 0x00000008ff097819 */ /* 0x000fe20000011607 */
[----:B------:R-:W-:Y:S01]  /*5590*/  FFMA.FTZ R13, R149, c[0x0][0x23c], -R0 ;  /* 0x00008f00950d7a23 */ /* 0x000fe20000010800 */
[----:B------:R-:W-:Y:S01]  /*55a0*/  LDSM.16.MT88.4 R36, [R187+0x7000] ;  /* 0x00700000bb24783b */ /* 0x000fe20000004200 */
[----:B--2---:R-:W-:-:S04]  /*55b0*/  FFMA.FTZ R8, R125, c[0x0][0x23c], -R4 ;  /* 0x00008f007d087a23 */ /* 0x004fc80000010804 */
[----:B------:R2:W-:Y:S01]  /*55c0*/  MUFU.EX2 R216, R13 ;  /* 0x0000000d00d87308 */ /* 0x0005e20000000800 */
[----:B-1----:R-:W-:Y:S01]  /*55d0*/  SHF.R.U32.HI R6, RZ, 0x10, R3 ;  /* 0x00000010ff067819 */ /* 0x002fe20000011603 */
[----:B------:R-:W-:-:S06]  /*55e0*/  HSET2.LE.AND R3, R16, R68, PT ;  /* 0x0000004410037233 */ /* 0x000fcc0003803000 */
[----:B------:R1:W1:Y:S01]  /*55f0*/  MUFU.EX2 R218, R8 ;  /* 0x0000000800da7308 */ /* 0x0002620000000800 */
[----:B------:R-:W-:Y:S02]  /*5600*/  LOP3.LUT R7, R6, 0xff, RZ, 0xc0, !PT ;  /* 0x000000ff06077812 */ /* 0x000fe400078ec0ff */
[----:B---3--:R-:W-:Y:S01]  /*5610*/  F2FP.BF16.PACK_AB R6, R222, R223 ;  /* 0x000000dfde06723e */ /* 0x008fe200000010ff */
[----:B--2---:R-:W-:-:S04]  /*5620*/  FFMA.FTZ R13, R151, c[0x0][0x23c], -R2 ;  /* 0x00008f00970d7a23 */ /* 0x004fc80000010802 */
[----:B------:R-:W-:Y:S01]  /*5630*/  MUFU.EX2 R213, R13 ;  /* 0x0000000d00d57308 */ /* 0x000fe20000000800 */
[----:B-1----:R-:W-:Y:S02]  /*5640*/  PRMT R8, R11, 0x5410, R9 ;  /* 0x000054100b087816 */ /* 0x002fe40000000009 */
[----:B------:R-:W-:Y:S02]  /*5650*/  PRMT R9, R7, 0x5410, R10 ;  /* 0x0000541007097816 */ /* 0x000fe4000000000a */
[----:B------:R-:W-:Y:S01]  /*5660*/  LOP3.LUT R10, R3, R6, RZ, 0xc0, !PT ;  /* 0x00000006030a7212 */ /* 0x000fe200078ec0ff */
[----:B------:R-:W-:Y:S01]  /*5670*/  FFMA.FTZ R6, R148, c[0x0][0x23c], -R0 ;  /* 0x00008f0094067a23 */ /* 0x000fe20000010800 */
[--C-:B------:R-:W-:Y:S01]  /*5680*/  HSET2.LE.AND R3, R17, R68.reuse, PT ;  /* 0x0000004411037233 */ /* 0x100fe20003803000 */
[----:B------:R-:W-:Y:S01]  /*5690*/  F2FP.BF16.PACK_AB R12, R218, R221 ;  /* 0x000000ddda0c723e */ /* 0x000fe200000010ff */
[--C-:B------:R-:W-:Y:S01]  /*56a0*/  HSET2.LE.AND R7, R8, R68.reuse, PT ;  /* 0x0000004408077233 */ /* 0x100fe20003803000 */
[----:B------:R1:W-:Y:S01]  /*56b0*/  MUFU.EX2 R215, R6 ;  /* 0x0000000600d77308 */ /* 0x0003e20000000800 */
[----:B------:R-:W-:Y:S01]  /*56c0*/  F2FP.BF16.PACK_AB R8, R224, R225 ;  /* 0x000000e1e008723e */ /* 0x000fe200000010ff */
[----:B------:R-:W-:-:S03]  /*56d0*/  HSET2.LE.AND R9, R9, R68, PT ;  /* 0x0000004409097233 */ /* 0x000fc60003803000 */
[----:B------:R-:W-:Y:S01]  /*56e0*/  LOP3.LUT R8, R7, R8, RZ, 0xc0, !PT ;  /* 0x0000000807087212 */ /* 0x000fe200078ec0ff */
[----:B------:R-:W-:Y:S01]  /*56f0*/  FFMA.FTZ R7, R126, c[0x0][0x23c], -R0 ;  /* 0x00008f007e077a23 */ /* 0x000fe20000010800 */
[----:B------:R-:W-:-:S03]  /*5700*/  LOP3.LUT R9, R9, R12, RZ, 0xc0, !PT ;  /* 0x0000000c09097212 */ /* 0x000fc600078ec0ff */
[----:B------:R2:W-:Y:S01]  /*5710*/  MUFU.EX2 R214, R7 ;  /* 0x0000000700d67308 */ /* 0x0005e20000000800 */
[----:B-1----:R-:W-:-:S04]  /*5720*/  F2FP.BF16.PACK_AB R6, R219, R220 ;  /* 0x000000dcdb06723e */ /* 0x002fc800000010ff */
[----:B------:R-:W-:Y:S01]  /*5730*/  LOP3.LUT R11, R3, R6, RZ, 0xc0, !PT ;  /* 0x00000006030b7212 */ /* 0x000fe200078ec0ff */
[----:B------:R-:W-:Y:S01]  /*5740*/  FFMA.FTZ R3, R127, c[0x0][0x23c], -R0 ;  /* 0x00008f007f037a23 */ /* 0x000fe20000010800 */
[----:B------:R-:W-:Y:S02]  /*5750*/  LOP3.LUT R6, R29, UR7, R120, 0x96, !PT ;  /* 0x000000071d067c12 */ /* 0x000fe4000f8e9678 */
[----:B------:R-:W1:Y:S01]  /*5760*/  LDSM.16.MT88.4 R28, [R185+0x7000] ;  /* 0x00700000b91c783b */ /* 0x000e620000004200 */
[----:B------:R3:W1:Y:S02]  /*5770*/  MUFU.EX2 R217, R3 ;  /* 0x0000000300d97308 */ /* 0x0006640000000800 */
[----:B--2---:R-:W-:Y:S01]  /*5780*/  IMAD.WIDE.U32 R6, R6, -0x2daee0ad, RZ ;  /* 0xd2511f5306067825 */ /* 0x004fe200078e00ff */
[----:B------:R-:W-:Y:S04]  /*5790*/  HMMA.16816.F32.BF16 R128, R8, R44, R84 ;  /* 0x0000002c0880723c */ /* 0x000fe80000041854 */
[----:B------:R-:W-:-:S02]  /*57a0*/  LOP3.LUT R12, R6, 0xffff, RZ, 0xc0, !PT ;  /* 0x0000ffff060c7812 */ /* 0x000fc400078ec0ff */
[----:B------:R-:W-:Y:S02]  /*57b0*/  LOP3.LUT R14, R6, 0xff, RZ, 0xc0, !PT ;  /* 0x000000ff060e7812 */ /* 0x000fe400078ec0ff */
[----:B------:R-:W-:Y:S01]  /*57c0*/  SHF.R.U32.HI R20, RZ, 0x18, R6 ;  /* 0x00000018ff147819 */ /* 0x000fe20000011606 */
[C---:B----4-:R-:W-:Y:S01]  /*57d0*/  HMMA.16816.F32.BF16 R80, R8.reuse, R24, R80 ;  /* 0x000000180850723c */ /* 0x050fe20000041850 */
[----:B------:R-:W-:Y:S02]  /*57e0*/  SHF.R.U32.HI R12, RZ, 0x8, R12 ;  /* 0x00000008ff0c7819 */ /* 0x000fe4000001160c */
[----:B---3--:R-:W-:Y:S02]  /*57f0*/  LOP3.LUT R3, R19, UR15, R56, 0x96, !PT ;  /* 0x0000000f13037c12 */ /* 0x008fe4000f8e9638 */
[----:B------:R-:W-:Y:S01]  /*5800*/  PRMT R14, R14, 0x5410, R12 ;  /* 0x000054100e0e7816 */ /* 0x000fe2000000000c */
[--C-:B------:R-:W-:Y:S02]  /*5810*/  FFMA.FTZ R12, R157, c[0x0][0x23c], -R2.reuse ;  /* 0x00008f009d0c7a23 */ /* 0x100fe40000010802 */
[----:B------:R-:W-:Y:S01]  /*5820*/  HMMA.16816.F32.BF16 R120, R8, R48, R88 ;  /* 0x000000300878723c */ /* 0x000fe20000041858 */
[----:B------:R-:W-:Y:S01]  /*5830*/  IMAD.WIDE.U32 R22, R3, -0x2daee0ad, RZ ;  /* 0xd2511f5303167825 */ /* 0x000fe200078e00ff */
[----:B------:R-:W-:Y:S03]  /*5840*/  MUFU.EX2 R157, R12 ;  /* 0x0000000c009d7308 */ /* 0x000fe60000000800 */
[----:B------:R-:W-:Y:S01]  /*5850*/  FFMA.FTZ R3, R152, c[0x0][0x23c], -R2 ;  /* 0x00008f0098037a23 */ /* 0x000fe20000010802 */
[----:B------:R-:W-:-:S02]  /*5860*/  LOP3.LUT R21, R23, UR12, R52, 0x96, !PT ;  /* 0x0000000c17157c12 */ /* 0x000fc4000f8e9634 */
[C---:B-----5:R-:W-:Y:S02]  /*5870*/  HMMA.16816.F32.BF16 R104, R8.reuse, R40, R104 ;  /* 0x000000280868723c */ /* 0x060fe40000041868 */
[----:B------:R2:W-:Y:S06]  /*5880*/  MUFU.EX2 R212, R3 ;  /* 0x0000000300d47308 */ /* 0x0005ec0000000800 */
[C---:B------:R-:W-:Y:S08]  /*5890*/  HMMA.16816.F32.BF16 R84, R8.reuse, R26, R108 ;  /* 0x0000001a0854723c */ /* 0x040ff0000004186c */
[----:B------:R-:W-:Y:S01]  /*58a0*/  HMMA.16816.F32.BF16 R112, R8, R50, R112 ;  /* 0x000000320870723c */ /* 0x000fe20000041870 */
[----:B--2---:R-:W-:-:S02]  /*58b0*/  LOP3.LUT R3, R7, UR16, R116, 0x96, !PT ;  /* 0x0000001007037c12 */ /* 0x004fc4000f8e9674 */
[----:B------:R-:W-:Y:S01]  /*58c0*/  SHF.R.U32.HI R7, RZ, 0x10, R6 ;  /* 0x00000010ff077819 */ /* 0x000fe20000011606 */
[----:B------:R-:W-:Y:S01]  /*58d0*/  FFMA.FTZ R6, R150, c[0x0][0x23c], -R2 ;  /* 0x00008f0096067a23 */ /* 0x000fe20000010802 */
[----:B------:R-:W-:-:S03]  /*58e0*/  LOP3.LUT R17, R3, 0xff, RZ, 0xc0, !PT ;  /* 0x000000ff03117812 */ /* 0x000fc600078ec0ff */
[C---:B------:R-:W-:Y:S01]  /*58f0*/  HMMA.16816.F32.BF16 R116, R8.reuse, R46, R100 ;  /* 0x0000002e0874723c */ /* 0x040fe20000041864 */
[----:B------:R-:W-:Y:S01]  /*5900*/  LOP3.LUT R15, R7, 0xff, RZ, 0xc0, !PT ;  /* 0x000000ff070f7812 */ /* 0x000fe200078ec0ff */
[----:B------:R2:W3:Y:S01]  /*5910*/  MUFU.EX2 R211, R6 ;  /* 0x0000000600d37308 */ /* 0x0004e20000000800 */
[----:B------:R-:W-:Y:S02]  /*5920*/  LOP3.LUT R7, R3, 0xffff, RZ, 0xc0, !PT ;  /* 0x0000ffff03077812 */ /* 0x000fe400078ec0ff */
[----:B------:R-:W-:Y:S02]  /*5930*/  SHF.R.U32.HI R16, RZ, 0x18, R3 ;  /* 0x00000018ff107819 */ /* 0x000fe40000011603 */
[----:B------:R-:W-:Y:S01]  /*5940*/  SHF.R.U32.HI R13, RZ, 0x8, R7 ;  /* 0x00000008ff0d7819 */ /* 0x000fe20000011607 */
[----:B------:R-:W-:Y:S01]  /*5950*/  HMMA.16816.F32.BF16 R92, R8, R42, R92 ;  /* 0x0000002a085c723c */ /* 0x000fe2000004185c */
[----:B------:R-:W-:Y:S02]  /*5960*/  PRMT R12, R15, 0x5410, R20 ;  /* 0x000054100f0c7816 */ /* 0x000fe40000000014 */
[----:B------:R-:W-:-:S02]  /*5970*/  PRMT R13, R17, 0x5410, R13 ;  /* 0x00005410110d7816 */ /* 0x000fc4000000000d */
[--C-:B------:R-:W-:Y:S02]  /*5980*/  LOP3.LUT R17, R55, UR13, R18.reuse, 0x96, !PT ;  /* 0x0000000d37117c12 */ /* 0x100fe4000f8e9612 */
[--C-:B------:R-:W-:Y:S01]  /*5990*/  FFMA.FTZ R8, R156, c[0x0][0x23c], -R5.reuse ;  /* 0x00008f009c087a23 */ /* 0x100fe20000010805 */
[----:B------:R-:W-:Y:S01]  /*59a0*/  LOP3.LUT R10, R241, UR13, R18, 0x96, !PT ;  /* 0x0000000df10a7c12 */ /* 0x000fe2000f8e9612 */
[----:B------:R-:W-:Y:S01]  /*59b0*/  FFMA.FTZ R9, R153, c[0x0][0x23c], -R5 ;  /* 0x00008f0099097a23 */ /* 0x000fe20000010805 */
[----:B--2---:R-:W-:Y:S01]  /*59c0*/  SHF.R.U32.HI R6, RZ, 0x10, R3 ;  /* 0x00000010ff067819 */ /* 0x004fe20000011603 */
[----:B------:R-:W-:Y:S01]  /*59d0*/  HSET2.LE.AND R3, R14, R68, PT ;  /* 0x000000440e037233 */ /* 0x000fe20003803000 */
[----:B------:R2:W-:Y:S02]  /*59e0*/  MUFU.EX2 R156, R8 ;  /* 0x00000008009c7308 */ /* 0x0005e40000000800 */
[----:B------:R-:W-:Y:S02]  /*59f0*/  LOP3.LUT R7, R6, 0xff, RZ, 0xc0, !PT ;  /* 0x000000ff06077812 */ /* 0x000fe400078ec0ff */
[----:B-1----:R-:W-:-:S02]  /*5a00*/  F2FP.BF16.PACK_AB R6, R214, R217 ;  /* 0x000000d9d606723e */ /* 0x002fc400000010ff */
[----:B------:R-:W-:Y:S01]  /*5a10*/  PRMT R16, R7, 0x5410, R16 ;  /* 0x0000541007107816 */ /* 0x000fe20000000010 */
[--C-:B------:R-:W-:Y:S01]  /*5a20*/  HSET2.LE.AND R7, R13, R68.reuse, PT ;  /* 0x000000440d077233 */ /* 0x100fe20003803000 */
[----:B------:R-:W-:Y:S01]  /*5a30*/  LOP3.LUT R14, R3, R6, RZ, 0xc0, !PT ;  /* 0x00000006030e7212 */ /* 0x000fe200078ec0ff */
[--C-:B------:R-:W-:Y:S01]  /*5a40*/  HSET2.LE.AND R3, R12, R68.reuse, PT ;  /* 0x000000440c037233 */ /* 0x100fe20003803000 */
[----:B---3--:R-:W-:Y:S01]  /*5a50*/  F2FP.BF16.PACK_AB R6, R211, R213 ;  /* 0x000000d5d306723e */ /* 0x008fe200000010ff */
[----:B------:R-:W-:Y:S01]  /*5a60*/  MUFU.EX2 R152, R9 ;  /* 0x0000000900987308 */ /* 0x000fe20000000800 */
[----:B------:R-:W-:Y:S02]  /*5a70*/  F2FP.BF16.PACK_AB R12, R216, R215 ;  /* 0x000000d7d80c723e */ /* 0x000fe400000010ff */
[----:B------:R-:W-:Y:S01]  /*5a80*/  LOP3.LUT R15, R3, R6, RZ, 0xc0, !PT ;  /* 0x00000006030f7212 */ /* 0x000fe200078ec0ff */
[----:B------:R-:W-:Y:S01]  /*5a90*/  HSET2.LE.AND R3, R16, R68, PT ;  /* 0x0000004410037233 */ /* 0x000fe20003803000 */
[----:B------:R-:W-:Y:S01]  /*5aa0*/  F2FP.BF16.PACK_AB R6, R157, R212 ;  /* 0x000000d49d06723e */ /* 0x000fe200000010ff */
[----:B------:R-:W-:Y:S01]  /*5ab0*/  IMAD.WIDE.U32 R16, R17, -0x2daee0ad, RZ ;  /* 0xd2511f5311107825 */ /* 0x000fe200078e00ff */
[----:B------:R-:W-:-:S02]  /*5ac0*/  LOP3.LUT R12, R7, R12, RZ, 0xc0, !PT ;  /* 0x0000000c070c7212 */ /* 0x000fc400078ec0ff */
[----:B------:R-:W-:Y:S01]  /*5ad0*/  LOP3.LUT R13, R3, R6, RZ, 0xc0, !PT ;  /* 0x00000006030d7212 */ /* 0x000fe200078ec0ff */
[----:B------:R-:W-:Y:S01]  /*5ae0*/  IMAD.WIDE.U32 R6, R21, -0x326172a9, RZ ;  /* 0xcd9e8d5715067825 */ /* 0x000fe200078e00ff */
[----:B------:R-:W-:Y:S02]  /*5af0*/  LOP3.LUT R3, R17, UR10, R22, 0x96, !PT ;  /* 0x0000000a11037c12 */ /* 0x000fe4000f8e9616 */
[----:B------:R-:W1:Y:S01]  /*5b00*/  LDSM.16.MT88.4 R20, [R188+0x7000] ;  /* 0x00700000bc14783b */ /* 0x000e620000004200 */
[----:B--2---:R-:W-:Y:S01]  /*5b10*/  FFMA.FTZ R8, R154, c[0x0][0x23c], -R5 ;  /* 0x00008f009a087a23 */ /* 0x004fe20000010805 */
[----:B------:R-:W-:Y:S01]  /*5b20*/  LOP3.LUT R7, R7, UR11, R54, 0x96, !PT ;  /* 0x0000000b07077c12 */ /* 0x000fe2000f8e9636 */
[----:B------:R-:W-:Y:S01]  /*5b30*/  IMAD.WIDE.U32 R52, R3, -0x326172a9, RZ ;  /* 0xcd9e8d5703347825 */ /* 0x000fe200078e00ff */
[----:B------:R-:W-:Y:S01]  /*5b40*/  HMMA.16816.F32.BF16 R76, R12, R48, R76 ;  /* 0x000000300c4c723c */ /* 0x000fe2000004184c */
[----:B------:R2:W-:Y:S02]  /*5b50*/  MUFU.EX2 R154, R8 ;  /* 0x00000008009a7308 */ /* 0x0005e40000000800 */
[----:B------:R-:W-:Y:S01]  /*5b60*/  IMAD.WIDE.U32 R54, R10, -0x2daee0ad, RZ ;  /* 0xd2511f530a367825 */ /* 0x000fe200078e00ff */
[----:B------:R-:W-:-:S03]  /*5b70*/  LOP3.LUT R3, R53, UR9, R6, 0x96, !PT ;  /* 0x0000000935037c12 */ /* 0x000fc6000f8e9606 */
[----:B------:R-:W-:Y:S01]  /*5b80*/  IMAD.WIDE.U32 R6, R7, -0x2daee0ad, RZ ;  /* 0xd2511f5307067825 */ /* 0x000fe200078e00ff */
[----:B------:R-:W-:Y:S03]  /*5b90*/  HMMA.16816.F32.BF16 R64, R12, R44, R64 ;  /* 0x0000002c0c40723c */ /* 0x000fe60000041840 */
[----:B------:R-:W-:Y:S01]  /*5ba0*/  IMAD.WIDE.U32 R48, R3, -0x2daee0ad, RZ ;  /* 0xd2511f5303307825 */ /* 0x000fe200078e00ff */
[----:B------:R-:W-:-:S03]  /*5bb0*/  LOP3.LUT R7, R7, UR8, R16, 0x96, !PT ;  /* 0x0000000807077c12 */ /* 0x000fc6000f8e9610 */
[----:B------:R-:W-:Y:S01]  /*5bc0*/  FFMA.FTZ R10, R155, c[0x0][0x23c], -R5 ;  /* 0x00008f009b0a7a23 */ /* 0x000fe20000010805 */
[----:B------:R-:W-:Y:S01]  /*5bd0*/  LOP3.LUT R3, R49, UR6, R6, 0x96, !PT ;  /* 0x0000000631037c12 */ /* 0x000fe2000f8e9606 */
[----:B------:R-:W-:Y:S01]  /*5be0*/  IMAD.WIDE.U32 R34, R7, -0x326172a9, RZ ;  /* 0xcd9e8d5707227825 */ /* 0x000fe200078e00ff */
[----:B--2---:R-:W-:Y:S01]  /*5bf0*/  LOP3.LUT R8, R19, UR15, R210, 0x96, !PT ;  /* 0x0000000f13087c12 */ /* 0x004fe2000f8e96d2 */
[----:B------:R2:W-:Y:S01]  /*5c00*/  MUFU.EX2 R151, R10 ;  /* 0x0000000a00977308 */ /* 0x0005e20000000800 */
[----:B------:R-:W-:Y:S01]  /*5c10*/  HMMA.16816.F32.BF16 R124, R12, R40, R60 ;  /* 0x000000280c7c723c */ /* 0x000fe2000004183c */
[----:B------:R-:W-:-:S04]  /*5c20*/  IMAD.WIDE.U32 R6, R3, -0x326172a9, RZ ;  /* 0xcd9e8d5703067825 */ /* 0x000fc800078e00ff */
[----:B------:R-:W-:Y:S01]  /*5c30*/  IMAD.WIDE.U32 R8, R8, -0x2daee0ad, RZ ;  /* 0xd2511f5308087825 */ /* 0x000fe200078e00ff */
[----:B------:R-:W-:Y:S02]  /*5c40*/  LOP3.LUT R3, R7, UR17, R34, 0x96, !PT ;  /* 0x0000001107037c12 */ /* 0x000fe4000f8e9622 */
[C---:B------:R-:W-:Y:S01]  /*5c50*/  LOP3.LUT R7, R6.reuse, 0xffff, RZ, 0xc0, !PT ;  /* 0x0000ffff06077812 */ /* 0x040fe200078ec0ff */
[C---:B------:R-:W-:Y:S01]  /*5c60*/  HMMA.16816.F32.BF16 R88, R12.reuse, R24, R96 ;  /* 0x000000180c58723c */ /* 0x040fe20000041860 */
[----:B------:R-:W-:Y:S02]  /*5c70*/  LOP3.LUT R33, R9, UR12, R58, 0x96, !PT ;  /* 0x0000000c09217c12 */ /* 0x000fe4000f8e963a */
[----:B------:R-:W-:Y:S01]  /*5c80*/  LOP3.LUT R32, R55, UR10, R8, 0x96, !PT ;  /* 0x0000000a37207c12 */ /* 0x000fe2000f8e9608 */
[----:B------:R-:W-:Y:S01]  /*5c90*/  FFMA.FTZ R8, R161, c[0x0][0x23c], -R4 ;  /* 0x00008f00a1087a23 */ /* 0x000fe20000010804 */
[----:B------:R-:W-:Y:S02]  /*5ca0*/  LOP3.LUT R19, R6, 0xff, RZ, 0xc0, !PT ;  /* 0x000000ff06137812 */ /* 0x000fe400078ec0ff */
[--C-:B--2---:R-:W-:Y:S01]  /*5cb0*/  SHF.R.U32.HI R10, RZ, 0x10, R6.reuse ;  /* 0x00000010ff0a7819 */ /* 0x104fe20000011606 */
[----:B------:R2:W-:Y:S01]  /*5cc0*/  MUFU.EX2 R150, R8 ;  /* 0x0000000800967308 */ /* 0x0005e20000000800 */
[----:B------:R-:W-:Y:S01]  /*5cd0*/  SHF.R.U32.HI R17, RZ, 0x18, R6 ;  /* 0x00000018ff117819 */ /* 0x000fe20000011606 */
[----:B------:R-:W-:Y:S01]  /*5ce0*/  FFMA.FTZ R6, R160, c[0x0][0x23c], -R4 ;  /* 0x00008f00a0067a23 */ /* 0x000fe20000010804 */
[C---:B------:R-:W-:Y:S01]  /*5cf0*/  LOP3.LUT R9, R3.reuse, 0xffff, RZ, 0xc0, !PT ;  /* 0x0000ffff03097812 */ /* 0x040fe200078ec0ff */
[----:B------:R-:W-:Y:S01]  /*5d00*/  HMMA.16816.F32.BF16 R56, R12, R50, R144 ;  /* 0x000000320c38723c */ /* 0x000fe20000041890 */
[----:B------:R-:W-:-:S02]  /*5d10*/  LOP3.LUT R18, R3, 0xff, RZ, 0xc0, !PT ;  /* 0x000000ff03127812 */ /* 0x000fc400078ec0ff */
[--C-:B------:R-:W-:Y:S01]  /*5d20*/  SHF.R.U32.HI R11, RZ, 0x10, R3.reuse ;  /* 0x00000010ff0b7819 */ /* 0x100fe20000011603 */
[----:B------:R3:W4:Y:S01]  /*5d30*/  MUFU.EX2 R149, R6 ;  /* 0x0000000600957308 */ /* 0x0007220000000800 */
[----:B------:R-:W-:Y:S02]  /*5d40*/  SHF.R.U32.HI R16, RZ, 0x18, R3 ;  /* 0x00000018ff107819 */ /* 0x000fe40000011603 */
[----:B------:R-:W-:Y:S01]  /*5d50*/  LOP3.LUT R3, R10, 0xff, RZ, 0xc0, !PT ;  /* 0x000000ff0a037812 */ /* 0x000fe200078ec0ff */
[----:B------:R-:W-:Y:S01]  /*5d60*/  IMAD.WIDE.U32 R50, R32, -0x326172a9, RZ ;  /* 0xcd9e8d5720327825 */ /* 0x000fe200078e00ff */
[----:B------:R-:W-:Y:S01]  /*5d70*/  HMMA.16816.F32.BF16 R60, R12, R26, R132 ;  /* 0x0000001a0c3c723c */ /* 0x000fe20000041884 */
[----:B------:R-:W5:Y:S01]  /*5d80*/  LDSM.16.MT88.4 R24, [R186+0x7000] ;  /* 0x00700000ba18783b */ /* 0x000f620000004200 */
[----:B------:R-:W-:Y:S01]  /*5d90*/  PRMT R17, R3, 0x5410, R17 ;  /* 0x0000541003117816 */ /* 0x000fe20000000011 */
[--C-:B--2---:R-:W-:Y:S02]  /*5da0*/  FFMA.FTZ R8, R159, c[0x0][0x23c], -R4.reuse ;  /* 0x00008f009f087a23 */ /* 0x104fe40000010804 */
[----:B------:R-:W-:-:S02]  /*5db0*/  FFMA.FTZ R3, R158, c[0x0][0x23c], -R4 ;  /* 0x00008f009e037a23 */ /* 0x000fc40000010804 */
[----:B------:R-:W-:Y:S01]  /*5dc0*/  MUFU.EX2 R148, R8 ;  /* 0x0000000800947308 */ /* 0x000fe20000000800 */
[----:B------:R-:W-:Y:S01]  /*5dd0*/  HMMA.16816.F32.BF16 R44, R12, R46, R140 ;  /* 0x0000002e0c2c723c */ /* 0x000fe2000004188c */
[----:B---3--:R-:W-:Y:S02]  /*5de0*/  SHF.R.U32.HI R6, RZ, 0x8, R7 ;  /* 0x00000008ff067819 */ /* 0x008fe40000011607 */
[----:B------:R-:W-:-:S04]  /*5df0*/  SHF.R.U32.HI R7, RZ, 0x8, R9 ;  /* 0x00000008ff077819 */ /* 0x000fc80000011609 */
[----:B------:R2:W3:Y:S01]  /*5e00*/  MUFU.EX2 R145, R3 ;  /* 0x0000000300917308 */ /* 0x0004e20000000800 */
[----:B------:R-:W-:Y:S01]  /*5e10*/  LOP3.LUT R9, R11, 0xff, RZ, 0xc0, !PT ;  /* 0x000000ff0b097812 */ /* 0x000fe200078ec0ff */
[----:B------:R-:W-:Y:S01]  /*5e20*/  HMMA.16816.F32.BF16 R40, R12, R42, R136 ;  /* 0x0000002a0c28723c */ /* 0x000fe20000041888 */
[----:B------:R-:W-:Y:S02]  /*5e30*/  PRMT R10, R19, 0x5410, R6 ;  /* 0x00005410130a7816 */ /* 0x000fe40000000006 */
[----:B------:R-:W-:Y:S02]  /*5e40*/  PRMT R6, R18, 0x5410, R7 ;  /* 0x0000541012067816 */ /* 0x000fe40000000007 */
[----:B------:R-:W-:Y:S01]  /*5e50*/  PRMT R7, R9, 0x5410, R16 ;  /* 0x0000541009077816 */ /* 0x000fe20000000010 */
[----:B------:R-:W-:Y:S01]  /*5e60*/  FFMA.FTZ R16, R164, c[0x0][0x23c], -R0 ;  /* 0x00008f00a4107a23 */ /* 0x000fe20000010800 */
[----:B----4-:R-:W-:Y:S01]  /*5e70*/  F2FP.BF16.PACK_AB R9, R149, R150 ;  /* 0x000000969509723e */ /* 0x010fe200000010ff */
[--C-:B------:R-:W-:Y:S01]  /*5e80*/  HSET2.LE.AND R10, R10, R68.reuse, PT ;  /* 0x000000440a0a7233 */ /* 0x100fe20003803000 */
[----:B------:R-:W-:Y:S01]  /*5e90*/  F2FP.BF16.PACK_AB R11, R151, R152 ;  /* 0x00000098970b723e */ /* 0x000fe200000010ff */
[--C-:B------:R-:W-:Y:S01]  /*5ea0*/  HSET2.LE.AND R7, R7, R68.reuse, PT ;  /* 0x0000004407077233 */ /* 0x100fe20003803000 */
[----:B------:R4:W-:Y:S01]  /*5eb0*/  MUFU.EX2 R144, R16 ;  /* 0x0000001000907308 */ /* 0x0009e20000000800 */
[----:B------:R-:W-:Y:S01]  /*5ec0*/  FFMA.FTZ R12, R168, c[0x0][0x23c], -R2 ;  /* 0x00008f00a80c7a23 */ /* 0x000fe20000010802 */
[----:B------:R-:W-:Y:S01]  /*5ed0*/  LOP3.LUT R10, R10, R11, RZ, 0xc0, !PT ;  /* 0x0000000b0a0a7212 */ /* 0x000fe200078ec0ff */
[----:B--2---:R-:W-:Y:S01]  /*5ee0*/  HSET2.LE.AND R3, R6, R68, PT ;  /* 0x0000004406037233 */ /* 0x004fe20003803000 */
[----:B------:R-:W-:-:S02]  /*5ef0*/  F2FP.BF16.PACK_AB R6, R154, R156 ;  /* 0x0000009c9a06723e */ /* 0x000fc400000010ff */
[----:B------:R-:W-:Y:S01]  /*5f00*/  LOP3.LUT R9, R7, R9, RZ, 0xc0, !PT ;  /* 0x0000000907097212 */ /* 0x000fe200078ec0ff */
[----:B------:R-:W-:Y:S01]  /*5f10*/  FFMA.FTZ R7, R165, c[0x0][0x23c], -R0 ;  /* 0x00008f00a5077a23 */ /* 0x000fe20000010800 */
[----:B------:R-:W-:Y:S01]  /*5f20*/  LOP3.LUT R8, R3, R6, RZ, 0xc0, !PT ;  /* 0x0000000603087212 */ /* 0x000fe200078ec0ff */
[----:B------:R-:W-:Y:S01]  /*5f30*/  HSET2.LE.AND R3, R17, R68, PT ;  /* 0x0000004411037233 */ /* 0x000fe20003803000 */
[----:B---3--:R-:W-:Y:S01]  /*5f40*/  F2FP.BF16.PACK_AB R6, R145, R148 ;  /* 0x000000949106723e */ /* 0x008fe200000010ff */
[----:B------:R2:W-:Y:S03]  /*5f50*/  MUFU.EX2 R74, R7 ;  /* 0x00000007004a7308 */ /* 0x0005e60000000800 */
[----:B------:R-:W-:Y:S01]  /*5f60*/  LOP3.LUT R11, R3, R6, RZ, 0xc0, !PT ;  /* 0x00000006030b7212 */ /* 0x000fe200078ec0ff */
[----:B----4-:R-:W-:-:S05]  /*5f70*/  IMAD.WIDE.U32 R16, R33, -0x326172a9, RZ ;  /* 0xcd9e8d5721107825 */ /* 0x010fca00078e00ff */
[----:B------:R-:W-:Y:S01]  /*5f80*/  LOP3.LUT R6, R17, UR11, R240, 0x96, !PT ;  /* 0x0000000b11067c12 */ /* 0x000fe2000f8e96f0 */
[C---:B------:R-:W-:Y:S01]  /*5f90*/  HMMA.16816.F32.BF16 R84, R8.reuse, R30, R84 ;  /* 0x0000001e0854723c */ /* 0x040fe20000041854 */
[----:B------:R-:W-:Y:S02]  /*5fa0*/  LOP3.LUT R3, R51, UR9, R16, 0x96, !PT ;  /* 0x0000000933037c12 */ /* 0x000fe4000f8e9610 */
[----:B------:R-:W-:Y:S01]  /*5fb0*/  MUFU.EX2 R51, R12 ;  /* 0x0000000c00337308 */ /* 0x000fe20000000800 */
[--C-:B--2---:R-:W-:Y:S02]  /*5fc0*/  FFMA.FTZ R7, R163, c[0x0][0x23c], -R0.reuse ;  /* 0x00008f00a3077a23 */ /* 0x104fe40000010800 */
[----:B------:R-:W-:Y:S02]  /*5fd0*/  IMAD.WIDE.U32 R32, R3, -0x2daee0ad, RZ ;  /* 0xd2511f5303207825 */ /* 0x000fe400078e00ff */
[----:B------:R-:W-:Y:S03]  /*5fe0*/  HMMA.16816.F32.BF16 R80, R8, R28, R80 ;  /* 0x0000001c0850723c */ /* 0x000fe60000041850 */
[----:B------:R2:W-:Y:S01]  /*5ff0*/  MUFU.EX2 R73, R7 ;  /* 0x0000000700497308 */ /* 0x0005e20000000800 */
[----:B------:R-:W-:-:S04]  /*6000*/  FFMA.FTZ R3, R162, c[0x0][0x23c], -R0 ;  /* 0x00008f00a2037a23 */ /* 0x000fc80000010800 */
[C---:B-1----:R-:W-:Y:S01]  /*6010*/  HMMA.16816.F32.BF16 R96, R8.reuse, R20, R120 ;  /* 0x000000140860723c */ /* 0x042fe20000041878 */
[----:B------:R-:W1:Y:S02]  /*6020*/  LDSM.16.MT88.4 R120, [R186+0x7800] ;  /* 0x00780000ba78783b */ /* 0x000e640000004200 */
[----:B------:R3:W4:Y:S05]  /*6030*/  MUFU.EX2 R55, R3 ;  /* 0x0000000300377308 */ /* 0x00072a0000000800 */
[----:B-----5:R-:W-:Y:S01]  /*6040*/  HMMA.16816.F32.BF16 R128, R8, R24, R128 ;  /* 0x000000180880723c */ /* 0x020fe20000041880 */
[----:B--2---:R-:W-:-:S05]  /*6050*/  IMAD.WIDE.U32 R6, R6, -0x2daee0ad, RZ ;  /* 0xd2511f5306067825 */ /* 0x004fca00078e00ff */
[----:B------:R-:W-:Y:S02]  /*6060*/  LOP3.LUT R6, R33, UR6, R6, 0x96, !PT ;  /* 0x0000000621067c12 */ /* 0x000fe4000f8e9606 */
[----:B------:R-:W-:Y:S01]  /*6070*/  HMMA.16816.F32.BF16 R136, R8, R36, R104 ;  /* 0x000000240888723c */ /* 0x000fe20000041868 */
[----:B------:R-:W-:Y:S01]  /*6080*/  LDSM.16.MT88.4 R104, [R188+0x7800] ;  /* 0x00780000bc68783b */ /* 0x000fe20000004200 */
[----:B---3--:R-:W-:Y:S01]  /*6090*/  LOP3.LUT R3, R7, UR8, R54, 0x96, !PT ;  /* 0x0000000807037c12 */ /* 0x008fe2000f8e9636 */
[----:B------:R-:W-:-:S04]  /*60a0*/  IMAD.WIDE.U32 R6, R6, -0x326172a9, RZ ;  /* 0xcd9e8d5706067825 */ /* 0x000fc800078e00ff */
[----:B------:R-:W-:Y:S01]  /*60b0*/  IMAD.WIDE.U32 R18, R3, -0x326172a9, RZ ;  /* 0xcd9e8d5703127825 */ /* 0x000fe200078e00ff */
[--C-:B------:R-:W-:Y:S01]  /*60c0*/  SHF.R.U32.HI R12, RZ, 0x10, R6.reuse ;  /* 0x00000010ff0c7819 */ /* 0x100fe20000011606 */
[C---:B------:R-:W-:Y:S01]  /*60d0*/  HMMA.16816.F32.BF16 R100, R8.reuse, R22, R112 ;  /* 0x000000160864723c */ /* 0x040fe20000041870 */
[----:B------:R-:W-:Y:S01]  /*60e0*/  SHF.R.U32.HI R15, RZ, 0x18, R6 ;  /* 0x00000018ff0f7819 */ /* 0x000fe20000011606 */
[--C-:B------:R-:W-:Y:S01]  /*60f0*/  FFMA.FTZ R3, R167, c[0x0][0x23c], -R2.reuse ;  /* 0x00008f00a7037a23 */ /* 0x100fe20000010802 */
[----:B------:R-:W-:Y:S02]  /*6100*/  LOP3.LUT R12, R12, 0xff, RZ, 0xc0, !PT ;  /* 0x000000ff0c0c7812 */ /* 0x000fe400078ec0ff */
[C---:B------:R-:W-:Y:S01]  /*6110*/  LOP3.LUT R13, R6.reuse, 0xffff, RZ, 0xc0, !PT ;  /* 0x0000ffff060d7812 */ /* 0x040fe200078ec0ff */
[----:B------:R2:W-:Y:S01]  /*6120*/  MUFU.EX2 R53, R3 ;  /* 0x0000000300357308 */ /* 0x0005e20000000800 */
[----:B------:R-:W-:Y:S01]  /*6130*/  LOP3.LUT R14, R6, 0xff, RZ, 0xc0, !PT ;  /* 0x000000ff060e7812 */ /* 0x000fe200078ec0ff */
[--C-:B------:R-:W-:Y:S01]  /*6140*/  FFMA.FTZ R6, R166, c[0x0][0x23c], -R2.reuse ;  /* 0x00008f00a6067a23 */ /* 0x100fe20000010802 */
[----:B------:R-:W-:Y:S01]  /*6150*/  PRMT R16, R12, 0x5410, R15 ;  /* 0x000054100c107816 */ /* 0x000fe2000000000f */
[----:B------:R-:W-:Y:S01]  /*6160*/  FFMA.FTZ R12, R172, c[0x0][0x23c], -R2 ;  /* 0x00008f00ac0c7a23 */ /* 0x000fe20000010802 */
[----:B------:R-:W-:Y:S01]  /*6170*/  SHF.R.U32.HI R13, RZ, 0x8, R13 ;  /* 0x00000008ff0d7819 */ /* 0x000fe2000001160d */
[----:B------:R-:W-:Y:S02]  /*6180*/  HMMA.16816.F32.BF16 R116, R8, R26, R116 ;  /* 0x0000001a0874723c */ /* 0x000fe40000041874 */
[----:B------:R3:W5:Y:S01]  /*6190*/  MUFU.EX2 R49, R6 ;  /* 0x0000000600317308 */ /* 0x0007620000000800 */
[----:B------:R-:W-:-:S05]  /*61a0*/  PRMT R13, R14, 0x5410, R13 ;  /* 0x000054100e0d7816 */ /* 0x000fca000000000d */
[----:B------:R-:W-:Y:S01]  /*61b0*/  HMMA.16816.F32.BF16 R140, R8, R38, R92 ;  /* 0x00000026088c723c */ /* 0x000fe2000004185c */
[----:B--2---:R-:W-:Y:S01]  /*61c0*/  LOP3.LUT R3, R7, UR17, R18, 0x96, !PT ;  /* 0x0000001107037c12 */ /* 0x004fe2000f8e9612 */
[----:B------:R2:W1:Y:S03]  /*61d0*/  MUFU.EX2 R34, R12 ;  /* 0x0000000c00227308 */ /* 0x0004660000000800 */
[--C-:B------:R-:W-:Y:S02]  /*61e0*/  SHF.R.U32.HI R7, RZ, 0x10, R3.reuse ;  /* 0x00000010ff077819 */ /* 0x100fe40000011603 */
[C---:B------:R-:W-:Y:S02]  /*61f0*/  LOP3.LUT R15, R3.reuse, 0xff, RZ, 0xc0, !PT ;  /* 0x000000ff030f7812 */ /* 0x040fe400078ec0ff */
[----:B---3--:R-:W-:Y:S02]  /*6200*/  LOP3.LUT R6, R3, 0xffff, RZ, 0xc0, !PT ;  /* 0x0000ffff03067812 */ /* 0x008fe400078ec0ff */
[----:B------:R-:W-:Y:S01]  /*6210*/  SHF.R.U32.HI R14, RZ, 0x18, R3 ;  /* 0x00000018ff0e7819 */ /* 0x000fe20000011603 */
[----:B------:R-:W-:Y:S01]  /*6220*/  HSET2.LE.AND R3, R13, R68, PT ;  /* 0x000000440d037233 */ /* 0x000fe20003803000 */
[----:B------:R-:W-:-:S04]  /*6230*/  LOP3.LUT R7, R7, 0xff, RZ, 0xc0, !PT ;  /* 0x000000ff07077812 */ /* 0x000fc800078ec0ff */
[----:B------:R-:W-:Y:S02]  /*6240*/  PRMT R13, R7, 0x5410, R14 ;  /* 0x00005410070d7816 */ /* 0x000fe4000000000e */
[----:B--2---:R-:W-:Y:S02]  /*6250*/  SHF.R.U32.HI R12, RZ, 0x8, R6 ;  /* 0x00000008ff0c7819 */ /* 0x004fe40000011606 */
[----:B----4-:R-:W-:Y:S01]  /*6260*/  F2FP.BF16.PACK_AB R6, R55, R73 ;  /* 0x000000493706723e */ /* 0x010fe200000010ff */
[--C-:B------:R-:W-:Y:S01]  /*6270*/  HSET2.LE.AND R13, R13, R68.reuse, PT ;  /* 0x000000440d0d7233 */ /* 0x100fe20003803000 */
[----:B------:R-:W-:Y:S02]  /*6280*/  PRMT R12, R15, 0x5410, R12 ;  /* 0x000054100f0c7816 */ /* 0x000fe4000000000c */
[----:B------:R-:W-:Y:S01]  /*6290*/  LOP3.LUT R14, R3, R6, RZ, 0xc0, !PT ;  /* 0x00000006030e7212 */ /* 0x000fe200078ec0ff */
[--C-:B------:R-:W-:Y:S01]  /*62a0*/  HSET2.LE.AND R3, R16, R68.reuse, PT ;  /* 0x0000004410037233 */ /* 0x100fe20003803000 */
[----:B-----5:R-:W-:Y:S01]  /*62b0*/  F2FP.BF16.PACK_AB R6, R49, R53 ;  /* 0x000000353106723e */ /* 0x020fe200000010ff */
[----:B------:R-:W-:Y:S01]  /*62c0*/  HSET2.LE.AND R7, R12, R68, PT ;  /* 0x000000440c077233 */ /* 0x000fe20003803000 */
[----:B------:R-:W-:-:S02]  /*62d0*/  F2FP.BF16.PACK_AB R12, R74, R144 ;  /* 0x000000904a0c723e */ /* 0x000fc400000010ff */
[----:B-1----:R-:W-:Y:S02]  /*62e0*/  F2FP.BF16.PACK_AB R16, R34, R51 ;  /* 0x000000332210723e */ /* 0x002fe400000010ff */
[----:B------:R-:W-:Y:S01]  /*62f0*/  LOP3.LUT R15, R3, R6, RZ, 0xc0, !PT ;  /* 0x00000006030f7212 */ /* 0x000fe200078ec0ff */
[----:B------:R-:W-:Y:S01]  /*6300*/  FFMA.FTZ R3, R173, c[0x0][0x23c], -R5 ;  /* 0x00008f00ad037a23 */ /* 0x000fe20000010805 */
[----:B------:R-:W-:Y:S02]  /*6310*/  LOP3.LUT R12, R7, R12, RZ, 0xc0, !PT ;  /* 0x0000000c070c7212 */ /* 0x000fe400078ec0ff */
[----:B------:R-:W-:Y:S01]  /*6320*/  LOP3.LUT R13, R13, R16, RZ, 0xc0, !PT ;  /* 0x000000100d0d7212 */ /* 0x000fe200078ec0ff */
[----:B------:R1:W-:Y:S01]  /*6330*/  MUFU.EX2 R33, R3 ;  /* 0x0000000300217308 */ /* 0x0003e20000000800 */
[----:B------:R-:W-:-:S05]  /*6340*/  LOP3.LUT R6, R35, UR7, R52, 0x96, !PT ;  /* 0x0000000723067c12 */ /* 0x000fca000f8e9634 */
[----:B------:R-:W-:Y:S01]  /*6350*/  HMMA.16816.F32.BF16 R60, R12, R30, R60 ;  /* 0x0000001e0c3c723c */ /* 0x000fe2000004183c */
[----:B------:R-:W-:-:S05]  /*6360*/  IMAD.WIDE.U32 R6, R6, -0x2daee0ad, RZ ;  /* 0xd2511f5306067825 */ /* 0x000fca00078e00ff */
[C---:B------:R-:W-:Y:S02]  /*6370*/  LOP3.LUT R8, R6.reuse, 0xffff, RZ, 0xc0, !PT ;  /* 0x0000ffff06087812 */ /* 0x040fe400078ec0ff */
[C---:B------:R-:W-:Y:S01]  /*6380*/  HMMA.16816.F32.BF16 R108, R12.reuse, R28, R88 ;  /* 0x0000001c0c6c723c */ /* 0x040fe20000041858 */
[----:B------:R-:W-:Y:S01]  /*6390*/  LOP3.LUT R17, R6, 0xff, RZ, 0xc0, !PT ;  /* 0x000000ff06117812 */ /* 0x000fe200078ec0ff */
[----:B-1----:R-:W-:Y:S01]  /*63a0*/  FFMA.FTZ R3, R171, c[0x0][0x23c], -R5 ;  /* 0x00008f00ab037a23 */ /* 0x002fe20000010805 */
[--C-:B------:R-:W-:Y:S01]  /*63b0*/  SHF.R.U32.HI R9, RZ, 0x10, R6.reuse ;  /* 0x00000010ff097819 */ /* 0x100fe20000011606 */
[----:B------:R-:W-:Y:S01]  /*63c0*/  LDSM.16.MT88.4 R88, [R185+0x7800] ;  /* 0x00780000b958783b */ /* 0x000fe20000004200 */
[----:B------:R-:W-:Y:S01]  /*63d0*/  SHF.R.U32.HI R16, RZ, 0x18, R6 ;  /* 0x00000018ff107819 */ /* 0x000fe20000011606 */
[----:B------:R1:W-:Y:S01]  /*63e0*/  MUFU.EX2 R31, R3 ;  /* 0x00000003001f7308 */ /* 0x0003e20000000800 */
[----:B------:R-:W-:Y:S01]  /*63f0*/  LOP3.LUT R9, R9, 0xff, RZ, 0xc0, !PT ;  /* 0x000000ff09097812 */ /* 0x000fe200078ec0ff */
[----:B------:R-:W-:Y:S03]  /*6400*/  HMMA.16816.F32.BF16 R44, R12, R26, R44 ;  /* 0x0000001a0c2c723c */ /* 0x000fe6000004182c */
[----:B------:R-:W-:Y:S01]  /*6410*/  PRMT R16, R9, 0x5410, R16 ;  /* 0x0000541009107816 */ /* 0x000fe20000000010 */
[----:B------:R-:W-:-:S04]  /*6420*/  FFMA.FTZ R9, R180, c[0x0][0x23c], -R0 ;  /* 0x00008f00b4097a23 */ /* 0x000fc80000010800 */
[----:B------:R-:W-:Y:S01]  /*6430*/  HMMA.16816.F32.BF16 R64, R12, R24, R64 ;  /* 0x000000180c40723c */ /* 0x000fe20000041840 */
[----:B-1----:R-:W-:-:S07]  /*6440*/  FFMA.FTZ R3, R170, c[0x0][0x23c], -R5 ;  /* 0x00008f00aa037a23 */ /* 0x002fce0000010805 */
        /* <DEDUP_REMOVED lines=8> */
[----:B------:R-:W-:Y:S01]  /*64d0*/  HMMA.16816.F32.BF16 R40, R12, R38, R40 ;  /* 0x000000260c28723c */ /* 0x000fe20000041828 */
[----:B------:R-:W2:Y:S04]  /*64e0*/  LDSM.16.MT88.4 R12, [R187+0x7800] ;  /* 0x00780000bb0c783b */ /* 0x000ea80000004200 */
[----:B------:R3:W-:Y:S01]  /*64f0*/  MUFU.EX2 R28, R5 ;  /* 0x00000005001c7308 */ /* 0x0007e20000000800 */
[----:B-1----:R-:W-:Y:S01]  /*6500*/  LOP3.LUT R3, R7, UR16, R48, 0x96, !PT ;  /* 0x0000001007037c12 */ /* 0x002fe2000f8e9630 */
[----:B------:R-:W-:-:S03]  /*6510*/  FFMA.FTZ R7, R176, c[0x0][0x23c], -R4 ;  /* 0x00008f00b0077a23 */ /* 0x000fc60000010804 */
[----:B------:R-:W-:-:S03]  /*6520*/  LOP3.LUT R11, R3, 0xff, RZ, 0xc0, !PT ;  /* 0x000000ff030b7812 */ /* 0x000fc600078ec0ff */
[----:B------:R-:W-:Y:S01]  /*6530*/  MUFU.EX2 R25, R7 ;  /* 0x0000000700197308 */ /* 0x000fe20000000800 */
[--C-:B------:R-:W-:Y:S01]  /*6540*/  SHF.R.U32.HI R6, RZ, 0x10, R3.reuse ;  /* 0x00000010ff067819 */ /* 0x100fe20000011603 */
[----:B---3--:R-:W-:Y:S01]  /*6550*/  FFMA.FTZ R5, R174, c[0x0][0x23c], -R4 ;  /* 0x00008f00ae057a23 */ /* 0x008fe20000010804 */
[----:B------:R-:W-:-:S05]  /*6560*/  SHF.R.U32.HI R10, RZ, 0x18, R3 ;  /* 0x00000018ff0a7819 */ /* 0x000fca0000011603 */
[----:B------:R1:W3:Y:S02]  /*6570*/  MUFU.EX2 R26, R5 ;  /* 0x00000005001a7308 */ /* 0x0002e40000000800 */
[----:B-1----:R-:W-:Y:S02]  /*6580*/  LOP3.LUT R5, R3, 0xffff, RZ, 0xc0, !PT ;  /* 0x0000ffff03057812 */ /* 0x002fe400078ec0ff */
[----:B------:R-:W-:Y:S02]  /*6590*/  SHF.R.U32.HI R3, RZ, 0x8, R8 ;  /* 0x00000008ff037819 */ /* 0x000fe40000011608 */
[----:B------:R-:W-:Y:S02]  /*65a0*/  SHF.R.U32.HI R8, RZ, 0x8, R5 ;  /* 0x00000008ff087819 */ /* 0x000fe40000011605 */
[----:B------:R-:W-:Y:S01]  /*65b0*/  PRMT R7, R17, 0x5410, R3 ;  /* 0x0000541011077816 */ /* 0x000fe20000000003 */
[----:B------:R-:W-:Y:S01]  /*65c0*/  FFMA.FTZ R3, R177, c[0x0][0x23c], -R4 ;  /* 0x00008f00b1037a23 */ /* 0x000fe20000010804 */
[----:B------:R-:W-:-:S02]  /*65d0*/  PRMT R4, R11, 0x5410, R8 ;  /* 0x000054100b047816 */ /* 0x000fc40000000008 */
[----:B------:R-:W-:Y:S01]  /*65e0*/  LOP3.LUT R5, R6, 0xff, RZ, 0xc0, !PT ;  /* 0x000000ff06057812 */ /* 0x000fe200078ec0ff */
[----:B------:R1:W4:Y:S01]  /*65f0*/  MUFU.EX2 R24, R3 ;  /* 0x0000000300187308 */ /* 0x0003220000000800 */
[----:B---3--:R-:W-:Y:S01]  /*6600*/  F2FP.BF16.PACK_AB R6, R26, R28 ;  /* 0x0000001c1a06723e */ /* 0x008fe200000010ff */
[----:B------:R-:W-:Y:S01]  /*6610*/  HSET2.LE.AND R7, R7, R68, PT ;  /* 0x0000004407077233 */ /* 0x000fe20003803000 */
[----:B------:R-:W-:Y:S02]  /*6620*/  PRMT R5, R5, 0x5410, R10 ;  /* 0x0000541005057816 */ /* 0x000fe4000000000a */
[----:B------:R-:W-:-:S03]  /*6630*/  F2FP.BF16.PACK_AB R8, R29, R30 ;  /* 0x0000001e1d08723e */ /* 0x000fc600000010ff */
[----:B------:R-:W-:Y:S01]  /*6640*/  HSET2.LE.AND R5, R5, R68, PT ;  /* 0x0000004405057233 */ /* 0x000fe20003803000 */
[----:B------:R-:W-:-:S04]  /*6650*/  LOP3.LUT R134, R7, R8, RZ, 0xc0, !PT ;  /* 0x0000000807867212 */ /* 0x000fc800078ec0ff */
[----:B------:R-:W-:Y:S01]  /*6660*/  LOP3.LUT R133, R5, R6, RZ, 0xc0, !PT ;  /* 0x0000000605857212 */ /* 0x000fe200078ec0ff */
[----:B------:R-:W-:Y:S01]  /*6670*/  FFMA.FTZ R5, R181, c[0x0][0x23c], -R0 ;  /* 0x00008f00b5057a23 */ /* 0x000fe20000010800 */
[--C-:B-1----:R-:W-:Y:S01]  /*6680*/  HSET2.LE.AND R3, R4, R68.reuse, PT ;  /* 0x0000004404037233 */ /* 0x102fe20003803000 */
[----:B------:R-:W-:Y:S02]  /*6690*/  F2FP.BF16.PACK_AB R4, R31, R33 ;  /* 0x000000211f04723e */ /* 0x000fe400000010ff */
[----:B------:R-:W-:Y:S02]  /*66a0*/  MUFU.EX2 R21, R5 ;  /* 0x0000000500157308 */ /* 0x000fe40000000800 */
[----:B------:R-:W-:Y:S01]  /*66b0*/  LOP3.LUT R132, R3, R4, RZ, 0xc0, !PT ;  /* 0x0000000403847212 */ /* 0x000fe200078ec0ff */
[----:B------:R-:W-:Y:S01]  /*66c0*/  HSET2.LE.AND R3, R16, R68, PT ;  /* 0x0000004410037233 */ /* 0x000fe20003803000 */
[----:B----4-:R-:W-:-:S04]  /*66d0*/  F2FP.BF16.PACK_AB R4, R24, R25 ;  /* 0x000000191804723e */ /* 0x010fc800000010ff */
[----:B------:R-:W-:Y:S01]  /*66e0*/  LOP3.LUT R135, R3, R4, RZ, 0xc0, !PT ;  /* 0x0000000403877212 */ /* 0x000fe200078ec0ff */
[--C-:B------:R-:W-:Y:S02]  /*66f0*/  FFMA.FTZ R3, R178, c[0x0][0x23c], -R0.reuse ;  /* 0x00008f00b2037a23 */ /* 0x100fe40000010800 */
[----:B------:R-:W-:Y:S02]  /*6700*/  FFMA.FTZ R0, R179, c[0x0][0x23c], -R0 ;  /* 0x00008f00b3007a23 */ /* 0x000fe40000010800 */
[----:B------:R1:W-:Y:S02]  /*6710*/  MUFU.EX2 R22, R3 ;  /* 0x0000000300167308 */ /* 0x0003e40000000800 */
[C---:B------:R-:W-:Y:S06]  /*6720*/  HMMA.16816.F32.BF16 R112, R132.reuse, R120, R128 ;  /* 0x000000788470723c */ /* 0x040fec0000041880 */
[----:B------:R3:W4:Y:S02]  /*6730*/  MUFU.EX2 R20, R0 ;  /* 0x0000000000147308 */ /* 0x0007240000000800 */
[----:B--2---:R-:W-:Y:S01]  /*6740*/  HMMA.16816.F32.BF16 R128, R132, R12, R136 ;  /* 0x0000000c8480723c */ /* 0x004fe20000041888 */
[----:B-1----:R-:W-:-:S07]  /*6750*/  FFMA.FTZ R3, R207, c[0x0][0x23c], -R2 ;  /* 0x00008f00cf037a23 */ /* 0x002fce0000010802 */
[C---:B------:R-:W-:Y:S01]  /*6760*/  HMMA.16816.F32.BF16 R80, R132.reuse, R88, R80 ;  /* 0x000000588450723c */ /* 0x040fe20000041850 */
[----:B---3--:R-:W-:Y:S02]  /*6770*/  LOP3.LUT R0, R19, UR7, R50, 0x96, !PT ;  /* 0x0000000713007c12 */ /* 0x008fe4000f8e9632 */
        /* <DEDUP_REMOVED lines=10> */
[----:B-1----:R-:W-:Y:S01]  /*6820*/  FFMA.FTZ R3, R182, c[0x0][0x23c], -R2 ;  /* 0x00008f00b6037a23 */ /* 0x002fe20000010802 */
[C---:B------:R-:W-:Y:S01]  /*6830*/  LOP3.LUT R10, R0.reuse, 0xff, RZ, 0xc0, !PT ;  /* 0x000000ff000a7812 */ /* 0x040fe200078ec0ff */
[----:B------:R-:W-:Y:S01]  /*6840*/  MUFU.EX2 R17, R5 ;  /* 0x0000000500117308 */ /* 0x000fe20000000800 */
[----:B------:R-:W-:Y:S01]  /*6850*/  SHF.R.U32.HI R9, RZ, 0x18, R0 ;  /* 0x00000018ff097819 */ /* 0x000fe20000011600 */
[C---:B------:R-:W-:Y:S06]  /*6860*/  HMMA.16816.F32.BF16 R100, R132.reuse, R106, R100 ;  /* 0x0000006a8464723c */ /* 0x040fec0000041864 */
[----:B------:R1:W-:Y:S02]  /*6870*/  MUFU.EX2 R18, R3 ;  /* 0x0000000300127308 */ /* 0x0003e40000000800 */
[C---:B------:R-:W-:Y:S08]  /*6880*/  HMMA.16816.F32.BF16 R116, R132.reuse, R122, R116 ;  /* 0x0000007a8474723c */ /* 0x040ff00000041874 */
        /* <DEDUP_REMOVED lines=13> */
[----:B----4-:R-:W-:Y:S01]  /*6960*/  F2FP.BF16.PACK_AB R2, R20, R22 ;  /* 0x000000161402723e */ /* 0x010fe200000010ff */
        /* <DEDUP_REMOVED lines=84> */
[----:B------:R-:W2:Y:S01]  /*6eb0*/  LDL.64 R160, [R1+0x60] ;  /* 0x0000600001a07983 */ /* 0x000ea20000100a00 */
[----:B------:R-:W-:Y:S01]  /*6ec0*/  IADD3 R75, R242, -0x2, RZ ;  /* 0xfffffffef24b7810 */ /* 0x000fe20007ffe0ff */
[----:B------:R-:W-:-:S04]  /*6ed0*/  DEPBAR.LE SB0, 0x0 ;  /* 0x000080000000791a */ /* 0x000fc80000000000 */
[----:B------:R-:W-:Y:S01]  /*6ee0*/  SHF.R.S32.HI R0, RZ, 0x1f, R75 ;  /* 0x0000001fff007819 */ /* 0x000fe2000001144b */
[----:B------:R-:W-:Y:S01]  /*6ef0*/  IMAD R4, R75, UR19, RZ ;  /* 0x000000134b047c24 */ /* 0x000fe2000f8e02ff */
[----:B------:R-:W-:-:S03]  /*6f00*/  USHF.L.U32 UR5, UR4, 0x5, URZ ;  /* 0x0000000504057899 */ /* 0x000fc6000800063f */
[----:B------:R-:W-:Y:S02]  /*6f10*/  IMAD R0, R0, UR20, R4 ;  /* 0x0000001400007c24 */ /* 0x000fe4000f8e0204 */
[----:B------:R-:W-:Y:S01]  /*6f20*/  IMAD.U32 R4, RZ, RZ, UR4 ;  /* 0x00000004ff047e24 */ /* 0x000fe2000f8e00ff */
[----:B------:R-:W-:Y:S01]  /*6f30*/  BAR.SYNC.DEFER_BLOCKING 0x0 ;  /* 0x0000000000007b1d */ /* 0x000fe20000010000 */
[----:B--2---:R-:W-:-:S04]  /*6f40*/  IMAD.WIDE.U32 R2, R75, UR20, R160 ;  /* 0x000000144b027c25 */ /* 0x004fc8000f8e00a0 */
[----:B------:R-:W-:Y:S01]  /*6f50*/  IMAD.IADD R3, R3, 0x1, R0 ;  /* 0x0000000103037824 */ /* 0x000fe200078e0200 */
[----:B------:R-:W-:Y:S02]  /*6f60*/  LEA R6, P1, R2, c[0x0][0x170], 0x1 ;  /* 0x00005c0002067a11 */ /* 0x000fe400078208ff */
[----:B------:R-:W-:Y:S02]  /*6f70*/  SHF.L.U64.HI R0, R4, 0x5, R245 ;  /* 0x0000000504007819 */ /* 0x000fe400000102f5 */
[----:B------:R-:W-:Y:S02]  /*6f80*/  IADD3 R4, P0, R6, UR5, RZ ;  /* 0x0000000506047c10 */ /* 0x000fe4000ff1e0ff */
[----:B------:R-:W-:Y:S02]  /*6f90*/  LEA.HI.X R7, R2, c[0x0][0x174], R3, 0x1, P1 ;  /* 0x00005d0002077a11 */ /* 0x000fe400008f0c03 */
[----:B------:R-:W-:-:S03]  /*6fa0*/  IADD3 R2, P1, R4, UR5, RZ ;  /* 0x0000000504027c10 */ /* 0x000fc6000ff3e0ff */
[----:B------:R-:W-:Y:S01]  /*6fb0*/  IMAD.X R5, R0, 0x1, R7, P0 ;  /* 0x0000000100057824 */ /* 0x000fe200000e0607 */
[----:B------:R-:W-:Y:S01]  /*6fc0*/  IADD3 R8, P0, R2, UR5, RZ ;  /* 0x0000000502087c10 */ /* 0x000fe2000ff1e0ff */
        /* <DEDUP_REMOVED lines=9> */
[----:B------:R-:W-:Y:S04]  /*7060*/  LDSM.16.M88.4 R12, [R191] ;  /* 0x00000000bf0c783b */ /* 0x000fe80000000200 */
[----:B------:R-:W5:Y:S04]  /*7070*/  LDSM.16.M88.4 R20, [R184+0x4000] ;  /* 0x00400000b814783b */ /* 0x000f680000000200 */
[----:B------:R-:W1:Y:S04]  /*7080*/  LDSM.16.M88.4 R32, [R184+0x4800] ;  /* 0x00480000b820783b */ /* 0x000e680000000200 */
[----:B------:R-:W-:Y:S04]  /*7090*/  LDSM.16.M88.4 R28, [R184+0x5000] ;  /* 0x00500000b81c783b */ /* 0x000fe80000000200 */
[----:B------:R-:W-:Y:S01]  /*70a0*/  LDSM.16.M88.4 R24, [R184+0x5800] ;  /* 0x00580000b818783b */ /* 0x000fe20000000200 */
[----:B---3--:R-:W-:-:S03]  /*70b0*/  IADD3 R2, R242, -0x2, RZ ;  /* 0xfffffffef2027810 */ /* 0x008fc60007ffe0ff */
[----:B--2---:R-:W-:Y:S01]  /*70c0*/  LDSM.16.M88.4 R4, [R194+0x2000] ;  /* 0x00200000c204783b */ /* 0x004fe20000000200 */
[----:B------:R-:W-:-:S03]  /*70d0*/  ISETP.GT.AND P0, PT, R2, UR18, PT ;  /* 0x0000001202007c0c */ /* 0x000fc6000bf04270 */
[----:B----4-:R-:W2:Y:S01]  /*70e0*/  LDSM.16.M88.4 R8, [R191+0x2000] ;  /* 0x00200000bf08783b */ /* 0x010ea20000000200 */
[----:B------:R-:W-:-:S03]  /*70f0*/  IMAD R0, R2, 0x40, R252 ;  /* 0x0000004002007824 */ /* 0x000fc600078e02fc */
[----:B------:R-:W-:Y:S02]  /*7100*/  LDSM.16.M88.4 R52, [R190+0x5800] ;  /* 0x00580000be34783b */ /* 0x000fe40000000200 */
[C---:B------:R-:W-:Y:S02]  /*7110*/  ISETP.GE.AND P3, PT, R0.reuse, R206, PT ;  /* 0x000000ce0000720c */ /* 0x040fe40003f66270 */
[----:B------:R-:W3:Y:S01]  /*7120*/  LDSM.16.M88.4 R40, [R190+0x4000] ;  /* 0x00400000be28783b */ /* 0x000ee20000000200 */
[C---:B------:R-:W-:Y:S02]  /*7130*/  ISETP.GE.AND P2, PT, R0.reuse, R205, PT ;  /* 0x000000cd0000720c */ /* 0x040fe40003f46270 */
[C---:B------:R-:W-:Y:S01]  /*7140*/  ISETP.LT.OR P3, PT, R0.reuse, R202, P3 ;  /* 0x000000ca0000720c */ /* 0x040fe20001f61670 */
[----:B------:R-:W4:Y:S01]  /*7150*/  LDSM.16.M88.4 R44, [R190+0x4800] ;  /* 0x00480000be2c783b */ /* 0x000f220000000200 */
[C---:B------:R-:W-:Y:S02]  /*7160*/  ISETP.LT.OR P2, PT, R0.reuse, R201, P2 ;  /* 0x000000c90000720c */ /* 0x040fe40001741670 */
[C---:B------:R-:W-:Y:S01]  /*7170*/  IADD3 R2, R0.reuse, 0x1, RZ ;  /* 0x0000000100027810 */ /* 0x040fe20007ffe0ff */
[----:B------:R-:W3:Y:S01]  /*7180*/  LDSM.16.M88.4 R48, [R190+0x5000] ;  /* 0x00500000be30783b */ /* 0x000ee20000000200 */
[----:B------:R-:W-:-:S02]  /*7190*/  IADD3 R3, R0, 0x8, RZ ;  /* 0x0000000800037810 */ /* 0x000fc40007ffe0ff */
[C---:B------:R-:W-:Y:S01]  /*71a0*/  ISETP.GE.AND P5, PT, R2.reuse, R206, PT ;  /* 0x000000ce0200720c */ /* 0x040fe20003fa6270 */
[C---:B-----5:R-:W-:Y:S01]  /*71b0*/  HMMA.16816.F32.BF16 R148, R12.reuse, R20, RZ ;  /* 0x000000140c94723c */ /* 0x060fe200000418ff */
[----:B------:R-:W5:Y:S01]  /*71c0*/  LDSM.16.M88.4 R16, [R194] ;  /* 0x00000000c210783b */ /* 0x000f620000000200 */
[C---:B------:R-:W-:Y:S02]  /*71d0*/  ISETP.GE.AND P4, PT, R2.reuse, R204, PT ;  /* 0x000000cc0200720c */ /* 0x040fe40003f86270 */
[C---:B------:R-:W-:Y:S01]  /*71e0*/  ISETP.GE.AND P1, PT, R2.reuse, R203, PT ;  /* 0x000000cb0200720c */ /* 0x040fe20003f26270 */
[----:B------:R-:W0:Y:S01]  /*71f0*/  LDGDEPBAR ;  /* 0x00000000000079af */ /* 0x000e220000000000 */
[C---:B------:R-:W-:Y:S02]  /*7200*/  ISETP.LT.OR P5, PT, R2.reuse, R202, P5 ;  /* 0x000000ca0200720c */ /* 0x040fe40002fa1670 */
[----:B------:R-:W-:Y:S01]  /*7210*/  HMMA.16816.F32.BF16 R180, R12, R22, RZ ;  /* 0x000000160cb4723c */ /* 0x000fe200000418ff */
[----:B------:R-:W-:-:S02]  /*7220*/  ISETP.LT.OR P4, PT, R2, R200, P4 ;  /* 0x000000c80200720c */ /* 0x000fc40002781670 */
[C---:B------:R-:W-:Y:S02]  /*7230*/  ISETP.LT.OR P1, PT, R2.reuse, R199, P1 ;  /* 0x000000c70200720c */ /* 0x040fe40000f21670 */
[----:B------:R-:W-:-:S03]  /*7240*/  ISETP.GE.AND P6, PT, R2, R205, PT ;  /* 0x000000cd0200720c */ /* 0x000fc60003fc6270 */
[----:B-1----:R-:W-:Y:S01]  /*7250*/  HMMA.16816.F32.BF16 R156, R12, R32, RZ ;  /* 0x000000200c9c723c */ /* 0x002fe200000418ff */
[----:B------:R-:W-:Y:S02]  /*7260*/  ISETP.LT.OR P6, PT, R2, R201, P6 ;  /* 0x000000c90200720c */ /* 0x000fe400037c1670 */
[----:B------:R-:W-:-:S05]  /*7270*/  IADD3 R2, R0, 0x9, RZ ;  /* 0x0000000900027810 */ /* 0x000fca0007ffe0ff */
[C---:B--2---:R-:W-:Y:S08]  /*7280*/  HMMA.16816.F32.BF16 R144, R8.reuse, R20, RZ ;  /* 0x000000140890723c */ /* 0x044ff000000418ff */
        /* <DEDUP_REMOVED lines=8> */
[----:B------:R-:W-:Y:S07]  /*7310*/  LDSM.16.M88.4 R32, [R195] ;  /* 0x00000000c320783b */ /* 0x000fee0000000200 */
[C---:B---3--:R-:W-:Y:S08]  /*7320*/  HMMA.16816.F32.BF16 R232, R4.reuse, R40, R144 ;  /* 0x0000002804e8723c */ /* 0x048ff00000041890 */
[C---:B------:R-:W-:Y:S01]  /*7330*/  HMMA.16816.F32.BF16 R164, R4.reuse, R54, R8 ;  /* 0x0000003604a4723c */ /* 0x040fe20000041808 */
[----:B------:R-:W1:Y:S07]  /*7340*/  LDSM.16.M88.4 R8, [R192] ;  /* 0x00000000c008783b */ /* 0x000e6e0000000200 */
[C---:B----4-:R-:W-:Y:S08]  /*7350*/  HMMA.16816.F32.BF16 R228, R4.reuse, R44, R64 ;  /* 0x0000002c04e4723c */ /* 0x050ff00000041840 */
[C---:B------:R-:W-:Y:S08]  /*7360*/  HMMA.16816.F32.BF16 R224, R4.reuse, R48, R56 ;  /* 0x0000003004e0723c */ /* 0x040ff00000041838 */
[C---:B------:R-:W-:Y:S01]  /*7370*/  HMMA.16816.F32.BF16 R212, R4.reuse, R52, R20 ;  /* 0x0000003404d4723c */ /* 0x040fe20000041814 */
[----:B------:R-:W-:Y:S07]  /*7380*/  LDSM.16.M88.4 R20, [R193] ;  /* 0x00000000c114783b */ /* 0x000fee0000000200 */
[C---:B------:R-:W-:Y:S08]  /*7390*/  HMMA.16816.F32.BF16 R176, R4.reuse, R42, R140 ;  /* 0x0000002a04b0723c */ /* 0x040ff0000004188c */
[C---:B------:R-:W-:Y:S08]  /*73a0*/  HMMA.16816.F32.BF16 R172, R4.reuse, R46, R60 ;  /* 0x0000002e04ac723c */ /* 0x040ff0000004183c */
[----:B------:R-:W-:Y:S01]  /*73b0*/  HMMA.16816.F32.BF16 R168, R4, R50, R36 ;  /* 0x0000003204a8723c */ /* 0x000fe20000041824 */
[----:B------:R-:W2:Y:S04]  /*73c0*/  LDSM.16.M88.4 R4, [R192+0x2000] ;  /* 0x00200000c004783b */ /* 0x000ea80000000200 */
[----:B------:R-:W-:Y:S03]  /*73d0*/  LDSM.16.M88.4 R36, [R196] ;  /* 0x00000000c424783b */ /* 0x000fe60000000200 */
[C---:B------:R-:W-:Y:S08]  /*73e0*/  HMMA.16816.F32.BF16 R152, R12.reuse, R28, RZ ;  /* 0x0000001c0c98723c */ /* 0x040ff000000418ff */
[C---:B------:R-:W-:Y:S01]  /*73f0*/  HMMA.16816.F32.BF16 R236, R12.reuse, R30, RZ ;  /* 0x0000001e0cec723c */ /* 0x040fe200000418ff */
[----:B------:R-:W3:Y:S07]  /*7400*/  LDSM.16.M88.4 R28, [R198] ;  /* 0x00000000c61c783b */ /* 0x000eee0000000200 */
[C---:B------:R-:W-:Y:S08]  /*7410*/  HMMA.16816.F32.BF16 R160, R12.reuse, R24, RZ ;  /* 0x000000180ca0723c */ /* 0x040ff000000418ff */
[----:B------:R-:W-:Y:S01]  /*7420*/  HMMA.16816.F32.BF16 R216, R12, R26, RZ ;  /* 0x0000001a0cd8723c */ /* 0x000fe200000418ff */
[----:B------:R-:W4:Y:S04]  /*7430*/  LDSM.16.M88.4 R24, [R197] ;  /* 0x00000000c518783b */ /* 0x000f280000000200 */
[----:B------:R-:W-:Y:S03]  /*7440*/  LDSM.16.M88.4 R12, [R193+0x2000] ;  /* 0x00200000c10c783b */ /* 0x000fe60000000200 */
[C---:B-----5:R-:W-:Y:S08]  /*7450*/  HMMA.16816.F32.BF16 R60, R16.reuse, R40, R148 ;  /* 0x00000028103c723c */ /* 0x060ff00000041894 */
[C---:B------:R-:W-:Y:S01]  /*7460*/  HMMA.16816.F32.BF16 R56, R16.reuse, R42, R180 ;  /* 0x0000002a1038723c */ /* 0x040fe200000418b4 */
[----:B------:R-:W5:Y:S07]  /*7470*/  LDSM.16.M88.4 R40, [R189] ;  /* 0x00000000bd28783b */ /* 0x000f6e0000000200 */
[C---:B------:R-:W-:Y:S08]  /*7480*/  HMMA.16816.F32.BF16 R152, R16.reuse, R48, R152 ;  /* 0x000000301098723c */ /* 0x040ff00000041898 */
[C---:B------:R-:W-:Y:S08]  /*7490*/  HMMA.16816.F32.BF16 R156, R16.reuse, R44, R156 ;  /* 0x0000002c109c723c */ /* 0x040ff0000004189c */
[C---:B------:R-:W-:Y:S08]  /*74a0*/  HMMA.16816.F32.BF16 R140, R16.reuse, R52, R160 ;  /* 0x00000034108c723c */ /* 0x040ff000000418a0 */
[C---:B------:R-:W-:Y:S08]  /*74b0*/  HMMA.16816.F32.BF16 R64, R16.reuse, R46, R220 ;  /* 0x0000002e1040723c */ /* 0x040ff000000418dc */
[C---:B------:R-:W-:Y:S08]  /*74c0*/  HMMA.16816.F32.BF16 R48, R16.reuse, R50, R236 ;  /* 0x000000321030723c */ /* 0x040ff000000418ec */
[----:B------:R-:W-:Y:S08]  /*74d0*/  HMMA.16816.F32.BF16 R144, R16, R54, R216 ;  /* 0x000000361090723c */ /* 0x000ff000000418d8 */
[-C--:B-1----:R-:W-:Y:S08]  /*74e0*/  HMMA.16816.F32.BF16 R16, R8, R32.reuse, R60 ;  /* 0x000000200810723c */ /* 0x082ff0000004183c */
[C---:B--2---:R-:W-:Y:S08]  /*74f0*/  HMMA.16816.F32.BF16 R44, R4.reuse, R32, R232 ;  /* 0x00000020042c723c */ /* 0x044ff000000418e8 */
[C---:B---3--:R-:W-:Y:S08]  /*7500*/  HMMA.16816.F32.BF16 R148, R4.reuse, R28, R228 ;  /* 0x0000001c0494723c */ /* 0x048ff000000418e4 */
[C---:B----4-:R-:W-:Y:S08]  /*7510*/  HMMA.16816.F32.BF16 R224, R4.reuse, R24, R224 ;  /* 0x0000001804e0723c */ /* 0x050ff000000418e0 */
[C---:B------:R-:W-:Y:S08]  /*7520*/  HMMA.16816.F32.BF16 R212, R4.reuse, R36, R212 ;  /* 0x0000002404d4723c */ /* 0x040ff000000418d4 */
[C---:B------:R-:W-:Y:S08]  /*7530*/  HMMA.16816.F32.BF16 R60, R4.reuse, R34, R176 ;  /* 0x00000022043c723c */ /* 0x040ff000000418b0 */
[C---:B------:R-:W-:Y:S08]  /*7540*/  HMMA.16816.F32.BF16 R172, R4.reuse, R30, R172 ;  /* 0x0000001e04ac723c */ /* 0x040ff000000418ac */
[C---:B------:R-:W-:Y:S08]  /*7550*/  HMMA.16816.F32.BF16 R168, R4.reuse, R26, R168 ;  /* 0x0000001a04a8723c */ /* 0x040ff000000418a8 */
[----:B------:R-:W-:Y:S01]  /*7560*/  HMMA.16816.F32.BF16 R164, R4, R38, R164 ;  /* 0x0000002604a4723c */ /* 0x000fe200000418a4 */
[----:B------:R-:W1:Y:S07]  /*7570*/  LDSM.16.M88.4 R4, [R189+0x800] ;  /* 0x00080000bd04783b */ /* 0x000e6e0000000200 */
[C---:B------:R-:W-:Y:S08]  /*7580*/  HMMA.16816.F32.BF16 R32, R8.reuse, R34, R56 ;  /* 0x000000220820723c */ /* 0x040ff00000041838 */
[C---:B------:R-:W-:Y:S08]  /*7590*/  HMMA.16816.F32.BF16 R152, R8.reuse, R24, R152 ;  /* 0x000000180898723c */ /* 0x040ff00000041898 */
[----:B------:R-:W-:Y:S08]  /*75a0*/  HMMA.16816.F32.BF16 R56, R8, R26, R48 ;  /* 0x0000001a0838723c */ /* 0x000ff00000041830 */
[----:B-----5:R-:W-:Y:S08]  /*75b0*/  HMMA.16816.F32.BF16 R24, R20, R40, R16 ;  /* 0x000000281418723c */ /* 0x020ff00000041810 */
[C---:B------:R-:W-:Y:S08]  /*75c0*/  HMMA.16816.F32.BF16 R52, R8.reuse, R28, R156 ;  /* 0x0000001c0834723c */ /* 0x040ff0000004189c */
[----:B------:R-:W-:Y:S08]  /*75d0*/  HMMA.16816.F32.BF16 R64, R8, R30, R64 ;  /* 0x0000001e0840723c */ /* 0x000ff00000041840 */
[----:B------:R-:W-:Y:S01]  /*75e0*/  HMMA.16816.F32.BF16 R28, R12, R40, R44 ;  /* 0x000000280c1c723c */ /* 0x000fe2000004182c */
[----:B------:R-:W-:-:S02]  /*75f0*/  FSEL R68, R24, -INF , !P3 ;  /* 0xff80000018447808 */ /* 0x000fc40005800000 */
[----:B------:R-:W-:Y:S02]  /*7600*/  FSEL R74, R26, -INF , !P2 ;  /* 0xff8000001a4a7808 */ /* 0x000fe40005000000 */
[C---:B------:R-:W-:Y:S02]  /*7610*/  ISETP.GE.AND P3, PT, R0.reuse, R204, PT ;  /* 0x000000cc0000720c */ /* 0x040fe40003f66270 */
[C---:B------:R-:W-:Y:S01]  /*7620*/  ISETP.GE.AND P2, PT, R0.reuse, R203, PT ;  /* 0x000000cb0000720c */ /* 0x040fe20003f46270 */
[----:B------:R-:W-:Y:S01]  /*7630*/  HMMA.16816.F32.BF16 R16, R20, R42, R32 ;  /* 0x0000002a1410723c */ /* 0x000fe20000041820 */
[C---:B------:R-:W-:Y:S02]  /*7640*/  ISETP.LT.OR P3, PT, R0.reuse, R200, P3 ;  /* 0x000000c80000720c */ /* 0x040fe40001f61670 */
[----:B------:R-:W-:-:S05]  /*7650*/  ISETP.LT.OR P2, PT, R0, R199, P2 ;  /* 0x000000c70000720c */ /* 0x000fca0001741670 */
[----:B------:R-:W-:Y:S07]  /*7660*/  HMMA.16816.F32.BF16 R40, R12, R42, R60 ;  /* 0x0000002a0c28723c */ /* 0x000fee000004183c */
[----:B------:R-:W-:Y:S01]  /*7670*/  FSEL R61, R25, -INF , !P5 ;  /* 0xff800000193d7808 */ /* 0x000fe20006800000 */
[----:B------:R-:W-:Y:S01]  /*7680*/  HMMA.16816.F32.BF16 R140, R8, R36, R140 ;  /* 0x00000024088c723c */ /* 0x000fe2000004188c */
[----:B------:R-:W-:Y:S02]  /*7690*/  FSEL R46, R28, -INF , !P3 ;  /* 0xff8000001c2e7808 */ /* 0x000fe40005800000 */
[----:B------:R-:W-:-:S02]  /*76a0*/  FSEL R48, R30, -INF , !P2 ;  /* 0xff8000001e307808 */ /* 0x000fc40005000000 */
[----:B------:R-:W-:Y:S02]  /*76b0*/  FSEL R47, R29, -INF , !P4 ;  /* 0xff8000001d2f7808 */ /* 0x000fe40006000000 */
[C---:B------:R-:W-:Y:S01]  /*76c0*/  ISETP.GE.AND P3, PT, R3.reuse, R206, PT ;  /* 0x000000ce0300720c */ /* 0x040fe20003f66270 */
[----:B------:R-:W-:Y:S01]  /*76d0*/  HMMA.16816.F32.BF16 R144, R8, R38, R144 ;  /* 0x000000260890723c */ /* 0x000fe20000041890 */
[----:B------:R-:W2:Y:S01]  /*76e0*/  LDSM.16.M88.4 R8, [R189+0x1000] ;  /* 0x00100000bd08783b */ /* 0x000ea20000000200 */
[C---:B------:R-:W-:Y:S02]  /*76f0*/  ISETP.GE.AND P2, PT, R3.reuse, R205, PT ;  /* 0x000000cd0300720c */ /* 0x040fe40003f46270 */
[C---:B------:R-:W-:Y:S02]  /*7700*/  ISETP.GE.AND P5, PT, R3.reuse, R204, PT ;  /* 0x000000cc0300720c */ /* 0x040fe40003fa6270 */
[----:B------:R-:W-:Y:S02]  /*7710*/  ISETP.GE.AND P4, PT, R3, R203, PT ;  /* 0x000000cb0300720c */ /* 0x000fe40003f86270 */
[----:B-1----:R-:W-:Y:S01]  /*7720*/  HMMA.16816.F32.BF16 R36, R20, R4, R52 ;  /* 0x000000041424723c */ /* 0x002fe20000041834 */
[----:B------:R-:W-:-:S02]  /*7730*/  FSEL R49, R31, -INF , !P1 ;  /* 0xff8000001f317808 */ /* 0x000fc40004800000 */
[C---:B------:R-:W-:Y:S02]  /*7740*/  ISETP.LT.OR P3, PT, R3.reuse, R202, P3 ;  /* 0x000000ca0300720c */ /* 0x040fe40001f61670 */
[C---:B------:R-:W-:Y:S02]  /*7750*/  ISETP.LT.OR P2, PT, R3.reuse, R201, P2 ;  /* 0x000000c90300720c */ /* 0x040fe40001741670 */
[C---:B------:R-:W-:Y:S01]  /*7760*/  ISETP.LT.OR P5, PT, R3.reuse, R200, P5 ;  /* 0x000000c80300720c */ /* 0x040fe20002fa1670 */
[----:B------:R-:W-:Y:S01]  /*7770*/  HMMA.16816.F32.BF16 R28, R12, R4, R148 ;  /* 0x000000040c1c723c */ /* 0x000fe20000041894 */
[----:B------:R-:W-:Y:S02]  /*7780*/  ISETP.LT.OR P4, PT, R3, R199, P4 ;  /* 0x000000c70300720c */ /* 0x000fe40002781670 */
[----:B------:R-:W-:Y:S02]  /*7790*/  IADD3 R3, R0, 0x10, RZ ;  /* 0x0000001000037810 */ /* 0x000fe40007ffe0ff */
[----:B------:R-:W-:-:S02]  /*77a0*/  FSEL R62, R27, -INF , !P6 ;  /* 0xff8000001b3e7808 */ /* 0x000fc40007000000 */
[----:B------:R-:W-:Y:S01]  /*77b0*/  FSEL R60, R16, -INF , !P3 ;  /* 0xff800000103c7808 */ /* 0x000fe20005800000 */
[-C--:B------:R-:W-:Y:S01]  /*77c0*/  HMMA.16816.F32.BF16 R24, R20, R6.reuse, R64 ;  /* 0x000000061418723c */ /* 0x080fe20000041840 */
[----:B------:R-:W-:Y:S02]  /*77d0*/  FSEL R54, R18, -INF , !P2 ;  /* 0xff80000012367808 */ /* 0x000fe40005000000 */
        /* <DEDUP_REMOVED lines=9> */
[C---:B------:R-:W-:Y:S02]  /*7870*/  ISETP.GE.AND P2, PT, R2.reuse, R203, PT ;  /* 0x000000cb0200720c */ /* 0x040fe40003f46270 */
[C---:B------:R-:W-:Y:S02]  /*7880*/  ISETP.GE.AND P5, PT, R3.reuse, R206, PT ;  /* 0x000000ce0300720c */ /* 0x040fe40003fa6270 */
[----:B------:R-:W-:Y:S02]  /*7890*/  ISETP.GE.AND P4, PT, R3, R205, PT ;  /* 0x000000cd0300720c */ /* 0x000fe40003f86270 */
[C---:B------:R-:W-:Y:S02]  /*78a0*/  ISETP.LT.OR P1, PT, R2.reuse, R202, P1 ;  /* 0x000000ca0200720c */ /* 0x040fe40000f21670 */
[C---:B------:R-:W-:Y:S02]  /*78b0*/  ISETP.LT.OR P6, PT, R2.reuse, R201, P6 ;  /* 0x000000c90200720c */ /* 0x040fe400037c1670 */
[----:B------:R-:W-:-:S02]  /*78c0*/  ISETP.LT.OR P3, PT, R2, R200, P3 ;  /* 0x000000c80200720c */ /* 0x000fc40001f61670 */
[----:B------:R-:W-:Y:S02]  /*78d0*/  ISETP.LT.OR P2, PT, R2, R199, P2 ;  /* 0x000000c70200720c */ /* 0x000fe40001741670 */
[C---:B------:R-:W-:Y:S02]  /*78e0*/  ISETP.LT.OR P5, PT, R3.reuse, R202, P5 ;  /* 0x000000ca0300720c */ /* 0x040fe40002fa1670 */
[----:B------:R-:W-:Y:S02]  /*78f0*/  ISETP.LT.OR P4, PT, R3, R201, P4 ;  /* 0x000000c90300720c */ /* 0x000fe40002781670 */
[----:B------:R-:W-:Y:S02]  /*7900*/  IADD3 R2, R0, 0x11, RZ ;  /* 0x0000001100027810 */ /* 0x000fe40007ffe0ff */
[----:B------:R-:W-:Y:S02]  /*7910*/  FSEL R52, R17, -INF , !P1 ;  /* 0xff80000011347808 */ /* 0x000fe40004800000 */
[----:B------:R-:W-:-:S02]  /*7920*/  FSEL R41, R41, -INF , !P3 ;  /* 0xff80000029297808 */ /* 0x000fc40005800000 */
[----:B------:R-:W-:Y:S02]  /*7930*/  FSEL R43, R43, -INF , !P2 ;  /* 0xff8000002b2b7808 */ /* 0x000fe40005000000 */
[----:B------:R-:W-:Y:S02]  /*7940*/  FSEL R176, R36, -INF , !P5 ;  /* 0xff80000024b07808 */ /* 0x000fe40006800000 */
[----:B------:R-:W-:Y:S02]  /*7950*/  FSEL R177, R38, -INF , !P4 ;  /* 0xff80000026b17808 */ /* 0x000fe40006000000 */
[C---:B------:R-:W-:Y:S02]  /*7960*/  ISETP.GE.AND P1, PT, R3.reuse, R204, PT ;  /* 0x000000cc0300720c */ /* 0x040fe40003f26270 */
[----:B------:R-:W-:Y:S02]  /*7970*/  ISETP.GE.AND P3, PT, R3, R203, PT ;  /* 0x000000cb0300720c */ /* 0x000fe40003f66270 */
[----:B------:R-:W-:-:S02]  /*7980*/  ISETP.GE.AND P2, PT, R2, R205, PT ;  /* 0x000000cd0200720c */ /* 0x000fc40003f46270 */
[C---:B------:R-:W-:Y:S02]  /*7990*/  ISETP.GE.AND P5, PT, R2.reuse, R204, PT ;  /* 0x000000cc0200720c */ /* 0x040fe40003fa6270 */
[C---:B------:R-:W-:Y:S02]  /*79a0*/  ISETP.GE.AND P4, PT, R2.reuse, R203, PT ;  /* 0x000000cb0200720c */ /* 0x040fe40003f86270 */
[CC--:B------:R-:W-:Y:S02]  /*79b0*/  ISETP.LT.OR P1, PT, R3.reuse, R200.reuse, P1 ;  /* 0x000000c80300720c */ /* 0x0c0fe40000f21670 */
[----:B------:R-:W-:Y:S02]  /*79c0*/  ISETP.LT.OR P3, PT, R3, R199, P3 ;  /* 0x000000c70300720c */ /* 0x000fe40001f61670 */
[C---:B------:R-:W-:Y:S02]  /*79d0*/  ISETP.LT.OR P2, PT, R2.reuse, R201, P2 ;  /* 0x000000c90200720c */ /* 0x040fe40001741670 */
[----:B------:R-:W-:-:S02]  /*79e0*/  ISETP.LT.OR P5, PT, R2, R200, P5 ;  /* 0x000000c80200720c */ /* 0x000fc40002fa1670 */
[----:B------:R-:W-:Y:S02]  /*79f0*/  ISETP.LT.OR P4, PT, R2, R199, P4 ;  /* 0x000000c70200720c */ /* 0x000fe40002781670 */
[----:B------:R-:W-:Y:S02]  /*7a00*/  IADD3 R3, R0, 0x18, RZ ;  /* 0x0000001800037810 */ /* 0x000fe40007ffe0ff */
[----:B------:R-:W-:Y:S02]  /*7a10*/  FSEL R53, R19, -INF , !P6 ;  /* 0xff80000013357808 */ /* 0x000fe40007000000 */
[----:B------:R-:W-:Y:S01]  /*7a20*/  ISETP.GE.AND P6, PT, R2, R206, PT ;  /* 0x000000ce0200720c */ /* 0x000fe20003fc6270 */
[----:B--2---:R-:W-:Y:S01]  /*7a30*/  HMMA.16816.F32.BF16 R16, R12, R8, R224 ;  /* 0x000000080c10723c */ /* 0x004fe200000418e0 */
[----:B------:R-:W-:Y:S02]  /*7a40*/  FSEL R174, R39, -INF , !P2 ;  /* 0xff80000027ae7808 */ /* 0x000fe40005000000 */
[----:B------:R-:W-:-:S02]  /*7a50*/  FSEL R156, R28, -INF , !P1 ;  /* 0xff8000001c9c7808 */ /* 0x000fc40004800000 */
[----:B------:R-:W-:Y:S02]  /*7a60*/  FSEL R157, R30, -INF , !P3 ;  /* 0xff8000001e9d7808 */ /* 0x000fe40005800000 */
[----:B------:R-:W-:Y:S02]  /*7a70*/  FSEL R151, R29, -INF , !P5 ;  /* 0xff8000001d977808 */ /* 0x000fe40006800000 */
[----:B------:R-:W-:Y:S02]  /*7a80*/  FSEL R158, R31, -INF , !P4 ;  /* 0xff8000001f9e7808 */ /* 0x000fe40006000000 */
[C---:B------:R-:W-:Y:S01]  /*7a90*/  ISETP.GE.AND P2, PT, R3.reuse, R206, PT ;  /* 0x000000ce0300720c */ /* 0x040fe20003f46270 */
[----:B------:R-:W-:Y:S01]  /*7aa0*/  HMMA.16816.F32.BF16 R28, R20, R8, R152 ;  /* 0x00000008141c723c */ /* 0x000fe20000041898 */
[----:B------:R-:W-:Y:S02]  /*7ab0*/  ISETP.GE.AND P1, PT, R3, R205, PT ;  /* 0x000000cd0300720c */ /* 0x000fe40003f26270 */
[----:B------:R-:W-:-:S02]  /*7ac0*/  ISETP.LT.OR P6, PT, R2, R202, P6 ;  /* 0x000000ca0200720c */ /* 0x000fc400037c1670 */
[C---:B------:R-:W-:Y:S02]  /*7ad0*/  ISETP.LT.OR P2, PT, R3.reuse, R202, P2 ;  /* 0x000000ca0300720c */ /* 0x040fe40001741670 */
[----:B------:R-:W-:Y:S02]  /*7ae0*/  ISETP.LT.OR P1, PT, R3, R201, P1 ;  /* 0x000000c90300720c */ /* 0x000fe40000f21670 */
[----:B------:R-:W-:Y:S02]  /*7af0*/  IADD3 R2, R0, 0x19, RZ ;  /* 0x0000001900027810 */ /* 0x000fe40007ffe0ff */
[----:B------:R-:W-:Y:S02]  /*7b00*/  FSEL R159, R37, -INF , !P6 ;  /* 0xff800000259f7808 */ /* 0x000fe40007000000 */
[C---:B------:R-:W-:Y:S02]  /*7b10*/  ISETP.GE.AND P6, PT, R3.reuse, R204, PT ;  /* 0x000000cc0300720c */ /* 0x040fe40003fc6270 */
[----:B------:R-:W-:-:S02]  /*7b20*/  ISETP.GE.AND P3, PT, R3, R203, PT ;  /* 0x000000cb0300720c */ /* 0x000fc40003f66270 */
[----:B------:R-:W-:Y:S02]  /*7b30*/  FSEL R172, R24, -INF , !P2 ;  /* 0xff80000018ac7808 */ /* 0x000fe40005000000 */
[----:B------:R-:W-:Y:S02]  /*7b40*/  FSEL R173, R26, -INF , !P1 ;  /* 0xff8000001aad7808 */ /* 0x000fe40004800000 */
[C---:B------:R-:W-:Y:S02]  /*7b50*/  ISETP.GE.AND P2, PT, R2.reuse, R204, PT ;  /* 0x000000cc0200720c */ /* 0x040fe40003f46270 */
[----:B------:R-:W-:Y:S02]  /*7b60*/  ISETP.GE.AND P1, PT, R2, R203, PT ;  /* 0x000000cb0200720c */ /* 0x000fe40003f26270 */
[C---:B------:R-:W-:Y:S02]  /*7b70*/  ISETP.LT.OR P6, PT, R3.reuse, R200, P6 ;  /* 0x000000c80300720c */ /* 0x040fe400037c1670 */
[----:B------:R-:W-:-:S02]  /*7b80*/  ISETP.LT.OR P3, PT, R3, R199, P3 ;  /* 0x000000c70300720c */ /* 0x000fc40001f61670 */
[----:B------:R-:W-:Y:S02]  /*7b90*/  IADD3 R3, R0, 0x20, RZ ;  /* 0x0000002000037810 */ /* 0x000fe40007ffe0ff */
[C---:B------:R-:W-:Y:S02]  /*7ba0*/  ISETP.LT.OR P2, PT, R2.reuse, R200, P2 ;  /* 0x000000c80200720c */ /* 0x040fe40001741670 */
[----:B------:R-:W-:Y:S02]  /*7bb0*/  ISETP.LT.OR P1, PT, R2, R199, P1 ;  /* 0x000000c70200720c */ /* 0x000fe40000f21670 */
[----:B------:R-:W-:Y:S02]  /*7bc0*/  FSEL R148, R32, -INF , !P6 ;  /* 0xff80000020947808 */ /* 0x000fe40007000000 */
[----:B------:R-:W-:Y:S02]  /*7bd0*/  FSEL R150, R34, -INF , !P3 ;  /* 0xff80000022967808 */ /* 0x000fe40005800000 */
[----:B------:R-:W-:-:S02]  /*7be0*/  ISETP.GE.AND P4, PT, R2, R206, PT ;  /* 0x000000ce0200720c */ /* 0x000fc40003f86270 */
[CC--:B------:R-:W-:Y:S02]  /*7bf0*/  ISETP.GE.AND P5, PT, R2.reuse, R205.reuse, PT ;  /* 0x000000cd0200720c */ /* 0x0c0fe40003fa6270 */
[C---:B------:R-:W-:Y:S02]  /*7c00*/  ISETP.GE.AND P6, PT, R3.reuse, R206, PT ;  /* 0x000000ce0300720c */ /* 0x040fe40003fc6270 */
[----:B------:R-:W-:Y:S02]  /*7c10*/  ISETP.GE.AND P3, PT, R3, R205, PT ;  /* 0x000000cd0300720c */ /* 0x000fe40003f66270 */
[----:B------:R-:W-:Y:S02]  /*7c20*/  FSEL R149, R33, -INF , !P2 ;  /* 0xff80000021957808 */ /* 0x000fe40005000000 */
[----:B------:R-:W-:Y:S02]  /*7c30*/  FSEL R152, R35, -INF , !P1 ;  /* 0xff80000023987808 */ /* 0x000fe40004800000 */
[----:B------:R-:W-:Y:S01]  /*7c40*/  HMMA.16816.F32.BF16 R32, R20, R10, R56 ;  /* 0x0000000a1420723c */ /* 0x000fe20000041838 */
[----:B------:R-:W-:-:S02]  /*7c50*/  ISETP.LT.OR P4, PT, R2, R202, P4 ;  /* 0x000000ca0200720c */ /* 0x000fc40002781670 */
[-C--:B------:R-:W-:Y:S02]  /*7c60*/  ISETP.LT.OR P5, PT, R2, R201.reuse, P5 ;  /* 0x000000c90200720c */ /* 0x080fe40002fa1670 */
[C---:B------:R-:W-:Y:S02]  /*7c70*/  ISETP.LT.OR P6, PT, R3.reuse, R202, P6 ;  /* 0x000000ca0300720c */ /* 0x040fe400037c1670 */
[----:B------:R-:W-:Y:S02]  /*7c80*/  ISETP.LT.OR P3, PT, R3, R201, P3 ;  /* 0x000000c90300720c */ /* 0x000fe40001f61670 */
[----:B------:R-:W-:Y:S02]  /*7c90*/  IADD3 R2, R0, 0x21, RZ ;  /* 0x0000002100027810 */ /* 0x000fe40007ffe0ff */
[----:B------:R-:W-:Y:S02]  /*7ca0*/  FSEL R155, R27, -INF , !P5 ;  /* 0xff8000001b9b7808 */ /* 0x000fe40006800000 */
[----:B------:R-:W-:-:S02]  /*7cb0*/  FSEL R216, R28, -INF , !P6 ;  /* 0xff8000001cd87808 */ /* 0x000fc40007000000 */
[----:B------:R-:W-:Y:S02]  /*7cc0*/  FSEL R219, R30, -INF , !P3 ;  /* 0xff8000001edb7808 */ /* 0x000fe40005800000 */
[C---:B------:R-:W-:Y:S02]  /*7cd0*/  ISETP.GE.AND P5, PT, R2.reuse, R206, PT ;  /* 0x000000ce0200720c */ /* 0x040fe40003fa6270 */
[C---:B------:R-:W-:Y:S02]  /*7ce0*/  ISETP.GE.AND P1, PT, R2.reuse, R205, PT ;  /* 0x000000cd0200720c */ /* 0x040fe40003f26270 */
[C---:B------:R-:W-:Y:S02]  /*7cf0*/  ISETP.GE.AND P6, PT, R2.reuse, R204, PT ;  /* 0x000000cc0200720c */ /* 0x040fe40003fc6270 */
[----:B------:R-:W-:Y:S02]  /*7d00*/  ISETP.GE.AND P3, PT, R2, R203, PT ;  /* 0x000000cb0200720c */ /* 0x000fe40003f66270 */
[----:B------:R-:W-:-:S02]  /*7d10*/  FSEL R154, R25, -INF , !P4 ;  /* 0xff800000199a7808 */ /* 0x000fc40006000000 */
[C---:B------:R-:W-:Y:S01]  /*7d20*/  ISETP.GE.AND P4, PT, R3.reuse, R204, PT ;  /* 0x000000cc0300720c */ /* 0x040fe20003f86270 */
[C---:B------:R-:W-:Y:S01]  /*7d30*/  HMMA.16816.F32.BF16 R24, R12.reuse, R10, R168 ;  /* 0x0000000a0c18723c */ /* 0x040fe200000418a8 */
[----:B------:R-:W-:Y:S02]  /*7d40*/  ISETP.GE.AND P2, PT, R3, R203, PT ;  /* 0x000000cb0300720c */ /* 0x000fe40003f46270 */
[C---:B------:R-:W-:Y:S02]  /*7d50*/  ISETP.LT.OR P5, PT, R2.reuse, R202, P5 ;  /* 0x000000ca0200720c */ /* 0x040fe40002fa1670 */
[C---:B------:R-:W-:Y:S02]  /*7d60*/  ISETP.LT.OR P1, PT, R2.reuse, R201, P1 ;  /* 0x000000c90200720c */ /* 0x040fe40000f21670 */
[C---:B------:R-:W-:Y:S01]  /*7d70*/  ISETP.LT.OR P6, PT, R2.reuse, R200, P6 ;  /* 0x000000c80200720c */ /* 0x040fe200037c1670 */
[----:B-1----:R-:W-:Y:S01]  /*7d80*/  HMMA.16816.F32.BF16 R8, R12, R4, R212 ;  /* 0x000000040c08723c */ /* 0x002fe200000418d4 */
[----:B------:R-:W-:-:S02]  /*7d90*/  ISETP.LT.OR P3, PT, R2, R199, P3 ;  /* 0x000000c70200720c */ /* 0x000fc40001f61670 */
[----:B------:R-:W-:Y:S02]  /*7da0*/  IADD3 R2, R0, 0x28, RZ ;  /* 0x0000002800027810 */ /* 0x000fe40007ffe0ff */
[C---:B------:R-:W-:Y:S02]  /*7db0*/  ISETP.LT.OR P4, PT, R3.reuse, R200, P4 ;  /* 0x000000c80300720c */ /* 0x040fe40002781670 */
[----:B------:R-:W-:Y:S01]  /*7dc0*/  ISETP.LT.OR P2, PT, R3, R199, P2 ;  /* 0x000000c70300720c */ /* 0x000fe20001741670 */
[----:B------:R-:W-:Y:S01]  /*7dd0*/  HMMA.16816.F32.BF16 R12, R12, R6, R164 ;  /* 0x000000060c0c723c */ /* 0x000fe200000418a4 */
[----:B------:R-:W-:Y:S02]  /*7de0*/  FSEL R221, R31, -INF , !P1 ;  /* 0xff8000001fdd7808 */ /* 0x000fe40004800000 */
[----:B------:R-:W-:Y:S02]  /*7df0*/  ISETP.GE.AND P1, PT, R2, R206, PT ;  /* 0x000000ce0200720c */ /* 0x000fe40003f26270 */
[----:B------:R-:W-:-:S02]  /*7e00*/  FSEL R168, R16, -INF , !P4 ;  /* 0xff80000010a87808 */ /* 0x000fc40006000000 */
[----:B------:R-:W-:Y:S02]  /*7e10*/  FSEL R175, R18, -INF , !P2 ;  /* 0xff80000012af7808 */ /* 0x000fe40005000000 */
[----:B------:R-:W-:Y:S02]  /*7e20*/  FSEL R171, R17, -INF , !P6 ;  /* 0xff80000011ab7808 */ /* 0x000fe40007000000 */
[----:B------:R-:W-:Y:S02]  /*7e30*/  FSEL R180, R19, -INF , !P3 ;  /* 0xff80000013b47808 */ /* 0x000fe40005800000 */
[----:B------:R-:W-:Y:S01]  /*7e40*/  HMMA.16816.F32.BF16 R16, R20, R4, R140 ;  /* 0x000000041410723c */ /* 0x000fe2000004188c */
[----:B------:R-:W-:Y:S02]  /*7e50*/  ISETP.LT.OR P1, PT, R2, R202, P1 ;  /* 0x000000ca0200720c */ /* 0x000fe40000f21670 */
[----:B------:R-:W-:Y:S02]  /*7e60*/  IADD3 R3, R0, 0x29, RZ ;  /* 0x0000002900037810 */ /* 0x000fe40007ffe0ff */
        /* <DEDUP_REMOVED lines=8> */
[C---:B------:R-:W-:Y:S02]  /*7ef0*/  ISETP.LT.OR P4, PT, R2.reuse, R201, P4 ;  /* 0x000000c90200720c */ /* 0x040fe40002781670 */
[C---:B------:R-:W-:Y:S02]  /*7f00*/  ISETP.LT.OR P5, PT, R2.reuse, R200, P5 ;  /* 0x000000c80200720c */ /* 0x040fe40002fa1670 */
[----:B------:R-:W-:Y:S02]  /*7f10*/  ISETP.LT.OR P2, PT, R2, R199, P2 ;  /* 0x000000c70200720c */ /* 0x000fe40001741670 */
[C---:B------:R-:W-:Y:S02]  /*7f20*/  ISETP.LT.OR P3, PT, R3.reuse, R202, P3 ;  /* 0x000000ca0300720c */ /* 0x040fe40001f61670 */
[----:B------:R-:W-:Y:S02]  /*7f30*/  ISETP.LT.OR P1, PT, R3, R200, P1 ;  /* 0x000000c80300720c */ /* 0x000fe40000f21670 */
[----:B------:R-:W-:-:S02]  /*7f40*/  IADD3 R2, R0, 0x30, RZ ;  /* 0x0000003000027810 */ /* 0x000fc40007ffe0ff */
[----:B------:R-:W-:Y:S02]  /*7f50*/  FSEL R217, R34, -INF , !P4 ;  /* 0xff80000022d97808 */ /* 0x000fe40006000000 */
        /* <DEDUP_REMOVED lines=8> */
[C---:B------:R-:W-:Y:S02]  /*7fe0*/  ISETP.GE.AND P3, PT, R2.reuse, R204, PT ;  /* 0x000000cc0200720c */ /* 0x040fe40003f66270 */
[----:B------:R-:W-:Y:S02]  /*7ff0*/  ISETP.GE.AND P1, PT, R2, R203, PT ;  /* 0x000000cb0200720c */ /* 0x000fe40003f26270 */
[----:B------:R-:W-:-:S02]  /*8000*/  ISETP.LT.OR P6, PT, R3, R201, P6 ;  /* 0x000000c90300720c */ /* 0x000fc400037c1670 */
[----:B------:R-:W-:Y:S02]  /*8010*/  ISETP.LT.OR P4, PT, R3, R199, P4 ;  /* 0x000000c70300720c */ /* 0x000fe40002781670 */
        /* <DEDUP_REMOVED lines=20> */
[C---:B------:R-:W-:Y:S02]  /*8160*/  ISETP.GE.AND P1, PT, R2.reuse, R204, PT ;  /* 0x000000cc0200720c */ /* 0x040fe40003f26270 */
[C---:B------:R-:W-:Y:S02]  /*8170*/  ISETP.GE.AND P3, PT, R2.reuse, R203, PT ;  /* 0x000000cb0200720c */ /* 0x040fe40003f66270 */
[----:B------:R-:W-:-:S02]  /*8180*/  ISETP.LT.OR P1, PT, R2, R200, P1 ;  /* 0x000000c80200720c */ /* 0x000fc40000f21670 */
[----:B------:R-:W-:Y:S02]  /*8190*/  ISETP.LT.OR P3, PT, R2, R199, P3 ;  /* 0x000000c70200720c */ /* 0x000fe40001f61670 */
[----:B------:R-:W-:Y:S02]  /*81a0*/  IADD3 R0, R0, 0x39, RZ ;  /* 0x0000003900007810 */ /* 0x000fe40007ffe0ff */
[----:B------:R-:W-:Y:S02]  /*81b0*/  FSEL R227, R17, -INF , !P6 ;  /* 0xff80000011e37808 */ /* 0x000fe40007000000 */
[----:B------:R-:W-:Y:S02]  /*81c0*/  FSEL R231, R19, -INF , !P4 ;  /* 0xff80000013e77808 */ /* 0x000fe40006000000 */
[----:B------:R-:W-:Y:S02]  /*81d0*/  FSEL R215, R9, -INF , !P5 ;  /* 0xff80000009d77808 */ /* 0x000fe40006800000 */
[----:B------:R-:W-:-:S02]  /*81e0*/  FSEL R222, R11, -INF , !P2 ;  /* 0xff8000000bde7808 */ /* 0x000fc40005000000 */
[----:B------:R-:W-:Y:S02]  /*81f0*/  FSEL R213, R12, -INF , !P1 ;  /* 0xff8000000cd57808 */ /* 0x000fe40004800000 */
[----:B------:R-:W-:Y:S02]  /*8200*/  FSEL R223, R14, -INF , !P3 ;  /* 0xff8000000edf7808 */ /* 0x000fe40005800000 */
[CC--:B------:R-:W-:Y:S02]  /*8210*/  ISETP.GE.AND P6, PT, R2.reuse, R206.reuse, PT ;  /* 0x000000ce0200720c */ /* 0x0c0fe40003fc6270 */
[----:B------:R-:W-:Y:S02]  /*8220*/  ISETP.GE.AND P4, PT, R2, R205, PT ;  /* 0x000000cd0200720c */ /* 0x000fe40003f86270 */
[C---:B------:R-:W-:Y:S02]  /*8230*/  ISETP.GE.AND P5, PT, R0.reuse, R206, PT ;  /* 0x000000ce0000720c */ /* 0x040fe40003fa6270 */
[----:B------:R-:W-:-:S02]  /*8240*/  ISETP.GE.AND P2, PT, R0, R204, PT ;  /* 0x000000cc0000720c */ /* 0x000fc40003f46270 */
[C---:B------:R-:W-:Y:S02]  /*8250*/  ISETP.GE.AND P1, PT, R0.reuse, R203, PT ;  /* 0x000000cb0000720c */ /* 0x040fe40003f26270 */
[----:B------:R-:W-:Y:S02]  /*8260*/  ISETP.GE.AND P3, PT, R0, R205, PT ;  /* 0x000000cd0000720c */ /* 0x000fe40003f66270 */
[C---:B------:R-:W-:Y:S02]  /*8270*/  ISETP.LT.OR P6, PT, R2.reuse, R202, P6 ;  /* 0x000000ca0200720c */ /* 0x040fe400037c1670 */
[----:B------:R-:W-:Y:S02]  /*8280*/  ISETP.LT.OR P4, PT, R2, R201, P4 ;  /* 0x000000c90200720c */ /* 0x000fe40002781670 */
        /* <DEDUP_REMOVED lines=9> */
[----:B------:R-:W-:Y:S01]  /*8320*/  FSEL R230, R23, -INF , !P3 ;  /* 0xff80000017e67808 */ /* 0x000fe20005800000 */
[----:B------:R-:W-:Y:S05]  /*8330*/  @!P0 BRA `(.L_x_1623) ;  /* 0x000001e000008947 */ /* 0x000fea0003800000 */
[----:B------:R-:W2:Y:S04]  /*8340*/  LDL.64 R162, [R1+0x58] ;  /* 0x0000580001a27983 */ /* 0x000ea80000100a00 */
[----:B------:R-:W3:Y:S01]  /*8350*/  LDL.64 R210, [R1+0x40] ;  /* 0x0000400001d27983 */ /* 0x000ee20000100a00 */
[----:B------:R-:W-:Y:S01]  /*8360*/  IADD3 R0, R242, -0x3, RZ ;  /* 0xfffffffdf2007810 */ /* 0x000fe20007ffe0ff */
[----:B------:R-:W-:Y:S02]  /*8370*/  ULDC.64 UR4, c[0x0][0x198] ;  /* 0x0000660000047ab9 */ /* 0x000fe40000000a00 */
[----:B------:R-:W-:Y:S01]  /*8380*/  USHF.L.U32 UR21, UR4, 0x5, URZ ;  /* 0x0000000504157899 */ /* 0x000fe2000800063f */
[----:B------:R-:W-:Y:S01]  /*8390*/  SHF.R.S32.HI R4, RZ, 0x1f, R0 ;  /* 0x0000001fff047819 */ /* 0x000fe20000011400 */
[----:B------:R-:W-:Y:S01]  /*83a0*/  IMAD.WIDE.U32 R2, R0, c[0x0][0x198], RZ ;  /* 0x0000660000027a25 */ /* 0x000fe200078e00ff */
[----:B------:R-:W-:-:S02]  /*83b0*/  UMOV UR26, 0x5 ;  /* 0x00000005001a7882 */ /* 0x000fc40000000000 */
[----:B------:R-:W-:Y:S01]  /*83c0*/  USHF.L.U64.HI UR5, UR4, UR26, UR5 ;  /* 0x0000001a04057299 */ /* 0x000fe20008010205 */
[----:B------:R-:W-:-:S04]  /*83d0*/  IMAD R4, R4, c[0x0][0x198], RZ ;  /* 0x0000660004047a24 */ /* 0x000fc800078e02ff */
[----:B------:R-:W-:-:S04]  /*83e0*/  IMAD R4, R0, c[0x0][0x19c], R4 ;  /* 0x0000670000047a24 */ /* 0x000fc800078e0204 */
[----:B------:R-:W-:Y:S01]  /*83f0*/  IMAD.IADD R4, R3, 0x1, R4 ;  /* 0x0000000103047824 */ /* 0x000fe200078e0204 */
[----:B--2---:R-:W-:-:S04]  /*8400*/  LEA R0, P1, R2, R162, 0x6 ;  /* 0x000000a202007211 */ /* 0x004fc800078230ff */
        /* <DEDUP_REMOVED lines=10> */
[----:B------:R-:W-:-:S02]  /*84b0*/  IADD3 R8, P1, R2, UR21, RZ ;  /* 0x0000001502087c10 */ /* 0x000fc4000ff3e0ff */
[----:B------:R-:W-:Y:S01]  /*84c0*/  IADD3.X R3, R5, UR5, RZ, P2, !PT ;  /* 0x0000000505037c10 */ /* 0x000fe200097fe4ff */
[----:B------:R1:W-:Y:S03]  /*84d0*/  LDGSTS.E.BYPASS.LTC128B.128 [R208+0x4800], [R4.64] ;  /* 0x0480000004d07fae */ /* 0x0003e6000b901d56 */
[----:B------:R-:W-:Y:S01]  /*84e0*/  IADD3.X R9, R3, UR5, RZ, P1, !PT ;  /* 0x0000000503097c10 */ /* 0x000fe20008ffe4ff */
[----:B------:R1:W-:Y:S04]  /*84f0*/  LDGSTS.E.BYPASS.LTC128B.128 [R208+0x5000], [R2.64] ;  /* 0x0500000002d07fae */ /* 0x0003e8000b901d56 */
[----:B------:R1:W-:Y:S04]  /*8500*/  LDGSTS.E.BYPASS.LTC128B.128 [R208+0x5800], [R8.64] ;  /* 0x0580000008d07fae */ /* 0x0003e8000b901d56 */
[----:B------:R-:W0:Y:S02]  /*8510*/  LDGDEPBAR ;  /* 0x00000000000079af */ /* 0x000e240000000000 */
.L_x_1623:
[----:B------:R-:W-:Y:S01]  /*8520*/  FMNMX.FTZ R0, R70, R46, !PT ;  /* 0x0000002e46007209 */ /* 0x000fe20007810000 */
[----:B------:R-:W-:Y:S01]  /*8530*/  IMAD.WIDE.U32 R234, R251, -0x326172a9, RZ ;  /* 0xcd9e8d57fbea7825 */ /* 0x000fe200078e00ff */
[----:B------:R-:W2:Y:S01]  /*8540*/  LDC.U8 R153, c[0x0][0x2d8] ;  /* 0x0000b600ff997b82 */ /* 0x000ea20000000000 */
[----:B------:R-:W-:Y:S01]  /*8550*/  LDSM.16.MT88.4 R32, [R185+0x6000] ;  /* 0x00600000b920783b */ /* 0x000fe20000004200 */
[----:B------:R-:W-:Y:S01]  /*8560*/  FMNMX.FTZ R0, R47, R0, !PT ;  /* 0x000000002f007209 */ /* 0x000fe20007810000 */
[----:B------:R-:W-:-:S02]  /*8570*/  IMAD.SHL.U32 R73, R75, 0x2, RZ ;  /* 0x000000024b497824 */ /* 0x000fc400078e00ff */
[----:B------:R-:W-:Y:S01]  /*8580*/  IMAD.WIDE.U32 R140, R250, -0x2daee0ad, RZ ;  /* 0xd2511f53fa8c7825 */ /* 0x000fe200078e00ff */
[----:B------:R-:W-:Y:S01]  /*8590*/  FMNMX.FTZ R0, R40, R0, !PT ;  /* 0x0000000028007209 */ /* 0x000fe20007810000 */
[----:B------:R-:W-:Y:S03]  /*85a0*/  LDSM.16.MT88.4 R20, [R188+0x6000] ;  /* 0x00600000bc14783b */ /* 0x000fe60000004200 */
[----:B------:R-:W-:Y:S01]  /*85b0*/  FMNMX.FTZ R0, R41, R0, !PT ;  /* 0x0000000029007209 */ /* 0x000fe20007810000 */
[----:B------:R-:W-:Y:S01]  /*85c0*/  LDSM.16.MT88.4 R28, [R186+0x6000] ;  /* 0x00600000ba1c783b */ /* 0x000fe20000004200 */
[----:B-1----:R-:W-:Y:S02]  /*85d0*/  LOP3.LUT R8, R141, UR25, R73, 0x96, !PT ;  /* 0x000000198d087c12 */ /* 0x002fe4000f8e9649 */
[----:B------:R-:W-:Y:S01]  /*85e0*/  FMNMX.FTZ R0, R156, R0, !PT ;  /* 0x000000009c007209 */ /* 0x000fe20007810000 */
[----:B------:R-:W-:Y:S02]  /*85f0*/  LDSM.16.MT88.4 R24, [R187+0x6000] ;  /* 0x00600000bb18783b */ /* 0x000fe40000004200 */
        /* <DEDUP_REMOVED lines=22> */
[----:B--2---:R-:W-:Y:S01]  /*8760*/  PRMT R153, R153, 0x7054, R153 ;  /* 0x0000705499997816 */ /* 0x004fe20000000099 */
        /* <DEDUP_REMOVED lines=12> */
[----:B------:R-:W-:-:S05]  /*8830*/  LOP3.LUT R3, R51, UR14, R140, 0x96, !PT ;  /* 0x0000000e33037c12 */ /* 0x000fca000f8e968c */
[----:B------:R-:W-:Y:S01]  /*8840*/  IMAD.WIDE.U32 R44, R3, -0x326172a9, RZ ;  /* 0xcd9e8d57032c7825 */ /* 0x000fe200078e00ff */
[----:B------:R-:W-:-:S04]  /*8850*/  LOP3.LUT R3, R9, UR15, R234, 0x96, !PT ;  /* 0x0000000f09037c12 */ /* 0x000fc8000f8e96ea */
[----:B------:R-:W-:Y:S02]  /*8860*/  LOP3.LUT R4, R45, UR13, R8, 0x96, !PT ;  /* 0x0000000d2d047c12 */ /* 0x000fe4000f8e9608 */
[----:B-1----:R-:W-:Y:S01]  /*8870*/  FMNMX.FTZ R6, R2, R6, !PT ;  /* 0x0000000602067209 */ /* 0x002fe20007810000 */
[----:B------:R-:W-:Y:S01]  /*8880*/  IMAD.WIDE.U32 R2, R3, -0x2daee0ad, RZ ;  /* 0xd2511f5303027825 */ /* 0x000fe200078e00ff */
[----:B--2---:R-:W-:-:S03]  /*8890*/  FMNMX.FTZ R209, R0, R5, !PT ;  /* 0x0000000500d17209 */ /* 0x004fc60007810000 */
[----:B------:R-:W1:Y:S01]  /*88a0*/  SHFL.BFLY PT, R7, R6, 0x1, 0x1f ;  /* 0x0c201f0006077f89 */ /* 0x000e6200000e0000 */
[----:B------:R-:W-:Y:S01]  /*88b0*/  IMAD.WIDE.U32 R4, R4, -0x2daee0ad, RZ ;  /* 0xd2511f5304047825 */ /* 0x000fe200078e00ff */
[----:B------:R-:W-:Y:S02]  /*88c0*/  LOP3.LUT R3, R3, UR12, R50, 0x96, !PT ;  /* 0x0000000c03037c12 */ /* 0x000fe4000f8e9632 */
[C---:B------:R-:W-:Y:S01]  /*88d0*/  FSETP.NEU.FTZ.AND P2, PT, R209.reuse, -INF , PT ;  /* 0xff800000d100780b */ /* 0x040fe20003f5d000 */
[----:B------:R-:W-:Y:S01]  /*88e0*/  FMUL.FTZ R14, R209, c[0x0][0x23c] ;  /* 0x00008f00d10e7a20 */ /* 0x000fe20000410000 */
[----:B------:R-:W-:Y:S01]  /*88f0*/  LOP3.LUT R0, R5, UR10, R2, 0x96, !PT ;  /* 0x0000000a05007c12 */ /* 0x000fe2000f8e9602 */
[----:B------:R-:W-:-:S03]  /*8900*/  IMAD.WIDE.U32 R2, R3, -0x326172a9, RZ ;  /* 0xcd9e8d5703027825 */ /* 0x000fc600078e00ff */
[----:B------:R-:W-:Y:S01]  /*8910*/  FSEL R14, R14, RZ, P2 ;  /* 0x000000ff0e0e7208 */ /* 0x000fe20001000000 */
[----:B------:R-:W-:Y:S01]  /*8920*/  IMAD.WIDE.U32 R36, R0, -0x326172a9, RZ ;  /* 0xcd9e8d5700247825 */ /* 0x000fe200078e00ff */
[----:B------:R-:W-:-:S03]  /*8930*/  LOP3.LUT R3, R3, UR11, R44, 0x96, !PT ;  /* 0x0000000b03037c12 */ /* 0x000fc6000f8e962c */
[--C-:B------:R-:W-:Y:S02]  /*8940*/  FFMA.FTZ R0, R46, c[0x0][0x23c], -R14.reuse ;  /* 0x00008f002e007a23 */ /* 0x100fe4000001080e */
[----:B------:R-:W-:Y:S02]  /*8950*/  FFMA.FTZ R5, R47, c[0x0][0x23c], -R14 ;  /* 0x00008f002f057a23 */ /* 0x000fe4000001080e */
[----:B------:R2:W3:Y:S01]  /*8960*/  MUFU.EX2 R17, R0 ;  /* 0x0000000000117308 */ /* 0x0004e20000000800 */
[----:B-1----:R-:W-:-:S07]  /*8970*/  FMNMX.FTZ R207, R6, R7, !PT ;  /* 0x0000000706cf7209 */ /* 0x002fce0007810000 */
[----:B------:R-:W-:Y:S01]  /*8980*/  MUFU.EX2 R16, R5 ;  /* 0x0000000500107308 */ /* 0x000fe20000000800 */
[C---:B------:R-:W-:Y:S01]  /*8990*/  FSETP.NEU.FTZ.AND P1, PT, R207.reuse, -INF , PT ;  /* 0xff800000cf00780b */ /* 0x040fe20003f3d000 */
[----:B------:R-:W-:-:S05]  /*89a0*/  FMUL.FTZ R15, R207, c[0x0][0x23c] ;  /* 0x00008f00cf0f7a20 */ /* 0x000fca0000410000 */
[----:B------:R-:W-:Y:S02]  /*89b0*/  FSEL R15, R15, RZ, P1 ;  /* 0x000000ff0f0f7208 */ /* 0x000fe40000800000 */
[----:B--2---:R-:W-:Y:S01]  /*89c0*/  LOP3.LUT R0, R37, UR9, R2, 0x96, !PT ;  /* 0x0000000925007c12 */ /* 0x004fe2000f8e9602 */
[----:B------:R-:W-:-:S04]  /*89d0*/  IMAD.WIDE.U32 R2, R3, -0x2daee0ad, RZ ;  /* 0xd2511f5303027825 */ /* 0x000fc800078e00ff */
[----:B------:R-:W-:Y:S01]  /*89e0*/  IMAD.WIDE.U32 R38, R0, -0x2daee0ad, RZ ;  /* 0xd2511f5300267825 */ /* 0x000fe200078e00ff */
[----:B------:R-:W-:-:S03]  /*89f0*/  LOP3.LUT R4, R3, UR8, R4, 0x96, !PT ;  /* 0x0000000803047c12 */ /* 0x000fc6000f8e9604 */
[----:B------:R-:W-:Y:S01]  /*8a00*/  FFMA.FTZ R0, R40, c[0x0][0x23c], -R14 ;  /* 0x00008f0028007a23 */ /* 0x000fe2000001080e */
[----:B------:R-:W-:Y:S01]  /*8a10*/  LOP3.LUT R2, R39, UR6, R2, 0x96, !PT ;  /* 0x0000000627027c12 */ /* 0x000fe2000f8e9602 */
[----:B------:R-:W-:Y:S02]  /*8a20*/  IMAD.WIDE.U32 R18, R4, -0x326172a9, RZ ;  /* 0xcd9e8d5704127825 */ /* 0x000fe400078e00ff */
[----:B------:R1:W-:Y:S02]  /*8a30*/  MUFU.EX2 R57, R0 ;  /* 0x0000000000397308 */ /* 0x0003e40000000800 */
[----:B------:R-:W-:-:S04]  /*8a40*/  IMAD.WIDE.U32 R2, R2, -0x326172a9, RZ ;  /* 0xcd9e8d5702027825 */ /* 0x000fc800078e00ff */
[----:B------:R-:W-:Y:S01]  /*8a50*/  FFMA.FTZ R4, R48, c[0x0][0x23c], -R15 ;  /* 0x00008f0030047a23 */ /* 0x000fe2000001080f */
[----:B------:R-:W-:Y:S01]  /*8a60*/  LOP3.LUT R11, R2, 0xff, RZ, 0xc0, !PT ;  /* 0x000000ff020b7812 */ /* 0x000fe200078ec0ff */
[----:B------:R-:W-:Y:S01]  /*8a70*/  IMAD.MOV.U32 R48, RZ, RZ, R247 ;  /* 0x000000ffff307224 */ /* 0x000fe200078e00f7 */
[--C-:B------:R-:W-:Y:S01]  /*8a80*/  SHF.R.U32.HI R6, RZ, 0x10, R2.reuse ;  /* 0x00000010ff067819 */ /* 0x100fe20000011602 */
[----:B------:R2:W-:Y:S01]  /*8a90*/  MUFU.EX2 R56, R4 ;  /* 0x0000000400387308 */ /* 0x0005e20000000800 */
[----:B------:R-:W-:Y:S01]  /*8aa0*/  SHF.R.U32.HI R10, RZ, 0x18, R2 ;  /* 0x00000018ff0a7819 */ /* 0x000fe20000011602 */
[----:B-1----:R-:W-:-:S06]  /*8ab0*/  FFMA.FTZ R0, R41, c[0x0][0x23c], -R14 ;  /* 0x00008f0029007a23 */ /* 0x002fcc000001080e */
[----:B------:R1:W4:Y:S01]  /*8ac0*/  MUFU.EX2 R58, R0 ;  /* 0x00000000003a7308 */ /* 0x0003220000000800 */
[----:B--2---:R-:W-:-:S04]  /*8ad0*/  LOP3.LUT R4, R6, 0xff, RZ, 0xc0, !PT ;  /* 0x000000ff06047812 */ /* 0x004fc800078ec0ff */
[----:B------:R-:W-:Y:S02]  /*8ae0*/  PRMT R10, R4, 0x5410, R10 ;  /* 0x00005410040a7816 */ /* 0x000fe4000000000a */
[----:B-1----:R-:W-:Y:S02]  /*8af0*/  LOP3.LUT R0, R3, UR17, R18, 0x96, !PT ;  /* 0x0000001103007c12 */ /* 0x002fe4000f8e9612 */
[----:B------:R-:W-:Y:S02]  /*8b00*/  LOP3.LUT R3, R2, 0xffff, RZ, 0xc0, !PT ;  /* 0x0000ffff02037812 */ /* 0x000fe400078ec0ff */
[----:B------:R-:W-:Y:S02]  /*8b10*/  LOP3.LUT R2, R0, 0xffff, RZ, 0xc0, !PT ;  /* 0x0000ffff00027812 */ /* 0x000fe400078ec0ff */
[----:B------:R-:W-:Y:S01]  /*8b20*/  SHF.R.U32.HI R5, RZ, 0x8, R3 ;  /* 0x00000008ff057819 */ /* 0x000fe20000011603 */
[--C-:B------:R-:W-:Y:S01]  /*8b30*/  FFMA.FTZ R3, R42, c[0x0][0x23c], -R15.reuse ;  /* 0x00008f002a037a23 */ /* 0x100fe2000001080f */
[----:B------:R-:W-:Y:S01]  /*8b40*/  SHF.R.U32.HI R6, RZ, 0x8, R2 ;  /* 0x00000008ff067819 */ /* 0x000fe20000011602 */
[----:B------:R-:W-:Y:S01]  /*8b50*/  FFMA.FTZ R2, R43, c[0x0][0x23c], -R15 ;  /* 0x00008f002b027a23 */ /* 0x000fe2000001080f */
[----:B------:R-:W-:Y:S01]  /*8b60*/  LOP3.LUT R7, R0, 0xff, RZ, 0xc0, !PT ;  /* 0x000000ff00077812 */ /* 0x000fe200078ec0ff */
[----:B------:R1:W-:Y:S01]  /*8b70*/  MUFU.EX2 R59, R3 ;  /* 0x00000003003b7308 */ /* 0x0003e20000000800 */
[----:B------:R-:W-:-:S02]  /*8b80*/  SHF.R.U32.HI R4, RZ, 0x18, R0 ;  /* 0x00000018ff047819 */ /* 0x000fc40000011600 */
[----:B------:R-:W-:Y:S02]  /*8b90*/  PRMT R13, R7, 0x5410, R6 ;  /* 0x00005410070d7816 */ /* 0x000fe40000000006 */
[----:B------:R-:W-:Y:S01]  /*8ba0*/  PRMT R12, R11, 0x5410, R5 ;  /* 0x000054100b0c7816 */ /* 0x000fe20000000005 */
[----:B------:R-:W-:Y:S02]  /*8bb0*/  FFMA.FTZ R5, R49, c[0x0][0x23c], -R15 ;  /* 0x00008f0031057a23 */ /* 0x000fe4000001080f */
[----:B------:R2:W5:Y:S01]  /*8bc0*/  MUFU.EX2 R55, R2 ;  /* 0x0000000200377308 */ /* 0x0005620000000800 */
[----:B---3--:R-:W-:Y:S01]  /*8bd0*/  IMAD.MOV.U32 R49, RZ, RZ, R17 ;  /* 0x000000ffff317224 */ /* 0x008fe200078e0011 */
[----:B-1----:R-:W-:-:S06]  /*8be0*/  FSEL R3, R209, RZ, P2 ;  /* 0x000000ffd1037208 */ /* 0x002fcc0001000000 */
[----:B------:R1:W-:Y:S01]  /*8bf0*/  MUFU.EX2 R47, R5 ;  /* 0x00000005002f7308 */ /* 0x0003e20000000800 */
[----:B------:R-:W-:Y:S01]  /*8c00*/  FADD.FTZ R6, R70, -R3 ;  /* 0x8000000346067221 */ /* 0x000fe20000010000 */
[----:B------:R-:W-:Y:S02]  /*8c10*/  FMNMX.FTZ R3, R72, R68, !PT ;  /* 0x0000004448037209 */ /* 0x000fe40007810000 */
[----:B--2---:R-:W-:Y:S01]  /*8c20*/  SHF.R.U32.HI R2, RZ, 0x10, R0 ;  /* 0x00000010ff027819 */ /* 0x004fe20000011600 */
[----:B------:R-:W-:Y:S01]  /*8c30*/  FMUL.FTZ R6, R6, c[0x0][0x23c] ;  /* 0x00008f0006067a20 */ /* 0x000fe20000410000 */
[----:B------:R-:W-:Y:S02]  /*8c40*/  FMNMX.FTZ R3, R61, R3, !PT ;  /* 0x000000033d037209 */ /* 0x000fe40007810000 */
[----:B------:R-:W-:Y:S01]  /*8c50*/  LOP3.LUT R0, R2, 0xff, RZ, 0xc0, !PT ;  /* 0x000000ff02007812 */ /* 0x000fe200078ec0ff */
[----:B------:R-:W2:Y:S01]  /*8c60*/  MUFU.EX2 R143, R6 ;  /* 0x00000006008f7308 */ /* 0x000ea20000000800 */
[----:B------:R-:W-:-:S02]  /*8c70*/  FSEL R2, R207, RZ, P1 ;  /* 0x000000ffcf027208 */ /* 0x000fc40000800000 */
[----:B------:R-:W-:Y:S01]  /*8c80*/  PRMT R11, R0, 0x5410, R4 ;  /* 0x00005410000b7816 */ /* 0x000fe20000000004 */
[--C-:B------:R-:W-:Y:S01]  /*8c90*/  HSET2.LE.AND R0, R12, R153.reuse, PT ;  /* 0x000000990c007233 */ /* 0x100fe20003803000 */
[----:B------:R-:W-:Y:S01]  /*8ca0*/  FMNMX.FTZ R4, R60, R3, !PT ;  /* 0x000000033c047209 */ /* 0x000fe20007810000 */
[----:B-1----:R-:W-:Y:S01]  /*8cb0*/  FADD.FTZ R5, R69, -R2 ;  /* 0x8000000245057221 */ /* 0x002fe20000010000 */
[----:B----4-:R-:W-:Y:S01]  /*8cc0*/  F2FP.BF16.PACK_AB R2, R58, R57 ;  /* 0x000000393a02723e */ /* 0x010fe200000010ff */
[--C-:B------:R-:W-:Y:S01]  /*8cd0*/  HSET2.LE.AND R3, R10, R153.reuse, PT ;  /* 0x000000990a037233 */ /* 0x100fe20003803000 */
[----:B-----5:R-:W-:Y:S01]  /*8ce0*/  F2FP.BF16.PACK_AB R7, R55, R59 ;  /* 0x0000003b3707723e */ /* 0x020fe200000010ff */
[----:B------:R-:W-:Y:S01]  /*8cf0*/  FMUL.FTZ R5, R5, c[0x0][0x23c] ;  /* 0x00008f0005057a20 */ /* 0x000fe20000410000 */
[----:B------:R-:W-:Y:S02]  /*8d00*/  FMNMX.FTZ R4, R52, R4, !PT ;  /* 0x0000000434047209 */ /* 0x000fe40007810000 */
[----:B------:R-:W-:Y:S01]  /*8d10*/  LOP3.LUT R7, R3, R7, RZ, 0xc0, !PT ;  /* 0x0000000703077212 */ /* 0x000fe200078ec0ff */
[----:B------:R-:W1:Y:S01]  /*8d20*/  MUFU.EX2 R142, R5 ;  /* 0x00000005008e7308 */ /* 0x000e620000000800 */
[----:B------:R-:W-:Y:S01]  /*8d30*/  FMNMX.FTZ R3, R176, R4, !PT ;  /* 0x00000004b0037209 */ /* 0x000fe20007810000 */
[----:B--2---:R-:W-:Y:S01]  /*8d40*/  FMUL.FTZ R80, R80, R143 ;  /* 0x0000008f50507220 */ /* 0x004fe20000410000 */
[----:B------:R-:W-:Y:S01]  /*8d50*/  LOP3.LUT R6, R0, R2, RZ, 0xc0, !PT ;  /* 0x0000000200067212 */ /* 0x000fe200078ec0ff */
[--C-:B------:R-:W-:Y:S01]  /*8d60*/  HSET2.LE.AND R0, R13, R153.reuse, PT ;  /* 0x000000990d007233 */ /* 0x100fe20003803000 */
[----:B------:R-:W-:Y:S01]  /*8d70*/  F2FP.BF16.PACK_AB R2, R16, R49 ;  /* 0x000000311002723e */ /* 0x000fe200000010ff */
[----:B------:R-:W-:Y:S01]  /*8d80*/  FMUL.FTZ R81, R81, R143 ;  /* 0x0000008f51517220 */ /* 0x000fe20000410000 */
[----:B------:R-:W-:Y:S01]  /*8d90*/  FMNMX.FTZ R10, R159, R3, !PT ;  /* 0x000000039f0a7209 */ /* 0x000fe20007810000 */
[----:B------:R-:W-:Y:S01]  /*8da0*/  HSET2.LE.AND R3, R11, R153, PT ;  /* 0x000000990b037233 */ /* 0x000fe20003803000 */
[----:B------:R-:W-:Y:S01]  /*8db0*/  LOP3.LUT R4, R0, R2, RZ, 0xc0, !PT ;  /* 0x0000000200047212 */ /* 0x000fe200078ec0ff */
[-C--:B------:R-:W-:Y:S01]  /*8dc0*/  FMUL.FTZ R96, R96, R143.reuse ;  /* 0x0000008f60607220 */ /* 0x080fe20000410000 */
[----:B------:R-:W-:Y:S01]  /*8dd0*/  FMNMX.FTZ R2, R71, R74, !PT ;  /* 0x0000004a47027209 */ /* 0x000fe20007810000 */
[-C--:B------:R-:W-:Y:S01]  /*8de0*/  FMUL.FTZ R97, R97, R143.reuse ;  /* 0x0000008f61617220 */ /* 0x080fe20000410000 */
[----:B------:R-:W-:Y:S01]  /*8df0*/  FMNMX.FTZ R0, R172, R10, !PT ;  /* 0x0000000aac007209 */ /* 0x000fe20007810000 */
[-C--:B------:R-:W-:Y:S01]  /*8e00*/  FMUL.FTZ R100, R100, R143.reuse ;  /* 0x0000008f64647220 */ /* 0x080fe20000410000 */
[----:B------:R-:W-:Y:S01]  /*8e10*/  FMNMX.FTZ R2, R62, R2, !PT ;  /* 0x000000023e027209 */ /* 0x000fe20007810000 */
[----:B-1----:R-:W-:Y:S01]  /*8e20*/  FMUL.FTZ R82, R82, R142 ;  /* 0x0000008e52527220 */ /* 0x002fe20000410000 */
[----:B------:R-:W-:Y:S01]  /*8e30*/  FMNMX.FTZ R0, R154, R0, !PT ;  /* 0x000000009a007209 */ /* 0x000fe20007810000 */
[----:B------:R-:W-:Y:S01]  /*8e40*/  FMUL.FTZ R83, R83, R142 ;  /* 0x0000008e53537220 */ /* 0x000fe20000410000 */
[----:B------:R-:W-:Y:S01]  /*8e50*/  FMNMX.FTZ R2, R54, R2, !PT ;  /* 0x0000000236027209 */ /* 0x000fe20007810000 */
[----:B------:R-:W-:Y:S01]  /*8e60*/  FMUL.FTZ R98, R98, R142 ;  /* 0x0000008e62627220 */ /* 0x000fe20000410000 */
[----:B------:R-:W-:Y:S01]  /*8e70*/  FMNMX.FTZ R0, R216, R0, !PT ;  /* 0x00000000d8007209 */ /* 0x000fe20007810000 */
        /* <DEDUP_REMOVED lines=8> */
[-C--:B------:R-:W-:Y:S01]  /*8f00*/  FMUL.FTZ R84, R84, R143.reuse ;  /* 0x0000008f54547220 */ /* 0x080fe20000410000 */
        /* <DEDUP_REMOVED lines=10> */
[----:B------:R-:W-:Y:S01]  /*8fb0*/  F2FP.BF16.PACK_AB R5, R47, R56 ;  /* 0x000000382f05723e */ /* 0x000fe200000010ff */
[----:B------:R-:W-:Y:S01]  /*8fc0*/  FMUL.FTZ R114, R114, R142 ;  /* 0x0000008e72727220 */ /* 0x000fe20000410000 */
[----:B------:R-:W-:Y:S01]  /*8fd0*/  FMNMX.FTZ R2, R219, R2, !PT ;  /* 0x00000002db027209 */ /* 0x000fe20007810000 */
[----:B------:R-:W-:Y:S01]  /*8fe0*/  FMUL.FTZ R115, R115, R142 ;  /* 0x0000008e73737220 */ /* 0x000fe20000410000 */
[----:B------:R-:W-:Y:S01]  /*8ff0*/  FMNMX.FTZ R0, R227, R0, !PT ;  /* 0x00000000e3007209 */ /* 0x000fe20007810000 */
[-C--:B------:R-:W-:Y:S01]  /*9000*/  FMUL.FTZ R116, R116, R143.reuse ;  /* 0x0000008f74747220 */ /* 0x080fe20000410000 */
[----:B------:R-:W-:Y:S01]  /*9010*/  FMNMX.FTZ R2, R221, R2, !PT ;  /* 0x00000002dd027209 */ /* 0x000fe20007810000 */
[----:B------:R-:W-:Y:S01]  /*9020*/  FMUL.FTZ R117, R117, R143 ;  /* 0x0000008f75757220 */ /* 0x000fe20000410000 */
[----:B------:R-:W-:Y:S01]  /*9030*/  LOP3.LUT R5, R3, R5, RZ, 0xc0, !PT ;  /* 0x0000000503057212 */ /* 0x000fe200078ec0ff */
        /* <DEDUP_REMOVED lines=16> */
[----:B------:R-:W-:Y:S01]  /*9140*/  HMMA.16816.F32.BF16 R80, R4, R20, R96 ;  /* 0x000000140450723c */ /* 0x000fe20000041860 */
[----:B------:R-:W-:Y:S01]  /*9150*/  FMUL.FTZ R135, R135, R142 ;  /* 0x0000008e87877220 */ /* 0x000fe20000410000 */
[----:B------:R-:W-:-:S06]  /*9160*/  FMNMX.FTZ R2, R229, R2, !PT ;  /* 0x00000002e5027209 */ /* 0x000fcc0007810000 */
[C---:B------:R-:W-:Y:S08]  /*9170*/  HMMA.16816.F32.BF16 R144, R4.reuse, R22, R100 ;  /* 0x000000160490723c */ /* 0x040ff00000041864 */
[C---:B------:R-:W-:Y:S08]  /*9180*/  HMMA.16816.F32.BF16 R160, R4.reuse, R34, R84 ;  /* 0x0000002204a0723c */ /* 0x040ff00000041854 */
[C---:B------:R-:W-:Y:S07]  /*9190*/  HMMA.16816.F32.BF16 R96, R4.reuse, R28, R112 ;  /* 0x0000001c0460723c */ /* 0x040fee0000041870 */
[----:B------:R-:W-:Y:S01]  /*91a0*/  IMAD.WIDE.U32 R112, R249, -0x326172a9, RZ ;  /* 0xcd9e8d57f9707825 */ /* 0x000fe200078e00ff */
[----:B------:R-:W-:Y:S03]  /*91b0*/  HMMA.16816.F32.BF16 R100, R4, R30, R116 ;  /* 0x0000001e0464723c */ /* 0x000fe60000041874 */
[----:B------:R-:W-:Y:S01]  /*91c0*/  IMAD.MOV.U32 R115, RZ, RZ, R243 ;  /* 0x000000ffff737224 */ /* 0x000fe200078e00f3 */
[----:B------:R-:W-:Y:S01]  /*91d0*/  LOP3.LUT R3, R9, UR15, R112, 0x96, !PT ;  /* 0x0000000f09037c12 */ /* 0x000fe2000f8e9670 */
[----:B------:R-:W-:-:S02]  /*91e0*/  IMAD.MOV.U32 R114, RZ, RZ, R56 ;  /* 0x000000ffff727224 */ /* 0x000fc400078e0038 */
[----:B------:R-:W-:Y:S01]  /*91f0*/  IMAD.MOV.U32 R118, RZ, RZ, R16 ;  /* 0x000000ffff767224 */ /* 0x000fe200078e0010 */
[----:B------:R-:W-:Y:S01]  /*9200*/  HMMA.16816.F32.BF16 R128, R4, R24, R128 ;  /* 0x000000180480723c */ /* 0x000fe20000041880 */
[----:B------:R-:W-:Y:S02]  /*9210*/  IMAD.MOV.U32 R117, RZ, RZ, R47 ;  /* 0x000000ffff757224 */ /* 0x000fe400078e002f */
[----:B------:R-:W-:-:S05]  /*9220*/  IMAD.MOV.U32 R47, RZ, RZ, R244 ;  /* 0x000000ffff2f7224 */ /* 0x000fca00078e00f4 */
[----:B------:R-:W-:Y:S01]  /*9230*/  HMMA.16816.F32.BF16 R132, R4, R26, R132 ;  /* 0x0000001a0484723c */ /* 0x000fe20000041884 */
[----:B------:R-:W1:Y:S06]  /*9240*/  SHFL.BFLY PT, R4, R0, 0x2, 0x1f ;  /* 0x0c401f0000047f89 */ /* 0x000e6c00000e0000 */
[----:B------:R-:W-:Y:S02]  /*9250*/  FMNMX.FTZ R5, R230, R2, !PT ;  /* 0x00000002e6057209 */ /* 0x000fe40007810000 */
[----:B------:R-:W-:Y:S02]  /*9260*/  LOP3.LUT R2, R113, R248, RZ, 0x3c, !PT ;  /* 0x000000f871027212 */ /* 0x000fe400078e3cff */
[----:B------:R-:W-:Y:S01]  /*9270*/  LOP3.LUT R6, R241, UR13, R8, 0x96, !PT ;  /* 0x0000000df1067c12 */ /* 0x000fe2000f8e9608 */
[----:B------:R-:W2:Y:S02]  /*9280*/  SHFL.BFLY PT, R7, R5, 0x2, 0x1f ;  /* 0x0c401f0005077f89 */ /* 0x000ea400000e0000 */
[----:B------:R-:W-:-:S02]  /*9290*/  IMAD R116, R2, -0x2daee0ad, RZ ;  /* 0xd2511f5302747824 */ /* 0x000fc400078e02ff */
[----:B------:R-:W-:-:S04]  /*92a0*/  IMAD.WIDE.U32 R2, R3, -0x2daee0ad, RZ ;  /* 0xd2511f5303027825 */ /* 0x000fc800078e00ff */
[----:B------:R-:W-:Y:S01]  /*92b0*/  IMAD.WIDE.U32 R10, R6, -0x2daee0ad, RZ ;  /* 0xd2511f53060a7825 */ /* 0x000fe200078e00ff */
[----:B------:R-:W-:Y:S02]  /*92c0*/  LOP3.LUT R3, R3, UR12, R116, 0x96, !PT ;  /* 0x0000000c03037c12 */ /* 0x000fe4000f8e9674 */
[----:B-1----:R-:W-:Y:S02]  /*92d0*/  FMNMX.FTZ R4, R0, R4, !PT ;  /* 0x0000000400047209 */ /* 0x002fe40007810000 */
[----:B------:R-:W-:Y:S01]  /*92e0*/  LOP3.LUT R0, R11, UR10, R2, 0x96, !PT ;  /* 0x0000000a0b007c12 */ /* 0x000fe2000f8e9602 */
[----:B------:R-:W-:Y:S02]  /*92f0*/  IMAD.WIDE.U32 R2, R3, -0x326172a9, RZ ;  /* 0xcd9e8d5703027825 */ /* 0x000fe400078e00ff */
[----:B------:R-:W1:Y:S02]  /*9300*/  SHFL.BFLY PT, R8, R4, 0x1, 0x1f ;  /* 0x0c201f0004087f89 */ /* 0x000e6400000e0000 */
[----:B------:R-:W-:Y:S01]  /*9310*/  IMAD.WIDE.U32 R42, R0, -0x326172a9, RZ ;  /* 0xcd9e8d57002a7825 */ /* 0x000fe200078e00ff */
[----:B------:R-:W-:-:S02]  /*9320*/  LOP3.LUT R3, R3, UR11, R240, 0x96, !PT ;  /* 0x0000000b03037c12 */ /* 0x000fc4000f8e96f0 */
[----:B--2---:R-:W-:Y:S02]  /*9330*/  FMNMX.FTZ R0, R5, R7, !PT ;  /* 0x0000000705007209 */ /* 0x004fe40007810000 */
[----:B------:R-:W-:Y:S01]  /*9340*/  LOP3.LUT R6, R43, UR9, R2, 0x96, !PT ;  /* 0x000000092b067c12 */ /* 0x000fe2000f8e9602 */
[----:B------:R-:W-:Y:S02]  /*9350*/  IMAD.WIDE.U32 R2, R3, -0x2daee0ad, RZ ;  /* 0xd2511f5303027825 */ /* 0x000fe400078e00ff */
[----:B------:R-:W2:Y:S02]  /*9360*/  SHFL.BFLY PT, R5, R0, 0x1, 0x1f ;  /* 0x0c201f0000057f89 */ /* 0x000ea400000e0000 */
[----:B------:R-:W-:Y:S01]  /*9370*/  IMAD.WIDE.U32 R40, R6, -0x2daee0ad, RZ ;  /* 0xd2511f5306287825 */ /* 0x000fe200078e00ff */
[----:B------:R-:W-:-:S04]  /*9380*/  LOP3.LUT R6, R3, UR8, R10, 0x96, !PT ;  /* 0x0000000803067c12 */ /* 0x000fc8000f8e960a */
[----:B------:R-:W-:Y:S01]  /*9390*/  LOP3.LUT R2, R41, UR6, R2, 0x96, !PT ;  /* 0x0000000629027c12 */ /* 0x000fe2000f8e9602 */
[----:B------:R-:W-:-:S04]  /*93a0*/  IMAD.WIDE.U32 R16, R6, -0x326172a9, RZ ;  /* 0xcd9e8d5706107825 */ /* 0x000fc800078e00ff */
[----:B------:R-:W-:Y:S01]  /*93b0*/  IMAD.WIDE.U32 R2, R2, -0x326172a9, RZ ;  /* 0xcd9e8d5702027825 */ /* 0x000fe200078e00ff */
[----:B-1----:R-:W-:-:S04]  /*93c0*/  FMNMX.FTZ R211, R4, R8, !PT ;  /* 0x0000000804d37209 */ /* 0x002fc80007810000 */
[C---:B------:R-:W-:Y:S01]  /*93d0*/  FSETP.NEU.FTZ.AND P2, PT, R211.reuse, -INF , PT ;  /* 0xff800000d300780b */ /* 0x040fe20003f5d000 */
[----:B------:R-:W-:Y:S01]  /*93e0*/  FMUL.FTZ R4, R211, c[0x0][0x23c] ;  /* 0x00008f00d3047a20 */ /* 0x000fe20000410000 */
[C---:B------:R-:W-:Y:S02]  /*93f0*/  LOP3.LUT R7, R2.reuse, 0xffff, RZ, 0xc0, !PT ;  /* 0x0000ffff02077812 */ /* 0x040fe400078ec0ff */
[----:B------:R-:W-:Y:S02]  /*9400*/  LOP3.LUT R8, R2, 0xff, RZ, 0xc0, !PT ;  /* 0x000000ff02087812 */ /* 0x000fe400078ec0ff */
[----:B------:R-:W-:Y:S02]  /*9410*/  FSEL R12, R4, RZ, P2 ;  /* 0x000000ff040c7208 */ /* 0x000fe40001000000 */
[----:B--2---:R-:W-:Y:S02]  /*9420*/  FMNMX.FTZ R210, R0, R5, !PT ;  /* 0x0000000500d27209 */ /* 0x004fe40007810000 */
[----:B------:R-:W-:Y:S01]  /*9430*/  SHF.R.U32.HI R4, RZ, 0x10, R2 ;  /* 0x00000010ff047819 */ /* 0x000fe20000011602 */
[----:B------:R-:W-:Y:S01]  /*9440*/  FFMA.FTZ R0, R68, c[0x0][0x23c], -R12 ;  /* 0x00008f0044007a23 */ /* 0x000fe2000001080c */
[----:B------:R-:W-:-:S02]  /*9450*/  SHF.R.U32.HI R7, RZ, 0x8, R7 ;  /* 0x00000008ff077819 */ /* 0x000fc40000011607 */
[----:B------:R-:W-:Y:S01]  /*9460*/  LOP3.LUT R4, R4, 0xff, RZ, 0xc0, !PT ;  /* 0x000000ff04047812 */ /* 0x000fe200078ec0ff */
[----:B------:R1:W-:Y:S01]  /*9470*/  MUFU.EX2 R46, R0 ;  /* 0x00000000002e7308 */ /* 0x0003e20000000800 */
[----:B------:R-:W-:Y:S02]  /*9480*/  PRMT R8, R8, 0x5410, R7 ;  /* 0x0000541008087816 */ /* 0x000fe40000000007 */
[----:B------:R-:W-:Y:S02]  /*9490*/  FSETP.NEU.FTZ.AND P1, PT, R210, -INF , PT ;  /* 0xff800000d200780b */ /* 0x000fe40003f3d000 */
[----:B-1----:R-:W-:Y:S01]  /*94a0*/  SHF.R.U32.HI R0, RZ, 0x18, R2 ;  /* 0x00000018ff007819 */ /* 0x002fe20000011602 */
[----:B------:R-:W-:-:S03]  /*94b0*/  FFMA.FTZ R2, R61, c[0x0][0x23c], -R12 ;  /* 0x00008f003d027a23 */ /* 0x000fc6000001080c */
[----:B------:R-:W-:Y:S01]  /*94c0*/  PRMT R7, R4, 0x5410, R0 ;  /* 0x0000541004077816 */ /* 0x000fe20000000000 */
[----:B------:R1:W-:Y:S01]  /*94d0*/  MUFU.EX2 R250, R2 ;  /* 0x0000000200fa7308 */ /* 0x0003e20000000800 */
[----:B------:R-:W-:Y:S01]  /*94e0*/  LOP3.LUT R0, R3, UR17, R16, 0x96, !PT ;  /* 0x0000001103007c12 */ /* 0x000fe2000f8e9610 */
[----:B------:R-:W-:-:S06]  /*94f0*/  FFMA.FTZ R3, R60, c[0x0][0x23c], -R12 ;  /* 0x00008f003c037a23 */ /* 0x000fcc000001080c */
[----:B------:R2:W-:Y:S01]  /*9500*/  MUFU.EX2 R251, R3 ;  /* 0x0000000300fb7308 */ /* 0x0005e20000000800 */
[----:B-1----:R-:W-:-:S05]  /*9510*/  FMUL.FTZ R2, R210, c[0x0][0x23c] ;  /* 0x00008f00d2027a20 */ /* 0x002fca0000410000 */
[----:B------:R-:W-:Y:S02]  /*9520*/  FSEL R13, R2, RZ, P1 ;  /* 0x000000ff020d7208 */ /* 0x000fe40000800000 */
[----:B------:R-:W-:Y:S01]  /*9530*/  LOP3.LUT R2, R0, 0xffff, RZ, 0xc0, !PT ;  /* 0x0000ffff00027812 */ /* 0x000fe200078ec0ff */
[----:B--2---:R-:W-:Y:S02]  /*9540*/  FFMA.FTZ R3, R52, c[0x0][0x23c], -R12 ;  /* 0x00008f0034037a23 */ /* 0x004fe4000001080c */
[----:B------:R-:W-:Y:S02]  /*9550*/  FFMA.FTZ R4, R74, c[0x0][0x23c], -R13 ;  /* 0x00008f004a047a23 */ /* 0x000fe4000001080d */
[----:B------:R1:W2:Y:S08]  /*9560*/  MUFU.EX2 R252, R3 ;  /* 0x0000000300fc7308 */ /* 0x0002b00000000800 */
[----:B------:R3:W-:Y:S01]  /*9570*/  MUFU.EX2 R247, R4 ;  /* 0x0000000400f77308 */ /* 0x0007e20000000800 */
[----:B-1----:R-:W-:-:S02]  /*9580*/  SHF.R.U32.HI R3, RZ, 0x8, R2 ;  /* 0x00000008ff037819 */ /* 0x002fc40000011602 */
[----:B------:R-:W-:-:S04]  /*9590*/  LOP3.LUT R2, R0, 0xff, RZ, 0xc0, !PT ;  /* 0x000000ff00027812 */ /* 0x000fc800078ec0ff */
[----:B---3--:R-:W-:Y:S01]  /*95a0*/  PRMT R4, R2, 0x5410, R3 ;  /* 0x0000541002047816 */ /* 0x008fe20000000003 */
        /* <DEDUP_REMOVED lines=11> */
[----:B------:R-:W-:Y:S02]  /*9660*/  IMAD.MOV.U32 R72, RZ, RZ, R57 ;  /* 0x000000ffff487224 */ /* 0x000fe400078e0039 */
[----:B------:R-:W-:Y:S02]  /*9670*/  IMAD.MOV.U32 R57, RZ, RZ, R246 ;  /* 0x000000ffff397224 */ /* 0x000fe400078e00f6 */
[----:B------:R4:W5:Y:S02]  /*9680*/  MUFU.EX2 R246, R0 ;  /* 0x0000000000f67308 */ /* 0x0009640000000800 */
[----:B------:R-:W-:Y:S01]  /*9690*/  IMAD.MOV.U32 R119, RZ, RZ, R57 ;  /* 0x000000ffff777224 */ /* 0x000fe200078e0039 */
[----:B-1----:R-:W-:-:S05]  /*96a0*/  FSEL R3, R210, RZ, P1 ;  /* 0x000000ffd2037208 */ /* 0x002fca0000800000 */
[----:B------:R-:W-:-:S04]  /*96b0*/  FADD.FTZ R3, R71, -R3 ;  /* 0x8000000347037221 */ /* 0x000fc80000010000 */
[----:B------:R-:W-:Y:S01]  /*96c0*/  FMUL.FTZ R3, R3, c[0x0][0x23c] ;  /* 0x00008f0003037a20 */ /* 0x000fe20000410000 */
[--C-:B----4-:R-:W-:Y:S01]  /*96d0*/  HSET2.LE.AND R0, R8, R153.reuse, PT ;  /* 0x0000009908007233 */ /* 0x110fe20003803000 */
[----:B------:R-:W-:Y:S01]  /*96e0*/  FMUL.FTZ R8, R2, c[0x0][0x23c] ;  /* 0x00008f0002087a20 */ /* 0x000fe20000410000 */
[----:B--2---:R-:W-:Y:S01]  /*96f0*/  F2FP.BF16.PACK_AB R2, R252, R251 ;  /* 0x000000fbfc02723e */ /* 0x004fe200000010ff */
[----:B------:R-:W1:Y:S03]  /*9700*/  MUFU.EX2 R74, R3 ;  /* 0x00000003004a7308 */ /* 0x000e660000000800 */
[----:B------:R-:W-:Y:S01]  /*9710*/  LOP3.LUT R6, R0, R2, RZ, 0xc0, !PT ;  /* 0x0000000200067212 */ /* 0x000fe200078ec0ff */
[----:B------:R-:W-:Y:S01]  /*9720*/  HSET2.LE.AND R0, R7, R153, PT ;  /* 0x0000009907007233 */ /* 0x000fe20003803000 */
[----:B---3--:R-:W-:-:S03]  /*9730*/  F2FP.BF16.PACK_AB R2, R248, R249 ;  /* 0x000000f9f802723e */ /* 0x008fc600000010ff */
[----:B------:R-:W2:Y:S01]  /*9740*/  MUFU.EX2 R140, R8 ;  /* 0x00000008008c7308 */ /* 0x000ea20000000800 */
[----:B------:R-:W-:Y:S01]  /*9750*/  LOP3.LUT R7, R0, R2, RZ, 0xc0, !PT ;  /* 0x0000000200077212 */ /* 0x000fe200078ec0ff */
[----:B------:R-:W-:Y:S01]  /*9760*/  HSET2.LE.AND R0, R4, R153, PT ;  /* 0x0000009904007233 */ /* 0x000fe20003803000 */
[----:B------:R-:W-:-:S04]  /*9770*/  F2FP.BF16.PACK_AB R2, R250, R46 ;  /* 0x0000002efa02723e */ /* 0x000fc800000010ff */
[----:B------:R-:W-:Y:S01]  /*9780*/  LOP3.LUT R4, R0, R2, RZ, 0xc0, !PT ;  /* 0x0000000200047212 */ /* 0x000fe200078ec0ff */
[----:B------:R-:W-:Y:S01]  /*9790*/  HSET2.LE.AND R0, R5, R153, PT ;  /* 0x0000009905007233 */ /* 0x000fe20003803000 */
[----:B-----5:R-:W-:Y:S01]  /*97a0*/  F2FP.BF16.PACK_AB R2, R246, R247 ;  /* 0x000000f7f602723e */ /* 0x020fe200000010ff */
[-C--:B-1----:R-:W-:Y:S02]  /*97b0*/  FMUL.FTZ R90, R90, R74.reuse ;  /* 0x0000004a5a5a7220 */ /* 0x082fe40000410000 */
[----:B------:R-:W-:Y:S01]  /*97c0*/  FMUL.FTZ R91, R91, R74 ;  /* 0x0000004a5b5b7220 */ /* 0x000fe20000410000 */
[----:B------:R-:W-:Y:S01]  /*97d0*/  LOP3.LUT R5, R0, R2, RZ, 0xc0, !PT ;  /* 0x0000000200057212 */ /* 0x000fe200078ec0ff */
[----:B------:R-:W-:Y:S01]  /*97e0*/  FFMA.FTZ R0, R156, c[0x0][0x23c], -R14 ;  /* 0x00008f009c007a23 */ /* 0x000fe2000001080e */
[----:B------:R-:W-:Y:S01]  /*97f0*/  LOP3.LUT R2, R19, UR7, R36, 0x96, !PT ;  /* 0x0000000713027c12 */ /* 0x000fe2000f8e9624 */
[-C--:B--2---:R-:W-:Y:S02]  /*9800*/  FMUL.FTZ R88, R88, R140.reuse ;  /* 0x0000008c58587220 */ /* 0x084fe40000410000 */
[----:B------:R1:W-:Y:S01]  /*9810*/  MUFU.EX2 R243, R0 ;  /* 0x0000000000f37308 */ /* 0x0003e20000000800 */
[----:B------:R-:W-:-:S02]  /*9820*/  FMUL.FTZ R89, R89, R140 ;  /* 0x0000008c59597220 */ /* 0x000fc40000410000 */
[----:B------:R-:W-:-:S04]  /*9830*/  IMAD.WIDE.U32 R2, R2, -0x2daee0ad, RZ ;  /* 0xd2511f5302027825 */ /* 0x000fc800078e00ff */
[-C--:B------:R-:W-:Y:S01]  /*9840*/  FMUL.FTZ R108, R108, R140.reuse ;  /* 0x0000008c6c6c7220 */ /* 0x080fe20000410000 */
[----:B------:R-:W-:Y:S01]  /*9850*/  LOP3.LUT R10, R2, 0xff, RZ, 0xc0, !PT ;  /* 0x000000ff020a7812 */ /* 0x000fe200078ec0ff */
[----:B------:R-:W-:Y:S01]  /*9860*/  FMUL.FTZ R109, R109, R140 ;  /* 0x0000008c6d6d7220 */ /* 0x000fe20000410000 */
[--C-:B------:R-:W-:Y:S01]  /*9870*/  SHF.R.U32.HI R9, RZ, 0x10, R2.reuse ;  /* 0x00000010ff097819 */ /* 0x100fe20000011602 */
[-C--:B------:R-:W-:Y:S01]  /*9880*/  FMUL.FTZ R110, R110, R74.reuse ;  /* 0x0000004a6e6e7220 */ /* 0x080fe20000410000 */
[----:B------:R-:W-:Y:S01]  /*9890*/  SHF.R.U32.HI R11, RZ, 0x18, R2 ;  /* 0x00000018ff0b7819 */ /* 0x000fe20000011602 */
[----:B------:R-:W-:Y:S01]  /*98a0*/  FMUL.FTZ R111, R111, R74 ;  /* 0x0000004a6f6f7220 */ /* 0x000fe20000410000 */
[----:B------:R-:W-:Y:S01]  /*98b0*/  HMMA.16816.F32.BF16 R64, R4, R34, R88 ;  /* 0x000000220440723c */ /* 0x000fe20000041858 */
[----:B------:R-:W-:Y:S02]  /*98c0*/  FMUL.FTZ R120, R120, R140 ;  /* 0x0000008c78787220 */ /* 0x000fe40000410000 */
[----:B-1----:R-:W-:-:S02]  /*98d0*/  FFMA.FTZ R0, R151, c[0x0][0x23c], -R14 ;  /* 0x00008f0097007a23 */ /* 0x002fc4000001080e */
[----:B------:R-:W-:Y:S02]  /*98e0*/  FMUL.FTZ R121, R121, R140 ;  /* 0x0000008c79797220 */ /* 0x000fe40000410000 */
[----:B------:R1:W-:Y:S01]  /*98f0*/  MUFU.EX2 R244, R0 ;  /* 0x0000000000f47308 */ /* 0x0003e20000000800 */
[-C--:B------:R-:W-:Y:S01]  /*9900*/  FMUL.FTZ R122, R122, R74.reuse ;  /* 0x0000004a7a7a7220 */ /* 0x080fe20000410000 */
[C---:B------:R-:W-:Y:S01]  /*9910*/  HMMA.16816.F32.BF16 R108, R4.reuse, R28, R108 ;  /* 0x0000001c046c723c */ /* 0x040fe2000004186c */
[----:B------:R-:W-:Y:S02]  /*9920*/  FMUL.FTZ R123, R123, R74 ;  /* 0x0000004a7b7b7220 */ /* 0x000fe40000410000 */
[-C--:B------:R-:W-:Y:S02]  /*9930*/  FMUL.FTZ R76, R76, R140.reuse ;  /* 0x0000008c4c4c7220 */ /* 0x080fe40000410000 */
[----:B------:R-:W-:Y:S02]  /*9940*/  FMUL.FTZ R77, R77, R140 ;  /* 0x0000008c4d4d7220 */ /* 0x000fe40000410000 */
[-C--:B------:R-:W-:Y:S01]  /*9950*/  FMUL.FTZ R78, R78, R74.reuse ;  /* 0x0000004a4e4e7220 */ /* 0x080fe20000410000 */
[----:B------:R-:W-:Y:S01]  /*9960*/  HMMA.16816.F32.BF16 R120, R4, R30, R120 ;  /* 0x0000001e0478723c */ /* 0x000fe20000041878 */
[----:B------:R-:W-:Y:S01]  /*9970*/  FMUL.FTZ R79, R79, R74 ;  /* 0x0000004a4f4f7220 */ /* 0x000fe20000410000 */
[----:B------:R-:W2:Y:S01]  /*9980*/  LDSM.16.MT88.4 R28, [R185+0x6800] ;  /* 0x00680000b91c783b */ /* 0x000ea20000004200 */
[----:B------:R-:W-:-:S02]  /*9990*/  FMUL.FTZ R92, R92, R140 ;  /* 0x0000008c5c5c7220 */ /* 0x000fc40000410000 */
[----:B------:R-:W-:Y:S02]  /*99a0*/  FMUL.FTZ R93, R93, R140 ;  /* 0x0000008c5d5d7220 */ /* 0x000fe40000410000 */
[----:B-1----:R-:W-:Y:S01]  /*99b0*/  FFMA.FTZ R0, R148, c[0x0][0x23c], -R14 ;  /* 0x00008f0094007a23 */ /* 0x002fe2000001080e */
[----:B------:R-:W-:Y:S01]  /*99c0*/  HMMA.16816.F32.BF16 R84, R4, R32, R76 ;  /* 0x000000200454723c */ /* 0x000fe2000004184c */
[-C--:B------:R-:W-:Y:S01]  /*99d0*/  FMUL.FTZ R94, R94, R74.reuse ;  /* 0x0000004a5e5e7220 */ /* 0x080fe20000410000 */
[----:B------:R-:W-:Y:S01]  /*99e0*/  LDSM.16.MT88.4 R32, [R186+0x6800] ;  /* 0x00680000ba20783b */ /* 0x000fe20000004200 */
[----:B------:R1:W-:Y:S01]  /*99f0*/  MUFU.EX2 R245, R0 ;  /* 0x0000000000f57308 */ /* 0x0003e20000000800 */
[----:B------:R-:W-:Y:S02]  /*9a00*/  FMUL.FTZ R95, R95, R74 ;  /* 0x0000004a5f5f7220 */ /* 0x000fe40000410000 */
[-C--:B------:R-:W-:Y:S02]  /*9a10*/  FMUL.FTZ R104, R104, R140.reuse ;  /* 0x0000008c68687220 */ /* 0x080fe40000410000 */
[----:B------:R-:W-:-:S02]  /*9a20*/  FMUL.FTZ R105, R105, R140 ;  /* 0x0000008c69697220 */ /* 0x000fc40000410000 */
[-C--:B------:R-:W-:Y:S01]  /*9a30*/  FMUL.FTZ R106, R106, R74.reuse ;  /* 0x0000004a6a6a7220 */ /* 0x080fe20000410000 */
[----:B------:R-:W-:Y:S01]  /*9a40*/  HMMA.16816.F32.BF16 R60, R4, R20, R92 ;  /* 0x00000014043c723c */ /* 0x000fe2000004185c */
[----:B------:R-:W-:Y:S02]  /*9a50*/  FMUL.FTZ R107, R107, R74 ;  /* 0x0000004a6b6b7220 */ /* 0x000fe40000410000 */
[-C--:B------:R-:W-:Y:S02]  /*9a60*/  FMUL.FTZ R124, R124, R140.reuse ;  /* 0x0000008c7c7c7220 */ /* 0x080fe40000410000 */
[----:B------:R-:W-:Y:S02]  /*9a70*/  FMUL.FTZ R125, R125, R140 ;  /* 0x0000008c7d7d7220 */ /* 0x000fe40000410000 */
[----:B------:R-:W-:Y:S02]  /*9a80*/  FMUL.FTZ R126, R126, R74 ;  /* 0x0000004a7e7e7220 */ /* 0x000fe40000410000 */
[----:B-1----:R-:W-:-:S02]  /*9a90*/  FFMA.FTZ R0, R149, c[0x0][0x23c], -R14 ;  /* 0x00008f0095007a23 */ /* 0x002fc4000001080e */
[----:B------:R-:W-:Y:S02]  /*9aa0*/  FMUL.FTZ R127, R127, R74 ;  /* 0x0000004a7f7f7220 */ /* 0x000fe40000410000 */
[----:B------:R1:W-:Y:S01]  /*9ab0*/  MUFU.EX2 R239, R0 ;  /* 0x0000000000ef7308 */ /* 0x0003e20000000800 */
[-C--:B------:R-:W-:Y:S02]  /*9ac0*/  FMUL.FTZ R136, R136, R140.reuse ;  /* 0x0000008c88887220 */ /* 0x080fe40000410000 */
[----:B------:R-:W-:Y:S02]  /*9ad0*/  FMUL.FTZ R137, R137, R140 ;  /* 0x0000008c89897220 */ /* 0x000fe40000410000 */
[-C--:B------:R-:W-:Y:S02]  /*9ae0*/  FMUL.FTZ R138, R138, R74.reuse ;  /* 0x0000004a8a8a7220 */ /* 0x080fe40000410000 */
[----:B------:R-:W-:Y:S02]  /*9af0*/  FMUL.FTZ R139, R139, R74 ;  /* 0x0000004a8b8b7220 */ /* 0x000fe40000410000 */
[----:B------:R-:W-:-:S02]  /*9b00*/  FFMA.FTZ R8, R150, c[0x0][0x23c], -R15 ;  /* 0x00008f0096087a23 */ /* 0x000fc4000001080f */
[----:B------:R-:W-:Y:S02]  /*9b10*/  IMAD.MOV.U32 R91, RZ, RZ, R59 ;  /* 0x000000ffff5b7224 */ /* 0x000fe400078e003b */
[----:B------:R-:W-:Y:S01]  /*9b20*/  IMAD.MOV.U32 R90, RZ, RZ, R58 ;  /* 0x000000ffff5a7224 */ /* 0x000fe200078e003a */
[----:B------:R3:W-:Y:S01]  /*9b30*/  MUFU.EX2 R238, R8 ;  /* 0x0000000800ee7308 */ /* 0x0007e20000000800 */
[----:B------:R-:W-:Y:S01]  /*9b40*/  IMAD.MOV.U32 R89, RZ, RZ, R55 ;  /* 0x000000ffff597224 */ /* 0x000fe200078e0037 */
[----:B-1----:R-:W-:Y:S01]  /*9b50*/  LOP3.LUT R0, R3, UR16, R38, 0x96, !PT ;  /* 0x0000001003007c12 */ /* 0x002fe2000f8e9626 */
[C---:B------:R-:W-:Y:S01]  /*9b60*/  HMMA.16816.F32.BF16 R52, R4.reuse, R22, R104 ;  /* 0x000000160434723c */ /* 0x040fe20000041868 */
[----:B------:R-:W-:Y:S01]  /*9b70*/  LOP3.LUT R3, R2, 0xffff, RZ, 0xc0, !PT ;  /* 0x0000ffff02037812 */ /* 0x000fe200078ec0ff */
[----:B------:R-:W-:Y:S01]  /*9b80*/  FFMA.FTZ R2, R152, c[0x0][0x23c], -R15 ;  /* 0x00008f0098027a23 */ /* 0x000fe2000001080f */
[----:B------:R-:W-:Y:S03]  /*9b90*/  LDSM.16.MT88.4 R36, [R187+0x6800] ;  /* 0x00680000bb24783b */ /* 0x000fe60000004200 */
[----:B------:R1:W4:Y:S02]  /*9ba0*/  MUFU.EX2 R237, R2 ;  /* 0x0000000200ed7308 */ /* 0x0003240000000800 */
[----:B------:R-:W-:Y:S01]  /*9bb0*/  HMMA.16816.F32.BF16 R56, R4, R24, R124 ;  /* 0x000000180438723c */ /* 0x000fe2000004187c */
[----:B---3--:R-:W-:-:S02]  /*9bc0*/  SHF.R.U32.HI R8, RZ, 0x8, R3 ;  /* 0x00000008ff087819 */ /* 0x008fc40000011603 */
[----:B------:R-:W-:-:S05]  /*9bd0*/  LOP3.LUT R3, R9, 0xff, RZ, 0xc0, !PT ;  /* 0x000000ff09037812 */ /* 0x000fca00078ec0ff */
[----:B------:R-:W-:Y:S01]  /*9be0*/  HMMA.16816.F32.BF16 R136, R4, R26, R136 ;  /* 0x0000001a0488723c */ /* 0x000fe20000041888 */
[----:B------:R-:W-:Y:S01]  /*9bf0*/  PRMT R10, R10, 0x5410, R8 ;  /* 0x000054100a0a7816 */ /* 0x000fe20000000008 */
[----:B------:R-:W3:Y:S01]  /*9c00*/  LDSM.16.MT88.4 R24, [R188+0x6800] ;  /* 0x00680000bc18783b */ /* 0x000ee20000004200 */
[----:B------:R-:W-:Y:S02]  /*9c10*/  PRMT R9, R3, 0x5410, R11 ;  /* 0x0000541003097816 */ /* 0x000fe4000000000b */
[C---:B------:R-:W-:Y:S01]  /*9c20*/  LOP3.LUT R3, R0.reuse, 0xffff, RZ, 0xc0, !PT ;  /* 0x0000ffff00037812 */ /* 0x040fe200078ec0ff */
[--C-:B-1----:R-:W-:Y:S01]  /*9c30*/  FFMA.FTZ R2, R157, c[0x0][0x23c], -R15.reuse ;  /* 0x00008f009d027a23 */ /* 0x102fe2000001080f */
[----:B------:R-:W-:Y:S01]  /*9c40*/  LOP3.LUT R8, R0, 0xff, RZ, 0xc0, !PT ;  /* 0x000000ff00087812 */ /* 0x000fe200078ec0ff */
[----:B------:R-:W-:Y:S01]  /*9c50*/  FFMA.FTZ R4, R158, c[0x0][0x23c], -R15 ;  /* 0x00008f009e047a23 */ /* 0x000fe2000001080f */
[----:B------:R-:W-:Y:S01]  /*9c60*/  SHF.R.U32.HI R6, RZ, 0x18, R0 ;  /* 0x00000018ff067819 */ /* 0x000fe20000011600 */
[----:B------:R1:W-:Y:S01]  /*9c70*/  MUFU.EX2 R236, R2 ;  /* 0x0000000200ec7308 */ /* 0x0003e20000000800 */
[----:B------:R-:W-:Y:S01]  /*9c80*/  SHF.R.U32.HI R5, RZ, 0x8, R3 ;  /* 0x00000008ff057819 */ /* 0x000fe20000011603 */
[----:B------:R-:W-:Y:S01]  /*9c90*/  HSET2.LE.AND R3, R9, R153, PT ;  /* 0x0000009909037233 */ /* 0x000fe20003803000 */
[----:B----4-:R-:W-:-:S02]  /*9ca0*/  F2FP.BF16.PACK_AB R7, R237, R238 ;  /* 0x000000eeed07723e */ /* 0x010fc400000010ff */
[----:B------:R-:W-:Y:S02]  /*9cb0*/  PRMT R5, R8, 0x5410, R5 ;  /* 0x0000541008057816 */ /* 0x000fe40000000005 */
[----:B------:R-:W-:Y:S01]  /*9cc0*/  LOP3.LUT R7, R3, R7, RZ, 0xc0, !PT ;  /* 0x0000000703077212 */ /* 0x000fe200078ec0ff */
[----:B------:R4:W5:Y:S01]  /*9cd0*/  MUFU.EX2 R235, R4 ;  /* 0x0000000400eb7308 */ /* 0x0009620000000800 */
[----:B-1----:R-:W-:Y:S01]  /*9ce0*/  SHF.R.U32.HI R2, RZ, 0x10, R0 ;  /* 0x00000010ff027819 */ /* 0x002fe20000011600 */
[----:B------:R-:W-:-:S03]  /*9cf0*/  HSET2.LE.AND R0, R10, R153, PT ;  /* 0x000000990a007233 */ /* 0x000fc60003803000 */
[----:B----4-:R-:W-:Y:S02]  /*9d00*/  LOP3.LUT R4, R2, 0xff, RZ, 0xc0, !PT ;  /* 0x000000ff02047812 */ /* 0x010fe400078ec0ff */
[----:B------:R-:W-:Y:S02]  /*9d10*/  F2FP.BF16.PACK_AB R2, R239, R245 ;  /* 0x000000f5ef02723e */ /* 0x000fe400000010ff */
[----:B------:R-:W-:Y:S02]  /*9d20*/  PRMT R4, R4, 0x5410, R6 ;  /* 0x0000541004047816 */ /* 0x000fe40000000006 */
[----:B------:R-:W-:Y:S01]  /*9d30*/  LOP3.LUT R6, R0, R2, RZ, 0xc0, !PT ;  /* 0x0000000200067212 */ /* 0x000fe200078ec0ff */
[--C-:B------:R-:W-:Y:S01]  /*9d40*/  HSET2.LE.AND R0, R5, R153.reuse, PT ;  /* 0x0000009905007233 */ /* 0x100fe20003803000 */
[----:B------:R-:W-:Y:S01]  /*9d50*/  F2FP.BF16.PACK_AB R2, R244, R243 ;  /* 0x000000f3f402723e */ /* 0x000fe200000010ff */
[----:B------:R-:W-:Y:S01]  /*9d60*/  HSET2.LE.AND R3, R4, R153, PT ;  /* 0x0000009904037233 */ /* 0x000fe20003803000 */
[----:B-----5:R-:W-:-:S02]  /*9d70*/  F2FP.BF16.PACK_AB R5, R235, R236 ;  /* 0x000000eceb05723e */ /* 0x020fc400000010ff */
[----:B------:R-:W-:Y:S02]  /*9d80*/  LOP3.LUT R4, R0, R2, RZ, 0xc0, !PT ;  /* 0x0000000200047212 */ /* 0x000fe400078ec0ff */
[----:B------:R-:W-:Y:S01]  /*9d90*/  LOP3.LUT R5, R3, R5, RZ, 0xc0, !PT ;  /* 0x0000000503057212 */ /* 0x000fe200078ec0ff */
[----:B------:R-:W-:Y:S01]  /*9da0*/  FFMA.FTZ R3, R176, c[0x0][0x23c], -R12 ;  /* 0x00008f00b0037a23 */ /* 0x000fe2000001080c */
[----:B------:R-:W-:Y:S02]  /*9db0*/  LOP3.LUT R2, R17, UR7, R42, 0x96, !PT ;  /* 0x0000000711027c12 */ /* 0x000fe4000f8e962a */
[----:B------:R-:W-:Y:S01]  /*9dc0*/  IADD3 R0, R73, 0x1, RZ ;  /* 0x0000000149007810 */ /* 0x000fe20007ffe0ff */
[----:B------:R1:W-:Y:S02]  /*9dd0*/  MUFU.EX2 R233, R3 ;  /* 0x0000000300e97308 */ /* 0x0003e40000000800 */
[----:B--2---:R-:W-:Y:S01]  /*9de0*/  HMMA.16816.F32.BF16 R68, R4, R28, R164 ;  /* 0x0000001c0444723c */ /* 0x004fe200000418a4 */
[----:B------:R-:W-:Y:S01]  /*9df0*/  LOP3.LUT R9, R141, UR25, R0, 0x96, !PT ;  /* 0x000000198d097c12 */ /* 0x000fe2000f8e9600 */
[----:B------:R-:W-:-:S04]  /*9e00*/  FFMA.FTZ R0, R159, c[0x0][0x23c], -R12 ;  /* 0x00008f009f007a23 */ /* 0x000fc8000001080c */
[----:B------:R2:W4:Y:S01]  /*9e10*/  MUFU.EX2 R176, R0 ;  /* 0x0000000000b07308 */ /* 0x0005220000000800 */
[----:B------:R-:W-:Y:S01]  /*9e20*/  IMAD.WIDE.U32 R18, R9, -0x326172a9, RZ ;  /* 0xcd9e8d5709127825 */ /* 0x000fe200078e00ff */
[----:B------:R-:W-:Y:S03]  /*9e30*/  HMMA.16816.F32.BF16 R76, R4, R30, R160 ;  /* 0x0000001e044c723c */ /* 0x000fe600000418a0 */
[----:B-1----:R-:W-:-:S05]  /*9e40*/  IMAD.WIDE.U32 R2, R2, -0x2daee0ad, RZ ;  /* 0xd2511f5302027825 */ /* 0x002fca00078e00ff */
[----:B---3--:R-:W-:Y:S01]  /*9e50*/  HMMA.16816.F32.BF16 R80, R4, R24, R80 ;  /* 0x000000180450723c */ /* 0x008fe20000041850 */
[C---:B------:R-:W-:Y:S02]  /*9e60*/  LOP3.LUT R8, R2.reuse, 0xffff, RZ, 0xc0, !PT ;  /* 0x0000ffff02087812 */ /* 0x040fe400078ec0ff */
[----:B------:R-:W-:Y:S02]  /*9e70*/  LOP3.LUT R10, R2, 0xff, RZ, 0xc0, !PT ;  /* 0x000000ff020a7812 */ /* 0x000fe400078ec0ff */
[----:B------:R-:W-:-:S03]  /*9e80*/  SHF.R.U32.HI R11, RZ, 0x10, R2 ;  /* 0x00000010ff0b7819 */ /* 0x000fc60000011602 */
[C---:B------:R-:W-:Y:S01]  /*9e90*/  HMMA.16816.F32.BF16 R92, R4.reuse, R26, R144 ;  /* 0x0000001a045c723c */ /* 0x040fe20000041890 */
[----:B------:R-:W-:Y:S01]  /*9ea0*/  SHF.R.U32.HI R16, RZ, 0x18, R2 ;  /* 0x00000018ff107819 */ /* 0x000fe20000011602 */
[----:B------:R-:W-:Y:S01]  /*9eb0*/  FFMA.FTZ R2, R154, c[0x0][0x23c], -R12 ;  /* 0x00008f009a027a23 */ /* 0x000fe2000001080c */
[----:B--2---:R-:W-:Y:S01]  /*9ec0*/  LOP3.LUT R0, R3, UR16, R40, 0x96, !PT ;  /* 0x0000001003007c12 */ /* 0x004fe2000f8e9628 */
[----:B------:R-:W-:Y:S01]  /*9ed0*/  FFMA.FTZ R3, R172, c[0x0][0x23c], -R12 ;  /* 0x00008f00ac037a23 */ /* 0x000fe2000001080c */
[----:B------:R-:W-:Y:S01]  /*9ee0*/  SHF.R.U32.HI R8, RZ, 0x8, R8 ;  /* 0x00000008ff087819 */ /* 0x000fe20000011608 */
[----:B------:R1:W-:Y:S01]  /*9ef0*/  MUFU.EX2 R166, R2 ;  /* 0x0000000200a67308 */ /* 0x0003e20000000800 */
[----:B------:R-:W-:Y:S01]  /*9f00*/  IMAD.MOV.U32 R172, RZ, RZ, R89 ;  /* 0x000000ffffac7224 */ /* 0x000fe200078e0059 */
[----:B------:R-:W-:Y:S01]  /*9f10*/  HMMA.16816.F32.BF16 R96, R4, R32, R96 ;  /* 0x000000200460723c */ /* 0x000fe20000041860 */
[----:B------:R-:W-:-:S05]  /*9f20*/  PRMT R10, R10, 0x5410, R8 ;  /* 0x000054100a0a7816 */ /* 0x000fca0000000008 */
[----:B------:R2:W-:Y:S02]  /*9f30*/  MUFU.EX2 R167, R3 ;  /* 0x0000000300a77308 */ /* 0x0005e40000000800 */
[----:B------:R-:W-:Y:S01]  /*9f40*/  HMMA.16816.F32.BF16 R100, R4, R34, R100 ;  /* 0x000000220464723c */ /* 0x000fe20000041864 */
[----:B-1----:R-:W-:Y:S02]  /*9f50*/  FFMA.FTZ R2, R177, c[0x0][0x23c], -R13 ;  /* 0x00008f00b1027a23 */ /* 0x002fe4000001080d */
[----:B------:R-:W-:-:S05]  /*9f60*/  IMAD.MOV.U32 R177, RZ, RZ, R90 ;  /* 0x000000ffffb17224 */ /* 0x000fca00078e005a */
[----:B------:R-:W-:Y:S01]  /*9f70*/  HMMA.16816.F32.BF16 R104, R4, R36, R128 ;  /* 0x000000240468723c */ /* 0x000fe20000041880 */
[----:B------:R1:W-:Y:S01]  /*9f80*/  MUFU.EX2 R164, R2 ;  /* 0x0000000200a47308 */ /* 0x0003e20000000800 */
[----:B--2---:R-:W-:Y:S01]  /*9f90*/  LOP3.LUT R3, R19, UR15, R234, 0x96, !PT ;  /* 0x0000000f13037c12 */ /* 0x004fe2000f8e96ea */
[----:B------:R-:W-:-:S05]  /*9fa0*/  IMAD.MOV.U32 R234, RZ, RZ, R91 ;  /* 0x000000ffffea7224 */ /* 0x000fca00078e005b */
[----:B------:R-:W-:Y:S01]  /*9fb0*/  HMMA.16816.F32.BF16 R88, R4, R38, R132 ;  /* 0x000000260458723c */ /* 0x000fe20000041884 */
[----:B------:R-:W-:Y:S01]  /*9fc0*/  IMAD.WIDE.U32 R8, R3, -0x2daee0ad, RZ ;  /* 0xd2511f5303087825 */ /* 0x000fe200078e00ff */
[----:B------:R-:W-:-:S05]  /*9fd0*/  LOP3.LUT R3, R0, 0xffff, RZ, 0xc0, !PT ;  /* 0x0000ffff00037812 */ /* 0x000fca00078ec0ff */
[--C-:B------:R-:W-:Y:S01]  /*9fe0*/  FFMA.FTZ R4, R174, c[0x0][0x23c], -R13.reuse ;  /* 0x00008f00ae047a23 */ /* 0x100fe2000001080d */
[----:B------:R-:W-:Y:S01]  /*9ff0*/  LOP3.LUT R5, R0, 0xff, RZ, 0xc0, !PT ;  /* 0x000000ff00057812 */ /* 0x000fe200078ec0ff */
[----:B-1----:R-:W-:Y:S01]  /*a000*/  FFMA.FTZ R2, R173, c[0x0][0x23c], -R13 ;  /* 0x00008f00ad027a23 */ /* 0x002fe2000001080d */
[----:B------:R-:W-:Y:S01]  /*a010*/  SHF.R.U32.HI R7, RZ, 0x18, R0 ;  /* 0x00000018ff077819 */ /* 0x000fe20000011600 */
[----:B------:R-:W-:Y:S01]  /*a020*/  MUFU.EX2 R161, R4 ;  /* 0x0000000400a17308 */ /* 0x000fe20000000800 */
[----:B------:R-:W-:Y:S01]  /*a030*/  LOP3.LUT R6, R11, 0xff, RZ, 0xc0, !PT ;  /* 0x000000ff0b067812 */ /* 0x000fe200078ec0ff */
[----:B------:R-:W-:Y:S01]  /*a040*/  IMAD.MOV.U32 R173, RZ, RZ, R72 ;  /* 0x000000ffffad7224 */ /* 0x000fe200078e0048 */
[----:B------:R-:W-:Y:S01]  /*a050*/  SHF.R.U32.HI R3, RZ, 0x8, R3 ;  /* 0x00000008ff037819 */ /* 0x000fe20000011603 */
[----:B------:R-:W-:Y:S01]  /*a060*/  IMAD.MOV.U32 R174, RZ, RZ, R117 ;  /* 0x000000ffffae7224 */ /* 0x000fe200078e0075 */
[----:B------:R-:W-:Y:S02]  /*a070*/  PRMT R6, R6, 0x5410, R16 ;  /* 0x0000541006067816 */ /* 0x000fe40000000010 */
[----:B------:R-:W-:Y:S01]  /*a080*/  PRMT R5, R5, 0x5410, R3 ;  /* 0x0000541005057816 */ /* 0x000fe20000000003 */
[----:B------:R1:W-:Y:S01]  /*a090*/  MUFU.EX2 R165, R2 ;  /* 0x0000000200a57308 */ /* 0x0003e20000000800 */
[----:B------:R-:W-:Y:S01]  /*a0a0*/  LOP3.LUT R20, R9, UR12, R50, 0x96, !PT ;  /* 0x0000000c09147c12 */ /* 0x000fe2000f8e9632 */
[--C-:B------:R-:W-:Y:S01]  /*a0b0*/  HSET2.LE.AND R3, R6, R153.reuse, PT ;  /* 0x0000009906037233 */ /* 0x100fe20003803000 */
[----:B----4-:R-:W-:Y:S01]  /*a0c0*/  F2FP.BF16.PACK_AB R6, R176, R233 ;  /* 0x000000e9b006723e */ /* 0x010fe200000010ff */
[----:B------:R-:W-:Y:S01]  /*a0d0*/  HSET2.LE.AND R5, R5, R153, PT ;  /* 0x0000009905057233 */ /* 0x000fe20003803000 */
[----:B-1----:R-:W-:-:S04]  /*a0e0*/  FFMA.FTZ R2, R155, c[0x0][0x23c], -R13 ;  /* 0x00008f009b027a23 */ /* 0x002fc8000001080d */
[----:B------:R1:W2:Y:S02]  /*a0f0*/  MUFU.EX2 R163, R2 ;  /* 0x0000000200a37308 */ /* 0x0002a40000000800 */
[----:B-1----:R-:W-:Y:S02]  /*a100*/  SHF.R.U32.HI R2, RZ, 0x10, R0 ;  /* 0x00000010ff027819 */ /* 0x002fe40000011600 */
[----:B------:R-:W-:Y:S02]  /*a110*/  LOP3.LUT R0, R45, UR13, R18, 0x96, !PT ;  /* 0x0000000d2d007c12 */ /* 0x000fe4000f8e9612 */
[----:B------:R-:W-:Y:S02]  /*a120*/  LOP3.LUT R2, R2, 0xff, RZ, 0xc0, !PT ;  /* 0x000000ff02027812 */ /* 0x000fe400078ec0ff */
[----:B--2---:R-:W-:Y:S01]  /*a130*/  F2FP.BF16.PACK_AB R4, R163, R165 ;  /* 0x000000a5a304723e */ /* 0x004fe200000010ff */
[----:B------:R-:W-:Y:S01]  /*a140*/  IMAD.WIDE.U32 R16, R0, -0x2daee0ad, RZ ;  /* 0xd2511f5300107825 */ /* 0x000fe200078e00ff */
[----:B------:R-:W-:Y:S01]  /*a150*/  PRMT R9, R2, 0x5410, R7 ;  /* 0x0000541002097816 */ /* 0x000fe20000000007 */
[----:B------:R-:W-:Y:S01]  /*a160*/  HSET2.LE.AND R0, R10, R153, PT ;  /* 0x000000990a007233 */ /* 0x000fe20003803000 */
[----:B------:R-:W-:-:S02]  /*a170*/  F2FP.BF16.PACK_AB R2, R166, R167 ;  /* 0x000000a7a602723e */ /* 0x000fc400000010ff */
[----:B------:R-:W-:Y:S02]  /*a180*/  LOP3.LUT R7, R17, UR10, R8, 0x96, !PT ;  /* 0x0000000a11077c12 */ /* 0x000fe4000f8e9608 */
[----:B------:R-:W-:Y:S01]  /*a190*/  LOP3.LUT R10, R0, R2, RZ, 0xc0, !PT ;  /* 0x00000002000a7212 */ /* 0x000fe200078ec0ff */
[----:B------:R-:W-:Y:S01]  /*a1a0*/  HSET2.LE.AND R0, R9, R153, PT ;  /* 0x0000009909007233 */ /* 0x000fe20003803000 */
[----:B------:R-:W-:Y:S01]  /*a1b0*/  LOP3.LUT R11, R3, R4, RZ, 0xc0, !PT ;  /* 0x00000004030b7212 */ /* 0x000fe200078ec0ff */
[----:B------:R-:W-:Y:S01]  /*a1c0*/  FFMA.FTZ R3, R168, c[0x0][0x23c], -R14 ;  /* 0x00008f00a8037a23 */ /* 0x000fe2000001080e */
[----:B------:R-:W-:Y:S01]  /*a1d0*/  LOP3.LUT R8, R5, R6, RZ, 0xc0, !PT ;  /* 0x0000000605087212 */ /* 0x000fe200078ec0ff */
[----:B------:R-:W-:Y:S01]  /*a1e0*/  IMAD.WIDE.U32 R4, R20, -0x326172a9, RZ ;  /* 0xcd9e8d5714047825 */ /* 0x000fe200078e00ff */
[----:B------:R-:W-:Y:S01]  /*a1f0*/  F2FP.BF16.PACK_AB R2, R161, R164 ;  /* 0x000000a4a102723e */ /* 0x000fe200000010ff */
[----:B------:R1:W-:Y:S01]  /*a200*/  MUFU.EX2 R162, R3 ;  /* 0x0000000300a27308 */ /* 0x0003e20000000800 */
[----:B------:R-:W-:Y:S01]  /*a210*/  LDSM.16.MT88.4 R20, [R186+0x7000] ;  /* 0x00700000ba14783b */ /* 0x000fe20000004200 */
[----:B------:R-:W-:Y:S01]  /*a220*/  IMAD.WIDE.U32 R42, R7, -0x326172a9, RZ ;  /* 0xcd9e8d57072a7825 */ /* 0x000fe200078e00ff */
[----:B------:R-:W-:-:S02]  /*a230*/  LOP3.LUT R9, R0, R2, RZ, 0xc0, !PT ;  /* 0x0000000200097212 */ /* 0x000fc400078ec0ff */
[----:B------:R-:W-:Y:S01]  /*a240*/  LOP3.LUT R2, R5, UR11, R44, 0x96, !PT ;  /* 0x0000000b05027c12 */ /* 0x000fe2000f8e962c */
[----:B------:R-:W-:Y:S01]  /*a250*/  IMAD.MOV.U32 R168, RZ, RZ, R118 ;  /* 0x000000ffffa87224 */ /* 0x000fe200078e0076 */
[----:B------:R-:W-:Y:S01]  /*a260*/  LOP3.LUT R0, R43, UR9, R4, 0x96, !PT ;  /* 0x000000092b007c12 */ /* 0x000fe2000f8e9604 */
[----:B------:R-:W-:Y:S02]  /*a270*/  FFMA.FTZ R4, R170, c[0x0][0x23c], -R14 ;  /* 0x00008f00aa047a23 */ /* 0x000fe4000001080e */
[----:B------:R-:W-:Y:S01]  /*a280*/  HMMA.16816.F32.BF16 R56, R8, R36, R56 ;  /* 0x000000240838723c */ /* 0x000fe20000041838 */
[----:B------:R-:W-:Y:S01]  /*a290*/  IMAD.MOV.U32 R170, RZ, RZ, R115 ;  /* 0x000000ffffaa7224 */ /* 0x000fe200078e0073 */
[----:B------:R2:W-:Y:S01]  /*a2a0*/  MUFU.EX2 R158, R4 ;  /* 0x00000004009e7308 */ /* 0x0005e20000000800 */
[----:B------:R-:W-:-:S04]  /*a2b0*/  IMAD.WIDE.U32 R40, R0, -0x2daee0ad, RZ ;  /* 0xd2511f5300287825 */ /* 0x000fc800078e00ff */
[--C-:B-1----:R-:W-:Y:S01]  /*a2c0*/  FFMA.FTZ R3, R171, c[0x0][0x23c], -R14.reuse ;  /* 0x00008f00ab037a23 */ /* 0x102fe2000001080e */
[C---:B------:R-:W-:Y:S01]  /*a2d0*/  HMMA.16816.F32.BF16 R84, R8.reuse, R28, R84 ;  /* 0x0000001c0854723c */ /* 0x040fe20000041854 */
[----:B------:R-:W-:Y:S02]  /*a2e0*/  FFMA.FTZ R0, R169, c[0x0][0x23c], -R14 ;  /* 0x00008f00a9007a23 */ /* 0x000fe4000001080e */
[----:B------:R1:W-:Y:S01]  /*a2f0*/  MUFU.EX2 R160, R3 ;  /* 0x0000000300a07308 */ /* 0x0003e20000000800 */
[----:B------:R-:W-:Y:S02]  /*a300*/  IMAD.MOV.U32 R171, RZ, RZ, R119 ;  /* 0x000000ffffab7224 */ /* 0x000fe400078e0077 */
[----:B------:R-:W-:Y:S02]  /*a310*/  IMAD.MOV.U32 R169, RZ, RZ, R114 ;  /* 0x000000ffffa97224 */ /* 0x000fe400078e0072 */
[----:B------:R-:W-:Y:S01]  /*a320*/  HMMA.16816.F32.BF16 R64, R8, R30, R64 ;  /* 0x0000001e0840723c */ /* 0x000fe20000041840 */
[----:B------:R-:W3:Y:S01]  /*a330*/  LDSM.16.MT88.4 R28, [R185+0x7000] ;  /* 0x00700000b91c783b */ /* 0x000ee20000004200 */
[----:B--2---:R-:W-:Y:S01]  /*a340*/  FFMA.FTZ R4, R175, c[0x0][0x23c], -R15 ;  /* 0x00008f00af047a23 */ /* 0x004fe2000001080f */
[----:B------:R2:W-:Y:S01]  /*a350*/  MUFU.EX2 R159, R0 ;  /* 0x00000000009f7308 */ /* 0x0005e20000000800 */
[----:B------:R-:W-:-:S04]  /*a360*/  IMAD.MOV.U32 R175, RZ, RZ, R49 ;  /* 0x000000ffffaf7224 */ /* 0x000fc800078e0031 */
[C---:B------:R-:W-:Y:S01]  /*a370*/  HMMA.16816.F32.BF16 R60, R8.reuse, R24, R60 ;  /* 0x00000018083c723c */ /* 0x040fe2000004183c */
[----:B-1----:R-:W-:Y:S02]  /*a380*/  IMAD.WIDE.U32 R2, R2, -0x2daee0ad, RZ ;  /* 0xd2511f5302027825 */ /* 0x002fe400078e00ff */
[----:B------:R1:W-:Y:S03]  /*a390*/  MUFU.EX2 R157, R4 ;  /* 0x00000004009d7308 */ /* 0x0003e60000000800 */
[----:B------:R-:W-:Y:S02]  /*a3a0*/  LOP3.LUT R2, R41, UR6, R2, 0x96, !PT ;  /* 0x0000000629027c12 */ /* 0x000fe4000f8e9602 */
[----:B------:R-:W-:Y:S01]  /*a3b0*/  HMMA.16816.F32.BF16 R52, R8, R26, R52 ;  /* 0x0000001a0834723c */ /* 0x000fe20000041834 */
[----:B------:R-:W4:Y:S01]  /*a3c0*/  LDSM.16.MT88.4 R24, [R188+0x7000] ;  /* 0x00700000bc18783b */ /* 0x000f220000004200 */
[----:B--2---:R-:W-:Y:S01]  /*a3d0*/  LOP3.LUT R0, R3, UR8, R16, 0x96, !PT ;  /* 0x0000000803007c12 */ /* 0x004fe2000f8e9610 */
[----:B------:R-:W-:-:S04]  /*a3e0*/  IMAD.WIDE.U32 R2, R2, -0x326172a9, RZ ;  /* 0xcd9e8d5702027825 */ /* 0x000fc800078e00ff */
[----:B------:R-:W-:Y:S01]  /*a3f0*/  IMAD.WIDE.U32 R16, R0, -0x326172a9, RZ ;  /* 0xcd9e8d5700107825 */ /* 0x000fe200078e00ff */
[C---:B------:R-:W-:Y:S01]  /*a400*/  LOP3.LUT R0, R2.reuse, 0xffff, RZ, 0xc0, !PT ;  /* 0x0000ffff02007812 */ /* 0x040fe200078ec0ff */
[C---:B------:R-:W-:Y:S01]  /*a410*/  HMMA.16816.F32.BF16 R36, R8.reuse, R38, R136 ;  /* 0x000000260824723c */ /* 0x040fe20000041888 */
[----:B------:R-:W-:Y:S02]  /*a420*/  LOP3.LUT R5, R2, 0xff, RZ, 0xc0, !PT ;  /* 0x000000ff02057812 */ /* 0x000fe400078ec0ff */
[----:B-1----:R-:W-:Y:S02]  /*a430*/  SHF.R.U32.HI R4, RZ, 0x8, R0 ;  /* 0x00000008ff047819 */ /* 0x002fe40000011600 */
[----:B------:R-:W-:Y:S01]  /*a440*/  LOP3.LUT R0, R3, UR17, R16, 0x96, !PT ;  /* 0x0000001103007c12 */ /* 0x000fe2000f8e9610 */
[----:B------:R-:W-:Y:S01]  /*a450*/  FFMA.FTZ R3, R180, c[0x0][0x23c], -R15 ;  /* 0x00008f00b4037a23 */ /* 0x000fe2000001080f */
[----:B------:R-:W-:Y:S01]  /*a460*/  SHF.R.U32.HI R6, RZ, 0x10, R2 ;  /* 0x00000010ff067819 */ /* 0x000fe20000011602 */
[----:B------:R-:W-:Y:S01]  /*a470*/  IMAD.MOV.U32 R180, RZ, RZ, R48 ;  /* 0x000000ffffb47224 */ /* 0x000fe200078e0030 */
[----:B------:R-:W-:Y:S01]  /*a480*/  SHF.R.U32.HI R7, RZ, 0x18, R2 ;  /* 0x00000018ff077819 */ /* 0x000fe20000011602 */
[----:B------:R1:W2:Y:S01]  /*a490*/  MUFU.EX2 R156, R3 ;  /* 0x00000003009c7308 */ /* 0x0002a20000000800 */
[----:B------:R-:W-:Y:S01]  /*a4a0*/  PRMT R16, R5, 0x5410, R4 ;  /* 0x0000541005107816 */ /* 0x000fe20000000004 */
[----:B------:R-:W-:Y:S01]  /*a4b0*/  HMMA.16816.F32.BF16 R48, R8, R32, R108 ;  /* 0x000000200830723c */ /* 0x000fe2000004186c */
[----:B------:R-:W-:-:S02]  /*a4c0*/  LOP3.LUT R2, R0, 0xffff, RZ, 0xc0, !PT ;  /* 0x0000ffff00027812 */ /* 0x000fc400078ec0ff */
[----:B------:R-:W-:Y:S02]  /*a4d0*/  SHF.R.U32.HI R4, RZ, 0x10, R0 ;  /* 0x00000010ff047819 */ /* 0x000fe40000011600 */
[----:B------:R-:W-:Y:S02]  /*a4e0*/  LOP3.LUT R5, R0, 0xff, RZ, 0xc0, !PT ;  /* 0x000000ff00057812 */ /* 0x000fe400078ec0ff */
[----:B------:R-:W-:-:S04]  /*a4f0*/  SHF.R.U32.HI R2, RZ, 0x8, R2 ;  /* 0x00000008ff027819 */ /* 0x000fc80000011602 */
[----:B------:R-:W-:Y:S01]  /*a500*/  PRMT R2, R5, 0x5410, R2 ;  /* 0x0000541005027816 */ /* 0x000fe20000000002 */
[----:B-1----:R-:W-:Y:S01]  /*a510*/  FFMA.FTZ R3, R179, c[0x0][0x23c], -R15 ;  /* 0x00008f00b3037a23 */ /* 0x002fe2000001080f */
[----:B--2---:R-:W-:Y:S01]  /*a520*/  F2FP.BF16.PACK_AB R5, R156, R157 ;  /* 0x0000009d9c05723e */ /* 0x004fe200000010ff */
[----:B------:R-:W-:Y:S02]  /*a530*/  IMAD.MOV.U32 R179, RZ, RZ, R47 ;  /* 0x000000ffffb37224 */ /* 0x000fe400078e002f */
[----:B------:R1:W-:Y:S02]  /*a540*/  MUFU.EX2 R155, R3 ;  /* 0x00000003009b7308 */ /* 0x0003e40000000800 */
[----:B-1----:R-:W-:Y:S02]  /*a550*/  SHF.R.U32.HI R3, RZ, 0x18, R0 ;  /* 0x00000018ff037819 */ /* 0x002fe40000011600 */
[----:B------:R-:W-:Y:S01]  /*a560*/  LOP3.LUT R0, R4, 0xff, RZ, 0xc0, !PT ;  /* 0x000000ff04007812 */ /* 0x000fe200078ec0ff */
[----:B------:R-:W-:-:S02]  /*a570*/  FFMA.FTZ R4, R178, c[0x0][0x23c], -R15 ;  /* 0x00008f00b2047a23 */ /* 0x000fc4000001080f */
[----:B------:R-:W-:Y:S01]  /*a580*/  IMAD.MOV.U32 R178, RZ, RZ, R46 ;  /* 0x000000ffffb27224 */ /* 0x000fe200078e002e */
[----:B------:R-:W-:Y:S01]  /*a590*/  PRMT R3, R0, 0x5410, R3 ;  /* 0x0000541000037816 */ /* 0x000fe20000000003 */
[----:B------:R1:W2:Y:S01]  /*a5a0*/  MUFU.EX2 R154, R4 ;  /* 0x00000004009a7308 */ /* 0x0002a20000000800 */
[--C-:B------:R-:W-:Y:S01]  /*a5b0*/  HSET2.LE.AND R0, R2, R153.reuse, PT ;  /* 0x0000009902007233 */ /* 0x100fe20003803000 */
[----:B------:R-:W-:Y:S01]  /*a5c0*/  F2FP.BF16.PACK_AB R2, R160, R162 ;  /* 0x000000a2a002723e */ /* 0x000fe200000010ff */
[----:B------:R-:W-:Y:S01]  /*a5d0*/  HMMA.16816.F32.BF16 R44, R8, R34, R120 ;  /* 0x00000022082c723c */ /* 0x000fe20000041878 */
[----:B------:R-:W-:Y:S01]  /*a5e0*/  HSET2.LE.AND R3, R3, R153, PT ;  /* 0x0000009903037233 */ /* 0x000fe20003803000 */
[----:B------:R-:W5:Y:S04]  /*a5f0*/  LDSM.16.MT88.4 R32, [R187+0x7000] ;  /* 0x00700000bb20783b */ /* 0x000f680000004200 */
[----:B------:R-:W-:Y:S01]  /*a600*/  LOP3.LUT R5, R3, R5, RZ, 0xc0, !PT ;  /* 0x0000000503057212 */ /* 0x000fe200078ec0ff */
[----:B------:R-:W-:Y:S01]  /*a610*/  LDSM.16.MT88.4 R120, [R186+0x7800] ;  /* 0x00780000ba78783b */ /* 0x000fe20000004200 */
[----:B------:R-:W-:-:S02]  /*a620*/  LOP3.LUT R8, R241, UR13, R18, 0x96, !PT ;  /* 0x0000000df1087c12 */ /* 0x000fc4000f8e9612 */
[----:B-1----:R-:W-:-:S03]  /*a630*/  LOP3.LUT R4, R6, 0xff, RZ, 0xc0, !PT ;  /* 0x000000ff06047812 */ /* 0x002fc600078ec0ff */
[----:B------:R-:W-:Y:S01]  /*a640*/  IMAD.WIDE.U32 R10, R8, -0x2daee0ad, RZ ;  /* 0xd2511f53080a7825 */ /* 0x000fe200078e00ff */
[----:B------:R-:W-:-:S03]  /*a650*/  PRMT R6, R4, 0x5410, R7 ;  /* 0x0000541004067816 */ /* 0x000fc60000000007 */
[--C-:B------:R-:W-:Y:S01]  /*a660*/  FFMA.FTZ R8, R183, c[0x0][0x23c], -R12.reuse ;  /* 0x00008f00b7087a23 */ /* 0x100fe2000001080c */
[----:B------:R-:W-:Y:S01]  /*a670*/  LOP3.LUT R4, R0, R2, RZ, 0xc0, !PT ;  /* 0x0000000200047212 */ /* 0x000fe200078ec0ff */
[--C-:B------:R-:W-:Y:S01]  /*a680*/  HSET2.LE.AND R0, R16, R153.reuse, PT ;  /* 0x0000009910007233 */ /* 0x100fe20003803000 */
[----:B------:R-:W-:Y:S01]  /*a690*/  F2FP.BF16.PACK_AB R2, R158, R159 ;  /* 0x0000009f9e02723e */ /* 0x000fe200000010ff */
[----:B------:R-:W-:Y:S01]  /*a6a0*/  HSET2.LE.AND R3, R6, R153, PT ;  /* 0x0000009906037233 */ /* 0x000fe20003803000 */
[----:B--2---:R-:W-:Y:S01]  /*a6b0*/  F2FP.BF16.PACK_AB R7, R154, R155 ;  /* 0x0000009b9a07723e */ /* 0x004fe200000010ff */
[----:B------:R1:W-:Y:S01]  /*a6c0*/  MUFU.EX2 R151, R8 ;  /* 0x0000000800977308 */ /* 0x0003e20000000800 */
[----:B------:R-:W-:Y:S01]  /*a6d0*/  LOP3.LUT R6, R0, R2, RZ, 0xc0, !PT ;  /* 0x0000000200067212 */ /* 0x000fe200078ec0ff */
[----:B------:R-:W-:Y:S01]  /*a6e0*/  FFMA.FTZ R0, R216, c[0x0][0x23c], -R12 ;  /* 0x00008f00d8007a23 */ /* 0x000fe2000001080c */
[----:B------:R-:W-:Y:S02]  /*a6f0*/  LOP3.LUT R2, R19, UR15, R112, 0x96, !PT ;  /* 0x0000000f13027c12 */ /* 0x000fe4000f8e9670 */
[----:B------:R-:W-:-:S03]  /*a700*/  LOP3.LUT R7, R3, R7, RZ, 0xc0, !PT ;  /* 0x0000000703077212 */ /* 0x000fc600078ec0ff */
[----:B------:R-:W-:Y:S01]  /*a710*/  IMAD.WIDE.U32 R2, R2, -0x2daee0ad, RZ ;  /* 0xd2511f5302027825 */ /* 0x000fe200078e00ff */
[----:B------:R2:W-:Y:S03]  /*a720*/  MUFU.EX2 R152, R0 ;  /* 0x0000000000987308 */ /* 0x0005e60000000800 */
[----:B---3--:R-:W-:Y:S01]  /*a730*/  HMMA.16816.F32.BF16 R68, R4, R28, R68 ;  /* 0x0000001c0444723c */ /* 0x008fe20000041844 */
[----:B------:R-:W-:Y:S01]  /*a740*/  LOP3.LUT R3, R3, UR12, R116, 0x96, !PT ;  /* 0x0000000c03037c12 */ /* 0x000fe2000f8e9674 */
[----:B-1----:R-:W-:-:S04]  /*a750*/  FFMA.FTZ R8, R181, c[0x0][0x23c], -R12 ;  /* 0x00008f00b5087a23 */ /* 0x002fc8000001080c */
[----:B------:R-:W-:Y:S02]  /*a760*/  MUFU.EX2 R149, R8 ;  /* 0x0000000800957308 */ /* 0x000fe40000000800 */
[----:B------:R-:W-:Y:S01]  /*a770*/  HMMA.16816.F32.BF16 R108, R4, R30, R76 ;  /* 0x0000001e046c723c */ /* 0x000fe2000004184c */
[----:B--2---:R-:W-:Y:S01]  /*a780*/  LOP3.LUT R0, R11, UR10, R2, 0x96, !PT ;  /* 0x0000000a0b007c12 */ /* 0x004fe2000f8e9602 */
[----:B------:R-:W-:-:S06]  /*a790*/  IMAD.WIDE.U32 R2, R3, -0x326172a9, RZ ;  /* 0xcd9e8d5703027825 */ /* 0x000fcc00078e00ff */
[----:B----4-:R-:W-:Y:S01]  /*a7a0*/  HMMA.16816.F32.BF16 R112, R4, R24, R80 ;  /* 0x000000180470723c */ /* 0x010fe20000041850 */
[----:B------:R-:W-:Y:S01]  /*a7b0*/  IMAD.WIDE.U32 R136, R0, -0x326172a9, RZ ;  /* 0xcd9e8d5700887825 */ /* 0x000fe200078e00ff */
[----:B------:R-:W-:-:S03]  /*a7c0*/  LOP3.LUT R3, R3, UR11, R240, 0x96, !PT ;  /* 0x0000000b03037c12 */ /* 0x000fc6000f8e96f0 */
[----:B------:R-:W-:-:S03]  /*a7d0*/  FFMA.FTZ R0, R182, c[0x0][0x23c], -R12 ;  /* 0x00008f00b6007a23 */ /* 0x000fc6000001080c */
[C---:B------:R-:W-:Y:S01]  /*a7e0*/  HMMA.16816.F32.BF16 R92, R4.reuse, R26, R92 ;  /* 0x0000001a045c723c */ /* 0x040fe2000004185c */
[----:B------:R1:W2:Y:S07]  /*a7f0*/  MUFU.EX2 R150, R0 ;  /* 0x0000000000967308 */ /* 0x0002ae0000000800 */
[C---:B------:R-:W-:Y:S08]  /*a800*/  HMMA.16816.F32.BF16 R116, R4.reuse, R20, R96 ;  /* 0x000000140474723c */ /* 0x040ff00000041860 */
[----:B------:R-:W-:Y:S01]  /*a810*/  HMMA.16816.F32.BF16 R124, R4, R22, R100 ;  /* 0x00000016047c723c */ /* 0x000fe20000041864 */
[----:B-1----:R-:W-:Y:S01]  /*a820*/  LOP3.LUT R0, R137, UR9, R2, 0x96, !PT ;  /* 0x0000000989007c12 */ /* 0x002fe2000f8e9602 */
[----:B------:R-:W-:-:S04]  /*a830*/  IMAD.WIDE.U32 R2, R3, -0x2daee0ad, RZ ;  /* 0xd2511f5303027825 */ /* 0x000fc800078e00ff */
[----:B------:R-:W-:Y:S01]  /*a840*/  IMAD.WIDE.U32 R72, R0, -0x2daee0ad, RZ ;  /* 0xd2511f5300487825 */ /* 0x000fe200078e00ff */
[----:B------:R-:W-:Y:S01]  /*a850*/  LOP3.LUT R8, R3, UR8, R10, 0x96, !PT ;  /* 0x0000000803087c12 */ /* 0x000fe2000f8e960a */
[C---:B-----5:R-:W-:Y:S01]  /*a860*/  HMMA.16816.F32.BF16 R128, R4.reuse, R32, R104 ;  /* 0x000000200480723c */ /* 0x060fe20000041868 */
[----:B------:R-:W1:Y:S01]  /*a870*/  LDSM.16.MT88.4 R104, [R188+0x7800] ;  /* 0x00780000bc68783b */ /* 0x000e620000004200 */
[----:B------:R-:W-:Y:S01]  /*a880*/  FFMA.FTZ R0, R219, c[0x0][0x23c], -R13 ;  /* 0x00008f00db007a23 */ /* 0x000fe2000001080d */
[----:B------:R-:W-:Y:S01]  /*a890*/  LOP3.LUT R2, R73, UR6, R2, 0x96, !PT ;  /* 0x0000000649027c12 */ /* 0x000fe2000f8e9602 */
[----:B------:R-:W-:Y:S02]  /*a8a0*/  IMAD.WIDE.U32 R18, R8, -0x326172a9, RZ ;  /* 0xcd9e8d5708127825 */ /* 0x000fe400078e00ff */
[----:B------:R3:W-:Y:S02]  /*a8b0*/  MUFU.EX2 R148, R0 ;  /* 0x0000000000947308 */ /* 0x0007e40000000800 */
[----:B------:R-:W-:Y:S01]  /*a8c0*/  IMAD.WIDE.U32 R2, R2, -0x326172a9, RZ ;  /* 0xcd9e8d5702027825 */ /* 0x000fe200078e00ff */
[----:B------:R-:W-:Y:S01]  /*a8d0*/  HMMA.16816.F32.BF16 R144, R4, R34, R88 ;  /* 0x000000220490723c */ /* 0x000fe20000041858 */
[----:B------:R-:W4:Y:S06]  /*a8e0*/  LDSM.16.MT88.4 R88, [R185+0x7800] ;  /* 0x00780000b958783b */ /* 0x000f2c0000004200 */
[----:B------:R-:W-:-:S02]  /*a8f0*/  SHF.R.U32.HI R4, RZ, 0x10, R2 ;  /* 0x00000010ff047819 */ /* 0x000fc40000011602 */
[C---:B------:R-:W-:Y:S02]  /*a900*/  LOP3.LUT R5, R2.reuse, 0xffff, RZ, 0xc0, !PT ;  /* 0x0000ffff02057812 */ /* 0x040fe400078ec0ff */
[----:B------:R-:W-:Y:S01]  /*a910*/  LOP3.LUT R6, R2, 0xff, RZ, 0xc0, !PT ;  /* 0x000000ff02067812 */ /* 0x000fe200078ec0ff */
[--C-:B---3--:R-:W-:Y:S01]  /*a920*/  FFMA.FTZ R0, R217, c[0x0][0x23c], -R13.reuse ;  /* 0x00008f00d9007a23 */ /* 0x108fe2000001080d */
[----:B------:R-:W-:Y:S02]  /*a930*/  SHF.R.U32.HI R7, RZ, 0x18, R2 ;  /* 0x00000018ff077819 */ /* 0x000fe40000011602 */
[----:B------:R-:W-:Y:S01]  /*a940*/  LOP3.LUT R2, R4, 0xff, RZ, 0xc0, !PT ;  /* 0x000000ff04027812 */ /* 0x000fe200078ec0ff */
[----:B------:R3:W-:Y:S01]  /*a950*/  MUFU.EX2 R73, R0 ;  /* 0x0000000000497308 */ /* 0x0007e20000000800 */
[----:B------:R-:W-:Y:S01]  /*a960*/  FFMA.FTZ R4, R221, c[0x0][0x23c], -R13 ;  /* 0x00008f00dd047a23 */ /* 0x000fe2000001080d */
[----:B------:R-:W-:Y:S02]  /*a970*/  SHF.R.U32.HI R5, RZ, 0x8, R5 ;  /* 0x00000008ff057819 */ /* 0x000fe40000011605 */
[----:B------:R-:W-:-:S02]  /*a980*/  PRMT R8, R2, 0x5410, R7 ;  /* 0x0000541002087816 */ /* 0x000fc40000000007 */
[----:B------:R-:W-:Y:S02]  /*a990*/  PRMT R5, R6, 0x5410, R5 ;  /* 0x0000541006057816 */ /* 0x000fe40000000005 */
[----:B------:R-:W-:Y:S01]  /*a9a0*/  MUFU.EX2 R43, R4 ;  /* 0x00000004002b7308 */ /* 0x000fe20000000800 */
[----:B---3--:R-:W-:-:S07]  /*a9b0*/  FFMA.FTZ R0, R212, c[0x0][0x23c], -R13 ;  /* 0x00008f00d4007a23 */ /* 0x008fce000001080d */
[----:B------:R3:W5:Y:S02]  /*a9c0*/  MUFU.EX2 R141, R0 ;  /* 0x00000000008d7308 */ /* 0x0007640000000800 */
[----:B---3--:R-:W-:-:S04]  /*a9d0*/  LOP3.LUT R0, R3, UR17, R18, 0x96, !PT ;  /* 0x0000001103007c12 */ /* 0x008fc8000f8e9612 */
[C---:B------:R-:W-:Y:S02]  /*a9e0*/  LOP3.LUT R3, R0.reuse, 0xffff, RZ, 0xc0, !PT ;  /* 0x0000ffff00037812 */ /* 0x040fe400078ec0ff */
[--C-:B------:R-:W-:Y:S02]  /*a9f0*/  SHF.R.U32.HI R2, RZ, 0x10, R0.reuse ;  /* 0x00000010ff027819 */ /* 0x100fe40000011600 */
[----:B------:R-:W-:Y:S02]  /*aa00*/  SHF.R.U32.HI R4, RZ, 0x8, R3 ;  /* 0x00000008ff047819 */ /* 0x000fe40000011603 */
[----:B------:R-:W-:Y:S02]  /*aa10*/  LOP3.LUT R7, R0, 0xff, RZ, 0xc0, !PT ;  /* 0x000000ff00077812 */ /* 0x000fe400078ec0ff */
[----:B------:R-:W-:Y:S01]  /*aa20*/  SHF.R.U32.HI R6, RZ, 0x18, R0 ;  /* 0x00000018ff067819 */ /* 0x000fe20000011600 */
[----:B------:R-:W-:Y:S01]  /*aa30*/  HSET2.LE.AND R0, R5, R153, PT ;  /* 0x0000009905007233 */ /* 0x000fe20003803000 */
[----:B------:R-:W-:-:S02]  /*aa40*/  LOP3.LUT R3, R2, 0xff, RZ, 0xc0, !PT ;  /* 0x000000ff02037812 */ /* 0x000fc400078ec0ff */
[----:B--2---:R-:W-:Y:S02]  /*aa50*/  F2FP.BF16.PACK_AB R2, R149, R150 ;  /* 0x000000969502723e */ /* 0x004fe400000010ff */
[----:B------:R-:W-:Y:S02]  /*aa60*/  PRMT R4, R7, 0x5410, R4 ;  /* 0x0000541007047816 */ /* 0x000fe40000000004 */
[----:B------:R-:W-:Y:S02]  /*aa70*/  PRMT R5, R3, 0x5410, R6 ;  /* 0x0000541003057816 */ /* 0x000fe40000000006 */
[----:B------:R-:W-:Y:S01]  /*aa80*/  LOP3.LUT R6, R0, R2, RZ, 0xc0, !PT ;  /* 0x0000000200067212 */ /* 0x000fe200078ec0ff */
[--C-:B------:R-:W-:Y:S01]  /*aa90*/  HSET2.LE.AND R0, R8, R153.reuse, PT ;  /* 0x0000009908007233 */ /* 0x100fe20003803000 */
[----:B-----5:R-:W-:Y:S01]  /*aaa0*/  F2FP.BF16.PACK_AB R2, R141, R73 ;  /* 0x000000498d02723e */ /* 0x020fe200000010ff */
        /* <DEDUP_REMOVED lines=9> */
[----:B------:R-:W-:Y:S01]  /*ab40*/  LOP3.LUT R2, R17, UR7, R42, 0x96, !PT ;  /* 0x0000000711027c12 */ /* 0x000fe2000f8e962a */
[----:B------:R-:W-:-:S04]  /*ab50*/  FFMA.FTZ R8, R220, c[0x0][0x23c], -R15 ;  /* 0x00008f00dc087a23 */ /* 0x000fc8000001080f */
[----:B------:R-:W-:Y:S01]  /*ab60*/  HMMA.16816.F32.BF16 R64, R4, R30, R64 ;  /* 0x0000001e0440723c */ /* 0x000fe20000041840 */
[----:B------:R-:W-:-:S05]  /*ab70*/  IMAD.WIDE.U32 R2, R2, -0x2daee0ad, RZ ;  /* 0xd2511f5302027825 */ /* 0x000fca00078e00ff */
[C---:B------:R-:W-:Y:S02]  /*ab80*/  LOP3.LUT R9, R2.reuse, 0xffff, RZ, 0xc0, !PT ;  /* 0x0000ffff02097812 */ /* 0x040fe400078ec0ff */
[C---:B------:R-:W-:Y:S01]  /*ab90*/  HMMA.16816.F32.BF16 R76, R4.reuse, R28, R84 ;  /* 0x0000001c044c723c */ /* 0x040fe20000041854 */
[----:B------:R-:W-:Y:S01]  /*aba0*/  LOP3.LUT R17, R2, 0xff, RZ, 0xc0, !PT ;  /* 0x000000ff02117812 */ /* 0x000fe200078ec0ff */
[----:B--2---:R-:W-:Y:S01]  /*abb0*/  FFMA.FTZ R0, R215, c[0x0][0x23c], -R14 ;  /* 0x00008f00d7007a23 */ /* 0x004fe2000001080e */
[--C-:B------:R-:W-:Y:S02]  /*abc0*/  SHF.R.U32.HI R10, RZ, 0x10, R2.reuse ;  /* 0x00000010ff0a7819 */ /* 0x100fe40000011602 */
[----:B------:R-:W-:Y:S01]  /*abd0*/  SHF.R.U32.HI R16, RZ, 0x18, R2 ;  /* 0x00000018ff107819 */ /* 0x000fe20000011602 */
[----:B------:R2:W3:Y:S02]  /*abe0*/  MUFU.EX2 R30, R0 ;  /* 0x00000000001e7308 */ /* 0x0004e40000000800 */
[C---:B------:R-:W-:Y:S06]  /*abf0*/  HMMA.16816.F32.BF16 R52, R4.reuse, R26, R52 ;  /* 0x0000001a0434723c */ /* 0x040fec0000041834 */
[----:B------:R5:W-:Y:S02]  /*ac00*/  MUFU.EX2 R27, R8 ;  /* 0x00000008001b7308 */ /* 0x000be40000000800 */
[----:B------:R-:W-:Y:S01]  /*ac10*/  HMMA.16816.F32.BF16 R60, R4, R24, R60 ;  /* 0x00000018043c723c */ /* 0x000fe2000004183c */
[----:B--2---:R-:W-:-:S07]  /*ac20*/  FFMA.FTZ R0, R213, c[0x0][0x23c], -R14 ;  /* 0x00008f00d5007a23 */ /* 0x004fce000001080e */
[----:B------:R-:W-:Y:S01]  /*ac30*/  HMMA.16816.F32.BF16 R44, R4, R22, R44 ;  /* 0x00000016042c723c */ /* 0x000fe2000004182c */
[----:B------:R2:W-:Y:S01]  /*ac40*/  MUFU.EX2 R29, R0 ;  /* 0x00000000001d7308 */ /* 0x0005e20000000800 */
[----:B-----5:R-:W-:-:S06]  /*ac50*/  FFMA.FTZ R8, R223, c[0x0][0x23c], -R15 ;  /* 0x00008f00df087a23 */ /* 0x020fcc000001080f */
[C---:B------:R-:W-:Y:S01]  /*ac60*/  HMMA.16816.F32.BF16 R56, R4.reuse, R32, R56 ;  /* 0x000000200438723c */ /* 0x040fe20000041838 */
[----:B------:R-:W-:Y:S07]  /*ac70*/  MUFU.EX2 R25, R8 ;  /* 0x0000000800197308 */ /* 0x000fee0000000800 */
[----:B------:R-:W-:Y:S01]  /*ac80*/  HMMA.16816.F32.BF16 R48, R4, R20, R48 ;  /* 0x000000140430723c */ /* 0x000fe20000041830 */
[----:B--2---:R-:W-:-:S04]  /*ac90*/  FFMA.FTZ R0, R218, c[0x0][0x23c], -R14 ;  /* 0x00008f00da007a23 */ /* 0x004fc8000001080e */
[----:B------:R2:W5:Y:S03]  /*aca0*/  MUFU.EX2 R28, R0 ;  /* 0x00000000001c7308 */ /* 0x0005660000000800 */
[----:B------:R-:W-:Y:S07]  /*acb0*/  HMMA.16816.F32.BF16 R32, R4, R34, R36 ;  /* 0x000000220420723c */ /* 0x000fee0000041824 */
[----:B------:R-:W-:-:S02]  /*acc0*/  FFMA.FTZ R4, R229, c[0x0][0x23c], -R13 ;  /* 0x00008f00e5047a23 */ /* 0x000fc4000001080d */
[----:B------:R-:W-:Y:S01]  /*acd0*/  FFMA.FTZ R6, R231, c[0x0][0x23c], -R13 ;  /* 0x00008f00e7067a23 */ /* 0x000fe2000001080d */
[----:B--2---:R-:W-:Y:S01]  /*ace0*/  LOP3.LUT R0, R3, UR16, R40, 0x96, !PT ;  /* 0x0000001003007c12 */ /* 0x004fe2000f8e9628 */
[----:B------:R-:W-:-:S03]  /*acf0*/  FFMA.FTZ R3, R222, c[0x0][0x23c], -R15 ;  /* 0x00008f00de037a23 */ /* 0x000fc6000001080f */
[----:B------:R-:W-:Y:S01]  /*ad00*/  LOP3.LUT R14, R0, 0xff, RZ, 0xc0, !PT ;  /* 0x000000ff000e7812 */ /* 0x000fe200078ec0ff */
[----:B------:R2:W1:Y:S01]  /*ad10*/  MUFU.EX2 R26, R3 ;  /* 0x00000003001a7308 */ /* 0x0004620000000800 */
[--C-:B------:R-:W-:Y:S02]  /*ad20*/  SHF.R.U32.HI R2, RZ, 0x10, R0.reuse ;  /* 0x00000010ff027819 */ /* 0x100fe40000011600 */
[----:B------:R-:W-:Y:S02]  /*ad30*/  SHF.R.U32.HI R11, RZ, 0x18, R0 ;  /* 0x00000018ff0b7819 */ /* 0x000fe40000011600 */
[----:B------:R-:W-:-:S04]  /*ad40*/  LOP3.LUT R8, R2, 0xff, RZ, 0xc0, !PT ;  /* 0x000000ff02087812 */ /* 0x000fc800078ec0ff */
[----:B------:R-:W-:Y:S01]  /*ad50*/  PRMT R8, R8, 0x5410, R11 ;  /* 0x0000541008087816 */ /* 0x000fe2000000000b */
[----:B------:R-:W-:-:S04]  /*ad60*/  FFMA.FTZ R11, R228, c[0x0][0x23c], -R12 ;  /* 0x00008f00e40b7a23 */ /* 0x000fc8000001080c */
[----:B------:R-:W-:Y:S01]  /*ad70*/  MUFU.EX2 R23, R11 ;  /* 0x0000000b00177308 */ /* 0x000fe20000000800 */
[----:B--2---:R-:W-:Y:S02]  /*ad80*/  LOP3.LUT R3, R0, 0xffff, RZ, 0xc0, !PT ;  /* 0x0000ffff00037812 */ /* 0x004fe400078ec0ff */
[----:B------:R-:W-:Y:S02]  /*ad90*/  SHF.R.U32.HI R0, RZ, 0x8, R9 ;  /* 0x00000008ff007819 */ /* 0x000fe40000011609 */
[----:B------:R-:W-:Y:S02]  /*ada0*/  SHF.R.U32.HI R3, RZ, 0x8, R3 ;  /* 0x00000008ff037819 */ /* 0x000fe40000011603 */
[----:B------:R-:W-:Y:S01]  /*adb0*/  PRMT R2, R17, 0x5410, R0 ;  /* 0x0000541011027816 */ /* 0x000fe20000000000 */
[----:B------:R-:W-:Y:S01]  /*adc0*/  FFMA.FTZ R0, R224, c[0x0][0x23c], -R15 ;  /* 0x00008f00e0007a23 */ /* 0x000fe2000001080f */
[----:B------:R-:W-:Y:S02]  /*add0*/  LOP3.LUT R9, R10, 0xff, RZ, 0xc0, !PT ;  /* 0x000000ff0a097812 */ /* 0x000fe400078ec0ff */
[----:B------:R-:W-:Y:S01]  /*ade0*/  PRMT R3, R14, 0x5410, R3 ;  /* 0x000054100e037816 */ /* 0x000fe20000000003 */
[----:B------:R2:W1:Y:S01]  /*adf0*/  MUFU.EX2 R24, R0 ;  /* 0x0000000000187308 */ /* 0x0004620000000800 */
[----:B------:R-:W-:Y:S01]  /*ae00*/  PRMT R15, R9, 0x5410, R16 ;  /* 0x00005410090f7816 */ /* 0x000fe20000000010 */
[----:B------:R-:W-:Y:S01]  /*ae10*/  HSET2.LE.AND R9, R2, R153, PT ;  /* 0x0000009902097233 */ /* 0x000fe20003803000 */
[----:B---3--:R-:W-:-:S02]  /*ae20*/  F2FP.BF16.PACK_AB R2, R30, R41 ;  /* 0x000000291e02723e */ /* 0x008fc400000010ff */
[----:B-----5:R-:W-:-:S04]  /*ae30*/  F2FP.BF16.PACK_AB R10, R28, R29 ;  /* 0x0000001d1c0a723e */ /* 0x020fc800000010ff */
[----:B------:R-:W-:Y:S01]  /*ae40*/  LOP3.LUT R134, R9, R10, RZ, 0xc0, !PT ;  /* 0x0000000a09867212 */ /* 0x000fe200078ec0ff */
[--C-:B--2---:R-:W-:Y:S02]  /*ae50*/  HSET2.LE.AND R0, R3, R153.reuse, PT ;  /* 0x0000009903007233 */ /* 0x104fe40003803000 */
[--C-:B------:R-:W-:Y:S01]  /*ae60*/  HSET2.LE.AND R3, R8, R153.reuse, PT ;  /* 0x0000009908037233 */ /* 0x100fe20003803000 */
[----:B-1----:R-:W-:Y:S02]  /*ae70*/  F2FP.BF16.PACK_AB R8, R26, R27 ;  /* 0x0000001b1a08723e */ /* 0x002fe400000010ff */
[----:B------:R-:W-:Y:S01]  /*ae80*/  LOP3.LUT R132, R0, R2, RZ, 0xc0, !PT ;  /* 0x0000000200847212 */ /* 0x000fe200078ec0ff */
[----:B------:R-:W-:Y:S01]  /*ae90*/  HSET2.LE.AND R0, R15, R153, PT ;  /* 0x000000990f007233 */ /* 0x000fe20003803000 */
[----:B------:R-:W-:Y:S01]  /*aea0*/  F2FP.BF16.PACK_AB R2, R24, R25 ;  /* 0x000000191802723e */ /* 0x000fe200000010ff */
[----:B------:R1:W-:Y:S01]  /*aeb0*/  MUFU.EX2 R15, R4 ;  /* 0x00000004000f7308 */ /* 0x0003e20000000800 */
[----:B------:R-:W-:Y:S01]  /*aec0*/  LOP3.LUT R133, R3, R8, RZ, 0xc0, !PT ;  /* 0x0000000803857212 */ /* 0x000fe200078ec0ff */
[--C-:B------:R-:W-:Y:S01]  /*aed0*/  FFMA.FTZ R3, R227, c[0x0][0x23c], -R12.reuse ;  /* 0x00008f00e3037a23 */ /* 0x100fe2000001080c */
[----:B------:R-:W-:Y:S01]  /*aee0*/  LOP3.LUT R135, R0, R2, RZ, 0xc0, !PT ;  /* 0x0000000200877212 */ /* 0x000fe200078ec0ff */
[----:B------:R-:W-:Y:S01]  /*aef0*/  FFMA.FTZ R0, R226, c[0x0][0x23c], -R12 ;  /* 0x00008f00e2007a23 */ /* 0x000fe2000001080c */
[----:B------:R-:W-:-:S02]  /*af00*/  LOP3.LUT R2, R19, UR7, R136, 0x96, !PT ;  /* 0x0000000713027c12 */ /* 0x000fc4000f8e9688 */
[----:B------:R-:W2:Y:S01]  /*af10*/  LDSM.16.MT88.4 R16, [R187+0x7800] ;  /* 0x00780000bb10783b */ /* 0x000ea20000004200 */
[----:B------:R3:W-:Y:S02]  /*af20*/  MUFU.EX2 R22, R0 ;  /* 0x0000000000167308 */ /* 0x0007e40000000800 */
[C---:B------:R-:W-:Y:S06]  /*af30*/  HMMA.16816.F32.BF16 R96, R132.reuse, R104, R112 ;  /* 0x000000688460723c */ /* 0x040fec0000041870 */
[----:B------:R5:W5:Y:S01]  /*af40*/  MUFU.EX2 R21, R3 ;  /* 0x0000000300157308 */ /* 0x000b620000000800 */
[----:B-1----:R-:W-:Y:S01]  /*af50*/  FFMA.FTZ R4, R230, c[0x0][0x23c], -R13 ;  /* 0x00008f00e6047a23 */ /* 0x002fe2000001080d */
[----:B----4-:R-:W-:Y:S01]  /*af60*/  HMMA.16816.F32.BF16 R84, R132, R90, R108 ;  /* 0x0000005a8454723c */ /* 0x010fe2000004186c */
[----:B---3--:R-:W-:-:S05]  /*af70*/  FFMA.FTZ R0, R225, c[0x0][0x23c], -R12 ;  /* 0x00008f00e1007a23 */ /* 0x008fca000001080c */
[----:B------:R1:W-:Y:S02]  /*af80*/  MUFU.EX2 R12, R6 ;  /* 0x00000006000c7308 */ /* 0x0003e40000000800 */
[----:B------:R-:W-:Y:S01]  /*af90*/  HMMA.16816.F32.BF16 R100, R132, R106, R92 ;  /* 0x0000006a8464723c */ /* 0x000fe2000004185c */
[----:B-----5:R-:W-:-:S05]  /*afa0*/  IMAD.WIDE.U32 R2, R2, -0x2daee0ad, RZ ;  /* 0xd2511f5302027825 */ /* 0x020fca00078e00ff */
[----:B------:R3:W4:Y:S02]  /*afb0*/  MUFU.EX2 R20, R0 ;  /* 0x0000000000147308 */ /* 0x0007240000000800 */
[C---:B------:R-:W-:Y:S01]  /*afc0*/  HMMA.16816.F32.BF16 R112, R132.reuse, R120, R116 ;  /* 0x000000788470723c */ /* 0x040fe20000041874 */
[C---:B------:R-:W-:Y:S02]  /*afd0*/  LOP3.LUT R5, R2.reuse, 0xffff, RZ, 0xc0, !PT ;  /* 0x0000ffff02057812 */ /* 0x040fe400078ec0ff */
[----:B------:R-:W-:Y:S02]  /*afe0*/  LOP3.LUT R8, R2, 0xff, RZ, 0xc0, !PT ;  /* 0x000000ff02087812 */ /* 0x000fe400078ec0ff */
[----:B------:R-:W-:Y:S02]  /*aff0*/  SHF.R.U32.HI R11, RZ, 0x18, R2 ;  /* 0x00000018ff0b7819 */ /* 0x000fe40000011602 */
[----:B------:R-:W-:Y:S01]  /*b000*/  SHF.R.U32.HI R5, RZ, 0x8, R5 ;  /* 0x00000008ff057819 */ /* 0x000fe20000011605 */
[----:B------:R-:W-:Y:S01]  /*b010*/  HMMA.16816.F32.BF16 R80, R132, R88, R68 ;  /* 0x000000588450723c */ /* 0x000fe20000041844 */
[----:B-1----:R-:W-:Y:S01]  /*b020*/  F2FP.BF16.PACK_AB R6, R21, R23 ;  /* 0x000000171506723e */ /* 0x002fe200000010ff */
[----:B---3--:R-:W-:-:S02]  /*b030*/  FFMA.FTZ R0, R232, c[0x0][0x23c], -R13 ;  /* 0x00008f00e8007a23 */ /* 0x008fc4000001080d */
[----:B------:R-:W1:Y:S04]  /*b040*/  MUFU.EX2 R13, R4 ;  /* 0x00000004000d7308 */ /* 0x000e680000000800 */
[C---:B------:R-:W-:Y:S01]  /*b050*/  HMMA.16816.F32.BF16 R116, R132.reuse, R122, R124 ;  /* 0x0000007a8474723c */ /* 0x040fe2000004187c */
[----:B------:R-:W-:Y:S02]  /*b060*/  IMAD.MOV.U32 R71, RZ, RZ, R210 ;  /* 0x000000ffff477224 */ /* 0x000fe400078e00d2 */
[----:B------:R-:W-:Y:S02]  /*b070*/  IMAD.MOV.U32 R69, RZ, RZ, R207 ;  /* 0x000000ffff457224 */ /* 0x000fe400078e00cf */
[----:B------:R-:W-:Y:S01]  /*b080*/  IMAD.MOV.U32 R70, RZ, RZ, R209 ;  /* 0x000000ffff467224 */ /* 0x000fe200078e00d1 */
[----:B------:R3:W5:Y:S02]  /*b090*/  MUFU.EX2 R14, R0 ;  /* 0x00000000000e7308 */ /* 0x0007640000000800 */
[C---:B--2---:R-:W-:Y:S08]  /*b0a0*/  HMMA.16816.F32.BF16 R128, R132.reuse, R16, R128 ;  /* 0x000000108480723c */ /* 0x044ff00000041880 */
[----:B------:R-:W-:Y:S01]  /*b0b0*/  HMMA.16816.F32.BF16 R132, R132, R18, R144 ;  /* 0x000000128484723c */ /* 0x000fe20000041890 */
[----:B---3--:R-:W-:Y:S01]  /*b0c0*/  LOP3.LUT R0, R3, UR16, R72, 0x96, !PT ;  /* 0x0000001003007c12 */ /* 0x008fe2000f8e9648 */
[----:B------:R-:W-:Y:S01]  /*b0d0*/  IMAD.MOV.U32 R72, RZ, RZ, R211 ;  /* 0x000000ffff487224 */ /* 0x000fe200078e00d3 */
[----:B------:R-:W-:-:S02]  /*b0e0*/  SHF.R.U32.HI R3, RZ, 0x10, R2 ;  /* 0x00000010ff037819 */ /* 0x000fc40000011602 */
[--C-:B------:R-:W-:Y:S02]  /*b0f0*/  SHF.R.U32.HI R2, RZ, 0x10, R0.reuse ;  /* 0x00000010ff027819 */ /* 0x100fe40000011600 */
[----:B------:R-:W-:Y:S02]  /*b100*/  LOP3.LUT R7, R3, 0xff, RZ, 0xc0, !PT ;  /* 0x000000ff03077812 */ /* 0x000fe400078ec0ff */
[C---:B------:R-:W-:Y:S02]  /*b110*/  LOP3.LUT R3, R0.reuse, 0xffff, RZ, 0xc0, !PT ;  /* 0x0000ffff00037812 */ /* 0x040fe400078ec0ff */
[----:B------:R-:W-:Y:S02]  /*b120*/  LOP3.LUT R10, R0, 0xff, RZ, 0xc0, !PT ;  /* 0x000000ff000a7812 */ /* 0x000fe400078ec0ff */
[----:B------:R-:W-:Y:S02]  /*b130*/  SHF.R.U32.HI R9, RZ, 0x18, R0 ;  /* 0x00000018ff097819 */ /* 0x000fe40000011600 */
[----:B------:R-:W-:-:S02]  /*b140*/  PRMT R0, R8, 0x5410, R5 ;  /* 0x0000541008007816 */ /* 0x000fc40000000005 */
[----:B------:R-:W-:Y:S02]  /*b150*/  SHF.R.U32.HI R4, RZ, 0x8, R3 ;  /* 0x00000008ff047819 */ /* 0x000fe40000011603 */
[----:B------:R-:W-:Y:S01]  /*b160*/  LOP3.LUT R2, R2, 0xff, RZ, 0xc0, !PT ;  /* 0x000000ff02027812 */ /* 0x000fe200078ec0ff */
[--C-:B------:R-:W-:Y:S01]  /*b170*/  HSET2.LE.AND R0, R0, R153.reuse, PT ;  /* 0x0000009900007233 */ /* 0x100fe20003803000 */
[----:B------:R-:W-:Y:S02]  /*b180*/  PRMT R3, R7, 0x5410, R11 ;  /* 0x0000541007037816 */ /* 0x000fe4000000000b */
[----:B------:R-:W-:Y:S02]  /*b190*/  PRMT R7, R2, 0x5410, R9 ;  /* 0x0000541002077816 */ /* 0x000fe40000000009 */
[----:B----4-:R-:W-:Y:S01]  /*b1a0*/  F2FP.BF16.PACK_AB R2, R20, R22 ;  /* 0x000000161402723e */ /* 0x010fe200000010ff */
[--C-:B------:R-:W-:Y:S01]  /*b1b0*/  HSET2.LE.AND R3, R3, R153.reuse, PT ;  /* 0x0000009903037233 */ /* 0x100fe20003803000 */
[----:B------:R-:W-:Y:S01]  /*b1c0*/  PRMT R5, R10, 0x5410, R4 ;  /* 0x000054100a057816 */ /* 0x000fe20000000004 */
[----:B------:R-:W-:Y:S01]  /*b1d0*/  HSET2.LE.AND R7, R7, R153, PT ;  /* 0x0000009907077233 */ /* 0x000fe20003803000 */
[----:B-1----:R-:W-:-:S02]  /*b1e0*/  F2FP.BF16.PACK_AB R4, R13, R15 ;  /* 0x0000000f0d04723e */ /* 0x002fc400000010ff */
[----:B------:R-:W-:Y:S01]  /*b1f0*/  LOP3.LUT R138, R0, R2, RZ, 0xc0, !PT ;  /* 0x00000002008a7212 */ /* 0x000fe200078ec0ff */
[----:B------:R-:W-:Y:S01]  /*b200*/  HSET2.LE.AND R5, R5, R153, PT ;  /* 0x0000009905057233 */ /* 0x000fe20003803000 */
[----:B-----5:R-:W-:Y:S01]  /*b210*/  F2FP.BF16.PACK_AB R0, R12, R14 ;  /* 0x0000000e0c00723e */ /* 0x020fe200000010ff */
        /* <DEDUP_REMOVED lines=80> */
[----:B------:R-:W2:Y:S04]  /*b720*/  LDL.64 R168, [R1+0x70] ;  /* 0x0000700001a87983 */ /* 0x000ea80000100a00 */
[----:B------:R-:W3:Y:S01]  /*b730*/  LDL.64 R172, [R1+0x60] ;  /* 0x0000600001ac7983 */ /* 0x000ee20000100a00 */
[----:B------:R-:W-:Y:S01]  /*b740*/  IADD3 R75, R242, -0x3, RZ ;  /* 0xfffffffdf24b7810 */ /* 0x000fe20007ffe0ff */
[----:B------:R-:W-:-:S04]  /*b750*/  DEPBAR.LE SB0, 0x0 ;  /* 0x000080000000791a */ /* 0x000fc80000000000 */
[----:B------:R-:W-:Y:S01]  /*b760*/  SHF.R.S32.HI R0, RZ, 0x1f, R75 ;  /* 0x0000001fff007819 */ /* 0x000fe2000001144b */
[C---:B------:R-:W-:Y:S01]  /*b770*/  IMAD.WIDE.U32 R2, R75.reuse, c[0x0][0x1a0], RZ ;  /* 0x000068004b027a25 */ /* 0x040fe200078e00ff */
[----:B------:R-:W-:Y:S02]  /*b780*/  ULDC.64 UR4, c[0x0][0x1a0] ;  /* 0x0000680000047ab9 */ /* 0x000fe40000000a00 */
[----:B------:R-:W-:Y:S01]  /*b790*/  USHF.L.U32 UR21, UR4, 0x5, URZ ;  /* 0x0000000504157899 */ /* 0x000fe2000800063f */
[----:B------:R-:W-:Y:S01]  /*b7a0*/  IMAD R0, R0, c[0x0][0x1a0], RZ ;  /* 0x0000680000007a24 */ /* 0x000fe200078e02ff */
[----:B------:R-:W-:Y:S02]  /*b7b0*/  UMOV UR26, 0x5 ;  /* 0x00000005001a7882 */ /* 0x000fe40000000000 */
[----:B------:R-:W-:Y:S01]  /*b7c0*/  USHF.L.U64.HI UR5, UR4, UR26, UR5 ;  /* 0x0000001a04057299 */ /* 0x000fe20008010205 */
[----:B------:R-:W-:-:S04]  /*b7d0*/  IMAD R4, R75, c[0x0][0x1a4], R0 ;  /* 0x000069004b047a24 */ /* 0x000fc800078e0200 */
[----:B------:R-:W-:Y:S01]  /*b7e0*/  IMAD.IADD R4, R3, 0x1, R4 ;  /* 0x0000000103047824 */ /* 0x000fe200078e0204 */
[----:B------:R-:W-:Y:S01]  /*b7f0*/  BAR.SYNC.DEFER_BLOCKING 0x0 ;  /* 0x0000000000007b1d */ /* 0x000fe20000010000 */
        /* <DEDUP_REMOVED lines=13> */
[----:B------:R2:W-:Y:S01]  /*b8d0*/  LDGSTS.E.BYPASS.LTC128B.128 [R208+0x6800], [R4.64] ;  /* 0x0680000004d07fae */ /* 0x0005e2000b901d56 */
[----:B------:R-:W-:Y:S02]  /*b8e0*/  IADD3 R0, R242, -0x3, RZ ;  /* 0xfffffffdf2007810 */ /* 0x000fe40007ffe0ff */
[----:B------:R-:W-:Y:S01]  /*b8f0*/  IADD3.X R9, R3, UR5, RZ, P0, !PT ;  /* 0x0000000503097c10 */ /* 0x000fe200087fe4ff */
[----:B------:R3:W-:Y:S01]  /*b900*/  LDGSTS.E.BYPASS.LTC128B.128 [R208+0x7000], [R2.64] ;  /* 0x0700000002d07fae */ /* 0x0007e2000b901d56 */
[----:B------:R-:W-:-:S03]  /*b910*/  ISETP.GT.AND P0, PT, R0, UR18, PT ;  /* 0x0000001200007c0c */ /* 0x000fc6000bf04270 */
[----:B------:R4:W-:Y:S04]  /*b920*/  LDGSTS.E.BYPASS.LTC128B.128 [R208+0x7800], [R8.64] ;  /* 0x0780000008d07fae */ /* 0x0009e8000b901d56 */
[----:B------:R-:W-:Y:S04]  /*b930*/  LDSM.16.M88.4 R16, [R184+0x4800] ;  /* 0x00480000b810783b */ /* 0x000fe80000000200 */
[----:B------:R-:W-:Y:S04]  /*b940*/  LDSM.16.M88.4 R20, [R184+0x5000] ;  /* 0x00500000b814783b */ /* 0x000fe80000000200 */
[----:B------:R-:W-:Y:S04]  /*b950*/  LDSM.16.M88.4 R36, [R184+0x5800] ;  /* 0x00580000b824783b */ /* 0x000fe80000000200 */
[----:B------:R-:W5:Y:S04]  /*b960*/  LDSM.16.M88.4 R12, [R191] ;  /* 0x00000000bf0c783b */ /* 0x000f680000000200 */
[----:B--2---:R-:W2:Y:S04]  /*b970*/  LDSM.16.M88.4 R4, [R191+0x2000] ;  /* 0x00200000bf04783b */ /* 0x004ea80000000200 */
[----:B------:R-:W-:Y:S04]  /*b980*/  LDSM.16.M88.4 R24, [R190+0x5000] ;  /* 0x00500000be18783b */ /* 0x000fe80000000200 */
[----:B----4-:R-:W4:Y:S04]  /*b990*/  LDSM.16.M88.4 R8, [R184+0x4000] ;  /* 0x00400000b808783b */ /* 0x010f280000000200 */
[----:B------:R-:W-:Y:S04]  /*b9a0*/  LDSM.16.M88.4 R28, [R190+0x4800] ;  /* 0x00480000be1c783b */ /* 0x000fe80000000200 */
[----:B------:R-:W-:Y:S04]  /*b9b0*/  LDSM.16.M88.4 R40, [R197] ;  /* 0x00000000c528783b */ /* 0x000fe80000000200 */
[----:B------:R-:W-:Y:S04]  /*b9c0*/  LDSM.16.M88.4 R32, [R190+0x4000] ;  /* 0x00400000be20783b */ /* 0x000fe80000000200 */
[----:B------:R-:W-:Y:S04]  /*b9d0*/  LDSM.16.M88.4 R48, [R195] ;  /* 0x00000000c330783b */ /* 0x000fe80000000200 */
[----:B------:R-:W-:Y:S04]  /*b9e0*/  LDSM.16.M88.4 R44, [R198] ;  /* 0x00000000c62c783b */ /* 0x000fe80000000200 */
[----:B------:R-:W0:Y:S01]  /*b9f0*/  LDGDEPBAR ;  /* 0x00000000000079af */ /* 0x000e220000000000 */
[-C--:B-----5:R-:W-:Y:S08]  /*ba00*/  HMMA.16816.F32.BF16 R156, R12, R16.reuse, RZ ;  /* 0x000000100c9c723c */ /* 0x0a0ff000000418ff */
[C---:B--2---:R-:W-:Y:S08]  /*ba10*/  HMMA.16816.F32.BF16 R52, R4.reuse, R16, RZ ;  /* 0x000000100434723c */ /* 0x044ff000000418ff */
[C---:B----4-:R-:W-:Y:S08]  /*ba20*/  HMMA.16816.F32.BF16 R56, R4.reuse, R8, RZ ;  /* 0x000000080438723c */ /* 0x050ff000000418ff */
        /* <DEDUP_REMOVED lines=9> */
[----:B------:R-:W4:Y:S07]  /*bac0*/  LDSM.16.M88.4 R8, [R194] ;  /* 0x00000000c208783b */ /* 0x000f2e0000000200 */
[C---:B------:R-:W-:Y:S01]  /*bad0*/  HMMA.16816.F32.BF16 R172, R12.reuse, R18, RZ ;  /* 0x000000120cac723c */ /* 0x040fe200000418ff */
[----:B------:R-:W5:Y:S07]  /*bae0*/  LDSM.16.M88.4 R16, [R192+0x2000] ;  /* 0x00200000c010783b */ /* 0x000f6e0000000200 */
[C---:B------:R-:W-:Y:S08]  /*baf0*/  HMMA.16816.F32.BF16 R152, R12.reuse, R20, RZ ;  /* 0x000000140c98723c */ /* 0x040ff000000418ff */
[C---:B------:R-:W-:Y:S01]  /*bb00*/  HMMA.16816.F32.BF16 R164, R12.reuse, R22, RZ ;  /* 0x000000160ca4723c */ /* 0x040fe200000418ff */
[----:B------:R-:W1:Y:S07]  /*bb10*/  LDSM.16.M88.4 R20, [R190+0x5800] ;  /* 0x00580000be14783b */ /* 0x000e6e0000000200 */
[C---:B------:R-:W-:Y:S08]  /*bb20*/  HMMA.16816.F32.BF16 R148, R12.reuse, R36, RZ ;  /* 0x000000240c94723c */ /* 0x040ff000000418ff */
[----:B------:R-:W-:Y:S01]  /*bb30*/  HMMA.16816.F32.BF16 R60, R12, R38, RZ ;  /* 0x000000260c3c723c */ /* 0x000fe200000418ff */
[----:B------:R-:W3:Y:S07]  /*bb40*/  LDSM.16.M88.4 R36, [R196] ;  /* 0x00000000c424783b */ /* 0x000eee0000000200 */
[-C--:B--2---:R-:W-:Y:S08]  /*bb50*/  HMMA.16816.F32.BF16 R12, R4, R24.reuse, R64 ;  /* 0x00000018040c723c */ /* 0x084ff00000041840 */
[C---:B----4-:R-:W-:Y:S08]  /*bb60*/  HMMA.16816.F32.BF16 R220, R8.reuse, R24, R152 ;  /* 0x0000001808dc723c */ /* 0x050ff00000041898 */
[----:B------:R-:W-:Y:S08]  /*bb70*/  HMMA.16816.F32.BF16 R152, R8, R30, R172 ;  /* 0x0000001e0898723c */ /* 0x000ff000000418ac */
[----:B-----5:R-:W-:Y:S01]  /*bb80*/  HMMA.16816.F32.BF16 R172, R16, R40, R12 ;  /* 0x0000002810ac723c */ /* 0x020fe2000004180c */
[----:B------:R-:W2:Y:S07]  /*bb90*/  LDSM.16.M88.4 R12, [R192] ;  /* 0x00000000c00c783b */ /* 0x000eae0000000200 */
[C---:B-1----:R-:W-:Y:S08]  /*bba0*/  HMMA.16816.F32.BF16 R64, R4.reuse, R20, R68 ;  /* 0x000000140440723c */ /* 0x042ff00000041844 */
[C---:B------:R-:W-:Y:S08]  /*bbb0*/  HMMA.16816.F32.BF16 R68, R4.reuse, R34, R140 ;  /* 0x000000220444723c */ /* 0x040ff0000004188c */
[C---:B------:R-:W-:Y:S08]  /*bbc0*/  HMMA.16816.F32.BF16 R56, R4.reuse, R32, R56 ;  /* 0x000000200438723c */ /* 0x040ff00000041838 */
[C---:B------:R-:W-:Y:S08]  /*bbd0*/  HMMA.16816.F32.BF16 R52, R4.reuse, R28, R52 ;  /* 0x0000001c0434723c */ /* 0x040ff00000041834 */
[C---:B------:R-:W-:Y:S08]  /*bbe0*/  HMMA.16816.F32.BF16 R144, R4.reuse, R30, R144 ;  /* 0x0000001e0490723c */ /* 0x040ff00000041890 */
[C---:B------:R-:W-:Y:S08]  /*bbf0*/  HMMA.16816.F32.BF16 R140, R4.reuse, R26, R168 ;  /* 0x0000001a048c723c */ /* 0x040ff000000418a8 */
[----:B------:R-:W-:Y:S01]  /*bc00*/  HMMA.16816.F32.BF16 R212, R4, R22, R160 ;  /* 0x0000001604d4723c */ /* 0x000fe200000418a0 */
[----:B------:R-:W-:Y:S07]  /*bc10*/  LDSM.16.M88.4 R4, [R193+0x2000] ;  /* 0x00200000c104783b */ /* 0x000fee0000000200 */
[C---:B------:R-:W-:Y:S08]  /*bc20*/  HMMA.16816.F32.BF16 R180, R8.reuse, R32, R180 ;  /* 0x0000002008b4723c */ /* 0x040ff000000418b4 */
[C---:B------:R-:W-:Y:S08]  /*bc30*/  HMMA.16816.F32.BF16 R32, R8.reuse, R34, R176 ;  /* 0x000000220820723c */ /* 0x040ff000000418b0 */
[C---:B------:R-:W-:Y:S01]  /*bc40*/  HMMA.16816.F32.BF16 R216, R8.reuse, R28, R156 ;  /* 0x0000001c08d8723c */ /* 0x040fe2000004189c */
[----:B------:R-:W1:Y:S07]  /*bc50*/  LDSM.16.M88.4 R28, [R189] ;  /* 0x00000000bd1c783b */ /* 0x000e6e0000000200 */
[C---:B------:R-:W-:Y:S08]  /*bc60*/  HMMA.16816.F32.BF16 R224, R8.reuse, R20, R148 ;  /* 0x0000001408e0723c */ /* 0x040ff00000041894 */
[C---:B------:R-:W-:Y:S01]  /*bc70*/  HMMA.16816.F32.BF16 R164, R8.reuse, R26, R164 ;  /* 0x0000001a08a4723c */ /* 0x040fe200000418a4 */
[----:B------:R-:W4:Y:S07]  /*bc80*/  LDSM.16.M88.4 R24, [R189+0x800] ;  /* 0x00080000bd18783b */ /* 0x000f2e0000000200 */
[----:B------:R-:W-:Y:S01]  /*bc90*/  HMMA.16816.F32.BF16 R160, R8, R22, R60 ;  /* 0x0000001608a0723c */ /* 0x000fe2000004183c */
[----:B------:R-:W5:Y:S04]  /*bca0*/  LDSM.16.M88.4 R20, [R189+0x1000] ;  /* 0x00100000bd14783b */ /* 0x000f680000000200 */
[----:B------:R-:W-:Y:S03]  /*bcb0*/  LDSM.16.M88.4 R8, [R193] ;  /* 0x00000000c108783b */ /* 0x000fe60000000200 */
[C---:B---3--:R-:W-:Y:S08]  /*bcc0*/  HMMA.16816.F32.BF16 R176, R16.reuse, R36, R64 ;  /* 0x0000002410b0723c */ /* 0x048ff00000041840 */
[C---:B------:R-:W-:Y:S08]  /*bcd0*/  HMMA.16816.F32.BF16 R156, R16.reuse, R48, R56 ;  /* 0x00000030109c723c */ /* 0x040ff00000041838 */
[C---:B------:R-:W-:Y:S08]  /*bce0*/  HMMA.16816.F32.BF16 R168, R16.reuse, R44, R52 ;  /* 0x0000002c10a8723c */ /* 0x040ff00000041834 */
[C---:B------:R-:W-:Y:S08]  /*bcf0*/  HMMA.16816.F32.BF16 R68, R16.reuse, R50, R68 ;  /* 0x000000321044723c */ /* 0x040ff00000041844 */
[C---:B------:R-:W-:Y:S08]  /*bd00*/  HMMA.16816.F32.BF16 R148, R16.reuse, R46, R144 ;  /* 0x0000002e1094723c */ /* 0x040ff00000041890 */
[C---:B------:R-:W-:Y:S08]  /*bd10*/  HMMA.16816.F32.BF16 R140, R16.reuse, R42, R140 ;  /* 0x0000002a108c723c */ /* 0x040ff0000004188c */
[----:B------:R-:W-:Y:S01]  /*bd20*/  HMMA.16816.F32.BF16 R64, R16, R38, R212 ;  /* 0x000000261040723c */ /* 0x000fe200000418d4 */
[----:B------:R-:W3:Y:S01]  /*bd30*/  LDSM.16.M88.4 R16, [R189+0x1800] ;  /* 0x00180000bd10783b */ /* 0x000ee20000000200 */
        /* <DEDUP_REMOVED lines=10> */
[C---:B----4-:R-:W-:Y:S08]  /*bde0*/  HMMA.16816.F32.BF16 R144, R4.reuse, R24, R168 ;  /* 0x000000180490723c */ /* 0x050ff000000418a8 */
[C---:B-----5:R-:W-:Y:S08]  /*bdf0*/  HMMA.16816.F32.BF16 R152, R4.reuse, R20, R172 ;  /* 0x000000140498723c */ /* 0x060ff000000418ac */
[C---:B---3--:R-:W-:Y:S08]  /*be00*/  HMMA.16816.F32.BF16 R156, R4.reuse, R16, R176 ;  /* 0x00000010049c723c */ /* 0x048ff000000418b0 */
        /* <DEDUP_REMOVED lines=15> */
[----:B------:R-:W3:Y:S01]  /*bf00*/  LDL.64 R246, [R1+0x40] ;  /* 0x0000400001f67983 */ /* 0x000ee20000100a00 */
[----:B------:R-:W-:Y:S01]  /*bf10*/  IADD3 R0, R242, -0x4, RZ ;  /* 0xfffffffcf2007810 */ /* 0x000fe20007ffe0ff */
[----:B------:R-:W-:-:S02]  /*bf20*/  ULDC.64 UR4, c[0x0][0x198] ;  /* 0x0000660000047ab9 */ /* 0x000fc40000000a00 */
[----:B------:R-:W-:Y:S01]  /*bf30*/  USHF.L.U32 UR26, UR4, 0x5, URZ ;  /* 0x00000005041a7899 */ /* 0x000fe2000800063f */
[----:B------:R-:W-:Y:S01]  /*bf40*/  SHF.R.S32.HI R2, RZ, 0x1f, R0 ;  /* 0x0000001fff027819 */ /* 0x000fe20000011400 */
[----:B------:R-:W-:Y:S02]  /*bf50*/  UMOV UR21, 0x5 ;  /* 0x0000000500157882 */ /* 0x000fe40000000000 */
[----:B------:R-:W-:Y:S02]  /*bf60*/  USHF.L.U64.HI UR5, UR4, UR21, UR5 ;  /* 0x0000001504057299 */ /* 0x000fe40008010205 */
[----:B------:R-:W-:Y:S02]  /*bf70*/  IMAD R4, R2, c[0x0][0x198], RZ ;  /* 0x0000660002047a24 */ /* 0x000fe400078e02ff */
[----:B------:R-:W-:-:S04]  /*bf80*/  IMAD.WIDE.U32 R2, R0, c[0x0][0x198], RZ ;  /* 0x0000660000027a25 */ /* 0x000fc800078e00ff */
        /* <DEDUP_REMOVED lines=20> */
.L_x_1624:
[----:B-1----:R-:W2:Y:S04]  /*c0d0*/  LDL R5, [R1+0x30] ;  /* 0x0000300001057983 */ /* 0x002ea80000100800 */
[----:B------:R-:W3:Y:S04]  /*c0e0*/  LDL R2, [R1+0x88] ;  /* 0x0000880001027983 */ /* 0x000ee80000100800 */
[----:B------:R-:W4:Y:S04]  /*c0f0*/  LDL R3, [R1+0x78] ;  /* 0x0000780001037983 */ /* 0x000f280000100800 */
[----:B------:R-:W5:Y:S04]  /*c100*/  LDL R4, [R1+0x18] ;  /* 0x0000180001047983 */ /* 0x000f680000100800 */
[----:B------:R-:W1:Y:S01]  /*c110*/  S2R R0, SR_TID.X ;  /* 0x0000000000007919 */ /* 0x000e620000002100 */
[----:B------:R-:W2:Y:S03]  /*c120*/  LDC.U8 R182, c[0x0][0x2d8] ;  /* 0x0000b600ffb67b82 */ /* 0x000ea60000000000 */
[----:B------:R-:W-:Y:S04]  /*c130*/  LDSM.16.MT88.4 R56, [R187+0x6000] ;  /* 0x00600000bb38783b */ /* 0x000fe80000004200 */
[----:B------:R-:W-:Y:S04]  /*c140*/  LDSM.16.MT88.4 R48, [R185+0x6000] ;  /* 0x00600000b930783b */ /* 0x000fe80000004200 */
[----:B------:R-:W-:Y:S01]  /*c150*/  LDSM.16.MT88.4 R44, [R186+0x6000] ;  /* 0x00600000ba2c783b */ /* 0x000fe20000004200 */
[----:B-1----:R-:W-:-:S05]  /*c160*/  IMAD.SHL.U32 R0, R0, 0x2, RZ ;  /* 0x0000000200007824 */ /* 0x002fca00078e00ff */
[----:B------:R-:W-:-:S05]  /*c170*/  LOP3.LUT R0, R0, 0x6, RZ, 0xc0, !PT ;  /* 0x0000000600007812 */ /* 0x000fca00078ec0ff */
[----:B------:R-:W-:-:S05]  /*c180*/  IMAD R0, R75, 0x40, R0 ;  /* 0x000000404b007824 */ /* 0x000fca00078e0200 */
[C---:B------:R-:W-:Y:S02]  /*c190*/  IADD3 R16, R0.reuse, 0x1, RZ ;  /* 0x0000000100107810 */ /* 0x040fe40007ffe0ff */
[-C--:B------:R-:W-:Y:S02]  /*c1a0*/  ISETP.GE.AND P3, PT, R0, R204.reuse, PT ;  /* 0x000000cc0000720c */ /* 0x080fe40003f66270 */
[----:B------:R-:W-:Y:S02]  /*c1b0*/  ISETP.GE.AND P2, PT, R16, R204, PT ;  /* 0x000000cc1000720c */ /* 0x000fe40003f46270 */
[CC--:B------:R-:W-:Y:S02]  /*c1c0*/  ISETP.LT.OR P3, PT, R0.reuse, R200.reuse, P3 ;  /* 0x000000c80000720c */ /* 0x0c0fe40001f61670 */
[----:B------:R-:W-:Y:S02]  /*c1d0*/  IADD3 R15, R0, 0x8, RZ ;  /* 0x00000008000f7810 */ /* 0x000fe40007ffe0ff */
[----:B------:R-:W-:-:S02]  /*c1e0*/  ISETP.LT.OR P2, PT, R16, R200, P2 ;  /* 0x000000c81000720c */ /* 0x000fc40001741670 */
[----:B------:R-:W-:Y:S02]  /*c1f0*/  FSEL R10, R36, -INF , !P3 ;  /* 0xff800000240a7808 */ /* 0x000fe40005800000 */
[----:B------:R-:W-:Y:S02]  /*c200*/  IADD3 R17, R0, 0x9, RZ ;  /* 0x0000000900117810 */ /* 0x000fe40007ffe0ff */
[-C--:B------:R-:W-:Y:S02]  /*c210*/  ISETP.GE.AND P3, PT, R15, R204.reuse, PT ;  /* 0x000000cc0f00720c */ /* 0x080fe40003f66270 */
[----:B------:R-:W-:Y:S02]  /*c220*/  FSEL R12, R37, -INF , !P2 ;  /* 0xff800000250c7808 */ /* 0x000fe40005000000 */
[----:B------:R-:W-:Y:S02]  /*c230*/  ISETP.GE.AND P2, PT, R17, R204, PT ;  /* 0x000000cc1100720c */ /* 0x000fe40003f46270 */
[----:B------:R-:W-:-:S02]  /*c240*/  ISETP.LT.OR P3, PT, R15, R200, P3 ;  /* 0x000000c80f00720c */ /* 0x000fc40001f61670 */
[----:B------:R-:W-:Y:S02]  /*c250*/  IADD3 R19, R0, 0x10, RZ ;  /* 0x0000001000137810 */ /* 0x000fe40007ffe0ff */
[----:B------:R-:W-:Y:S02]  /*c260*/  ISETP.LT.OR P2, PT, R17, R200, P2 ;  /* 0x000000c81100720c */ /* 0x000fe40001741670 */
[----:B------:R-:W-:Y:S02]  /*c270*/  FSEL R11, R68, -INF , !P3 ;  /* 0xff800000440b7808 */ /* 0x000fe40005800000 */
[C---:B------:R-:W-:Y:S02]  /*c280*/  IADD3 R20, R0.reuse, 0x11, RZ ;  /* 0x0000001100147810 */ /* 0x040fe40007ffe0ff */
[----:B------:R-:W-:Y:S02]  /*c290*/  ISETP.GE.AND P3, PT, R19, R204, PT ;  /* 0x000000cc1300720c */ /* 0x000fe40003f66270 */
[----:B------:R-:W-:-:S02]  /*c2a0*/  ISETP.GE.AND P1, PT, R0, R203, PT ;  /* 0x000000cb0000720c */ /* 0x000fc40003f26270 */
[----:B------:R-:W-:Y:S02]  /*c2b0*/  FSEL R14, R69, -INF , !P2 ;  /* 0xff800000450e7808 */ /* 0x000fe40005000000 */
[----:B------:R-:W-:Y:S02]  /*c2c0*/  ISETP.GE.AND P2, PT, R20, R204, PT ;  /* 0x000000cc1400720c */ /* 0x000fe40003f46270 */
[----:B------:R-:W-:Y:S02]  /*c2d0*/  ISETP.LT.OR P3, PT, R19, R200, P3 ;  /* 0x000000c81300720c */ /* 0x000fe40001f61670 */
[C---:B------:R-:W-:Y:S02]  /*c2e0*/  ISETP.LT.OR P1, PT, R0.reuse, R199, P1 ;  /* 0x000000c70000720c */ /* 0x040fe40000f21670 */
[----:B------:R-:W-:Y:S02]  /*c2f0*/  IADD3 R21, R0, 0x18, RZ ;  /* 0x0000001800157810 */ /* 0x000fe40007ffe0ff */
[----:B------:R-:W-:-:S02]  /*c300*/  ISETP.GE.AND P0, PT, R16, R203, PT ;  /* 0x000000cb1000720c */ /* 0x000fc40003f06270 */
[----:B------:R-:W-:Y:S02]  /*c310*/  ISETP.LT.OR P2, PT, R20, R200, P2 ;  /* 0x000000c81400720c */ /* 0x000fe40001741670 */
[----:B------:R-:W-:Y:S02]  /*c320*/  FSEL R73, R144, -INF , !P3 ;  /* 0xff80000090497808 */ /* 0x000fe40005800000 */
[----:B------:R-:W-:Y:S02]  /*c330*/  FSEL R18, R38, -INF , !P1 ;  /* 0xff80000026127808 */ /* 0x000fe40004800000 */
[----:B------:R-:W-:Y:S02]  /*c340*/  IADD3 R25, R0, 0x19, RZ ;  /* 0x0000001900197810 */ /* 0x000fe40007ffe0ff */
[----:B------:R-:W-:Y:S02]  /*c350*/  ISETP.GE.AND P3, PT, R21, R204, PT ;  /* 0x000000cc1500720c */ /* 0x000fe40003f66270 */
[----:B------:R-:W-:-:S02]  /*c360*/  ISETP.GE.AND P1, PT, R15, R203, PT ;  /* 0x000000cb0f00720c */ /* 0x000fc40003f26270 */
[-C--:B------:R-:W-:Y:S02]  /*c370*/  ISETP.LT.OR P0, PT, R16, R199.reuse, P0 ;  /* 0x000000c71000720c */ /* 0x080fe40000701670 */
[----:B------:R-:W-:Y:S02]  /*c380*/  FSEL R74, R145, -INF , !P2 ;  /* 0xff800000914a7808 */ /* 0x000fe40005000000 */
[----:B------:R-:W-:Y:S02]  /*c390*/  ISETP.GE.AND P2, PT, R25, R204, PT ;  /* 0x000000cc1900720c */ /* 0x000fe40003f46270 */
[----:B------:R-:W-:Y:S02]  /*c3a0*/  ISETP.LT.OR P3, PT, R21, R200, P3 ;  /* 0x000000c81500720c */ /* 0x000fe40001f61670 */
[----:B------:R-:W-:Y:S02]  /*c3b0*/  ISETP.LT.OR P1, PT, R15, R199, P1 ;  /* 0x000000c70f00720c */ /* 0x000fe40000f21670 */
[----:B------:R-:W-:-:S02]  /*c3c0*/  IADD3 R24, R0, 0x20, RZ ;  /* 0x0000002000187810 */ /* 0x000fc40007ffe0ff */
[----:B------:R-:W-:Y:S02]  /*c3d0*/  FSEL R33, R39, -INF , !P0 ;  /* 0xff80000027217808 */ /* 0x000fe40004000000 */
[----:B------:R-:W-:Y:S02]  /*c3e0*/  ISETP.GE.AND P0, PT, R17, R203, PT ;  /* 0x000000cb1100720c */ /* 0x000fe40003f06270 */
[----:B------:R-:W-:Y:S02]  /*c3f0*/  ISETP.LT.OR P2, PT, R25, R200, P2 ;  /* 0x000000c81900720c */ /* 0x000fe40001741670 */
[----:B------:R-:W-:Y:S02]  /*c400*/  FSEL R144, R148, -INF , !P3 ;  /* 0xff80000094907808 */ /* 0x000fe40005800000 */
[----:B------:R-:W-:Y:S02]  /*c410*/  FSEL R29, R70, -INF , !P1 ;  /* 0xff800000461d7808 */ /* 0x000fe40004800000 */
[----:B------:R-:W-:-:S02]  /*c420*/  IADD3 R23, R0, 0x21, RZ ;  /* 0x0000002100177810 */ /* 0x000fc40007ffe0ff */
[CC--:B------:R-:W-:Y:S02]  /*c430*/  ISETP.GE.AND P3, PT, R24.reuse, R204.reuse, PT ;  /* 0x000000cc1800720c */ /* 0x0c0fe40003f66270 */
[----:B------:R-:W-:Y:S02]  /*c440*/  ISETP.GE.AND P1, PT, R19, R203, PT ;  /* 0x000000cb1300720c */ /* 0x000fe40003f26270 */
[----:B------:R-:W-:Y:S02]  /*c450*/  ISETP.LT.OR P0, PT, R17, R199, P0 ;  /* 0x000000c71100720c */ /* 0x000fe40000701670 */
[----:B------:R-:W-:Y:S02]  /*c460*/  FSEL R145, R149, -INF , !P2 ;  /* 0xff80000095917808 */ /* 0x000fe40005000000 */
[----:B------:R-:W-:Y:S02]  /*c470*/  ISETP.GE.AND P2, PT, R23, R204, PT ;  /* 0x000000cc1700720c */ /* 0x000fe40003f46270 */
[----:B------:R-:W-:-:S02]  /*c480*/  ISETP.LT.OR P3, PT, R24, R200, P3 ;  /* 0x000000c81800720c */ /* 0x000fc40001f61670 */
[----:B------:R-:W-:Y:S02]  /*c490*/  IADD3 R22, R0, 0x28, RZ ;  /* 0x0000002800167810 */ /* 0x000fe40007ffe0ff */
[----:B------:R-:W-:Y:S02]  /*c4a0*/  ISETP.LT.OR P1, PT, R19, R199, P1 ;  /* 0x000000c71300720c */ /* 0x000fe40000f21670 */
[----:B------:R-:W-:Y:S02]  /*c4b0*/  FSEL R30, R71, -INF , !P0 ;  /* 0xff800000471e7808 */ /* 0x000fe40004000000 */
[----:B------:R-:W-:Y:S02]  /*c4c0*/  ISETP.GE.AND P0, PT, R20, R203, PT ;  /* 0x000000cb1400720c */ /* 0x000fe40003f06270 */
[----:B------:R-:W-:Y:S02]  /*c4d0*/  ISETP.LT.OR P2, PT, R23, R200, P2 ;  /* 0x000000c81700720c */ /* 0x000fe40001741670 */
[----:B------:R-:W-:-:S02]  /*c4e0*/  FSEL R152, R152, -INF , !P3 ;  /* 0xff80000098987808 */ /* 0x000fc40005800000 */
[----:B------:R-:W-:Y:S02]  /*c4f0*/  IADD3 R26, R0, 0x29, RZ ;  /* 0x00000029001a7810 */ /* 0x000fe40007ffe0ff */
[----:B------:R-:W-:Y:S02]  /*c500*/  ISETP.GE.AND P6, PT, R22, R204, PT ;  /* 0x000000cc1600720c */ /* 0x000fe40003fc6270 */
[----:B------:R-:W-:Y:S02]  /*c510*/  FSEL R146, R146, -INF , !P1 ;  /* 0xff80000092927808 */ /* 0x000fe40004800000 */
[----:B------:R-:W-:Y:S02]  /*c520*/  ISETP.GE.AND P1, PT, R21, R203, PT ;  /* 0x000000cb1500720c */ /* 0x000fe40003f26270 */
[----:B------:R-:W-:Y:S02]  /*c530*/  ISETP.LT.OR P0, PT, R20, R199, P0 ;  /* 0x000000c71400720c */ /* 0x000fe40000701670 */
[----:B------:R-:W-:-:S02]  /*c540*/  FSEL R153, R153, -INF , !P2 ;  /* 0xff80000099997808 */ /* 0x000fc40005000000 */
[----:B------:R-:W-:Y:S02]  /*c550*/  IADD3 R27, R0, 0x30, RZ ;  /* 0x00000030001b7810 */ /* 0x000fe40007ffe0ff */
[----:B------:R-:W-:Y:S02]  /*c560*/  ISETP.GE.AND P5, PT, R26, R204, PT ;  /* 0x000000cc1a00720c */ /* 0x000fe40003fa6270 */
[----:B------:R-:W-:Y:S02]  /*c570*/  ISETP.LT.OR P6, PT, R22, R200, P6 ;  /* 0x000000c81600720c */ /* 0x000fe400037c1670 */
[----:B------:R-:W-:Y:S02]  /*c580*/  ISETP.LT.OR P1, PT, R21, R199, P1 ;  /* 0x000000c71500720c */ /* 0x000fe40000f21670 */
[----:B------:R-:W-:Y:S02]  /*c590*/  FSEL R147, R147, -INF , !P0 ;  /* 0xff80000093937808 */ /* 0x000fe40004000000 */
[----:B------:R-:W-:-:S02]  /*c5a0*/  IADD3 R31, R0, 0x31, RZ ;  /* 0x00000031001f7810 */ /* 0x000fc40007ffe0ff */
[----:B------:R-:W-:Y:S02]  /*c5b0*/  ISETP.GE.AND P4, PT, R27, R204, PT ;  /* 0x000000cc1b00720c */ /* 0x000fe40003f86270 */
[----:B------:R-:W-:Y:S02]  /*c5c0*/  ISETP.LT.OR P5, PT, R26, R200, P5 ;  /* 0x000000c81a00720c */ /* 0x000fe40002fa1670 */
[----:B------:R-:W-:Y:S02]  /*c5d0*/  FSEL R183, R140, -INF , !P6 ;  /* 0xff8000008cb77808 */ /* 0x000fe40007000000 */
[-C--:B------:R-:W-:Y:S02]  /*c5e0*/  ISETP.GE.AND P0, PT, R25, R203.reuse, PT ;  /* 0x000000cb1900720c */ /* 0x080fe40003f06270 */
[----:B------:R-:W-:Y:S02]  /*c5f0*/  FSEL R150, R150, -INF , !P1 ;  /* 0xff80000096967808 */ /* 0x000fe40004800000 */
[----:B------:R-:W-:-:S02]  /*c600*/  ISETP.GE.AND P1, PT, R24, R203, PT ;  /* 0x000000cb1800720c */ /* 0x000fc40003f26270 */
[----:B------:R-:W-:Y:S02]  /*c610*/  IADD3 R32, R0, 0x38, RZ ;  /* 0x0000003800207810 */ /* 0x000fe40007ffe0ff */
[----:B------:R-:W-:Y:S02]  /*c620*/  ISETP.GE.AND P3, PT, R31, R204, PT ;  /* 0x000000cc1f00720c */ /* 0x000fe40003f66270 */
[----:B------:R-:W-:Y:S02]  /*c630*/  ISETP.LT.OR P4, PT, R27, R200, P4 ;  /* 0x000000c81b00720c */ /* 0x000fe40002781670 */
[----:B------:R-:W-:Y:S02]  /*c640*/  FSEL R224, R141, -INF , !P5 ;  /* 0xff8000008de07808 */ /* 0x000fe40006800000 */
[-C--:B------:R-:W-:Y:S02]  /*c650*/  ISETP.LT.OR P0, PT, R25, R199.reuse, P0 ;  /* 0x000000c71900720c */ /* 0x080fe40000701670 */
[----:B------:R-:W-:-:S02]  /*c660*/  ISETP.LT.OR P1, PT, R24, R199, P1 ;  /* 0x000000c71800720c */ /* 0x000fc40000f21670 */
[----:B------:R-:W-:Y:S02]  /*c670*/  IADD3 R34, R0, 0x39, RZ ;  /* 0x0000003900227810 */ /* 0x000fe40007ffe0ff */
[----:B------:R-:W-:Y:S02]  /*c680*/  ISETP.GE.AND P2, PT, R32, R204, PT ;  /* 0x000000cc2000720c */ /* 0x000fe40003f46270 */
[----:B------:R-:W-:Y:S02]  /*c690*/  ISETP.LT.OR P3, PT, R31, R200, P3 ;  /* 0x000000c81f00720c */ /* 0x000fe40001f61670 */
[----:B------:R-:W-:Y:S02]  /*c6a0*/  FSEL R243, R156, -INF , !P4 ;  /* 0xff8000009cf37808 */ /* 0x000fe40006000000 */
[----:B------:R-:W-:Y:S02]  /*c6b0*/  FSEL R151, R151, -INF , !P0 ;  /* 0xff80000097977808 */ /* 0x000fe40004000000 */
[----:B------:R-:W-:-:S02]  /*c6c0*/  ISETP.GE.AND P0, PT, R23, R203, PT ;  /* 0x000000cb1700720c */ /* 0x000fc40003f06270 */
[----:B------:R-:W-:Y:S02]  /*c6d0*/  FSEL R227, R154, -INF , !P1 ;  /* 0xff8000009ae37808 */ /* 0x000fe40004800000 */
[----:B------:R-:W-:Y:S02]  /*c6e0*/  ISETP.GE.AND P1, PT, R34, R204, PT ;  /* 0x000000cc2200720c */ /* 0x000fe40003f26270 */
[-C--:B------:R-:W-:Y:S02]  /*c6f0*/  ISETP.LT.OR P2, PT, R32, R200.reuse, P2 ;  /* 0x000000c82000720c */ /* 0x080fe40001741670 */
[----:B------:R-:W-:Y:S02]  /*c700*/  FSEL R245, R157, -INF , !P3 ;  /* 0xff8000009df57808 */ /* 0x000fe40005800000 */
[----:B------:R-:W-:Y:S02]  /*c710*/  ISETP.LT.OR P0, PT, R23, R199, P0 ;  /* 0x000000c71700720c */ /* 0x000fe40000701670 */
[----:B------:R-:W-:-:S02]  /*c720*/  ISETP.LT.OR P1, PT, R34, R200, P1 ;  /* 0x000000c82200720c */ /* 0x000fc40000f21670 */
[----:B------:R-:W-:Y:S02]  /*c730*/  FSEL R244, R64, -INF , !P2 ;  /* 0xff80000040f47808 */ /* 0x000fe40005000000 */
[----:B------:R-:W-:Y:S02]  /*c740*/  FSEL R242, R155, -INF , !P0 ;  /* 0xff8000009bf27808 */ /* 0x000fe40004000000 */
[----:B------:R-:W-:Y:S02]  /*c750*/  ISETP.GE.AND P0, PT, R22, R203, PT ;  /* 0x000000cb1600720c */ /* 0x000fe40003f06270 */
[----:B------:R-:W-:Y:S01]  /*c760*/  FSEL R247, R65, -INF , !P1 ;  /* 0xff80000041f77808 */ /* 0x000fe20004800000 */
[----:B--2---:R-:W-:Y:S02]  /*c770*/  IMAD.MOV.U32 R40, RZ, RZ, R5 ;  /* 0x000000ffff287224 */ /* 0x004fe400078e0005 */
[----:B---3--:R-:W-:Y:S01]  /*c780*/  IMAD.MOV.U32 R5, RZ, RZ, R2 ;  /* 0x000000ffff057224 */ /* 0x008fe200078e0002 */
[----:B------:R-:W-:-:S04]  /*c790*/  FMNMX.FTZ R2, R209, R10, !PT ;  /* 0x0000000ad1027209 */ /* 0x000fc80007810000 */
[----:B------:R-:W-:-:S04]  /*c7a0*/  FMNMX.FTZ R2, R12, R2, !PT ;  /* 0x000000020c027209 */ /* 0x000fc80007810000 */
[----:B------:R-:W-:-:S04]  /*c7b0*/  FMNMX.FTZ R2, R11, R2, !PT ;  /* 0x000000020b027209 */ /* 0x000fc80007810000 */
[----:B------:R-:W-:-:S04]  /*c7c0*/  FMNMX.FTZ R2, R14, R2, !PT ;  /* 0x000000020e027209 */ /* 0x000fc80007810000 */
[----:B------:R-:W-:Y:S01]  /*c7d0*/  FMNMX.FTZ R2, R73, R2, !PT ;  /* 0x0000000249027209 */ /* 0x000fe20007810000 */
[----:B----4-:R-:W-:-:S03]  /*c7e0*/  IMAD.MOV.U32 R7, RZ, RZ, R3 ;  /* 0x000000ffff077224 */ /* 0x010fc600078e0003 */
        /* <DEDUP_REMOVED lines=16> */
[----:B-----5:R-:W-:Y:S01]  /*c8f0*/  IMAD.MOV.U32 R6, RZ, RZ, R4 ;  /* 0x000000ffff067224 */ /* 0x020fe200078e0004 */
[----:B------:R-:W-:Y:S02]  /*c900*/  FMNMX.FTZ R2, R151, R2, !PT ;  /* 0x0000000297027209 */ /* 0x000fe40007810000 */
[----:B------:R-:W-:Y:S02]  /*c910*/  FMNMX.FTZ R4, R244, R3, !PT ;  /* 0x00000003f4047209 */ /* 0x000fe40007810000 */
[----:B------:R-:W-:-:S02]  /*c920*/  ISETP.GE.AND P2, PT, R26, R203, PT ;  /* 0x000000cb1a00720c */ /* 0x000fc40003f46270 */
[----:B------:R-:W-:Y:S02]  /*c930*/  ISETP.LT.OR P3, PT, R22, R199, P0 ;  /* 0x000000c71600720c */ /* 0x000fe40000761670 */
[----:B------:R-:W-:Y:S02]  /*c940*/  FMNMX.FTZ R3, R227, R2, !PT ;  /* 0x00000002e3037209 */ /* 0x000fe40007810000 */
[----:B------:R-:W-:Y:S02]  /*c950*/  FMNMX.FTZ R2, R247, R4, !PT ;  /* 0x00000004f7027209 */ /* 0x000fe40007810000 */
[----:B------:R-:W-:Y:S02]  /*c960*/  ISETP.GE.AND P1, PT, R27, R203, PT ;  /* 0x000000cb1b00720c */ /* 0x000fe40003f26270 */
[----:B------:R-:W-:Y:S02]  /*c970*/  ISETP.LT.OR P2, PT, R26, R199, P2 ;  /* 0x000000c71a00720c */ /* 0x000fe40001741670 */
[----:B------:R-:W-:-:S02]  /*c980*/  FSEL R225, R142, -INF , !P3 ;  /* 0xff8000008ee17808 */ /* 0x000fc40005800000 */
[----:B------:R-:W-:Y:S01]  /*c990*/  FMNMX.FTZ R3, R242, R3, !PT ;  /* 0x00000003f2037209 */ /* 0x000fe20007810000 */
[----:B------:R-:W1:Y:S01]  /*c9a0*/  SHFL.BFLY PT, R4, R2, 0x2, 0x1f ;  /* 0x0c401f0002047f89 */ /* 0x000e6200000e0000 */
[----:B------:R-:W-:Y:S02]  /*c9b0*/  ISETP.GE.AND P0, PT, R31, R203, PT ;  /* 0x000000cb1f00720c */ /* 0x000fe40003f06270 */
[----:B------:R-:W-:Y:S02]  /*c9c0*/  FSEL R226, R143, -INF , !P2 ;  /* 0xff8000008fe27808 */ /* 0x000fe40005000000 */
[----:B------:R-:W-:Y:S02]  /*c9d0*/  ISETP.LT.OR P1, PT, R27, R199, P1 ;  /* 0x000000c71b00720c */ /* 0x000fe40000f21670 */
[----:B------:R-:W-:Y:S02]  /*c9e0*/  FMNMX.FTZ R3, R225, R3, !PT ;  /* 0x00000003e1037209 */ /* 0x000fe40007810000 */
[----:B------:R-:W-:-:S02]  /*c9f0*/  ISETP.LT.OR P2, PT, R31, R199, P0 ;  /* 0x000000c71f00720c */ /* 0x000fc40000741670 */
[----:B------:R-:W-:Y:S02]  /*ca00*/  ISETP.GE.AND P0, PT, R32, R203, PT ;  /* 0x000000cb2000720c */ /* 0x000fe40003f06270 */
[----:B------:R-:W-:Y:S02]  /*ca10*/  FSEL R246, R158, -INF , !P1 ;  /* 0xff8000009ef67808 */ /* 0x000fe40004800000 */
[----:B------:R-:W-:Y:S02]  /*ca20*/  FMNMX.FTZ R3, R226, R3, !PT ;  /* 0x00000003e2037209 */ /* 0x000fe40007810000 */
[----:B------:R-:W-:Y:S02]  /*ca30*/  FSEL R248, R159, -INF , !P2 ;  /* 0xff8000009ff87808 */ /* 0x000fe40005000000 */
[----:B------:R-:W-:Y:S02]  /*ca40*/  ISETP.GE.AND P1, PT, R34, R203, PT ;  /* 0x000000cb2200720c */ /* 0x000fe40003f26270 */
[----:B------:R-:W-:-:S02]  /*ca50*/  ISETP.LT.OR P0, PT, R32, R199, P0 ;  /* 0x000000c72000720c */ /* 0x000fc40000701670 */
[----:B------:R-:W-:Y:S02]  /*ca60*/  FMNMX.FTZ R3, R246, R3, !PT ;  /* 0x00000003f6037209 */ /* 0x000fe40007810000 */
[----:B------:R-:W-:Y:S02]  /*ca70*/  ISETP.LT.OR P1, PT, R34, R199, P1 ;  /* 0x000000c72200720c */ /* 0x000fe40000f21670 */
[----:B------:R-:W-:Y:S02]  /*ca80*/  FSEL R249, R66, -INF , !P0 ;  /* 0xff80000042f97808 */ /* 0x000fe40004000000 */
[----:B------:R-:W-:Y:S02]  /*ca90*/  FMNMX.FTZ R3, R248, R3, !PT ;  /* 0x00000003f8037209 */ /* 0x000fe40007810000 */
[----:B------:R-:W-:Y:S02]  /*caa0*/  FSEL R250, R67, -INF , !P1 ;  /* 0xff80000043fa7808 */ /* 0x000fe40004800000 */
[----:B------:R-:W-:Y:S01]  /*cab0*/  FMNMX.FTZ R3, R249, R3, !PT ;  /* 0x00000003f9037209 */ /* 0x000fe20007810000 */
[----:B------:R-:W-:Y:S01]  /*cac0*/  IMAD.WIDE.U32 R158, R5, -0x326172a9, RZ ;  /* 0xcd9e8d57059e7825 */ /* 0x000fe200078e00ff */
[----:B-1----:R-:W-:-:S02]  /*cad0*/  FMNMX.FTZ R4, R2, R4, !PT ;  /* 0x0000000402047209 */ /* 0x002fc40007810000 */
[----:B------:R-:W-:Y:S02]  /*cae0*/  FMNMX.FTZ R5, R250, R3, !PT ;  /* 0x00000003fa057209 */ /* 0x000fe40007810000 */
[----:B------:R-:W-:Y:S01]  /*caf0*/  LOP3.LUT R2, R159, R40, RZ, 0x3c, !PT ;  /* 0x000000289f027212 */ /* 0x000fe200078e3cff */
[----:B------:R-:W-:Y:S04]  /*cb00*/  SHFL.BFLY PT, R28, R4, 0x1, 0x1f ;  /* 0x0c201f00041c7f89 */ /* 0x000fe800000e0000 */
[----:B------:R-:W1:Y:S01]  /*cb10*/  SHFL.BFLY PT, R13, R5, 0x2, 0x1f ;  /* 0x0c401f00050d7f89 */ /* 0x000e6200000e0000 */
[----:B------:R-:W-:Y:S02]  /*cb20*/  IMAD.SHL.U32 R142, R75, 0x2, RZ ;  /* 0x000000024b8e7824 */ /* 0x000fe400078e00ff */
[----:B------:R-:W-:-:S04]  /*cb30*/  IMAD.WIDE.U32 R148, R7, -0x2daee0ad, RZ ;  /* 0xd2511f5307947825 */ /* 0x000fc800078e00ff */
[----:B------:R-:W-:Y:S01]  /*cb40*/  IMAD.WIDE.U32 R60, R2, -0x2daee0ad, RZ ;  /* 0xd2511f53023c7825 */ /* 0x000fe200078e00ff */
[----:B------:R-:W-:-:S04]  /*cb50*/  LOP3.LUT R2, R149, UR25, R142, 0x96, !PT ;  /* 0x0000001995027c12 */ /* 0x000fc8000f8e968e */
[----:B------:R-:W-:Y:S01]  /*cb60*/  LOP3.LUT R3, R61, UR14, R148, 0x96, !PT ;  /* 0x0000000e3d037c12 */ /* 0x000fe2000f8e9694 */
[----:B------:R-:W-:-:S04]  /*cb70*/  IMAD.WIDE.U32 R8, R2, -0x326172a9, RZ ;  /* 0xcd9e8d5702087825 */ /* 0x000fc800078e00ff */
[----:B------:R-:W-:Y:S01]  /*cb80*/  IMAD.WIDE.U32 R36, R3, -0x326172a9, RZ ;  /* 0xcd9e8d5703247825 */ /* 0x000fe200078e00ff */
[----:B------:R-:W-:-:S03]  /*cb90*/  LOP3.LUT R2, R9, UR15, R158, 0x96, !PT ;  /* 0x0000000f09027c12 */ /* 0x000fc6000f8e969e */
[----:B------:R-:W-:Y:S01]  /*cba0*/  IMAD.MOV.U32 R35, RZ, RZ, R6 ;  /* 0x000000ffff237224 */ /* 0x000fe200078e0006 */
[----:B------:R-:W-:Y:S01]  /*cbb0*/  LOP3.LUT R6, R37, UR13, R8, 0x96, !PT ;  /* 0x0000000d25067c12 */ /* 0x000fe2000f8e9608 */
[----:B------:R-:W-:Y:S01]  /*cbc0*/  IMAD.WIDE.U32 R2, R2, -0x2daee0ad, RZ ;  /* 0xd2511f5302027825 */ /* 0x000fe200078e00ff */
[----:B-1----:R-:W-:Y:S02]  /*cbd0*/  FMNMX.FTZ R5, R5, R13, !PT ;  /* 0x0000000d05057209 */ /* 0x002fe40007810000 */
[----:B------:R-:W-:Y:S01]  /*cbe0*/  FMNMX.FTZ R70, R4, R28, !PT ;  /* 0x0000001c04467209 */ /* 0x000fe20007810000 */
[----:B------:R-:W-:Y:S01]  /*cbf0*/  IMAD.WIDE.U32 R6, R6, -0x2daee0ad, RZ ;  /* 0xd2511f5306067825 */ /* 0x000fe200078e00ff */
[----:B------:R-:W-:Y:S01]  /*cc00*/  LOP3.LUT R3, R3, UR12, R60, 0x96, !PT ;  /* 0x0000000c03037c12 */ /* 0x000fe2000f8e963c */
[----:B------:R-:W1:Y:S01]  /*cc10*/  SHFL.BFLY PT, R28, R5, 0x1, 0x1f ;  /* 0x0c201f00051c7f89 */ /* 0x000e6200000e0000 */
[C---:B------:R-:W-:Y:S01]  /*cc20*/  FSETP.NEU.FTZ.AND P1, PT, R70.reuse, -INF , PT ;  /* 0xff8000004600780b */ /* 0x040fe20003f3d000 */
[----:B------:R-:W-:Y:S01]  /*cc30*/  FMUL.FTZ R4, R70, c[0x0][0x23c] ;  /* 0x00008f0046047a20 */ /* 0x000fe20000410000 */
[----:B------:R-:W-:Y:S01]  /*cc40*/  LOP3.LUT R7, R7, UR10, R2, 0x96, !PT ;  /* 0x0000000a07077c12 */ /* 0x000fe2000f8e9602 */
[----:B------:R-:W-:-:S03]  /*cc50*/  IMAD.WIDE.U32 R2, R3, -0x326172a9, RZ ;  /* 0xcd9e8d5703027825 */ /* 0x000fc600078e00ff */
[----:B------:R-:W-:Y:S01]  /*cc60*/  FSEL R13, R4, RZ, P1 ;  /* 0x000000ff040d7208 */ /* 0x000fe20000800000 */
[----:B------:R-:W-:Y:S01]  /*cc70*/  IMAD.WIDE.U32 R62, R7, -0x326172a9, RZ ;  /* 0xcd9e8d57073e7825 */ /* 0x000fe200078e00ff */
[----:B------:R-:W-:-:S03]  /*cc80*/  LOP3.LUT R7, R3, UR11, R36, 0x96, !PT ;  /* 0x0000000b03077c12 */ /* 0x000fc6000f8e9624 */
[----:B------:R-:W-:Y:S01]  /*cc90*/  FFMA.FTZ R3, R10, c[0x0][0x23c], -R13 ;  /* 0x00008f000a037a23 */ /* 0x000fe2000001080d */
[----:B------:R-:W-:-:S03]  /*cca0*/  LOP3.LUT R4, R63, UR9, R2, 0x96, !PT ;  /* 0x000000093f047c12 */ /* 0x000fc6000f8e9602 */
[----:B------:R2:W-:Y:S02]  /*ccb0*/  MUFU.EX2 R140, R3 ;  /* 0x00000003008c7308 */ /* 0x0005e40000000800 */
[----:B------:R-:W-:-:S04]  /*ccc0*/  IMAD.WIDE.U32 R68, R4, -0x2daee0ad, RZ ;  /* 0xd2511f5304447825 */ /* 0x000fc800078e00ff */
[----:B------:R-:W-:-:S04]  /*ccd0*/  FFMA.FTZ R4, R12, c[0x0][0x23c], -R13 ;  /* 0x00008f000c047a23 */ /* 0x000fc8000001080d */
[----:B------:R3:W-:Y:S01]  /*cce0*/  MUFU.EX2 R67, R4 ;  /* 0x0000000400437308 */ /* 0x0007e20000000800 */
[----:B--2---:R-:W-:-:S05]  /*ccf0*/  IMAD.WIDE.U32 R2, R7, -0x2daee0ad, RZ ;  /* 0xd2511f5307027825 */ /* 0x004fca00078e00ff */
[----:B------:R-:W-:Y:S02]  /*cd00*/  LOP3.LUT R6, R3, UR8, R6, 0x96, !PT ;  /* 0x0000000803067c12 */ /* 0x000fe4000f8e9606 */
[----:B---3--:R-:W-:Y:S01]  /*cd10*/  LOP3.LUT R4, R69, UR6, R2, 0x96, !PT ;  /* 0x0000000645047c12 */ /* 0x008fe2000f8e9602 */
[----:B------:R-:W-:Y:S01]  /*cd20*/  FFMA.FTZ R2, R11, c[0x0][0x23c], -R13 ;  /* 0x00008f000b027a23 */ /* 0x000fe2000001080d */
[----:B-1----:R-:W-:-:S03]  /*cd30*/  FMNMX.FTZ R69, R5, R28, !PT ;  /* 0x0000001c05457209 */ /* 0x002fc60007810000 */
[----:B------:R1:W-:Y:S01]  /*cd40*/  MUFU.EX2 R64, R2 ;  /* 0x0000000200407308 */ /* 0x0003e20000000800 */
[----:B------:R-:W-:Y:S01]  /*cd50*/  FSETP.NEU.FTZ.AND P0, PT, R69, -INF , PT ;  /* 0xff8000004500780b */ /* 0x000fe20003f1d000 */
[----:B------:R-:W-:Y:S02]  /*cd60*/  FFMA.FTZ R7, R14, c[0x0][0x23c], -R13 ;  /* 0x00008f000e077a23 */ /* 0x000fe4000001080d */
[----:B------:R-:W-:-:S04]  /*cd70*/  IMAD.WIDE.U32 R54, R6, -0x326172a9, RZ ;  /* 0xcd9e8d5706367825 */ /* 0x000fc800078e00ff */
[----:B-1----:R-:W-:-:S04]  /*cd80*/  IMAD.WIDE.U32 R2, R4, -0x326172a9, RZ ;  /* 0xcd9e8d5704027825 */ /* 0x002fc800078e00ff */
[----:B------:R-:W-:Y:S01]  /*cd90*/  FMUL.FTZ R4, R69, c[0x0][0x23c] ;  /* 0x00008f0045047a20 */ /* 0x000fe20000410000 */
[----:B------:R1:W2:Y:S04]  /*cda0*/  MUFU.EX2 R66, R7 ;  /* 0x0000000700427308 */ /* 0x0002a80000000800 */
[----:B------:R-:W-:Y:S02]  /*cdb0*/  FSEL R14, R4, RZ, P0 ;  /* 0x000000ff040e7208 */ /* 0x000fe40000000000 */
[--C-:B------:R-:W-:Y:S02]  /*cdc0*/  SHF.R.U32.HI R4, RZ, 0x10, R2.reuse ;  /* 0x00000010ff047819 */ /* 0x100fe40000011602 */
[----:B------:R-:W-:Y:S02]  /*cdd0*/  LOP3.LUT R5, R2, 0xffff, RZ, 0xc0, !PT ;  /* 0x0000ffff02057812 */ /* 0x000fe400078ec0ff */
[----:B------:R-:W-:-:S02]  /*cde0*/  SHF.R.U32.HI R6, RZ, 0x18, R2 ;  /* 0x00000018ff067819 */ /* 0x000fc40000011602 */
[----:B------:R-:W-:Y:S02]  /*cdf0*/  LOP3.LUT R4, R4, 0xff, RZ, 0xc0, !PT ;  /* 0x000000ff04047812 */ /* 0x000fe400078ec0ff */
[----:B-1----:R-:W-:Y:S01]  /*ce00*/  LOP3.LUT R7, R2, 0xff, RZ, 0xc0, !PT ;  /* 0x000000ff02077812 */ /* 0x002fe200078ec0ff */
[----:B------:R-:W-:Y:S01]  /*ce10*/  FFMA.FTZ R2, R18, c[0x0][0x23c], -R14 ;  /* 0x00008f0012027a23 */ /* 0x000fe2000001080e */
[----:B------:R-:W-:Y:S01]  /*ce20*/  PRMT R18, R4, 0x5410, R6 ;  /* 0x0000541004127816 */ /* 0x000fe20000000006 */
[----:B------:R-:W-:Y:S02]  /*ce30*/  FFMA.FTZ R4, R29, c[0x0][0x23c], -R14 ;  /* 0x00008f001d047a23 */ /* 0x000fe4000001080e */
[----:B------:R1:W-:Y:S01]  /*ce40*/  MUFU.EX2 R141, R2 ;  /* 0x00000002008d7308 */ /* 0x0003e20000000800 */
[----:B------:R-:W-:-:S04]  /*ce50*/  SHF.R.U32.HI R5, RZ, 0x8, R5 ;  /* 0x00000008ff057819 */ /* 0x000fc80000011605 */
[----:B------:R-:W-:-:S03]  /*ce60*/  PRMT R12, R7, 0x5410, R5 ;  /* 0x00005410070c7816 */ /* 0x000fc60000000005 */
[----:B------:R3:W-:Y:S01]  /*ce70*/  MUFU.EX2 R65, R4 ;  /* 0x0000000400417308 */ /* 0x0007e20000000800 */
[----:B-1----:R-:W-:-:S04]  /*ce80*/  LOP3.LUT R2, R3, UR17, R54, 0x96, !PT ;  /* 0x0000001103027c12 */ /* 0x002fc8000f8e9636 */
[----:B------:R-:W-:Y:S02]  /*ce90*/  LOP3.LUT R3, R2, 0xffff, RZ, 0xc0, !PT ;  /* 0x0000ffff02037812 */ /* 0x000fe400078ec0ff */
[----:B------:R-:W-:Y:S01]  /*cea0*/  SHF.R.U32.HI R6, RZ, 0x10, R2 ;  /* 0x00000010ff067819 */ /* 0x000fe20000011602 */
[----:B---3--:R-:W-:Y:S01]  /*ceb0*/  FFMA.FTZ R4, R30, c[0x0][0x23c], -R14 ;  /* 0x00008f001e047a23 */ /* 0x008fe2000001080e */
[----:B------:R-:W-:Y:S02]  /*cec0*/  SHF.R.U32.HI R5, RZ, 0x8, R3 ;  /* 0x00000008ff057819 */ /* 0x000fe40000011603 */
[----:B------:R-:W-:Y:S01]  /*ced0*/  LOP3.LUT R7, R2, 0xff, RZ, 0xc0, !PT ;  /* 0x000000ff02077812 */ /* 0x000fe200078ec0ff */
[----:B------:R1:W3:Y:S01]  /*cee0*/  MUFU.EX2 R252, R4 ;  /* 0x0000000400fc7308 */ /* 0x0002e20000000800 */
[----:B------:R-:W-:Y:S02]  /*cef0*/  SHF.R.U32.HI R3, RZ, 0x18, R2 ;  /* 0x00000018ff037819 */ /* 0x000fe40000011602 */
[----:B------:R-:W-:-:S02]  /*cf00*/  LOP3.LUT R2, R6, 0xff, RZ, 0xc0, !PT ;  /* 0x000000ff06027812 */ /* 0x000fc400078ec0ff */
[----:B------:R-:W-:Y:S02]  /*cf10*/  PRMT R182, R182, 0x7054, R182 ;  /* 0x00007054b6b67816 */ /* 0x000fe400000000b6 */
[----:B------:R-:W-:Y:S01]  /*cf20*/  PRMT R10, R2, 0x5410, R3 ;  /* 0x00005410020a7816 */ /* 0x000fe20000000003 */
[----:B------:R-:W-:Y:S02]  /*cf30*/  FFMA.FTZ R3, R33, c[0x0][0x23c], -R14 ;  /* 0x00008f0021037a23 */ /* 0x000fe4000001080e */
[----:B------:R-:W-:Y:S02]  /*cf40*/  HSET2.LE.AND R2, R12, R182, PT ;  /* 0x000000b60c027233 */ /* 0x000fe40003803000 */
[----:B------:R2:W4:Y:S01]  /*cf50*/  MUFU.EX2 R251, R3 ;  /* 0x0000000300fb7308 */ /* 0x0005220000000800 */
[----:B-1----:R-:W-:Y:S02]  /*cf60*/  FSEL R4, R69, RZ, P0 ;  /* 0x000000ff45047208 */ /* 0x002fe40000000000 */
[----:B------:R-:W-:-:S03]  /*cf70*/  PRMT R11, R7, 0x5410, R5 ;  /* 0x00005410070b7816 */ /* 0x000fc60000000005 */
[----:B------:R-:W-:Y:S01]  /*cf80*/  FADD.FTZ R4, R207, -R4 ;  /* 0x80000004cf047221 */ /* 0x000fe20000010000 */
[----:B--2---:R-:W-:-:S04]  /*cf90*/  F2FP.BF16.PACK_AB R3, R66, R64 ;  /* 0x000000404203723e */ /* 0x004fc800000010ff */
[----:B------:R-:W-:Y:S01]  /*cfa0*/  LOP3.LUT R6, R2, R3, RZ, 0xc0, !PT ;  /* 0x0000000302067212 */ /* 0x000fe200078ec0ff */
[--C-:B------:R-:W-:Y:S01]  /*cfb0*/  HSET2.LE.AND R2, R18, R182.reuse, PT ;  /* 0x000000b612027233 */ /* 0x100fe20003803000 */
[----:B---3--:R-:W-:Y:S01]  /*cfc0*/  F2FP.BF16.PACK_AB R3, R252, R65 ;  /* 0x00000041fc03723e */ /* 0x008fe200000010ff */
[----:B------:R-:W-:Y:S01]  /*cfd0*/  FMUL.FTZ R4, R4, c[0x0][0x23c] ;  /* 0x00008f0004047a20 */ /* 0x000fe20000410000 */
[----:B------:R-:W-:Y:S02]  /*cfe0*/  ISETP.GE.AND P2, PT, R0, R206, PT ;  /* 0x000000ce0000720c */ /* 0x000fe40003f46270 */
[----:B------:R-:W-:Y:S01]  /*cff0*/  LOP3.LUT R7, R2, R3, RZ, 0xc0, !PT ;  /* 0x0000000302077212 */ /* 0x000fe200078ec0ff */
[----:B------:R-:W-:Y:S01]  /*d000*/  HSET2.LE.AND R2, R11, R182, PT ;  /* 0x000000b60b027233 */ /* 0x000fe20003803000 */
[----:B------:R-:W-:Y:S02]  /*d010*/  F2FP.BF16.PACK_AB R3, R67, R140 ;  /* 0x0000008c4303723e */ /* 0x000fe400000010ff */
[----:B------:R-:W-:Y:S01]  /*d020*/  FSEL R5, R70, RZ, P1 ;  /* 0x000000ff46057208 */ /* 0x000fe20000800000 */
[----:B------:R1:W-:Y:S01]  /*d030*/  MUFU.EX2 R180, R4 ;  /* 0x0000000400b47308 */ /* 0x0003e20000000800 */
[----:B------:R-:W-:-:S02]  /*d040*/  ISETP.LT.OR P2, PT, R0, R202, P2 ;  /* 0x000000ca0000720c */ /* 0x000fc40001741670 */
[----:B------:R-:W-:Y:S02]  /*d050*/  ISETP.GE.AND P1, PT, R16, R206, PT ;  /* 0x000000ce1000720c */ /* 0x000fe40003f26270 */
[-C--:B------:R-:W-:Y:S02]  /*d060*/  ISETP.GE.AND P5, PT, R0, R205.reuse, PT ;  /* 0x000000cd0000720c */ /* 0x080fe40003fa6270 */
[----:B------:R-:W-:Y:S02]  /*d070*/  ISETP.LT.OR P1, PT, R16, R202, P1 ;  /* 0x000000ca1000720c */ /* 0x000fe40000f21670 */
[C---:B------:R-:W-:Y:S02]  /*d080*/  ISETP.GE.AND P0, PT, R15.reuse, R206, PT ;  /* 0x000000ce0f00720c */ /* 0x040fe40003f06270 */
[----:B------:R-:W-:Y:S02]  /*d090*/  ISETP.GE.AND P3, PT, R15, R205, PT ;  /* 0x000000cd0f00720c */ /* 0x000fe40003f66270 */
[----:B------:R-:W-:-:S02]  /*d0a0*/  ISETP.LT.OR P5, PT, R0, R201, P5 ;  /* 0x000000c90000720c */ /* 0x000fc40002fa1670 */
[----:B-1----:R-:W-:Y:S01]  /*d0b0*/  LOP3.LUT R4, R2, R3, RZ, 0xc0, !PT ;  /* 0x0000000302047212 */ /* 0x002fe200078ec0ff */
[----:B------:R-:W-:Y:S01]  /*d0c0*/  HSET2.LE.AND R2, R10, R182, PT ;  /* 0x000000b60a027233 */ /* 0x000fe20003803000 */
[----:B------:R-:W-:Y:S02]  /*d0d0*/  FSEL R10, R176, -INF , !P2 ;  /* 0xff800000b00a7808 */ /* 0x000fe40005000000 */
[----:B------:R-:W-:Y:S02]  /*d0e0*/  ISETP.GE.AND P4, PT, R16, R205, PT ;  /* 0x000000cd1000720c */ /* 0x000fe40003f86270 */
[C---:B------:R-:W-:Y:S02]  /*d0f0*/  ISETP.LT.OR P0, PT, R15.reuse, R202, P0 ;  /* 0x000000ca0f00720c */ /* 0x040fe40000701670 */
[----:B------:R-:W-:Y:S02]  /*d100*/  ISETP.LT.OR P3, PT, R15, R201, P3 ;  /* 0x000000c90f00720c */ /* 0x000fe40001f61670 */
[----:B------:R-:W-:-:S02]  /*d110*/  ISETP.GE.AND P6, PT, R17, R206, PT ;  /* 0x000000ce1100720c */ /* 0x000fc40003fc6270 */
[----:B------:R-:W-:Y:S02]  /*d120*/  FSEL R11, R177, -INF , !P1 ;  /* 0xff800000b10b7808 */ /* 0x000fe40004800000 */
[----:B------:R-:W-:Y:S02]  /*d130*/  FMNMX.FTZ R0, R211, R10, !PT ;  /* 0x0000000ad3007209 */ /* 0x000fe40007810000 */
[----:B------:R-:W-:Y:S01]  /*d140*/  FSEL R15, R178, -INF , !P5 ;  /* 0xff800000b20f7808 */ /* 0x000fe20006800000 */
[----:B------:R-:W-:Y:S01]  /*d150*/  FADD.FTZ R5, R209, -R5 ;  /* 0x80000005d1057221 */ /* 0x000fe20000010000 */
[C---:B------:R-:W-:Y:S02]  /*d160*/  ISETP.GE.AND P5, PT, R19.reuse, R206, PT ;  /* 0x000000ce1300720c */ /* 0x040fe40003fa6270 */
[----:B------:R-:W-:Y:S02]  /*d170*/  ISETP.GE.AND P1, PT, R19, R205, PT ;  /* 0x000000cd1300720c */ /* 0x000fe40003f26270 */
[----:B------:R-:W-:-:S02]  /*d180*/  ISETP.LT.OR P4, PT, R16, R201, P4 ;  /* 0x000000c91000720c */ /* 0x000fc40002781670 */
[----:B------:R-:W-:Y:S02]  /*d190*/  ISETP.LT.OR P6, PT, R17, R202, P6 ;  /* 0x000000ca1100720c */ /* 0x000fe400037c1670 */
[----:B------:R-:W-:Y:S02]  /*d1a0*/  FSEL R12, R172, -INF , !P0 ;  /* 0xff800000ac0c7808 */ /* 0x000fe40004000000 */
[----:B------:R-:W-:Y:S01]  /*d1b0*/  FMNMX.FTZ R0, R11, R0, !PT ;  /* 0x000000000b007209 */ /* 0x000fe20007810000 */
[----:B------:R-:W-:Y:S01]  /*d1c0*/  FMUL.FTZ R5, R5, c[0x0][0x23c] ;  /* 0x00008f0005057a20 */ /* 0x000fe20000410000 */
[C---:B------:R-:W-:Y:S02]  /*d1d0*/  ISETP.LT.OR P5, PT, R19.reuse, R202, P5 ;  /* 0x000000ca1300720c */ /* 0x040fe40002fa1670 */
[----:B------:R-:W-:Y:S02]  /*d1e0*/  ISETP.LT.OR P1, PT, R19, R201, P1 ;  /* 0x000000c91300720c */ /* 0x000fe40000f21670 */
[----:B------:R-:W-:-:S02]  /*d1f0*/  FSEL R19, R179, -INF , !P4 ;  /* 0xff800000b3137808 */ /* 0x000fc40006000000 */
[----:B------:R-:W-:Y:S02]  /*d200*/  ISETP.GE.AND P4, PT, R20, R206, PT ;  /* 0x000000ce1400720c */ /* 0x000fe40003f86270 */
[----:B------:R-:W-:Y:S02]  /*d210*/  FSEL R16, R173, -INF , !P6 ;  /* 0xff800000ad107808 */ /* 0x000fe40007000000 */
[----:B------:R-:W-:Y:S01]  /*d220*/  FMNMX.FTZ R0, R12, R0, !PT ;  /* 0x000000000c007209 */ /* 0x000fe20007810000 */
[----:B------:R1:W2:Y:S01]  /*d230*/  MUFU.EX2 R181, R5 ;  /* 0x0000000500b57308 */ /* 0x0002a20000000800 */
[----:B------:R-:W-:Y:S02]  /*d240*/  ISETP.LT.OR P4, PT, R20, R202, P4 ;  /* 0x000000ca1400720c */ /* 0x000fe40002781670 */
[----:B------:R-:W-:Y:S02]  /*d250*/  FSEL R30, R164, -INF , !P5 ;  /* 0xff800000a41e7808 */ /* 0x000fe40006800000 */
[----:B------:R-:W-:-:S02]  /*d260*/  FMNMX.FTZ R0, R16, R0, !PT ;  /* 0x0000000010007209 */ /* 0x000fc40007810000 */
[----:B------:R-:W-:Y:S02]  /*d270*/  ISETP.GE.AND P2, PT, R17, R205, PT ;  /* 0x000000cd1100720c */ /* 0x000fe40003f46270 */
[----:B----4-:R-:W-:Y:S02]  /*d280*/  F2FP.BF16.PACK_AB R3, R251, R141 ;  /* 0x0000008dfb03723e */ /* 0x010fe400000010ff */
[----:B------:R-:W-:Y:S02]  /*d290*/  FSEL R33, R165, -INF , !P4 ;  /* 0xff800000a5217808 */ /* 0x000fe40006000000 */
[----:B------:R-:W-:Y:S02]  /*d2a0*/  FMNMX.FTZ R0, R30, R0, !PT ;  /* 0x000000001e007209 */ /* 0x000fe40007810000 */
[----:B------:R-:W-:Y:S02]  /*d2b0*/  ISETP.LT.OR P2, PT, R17, R201, P2 ;  /* 0x000000c91100720c */ /* 0x000fe40001741670 */
[----:B------:R-:W-:-:S02]  /*d2c0*/  FSEL R17, R174, -INF , !P3 ;  /* 0xff800000ae117808 */ /* 0x000fc40005800000 */
[----:B-1----:R-:W-:Y:S02]  /*d2d0*/  LOP3.LUT R5, R2, R3, RZ, 0xc0, !PT ;  /* 0x0000000302057212 */ /* 0x002fe400078ec0ff */
[----:B------:R-:W-:Y:S02]  /*d2e0*/  ISETP.GE.AND P3, PT, R21, R206, PT ;  /* 0x000000ce1500720c */ /* 0x000fe40003f66270 */
[----:B------:R-:W-:Y:S02]  /*d2f0*/  FMNMX.FTZ R2, R33, R0, !PT ;  /* 0x0000000021027209 */ /* 0x000fe40007810000 */
[----:B------:R-:W-:Y:S02]  /*d300*/  FMNMX.FTZ R0, R210, R15, !PT ;  /* 0x0000000fd2007209 */ /* 0x000fe40007810000 */
[----:B------:R-:W-:Y:S02]  /*d310*/  ISETP.GE.AND P0, PT, R20, R205, PT ;  /* 0x000000cd1400720c */ /* 0x000fe40003f06270 */
[----:B------:R-:W-:-:S02]  /*d320*/  FSEL R18, R175, -INF , !P2 ;  /* 0xff800000af127808 */ /* 0x000fc40005000000 */
[----:B------:R-:W-:Y:S02]  /*d330*/  ISETP.LT.OR P3, PT, R21, R202, P3 ;  /* 0x000000ca1500720c */ /* 0x000fe40001f61670 */
[----:B------:R-:W-:Y:S02]  /*d340*/  ISETP.GE.AND P2, PT, R25, R206, PT ;  /* 0x000000ce1900720c */ /* 0x000fe40003f46270 */
[----:B------:R-:W-:Y:S01]  /*d350*/  FMNMX.FTZ R0, R19, R0, !PT ;  /* 0x0000000013007209 */ /* 0x000fe20007810000 */
[----:B--2---:R-:W-:Y:S01]  /*d360*/  FMUL.FTZ R128, R128, R181 ;  /* 0x000000b580807220 */ /* 0x004fe20000410000 */
[----:B------:R-:W-:Y:S01]  /*d370*/  ISETP.LT.OR P0, PT, R20, R201, P0 ;  /* 0x000000c91400720c */ /* 0x000fe20000701670 */
[----:B------:R-:W-:Y:S01]  /*d380*/  FMUL.FTZ R129, R129, R181 ;  /* 0x000000b581817220 */ /* 0x000fe20000410000 */
[----:B------:R-:W-:Y:S01]  /*d390*/  ISETP.GE.AND P6, PT, R21, R205, PT ;  /* 0x000000cd1500720c */ /* 0x000fe20003fc6270 */
[-C--:B------:R-:W-:Y:S01]  /*d3a0*/  FMUL.FTZ R130, R130, R180.reuse ;  /* 0x000000b482827220 */ /* 0x080fe20000410000 */
[----:B------:R-:W-:Y:S01]  /*d3b0*/  FSEL R39, R166, -INF , !P1 ;  /* 0xff800000a6277808 */ /* 0x000fe20004800000 */
[----:B------:R-:W-:Y:S01]  /*d3c0*/  FMUL.FTZ R131, R131, R180 ;  /* 0x000000b483837220 */ /* 0x000fe20000410000 */
[----:B------:R-:W-:-:S02]  /*d3d0*/  ISETP.LT.OR P2, PT, R25, R202, P2 ;  /* 0x000000ca1900720c */ /* 0x000fc40001741670 */
[----:B------:R-:W-:Y:S02]  /*d3e0*/  ISETP.GE.AND P1, PT, R24, R206, PT ;  /* 0x000000ce1800720c */ /* 0x000fe40003f26270 */
[----:B------:R-:W-:Y:S01]  /*d3f0*/  FSEL R38, R160, -INF , !P3 ;  /* 0xff800000a0267808 */ /* 0x000fe20005800000 */
[----:B------:R-:W-:Y:S01]  /*d400*/  IMAD.MOV.U32 R28, RZ, RZ, R40 ;  /* 0x000000ffff1c7224 */ /* 0x000fe200078e0028 */
[----:B------:R-:W-:Y:S01]  /*d410*/  FMNMX.FTZ R0, R17, R0, !PT ;  /* 0x0000000011007209 */ /* 0x000fe20007810000 */
[----:B------:R-:W-:Y:S01]  /*d420*/  IMAD.MOV.U32 R29, RZ, RZ, R35 ;  /* 0x000000ffff1d7224 */ /* 0x000fe200078e0023 */
[----:B------:R-:W-:Y:S01]  /*d430*/  ISETP.LT.OR P6, PT, R21, R201, P6 ;  /* 0x000000c91500720c */ /* 0x000fe200037c1670 */
[----:B------:R-:W1:Y:S01]  /*d440*/  LDSM.16.MT88.4 R40, [R188+0x6000] ;  /* 0x00600000bc28783b */ /* 0x000e620000004200 */
[----:B------:R-:W-:Y:S02]  /*d450*/  ISETP.GE.AND P5, PT, R25, R205, PT ;  /* 0x000000cd1900720c */ /* 0x000fe40003fa6270 */
[----:B------:R-:W-:-:S02]  /*d460*/  FSEL R54, R167, -INF , !P0 ;  /* 0xff800000a7367808 */ /* 0x000fc40004000000 */
[----:B------:R-:W-:Y:S02]  /*d470*/  ISETP.LT.OR P1, PT, R24, R202, P1 ;  /* 0x000000ca1800720c */ /* 0x000fe40000f21670 */
[----:B------:R-:W-:Y:S02]  /*d480*/  ISETP.GE.AND P0, PT, R23, R206, PT ;  /* 0x000000ce1700720c */ /* 0x000fe40003f06270 */
[----:B------:R-:W-:Y:S02]  /*d490*/  FSEL R35, R161, -INF , !P2 ;  /* 0xff800000a1237808 */ /* 0x000fe40005000000 */
[----:B------:R-:W-:Y:S01]  /*d4a0*/  FMNMX.FTZ R2, R38, R2, !PT ;  /* 0x0000000226027209 */ /* 0x000fe20007810000 */
[----:B------:R-:W-:Y:S01]  /*d4b0*/  HMMA.16816.F32.BF16 R236, R4, R56, R128 ;  /* 0x0000003804ec723c */ /* 0x000fe20000041880 */
[----:B------:R-:W-:Y:S02]  /*d4c0*/  FMNMX.FTZ R0, R18, R0, !PT ;  /* 0x0000000012007209 */ /* 0x000fe40007810000 */
[----:B------:R-:W-:-:S02]  /*d4d0*/  ISETP.LT.OR P5, PT, R25, R201, P5 ;  /* 0x000000c91900720c */ /* 0x000fc40002fa1670 */
[----:B------:R-:W-:Y:S02]  /*d4e0*/  ISETP.GE.AND P4, PT, R24, R205, PT ;  /* 0x000000cd1800720c */ /* 0x000fe40003f86270 */
[----:B------:R-:W-:Y:S02]  /*d4f0*/  FSEL R52, R162, -INF , !P6 ;  /* 0xff800000a2347808 */ /* 0x000fe40007000000 */
[----:B------:R-:W-:Y:S02]  /*d500*/  ISETP.LT.OR P0, PT, R23, R202, P0 ;  /* 0x000000ca1700720c */ /* 0x000fe40000701670 */
[----:B------:R-:W-:Y:S02]  /*d510*/  ISETP.GE.AND P6, PT, R22, R206, PT ;  /* 0x000000ce1600720c */ /* 0x000fe40003fc6270 */
[----:B------:R-:W-:Y:S02]  /*d520*/  FSEL R128, R168, -INF , !P1 ;  /* 0xff800000a8807808 */ /* 0x000fe40004800000 */
[----:B------:R-:W-:-:S02]  /*d530*/  FMNMX.FTZ R3, R35, R2, !PT ;  /* 0x0000000223037209 */ /* 0x000fc40007810000 */
[----:B------:R-:W-:Y:S02]  /*d540*/  FMNMX.FTZ R0, R39, R0, !PT ;  /* 0x0000000027007209 */ /* 0x000fe40007810000 */
[----:B------:R-:W-:Y:S02]  /*d550*/  ISETP.LT.OR P4, PT, R24, R201, P4 ;  /* 0x000000c91800720c */ /* 0x000fe40002781670 */
[----:B------:R-:W-:Y:S02]  /*d560*/  ISETP.GE.AND P3, PT, R23, R205, PT ;  /* 0x000000cd1700720c */ /* 0x000fe40003f66270 */
[----:B------:R-:W-:Y:S02]  /*d570*/  FSEL R53, R163, -INF , !P5 ;  /* 0xff800000a3357808 */ /* 0x000fe40006800000 */
[----:B------:R-:W-:Y:S02]  /*d580*/  ISETP.LT.OR P6, PT, R22, R202, P6 ;  /* 0x000000ca1600720c */ /* 0x000fe400037c1670 */
[----:B------:R-:W-:-:S02]  /*d590*/  ISETP.GE.AND P5, PT, R26, R206, PT ;  /* 0x000000ce1a00720c */ /* 0x000fc40003fa6270 */
[----:B------:R-:W-:Y:S02]  /*d5a0*/  FSEL R129, R169, -INF , !P0 ;  /* 0xff800000a9817808 */ /* 0x000fe40004000000 */
[----:B------:R-:W-:Y:S02]  /*d5b0*/  FMNMX.FTZ R3, R128, R3, !PT ;  /* 0x0000000380037209 */ /* 0x000fe40007810000 */
[----:B------:R-:W-:Y:S02]  /*d5c0*/  FMNMX.FTZ R0, R54, R0, !PT ;  /* 0x0000000036007209 */ /* 0x000fe40007810000 */
[----:B------:R-:W-:Y:S02]  /*d5d0*/  ISETP.LT.OR P3, PT, R23, R201, P3 ;  /* 0x000000c91700720c */ /* 0x000fe40001f61670 */
[----:B------:R-:W-:Y:S02]  /*d5e0*/  FSEL R156, R170, -INF , !P4 ;  /* 0xff800000aa9c7808 */ /* 0x000fe40006000000 */
[----:B------:R-:W-:-:S02]  /*d5f0*/  ISETP.LT.OR P5, PT, R26, R202, P5 ;  /* 0x000000ca1a00720c */ /* 0x000fc40002fa1670 */
[----:B------:R-:W-:Y:S02]  /*d600*/  ISETP.GE.AND P4, PT, R27, R206, PT ;  /* 0x000000ce1b00720c */ /* 0x000fe40003f86270 */
[----:B------:R-:W-:Y:S02]  /*d610*/  FSEL R130, R220, -INF , !P6 ;  /* 0xff800000dc827808 */ /* 0x000fe40007000000 */
[----:B------:R-:W-:Y:S02]  /*d620*/  FMNMX.FTZ R3, R129, R3, !PT ;  /* 0x0000000381037209 */ /* 0x000fe40007810000 */
[----:B------:R-:W-:Y:S02]  /*d630*/  FMNMX.FTZ R0, R52, R0, !PT ;  /* 0x0000000034007209 */ /* 0x000fe40007810000 */
[----:B------:R-:W-:Y:S02]  /*d640*/  FSEL R165, R171, -INF , !P3 ;  /* 0xff800000aba57808 */ /* 0x000fe40005800000 */
[----:B------:R-:W-:-:S02]  /*d650*/  ISETP.LT.OR P4, PT, R27, R202, P4 ;  /* 0x000000ca1b00720c */ /* 0x000fc40002781670 */
[----:B------:R-:W-:Y:S02]  /*d660*/  ISETP.GE.AND P3, PT, R31, R206, PT ;  /* 0x000000ce1f00720c */ /* 0x000fe40003f66270 */
[----:B------:R-:W-:Y:S02]  /*d670*/  FSEL R131, R221, -INF , !P5 ;  /* 0xff800000dd837808 */ /* 0x000fe40006800000 */
[----:B------:R-:W-:Y:S02]  /*d680*/  FMNMX.FTZ R3, R130, R3, !PT ;  /* 0x0000000382037209 */ /* 0x000fe40007810000 */
[----:B------:R-:W-:Y:S02]  /*d690*/  ISETP.GE.AND P2, PT, R22, R205, PT ;  /* 0x000000cd1600720c */ /* 0x000fe40003f46270 */
[----:B------:R-:W-:Y:S02]  /*d6a0*/  FMNMX.FTZ R0, R53, R0, !PT ;  /* 0x0000000035007209 */ /* 0x000fe40007810000 */
[----:B------:R-:W-:-:S02]  /*d6b0*/  ISETP.GE.AND P6, PT, R32, R206, PT ;  /* 0x000000ce2000720c */ /* 0x000fc40003fc6270 */
[----:B------:R-:W-:Y:S02]  /*d6c0*/  ISETP.LT.OR P3, PT, R31, R202, P3 ;  /* 0x000000ca1f00720c */ /* 0x000fe40001f61670 */
[----:B------:R-:W-:Y:S02]  /*d6d0*/  FSEL R175, R216, -INF , !P4 ;  /* 0xff800000d8af7808 */ /* 0x000fe40006000000 */
[----:B------:R-:W-:Y:S02]  /*d6e0*/  FMNMX.FTZ R3, R131, R3, !PT ;  /* 0x0000000383037209 */ /* 0x000fe40007810000 */
[----:B------:R-:W-:Y:S02]  /*d6f0*/  ISETP.LT.OR P2, PT, R22, R201, P2 ;  /* 0x000000c91600720c */ /* 0x000fe40001741670 */
[----:B------:R-:W-:Y:S01]  /*d700*/  ISETP.GE.AND P1, PT, R26, R205, PT ;  /* 0x000000cd1a00720c */ /* 0x000fe20003f26270 */
[-C--:B------:R-:W-:Y:S01]  /*d710*/  FMUL.FTZ R80, R80, R181.reuse ;  /* 0x000000b550507220 */ /* 0x080fe20000410000 */
[----:B------:R-:W-:Y:S01]  /*d720*/  FMNMX.FTZ R0, R156, R0, !PT ;  /* 0x000000009c007209 */ /* 0x000fe20007810000 */
[-C--:B------:R-:W-:Y:S01]  /*d730*/  FMUL.FTZ R81, R81, R181.reuse ;  /* 0x000000b551517220 */ /* 0x080fe20000410000 */
[----:B------:R-:W-:Y:S01]  /*d740*/  ISETP.GE.AND P5, PT, R34, R206, PT ;  /* 0x000000ce2200720c */ /* 0x000fe20003fa6270 */
[----:B------:R-:W-:Y:S01]  /*d750*/  FMUL.FTZ R82, R82, R180 ;  /* 0x000000b452527220 */ /* 0x000fe20000410000 */
[----:B------:R-:W-:Y:S01]  /*d760*/  ISETP.LT.OR P6, PT, R32, R202, P6 ;  /* 0x000000ca2000720c */ /* 0x000fe200037c1670 */
[-C--:B------:R-:W-:Y:S01]  /*d770*/  FMUL.FTZ R83, R83, R180.reuse ;  /* 0x000000b453537220 */ /* 0x080fe20000410000 */
[----:B------:R-:W-:Y:S01]  /*d780*/  FSEL R176, R217, -INF , !P3 ;  /* 0xff800000d9b07808 */ /* 0x000fe20005800000 */
[----:B------:R-:W-:Y:S01]  /*d790*/  FMUL.FTZ R84, R84, R181 ;  /* 0x000000b554547220 */ /* 0x000fe20000410000 */
[----:B------:R-:W-:Y:S01]  /*d7a0*/  FMNMX.FTZ R3, R175, R3, !PT ;  /* 0x00000003af037209 */ /* 0x000fe20007810000 */
[----:B------:R-:W-:Y:S01]  /*d7b0*/  FMUL.FTZ R85, R85, R181 ;  /* 0x000000b555557220 */ /* 0x000fe20000410000 */
[----:B------:R-:W-:Y:S01]  /*d7c0*/  ISETP.LT.OR P1, PT, R26, R201, P1 ;  /* 0x000000c91a00720c */ /* 0x000fe20000f21670 */
[----:B------:R-:W-:Y:S01]  /*d7d0*/  FMUL.FTZ R96, R96, R181 ;  /* 0x000000b560607220 */ /* 0x000fe20000410000 */
[----:B------:R-:W-:Y:S01]  /*d7e0*/  ISETP.GE.AND P0, PT, R27, R205, PT ;  /* 0x000000cd1b00720c */ /* 0x000fe20003f06270 */
[-C--:B------:R-:W-:Y:S01]  /*d7f0*/  FMUL.FTZ R86, R86, R180.reuse ;  /* 0x000000b456567220 */ /* 0x080fe20000410000 */
[----:B------:R-:W-:Y:S01]  /*d800*/  FSEL R154, R222, -INF , !P2 ;  /* 0xff800000de9a7808 */ /* 0x000fe20005000000 */
[----:B------:R-:W-:Y:S01]  /*d810*/  FMUL.FTZ R87, R87, R180 ;  /* 0x000000b457577220 */ /* 0x000fe20000410000 */
[----:B------:R-:W-:Y:S01]  /*d820*/  FMNMX.FTZ R2, R165, R0, !PT ;  /* 0x00000000a5027209 */ /* 0x000fe20007810000 */
[-C--:B------:R-:W-:Y:S01]  /*d830*/  FMUL.FTZ R97, R97, R181.reuse ;  /* 0x000000b561617220 */ /* 0x080fe20000410000 */
[----:B------:R-:W-:Y:S01]  /*d840*/  ISETP.LT.OR P5, PT, R34, R202, P5 ;  /* 0x000000ca2200720c */ /* 0x000fe20002fa1670 */
[-C--:B------:R-:W-:Y:S01]  /*d850*/  FMUL.FTZ R100, R100, R181.reuse ;  /* 0x000000b564647220 */ /* 0x080fe20000410000 */
[----:B------:R-:W-:Y:S01]  /*d860*/  FSEL R212, R212, -INF , !P6 ;  /* 0xff800000d4d47808 */ /* 0x000fe20007000000 */
[----:B------:R-:W-:Y:S01]  /*d870*/  FMUL.FTZ R101, R101, R181 ;  /* 0x000000b565657220 */ /* 0x000fe20000410000 */
[----:B------:R-:W-:Y:S01]  /*d880*/  FMNMX.FTZ R3, R176, R3, !PT ;  /* 0x00000003b0037209 */ /* 0x000fe20007810000 */
[-C--:B------:R-:W-:Y:S01]  /*d890*/  FMUL.FTZ R98, R98, R180.reuse ;  /* 0x000000b462627220 */ /* 0x080fe20000410000 */
[----:B------:R-:W-:Y:S01]  /*d8a0*/  ISETP.LT.OR P0, PT, R27, R201, P0 ;  /* 0x000000c91b00720c */ /* 0x000fe20000701670 */
[-C--:B------:R-:W-:Y:S01]  /*d8b0*/  FMUL.FTZ R99, R99, R180.reuse ;  /* 0x000000b463637220 */ /* 0x080fe20000410000 */
[----:B------:R-:W-:Y:S01]  /*d8c0*/  ISETP.GE.AND P3, PT, R31, R205, PT ;  /* 0x000000cd1f00720c */ /* 0x000fe20003f66270 */
[-C--:B------:R-:W-:Y:S01]  /*d8d0*/  FMUL.FTZ R102, R102, R180.reuse ;  /* 0x000000b466667220 */ /* 0x080fe20000410000 */
[----:B------:R-:W-:Y:S01]  /*d8e0*/  FSEL R157, R223, -INF , !P1 ;  /* 0xff800000df9d7808 */ /* 0x000fe20004800000 */
[----:B------:R-:W-:Y:S01]  /*d8f0*/  FMUL.FTZ R103, R103, R180 ;  /* 0x000000b467677220 */ /* 0x000fe20000410000 */
[----:B------:R-:W-:Y:S01]  /*d900*/  FMNMX.FTZ R2, R154, R2, !PT ;  /* 0x000000029a027209 */ /* 0x000fe20007810000 */
[-C--:B------:R-:W-:Y:S01]  /*d910*/  FMUL.FTZ R112, R112, R181.reuse ;  /* 0x000000b570707220 */ /* 0x080fe20000410000 */
[----:B------:R-:W-:Y:S01]  /*d920*/  FSEL R213, R213, -INF , !P5 ;  /* 0xff800000d5d57808 */ /* 0x000fe20006800000 */
[----:B------:R-:W-:Y:S01]  /*d930*/  FMUL.FTZ R113, R113, R181 ;  /* 0x000000b571717220 */ /* 0x000fe20000410000 */
[----:B------:R-:W-:Y:S01]  /*d940*/  FMNMX.FTZ R3, R212, R3, !PT ;  /* 0x00000003d4037209 */ /* 0x000fe20007810000 */
[-C--:B------:R-:W-:Y:S01]  /*d950*/  FMUL.FTZ R114, R114, R180.reuse ;  /* 0x000000b472727220 */ /* 0x080fe20000410000 */
[----:B------:R-:W-:Y:S01]  /*d960*/  ISETP.LT.OR P3, PT, R31, R201, P3 ;  /* 0x000000c91f00720c */ /* 0x000fe20001f61670 */
[----:B------:R-:W-:Y:S01]  /*d970*/  FMUL.FTZ R115, R115, R180 ;  /* 0x000000b473737220 */ /* 0x000fe20000410000 */
[----:B------:R-:W-:Y:S01]  /*d980*/  ISETP.GE.AND P1, PT, R32, R205, PT ;  /* 0x000000cd2000720c */ /* 0x000fe20003f26270 */
[-C--:B------:R-:W-:Y:S01]  /*d990*/  FMUL.FTZ R116, R116, R181.reuse ;  /* 0x000000b574747220 */ /* 0x080fe20000410000 */
[----:B------:R-:W-:Y:S01]  /*d9a0*/  FSEL R218, R218, -INF , !P0 ;  /* 0xff800000dada7808 */ /* 0x000fe20004000000 */
[----:B------:R-:W-:Y:S01]  /*d9b0*/  FMUL.FTZ R117, R117, R181 ;  /* 0x000000b575757220 */ /* 0x000fe20000410000 */
[----:B------:R-:W-:Y:S01]  /*d9c0*/  FMNMX.FTZ R2, R157, R2, !PT ;  /* 0x000000029d027209 */ /* 0x000fe20007810000 */
[----:B------:R-:W-:-:S02]  /*d9d0*/  FMUL.FTZ R118, R118, R180 ;  /* 0x000000b476767220 */ /* 0x000fc40000410000 */
[-C--:B------:R-:W-:Y:S02]  /*d9e0*/  FMUL.FTZ R119, R119, R180.reuse ;  /* 0x000000b477777220 */ /* 0x080fe40000410000 */
[-C--:B------:R-:W-:Y:S02]  /*d9f0*/  FMUL.FTZ R132, R132, R181.reuse ;  /* 0x000000b584847220 */ /* 0x080fe40000410000 */
[----:B------:R-:W-:Y:S02]  /*da00*/  FMUL.FTZ R133, R133, R181 ;  /* 0x000000b585857220 */ /* 0x000fe40000410000 */
[-C--:B------:R-:W-:Y:S02]  /*da10*/  FMUL.FTZ R134, R134, R180.reuse ;  /* 0x000000b486867220 */ /* 0x080fe40000410000 */
[----:B------:R-:W-:Y:S01]  /*da20*/  FMUL.FTZ R135, R135, R180 ;  /* 0x000000b487877220 */ /* 0x000fe20000410000 */
[----:B------:R-:W-:Y:S01]  /*da30*/  FMNMX.FTZ R0, R213, R3, !PT ;  /* 0x00000003d5007209 */ /* 0x000fe20007810000 */
[----:B------:R-:W-:Y:S01]  /*da40*/  IMAD.MOV.U32 R72, RZ, RZ, R231 ;  /* 0x000000ffff487224 */ /* 0x000fe200078e00e7 */
[----:B------:R-:W-:Y:S01]  /*da50*/  ISETP.LT.OR P1, PT, R32, R201, P1 ;  /* 0x000000c92000720c */ /* 0x000fe20000f21670 */
[----:B------:R-:W-:Y:S01]  /*da60*/  IMAD.MOV.U32 R71, RZ, RZ, R230 ;  /* 0x000000ffff477224 */ /* 0x000fe200078e00e6 */
[----:B------:R-:W-:Y:S01]  /*da70*/  ISETP.GE.AND P0, PT, R34, R205, PT ;  /* 0x000000cd2200720c */ /* 0x000fe20003f06270 */
[----:B------:R-:W-:Y:S01]  /*da80*/  IMAD.MOV.U32 R143, RZ, RZ, R229 ;  /* 0x000000ffff8f7224 */ /* 0x000fe200078e00e5 */
[----:B------:R-:W-:Y:S01]  /*da90*/  FSEL R219, R219, -INF , !P3 ;  /* 0xff800000dbdb7808 */ /* 0x000fe20005800000 */
[----:B------:R-:W-:Y:S01]  /*daa0*/  IMAD.MOV.U32 R155, RZ, RZ, R228 ;  /* 0x000000ffff9b7224 */ /* 0x000fe200078e00e4 */
[----:B------:R-:W-:Y:S01]  /*dab0*/  FMNMX.FTZ R2, R218, R2, !PT ;  /* 0x00000002da027209 */ /* 0x000fe20007810000 */
[----:B------:R-:W-:Y:S01]  /*dac0*/  HMMA.16816.F32.BF16 R228, R4, R48, R80 ;  /* 0x0000003004e4723c */ /* 0x000fe20000041850 */
[----:B------:R-:W-:Y:S01]  /*dad0*/  ISETP.LT.OR P0, PT, R34, R201, P0 ;  /* 0x000000c92200720c */ /* 0x000fe20000701670 */
[----:B------:R-:W-:Y:S01]  /*dae0*/  LDSM.16.MT88.4 R24, [R185+0x6800] ;  /* 0x00680000b918783b */ /* 0x000fe20000004200 */
[----:B------:R-:W-:-:S02]  /*daf0*/  FSEL R214, R214, -INF , !P1 ;  /* 0xff800000d6d67808 */ /* 0x000fc40004800000 */
[----:B------:R-:W-:Y:S01]  /*db00*/  FMNMX.FTZ R2, R219, R2, !PT ;  /* 0x00000002db027209 */ /* 0x000fe20007810000 */
[----:B------:R-:W-:Y:S02]  /*db10*/  LDSM.16.MT88.4 R20, [R188+0x6800] ;  /* 0x00680000bc14783b */ /* 0x000fe40000004200 */
[----:B------:R-:W-:Y:S01]  /*db20*/  HMMA.16816.F32.BF16 R84, R4, R50, R84 ;  /* 0x000000320454723c */ /* 0x000fe20000041854 */
[----:B------:R-:W-:-:S07]  /*db30*/  FSEL R215, R215, -INF , !P0 ;  /* 0xff800000d7d77808 */ /* 0x000fce0004000000 */
[----:B-1----:R-:W-:Y:S01]  /*db40*/  HMMA.16816.F32.BF16 R96, R4, R40, R96 ;  /* 0x000000280460723c */ /* 0x002fe20000041860 */
[----:B------:R-:W-:-:S07]  /*db50*/  FMNMX.FTZ R2, R214, R2, !PT ;  /* 0x00000002d6027209 */ /* 0x000fce0007810000 */
[C---:B------:R-:W-:Y:S08]  /*db60*/  HMMA.16816.F32.BF16 R100, R4.reuse, R42, R100 ;  /* 0x0000002a0464723c */ /* 0x040ff00000041864 */
[C---:B------:R-:W-:Y:S08]  /*db70*/  HMMA.16816.F32.BF16 R232, R4.reuse, R44, R112 ;  /* 0x0000002c04e8723c */ /* 0x040ff00000041870 */
[C---:B------:R-:W-:Y:S08]  /*db80*/  HMMA.16816.F32.BF16 R116, R4.reuse, R46, R116 ;  /* 0x0000002e0474723c */ /* 0x040ff00000041874 */
[----:B------:R-:W-:Y:S01]  /*db90*/  HMMA.16816.F32.BF16 R132, R4, R58, R132 ;  /* 0x0000003a0484723c */ /* 0x000fe20000041884 */
[----:B------:R-:W1:Y:S01]  /*dba0*/  SHFL.BFLY PT, R6, R0, 0x2, 0x1f ;  /* 0x0c401f0000067f89 */ /* 0x000e6200000e0000 */
[----:B------:R-:W-:-:S05]  /*dbb0*/  IMAD.WIDE.U32 R222, R29, -0x326172a9, RZ ;  /* 0xcd9e8d571dde7825 */ /* 0x000fca00078e00ff */
[----:B------:R-:W-:Y:S02]  /*dbc0*/  FMNMX.FTZ R4, R215, R2, !PT ;  /* 0x00000002d7047209 */ /* 0x000fe40007810000 */
[----:B------:R-:W-:-:S03]  /*dbd0*/  LOP3.LUT R2, R223, R28, RZ, 0x3c, !PT ;  /* 0x0000001cdf027212 */ /* 0x000fc600078e3cff */
[----:B------:R-:W2:Y:S01]  /*dbe0*/  SHFL.BFLY PT, R7, R4, 0x2, 0x1f ;  /* 0x0c401f0004077f89 */ /* 0x000ea200000e0000 */
[----:B------:R-:W-:Y:S02]  /*dbf0*/  LOP3.LUT R3, R9, UR15, R222, 0x96, !PT ;  /* 0x0000000f09037c12 */ /* 0x000fe4000f8e96de */
[----:B------:R-:W-:Y:S01]  /*dc00*/  LOP3.LUT R5, R241, UR13, R8, 0x96, !PT ;  /* 0x0000000df1057c12 */ /* 0x000fe2000f8e9608 */
[----:B------:R-:W-:Y:S02]  /*dc10*/  IMAD R31, R2, -0x2daee0ad, RZ ;  /* 0xd2511f53021f7824 */ /* 0x000fe400078e02ff */
[----:B------:R-:W-:-:S04]  /*dc20*/  IMAD.WIDE.U32 R2, R3, -0x2daee0ad, RZ ;  /* 0xd2511f5303027825 */ /* 0x000fc800078e00ff */
[----:B------:R-:W-:Y:S01]  /*dc30*/  IMAD.WIDE.U32 R8, R5, -0x2daee0ad, RZ ;  /* 0xd2511f5305087825 */ /* 0x000fe200078e00ff */
[----:B-1----:R-:W-:Y:S02]  /*dc40*/  FMNMX.FTZ R0, R0, R6, !PT ;  /* 0x0000000600007209 */ /* 0x002fe40007810000 */
[----:B------:R-:W-:Y:S02]  /*dc50*/  LOP3.LUT R3, R3, UR12, R31, 0x96, !PT ;  /* 0x0000000c03037c12 */ /* 0x000fe4000f8e961f */
[----:B------:R-:W-:Y:S01]  /*dc60*/  LOP3.LUT R5, R9, UR10, R2, 0x96, !PT ;  /* 0x0000000a09057c12 */ /* 0x000fe2000f8e9602 */
[----:B------:R-:W1:Y:S02]  /*dc70*/  SHFL.BFLY PT, R6, R0, 0x1, 0x1f ;  /* 0x0c201f0000067f89 */ /* 0x000e6400000e0000 */
[----:B------:R-:W-:-:S04]  /*dc80*/  IMAD.WIDE.U32 R2, R3, -0x326172a9, RZ ;  /* 0xcd9e8d5703027825 */ /* 0x000fc800078e00ff */
[----:B------:R-:W-:Y:S01]  /*dc90*/  IMAD.WIDE.U32 R80, R5, -0x326172a9, RZ ;  /* 0xcd9e8d5705507825 */ /* 0x000fe200078e00ff */
[----:B--2---:R-:W-:-:S04]  /*dca0*/  FMNMX.FTZ R4, R4, R7, !PT ;  /* 0x0000000704047209 */ /* 0x004fc80007810000 */
[----:B------:R-:W-:-:S05]  /*dcb0*/  LOP3.LUT R5, R81, UR9, R2, 0x96, !PT ;  /* 0x0000000951057c12 */ /* 0x000fca000f8e9602 */
[----:B------:R-:W-:Y:S02]  /*dcc0*/  IMAD.WIDE.U32 R112, R5, -0x2daee0ad, RZ ;  /* 0xd2511f5305707825 */ /* 0x000fe400078e00ff */
[----:B------:R-:W2:Y:S01]  /*dcd0*/  SHFL.BFLY PT, R5, R4, 0x1, 0x1f ;  /* 0x0c201f0004057f89 */ /* 0x000ea200000e0000 */
[----:B------:R-:W-:Y:S01]  /*dce0*/  LOP3.LUT R3, R3, UR11, R240, 0x96, !PT ;  /* 0x0000000b03037c12 */ /* 0x000fe2000f8e96f0 */
[----:B------:R-:W-:Y:S02]  /*dcf0*/  IMAD.MOV.U32 R32, RZ, RZ, R140 ;  /* 0x000000ffff207224 */ /* 0x000fe400078e008c */
[----:B------:R-:W-:Y:S02]  /*dd00*/  IMAD.MOV.U32 R140, RZ, RZ, R72 ;  /* 0x000000ffff8c7224 */ /* 0x000fe400078e0048 */
[----:B------:R-:W-:Y:S01]  /*dd10*/  IMAD.WIDE.U32 R2, R3, -0x2daee0ad, RZ ;  /* 0xd2511f5303027825 */ /* 0x000fe200078e00ff */
[----:B-1----:R-:W-:-:S04]  /*dd20*/  FMNMX.FTZ R72, R0, R6, !PT ;  /* 0x0000000600487209 */ /* 0x002fc80007810000 */
[----:B------:R-:W-:Y:S01]  /*dd30*/  LOP3.LUT R2, R113, UR6, R2, 0x96, !PT ;  /* 0x0000000671027c12 */ /* 0x000fe2000f8e9602 */
[C---:B------:R-:W-:Y:S01]  /*dd40*/  FMUL.FTZ R0, R72.reuse, c[0x0][0x23c] ;  /* 0x00008f0048007a20 */ /* 0x040fe20000410000 */
[----:B------:R-:W-:Y:S02]  /*dd50*/  FSETP.NEU.FTZ.AND P1, PT, R72, -INF , PT ;  /* 0xff8000004800780b */ /* 0x000fe40003f3d000 */
[----:B------:R-:W-:Y:S01]  /*dd60*/  LOP3.LUT R7, R3, UR8, R8, 0x96, !PT ;  /* 0x0000000803077c12 */ /* 0x000fe2000f8e9608 */
[----:B------:R-:W-:Y:S01]  /*dd70*/  IMAD.WIDE.U32 R2, R2, -0x326172a9, RZ ;  /* 0xcd9e8d5702027825 */ /* 0x000fe200078e00ff */
[----:B------:R-:W-:-:S03]  /*dd80*/  FSEL R0, R0, RZ, P1 ;  /* 0x000000ff00007208 */ /* 0x000fc60000800000 */
[----:B------:R-:W-:Y:S01]  /*dd90*/  IMAD.MOV.U32 R34, RZ, RZ, R71 ;  /* 0x000000ffff227224 */ /* 0x000fe200078e0047 */
[----:B--2---:R-:W-:Y:S01]  /*dda0*/  FMNMX.FTZ R71, R4, R5, !PT ;  /* 0x0000000504477209 */ /* 0x004fe20007810000 */
[----:B------:R-:W-:Y:S01]  /*ddb0*/  FFMA.FTZ R4, R10, c[0x0][0x23c], -R0 ;  /* 0x00008f000a047a23 */ /* 0x000fe20000010800 */
[--C-:B------:R-:W-:Y:S01]  /*ddc0*/  SHF.R.U32.HI R5, RZ, 0x10, R2.reuse ;  /* 0x00000010ff057819 */ /* 0x100fe20000011602 */
[----:B------:R-:W-:Y:S01]  /*ddd0*/  IMAD.WIDE.U32 R28, R7, -0x326172a9, RZ ;  /* 0xcd9e8d57071c7825 */ /* 0x000fe200078e00ff */
[C---:B------:R-:W-:Y:S01]  /*dde0*/  LOP3.LUT R6, R2.reuse, 0xffff, RZ, 0xc0, !PT ;  /* 0x0000ffff02067812 */ /* 0x040fe200078ec0ff */
[----:B------:R1:W-:Y:S01]  /*ddf0*/  MUFU.EX2 R220, R4 ;  /* 0x0000000400dc7308 */ /* 0x0003e20000000800 */
[----:B------:R-:W-:Y:S02]  /*de00*/  LOP3.LUT R8, R2, 0xff, RZ, 0xc0, !PT ;  /* 0x000000ff02087812 */ /* 0x000fe400078ec0ff */
[----:B------:R-:W-:Y:S02]  /*de10*/  LOP3.LUT R5, R5, 0xff, RZ, 0xc0, !PT ;  /* 0x000000ff05057812 */ /* 0x000fe400078ec0ff */
[----:B------:R-:W-:-:S04]  /*de20*/  SHF.R.U32.HI R2, RZ, 0x18, R2 ;  /* 0x00000018ff027819 */ /* 0x000fc80000011602 */
[----:B------:R-:W-:Y:S02]  /*de30*/  PRMT R7, R5, 0x5410, R2 ;  /* 0x0000541005077816 */ /* 0x000fe40000000002 */
[----:B------:R-:W-:Y:S01]  /*de40*/  LOP3.LUT R2, R3, UR17, R28, 0x96, !PT ;  /* 0x0000001103027c12 */ /* 0x000fe2000f8e961c */
[--C-:B-1----:R-:W-:Y:S01]  /*de50*/  FFMA.FTZ R4, R11, c[0x0][0x23c], -R0.reuse ;  /* 0x00008f000b047a23 */ /* 0x102fe20000010800 */
[C---:B------:R-:W-:Y:S01]  /*de60*/  FSETP.NEU.FTZ.AND P0, PT, R71.reuse, -INF , PT ;  /* 0xff8000004700780b */ /* 0x040fe20003f1d000 */
[----:B------:R-:W-:Y:S02]  /*de70*/  FMUL.FTZ R3, R71, c[0x0][0x23c] ;  /* 0x00008f0047037a20 */ /* 0x000fe40000410000 */
[----:B------:R1:W-:Y:S02]  /*de80*/  MUFU.EX2 R209, R4 ;  /* 0x0000000400d17308 */ /* 0x0003e40000000800 */
[----:B-1----:R-:W-:Y:S01]  /*de90*/  FFMA.FTZ R4, R12, c[0x0][0x23c], -R0 ;  /* 0x00008f000c047a23 */ /* 0x002fe20000010800 */
[----:B------:R-:W-:-:S05]  /*dea0*/  FSEL R12, R3, RZ, P0 ;  /* 0x000000ff030c7208 */ /* 0x000fca0000000000 */
[----:B------:R1:W-:Y:S01]  /*deb0*/  MUFU.EX2 R216, R4 ;  /* 0x0000000400d87308 */ /* 0x0003e20000000800 */
[----:B------:R-:W-:Y:S01]  /*dec0*/  LOP3.LUT R3, R2, 0xffff, RZ, 0xc0, !PT ;  /* 0x0000ffff02037812 */ /* 0x000fe200078ec0ff */
[----:B-1----:R-:W-:-:S06]  /*ded0*/  FFMA.FTZ R4, R16, c[0x0][0x23c], -R0 ;  /* 0x00008f0010047a23 */ /* 0x002fcc0000010800 */
[----:B------:R1:W2:Y:S01]  /*dee0*/  MUFU.EX2 R217, R4 ;  /* 0x0000000400d97308 */ /* 0x0002a20000000800 */
[----:B------:R-:W-:Y:S02]  /*def0*/  SHF.R.U32.HI R6, RZ, 0x8, R6 ;  /* 0x00000008ff067819 */ /* 0x000fe40000011606 */
[----:B-1----:R-:W-:Y:S02]  /*df00*/  SHF.R.U32.HI R4, RZ, 0x8, R3 ;  /* 0x00000008ff047819 */ /* 0x002fe40000011603 */
[----:B------:R-:W-:-:S04]  /*df10*/  LOP3.LUT R3, R2, 0xff, RZ, 0xc0, !PT ;  /* 0x000000ff02037812 */ /* 0x000fc800078ec0ff */
[----:B------:R-:W-:Y:S01]  /*df20*/  PRMT R9, R3, 0x5410, R4 ;  /* 0x0000541003097816 */ /* 0x000fe20000000004 */
[----:B------:R-:W-:Y:S01]  /*df30*/  FFMA.FTZ R3, R17, c[0x0][0x23c], -R12 ;  /* 0x00008f0011037a23 */ /* 0x000fe2000001080c */
[----:B------:R-:W-:-:S03]  /*df40*/  SHF.R.U32.HI R4, RZ, 0x10, R2 ;  /* 0x00000010ff047819 */ /* 0x000fc60000011602 */
[----:B------:R1:W-:Y:S01]  /*df50*/  MUFU.EX2 R207, R3 ;  /* 0x0000000300cf7308 */ /* 0x0003e20000000800 */
[----:B------:R-:W-:Y:S01]  /*df60*/  PRMT R6, R8, 0x5410, R6 ;  /* 0x0000541008067816 */ /* 0x000fe20000000006 */
[----:B------:R-:W-:Y:S01]  /*df70*/  FFMA.FTZ R5, R15, c[0x0][0x23c], -R12 ;  /* 0x00008f000f057a23 */ /* 0x000fe2000001080c */
[----:B-1----:R-:W-:Y:S02]  /*df80*/  SHF.R.U32.HI R3, RZ, 0x18, R2 ;  /* 0x00000018ff037819 */ /* 0x002fe40000011602 */
[----:B------:R-:W-:Y:S01]  /*df90*/  LOP3.LUT R2, R4, 0xff, RZ, 0xc0, !PT ;  /* 0x000000ff04027812 */ /* 0x000fe200078ec0ff */
[----:B------:R-:W-:-:S04]  /*dfa0*/  FFMA.FTZ R4, R18, c[0x0][0x23c], -R12 ;  /* 0x00008f0012047a23 */ /* 0x000fc8000001080c */
[----:B------:R1:W3:Y:S01]  /*dfb0*/  MUFU.EX2 R179, R4 ;  /* 0x0000000400b37308 */ /* 0x0002e20000000800 */
[----:B------:R-:W-:Y:S01]  /*dfc0*/  PRMT R8, R2, 0x5410, R3 ;  /* 0x0000541002087816 */ /* 0x000fe20000000003 */
[----:B------:R-:W-:Y:S01]  /*dfd0*/  FFMA.FTZ R2, R19, c[0x0][0x23c], -R12 ;  /* 0x00008f0013027a23 */ /* 0x000fe2000001080c */
[----:B------:R-:W-:-:S05]  /*dfe0*/  FSEL R3, R71, RZ, P0 ;  /* 0x000000ff47037208 */ /* 0x000fca0000000000 */
[----:B------:R4:W-:Y:S08]  /*dff0*/  MUFU.EX2 R178, R5 ;  /* 0x0000000500b27308 */ /* 0x0009f00000000800 */
[----:B------:R5:W3:Y:S01]  /*e000*/  MUFU.EX2 R177, R2 ;  /* 0x0000000200b17308 */ /* 0x000ae20000000800 */
[----:B-1----:R-:W-:Y:S01]  /*e010*/  FSEL R4, R72, RZ, P1 ;  /* 0x000000ff48047208 */ /* 0x002fe20000800000 */
[----:B----4-:R-:W-:Y:S01]  /*e020*/  FADD.FTZ R5, R210, -R3 ;  /* 0x80000003d2057221 */ /* 0x010fe20000010000 */
[----:B--2---:R-:W-:Y:S01]  /*e030*/  F2FP.BF16.PACK_AB R3, R217, R216 ;  /* 0x000000d8d903723e */ /* 0x004fe200000010ff */
[----:B-----5:R-:W-:-:S02]  /*e040*/  HSET2.LE.AND R2, R6, R182, PT ;  /* 0x000000b606027233 */ /* 0x020fc40003803000 */
[----:B------:R-:W-:-:S03]  /*e050*/  FADD.FTZ R4, R211, -R4 ;  /* 0x80000004d3047221 */ /* 0x000fc60000010000 */
[----:B------:R-:W-:Y:S01]  /*e060*/  LOP3.LUT R6, R2, R3, RZ, 0xc0, !PT ;  /* 0x0000000302067212 */ /* 0x000fe200078ec0ff */
[----:B------:R-:W-:Y:S01]  /*e070*/  HSET2.LE.AND R2, R7, R182, PT ;  /* 0x000000b607027233 */ /* 0x000fe20003803000 */
[----:B---3--:R-:W-:Y:S01]  /*e080*/  F2FP.BF16.PACK_AB R3, R179, R207 ;  /* 0x000000cfb303723e */ /* 0x008fe200000010ff */
[----:B------:R-:W-:-:S03]  /*e090*/  FMUL.FTZ R4, R4, c[0x0][0x23c] ;  /* 0x00008f0004047a20 */ /* 0x000fc60000410000 */
[----:B------:R-:W-:Y:S01]  /*e0a0*/  LOP3.LUT R7, R2, R3, RZ, 0xc0, !PT ;  /* 0x0000000302077212 */ /* 0x000fe200078ec0ff */
[----:B------:R-:W-:Y:S01]  /*e0b0*/  HSET2.LE.AND R2, R9, R182, PT ;  /* 0x000000b609027233 */ /* 0x000fe20003803000 */
[----:B------:R-:W-:Y:S01]  /*e0c0*/  F2FP.BF16.PACK_AB R3, R209, R220 ;  /* 0x000000dcd103723e */ /* 0x000fe200000010ff */
[----:B------:R-:W-:Y:S02]  /*e0d0*/  IMAD.MOV.U32 R19, RZ, RZ, R141 ;  /* 0x000000ffff137224 */ /* 0x000fe400078e008d */
[----:B------:R1:W2:Y:S01]  /*e0e0*/  MUFU.EX2 R141, R4 ;  /* 0x00000004008d7308 */ /* 0x0002a20000000800 */
[----:B------:R-:W-:Y:S02]  /*e0f0*/  FMUL.FTZ R5, R5, c[0x0][0x23c] ;  /* 0x00008f0005057a20 */ /* 0x000fe40000410000 */
[----:B------:R-:W-:-:S05]  /*e100*/  IMAD.MOV.U32 R211, RZ, RZ, R140 ;  /* 0x000000ffffd37224 */ /* 0x000fca00078e008c */
[----:B------:R3:W4:Y:S01]  /*e110*/  MUFU.EX2 R140, R5 ;  /* 0x00000005008c7308 */ /* 0x0007220000000800 */
[----:B-1----:R-:W-:Y:S01]  /*e120*/  LOP3.LUT R4, R2, R3, RZ, 0xc0, !PT ;  /* 0x0000000302047212 */ /* 0x002fe200078ec0ff */
[----:B------:R-:W-:Y:S01]  /*e130*/  HSET2.LE.AND R2, R8, R182, PT ;  /* 0x000000b608027233 */ /* 0x000fe20003803000 */
[----:B------:R-:W-:-:S04]  /*e140*/  F2FP.BF16.PACK_AB R3, R177, R178 ;  /* 0x000000b2b103723e */ /* 0x000fc800000010ff */
[----:B---3--:R-:W-:Y:S01]  /*e150*/  LOP3.LUT R5, R2, R3, RZ, 0xc0, !PT ;  /* 0x0000000302057212 */ /* 0x008fe200078ec0ff */
[----:B------:R-:W-:-:S04]  /*e160*/  FFMA.FTZ R2, R73, c[0x0][0x23c], -R13 ;  /* 0x00008f0049027a23 */ /* 0x000fc8000001080d */
[----:B------:R1:W-:Y:S01]  /*e170*/  MUFU.EX2 R174, R2 ;  /* 0x0000000200ae7308 */ /* 0x0003e20000000800 */
[--C-:B------:R-:W-:Y:S02]  /*e180*/  FFMA.FTZ R8, R145, c[0x0][0x23c], -R13.reuse ;  /* 0x00008f0091087a23 */ /* 0x100fe4000001080d */
[----:B-1----:R-:W-:-:S05]  /*e190*/  FFMA.FTZ R2, R74, c[0x0][0x23c], -R13 ;  /* 0x00008f004a027a23 */ /* 0x002fca000001080d */
[----:B------:R1:W3:Y:S02]  /*e1a0*/  MUFU.EX2 R172, R2 ;  /* 0x0000000200ac7308 */ /* 0x0002e40000000800 */
[----:B-1----:R-:W-:-:S06]  /*e1b0*/  FFMA.FTZ R2, R144, c[0x0][0x23c], -R13 ;  /* 0x00008f0090027a23 */ /* 0x002fcc000001080d */
[----:B------:R1:W-:Y:S01]  /*e1c0*/  MUFU.EX2 R173, R2 ;  /* 0x0000000200ad7308 */ /* 0x0003e20000000800 */
[----:B------:R-:W-:Y:S01]  /*e1d0*/  FFMA.FTZ R9, R146, c[0x0][0x23c], -R14 ;  /* 0x00008f0092097a23 */ /* 0x000fe2000001080e */
[----:B-1----:R-:W-:-:S06]  /*e1e0*/  LOP3.LUT R2, R55, UR7, R62, 0x96, !PT ;  /* 0x0000000737027c12 */ /* 0x002fcc000f8e963e */
[----:B------:R1:W-:Y:S01]  /*e1f0*/  MUFU.EX2 R171, R8 ;  /* 0x0000000800ab7308 */ /* 0x0003e20000000800 */
[----:B------:R-:W-:-:S05]  /*e200*/  IMAD.WIDE.U32 R2, R2, -0x2daee0ad, RZ ;  /* 0xd2511f5302027825 */ /* 0x000fca00078e00ff */
[C---:B------:R-:W-:Y:S02]  /*e210*/  LOP3.LUT R15, R2.reuse, 0xffff, RZ, 0xc0, !PT ;  /* 0x0000ffff020f7812 */ /* 0x040fe400078ec0ff */
[----:B------:R-:W-:Y:S02]  /*e220*/  LOP3.LUT R17, R2, 0xff, RZ, 0xc0, !PT ;  /* 0x000000ff02117812 */ /* 0x000fe400078ec0ff */
[----:B-1----:R-:W-:Y:S01]  /*e230*/  LOP3.LUT R8, R3, UR16, R68, 0x96, !PT ;  /* 0x0000001003087c12 */ /* 0x002fe2000f8e9644 */
[----:B------:R-:W-:Y:S01]  /*e240*/  FFMA.FTZ R3, R147, c[0x0][0x23c], -R14 ;  /* 0x00008f0093037a23 */ /* 0x000fe2000001080e */
[--C-:B------:R-:W-:Y:S02]  /*e250*/  SHF.R.U32.HI R11, RZ, 0x10, R2.reuse ;  /* 0x00000010ff0b7819 */ /* 0x100fe40000011602 */
[----:B------:R-:W-:Y:S01]  /*e260*/  SHF.R.U32.HI R16, RZ, 0x18, R2 ;  /* 0x00000018ff107819 */ /* 0x000fe20000011602 */
[----:B------:R1:W-:Y:S01]  /*e270*/  MUFU.EX2 R168, R3 ;  /* 0x0000000300a87308 */ /* 0x0003e20000000800 */
[----:B------:R-:W-:Y:S01]  /*e280*/  LOP3.LUT R2, R8, 0xffff, RZ, 0xc0, !PT ;  /* 0x0000ffff08027812 */ /* 0x000fe200078ec0ff */
[----:B--2---:R-:W-:-:S02]  /*e290*/  FMUL.FTZ R92, R92, R141 ;  /* 0x0000008d5c5c7220 */ /* 0x004fc40000410000 */
[-C--:B------:R-:W-:Y:S02]  /*e2a0*/  FMUL.FTZ R93, R93, R141.reuse ;  /* 0x0000008d5d5d7220 */ /* 0x080fe40000410000 */
[-C--:B----4-:R-:W-:Y:S02]  /*e2b0*/  FMUL.FTZ R94, R94, R140.reuse ;  /* 0x0000008c5e5e7220 */ /* 0x090fe40000410000 */
[-C--:B------:R-:W-:Y:S01]  /*e2c0*/  FMUL.FTZ R95, R95, R140.reuse ;  /* 0x0000008c5f5f7220 */ /* 0x080fe20000410000 */
[----:B------:R2:W4:Y:S01]  /*e2d0*/  MUFU.EX2 R170, R9 ;  /* 0x0000000900aa7308 */ /* 0x0005220000000800 */
[-C--:B------:R-:W-:Y:S01]  /*e2e0*/  FMUL.FTZ R76, R76, R141.reuse ;  /* 0x0000008d4c4c7220 */ /* 0x080fe20000410000 */
[----:B------:R-:W-:Y:S01]  /*e2f0*/  LOP3.LUT R10, R8, 0xff, RZ, 0xc0, !PT ;  /* 0x000000ff080a7812 */ /* 0x000fe200078ec0ff */
[----:B------:R-:W-:Y:S01]  /*e300*/  FMUL.FTZ R77, R77, R141 ;  /* 0x0000008d4d4d7220 */ /* 0x000fe20000410000 */
[----:B------:R-:W-:Y:S01]  /*e310*/  SHF.R.U32.HI R2, RZ, 0x8, R2 ;  /* 0x00000008ff027819 */ /* 0x000fe20000011602 */
[-C--:B------:R-:W-:Y:S01]  /*e320*/  FMUL.FTZ R78, R78, R140.reuse ;  /* 0x0000008c4e4e7220 */ /* 0x080fe20000410000 */
[----:B-1----:R-:W-:Y:S01]  /*e330*/  SHF.R.U32.HI R3, RZ, 0x10, R8 ;  /* 0x00000010ff037819 */ /* 0x002fe20000011608 */
[----:B------:R-:W-:-:S02]  /*e340*/  FMUL.FTZ R79, R79, R140 ;  /* 0x0000008c4f4f7220 */ /* 0x000fc40000410000 */
[-C--:B------:R-:W-:Y:S02]  /*e350*/  FMUL.FTZ R88, R88, R141.reuse ;  /* 0x0000008d58587220 */ /* 0x080fe40000410000 */
[-C--:B------:R-:W-:Y:S02]  /*e360*/  FMUL.FTZ R89, R89, R141.reuse ;  /* 0x0000008d59597220 */ /* 0x080fe40000410000 */
[-C--:B------:R-:W-:Y:S02]  /*e370*/  FMUL.FTZ R90, R90, R140.reuse ;  /* 0x0000008c5a5a7220 */ /* 0x080fe40000410000 */
[----:B------:R-:W-:Y:S02]  /*e380*/  FMUL.FTZ R91, R91, R140 ;  /* 0x0000008c5b5b7220 */ /* 0x000fe40000410000 */
[-C--:B------:R-:W-:Y:S02]  /*e390*/  FMUL.FTZ R104, R104, R141.reuse ;  /* 0x0000008d68687220 */ /* 0x080fe40000410000 */
        /* <DEDUP_REMOVED lines=15> */
[----:B--2---:R-:W-:Y:S02]  /*e490*/  FFMA.FTZ R9, R150, c[0x0][0x23c], -R14 ;  /* 0x00008f0096097a23 */ /* 0x004fe4000001080e */
[-C--:B------:R-:W-:Y:S02]  /*e4a0*/  FMUL.FTZ R136, R136, R141.reuse ;  /* 0x0000008d88887220 */ /* 0x080fe40000410000 */
[----:B------:R-:W-:Y:S02]  /*e4b0*/  FMUL.FTZ R137, R137, R141 ;  /* 0x0000008d89897220 */ /* 0x000fe40000410000 */
[----:B------:R-:W-:-:S02]  /*e4c0*/  FMUL.FTZ R138, R138, R140 ;  /* 0x0000008c8a8a7220 */ /* 0x000fc40000410000 */
[----:B------:R-:W-:Y:S01]  /*e4d0*/  FMUL.FTZ R139, R139, R140 ;  /* 0x0000008c8b8b7220 */ /* 0x000fe20000410000 */
[----:B------:R-:W-:Y:S02]  /*e4e0*/  SHF.R.U32.HI R8, RZ, 0x18, R8 ;  /* 0x00000018ff087819 */ /* 0x000fe40000011608 */
[----:B------:R-:W-:Y:S01]  /*e4f0*/  LOP3.LUT R3, R3, 0xff, RZ, 0xc0, !PT ;  /* 0x000000ff03037812 */ /* 0x000fe200078ec0ff */
[----:B------:R1:W-:Y:S01]  /*e500*/  MUFU.EX2 R169, R9 ;  /* 0x0000000900a97308 */ /* 0x0003e20000000800 */
[----:B------:R-:W-:Y:S02]  /*e510*/  IMAD.MOV.U32 R210, RZ, RZ, R67 ;  /* 0x000000ffffd27224 */ /* 0x000fe400078e0043 */
[----:B------:R-:W-:Y:S01]  /*e520*/  IMAD.MOV.U32 R83, RZ, RZ, R66 ;  /* 0x000000ffff537224 */ /* 0x000fe200078e0042 */
[----:B------:R-:W-:Y:S01]  /*e530*/  PRMT R3, R3, 0x5410, R8 ;  /* 0x0000541003037816 */ /* 0x000fe20000000008 */
[----:B------:R-:W-:Y:S02]  /*e540*/  IMAD.MOV.U32 R82, RZ, RZ, R65 ;  /* 0x000000ffff527224 */ /* 0x000fe400078e0041 */
[----:B------:R-:W-:Y:S01]  /*e550*/  IMAD.MOV.U32 R115, RZ, RZ, R64 ;  /* 0x000000ffff737224 */ /* 0x000fe200078e0040 */
[----:B------:R-:W-:Y:S01]  /*e560*/  HMMA.16816.F32.BF16 R76, R4, R48, R76 ;  /* 0x00000030044c723c */ /* 0x000fe2000004184c */
[----:B-1----:R-:W-:-:S07]  /*e570*/  PRMT R9, R10, 0x5410, R2 ;  /* 0x000054100a097816 */ /* 0x002fce0000000002 */
[----:B------:R-:W-:Y:S01]  /*e580*/  HMMA.16816.F32.BF16 R64, R4, R40, R92 ;  /* 0x000000280440723c */ /* 0x000fe2000004185c */
[----:B------:R-:W-:-:S04]  /*e590*/  FFMA.FTZ R2, R151, c[0x0][0x23c], -R14 ;  /* 0x00008f0097027a23 */ /* 0x000fc8000001080e */
[----:B------:R1:W2:Y:S03]  /*e5a0*/  MUFU.EX2 R167, R2 ;  /* 0x0000000200a77308 */ /* 0x0002a60000000800 */
[C---:B------:R-:W-:Y:S08]  /*e5b0*/  HMMA.16816.F32.BF16 R88, R4.reuse, R50, R88 ;  /* 0x000000320458723c */ /* 0x040ff00000041858 */
[C---:B------:R-:W-:Y:S08]  /*e5c0*/  HMMA.16816.F32.BF16 R104, R4.reuse, R42, R104 ;  /* 0x0000002a0468723c */ /* 0x040ff00000041868 */
[----:B------:R-:W-:Y:S01]  /*e5d0*/  HMMA.16816.F32.BF16 R108, R4, R44, R108 ;  /* 0x0000002c046c723c */ /* 0x000fe2000004186c */
[----:B-1----:R-:W-:-:S07]  /*e5e0*/  HSET2.LE.AND R2, R9, R182, PT ;  /* 0x000000b609027233 */ /* 0x002fce0003803000 */
[C---:B------:R-:W-:Y:S08]  /*e5f0*/  HMMA.16816.F32.BF16 R120, R4.reuse, R46, R120 ;  /* 0x0000002e0478723c */ /* 0x040ff00000041878 */
[C---:B------:R-:W-:Y:S01]  /*e600*/  HMMA.16816.F32.BF16 R136, R4.reuse, R58, R136 ;  /* 0x0000003a0488723c */ /* 0x040fe20000041888 */
[----:B------:R-:W-:Y:S01]  /*e610*/  LOP3.LUT R8, R11, 0xff, RZ, 0xc0, !PT ;  /* 0x000000ff0b087812 */ /* 0x000fe200078ec0ff */
[----:B------:R-:W1:Y:S06]  /*e620*/  LDSM.16.MT88.4 R40, [R186+0x6800] ;  /* 0x00680000ba28783b */ /* 0x000e6c0000004200 */
[----:B------:R-:W-:Y:S01]  /*e630*/  HMMA.16816.F32.BF16 R92, R4, R56, R124 ;  /* 0x00000038045c723c */ /* 0x000fe2000004187c */
[----:B------:R-:W5:Y:S06]  /*e640*/  LDSM.16.MT88.4 R48, [R187+0x6800] ;  /* 0x00680000bb30783b */ /* 0x000f6c0000004200 */
[----:B------:R-:W-:Y:S01]  /*e650*/  SHF.R.U32.HI R4, RZ, 0x8, R15 ;  /* 0x00000008ff047819 */ /* 0x000fe2000001160f */
[----:B------:R-:W-:Y:S01]  /*e660*/  HSET2.LE.AND R5, R3, R182, PT ;  /* 0x000000b603057233 */ /* 0x000fe20003803000 */
[----:B---3--:R-:W-:-:S02]  /*e670*/  F2FP.BF16.PACK_AB R3, R172, R174 ;  /* 0x000000aeac03723e */ /* 0x008fc400000010ff */
[----:B------:R-:W-:Y:S02]  /*e680*/  PRMT R7, R17, 0x5410, R4 ;  /* 0x0000541011077816 */ /* 0x000fe40000000004 */
[----:B------:R-:W-:Y:S02]  /*e690*/  LOP3.LUT R4, R2, R3, RZ, 0xc0, !PT ;  /* 0x0000000302047212 */ /* 0x000fe400078ec0ff */
[----:B----4-:R-:W-:Y:S01]  /*e6a0*/  F2FP.BF16.PACK_AB R6, R168, R170 ;  /* 0x000000aaa806723e */ /* 0x010fe200000010ff */
[----:B------:R-:W-:Y:S01]  /*e6b0*/  HSET2.LE.AND R2, R7, R182, PT ;  /* 0x000000b607027233 */ /* 0x000fe20003803000 */
[----:B------:R-:W-:Y:S02]  /*e6c0*/  F2FP.BF16.PACK_AB R3, R171, R173 ;  /* 0x000000adab03723e */ /* 0x000fe400000010ff */
[----:B------:R-:W-:Y:S02]  /*e6d0*/  LOP3.LUT R5, R5, R6, RZ, 0xc0, !PT ;  /* 0x0000000605057212 */ /* 0x000fe400078ec0ff */
[----:B------:R-:W-:Y:S01]  /*e6e0*/  LOP3.LUT R6, R2, R3, RZ, 0xc0, !PT ;  /* 0x0000000302067212 */ /* 0x000fe200078ec0ff */
[----:B------:R-:W-:-:S04]  /*e6f0*/  FFMA.FTZ R2, R30, c[0x0][0x23c], -R0 ;  /* 0x00008f001e027a23 */ /* 0x000fc80000010800 */
[----:B------:R3:W-:Y:S01]  /*e700*/  MUFU.EX2 R162, R2 ;  /* 0x0000000200a27308 */ /* 0x0007e20000000800 */
[----:B------:R-:W-:Y:S02]  /*e710*/  PRMT R8, R8, 0x5410, R16 ;  /* 0x0000541008087816 */ /* 0x000fe40000000010 */
[----:B------:R-:W-:-:S03]  /*e720*/  LOP3.LUT R3, R29, UR7, R80, 0x96, !PT ;  /* 0x000000071d037c12 */ /* 0x000fc6000f8e9650 */
[----:B------:R-:W-:Y:S01]  /*e730*/  HSET2.LE.AND R7, R8, R182, PT ;  /* 0x000000b608077233 */ /* 0x000fe20003803000 */
[----:B---3--:R-:W-:-:S04]  /*e740*/  FFMA.FTZ R2, R33, c[0x0][0x23c], -R0 ;  /* 0x00008f0021027a23 */ /* 0x008fc80000010800 */
[----:B------:R3:W-:Y:S01]  /*e750*/  MUFU.EX2 R163, R2 ;  /* 0x0000000200a37308 */ /* 0x0007e20000000800 */
[----:B--2---:R-:W-:-:S04]  /*e760*/  F2FP.BF16.PACK_AB R8, R167, R169 ;  /* 0x000000a9a708723e */ /* 0x004fc800000010ff */
[----:B------:R-:W-:Y:S01]  /*e770*/  LOP3.LUT R7, R7, R8, RZ, 0xc0, !PT ;  /* 0x0000000807077212 */ /* 0x000fe200078ec0ff */
[----:B---3--:R-:W-:-:S04]  /*e780*/  FFMA.FTZ R2, R38, c[0x0][0x23c], -R0 ;  /* 0x00008f0026027a23 */ /* 0x008fc80000010800 */
[----:B------:R2:W-:Y:S01]  /*e790*/  MUFU.EX2 R164, R2 ;  /* 0x0000000200a47308 */ /* 0x0005e20000000800 */
[----:B------:R-:W-:Y:S01]  /*e7a0*/  IADD3 R8, R142, 0x1, RZ ;  /* 0x000000018e087810 */ /* 0x000fe20007ffe0ff */
[----:B------:R-:W-:-:S03]  /*e7b0*/  FFMA.FTZ R9, R39, c[0x0][0x23c], -R12 ;  /* 0x00008f0027097a23 */ /* 0x000fc6000001080c */
[----:B------:R-:W-:Y:S01]  /*e7c0*/  LOP3.LUT R18, R149, UR25, R8, 0x96, !PT ;  /* 0x0000001995127c12 */ /* 0x000fe2000f8e9608 */
[----:B--2---:R-:W-:-:S04]  /*e7d0*/  FFMA.FTZ R2, R35, c[0x0][0x23c], -R0 ;  /* 0x00008f0023027a23 */ /* 0x004fc80000010800 */
[----:B------:R2:W-:Y:S01]  /*e7e0*/  MUFU.EX2 R166, R2 ;  /* 0x0000000200a67308 */ /* 0x0005e20000000800 */
[----:B------:R-:W-:-:S07]  /*e7f0*/  IMAD.MOV.U32 R45, RZ, RZ, R159 ;  /* 0x000000ffff2d7224 */ /* 0x000fce00078e009f */
[----:B------:R3:W-:Y:S01]  /*e800*/  MUFU.EX2 R159, R9 ;  /* 0x00000009009f7308 */ /* 0x0007e20000000800 */
[----:B--2---:R-:W-:-:S05]  /*e810*/  IMAD.WIDE.U32 R2, R3, -0x2daee0ad, RZ ;  /* 0xd2511f5303027825 */ /* 0x004fca00078e00ff */
[----:B------:R-:W-:Y:S02]  /*e820*/  LOP3.LUT R8, R3, UR16, R112, 0x96, !PT ;  /* 0x0000001003087c12 */ /* 0x000fe4000f8e9670 */
[----:B------:R-:W-:Y:S01]  /*e830*/  LOP3.LUT R3, R2, 0xffff, RZ, 0xc0, !PT ;  /* 0x0000ffff02037812 */ /* 0x000fe200078ec0ff */
[----:B---3--:R-:W-:Y:S01]  /*e840*/  FFMA.FTZ R9, R52, c[0x0][0x23c], -R12 ;  /* 0x00008f0034097a23 */ /* 0x008fe2000001080c */
[----:B------:R-:W-:Y:S02]  /*e850*/  LOP3.LUT R11, R2, 0xff, RZ, 0xc0, !PT ;  /* 0x000000ff020b7812 */ /* 0x000fe400078ec0ff */
[----:B------:R-:W-:Y:S01]  /*e860*/  SHF.R.U32.HI R10, RZ, 0x8, R3 ;  /* 0x00000008ff0a7819 */ /* 0x000fe20000011603 */
[----:B------:R2:W-:Y:S01]  /*e870*/  MUFU.EX2 R160, R9 ;  /* 0x0000000900a07308 */ /* 0x0005e20000000800 */
[--C-:B------:R-:W-:Y:S02]  /*e880*/  SHF.R.U32.HI R3, RZ, 0x10, R2.reuse ;  /* 0x00000010ff037819 */ /* 0x100fe40000011602 */
[----:B------:R-:W-:Y:S01]  /*e890*/  SHF.R.U32.HI R16, RZ, 0x18, R2 ;  /* 0x00000018ff107819 */ /* 0x000fe20000011602 */
[----:B------:R-:W-:Y:S01]  /*e8a0*/  FFMA.FTZ R2, R53, c[0x0][0x23c], -R12 ;  /* 0x00008f0035027a23 */ /* 0x000fe2000001080c */
[----:B------:R-:W-:Y:S01]  /*e8b0*/  PRMT R17, R11, 0x5410, R10 ;  /* 0x000054100b117816 */ /* 0x000fe2000000000a */
[----:B------:R-:W-:-:S02]  /*e8c0*/  IMAD.MOV.U32 R44, RZ, RZ, R158 ;  /* 0x000000ffff2c7224 */ /* 0x000fc400078e009e */
[----:B------:R3:W-:Y:S01]  /*e8d0*/  MUFU.EX2 R161, R2 ;  /* 0x0000000200a17308 */ /* 0x0007e20000000800 */
[----:B------:R-:W-:Y:S01]  /*e8e0*/  LOP3.LUT R10, R3, 0xff, RZ, 0xc0, !PT ;  /* 0x000000ff030a7812 */ /* 0x000fe200078ec0ff */
[----:B--2---:R-:W-:Y:S01]  /*e8f0*/  FFMA.FTZ R9, R54, c[0x0][0x23c], -R12 ;  /* 0x00008f0036097a23 */ /* 0x004fe2000001080c */
[----:B------:R-:W-:-:S05]  /*e900*/  LOP3.LUT R3, R8, 0xffff, RZ, 0xc0, !PT ;  /* 0x0000ffff08037812 */ /* 0x000fca00078ec0ff */
[----:B------:R2:W4:Y:S01]  /*e910*/  MUFU.EX2 R158, R9 ;  /* 0x00000009009e7308 */ /* 0x0005220000000800 */
[--C-:B---3--:R-:W-:Y:S02]  /*e920*/  SHF.R.U32.HI R2, RZ, 0x10, R8.reuse ;  /* 0x00000010ff027819 */ /* 0x108fe40000011608 */
[----:B------:R-:W-:Y:S02]  /*e930*/  LOP3.LUT R15, R8, 0xff, RZ, 0xc0, !PT ;  /* 0x000000ff080f7812 */ /* 0x000fe400078ec0ff */
[----:B------:R-:W-:Y:S02]  /*e940*/  SHF.R.U32.HI R11, RZ, 0x18, R8 ;  /* 0x00000018ff0b7819 */ /* 0x000fe40000011608 */
[----:B------:R-:W-:Y:S02]  /*e950*/  SHF.R.U32.HI R3, RZ, 0x8, R3 ;  /* 0x00000008ff037819 */ /* 0x000fe40000011603 */
[----:B------:R-:W-:Y:S02]  /*e960*/  LOP3.LUT R2, R2, 0xff, RZ, 0xc0, !PT ;  /* 0x000000ff02027812 */ /* 0x000fe400078ec0ff */
[----:B------:R-:W-:-:S02]  /*e970*/  PRMT R8, R10, 0x5410, R16 ;  /* 0x000054100a087816 */ /* 0x000fc40000000010 */
[----:B--2---:R-:W-:Y:S02]  /*e980*/  PRMT R9, R15, 0x5410, R3 ;  /* 0x000054100f097816 */ /* 0x004fe40000000003 */
[----:B------:R-:W-:Y:S01]  /*e990*/  PRMT R10, R2, 0x5410, R11 ;  /* 0x00005410020a7816 */ /* 0x000fe2000000000b */
[----:B------:R-:W-:Y:S01]  /*e9a0*/  IMAD.MOV.U32 R73, RZ, RZ, R115 ;  /* 0x000000ffff497224 */ /* 0x000fe200078e0073 */
[----:B------:R-:W-:Y:S01]  /*e9b0*/  HMMA.16816.F32.BF16 R84, R4, R26, R84 ;  /* 0x0000001a0454723c */ /* 0x000fe20000041854 */
[----:B------:R-:W-:Y:S02]  /*e9c0*/  IMAD.MOV.U32 R74, RZ, RZ, R82 ;  /* 0x000000ffff4a7224 */ /* 0x000fe400078e0052 */
[----:B------:R-:W-:Y:S01]  /*e9d0*/  IMAD.MOV.U32 R221, RZ, RZ, R83 ;  /* 0x000000ffffdd7224 */ /* 0x000fe200078e0053 */
[----:B------:R-:W-:Y:S01]  /*e9e0*/  HSET2.LE.AND R10, R10, R182, PT ;  /* 0x000000b60a0a7233 */ /* 0x000fe20003803000 */
[----:B------:R-:W-:-:S03]  /*e9f0*/  IMAD.WIDE.U32 R2, R18, -0x326172a9, RZ ;  /* 0xcd9e8d5712027825 */ /* 0x000fc600078e00ff */
[----:B------:R-:W-:Y:S01]  /*ea00*/  HMMA.16816.F32.BF16 R80, R4, R24, R228 ;  /* 0x000000180450723c */ /* 0x000fe200000418e4 */
[----:B----4-:R-:W-:-:S07]  /*ea10*/  F2FP.BF16.PACK_AB R11, R158, R159 ;  /* 0x0000009f9e0b723e */ /* 0x010fce00000010ff */
[C---:B------:R-:W-:Y:S08]  /*ea20*/  HMMA.16816.F32.BF16 R96, R4.reuse, R20, R96 ;  /* 0x000000140460723c */ /* 0x040ff00000041860 */
[C---:B------:R-:W-:Y:S08]  /*ea30*/  HMMA.16816.F32.BF16 R100, R4.reuse, R22, R100 ;  /* 0x000000160464723c */ /* 0x040ff00000041864 */
[C---:B-1----:R-:W-:Y:S08]  /*ea40*/  HMMA.16816.F32.BF16 R112, R4.reuse, R40, R232 ;  /* 0x000000280470723c */ /* 0x042ff000000418e8 */
[C---:B------:R-:W-:Y:S08]  /*ea50*/  HMMA.16816.F32.BF16 R116, R4.reuse, R42, R116 ;  /* 0x0000002a0474723c */ /* 0x040ff00000041874 */
[C---:B-----5:R-:W-:Y:S08]  /*ea60*/  HMMA.16816.F32.BF16 R148, R4.reuse, R48, R236 ;  /* 0x000000300494723c */ /* 0x060ff000000418ec */
[----:B------:R-:W-:Y:S07]  /*ea70*/  HMMA.16816.F32.BF16 R144, R4, R50, R132 ;  /* 0x000000320490723c */ /* 0x000fee0000041884 */
[--C-:B------:R-:W-:Y:S01]  /*ea80*/  HSET2.LE.AND R6, R17, R182.reuse, PT ;  /* 0x000000b611067233 */ /* 0x100fe20003803000 */
[----:B------:R-:W-:Y:S01]  /*ea90*/  F2FP.BF16.PACK_AB R4, R166, R164 ;  /* 0x000000a4a604723e */ /* 0x000fe200000010ff */
[--C-:B------:R-:W-:Y:S01]  /*eaa0*/  HSET2.LE.AND R7, R8, R182.reuse, PT ;  /* 0x000000b608077233 */ /* 0x100fe20003803000 */
[----:B------:R-:W-:Y:S01]  /*eab0*/  F2FP.BF16.PACK_AB R5, R161, R160 ;  /* 0x000000a0a105723e */ /* 0x000fe200000010ff */
[----:B------:R-:W-:Y:S01]  /*eac0*/  HSET2.LE.AND R8, R9, R182, PT ;  /* 0x000000b609087233 */ /* 0x000fe20003803000 */
[----:B------:R-:W-:-:S02]  /*ead0*/  F2FP.BF16.PACK_AB R9, R163, R162 ;  /* 0x000000a2a309723e */ /* 0x000fc400000010ff */
[----:B------:R-:W-:Y:S02]  /*eae0*/  LOP3.LUT R6, R6, R4, RZ, 0xc0, !PT ;  /* 0x0000000406067212 */ /* 0x000fe400078ec0ff */
[----:B------:R-:W-:Y:S02]  /*eaf0*/  LOP3.LUT R7, R7, R5, RZ, 0xc0, !PT ;  /* 0x0000000507077212 */ /* 0x000fe400078ec0ff */
[----:B------:R-:W-:Y:S02]  /*eb00*/  LOP3.LUT R4, R8, R9, RZ, 0xc0, !PT ;  /* 0x0000000908047212 */ /* 0x000fe400078ec0ff */
[----:B------:R-:W-:Y:S02]  /*eb10*/  LOP3.LUT R5, R10, R11, RZ, 0xc0, !PT ;  /* 0x0000000b0a057212 */ /* 0x000fe400078ec0ff */
[----:B------:R-:W-:Y:S02]  /*eb20*/  LOP3.LUT R10, R3, UR15, R44, 0x96, !PT ;  /* 0x0000000f030a7c12 */ /* 0x000fe4000f8e962c */
[----:B------:R-:W-:-:S03]  /*eb30*/  LOP3.LUT R8, R37, UR13, R2, 0x96, !PT ;  /* 0x0000000d25087c12 */ /* 0x000fc6000f8e9602 */
[----:B------:R-:W-:-:S04]  /*eb40*/  IMAD.WIDE.U32 R10, R10, -0x2daee0ad, RZ ;  /* 0xd2511f530a0a7825 */ /* 0x000fc800078e00ff */
[----:B------:R-:W-:Y:S01]  /*eb50*/  IMAD.WIDE.U32 R8, R8, -0x2daee0ad, RZ ;  /* 0xd2511f5308087825 */ /* 0x000fe200078e00ff */
[----:B------:R-:W-:-:S04]  /*eb60*/  LOP3.LUT R11, R11, UR12, R60, 0x96, !PT ;  /* 0x0000000c0b0b7c12 */ /* 0x000fc8000f8e963c */
[----:B------:R-:W-:Y:S01]  /*eb70*/  LOP3.LUT R16, R9, UR10, R10, 0x96, !PT ;  /* 0x0000000a09107c12 */ /* 0x000fe2000f8e960a */
[----:B------:R-:W-:Y:S01]  /*eb80*/  FFMA.FTZ R15, R152, c[0x0][0x23c], -R13 ;  /* 0x00008f00980f7a23 */ /* 0x000fe2000001080d */
[----:B------:R-:W-:Y:S01]  /*eb90*/  LOP3.LUT R3, R3, UR15, R222, 0x96, !PT ;  /* 0x0000000f03037c12 */ /* 0x000fe2000f8e96de */
[----:B------:R-:W-:-:S04]  /*eba0*/  IMAD.WIDE.U32 R10, R11, -0x326172a9, RZ ;  /* 0xcd9e8d570b0a7825 */ /* 0x000fc800078e00ff */
[----:B------:R-:W-:Y:S01]  /*ebb0*/  IMAD.WIDE.U32 R44, R16, -0x326172a9, RZ ;  /* 0xcd9e8d57102c7825 */ /* 0x000fe200078e00ff */
[----:B------:R-:W-:-:S03]  /*ebc0*/  LOP3.LUT R16, R241, UR13, R2, 0x96, !PT ;  /* 0x0000000df1107c12 */ /* 0x000fc6000f8e9602 */
[----:B------:R-:W-:Y:S02]  /*ebd0*/  FFMA.FTZ R9, R153, c[0x0][0x23c], -R13 ;  /* 0x00008f0099097a23 */ /* 0x000fe4000001080d */
[----:B------:R-:W-:Y:S01]  /*ebe0*/  IMAD.MOV.U32 R239, RZ, RZ, R155 ;  /* 0x000000ffffef7224 */ /* 0x000fe200078e009b */
[----:B------:R-:W-:Y:S01]  /*ebf0*/  LOP3.LUT R2, R11, UR11, R36, 0x96, !PT ;  /* 0x0000000b0b027c12 */ /* 0x000fe2000f8e9624 */
[----:B------:R1:W-:Y:S01]  /*ec00*/  MUFU.EX2 R155, R15 ;  /* 0x0000000f009b7308 */ /* 0x0003e20000000800 */
[----:B------:R-:W-:-:S07]  /*ec10*/  IMAD.WIDE.U32 R46, R16, -0x2daee0ad, RZ ;  /* 0xd2511f53102e7825 */ /* 0x000fce00078e00ff */
[----:B------:R2:W3:Y:S01]  /*ec20*/  MUFU.EX2 R127, R9 ;  /* 0x00000009007f7308 */ /* 0x0004e20000000800 */
[----:B-1----:R-:W-:Y:S01]  /*ec30*/  LOP3.LUT R15, R45, UR9, R10, 0x96, !PT ;  /* 0x000000092d0f7c12 */ /* 0x002fe2000f8e960a */
[----:B------:R-:W-:-:S04]  /*ec40*/  IMAD.WIDE.U32 R10, R3, -0x2daee0ad, RZ ;  /* 0xd2511f53030a7825 */ /* 0x000fc800078e00ff */
[----:B--2---:R-:W-:Y:S02]  /*ec50*/  FFMA.FTZ R9, R183, c[0x0][0x23c], -R13 ;  /* 0x00008f00b7097a23 */ /* 0x004fe4000001080d */
[----:B------:R-:W-:Y:S02]  /*ec60*/  IMAD.WIDE.U32 R2, R2, -0x2daee0ad, RZ ;  /* 0xd2511f5302027825 */ /* 0x000fe400078e00ff */
[----:B------:R1:W-:Y:S02]  /*ec70*/  MUFU.EX2 R153, R9 ;  /* 0x0000000900997308 */ /* 0x0003e40000000800 */
[----:B------:R-:W-:Y:S01]  /*ec80*/  IMAD.WIDE.U32 R38, R15, -0x2daee0ad, RZ ;  /* 0xd2511f530f267825 */ /* 0x000fe200078e00ff */
[----:B------:R-:W-:Y:S02]  /*ec90*/  LOP3.LUT R3, R3, UR8, R8, 0x96, !PT ;  /* 0x0000000803037c12 */ /* 0x000fe4000f8e9608 */
[----:B------:R-:W-:Y:S02]  /*eca0*/  LOP3.LUT R10, R47, UR10, R10, 0x96, !PT ;  /* 0x0000000a2f0a7c12 */ /* 0x000fe4000f8e960a */
[----:B------:R-:W-:-:S02]  /*ecb0*/  LOP3.LUT R2, R39, UR6, R2, 0x96, !PT ;  /* 0x0000000627027c12 */ /* 0x000fc4000f8e9602 */
[----:B-1----:R-:W-:-:S05]  /*ecc0*/  LOP3.LUT R9, R11, UR12, R31, 0x96, !PT ;  /* 0x0000000c0b097c12 */ /* 0x002fca000f8e961f */
[----:B------:R-:W-:-:S04]  /*ecd0*/  IMAD.WIDE.U32 R8, R9, -0x326172a9, RZ ;  /* 0xcd9e8d5709087825 */ /* 0x000fc800078e00ff */
[----:B------:R-:W-:Y:S01]  /*ece0*/  IMAD.MOV.U32 R229, RZ, RZ, R210 ;  /* 0x000000ffffe57224 */ /* 0x000fe200078e00d2 */
[----:B------:R-:W-:Y:S01]  /*ecf0*/  LOP3.LUT R29, R9, UR11, R240, 0x96, !PT ;  /* 0x0000000b091d7c12 */ /* 0x000fe2000f8e96f0 */
[----:B------:R-:W-:Y:S02]  /*ed00*/  IMAD.MOV.U32 R228, RZ, RZ, R211 ;  /* 0x000000ffffe47224 */ /* 0x000fe400078e00d3 */
[----:B------:R-:W-:-:S04]  /*ed10*/  IMAD.WIDE.U32 R210, R10, -0x326172a9, RZ ;  /* 0xcd9e8d570ad27825 */ /* 0x000fc800078e00ff */
[----:B------:R-:W-:Y:S02]  /*ed20*/  FFMA.FTZ R9, R227, c[0x0][0x23c], -R14 ;  /* 0x00008f00e3097a23 */ /* 0x000fe4000001080e */
[----:B------:R-:W-:-:S04]  /*ed30*/  IMAD.WIDE.U32 R36, R3, -0x326172a9, RZ ;  /* 0xcd9e8d5703247825 */ /* 0x000fc800078e00ff */
[----:B------:R-:W-:Y:S01]  /*ed40*/  IMAD.WIDE.U32 R2, R2, -0x326172a9, RZ ;  /* 0xcd9e8d5702027825 */ /* 0x000fe200078e00ff */
[----:B------:R1:W-:Y:S01]  /*ed50*/  MUFU.EX2 R126, R9 ;  /* 0x00000009007e7308 */ /* 0x0003e20000000800 */
[----:B------:R-:W-:-:S03]  /*ed60*/  LOP3.LUT R28, R211, UR9, R8, 0x96, !PT ;  /* 0x00000009d31c7c12 */ /* 0x000fc6000f8e9608 */
[----:B------:R-:W-:Y:S02]  /*ed70*/  LOP3.LUT R8, R3, UR17, R36, 0x96, !PT ;  /* 0x0000001103087c12 */ /* 0x000fe4000f8e9624 */
[----:B------:R-:W-:Y:S01]  /*ed80*/  LOP3.LUT R3, R2, 0xffff, RZ, 0xc0, !PT ;  /* 0x0000ffff02037812 */ /* 0x000fe200078ec0ff */
[----:B------:R-:W-:Y:S01]  /*ed90*/  FFMA.FTZ R11, R224, c[0x0][0x23c], -R13 ;  /* 0x00008f00e00b7a23 */ /* 0x000fe2000001080d */
[----:B------:R-:W-:Y:S01]  /*eda0*/  LOP3.LUT R17, R8, 0xff, RZ, 0xc0, !PT ;  /* 0x000000ff08117812 */ /* 0x000fe200078ec0ff */
[----:B-1----:R-:W-:-:S04]  /*edb0*/  FFMA.FTZ R9, R242, c[0x0][0x23c], -R14 ;  /* 0x00008f00f2097a23 */ /* 0x002fc8000001080e */
[----:B------:R1:W2:Y:S01]  /*edc0*/  MUFU.EX2 R125, R9 ;  /* 0x00000009007d7308 */ /* 0x0002a20000000800 */
[--C-:B------:R-:W-:Y:S02]  /*edd0*/  SHF.R.U32.HI R10, RZ, 0x10, R8.reuse ;  /* 0x00000010ff0a7819 */ /* 0x100fe40000011608 */
[----:B------:R-:W-:Y:S02]  /*ede0*/  SHF.R.U32.HI R16, RZ, 0x18, R8 ;  /* 0x00000018ff107819 */ /* 0x000fe40000011608 */
[----:B------:R-:W-:Y:S02]  /*edf0*/  LOP3.LUT R15, R2, 0xff, RZ, 0xc0, !PT ;  /* 0x000000ff020f7812 */ /* 0x000fe400078ec0ff */
[----:B------:R-:W-:Y:S01]  /*ee00*/  SHF.R.U32.HI R3, RZ, 0x8, R3 ;  /* 0x00000008ff037819 */ /* 0x000fe20000011603 */
[----:B------:R-:W-:Y:S01]  /*ee10*/  IMAD.MOV.U32 R235, RZ, RZ, R19 ;  /* 0x000000ffffeb7224 */ /* 0x000fe200078e0013 */
[----:B------:R-:W-:Y:S02]  /*ee20*/  SHF.R.U32.HI R19, RZ, 0x10, R2 ;  /* 0x00000010ff137819 */ /* 0x000fe40000011602 */
[----:B-1----:R-:W-:-:S04]  /*ee30*/  LOP3.LUT R9, R8, 0xffff, RZ, 0xc0, !PT ;  /* 0x0000ffff08097812 */ /* 0x002fc800078ec0ff */
[----:B------:R-:W-:Y:S01]  /*ee40*/  SHF.R.U32.HI R8, RZ, 0x8, R9 ;  /* 0x00000008ff087819 */ /* 0x000fe20000011609 */
[----:B------:R-:W1:Y:S01]  /*ee50*/  MUFU.EX2 R152, R11 ;  /* 0x0000000b00987308 */ /* 0x000e620000000800 */
[----:B------:R-:W-:Y:S02]  /*ee60*/  SHF.R.U32.HI R18, RZ, 0x18, R2 ;  /* 0x00000018ff127819 */ /* 0x000fe40000011602 */
[----:B------:R-:W-:Y:S01]  /*ee70*/  PRMT R15, R15, 0x5410, R3 ;  /* 0x000054100f0f7816 */ /* 0x000fe20000000003 */
[----:B------:R-:W-:Y:S01]  /*ee80*/  FFMA.FTZ R3, R226, c[0x0][0x23c], -R14 ;  /* 0x00008f00e2037a23 */ /* 0x000fe2000001080e */
[----:B------:R-:W-:Y:S01]  /*ee90*/  PRMT R2, R17, 0x5410, R8 ;  /* 0x0000541011027816 */ /* 0x000fe20000000008 */
[----:B------:R-:W-:Y:S01]  /*eea0*/  FFMA.FTZ R8, R128, c[0x0][0x23c], -R0 ;  /* 0x00008f0080087a23 */ /* 0x000fe20000010800 */
[----:B------:R-:W-:Y:S01]  /*eeb0*/  LOP3.LUT R9, R10, 0xff, RZ, 0xc0, !PT ;  /* 0x000000ff0a097812 */ /* 0x000fe200078ec0ff */
[----:B------:R3:W-:Y:S02]  /*eec0*/  MUFU.EX2 R142, R3 ;  /* 0x00000003008e7308 */ /* 0x0007e40000000800 */
[----:B------:R-:W-:Y:S01]  /*eed0*/  HSET2.LE.AND R2, R2, R182, PT ;  /* 0x000000b602027233 */ /* 0x000fe20003803000 */
[----:B------:R-:W-:-:S05]  /*eee0*/  PRMT R9, R9, 0x5410, R16 ;  /* 0x0000541009097816 */ /* 0x000fca0000000010 */
[----:B------:R4:W-:Y:S01]  /*eef0*/  MUFU.EX2 R124, R8 ;  /* 0x00000008007c7308 */ /* 0x0009e20000000800 */
[----:B---3--:R-:W-:Y:S01]  /*ef00*/  F2FP.BF16.PACK_AB R3, R127, R155 ;  /* 0x0000009b7f03723e */ /* 0x008fe200000010ff */
[----:B------:R-:W-:Y:S01]  /*ef10*/  IMAD.MOV.U32 R231, RZ, RZ, R74 ;  /* 0x000000ffffe77224 */ /* 0x000fe200078e004a */
[--C-:B------:R-:W-:Y:S01]  /*ef20*/  HSET2.LE.AND R9, R9, R182.reuse, PT ;  /* 0x000000b609097233 */ /* 0x100fe20003803000 */
[----:B------:R-:W-:Y:S01]  /*ef30*/  FFMA.FTZ R11, R225, c[0x0][0x23c], -R14 ;  /* 0x00008f00e10b7a23 */ /* 0x000fe2000001080e */
[----:B----4-:R-:W-:Y:S01]  /*ef40*/  LOP3.LUT R8, R2, R3, RZ, 0xc0, !PT ;  /* 0x0000000302087212 */ /* 0x010fe200078ec0ff */
[----:B------:R-:W-:Y:S01]  /*ef50*/  FFMA.FTZ R3, R129, c[0x0][0x23c], -R0 ;  /* 0x00008f0081037a23 */ /* 0x000fe20000010800 */
[----:B--2---:R-:W-:Y:S01]  /*ef60*/  F2FP.BF16.PACK_AB R10, R125, R126 ;  /* 0x0000007e7d0a723e */ /* 0x004fe200000010ff */
[----:B------:R-:W-:Y:S02]  /*ef70*/  HSET2.LE.AND R2, R15, R182, PT ;  /* 0x000000b60f027233 */ /* 0x000fe40003803000 */
[----:B------:R1:W-:Y:S01]  /*ef80*/  MUFU.EX2 R74, R3 ;  /* 0x00000003004a7308 */ /* 0x0003e20000000800 */
[----:B------:R-:W-:Y:S01]  /*ef90*/  IMAD.MOV.U32 R232, RZ, RZ, R143 ;  /* 0x000000ffffe87224 */ /* 0x000fe200078e008f */
[----:B------:R-:W-:Y:S01]  /*efa0*/  LOP3.LUT R9, R9, R10, RZ, 0xc0, !PT ;  /* 0x0000000a09097212 */ /* 0x000fe200078ec0ff */
[C---:B------:R-:W-:Y:S05]  /*efb0*/  HMMA.16816.F32.BF16 R52, R4.reuse, R48, R92 ;  /* 0x000000300434723c */ /* 0x040fea000004185c */
[----:B------:R2:W3:Y:S03]  /*efc0*/  MUFU.EX2 R143, R11 ;  /* 0x0000000b008f7308 */ /* 0x0004e60000000800 */
[----:B------:R-:W-:Y:S01]  /*efd0*/  HMMA.16816.F32.BF16 R48, R4, R50, R136 ;  /* 0x000000320430723c */ /* 0x000fe20000041888 */
[----:B-1----:R-:W-:-:S06]  /*efe0*/  F2FP.BF16.PACK_AB R3, R152, R153 ;  /* 0x000000999803723e */ /* 0x002fcc00000010ff */
[----:B------:R-:W-:Y:S01]  /*eff0*/  IMAD.WIDE.U32 R136, R28, -0x2daee0ad, RZ ;  /* 0xd2511f531c887825 */ /* 0x000fe200078e00ff */
[----:B------:R-:W-:Y:S01]  /*f000*/  LOP3.LUT R10, R2, R3, RZ, 0xc0, !PT ;  /* 0x00000003020a7212 */ /* 0x000fe200078ec0ff */
[C---:B------:R-:W-:Y:S02]  /*f010*/  HMMA.16816.F32.BF16 R56, R4.reuse, R40, R108 ;  /* 0x000000280438723c */ /* 0x040fe4000004186c */
[----:B------:R-:W-:Y:S01]  /*f020*/  IMAD.WIDE.U32 R2, R29, -0x2daee0ad, RZ ;  /* 0xd2511f531d027825 */ /* 0x000fe200078e00ff */
[----:B--2---:R-:W-:Y:S01]  /*f030*/  LOP3.LUT R11, R19, 0xff, RZ, 0xc0, !PT ;  /* 0x000000ff130b7812 */ /* 0x004fe200078ec0ff */
[----:B------:R-:W-:Y:S04]  /*f040*/  LDSM.16.MT88.4 R28, [R187+0x7000] ;  /* 0x00700000bb1c783b */ /* 0x000fe80000004200 */
[----:B------:R-:W-:Y:S01]  /*f050*/  HMMA.16816.F32.BF16 R132, R4, R24, R76 ;  /* 0x000000180484723c */ /* 0x000fe2000004184c */
[----:B------:R-:W-:-:S07]  /*f060*/  LOP3.LUT R2, R137, UR6, R2, 0x96, !PT ;  /* 0x0000000689027c12 */ /* 0x000fce000f8e9602 */
[----:B------:R-:W-:Y:S01]  /*f070*/  HMMA.16816.F32.BF16 R88, R4, R26, R88 ;  /* 0x0000001a0458723c */ /* 0x000fe20000041858 */
[----:B------:R-:W-:-:S07]  /*f080*/  PRMT R11, R11, 0x5410, R18 ;  /* 0x000054100b0b7816 */ /* 0x000fce0000000012 */
[C---:B------:R-:W-:Y:S08]  /*f090*/  HMMA.16816.F32.BF16 R64, R4.reuse, R20, R64 ;  /* 0x000000140440723c */ /* 0x040ff00000041840 */
[C---:B------:R-:W-:Y:S08]  /*f0a0*/  HMMA.16816.F32.BF16 R60, R4.reuse, R22, R104 ;  /* 0x00000016043c723c */ /* 0x040ff00000041868 */
[----:B------:R-:W-:Y:S01]  /*f0b0*/  HMMA.16816.F32.BF16 R40, R4, R42, R120 ;  /* 0x0000002a0428723c */ /* 0x000fe20000041878 */
[----:B------:R-:W-:Y:S01]  /*f0c0*/  HSET2.LE.AND R11, R11, R182, PT ;  /* 0x000000b60b0b7233 */ /* 0x000fe20003803000 */
[----:B------:R-:W-:Y:S01]  /*f0d0*/  IMAD.MOV.U32 R234, RZ, RZ, R34 ;  /* 0x000000ffffea7224 */ /* 0x000fe200078e0022 */
[----:B---3--:R-:W-:Y:S01]  /*f0e0*/  F2FP.BF16.PACK_AB R15, R142, R143 ;  /* 0x0000008f8e0f723e */ /* 0x008fe200000010ff */
[----:B------:R-:W-:Y:S01]  /*f0f0*/  IMAD.MOV.U32 R233, RZ, RZ, R32 ;  /* 0x000000ffffe97224 */ /* 0x000fe200078e0020 */
[----:B------:R-:W-:Y:S02]  /*f100*/  LDSM.16.MT88.4 R24, [R188+0x7000] ;  /* 0x00700000bc18783b */ /* 0x000fe40000004200 */
[----:B------:R-:W-:-:S02]  /*f110*/  FFMA.FTZ R4, R131, c[0x0][0x23c], -R0 ;  /* 0x00008f0083047a23 */ /* 0x000fc40000010800 */
[----:B------:R-:W-:Y:S01]  /*f120*/  FFMA.FTZ R5, R156, c[0x0][0x23c], -R12 ;  /* 0x00008f009c057a23 */ /* 0x000fe2000001080c */
[----:B------:R-:W1:Y:S01]  /*f130*/  LDSM.16.MT88.4 R32, [R185+0x7000] ;  /* 0x00700000b920783b */ /* 0x000e620000004200 */
[----:B------:R2:W-:Y:S01]  /*f140*/  MUFU.EX2 R68, R4 ;  /* 0x0000000400447308 */ /* 0x0005e20000000800 */
[----:B------:R-:W-:Y:S01]  /*f150*/  FFMA.FTZ R16, R130, c[0x0][0x23c], -R0 ;  /* 0x00008f0082107a23 */ /* 0x000fe20000010800 */
[----:B------:R-:W-:Y:S01]  /*f160*/  LOP3.LUT R11, R11, R15, RZ, 0xc0, !PT ;  /* 0x0000000f0b0b7212 */ /* 0x000fe200078ec0ff */
[----:B------:R-:W-:Y:S01]  /*f170*/  IMAD.MOV.U32 R230, RZ, RZ, R73 ;  /* 0x000000ffffe67224 */ /* 0x000fe200078e0049 */
[----:B------:R-:W3:Y:S04]  /*f180*/  LDSM.16.MT88.4 R20, [R186+0x7000] ;  /* 0x00700000ba14783b */ /* 0x000ee80000004200 */
[----:B------:R4:W-:Y:S01]  /*f190*/  MUFU.EX2 R45, R5 ;  /* 0x00000005002d7308 */ /* 0x0009e20000000800 */
[----:B------:R-:W-:Y:S04]  /*f1a0*/  LDSM.16.MT88.4 R104, [R188+0x7800] ;  /* 0x00780000bc68783b */ /* 0x000fe80000004200 */
[----:B------:R-:W-:Y:S01]  /*f1b0*/  LDSM.16.MT88.4 R120, [R186+0x7800] ;  /* 0x00780000ba78783b */ /* 0x000fe20000004200 */
[----:B--2---:R-:W-:Y:S01]  /*f1c0*/  LOP3.LUT R4, R3, UR8, R46, 0x96, !PT ;  /* 0x0000000803047c12 */ /* 0x004fe2000f8e962e */
[----:B------:R-:W-:-:S04]  /*f1d0*/  IMAD.WIDE.U32 R2, R2, -0x326172a9, RZ ;  /* 0xcd9e8d5702027825 */ /* 0x000fc800078e00ff */
[----:B------:R-:W-:Y:S01]  /*f1e0*/  IMAD.WIDE.U32 R18, R4, -0x326172a9, RZ ;  /* 0xcd9e8d5704127825 */ /* 0x000fe200078e00ff */
[----:B------:R-:W-:Y:S02]  /*f1f0*/  SHF.R.U32.HI R6, RZ, 0x10, R2 ;  /* 0x00000010ff067819 */ /* 0x000fe40000011602 */
[----:B----4-:R-:W-:Y:S01]  /*f200*/  LOP3.LUT R5, R2, 0xffff, RZ, 0xc0, !PT ;  /* 0x0000ffff02057812 */ /* 0x010fe200078ec0ff */
[----:B------:R-:W-:Y:S01]  /*f210*/  FFMA.FTZ R4, R154, c[0x0][0x23c], -R12 ;  /* 0x00008f009a047a23 */ /* 0x000fe2000001080c */
[----:B------:R-:W-:Y:S01]  /*f220*/  LOP3.LUT R15, R2, 0xff, RZ, 0xc0, !PT ;  /* 0x000000ff020f7812 */ /* 0x000fe200078ec0ff */
[----:B------:R2:W4:Y:S01]  /*f230*/  MUFU.EX2 R73, R16 ;  /* 0x0000001000497308 */ /* 0x0005220000000800 */
[----:B------:R-:W-:Y:S02]  /*f240*/  SHF.R.U32.HI R5, RZ, 0x8, R5 ;  /* 0x00000008ff057819 */ /* 0x000fe40000011605 */
[----:B------:R-:W-:Y:S02]  /*f250*/  SHF.R.U32.HI R7, RZ, 0x18, R2 ;  /* 0x00000018ff077819 */ /* 0x000fe40000011602 */
[----:B------:R-:W-:-:S03]  /*f260*/  LOP3.LUT R2, R3, UR17, R18, 0x96, !PT ;  /* 0x0000001103027c12 */ /* 0x000fc6000f8e9612 */
[----:B------:R5:W-:Y:S01]  /*f270*/  MUFU.EX2 R47, R4 ;  /* 0x00000004002f7308 */ /* 0x000be20000000800 */
[----:B------:R-:W-:Y:S01]  /*f280*/  FFMA.FTZ R3, R157, c[0x0][0x23c], -R12 ;  /* 0x00008f009d037a23 */ /* 0x000fe2000001080c */
[----:B--2---:R-:W-:-:S06]  /*f290*/  PRMT R16, R15, 0x5410, R5 ;  /* 0x000054100f107816 */ /* 0x004fcc0000000005 */
[----:B------:R2:W1:Y:S01]  /*f2a0*/  MUFU.EX2 R46, R3 ;  /* 0x00000003002e7308 */ /* 0x0004620000000800 */
[----:B------:R-:W-:Y:S02]  /*f2b0*/  LOP3.LUT R5, R2, 0xffff, RZ, 0xc0, !PT ;  /* 0x0000ffff02057812 */ /* 0x000fe400078ec0ff */
[----:B-----5:R-:W-:-:S04]  /*f2c0*/  LOP3.LUT R4, R6, 0xff, RZ, 0xc0, !PT ;  /* 0x000000ff06047812 */ /* 0x020fc800078ec0ff */
[----:B------:R-:W-:Y:S01]  /*f2d0*/  PRMT R17, R4, 0x5410, R7 ;  /* 0x0000541004117816 */ /* 0x000fe20000000007 */
[----:B------:R-:W-:Y:S01]  /*f2e0*/  FFMA.FTZ R7, R165, c[0x0][0x23c], -R12 ;  /* 0x00008f00a5077a23 */ /* 0x000fe2000001080c */
[--C-:B------:R-:W-:Y:S02]  /*f2f0*/  SHF.R.U32.HI R4, RZ, 0x10, R2.reuse ;  /* 0x00000010ff047819 */ /* 0x100fe40000011602 */
[----:B------:R-:W-:Y:S01]  /*f300*/  SHF.R.U32.HI R6, RZ, 0x8, R5 ;  /* 0x00000008ff067819 */ /* 0x000fe20000011605 */
[----:B------:R5:W3:Y:S01]  /*f310*/  MUFU.EX2 R39, R7 ;  /* 0x0000000700277308 */ /* 0x000ae20000000800 */
[----:B------:R-:W-:Y:S02]  /*f320*/  LOP3.LUT R5, R2, 0xff, RZ, 0xc0, !PT ;  /* 0x000000ff02057812 */ /* 0x000fe400078ec0ff */
[----:B--2---:R-:W-:Y:S02]  /*f330*/  SHF.R.U32.HI R3, RZ, 0x18, R2 ;  /* 0x00000018ff037819 */ /* 0x004fe40000011602 */
[----:B------:R-:W-:-:S02]  /*f340*/  LOP3.LUT R2, R4, 0xff, RZ, 0xc0, !PT ;  /* 0x000000ff04027812 */ /* 0x000fc400078ec0ff */
[----:B------:R-:W-:Y:S02]  /*f350*/  PRMT R15, R5, 0x5410, R6 ;  /* 0x00005410050f7816 */ /* 0x000fe40000000006 */
[----:B------:R-:W-:Y:S01]  /*f360*/  PRMT R5, R2, 0x5410, R3 ;  /* 0x0000541002057816 */ /* 0x000fe20000000003 */
[--C-:B------:R-:W-:Y:S01]  /*f370*/  HSET2.LE.AND R2, R16, R182.reuse, PT ;  /* 0x000000b610027233 */ /* 0x100fe20003803000 */
[----:B----4-:R-:W-:Y:S02]  /*f380*/  F2FP.BF16.PACK_AB R3, R68, R73 ;  /* 0x000000494403723e */ /* 0x010fe400000010ff */
[----:B-1----:R-:W-:Y:S02]  /*f390*/  F2FP.BF16.PACK_AB R4, R46, R47 ;  /* 0x0000002f2e04723e */ /* 0x002fe400000010ff */
[----:B------:R-:W-:Y:S01]  /*f3a0*/  LOP3.LUT R6, R2, R3, RZ, 0xc0, !PT ;  /* 0x0000000302067212 */ /* 0x000fe200078ec0ff */
[--C-:B-----5:R-:W-:Y:S01]  /*f3b0*/  HSET2.LE.AND R7, R17, R182.reuse, PT ;  /* 0x000000b611077233 */ /* 0x120fe20003803000 */
[----:B------:R-:W-:Y:S01]  /*f3c0*/  F2FP.BF16.PACK_AB R3, R74, R124 ;  /* 0x0000007c4a03723e */ /* 0x000fe200000010ff */
[--C-:B------:R-:W-:Y:S01]  /*f3d0*/  HSET2.LE.AND R2, R15, R182.reuse, PT ;  /* 0x000000b60f027233 */ /* 0x100fe20003803000 */
[----:B---3--:R-:W-:Y:S01]  /*f3e0*/  F2FP.BF16.PACK_AB R15, R39, R45 ;  /* 0x0000002d270f723e */ /* 0x008fe200000010ff */
[----:B------:R-:W-:Y:S01]  /*f3f0*/  HSET2.LE.AND R5, R5, R182, PT ;  /* 0x000000b605057233 */ /* 0x000fe20003803000 */
[----:B------:R-:W-:-:S02]  /*f400*/  LOP3.LUT R7, R7, R4, RZ, 0xc0, !PT ;  /* 0x0000000407077212 */ /* 0x000fc400078ec0ff */
[----:B------:R-:W-:Y:S01]  /*f410*/  LOP3.LUT R4, R2, R3, RZ, 0xc0, !PT ;  /* 0x0000000302047212 */ /* 0x000fe200078ec0ff */
[----:B------:R-:W-:Y:S01]  /*f420*/  FFMA.FTZ R2, R243, c[0x0][0x23c], -R13 ;  /* 0x00008f00f3027a23 */ /* 0x000fe2000001080d */
[----:B------:R-:W-:-:S03]  /*f430*/  LOP3.LUT R5, R5, R15, RZ, 0xc0, !PT ;  /* 0x0000000f05057212 */ /* 0x000fc600078ec0ff */
[----:B------:R1:W-:Y:S01]  /*f440*/  MUFU.EX2 R36, R2 ;  /* 0x0000000200247308 */ /* 0x0003e20000000800 */
[----:B------:R-:W-:Y:S01]  /*f450*/  HMMA.16816.F32.BF16 R84, R8, R34, R84 ;  /* 0x000000220854723c */ /* 0x000fe20000041854 */
[----:B------:R-:W-:-:S07]  /*f460*/  LOP3.LUT R3, R37, UR7, R44, 0x96, !PT ;  /* 0x0000000725037c12 */ /* 0x000fce000f8e962c */
[----:B------:R-:W-:Y:S01]  /*f470*/  HMMA.16816.F32.BF16 R108, R4, R34, R88 ;  /* 0x00000022046c723c */ /* 0x000fe20000041858 */
[----:B------:R-:W2:Y:S01]  /*f480*/  LDSM.16.MT88.4 R88, [R185+0x7800] ;  /* 0x00780000b958783b */ /* 0x000ea20000004200 */
[----:B-1----:R-:W-:-:S04]  /*f490*/  FFMA.FTZ R2, R245, c[0x0][0x23c], -R13 ;  /* 0x00008f00f5027a23 */ /* 0x002fc8000001080d */
[----:B------:R1:W3:Y:S02]  /*f4a0*/  MUFU.EX2 R34, R2 ;  /* 0x0000000200227308 */ /* 0x0002e40000000800 */
[-C--:B------:R-:W-:Y:S08]  /*f4b0*/  HMMA.16816.F32.BF16 R80, R8, R32.reuse, R80 ;  /* 0x000000200850723c */ /* 0x080ff00000041850 */
[----:B------:R-:W-:Y:S01]  /*f4c0*/  HMMA.16816.F32.BF16 R92, R4, R32, R132 ;  /* 0x00000020045c723c */ /* 0x000fe20000041884 */
[----:B-1----:R-:W-:-:S04]  /*f4d0*/  FFMA.FTZ R2, R244, c[0x0][0x23c], -R13 ;  /* 0x00008f00f4027a23 */ /* 0x002fc8000001080d */
[----:B------:R1:W-:Y:S03]  /*f4e0*/  MUFU.EX2 R33, R2 ;  /* 0x0000000200217308 */ /* 0x0003e60000000800 */
[----:B------:R-:W-:Y:S01]  /*f4f0*/  HMMA.16816.F32.BF16 R96, R8, R24, R96 ;  /* 0x000000180860723c */ /* 0x000fe20000041860 */
[----:B-1----:R-:W-:-:S04]  /*f500*/  FFMA.FTZ R2, R247, c[0x0][0x23c], -R13 ;  /* 0x00008f00f7027a23 */ /* 0x002fc8000001080d */
[----:B------:R1:W-:Y:S03]  /*f510*/  MUFU.EX2 R32, R2 ;  /* 0x0000000200207308 */ /* 0x0003e60000000800 */
[C---:B------:R-:W-:Y:S08]  /*f520*/  HMMA.16816.F32.BF16 R100, R8.reuse, R26, R100 ;  /* 0x0000001a0864723c */ /* 0x040ff00000041864 */
[----:B------:R-:W-:Y:S01]  /*f530*/  HMMA.16816.F32.BF16 R112, R8, R20, R112 ;  /* 0x000000140870723c */ /* 0x000fe20000041870 */
[----:B-1----:R-:W-:-:S07]  /*f540*/  IMAD.WIDE.U32 R2, R3, -0x2daee0ad, RZ ;  /* 0xd2511f5303027825 */ /* 0x002fce00078e00ff */
[C---:B------:R-:W-:Y:S08]  /*f550*/  HMMA.16816.F32.BF16 R116, R8.reuse, R22, R116 ;  /* 0x000000160874723c */ /* 0x040ff00000041874 */
[----:B------:R-:W-:Y:S01]  /*f560*/  HMMA.16816.F32.BF16 R128, R8, R28, R148 ;  /* 0x0000001c0880723c */ /* 0x000fe20000041894 */
[----:B------:R-:W-:-:S07]  /*f570*/  LOP3.LUT R18, R2, 0xff, RZ, 0xc0, !PT ;  /* 0x000000ff02127812 */ /* 0x000fce00078ec0ff */
[----:B------:R-:W-:Y:S01]  /*f580*/  HMMA.16816.F32.BF16 R76, R8, R30, R144 ;  /* 0x0000001e084c723c */ /* 0x000fe20000041890 */
[----:B------:R-:W-:-:S06]  /*f590*/  SHF.R.U32.HI R13, RZ, 0x10, R2 ;  /* 0x00000010ff0d7819 */ /* 0x000fcc0000011602 */
[----:B------:R-:W-:Y:S01]  /*f5a0*/  FFMA.FTZ R9, R246, c[0x0][0x23c], -R14 ;  /* 0x00008f00f6097a23 */ /* 0x000fe2000001080e */
[----:B------:R-:W-:Y:S02]  /*f5b0*/  LOP3.LUT R8, R3, UR16, R38, 0x96, !PT ;  /* 0x0000001003087c12 */ /* 0x000fe4000f8e9626 */
[----:B------:R-:W-:Y:S01]  /*f5c0*/  LOP3.LUT R11, R2, 0xffff, RZ, 0xc0, !PT ;  /* 0x0000ffff020b7812 */ /* 0x000fe200078ec0ff */
[----:B------:R-:W-:Y:S01]  /*f5d0*/  FFMA.FTZ R3, R248, c[0x0][0x23c], -R14 ;  /* 0x00008f00f8037a23 */ /* 0x000fe2000001080e */
[----:B------:R-:W-:Y:S01]  /*f5e0*/  HMMA.16816.F32.BF16 R60, R4, R26, R60 ;  /* 0x0000001a043c723c */ /* 0x000fe2000004183c */
[----:B------:R1:W-:Y:S01]  /*f5f0*/  MUFU.EX2 R27, R9 ;  /* 0x00000009001b7308 */ /* 0x0003e20000000800 */
[----:B------:R-:W-:Y:S02]  /*f600*/  SHF.R.U32.HI R17, RZ, 0x18, R2 ;  /* 0x00000018ff117819 */ /* 0x000fe40000011602 */
[----:B------:R-:W-:Y:S02]  /*f610*/  SHF.R.U32.HI R2, RZ, 0x8, R11 ;  /* 0x00000008ff027819 */ /* 0x000fe4000001160b */
[----:B------:R-:W-:-:S03]  /*f620*/  LOP3.LUT R16, R8, 0xff, RZ, 0xc0, !PT ;  /* 0x000000ff08107812 */ /* 0x000fc600078ec0ff */
[----:B------:R4:W-:Y:S01]  /*f630*/  MUFU.EX2 R26, R3 ;  /* 0x00000003001a7308 */ /* 0x0009e20000000800 */
[----:B------:R-:W-:Y:S02]  /*f640*/  SHF.R.U32.HI R15, RZ, 0x18, R8 ;  /* 0x00000018ff0f7819 */ /* 0x000fe40000011608 */
[----:B-1----:R-:W-:Y:S01]  /*f650*/  LOP3.LUT R9, R8, 0xffff, RZ, 0xc0, !PT ;  /* 0x0000ffff08097812 */ /* 0x002fe200078ec0ff */
[----:B------:R-:W-:Y:S01]  /*f660*/  FFMA.FTZ R10, R249, c[0x0][0x23c], -R14 ;  /* 0x00008f00f90a7a23 */ /* 0x000fe2000001080e */
[----:B----4-:R-:W-:Y:S02]  /*f670*/  SHF.R.U32.HI R3, RZ, 0x10, R8 ;  /* 0x00000010ff037819 */ /* 0x010fe40000011608 */
[----:B------:R-:W-:Y:S02]  /*f680*/  SHF.R.U32.HI R8, RZ, 0x8, R9 ;  /* 0x00000008ff087819 */ /* 0x000fe40000011609 */
[----:B------:R-:W-:Y:S02]  /*f690*/  LOP3.LUT R9, R3, 0xff, RZ, 0xc0, !PT ;  /* 0x000000ff03097812 */ /* 0x000fe400078ec0ff */
[----:B------:R-:W-:Y:S01]  /*f6a0*/  PRMT R3, R18, 0x5410, R2 ;  /* 0x0000541012037816 */ /* 0x000fe20000000002 */
[----:B------:R-:W-:Y:S01]  /*f6b0*/  FFMA.FTZ R2, R250, c[0x0][0x23c], -R14 ;  /* 0x00008f00fa027a23 */ /* 0x000fe2000001080e */
[----:B------:R-:W-:Y:S01]  /*f6c0*/  HMMA.16816.F32.BF16 R64, R4, R24, R64 ;  /* 0x000000180440723c */ /* 0x000fe20000041840 */
[----:B------:R1:W-:Y:S01]  /*f6d0*/  MUFU.EX2 R25, R10 ;  /* 0x0000000a00197308 */ /* 0x0003e20000000800 */
[----:B------:R-:W-:-:S07]  /*f6e0*/  PRMT R8, R16, 0x5410, R8 ;  /* 0x0000541010087816 */ /* 0x000fce0000000008 */
[----:B------:R4:W5:Y:S01]  /*f6f0*/  MUFU.EX2 R24, R2 ;  /* 0x0000000200187308 */ /* 0x0009620000000800 */
[----:B------:R-:W-:-:S04]  /*f700*/  LOP3.LUT R11, R13, 0xff, RZ, 0xc0, !PT ;  /* 0x000000ff0d0b7812 */ /* 0x000fc800078ec0ff */
[----:B------:R-:W-:Y:S01]  /*f710*/  PRMT R14, R11, 0x5410, R17 ;  /* 0x000054100b0e7816 */ /* 0x000fe20000000011 */
[--C-:B-1----:R-:W-:Y:S01]  /*f720*/  HSET2.LE.AND R10, R3, R182.reuse, PT ;  /* 0x000000b6030a7233 */ /* 0x102fe20003803000 */
[----:B---3--:R-:W-:Y:S02]  /*f730*/  F2FP.BF16.PACK_AB R3, R34, R36 ;  /* 0x000000242203723e */ /* 0x008fe400000010ff */
[----:B------:R-:W-:Y:S01]  /*f740*/  PRMT R9, R9, 0x5410, R15 ;  /* 0x0000541009097816 */ /* 0x000fe2000000000f */
[----:B----4-:R-:W-:-:S05]  /*f750*/  HSET2.LE.AND R2, R8, R182, PT ;  /* 0x000000b608027233 */ /* 0x010fca0003803000 */
[----:B------:R-:W-:Y:S01]  /*f760*/  LOP3.LUT R132, R2, R3, RZ, 0xc0, !PT ;  /* 0x0000000302847212 */ /* 0x000fe200078ec0ff */
[--C-:B------:R-:W-:Y:S01]  /*f770*/  HSET2.LE.AND R2, R14, R182.reuse, PT ;  /* 0x000000b60e027233 */ /* 0x100fe20003803000 */
[----:B-----5:R-:W-:Y:S01]  /*f780*/  F2FP.BF16.PACK_AB R3, R24, R25 ;  /* 0x000000191803723e */ /* 0x020fe200000010ff */
[----:B------:R-:W-:Y:S01]  /*f790*/  HSET2.LE.AND R8, R9, R182, PT ;  /* 0x000000b609087233 */ /* 0x000fe20003803000 */
[----:B------:R-:W-:Y:S02]  /*f7a0*/  F2FP.BF16.PACK_AB R9, R26, R27 ;  /* 0x0000001b1a09723e */ /* 0x000fe400000010ff */
[----:B------:R-:W-:Y:S01]  /*f7b0*/  LOP3.LUT R135, R2, R3, RZ, 0xc0, !PT ;  /* 0x0000000302877212 */ /* 0x000fe200078ec0ff */
[--C-:B------:R-:W-:Y:S01]  /*f7c0*/  FFMA.FTZ R2, R212, c[0x0][0x23c], -R0.reuse ;  /* 0x00008f00d4027a23 */ /* 0x100fe20000010800 */
[----:B------:R-:W-:Y:S01]  /*f7d0*/  HMMA.16816.F32.BF16 R56, R4, R20, R56 ;  /* 0x000000140438723c */ /* 0x000fe20000041838 */
[----:B------:R-:W-:Y:S01]  /*f7e0*/  LOP3.LUT R133, R8, R9, RZ, 0xc0, !PT ;  /* 0x0000000908857212 */ /* 0x000fe200078ec0ff */
[--C-:B------:R-:W-:Y:S01]  /*f7f0*/  FFMA.FTZ R13, R175, c[0x0][0x23c], -R0.reuse ;  /* 0x00008f00af0d7a23 */ /* 0x100fe20000010800 */
[----:B------:R1:W-:Y:S01]  /*f800*/  MUFU.EX2 R21, R2 ;  /* 0x0000000200157308 */ /* 0x0003e20000000800 */
[----:B------:R-:W-:-:S02]  /*f810*/  FFMA.FTZ R8, R176, c[0x0][0x23c], -R0 ;  /* 0x00008f00b0087a23 */ /* 0x000fc40000010800 */
[----:B------:R-:W-:Y:S02]  /*f820*/  FFMA.FTZ R0, R213, c[0x0][0x23c], -R0 ;  /* 0x00008f00d5007a23 */ /* 0x000fe40000010800 */
[----:B------:R-:W-:Y:S03]  /*f830*/  HMMA.16816.F32.BF16 R40, R4, R22, R40 ;  /* 0x000000160428723c */ /* 0x000fe60000041828 */
[----:B------:R3:W-:Y:S01]  /*f840*/  MUFU.EX2 R22, R0 ;  /* 0x0000000000167308 */ /* 0x0007e20000000800 */
[----:B-1----:R-:W-:-:S04]  /*f850*/  LOP3.LUT R2, R19, UR7, R210, 0x96, !PT ;  /* 0x0000000713027c12 */ /* 0x002fc8000f8e96d2 */
[----:B------:R-:W-:Y:S03]  /*f860*/  HMMA.16816.F32.BF16 R52, R4, R28, R52 ;  /* 0x0000001c0434723c */ /* 0x000fe60000041834 */
[----:B------:R-:W-:Y:S01]  /*f870*/  MUFU.EX2 R23, R13 ;  /* 0x0000000d00177308 */ /* 0x000fe20000000800 */
[----:B------:R-:W-:Y:S01]  /*f880*/  F2FP.BF16.PACK_AB R11, R32, R33 ;  /* 0x00000021200b723e */ /* 0x000fe200000010ff */
[----:B------:R-:W1:Y:S01]  /*f890*/  LDSM.16.MT88.4 R16, [R187+0x7800] ;  /* 0x00780000bb10783b */ /* 0x000e620000004200 */
[----:B------:R-:W-:-:S04]  /*f8a0*/  IMAD.WIDE.U32 R2, R2, -0x2daee0ad, RZ ;  /* 0xd2511f5302027825 */ /* 0x000fc800078e00ff */
[--C-:B---3--:R-:W-:Y:S01]  /*f8b0*/  FFMA.FTZ R0, R218, c[0x0][0x23c], -R12.reuse ;  /* 0x00008f00da007a23 */ /* 0x108fe2000001080c */
[----:B------:R-:W-:Y:S03]  /*f8c0*/  HMMA.16816.F32.BF16 R48, R4, R30, R48 ;  /* 0x0000001e0430723c */ /* 0x000fe60000041830 */
[----:B------:R3:W-:Y:S04]  /*f8d0*/  MUFU.EX2 R13, R0 ;  /* 0x00000000000d7308 */ /* 0x0007e80000000800 */
[--C-:B------:R-:W-:Y:S01]  /*f8e0*/  FFMA.FTZ R4, R219, c[0x0][0x23c], -R12.reuse ;  /* 0x00008f00db047a23 */ /* 0x100fe2000001080c */
[----:B------:R-:W-:Y:S01]  /*f8f0*/  LOP3.LUT R7, R2, 0xffff, RZ, 0xc0, !PT ;  /* 0x0000ffff02077812 */ /* 0x000fe200078ec0ff */
[----:B------:R-:W-:-:S02]  /*f900*/  FFMA.FTZ R5, R215, c[0x0][0x23c], -R12 ;  /* 0x00008f00d7057a23 */ /* 0x000fc4000001080c */
[----:B------:R4:W5:Y:S01]  /*f910*/  MUFU.EX2 R20, R8 ;  /* 0x0000000800147308 */ /* 0x0009620000000800 */
[----:B------:R-:W-:Y:S02]  /*f920*/  LOP3.LUT R134, R10, R11, RZ, 0xc0, !PT ;  /* 0x0000000b0a867212 */ /* 0x000fe400078ec0ff */
[----:B------:R-:W-:Y:S02]  /*f930*/  SHF.R.U32.HI R6, RZ, 0x10, R2 ;  /* 0x00000010ff067819 */ /* 0x000fe40000011602 */
[----:B---3--:R-:W-:-:S03]  /*f940*/  LOP3.LUT R0, R3, UR16, R136, 0x96, !PT ;  /* 0x0000001003007c12 */ /* 0x008fc6000f8e9688 */
[----:B------:R3:W1:Y:S01]  /*f950*/  MUFU.EX2 R15, R4 ;  /* 0x00000004000f7308 */ /* 0x0006620000000800 */
[----:B------:R-:W-:Y:S01]  /*f960*/  FFMA.FTZ R3, R214, c[0x0][0x23c], -R12 ;  /* 0x00008f00d6037a23 */ /* 0x000fe2000001080c */
[----:B------:R-:W-:Y:S02]  /*f970*/  SHF.R.U32.HI R11, RZ, 0x18, R2 ;  /* 0x00000018ff0b7819 */ /* 0x000fe40000011602 */
[----:B------:R-:W-:Y:S02]  /*f980*/  LOP3.LUT R10, R0, 0xff, RZ, 0xc0, !PT ;  /* 0x000000ff000a7812 */ /* 0x000fe400078ec0ff */
[--C-:B------:R-:W-:Y:S02]  /*f990*/  SHF.R.U32.HI R9, RZ, 0x18, R0.reuse ;  /* 0x00000018ff097819 */ /* 0x100fe40000011600 */
[----:B----4-:R-:W-:Y:S01]  /*f9a0*/  LOP3.LUT R8, R2, 0xff, RZ, 0xc0, !PT ;  /* 0x000000ff02087812 */ /* 0x010fe200078ec0ff */
[----:B------:R4:W-:Y:S01]  /*f9b0*/  MUFU.EX2 R14, R3 ;  /* 0x00000003000e7308 */ /* 0x0009e20000000800 */
[----:B------:R-:W-:-:S02]  /*f9c0*/  SHF.R.U32.HI R2, RZ, 0x10, R0 ;  /* 0x00000010ff027819 */ /* 0x000fc40000011600 */
[----:B------:R-:W-:Y:S02]  /*f9d0*/  LOP3.LUT R6, R6, 0xff, RZ, 0xc0, !PT ;  /* 0x000000ff06067812 */ /* 0x000fe400078ec0ff */
[----:B---3--:R-:W-:-:S03]  /*f9e0*/  LOP3.LUT R4, R0, 0xffff, RZ, 0xc0, !PT ;  /* 0x0000ffff00047812 */ /* 0x008fc600078ec0ff */
[----:B------:R3:W1:Y:S01]  /*f9f0*/  MUFU.EX2 R12, R5 ;  /* 0x00000005000c7308 */ /* 0x0006620000000800 */
[----:B------:R-:W-:Y:S02]  /*fa00*/  SHF.R.U32.HI R0, RZ, 0x8, R7 ;  /* 0x00000008ff007819 */ /* 0x000fe40000011607 */
[----:B------:R-:W-:Y:S02]  /*fa10*/  SHF.R.U32.HI R4, RZ, 0x8, R4 ;  /* 0x00000008ff047819 */ /* 0x000fe40000011604 */
[----:B------:R-:W-:Y:S02]  /*fa20*/  PRMT R0, R8, 0x5410, R0 ;  /* 0x0000541008007816 */ /* 0x000fe40000000000 */
[----:B------:R-:W-:Y:S02]  /*fa30*/  PRMT R4, R10, 0x5410, R4 ;  /* 0x000054100a047816 */ /* 0x000fe40000000004 */
[----:B----4-:R-:W-:Y:S02]  /*fa40*/  LOP3.LUT R3, R2, 0xff, RZ, 0xc0, !PT ;  /* 0x000000ff02037812 */ /* 0x010fe400078ec0ff */
[----:B------:R-:W-:-:S02]  /*fa50*/  PRMT R2, R6, 0x5410, R11 ;  /* 0x0000541006027816 */ /* 0x000fc4000000000b */
[----:B------:R-:W-:Y:S01]  /*fa60*/  PRMT R3, R3, 0x5410, R9 ;  /* 0x0000541003037816 */ /* 0x000fe20000000009 */
[--C-:B---3--:R-:W-:Y:S02]  /*fa70*/  HSET2.LE.AND R5, R0, R182.reuse, PT ;  /* 0x000000b600057233 */ /* 0x108fe40003803000 */
[--C-:B------:R-:W-:Y:S01]  /*fa80*/  HSET2.LE.AND R7, R2, R182.reuse, PT ;  /* 0x000000b602077233 */ /* 0x100fe20003803000 */
[----:B-----5:R-:W-:Y:S01]  /*fa90*/  F2FP.BF16.PACK_AB R2, R20, R23 ;  /* 0x000000171402723e */ /* 0x020fe200000010ff */
[--C-:B------:R-:W-:Y:S01]  /*faa0*/  HSET2.LE.AND R0, R4, R182.reuse, PT ;  /* 0x000000b604007233 */ /* 0x100fe20003803000 */
[----:B-1----:R-:W-:Y:S01]  /*fab0*/  F2FP.BF16.PACK_AB R4, R15, R13 ;  /* 0x0000000d0f04723e */ /* 0x002fe200000010ff */
[----:B------:R-:W-:-:S03]  /*fac0*/  HSET2.LE.AND R3, R3, R182, PT ;  /* 0x000000b603037233 */ /* 0x000fc60003803000 */
[----:B------:R-:W-:Y:S02]  /*fad0*/  LOP3.LUT R136, R0, R2, RZ, 0xc0, !PT ;  /* 0x0000000200887212 */ /* 0x000fe400078ec0ff */
[----:B------:R-:W-:Y:S02]  /*fae0*/  F2FP.BF16.PACK_AB R0, R12, R14 ;  /* 0x0000000e0c00723e */ /* 0x000fe400000010ff */
[----:B------:R-:W-:Y:S02]  /*faf0*/  F2FP.BF16.PACK_AB R6, R22, R21 ;  /* 0x000000151606723e */ /* 0x000fe400000010ff */
[----:B------:R-:W-:Y:S01]  /*fb00*/  LOP3.LUT R139, R7, R0, RZ, 0xc0, !PT ;  /* 0x00000000078b7212 */ /* 0x000fe200078ec0ff */
[----:B------:R-:W-:Y:S01]  /*fb10*/  FFMA.FTZ R0, R239, R141, R220 ;  /* 0x0000008def007223 */ /* 0x000fe200000100dc */
[----:B------:R-:W-:Y:S01]  /*fb20*/  LOP3.LUT R137, R3, R4, RZ, 0xc0, !PT ;  /* 0x0000000403897212 */ /* 0x000fe200078ec0ff */
[----:B------:R-:W-:Y:S01]  /*fb30*/  FFMA.FTZ R3, R232, R140, R178 ;  /* 0x0000008ce8037223 */ /* 0x000fe200000100b2 */
[----:B------:R-:W-:Y:S01]  /*fb40*/  LOP3.LUT R138, R5, R6, RZ, 0xc0, !PT ;  /* 0x00000006058a7212 */ /* 0x000fe200078ec0ff */
[----:B------:R-:W-:-:S02]  /*fb50*/  FFMA.FTZ R2, R234, R181, R233 ;  /* 0x000000b5ea027223 */ /* 0x000fc400000100e9 */
[----:B------:R-:W-:Y:S02]  /*fb60*/  FFMA.FTZ R4, R228, R180, R235 ;  /* 0x000000b4e4047223 */ /* 0x000fe400000100eb */
        /* <DEDUP_REMOVED lines=59> */
[C---:B--2---:R-:W-:Y:S01]  /*ff20*/  HMMA.16816.F32.BF16 R80, R132.reuse, R88, R80 ;  /* 0x000000588450723c */ /* 0x044fe20000041850 */
[----:B------:R-:W-:Y:S01]  /*ff30*/  FADD.FTZ R2, R32, R2 ;  /* 0x0000000220027221 */ /* 0x000fe20000010000 */
[----:B------:R1:W-:Y:S04]  /*ff40*/  STL [R1+0x20], R5 ;  /* 0x0000200501007387 */ /* 0x0003e80000100800 */
[----:B------:R1:W-:Y:S02]  /*ff50*/  STL [R1+0x24], R3 ;  /* 0x0000240301007387 */ /* 0x0003e40000100800 */
[C---:B------:R-:W-:Y:S02]  /*ff60*/  HMMA.16816.F32.BF16 R84, R132.reuse, R90, R84 ;  /* 0x0000005a8454723c */ /* 0x040fe40000041854 */
[----:B------:R1:W-:Y:S06]  /*ff70*/  STL [R1+0x2c], R0 ;  /* 0x00002c0001007387 */ /* 0x0003ec0000100800 */
[C---:B------:R-:W-:Y:S01]  /*ff80*/  HMMA.16816.F32.BF16 R96, R132.reuse, R104, R96 ;  /* 0x000000688460723c */ /* 0x040fe20000041860 */
[----:B------:R1:W-:Y:S07]  /*ff90*/  STL [R1+0x28], R2 ;  /* 0x0000280201007387 */ /* 0x0003ee0000100800 */
        /* <DEDUP_REMOVED lines=13> */
.L_x_1622:
[----:B-1----:R-:W-:-:S13]  /*10070*/  ISETP.GT.AND P0, PT, R75, UR18, PT ;  /* 0x000000124b007c0c */ /* 0x002fda000bf04270 */
[----:B------:R-:W-:Y:S05]  /*10080*/  @!P0 BRA `(.L_x_1625) ;  /* 0x0000495000008947 */ /* 0x000fea0003800000 */
[----:B------:R-:W2:Y:S01]  /*10090*/  LDL.LU R0, [R1+0x88] ;  /* 0x0000880001007983 */ /* 0x000ea20000300800 */
[----:B------:R-:W1:Y:S01]  /*100a0*/  LDC.U8 R252, c[0x0][0x2d8] ;  /* 0x0000b600fffc7b82 */ /* 0x000e620000000000 */
[----:B------:R-:W-:Y:S01]  /*100b0*/  UMOV UR21, 0x5 ;  /* 0x0000000500157882 */ /* 0x000fe20000000000 */
[----:B------:R-:W-:Y:S01]  /*100c0*/  MOV R68, R71 ;  /* 0x0000004700447202 */ /* 0x000fe20000000f00 */
[----:B------:R-:W3:Y:S01]  /*100d0*/  LDL.LU R2, [R1+0x30] ;  /* 0x0000300001027983 */ /* 0x000ee20000300800 */
[----:B------:R-:W-:Y:S01]  /*100e0*/  ULDC.64 UR4, c[0x0][0x1a0] ;  /* 0x0000680000047ab9 */ /* 0x000fe20000000a00 */
[----:B------:R-:W-:Y:S01]  /*100f0*/  MOV R3, R72 ;  /* 0x0000004800037202 */ /* 0x000fe20000000f00 */
[----:B------:R-:W-:Y:S01]  /*10100*/  USHF.L.U64.HI UR26, UR4, UR21, UR5 ;  /* 0x00000015041a7299 */ /* 0x000fe20008010205 */
[----:B------:R-:W4:Y:S01]  /*10110*/  LDL.LU R8, [R1+0x78] ;  /* 0x0000780001087983 */ /* 0x000f220000300800 */
[----:B------:R-:W-:Y:S01]  /*10120*/  USHF.L.U32 UR27, UR4, 0x5, URZ ;  /* 0x00000005041b7899 */ /* 0x000fe2000800063f */
[----:B------:R-:W-:-:S02]  /*10130*/  MOV R74, R69 ;  /* 0x00000045004a7202 */ /* 0x000fc40000000f00 */
[----:B------:R-:W5:Y:S01]  /*10140*/  LDL.LU.64 R6, [R1+0x60] ;  /* 0x0000600001067983 */ /* 0x000f620000300a00 */
[----:B------:R-:W-:Y:S01]  /*10150*/  ULDC.64 UR4, c[0x0][0x198] ;  /* 0x0000660000047ab9 */ /* 0x000fe20000000a00 */
[----:B------:R-:W-:Y:S01]  /*10160*/  MOV R73, R70 ;  /* 0x0000004600497202 */ /* 0x000fe20000000f00 */
[----:B------:R-:W-:Y:S01]  /*10170*/  USHF.L.U64.HI UR5, UR4, UR21, UR5 ;  /* 0x0000001504057299 */ /* 0x000fe20008010205 */
[----:B------:R-:W5:Y:S01]  /*10180*/  LDL.LU.64 R4, [R1+0x70] ;  /* 0x0000700001047983 */ /* 0x000f620000300a00 */
[----:B------:R-:W-:-:S03]  /*10190*/  USHF.L.U32 UR4, UR4, 0x5, URZ ;  /* 0x0000000504047899 */ /* 0x000fc6000800063f */
[----:B------:R-:W3:Y:S01]  /*101a0*/  LDL.LU R9, [R1+0x18] ;  /* 0x0000180001097983 */ /* 0x000ee20000300800 */
[----:B-1----:R-:W-:Y:S01]  /*101b0*/  PRMT R252, R252, 0x7054, R252 ;  /* 0x00007054fcfc7816 */ /* 0x002fe200000000fc */
[----:B--2---:R-:W-:-:S04]  /*101c0*/  IMAD.WIDE.U32 R10, R0, -0x326172a9, RZ ;  /* 0xcd9e8d57000a7825 */ /* 0x004fc800078e00ff */
[----:B----4-:R-:W-:-:S04]  /*101d0*/  IMAD.WIDE.U32 R250, R8, -0x2daee0ad, RZ ;  /* 0xd2511f5308fa7825 */ /* 0x010fc800078e00ff */
[----:B---3--:R-:W-:-:S05]  /*101e0*/  IMAD.WIDE.U32 R12, R9, -0x326172a9, RZ ;  /* 0xcd9e8d57090c7825 */ /* 0x008fca00078e00ff */
[-C--:B------:R-:W-:Y:S01]  /*101f0*/  LOP3.LUT R0, R13, R2.reuse, RZ, 0x3c, !PT ;  /* 0x000000020d007212 */ /* 0x080fe200078e3cff */
[----:B------:R-:W-:Y:S01]  /*10200*/  STL.64 [R1+0x18], R12 ;  /* 0x0000180c01007387 */ /* 0x000fe20000100a00 */
[----:B------:R-:W-:-:S03]  /*10210*/  LOP3.LUT R2, R11, R2, RZ, 0x3c, !PT ;  /* 0x000000020b027212 */ /* 0x000fc600078e3cff */
[----:B------:R1:W-:Y:S01]  /*10220*/  STL.64 [R1+0x10], R10 ;  /* 0x0000100a01007387 */ /* 0x0003e20000100a00 */
[----:B-----5:R-:W-:Y:S01]  /*10230*/  MOV R5, R7 ;  /* 0x0000000700057202 */ /* 0x020fe20000000f00 */
[----:B------:R-:W-:-:S04]  /*10240*/  IMAD.WIDE.U32 R8, R2, -0x2daee0ad, RZ ;  /* 0xd2511f5302087825 */ /* 0x000fc800078e00ff */
[----:B-1----:R-:W-:-:S05]  /*10250*/  IMAD.WIDE.U32 R10, R0, -0x2daee0ad, RZ ;  /* 0xd2511f53000a7825 */ /* 0x002fca00078e00ff */
[----:B------:R1:W-:Y:S04]  /*10260*/  STL.64 [R1], R10 ;  /* 0x0000000a01007387 */ /* 0x0003e80000100a00 */
[----:B------:R1:W-:Y:S04]  /*10270*/  STL.64 [R1+0x30], R4 ;  /* 0x0000300401007387 */ /* 0x0003e80000100a00 */
[----:B------:R1:W-:Y:S01]  /*10280*/  STL.64 [R1+0x8], R8 ;  /* 0x0000080801007387 */ /* 0x0003e20000100a00 */
[----:B------:R-:W-:Y:S05]  /*10290*/  BRA `(.L_x_1626) ;  /* 0x000001b000007947 */ /* 0x000fea0003800000 */
.L_x_1628:
        /* <DEDUP_REMOVED lines=27> */
.L_x_1626:
[----:B-1----:R-:W2:Y:S01]  /*10450*/  LDL.64 R4, [R1+0x30] ;  /* 0x0000300001047983 */ /* 0x002ea20000100a00 */
[----:B------:R-:W-:Y:S04]  /*10460*/  DEPBAR.LE SB0, 0x0 ;  /* 0x000080000000791a */ /* 0x000fe80000000000 */
[----:B------:R-:W-:Y:S01]  /*10470*/  IADD3 R207, R75, -0x1, RZ ;  /* 0xffffffff4bcf7810 */ /* 0x000fe20007ffe0ff */
[----:B------:R-:W-:Y:S03]  /*10480*/  BAR.SYNC.DEFER_BLOCKING 0x0 ;  /* 0x0000000000007b1d */ /* 0x000fe60000010000 */
[----:B------:R-:W-:Y:S01]  /*10490*/  SHF.R.S32.HI R2, RZ, 0x1f, R207 ;  /* 0x0000001fff027819 */ /* 0x000fe200000114cf */
[C---:B------:R-:W-:Y:S04]  /*104a0*/  IMAD R0, R207.reuse, UR19, RZ ;  /* 0x00000013cf007c24 */ /* 0x040fe8000f8e02ff */
[----:B------:R-:W-:Y:S02]  /*104b0*/  IMAD R0, R2, UR20, R0 ;  /* 0x0000001402007c24 */ /* 0x000fe4000f8e0200 */
[----:B--2---:R-:W-:Y:S04]  /*104c0*/  IMAD.WIDE.U32 R4, R207, UR20, R4 ;  /* 0x00000014cf047c25 */ /* 0x004fe8000f8e0004 */
[----:B------:R-:W-:Y:S01]  /*104d0*/  IMAD.IADD R0, R5, 0x1, R0 ;  /* 0x0000000105007824 */ /* 0x000fe200078e0200 */
[C---:B------:R-:W-:Y:S04]  /*104e0*/  LEA R8, P1, R4.reuse, c[0x0][0x170], 0x1 ;  /* 0x00005c0004087a11 */ /* 0x040fe800078208ff */
[----:B------:R-:W-:Y:S02]  /*104f0*/  LEA.HI.X R9, R4, c[0x0][0x174], R0, 0x1, P1 ;  /* 0x00005d0004097a11 */ /* 0x000fe400008f0c00 */
[----:B------:R-:W-:Y:S03]  /*10500*/  IADD3 R6, P0, R8, UR27, RZ ;  /* 0x0000001b08067c10 */ /* 0x000fe6000ff1e0ff */
[----:B------:R-:W-:Y:S01]  /*10510*/  @!PT LDS RZ, [RZ] ;  /* 0x00000000fffff984 */ /* 0x000fe20000000800 */
[----:B------:R-:W-:Y:S01]  /*10520*/  @!PT LDS RZ, [RZ] ;  /* 0x00000000fffff984 */ /* 0x000fe20000000800 */
[----:B------:R-:W-:Y:S01]  /*10530*/  @!PT LDS RZ, [RZ] ;  /* 0x00000000fffff984 */ /* 0x000fe20000000800 */
[----:B------:R1:W-:Y:S01]  /*10540*/  LDGSTS.E.BYPASS.LTC128B.128 [R208+0x6000], [R8.64] ;  /* 0x0600000008d07fae */ /* 0x0003e2000b901d56 */
[----:B------:R-:W-:Y:S02]  /*10550*/  IADD3.X R7, R9, UR26, RZ, P0, !PT ;  /* 0x0000001a09077c10 */ /* 0x000fe400087fe4ff */
[----:B------:R-:W-:Y:S03]  /*10560*/  IADD3 R4, P1, R6, UR27, RZ ;  /* 0x0000001b06047c10 */ /* 0x000fe6000ff3e0ff */
[----:B------:R2:W-:Y:S01]  /*10570*/  LDGSTS.E.BYPASS.LTC128B.128 [R208+0x6800], [R6.64] ;  /* 0x0680000006d07fae */ /* 0x0005e2000b901d56 */
[----:B------:R-:W-:Y:S02]  /*10580*/  IADD3.X R5, R7, UR26, RZ, P1, !PT ;  /* 0x0000001a07057c10 */ /* 0x000fe40008ffe4ff */
[----:B------:R-:W-:Y:S03]  /*10590*/  IADD3 R10, P0, R4, UR27, RZ ;  /* 0x0000001b040a7c10 */ /* 0x000fe6000ff1e0ff */
[----:B------:R2:W-:Y:S01]  /*105a0*/  LDGSTS.E.BYPASS.LTC128B.128 [R208+0x7000], [R4.64] ;  /* 0x0700000004d07fae */ /* 0x0005e2000b901d56 */
[----:B------:R-:W-:Y:S02]  /*105b0*/  IADD3.X R11, R5, UR26, RZ, P0, !PT ;  /* 0x0000001a050b7c10 */ /* 0x000fe400087fe4ff */
[----:B------:R-:W-:Y:S03]  /*105c0*/  ISETP.GT.AND P0, PT, R207, UR18, PT ;  /* 0x00000012cf007c0c */ /* 0x000fe6000bf04270 */
[----:B------:R1:W-:Y:S06]  /*105d0*/  LDGSTS.E.BYPASS.LTC128B.128 [R208+0x7800], [R10.64] ;  /* 0x078000000ad07fae */ /* 0x0003ec000b901d56 */
[----:B------:R-:W-:Y:S06]  /*105e0*/  LDSM.16.M88.4 R64, [R191] ;  /* 0x00000000bf40783b */ /* 0x000fec0000000200 */
[----:B------:R-:W2:Y:S06]  /*105f0*/  LDSM.16.M88.4 R16, [R184+0x4000] ;  /* 0x00400000b810783b */ /* 0x000eac0000000200 */
[----:B------:R-:W1:Y:S06]  /*10600*/  LDSM.16.M88.4 R60, [R191+0x2000] ;  /* 0x00200000bf3c783b */ /* 0x000e6c0000000200 */
[----:B------:R-:W3:Y:S06]  /*10610*/  LDSM.16.M88.4 R32, [R184+0x4800] ;  /* 0x00480000b820783b */ /* 0x000eec0000000200 */
[----:B------:R-:W0:Y:S06]  /*10620*/  LDGDEPBAR ;  /* 0x00000000000079af */ /* 0x000e2c0000000000 */
[----:B------:R-:W4:Y:S06]  /*10630*/  LDSM.16.M88.4 R48, [R184+0x5000] ;  /* 0x00500000b830783b */ /* 0x000f2c0000000200 */
[----:B------:R-:W5:Y:S06]  /*10640*/  LDSM.16.M88.4 R140, [R184+0x5800] ;  /* 0x00580000b88c783b */ /* 0x000f6c0000000200 */
[----:B------:R-:W-:Y:S01]  /*10650*/  LDSM.16.M88.4 R144, [R194] ;  /* 0x00000000c290783b */ /* 0x000fe20000000200 */
[-C--:B--2---:R-:W-:Y:S05]  /*10660*/  HMMA.16816.F32.BF16 R4, R64, R16.reuse, RZ ;  /* 0x000000104004723c */ /* 0x084fea00000418ff */
[----:B------:R-:W2:Y:S03]  /*10670*/  LDSM.16.M88.4 R148, [R190+0x4000] ;  /* 0x00400000be94783b */ /* 0x000ea60000000200 */
[C---:B-1----:R-:W-:Y:S03]  /*10680*/  HMMA.16816.F32.BF16 R8, R60.reuse, R16, RZ ;  /* 0x000000103c08723c */ /* 0x042fe600000418ff */
[----:B------:R-:W1:Y:S06]  /*10690*/  LDSM.16.M88.4 R152, [R194+0x2000] ;  /* 0x00200000c298783b */ /* 0x000e6c0000000200 */
[----:B------:R-:W1:Y:S01]  /*106a0*/  LDSM.16.M88.4 R156, [R190+0x4800] ;  /* 0x00480000be9c783b */ /* 0x000e620000000200 */
[-C--:B------:R-:W-:Y:S05]  /*106b0*/  HMMA.16816.F32.BF16 R12, R60, R18.reuse, RZ ;  /* 0x000000123c0c723c */ /* 0x080fea00000418ff */
[----:B------:R-:W1:Y:S03]  /*106c0*/  LDSM.16.M88.4 R160, [R190+0x5000] ;  /* 0x00500000bea0783b */ /* 0x000e660000000200 */
[C---:B------:R-:W-:Y:S03]  /*106d0*/  HMMA.16816.F32.BF16 R16, R64.reuse, R18, RZ ;  /* 0x000000124010723c */ /* 0x040fe600000418ff */
[----:B------:R-:W1:Y:S05]  /*106e0*/  LDSM.16.M88.4 R164, [R190+0x5800] ;  /* 0x00580000bea4783b */ /* 0x000e6a0000000200 */
[-C--:B---3--:R-:W-:Y:S01]  /*106f0*/  HMMA.16816.F32.BF16 R20, R64, R32.reuse, RZ ;  /* 0x000000204014723c */ /* 0x088fe200000418ff */
[----:B------:R-:W-:Y:S06]  /*10700*/  LDSM.16.M88.4 R168, [R192+0x2000] ;  /* 0x00200000c0a8783b */ /* 0x000fec0000000200 */
[----:B------:R-:W-:Y:S01]  /*10710*/  LDSM.16.M88.4 R172, [R193+0x2000] ;  /* 0x00200000c1ac783b */ /* 0x000fe20000000200 */
[C---:B------:R-:W-:Y:S05]  /*10720*/  HMMA.16816.F32.BF16 R24, R60.reuse, R32, RZ ;  /* 0x000000203c18723c */ /* 0x040fea00000418ff */
[----:B------:R-:W-:Y:S03]  /*10730*/  LDSM.16.M88.4 R176, [R189+0x800] ;  /* 0x00080000bdb0783b */ /* 0x000fe60000000200 */
[-C--:B------:R-:W-:Y:S03]  /*10740*/  HMMA.16816.F32.BF16 R28, R60, R34.reuse, RZ ;  /* 0x000000223c1c723c */ /* 0x080fe600000418ff */
[----:B------:R-:W-:Y:S05]  /*10750*/  LDSM.16.M88.4 R180, [R189+0x1000] ;  /* 0x00100000bdb4783b */ /* 0x000fea0000000200 */
        /* <DEDUP_REMOVED lines=30> */
[----:B------:R-:W-:Y:S06]  /*10940*/  LDSM.16.M88.4 R144, [R193] ;  /* 0x00000000c190783b */ /* 0x000fec0000000200 */
[----:B------:R-:W4:Y:S01]  /*10950*/  LDSM.16.M88.4 R164, [R189] ;  /* 0x00000000bda4783b */ /* 0x000f220000000200 */
[-C--:B-1----:R-:W-:Y:S08]  /*10960*/  HMMA.16816.F32.BF16 R4, R140, R148.reuse, R4 ;  /* 0x000000948c04723c */ /* 0x082ff00000041804 */
[C---:B------:R-:W-:Y:S08]  /*10970*/  HMMA.16816.F32.BF16 R8, R168.reuse, R148, R8 ;  /* 0x00000094a808723c */ /* 0x040ff00000041808 */
[-C--:B------:R-:W-:Y:S08]  /*10980*/  HMMA.16816.F32.BF16 R12, R168, R150.reuse, R12 ;  /* 0x00000096a80c723c */ /* 0x080ff0000004180c */
[C---:B------:R-:W-:Y:S01]  /*10990*/  HMMA.16816.F32.BF16 R16, R140.reuse, R150, R16 ;  /* 0x000000968c10723c */ /* 0x040fe20000041810 */
[----:B------:R-:W1:Y:S01]  /*109a0*/  LDSM.16.M88.4 R148, [R189+0x1800] ;  /* 0x00180000bd94783b */ /* 0x000e620000000200 */
[----:B------:R-:W-:Y:S05]  /*109b0*/  DEPBAR.LE SB0, 0x0 ;  /* 0x000080000000791a */ /* 0x000fea0000000000 */
[----:B------:R-:W-:Y:S01]  /*109c0*/  BAR.SYNC.DEFER_BLOCKING 0x0 ;  /* 0x0000000000007b1d */ /* 0x000fe20000010000 */
        /* <DEDUP_REMOVED lines=27> */
[----:B------:R-:W-:Y:S01]  /*10b80*/  HMMA.16816.F32.BF16 R64, R144, R150, R64 ;  /* 0x000000969040723c */ /* 0x000fe20000041840 */
[----:B------:R-:W-:-:S07]  /*10b90*/  @P0 BRA `(.L_x_1628) ;  /* 0xfffff70000000947 */ /* 0x000fce000383ffff */
.L_x_1627:
[----:B------:R-:W2:Y:S01]  /*10ba0*/  S2R R0, SR_TID.X ;  /* 0x0000000000007919 */ /* 0x000ea20000002100 */
[C---:B------:R-:W-:Y:S07]  /*10bb0*/  IMAD.SHL.U32 R159, R207.reuse, 0x2, RZ ;  /* 0x00000002cf9f7824 */ /* 0x040fee00078e00ff */
[----:B------:R-:W3:Y:S06]  /*10bc0*/  LDL.64 R212, [R1] ;  /* 0x0000000001d47983 */ /* 0x000eec0000100a00 */
[----:B------:R-:W4:Y:S06]  /*10bd0*/  LDL.64 R210, [R1+0x10] ;  /* 0x0000100001d27983 */ /* 0x000f2c0000100a00 */
[----:B------:R-:W5:Y:S06]  /*10be0*/  LDL.64 R180, [R1+0x18] ;  /* 0x0000180001b47983 */ /* 0x000f6c0000100a00 */
[----:B------:R-:W3:Y:S01]  /*10bf0*/  LDL.64 R214, [R1+0x8] ;  /* 0x0000080001d67983 */ /* 0x000ee20000100a00 */
[----:B--2---:R-:W-:Y:S05]  /*10c00*/  IMAD.SHL.U32 R0, R0, 0x2, RZ ;  /* 0x0000000200007824 */ /* 0x004fea00078e00ff */
[----:B------:R-:W-:Y:S05]  /*10c10*/  LOP3.LUT R0, R0, 0x6, RZ, 0xc0, !PT ;  /* 0x0000000600007812 */ /* 0x000fea00078ec0ff */
[----:B------:R-:W-:Y:S05]  /*10c20*/  IMAD R0, R207, 0x40, R0 ;  /* 0x00000040cf007824 */ /* 0x000fea00078e0200 */
[C---:B------:R-:W-:Y:S02]  /*10c30*/  IADD3 R75, R0.reuse, 0x1, RZ ;  /* 0x00000001004b7810 */ /* 0x040fe40007ffe0ff */
[CC--:B------:R-:W-:Y:S02]  /*10c40*/  ISETP.GE.AND P3, PT, R0.reuse, R202.reuse, PT ;  /* 0x000000ca0000720c */ /* 0x0c0fe40003f66270 */
[C---:B------:R-:W-:Y:S02]  /*10c50*/  ISETP.GE.AND P2, PT, R75.reuse, R202, PT ;  /* 0x000000ca4b00720c */ /* 0x040fe40003f46270 */
[CC--:B------:R-:W-:Y:S02]  /*10c60*/  ISETP.GE.AND P0, PT, R75.reuse, R201.reuse, PT ;  /* 0x000000c94b00720c */ /* 0x0c0fe40003f06270 */
[C---:B------:R-:W-:Y:S02]  /*10c70*/  ISETP.GE.AND P1, PT, R0.reuse, R201, PT ;  /* 0x000000c90000720c */ /* 0x040fe40003f26270 */
[C---:B------:R-:W-:Y:S02]  /*10c80*/  IADD3 R72, R0.reuse, 0x8, RZ ;  /* 0x0000000800487810 */ /* 0x040fe40007ffe0ff */
[C---:B-1----:R-:W-:Y:S02]  /*10c90*/  IADD3 R71, R0.reuse, 0x9, RZ ;  /* 0x0000000900477810 */ /* 0x042fe40007ffe0ff */
[CC--:B------:R-:W-:Y:S02]  /*10ca0*/  ISETP.GE.OR P3, PT, R0.reuse, R206.reuse, !P3 ;  /* 0x000000ce0000720c */ /* 0x0c0fe40005f66670 */
[C---:B------:R-:W-:Y:S02]  /*10cb0*/  ISETP.GE.OR P2, PT, R75.reuse, R206, !P2 ;  /* 0x000000ce4b00720c */ /* 0x040fe40005746670 */
[-C--:B------:R-:W-:Y:S02]  /*10cc0*/  ISETP.GE.OR P0, PT, R75, R205.reuse, !P0 ;  /* 0x000000cd4b00720c */ /* 0x080fe40004706670 */
[----:B------:R-:W-:Y:S02]  /*10cd0*/  ISETP.GE.OR P1, PT, R0, R205, !P1 ;  /* 0x000000cd0000720c */ /* 0x000fe40004f26670 */
[----:B------:R-:W-:Y:S02]  /*10ce0*/  FSEL R146, R4, -INF , !P3 ;  /* 0xff80000004927808 */ /* 0x000fe40005800000 */
[----:B------:R-:W-:Y:S02]  /*10cf0*/  FSEL R148, R5, -INF , !P2 ;  /* 0xff80000005947808 */ /* 0x000fe40005000000 */
[----:B------:R-:W-:Y:S02]  /*10d00*/  FSEL R149, R7, -INF , !P0 ;  /* 0xff80000007957808 */ /* 0x000fe40004000000 */
[-C--:B------:R-:W-:Y:S02]  /*10d10*/  ISETP.GE.AND P3, PT, R72, R202.reuse, PT ;  /* 0x000000ca4800720c */ /* 0x080fe40003f66270 */
[C---:B------:R-:W-:Y:S02]  /*10d20*/  ISETP.GE.AND P2, PT, R71.reuse, R202, PT ;  /* 0x000000ca4700720c */ /* 0x040fe40003f46270 */
[CC--:B------:R-:W-:Y:S02]  /*10d30*/  ISETP.GE.AND P0, PT, R71.reuse, R201.reuse, PT ;  /* 0x000000c94700720c */ /* 0x0c0fe40003f06270 */
[----:B------:R-:W-:Y:S02]  /*10d40*/  FSEL R147, R6, -INF , !P1 ;  /* 0xff80000006937808 */ /* 0x000fe40004800000 */
[C---:B------:R-:W-:Y:S02]  /*10d50*/  ISETP.GE.AND P1, PT, R72.reuse, R201, PT ;  /* 0x000000c94800720c */ /* 0x040fe40003f26270 */
[-C--:B------:R-:W-:Y:S02]  /*10d60*/  ISETP.GE.OR P3, PT, R72, R206.reuse, !P3 ;  /* 0x000000ce4800720c */ /* 0x080fe40005f66670 */
[C---:B------:R-:W-:Y:S02]  /*10d70*/  ISETP.GE.OR P2, PT, R71.reuse, R206, !P2 ;  /* 0x000000ce4700720c */ /* 0x040fe40005746670 */
[-C--:B------:R-:W-:Y:S02]  /*10d80*/  ISETP.GE.OR P0, PT, R71, R205.reuse, !P0 ;  /* 0x000000cd4700720c */ /* 0x080fe40004706670 */
[C---:B------:R-:W-:Y:S02]  /*10d90*/  IADD3 R70, R0.reuse, 0x10, RZ ;  /* 0x0000001000467810 */ /* 0x040fe40007ffe0ff */
[----:B------:R-:W-:Y:S02]  /*10da0*/  IADD3 R69, R0, 0x11, RZ ;  /* 0x0000001100457810 */ /* 0x000fe40007ffe0ff */
        /* <DEDUP_REMOVED lines=8> */
[C---:B------:R-:W-:Y:S02]  /*10e30*/  IADD3 R19, R0.reuse, 0x18, RZ ;  /* 0x0000001800137810 */ /* 0x040fe40007ffe0ff */
[----:B------:R-:W-:Y:S02]  /*10e40*/  IADD3 R18, R0, 0x19, RZ ;  /* 0x0000001900127810 */ /* 0x000fe40007ffe0ff */
[C---:B------:R-:W-:Y:S02]  /*10e50*/  ISETP.GE.AND P1, PT, R70.reuse, R201, PT ;  /* 0x000000c94600720c */ /* 0x040fe40003f26270 */
        /* <DEDUP_REMOVED lines=9> */
[-C--:B------:R-:W-:Y:S02]  /*10ef0*/  ISETP.GE.AND P0, PT, R18, R201.reuse, PT ;  /* 0x000000c91200720c */ /* 0x080fe40003f06270 */
[----:B------:R-:W-:Y:S02]  /*10f00*/  FSEL R157, R22, -INF , !P1 ;  /* 0xff800000169d7808 */ /* 0x000fe40004800000 */
[C---:B------:R-:W-:Y:S02]  /*10f10*/  ISETP.GE.AND P1, PT, R19.reuse, R201, PT ;  /* 0x000000c91300720c */ /* 0x040fe40003f26270 */
[CC--:B------:R-:W-:Y:S02]  /*10f20*/  ISETP.GE.OR P3, PT, R19.reuse, R206.reuse, !P3 ;  /* 0x000000ce1300720c */ /* 0x0c0fe40005f66670 */
        /* <DEDUP_REMOVED lines=26> */
[C---:B------:R-:W-:Y:S01]  /*110d0*/  ISETP.GE.AND P1, PT, R7.reuse, R201, PT ;  /* 0x000000c90700720c */ /* 0x040fe20003f26270 */
[----:B------:R-:W-:Y:S01]  /*110e0*/  LDSM.16.MT88.4 R36, [R188+0x6000] ;  /* 0x00600000bc24783b */ /* 0x000fe20000004200 */
        /* <DEDUP_REMOVED lines=9> */
[C---:B------:R-:W-:Y:S02]  /*11180*/  ISETP.GE.AND P0, PT, R0.reuse, R200, PT ;  /* 0x000000c80000720c */ /* 0x040fe40003f06270 */
[C---:B------:R-:W-:Y:S02]  /*11190*/  ISETP.GE.AND P3, PT, R0.reuse, R199, PT ;  /* 0x000000c70000720c */ /* 0x040fe40003f66270 */
[----:B------:R-:W-:Y:S02]  /*111a0*/  IADD3 R2, R0, 0x38, RZ ;  /* 0x0000003800027810 */ /* 0x000fe40007ffe0ff */
[C---:B------:R-:W-:Y:S02]  /*111b0*/  ISETP.GE.AND P6, PT, R5.reuse, R202, PT ;  /* 0x000000ca0500720c */ /* 0x040fe40003fc6270 */
[----:B------:R-:W-:Y:S02]  /*111c0*/  ISETP.GE.AND P2, PT, R4, R201, PT ;  /* 0x000000c90400720c */ /* 0x000fe40003f46270 */
[----:B------:R-:W-:Y:S02]  /*111d0*/  FSEL R166, R50, -INF , !P1 ;  /* 0xff80000032a67808 */ /* 0x000fe40004800000 */
[C---:B------:R-:W-:Y:S02]  /*111e0*/  ISETP.GE.OR P0, PT, R0.reuse, R204, !P0 ;  /* 0x000000cc0000720c */ /* 0x040fe40004706670 */
[C---:B------:R-:W-:Y:S02]  /*111f0*/  ISETP.GE.OR P3, PT, R0.reuse, R203, !P3 ;  /* 0x000000cb0000720c */ /* 0x040fe40005f66670 */
[----:B------:R-:W-:Y:S02]  /*11200*/  IADD3 R0, R0, 0x39, RZ ;  /* 0x0000003900007810 */ /* 0x000fe40007ffe0ff */
[----:B------:R-:W-:Y:S02]  /*11210*/  ISETP.GE.AND P1, PT, R2, R202, PT ;  /* 0x000000ca0200720c */ /* 0x000fe40003f26270 */
[----:B------:R-:W-:Y:S02]  /*11220*/  ISETP.GE.OR P6, PT, R5, R206, !P6 ;  /* 0x000000ce0500720c */ /* 0x000fe400077c6670 */
[----:B------:R-:W-:Y:S02]  /*11230*/  ISETP.GE.OR P2, PT, R4, R205, !P2 ;  /* 0x000000cd0400720c */ /* 0x000fe40005746670 */
[----:B------:R-:W-:Y:S02]  /*11240*/  FSEL R234, R52, -INF , !P6 ;  /* 0xff80000034ea7808 */ /* 0x000fe40007000000 */
[----:B------:R-:W-:Y:S02]  /*11250*/  FSEL R240, R55, -INF , !P2 ;  /* 0xff80000037f07808 */ /* 0x000fe40005000000 */
[----:B------:R-:W-:Y:S02]  /*11260*/  ISETP.GE.AND P6, PT, R0, R202, PT ;  /* 0x000000ca0000720c */ /* 0x000fe40003fc6270 */
[-C--:B------:R-:W-:Y:S02]  /*11270*/  ISETP.GE.OR P2, PT, R2, R206.reuse, !P1 ;  /* 0x000000ce0200720c */ /* 0x080fe40004f46670 */
[C---:B------:R-:W-:Y:S02]  /*11280*/  ISETP.GE.AND P1, PT, R0.reuse, R201, PT ;  /* 0x000000c90000720c */ /* 0x040fe40003f26270 */
[C---:B------:R-:W-:Y:S02]  /*11290*/  ISETP.GE.OR P6, PT, R0.reuse, R206, !P6 ;  /* 0x000000ce0000720c */ /* 0x040fe400077c6670 */
[----:B------:R-:W-:Y:S02]  /*112a0*/  ISETP.GE.OR P1, PT, R0, R205, !P1 ;  /* 0x000000cd0000720c */ /* 0x000fe40004f26670 */
[----:B------:R-:W-:Y:S02]  /*112b0*/  ISETP.GE.AND P5, PT, R4, R202, PT ;  /* 0x000000ca0400720c */ /* 0x000fe40003fa6270 */
[----:B------:R-:W-:Y:S02]  /*112c0*/  FSEL R223, R65, -INF , !P6 ;  /* 0xff80000041df7808 */ /* 0x000fe40007000000 */
[----:B------:R-:W-:Y:S02]  /*112d0*/  FSEL R232, R67, -INF , !P1 ;  /* 0xff80000043e87808 */ /* 0x000fe40004800000 */
[C---:B------:R-:W-:Y:S02]  /*112e0*/  ISETP.GE.AND P6, PT, R72.reuse, R200, PT ;  /* 0x000000c84800720c */ /* 0x040fe40003fc6270 */
[----:B------:R-:W-:Y:S02]  /*112f0*/  ISETP.GE.AND P1, PT, R72, R199, PT ;  /* 0x000000c74800720c */ /* 0x000fe40003f26270 */
[----:B------:R-:W-:Y:S02]  /*11300*/  ISETP.GE.OR P5, PT, R4, R206, !P5 ;  /* 0x000000ce0400720c */ /* 0x000fe40006fa6670 */
[C---:B------:R-:W-:Y:S02]  /*11310*/  ISETP.GE.OR P6, PT, R72.reuse, R204, !P6 ;  /* 0x000000cc4800720c */ /* 0x040fe400077c6670 */
[----:B------:R-:W-:Y:S02]  /*11320*/  ISETP.GE.OR P1, PT, R72, R203, !P1 ;  /* 0x000000cb4800720c */ /* 0x000fe40004f26670 */
[----:B------:R-:W-:Y:S02]  /*11330*/  FMNMX.FTZ R72, R146, R3, !PT ;  /* 0x0000000392487209 */ /* 0x000fe40007810000 */
[----:B------:R-:W-:Y:S02]  /*11340*/  FSEL R237, R53, -INF , !P5 ;  /* 0xff80000035ed7808 */ /* 0x000fe40006800000 */
[----:B------:R-:W-:Y:S02]  /*11350*/  ISETP.GE.AND P5, PT, R2, R201, PT ;  /* 0x000000c90200720c */ /* 0x000fe40003fa6270 */
[----:B------:R-:W-:Y:S02]  /*11360*/  FMNMX.FTZ R72, R148, R72, !PT ;  /* 0x0000004894487209 */ /* 0x000fe40007810000 */
[----:B------:R-:W-:Y:S02]  /*11370*/  ISETP.GE.OR P5, PT, R2, R205, !P5 ;  /* 0x000000cd0200720c */ /* 0x000fe40006fa6670 */
[----:B------:R-:W-:Y:S02]  /*11380*/  FMNMX.FTZ R72, R140, R72, !PT ;  /* 0x000000488c487209 */ /* 0x000fe40007810000 */
[----:B------:R-:W-:Y:S02]  /*11390*/  FSEL R227, R66, -INF , !P5 ;  /* 0xff80000042e37808 */ /* 0x000fe40006800000 */
[C---:B------:R-:W-:Y:S02]  /*113a0*/  ISETP.GE.AND P5, PT, R71.reuse, R200, PT ;  /* 0x000000c84700720c */ /* 0x040fe40003fa6270 */
[----:B------:R-:W-:Y:S02]  /*113b0*/  FSEL R21, R8, -INF , !P0 ;  /* 0xff80000008157808 */ /* 0x000fe40004000000 */
[----:B------:R-:W-:Y:S02]  /*113c0*/  ISETP.GE.AND P0, PT, R71, R199, PT ;  /* 0x000000c74700720c */ /* 0x000fe40003f06270 */
[----:B------:R-:W-:Y:S02]  /*113d0*/  FMNMX.FTZ R72, R141, R72, !PT ;  /* 0x000000488d487209 */ /* 0x000fe40007810000 */
        /* <DEDUP_REMOVED lines=11> */
[C---:B------:R-:W-:Y:S02]  /*11490*/  ISETP.GE.AND P4, PT, R5.reuse, R201, PT ;  /* 0x000000c90500720c */ /* 0x040fe40003f86270 */
[----:B------:R-:W-:Y:S02]  /*114a0*/  FMNMX.FTZ R72, R170, R72, !PT ;  /* 0x00000048aa487209 */ /* 0x000fe40007810000 */
[----:B------:R-:W-:Y:S02]  /*114b0*/  FMNMX.FTZ R71, R158, R71, !PT ;  /* 0x000000479e477209 */ /* 0x000fe40007810000 */
[----:B------:R-:W-:Y:S02]  /*114c0*/  ISETP.GE.OR P4, PT, R5, R205, !P4 ;  /* 0x000000cd0500720c */ /* 0x000fe40006786670 */
[----:B------:R-:W-:Y:S02]  /*114d0*/  FMNMX.FTZ R72, R173, R72, !PT ;  /* 0x00000048ad487209 */ /* 0x000fe40007810000 */
[----:B------:R-:W-:Y:S02]  /*114e0*/  FMNMX.FTZ R71, R153, R71, !PT ;  /* 0x0000004799477209 */ /* 0x000fe40007810000 */
[----:B------:R-:W-:Y:S02]  /*114f0*/  FSEL R238, R54, -INF , !P4 ;  /* 0xff80000036ee7808 */ /* 0x000fe40006000000 */
[C---:B------:R-:W-:Y:S01]  /*11500*/  ISETP.GE.AND P4, PT, R75.reuse, R200, PT ;  /* 0x000000c84b00720c */ /* 0x040fe20003f86270 */
[----:B------:R-:W-:Y:S01]  /*11510*/  LDSM.16.MT88.4 R52, [R186+0x6000] ;  /* 0x00600000ba34783b */ /* 0x000fe20000004200 */
[----:B------:R-:W-:Y:S02]  /*11520*/  FMNMX.FTZ R72, R164, R72, !PT ;  /* 0x00000048a4487209 */ /* 0x000fe40007810000 */
[----:B------:R-:W-:Y:S02]  /*11530*/  FMNMX.FTZ R71, R154, R71, !PT ;  /* 0x000000479a477209 */ /* 0x000fe40007810000 */
[----:B------:R-:W-:Y:S02]  /*11540*/  ISETP.GE.OR P4, PT, R75, R204, !P4 ;  /* 0x000000cc4b00720c */ /* 0x000fe40006786670 */
[----:B------:R-:W-:Y:S02]  /*11550*/  FMNMX.FTZ R72, R165, R72, !PT ;  /* 0x00000048a5487209 */ /* 0x000fe40007810000 */
[----:B------:R-:W-:Y:S02]  /*11560*/  FMNMX.FTZ R71, R175, R71, !PT ;  /* 0x00000047af477209 */ /* 0x000fe40007810000 */
[----:B------:R-:W-:Y:S02]  /*11570*/  FSEL R23, R10, -INF , !P3 ;  /* 0xff8000000a177808 */ /* 0x000fe40005800000 */
[----:B------:R-:W-:Y:S02]  /*11580*/  FSEL R22, R9, -INF , !P4 ;  /* 0xff80000009167808 */ /* 0x000fe40006000000 */
[-C--:B------:R-:W-:Y:S02]  /*11590*/  ISETP.GE.AND P4, PT, R70, R200.reuse, PT ;  /* 0x000000c84600720c */ /* 0x080fe40003f86270 */
[----:B------:R-:W-:Y:S02]  /*115a0*/  ISETP.GE.AND P3, PT, R69, R200, PT ;  /* 0x000000c84500720c */ /* 0x000fe40003f66270 */
[----:B------:R-:W-:Y:S02]  /*115b0*/  FMNMX.FTZ R72, R234, R72, !PT ;  /* 0x00000048ea487209 */ /* 0x000fe40007810000 */
[----:B------:R-:W-:Y:S02]  /*115c0*/  FMNMX.FTZ R71, R177, R71, !PT ;  /* 0x00000047b1477209 */ /* 0x000fe40007810000 */
[----:B------:R-:W-:Y:S02]  /*115d0*/  FSEL R222, R64, -INF , !P2 ;  /* 0xff80000040de7808 */ /* 0x000fe40005000000 */
[----:B------:R-:W-:Y:S02]  /*115e0*/  ISETP.GE.AND P2, PT, R75, R199, PT ;  /* 0x000000c74b00720c */ /* 0x000fe40003f46270 */
[-C--:B------:R-:W-:Y:S02]  /*115f0*/  ISETP.GE.OR P4, PT, R70, R204.reuse, !P4 ;  /* 0x000000cc4600720c */ /* 0x080fe40006786670 */
[----:B------:R-:W-:Y:S02]  /*11600*/  ISETP.GE.OR P3, PT, R69, R204, !P3 ;  /* 0x000000cc4500720c */ /* 0x000fe40005f66670 */
[----:B------:R-:W-:Y:S02]  /*11610*/  FMNMX.FTZ R72, R237, R72, !PT ;  /* 0x00000048ed487209 */ /* 0x000fe40007810000 */
[----:B------:R-:W-:Y:S02]  /*11620*/  FMNMX.FTZ R71, R166, R71, !PT ;  /* 0x00000047a6477209 */ /* 0x000fe40007810000 */
[----:B------:R-:W-:Y:S02]  /*11630*/  ISETP.GE.OR P2, PT, R75, R203, !P2 ;  /* 0x000000cb4b00720c */ /* 0x000fe40005746670 */
[----:B------:R-:W-:Y:S02]  /*11640*/  FSEL R160, R24, -INF , !P4 ;  /* 0xff80000018a07808 */ /* 0x000fe40006000000 */
[----:B------:R-:W-:Y:S02]  /*11650*/  ISETP.GE.AND P4, PT, R18, R199, PT ;  /* 0x000000c71200720c */ /* 0x000fe40003f86270 */
[----:B------:R-:W-:Y:S02]  /*11660*/  FSEL R161, R25, -INF , !P3 ;  /* 0xff80000019a17808 */ /* 0x000fe40005800000 */
[----:B------:R-:W-:Y:S02]  /*11670*/  ISETP.GE.AND P3, PT, R17, R200, PT ;  /* 0x000000c81100720c */ /* 0x000fe40003f66270 */
[----:B------:R-:W-:Y:S02]  /*11680*/  FMNMX.FTZ R72, R222, R72, !PT ;  /* 0x00000048de487209 */ /* 0x000fe40007810000 */
[----:B------:R-:W-:Y:S02]  /*11690*/  FMNMX.FTZ R71, R167, R71, !PT ;  /* 0x00000047a7477209 */ /* 0x000fe40007810000 */
[----:B------:R-:W-:Y:S02]  /*116a0*/  FSEL R32, R11, -INF , !P2 ;  /* 0xff8000000b207808 */ /* 0x000fe40005000000 */
[-C--:B------:R-:W-:Y:S02]  /*116b0*/  ISETP.GE.AND P2, PT, R70, R199.reuse, PT ;  /* 0x000000c74600720c */ /* 0x080fe40003f46270 */
[----:B------:R-:W-:Y:S02]  /*116c0*/  FSEL R10, R12, -INF , !P6 ;  /* 0xff8000000c0a7808 */ /* 0x000fe40007000000 */
[----:B------:R-:W-:Y:S02]  /*116d0*/  ISETP.GE.AND P6, PT, R69, R199, PT ;  /* 0x000000c74500720c */ /* 0x000fe40003fc6270 */
[----:B------:R-:W-:Y:S02]  /*116e0*/  ISETP.GE.OR P4, PT, R18, R203, !P4 ;  /* 0x000000cb1200720c */ /* 0x000fe40006786670 */
[----:B------:R-:W-:Y:S02]  /*116f0*/  ISETP.GE.OR P3, PT, R17, R204, !P3 ;  /* 0x000000cc1100720c */ /* 0x000fe40005f66670 */
[----:B------:R-:W-:Y:S02]  /*11700*/  FMNMX.FTZ R72, R223, R72, !PT ;  /* 0x00000048df487209 */ /* 0x000fe40007810000 */
[----:B------:R-:W-:Y:S02]  /*11710*/  FMNMX.FTZ R71, R238, R71, !PT ;  /* 0x00000047ee477209 */ /* 0x000fe40007810000 */
[-C--:B------:R-:W-:Y:S01]  /*11720*/  ISETP.GE.OR P2, PT, R70, R203.reuse, !P2 ;  /* 0x000000cb4600720c */ /* 0x080fe20005746670 */
[----:B------:R-:W1:Y:S01]  /*11730*/  SHFL.BFLY PT, R8, R72, 0x2, 0x1f ;  /* 0x0c401f0048087f89 */ /* 0x000e6200000e0000 */
[----:B------:R-:W-:Y:S02]  /*11740*/  ISETP.GE.OR P6, PT, R69, R203, !P6 ;  /* 0x000000cb4500720c */ /* 0x000fe400077c6670 */
[----:B------:R-:W-:Y:S02]  /*11750*/  FSEL R51, R31, -INF , !P4 ;  /* 0xff8000001f337808 */ /* 0x000fe40006000000 */
[-C--:B------:R-:W-:Y:S02]  /*11760*/  ISETP.GE.AND P4, PT, R6, R200.reuse, PT ;  /* 0x000000c80600720c */ /* 0x080fe40003f86270 */
[----:B------:R-:W-:Y:S02]  /*11770*/  FSEL R168, R40, -INF , !P3 ;  /* 0xff80000028a87808 */ /* 0x000fe40005800000 */
[-C--:B------:R-:W-:Y:S02]  /*11780*/  ISETP.GE.AND P3, PT, R6, R199.reuse, PT ;  /* 0x000000c70600720c */ /* 0x080fe40003f66270 */
[----:B------:R-:W-:Y:S02]  /*11790*/  FSEL R14, R14, -INF , !P1 ;  /* 0xff8000000e0e7808 */ /* 0x000fe40004800000 */
[----:B------:R-:W-:Y:S02]  /*117a0*/  FSEL R15, R15, -INF , !P0 ;  /* 0xff8000000f0f7808 */ /* 0x000fe40004000000 */
[----:B------:R-:W-:Y:S02]  /*117b0*/  ISETP.GE.AND P0, PT, R19, R199, PT ;  /* 0x000000c71300720c */ /* 0x000fe40003f06270 */
[-C--:B------:R-:W-:Y:S02]  /*117c0*/  ISETP.GE.AND P1, PT, R18, R200.reuse, PT ;  /* 0x000000c81200720c */ /* 0x080fe40003f26270 */
[----:B------:R-:W-:Y:S02]  /*117d0*/  FMNMX.FTZ R71, R240, R71, !PT ;  /* 0x00000047f0477209 */ /* 0x000fe40007810000 */
[----:B------:R-:W-:Y:S02]  /*117e0*/  FSEL R162, R26, -INF , !P2 ;  /* 0xff8000001aa27808 */ /* 0x000fe40005000000 */
[----:B------:R-:W-:Y:S02]  /*117f0*/  ISETP.GE.AND P2, PT, R17, R199, PT ;  /* 0x000000c71100720c */ /* 0x000fe40003f46270 */
[----:B------:R-:W-:Y:S02]  /*11800*/  FSEL R163, R27, -INF , !P6 ;  /* 0xff8000001ba37808 */ /* 0x000fe40007000000 */
[----:B------:R-:W-:Y:S02]  /*11810*/  ISETP.GE.AND P6, PT, R16, R200, PT ;  /* 0x000000c81000720c */ /* 0x000fe40003fc6270 */
[CC--:B------:R-:W-:Y:S02]  /*11820*/  ISETP.GE.OR P4, PT, R6.reuse, R204.reuse, !P4 ;  /* 0x000000cc0600720c */ /* 0x0c0fe40006786670 */
[----:B------:R-:W-:Y:S02]  /*11830*/  ISETP.GE.OR P3, PT, R6, R203, !P3 ;  /* 0x000000cb0600720c */ /* 0x000fe40005f66670 */
[----:B------:R-:W-:Y:S02]  /*11840*/  FMNMX.FTZ R6, R21, R73, !PT ;  /* 0x0000004915067209 */ /* 0x000fe40007810000 */
[----:B------:R-:W-:Y:S02]  /*11850*/  ISETP.GE.OR P0, PT, R19, R203, !P0 ;  /* 0x000000cb1300720c */ /* 0x000fe40004706670 */
[----:B------:R-:W-:Y:S02]  /*11860*/  ISETP.GE.OR P1, PT, R18, R204, !P1 ;  /* 0x000000cc1200720c */ /* 0x000fe40004f26670 */
[----:B------:R-:W-:Y:S02]  /*11870*/  FSEL R20, R13, -INF , !P5 ;  /* 0xff8000000d147808 */ /* 0x000fe40006800000 */
[----:B------:R-:W-:Y:S02]  /*11880*/  ISETP.GE.AND P5, PT, R19, R200, PT ;  /* 0x000000c81300720c */ /* 0x000fe40003fa6270 */
[----:B------:R-:W-:Y:S02]  /*11890*/  FMNMX.FTZ R71, R227, R71, !PT ;  /* 0x00000047e3477209 */ /* 0x000fe40007810000 */
[----:B------:R-:W-:Y:S02]  /*118a0*/  FMNMX.FTZ R6, R22, R6, !PT ;  /* 0x0000000616067209 */ /* 0x000fe40007810000 */
[----:B------:R-:W-:Y:S02]  /*118b0*/  ISETP.GE.OR P2, PT, R17, R203, !P2 ;  /* 0x000000cb1100720c */ /* 0x000fe40005746670 */
[----:B------:R-:W-:Y:S02]  /*118c0*/  ISETP.GE.OR P6, PT, R16, R204, !P6 ;  /* 0x000000cc1000720c */ /* 0x000fe400077c6670 */
[----:B------:R-:W-:Y:S02]  /*118d0*/  FSEL R49, R29, -INF , !P1 ;  /* 0xff8000001d317808 */ /* 0x000fe40004800000 */
[----:B------:R-:W-:Y:S02]  /*118e0*/  FSEL R50, R30, -INF , !P0 ;  /* 0xff8000001e327808 */ /* 0x000fe40004000000 */
[C---:B------:R-:W-:Y:S02]  /*118f0*/  ISETP.GE.AND P0, PT, R7.reuse, R199, PT ;  /* 0x000000c70700720c */ /* 0x040fe40003f06270 */
[----:B------:R-:W-:Y:S02]  /*11900*/  ISETP.GE.AND P1, PT, R7, R200, PT ;  /* 0x000000c80700720c */ /* 0x000fe40003f26270 */
[----:B------:R-:W-:Y:S02]  /*11910*/  ISETP.GE.OR P5, PT, R19, R204, !P5 ;  /* 0x000000cc1300720c */ /* 0x000fe40006fa6670 */
[----:B------:R-:W-:Y:S02]  /*11920*/  FMNMX.FTZ R71, R232, R71, !PT ;  /* 0x00000047e8477209 */ /* 0x000fe40007810000 */
[----:B------:R-:W-:Y:S02]  /*11930*/  FMNMX.FTZ R6, R10, R6, !PT ;  /* 0x000000060a067209 */ /* 0x000fe40007810000 */
[----:B------:R-:W-:Y:S02]  /*11940*/  FSEL R169, R41, -INF , !P6 ;  /* 0xff80000029a97808 */ /* 0x000fe40007000000 */
[C---:B------:R-:W-:Y:S02]  /*11950*/  ISETP.GE.AND P6, PT, R5.reuse, R200, PT ;  /* 0x000000c80500720c */ /* 0x040fe40003fc6270 */
[----:B------:R-:W-:Y:S02]  /*11960*/  FSEL R172, R42, -INF , !P2 ;  /* 0xff8000002aac7808 */ /* 0x000fe40005000000 */
[----:B------:R-:W-:Y:S02]  /*11970*/  ISETP.GE.AND P2, PT, R5, R199, PT ;  /* 0x000000c70500720c */ /* 0x000fe40003f46270 */
[C---:B------:R-:W-:Y:S02]  /*11980*/  ISETP.GE.OR P0, PT, R7.reuse, R203, !P0 ;  /* 0x000000cb0700720c */ /* 0x040fe40004706670 */
[-C--:B------:R-:W-:Y:S02]  /*11990*/  ISETP.GE.OR P1, PT, R7, R204.reuse, !P1 ;  /* 0x000000cc0700720c */ /* 0x080fe40004f26670 */
[----:B------:R-:W-:Y:S01]  /*119a0*/  FSEL R48, R28, -INF , !P5 ;  /* 0xff8000001c307808 */ /* 0x000fe20006800000 */
[----:B------:R-:W2:Y:S01]  /*119b0*/  SHFL.BFLY PT, R7, R71, 0x2, 0x1f ;  /* 0x0c401f0047077f89 */ /* 0x000ea200000e0000 */
[----:B------:R-:W-:Y:S02]  /*119c0*/  ISETP.GE.AND P5, PT, R16, R199, PT ;  /* 0x000000c71000720c */ /* 0x000fe40003fa6270 */
[C---:B------:R-:W-:Y:S02]  /*119d0*/  ISETP.GE.OR P6, PT, R5.reuse, R204, !P6 ;  /* 0x000000cc0500720c */ /* 0x040fe400077c6670 */
[-C--:B------:R-:W-:Y:S02]  /*119e0*/  ISETP.GE.OR P2, PT, R5, R203.reuse, !P2 ;  /* 0x000000cb0500720c */ /* 0x080fe40005746670 */
[----:B------:R-:W-:Y:S02]  /*119f0*/  FMNMX.FTZ R5, R20, R6, !PT ;  /* 0x0000000614057209 */ /* 0x000fe40007810000 */
[----:B------:R-:W-:Y:S02]  /*11a00*/  ISETP.GE.OR P5, PT, R16, R203, !P5 ;  /* 0x000000cb1000720c */ /* 0x000fe40006fa6670 */
[----:B------:R-:W-:Y:S02]  /*11a10*/  FMNMX.FTZ R5, R160, R5, !PT ;  /* 0x00000005a0057209 */ /* 0x000fe40007810000 */
[----:B------:R-:W-:Y:S02]  /*11a20*/  FMNMX.FTZ R6, R23, R74, !PT ;  /* 0x0000004a17067209 */ /* 0x000fe40007810000 */
[----:B------:R-:W-:Y:S02]  /*11a30*/  FSEL R176, R43, -INF , !P5 ;  /* 0xff8000002bb07808 */ /* 0x000fe40006800000 */
[----:B------:R-:W-:Y:S02]  /*11a40*/  FSEL R178, R44, -INF , !P1 ;  /* 0xff8000002cb27808 */ /* 0x000fe40004800000 */
[C---:B------:R-:W-:Y:S02]  /*11a50*/  ISETP.GE.AND P5, PT, R4.reuse, R200, PT ;  /* 0x000000c80400720c */ /* 0x040fe40003fa6270 */
[----:B------:R-:W-:Y:S02]  /*11a60*/  ISETP.GE.AND P1, PT, R4, R199, PT ;  /* 0x000000c70400720c */ /* 0x000fe40003f26270 */
[----:B------:R-:W-:Y:S02]  /*11a70*/  FMNMX.FTZ R5, R161, R5, !PT ;  /* 0x00000005a1057209 */ /* 0x000fe40007810000 */
[----:B-1----:R-:W-:Y:S02]  /*11a80*/  FMNMX.FTZ R72, R72, R8, !PT ;  /* 0x0000000848487209 */ /* 0x002fe40007810000 */
[C---:B------:R-:W-:Y:S02]  /*11a90*/  ISETP.GE.OR P5, PT, R4.reuse, R204, !P5 ;  /* 0x000000cc0400720c */ /* 0x040fe40006fa6670 */
[----:B------:R-:W-:Y:S02]  /*11aa0*/  ISETP.GE.OR P1, PT, R4, R203, !P1 ;  /* 0x000000cb0400720c */ /* 0x000fe40004f26670 */
[----:B------:R-:W-:Y:S02]  /*11ab0*/  FMNMX.FTZ R4, R32, R6, !PT ;  /* 0x0000000620047209 */ /* 0x000fe40007810000 */
[----:B------:R-:W-:Y:S02]  /*11ac0*/  FMNMX.FTZ R70, R48, R5, !PT ;  /* 0x0000000530467209 */ /* 0x000fe40007810000 */
[----:B------:R-:W1:Y:S01]  /*11ad0*/  SHFL.BFLY PT, R5, R72, 0x1, 0x1f ;  /* 0x0c201f0048057f89 */ /* 0x000e6200000e0000 */
[----:B------:R-:W-:Y:S02]  /*11ae0*/  FMNMX.FTZ R4, R14, R4, !PT ;  /* 0x000000040e047209 */ /* 0x000fe40007810000 */
[----:B------:R-:W-:Y:S02]  /*11af0*/  FSEL R182, R46, -INF , !P0 ;  /* 0xff8000002eb67808 */ /* 0x000fe40004000000 */
[----:B------:R-:W-:Y:S02]  /*11b00*/  FMNMX.FTZ R4, R15, R4, !PT ;  /* 0x000000040f047209 */ /* 0x000fe40007810000 */
[----:B------:R-:W-:Y:S02]  /*11b10*/  FSEL R179, R45, -INF , !P4 ;  /* 0xff8000002db37808 */ /* 0x000fe40006000000 */
[C---:B------:R-:W-:Y:S02]  /*11b20*/  ISETP.GE.AND P4, PT, R2.reuse, R200, PT ;  /* 0x000000c80200720c */ /* 0x040fe40003f86270 */
[----:B------:R-:W-:Y:S02]  /*11b30*/  ISETP.GE.AND P0, PT, R2, R199, PT ;  /* 0x000000c70200720c */ /* 0x000fe40003f06270 */
[----:B------:R-:W-:Y:S02]  /*11b40*/  FMNMX.FTZ R4, R162, R4, !PT ;  /* 0x00000004a2047209 */ /* 0x000fe40007810000 */
[----:B--2---:R-:W-:Y:S02]  /*11b50*/  FMNMX.FTZ R71, R71, R7, !PT ;  /* 0x0000000747477209 */ /* 0x004fe40007810000 */
[C---:B------:R-:W-:Y:S02]  /*11b60*/  ISETP.GE.OR P4, PT, R2.reuse, R204, !P4 ;  /* 0x000000cc0200720c */ /* 0x040fe40006786670 */
[----:B------:R-:W-:Y:S02]  /*11b70*/  ISETP.GE.OR P0, PT, R2, R203, !P0 ;  /* 0x000000cb0200720c */ /* 0x000fe40004706670 */
[----:B------:R-:W-:Y:S02]  /*11b80*/  FMNMX.FTZ R2, R163, R4, !PT ;  /* 0x00000004a3027209 */ /* 0x000fe40007810000 */
[----:B------:R-:W2:Y:S01]  /*11b90*/  SHFL.BFLY PT, R4, R71, 0x1, 0x1f ;  /* 0x0c201f0047047f89 */ /* 0x000ea200000e0000 */
[----:B------:R-:W-:Y:S02]  /*11ba0*/  FSEL R183, R47, -INF , !P3 ;  /* 0xff8000002fb77808 */ /* 0x000fe40005800000 */
[----:B------:R-:W-:Y:S02]  /*11bb0*/  ISETP.GE.AND P3, PT, R0, R200, PT ;  /* 0x000000c80000720c */ /* 0x000fe40003f66270 */
[----:B-1----:R-:W-:Y:S02]  /*11bc0*/  FMNMX.FTZ R72, R72, R5, !PT ;  /* 0x0000000548487209 */ /* 0x002fe40007810000 */
[----:B------:R-:W-:Y:S02]  /*11bd0*/  ISETP.GE.OR P3, PT, R0, R204, !P3 ;  /* 0x000000cc0000720c */ /* 0x000fe40005f66670 */
[----:B------:R-:W-:Y:S01]  /*11be0*/  FSEL R221, R58, -INF , !P2 ;  /* 0xff8000003add7808 */ /* 0x000fe20005000000 */
[C---:B------:R-:W-:Y:S01]  /*11bf0*/  FMUL.FTZ R144, R72.reuse, c[0x0][0x23c] ;  /* 0x00008f0048907a20 */ /* 0x040fe20000410000 */
[----:B------:R-:W-:Y:S02]  /*11c00*/  FSEL R230, R61, -INF , !P3 ;  /* 0xff8000003de67808 */ /* 0x000fe40005800000 */
[----:B------:R-:W-:Y:S02]  /*11c10*/  FSETP.NEU.FTZ.AND P3, PT, R72, -INF , PT ;  /* 0xff8000004800780b */ /* 0x000fe40003f7d000 */
[----:B------:R-:W-:Y:S02]  /*11c20*/  FMNMX.FTZ R2, R50, R2, !PT ;  /* 0x0000000232027209 */ /* 0x000fe40007810000 */
[----:B------:R-:W-:Y:S02]  /*11c30*/  FSEL R144, R144, RZ, P3 ;  /* 0x000000ff90907208 */ /* 0x000fe40001800000 */
[----:B------:R-:W-:Y:S02]  /*11c40*/  FMNMX.FTZ R70, R49, R70, !PT ;  /* 0x0000004631467209 */ /* 0x000fe40007810000 */
[----:B------:R-:W-:Y:S01]  /*11c50*/  FMNMX.FTZ R2, R51, R2, !PT ;  /* 0x0000000233027209 */ /* 0x000fe20007810000 */
[----:B------:R-:W-:Y:S01]  /*11c60*/  FFMA.FTZ R24, R156, c[0x0][0x23c], -R144 ;  /* 0x00008f009c187a23 */ /* 0x000fe20000010890 */
[----:B------:R-:W-:Y:S01]  /*11c70*/  FMNMX.FTZ R70, R168, R70, !PT ;  /* 0x00000046a8467209 */ /* 0x000fe20007810000 */
[----:B----4-:R-:W-:Y:S01]  /*11c80*/  IMAD.MOV.U32 R156, RZ, RZ, R210 ;  /* 0x000000ffff9c7224 */ /* 0x010fe200078e00d2 */
[----:B--2---:R-:W-:Y:S01]  /*11c90*/  FMNMX.FTZ R71, R71, R4, !PT ;  /* 0x0000000447477209 */ /* 0x004fe20007810000 */
[----:B------:R-:W-:Y:S01]  /*11ca0*/  FFMA.FTZ R4, R141, c[0x0][0x23c], -R144 ;  /* 0x00008f008d047a23 */ /* 0x000fe20000010890 */
[----:B------:R-:W-:Y:S02]  /*11cb0*/  FSEL R220, R57, -INF , !P5 ;  /* 0xff80000039dc7808 */ /* 0x000fe40006800000 */
[C---:B------:R-:W-:Y:S01]  /*11cc0*/  FSETP.NEU.FTZ.AND P2, PT, R71.reuse, -INF , PT ;  /* 0xff8000004700780b */ /* 0x040fe20003f5d000 */
[----:B------:R1:W-:Y:S01]  /*11cd0*/  MUFU.EX2 R249, R4 ;  /* 0x0000000400f97308 */ /* 0x0003e20000000800 */
[----:B------:R-:W-:Y:S01]  /*11ce0*/  FMUL.FTZ R145, R71, c[0x0][0x23c] ;  /* 0x00008f0047917a20 */ /* 0x000fe20000410000 */
        /* <DEDUP_REMOVED lines=8> */
[----:B------:R-:W-:Y:S01]  /*11d70*/  FSEL R219, R56, -INF , !P6 ;  /* 0xff80000038db7808 */ /* 0x000fe20007000000 */
[----:B------:R2:W-:Y:S01]  /*11d80*/  MUFU.EX2 R243, R6 ;  /* 0x0000000600f37308 */ /* 0x0005e20000000800 */
[----:B------:R-:W-:Y:S01]  /*11d90*/  FMNMX.FTZ R2, R183, R2, !PT ;  /* 0x00000002b7027209 */ /* 0x000fe20007810000 */
[----:B------:R-:W-:Y:S01]  /*11da0*/  FFMA.FTZ R28, R157, c[0x0][0x23c], -R145 ;  /* 0x00008f009d1c7a23 */ /* 0x000fe20000010891 */
[----:B------:R-:W-:Y:S01]  /*11db0*/  FMNMX.FTZ R70, R179, R70, !PT ;  /* 0x00000046b3467209 */ /* 0x000fe20007810000 */
[----:B---3--:R-:W-:Y:S01]  /*11dc0*/  IMAD.MOV.U32 R154, RZ, RZ, R212 ;  /* 0x000000ffff9a7224 */ /* 0x008fe200078e00d4 */
[----:B------:R-:W-:Y:S01]  /*11dd0*/  FSEL R224, R59, -INF , !P1 ;  /* 0xff8000003be07808 */ /* 0x000fe20004800000 */
[----:B------:R-:W-:Y:S01]  /*11de0*/  IMAD.MOV.U32 R157, RZ, RZ, R211 ;  /* 0x000000ffff9d7224 */ /* 0x000fe200078e00d3 */
[----:B------:R-:W-:Y:S01]  /*11df0*/  ISETP.GE.AND P1, PT, R0, R199, PT ;  /* 0x000000c70000720c */ /* 0x000fe20003f26270 */
[--C-:B-1----:R-:W-:Y:S01]  /*11e00*/  FFMA.FTZ R4, R142, c[0x0][0x23c], -R145.reuse ;  /* 0x00008f008e047a23 */ /* 0x102fe20000010891 */
[----:B------:R-:W-:Y:S02]  /*11e10*/  FSEL R231, R60, -INF , !P4 ;  /* 0xff8000003ce77808 */ /* 0x000fe40006000000 */
[----:B------:R-:W-:Y:S01]  /*11e20*/  ISETP.GE.OR P1, PT, R0, R203, !P1 ;  /* 0x000000cb0000720c */ /* 0x000fe20004f26670 */
[----:B------:R1:W-:Y:S01]  /*11e30*/  MUFU.EX2 R246, R4 ;  /* 0x0000000400f67308 */ /* 0x0003e20000000800 */
[----:B------:R-:W-:Y:S02]  /*11e40*/  FMNMX.FTZ R2, R221, R2, !PT ;  /* 0x00000002dd027209 */ /* 0x000fe40007810000 */
[----:B------:R-:W-:Y:S02]  /*11e50*/  FMNMX.FTZ R70, R219, R70, !PT ;  /* 0x00000046db467209 */ /* 0x000fe40007810000 */
[----:B------:R-:W-:Y:S01]  /*11e60*/  FMNMX.FTZ R0, R224, R2, !PT ;  /* 0x00000002e0007209 */ /* 0x000fe20007810000 */
[--C-:B------:R-:W-:Y:S01]  /*11e70*/  FFMA.FTZ R2, R140, c[0x0][0x23c], -R144.reuse ;  /* 0x00008f008c027a23 */ /* 0x100fe20000010890 */
[----:B------:R-:W-:Y:S02]  /*11e80*/  FMNMX.FTZ R70, R220, R70, !PT ;  /* 0x00000046dc467209 */ /* 0x000fe40007810000 */
[----:B------:R-:W-:Y:S01]  /*11e90*/  FSEL R233, R62, -INF , !P0 ;  /* 0xff8000003ee97808 */ /* 0x000fe20004000000 */
[----:B------:R3:W-:Y:S01]  /*11ea0*/  MUFU.EX2 R248, R2 ;  /* 0x0000000200f87308 */ /* 0x0007e20000000800 */
[----:B------:R-:W-:Y:S01]  /*11eb0*/  FMNMX.FTZ R70, R231, R70, !PT ;  /* 0x00000046e7467209 */ /* 0x000fe20007810000 */
[--C-:B--2---:R-:W-:Y:S01]  /*11ec0*/  FFMA.FTZ R6, R149, c[0x0][0x23c], -R145.reuse ;  /* 0x00008f0095067a23 */ /* 0x104fe20000010891 */
[----:B------:R-:W-:Y:S02]  /*11ed0*/  FSEL R75, R63, -INF , !P1 ;  /* 0xff8000003f4b7808 */ /* 0x000fe40004800000 */
[----:B------:R-:W-:Y:S02]  /*11ee0*/  FMNMX.FTZ R70, R230, R70, !PT ;  /* 0x00000046e6467209 */ /* 0x000fe40007810000 */
[----:B------:R-:W-:Y:S03]  /*11ef0*/  FMNMX.FTZ R0, R233, R0, !PT ;  /* 0x00000000e9007209 */ /* 0x000fe60007810000 */
[----:B------:R-:W-:Y:S01]  /*11f00*/  MUFU.EX2 R242, R6 ;  /* 0x0000000600f27308 */ /* 0x000fe20000000800 */
[----:B------:R-:W2:Y:S01]  /*11f10*/  SHFL.BFLY PT, R5, R70, 0x2, 0x1f ;  /* 0x0c401f0046057f89 */ /* 0x000ea200000e0000 */
[----:B------:R-:W-:Y:S01]  /*11f20*/  FMNMX.FTZ R0, R75, R0, !PT ;  /* 0x000000004b007209 */ /* 0x000fe20007810000 */
[----:B-1----:R-:W-:Y:S07]  /*11f30*/  FFMA.FTZ R4, R143, c[0x0][0x23c], -R145 ;  /* 0x00008f008f047a23 */ /* 0x002fee0000010891 */
[----:B------:R1:W4:Y:S01]  /*11f40*/  MUFU.EX2 R247, R4 ;  /* 0x0000000400f77308 */ /* 0x0003220000000800 */
[----:B---3--:R-:W3:Y:S01]  /*11f50*/  SHFL.BFLY PT, R2, R0, 0x2, 0x1f ;  /* 0x0c401f0000027f89 */ /* 0x008ee200000e0000 */
[----:B--2---:R-:W-:Y:S02]  /*11f60*/  FMNMX.FTZ R70, R70, R5, !PT ;  /* 0x0000000546467209 */ /* 0x004fe40007810000 */
[----:B------:R-:W-:Y:S05]  /*11f70*/  LOP3.LUT R5, R251, UR25, R159, 0x96, !PT ;  /* 0x00000019fb057c12 */ /* 0x000fea000f8e969f */
[----:B------:R-:W2:Y:S01]  /*11f80*/  SHFL.BFLY PT, R7, R70, 0x1, 0x1f ;  /* 0x0c201f0046077f89 */ /* 0x000ea200000e0000 */
[----:B-1----:R-:W-:Y:S01]  /*11f90*/  FFMA.FTZ R4, R146, c[0x0][0x23c], -R144 ;  /* 0x00008f0092047a23 */ /* 0x002fe20000010890 */
[----:B----4-:R-:W-:Y:S03]  /*11fa0*/  F2FP.BF16.PACK_AB R143, R247, R246 ;  /* 0x000000f6f78f723e */ /* 0x010fe600000010ff */
[----:B------:R1:W-:Y:S01]  /*11fb0*/  MUFU.EX2 R245, R4 ;  /* 0x0000000400f57308 */ /* 0x0003e20000000800 */
[----:B---3--:R-:W-:Y:S05]  /*11fc0*/  FMNMX.FTZ R0, R0, R2, !PT ;  /* 0x0000000200007209 */ /* 0x008fea0007810000 */
[----:B------:R-:W3:Y:S01]  /*11fd0*/  SHFL.BFLY PT, R2, R0, 0x1, 0x1f ;  /* 0x0c201f0000027f89 */ /* 0x000ee200000e0000 */
[----:B--2---:R-:W-:Y:S02]  /*11fe0*/  FMNMX.FTZ R70, R70, R7, !PT ;  /* 0x0000000746467209 */ /* 0x004fe40007810000 */
[----:B------:R-:W-:Y:S02]  /*11ff0*/  LOP3.LUT R7, R215, UR14, R250, 0x96, !PT ;  /* 0x0000000ed7077c12 */ /* 0x000fe4000f8e96fa */
[C---:B------:R-:W-:Y:S01]  /*12000*/  FSETP.NEU.FTZ.AND P1, PT, R70.reuse, -INF , PT ;  /* 0xff8000004600780b */ /* 0x040fe20003f3d000 */
[----:B------:R-:W-:Y:S02]  /*12010*/  FMUL.FTZ R146, R70, c[0x0][0x23c] ;  /* 0x00008f0046927a20 */ /* 0x000fe40000410000 */
[----:B-1----:R-:W-:Y:S03]  /*12020*/  FFMA.FTZ R4, R148, c[0x0][0x23c], -R144 ;  /* 0x00008f0094047a23 */ /* 0x002fe60000010890 */
[----:B------:R-:W-:Y:S01]  /*12030*/  FSEL R146, R146, RZ, P1 ;  /* 0x000000ff92927208 */ /* 0x000fe20000800000 */
[----:B------:R-:W-:Y:S01]  /*12040*/  IMAD.WIDE.U32 R148, R7, -0x326172a9, RZ ;  /* 0xcd9e8d5707947825 */ /* 0x000fe200078e00ff */
[----:B------:R1:W2:Y:S01]  /*12050*/  MUFU.EX2 R244, R4 ;  /* 0x0000000400f47308 */ /* 0x0002a20000000800 */
[----:B---3--:R-:W-:Y:S02]  /*12060*/  FMNMX.FTZ R69, R0, R2, !PT ;  /* 0x0000000200457209 */ /* 0x008fe40007810000 */
[----:B------:R-:W-:Y:S02]  /*12070*/  FFMA.FTZ R0, R20, c[0x0][0x23c], -R146 ;  /* 0x00008f0014007a23 */ /* 0x000fe40000010892 */
[C---:B------:R-:W-:Y:S01]  /*12080*/  FSETP.NEU.FTZ.AND P0, PT, R69.reuse, -INF , PT ;  /* 0xff8000004500780b */ /* 0x040fe20003f1d000 */
[----:B------:R-:W-:Y:S04]  /*12090*/  FMUL.FTZ R147, R69, c[0x0][0x23c] ;  /* 0x00008f0045937a20 */ /* 0x000fe80000410000 */
[----:B------:R3:W-:Y:S01]  /*120a0*/  MUFU.EX2 R239, R0 ;  /* 0x0000000000ef7308 */ /* 0x0007e20000000800 */
[----:B------:R-:W-:Y:S02]  /*120b0*/  FSEL R147, R147, RZ, P0 ;  /* 0x000000ff93937208 */ /* 0x000fe40000000000 */
[----:B-1----:R-:W-:Y:S05]  /*120c0*/  LOP3.LUT R4, R213, UR14, R250, 0x96, !PT ;  /* 0x0000000ed5047c12 */ /* 0x002fea000f8e96fa */
[----:B------:R-:W-:Y:S04]  /*120d0*/  IMAD.WIDE.U32 R150, R4, -0x326172a9, RZ ;  /* 0xcd9e8d5704967825 */ /* 0x000fe800078e00ff */
[----:B------:R-:W-:Y:S04]  /*120e0*/  IMAD.WIDE.U32 R4, R5, -0x326172a9, RZ ;  /* 0xcd9e8d5705047825 */ /* 0x000fe800078e00ff */
[--C-:B---3--:R-:W-:Y:S01]  /*120f0*/  FFMA.FTZ R0, R14, c[0x0][0x23c], -R147.reuse ;  /* 0x00008f000e007a23 */ /* 0x108fe20000010893 */
[C---:B-----5:R-:W-:Y:S02]  /*12100*/  LOP3.LUT R8, R5.reuse, UR15, R180, 0x96, !PT ;  /* 0x0000000f05087c12 */ /* 0x060fe4000f8e96b4 */
[----:B------:R-:W-:Y:S01]  /*12110*/  LOP3.LUT R9, R5, UR15, R210, 0x96, !PT ;  /* 0x0000000f05097c12 */ /* 0x000fe2000f8e96d2 */
[----:B------:R-:W-:Y:S01]  /*12120*/  MUFU.EX2 R236, R0 ;  /* 0x0000000000ec7308 */ /* 0x000fe20000000800 */
[----:B------:R-:W-:Y:S01]  /*12130*/  FFMA.FTZ R5, R10, c[0x0][0x23c], -R146 ;  /* 0x00008f000a057a23 */ /* 0x000fe20000010892 */
[--C-:B------:R-:W-:Y:S01]  /*12140*/  LOP3.LUT R10, R149, UR13, R4.reuse, 0x96, !PT ;  /* 0x0000000d950a7c12 */ /* 0x100fe2000f8e9604 */
[----:B------:R-:W-:Y:S01]  /*12150*/  IMAD.WIDE.U32 R6, R8, -0x2daee0ad, RZ ;  /* 0xd2511f5308067825 */ /* 0x000fe200078e00ff */
[----:B------:R-:W-:Y:S03]  /*12160*/  LOP3.LUT R12, R151, UR13, R4, 0x96, !PT ;  /* 0x0000000d970c7c12 */ /* 0x000fe6000f8e9604 */
[----:B------:R-:W-:Y:S01]  /*12170*/  IMAD.WIDE.U32 R10, R10, -0x2daee0ad, RZ ;  /* 0xd2511f530a0a7825 */ /* 0x000fe200078e00ff */
[----:B------:R-:W-:Y:S02]  /*12180*/  LOP3.LUT R7, R7, UR12, R212, 0x96, !PT ;  /* 0x0000000c07077c12 */ /* 0x000fe4000f8e96d4 */
[----:B------:R1:W3:Y:S01]  /*12190*/  MUFU.EX2 R241, R5 ;  /* 0x0000000500f17308 */ /* 0x0002e20000000800 */
[----:B------:R-:W-:Y:S05]  /*121a0*/  IMAD.WIDE.U32 R12, R12, -0x2daee0ad, RZ ;  /* 0xd2511f530c0c7825 */ /* 0x000fea00078e00ff */
[----:B------:R-:W-:Y:S01]  /*121b0*/  LOP3.LUT R8, R13, UR10, R6, 0x96, !PT ;  /* 0x0000000a0d087c12 */ /* 0x000fe2000f8e9606 */
[----:B------:R-:W-:Y:S03]  /*121c0*/  IMAD.WIDE.U32 R6, R7, -0x326172a9, RZ ;  /* 0xcd9e8d5707067825 */ /* 0x000fe600078e00ff */
[----:B------:R-:W-:Y:S01]  /*121d0*/  MUFU.EX2 R212, R28 ;  /* 0x0000001c00d47308 */ /* 0x000fe20000000800 */
[----:B------:R-:W-:Y:S05]  /*121e0*/  IMAD.WIDE.U32 R34, R8, -0x326172a9, RZ ;  /* 0xcd9e8d5708227825 */ /* 0x000fea00078e00ff */
[----:B------:R-:W-:Y:S05]  /*121f0*/  LOP3.LUT R6, R35, UR9, R6, 0x96, !PT ;  /* 0x0000000923067c12 */ /* 0x000fea000f8e9606 */
[----:B------:R-:W-:Y:S04]  /*12200*/  IMAD.WIDE.U32 R56, R6, -0x2daee0ad, RZ ;  /* 0xd2511f5306387825 */ /* 0x000fe800078e00ff */
[----:B-1----:R-:W-:Y:S05]  /*12210*/  IMAD.WIDE.U32 R4, R9, -0x2daee0ad, RZ ;  /* 0xd2511f5309047825 */ /* 0x002fea00078e00ff */
[----:B------:R-:W-:Y:S02]  /*12220*/  LOP3.LUT R5, R5, UR12, R214, 0x96, !PT ;  /* 0x0000000c05057c12 */ /* 0x000fe4000f8e96d6 */
[----:B------:R-:W-:Y:S03]  /*12230*/  LOP3.LUT R2, R11, UR10, R4, 0x96, !PT ;  /* 0x0000000a0b027c12 */ /* 0x000fe6000f8e9604 */
[----:B------:R-:W-:Y:S04]  /*12240*/  IMAD.WIDE.U32 R4, R5, -0x326172a9, RZ ;  /* 0xcd9e8d5705047825 */ /* 0x000fe800078e00ff */
[----:B------:R-:W-:Y:S01]  /*12250*/  IMAD.WIDE.U32 R42, R2, -0x326172a9, RZ ;  /* 0xcd9e8d57022a7825 */ /* 0x000fe200078e00ff */
[----:B------:R-:W-:Y:S02]  /*12260*/  LOP3.LUT R2, R7, UR11, R150, 0x96, !PT ;  /* 0x0000000b07027c12 */ /* 0x000fe4000f8e9696 */
[----:B------:R-:W-:Y:S02]  /*12270*/  LOP3.LUT R8, R5, UR11, R148, 0x96, !PT ;  /* 0x0000000b05087c12 */ /* 0x000fe4000f8e9694 */
[----:B------:R-:W-:Y:S01]  /*12280*/  LOP3.LUT R0, R43, UR9, R4, 0x96, !PT ;  /* 0x000000092b007c12 */ /* 0x000fe2000f8e9604 */
        /* <DEDUP_REMOVED lines=12> */
[----:B------:R4:W5:Y:S04]  /*12350*/  MUFU.EX2 R235, R2 ;  /* 0x0000000200eb7308 */ /* 0x0009680000000800 */
        /* <DEDUP_REMOVED lines=10> */
[----:B------:R1:W1:Y:S01]  /*12400*/  MUFU.EX2 R228, R0 ;  /* 0x0000000000e47308 */ /* 0x0002620000000800 */
[----:B------:R-:W-:Y:S02]  /*12410*/  LOP3.LUT R4, R5, UR17, R44, 0x96, !PT ;  /* 0x0000001105047c12 */ /* 0x000fe4000f8e962c */
[----:B----4-:R-:W-:Y:S02]  /*12420*/  LOP3.LUT R2, R6, 0xffff, RZ, 0xc0, !PT ;  /* 0x0000ffff06027812 */ /* 0x010fe400078ec0ff */
        /* <DEDUP_REMOVED lines=14> */
[----:B------:R-:W-:Y:S01]  /*12510*/  PRMT R13, R7, 0x5410, R13 ;  /* 0x00005410070d7816 */ /* 0x000fe2000000000d */
[----:B------:R-:W1:Y:S01]  /*12520*/  LDSM.16.MT88.4 R20, [R185+0x6000] ;  /* 0x00600000b914783b */ /* 0x000e620000004200 */
[----:B------:R-:W-:Y:S01]  /*12530*/  FFMA.FTZ R12, R153, c[0x0][0x23c], -R145 ;  /* 0x00008f00990c7a23 */ /* 0x000fe20000010891 */
[----:B------:R4:W-:Y:S01]  /*12540*/  MUFU.EX2 R226, R0 ;  /* 0x0000000000e27308 */ /* 0x0009e20000000800 */
[----:B------:R-:W-:Y:S01]  /*12550*/  SHF.R.U32.HI R8, RZ, 0x18, R4 ;  /* 0x00000018ff087819 */ /* 0x000fe20000011604 */
[----:B------:R-:W-:Y:S01]  /*12560*/  FFMA.FTZ R7, R32, c[0x0][0x23c], -R147 ;  /* 0x00008f0020077a23 */ /* 0x000fe20000010893 */
[--C-:B------:R-:W-:Y:S01]  /*12570*/  HSET2.LE.AND R67, R15, R252.reuse, PT ;  /* 0x000000fc0f437233 */ /* 0x100fe20003803000 */
[----:B------:R-:W-:Y:S01]  /*12580*/  FMUL.FTZ R2, R2, c[0x0][0x23c] ;  /* 0x00008f0002027a20 */ /* 0x000fe20000410000 */
[----:B------:R-:W-:Y:S01]  /*12590*/  LOP3.LUT R40, R41, UR7, R34, 0x96, !PT ;  /* 0x0000000729287c12 */ /* 0x000fe2000f8e9622 */
[----:B------:R-:W-:Y:S01]  /*125a0*/  FFMA.FTZ R32, R158, c[0x0][0x23c], -R145 ;  /* 0x00008f009e207a23 */ /* 0x000fe20000010891 */
[----:B------:R-:W-:Y:S01]  /*125b0*/  SHF.R.U32.HI R10, RZ, 0x18, R6 ;  /* 0x00000018ff0a7819 */ /* 0x000fe20000011606 */
[----:B------:R-:W-:Y:S01]  /*125c0*/  IMAD.MOV.U32 R153, RZ, RZ, R215 ;  /* 0x000000ffff997224 */ /* 0x000fe200078e00d7 */
[----:B------:R-:W-:Y:S01]  /*125d0*/  LOP3.LUT R44, R45, UR7, R42, 0x96, !PT ;  /* 0x000000072d2c7c12 */ /* 0x000fe2000f8e962a */
        /* <DEDUP_REMOVED lines=8> */
[----:B------:R-:W-:Y:S02]  /*12660*/  LOP3.LUT R60, R45, UR16, R60, 0x96, !PT ;  /* 0x000000102d3c7c12 */ /* 0x000fe4000f8e963c */
[----:B----4-:R-:W-:Y:S02]  /*12670*/  LOP3.LUT R0, R6, 0xffff, RZ, 0xc0, !PT ;  /* 0x0000ffff06007812 */ /* 0x010fe400078ec0ff */
[----:B------:R-:W-:Y:S01]  /*12680*/  LOP3.LUT R57, R44, 0xffff, RZ, 0xc0, !PT ;  /* 0x0000ffff2c397812 */ /* 0x000fe200078ec0ff */
[----:B------:R-:W-:Y:S01]  /*12690*/  FFMA.FTZ R45, R50, c[0x0][0x23c], -R147 ;  /* 0x00008f00322d7a23 */ /* 0x000fe20000010893 */
[----:B------:R-:W-:Y:S01]  /*126a0*/  SHF.R.U32.HI R5, RZ, 0x8, R0 ;  /* 0x00000008ff057819 */ /* 0x000fe20000011600 */
[----:B------:R-:W-:Y:S01]  /*126b0*/  MUFU.EX2 R215, R16 ;  /* 0x0000001000d77308 */ /* 0x000fe20000000800 */
        /* <DEDUP_REMOVED lines=8> */
[----:B------:R-:W-:Y:S01]  /*12740*/  SHF.R.U32.HI R4, RZ, 0x8, R3 ;  /* 0x00000008ff047819 */ /* 0x000fe20000011603 */
[----:B------:R-:W-:Y:S01]  /*12750*/  MUFU.EX2 R211, R32 ;  /* 0x0000002000d37308 */ /* 0x000fe20000000800 */
[----:B------:R-:W-:Y:S02]  /*12760*/  LOP3.LUT R3, R5, 0xff, RZ, 0xc0, !PT ;  /* 0x000000ff05037812 */ /* 0x000fe400078ec0ff */
[----:B-1----:R-:W-:Y:S02]  /*12770*/  SHF.R.U32.HI R7, RZ, 0x10, R6 ;  /* 0x00000010ff077819 */ /* 0x002fe40000011606 */
[----:B------:R-:W-:Y:S02]  /*12780*/  PRMT R8, R3, 0x5410, R8 ;  /* 0x0000541003087816 */ /* 0x000fe40000000008 */
[----:B------:R-:W-:Y:S01]  /*12790*/  LOP3.LUT R6, R7, 0xff, RZ, 0xc0, !PT ;  /* 0x000000ff07067812 */ /* 0x000fe200078ec0ff */
[----:B------:R-:W-:Y:S01]  /*127a0*/  FFMA.FTZ R7, R152, c[0x0][0x23c], -R144 ;  /* 0x00008f0098077a23 */ /* 0x000fe20000010890 */
[----:B------:R-:W-:Y:S01]  /*127b0*/  PRMT R9, R9, 0x5410, R4 ;  /* 0x0000541009097816 */ /* 0x000fe20000000004 */
[----:B------:R-:W1:Y:S01]  /*127c0*/  MUFU.EX2 R68, R0 ;  /* 0x0000000000447308 */ /* 0x000e620000000800 */
[----:B------:R-:W-:Y:S01]  /*127d0*/  PRMT R6, R6, 0x5410, R10 ;  /* 0x0000541006067816 */ /* 0x000fe2000000000a */
[--C-:B------:R-:W-:Y:S01]  /*127e0*/  HSET2.LE.AND R65, R8, R252.reuse, PT ;  /* 0x000000fc08417233 */ /* 0x100fe20003803000 */
[----:B------:R-:W-:Y:S01]  /*127f0*/  F2FP.BF16.PACK_AB R4, R249, R248 ;  /* 0x000000f8f904723e */ /* 0x000fe200000010ff */
[--C-:B------:R-:W-:Y:S01]  /*12800*/  HSET2.LE.AND R64, R9, R252.reuse, PT ;  /* 0x000000fc09407233 */ /* 0x100fe20003803000 */
[----:B------:R-:W-:Y:S01]  /*12810*/  FFMA.FTZ R9, R33, c[0x0][0x23c], -R144 ;  /* 0x00008f0021097a23 */ /* 0x000fe20000010890 */
[--C-:B------:R-:W-:Y:S01]  /*12820*/  HSET2.LE.AND R141, R6, R252.reuse, PT ;  /* 0x000000fc068d7233 */ /* 0x100fe20003803000 */
[----:B------:R-:W-:Y:S01]  /*12830*/  LOP3.LUT R142, R142, R4, RZ, 0xc0, !PT ;  /* 0x000000048e8e7212 */ /* 0x000fe200078ec0ff */
[--C-:B------:R-:W-:Y:S01]  /*12840*/  HSET2.LE.AND R4, R13, R252.reuse, PT ;  /* 0x000000fc0d047233 */ /* 0x100fe20003803000 */
[----:B--2---:R-:W-:Y:S01]  /*12850*/  F2FP.BF16.PACK_AB R5, R244, R245 ;  /* 0x000000f5f405723e */ /* 0x004fe200000010ff */
[----:B------:R2:W4:Y:S01]  /*12860*/  MUFU.EX2 R3, R2 ;  /* 0x0000000200037308 */ /* 0x0005220000000800 */
[----:B------:R-:W-:Y:S01]  /*12870*/  F2FP.BF16.PACK_AB R6, R242, R243 ;  /* 0x000000f3f206723e */ /* 0x000fe200000010ff */
[----:B------:R-:W-:Y:S01]  /*12880*/  IMAD.MOV.U32 R152, RZ, RZ, R214 ;  /* 0x000000ffff987224 */ /* 0x000fe200078e00d6 */
[----:B------:R-:W-:Y:S02]  /*12890*/  LOP3.LUT R143, R4, R143, RZ, 0xc0, !PT ;  /* 0x0000008f048f7212 */ /* 0x000fe400078ec0ff */
[----:B------:R-:W-:Y:S02]  /*128a0*/  LOP3.LUT R140, R140, R5, RZ, 0xc0, !PT ;  /* 0x000000058c8c7212 */ /* 0x000fe400078ec0ff */
[----:B------:R-:W-:Y:S02]  /*128b0*/  LOP3.LUT R141, R141, R6, RZ, 0xc0, !PT ;  /* 0x000000068d8d7212 */ /* 0x000fe400078ec0ff */
[----:B---3--:R-:W-:Y:S01]  /*128c0*/  F2FP.BF16.PACK_AB R4, R239, R241 ;  /* 0x000000f1ef04723e */ /* 0x008fe200000010ff */
[----:B------:R3:W-:Y:S01]  /*128d0*/  MUFU.EX2 R218, R7 ;  /* 0x0000000700da7308 */ /* 0x0007e20000000800 */
[----:B-----5:R-:W-:Y:S02]  /*128e0*/  F2FP.BF16.PACK_AB R5, R235, R236 ;  /* 0x000000eceb05723e */ /* 0x020fe400000010ff */
[----:B------:R-:W-:Y:S01]  /*128f0*/  F2FP.BF16.PACK_AB R6, R228, R229 ;  /* 0x000000e5e406723e */ /* 0x000fe200000010ff */
[----:B-1----:R-:W-:Y:S01]  /*12900*/  FMUL.FTZ R16, R68, R88 ;  /* 0x0000005844107220 */ /* 0x002fe20000410000 */
[----:B------:R-:W-:Y:S01]  /*12910*/  FSEL R0, R70, RZ, P1 ;  /* 0x000000ff46007208 */ /* 0x000fe20000800000 */
[----:B------:R-:W-:Y:S01]  /*12920*/  FMUL.FTZ R17, R68, R89 ;  /* 0x0000005944117220 */ /* 0x000fe20000410000 */
[----:B------:R-:W-:Y:S01]  /*12930*/  LOP3.LUT R66, R66, R4, RZ, 0xc0, !PT ;  /* 0x0000000442427212 */ /* 0x000fe200078ec0ff */
[C---:B------:R-:W-:Y:S01]  /*12940*/  FMUL.FTZ R4, R68.reuse, R76 ;  /* 0x0000004c44047220 */ /* 0x040fe20000410000 */
[----:B------:R-:W-:Y:S01]  /*12950*/  LOP3.LUT R67, R67, R5, RZ, 0xc0, !PT ;  /* 0x0000000543437212 */ /* 0x000fe200078ec0ff */
[----:B------:R-:W-:Y:S01]  /*12960*/  MUFU.EX2 R217, R9 ;  /* 0x0000000900d97308 */ /* 0x000fe20000000800 */
[----:B------:R-:W-:Y:S01]  /*12970*/  FMUL.FTZ R5, R68, R77 ;  /* 0x0000004d44057220 */ /* 0x000fe20000410000 */
[----:B------:R-:W-:Y:S01]  /*12980*/  LOP3.LUT R64, R64, R6, RZ, 0xc0, !PT ;  /* 0x0000000640407212 */ /* 0x000fe200078ec0ff */
[----:B------:R-:W-:Y:S01]  /*12990*/  FMUL.FTZ R32, R68, R104 ;  /* 0x0000006844207220 */ /* 0x000fe20000410000 */
[----:B------:R-:W-:Y:S01]  /*129a0*/  F2FP.BF16.PACK_AB R8, R225, R226 ;  /* 0x000000e2e108723e */ /* 0x000fe200000010ff */
[----:B--2---:R-:W-:Y:S01]  /*129b0*/  FADD.FTZ R2, -R0, R73 ;  /* 0x0000004900027221 */ /* 0x004fe20000010100 */
[----:B------:R-:W-:Y:S01]  /*129c0*/  FSEL R0, R69, RZ, P0 ;  /* 0x000000ff45007208 */ /* 0x000fe20000000000 */
[----:B----4-:R-:W-:Y:S01]  /*129d0*/  FMUL.FTZ R6, R3, R78 ;  /* 0x0000004e03067220 */ /* 0x010fe20000410000 */
[----:B------:R-:W-:Y:S01]  /*129e0*/  LOP3.LUT R65, R65, R8, RZ, 0xc0, !PT ;  /* 0x0000000841417212 */ /* 0x000fe200078ec0ff */
[----:B------:R-:W-:Y:S01]  /*129f0*/  FMUL.FTZ R2, R2, c[0x0][0x23c] ;  /* 0x00008f0002027a20 */ /* 0x000fe20000410000 */
[----:B------:R-:W-:Y:S01]  /*12a00*/  MUFU.EX2 R209, R41 ;  /* 0x0000002900d17308 */ /* 0x000fe20000000800 */
[----:B------:R-:W-:Y:S01]  /*12a10*/  FADD.FTZ R0, -R0, R74 ;  /* 0x0000004a00007221 */ /* 0x000fe20000010100 */
[----:B------:R-:W-:Y:S01]  /*12a20*/  SHF.R.U32.HI R73, RZ, 0x18, R40 ;  /* 0x00000018ff497819 */ /* 0x000fe20000011628 */
[C---:B------:R-:W-:Y:S01]  /*12a30*/  FMUL.FTZ R18, R3.reuse, R90 ;  /* 0x0000005a03127220 */ /* 0x040fe20000410000 */
[--C-:B------:R-:W-:Y:S01]  /*12a40*/  SHF.R.U32.HI R61, RZ, 0x18, R44.reuse ;  /* 0x00000018ff3d7819 */ /* 0x100fe2000001162c */
[----:B------:R-:W-:Y:S01]  /*12a50*/  FMUL.FTZ R0, R0, c[0x0][0x23c] ;  /* 0x00008f0000007a20 */ /* 0x000fe20000410000 */
[----:B------:R-:W-:Y:S01]  /*12a60*/  SHF.R.U32.HI R62, RZ, 0x10, R44 ;  /* 0x00000010ff3e7819 */ /* 0x000fe2000001162c */
[C---:B---3--:R-:W-:Y:S01]  /*12a70*/  FMUL.FTZ R7, R3.reuse, R79 ;  /* 0x0000004f03077220 */ /* 0x048fe20000410000 */
[----:B------:R-:W-:Y:S01]  /*12a80*/  LOP3.LUT R74, R60, 0xff, RZ, 0xc0, !PT ;  /* 0x000000ff3c4a7812 */ /* 0x000fe200078ec0ff */
[----:B------:R-:W1:Y:S01]  /*12a90*/  LDSM.16.MT88.4 R76, [R187+0x6000] ;  /* 0x00600000bb4c783b */ /* 0x000e620000004200 */
[----:B------:R-:W2:Y:S01]  /*12aa0*/  MUFU.EX2 R2, R2 ;  /* 0x0000000200027308 */ /* 0x000ea20000000800 */
[----:B------:R-:W-:Y:S01]  /*12ab0*/  FMUL.FTZ R49, R68, R121 ;  /* 0x0000007944317220 */ /* 0x000fe20000410000 */
[----:B------:R-:W-:Y:S01]  /*12ac0*/  LOP3.LUT R63, R44, 0xff, RZ, 0xc0, !PT ;  /* 0x000000ff2c3f7812 */ /* 0x000fe200078ec0ff */
[C---:B------:R-:W-:Y:S01]  /*12ad0*/  FMUL.FTZ R50, R3.reuse, R122 ;  /* 0x0000007a03327220 */ /* 0x040fe20000410000 */
[-C--:B------:R-:W-:Y:S01]  /*12ae0*/  HMMA.16816.F32.BF16 R4, R140, R20.reuse, R4 ;  /* 0x000000148c04723c */ /* 0x080fe20000041804 */
[C---:B------:R-:W-:Y:S01]  /*12af0*/  FMUL.FTZ R19, R3.reuse, R91 ;  /* 0x0000005b03137220 */ /* 0x040fe20000410000 */
[----:B------:R-:W-:Y:S01]  /*12b00*/  LOP3.LUT R58, R58, 0xff, RZ, 0xc0, !PT ;  /* 0x000000ff3a3a7812 */ /* 0x000fe200078ec0ff */
[----:B------:R-:W-:Y:S01]  /*12b10*/  FMUL.FTZ R33, R68, R105 ;  /* 0x0000006944217220 */ /* 0x000fe20000410000 */
[----:B------:R-:W-:Y:S01]  /*12b20*/  SHF.R.U32.HI R57, RZ, 0x8, R57 ;  /* 0x00000008ff397819 */ /* 0x000fe20000011639 */
[C---:B------:R-:W-:Y:S01]  /*12b30*/  FMUL.FTZ R34, R3.reuse, R106 ;  /* 0x0000006a03227220 */ /* 0x040fe20000410000 */
[----:B------:R-:W3:Y:S01]  /*12b40*/  MUFU.EX2 R0, R0 ;  /* 0x0000000000007308 */ /* 0x000ee20000000800 */
[----:B------:R-:W-:Y:S01]  /*12b50*/  FMUL.FTZ R35, R3, R107 ;  /* 0x0000006b03237220 */ /* 0x000fe20000410000 */
[----:B------:R-:W-:Y:S02]  /*12b60*/  PRMT R91, R63, 0x5410, R57 ;  /* 0x000054103f5b7816 */ /* 0x000fe40000000039 */
[----:B------:R-:W-:Y:S02]  /*12b70*/  ISETP.GT.AND P0, PT, R207, UR18, PT ;  /* 0x00000012cf007c0c */ /* 0x000fe4000bf04270 */
[----:B------:R-:W-:Y:S02]  /*12b80*/  LOP3.LUT R57, R60, 0xffff, RZ, 0xc0, !PT ;  /* 0x0000ffff3c397812 */ /* 0x000fe400078ec0ff */
[----:B------:R-:W-:Y:S01]  /*12b90*/  SHF.R.U32.HI R59, RZ, 0x8, R59 ;  /* 0x00000008ff3b7819 */ /* 0x000fe2000001163b */
[C---:B--2---:R-:W-:Y:S01]  /*12ba0*/  FMUL.FTZ R8, R2.reuse, R80 ;  /* 0x0000005002087220 */ /* 0x044fe20000410000 */
[--C-:B------:R-:W-:Y:S01]  /*12bb0*/  SHF.R.U32.HI R80, RZ, 0x18, R56.reuse ;  /* 0x00000018ff507819 */ /* 0x100fe20000011638 */
[----:B------:R-:W-:Y:S01]  /*12bc0*/  FMUL.FTZ R9, R2, R81 ;  /* 0x0000005102097220 */ /* 0x000fe20000410000 */
[----:B------:R-:W-:Y:S01]  /*12bd0*/  LOP3.LUT R81, R56, 0xff, RZ, 0xc0, !PT ;  /* 0x000000ff38517812 */ /* 0x000fe200078ec0ff */
[C---:B------:R-:W-:Y:S02]  /*12be0*/  FMUL.FTZ R12, R2.reuse, R84 ;  /* 0x00000054020c7220 */ /* 0x040fe40000410000 */
[C---:B------:R-:W-:Y:S02]  /*12bf0*/  FMUL.FTZ R13, R2.reuse, R85 ;  /* 0x00000055020d7220 */ /* 0x040fe40000410000 */
[----:B------:R-:W-:Y:S02]  /*12c00*/  FMUL.FTZ R25, R2, R97 ;  /* 0x0000006102197220 */ /* 0x000fe40000410000 */
[----:B---3--:R-:W-:Y:S01]  /*12c10*/  FMUL.FTZ R10, R0, R82 ;  /* 0x00000052000a7220 */ /* 0x008fe20000410000 */
[----:B------:R-:W-:Y:S01]  /*12c20*/  LOP3.LUT R82, R40, 0xff, RZ, 0xc0, !PT ;  /* 0x000000ff28527812 */ /* 0x000fe200078ec0ff */
[----:B------:R-:W-:Y:S01]  /*12c30*/  FMUL.FTZ R11, R0, R83 ;  /* 0x00000053000b7220 */ /* 0x000fe20000410000 */
[----:B------:R-:W-:Y:S01]  /*12c40*/  PRMT R83, R58, 0x5410, R73 ;  /* 0x000054103a537816 */ /* 0x000fe20000000049 */
[----:B------:R-:W-:Y:S01]  /*12c50*/  FMUL.FTZ R14, R0, R86 ;  /* 0x00000056000e7220 */ /* 0x000fe20000410000 */
[----:B------:R-:W-:Y:S01]  /*12c60*/  PRMT R82, R82, 0x5410, R59 ;  /* 0x0000541052527816 */ /* 0x000fe2000000003b */
[C---:B------:R-:W-:Y:S01]  /*12c70*/  FMUL.FTZ R15, R0.reuse, R87 ;  /* 0x00000057000f7220 */ /* 0x040fe20000410000 */
[----:B------:R-:W-:Y:S01]  /*12c80*/  SHF.R.U32.HI R58, RZ, 0x10, R56 ;  /* 0x00000010ff3a7819 */ /* 0x000fe20000011638 */
[----:B------:R-:W3:Y:S01]  /*12c90*/  LDSM.16.MT88.4 R84, [R185+0x6800] ;  /* 0x00680000b954783b */ /* 0x000ee20000004200 */
[C---:B------:R-:W-:Y:S01]  /*12ca0*/  HMMA.16816.F32.BF16 R8, R64.reuse, R20, R8 ;  /* 0x000000144008723c */ /* 0x040fe20000041808 */
[C---:B------:R-:W-:Y:S01]  /*12cb0*/  FMUL.FTZ R46, R0.reuse, R118 ;  /* 0x00000076002e7220 */ /* 0x040fe20000410000 */
[--C-:B------:R-:W-:Y:S01]  /*12cc0*/  HSET2.LE.AND R82, R82, R252.reuse, PT ;  /* 0x000000fc52527233 */ /* 0x100fe20003803000 */
[C---:B------:R-:W-:Y:S01]  /*12cd0*/  FMUL.FTZ R47, R0.reuse, R119 ;  /* 0x00000077002f7220 */ /* 0x040fe20000410000 */
[--C-:B------:R-:W-:Y:S01]  /*12ce0*/  HSET2.LE.AND R83, R83, R252.reuse, PT ;  /* 0x000000fc53537233 */ /* 0x100fe20003803000 */
[----:B------:R-:W-:Y:S01]  /*12cf0*/  FMUL.FTZ R26, R0, R98 ;  /* 0x00000062001a7220 */ /* 0x000fe20000410000 */
[----:B------:R-:W-:Y:S01]  /*12d00*/  LOP3.LUT R63, R58, 0xff, RZ, 0xc0, !PT ;  /* 0x000000ff3a3f7812 */ /* 0x000fe200078ec0ff */
[----:B------:R-:W-:Y:S01]  /*12d10*/  FFMA.FTZ R20, R155, c[0x0][0x23c], -R144 ;  /* 0x00008f009b147a23 */ /* 0x000fe20000010890 */
[-C--:B------:R-:W-:Y:S01]  /*12d20*/  HMMA.16816.F32.BF16 R12, R64, R22.reuse, R12 ;  /* 0x00000016400c723c */ /* 0x080fe2000004180c */
[----:B------:R-:W-:Y:S02]  /*12d30*/  IMAD.MOV.U32 R155, RZ, RZ, R213 ;  /* 0x000000ffff9b7224 */ /* 0x000fe400078e00d5 */
[----:B------:R3:W-:Y:S01]  /*12d40*/  MUFU.EX2 R214, R20 ;  /* 0x0000001400d67308 */ /* 0x0007e20000000800 */
[----:B------:R-:W-:Y:S01]  /*12d50*/  FMUL.FTZ R21, R68, R93 ;  /* 0x0000005d44157220 */ /* 0x000fe20000410000 */
[----:B------:R-:W-:Y:S01]  /*12d60*/  PRMT R88, R63, 0x5410, R80 ;  /* 0x000054103f587816 */ /* 0x000fe20000000050 */
[C---:B------:R-:W-:Y:S02]  /*12d70*/  FMUL.FTZ R63, R0.reuse, R135 ;  /* 0x00000087003f7220 */ /* 0x040fe40000410000 */
[C---:B------:R-:W-:Y:S01]  /*12d80*/  HMMA.16816.F32.BF16 R16, R140.reuse, R22, R16 ;  /* 0x000000168c10723c */ /* 0x040fe20000041810 */
[----:B------:R-:W-:Y:S03]  /*12d90*/  FMUL.FTZ R27, R0, R99 ;  /* 0x00000063001b7220 */ /* 0x000fe60000410000 */
[C---:B------:R-:W-:Y:S01]  /*12da0*/  FMUL.FTZ R28, R2.reuse, R100 ;  /* 0x00000064021c7220 */ /* 0x040fe20000410000 */
[----:B------:R-:W4:Y:S01]  /*12db0*/  MUFU.EX2 R213, R24 ;  /* 0x0000001800d57308 */ /* 0x000f220000000800 */
[----:B------:R-:W-:Y:S02]  /*12dc0*/  FMUL.FTZ R29, R2, R101 ;  /* 0x00000065021d7220 */ /* 0x000fe40000410000 */
[C---:B------:R-:W-:Y:S04]  /*12dd0*/  FMUL.FTZ R22, R3.reuse, R94 ;  /* 0x0000005e03167220 */ /* 0x040fe80000410000 */
[----:B------:R-:W-:Y:S02]  /*12de0*/  FMUL.FTZ R23, R3, R95 ;  /* 0x0000005f03177220 */ /* 0x000fe40000410000 */
[C---:B------:R-:W-:Y:S02]  /*12df0*/  FMUL.FTZ R30, R0.reuse, R102 ;  /* 0x00000066001e7220 */ /* 0x040fe40000410000 */
[----:B------:R-:W-:Y:S02]  /*12e00*/  FMUL.FTZ R31, R0, R103 ;  /* 0x00000067001f7220 */ /* 0x000fe40000410000 */
[----:B------:R-:W-:Y:S02]  /*12e10*/  FMUL.FTZ R40, R2, R112 ;  /* 0x0000007002287220 */ /* 0x000fe40000410000 */
[----:B---3--:R-:W-:Y:S02]  /*12e20*/  FMUL.FTZ R20, R68, R92 ;  /* 0x0000005c44147220 */ /* 0x008fe40000410000 */
[----:B------:R-:W-:Y:S02]  /*12e30*/  FMUL.FTZ R41, R2, R113 ;  /* 0x0000007102297220 */ /* 0x000fe40000410000 */
[C---:B------:R-:W-:Y:S02]  /*12e40*/  FMUL.FTZ R42, R0.reuse, R114 ;  /* 0x00000072002a7220 */ /* 0x040fe40000410000 */
[----:B------:R-:W-:Y:S01]  /*12e50*/  FMUL.FTZ R43, R0, R115 ;  /* 0x00000073002b7220 */ /* 0x000fe20000410000 */
[-C--:B------:R-:W-:Y:S01]  /*12e60*/  HMMA.16816.F32.BF16 R20, R140, R36.reuse, R20 ;  /* 0x000000248c14723c */ /* 0x080fe20000041814 */
[----:B------:R-:W-:Y:S01]  /*12e70*/  IMAD.MOV.U32 R95, RZ, RZ, R181 ;  /* 0x000000ffff5f7224 */ /* 0x000fe200078e00b5 */
[----:B----4-:R-:W-:Y:S01]  /*12e80*/  F2FP.BF16.PACK_AB R80, R213, R214 ;  /* 0x000000d6d550723e */ /* 0x010fe200000010ff */
[C---:B------:R-:W-:Y:S01]  /*12e90*/  FMUL.FTZ R24, R2.reuse, R96 ;  /* 0x0000006002187220 */ /* 0x040fe20000410000 */
[----:B------:R3:W-:Y:S01]  /*12ea0*/  MUFU.EX2 R181, R45 ;  /* 0x0000002d00b57308 */ /* 0x0007e20000000800 */
[----:B------:R-:W-:Y:S02]  /*12eb0*/  IMAD.MOV.U32 R94, RZ, RZ, R180 ;  /* 0x000000ffff5e7224 */ /* 0x000fe400078e00b4 */
[----:B------:R-:W-:Y:S02]  /*12ec0*/  FMUL.FTZ R44, R2, R116 ;  /* 0x00000074022c7220 */ /* 0x000fe40000410000 */
[C---:B------:R-:W-:Y:S01]  /*12ed0*/  FMUL.FTZ R58, R0.reuse, R130 ;  /* 0x00000082003a7220 */ /* 0x040fe20000410000 */
[C---:B------:R-:W-:Y:S02]  /*12ee0*/  HMMA.16816.F32.BF16 R24, R64.reuse, R36, R24 ;  /* 0x000000244018723c */ /* 0x040fe40000041818 */
[----:B------:R-:W-:Y:S05]  /*12ef0*/  FMUL.FTZ R59, R0, R131 ;  /* 0x00000083003b7220 */ /* 0x000fea0000410000 */
[--C-:B------:R-:W-:Y:S01]  /*12f00*/  FFMA.FTZ R36, R48, c[0x0][0x23c], -R146.reuse ;  /* 0x00008f0030247a23 */ /* 0x100fe20000010892 */
[-C--:B------:R-:W-:Y:S01]  /*12f10*/  HMMA.16816.F32.BF16 R28, R64, R38.reuse, R28 ;  /* 0x00000026401c723c */ /* 0x080fe2000004181c */
[----:B------:R-:W-:Y:S02]  /*12f20*/  FFMA.FTZ R48, R51, c[0x0][0x23c], -R147 ;  /* 0x00008f0033307a23 */ /* 0x000fe40000010893 */
[----:B------:R4:W-:Y:S01]  /*12f30*/  MUFU.EX2 R210, R36 ;  /* 0x0000002400d27308 */ /* 0x0009e20000000800 */
[C---:B------:R-:W-:Y:S02]  /*12f40*/  FMUL.FTZ R51, R3.reuse, R123 ;  /* 0x0000007b03337220 */ /* 0x040fe40000410000 */
[----:B------:R-:W-:Y:S02]  /*12f50*/  FMUL.FTZ R37, R68, R109 ;  /* 0x0000006d44257220 */ /* 0x000fe40000410000 */
[C---:B------:R-:W-:Y:S01]  /*12f60*/  HMMA.16816.F32.BF16 R32, R140.reuse, R38, R32 ;  /* 0x000000268c20723c */ /* 0x040fe20000041820 */
[----:B---3--:R-:W-:Y:S04]  /*12f70*/  FMUL.FTZ R45, R2, R117 ;  /* 0x00000075022d7220 */ /* 0x008fe80000410000 */
[----:B------:R3:W5:Y:S02]  /*12f80*/  MUFU.EX2 R180, R48 ;  /* 0x0000003000b47308 */ /* 0x0007640000000800 */
[C---:B------:R-:W-:Y:S02]  /*12f90*/  FMUL.FTZ R38, R3.reuse, R110 ;  /* 0x0000006e03267220 */ /* 0x040fe40000410000 */
[----:B------:R-:W-:Y:S03]  /*12fa0*/  FMUL.FTZ R39, R3, R111 ;  /* 0x0000006f03277220 */ /* 0x000fe60000410000 */
[C---:B----4-:R-:W-:Y:S07]  /*12fb0*/  FMUL.FTZ R36, R68.reuse, R108 ;  /* 0x0000006c44247220 */ /* 0x050fee0000410000 */
[-C--:B------:R-:W-:Y:S01]  /*12fc0*/  HMMA.16816.F32.BF16 R36, R140, R52.reuse, R36 ;  /* 0x000000348c24723c */ /* 0x080fe20000041824 */
[----:B---3--:R-:W-:Y:S02]  /*12fd0*/  FMUL.FTZ R48, R68, R120 ;  /* 0x0000007844307220 */ /* 0x008fe40000410000 */
        /* <DEDUP_REMOVED lines=17> */
[----:B------:R-:W-:Y:S01]  /*130f0*/  PRMT R73, R81, 0x5410, R73 ;  /* 0x0000541051497816 */ /* 0x000fe20000000049 */
[----:B------:R4:W-:Y:S02]  /*13100*/  MUFU.EX2 R126, R56 ;  /* 0x00000038007e7308 */ /* 0x0009e40000000800 */
[----:B------:R-:W-:Y:S01]  /*13110*/  FMUL.FTZ R55, R3, R127 ;  /* 0x0000007f03377220 */ /* 0x000fe20000410000 */
[----:B------:R-:W-:Y:S01]  /*13120*/  SHF.R.U32.HI R81, RZ, 0x18, R60 ;  /* 0x00000018ff517819 */ /* 0x000fe2000001163c */
[----:B------:R-:W-:Y:S01]  /*13130*/  FMUL.FTZ R62, R0, R134 ;  /* 0x00000086003e7220 */ /* 0x000fe20000410000 */
[----:B------:R-:W-:Y:S01]  /*13140*/  F2FP.BF16.PACK_AB R74, R215, R216 ;  /* 0x000000d8d74a723e */ /* 0x000fe200000010ff */
[----:B------:R-:W2:Y:S01]  /*13150*/  LDL.LU R127, [R1+0x20] ;  /* 0x00002000017f7983 */ /* 0x000ea20000300800 */
[----:B---3--:R-:W-:Y:S02]  /*13160*/  FFMA.FTZ R53, R161, c[0x0][0x23c], -R146 ;  /* 0x00008f00a1357a23 */ /* 0x008fe40000010892 */
[----:B------:R-:W-:Y:S01]  /*13170*/  LOP3.LUT R83, R83, R74, RZ, 0xc0, !PT ;  /* 0x0000004a53537212 */ /* 0x000fe200078ec0ff */
[--C-:B------:R-:W-:Y:S01]  /*13180*/  HSET2.LE.AND R74, R91, R252.reuse, PT ;  /* 0x000000fc5b4a7233 */ /* 0x100fe20003803000 */
[----:B-----5:R-:W-:Y:S01]  /*13190*/  F2FP.BF16.PACK_AB R91, R180, R181 ;  /* 0x000000b5b45b723e */ /* 0x020fe200000010ff */
[----:B------:R3:W5:Y:S01]  /*131a0*/  MUFU.EX2 R174, R53 ;  /* 0x0000003500ae7308 */ /* 0x0007620000000800 */
[----:B------:R-:W2:Y:S04]  /*131b0*/  LDL.LU R119, [R1+0x24] ;  /* 0x0000240001777983 */ /* 0x000ea80000300800 */
[----:B------:R-:W2:Y:S04]  /*131c0*/  LDL.LU R118, [R1+0x28] ;  /* 0x0000280001767983 */ /* 0x000ea80000300800 */
[----:B------:R-:W2:Y:S01]  /*131d0*/  LDL.LU R117, [R1+0x2c] ;  /* 0x00002c0001757983 */ /* 0x000ea20000300800 */
[----:B----4-:R-:W-:Y:S02]  /*131e0*/  FMUL.FTZ R56, R2, R128 ;  /* 0x0000008002387220 */ /* 0x010fe40000410000 */
[----:B---3--:R-:W-:Y:S02]  /*131f0*/  FMUL.FTZ R53, R68, R125 ;  /* 0x0000007d44357220 */ /* 0x008fe40000410000 */
[----:B------:R3:W4:Y:S05]  /*13200*/  MUFU.EX2 R125, R61 ;  /* 0x0000003d007d7308 */ /* 0x00072a0000000800 */
[-C--:B-1----:R-:W-:Y:S08]  /*13210*/  HMMA.16816.F32.BF16 R52, R140, R76.reuse, R52 ;  /* 0x0000004c8c34723c */ /* 0x082ff00000041834 */
[C---:B------:R-:W-:Y:S07]  /*13220*/  HMMA.16816.F32.BF16 R56, R64.reuse, R76, R56 ;  /* 0x0000004c4038723c */ /* 0x040fee0000041838 */
[--C-:B------:R-:W-:Y:S01]  /*13230*/  HSET2.LE.AND R76, R73, R252.reuse, PT ;  /* 0x000000fc494c7233 */ /* 0x100fe20003803000 */
[----:B------:R-:W-:Y:S04]  /*13240*/  F2FP.BF16.PACK_AB R73, R217, R218 ;  /* 0x000000dad949723e */ /* 0x000fe800000010ff */
[----:B------:R-:W-:Y:S01]  /*13250*/  LOP3.LUT R82, R82, R73, RZ, 0xc0, !PT ;  /* 0x0000004952527212 */ /* 0x000fe200078ec0ff */
[----:B------:R-:W-:Y:S01]  /*13260*/  FFMA.FTZ R73, R165, c[0x0][0x23c], -R144 ;  /* 0x00008f00a5497a23 */ /* 0x000fe20000010890 */
[----:B---3--:R-:W-:Y:S01]  /*13270*/  SHF.R.U32.HI R61, RZ, 0x10, R60 ;  /* 0x00000010ff3d7819 */ /* 0x008fe2000001163c */
[--C-:B------:R-:W-:Y:S01]  /*13280*/  FFMA.FTZ R60, R164, c[0x0][0x23c], -R144.reuse ;  /* 0x00008f00a43c7a23 */ /* 0x100fe20000010890 */
[----:B------:R-:W-:Y:S01]  /*13290*/  LOP3.LUT R80, R76, R80, RZ, 0xc0, !PT ;  /* 0x000000504c507212 */ /* 0x000fe200078ec0ff */
[----:B------:R1:W-:Y:S01]  /*132a0*/  MUFU.EX2 R165, R73 ;  /* 0x0000004900a57308 */ /* 0x0003e20000000800 */
[----:B------:R-:W-:Y:S01]  /*132b0*/  LOP3.LUT R77, R61, 0xff, RZ, 0xc0, !PT ;  /* 0x000000ff3d4d7812 */ /* 0x000fe200078ec0ff */
[--C-:B------:R-:W-:Y:S01]  /*132c0*/  HSET2.LE.AND R76, R90, R252.reuse, PT ;  /* 0x000000fc5a4c7233 */ /* 0x100fe20003803000 */
[----:B------:R-:W-:Y:S01]  /*132d0*/  F2FP.BF16.PACK_AB R90, R209, R210 ;  /* 0x000000d2d15a723e */ /* 0x000fe200000010ff */
[----:B------:R-:W-:Y:S01]  /*132e0*/  FMUL.FTZ R61, R2, R133 ;  /* 0x00000085023d7220 */ /* 0x000fe20000410000 */
[----:B------:R-:W-:Y:S01]  /*132f0*/  PRMT R89, R77, 0x5410, R81 ;  /* 0x000054104d597816 */ /* 0x000fe20000000051 */
[--C-:B------:R-:W-:Y:S01]  /*13300*/  HSET2.LE.AND R81, R88, R252.reuse, PT ;  /* 0x000000fc58517233 */ /* 0x100fe20003803000 */
[----:B------:R-:W-:Y:S01]  /*13310*/  LOP3.LUT R90, R74, R90, RZ, 0xc0, !PT ;  /* 0x0000005a4a5a7212 */ /* 0x000fe200078ec0ff */
[--C-:B------:R-:W-:Y:S01]  /*13320*/  HSET2.LE.AND R88, R92, R252.reuse, PT ;  /* 0x000000fc5c587233 */ /* 0x100fe20003803000 */
[--C-:B------:R-:W-:Y:S01]  /*13330*/  FFMA.FTZ R74, R167, c[0x0][0x23c], -R145.reuse ;  /* 0x00008f00a74a7a23 */ /* 0x100fe20000010891 */
[----:B------:R3:W-:Y:S01]  /*13340*/  MUFU.EX2 R171, R60 ;  /* 0x0000003c00ab7308 */ /* 0x0007e20000000800 */
[--C-:B------:R-:W-:Y:S01]  /*13350*/  HSET2.LE.AND R89, R89, R252.reuse, PT ;  /* 0x000000fc59597233 */ /* 0x100fe20003803000 */
[----:B------:R-:W-:Y:S01]  /*13360*/  IADD3 R92, R159, 0x1, RZ ;  /* 0x000000019f5c7810 */ /* 0x000fe20007ffe0ff */
[--C-:B------:R-:W-:Y:S01]  /*13370*/  FFMA.FTZ R77, R166, c[0x0][0x23c], -R145.reuse ;  /* 0x00008f00a64d7a23 */ /* 0x100fe20000010891 */
[----:B------:R-:W-:Y:S06]  /*13380*/  LOP3.LUT R91, R76, R91, RZ, 0xc0, !PT ;  /* 0x0000005b4c5b7212 */ /* 0x000fec00078ec0ff */
[----:B------:R4:W-:Y:S01]  /*13390*/  MUFU.EX2 R163, R74 ;  /* 0x0000004a00a37308 */ /* 0x0009e20000000800 */
[----:B-1----:R-:W-:Y:S04]  /*133a0*/  F2FP.BF16.PACK_AB R73, R211, R212 ;  /* 0x000000d4d349723e */ /* 0x002fe800000010ff */
[----:B------:R-:W-:Y:S02]  /*133b0*/  LOP3.LUT R81, R81, R73, RZ, 0xc0, !PT ;  /* 0x0000004951517212 */ /* 0x000fe400078ec0ff */
[----:B-----5:R-:W-:Y:S03]  /*133c0*/  F2FP.BF16.PACK_AB R73, R174, R116 ;  /* 0x00000074ae49723e */ /* 0x020fe600000010ff */
[----:B------:R-:W-:Y:S01]  /*133d0*/  MUFU.EX2 R164, R77 ;  /* 0x0000004d00a47308 */ /* 0x000fe20000000800 */
[----:B------:R-:W-:Y:S01]  /*133e0*/  LOP3.LUT R88, R88, R73, RZ, 0xc0, !PT ;  /* 0x0000004958587212 */ /* 0x000fe200078ec0ff */
[----:B------:R-:W-:Y:S02]  /*133f0*/  FFMA.FTZ R73, R170, c[0x0][0x23c], -R144 ;  /* 0x00008f00aa497a23 */ /* 0x000fe40000010890 */
[----:B---3--:R-:W-:Y:S06]  /*13400*/  FMUL.FTZ R60, R2, R132 ;  /* 0x00000084023c7220 */ /* 0x008fec0000410000 */
[----:B------:R1:W-:Y:S01]  /*13410*/  MUFU.EX2 R124, R73 ;  /* 0x00000049007c7308 */ /* 0x0003e20000000800 */
[-C--:B------:R-:W-:Y:S01]  /*13420*/  HMMA.16816.F32.BF16 R60, R64, R78.reuse, R60 ;  /* 0x0000004e403c723c */ /* 0x080fe2000004183c */
[----:B----4-:R-:W-:Y:S04]  /*13430*/  F2FP.BF16.PACK_AB R74, R125, R126 ;  /* 0x0000007e7d4a723e */ /* 0x010fe800000010ff */
[----:B------:R-:W-:Y:S02]  /*13440*/  LOP3.LUT R89, R89, R74, RZ, 0xc0, !PT ;  /* 0x0000004a59597212 */ /* 0x000fe400078ec0ff */
[----:B------:R-:W-:Y:S01]  /*13450*/  LOP3.LUT R74, R251, UR25, R92, 0x96, !PT ;  /* 0x00000019fb4a7c12 */ /* 0x000fe2000f8e965c */
[----:B------:R-:W-:Y:S04]  /*13460*/  FMUL.FTZ R64, R68, R136 ;  /* 0x0000008844407220 */ /* 0x000fe80000410000 */
[----:B------:R-:W-:Y:S04]  /*13470*/  IMAD.WIDE.U32 R98, R74, -0x326172a9, RZ ;  /* 0xcd9e8d574a627825 */ /* 0x000fe800078e00ff */
[----:B------:R-:W-:Y:S01]  /*13480*/  FMUL.FTZ R65, R68, R137 ;  /* 0x0000008944417220 */ /* 0x000fe20000410000 */
[----:B------:R-:W-:Y:S01]  /*13490*/  LOP3.LUT R74, R99, UR15, R156, 0x96, !PT ;  /* 0x0000000f634a7c12 */ /* 0x000fe2000f8e969c */
[----:B------:R-:W-:Y:S01]  /*134a0*/  FMUL.FTZ R66, R3, R138 ;  /* 0x0000008a03427220 */ /* 0x000fe20000410000 */
[--C-:B------:R-:W-:Y:S01]  /*134b0*/  LOP3.LUT R96, R151, UR13, R98.reuse, 0x96, !PT ;  /* 0x0000000d97607c12 */ /* 0x100fe2000f8e9662 */
[----:B------:R-:W-:Y:S01]  /*134c0*/  FMUL.FTZ R67, R3, R139 ;  /* 0x0000008b03437220 */ /* 0x000fe20000410000 */
[----:B------:R-:W-:Y:S01]  /*134d0*/  LOP3.LUT R98, R149, UR13, R98, 0x96, !PT ;  /* 0x0000000d95627c12 */ /* 0x000fe2000f8e9662 */
[----:B-1----:R-:W-:Y:S01]  /*134e0*/  FFMA.FTZ R73, R173, c[0x0][0x23c], -R144 ;  /* 0x00008f00ad497a23 */ /* 0x002fe20000010890 */
[----:B------:R-:W-:Y:S01]  /*134f0*/  LOP3.LUT R94, R99, UR15, R94, 0x96, !PT ;  /* 0x0000000f635e7c12 */ /* 0x000fe2000f8e965e */
[----:B------:R-:W-:Y:S02]  /*13500*/  IMAD.WIDE.U32 R100, R74, -0x2daee0ad, RZ ;  /* 0xd2511f534a647825 */ /* 0x000fe400078e00ff */
[----:B------:R1:W3:Y:S01]  /*13510*/  MUFU.EX2 R162, R73 ;  /* 0x0000004900a27308 */ /* 0x0002e20000000800 */
[----:B------:R-:W-:Y:S01]  /*13520*/  HMMA.16816.F32.BF16 R64, R140, R78, R64 ;  /* 0x0000004e8c40723c */ /* 0x000fe20000041840 */
[----:B------:R-:W-:Y:S01]  /*13530*/  IMAD.WIDE.U32 R98, R98, -0x2daee0ad, RZ ;  /* 0xd2511f5362627825 */ /* 0x000fe200078e00ff */
[----:B------:R-:W4:Y:S03]  /*13540*/  LDSM.16.MT88.4 R76, [R188+0x6800] ;  /* 0x00680000bc4c783b */ /* 0x000f260000004200 */
        /* <DEDUP_REMOVED lines=9> */
[-C--:B------:R-:W-:Y:S01]  /*135e0*/  HMMA.16816.F32.BF16 R12, R88, R86.reuse, R12 ;  /* 0x00000056580c723c */ /* 0x080fe2000004180c */
[--C-:B-1----:R-:W-:Y:S03]  /*135f0*/  FFMA.FTZ R73, R175, c[0x0][0x23c], -R145.reuse ;  /* 0x00008f00af497a23 */ /* 0x102fe60000010891 */
[----:B------:R-:W-:Y:S01]  /*13600*/  LOP3.LUT R95, R93, UR11, R150, 0x96, !PT ;  /* 0x0000000b5d5f7c12 */ /* 0x000fe2000f8e9696 */
[----:B------:R1:W-:Y:S01]  /*13610*/  MUFU.EX2 R161, R73 ;  /* 0x0000004900a17308 */ /* 0x0003e20000000800 */
[----:B------:R-:W-:Y:S02]  /*13620*/  IMAD.WIDE.U32 R108, R94, -0x326172a9, RZ ;  /* 0xcd9e8d575e6c7825 */ /* 0x000fe400078e00ff */
[C---:B------:R-:W-:Y:S01]  /*13630*/  HMMA.16816.F32.BF16 R16, R80.reuse, R86, R16 ;  /* 0x000000565010723c */ /* 0x040fe20000041810 */
[----:B------:R-:W5:Y:S03]  /*13640*/  LDSM.16.MT88.4 R84, [R186+0x6800] ;  /* 0x00680000ba54783b */ /* 0x000f660000004200 */
[----:B------:R-:W-:Y:S04]  /*13650*/  FFMA.FTZ R93, R168, c[0x0][0x23c], -R146 ;  /* 0x00008f00a85d7a23 */ /* 0x000fe80000010892 */
[----:B------:R3:W-:Y:S01]  /*13660*/  MUFU.EX2 R131, R93 ;  /* 0x0000005d00837308 */ /* 0x0007e20000000800 */
[-C--:B----4-:R-:W-:Y:S08]  /*13670*/  HMMA.16816.F32.BF16 R20, R80, R76.reuse, R20 ;  /* 0x0000004c5014723c */ /* 0x090ff00000041814 */
[C---:B------:R-:W-:Y:S01]  /*13680*/  HMMA.16816.F32.BF16 R24, R88.reuse, R76, R24 ;  /* 0x0000004c5818723c */ /* 0x040fe20000041818 */
[----:B-1----:R-:W-:Y:S06]  /*13690*/  FFMA.FTZ R73, R177, c[0x0][0x23c], -R145 ;  /* 0x00008f00b1497a23 */ /* 0x002fec0000010891 */
[----:B------:R-:W-:Y:S01]  /*136a0*/  IMAD.WIDE.U32 R76, R95, -0x2daee0ad, RZ ;  /* 0xd2511f535f4c7825 */ /* 0x000fe200078e00ff */
[-C--:B------:R-:W-:Y:S01]  /*136b0*/  HMMA.16816.F32.BF16 R28, R88, R78.reuse, R28 ;  /* 0x0000004e581c723c */ /* 0x080fe2000004181c */
[----:B------:R1:W-:Y:S03]  /*136c0*/  MUFU.EX2 R160, R73 ;  /* 0x0000004900a07308 */ /* 0x0003e60000000800 */
[----:B------:R-:W-:Y:S02]  /*136d0*/  LOP3.LUT R96, R77, UR8, R96, 0x96, !PT ;  /* 0x000000084d607c12 */ /* 0x000fe4000f8e9660 */
[----:B---3--:R-:W-:Y:S02]  /*136e0*/  LOP3.LUT R93, R109, UR9, R92, 0x96, !PT ;  /* 0x000000096d5d7c12 */ /* 0x008fe4000f8e965c */
[C---:B------:R-:W-:Y:S01]  /*136f0*/  HMMA.16816.F32.BF16 R32, R80.reuse, R78, R32 ;  /* 0x0000004e5020723c */ /* 0x040fe20000041820 */
[----:B------:R-:W-:Y:S04]  /*13700*/  IMAD.WIDE.U32 R104, R96, -0x326172a9, RZ ;  /* 0xcd9e8d5760687825 */ /* 0x000fe800078e00ff */
[----:B------:R-:W-:Y:S03]  /*13710*/  IMAD.WIDE.U32 R106, R93, -0x2daee0ad, RZ ;  /* 0xd2511f535d6a7825 */ /* 0x000fe600078e00ff */
[-C--:B-----5:R-:W-:Y:S08]  /*13720*/  HMMA.16816.F32.BF16 R36, R80, R84.reuse, R36 ;  /* 0x000000545024723c */ /* 0x0a0ff00000041824 */
[C---:B------:R-:W-:Y:S01]  /*13730*/  HMMA.16816.F32.BF16 R40, R88.reuse, R84, R40 ;  /* 0x000000545828723c */ /* 0x040fe20000041828 */
[----:B-1----:R-:W-:Y:S05]  /*13740*/  LOP3.LUT R73, R101, UR12, R152, 0x96, !PT ;  /* 0x0000000c65497c12 */ /* 0x002fea000f8e9698 */
[----:B------:R-:W-:Y:S02]  /*13750*/  IMAD.WIDE.U32 R100, R73, -0x326172a9, RZ ;  /* 0xcd9e8d5749647825 */ /* 0x000fe400078e00ff */
[-C--:B------:R-:W-:Y:S04]  /*13760*/  HMMA.16816.F32.BF16 R44, R88, R86.reuse, R44 ;  /* 0x00000056582c723c */ /* 0x080fe8000004182c */
[----:B------:R-:W-:Y:S01]  /*13770*/  FFMA.FTZ R73, R169, c[0x0][0x23c], -R146 ;  /* 0x00008f00a9497a23 */ /* 0x000fe20000010892 */
[----:B------:R-:W-:Y:S02]  /*13780*/  LOP3.LUT R74, R111, UR9, R100, 0x96, !PT ;  /* 0x000000096f4a7c12 */ /* 0x000fe4000f8e9664 */
[----:B------:R-:W-:Y:S01]  /*13790*/  LOP3.LUT R92, R101, UR11, R148, 0x96, !PT ;  /* 0x0000000b655c7c12 */ /* 0x000fe2000f8e9694 */
[C---:B------:R-:W-:Y:S01]  /*137a0*/  HMMA.16816.F32.BF16 R48, R80.reuse, R86, R48 ;  /* 0x000000565030723c */ /* 0x040fe20000041830 */
[----:B------:R1:W3:Y:S03]  /*137b0*/  MUFU.EX2 R130, R73 ;  /* 0x0000004900827308 */ /* 0x0002e60000000800 */
        /* <DEDUP_REMOVED lines=41> */
[----:B-----5:R-:W-:Y:S01]  /*13a50*/  FFMA.FTZ R74, R182, c[0x0][0x23c], -R147 ;  /* 0x00008f00b64a7a23 */ /* 0x020fe20000010893 */
[----:B------:R-:W-:Y:S01]  /*13a60*/  PRMT R102, R102, 0x5410, R93 ;  /* 0x0000541066667816 */ /* 0x000fe2000000005d */
[----:B------:R-:W-:Y:S01]  /*13a70*/  HMMA.16816.F32.BF16 R64, R80, R78, R64 ;  /* 0x0000004e5040723c */ /* 0x000fe20000041840 */
[----:B------:R-:W-:Y:S03]  /*13a80*/  MUFU.EX2 R156, R84 ;  /* 0x00000054009c7308 */ /* 0x000fe60000000800 */
[----:B------:R-:W-:Y:S01]  /*13a90*/  SHF.R.U32.HI R87, RZ, 0x18, R94 ;  /* 0x00000018ff577819 */ /* 0x000fe2000001165e */
[--C-:B------:R-:W-:Y:S01]  /*13aa0*/  HSET2.LE.AND R85, R85, R252.reuse, PT ;  /* 0x000000fc55557233 */ /* 0x100fe20003803000 */
[----:B------:R-:W-:Y:S01]  /*13ab0*/  F2FP.BF16.PACK_AB R76, R162, R124 ;  /* 0x0000007ca24c723e */ /* 0x000fe200000010ff */
[----:B------:R-:W-:Y:S01]  /*13ac0*/  FFMA.FTZ R80, R232, c[0x0][0x23c], -R145 ;  /* 0x00008f00e8507a23 */ /* 0x000fe20000010891 */
[--C-:B------:R-:W-:Y:S01]  /*13ad0*/  HSET2.LE.AND R78, R99, R252.reuse, PT ;  /* 0x000000fc634e7233 */ /* 0x100fe20003803000 */
[----:B--2---:R-:W-:Y:S02]  /*13ae0*/  FFMA.FTZ R68, R68, R127, R245 ;  /* 0x0000007f44447223 */ /* 0x004fe400000100f5 */
[----:B------:R2:W5:Y:S01]  /*13af0*/  MUFU.EX2 R157, R74 ;  /* 0x0000004a009d7308 */ /* 0x0005620000000800 */
[----:B------:R-:W-:Y:S02]  /*13b00*/  FFMA.FTZ R2, R2, R118, R229 ;  /* 0x0000007602027223 */ /* 0x000fe400000100e5 */
[----:B-1----:R-:W-:Y:S02]  /*13b10*/  FFMA.FTZ R73, R178, c[0x0][0x23c], -R146 ;  /* 0x00008f00b2497a23 */ /* 0x002fe40000010892 */
[----:B------:R-:W-:Y:S02]  /*13b20*/  FFMA.FTZ R3, R3, R119, R243 ;  /* 0x0000007703037223 */ /* 0x000fe400000100f3 */
[----:B------:R-:W-:Y:S02]  /*13b30*/  FFMA.FTZ R0, R0, R117, R226 ;  /* 0x0000007500007223 */ /* 0x000fe400000100e2 */
[----:B------:R-:W-:Y:S01]  /*13b40*/  FADD.FTZ R3, R242, R3 ;  /* 0x00000003f2037221 */ /* 0x000fe20000010000 */
[----:B------:R1:W1:Y:S01]  /*13b50*/  MUFU.EX2 R159, R73 ;  /* 0x00000049009f7308 */ /* 0x0002620000000800 */
[----:B------:R-:W-:Y:S02]  /*13b60*/  FADD.FTZ R0, R225, R0 ;  /* 0x00000000e1007221 */ /* 0x000fe40000010000 */
[----:B------:R-:W-:Y:S07]  /*13b70*/  FADD.FTZ R2, R228, R2 ;  /* 0x00000002e4027221 */ /* 0x000fee0000010000 */
[----:B------:R3:W-:Y:S01]  /*13b80*/  MUFU.EX2 R152, R80 ;  /* 0x0000005000987308 */ /* 0x0007e20000000800 */
[----:B--2---:R-:W-:Y:S04]  /*13b90*/  SHF.R.U32.HI R74, RZ, 0x10, R94 ;  /* 0x00000010ff4a7819 */ /* 0x004fe8000001165e */
        /* <DEDUP_REMOVED lines=18> */
[----:B---3--:R-:W3:Y:S01]  /*13cc0*/  LDSM.16.MT88.4 R80, [R186+0x7000] ;  /* 0x00700000ba50783b */ /* 0x008ee20000004200 */
[----:B------:R-:W-:Y:S01]  /*13cd0*/  LOP3.LUT R84, R84, R76, RZ, 0xc0, !PT ;  /* 0x0000004c54547212 */ /* 0x000fe200078ec0ff */
[--C-:B------:R-:W-:Y:S01]  /*13ce0*/  HSET2.LE.AND R76, R97, R252.reuse, PT ;  /* 0x000000fc614c7233 */ /* 0x100fe20003803000 */
[----:B------:R-:W-:Y:S01]  /*13cf0*/  FFMA.FTZ R97, R227, c[0x0][0x23c], -R145 ;  /* 0x00008f00e3617a23 */ /* 0x000fe20000010891 */
[----:B------:R-:W-:Y:S01]  /*13d00*/  LOP3.LUT R87, R87, R74, RZ, 0xc0, !PT ;  /* 0x0000004a57577212 */ /* 0x000fe200078ec0ff */
[--C-:B------:R-:W-:Y:S01]  /*13d10*/  HSET2.LE.AND R77, R96, R252.reuse, PT ;  /* 0x000000fc604d7233 */ /* 0x100fe20003803000 */
[----:B------:R-:W-:Y:S02]  /*13d20*/  F2FP.BF16.PACK_AB R74, R130, R131 ;  /* 0x00000083824a723e */ /* 0x000fe400000010ff */
[----:B----4-:R-:W-:Y:S01]  /*13d30*/  F2FP.BF16.PACK_AB R96, R128, R129 ;  /* 0x000000818060723e */ /* 0x010fe200000010ff */
[----:B------:R-:W-:Y:S01]  /*13d40*/  MUFU.EX2 R153, R97 ;  /* 0x0000006100997308 */ /* 0x000fe20000000800 */
[----:B------:R-:W-:Y:S02]  /*13d50*/  LOP3.LUT R76, R76, R74, RZ, 0xc0, !PT ;  /* 0x0000004a4c4c7212 */ /* 0x000fe400078ec0ff */
[----:B-----5:R-:W-:Y:S02]  /*13d60*/  F2FP.BF16.PACK_AB R74, R156, R157 ;  /* 0x0000009d9c4a723e */ /* 0x020fe400000010ff */
[----:B------:R-:W-:Y:S02]  /*13d70*/  LOP3.LUT R77, R77, R96, RZ, 0xc0, !PT ;  /* 0x000000604d4d7212 */ /* 0x000fe400078ec0ff */
[----:B------:R-:W-:Y:S01]  /*13d80*/  LOP3.LUT R79, R79, R74, RZ, 0xc0, !PT ;  /* 0x0000004a4f4f7212 */ /* 0x000fe200078ec0ff */
[----:B------:R-:W-:Y:S04]  /*13d90*/  FFMA.FTZ R74, R221, c[0x0][0x23c], -R147 ;  /* 0x00008f00dd4a7a23 */ /* 0x000fe80000010893 */
[----:B------:R-:W-:Y:S01]  /*13da0*/  MUFU.EX2 R143, R74 ;  /* 0x0000004a008f7308 */ /* 0x000fe20000000800 */
[----:B--2---:R-:W-:Y:S04]  /*13db0*/  F2FP.BF16.PACK_AB R73, R165, R171 ;  /* 0x000000aba549723e */ /* 0x004fe800000010ff */
[----:B------:R-:W-:Y:S01]  /*13dc0*/  LOP3.LUT R86, R86, R73, RZ, 0xc0, !PT ;  /* 0x0000004956567212 */ /* 0x000fe200078ec0ff */
[--C-:B------:R-:W-:Y:S04]  /*13dd0*/  FFMA.FTZ R73, R223, c[0x0][0x23c], -R144.reuse ;  /* 0x00008f00df497a23 */ /* 0x100fe80000010890 */
[----:B------:R2:W-:Y:S02]  /*13de0*/  MUFU.EX2 R154, R73 ;  /* 0x00000049009a7308 */ /* 0x0005e40000000800 */
[----:B--2---:R-:W-:Y:S04]  /*13df0*/  F2FP.BF16.PACK_AB R73, R160, R161 ;  /* 0x000000a1a049723e */ /* 0x004fe800000010ff */
[----:B------:R-:W-:Y:S02]  /*13e00*/  LOP3.LUT R85, R85, R73, RZ, 0xc0, !PT ;  /* 0x0000004955557212 */ /* 0x000fe400078ec0ff */
[----:B------:R-:W-:Y:S04]  /*13e10*/  F2FP.BF16.PACK_AB R73, R158, R159 ;  /* 0x0000009f9e49723e */ /* 0x000fe800000010ff */
[----:B------:R-:W-:Y:S01]  /*13e20*/  LOP3.LUT R78, R78, R73, RZ, 0xc0, !PT ;  /* 0x000000494e4e7212 */ /* 0x000fe200078ec0ff */
[-C--:B-1----:R-:W-:Y:S01]  /*13e30*/  HMMA.16816.F32.BF16 R4, R84, R92.reuse, R4 ;  /* 0x0000005c5404723c */ /* 0x082fe20000041804 */
[--C-:B------:R-:W-:Y:S02]  /*13e40*/  FFMA.FTZ R73, R234, c[0x0][0x23c], -R144.reuse ;  /* 0x00008f00ea497a23 */ /* 0x100fe40000010890 */
[----:B------:R-:W-:Y:S02]  /*13e50*/  FFMA.FTZ R144, R237, c[0x0][0x23c], -R144 ;  /* 0x00008f00ed907a23 */ /* 0x000fe40000010890 */
[----:B------:R1:W-:Y:S03]  /*13e60*/  MUFU.EX2 R151, R73 ;  /* 0x0000004900977308 */ /* 0x0003e60000000800 */
[C---:B------:R-:W-:Y:S07]  /*13e70*/  HMMA.16816.F32.BF16 R8, R76.reuse, R92, R8 ;  /* 0x0000005c4c08723c */ /* 0x040fee0000041808 */
        /* <DEDUP_REMOVED lines=12> */
[----:B------:R1:W-:Y:S04]  /*13f40*/  MUFU.EX2 R149, R73 ;  /* 0x0000004900957308 */ /* 0x0003e80000000800 */
[----:B------:R-:W-:Y:S02]  /*13f50*/  IMAD.WIDE.U32 R94, R94, -0x2daee0ad, RZ ;  /* 0xd2511f535e5e7825 */ /* 0x000fe400078e00ff */
[C---:B------:R-:W-:Y:S04]  /*13f60*/  HMMA.16816.F32.BF16 R24, R76.reuse, R88, R24 ;  /* 0x000000584c18723c */ /* 0x040fe80000041818 */
[----:B------:R-:W-:Y:S01]  /*13f70*/  LOP3.LUT R74, R95, UR16, R112, 0x96, !PT ;  /* 0x000000105f4a7c12 */ /* 0x000fe2000f8e9670 */
[----:B------:R-:W-:Y:S01]  /*13f80*/  MUFU.EX2 R148, R145 ;  /* 0x0000009100947308 */ /* 0x000fe20000000800 */
[----:B------:R-:W-:Y:S02]  /*13f90*/  LOP3.LUT R95, R94, 0xffff, RZ, 0xc0, !PT ;  /* 0x0000ffff5e5f7812 */ /* 0x000fe400078ec0ff */
[-C--:B------:R-:W-:Y:S01]  /*13fa0*/  HMMA.16816.F32.BF16 R28, R76, R90.reuse, R28 ;  /* 0x0000005a4c1c723c */ /* 0x080fe2000004181c */
[----:B------:R-:W-:Y:S07]  /*13fb0*/  SHF.R.U32.HI R99, RZ, 0x10, R94 ;  /* 0x00000010ff637819 */ /* 0x000fee000001165e */
[C---:B------:R-:W-:Y:S01]  /*13fc0*/  HMMA.16816.F32.BF16 R32, R84.reuse, R90, R32 ;  /* 0x0000005a5420723c */ /* 0x040fe20000041820 */
[----:B------:R-:W2:Y:S03]  /*13fd0*/  LDSM.16.MT88.4 R88, [R187+0x7000] ;  /* 0x00700000bb58783b */ /* 0x000ea60000004200 */
[--C-:B-1----:R-:W-:Y:S04]  /*13fe0*/  FFMA.FTZ R73, R219, c[0x0][0x23c], -R146.reuse ;  /* 0x00008f00db497a23 */ /* 0x102fe80000010892 */
[-C--:B---3--:R-:W-:Y:S01]  /*13ff0*/  HMMA.16816.F32.BF16 R36, R84, R80.reuse, R36 ;  /* 0x000000505424723c */ /* 0x088fe20000041824 */
[----:B------:R1:W-:Y:S07]  /*14000*/  MUFU.EX2 R145, R73 ;  /* 0x0000004900917308 */ /* 0x0003ee0000000800 */
        /* <DEDUP_REMOVED lines=46> */
[----:B------:R-:W-:Y:S02]  /*142f0*/  LOP3.LUT R82, R74, 0xff, RZ, 0xc0, !PT ;  /* 0x000000ff4a527812 */ /* 0x000fe400078ec0ff */
        /* <DEDUP_REMOVED lines=110> */
.L_x_1625:
[----:B------:R-:W2:Y:S04]  /*149e0*/  LDL.LU R6, [R1+0x20] ;  /* 0x0000200001067983 */ /* 0x000ea80000300800 */
[----:B------:R-:W3:Y:S04]  /*149f0*/  LDL.LU R4, [R1+0x24] ;  /* 0x0000240001047983 */ /* 0x000ee80000300800 */
        /* <DEDUP_REMOVED lines=20> */
[----:B------:R-:W-:Y:S01]  /*14b40*/  SHFL.BFLY PT, R7, R5, 0x1, 0x1f ;  /* 0x0c201f0005077f89 */ /* 0x000fe200000e0000 */
[----:B-1----:R-:W-:Y:S02]  /*14b50*/  FADD.FTZ R35, R2, R6 ;  /* 0x0000000602237221 */ /* 0x002fe40000010000 */
[----:B--2---:R-:W-:-:S05]  /*14b60*/  FADD.FTZ R4, R4, R8 ;  /* 0x0000000804047221 */ /* 0x004fca0000010000 */
[----:B------:R-:W1:Y:S01]  /*14b70*/  SHFL.BFLY PT, R6, R4, 0x1, 0x1f ;  /* 0x0c201f0004067f89 */ /* 0x000e6200000e0000 */
[----:B---3--:R-:W-:Y:S02]  /*14b80*/  FADD.FTZ R34, R0, R3 ;  /* 0x0000000300227221 */ /* 0x008fe40000010000 */
[----:B------:R-:W-:-:S05]  /*14b90*/  @P0 IMAD.WIDE.U32 R2, R60, c[0x0][0x1e8], RZ ;  /* 0x00007a003c020a25 */ /* 0x000fca00078e00ff */
[----:B------:R-:W-:Y:S02]  /*14ba0*/  @P0 MOV R39, R2 ;  /* 0x0000000200270202 */ /* 0x000fe40000000f00 */
[----:B------:R-:W-:Y:S01]  /*14bb0*/  @!P0 SHF.R.S32.HI R2, RZ, 0x1f, R58 ;  /* 0x0000001fff028819 */ /* 0x000fe2000001143a */
[----:B------:R-:W-:-:S04]  /*14bc0*/  @!P0 IMAD.WIDE.U32 R8, R58, c[0x0][0x1e0], RZ ;  /* 0x000078003a088a25 */ /* 0x000fc800078e00ff */
[----:B------:R-:W-:Y:S01]  /*14bd0*/  @!P0 IMAD R2, R2, c[0x0][0x1e0], RZ ;  /* 0x0000780002028a24 */ /* 0x000fe200078e02ff */
[----:B------:R-:W-:-:S03]  /*14be0*/  FSETP.NE.FTZ.AND P5, PT, R35, RZ, PT ;  /* 0x000000ff2300720b */ /* 0x000fc60003fb5000 */
[----:B------:R-:W-:Y:S01]  /*14bf0*/  @!P0 IMAD R2, R58, c[0x0][0x1e4], R2 ;  /* 0x000079003a028a24 */ /* 0x000fe200078e0202 */
[----:B------:R-:W-:Y:S01]  /*14c00*/  @!P0 MOV R39, R8 ;  /* 0x0000000800278202 */ /* 0x000fe20000000f00 */
[----:B------:R-:W-:Y:S02]  /*14c10*/  @P0 IMAD R56, R60, c[0x0][0x1ec], R3 ;  /* 0x00007b003c380a24 */ /* 0x000fe400078e0203 */
[----:B-1----:R-:W-:Y:S01]  /*14c20*/  FADD.FTZ R37, R4, R6 ;  /* 0x0000000604257221 */ /* 0x002fe20000010000 */
[----:B------:R-:W-:Y:S01]  /*14c30*/  @!P0 IADD3 R56, R9, R2, RZ ;  /* 0x0000000209388210 */ /* 0x000fe20007ffe0ff */
[----:B------:R-:W-:Y:S01]  /*14c40*/  FADD.FTZ R36, R5, R7 ;  /* 0x0000000705247221 */ /* 0x000fe20000010000 */
[----:B------:R-:W-:Y:S02]  /*14c50*/  MOV R0, 0x3f800000 ;  /* 0x3f80000000007802 */ /* 0x000fe40000000f00 */
[----:B------:R-:W-:Y:S02]  /*14c60*/  FSETP.NE.FTZ.AND P0, PT, R37, RZ, PT ;  /* 0x000000ff2500720b */ /* 0x000fe40003f15000 */
[----:B------:R-:W-:-:S02]  /*14c70*/  FSETP.NE.FTZ.AND P3, PT, R36, RZ, PT ;  /* 0x000000ff2400720b */ /* 0x000fc40003f75000 */
[----:B------:R-:W-:Y:S01]  /*14c80*/  MOV R4, 0x3f800000 ;  /* 0x3f80000000047802 */ /* 0x000fe20000000f00 */
[----:B------:R-:W1:Y:S01]  /*14c90*/  @P5 MUFU.RCP R0, R35 ;  /* 0x0000002300005308 */ /* 0x000e620000001000 */
[----:B------:R-:W-:Y:S02]  /*14ca0*/  MOV R2, 0x3f800000 ;  /* 0x3f80000000027802 */ /* 0x000fe40000000f00 */
[--C-:B------:R-:W-:Y:S02]  /*14cb0*/  SHF.R.S32.HI R5, RZ, 0x2, R33.reuse ;  /* 0x00000002ff057819 */ /* 0x100fe40000011421 */
[----:B------:R-:W-:-:S03]  /*14cc0*/  SHF.R.S32.HI R7, RZ, 0x1f, R33 ;  /* 0x0000001fff077819 */ /* 0x000fc60000011421 */
[----:B------:R-:W2:Y:S01]  /*14cd0*/  @P0 MUFU.RCP R4, R37 ;  /* 0x0000002500040308 */ /* 0x000ea20000001000 */
[----:B------:R-:W-:Y:S02]  /*14ce0*/  FSETP.NE.FTZ.AND P4, PT, R34, RZ, PT ;  /* 0x000000ff2200720b */ /* 0x000fe40003f95000 */
[----:B------:R-:W-:-:S05]  /*14cf0*/  LEA.HI R7, R7, R5, RZ, 0x3 ;  /* 0x0000000507077211 */ /* 0x000fca00078f18ff */
[----:B------:R-:W3:Y:S01]  /*14d00*/  @P3 MUFU.RCP R2, R36 ;  /* 0x0000002400023308 */ /* 0x000ee20000001000 */
[----:B------:R-:W-:Y:S01]  /*14d10*/  LOP3.LUT R7, R7, 0xfffffff8, RZ, 0xc0, !PT ;  /* 0xfffffff807077812 */ /* 0x000fe200078ec0ff */
[----:B-1----:R-:W-:Y:S01]  /*14d20*/  FMUL.FTZ R0, R0, c[0x0][0x2dc] ;  /* 0x0000b70000007a20 */ /* 0x002fe20000410000 */
[----:B------:R-:W-:-:S03]  /*14d30*/  MOV R3, 0x3f800000 ;  /* 0x3f80000000037802 */ /* 0x000fc60000000f00 */
        /* <DEDUP_REMOVED lines=36> */
[----:B---3--:R-:W-:-:S03]  /*14f80*/  FMUL.FTZ R2, R2, c[0x0][0x2dc] ;  /* 0x0000b70002027a20 */ /* 0x008fc60000410000 */
[----:B------:R-:W-:Y:S01]  /*14f90*/  ISETP.NE.U32.AND P1, PT, R0, 0x1, PT ;  /* 0x000000010000780c */ /* 0x000fe20003f25070 */
[C---:B------:R-:W-:Y:S01]  /*14fa0*/  FMUL.FTZ R80, R2.reuse, R80 ;  /* 0x0000005002507220 */ /* 0x040fe20000410000 */
[----:B------:R-:W-:Y:S01]  /*14fb0*/  LOP3.LUT R0, R33, 0x3ffffffc, RZ, 0xc0, !PT ;  /* 0x3ffffffc21007812 */ /* 0x000fe200078ec0ff */
        /* <DEDUP_REMOVED lines=14> */
[----:B------:R-:W-:Y:S01]  /*150a0*/  FMUL.FTZ R133, R2, R133 ;  /* 0x0000008502857220 */ /* 0x000fe20000410000 */
[----:B------:R-:W-:Y:S01]  /*150b0*/  SHF.L.U32 R2, R7, 0x6, RZ ;  /* 0x0000000607027819 */ /* 0x000fe200000006ff */
[----:B------:R-:W-:Y:S01]  /*150c0*/  IMAD.IADD R0, R57, 0x1, -R0 ;  /* 0x0000000139007824 */ /* 0x000fe200078e0a00 */
[----:B------:R-:W-:Y:S02]  /*150d0*/  SHF.R.S32.HI R33, RZ, 0x5, R38 ;  /* 0x00000005ff217819 */ /* 0x000fe40000011426 */
[----:B------:R-:W-:Y:S01]  /*150e0*/  LOP3.LUT R2, R2, 0x1c0, RZ, 0xc0, !PT ;  /* 0x000001c002027812 */ /* 0x000fe200078ec0ff */
[----:B-1----:R-:W-:Y:S01]  /*150f0*/  FMUL.FTZ R3, R3, c[0x0][0x2dc] ;  /* 0x0000b70003037a20 */ /* 0x002fe20000410000 */
[----:B------:R-:W-:-:S02]  /*15100*/  LEA R0, R33, R0, 0x9 ;  /* 0x0000000021007211 */ /* 0x000fc400078e48ff */
[----:B------:R-:W-:Y:S02]  /*15110*/  LEA.HI R2, R2, R2, RZ, 0x1d ;  /* 0x0000000202027211 */ /* 0x000fe400078fe8ff */
[----:B------:R-:W-:Y:S01]  /*15120*/  MOV R6, 0xfffffff0 ;  /* 0xfffffff000067802 */ /* 0x000fe20000000f00 */
[C---:B------:R-:W-:Y:S01]  /*15130*/  FMUL.FTZ R78, R3.reuse, R78 ;  /* 0x0000004e034e7220 */ /* 0x040fe20000410000 */
[----:B------:R-:W-:Y:S01]  /*15140*/  LEA R0, R0, R2, 0x1 ;  /* 0x0000000200007211 */ /* 0x000fe200078e08ff */
[----:B------:R-:W-:Y:S01]  /*15150*/  FMUL.FTZ R14, R3, R79 ;  /* 0x0000004f030e7220 */ /* 0x000fe20000410000 */
[----:B------:R-:W-:Y:S02]  /*15160*/  SEL R6, R6, 0x10, !P1 ;  /* 0x0000001006067807 */ /* 0x000fe40004800000 */
[----:B------:R-:W-:Y:S01]  /*15170*/  R2P PR, R7, 0x6 ;  /* 0x0000000607007804 */ /* 0x000fe20000000000 */
[C---:B------:R-:W-:Y:S01]  /*15180*/  FMUL.FTZ R90, R3.reuse, R90 ;  /* 0x0000005a035a7220 */ /* 0x040fe20000410000 */
[----:B------:R-:W-:Y:S01]  /*15190*/  F2FP.BF16.PACK_AB R14, R14, R78 ;  /* 0x0000004e0e0e723e */ /* 0x000fe200000010ff */
[----:B------:R-:W-:Y:S01]  /*151a0*/  FMUL.FTZ R5, R3, R91 ;  /* 0x0000005b03057220 */ /* 0x000fe20000410000 */
[----:B------:R-:W-:-:S02]  /*151b0*/  SHF.L.U32 R2, R0, 0x1, RZ ;  /* 0x0000000100027819 */ /* 0x000fc400000006ff */
        /* <DEDUP_REMOVED lines=49> */
[----:B------:R-:W-:-:S03]  /*154d0*/  F2FP.BF16.PACK_AB R19, R19, R120 ;  /* 0x000000781313723e */ /* 0x000fc600000010ff */
[----:B------:R-:W-:Y:S01]  /*154e0*/  STS [R5+0x2000], R30 ;  /* 0x0020001e05007388 */ /* 0x000fe20000000800 */
[----:B------:R-:W-:-:S03]  /*154f0*/  F2FP.BF16.PACK_AB R18, R18, R122 ;  /* 0x0000007a1212723e */ /* 0x000fc600000010ff */
[----:B------:R1:W-:Y:S01]  /*15500*/  STS [R5+0x2400], R98 ;  /* 0x0024006205007388 */ /* 0x0003e20000000800 */
[----:B------:R-:W-:Y:S01]  /*15510*/  F2FP.BF16.PACK_AB R22, R22, R112 ;  /* 0x000000701616723e */ /* 0x000fe200000010ff */
[----:B------:R-:W2:Y:S01]  /*15520*/  LDC.U8 R28, c[0x0][0x329] ;  /* 0x0000ca40ff1c7b82 */ /* 0x000ea20000000000 */
        /* <DEDUP_REMOVED lines=9> */
[C---:B-1----:R-:W-:Y:S02]  /*155c0*/  IADD3 R5, R6.reuse, R2, RZ ;  /* 0x0000000206057210 */ /* 0x042fe40007ffe0ff */
        /* <DEDUP_REMOVED lines=9> */
[----:B------:R-:W-:Y:S02]  /*15660*/  F2FP.BF16.PACK_AB R11, R11, R130 ;  /* 0x000000820b0b723e */ /* 0x000fe400000010ff */
[----:B------:R-:W-:Y:S01]  /*15670*/  F2FP.BF16.PACK_AB R7, R133, R132 ;  /* 0x000000848507723e */ /* 0x000fe200000010ff */
[----:B------:R-:W-:Y:S01]  /*15680*/  STS [R2+0x2000], R17 ;  /* 0x0020001102007388 */ /* 0x000fe20000000800 */
[----:B------:R-:W-:Y:S01]  /*15690*/  F2FP.BF16.PACK_AB R10, R10, R134 ;  /* 0x000000860a0a723e */ /* 0x000fe200000010ff */
[----:B------:R-:W3:Y:S02]  /*156a0*/  LDC.U8 R20, c[0x0][0x328] ;  /* 0x0000ca00ff147b82 */ /* 0x000ee40000000000 */
[----:B------:R-:W-:Y:S04]  /*156b0*/  STS [R2+0x2400], R16 ;  /* 0x0024001002007388 */ /* 0x000fe80000000800 */
[----:B------:R-:W-:Y:S04]  /*156c0*/  STS [R3], R15 ;  /* 0x0000000f03007388 */ /* 0x000fe80000000800 */
[----:B------:R-:W-:Y:S01]  /*156d0*/  STS [R3+0x400], R13 ;  /* 0x0004000d03007388 */ /* 0x000fe20000000800 */
[----:B-1----:R-:W-:-:S05]  /*156e0*/  IADD3 R0, R14, R2, RZ ;  /* 0x000000020e007210 */ /* 0x002fca0007ffe0ff */
[----:B------:R-:W-:Y:S04]  /*156f0*/  STS [R0], R9 ;  /* 0x0000000900007388 */ /* 0x000fe80000000800 */
[----:B------:R1:W-:Y:S04]  /*15700*/  STS [R5], R8 ;  /* 0x0000000805007388 */ /* 0x0003e80000000800 */
[----:B------:R-:W-:Y:S04]  /*15710*/  STS [R3+0x2000], R12 ;  /* 0x0020000c03007388 */ /* 0x000fe80000000800 */
[----:B------:R-:W-:Y:S04]  /*15720*/  STS [R3+0x2400], R11 ;  /* 0x0024000b03007388 */ /* 0x000fe80000000800 */
[----:B------:R4:W-:Y:S04]  /*15730*/  STS [R0+0x2000], R7 ;  /* 0x0020000700007388 */ /* 0x0009e80000000800 */
[----:B------:R4:W-:Y:S04]  /*15740*/  STS [R5+0x2000], R10 ;  /* 0x0020000a05007388 */ /* 0x0009e80000000800 */
[----:B------:R-:W-:Y:S01]  /*15750*/  BAR.SYNC.DEFER_BLOCKING 0x0 ;  /* 0x0000000000007b1d */ /* 0x000fe20000010000 */
[----:B--2---:R-:W-:-:S02]  /*15760*/  ISETP.NE.AND P6, PT, R28, RZ, PT ;  /* 0x000000ff1c00720c */ /* 0x004fc40003fc5270 */
[----:B---3--:R-:W-:-:S03]  /*15770*/  ISETP.NE.AND P2, PT, R20, RZ, PT ;  /* 0x000000ff1400720c */ /* 0x008fc60003f45270 */
[----:B-1----:R-:W1:Y:S01]  /*15780*/  S2R R8, SR_CTAID.X ;  /* 0x0000000000087919 */ /* 0x002e620000002500 */
        /* <DEDUP_REMOVED lines=16> */
[----:B------:R-:W4:Y:S01]  /*15890*/  LDS.128 R208, [R208+0x3800] ;  /* 0x00380000d0d07984 */ /* 0x000f220000000c00 */
        /* <DEDUP_REMOVED lines=74> */
.L_x_1630:
[----:B----4-:R-:W-:Y:S05]  /*15d40*/  BSYNC B0 ;  /* 0x0000000000007941 */ /* 0x010fea0003800000 */
.L_x_1629:
[----:B-1----:R-:W2:Y:S04]  /*15d50*/  LDL.LU.64 R8, [R1+0x68] ;  /* 0x0000680001087983 */ /* 0x002ea80000300a00 */
[----:B------:R-:W3:Y:S04]  /*15d60*/  LDL.LU.64 R4, [R1+0x48] ;  /* 0x0000480001047983 */ /* 0x000ee80000300a00 */
[----:B------:R1:W5:Y:S01]  /*15d70*/  LDL.64 R10, [R1+0x38] ;  /* 0x00003800010a7983 */ /* 0x0003620000100a00 */
[----:B------:R-:W-:Y:S01]  /*15d80*/  SHF.R.S32.HI R0, RZ, 0x1f, R17 ;  /* 0x0000001fff007819 */ /* 0x000fe20000011411 */
[----:B------:R-:W-:Y:S04]  /*15d90*/  BSSY B0, `(.L_x_1631) ;  /* 0x0000011000007945 */ /* 0x000fe80003800000 */
[----:B------:R-:W-:-:S04]  /*15da0*/  IMAD R0, R0, c[0x0][0x1f0], RZ ;  /* 0x00007c0000007a24 */ /* 0x000fc800078e02ff */
[----:B------:R-:W-:Y:S01]  /*15db0*/  IMAD R0, R17, c[0x0][0x1f4], R0 ;  /* 0x00007d0011007a24 */ /* 0x000fe200078e0200 */
[----:B--2---:R-:W-:-:S04]  /*15dc0*/  IADD3 R2, P0, R8, R39, RZ ;  /* 0x0000002708027210 */ /* 0x004fc80007f1e0ff */
[----:B------:R-:W-:Y:S02]  /*15dd0*/  IADD3.X R3, R9, R56, RZ, P0, !PT ;  /* 0x0000003809037210 */ /* 0x000fe400007fe4ff */
[----:B---3-5:R-:W-:-:S03]  /*15de0*/  ISETP.GE.AND P0, PT, R4, R59, PT ;  /* 0x0000003b0400720c */ /* 0x028fc60003f06270 */
[----:B------:R-:W-:-:S05]  /*15df0*/  IMAD.WIDE.U32 R8, R17, c[0x0][0x1f0], R2 ;  /* 0x00007c0011087a25 */ /* 0x000fca00078e0002 */
[----:B------:R-:W-:-:S05]  /*15e00*/  IADD3 R7, R0, R9, RZ ;  /* 0x0000000900077210 */ /* 0x000fca0007ffe0ff */
        /* <DEDUP_REMOVED lines=9> */
.L_x_1632:
[----:B-1----:R-:W-:Y:S05]  /*15ea0*/  BSYNC B0 ;  /* 0x0000000000007941 */ /* 0x002fea0003800000 */
.L_x_1631:
[----:B------:R-:W2:Y:S01]  /*15eb0*/  LDL.LU R0, [R1+0x7c] ;  /* 0x00007c0001007983 */ /* 0x000ea20000300800 */
[----:B------:R-:W-:Y:S01]  /*15ec0*/  BSSY B0, `(.L_x_1633) ;  /* 0x000000e000007945 */ /* 0x000fe20003800000 */
[----:B--2---:R-:W-:-:S13]  /*15ed0*/  ISETP.GE.AND P0, PT, R0, R59, PT ;  /* 0x0000003b0000720c */ /* 0x004fda0003f06270 */
        /* <DEDUP_REMOVED lines=12> */
.L_x_1634:
[----:B------:R-:W-:Y:S05]  /*15fa0*/  BSYNC B0 ;  /* 0x0000000000007941 */ /* 0x000fea0003800000 */
.L_x_1633:
        /* <DEDUP_REMOVED lines=15> */
.L_x_1636:
[----:B------:R-:W-:Y:S05]  /*160a0*/  BSYNC B0 ;  /* 0x0000000000007941 */ /* 0x000fea0003800000 */
.L_x_1635:
        /* <DEDUP_REMOVED lines=15> */
.L_x_1638:
[----:B------:R-:W-:Y:S05]  /*161a0*/  BSYNC B0 ;  /* 0x0000000000007941 */ /* 0x000fea0003800000 */
.L_x_1637:
        /* <DEDUP_REMOVED lines=15> */
.L_x_1640:
[----:B------:R-:W-:Y:S05]  /*162a0*/  BSYNC B0 ;  /* 0x0000000000007941 */ /* 0x000fea0003800000 */
.L_x_1639:
        /* <DEDUP_REMOVED lines=15> */
.L_x_1642:
[----:B------:R-:W-:Y:S05]  /*163a0*/  BSYNC B0 ;  /* 0x0000000000007941 */ /* 0x000fea0003800000 */
.L_x_1641:
        /* <DEDUP_REMOVED lines=15> */
.L_x_1644:
[----:B------:R-:W-:Y:S05]  /*164a0*/  BSYNC B0 ;  /* 0x0000000000007941 */ /* 0x000fea0003800000 */
.L_x_1643:
[----:B------:R-:W2:Y:S02]  /*164b0*/  LDL.LU R0, [R1+0x94] ;  /* 0x0000940001007983 */ /* 0x000ea40000300800 */
[----:B--2---:R-:W-:-:S13]  /*164c0*/  ISETP.GE.AND P0, PT, R0, R59, PT ;  /* 0x0000003b0000720c */ /* 0x004fda0003f06270 */
        /* <DEDUP_REMOVED lines=13> */
.L_x_1645:
        /* <DEDUP_REMOVED lines=14> */
.L_x_2137:


//--------------------- .text._ZN5flash16flash_fwd_kernelI23Flash_fwd_kernel_traitsILi64ELi128ELi64ELi4ELb0ELb0EN7cutlass10bfloat16_tE19Flash_kernel_traitsILi64ELi128ELi64ELi4ES3_EELb0ELb0ELb1ELb0ELb0ELb1ELb1ELb0EEEvNS_16Flash_fwd_paramsE --------------------------
	.section	.text._ZN5flash16flash_fwd_kernelI23Flash_fwd_kernel_traitsILi64ELi128ELi64ELi4ELb0ELb0EN7cutlass10bfloat16_tE19Flash_kernel_traitsILi64ELi128ELi64ELi4ES3_EELb0ELb0ELb1ELb0ELb0ELb1ELb1ELb0EEEvNS_16Flash_fwd_paramsE,"ax",@progbits
	.sectioninfo	@"SHI_REGISTERS=255"
	.align	128
        .global         _ZN5flash16flash_fwd_kernelI23Flash_fwd_kernel_traitsILi64ELi128ELi64ELi4ELb0ELb0EN7cutlass10bfloat16_tE19Flash_kernel_traitsILi64ELi128ELi64ELi4ES3_EELb0ELb0ELb1ELb0ELb0ELb1ELb1ELb0EEEvNS_16Flash_fwd_paramsE
        .type           _ZN5flash16flash_fwd_kernelI23Flash_fwd_kernel_traitsILi64ELi128ELi64ELi4ELb0ELb0EN7cutlass10bfloat16_tE19Flash_kernel_traitsILi64ELi128ELi64ELi4ES3_EELb0ELb0ELb1ELb0ELb0ELb1ELb1ELb0EEEvNS_16Flash_fwd_paramsE,@function
        .size           _ZN5flash16flash_fwd_kernelI23Flash_fwd_kernel_traitsILi64ELi128ELi64ELi4ELb0ELb0EN7cutlass10bfloat16_tE19Flash_kernel_traitsILi64ELi128ELi64ELi4ES3_EELb0ELb0ELb1ELb0ELb0ELb1ELb1ELb0EEEvNS_16Flash_fwd_paramsE,(.L_x_2138 - _ZN5flash16flash_fwd_kernelI23Flash_fwd_kernel_traitsILi64ELi128ELi64ELi4ELb0ELb0EN7cutlass10bfloat16_tE19Flash_kernel_traitsILi64ELi128ELi64ELi4ES3_EELb0ELb0ELb1ELb0ELb0ELb1ELb1ELb0EEEvNS_16Flash_fwd_paramsE)
        .other          _ZN5flash16flash_fwd_kernelI23Flash_fwd_kernel_traitsILi64ELi128ELi64ELi4ELb0ELb0EN7cutlass10bfloat16_tE19Flash_kernel_traitsILi64ELi128ELi64ELi4ES3_EELb0ELb0ELb1ELb0ELb0ELb1ELb1ELb0EEEvNS_16Flash_fwd_paramsE,@"STO_CUDA_ENTRY STV_DEFAULT"
_ZN5flash16flash_fwd_kernelI23Flash_fwd_kernel_traitsILi64ELi128ELi64ELi4ELb0ELb0EN7cutlass10bfloat16_tE19Flash_kernel_traitsILi64ELi128ELi64ELi4ES3_EELb0ELb0ELb1ELb0ELb0ELb1ELb1ELb0EEEvNS_16Flash_fwd_paramsE:
.text._ZN5flash16flash_fwd_kernelI23Flash_fwd_kernel_traitsILi64ELi128ELi64ELi4ELb0ELb0EN7cutlass10bfloat16_tE19Flash_kernel_traitsILi64ELi128ELi64ELi4ES3_EELb0ELb0ELb1ELb0ELb0ELb1ELb1ELb0EEEvNS_16Flash_fwd_paramsE:
        /* <DEDUP_REMOVED lines=22> */
[----:B------:R-:W2:Y:S01]  /*0160*/  S2R R16, SR_CTAID.Z ;  /* 0x0000000000107919 */ /* 0x000ea20000002700 */
        /* <DEDUP_REMOVED lines=11> */
.L_x_1646:
[----:B---34-:R-:W-:Y:S02]  /*0220*/  MOV R0, c[0x0][0x218] ;  /* 0x0000860000007a02 */ /* 0x018fe40000000f00 */
.L_x_1647:
        /* <DEDUP_REMOVED lines=12> */
[----:B------:R-:W-:Y:S01]  /*02f0*/  IADD3 R0, R56, R167, -R57 ;  /* 0x000000a738007210 */ /* 0x000fe20007ffe839 */
[----:B------:R-:W2:Y:S03]  /*0300*/  S2R R166, SR_TID.X ;  /* 0x0000000000a67919 */ /* 0x000ea60000002100 */
[----:B------:R-:W-:-:S04]  /*0310*/  IADD3 R0, R0, -c[0x0][0x2e4], RZ ;  /* 0x8000b90000007a10 */ /* 0x000fc80007ffe0ff */
[----:B------:R-:W-:-:S04]  /*0320*/  SHF.R.S32.HI R2, RZ, 0x1f, R0 ;  /* 0x0000001fff027819 */ /* 0x000fc80000011400 */
[----:B------:R-:W-:Y:S02]  /*0330*/  LEA.HI R0, R2, R0, RZ, 0x6 ;  /* 0x0000000002007211 */ /* 0x000fe400078f30ff */
[----:B------:R-:W-:Y:S02]  /*0340*/  IADD3 R2, R56, 0x3f, RZ ;  /* 0x0000003f38027810 */ /* 0x000fe40007ffe0ff */
[----:B------:R3:W4:Y:S02]  /*0350*/  R2UR UR8, R0 ;  /* 0x00000000000873c2 */ /* 0x00072400000e0000 */
[----:B------:R-:W-:-:S04]  /*0360*/  SHF.R.S32.HI R3, RZ, 0x1f, R2 ;  /* 0x0000001fff037819 */ /* 0x000fc80000011402 */
[----:B------:R-:W-:-:S04]  /*0370*/  LEA.HI R2, R3, R2, RZ, 0x6 ;  /* 0x0000000203027211 */ /* 0x000fc800078f30ff */
[----:B------:R-:W-:Y:S02]  /*0380*/  SHF.R.S32.HI R2, RZ, 0x6, R2 ;  /* 0x00000006ff027819 */ /* 0x000fe40000011402 */
[----:B---3--:R-:W-:Y:S01]  /*0390*/  IADD3 R0, -R57, 0xbf, R167 ;  /* 0x000000bf39007810 */ /* 0x008fe20007ffe1a7 */
[----:B----4-:R-:W-:-:S03]  /*03a0*/  USHF.R.S32.HI UR8, URZ, 0x6, UR8 ;  /* 0x000000063f087899 */ /* 0x010fc60008011408 */
[----:B------:R-:W-:Y:S01]  /*03b0*/  IADD3 R0, R0, c[0x0][0x2e8], R56 ;  /* 0x0000ba0000007a10 */ /* 0x000fe20007ffe038 */
[----:B------:R-:W-:-:S03]  /*03c0*/  UISETP.LT.AND UP0, UPT, URZ, UR8, UPT ;  /* 0x000000083f00728c */ /* 0x000fc6000bf01270 */
[----:B-1----:R-:W-:Y:S01]  /*03d0*/  SHF.R.S32.HI R4, RZ, 0x1f, R0 ;  /* 0x0000001fff047819 */ /* 0x002fe20000011400 */
[----:B------:R-:W-:-:S03]  /*03e0*/  USEL UR8, URZ, UR8, !UP0 ;  /* 0x000000083f087287 */ /* 0x000fc6000c000000 */
[----:B------:R-:W-:-:S04]  /*03f0*/  LEA.HI R0, R4, R0, RZ, 0x6 ;  /* 0x0000000004007211 */ /* 0x000fc800078f30ff */
[----:B------:R-:W-:-:S04]  /*0400*/  SHF.R.S32.HI R0, RZ, 0x6, R0 ;  /* 0x00000006ff007819 */ /* 0x000fc80000011400 */
[----:B------:R-:W-:-:S04]  /*0410*/  IMNMX R234, R2, R0, PT ;  /* 0x0000000002ea7217 */ /* 0x000fc80003800200 */
[----:B------:R-:W-:-:S13]  /*0420*/  ISETP.GT.AND P0, PT, R234, UR8, PT ;  /* 0x00000008ea007c0c */ /* 0x000fda000bf04270 */
[----:B------:R-:W-:Y:S05]  /*0430*/  @P0 BRA `(.L_x_1648) ;  /* 0x00000f2000000947 */ /* 0x000fea0003800000 */
[----:B--2---:R-:W1:Y:S01]  /*0440*/  LDC.U8 R6, c[0x0][0x329] ;  /* 0x0000ca40ff067b82 */ /* 0x004e620000000000 */
[----:B------:R-:W-:Y:S01]  /*0450*/  ISETP.NE.AND P0, PT, R252, -0x1, PT ;  /* 0xfffffffffc00780c */ /* 0x000fe20003f05270 */
[----:B------:R-:W-:Y:S01]  /*0460*/  IMAD.IADD R14, R57, 0x1, -R167 ;  /* 0x00000001390e7824 */ /* 0x000fe200078e0aa7 */
[----:B------:R-:W-:Y:S01]  /*0470*/  SHF.R.S32.HI R10, RZ, 0x1f, R166 ;  /* 0x0000001fff0a7819 */ /* 0x000fe200000114a6 */
[----:B------:R-:W-:Y:S03]  /*0480*/  BSSY B0, `(.L_x_1649) ;  /* 0x000003a000007945 */ /* 0x000fe60003800000 */
[----:B------:R-:W-:Y:S01]  /*0490*/  LEA.HI R10, R10, R166, RZ, 0x3 ;  /* 0x000000a60a0a7211 */ /* 0x000fe200078f18ff */
[----:B------:R-:W2:Y:S03]  /*04a0*/  LDC.U8 R0, c[0x0][0x328] ;  /* 0x0000ca00ff007b82 */ /* 0x000ea60000000000 */
[----:B------:R-:W-:-:S02]  /*04b0*/  LOP3.LUT R4, R10, 0x1ffffff8, RZ, 0xc0, !PT ;  /* 0x1ffffff80a047812 */ /* 0x000fc400078ec0ff */
[----:B------:R-:W-:Y:S01]  /*04c0*/  SHF.R.S32.HI R10, RZ, 0x3, R10 ;  /* 0x00000003ff0a7819 */ /* 0x000fe2000001140a */
[----:B------:R-:W-:-:S04]  /*04d0*/  @P0 IMAD.WIDE.U32 R2, R252, c[0x0][0x1e8], RZ ;  /* 0x00007a00fc020a25 */ /* 0x000fc800078e00ff */
[----:B------:R-:W-:Y:S01]  /*04e0*/  @P0 IMAD R5, R252, c[0x0][0x1ec], R3 ;  /* 0x00007b00fc050a24 */ /* 0x000fe200078e0203 */
[----:B-1----:R-:W-:Y:S02]  /*04f0*/  ISETP.NE.AND P2, PT, R6, RZ, PT ;  /* 0x000000ff0600720c */ /* 0x002fe40003f45270 */
[----:B--2---:R-:W-:Y:S02]  /*0500*/  ISETP.NE.AND P1, PT, R0, RZ, PT ;  /* 0x000000ff0000720c */ /* 0x004fe40003f25270 */
[----:B------:R-:W-:Y:S02]  /*0510*/  @!P0 SHF.R.S32.HI R0, RZ, 0x1f, R11 ;  /* 0x0000001fff008819 */ /* 0x000fe4000001140b */
[----:B------:R-:W-:-:S07]  /*0520*/  ISETP.NE.OR P3, PT, R6, RZ, !P1 ;  /* 0x000000ff0600720c */ /* 0x000fce0004f65670 */
[----:B------:R-:W-:Y:S02]  /*0530*/  @P2 IMAD.MOV.U32 R8, RZ, RZ, c[0x0][0x210] ;  /* 0x00008400ff082624 */ /* 0x000fe400078e00ff */
[----:B------:R-:W-:Y:S02]  /*0540*/  @!P0 IMAD R3, R0, c[0x0][0x1e0], RZ ;  /* 0x0000780000038a24 */ /* 0x000fe400078e02ff */
[----:B------:R-:W-:-:S04]  /*0550*/  @!P0 IMAD.WIDE.U32 R6, R11, c[0x0][0x1e0], RZ ;  /* 0x000078000b068a25 */ /* 0x000fc800078e00ff */
[----:B------:R-:W-:Y:S01]  /*0560*/  IMAD.IADD R0, R166, 0x1, -R4 ;  /* 0x00000001a6007824 */ /* 0x000fe200078e0a04 */
[----:B------:R-:W-:Y:S01]  /*0570*/  @!P0 MOV R2, R6 ;  /* 0x0000000600028202 */ /* 0x000fe20000000f00 */
[----:B------:R-:W-:Y:S02]  /*0580*/  @!P2 IMAD.MOV.U32 R9, RZ, RZ, c[0x0][0x214] ;  /* 0x00008500ff09a624 */ /* 0x000fe400078e00ff */
[----:B------:R-:W-:Y:S02]  /*0590*/  @!P0 IMAD R4, R11, c[0x0][0x1e4], R3 ;  /* 0x000079000b048a24 */ /* 0x000fe400078e0203 */
[----:B------:R-:W-:Y:S01]  /*05a0*/  @P2 IMAD R8, R8, c[0x0][0x214], RZ ;  /* 0x0000850008082a24 */ /* 0x000fe200078e02ff */
[----:B------:R-:W-:Y:S01]  /*05b0*/  @!P2 SEL R8, R9, c[0x0][0x234], !P1 ;  /* 0x00008d000908aa07 */ /* 0x000fe20004800000 */
[----:B------:R-:W-:Y:S01]  /*05c0*/  IMAD.SHL.U32 R0, R0, 0x8, RZ ;  /* 0x0000000800007824 */ /* 0x000fe200078e00ff */
[----:B------:R-:W-:Y:S01]  /*05d0*/  @!P0 IADD3 R5, R7, R4, RZ ;  /* 0x0000000407058210 */ /* 0x000fe20007ffe0ff */
[----:B------:R-:W-:Y:S01]  /*05e0*/  @P2 IMAD.MOV.U32 R3, RZ, RZ, 0x1 ;  /* 0x00000001ff032424 */ /* 0x000fe200078e00ff */
[----:B------:R-:W-:Y:S01]  /*05f0*/  SHF.R.S32.HI R9, RZ, 0x1f, R16 ;  /* 0x0000001fff097819 */ /* 0x000fe20000011410 */
[----:B------:R-:W-:Y:S01]  /*0600*/  @!P2 IMAD R3, R8, c[0x0][0x1c0], RZ ;  /* 0x000070000803aa24 */ /* 0x000fe200078e02ff */
[----:B------:R-:W-:Y:S01]  /*0610*/  IADD3 R4, P1, R0, R2, RZ ;  /* 0x0000000200047210 */ /* 0x000fe20007f3e0ff */
[----:B------:R-:W-:-:S02]  /*0620*/  @!P3 IMAD R7, R11, c[0x0][0x214], RZ ;  /* 0x000085000b07ba24 */ /* 0x000fc400078e02ff */
[----:B------:R-:W-:Y:S01]  /*0630*/  @P2 IMAD.MOV.U32 R15, RZ, RZ, c[0x0][0x210] ;  /* 0x00008400ff0f2624 */ /* 0x000fe200078e00ff */
[----:B------:R-:W-:Y:S01]  /*0640*/  LEA.HI.X.SX32 R5, R0, R5, 0x1, P1 ;  /* 0x0000000500057211 */ /* 0x000fe200008f0eff */
[----:B------:R-:W-:Y:S01]  /*0650*/  IMAD R0, R11, R3, RZ ;  /* 0x000000030b007224 */ /* 0x000fe200078e02ff */
[----:B------:R-:W-:Y:S01]  /*0660*/  @!P2 MOV R15, 0x1 ;  /* 0x00000001000fa802 */ /* 0x000fe20000000f00 */
[----:B------:R-:W-:Y:S01]  /*0670*/  CS2R R2, SRZ ;  /* 0x0000000000027805 */ /* 0x000fe2000001ff00 */
[----:B------:R-:W-:Y:S01]  /*0680*/  @!P3 SEL R7, R7, R252, !P0 ;  /* 0x000000fc0707b207 */ /* 0x000fe20004000000 */
[----:B------:R-:W-:Y:S01]  /*0690*/  IMAD R9, R9, c[0x0][0x1f0], RZ ;  /* 0x00007c0009097a24 */ /* 0x000fe200078e02ff */
[----:B------:R-:W-:Y:S01]  /*06a0*/  SEL R0, R0, RZ, P3 ;  /* 0x000000ff00007207 */ /* 0x000fe20001800000 */
[----:B------:R-:W-:Y:S01]  /*06b0*/  IMAD R6, R167, R15, RZ ;  /* 0x0000000fa7067224 */ /* 0x000fe200078e02ff */
[----:B------:R-:W-:Y:S01]  /*06c0*/  ISETP.GE.AND P2, PT, R10, R14, PT ;  /* 0x0000000e0a00720c */ /* 0x000fe20003f46270 */
[--C-:B------:R-:W-:Y:S01]  /*06d0*/  @!P3 IMAD.MOV.U32 R2, RZ, RZ, R7.reuse ;  /* 0x000000ffff02b224 */ /* 0x100fe200078e0007 */
[----:B------:R-:W-:Y:S01]  /*06e0*/  SHF.R.S32.HI R11, RZ, 0x1f, R10 ;  /* 0x0000001fff0b7819 */ /* 0x000fe2000001140a */
[C---:B------:R-:W-:Y:S01]  /*06f0*/  IMAD R0, R16.reuse, R8, R0 ;  /* 0x0000000810007224 */ /* 0x040fe200078e0200 */
[----:B------:R-:W-:Y:S01]  /*0700*/  @!P3 SHF.R.S32.HI R3, RZ, 0x1f, R7 ;  /* 0x0000001fff03b819 */ /* 0x000fe20000011407 */
[----:B------:R-:W-:-:S02]  /*0710*/  IMAD R9, R16, c[0x0][0x1f4], R9 ;  /* 0x00007d0010097a24 */ /* 0x000fc400078e0209 */
        /* <DEDUP_REMOVED lines=16> */
.L_x_1650:
[----:B------:R-:W-:Y:S05]  /*0820*/  BSYNC B0 ;  /* 0x0000000000007941 */ /* 0x000fea0003800000 */
.L_x_1649:
        /* <DEDUP_REMOVED lines=15> */
.L_x_1652:
[----:B------:R-:W-:Y:S05]  /*0920*/  BSYNC B0 ;  /* 0x0000000000007941 */ /* 0x000fea0003800000 */
.L_x_1651:
        /* <DEDUP_REMOVED lines=15> */
.L_x_1654:
[----:B------:R-:W-:Y:S05]  /*0a20*/  BSYNC B0 ;  /* 0x0000000000007941 */ /* 0x000fea0003800000 */
.L_x_1653:
        /* <DEDUP_REMOVED lines=15> */
.L_x_1656:
[----:B------:R-:W-:Y:S05]  /*0b20*/  BSYNC B0 ;  /* 0x0000000000007941 */ /* 0x000fea0003800000 */
.L_x_1655:
        /* <DEDUP_REMOVED lines=15> */
.L_x_1658:
[----:B------:R-:W-:Y:S05]  /*0c20*/  BSYNC B0 ;  /* 0x0000000000007941 */ /* 0x000fea0003800000 */
.L_x_1657:
        /* <DEDUP_REMOVED lines=15> */
.L_x_1660:
[----:B------:R-:W-:Y:S05]  /*0d20*/  BSYNC B0 ;  /* 0x0000000000007941 */ /* 0x000fea0003800000 */
.L_x_1659:
        /* <DEDUP_REMOVED lines=15> */
.L_x_1662:
[----:B------:R-:W-:Y:S05]  /*0e20*/  BSYNC B0 ;  /* 0x0000000000007941 */ /* 0x000fea0003800000 */
.L_x_1661:
        /* <DEDUP_REMOVED lines=15> */
.L_x_1664:
[----:B------:R-:W-:Y:S05]  /*0f20*/  BSYNC B0 ;  /* 0x0000000000007941 */ /* 0x000fea0003800000 */
.L_x_1663:
        /* <DEDUP_REMOVED lines=67> */
.L_x_1648:
[----:B--2---:R-:W-:Y:S02]  /*1360*/  ISETP.NE.AND P1, PT, R252, -0x1, PT ;  /* 0xfffffffffc00780c */ /* 0x004fe40003f25270 */
[----:B------:R-:W-:-:S11]  /*1370*/  ISETP.NE.AND P0, PT, R8, -0x1, PT ;  /* 0xffffffff0800780c */ /* 0x000fd60003f05270 */
[----:B------:R-:W-:Y:S01]  /*1380*/  @!P1 SHF.R.S32.HI R4, RZ, 0x1f, R11 ;  /* 0x0000001fff049819 */ /* 0x000fe2000001140b */
        /* <DEDUP_REMOVED lines=24> */
.L_x_1665:
[----:B------:R-:W-:Y:S02]  /*1510*/  IABS R4, c[0x0][0x1c8] ;  /* 0x0000720000047a13 */ /* 0x000fe40000000000 */
        /* <DEDUP_REMOVED lines=41> */
.L_x_1666:
[----:B------:R-:W-:Y:S01]  /*17b0*/  SHF.R.S32.HI R32, RZ, 0x1f, R166 ;  /* 0x0000001fff207819 */ /* 0x000fe200000114a6 */
[----:B------:R-:W-:Y:S01]  /*17c0*/  IMAD.IADD R245, R57, 0x1, -R167 ;  /* 0x0000000139f57824 */ /* 0x000fe200078e0aa7 */
[----:B------:R-:W-:Y:S01]  /*17d0*/  IADD3 R213, R234, -0x1, RZ ;  /* 0xffffffffead57810 */ /* 0x000fe20007ffe0ff */
[----:B------:R-:W-:Y:S01]  /*17e0*/  IMAD R7, R6, c[0x0][0x1a8], RZ ;  /* 0x00006a0006077a24 */ /* 0x000fe200078e02ff */
[CC--:B------:R-:W-:Y:S01]  /*17f0*/  LEA.HI R0, R32.reuse, R166.reuse, RZ, 0x3 ;  /* 0x000000a620007211 */ /* 0x0c0fe200078f18ff */
[----:B------:R-:W-:Y:S01]  /*1800*/  UMOV UR12, 0x6 ;  /* 0x00000006000c7882 */ /* 0x000fe20000000000 */
[----:B------:R-:W-:Y:S01]  /*1810*/  LEA.HI R6, R32, R166, RZ, 0x6 ;  /* 0x000000a620067211 */ /* 0x000fe200078f30ff */
[----:B------:R-:W-:Y:S01]  /*1820*/  IMAD R7, R16, c[0x0][0x1ac], R7 ;  /* 0x00006b0010077a24 */ /* 0x000fe200078e0207 */
[----:B------:R-:W-:Y:S01]  /*1830*/  SHF.R.S32.HI R34, RZ, 0x3, R0 ;  /* 0x00000003ff227819 */ /* 0x000fe20000011400 */
[----:B------:R-:W-:Y:S01]  /*1840*/  ULDC.64 UR6, c[0x0][0x198] ;  /* 0x0000660000067ab9 */ /* 0x000fe20000000a00 */
[----:B------:R-:W-:Y:S01]  /*1850*/  LOP3.LUT R2, R0, 0xfffffff8, RZ, 0xc0, !PT ;  /* 0xfffffff800027812 */ /* 0x000fe200078ec0ff */
[----:B------:R-:W-:Y:S01]  /*1860*/  IMAD.SHL.U32 R6, R6, 0x8, RZ ;  /* 0x0000000806067824 */ /* 0x000fe200078e00ff */
[C---:B------:R-:W-:Y:S01]  /*1870*/  IADD3 R37, R34.reuse, 0x10, RZ ;  /* 0x0000001022257810 */ /* 0x040fe20007ffe0ff */
[----:B------:R-:W-:Y:S01]  /*1880*/  IMAD.SHL.U32 R0, R34, 0x40, RZ ;  /* 0x0000004022007824 */ /* 0x000fe200078e00ff */
[----:B------:R-:W-:Y:S01]  /*1890*/  SHF.R.S32.HI R35, RZ, 0x1f, R34 ;  /* 0x0000001fff237819 */ /* 0x000fe20000011422 */
[----:B------:R-:W-:Y:S01]  /*18a0*/  IMAD.IADD R30, R166, 0x1, -R2 ;  /* 0x00000001a61e7824 */ /* 0x000fe200078e0a02 */
[----:B------:R-:W-:Y:S01]  /*18b0*/  ISETP.GE.AND P0, PT, R37, R245, PT ;  /* 0x000000f52500720c */ /* 0x000fe20003f06270 */
[----:B------:R-:W-:Y:S01]  /*18c0*/  USHF.L.U64.HI UR10, UR6, UR12, UR7 ;  /* 0x0000000c060a7299 */ /* 0x000fe20008010207 */
[----:B------:R-:W-:Y:S01]  /*18d0*/  LOP3.LUT R0, R0, 0x1c0, RZ, 0xc0, !PT ;  /* 0x000001c000007812 */ /* 0x000fe200078ec0ff */
[----:B------:R-:W-:Y:S01]  /*18e0*/  IMAD.SHL.U32 R38, R30, 0x8, RZ ;  /* 0x000000081e267824 */ /* 0x000fe200078e00ff */
[----:B------:R-:W-:Y:S01]  /*18f0*/  IADD3 R36, R34, 0x20, RZ ;  /* 0x0000002022247810 */ /* 0x000fe20007ffe0ff */
[----:B------:R-:W-:Y:S01]  /*1900*/  IMAD.WIDE R248, R248, 0x80, R34 ;  /* 0x00000080f8f87825 */ /* 0x000fe200078e0222 */
[----:B------:R-:W-:Y:S01]  /*1910*/  IADD3 R4, R34, 0x40, RZ ;  /* 0x0000004022047810 */ /* 0x000fe20007ffe0ff */
[----:B------:R-:W-:Y:S01]  /*1920*/  STL.64 [R1], R34 ;  /* 0x0000002201007387 */ /* 0x000fe20000100a00 */
[----:B------:R-:W-:Y:S01]  /*1930*/  LOP3.LUT R2, R0, 0x38, R38, 0xf8, !PT ;  /* 0x0000003800027812 */ /* 0x000fe200078ef826 */
[----:B------:R-:W-:Y:S01]  /*1940*/  USHF.L.U32 UR11, UR6, 0x6, URZ ;  /* 0x00000006060b7899 */ /* 0x000fe2000800063f */
[----:B------:R-:W-:Y:S01]  /*1950*/  SHF.R.U32.HI R0, RZ, 0x3, R0 ;  /* 0x00000003ff007819 */ /* 0x000fe20000011600 */
[----:B------:R-:W-:Y:S01]  /*1960*/  STL [R1+0x28], R37 ;  /* 0x0000282501007387 */ /* 0x000fe20000100800 */
[----:B------:R-:W-:Y:S01]  /*1970*/  SHF.R.S32.HI R39, RZ, 0x1f, R38 ;  /* 0x0000001fff277819 */ /* 0x000fe20000011426 */
[----:B------:R-:W-:Y:S01]  /*1980*/  USHF.L.U32 UR9, UR7, 0x5, URZ ;  /* 0x0000000507097899 */ /* 0x000fe2000800063f */
[----:B------:R-:W-:Y:S01]  /*1990*/  LOP3.LUT R5, R2, R0, RZ, 0x3c, !PT ;  /* 0x0000000002057212 */ /* 0x000fe200078e3cff */
[----:B------:R-:W-:Y:S01]  /*19a0*/  STL [R1+0x2c], R36 ;  /* 0x00002c2401007387 */ /* 0x000fe20000100800 */
[----:B------:R-:W-:Y:S01]  /*19b0*/  IADD3 R2, P1, R38, R9, RZ ;  /* 0x0000000926027210 */ /* 0x000fe20007f3e0ff */
[----:B------:R-:W-:Y:S01]  /*19c0*/  UIMAD.WIDE.U32 UR14, UR6, 0x20, URZ ;  /* 0x00000020060e78a5 */ /* 0x000fe2000f8e003f */
[-C--:B------:R-:W-:Y:S01]  /*19d0*/  ISETP.GE.AND P6, PT, R36, R245.reuse, PT ;  /* 0x000000f52400720c */ /* 0x080fe20003fc6270 */
[----:B------:R1:W-:Y:S01]  /*19e0*/  STL [R1+0x40], R4 ;  /* 0x0000400401007387 */ /* 0x0003e20000100800 */
[-C--:B------:R-:W-:Y:S01]  /*19f0*/  ISETP.GE.AND P4, PT, R4, R245.reuse, PT ;  /* 0x000000f50400720c */ /* 0x080fe20003f86270 */
[----:B------:R-:W-:Y:S01]  /*1a00*/  IMAD.X R3, R39, 0x1, R10, P1 ;  /* 0x0000000127037824 */ /* 0x000fe200008e060a */
[----:B------:R-:W-:Y:S01]  /*1a10*/  IADD3 R33, R34, 0x30, RZ ;  /* 0x0000003022217810 */ /* 0x000fe20007ffe0ff */
[----:B------:R-:W-:Y:S01]  /*1a20*/  ULDC.64 UR4, c[0x0][0x1a0] ;  /* 0x0000680000047ab9 */ /* 0x000fe20000000a00 */
[----:B------:R-:W-:Y:S01]  /*1a30*/  LOP3.LUT R212, R5, 0xfffffe00, R6, 0xf8, !PT ;  /* 0xfffffe0005d47812 */ /* 0x000fe200078ef806 */
[----:B------:R-:W-:Y:S01]  /*1a40*/  IMAD.WIDE.U32 R2, R16, c[0x0][0x1a8], R2 ;  /* 0x00006a0010027a25 */ /* 0x000fe200078e0002 */
[----:B------:R-:W-:Y:S01]  /*1a50*/  ISETP.GE.AND P5, PT, R33, R245, PT ;  /* 0x000000f52100720c */ /* 0x000fe20003fa6270 */
[----:B------:R-:W-:Y:S01]  /*1a60*/  STL [R1+0x30], R33 ;  /* 0x0000302101007387 */ /* 0x000fe20000100800 */
[C---:B------:R-:W-:Y:S01]  /*1a70*/  IADD3 R40, R34.reuse, 0x50, RZ ;  /* 0x0000005022287810 */ /* 0x040fe20007ffe0ff */
[----:B------:R-:W-:Y:S01]  /*1a80*/  IMAD.IADD R3, R3, 0x1, R7 ;  /* 0x0000000103037824 */ /* 0x000fe200078e0207 */
[----:B------:R-:W-:Y:S01]  /*1a90*/  IADD3 R21, R34, 0x60, RZ ;  /* 0x0000006022157810 */ /* 0x000fe20007ffe0ff */
[----:B------:R-:W-:Y:S01]  /*1aa0*/  IMAD.SHL.U32 R212, R212, 0x2, RZ ;  /* 0x00000002d4d47824 */ /* 0x000fe200078e00ff */
[----:B------:R-:W-:Y:S01]  /*1ab0*/  @!P6 IADD3 R12, P2, R248, 0x20, RZ ;  /* 0x00000020f80ce810 */ /* 0x000fe20007f5e0ff */
[----:B------:R-:W-:Y:S01]  /*1ac0*/  STL.64 [R1+0x18], R38 ;  /* 0x0000182601007387 */ /* 0x000fe20000100a00 */
[----:B------:R-:W-:Y:S01]  /*1ad0*/  USHF.L.U64.HI UR12, UR4, UR12, UR5 ;  /* 0x0000000c040c7299 */ /* 0x000fe20008010205 */
[----:B------:R-:W-:Y:S01]  /*1ae0*/  LEA.HI R157, R32, R166, RZ, 0x5 ;  /* 0x000000a6209d7211 */ /* 0x000fe200078f28ff */
[----:B------:R-:W-:Y:S01]  /*1af0*/  USHF.L.U32 UR13, UR4, 0x6, URZ ;  /* 0x00000006040d7899 */ /* 0x000fe2000800063f */
[----:B------:R-:W-:Y:S01]  /*1b00*/  @!P6 IMAD.X R5, RZ, RZ, R249, P2 ;  /* 0x000000ffff05e224 */ /* 0x000fe200010e06f9 */
[C---:B------:R-:W-:Y:S01]  /*1b10*/  @!P4 IADD3 R9, P2, R248.reuse, 0x40, RZ ;  /* 0x00000040f809c810 */ /* 0x040fe20007f5e0ff */
[----:B------:R-:W-:Y:S01]  /*1b20*/  STL [R1+0x34], R40 ;  /* 0x0000342801007387 */ /* 0x000fe20000100800 */
[----:B------:R-:W-:-:S02]  /*1b30*/  @!P5 IADD3 R8, P3, R248, 0x30, RZ ;  /* 0x00000030f808d810 */ /* 0x000fc40007f7e0ff */
[----:B------:R-:W-:Y:S01]  /*1b40*/  SHF.R.S32.HI R156, RZ, 0x5, R157 ;  /* 0x00000005ff9c7819 */ /* 0x000fe2000001149d */
[----:B------:R2:W-:Y:S01]  /*1b50*/  STL [R1+0x38], R21 ;  /* 0x0000381501007387 */ /* 0x0005e20000100800 */
[----:B-1----:R-:W-:-:S05]  /*1b60*/  @!P0 IADD3 R4, P1, R248, 0x10, RZ ;  /* 0x00000010f8048810 */ /* 0x002fca0007f3e0ff */
        /* <DEDUP_REMOVED lines=36> */
[----:B------:R-:W-:Y:S02]  /*1db0*/  @!P5 LEA R22, P2, R6, c[0x0][0x160], 0x1 ;  /* 0x000058000616da11 */ /* 0x000fe400078408ff */
        /* <DEDUP_REMOVED lines=13> */
[----:B------:R-:W-:Y:S01]  /*1e90*/  @!P3 IMAD.X R4, RZ, RZ, R249, P0 ;  /* 0x000000ffff04b224 */ /* 0x000fe200000e06f9 */
[----:B------:R-:W-:-:S03]  /*1ea0*/  @!P2 IADD3 R5, P0, R248, 0x60, RZ ;  /* 0x00000060f805a810 */ /* 0x000fc60007f1e0ff */
[----:B------:R-:W-:Y:S02]  /*1eb0*/  @!P3 IMAD R4, R4, c[0x0][0x190], RZ ;  /* 0x000064000404ba24 */ /* 0x000fe400078e02ff */
[----:B------:R-:W-:Y:S01]  /*1ec0*/  @!P2 IMAD.X R0, RZ, RZ, R249, P0 ;  /* 0x000000ffff00a224 */ /* 0x000fe200000e06f9 */
[----:B---3--:R-:W-:-:S03]  /*1ed0*/  @!P1 IADD3 R9, P0, R248, 0x70, RZ ;  /* 0x00000070f8099810 */ /* 0x008fc60007f1e0ff */
[----:B------:R-:W-:Y:S02]  /*1ee0*/  @!P2 IMAD R10, R0, c[0x0][0x190], RZ ;  /* 0x00006400000aaa24 */ /* 0x000fe400078e02ff */
[C---:B------:R-:W-:Y:S02]  /*1ef0*/  @!P3 IMAD R0, R6.reuse, c[0x0][0x194], R4 ;  /* 0x000065000600ba24 */ /* 0x040fe400078e0204 */
[----:B------:R-:W-:-:S04]  /*1f00*/  @!P3 IMAD.WIDE.U32 R6, R6, c[0x0][0x190], R2 ;  /* 0x000064000606ba25 */ /* 0x000fc800078e0002 */
[----:B------:R-:W-:Y:S02]  /*1f10*/  @!P1 IMAD.X R8, RZ, RZ, R249, P0 ;  /* 0x000000ffff089224 */ /* 0x000fe400000e06f9 */
[----:B------:R-:W-:Y:S01]  /*1f20*/  @!P2 IMAD R12, R5, c[0x0][0x194], R10 ;  /* 0x00006500050caa24 */ /* 0x000fe200078e020a */
[----:B------:R-:W-:Y:S01]  /*1f30*/  @!P3 LEA R10, P0, R6, c[0x0][0x160], 0x1 ;  /* 0x00005800060aba11 */ /* 0x000fe200078008ff */
[----:B------:R-:W-:Y:S02]  /*1f40*/  @!P3 IMAD.IADD R0, R7, 0x1, R0 ;  /* 0x000000010700b824 */ /* 0x000fe400078e0200 */
[----:B------:R-:W-:-:S03]  /*1f50*/  @!P2 IMAD.WIDE.U32 R4, R5, c[0x0][0x190], R2 ;  /* 0x000064000504aa25 */ /* 0x000fc600078e0002 */
[----:B------:R-:W-:Y:S01]  /*1f60*/  @!P3 LEA.HI.X R11, R6, c[0x0][0x164], R0, 0x1, P0 ;  /* 0x00005900060bba11 */ /* 0x000fe200000f0c00 */
[----:B------:R-:W-:Y:S01]  /*1f70*/  @!P1 IMAD R8, R8, c[0x0][0x190], RZ ;  /* 0x0000640008089a24 */ /* 0x000fe200078e02ff */
[C---:B------:R-:W-:Y:S01]  /*1f80*/  @!P2 LEA R18, P0, R4.reuse, c[0x0][0x160], 0x1 ;  /* 0x000058000412aa11 */ /* 0x040fe200078008ff */
[----:B------:R-:W-:Y:S02]  /*1f90*/  @!P2 IMAD.IADD R0, R5, 0x1, R12 ;  /* 0x000000010500a824 */ /* 0x000fe400078e020c */
[C---:B------:R-:W-:Y:S01]  /*1fa0*/  @!P1 IMAD R6, R9.reuse, c[0x0][0x194], R8 ;  /* 0x0000650009069a24 */ /* 0x040fe200078e0208 */
[----:B------:R2:W-:Y:S01]  /*1fb0*/  @!P3 LDGSTS.E.BYPASS.LTC128B.128 [R212+0x2800], [R10.64] ;  /* 0x028000000ad4bfae */ /* 0x0005e2000b901d50 */
[----:B------:R-:W-:Y:S01]  /*1fc0*/  @!P1 IMAD.WIDE.U32 R2, R9, c[0x0][0x190], R2 ;  /* 0x0000640009029a25 */ /* 0x000fe200078e0002 */
[----:B------:R-:W-:-:S03]  /*1fd0*/  @!P2 LEA.HI.X R19, R4, c[0x0][0x164], R0, 0x1, P0 ;  /* 0x000059000413aa11 */ /* 0x000fc600000f0c00 */
[----:B------:R-:W-:Y:S01]  /*1fe0*/  @!P1 IMAD.IADD R3, R3, 0x1, R6 ;  /* 0x0000000103039824 */ /* 0x000fe200078e0206 */
[----:B-1----:R-:W-:Y:S01]  /*1ff0*/  @!P1 LEA R14, P0, R2, c[0x0][0x160], 0x1 ;  /* 0x00005800020e9a11 */ /* 0x002fe200078008ff */
        /* <DEDUP_REMOVED lines=19> */
[-C--:B------:R-:W-:Y:S01]  /*2130*/  ISETP.GE.AND P3, PT, R36, R9.reuse, PT ;  /* 0x000000092400720c */ /* 0x080fe20003f66270 */
[----:B------:R-:W-:Y:S01]  /*2140*/  IMAD R2, R26, c[0x0][0x1b4], R0 ;  /* 0x00006d001a027a24 */ /* 0x000fe200078e0200 */
[----:B------:R-:W-:Y:S01]  /*2150*/  ISETP.GE.AND P2, PT, R33, R9, PT ;  /* 0x000000092100720c */ /* 0x000fe20003f46270 */
[----:B------:R-:W-:Y:S01]  /*2160*/  IMAD R0, R213, UR10, RZ ;  /* 0x0000000ad5007c24 */ /* 0x000fe2000f8e02ff */
[----:B------:R-:W-:Y:S01]  /*2170*/  STL.64 [R1+0x8], R236 ;  /* 0x000008ec01007387 */ /* 0x000fe20000100a00 */
[----:B------:R-:W-:-:S02]  /*2180*/  IMAD.IADD R251, R237, 0x1, R2 ;  /* 0x00000001edfb7824 */ /* 0x000fc400078e0202 */
[----:B------:R-:W-:Y:S02]  /*2190*/  IMAD R0, R17, UR11, R0 ;  /* 0x0000000b11007c24 */ /* 0x000fe4000f8e0200 */
[----:B------:R-:W-:-:S04]  /*21a0*/  IMAD.WIDE.U32 R2, R213, UR11, R250 ;  /* 0x0000000bd5027c25 */ /* 0x000fc8000f8e00fa */
[----:B------:R-:W-:Y:S01]  /*21b0*/  IMAD.U32 R4, RZ, RZ, UR6 ;  /* 0x00000006ff047e24 */ /* 0x000fe2000f8e00ff */
[----:B------:R-:W-:Y:S01]  /*21c0*/  @!P5 LEA R6, P6, R2, c[0x0][0x168], 0x1 ;  /* 0x00005a000206da11 */ /* 0x000fe200078c08ff */
[----:B------:R-:W-:Y:S02]  /*21d0*/  IMAD.U32 R7, RZ, RZ, UR6 ;  /* 0x00000006ff077e24 */ /* 0x000fe4000f8e00ff */
[----:B------:R-:W-:Y:S02]  /*21e0*/  IMAD.U32 R5, RZ, RZ, UR7 ;  /* 0x00000007ff057e24 */ /* 0x000fe4000f8e00ff */
[----:B------:R-:W-:Y:S01]  /*21f0*/  IMAD.IADD R3, R3, 0x1, R0 ;  /* 0x0000000103037824 */ /* 0x000fe200078e0200 */
[----:B------:R-:W-:Y:S01]  /*2200*/  @!P4 LEA R0, P0, R4, R2, 0x4 ;  /* 0x000000020400c211 */ /* 0x000fe200078020ff */
[----:B--2---:R-:W-:Y:S02]  /*2210*/  IMAD.U32 R10, RZ, RZ, UR9 ;  /* 0x00000009ff0a7e24 */ /* 0x004fe4000f8e00ff */
[----:B------:R-:W-:Y:S01]  /*2220*/  IMAD R11, R213, UR12, RZ ;  /* 0x0000000cd50b7c24 */ /* 0x000fe2000f8e02ff */
[----:B------:R-:W-:Y:S01]  /*2230*/  @!P4 LEA.HI.X R5, R7, R3, R5, 0x4, P0 ;  /* 0x000000030705c211 */ /* 0x000fe200000f2405 */
[----:B-1----:R-:W-:Y:S01]  /*2240*/  IMAD.WIDE.U32 R18, R26, c[0x0][0x1b8], R12 ;  /* 0x00006e001a127a25 */ /* 0x002fe200078e000c */
[----:B------:R-:W-:-:S02]  /*2250*/  ISETP.GE.AND P0, PT, R33, R9, PT ;  /* 0x000000092100720c */ /* 0x000fc40003f06270 */
[----:B------:R-:W-:Y:S01]  /*2260*/  @!P5 LEA.HI.X R7, R2, c[0x0][0x16c], R3, 0x1, P6 ;  /* 0x00005b000207da11 */ /* 0x000fe200030f0c03 */
[----:B------:R-:W-:Y:S01]  /*2270*/  IMAD R17, R17, UR13, R11 ;  /* 0x0000000d11117c24 */ /* 0x000fe2000f8e020b */
[----:B------:R-:W-:Y:S01]  /*2280*/  @!P4 LEA R4, P6, R0, c[0x0][0x168], 0x1 ;  /* 0x00005a000004ca11 */ /* 0x000fe200078c08ff */
[----:B------:R-:W-:Y:S01]  /*2290*/  IMAD.MOV.U32 R226, RZ, RZ, R18 ;  /* 0x000000ffffe27224 */ /* 0x000fe200078e0012 */
[----:B------:R-:W-:Y:S01]  /*22a0*/  LEA.HI R11, R32, R166, RZ, 0x4 ;  /* 0x000000a6200b7211 */ /* 0x000fe200078f20ff */
[----:B------:R1:W-:Y:S01]  /*22b0*/  @!P5 LDGSTS.E.BYPASS.LTC128B.128 [R212+0x4000], [R6.64] ;  /* 0x0400000006d4dfae */ /* 0x0003e2000b901d50 */
[----:B------:R-:W-:Y:S01]  /*22c0*/  @!P4 LEA.HI.X R5, R0, c[0x0][0x16c], R5, 0x1, P6 ;  /* 0x00005b000005ca11 */ /* 0x000fe200030f0c05 */
[----:B------:R-:W-:Y:S01]  /*22d0*/  IMAD.U32 R0, RZ, RZ, UR6 ;  /* 0x00000006ff007e24 */ /* 0x000fe2000f8e00ff */
[----:B------:R-:W-:Y:S01]  /*22e0*/  @!P3 IADD3 R8, P6, R2, UR14, RZ ;  /* 0x0000000e0208bc10 */ /* 0x000fe2000ffde0ff */
[----:B---3--:R-:W-:Y:S01]  /*22f0*/  IMAD.U32 R14, RZ, RZ, UR4 ;  /* 0x00000004ff0e7e24 */ /* 0x008fe2000f8e00ff */
[-C--:B------:R-:W-:Y:S01]  /*2300*/  ISETP.GE.AND P5, PT, R37, R9.reuse, PT ;  /* 0x000000092500720c */ /* 0x080fe20003fa6270 */
[----:B------:R-:W-:Y:S01]  /*2310*/  VOTEU.ALL UP0, P0 ;  /* 0x00000000003f7886 */ /* 0x000fe20000000000 */
[----:B------:R-:W-:Y:S01]  /*2320*/  @!P3 IADD3.X R10, R3, UR15, R10, P6, !PT ;  /* 0x0000000f030abc10 */ /* 0x000fe2000b7fe40a */
[----:B------:R-:W-:Y:S01]  /*2330*/  @!P0 IMAD.WIDE.U32 R2, R0, 0x30, R2 ;  /* 0x0000003000028825 */ /* 0x000fe200078e0002 */
[----:B------:R2:W-:Y:S01]  /*2340*/  @!P4 LDGSTS.E.BYPASS.LTC128B.128 [R212+0x4800], [R4.64] ;  /* 0x0480000004d4cfae */ /* 0x0005e2000b901d50 */
[-C--:B------:R-:W-:Y:S01]  /*2350*/  ISETP.GE.AND P6, PT, R34, R9.reuse, PT ;  /* 0x000000092200720c */ /* 0x080fe20003fc6270 */
[----:B------:R-:W-:Y:S01]  /*2360*/  @!UP0 UIMAD UR9, UR7, 0x30, URZ ;  /* 0x00000030070988a4 */ /* 0x000fe2000f8e023f */
[----:B------:R-:W-:Y:S01]  /*2370*/  IMAD R0, R16, c[0x0][0x1b8], RZ ;  /* 0x00006e0010007a24 */ /* 0x000fe200078e02ff */
[----:B------:R-:W-:Y:S01]  /*2380*/  ISETP.GE.AND P4, PT, R36, R9, PT ;  /* 0x000000092400720c */ /* 0x000fe20003f86270 */
[----:B------:R-:W-:Y:S01]  /*2390*/  IMAD.U32 R16, RZ, RZ, UR4 ;  /* 0x00000004ff107e24 */ /* 0x000fe2000f8e00ff */
[----:B------:R-:W-:Y:S01]  /*23a0*/  SHF.R.S32.HI R9, RZ, 0x4, R11 ;  /* 0x00000004ff097819 */ /* 0x000fe2000001140b */
[----:B------:R-:W-:Y:S01]  /*23b0*/  IMAD.U32 R13, RZ, RZ, UR5 ;  /* 0x00000005ff0d7e24 */ /* 0x000fe2000f8e00ff */
[----:B------:R-:W-:Y:S01]  /*23c0*/  UIMAD.WIDE.U32 UR14, UR4, 0x20, URZ ;  /* 0x00000020040e78a5 */ /* 0x000fe2000f8e003f */
[----:B------:R-:W-:Y:S01]  /*23d0*/  STL.64 [R1+0x20], R18 ;  /* 0x0000201201007387 */ /* 0x000fe20000100a00 */
[----:B------:R-:W-:Y:S01]  /*23e0*/  VOTEU.ALL UP0, P2 ;  /* 0x00000000003f7886 */ /* 0x000fe20001000000 */
[----:B-1----:R-:W-:-:S04]  /*23f0*/  @!P3 LEA R6, P1, R8, c[0x0][0x168], 0x1 ;  /* 0x00005a000806ba11 */ /* 0x002fc800078208ff */
[----:B------:R-:W-:Y:S01]  /*2400*/  @!P3 LEA.HI.X R7, R8, c[0x0][0x16c], R10, 0x1, P1 ;  /* 0x00005b000807ba11 */ /* 0x000fe200008f0c0a */
[----:B------:R-:W-:Y:S01]  /*2410*/  IMAD R8, R26, c[0x0][0x1bc], R0 ;  /* 0x00006f001a087a24 */ /* 0x000fe200078e0200 */
[----:B------:R-:W-:Y:S01]  /*2420*/  @!P0 IADD3 R0, R3, UR9, RZ ;  /* 0x0000000903008c10 */ /* 0x000fe2000fffe0ff */
[----:B------:R-:W-:Y:S01]  /*2430*/  IMAD.SHL.U32 R10, R34, 0x8, RZ ;  /* 0x00000008220a7824 */ /* 0x000fe200078e00ff */
[----:B------:R-:W-:Y:S01]  /*2440*/  LOP3.LUT R3, R11, 0xfffffff0, RZ, 0xc0, !PT ;  /* 0xfffffff00b037812 */ /* 0x000fe200078ec0ff */
[----:B------:R1:W-:Y:S01]  /*2450*/  @!P3 LDGSTS.E.BYPASS.LTC128B.128 [R212+0x5000], [R6.64] ;  /* 0x0500000006d4bfae */ /* 0x0003e2000b901d50 */
[C---:B--2---:R-:W-:Y:S01]  /*2460*/  @!P0 LEA R4, P1, R2.reuse, c[0x0][0x168], 0x1 ;  /* 0x00005a0002048a11 */ /* 0x044fe200078208ff */
[----:B------:R-:W-:Y:S01]  /*2470*/  IMAD.IADD R227, R19, 0x1, R8 ;  /* 0x0000000113e37824 */ /* 0x000fe200078e0208 */
[----:B------:R-:W-:Y:S01]  /*2480*/  LEA.HI R11, R11, R9, RZ, 0x1 ;  /* 0x000000090b0b7211 */ /* 0x000fe200078f08ff */
[----:B------:R-:W-:Y:S01]  /*2490*/  USHF.L.U32 UR9, UR5, 0x5, URZ ;  /* 0x0000000505097899 */ /* 0x000fe2000800063f */
[----:B------:R-:W-:Y:S01]  /*24a0*/  @!P0 LEA.HI.X R5, R2, c[0x0][0x16c], R0, 0x1, P1 ;  /* 0x00005b0002058a11 */ /* 0x000fe200008f0c00 */
[----:B------:R-:W-:Y:S01]  /*24b0*/  IMAD.IADD R0, R166, 0x1, -R3 ;  /* 0x00000001a6007824 */ /* 0x000fe200078e0a03 */
[----:B------:R-:W-:Y:S01]  /*24c0*/  LOP3.LUT R12, R11, 0xfffffffe, RZ, 0xc0, !PT ;  /* 0xfffffffe0b0c7812 */ /* 0x000fe200078ec0ff */
[----:B------:R-:W-:Y:S01]  /*24d0*/  IMAD.SHL.U32 R2, R30, 0x40, RZ ;  /* 0x000000401e027824 */ /* 0x000fe200078e00ff */
[----:B------:R-:W-:Y:S02]  /*24e0*/  STL.64 [R1+0x10], R226 ;  /* 0x000010e201007387 */ /* 0x000fe40000100a00 */
[----:B------:R-:W-:Y:S01]  /*24f0*/  SHF.R.S32.HI R3, RZ, 0x1f, R0 ;  /* 0x0000001fff037819 */ /* 0x000fe20000011400 */
[----:B------:R-:W-:Y:S01]  /*2500*/  IMAD.IADD R9, R9, 0x1, -R12 ;  /* 0x0000000109097824 */ /* 0x000fe200078e0a0c */
[----:B------:R2:W-:Y:S01]  /*2510*/  @!P0 LDGSTS.E.BYPASS.LTC128B.128 [R212+0x5800], [R4.64] ;  /* 0x0580000004d48fae */ /* 0x0005e2000b901d50 */
[----:B------:R-:W-:-:S02]  /*2520*/  LOP3.LUT R8, R2, 0x1c0, RZ, 0xc0, !PT ;  /* 0x000001c002087812 */ /* 0x000fc400078ec0ff */
[----:B------:R-:W-:Y:S01]  /*2530*/  LEA.HI R15, R3, R0, RZ, 0x3 ;  /* 0x00000000030f7211 */ /* 0x000fe200078f18ff */
[----:B------:R-:W0:Y:S01]  /*2540*/  LDGDEPBAR ;  /* 0x00000000000079af */ /* 0x000e220000000000 */
[----:B------:R-:W-:Y:S01]  /*2550*/  LOP3.LUT R11, R8, 0x8, R10, 0xf8, !PT ;  /* 0x00000008080b7812 */ /* 0x000fe200078ef80a */
[----:B------:R-:W-:Y:S01]  /*2560*/  IMAD.WIDE.U32 R2, R213, UR13, R226 ;  /* 0x0000000dd5027c25 */ /* 0x000fe2000f8e00e2 */
[----:B------:R-:W-:Y:S02]  /*2570*/  LOP3.LUT R10, R15, 0xfffffff8, RZ, 0xc0, !PT ;  /* 0xfffffff80f0a7812 */ /* 0x000fe400078ec0ff */
[----:B------:R-:W-:Y:S01]  /*2580*/  SHF.R.U32.HI R8, RZ, 0x3, R8 ;  /* 0x00000003ff087819 */ /* 0x000fe20000011608 */
[----:B------:R-:W-:Y:S01]  /*2590*/  IMAD.IADD R3, R3, 0x1, R17 ;  /* 0x0000000103037824 */ /* 0x000fe200078e0211 */
[----:B------:R-:W-:Y:S01]  /*25a0*/  @!P5 LEA R14, P1, R14, R2, 0x4 ;  /* 0x000000020e0ed211 */ /* 0x000fe200078220ff */
[----:B------:R-:W-:Y:S01]  /*25b0*/  IMAD.IADD R20, R0, 0x1, -R10 ;  /* 0x0000000100147824 */ /* 0x000fe200078e0a0a */
[----:B------:R-:W-:Y:S01]  /*25c0*/  LOP3.LUT R0, R11, R8, RZ, 0x3c, !PT ;  /* 0x000000080b007212 */ /* 0x000fe200078e3cff */
[----:B------:R-:W-:Y:S01]  /*25d0*/  IMAD.U32 R10, RZ, RZ, UR9 ;  /* 0x00000009ff0a7e24 */ /* 0x000fe2000f8e00ff */
[----:B------:R-:W-:Y:S01]  /*25e0*/  @!P5 LEA.HI.X R11, R16, R3, R13, 0x4, P1 ;  /* 0x00000003100bd211 */ /* 0x000fe200008f240d */
[----:B------:R-:W-:Y:S01]  /*25f0*/  @!UP0 UIMAD UR9, UR5, 0x30, URZ ;  /* 0x00000030050988a4 */ /* 0x000fe2000f8e023f */
[C---:B------:R-:W-:Y:S01]  /*2600*/  @!P6 LEA R12, P1, R2.reuse, c[0x0][0x170], 0x1 ;  /* 0x00005c00020cea11 */ /* 0x040fe200078208ff */
[C---:B------:R-:W-:Y:S01]  /*2610*/  IMAD R0, R9.reuse, 0x200, R0 ;  /* 0x0000020009007824 */ /* 0x040fe200078e0200 */
[C---:B-1----:R-:W-:Y:S01]  /*2620*/  @!P4 IADD3 R7, P0, R2.reuse, UR14, RZ ;  /* 0x0000000e0207cc10 */ /* 0x042fe2000ff1e0ff */
[----:B------:R-:W-:Y:S01]  /*2630*/  IMAD.SHL.U32 R9, R9, 0x8, RZ ;  /* 0x0000000809097824 */ /* 0x000fe200078e00ff */
[----:B------:R-:W-:Y:S01]  /*2640*/  @!P6 LEA.HI.X R13, R2, c[0x0][0x174], R3, 0x1, P1 ;  /* 0x00005d00020dea11 */ /* 0x000fe200008f0c03 */
[----:B------:R-:W-:Y:S01]  /*2650*/  IMAD.SHL.U32 R188, R0, 0x2, RZ ;  /* 0x0000000200bc7824 */ /* 0x000fe200078e00ff */
[----:B------:R-:W-:Y:S01]  /*2660*/  @!P5 LEA R8, P1, R14, c[0x0][0x170], 0x1 ;  /* 0x00005c000e08da11 */ /* 0x000fe200078208ff */
[----:B------:R-:W-:-:S02]  /*2670*/  IMAD.MOV.U32 R0, RZ, RZ, 0x20 ;  /* 0x00000020ff007424 */ /* 0x000fc400078e00ff */
[----:B--2---:R-:W-:Y:S01]  /*2680*/  IMAD.SHL.U32 R4, R20, 0x40, RZ ;  /* 0x0000004014047824 */ /* 0x004fe200078e00ff */
[----:B------:R-:W-:-:S04]  /*2690*/  DEPBAR.LE SB0, 0x0 ;  /* 0x000080000000791a */ /* 0x000fc80000000000 */
[----:B------:R-:W-:Y:S01]  /*26a0*/  LOP3.LUT R4, R4, 0x1c0, RZ, 0xc0, !PT ;  /* 0x000001c004047812 */ /* 0x000fe200078ec0ff */
[----:B------:R-:W-:Y:S01]  /*26b0*/  IMAD.U32 R5, RZ, RZ, UR4 ;  /* 0x00000004ff057e24 */ /* 0x000fe2000f8e00ff */
[----:B------:R-:W-:Y:S01]  /*26c0*/  BAR.SYNC.DEFER_BLOCKING 0x0 ;  /* 0x0000000000007b1d */ /* 0x000fe20000010000 */
[----:B------:R-:W-:Y:S02]  /*26d0*/  IADD3 R199, R188, 0x4040, RZ ;  /* 0x00004040bcc77810 */ /* 0x000fe40007ffe0ff */
[----:B------:R-:W-:Y:S02]  /*26e0*/  LOP3.LUT R9, R4, 0x8, R9, 0xf8, !PT ;  /* 0x0000000804097812 */ /* 0x000fe400078ef809 */
[----:B------:R-:W-:Y:S01]  /*26f0*/  SHF.R.U32.HI R6, RZ, 0x3, R4 ;  /* 0x00000003ff067819 */ /* 0x000fe20000011604 */
[----:B------:R-:W-:Y:S01]  /*2700*/  @!P2 IMAD.WIDE.U32 R4, R5, 0x30, R2 ;  /* 0x000000300504a825 */ /* 0x000fe200078e0002 */
[----:B------:R-:W-:Y:S02]  /*2710*/  @!P4 IADD3.X R2, R3, UR15, R10, P0, !PT ;  /* 0x0000000f0302cc10 */ /* 0x000fe400087fe40a */
[----:B------:R-:W-:-:S02]  /*2720*/  LOP3.LUT R59, R9, R6, RZ, 0x3c, !PT ;  /* 0x00000006093b7212 */ /* 0x000fc400078e3cff */
[----:B------:R-:W-:Y:S01]  /*2730*/  @!P2 IADD3 R3, R5, UR9, RZ ;  /* 0x000000090503ac10 */ /* 0x000fe2000fffe0ff */
[----:B------:R-:W-:Y:S01]  /*2740*/  IMAD.SHL.U32 R5, R15, 0x40, RZ ;  /* 0x000000400f057824 */ /* 0x000fe200078e00ff */
[----:B------:R-:W-:Y:S02]  /*2750*/  @!P5 LEA.HI.X R9, R14, c[0x0][0x174], R11, 0x1, P1 ;  /* 0x00005d000e09da11 */ /* 0x000fe400008f0c0b */
[----:B------:R-:W-:Y:S02]  /*2760*/  @!P4 LEA R6, P1, R7, c[0x0][0x170], 0x1 ;  /* 0x00005c000706ca11 */ /* 0x000fe400078208ff */
[----:B------:R-:W-:Y:S02]  /*2770*/  LOP3.LUT R58, R5, 0xfffffe00, RZ, 0xc0, !PT ;  /* 0xfffffe00053a7812 */ /* 0x000fe400078ec0ff */
[----:B------:R-:W-:Y:S02]  /*2780*/  @!P4 LEA.HI.X R7, R7, c[0x0][0x174], R2, 0x1, P1 ;  /* 0x00005d000707ca11 */ /* 0x000fe400008f0c02 */
[----:B------:R-:W-:Y:S01]  /*2790*/  @!P2 LEA R10, P0, R4, c[0x0][0x170], 0x1 ;  /* 0x00005c00040aaa11 */ /* 0x000fe200078008ff */
[----:B------:R-:W-:Y:S01]  /*27a0*/  IMAD R2, R156, 0x400, R58 ;  /* 0x000004009c027824 */ /* 0x000fe200078e023a */
[----:B------:R-:W-:Y:S02]  /*27b0*/  @P6 STS.128 [R212+0x6000], RZ ;  /* 0x006000ffd4006388 */ /* 0x000fe40000000c00 */
[----:B------:R-:W-:Y:S01]  /*27c0*/  @!P2 LEA.HI.X R11, R4, c[0x0][0x174], R3, 0x1, P0 ;  /* 0x00005d00040baa11 */ /* 0x000fe200000f0c03 */
[----:B------:R-:W-:Y:S01]  /*27d0*/  IMAD.IADD R2, R59, 0x1, R2 ;  /* 0x000000013b027824 */ /* 0x000fe200078e0202 */
[----:B------:R-:W-:Y:S01]  /*27e0*/  @!PT LDS RZ, [RZ] ;  /* 0x00000000fffff984 */ /* 0x000fe20000000800 */
[----:B------:R-:W-:Y:S01]  /*27f0*/  @!PT LDS RZ, [RZ] ;  /* 0x00000000fffff984 */ /* 0x000fe20000000800 */
[----:B------:R-:W-:Y:S01]  /*2800*/  @!PT LDS RZ, [RZ] ;  /* 0x00000000fffff984 */ /* 0x000fe20000000800 */
[----:B------:R1:W-:Y:S03]  /*2810*/  @!P6 LDGSTS.E.BYPASS.LTC128B.128 [R212+0x6000], [R12.64] ;  /* 0x060000000cd4efae */ /* 0x0003e6000b901d50 */
[----:B------:R-:W-:Y:S01]  /*2820*/  IMAD.SHL.U32 R195, R2, 0x2, RZ ;  /* 0x0000000202c37824 */ /* 0x000fe200078e00ff */
        /* <DEDUP_REMOVED lines=16> */
[----:B------:R-:W-:-:S02]  /*2930*/  R2P PR, R20, 0x6 ;  /* 0x0000000614007804 */ /* 0x000fc40000000000 */
[----:B------:R-:W-:Y:S01]  /*2940*/  IADD3 R20, R188, 0x4000, RZ ;  /* 0x00004000bc147810 */ /* 0x000fe20007ffe0ff */
[----:B------:R-:W-:Y:S02]  /*2950*/  LDSM.16.M88.4 R16, [R195] ;  /* 0x00000000c310783b */ /* 0x000fe40000000200 */
[----:B------:R-:W-:Y:S02]  /*2960*/  SEL R2, R2, 0xfffffff0, !P1 ;  /* 0xfffffff002027807 */ /* 0x000fe40004800000 */
[----:B------:R-:W-:Y:S01]  /*2970*/  SEL R3, R0, 0xffffffe0, !P2 ;  /* 0xffffffe000037807 */ /* 0x000fe20005000000 */
[----:B------:R-:W5:Y:S01]  /*2980*/  LDSM.16.M88.4 R36, [R188+0x4800] ;  /* 0x00480000bc24783b */ /* 0x000f620000000200 */
[----:B------:R-:W-:Y:S01]  /*2990*/  R2P PR, R30, 0x6 ;  /* 0x000000061e007804 */ /* 0x000fe20000000000 */
[--C-:B------:R-:W-:Y:S02]  /*29a0*/  IMAD R198, R2, 0x2, R195.reuse ;  /* 0x0000000202c67824 */ /* 0x100fe400078e02c3 */
[----:B------:R-:W5:Y:S01]  /*29b0*/  LDSM.16.M88.4 R32, [R188+0x5000] ;  /* 0x00500000bc20783b */ /* 0x000f620000000200 */
[----:B------:R-:W-:Y:S01]  /*29c0*/  IMAD R196, R3, 0x2, R195 ;  /* 0x0000000203c47824 */ /* 0x000fe200078e02c3 */
[----:B------:R-:W-:-:S02]  /*29d0*/  SEL R0, R0, 0xffffffe0, !P1 ;  /* 0xffffffe000007807 */ /* 0x000fc40004800000 */
[----:B-1----:R-:W-:Y:S01]  /*29e0*/  LDSM.16.M88.4 R12, [R195+0x2000] ;  /* 0x00200000c30c783b */ /* 0x002fe20000000200 */
[----:B------:R-:W-:Y:S02]  /*29f0*/  IMAD R197, R2, 0x2, R196 ;  /* 0x0000000202c57824 */ /* 0x000fe400078e02c4 */
[----:B------:R-:W-:Y:S01]  /*2a00*/  IMAD.IADD R194, R188, 0x1, R0 ;  /* 0x00000001bcc27824 */ /* 0x000fe200078e0200 */
[----:B---3--:R-:W1:Y:S02]  /*2a10*/  LDSM.16.M88.4 R4, [R188+0x4000] ;  /* 0x00400000bc04783b */ /* 0x008e640000000200 */
[----:B------:R-:W-:Y:S02]  /*2a20*/  @P2 IADD3 R199, R20, -0x40, RZ ;  /* 0xffffffc014c72810 */ /* 0x000fe40007ffe0ff */
[----:B------:R-:W-:Y:S02]  /*2a30*/  LDSM.16.M88.4 R64, [R194+0x4000] ;  /* 0x00400000c240783b */ /* 0x000fe40000000200 */
[C---:B------:R-:W-:Y:S01]  /*2a40*/  IADD3 R202, R199.reuse, 0x800, RZ ;  /* 0x00000800c7ca7810 */ /* 0x040fe20007ffe0ff */
[----:B------:R-:W-:Y:S01]  /*2a50*/  IMAD.IADD R193, R0, 0x1, R199 ;  /* 0x0000000100c17824 */ /* 0x000fe200078e02c7 */
[----:B--2---:R-:W-:Y:S01]  /*2a60*/  LDSM.16.M88.4 R8, [R198] ;  /* 0x00000000c608783b */ /* 0x004fe20000000200 */
[----:B------:R-:W-:-:S02]  /*2a70*/  IADD3 R201, R199, 0x1000, RZ ;  /* 0x00001000c7c97810 */ /* 0x000fc40007ffe0ff */
[----:B------:R-:W-:Y:S01]  /*2a80*/  IADD3 R200, R199, 0x1800, RZ ;  /* 0x00001800c7c87810 */ /* 0x000fe20007ffe0ff */
[----:B------:R-:W2:Y:S04]  /*2a90*/  LDSM.16.M88.4 R72, [R194+0x4800] ;  /* 0x00480000c248783b */ /* 0x000ea80000000200 */
[----:B------:R-:W-:Y:S04]  /*2aa0*/  LDSM.16.M88.4 R76, [R199] ;  /* 0x00000000c74c783b */ /* 0x000fe80000000200 */
[----:B----4-:R-:W3:Y:S04]  /*2ab0*/  LDSM.16.M88.4 R24, [R196] ;  /* 0x00000000c418783b */ /* 0x010ee80000000200 */
[----:B------:R-:W4:Y:S04]  /*2ac0*/  LDSM.16.M88.4 R80, [R194+0x5000] ;  /* 0x00500000c250783b */ /* 0x000f280000000200 */
[----:B------:R-:W3:Y:S01]  /*2ad0*/  LDSM.16.M88.4 R28, [R188+0x5800] ;  /* 0x00580000bc1c783b */ /* 0x000ee20000000200 */
[C---:B-----5:R-:W-:Y:S03]  /*2ae0*/  HMMA.16816.F32.BF16 R48, R16.reuse, R36, RZ ;  /* 0x000000241030723c */ /* 0x060fe600000418ff */
[----:B------:R-:W5:Y:S04]  /*2af0*/  LDSM.16.M88.4 R96, [R199+0x800] ;  /* 0x00080000c760783b */ /* 0x000f680000000200 */
[----:B------:R-:W-:Y:S01]  /*2b00*/  LDSM.16.M88.4 R20, [R197] ;  /* 0x00000000c514783b */ /* 0x000fe20000000200 */
[C---:B------:R-:W-:Y:S03]  /*2b10*/  HMMA.16816.F32.BF16 R44, R16.reuse, R32, RZ ;  /* 0x00000020102c723c */ /* 0x040fe600000418ff */
[----:B------:R-:W3:Y:S04]  /*2b20*/  LDSM.16.M88.4 R84, [R193] ;  /* 0x00000000c154783b */ /* 0x000ee80000000200 */
[----:B------:R-:W3:Y:S01]  /*2b30*/  LDSM.16.M88.4 R136, [R199+0x1000] ;  /* 0x00100000c788783b */ /* 0x000ee20000000200 */
[----:B-1----:R-:W-:Y:S03]  /*2b40*/  HMMA.16816.F32.BF16 R40, R16, R4, RZ ;  /* 0x000000041028723c */ /* 0x002fe600000418ff */
[----:B------:R-:W1:Y:S04]  /*2b50*/  LDSM.16.M88.4 R68, [R194+0x5800] ;  /* 0x00580000c244783b */ /* 0x000e680000000200 */
[----:B------:R-:W-:Y:S01]  /*2b60*/  LDSM.16.M88.4 R104, [R193+0x800] ;  /* 0x00080000c168783b */ /* 0x000fe20000000200 */
[----:B--2---:R-:W-:Y:S03]  /*2b70*/  HMMA.16816.F32.BF16 R48, R8, R72, R48 ;  /* 0x000000480830723c */ /* 0x004fe60000041830 */
[----:B------:R-:W-:Y:S04]  /*2b80*/  LDSM.16.M88.4 R148, [R193+0x1000] ;  /* 0x00100000c194783b */ /* 0x000fe80000000200 */
[----:B------:R-:W-:Y:S01]  /*2b90*/  LDSM.16.M88.4 R152, [R199+0x1800] ;  /* 0x00180000c798783b */ /* 0x000fe20000000200 */
[----:B------:R-:W-:Y:S03]  /*2ba0*/  HMMA.16816.F32.BF16 R92, R12, R4, RZ ;  /* 0x000000040c5c723c */ /* 0x000fe600000418ff */
[----:B------:R-:W0:Y:S05]  /*2bb0*/  LDGDEPBAR ;  /* 0x00000000000079af */ /* 0x000e2a0000000000 */
[----:B------:R-:W-:Y:S08]  /*2bc0*/  HMMA.16816.F32.BF16 R40, R8, R64, R40 ;  /* 0x000000400828723c */ /* 0x000ff00000041828 */
[-C--:B------:R-:W-:Y:S08]  /*2bd0*/  HMMA.16816.F32.BF16 R128, R12, R6.reuse, RZ ;  /* 0x000000060c80723c */ /* 0x080ff000000418ff */
[----:B------:R-:W-:Y:S01]  /*2be0*/  HMMA.16816.F32.BF16 R108, R16, R6, RZ ;  /* 0x00000006106c723c */ /* 0x000fe200000418ff */
[----:B------:R-:W2:Y:S07]  /*2bf0*/  LDSM.16.M88.4 R4, [R198+0x2000] ;  /* 0x00200000c604783b */ /* 0x000eae0000000200 */
[----:B---3--:R-:W-:Y:S08]  /*2c00*/  HMMA.16816.F32.BF16 R40, R24, R76, R40 ;  /* 0x0000004c1828723c */ /* 0x008ff00000041828 */
[----:B----4-:R-:W-:Y:S08]  /*2c10*/  HMMA.16816.F32.BF16 R44, R8, R80, R44 ;  /* 0x00000050082c723c */ /* 0x010ff0000004182c */
[----:B------:R-:W-:Y:S08]  /*2c20*/  HMMA.16816.F32.BF16 R60, R16, R28, RZ ;  /* 0x0000001c103c723c */ /* 0x000ff000000418ff */
[----:B-----5:R-:W-:Y:S08]  /*2c30*/  HMMA.16816.F32.BF16 R48, R24, R96, R48 ;  /* 0x000000601830723c */ /* 0x020ff00000041830 */
[----:B------:R-:W-:Y:S08]  /*2c40*/  HMMA.16816.F32.BF16 R52, R20, R84, R40 ;  /* 0x000000541434723c */ /* 0x000ff00000041828 */
[C---:B------:R-:W-:Y:S08]  /*2c50*/  HMMA.16816.F32.BF16 R88, R12.reuse, R36, RZ ;  /* 0x000000240c58723c */ /* 0x040ff000000418ff */
[C---:B------:R-:W-:Y:S08]  /*2c60*/  HMMA.16816.F32.BF16 R100, R12.reuse, R32, RZ ;  /* 0x000000200c64723c */ /* 0x040ff000000418ff */
[----:B------:R-:W-:Y:S01]  /*2c70*/  HMMA.16816.F32.BF16 R116, R12, R28, RZ ;  /* 0x0000001c0c74723c */ /* 0x000fe200000418ff */
[----:B------:R-:W-:-:S04]  /*2c80*/  FMUL.FTZ R0, R52, c[0x0][0x2ec] ;  /* 0x0000bb0034007a20 */ /* 0x000fc80000410000 */
[----:B------:R3:W4:Y:S03]  /*2c90*/  MUFU.TANH R159, R0 ;  /* 0x00000000009f7308 */ /* 0x0007260000002400 */
[C---:B------:R-:W-:Y:S08]  /*2ca0*/  HMMA.16816.F32.BF16 R124, R12.reuse, R38, RZ ;  /* 0x000000260c7c723c */ /* 0x040ff000000418ff */
[----:B------:R-:W-:Y:S01]  /*2cb0*/  HMMA.16816.F32.BF16 R140, R12, R34, RZ ;  /* 0x000000220c8c723c */ /* 0x000fe200000418ff */
[----:B---3--:R-:W-:-:S07]  /*2cc0*/  FMUL.FTZ R0, R53, c[0x0][0x2ec] ;  /* 0x0000bb0035007a20 */ /* 0x008fce0000410000 */
[----:B------:R-:W-:Y:S01]  /*2cd0*/  HMMA.16816.F32.BF16 R112, R12, R30, RZ ;  /* 0x0000001e0c70723c */ /* 0x000fe200000418ff */
[----:B------:R3:W-:Y:S07]  /*2ce0*/  MUFU.TANH R158, R0 ;  /* 0x00000000009e7308 */ /* 0x0007ee0000002400 */
[C---:B------:R-:W-:Y:S08]  /*2cf0*/  HMMA.16816.F32.BF16 R120, R16.reuse, R38, RZ ;  /* 0x000000261078723c */ /* 0x040ff000000418ff */
[----:B------:R-:W-:Y:S01]  /*2d00*/  HMMA.16816.F32.BF16 R132, R16, R34, RZ ;  /* 0x000000221084723c */ /* 0x000fe200000418ff */
[----:B---3--:R-:W-:-:S07]  /*2d10*/  FMUL.FTZ R0, R54, c[0x0][0x2ec] ;  /* 0x0000bb0036007a20 */ /* 0x008fce0000410000 */
[----:B------:R-:W-:Y:S01]  /*2d20*/  HMMA.16816.F32.BF16 R144, R16, R30, RZ ;  /* 0x0000001e1090723c */ /* 0x000fe200000418ff */
[----:B------:R-:W3:Y:S07]  /*2d30*/  LDSM.16.M88.4 R16, [R196+0x2000] ;  /* 0x00200000c410783b */ /* 0x000eee0000000200 */
[----:B------:R-:W-:Y:S08]  /*2d40*/  HMMA.16816.F32.BF16 R12, R24, R136, R44 ;  /* 0x00000088180c723c */ /* 0x000ff0000004182c */
[----:B-1----:R-:W-:Y:S01]  /*2d50*/  HMMA.16816.F32.BF16 R28, R8, R68, R60 ;  /* 0x00000044081c723c */ /* 0x002fe2000004183c */
[----:B------:R1:W-:Y:S07]  /*2d60*/  MUFU.TANH R62, R0 ;  /* 0x00000000003e7308 */ /* 0x0003ee0000002400 */
[----:B--2---:R-:W-:Y:S01]  /*2d70*/  HMMA.16816.F32.BF16 R32, R4, R64, R92 ;  /* 0x000000400420723c */ /* 0x004fe2000004185c */
[----:B------:R-:W-:Y:S07]  /*2d80*/  LDSM.16.M88.4 R92, [R193+0x1800] ;  /* 0x00180000c15c783b */ /* 0x000fee0000000200 */
[----:B------:R-:W-:Y:S01]  /*2d90*/  HMMA.16816.F32.BF16 R36, R20, R104, R48 ;  /* 0x000000681424723c */ /* 0x000fe20000041830 */
[----:B-1----:R-:W-:-:S07]  /*2da0*/  FMUL.FTZ R0, R55, c[0x0][0x2ec] ;  /* 0x0000bb0037007a20 */ /* 0x002fce0000410000 */
[----:B------:R-:W-:Y:S01]  /*2db0*/  HMMA.16816.F32.BF16 R48, R20, R148, R12 ;  /* 0x000000941430723c */ /* 0x000fe2000004180c */
[----:B------:R-:W1:Y:S01]  /*2dc0*/  LDSM.16.M88.4 R12, [R197+0x2000] ;  /* 0x00200000c50c783b */ /* 0x000e620000000200 */
[----:B------:R-:W-:-:S06]  /*2dd0*/  DEPBAR.LE SB0, 0x0 ;  /* 0x000080000000791a */ /* 0x000fcc0000000000 */
[----:B------:R-:W-:Y:S08]  /*2de0*/  HMMA.16816.F32.BF16 R40, R24, R152, R28 ;  /* 0x000000981828723c */ /* 0x000ff0000004181c */
[----:B------:R-:W-:Y:S01]  /*2df0*/  HMMA.16816.F32.BF16 R88, R4, R72, R88 ;  /* 0x000000480458723c */ /* 0x000fe20000041858 */
[----:B------:R2:W-:Y:S07]  /*2e00*/  MUFU.TANH R73, R0 ;  /* 0x0000000000497308 */ /* 0x0005ee0000002400 */
[----:B---3--:R-:W-:Y:S08]  /*2e10*/  HMMA.16816.F32.BF16 R28, R16, R76, R32 ;  /* 0x0000004c101c723c */ /* 0x008ff00000041820 */
[----:B------:R-:W-:Y:S01]  /*2e20*/  HMMA.16816.F32.BF16 R32, R8, R66, R108 ;  /* 0x000000420820723c */ /* 0x000fe2000004186c */
[----:B--2---:R-:W-:-:S04]  /*2e30*/  FMUL.FTZ R0, R36, c[0x0][0x2ec] ;  /* 0x0000bb0024007a20 */ /* 0x004fc80000410000 */
[----:B------:R2:W-:Y:S03]  /*2e40*/  MUFU.TANH R161, R0 ;  /* 0x0000000000a17308 */ /* 0x0005e60000002400 */
[----:B------:R-:W-:Y:S08]  /*2e50*/  HMMA.16816.F32.BF16 R100, R4, R80, R100 ;  /* 0x000000500464723c */ /* 0x000ff00000041864 */
[----:B-1----:R-:W-:Y:S01]  /*2e60*/  HMMA.16816.F32.BF16 R44, R12, R84, R28 ;  /* 0x000000540c2c723c */ /* 0x002fe2000004181c */
[----:B--2---:R-:W-:-:S07]  /*2e70*/  FMUL.FTZ R0, R37, c[0x0][0x2ec] ;  /* 0x0000bb0025007a20 */ /* 0x004fce0000410000 */
[----:B------:R-:W-:Y:S01]  /*2e80*/  HMMA.16816.F32.BF16 R28, R24, R78, R32 ;  /* 0x0000004e181c723c */ /* 0x000fe20000041820 */
[----:B------:R1:W-:Y:S07]  /*2e90*/  MUFU.TANH R162, R0 ;  /* 0x0000000000a27308 */ /* 0x0003ee0000002400 */
[C---:B------:R-:W-:Y:S08]  /*2ea0*/  HMMA.16816.F32.BF16 R116, R4.reuse, R68, R116 ;  /* 0x000000440474723c */ /* 0x040ff00000041874 */
[----:B------:R-:W-:Y:S01]  /*2eb0*/  HMMA.16816.F32.BF16 R140, R4, R82, R140 ;  /* 0x00000052048c723c */ /* 0x000fe2000004188c */
[----:B-1----:R-:W-:-:S04]  /*2ec0*/  FMUL.FTZ R0, R38, c[0x0][0x2ec] ;  /* 0x0000bb0026007a20 */ /* 0x002fc80000410000 */
[----:B------:R1:W-:Y:S03]  /*2ed0*/  MUFU.TANH R160, R0 ;  /* 0x0000000000a07308 */ /* 0x0003e60000002400 */
[----:B------:R-:W-:Y:S08]  /*2ee0*/  HMMA.16816.F32.BF16 R28, R20, R86, R28 ;  /* 0x00000056141c723c */ /* 0x000ff0000004181c */
[----:B------:R-:W-:Y:S01]  /*2ef0*/  HMMA.16816.F32.BF16 R112, R4, R70, R112 ;  /* 0x000000460470723c */ /* 0x000fe20000041870 */
[----:B-1----:R-:W-:-:S07]  /*2f00*/  FMUL.FTZ R0, R39, c[0x0][0x2ec] ;  /* 0x0000bb0027007a20 */ /* 0x002fce0000410000 */
[----:B------:R-:W-:Y:S01]  /*2f10*/  HMMA.16816.F32.BF16 R36, R20, R92, R40 ;  /* 0x0000005c1424723c */ /* 0x000fe20000041828 */
[----:B------:R1:W-:Y:S07]  /*2f20*/  MUFU.TANH R108, R0 ;  /* 0x00000000006c7308 */ /* 0x0003ee0000002400 */
[----:B------:R-:W-:Y:S08]  /*2f30*/  HMMA.16816.F32.BF16 R40, R4, R66, R128 ;  /* 0x000000420428723c */ /* 0x000ff00000041880 */
[----:B------:R-:W-:Y:S01]  /*2f40*/  HMMA.16816.F32.BF16 R32, R8, R74, R120 ;  /* 0x0000004a0820723c */ /* 0x000fe20000041878 */
[----:B-1----:R-:W-:-:S04]  /*2f50*/  FMUL.FTZ R0, R48, c[0x0][0x2ec] ;  /* 0x0000bb0030007a20 */ /* 0x002fc80000410000 */
[----:B------:R1:W-:Y:S03]  /*2f60*/  MUFU.TANH R109, R0 ;  /* 0x00000000006d7308 */ /* 0x0003e60000002400 */
[C---:B------:R-:W-:Y:S08]  /*2f70*/  HMMA.16816.F32.BF16 R80, R8.reuse, R82, R132 ;  /* 0x000000520850723c */ /* 0x040ff00000041884 */
[----:B------:R-:W-:Y:S01]  /*2f80*/  HMMA.16816.F32.BF16 R68, R8, R70, R144 ;  /* 0x000000460844723c */ /* 0x000fe20000041890 */
[----:B-1----:R-:W-:-:S07]  /*2f90*/  FMUL.FTZ R0, R49, c[0x0][0x2ec] ;  /* 0x0000bb0031007a20 */ /* 0x002fce0000410000 */
[----:B------:R-:W-:Y:S01]  /*2fa0*/  HMMA.16816.F32.BF16 R8, R24, R98, R32 ;  /* 0x000000621808723c */ /* 0x000fe20000041820 */
[----:B------:R1:W-:Y:S02]  /*2fb0*/  MUFU.TANH R111, R0 ;  /* 0x00000000006f7308 */ /* 0x0003e40000002400 */
[----:B-1----:R-:W-:-:S06]  /*2fc0*/  FMUL.FTZ R0, R50, c[0x0][0x2ec] ;  /* 0x0000bb0032007a20 */ /* 0x002fcc0000410000 */
[----:B------:R1:W-:-:S15]  /*2fd0*/  MUFU.TANH R110, R0 ;  /* 0x00000000006e7308 */ /* 0x0003de0000002400 */
[----:B------:R-:W-:Y:S01]  /*2fe0*/  HMMA.16816.F32.BF16 R32, R20, R106, R8 ;  /* 0x0000006a1420723c */ /* 0x000fe20000041808 */
[----:B-1----:R-:W-:-:S07]  /*2ff0*/  FMUL.FTZ R0, R51, c[0x0][0x2ec] ;  /* 0x0000bb0033007a20 */ /* 0x002fce0000410000 */
[----:B------:R-:W-:Y:S01]  /*3000*/  HMMA.16816.F32.BF16 R48, R4, R74, R124 ;  /* 0x0000004a0430723c */ /* 0x000fe2000004187c */
[----:B------:R1:W-:Y:S07]  /*3010*/  MUFU.TANH R84, R0 ;  /* 0x0000000000547308 */ /* 0x0003ee0000002400 */
[----:B------:R-:W-:Y:S08]  /*3020*/  HMMA.16816.F32.BF16 R4, R16, R78, R40 ;  /* 0x0000004e1004723c */ /* 0x000ff00000041828 */
[----:B------:R-:W-:-:S04]  /*3030*/  FMUL.FTZ R33, R33, c[0x0][0x2ec] ;  /* 0x0000bb0021217a20 */ /* 0x000fc80000410000 */
[----:B------:R-:W-:Y:S01]  /*3040*/  MUFU.TANH R76, R33 ;  /* 0x00000021004c7308 */ /* 0x000fe20000002400 */
[----:B------:R-:W-:Y:S01]  /*3050*/  HMMA.16816.F32.BF16 R40, R16, R96, R88 ;  /* 0x000000601028723c */ /* 0x000fe20000041858 */
[----:B-1----:R-:W-:-:S06]  /*3060*/  FMUL.FTZ R0, R36, c[0x0][0x2ec] ;  /* 0x0000bb0024007a20 */ /* 0x002fcc0000410000 */
[----:B------:R1:W-:Y:S01]  /*3070*/  MUFU.TANH R164, R0 ;  /* 0x0000000000a47308 */ /* 0x0003e20000002400 */
[----:B------:R-:W-:Y:S01]  /*3080*/  HMMA.16816.F32.BF16 R48, R16, R98, R48 ;  /* 0x000000621030723c */ /* 0x000fe20000041830 */
[----:B-1----:R-:W-:-:S15]  /*3090*/  FMUL.FTZ R0, R37, c[0x0][0x2ec] ;  /* 0x0000bb0025007a20 */ /* 0x002fde0000410000 */
[C---:B------:R-:W-:Y:S01]  /*30a0*/  HMMA.16816.F32.BF16 R40, R12.reuse, R104, R40 ;  /* 0x000000680c28723c */ /* 0x040fe20000041828 */
[----:B------:R1:W-:Y:S07]  /*30b0*/  MUFU.TANH R165, R0 ;  /* 0x0000000000a57308 */ /* 0x0003ee0000002400 */
[----:B------:R-:W-:Y:S01]  /*30c0*/  HMMA.16816.F32.BF16 R8, R12, R106, R48 ;  /* 0x0000006a0c08723c */ /* 0x000fe20000041830 */
[----:B-1----:R-:W-:-:S04]  /*30d0*/  FMUL.FTZ R0, R38, c[0x0][0x2ec] ;  /* 0x0000bb0026007a20 */ /* 0x002fc80000410000 */
[----:B------:R1:W-:Y:S11]  /*30e0*/  MUFU.TANH R85, R0 ;  /* 0x0000000000557308 */ /* 0x0003f60000002400 */
[----:B------:R-:W-:-:S04]  /*30f0*/  FMUL.FTZ R43, R43, c[0x0][0x2ec] ;  /* 0x0000bb002b2b7a20 */ /* 0x000fc80000410000 */
[----:B------:R-:W-:Y:S01]  /*3100*/  MUFU.TANH R67, R43 ;  /* 0x0000002b00437308 */ /* 0x000fe20000002400 */
[----:B-1----:R-:W-:Y:S02]  /*3110*/  FMUL.FTZ R0, R39, c[0x0][0x2ec] ;  /* 0x0000bb0027007a20 */ /* 0x002fe40000410000 */
[----:B------:R-:W-:Y:S05]  /*3120*/  HMMA.16816.F32.BF16 R36, R12, R86, R4 ;  /* 0x000000560c24723c */ /* 0x000fea0000041804 */
[----:B------:R1:W-:Y:S02]  /*3130*/  MUFU.TANH R163, R0 ;  /* 0x0000000000a37308 */ /* 0x0003e40000002400 */
[----:B------:R-:W-:-:S02]  /*3140*/  FMUL.FTZ R4, R31, c[0x0][0x2ec] ;  /* 0x0000bb001f047a20 */ /* 0x000fc40000410000 */
[----:B------:R-:W-:-:S04]  /*3150*/  IMAD R6, R156, 0x10, R167 ;  /* 0x000000109c067824 */ /* 0x000fc800078e02a7 */
[----:B------:R2:W-:Y:S01]  /*3160*/  MUFU.TANH R66, R4 ;  /* 0x0000000400427308 */ /* 0x0005e20000002400 */
[----:B-1----:R-:W-:-:S07]  /*3170*/  FMUL.FTZ R0, R44, c[0x0][0x2ec] ;  /* 0x0000bb002c007a20 */ /* 0x002fce0000410000 */
[----:B------:R1:W3:Y:S03]  /*3180*/  MUFU.TANH R63, R0 ;  /* 0x00000000003f7308 */ /* 0x0002e60000002400 */
[----:B------:R-:W-:Y:S02]  /*3190*/  FMUL.FTZ R7, R37, c[0x0][0x2ec] ;  /* 0x0000bb0025077a20 */ /* 0x000fe40000410000 */
[----:B--2---:R-:W-:-:S03]  /*31a0*/  FMUL.FTZ R4, R36, c[0x0][0x2ec] ;  /* 0x0000bb0024047a20 */ /* 0x004fc60000410000 */
[----:B------:R-:W-:Y:S01]  /*31b0*/  MUFU.TANH R64, R7 ;  /* 0x0000000700407308 */ /* 0x000fe20000002400 */
[----:B-1----:R-:W-:-:S07]  /*31c0*/  FMUL.FTZ R0, R45, c[0x0][0x2ec] ;  /* 0x0000bb002d007a20 */ /* 0x002fce0000410000 */
[----:B------:R1:W-:Y:S08]  /*31d0*/  MUFU.TANH R44, R4 ;  /* 0x00000004002c7308 */ /* 0x0003f00000002400 */
[----:B------:R2:W-:Y:S01]  /*31e0*/  MUFU.TANH R77, R0 ;  /* 0x00000000004d7308 */ /* 0x0005e20000002400 */
[----:B-1----:R-:W-:Y:S01]  /*31f0*/  IADD3 R4, R56, -c[0x0][0x2e4], -R57 ;  /* 0x8000b90038047a10 */ /* 0x002fe20007ffe839 */
[----:B--2---:R-:W-:-:S06]  /*3200*/  FMUL.FTZ R0, R46, c[0x0][0x2ec] ;  /* 0x0000bb002e007a20 */ /* 0x004fcc0000410000 */
[----:B------:R1:W2:Y:S02]  /*3210*/  MUFU.TANH R52, R0 ;  /* 0x0000000000347308 */ /* 0x0002a40000002400 */
[----:B-1----:R-:W-:-:S06]  /*3220*/  FMUL.FTZ R0, R47, c[0x0][0x2ec] ;  /* 0x0000bb002f007a20 */ /* 0x002fcc0000410000 */
[----:B------:R1:W-:Y:S02]  /*3230*/  MUFU.TANH R61, R0 ;  /* 0x00000000003d7308 */ /* 0x0003e40000002400 */
[----:B-1----:R-:W-:-:S06]  /*3240*/  FMUL.FTZ R0, R28, c[0x0][0x2ec] ;  /* 0x0000bb001c007a20 */ /* 0x002fcc0000410000 */
[----:B------:R1:W5:Y:S02]  /*3250*/  MUFU.TANH R46, R0 ;  /* 0x00000000002e7308 */ /* 0x0003640000002400 */
[----:B-1----:R-:W-:Y:S02]  /*3260*/  FMUL.FTZ R0, R29, c[0x0][0x2ec] ;  /* 0x0000bb001d007a20 */ /* 0x002fe40000410000 */
[----:B------:R-:W-:-:S04]  /*3270*/  FMUL.FTZ R29, R38, c[0x0][0x2ec] ;  /* 0x0000bb00261d7a20 */ /* 0x000fc80000410000 */
[----:B------:R1:W-:Y:S08]  /*3280*/  MUFU.TANH R72, R0 ;  /* 0x0000000000487308 */ /* 0x0003f00000002400 */
[----:B------:R-:W-:Y:S01]  /*3290*/  MUFU.TANH R53, R29 ;  /* 0x0000001d00357308 */ /* 0x000fe20000002400 */
[----:B-1----:R-:W-:Y:S02]  /*32a0*/  FMUL.FTZ R0, R30, c[0x0][0x2ec] ;  /* 0x0000bb001e007a20 */ /* 0x002fe40000410000 */
[----:B------:R-:W-:-:S05]  /*32b0*/  FMUL.FTZ R30, R39, c[0x0][0x2ec] ;  /* 0x0000bb00271e7a20 */ /* 0x000fca0000410000 */
[----:B------:R1:W1:Y:S08]  /*32c0*/  MUFU.TANH R65, R0 ;  /* 0x0000000000417308 */ /* 0x0002700000002400 */
[----:B------:R2:W2:Y:S01]  /*32d0*/  MUFU.TANH R54, R30 ;  /* 0x0000001e00367308 */ /* 0x0004a20000002400 */
[----:B-1----:R-:W-:-:S05]  /*32e0*/  LOP3.LUT R0, R157, 0xffffffe0, RZ, 0xc0, !PT ;  /* 0xffffffe09d007812 */ /* 0x002fca00078ec0ff */
[C---:B------:R-:W-:Y:S02]  /*32f0*/  IMAD.IADD R0, R166.reuse, 0x1, -R0 ;  /* 0x00000001a6007824 */ /* 0x040fe400078e0a00 */
[----:B------:R-:W-:-:S03]  /*3300*/  IMAD.SHL.U32 R166, R166, 0x2, RZ ;  /* 0x00000002a6a67824 */ /* 0x000fc600078e00ff */
[----:B------:R-:W-:Y:S02]  /*3310*/  SHF.R.S32.HI R5, RZ, 0x1f, R0 ;  /* 0x0000001fff057819 */ /* 0x000fe40000011400 */
[----:B------:R-:W-:Y:S02]  /*3320*/  LOP3.LUT R235, R166, 0x6, RZ, 0xc0, !PT ;  /* 0x00000006a6eb7812 */ /* 0x000fe400078ec0ff */
[----:B------:R-:W-:Y:S02]  /*3330*/  LEA.HI R0, R5, R0, RZ, 0x2 ;  /* 0x0000000005007211 */ /* 0x000fe400078f10ff */
[----:B------:R-:W-:Y:S02]  /*3340*/  IADD3 R5, R56, 0x1, -R57 ;  /* 0x0000000138057810 */ /* 0x000fe40007ffe839 */
[----:B------:R-:W-:Y:S02]  /*3350*/  SHF.R.S32.HI R168, RZ, 0x2, R0 ;  /* 0x00000002ffa87819 */ /* 0x000fe40000011400 */
[----:B------:R-:W-:-:S03]  /*3360*/  IADD3 R28, R5, c[0x0][0x2e8], RZ ;  /* 0x0000ba00051c7a10 */ /* 0x000fc60007ffe0ff */
[----:B------:R-:W-:Y:S01]  /*3370*/  IMAD.IADD R0, R168, 0x1, R6 ;  /* 0x00000001a8007824 */ /* 0x000fe200078e0206 */
[----:B------:R1:W-:Y:S03]  /*3380*/  STL [R1+0x44], R168 ;  /* 0x000044a801007387 */ /* 0x0003e60000100800 */
[C---:B------:R-:W-:Y:S01]  /*3390*/  IMAD.IADD R39, R0.reuse, 0x1, R4 ;  /* 0x0000000100277824 */ /* 0x040fe200078e0204 */
[C---:B------:R-:W-:Y:S01]  /*33a0*/  IADD3 R6, R0.reuse, 0x8, RZ ;  /* 0x0000000800067810 */ /* 0x040fe20007ffe0ff */
[C---:B------:R-:W-:Y:S01]  /*33b0*/  IMAD.IADD R7, R0.reuse, 0x1, R28 ;  /* 0x0000000100077824 */ /* 0x040fe200078e021c */
[C---:B------:R-:W-:Y:S02]  /*33c0*/  IADD3 R5, R0.reuse, 0x40, RZ ;  /* 0x0000004000057810 */ /* 0x040fe40007ffe0ff */
[----:B------:R-:W-:Y:S01]  /*33d0*/  IADD3 R0, R0, 0x48, RZ ;  /* 0x0000004800007810 */ /* 0x000fe20007ffe0ff */
[C---:B------:R-:W-:Y:S01]  /*33e0*/  IMAD.IADD R38, R4.reuse, 0x1, R6 ;  /* 0x0000000104267824 */ /* 0x040fe200078e0206 */
[----:B------:R-:W-:Y:S01]  /*33f0*/  IMNMX R210, R7, R56, PT ;  /* 0x0000003807d27217 */ /* 0x000fe20003800200 */
[C-C-:B------:R-:W-:Y:S01]  /*3400*/  IMAD.IADD R37, R4.reuse, 0x1, R5.reuse ;  /* 0x0000000104257824 */ /* 0x140fe200078e0205 */
[----:B------:R-:W-:Y:S01]  /*3410*/  IMNMX R206, RZ, R39, !PT ;  /* 0x00000027ffce7217 */ /* 0x000fe20007800200 */
[----:B------:R-:W-:Y:S01]  /*3420*/  IMAD.IADD R36, R4, 0x1, R0 ;  /* 0x0000000104247824 */ /* 0x000fe200078e0200 */
[----:B------:R-:W-:Y:S01]  /*3430*/  IMNMX R205, RZ, R38, !PT ;  /* 0x00000026ffcd7217 */ /* 0x000fe20007800200 */
[----:B------:R-:W-:Y:S01]  /*3440*/  FMUL.FTZ R4, R40, c[0x0][0x2ec] ;  /* 0x0000bb0028047a20 */ /* 0x000fe20000410000 */
[----:B------:R-:W-:Y:S01]  /*3450*/  IMNMX R204, RZ, R37, !PT ;  /* 0x00000025ffcc7217 */ /* 0x000fe20007800200 */
[C---:B------:R-:W-:Y:S01]  /*3460*/  IMAD.IADD R6, R28.reuse, 0x1, R6 ;  /* 0x000000011c067824 */ /* 0x040fe200078e0206 */
[----:B------:R-:W-:Y:S01]  /*3470*/  IMNMX R203, RZ, R36, !PT ;  /* 0x00000024ffcb7217 */ /* 0x000fe20007800200 */
[----:B------:R1:W1:Y:S01]  /*3480*/  MUFU.TANH R60, R4 ;  /* 0x00000004003c7308 */ /* 0x0002620000002400 */
[----:B------:R-:W-:-:S02]  /*3490*/  IMAD.IADD R5, R28, 0x1, R5 ;  /* 0x000000011c057824 */ /* 0x000fc400078e0205 */
[----:B------:R-:W-:Y:S01]  /*34a0*/  IMAD.IADD R0, R28, 0x1, R0 ;  /* 0x000000011c007824 */ /* 0x000fe200078e0200 */
[-C--:B------:R-:W-:Y:S01]  /*34b0*/  IMNMX R209, R6, R56.reuse, PT ;  /* 0x0000003806d17217 */ /* 0x080fe20003800200 */
[----:B--2---:R-:W-:Y:S01]  /*34c0*/  HMMA.16816.F32.BF16 R28, R16, R136, R100 ;  /* 0x00000088101c723c */ /* 0x004fe20000041864 */
[-C--:B------:R-:W-:Y:S01]  /*34d0*/  IMNMX R208, R5, R56.reuse, PT ;  /* 0x0000003805d07217 */ /* 0x080fe20003800200 */
[----:B------:R-:W-:Y:S01]  /*34e0*/  FMUL.FTZ R7, R42, c[0x0][0x2ec] ;  /* 0x0000bb002a077a20 */ /* 0x000fe20000410000 */
[----:B------:R-:W-:Y:S01]  /*34f0*/  IMNMX R207, R0, R56, PT ;  /* 0x0000003800cf7217 */ /* 0x000fe20003800200 */
[----:B------:R-:W-:Y:S02]  /*3500*/  FMUL.FTZ R6, R41, c[0x0][0x2ec] ;  /* 0x0000bb0029067a20 */ /* 0x000fe40000410000 */
[----:B------:R2:W2:Y:S01]  /*3510*/  MUFU.TANH R55, R7 ;  /* 0x0000000700377308 */ /* 0x0004a20000002400 */
[----:B------:R-:W-:Y:S02]  /*3520*/  FMUL.FTZ R36, R35, c[0x0][0x2ec] ;  /* 0x0000bb0023247a20 */ /* 0x000fe40000410000 */
[----:B------:R-:W-:-:S02]  /*3530*/  IMAD.IADD R0, R58, 0x1, R59 ;  /* 0x000000013a007824 */ /* 0x000fc400078e023b */
[----:B-1----:R-:W-:-:S03]  /*3540*/  IMAD R4, R213, 0x40, R235 ;  /* 0x00000040d5047824 */ /* 0x002fc600078e02eb */
[----:B------:R-:W1:Y:S01]  /*3550*/  MUFU.TANH R74, R6 ;  /* 0x00000006004a7308 */ /* 0x000e620000002400 */
[----:B------:R-:W-:Y:S01]  /*3560*/  BAR.SYNC.DEFER_BLOCKING 0x0 ;  /* 0x0000000000007b1d */ /* 0x000fe20000010000 */
[C---:B------:R-:W-:Y:S02]  /*3570*/  ISETP.GE.AND P1, PT, R4.reuse, R210, PT ;  /* 0x000000d20400720c */ /* 0x040fe40003f26270 */
[C---:B------:R-:W-:Y:S02]  /*3580*/  IADD3 R5, R4.reuse, 0x1, RZ ;  /* 0x0000000104057810 */ /* 0x040fe40007ffe0ff */
[C---:B------:R-:W-:Y:S02]  /*3590*/  ISETP.LT.OR P1, PT, R4.reuse, R206, P1 ;  /* 0x000000ce0400720c */ /* 0x040fe40000f21670 */
[----:B------:R-:W-:Y:S01]  /*35a0*/  ISETP.GE.AND P5, PT, R4, R208, PT ;  /* 0x000000d00400720c */ /* 0x000fe20003fa6270 */
[----:B--2---:R-:W-:Y:S01]  /*35b0*/  FMUL.FTZ R7, R34, c[0x0][0x2ec] ;  /* 0x0000bb0022077a20 */ /* 0x004fe20000410000 */
[----:B----4-:R-:W-:-:S02]  /*35c0*/  FSEL R42, R159, -INF , !P1 ;  /* 0xff8000009f2a7808 */ /* 0x010fc40004800000 */
[C---:B------:R-:W-:Y:S01]  /*35d0*/  ISETP.GE.AND P6, PT, R5.reuse, R210, PT ;  /* 0x000000d20500720c */ /* 0x040fe20003fc6270 */
[----:B------:R2:W-:Y:S01]  /*35e0*/  MUFU.TANH R57, R7 ;  /* 0x0000000700397308 */ /* 0x0005e20000002400 */
[CC--:B------:R-:W-:Y:S02]  /*35f0*/  ISETP.GE.AND P4, PT, R5.reuse, R209.reuse, PT ;  /* 0x000000d10500720c */ /* 0x0c0fe40003f86270 */
[C---:B------:R-:W-:Y:S02]  /*3600*/  ISETP.GE.AND P0, PT, R4.reuse, R209, PT ;  /* 0x000000d10400720c */ /* 0x040fe40003f06270 */
[C---:B------:R-:W-:Y:S02]  /*3610*/  ISETP.GE.AND P1, PT, R4.reuse, R207, PT ;  /* 0x000000cf0400720c */ /* 0x040fe40003f26270 */
[----:B------:R-:W-:Y:S02]  /*3620*/  ISETP.LT.OR P5, PT, R4, R204, P5 ;  /* 0x000000cc0400720c */ /* 0x000fe40002fa1670 */
[----:B------:R-:W-:-:S02]  /*3630*/  ISETP.LT.OR P6, PT, R5, R206, P6 ;  /* 0x000000ce0500720c */ /* 0x000fc400037c1670 */
[-C--:B------:R-:W-:Y:S02]  /*3640*/  ISETP.LT.OR P4, PT, R5, R205.reuse, P4 ;  /* 0x000000cd0500720c */ /* 0x080fe40002781670 */
[C---:B------:R-:W-:Y:S02]  /*3650*/  ISETP.LT.OR P0, PT, R4.reuse, R205, P0 ;  /* 0x000000cd0400720c */ /* 0x040fe40000701670 */
[C---:B------:R-:W-:Y:S01]  /*3660*/  ISETP.LT.OR P1, PT, R4.reuse, R203, P1 ;  /* 0x000000cb0400720c */ /* 0x040fe20000f21670 */
[----:B--2---:R-:W-:Y:S01]  /*3670*/  FMUL.FTZ R7, R9, c[0x0][0x2ec] ;  /* 0x0000bb0009077a20 */ /* 0x004fe20000410000 */
[----:B------:R-:W-:Y:S02]  /*3680*/  IADD3 R6, R4, 0x8, RZ ;  /* 0x0000000804067810 */ /* 0x000fe40007ffe0ff */
[C---:B------:R-:W-:Y:S02]  /*3690*/  ISETP.GE.AND P2, PT, R5.reuse, R208, PT ;  /* 0x000000d00500720c */ /* 0x040fe40003f46270 */
[----:B------:R-:W-:-:S02]  /*36a0*/  ISETP.GE.AND P3, PT, R5, R207, PT ;  /* 0x000000cf0500720c */ /* 0x000fc40003f66270 */
[----:B---3--:R-:W-:Y:S02]  /*36b0*/  FSEL R49, R63, -INF , !P5 ;  /* 0xff8000003f317808 */ /* 0x008fe40006800000 */
[----:B------:R-:W-:Y:S02]  /*36c0*/  FSEL R62, R62, -INF , !P0 ;  /* 0xff8000003e3e7808 */ /* 0x000fe40004000000 */
[----:B------:R-:W-:Y:S02]  /*36d0*/  FSEL R52, R52, -INF , !P1 ;  /* 0xff80000034347808 */ /* 0x000fe40004800000 */
[----:B------:R-:W-:Y:S02]  /*36e0*/  FSEL R45, R158, -INF , !P6 ;  /* 0xff8000009e2d7808 */ /* 0x000fe40007000000 */
[----:B------:R-:W-:Y:S02]  /*36f0*/  FSEL R63, R73, -INF , !P4 ;  /* 0xff800000493f7808 */ /* 0x000fe40006000000 */
[C---:B------:R-:W-:Y:S01]  /*3700*/  ISETP.GE.AND P0, PT, R6.reuse, R210, PT ;  /* 0x000000d20600720c */ /* 0x040fe20003f06270 */
[----:B------:R-:W-:Y:S01]  /*3710*/  MUFU.TANH R73, R36 ;  /* 0x0000002400497308 */ /* 0x000fe20000002400 */
[----:B------:R-:W-:-:S02]  /*3720*/  ISETP.GE.AND P1, PT, R6, R209, PT ;  /* 0x000000d10600720c */ /* 0x000fc40003f26270 */
[C---:B------:R-:W-:Y:S02]  /*3730*/  ISETP.GE.AND P6, PT, R6.reuse, R208, PT ;  /* 0x000000d00600720c */ /* 0x040fe40003fc6270 */
[----:B------:R-:W-:Y:S02]  /*3740*/  ISETP.GE.AND P4, PT, R6, R207, PT ;  /* 0x000000cf0600720c */ /* 0x000fe40003f86270 */
[C---:B------:R-:W-:Y:S02]  /*3750*/  ISETP.LT.OR P2, PT, R5.reuse, R204, P2 ;  /* 0x000000cc0500720c */ /* 0x040fe40001741670 */
[----:B------:R-:W-:Y:S01]  /*3760*/  ISETP.LT.OR P3, PT, R5, R203, P3 ;  /* 0x000000cb0500720c */ /* 0x000fe20001f61670 */
[----:B------:R-:W-:Y:S01]  /*3770*/  FMUL.FTZ R5, R32, c[0x0][0x2ec] ;  /* 0x0000bb0020057a20 */ /* 0x000fe20000410000 */
[C---:B------:R-:W-:Y:S01]  /*3780*/  ISETP.LT.OR P0, PT, R6.reuse, R206, P0 ;  /* 0x000000ce0600720c */ /* 0x040fe20000701670 */
[----:B------:R-:W-:Y:S01]  /*3790*/  HMMA.16816.F32.BF16 R32, R12, R148, R28 ;  /* 0x000000940c20723c */ /* 0x000fe2000004181c */
[C---:B------:R-:W-:Y:S01]  /*37a0*/  ISETP.LT.OR P1, PT, R6.reuse, R205, P1 ;  /* 0x000000cd0600720c */ /* 0x040fe20000f21670 */
[----:B------:R2:W3:Y:S01]  /*37b0*/  MUFU.TANH R58, R5 ;  /* 0x00000005003a7308 */ /* 0x0004e20000002400 */
[----:B------:R-:W-:-:S02]  /*37c0*/  ISETP.LT.OR P6, PT, R6, R204, P6 ;  /* 0x000000cc0600720c */ /* 0x000fc400037c1670 */
[----:B------:R-:W-:Y:S01]  /*37d0*/  ISETP.LT.OR P4, PT, R6, R203, P4 ;  /* 0x000000cb0600720c */ /* 0x000fe20002781670 */
[----:B------:R-:W-:Y:S01]  /*37e0*/  FMUL.FTZ R6, R8, c[0x0][0x2ec] ;  /* 0x0000bb0008067a20 */ /* 0x000fe20000410000 */
[----:B------:R-:W-:Y:S01]  /*37f0*/  FSEL R47, R77, -INF , !P2 ;  /* 0xff8000004d2f7808 */ /* 0x000fe20005000000 */
[----:B------:R-:W-:Y:S01]  /*3800*/  FMUL.FTZ R29, R10, c[0x0][0x2ec] ;  /* 0x0000bb000a1d7a20 */ /* 0x000fe20000410000 */
[----:B-----5:R-:W-:Y:S01]  /*3810*/  FSEL R46, R46, -INF , !P0 ;  /* 0xff8000002e2e7808 */ /* 0x020fe20004000000 */
[----:B------:R-:W-:Y:S01]  /*3820*/  FMUL.FTZ R28, R11, c[0x0][0x2ec] ;  /* 0x0000bb000b1c7a20 */ /* 0x000fe20000410000 */
[----:B------:R4:W5:Y:S01]  /*3830*/  MUFU.TANH R48, R6 ;  /* 0x0000000600307308 */ /* 0x0009620000002400 */
[----:B------:R-:W-:Y:S01]  /*3840*/  HMMA.16816.F32.BF16 R8, R24, R138, R80 ;  /* 0x0000008a1808723c */ /* 0x000fe20000041850 */
[----:B------:R-:W-:Y:S02]  /*3850*/  FSEL R50, R61, -INF , !P3 ;  /* 0xff8000003d327808 */ /* 0x000fe40005800000 */
[----:B------:R-:W-:-:S02]  /*3860*/  FSEL R65, R65, -INF , !P1 ;  /* 0xff80000041417808 */ /* 0x000fc40004800000 */
[----:B------:R-:W-:Y:S02]  /*3870*/  FSEL R51, R53, -INF , !P4 ;  /* 0xff80000035337808 */ /* 0x000fe40006000000 */
[----:B------:R-:W1:Y:S01]  /*3880*/  MUFU.TANH R40, R29 ;  /* 0x0000001d00287308 */ /* 0x000e620000002400 */
[----:B--2---:R-:W-:Y:S01]  /*3890*/  IADD3 R5, R4, 0x9, RZ ;  /* 0x0000000904057810 */ /* 0x004fe20007ffe0ff */
[----:B------:R-:W-:Y:S01]  /*38a0*/  HMMA.16816.F32.BF16 R36, R16, R152, R116 ;  /* 0x000000981024723c */ /* 0x000fe20000041874 */
[----:B------:R-:W-:Y:S02]  /*38b0*/  FSEL R44, R44, -INF , !P6 ;  /* 0xff8000002c2c7808 */ /* 0x000fe40007000000 */
[C---:B------:R-:W-:Y:S01]  /*38c0*/  ISETP.GE.AND P5, PT, R5.reuse, R210, PT ;  /* 0x000000d20500720c */ /* 0x040fe20003fa6270 */
[----:B------:R-:W-:Y:S01]  /*38d0*/  FMUL.FTZ R34, R34, c[0x0][0x2ec] ;  /* 0x0000bb0022227a20 */ /* 0x000fe20000410000 */
[C---:B------:R-:W-:Y:S01]  /*38e0*/  ISETP.GE.AND P2, PT, R5.reuse, R209, PT ;  /* 0x000000d10500720c */ /* 0x040fe20003f46270 */
[----:B------:R2:W1:Y:S01]  /*38f0*/  MUFU.TANH R41, R28 ;  /* 0x0000001c00297308 */ /* 0x0004620000002400 */
[----:B----4-:R-:W-:Y:S01]  /*3900*/  IADD3 R6, R4, 0x10, RZ ;  /* 0x0000001004067810 */ /* 0x010fe20007ffe0ff */
[----:B------:R-:W-:Y:S01]  /*3910*/  HMMA.16816.F32.BF16 R24, R24, R154, R68 ;  /* 0x0000009a1818723c */ /* 0x000fe20000041844 */
[----:B------:R-:W-:-:S02]  /*3920*/  ISETP.GE.AND P0, PT, R5, R207, PT ;  /* 0x000000cf0500720c */ /* 0x000fc40003f06270 */
[C---:B------:R-:W-:Y:S02]  /*3930*/  ISETP.GE.AND P3, PT, R5.reuse, R208, PT ;  /* 0x000000d00500720c */ /* 0x040fe40003f66270 */
[C---:B------:R-:W-:Y:S01]  /*3940*/  ISETP.GE.AND P1, PT, R6.reuse, R210, PT ;  /* 0x000000d20600720c */ /* 0x040fe20003f26270 */
[----:B------:R4:W1:Y:S01]  /*3950*/  MUFU.TANH R61, R7 ;  /* 0x00000007003d7308 */ /* 0x0008620000002400 */
[C---:B------:R-:W-:Y:S01]  /*3960*/  ISETP.LT.OR P5, PT, R5.reuse, R206, P5 ;  /* 0x000000ce0500720c */ /* 0x040fe20002fa1670 */
[----:B------:R-:W-:Y:S01]  /*3970*/  HMMA.16816.F32.BF16 R8, R20, R150, R8 ;  /* 0x000000961408723c */ /* 0x000fe20000041808 */
[C---:B------:R-:W-:Y:S02]  /*3980*/  ISETP.LT.OR P2, PT, R5.reuse, R205, P2 ;  /* 0x000000cd0500720c */ /* 0x040fe40001741670 */
[C---:B------:R-:W-:Y:S02]  /*3990*/  ISETP.LT.OR P0, PT, R5.reuse, R203, P0 ;  /* 0x000000cb0500720c */ /* 0x040fe40000701670 */
[----:B------:R-:W-:Y:S01]  /*39a0*/  ISETP.LT.OR P3, PT, R5, R204, P3 ;  /* 0x000000cc0500720c */ /* 0x000fe20001f61670 */
[----:B------:R-:W-:Y:S01]  /*39b0*/  MUFU.TANH R34, R34 ;  /* 0x0000002200227308 */ /* 0x000fe20000002400 */
[----:B------:R-:W-:Y:S01]  /*39c0*/  ISETP.LT.OR P1, PT, R6, R206, P1 ;  /* 0x000000ce0600720c */ /* 0x000fe20000f21670 */
[----:B--2---:R-:W-:Y:S01]  /*39d0*/  HMMA.16816.F32.BF16 R28, R16, R138, R140 ;  /* 0x0000008a101c723c */ /* 0x004fe2000004188c */
[----:B------:R-:W-:-:S02]  /*39e0*/  IADD3 R5, R4, 0x11, RZ ;  /* 0x0000001104057810 */ /* 0x000fc40007ffe0ff */
[----:B------:R-:W-:Y:S02]  /*39f0*/  FSEL R56, R72, -INF , !P5 ;  /* 0xff80000048387808 */ /* 0x000fe40006800000 */
[----:B------:R-:W-:Y:S01]  /*3a00*/  FSEL R66, R66, -INF , !P2 ;  /* 0xff80000042427808 */ /* 0x000fe20005000000 */
[----:B----4-:R-:W-:Y:S01]  /*3a10*/  FMUL.FTZ R7, R35, c[0x0][0x2ec] ;  /* 0x0000bb0023077a20 */ /* 0x010fe20000410000 */
[----:B------:R-:W-:Y:S01]  /*3a20*/  FSEL R53, R54, -INF , !P0 ;  /* 0xff80000036357808 */ /* 0x000fe20004000000 */
[----:B------:R-:W-:Y:S01]  /*3a30*/  HMMA.16816.F32.BF16 R16, R16, R154, R112 ;  /* 0x0000009a1010723c */ /* 0x000fe20000041870 */
[C---:B------:R-:W-:Y:S02]  /*3a40*/  ISETP.GE.AND P4, PT, R6.reuse, R209, PT ;  /* 0x000000d10600720c */ /* 0x040fe40003f86270 */
[C---:B------:R-:W-:Y:S02]  /*3a50*/  ISETP.GE.AND P5, PT, R6.reuse, R208, PT ;  /* 0x000000d00600720c */ /* 0x040fe40003fa6270 */
[----:B------:R-:W-:-:S02]  /*3a60*/  ISETP.GE.AND P2, PT, R6, R207, PT ;  /* 0x000000cf0600720c */ /* 0x000fc40003f46270 */
[----:B------:R-:W-:Y:S01]  /*3a70*/  FSEL R43, R64, -INF , !P3 ;  /* 0xff800000402b7808 */ /* 0x000fe20005800000 */
[----:B------:R-:W-:Y:S01]  /*3a80*/  HMMA.16816.F32.BF16 R20, R20, R94, R24 ;  /* 0x0000005e1414723c */ /* 0x000fe20000041818 */
[----:B------:R-:W-:Y:S02]  /*3a90*/  FSEL R54, R161, -INF , !P1 ;  /* 0xff800000a1367808 */ /* 0x000fe40004800000 */
[C---:B------:R-:W-:Y:S02]  /*3aa0*/  ISETP.GE.AND P6, PT, R5.reuse, R210, PT ;  /* 0x000000d20500720c */ /* 0x040fe40003fc6270 */
[C---:B------:R-:W-:Y:S02]  /*3ab0*/  ISETP.GE.AND P3, PT, R5.reuse, R209, PT ;  /* 0x000000d10500720c */ /* 0x040fe40003f66270 */
[C---:B------:R-:W-:Y:S01]  /*3ac0*/  ISETP.GE.AND P0, PT, R5.reuse, R208, PT ;  /* 0x000000d00500720c */ /* 0x040fe20003f06270 */
[----:B------:R-:W-:Y:S01]  /*3ad0*/  HMMA.16816.F32.BF16 R28, R12, R150, R28 ;  /* 0x000000960c1c723c */ /* 0x000fe2000004181c */
[----:B------:R-:W-:-:S02]  /*3ae0*/  ISETP.GE.AND P1, PT, R5, R207, PT ;  /* 0x000000cf0500720c */ /* 0x000fc40003f26270 */
[C---:B------:R-:W-:Y:S02]  /*3af0*/  ISETP.LT.OR P4, PT, R6.reuse, R205, P4 ;  /* 0x000000cd0600720c */ /* 0x040fe40002781670 */
[C---:B------:R-:W-:Y:S02]  /*3b00*/  ISETP.LT.OR P5, PT, R6.reuse, R204, P5 ;  /* 0x000000cc0600720c */ /* 0x040fe40002fa1670 */
[----:B------:R-:W-:Y:S01]  /*3b10*/  ISETP.LT.OR P2, PT, R6, R203, P2 ;  /* 0x000000cb0600720c */ /* 0x000fe20001741670 */
[----:B------:R-:W-:Y:S01]  /*3b20*/  FMUL.FTZ R6, R32, c[0x0][0x2ec] ;  /* 0x0000bb0020067a20 */ /* 0x000fe20000410000 */
[C---:B------:R-:W-:Y:S02]  /*3b30*/  ISETP.LT.OR P6, PT, R5.reuse, R206, P6 ;  /* 0x000000ce0500720c */ /* 0x040fe400037c1670 */
[C---:B------:R-:W-:Y:S01]  /*3b40*/  ISETP.LT.OR P3, PT, R5.reuse, R205, P3 ;  /* 0x000000cd0500720c */ /* 0x040fe20001f61670 */
[----:B------:R2:W4:Y:S01]  /*3b50*/  MUFU.TANH R59, R6 ;  /* 0x00000006003b7308 */ /* 0x0005220000002400 */
[----:B------:R-:W-:-:S02]  /*3b60*/  ISETP.LT.OR P0, PT, R5, R204, P0 ;  /* 0x000000cc0500720c */ /* 0x000fc40000701670 */
[----:B------:R-:W-:Y:S01]  /*3b70*/  ISETP.LT.OR P1, PT, R5, R203, P1 ;  /* 0x000000cb0500720c */ /* 0x000fe20000f21670 */
[----:B------:R-:W-:Y:S01]  /*3b80*/  FMUL.FTZ R22, R22, c[0x0][0x2ec] ;  /* 0x0000bb0016167a20 */ /* 0x000fe20000410000 */
[----:B------:R-:W-:Y:S01]  /*3b90*/  IADD3 R5, R4, 0x18, RZ ;  /* 0x0000001804057810 */ /* 0x000fe20007ffe0ff */
[----:B------:R-:W-:Y:S01]  /*3ba0*/  FMUL.FTZ R20, R20, c[0x0][0x2ec] ;  /* 0x0000bb0014147a20 */ /* 0x000fe20000410000 */
[----:B------:R-:W-:Y:S01]  /*3bb0*/  FSEL R131, R160, -INF , !P4 ;  /* 0xff800000a0837808 */ /* 0x000fe20006000000 */
[----:B------:R-:W-:Y:S01]  /*3bc0*/  FMUL.FTZ R21, R21, c[0x0][0x2ec] ;  /* 0x0000bb0015157a20 */ /* 0x000fe20000410000 */
[----:B------:R-:W-:Y:S01]  /*3bd0*/  ISETP.GE.AND P4, PT, R5, R210, PT ;  /* 0x000000d20500720c */ /* 0x000fe20003f86270 */
[----:B------:R-:W-:Y:S01]  /*3be0*/  MUFU.TANH R22, R22 ;  /* 0x0000001600167308 */ /* 0x000fe20000002400 */
[----:B------:R-:W-:Y:S01]  /*3bf0*/  FSEL R64, R60, -INF , !P5 ;  /* 0xff8000003c407808 */ /* 0x000fe20006800000 */
[----:B------:R-:W-:Y:S01]  /*3c00*/  FMUL.FTZ R31, R31, c[0x0][0x2ec] ;  /* 0x0000bb001f1f7a20 */ /* 0x000fe20000410000 */
[----:B------:R-:W-:Y:S01]  /*3c10*/  ISETP.LT.OR P4, PT, R5, R206, P4 ;  /* 0x000000ce0500720c */ /* 0x000fe20002781670 */
[----:B------:R-:W-:Y:S01]  /*3c20*/  FMUL.FTZ R23, R23, c[0x0][0x2ec] ;  /* 0x0000bb0017177a20 */ /* 0x000fe20000410000 */
[----:B------:R-:W-:Y:S01]  /*3c30*/  FSEL R88, R55, -INF , !P2 ;  /* 0xff80000037587808 */ /* 0x000fe20005000000 */
[----:B--2---:R-:W-:Y:S01]  /*3c40*/  FMUL.FTZ R6, R33, c[0x0][0x2ec] ;  /* 0x0000bb0021067a20 */ /* 0x004fe20000410000 */
[----:B------:R-:W-:Y:S01]  /*3c50*/  FSEL R55, R162, -INF , !P6 ;  /* 0xff800000a2377808 */ /* 0x000fe20007000000 */
[----:B------:R2:W-:Y:S01]  /*3c60*/  MUFU.TANH R60, R7 ;  /* 0x00000007003c7308 */ /* 0x0005e20000002400 */
[----:B------:R-:W-:-:S02]  /*3c70*/  FSEL R130, R108, -INF , !P3 ;  /* 0xff8000006c827808 */ /* 0x000fc40005800000 */
[----:B-1----:R-:W-:Y:S02]  /*3c80*/  FSEL R74, R74, -INF , !P0 ;  /* 0xff8000004a4a7808 */ /* 0x002fe40004000000 */
[----:B------:R-:W-:Y:S02]  /*3c90*/  FSEL R75, R67, -INF , !P1 ;  /* 0xff800000434b7808 */ /* 0x000fe40004800000 */
[----:B---3--:R-:W-:Y:S01]  /*3ca0*/  FSEL R101, R58, -INF , !P4 ;  /* 0xff8000003a657808 */ /* 0x008fe20006000000 */
[----:B------:R1:W3:Y:S01]  /*3cb0*/  MUFU.TANH R72, R6 ;  /* 0x0000000600487308 */ /* 0x0002e20000002400 */
[C---:B------:R-:W-:Y:S02]  /*3cc0*/  ISETP.GE.AND P5, PT, R5.reuse, R209, PT ;  /* 0x000000d10500720c */ /* 0x040fe40003fa6270 */
[C---:B------:R-:W-:Y:S02]  /*3cd0*/  ISETP.GE.AND P2, PT, R5.reuse, R208, PT ;  /* 0x000000d00500720c */ /* 0x040fe40003f46270 */
[----:B------:R-:W-:-:S02]  /*3ce0*/  ISETP.GE.AND P6, PT, R5, R207, PT ;  /* 0x000000cf0500720c */ /* 0x000fc40003fc6270 */
[----:B------:R-:W-:Y:S01]  /*3cf0*/  ISETP.LT.OR P5, PT, R5, R205, P5 ;  /* 0x000000cd0500720c */ /* 0x000fe20002fa1670 */
[----:B--2---:R-:W-:Y:S01]  /*3d00*/  FMUL.FTZ R7, R9, c[0x0][0x2ec] ;  /* 0x0000bb0009077a20 */ /* 0x004fe20000410000 */
[C---:B------:R-:W-:Y:S01]  /*3d10*/  ISETP.LT.OR P2, PT, R5.reuse, R204, P2 ;  /* 0x000000cc0500720c */ /* 0x040fe20001741670 */
[----:B------:R-:W-:Y:S01]  /*3d20*/  MUFU.TANH R31, R31 ;  /* 0x0000001f001f7308 */ /* 0x000fe20000002400 */
[----:B------:R-:W-:Y:S01]  /*3d30*/  ISETP.LT.OR P6, PT, R5, R203, P6 ;  /* 0x000000cb0500720c */ /* 0x000fe200037c1670 */
[----:B------:R-:W-:Y:S01]  /*3d40*/  FMUL.FTZ R5, R8, c[0x0][0x2ec] ;  /* 0x0000bb0008057a20 */ /* 0x000fe20000410000 */
[----:B------:R-:W-:Y:S02]  /*3d50*/  FSEL R129, R57, -INF , !P5 ;  /* 0xff80000039817808 */ /* 0x000fe40006800000 */
[----:B-----5:R-:W-:Y:S02]  /*3d60*/  FSEL R68, R48, -INF , !P2 ;  /* 0xff80000030447808 */ /* 0x020fe40005000000 */
[----:B-1----:R-:W-:Y:S01]  /*3d70*/  IADD3 R6, R4, 0x19, RZ ;  /* 0x0000001904067810 */ /* 0x002fe20007ffe0ff */
[----:B------:R1:W-:Y:S01]  /*3d80*/  MUFU.TANH R35, R7 ;  /* 0x0000000700237308 */ /* 0x0003e20000002400 */
[----:B------:R-:W-:-:S02]  /*3d90*/  FSEL R69, R40, -INF , !P6 ;  /* 0xff80000028457808 */ /* 0x000fc40007000000 */
[C---:B------:R-:W-:Y:S02]  /*3da0*/  ISETP.GE.AND P3, PT, R6.reuse, R210, PT ;  /* 0x000000d20600720c */ /* 0x040fe40003f66270 */
[C---:B------:R-:W-:Y:S02]  /*3db0*/  ISETP.GE.AND P0, PT, R6.reuse, R209, PT ;  /* 0x000000d10600720c */ /* 0x040fe40003f06270 */
[C---:B------:R-:W-:Y:S01]  /*3dc0*/  ISETP.GE.AND P1, PT, R6.reuse, R208, PT ;  /* 0x000000d00600720c */ /* 0x040fe20003f26270 */
[----:B------:R2:W-:Y:S01]  /*3dd0*/  MUFU.TANH R33, R5 ;  /* 0x0000000500217308 */ /* 0x0005e20000002400 */
[C---:B------:R-:W-:Y:S02]  /*3de0*/  ISETP.GE.AND P4, PT, R6.reuse, R207, PT ;  /* 0x000000cf0600720c */ /* 0x040fe40003f86270 */
[C---:B------:R-:W-:Y:S02]  /*3df0*/  ISETP.LT.OR P3, PT, R6.reuse, R206, P3 ;  /* 0x000000ce0600720c */ /* 0x040fe40001f61670 */
[----:B------:R-:W-:-:S02]  /*3e00*/  ISETP.LT.OR P0, PT, R6, R205, P0 ;  /* 0x000000cd0600720c */ /* 0x000fc40000701670 */
[----:B------:R-:W-:Y:S01]  /*3e10*/  ISETP.LT.OR P1, PT, R6, R204, P1 ;  /* 0x000000cc0600720c */ /* 0x000fe20000f21670 */
[----:B-1----:R-:W-:Y:S01]  /*3e20*/  FMUL.FTZ R7, R10, c[0x0][0x2ec] ;  /* 0x0000bb000a077a20 */ /* 0x002fe20000410000 */
[----:B------:R-:W-:Y:S01]  /*3e30*/  ISETP.LT.OR P4, PT, R6, R203, P4 ;  /* 0x000000cb0600720c */ /* 0x000fe20002781670 */
[----:B------:R-:W-:Y:S01]  /*3e40*/  FMUL.FTZ R6, R11, c[0x0][0x2ec] ;  /* 0x0000bb000b067a20 */ /* 0x000fe20000410000 */
[----:B------:R-:W-:Y:S01]  /*3e50*/  FSEL R100, R76, -INF , !P3 ;  /* 0xff8000004c647808 */ /* 0x000fe20005800000 */
[----:B------:R-:W-:Y:S01]  /*3e60*/  HMMA.16816.F32.BF16 R8, R12, R92, R36 ;  /* 0x0000005c0c08723c */ /* 0x000fe20000041824 */
[----:B------:R1:W-:Y:S01]  /*3e70*/  MUFU.TANH R32, R7 ;  /* 0x0000000700207308 */ /* 0x0003e20000002400 */
[----:B------:R-:W-:Y:S02]  /*3e80*/  FSEL R125, R73, -INF , !P0 ;  /* 0xff800000497d7808 */ /* 0x000fe40004000000 */
[----:B--2---:R-:W-:Y:S02]  /*3e90*/  IADD3 R5, R4, 0x20, RZ ;  /* 0x0000002004057810 */ /* 0x004fe40007ffe0ff */
[----:B------:R-:W-:-:S02]  /*3ea0*/  FSEL R41, R41, -INF , !P4 ;  /* 0xff80000029297808 */ /* 0x000fc40006000000 */
[C---:B------:R-:W-:Y:S01]  /*3eb0*/  ISETP.GE.AND P5, PT, R5.reuse, R210, PT ;  /* 0x000000d20500720c */ /* 0x040fe20003fa6270 */
[----:B------:R2:W-:Y:S01]  /*3ec0*/  MUFU.TANH R40, R6 ;  /* 0x0000000600287308 */ /* 0x0005e20000002400 */
[C---:B------:R-:W-:Y:S01]  /*3ed0*/  ISETP.GE.AND P2, PT, R5.reuse, R209, PT ;  /* 0x000000d10500720c */ /* 0x040fe20003f46270 */
[----:B------:R-:W-:Y:S01]  /*3ee0*/  HMMA.16816.F32.BF16 R12, R12, R94, R16 ;  /* 0x0000005e0c0c723c */ /* 0x000fe20000041810 */
[C---:B------:R-:W-:Y:S02]  /*3ef0*/  ISETP.LT.OR P5, PT, R5.reuse, R206, P5 ;  /* 0x000000ce0500720c */ /* 0x040fe40002fa1670 */
[----:B------:R-:W-:Y:S02]  /*3f00*/  ISETP.LT.OR P2, PT, R5, R205, P2 ;  /* 0x000000cd0500720c */ /* 0x000fe40001741670 */
[----:B------:R-:W-:Y:S01]  /*3f10*/  FSEL R109, R109, -INF , !P5 ;  /* 0xff8000006d6d7808 */ /* 0x000fe20006800000 */
[----:B-1----:R-:W-:Y:S01]  /*3f20*/  FMUL.FTZ R7, R28, c[0x0][0x2ec] ;  /* 0x0000bb001c077a20 */ /* 0x002fe20000410000 */
[----:B------:R-:W-:Y:S01]  /*3f30*/  FSEL R147, R110, -INF , !P2 ;  /* 0xff8000006e937808 */ /* 0x000fe20005000000 */
[----:B------:R-:W-:Y:S01]  /*3f40*/  MUFU.TANH R20, R20 ;  /* 0x0000001400147308 */ /* 0x000fe20000002400 */
[----:B------:R-:W-:-:S02]  /*3f50*/  ISETP.GE.AND P6, PT, R5, R208, PT ;  /* 0x000000d00500720c */ /* 0x000fc40003fc6270 */
[C---:B------:R-:W-:Y:S02]  /*3f60*/  ISETP.GE.AND P3, PT, R5.reuse, R207, PT ;  /* 0x000000cf0500720c */ /* 0x040fe40003f66270 */
[C---:B------:R-:W-:Y:S01]  /*3f70*/  ISETP.LT.OR P6, PT, R5.reuse, R204, P6 ;  /* 0x000000cc0500720c */ /* 0x040fe200037c1670 */
[----:B------:R-:W-:Y:S01]  /*3f80*/  FMUL.FTZ R8, R8, c[0x0][0x2ec] ;  /* 0x0000bb0008087a20 */ /* 0x000fe20000410000 */
[----:B--2---:R-:W-:Y:S01]  /*3f90*/  IADD3 R6, R4, 0x21, RZ ;  /* 0x0000002104067810 */ /* 0x004fe20007ffe0ff */
[----:B------:R1:W2:Y:S01]  /*3fa0*/  MUFU.TANH R28, R7 ;  /* 0x00000007001c7308 */ /* 0x0002a20000002400 */
[----:B------:R-:W-:Y:S01]  /*3fb0*/  ISETP.LT.OR P3, PT, R5, R203, P3 ;  /* 0x000000cb0500720c */ /* 0x000fe20001f61670 */
[----:B------:R-:W-:Y:S01]  /*3fc0*/  FMUL.FTZ R9, R9, c[0x0][0x2ec] ;  /* 0x0000bb0009097a20 */ /* 0x000fe20000410000 */
[----:B------:R-:W-:Y:S01]  /*3fd0*/  ISETP.GE.AND P0, PT, R6, R210, PT ;  /* 0x000000d20600720c */ /* 0x000fe20003f06270 */
[----:B------:R-:W-:Y:S01]  /*3fe0*/  FMUL.FTZ R10, R10, c[0x0][0x2ec] ;  /* 0x0000bb000a0a7a20 */ /* 0x000fe20000410000 */
[C---:B------:R-:W-:Y:S01]  /*3ff0*/  ISETP.GE.AND P4, PT, R6.reuse, R209, PT ;  /* 0x000000d10600720c */ /* 0x040fe20003f86270 */
[----:B------:R-:W-:Y:S01]  /*4000*/  FMUL.FTZ R11, R11, c[0x0][0x2ec] ;  /* 0x0000bb000b0b7a20 */ /* 0x000fe20000410000 */
[C---:B------:R-:W-:Y:S01]  /*4010*/  ISETP.GE.AND P5, PT, R6.reuse, R208, PT ;  /* 0x000000d00600720c */ /* 0x040fe20003fa6270 */
[----:B------:R-:W-:Y:S01]  /*4020*/  MUFU.TANH R8, R8 ;  /* 0x0000000800087308 */ /* 0x000fe20000002400 */
[----:B------:R-:W-:Y:S01]  /*4030*/  ISETP.GE.AND P2, PT, R6, R207, PT ;  /* 0x000000cf0600720c */ /* 0x000fe20003f46270 */
[----:B------:R-:W-:Y:S01]  /*4040*/  FMUL.FTZ R14, R14, c[0x0][0x2ec] ;  /* 0x0000bb000e0e7a20 */ /* 0x000fe20000410000 */
[----:B------:R-:W-:Y:S01]  /*4050*/  ISETP.LT.OR P0, PT, R6, R206, P0 ;  /* 0x000000ce0600720c */ /* 0x000fe20000701670 */
[----:B------:R-:W-:Y:S01]  /*4060*/  FMUL.FTZ R12, R12, c[0x0][0x2ec] ;  /* 0x0000bb000c0c7a20 */ /* 0x000fe20000410000 */
[C---:B------:R-:W-:Y:S01]  /*4070*/  ISETP.LT.OR P4, PT, R6.reuse, R205, P4 ;  /* 0x000000cd0600720c */ /* 0x040fe20002781670 */
[----:B------:R-:W-:Y:S01]  /*4080*/  FMUL.FTZ R13, R13, c[0x0][0x2ec] ;  /* 0x0000bb000d0d7a20 */ /* 0x000fe20000410000 */
[C---:B------:R-:W-:Y:S01]  /*4090*/  ISETP.LT.OR P5, PT, R6.reuse, R204, P5 ;  /* 0x000000cc0600720c */ /* 0x040fe20002fa1670 */
[----:B-1----:R-:W-:Y:S01]  /*40a0*/  FMUL.FTZ R7, R29, c[0x0][0x2ec] ;  /* 0x0000bb001d077a20 */ /* 0x002fe20000410000 */
[----:B------:R-:W-:Y:S01]  /*40b0*/  ISETP.LT.OR P2, PT, R6, R203, P2 ;  /* 0x000000cb0600720c */ /* 0x000fe20001741670 */
[----:B------:R-:W-:Y:S01]  /*40c0*/  MUFU.TANH R9, R9 ;  /* 0x0000000900097308 */ /* 0x000fe20000002400 */
[C---:B------:R-:W-:Y:S01]  /*40d0*/  IADD3 R5, R4.reuse, 0x28, RZ ;  /* 0x0000002804057810 */ /* 0x040fe20007ffe0ff */
[----:B------:R-:W-:Y:S01]  /*40e0*/  FMUL.FTZ R15, R15, c[0x0][0x2ec] ;  /* 0x0000bb000f0f7a20 */ /* 0x000fe20000410000 */
[----:B------:R-:W-:-:S02]  /*40f0*/  IADD3 R6, R4, 0x29, RZ ;  /* 0x0000002904067810 */ /* 0x000fc40007ffe0ff */
[----:B------:R-:W-:Y:S02]  /*4100*/  FSEL R36, R61, -INF , !P1 ;  /* 0xff8000003d247808 */ /* 0x000fe40004800000 */
[----:B----4-:R-:W-:Y:S01]  /*4110*/  FSEL R124, R59, -INF , !P6 ;  /* 0xff8000003b7c7808 */ /* 0x010fe20007000000 */
[----:B------:R1:W-:Y:S01]  /*4120*/  MUFU.TANH R29, R7 ;  /* 0x00000007001d7308 */ /* 0x0003e20000002400 */
[----:B------:R-:W-:Y:S02]  /*4130*/  FSEL R128, R34, -INF , !P3 ;  /* 0xff80000022807808 */ /* 0x000fe40005800000 */
[----:B------:R-:W-:Y:S02]  /*4140*/  FSEL R108, R111, -INF , !P0 ;  /* 0xff8000006f6c7808 */ /* 0x000fe40004000000 */
[----:B------:R-:W-:Y:S02]  /*4150*/  FSEL R143, R84, -INF , !P4 ;  /* 0xff800000548f7808 */ /* 0x000fe40006000000 */
[C---:B------:R-:W-:Y:S01]  /*4160*/  ISETP.GE.AND P1, PT, R5.reuse, R210, PT ;  /* 0x000000d20500720c */ /* 0x040fe20003f26270 */
[----:B------:R-:W-:Y:S01]  /*4170*/  MUFU.TANH R10, R10 ;  /* 0x0000000a000a7308 */ /* 0x000fe20000002400 */
[----:B------:R-:W-:-:S02]  /*4180*/  ISETP.GE.AND P6, PT, R5, R209, PT ;  /* 0x000000d10500720c */ /* 0x000fc40003fc6270 */
[C---:B------:R-:W-:Y:S02]  /*4190*/  ISETP.GE.AND P3, PT, R5.reuse, R208, PT ;  /* 0x000000d00500720c */ /* 0x040fe40003f66270 */
[C---:B------:R-:W-:Y:S02]  /*41a0*/  ISETP.GE.AND P0, PT, R5.reuse, R207, PT ;  /* 0x000000cf0500720c */ /* 0x040fe40003f06270 */
[----:B------:R-:W-:Y:S01]  /*41b0*/  ISETP.GE.AND P4, PT, R6, R210, PT ;  /* 0x000000d20600720c */ /* 0x000fe20003f86270 */
[----:B-1----:R-:W-:Y:S01]  /*41c0*/  FMUL.FTZ R7, R30, c[0x0][0x2ec] ;  /* 0x0000bb001e077a20 */ /* 0x002fe20000410000 */
[C---:B------:R-:W-:Y:S01]  /*41d0*/  ISETP.LT.OR P1, PT, R5.reuse, R206, P1 ;  /* 0x000000ce0500720c */ /* 0x040fe20000f21670 */
[----:B------:R-:W-:Y:S01]  /*41e0*/  MUFU.TANH R11, R11 ;  /* 0x0000000b000b7308 */ /* 0x000fe20000002400 */
[C---:B------:R-:W-:Y:S02]  /*41f0*/  ISETP.LT.OR P6, PT, R5.reuse, R205, P6 ;  /* 0x000000cd0500720c */ /* 0x040fe400037c1670 */
[----:B------:R-:W-:-:S02]  /*4200*/  ISETP.LT.OR P3, PT, R5, R204, P3 ;  /* 0x000000cc0500720c */ /* 0x000fc40001f61670 */
[----:B------:R-:W-:Y:S02]  /*4210*/  ISETP.LT.OR P0, PT, R5, R203, P0 ;  /* 0x000000cb0500720c */ /* 0x000fe40000701670 */
[----:B------:R-:W-:Y:S01]  /*4220*/  ISETP.LT.OR P4, PT, R6, R206, P4 ;  /* 0x000000ce0600720c */ /* 0x000fe20002781670 */
[----:B------:R-:W1:Y:S01]  /*4230*/  MUFU.TANH R7, R7 ;  /* 0x0000000700077308 */ /* 0x000e620000002400 */
[----:B------:R-:W-:Y:S02]  /*4240*/  IADD3 R5, R4, 0x30, RZ ;  /* 0x0000003004057810 */ /* 0x000fe40007ffe0ff */
[----:B---3--:R-:W-:Y:S02]  /*4250*/  FSEL R123, R72, -INF , !P5 ;  /* 0xff800000487b7808 */ /* 0x008fe40006800000 */
[----:B--2---:R-:W-:Y:S02]  /*4260*/  FSEL R122, R28, -INF , !P3 ;  /* 0xff8000001c7a7808 */ /* 0x004fe40005800000 */
[----:B------:R-:W-:Y:S01]  /*4270*/  FSEL R136, R35, -INF , !P4 ;  /* 0xff80000023887808 */ /* 0x000fe20006000000 */
[----:B------:R-:W2:Y:S01]  /*4280*/  MUFU.TANH R14, R14 ;  /* 0x0000000e000e7308 */ /* 0x000ea20000002400 */
[----:B------:R-:W-:-:S02]  /*4290*/  ISETP.GE.AND P5, PT, R5, R210, PT ;  /* 0x000000d20500720c */ /* 0x000fc40003fa6270 */
[C---:B------:R-:W-:Y:S02]  /*42a0*/  ISETP.GE.AND P3, PT, R5.reuse, R209, PT ;  /* 0x000000d10500720c */ /* 0x040fe40003f66270 */
[C---:B------:R-:W-:Y:S02]  /*42b0*/  ISETP.GE.AND P4, PT, R5.reuse, R207, PT ;  /* 0x000000cf0500720c */ /* 0x040fe40003f86270 */
[----:B------:R-:W-:Y:S01]  /*42c0*/  ISETP.LT.OR P5, PT, R5, R206, P5 ;  /* 0x000000ce0500720c */ /* 0x000fe20002fa1670 */
[----:B------:R-:W-:Y:S01]  /*42d0*/  MUFU.TANH R21, R21 ;  /* 0x0000001500157308 */ /* 0x000fe20000002400 */
[----:B-1----:R-:W-:Y:S02]  /*42e0*/  FSEL R134, R7, -INF , !P0 ;  /* 0xff80000007867808 */ /* 0x002fe40004000000 */
[C---:B------:R-:W-:Y:S02]  /*42f0*/  ISETP.GE.AND P0, PT, R5.reuse, R208, PT ;  /* 0x000000d00500720c */ /* 0x040fe40003f06270 */
[----:B------:R-:W-:-:S02]  /*4300*/  ISETP.LT.OR P3, PT, R5, R205, P3 ;  /* 0x000000cd0500720c */ /* 0x000fc40001f61670 */
[C---:B------:R-:W-:Y:S01]  /*4310*/  ISETP.LT.OR P0, PT, R5.reuse, R204, P0 ;  /* 0x000000cc0500720c */ /* 0x040fe20000701670 */
[----:B------:R-:W-:Y:S01]  /*4320*/  MUFU.TANH R23, R23 ;  /* 0x0000001700177308 */ /* 0x000fe20000002400 */
[----:B------:R-:W-:Y:S02]  /*4330*/  ISETP.LT.OR P4, PT, R5, R203, P4 ;  /* 0x000000cb0500720c */ /* 0x000fe40002781670 */
[----:B------:R-:W-:Y:S02]  /*4340*/  FSEL R127, R60, -INF , !P2 ;  /* 0xff8000003c7f7808 */ /* 0x000fe40005000000 */
[----:B------:R-:W-:Y:S02]  /*4350*/  FSEL R121, R33, -INF , !P1 ;  /* 0xff80000021797808 */ /* 0x000fe40004800000 */
[----:B------:R-:W-:Y:S01]  /*4360*/  FSEL R142, R32, -INF , !P6 ;  /* 0xff800000208e7808 */ /* 0x000fe20007000000 */
[----:B------:R-:W1:Y:S01]  /*4370*/  MUFU.TANH R12, R12 ;  /* 0x0000000c000c7308 */ /* 0x000e620000002400 */
[----:B------:R-:W-:-:S02]  /*4380*/  IADD3 R5, R4, 0x38, RZ ;  /* 0x0000003804057810 */ /* 0x000fc40007ffe0ff */
[C---:B------:R-:W-:Y:S02]  /*4390*/  ISETP.GE.AND P2, PT, R6.reuse, R209, PT ;  /* 0x000000d10600720c */ /* 0x040fe40003f46270 */
[C---:B------:R-:W-:Y:S02]  /*43a0*/  ISETP.GE.AND P1, PT, R6.reuse, R208, PT ;  /* 0x000000d00600720c */ /* 0x040fe40003f26270 */
[----:B------:R-:W-:Y:S01]  /*43b0*/  ISETP.GE.AND P6, PT, R6, R207, PT ;  /* 0x000000cf0600720c */ /* 0x000fe20003fc6270 */
[----:B------:R-:W3:Y:S01]  /*43c0*/  MUFU.TANH R13, R13 ;  /* 0x0000000d000d7308 */ /* 0x000ee20000002400 */
[----:B------:R-:W-:Y:S02]  /*43d0*/  FSEL R141, R8, -INF , !P0 ;  /* 0xff800000088d7808 */ /* 0x000fe40004000000 */
[----:B------:R-:W-:Y:S02]  /*43e0*/  ISETP.GE.AND P0, PT, R5, R209, PT ;  /* 0x000000d10500720c */ /* 0x000fe40003f06270 */
[----:B------:R-:W-:-:S02]  /*43f0*/  ISETP.LT.OR P2, PT, R6, R205, P2 ;  /* 0x000000cd0600720c */ /* 0x000fc40001741670 */
[C---:B------:R-:W-:Y:S01]  /*4400*/  ISETP.LT.OR P1, PT, R6.reuse, R204, P1 ;  /* 0x000000cc0600720c */ /* 0x040fe20000f21670 */
[----:B------:R-:W4:Y:S01]  /*4410*/  MUFU.TANH R15, R15 ;  /* 0x0000000f000f7308 */ /* 0x000f220000002400 */
[----:B------:R-:W-:Y:S02]  /*4420*/  ISETP.LT.OR P6, PT, R6, R203, P6 ;  /* 0x000000cb0600720c */ /* 0x000fe400037c1670 */
[----:B------:R-:W-:Y:S02]  /*4430*/  IADD3 R6, R4, 0x31, RZ ;  /* 0x0000003104067810 */ /* 0x000fe40007ffe0ff */
[----:B------:R-:W-:Y:S02]  /*4440*/  ISETP.LT.OR P0, PT, R5, R205, P0 ;  /* 0x000000cd0500720c */ /* 0x000fe40000701670 */
[----:B------:R-:W-:Y:S02]  /*4450*/  FSEL R137, R40, -INF , !P2 ;  /* 0xff80000028897808 */ /* 0x000fe40005000000 */
[----:B------:R-:W-:-:S02]  /*4460*/  ISETP.GE.AND P2, PT, R6, R210, PT ;  /* 0x000000d20600720c */ /* 0x000fc40003f46270 */
[----:B------:R-:W-:Y:S02]  /*4470*/  FSEL R120, R29, -INF , !P1 ;  /* 0xff8000001d787808 */ /* 0x000fe40004800000 */
[----:B------:R-:W-:Y:S02]  /*4480*/  FSEL R126, R31, -INF , !P6 ;  /* 0xff8000001f7e7808 */ /* 0x000fe40007000000 */
[----:B------:R-:W-:Y:S02]  /*4490*/  FSEL R133, R164, -INF , !P5 ;  /* 0xff800000a4857808 */ /* 0x000fe40006800000 */
[----:B------:R-:W-:Y:S02]  /*44a0*/  FSEL R151, R85, -INF , !P3 ;  /* 0xff80000055977808 */ /* 0x000fe40005800000 */
[----:B------:R-:W-:Y:S02]  /*44b0*/  ISETP.GE.AND P1, PT, R5, R210, PT ;  /* 0x000000d20500720c */ /* 0x000fe40003f26270 */
[----:B------:R-:W-:-:S02]  /*44c0*/  ISETP.GE.AND P6, PT, R6, R209, PT ;  /* 0x000000d10600720c */ /* 0x000fc40003fc6270 */
[C---:B------:R-:W-:Y:S02]  /*44d0*/  ISETP.GE.AND P5, PT, R6.reuse, R208, PT ;  /* 0x000000d00600720c */ /* 0x040fe40003fa6270 */
[----:B------:R-:W-:Y:S02]  /*44e0*/  ISETP.GE.AND P3, PT, R6, R207, PT ;  /* 0x000000cf0600720c */ /* 0x000fe40003f66270 */
[----:B------:R-:W-:Y:S02]  /*44f0*/  FSEL R149, R22, -INF , !P0 ;  /* 0xff80000016957808 */ /* 0x000fe40004000000 */
[----:B------:R-:W-:Y:S02]  /*4500*/  ISETP.GT.AND P0, PT, R213, UR8, PT ;  /* 0x00000008d5007c0c */ /* 0x000fe4000bf04270 */
        /* <DEDUP_REMOVED lines=8> */
[----:B------:R-:W-:Y:S02]  /*4590*/  ISETP.GE.AND P2, PT, R5, R207, PT ;  /* 0x000000cf0500720c */ /* 0x000fe40003f46270 */
        /* <DEDUP_REMOVED lines=12> */
[C---:B------:R-:W-:Y:S02]  /*4660*/  ISETP.LT.OR P5, PT, R4.reuse, R205, P5 ;  /* 0x000000cd0400720c */ /* 0x040fe40002fa1670 */
[C---:B------:R-:W-:Y:S02]  /*4670*/  ISETP.LT.OR P3, PT, R4.reuse, R204, P3 ;  /* 0x000000cc0400720c */ /* 0x040fe40001f61670 */
[----:B------:R-:W-:Y:S02]  /*4680*/  ISETP.LT.OR P1, PT, R4, R203, P1 ;  /* 0x000000cb0400720c */ /* 0x000fe40000f21670 */
[----:B--2---:R-:W-:Y:S02]  /*4690*/  FSEL R144, R14, -INF , !P2 ;  /* 0xff8000000e907808 */ /* 0x004fe40005000000 */
[----:B-1----:R-:W-:-:S02]  /*46a0*/  FSEL R138, R12, -INF , !P4 ;  /* 0xff8000000c8a7808 */ /* 0x002fc40006000000 */
[----:B------:R-:W-:Y:S02]  /*46b0*/  FSEL R14, R21, -INF , !P6 ;  /* 0xff800000150e7808 */ /* 0x000fe40007000000 */
[----:B------:R-:W-:Y:S02]  /*46c0*/  FSEL R150, R23, -INF , !P5 ;  /* 0xff80000017967808 */ /* 0x000fe40006800000 */
[----:B---3--:R-:W-:Y:S02]  /*46d0*/  FSEL R139, R13, -INF , !P3 ;  /* 0xff8000000d8b7808 */ /* 0x008fe40005800000 */
[----:B----4-:R-:W-:Y:S01]  /*46e0*/  FSEL R15, R15, -INF , !P1 ;  /* 0xff8000000f0f7808 */ /* 0x010fe20004800000 */
[----:B------:R-:W-:Y:S05]  /*46f0*/  @!P0 BRA `(.L_x_1667) ;  /* 0x0000018000008947 */ /* 0x000fea0003800000 */
[----:B------:R-:W-:Y:S01]  /*4700*/  IADD3 R4, R234, -0x2, RZ ;  /* 0xfffffffeea047810 */ /* 0x000fe20007ffe0ff */
[----:B------:R-:W-:-:S03]  /*4710*/  USHF.L.U64.HI UR9, UR6, 0x5, UR7 ;  /* 0x0000000506097899 */ /* 0x000fc60008010207 */
[----:B------:R-:W-:Y:S01]  /*4720*/  SHF.R.S32.HI R7, RZ, 0x1f, R4 ;  /* 0x0000001fff077819 */ /* 0x000fe20000011404 */
[C---:B------:R-:W-:Y:S01]  /*4730*/  IMAD R6, R4.reuse, UR10, RZ ;  /* 0x0000000a04067c24 */ /* 0x040fe2000f8e02ff */
[----:B------:R-:W-:Y:S01]  /*4740*/  USHF.L.U32 UR10, UR6, 0x5, URZ ;  /* 0x00000005060a7899 */ /* 0x000fe2000800063f */
        /* <DEDUP_REMOVED lines=19> */
.L_x_1667:
[----:B-1----:R-:W-:Y:S02]  /*4880*/  FMNMX.FTZ R4, R42, R45, !PT ;  /* 0x0000002d2a047209 */ /* 0x002fe40007810000 */
[----:B------:R-:W-:-:S02]  /*4890*/  SHF.L.U32 R189, R0, 0x1, RZ ;  /* 0x0000000100bd7819 */ /* 0x000fc400000006ff */
[----:B------:R-:W-:Y:S02]  /*48a0*/  FMNMX.FTZ R4, R46, R4, !PT ;  /* 0x000000042e047209 */ /* 0x000fe40007810000 */
[-C--:B------:R-:W-:Y:S01]  /*48b0*/  LEA R190, R3, R189.reuse, 0x1 ;  /* 0x000000bd03be7211 */ /* 0x080fe200078e08ff */
[----:B------:R-:W-:Y:S01]  /*48c0*/  LDSM.16.MT88.4 R28, [R189+0x6000] ;  /* 0x00600000bd1c783b */ /* 0x000fe20000004200 */
[----:B------:R-:W-:Y:S02]  /*48d0*/  FMNMX.FTZ R4, R56, R4, !PT ;  /* 0x0000000438047209 */ /* 0x000fe40007810000 */
[----:B------:R-:W-:Y:S01]  /*48e0*/  LEA R192, R2, R189, 0x1 ;  /* 0x000000bd02c07211 */ /* 0x000fe200078e08ff */
[----:B------:R-:W-:Y:S01]  /*48f0*/  LDSM.16.MT88.4 R20, [R190+0x6000] ;  /* 0x00600000be14783b */ /* 0x000fe20000004200 */
[----:B------:R-:W-:Y:S02]  /*4900*/  FMNMX.FTZ R4, R54, R4, !PT ;  /* 0x0000000436047209 */ /* 0x000fe40007810000 */
[----:B------:R-:W-:Y:S01]  /*4910*/  LEA R191, R2, R190, 0x1 ;  /* 0x000000be02bf7211 */ /* 0x000fe200078e08ff */
        /* <DEDUP_REMOVED lines=50> */
[----:B------:R-:W-:-:S03]  /*4c40*/  FMNMX.FTZ R5, R131, R5, !PT ;  /* 0x0000000583057209 */ /* 0x000fc60007810000 */
[----:B------:R-:W3:Y:S01]  /*4c50*/  SHFL.BFLY PT, R6, R70, 0x2, 0x1f ;  /* 0x0c401f0046067f89 */ /* 0x000ee200000e0000 */
[----:B--2---:R-:W-:Y:S02]  /*4c60*/  FMNMX.FTZ R71, R4, R71, !PT ;  /* 0x0000004704477209 */ /* 0x004fe40007810000 */
[----:B------:R-:W-:-:S03]  /*4c70*/  FMNMX.FTZ R4, R130, R5, !PT ;  /* 0x0000000582047209 */ /* 0x000fc60007810000 */
[----:B------:R-:W2:Y:S01]  /*4c80*/  SHFL.BFLY PT, R8, R71, 0x1, 0x1f ;  /* 0x0c201f0047087f89 */ /* 0x000ea200000e0000 */
[----:B------:R-:W-:Y:S02]  /*4c90*/  FMNMX.FTZ R4, R129, R4, !PT ;  /* 0x0000000481047209 */ /* 0x000fe40007810000 */
[----:B-1----:R-:W-:Y:S02]  /*4ca0*/  FMNMX.FTZ R73, R73, R7, !PT ;  /* 0x0000000749497209 */ /* 0x002fe40007810000 */
[----:B------:R-:W-:Y:S02]  /*4cb0*/  FMNMX.FTZ R4, R125, R4, !PT ;  /* 0x000000047d047209 */ /* 0x000fe40007810000 */
[----:B------:R-:W-:Y:S02]  /*4cc0*/  FSETP.NEU.FTZ.AND P1, PT, R73, -INF , PT ;  /* 0xff8000004900780b */ /* 0x000fe40003f3d000 */
[----:B------:R-:W-:Y:S01]  /*4cd0*/  FMNMX.FTZ R5, R147, R4, !PT ;  /* 0x0000000493057209 */ /* 0x000fe20007810000 */
[----:B------:R-:W-:-:S03]  /*4ce0*/  FMUL.FTZ R4, R73, c[0x0][0x23c] ;  /* 0x00008f0049047a20 */ /* 0x000fc60000410000 */
[----:B------:R-:W-:Y:S02]  /*4cf0*/  FMNMX.FTZ R5, R143, R5, !PT ;  /* 0x000000058f057209 */ /* 0x000fe40007810000 */
[----:B------:R-:W-:Y:S02]  /*4d00*/  FSEL R4, R4, RZ, P1 ;  /* 0x000000ff04047208 */ /* 0x000fe40000800000 */
[----:B---3--:R-:W-:Y:S02]  /*4d10*/  FMNMX.FTZ R70, R70, R6, !PT ;  /* 0x0000000646467209 */ /* 0x008fe40007810000 */
[----:B------:R-:W-:Y:S01]  /*4d20*/  FMNMX.FTZ R6, R142, R5, !PT ;  /* 0x000000058e067209 */ /* 0x000fe20007810000 */
[----:B------:R-:W-:Y:S02]  /*4d30*/  FFMA.FTZ R5, R42, c[0x0][0x23c], -R4 ;  /* 0x00008f002a057a23 */ /* 0x000fe40000010804 */
[----:B------:R-:W1:Y:S01]  /*4d40*/  SHFL.BFLY PT, R9, R70, 0x1, 0x1f ;  /* 0x0c201f0046097f89 */ /* 0x000e6200000e0000 */
[----:B------:R-:W-:Y:S01]  /*4d50*/  FMNMX.FTZ R6, R137, R6, !PT ;  /* 0x0000000689067209 */ /* 0x000fe20007810000 */
[----:B------:R3:W-:Y:S01]  /*4d60*/  MUFU.EX2 R224, R5 ;  /* 0x0000000500e07308 */ /* 0x0007e20000000800 */
[----:B--2---:R-:W-:-:S04]  /*4d70*/  FMNMX.FTZ R71, R71, R8, !PT ;  /* 0x0000000847477209 */ /* 0x004fc80007810000 */
[C---:B------:R-:W-:Y:S01]  /*4d80*/  FSETP.NEU.FTZ.AND P1, PT, R71.reuse, -INF , PT ;  /* 0xff8000004700780b */ /* 0x040fe20003f3d000 */
[----:B------:R-:W-:-:S05]  /*4d90*/  FMUL.FTZ R13, R71, c[0x0][0x23c] ;  /* 0x00008f00470d7a20 */ /* 0x000fca0000410000 */
[----:B------:R-:W-:Y:S02]  /*4da0*/  FSEL R13, R13, RZ, P1 ;  /* 0x000000ff0d0d7208 */ /* 0x000fe40000800000 */
[----:B---3--:R-:W-:Y:S01]  /*4db0*/  FMNMX.FTZ R5, R151, R6, !PT ;  /* 0x0000000697057209 */ /* 0x008fe20007810000 */
[----:B------:R-:W-:-:S03]  /*4dc0*/  FFMA.FTZ R6, R45, c[0x0][0x23c], -R4 ;  /* 0x00008f002d067a23 */ /* 0x000fc60000010804 */
[----:B------:R-:W-:Y:S01]  /*4dd0*/  FMNMX.FTZ R5, R148, R5, !PT ;  /* 0x0000000594057209 */ /* 0x000fe20007810000 */
[----:B------:R2:W3:Y:S01]  /*4de0*/  MUFU.EX2 R221, R6 ;  /* 0x0000000600dd7308 */ /* 0x0004e20000000800 */
[----:B-1----:R-:W-:-:S04]  /*4df0*/  FMNMX.FTZ R70, R70, R9, !PT ;  /* 0x0000000946467209 */ /* 0x002fc80007810000 */
[C---:B------:R-:W-:Y:S01]  /*4e00*/  FSETP.NEU.FTZ.AND P1, PT, R70.reuse, -INF , PT ;  /* 0xff8000004600780b */ /* 0x040fe20003f3d000 */
[----:B------:R-:W-:-:S05]  /*4e10*/  FMUL.FTZ R12, R70, c[0x0][0x23c] ;  /* 0x00008f00460c7a20 */ /* 0x000fca0000410000 */
[----:B------:R-:W-:Y:S02]  /*4e20*/  FSEL R12, R12, RZ, P1 ;  /* 0x000000ff0c0c7208 */ /* 0x000fe40000800000 */
[----:B--2---:R-:W-:Y:S01]  /*4e30*/  FMNMX.FTZ R6, R149, R5, !PT ;  /* 0x0000000595067209 */ /* 0x004fe20007810000 */
[----:B------:R-:W-:Y:S01]  /*4e40*/  FFMA.FTZ R5, R46, c[0x0][0x23c], -R4 ;  /* 0x00008f002e057a23 */ /* 0x000fe20000010804 */
[----:B---3--:R-:W-:Y:S01]  /*4e50*/  F2FP.BF16.PACK_AB R16, R221, R224 ;  /* 0x000000e0dd10723e */ /* 0x008fe200000010ff */
[----:B------:R-:W-:Y:S02]  /*4e60*/  FFMA.FTZ R0, R50, c[0x0][0x23c], -R12 ;  /* 0x00008f0032007a23 */ /* 0x000fe4000001080c */
[----:B------:R1:W2:Y:S01]  /*4e70*/  MUFU.EX2 R223, R5 ;  /* 0x0000000500df7308 */ /* 0x0002a20000000800 */
[----:B------:R-:W-:-:S07]  /*4e80*/  FADD.FTZ R3, R224, R221 ;  /* 0x000000dde0037221 */ /* 0x000fce0000010000 */
[----:B------:R3:W-:Y:S01]  /*4e90*/  MUFU.EX2 R187, R0 ;  /* 0x0000000000bb7308 */ /* 0x0007e20000000800 */
[----:B-1----:R-:W-:Y:S01]  /*4ea0*/  FMNMX.FTZ R5, R150, R6, !PT ;  /* 0x0000000696057209 */ /* 0x002fe20007810000 */
[----:B------:R-:W-:Y:S02]  /*4eb0*/  FFMA.FTZ R6, R49, c[0x0][0x23c], -R13 ;  /* 0x00008f0031067a23 */ /* 0x000fe4000001080d */
[----:B--2---:R-:W-:Y:S02]  /*4ec0*/  FADD.FTZ R3, R223, R3 ;  /* 0x00000003df037221 */ /* 0x004fe40000010000 */
[----:B------:R-:W1:Y:S02]  /*4ed0*/  SHFL.BFLY PT, R7, R5, 0x2, 0x1f ;  /* 0x0c401f0005077f89 */ /* 0x000e6400000e0000 */
[----:B------:R2:W-:Y:S01]  /*4ee0*/  MUFU.EX2 R220, R6 ;  /* 0x0000000600dc7308 */ /* 0x0005e20000000800 */
[----:B---3--:R-:W-:-:S07]  /*4ef0*/  FFMA.FTZ R0, R51, c[0x0][0x23c], -R12 ;  /* 0x00008f0033007a23 */ /* 0x008fce000001080c */
[----:B------:R3:W-:Y:S01]  /*4f00*/  MUFU.EX2 R211, R0 ;  /* 0x0000000000d37308 */ /* 0x0007e20000000800 */
[----:B--2---:R-:W-:-:S07]  /*4f10*/  FFMA.FTZ R6, R47, c[0x0][0x23c], -R13 ;  /* 0x00008f002f067a23 */ /* 0x004fce000001080d */
[----:B------:R2:W4:Y:S01]  /*4f20*/  MUFU.EX2 R218, R6 ;  /* 0x0000000600da7308 */ /* 0x0005220000000800 */
[----:B-1----:R-:W-:Y:S01]  /*4f30*/  FMNMX.FTZ R5, R5, R7, !PT ;  /* 0x0000000705057209 */ /* 0x002fe20007810000 */
[----:B---3--:R-:W-:-:S06]  /*4f40*/  FFMA.FTZ R0, R53, c[0x0][0x23c], -R12 ;  /* 0x00008f0035007a23 */ /* 0x008fcc000001080c */
[----:B------:R1:W3:Y:S01]  /*4f50*/  MUFU.EX2 R216, R0 ;  /* 0x0000000000d87308 */ /* 0x0002e20000000800 */
[----:B--2---:R-:W-:Y:S01]  /*4f60*/  FFMA.FTZ R6, R44, c[0x0][0x23c], -R13 ;  /* 0x00008f002c067a23 */ /* 0x004fe2000001080d */
[----:B----4-:R-:W-:Y:S01]  /*4f70*/  F2FP.BF16.PACK_AB R8, R218, R220 ;  /* 0x000000dcda08723e */ /* 0x010fe200000010ff */
[----:B------:R-:W-:Y:S05]  /*4f80*/  LDSM.16.MT88.4 R44, [R191+0x6000] ;  /* 0x00600000bf2c783b */ /* 0x000fea0000004200 */
[----:B------:R2:W-:Y:S01]  /*4f90*/  MUFU.EX2 R219, R6 ;  /* 0x0000000600db7308 */ /* 0x0005e20000000800 */
[----:B-1----:R-:W-:Y:S01]  /*4fa0*/  FFMA.FTZ R0, R56, c[0x0][0x23c], -R4 ;  /* 0x00008f0038007a23 */ /* 0x002fe20000010804 */
[----:B---3--:R-:W-:-:S06]  /*4fb0*/  F2FP.BF16.PACK_AB R11, R216, R211 ;  /* 0x000000d3d80b723e */ /* 0x008fcc00000010ff */
[----:B------:R1:W3:Y:S01]  /*4fc0*/  MUFU.EX2 R186, R0 ;  /* 0x0000000000ba7308 */ /* 0x0002e20000000800 */
[----:B--2---:R-:W-:-:S07]  /*4fd0*/  FFMA.FTZ R6, R43, c[0x0][0x23c], -R13 ;  /* 0x00008f002b067a23 */ /* 0x004fce000001080d */
[----:B------:R2:W4:Y:S01]  /*4fe0*/  MUFU.EX2 R222, R6 ;  /* 0x0000000600de7308 */ /* 0x0005220000000800 */
[----:B-1----:R-:W-:Y:S01]  /*4ff0*/  FFMA.FTZ R0, R54, c[0x0][0x23c], -R4 ;  /* 0x00008f0036007a23 */ /* 0x002fe20000010804 */
[C---:B---3--:R-:W-:Y:S01]  /*5000*/  F2FP.BF16.PACK_AB R18, R186.reuse, R223 ;  /* 0x000000dfba12723e */ /* 0x048fe200000010ff */
[----:B------:R-:W-:-:S05]  /*5010*/  FADD.FTZ R3, R186, R3 ;  /* 0x00000003ba037221 */ /* 0x000fca0000010000 */
[----:B------:R-:W1:Y:S01]  /*5020*/  MUFU.EX2 R214, R0 ;  /* 0x0000000000d67308 */ /* 0x000e620000000800 */
[----:B--2---:R-:W-:Y:S01]  /*5030*/  FFMA.FTZ R6, R52, c[0x0][0x23c], -R12 ;  /* 0x00008f0034067a23 */ /* 0x004fe2000001080c */
[----:B----4-:R-:W-:-:S06]  /*5040*/  F2FP.BF16.PACK_AB R10, R222, R219 ;  /* 0x000000dbde0a723e */ /* 0x010fcc00000010ff */
[----:B------:R2:W3:Y:S01]  /*5050*/  MUFU.EX2 R215, R6 ;  /* 0x0000000600d77308 */ /* 0x0004e20000000800 */
[----:B-1----:R-:W-:Y:S01]  /*5060*/  FADD.FTZ R3, R214, R3 ;  /* 0x00000003d6037221 */ /* 0x002fe20000010000 */
[----:B--2---:R-:W1:Y:S01]  /*5070*/  SHFL.BFLY PT, R6, R5, 0x1, 0x1f ;  /* 0x0c201f0005067f89 */ /* 0x004e6200000e0000 */
[----:B---3--:R-:W-:-:S07]  /*5080*/  F2FP.BF16.PACK_AB R9, R187, R215 ;  /* 0x000000d7bb09723e */ /* 0x008fce00000010ff */
[C---:B------:R-:W-:Y:S08]  /*5090*/  HMMA.16816.F32.BF16 R84, R8.reuse, R28, RZ ;  /* 0x0000001c0854723c */ /* 0x040ff000000418ff */
[----:B------:R-:W-:Y:S01]  /*50a0*/  HMMA.16816.F32.BF16 R80, R8, R30, RZ ;  /* 0x0000001e0850723c */ /* 0x000fe200000418ff */
[----:B-1----:R-:W-:-:S07]  /*50b0*/  FMNMX.FTZ R72, R5, R6, !PT ;  /* 0x0000000605487209 */ /* 0x002fce0007810000 */
[----:B------:R-:W-:Y:S01]  /*50c0*/  HMMA.16816.F32.BF16 R76, R8, R24, RZ ;  /* 0x00000018084c723c */ /* 0x000fe200000418ff */
[C---:B------:R-:W-:Y:S01]  /*50d0*/  FSETP.NEU.FTZ.AND P1, PT, R72.reuse, -INF , PT ;  /* 0xff8000004800780b */ /* 0x040fe20003f3d000 */
[----:B------:R-:W-:-:S06]  /*50e0*/  FMUL.FTZ R2, R72, c[0x0][0x23c] ;  /* 0x00008f0048027a20 */ /* 0x000fcc0000410000 */
[----:B------:R-:W-:Y:S01]  /*50f0*/  HMMA.16816.F32.BF16 R56, R8, R22, RZ ;  /* 0x000000160838723c */ /* 0x000fe200000418ff */
[----:B------:R-:W-:Y:S01]  /*5100*/  FSEL R0, R2, RZ, P1 ;  /* 0x000000ff02007208 */ /* 0x000fe20000800000 */
[----:B------:R-:W-:-:S04]  /*5110*/  FFMA.FTZ R2, R55, c[0x0][0x23c], -R4 ;  /* 0x00008f0037027a23 */ /* 0x000fc80000010804 */
[----:B------:R1:W2:Y:S02]  /*5120*/  MUFU.EX2 R217, R2 ;  /* 0x0000000200d97308 */ /* 0x0002a40000000800 */
[C---:B------:R-:W-:Y:S08]  /*5130*/  HMMA.16816.F32.BF16 R52, R8.reuse, R44, RZ ;  /* 0x0000002c0834723c */ /* 0x040ff000000418ff */
[----:B------:R-:W-:Y:S01]  /*5140*/  HMMA.16816.F32.BF16 R48, R8, R46, RZ ;  /* 0x0000002e0830723c */ /* 0x000fe200000418ff */
[----:B-1----:R-:W-:-:S02]  /*5150*/  FFMA.FTZ R2, R62, c[0x0][0x23c], -R0 ;  /* 0x00008f003e027a23 */ /* 0x002fc40000010800 */
[----:B--2---:R-:W-:Y:S02]  /*5160*/  FADD.FTZ R3, R217, R3 ;  /* 0x00000003d9037221 */ /* 0x004fe40000010000 */
[----:B------:R1:W-:Y:S02]  /*5170*/  MUFU.EX2 R179, R2 ;  /* 0x0000000200b37308 */ /* 0x0003e40000000800 */
[--C-:B-1----:R-:W-:Y:S02]  /*5180*/  FFMA.FTZ R2, R63, c[0x0][0x23c], -R0.reuse ;  /* 0x00008f003f027a23 */ /* 0x102fe40000010800 */
[----:B------:R-:W-:Y:S04]  /*5190*/  HMMA.16816.F32.BF16 R60, R8, R20, RZ ;  /* 0x00000014083c723c */ /* 0x000fe800000418ff */
[----:B------:R1:W2:Y:S02]  /*51a0*/  MUFU.EX2 R175, R2 ;  /* 0x0000000200af7308 */ /* 0x0002a40000000800 */
[----:B-1----:R-:W-:Y:S01]  /*51b0*/  FFMA.FTZ R2, R65, c[0x0][0x23c], -R0 ;  /* 0x00008f0041027a23 */ /* 0x002fe20000010800 */
[----:B--2---:R-:W-:-:S05]  /*51c0*/  F2FP.BF16.PACK_AB R17, R175, R179 ;  /* 0x000000b3af11723e */ /* 0x004fca00000010ff */
[----:B------:R1:W-:Y:S02]  /*51d0*/  MUFU.EX2 R180, R2 ;  /* 0x0000000200b47308 */ /* 0x0003e40000000800 */
[----:B-1----:R-:W-:-:S06]  /*51e0*/  FFMA.FTZ R2, R66, c[0x0][0x23c], -R0 ;  /* 0x00008f0042027a23 */ /* 0x002fcc0000010800 */
[----:B------:R1:W2:Y:S02]  /*51f0*/  MUFU.EX2 R181, R2 ;  /* 0x0000000200b57308 */ /* 0x0002a40000000800 */
[--C-:B-1----:R-:W-:Y:S01]  /*5200*/  FFMA.FTZ R2, R64, c[0x0][0x23c], -R13.reuse ;  /* 0x00008f0040027a23 */ /* 0x102fe2000001080d */
[----:B--2---:R-:W-:Y:S01]  /*5210*/  F2FP.BF16.PACK_AB R19, R181, R180 ;  /* 0x000000b4b513723e */ /* 0x004fe200000010ff */
[----:B------:R-:W-:Y:S04]  /*5220*/  HMMA.16816.F32.BF16 R64, R8, R26, RZ ;  /* 0x0000001a0840723c */ /* 0x000fe800000418ff */
[----:B------:R1:W-:Y:S04]  /*5230*/  MUFU.EX2 R182, R2 ;  /* 0x0000000200b67308 */ /* 0x0003e80000000800 */
[C---:B------:R-:W-:Y:S08]  /*5240*/  HMMA.16816.F32.BF16 R92, R16.reuse, R28, RZ ;  /* 0x0000001c105c723c */ /* 0x040ff000000418ff */
[----:B------:R-:W-:Y:S01]  /*5250*/  HMMA.16816.F32.BF16 R96, R16, R30, RZ ;  /* 0x0000001e1060723c */ /* 0x000fe200000418ff */
[----:B------:R-:W2:Y:S01]  /*5260*/  LDSM.16.MT88.4 R28, [R189+0x6800] ;  /* 0x00680000bd1c783b */ /* 0x000ea20000004200 */
[----:B-1----:R-:W-:-:S04]  /*5270*/  FFMA.FTZ R2, R74, c[0x0][0x23c], -R13 ;  /* 0x00008f004a027a23 */ /* 0x002fc8000001080d */
[----:B------:R1:W3:Y:S02]  /*5280*/  MUFU.EX2 R185, R2 ;  /* 0x0000000200b97308 */ /* 0x0002e40000000800 */
[C---:B------:R-:W-:Y:S08]  /*5290*/  HMMA.16816.F32.BF16 R104, R16.reuse, R26, RZ ;  /* 0x0000001a1068723c */ /* 0x040ff000000418ff */
[----:B------:R-:W-:Y:S01]  /*52a0*/  HMMA.16816.F32.BF16 R116, R16, R22, RZ ;  /* 0x000000161074723c */ /* 0x000fe200000418ff */
[----:B-1----:R-:W-:Y:S01]  /*52b0*/  FFMA.FTZ R2, R68, c[0x0][0x23c], -R13 ;  /* 0x00008f0044027a23 */ /* 0x002fe2000001080d */
[----:B---3--:R-:W-:-:S03]  /*52c0*/  F2FP.BF16.PACK_AB R8, R185, R182 ;  /* 0x000000b6b908723e */ /* 0x008fc600000010ff */
[----:B------:R1:W-:Y:S02]  /*52d0*/  MUFU.EX2 R184, R2 ;  /* 0x0000000200b87308 */ /* 0x0003e40000000800 */
[----:B-1----:R-:W-:Y:S02]  /*52e0*/  FFMA.FTZ R2, R36, c[0x0][0x23c], -R13 ;  /* 0x00008f0024027a23 */ /* 0x002fe4000001080d */
[----:B------:R-:W1:Y:S04]  /*52f0*/  LDSM.16.MT88.4 R36, [R192+0x6800] ;  /* 0x00680000c024783b */ /* 0x000e680000004200 */
[----:B------:R3:W4:Y:S02]  /*5300*/  MUFU.EX2 R183, R2 ;  /* 0x0000000200b77308 */ /* 0x0007240000000800 */
[--C-:B---3--:R-:W-:Y:S01]  /*5310*/  FFMA.FTZ R2, R88, c[0x0][0x23c], -R12.reuse ;  /* 0x00008f0058027a23 */ /* 0x108fe2000001080c */
[----:B----4-:R-:W-:Y:S01]  /*5320*/  F2FP.BF16.PACK_AB R10, R183, R184 ;  /* 0x000000b8b70a723e */ /* 0x010fe200000010ff */
[C---:B------:R-:W-:Y:S04]  /*5330*/  HMMA.16816.F32.BF16 R88, R16.reuse, R24, RZ ;  /* 0x000000181058723c */ /* 0x040fe800000418ff */
[----:B------:R3:W-:Y:S04]  /*5340*/  MUFU.EX2 R174, R2 ;  /* 0x0000000200ae7308 */ /* 0x0007e80000000800 */
[C---:B------:R-:W-:Y:S08]  /*5350*/  HMMA.16816.F32.BF16 R24, R16.reuse, R20, RZ ;  /* 0x000000141018723c */ /* 0x040ff000000418ff */
[----:B------:R-:W-:Y:S01]  /*5360*/  HMMA.16816.F32.BF16 R20, R16, R44, RZ ;  /* 0x0000002c1014723c */ /* 0x000fe200000418ff */
[----:B---3--:R-:W-:-:S04]  /*5370*/  FFMA.FTZ R2, R75, c[0x0][0x23c], -R12 ;  /* 0x00008f004b027a23 */ /* 0x008fc8000001080c */
[----:B------:R3:W4:Y:S02]  /*5380*/  MUFU.EX2 R178, R2 ;  /* 0x0000000200b27308 */ /* 0x0007240000000800 */
[----:B---3--:R-:W-:Y:S01]  /*5390*/  FFMA.FTZ R2, R69, c[0x0][0x23c], -R12 ;  /* 0x00008f0045027a23 */ /* 0x008fe2000001080c */
[----:B----4-:R-:W-:-:S05]  /*53a0*/  F2FP.BF16.PACK_AB R9, R178, R174 ;  /* 0x000000aeb209723e */ /* 0x010fca00000010ff */
[----:B------:R3:W-:Y:S02]  /*53b0*/  MUFU.EX2 R177, R2 ;  /* 0x0000000200b17308 */ /* 0x0007e40000000800 */
[----:B---3--:R-:W-:Y:S02]  /*53c0*/  FFMA.FTZ R2, R41, c[0x0][0x23c], -R12 ;  /* 0x00008f0029027a23 */ /* 0x008fe4000001080c */
[----:B------:R-:W3:Y:S04]  /*53d0*/  LDSM.16.MT88.4 R40, [R191+0x6800] ;  /* 0x00680000bf28783b */ /* 0x000ee80000004200 */
[----:B------:R4:W5:Y:S02]  /*53e0*/  MUFU.EX2 R176, R2 ;  /* 0x0000000200b07308 */ /* 0x0009640000000800 */
[----:B----4-:R-:W-:Y:S01]  /*53f0*/  FFMA.FTZ R2, R101, c[0x0][0x23c], -R4 ;  /* 0x00008f0065027a23 */ /* 0x010fe20000010804 */
[----:B-----5:R-:W-:-:S05]  /*5400*/  F2FP.BF16.PACK_AB R11, R176, R177 ;  /* 0x000000b1b00b723e */ /* 0x020fca00000010ff */
[----:B------:R4:W-:Y:S02]  /*5410*/  MUFU.EX2 R173, R2 ;  /* 0x0000000200ad7308 */ /* 0x0009e40000000800 */
[C---:B--2---:R-:W-:Y:S08]  /*5420*/  HMMA.16816.F32.BF16 R112, R8.reuse, R28, R84 ;  /* 0x0000001c0870723c */ /* 0x044ff00000041854 */
[----:B------:R-:W-:Y:S01]  /*5430*/  HMMA.16816.F32.BF16 R84, R8, R32, R60 ;  /* 0x000000200854723c */ /* 0x000fe2000004183c */
[----:B----4-:R-:W-:-:S04]  /*5440*/  FFMA.FTZ R2, R100, c[0x0][0x23c], -R4 ;  /* 0x00008f0064027a23 */ /* 0x010fc80000010804 */
[----:B------:R2:W4:Y:S03]  /*5450*/  MUFU.EX2 R172, R2 ;  /* 0x0000000200ac7308 */ /* 0x0005260000000800 */
[C---:B------:R-:W-:Y:S08]  /*5460*/  HMMA.16816.F32.BF16 R80, R8.reuse, R30, R80 ;  /* 0x0000001e0850723c */ /* 0x040ff00000041850 */
[----:B-1----:R-:W-:Y:S01]  /*5470*/  HMMA.16816.F32.BF16 R64, R8, R38, R64 ;  /* 0x000000260840723c */ /* 0x002fe20000041840 */
[----:B--2---:R-:W-:-:S07]  /*5480*/  FFMA.FTZ R2, R109, c[0x0][0x23c], -R4 ;  /* 0x00008f006d027a23 */ /* 0x004fce0000010804 */
[C---:B------:R-:W-:Y:S01]  /*5490*/  HMMA.16816.F32.BF16 R60, R8.reuse, R34, R56 ;  /* 0x00000022083c723c */ /* 0x040fe20000041838 */
[----:B------:R1:W-:Y:S07]  /*54a0*/  MUFU.EX2 R171, R2 ;  /* 0x0000000200ab7308 */ /* 0x0003ee0000000800 */
[----:B---3--:R-:W-:Y:S08]  /*54b0*/  HMMA.16816.F32.BF16 R48, R8, R42, R48 ;  /* 0x0000002a0830723c */ /* 0x008ff00000041830 */
[----:B------:R-:W-:Y:S01]  /*54c0*/  HMMA.16816.F32.BF16 R100, R16, R46, RZ ;  /* 0x0000002e1064723c */ /* 0x000fe200000418ff */
[----:B------:R-:W-:Y:S01]  /*54d0*/  LDSM.16.MT88.4 R16, [R192+0x7000] ;  /* 0x00700000c010783b */ /* 0x000fe20000004200 */
[----:B-1----:R-:W-:-:S04]  /*54e0*/  FFMA.FTZ R2, R108, c[0x0][0x23c], -R4 ;  /* 0x00008f006c027a23 */ /* 0x002fc80000010804 */
[----:B------:R1:W-:Y:S02]  /*54f0*/  MUFU.EX2 R170, R2 ;  /* 0x0000000200aa7308 */ /* 0x0003e40000000800 */
[C---:B------:R-:W-:Y:S08]  /*5500*/  HMMA.16816.F32.BF16 R108, R8.reuse, R36, R76 ;  /* 0x00000024086c723c */ /* 0x040ff0000004184c */
[----:B------:R-:W-:Y:S01]  /*5510*/  HMMA.16816.F32.BF16 R76, R8, R40, R52 ;  /* 0x00000028084c723c */ /* 0x000fe20000041834 */
[----:B-1----:R-:W-:-:S06]  /*5520*/  FFMA.FTZ R2, R131, c[0x0][0x23c], -R0 ;  /* 0x00008f0083027a23 */ /* 0x002fcc0000010800 */
[----:B------:R-:W-:Y:S02]  /*5530*/  F2FP.BF16.PACK_AB R8, R217, R214 ;  /* 0x000000d6d908723e */ /* 0x000fe400000010ff */
[----:B----4-:R-:W-:Y:S01]  /*5540*/  F2FP.BF16.PACK_AB R10, R172, R173 ;  /* 0x000000adac0a723e */ /* 0x010fe200000010ff */
        /* <DEDUP_REMOVED lines=11> */
[C---:B------:R-:W-:Y:S01]  /*5600*/  HMMA.16816.F32.BF16 R56, R8.reuse, R28, R92 ;  /* 0x0000001c0838723c */ /* 0x040fe2000004185c */
[----:B------:R-:W-:Y:S07]  /*5610*/  LDSM.16.MT88.4 R92, [R189+0x7800] ;  /* 0x00780000bd5c783b */ /* 0x000fee0000004200 */
[----:B------:R-:W-:Y:S01]  /*5620*/  HMMA.16816.F32.BF16 R52, R8, R36, R88 ;  /* 0x000000240834723c */ /* 0x000fe20000041858 */
[----:B-1----:R-:W-:-:S04]  /*5630*/  FFMA.FTZ R2, R124, c[0x0][0x23c], -R13 ;  /* 0x00008f007c027a23 */ /* 0x002fc8000001080d */
[----:B------:R1:W-:Y:S03]  /*5640*/  MUFU.EX2 R163, R2 ;  /* 0x0000000200a37308 */ /* 0x0003e60000000800 */
[C---:B------:R-:W-:Y:S01]  /*5650*/  HMMA.16816.F32.BF16 R44, R8.reuse, R30, R96 ;  /* 0x0000001e082c723c */ /* 0x040fe20000041860 */
[----:B------:R-:W-:Y:S07]  /*5660*/  LDSM.16.MT88.4 R28, [R191+0x7000] ;  /* 0x00700000bf1c783b */ /* 0x000fee0000004200 */
[----:B------:R-:W-:Y:S01]  /*5670*/  HMMA.16816.F32.BF16 R36, R8, R38, R104 ;  /* 0x000000260824723c */ /* 0x000fe20000041868 */
[----:B-1----:R-:W-:-:S04]  /*5680*/  FFMA.FTZ R2, R123, c[0x0][0x23c], -R13 ;  /* 0x00008f007b027a23 */ /* 0x002fc8000001080d */
[----:B------:R1:W2:Y:S02]  /*5690*/  MUFU.EX2 R164, R2 ;  /* 0x0000000200a47308 */ /* 0x0002a40000000800 */
[----:B-1----:R-:W-:-:S06]  /*56a0*/  FFMA.FTZ R2, R122, c[0x0][0x23c], -R13 ;  /* 0x00008f007a027a23 */ /* 0x002fcc000001080d */
[----:B------:R1:W-:Y:S02]  /*56b0*/  MUFU.EX2 R162, R2 ;  /* 0x0000000200a27308 */ /* 0x0003e40000000800 */
[----:B-1----:R-:W-:Y:S02]  /*56c0*/  FFMA.FTZ R2, R120, c[0x0][0x23c], -R13 ;  /* 0x00008f0078027a23 */ /* 0x002fe4000001080d */
[C---:B------:R-:W-:Y:S01]  /*56d0*/  HMMA.16816.F32.BF16 R120, R8.reuse, R32, R24 ;  /* 0x000000200878723c */ /* 0x040fe20000041818 */
[----:B------:R-:W-:Y:S03]  /*56e0*/  LDSM.16.MT88.4 R24, [R190+0x7000] ;  /* 0x00700000be18783b */ /* 0x000fe60000004200 */
[----:B------:R1:W3:Y:S04]  /*56f0*/  MUFU.EX2 R161, R2 ;  /* 0x0000000200a17308 */ /* 0x0002e80000000800 */
[----:B------:R-:W-:Y:S01]  /*5700*/  HMMA.16816.F32.BF16 R32, R8, R34, R116 ;  /* 0x000000220820723c */ /* 0x000fe20000041874 */
[----:B-1----:R-:W-:-:S07]  /*5710*/  FFMA.FTZ R2, R128, c[0x0][0x23c], -R12 ;  /* 0x00008f0080027a23 */ /* 0x002fce000001080c */
[C---:B------:R-:W-:Y:S01]  /*5720*/  HMMA.16816.F32.BF16 R128, R8.reuse, R40, R20 ;  /* 0x000000280880723c */ /* 0x040fe20000041814 */
[----:B------:R-:W1:Y:S01]  /*5730*/  LDSM.16.MT88.4 R20, [R189+0x7000] ;  /* 0x00700000bd14783b */ /* 0x000e620000004200 */
[----:B------:R4:W-:Y:S06]  /*5740*/  MUFU.EX2 R160, R2 ;  /* 0x0000000200a07308 */ /* 0x0009ec0000000800 */
[----:B------:R-:W-:Y:S07]  /*5750*/  HMMA.16816.F32.BF16 R40, R8, R42, R100 ;  /* 0x0000002a0828723c */ /* 0x000fee0000041864 */
[----:B--2---:R-:W-:-:S02]  /*5760*/  F2FP.BF16.PACK_AB R8, R164, R163 ;  /* 0x000000a3a408723e */ /* 0x004fc400000010ff */
[----:B---3--:R-:W-:Y:S01]  /*5770*/  F2FP.BF16.PACK_AB R10, R161, R162 ;  /* 0x000000a2a10a723e */ /* 0x008fe200000010ff */
[----:B----4-:R-:W-:-:S04]  /*5780*/  FFMA.FTZ R2, R127, c[0x0][0x23c], -R12 ;  /* 0x00008f007f027a23 */ /* 0x010fc8000001080c */
[----:B------:R2:W3:Y:S02]  /*5790*/  MUFU.EX2 R159, R2 ;  /* 0x00000002009f7308 */ /* 0x0004e40000000800 */
[----:B--2---:R-:W-:Y:S01]  /*57a0*/  FFMA.FTZ R2, R134, c[0x0][0x23c], -R12 ;  /* 0x00008f0086027a23 */ /* 0x004fe2000001080c */
[----:B---3--:R-:W-:-:S05]  /*57b0*/  F2FP.BF16.PACK_AB R9, R159, R160 ;  /* 0x000000a09f09723e */ /* 0x008fca00000010ff */
[----:B------:R2:W-:Y:S02]  /*57c0*/  MUFU.EX2 R158, R2 ;  /* 0x00000002009e7308 */ /* 0x0005e40000000800 */
[----:B--2---:R-:W-:Y:S02]  /*57d0*/  FFMA.FTZ R2, R126, c[0x0][0x23c], -R12 ;  /* 0x00008f007e027a23 */ /* 0x004fe4000001080c */
[----:B------:R-:W-:Y:S04]  /*57e0*/  LDSM.16.MT88.4 R124, [R190+0x7800] ;  /* 0x00780000be7c783b */ /* 0x000fe80000004200 */
[----:B------:R2:W3:Y:S02]  /*57f0*/  MUFU.EX2 R157, R2 ;  /* 0x00000002009d7308 */ /* 0x0004e40000000800 */
[----:B--2---:R-:W-:Y:S01]  /*5800*/  FFMA.FTZ R2, R136, c[0x0][0x23c], -R4 ;  /* 0x00008f0088027a23 */ /* 0x004fe20000010804 */
[----:B---3--:R-:W-:-:S05]  /*5810*/  F2FP.BF16.PACK_AB R11, R157, R158 ;  /* 0x0000009e9d0b723e */ /* 0x008fca00000010ff */
[----:B------:R2:W3:Y:S02]  /*5820*/  MUFU.EX2 R156, R2 ;  /* 0x00000002009c7308 */ /* 0x0004e40000000800 */
[C---:B-1----:R-:W-:Y:S08]  /*5830*/  HMMA.16816.F32.BF16 R96, R8.reuse, R20, R112 ;  /* 0x000000140860723c */ /* 0x042ff00000041870 */
[----:B------:R-:W-:Y:S01]  /*5840*/  HMMA.16816.F32.BF16 R100, R8, R16, R108 ;  /* 0x000000100864723c */ /* 0x000fe2000004186c */
[----:B------:R-:W1:Y:S01]  /*5850*/  LDSM.16.MT88.4 R108, [R192+0x7800] ;  /* 0x00780000c06c783b */ /* 0x000e620000004200 */
[----:B--2---:R-:W-:Y:S01]  /*5860*/  FFMA.FTZ R2, R133, c[0x0][0x23c], -R4 ;  /* 0x00008f0085027a23 */ /* 0x004fe20000010804 */
[----:B---3--:R-:W-:-:S03]  /*5870*/  F2FP.BF16.PACK_AB R6, R156, R169 ;  /* 0x000000a99c06723e */ /* 0x008fc600000010ff */
[----:B------:R2:W-:Y:S02]  /*5880*/  MUFU.EX2 R155, R2 ;  /* 0x00000002009b7308 */ /* 0x0005e40000000800 */
[C---:B------:R-:W-:Y:S08]  /*5890*/  HMMA.16816.F32.BF16 R116, R8.reuse, R24, R84 ;  /* 0x000000180874723c */ /* 0x040ff00000041854 */
[----:B------:R-:W-:Y:S01]  /*58a0*/  HMMA.16816.F32.BF16 R76, R8, R28, R76 ;  /* 0x0000001c084c723c */ /* 0x000fe2000004184c */
[----:B--2---:R-:W-:-:S07]  /*58b0*/  FFMA.FTZ R2, R135, c[0x0][0x23c], -R4 ;  /* 0x00008f0087027a23 */ /* 0x004fce0000010804 */
[C---:B------:R-:W-:Y:S01]  /*58c0*/  HMMA.16816.F32.BF16 R88, R8.reuse, R22, R80 ;  /* 0x000000160858723c */ /* 0x040fe20000041850 */
[----:B------:R2:W-:Y:S07]  /*58d0*/  MUFU.EX2 R154, R2 ;  /* 0x00000002009a7308 */ /* 0x0005ee0000000800 */
[C---:B------:R-:W-:Y:S08]  /*58e0*/  HMMA.16816.F32.BF16 R64, R8.reuse, R18, R64 ;  /* 0x000000120840723c */ /* 0x040ff00000041840 */
[----:B------:R-:W-:Y:S01]  /*58f0*/  HMMA.16816.F32.BF16 R60, R8, R26, R60 ;  /* 0x0000001a083c723c */ /* 0x000fe2000004183c */
[----:B--2---:R-:W-:-:S04]  /*5900*/  FFMA.FTZ R2, R132, c[0x0][0x23c], -R4 ;  /* 0x00008f0084027a23 */ /* 0x004fc80000010804 */
[----:B------:R2:W-:Y:S03]  /*5910*/  MUFU.EX2 R153, R2 ;  /* 0x0000000200997308 */ /* 0x0005e60000000800 */
[----:B------:R-:W-:Y:S01]  /*5920*/  HMMA.16816.F32.BF16 R48, R8, R30, R48 ;  /* 0x0000001e0830723c */ /* 0x000fe20000041830 */
[----:B------:R-:W3:Y:S01]  /*5930*/  LDSM.16.MT88.4 R8, [R191+0x7800] ;  /* 0x00780000bf08783b */ /* 0x000ee20000004200 */
[----:B--2---:R-:W-:-:S04]  /*5940*/  FFMA.FTZ R2, R147, c[0x0][0x23c], -R0 ;  /* 0x00008f0093027a23 */ /* 0x004fc80000010800 */
[----:B------:R2:W-:Y:S02]  /*5950*/  MUFU.EX2 R152, R2 ;  /* 0x0000000200987308 */ /* 0x0005e40000000800 */
[----:B--2---:R-:W-:-:S06]  /*5960*/  FFMA.FTZ R2, R143, c[0x0][0x23c], -R0 ;  /* 0x00008f008f027a23 */ /* 0x004fcc0000010800 */
[----:B------:R2:W4:Y:S02]  /*5970*/  MUFU.EX2 R147, R2 ;  /* 0x0000000200937308 */ /* 0x0005240000000800 */
[----:B--2---:R-:W-:Y:S01]  /*5980*/  FFMA.FTZ R2, R142, c[0x0][0x23c], -R0 ;  /* 0x00008f008e027a23 */ /* 0x004fe20000010800 */
[----:B----4-:R-:W-:-:S05]  /*5990*/  F2FP.BF16.PACK_AB R5, R147, R152 ;  /* 0x000000989305723e */ /* 0x010fca00000010ff */
[----:B------:R2:W-:Y:S02]  /*59a0*/  MUFU.EX2 R75, R2 ;  /* 0x00000002004b7308 */ /* 0x0005e40000000800 */
[----:B--2---:R-:W-:-:S06]  /*59b0*/  FFMA.FTZ R2, R137, c[0x0][0x23c], -R0 ;  /* 0x00008f0089027a23 */ /* 0x004fcc0000010800 */
[----:B------:R2:W4:Y:S02]  /*59c0*/  MUFU.EX2 R74, R2 ;  /* 0x00000002004a7308 */ /* 0x0005240000000800 */
[----:B--2---:R-:W-:Y:S01]  /*59d0*/  FFMA.FTZ R2, R14, c[0x0][0x23c], -R4 ;  /* 0x00008f000e027a23 */ /* 0x004fe20000010804 */
[----:B------:R-:W-:Y:S02]  /*59e0*/  F2FP.BF16.PACK_AB R4, R170, R171 ;  /* 0x000000abaa04723e */ /* 0x000fe400000010ff */
[----:B----4-:R-:W-:-:S03]  /*59f0*/  F2FP.BF16.PACK_AB R7, R74, R75 ;  /* 0x0000004b4a07723e */ /* 0x010fc600000010ff */
[----:B------:R2:W4:Y:S04]  /*5a00*/  MUFU.EX2 R241, R2 ;  /* 0x0000000200f17308 */ /* 0x0005280000000800 */
[C---:B------:R-:W-:Y:S08]  /*5a10*/  HMMA.16816.F32.BF16 R56, R4.reuse, R20, R56 ;  /* 0x000000140438723c */ /* 0x040ff00000041838 */
[----:B------:R-:W-:Y:S01]  /*5a20*/  HMMA.16816.F32.BF16 R52, R4, R16, R52 ;  /* 0x000000100434723c */ /* 0x000fe20000041834 */
[----:B--2---:R-:W-:Y:S01]  /*5a30*/  FFMA.FTZ R2, R141, c[0x0][0x23c], -R13 ;  /* 0x00008f008d027a23 */ /* 0x004fe2000001080d */
[----:B----4-:R-:W-:-:S03]  /*5a40*/  F2FP.BF16.PACK_AB R142, R241, R153 ;  /* 0x00000099f18e723e */ /* 0x010fc600000010ff */
[----:B------:R2:W-:Y:S03]  /*5a50*/  MUFU.EX2 R68, R2 ;  /* 0x0000000200447308 */ /* 0x0005e60000000800 */
[C---:B------:R-:W-:Y:S08]  /*5a60*/  HMMA.16816.F32.BF16 R44, R4.reuse, R22, R44 ;  /* 0x00000016042c723c */ /* 0x040ff0000004182c */
[----:B------:R-:W-:Y:S01]  /*5a70*/  HMMA.16816.F32.BF16 R36, R4, R18, R36 ;  /* 0x000000120424723c */ /* 0x000fe20000041824 */
[----:B--2---:R-:W-:Y:S01]  /*5a80*/  FFMA.FTZ R2, R140, c[0x0][0x23c], -R13 ;  /* 0x00008f008c027a23 */ /* 0x004fe2000001080d */
[----:B------:R-:W-:-:S06]  /*5a90*/  F2FP.BF16.PACK_AB R140, R154, R155 ;  /* 0x0000009b9a8c723e */ /* 0x000fcc00000010ff */
[C---:B------:R-:W-:Y:S01]  /*5aa0*/  HMMA.16816.F32.BF16 R112, R4.reuse, R24, R120 ;  /* 0x000000180470723c */ /* 0x040fe20000041878 */
[----:B------:R2:W4:Y:S07]  /*5ab0*/  MUFU.EX2 R69, R2 ;  /* 0x0000000200457308 */ /* 0x00052e0000000800 */
[C---:B------:R-:W-:Y:S08]  /*5ac0*/  HMMA.16816.F32.BF16 R32, R4.reuse, R26, R32 ;  /* 0x0000001a0420723c */ /* 0x040ff00000041820 */
[----:B------:R-:W-:Y:S01]  /*5ad0*/  HMMA.16816.F32.BF16 R128, R4, R28, R128 ;  /* 0x0000001c0480723c */ /* 0x000fe20000041880 */
[----:B--2---:R-:W-:Y:S01]  /*5ae0*/  FFMA.FTZ R2, R138, c[0x0][0x23c], -R13 ;  /* 0x00008f008a027a23 */ /* 0x004fe2000001080d */
[----:B----4-:R-:W-:-:S03]  /*5af0*/  F2FP.BF16.PACK_AB R136, R69, R68 ;  /* 0x000000444588723e */ /* 0x010fc600000010ff */
[----:B------:R2:W-:Y:S03]  /*5b00*/  MUFU.EX2 R20, R2 ;  /* 0x0000000200147308 */ /* 0x0005e60000000800 */
[----:B------:R-:W-:Y:S07]  /*5b10*/  HMMA.16816.F32.BF16 R40, R4, R30, R40 ;  /* 0x0000001e0428723c */ /* 0x000fee0000041828 */
[----:B------:R-:W-:-:S02]  /*5b20*/  FADD.FTZ R4, R215, R187 ;  /* 0x000000bbd7047221 */ /* 0x000fc40000010000 */
[----:B------:R-:W-:Y:S02]  /*5b30*/  FADD.FTZ R5, R173, R3 ;  /* 0x00000003ad057221 */ /* 0x000fe40000010000 */
[----:B------:R-:W-:Y:S02]  /*5b40*/  FADD.FTZ R4, R211, R4 ;  /* 0x00000004d3047221 */ /* 0x000fe40000010000 */
[----:B--2---:R-:W-:Y:S02]  /*5b50*/  FFMA.FTZ R2, R139, c[0x0][0x23c], -R13 ;  /* 0x00008f008b027a23 */ /* 0x004fe4000001080d */
[----:B------:R-:W-:Y:S02]  /*5b60*/  FADD.FTZ R4, R216, R4 ;  /* 0x00000004d8047221 */ /* 0x000fe40000010000 */
[----:B------:R2:W4:Y:S02]  /*5b70*/  MUFU.EX2 R244, R2 ;  /* 0x0000000200f47308 */ /* 0x0005240000000800 */
[----:B------:R-:W-:-:S04]  /*5b80*/  FADD.FTZ R4, R174, R4 ;  /* 0x00000004ae047221 */ /* 0x000fc80000010000 */
[----:B------:R-:W-:Y:S02]  /*5b90*/  FADD.FTZ R4, R178, R4 ;  /* 0x00000004b2047221 */ /* 0x000fe40000010000 */
[----:B--2---:R-:W-:Y:S01]  /*5ba0*/  FFMA.FTZ R2, R146, c[0x0][0x23c], -R12 ;  /* 0x00008f0092027a23 */ /* 0x004fe2000001080c */
[----:B----4-:R-:W-:-:S03]  /*5bb0*/  F2FP.BF16.PACK_AB R138, R244, R20 ;  /* 0x00000014f48a723e */ /* 0x010fc600000010ff */
        /* <DEDUP_REMOVED lines=9> */
[----:B----4-:R-:W-:-:S05]  /*5c50*/  F2FP.BF16.PACK_AB R139, R243, R13 ;  /* 0x0000000df38b723e */ /* 0x010fca00000010ff */
[----:B------:R2:W-:Y:S02]  /*5c60*/  MUFU.EX2 R12, R2 ;  /* 0x00000002000c7308 */ /* 0x0005e40000000800 */
[C---:B------:R-:W-:Y:S08]  /*5c70*/  HMMA.16816.F32.BF16 R84, R136.reuse, R92, R96 ;  /* 0x0000005c8854723c */ /* 0x040ff00000041860 */
[----:B------:R-:W-:Y:S01]  /*5c80*/  HMMA.16816.F32.BF16 R88, R136, R94, R88 ;  /* 0x0000005e8858723c */ /* 0x000fe20000041858 */
[----:B--2---:R-:W-:-:S04]  /*5c90*/  FFMA.FTZ R2, R148, c[0x0][0x23c], -R0 ;  /* 0x00008f0094027a23 */ /* 0x004fc80000010800 */
[----:B------:R2:W4:Y:S03]  /*5ca0*/  MUFU.EX2 R7, R2 ;  /* 0x0000000200077308 */ /* 0x0005260000000800 */
[C---:B-1----:R-:W-:Y:S08]  /*5cb0*/  HMMA.16816.F32.BF16 R100, R136.reuse, R108, R100 ;  /* 0x0000006c8864723c */ /* 0x042ff00000041864 */
[----:B------:R-:W-:Y:S01]  /*5cc0*/  HMMA.16816.F32.BF16 R104, R136, R110, R64 ;  /* 0x0000006e8868723c */ /* 0x000fe20000041840 */
[--C-:B--2---:R-:W-:Y:S01]  /*5cd0*/  FFMA.FTZ R2, R149, c[0x0][0x23c], -R0.reuse ;  /* 0x00008f0095027a23 */ /* 0x104fe20000010800 */
[----:B----4-:R-:W-:Y:S01]  /*5ce0*/  F2FP.BF16.PACK_AB R141, R7, R12 ;  /* 0x0000000c078d723e */ /* 0x010fe200000010ff */
[----:B------:R-:W-:-:S05]  /*5cf0*/  FFMA.FTZ R0, R150, c[0x0][0x23c], -R0 ;  /* 0x00008f0096007a23 */ /* 0x000fca0000010800 */
[C---:B------:R-:W-:Y:S01]  /*5d00*/  HMMA.16816.F32.BF16 R116, R136.reuse, R124, R116 ;  /* 0x0000007c8874723c */ /* 0x040fe20000041874 */
[----:B------:R1:W-:Y:S07]  /*5d10*/  MUFU.EX2 R6, R2 ;  /* 0x0000000200067308 */ /* 0x0003ee0000000800 */
[C---:B------:R-:W-:Y:S01]  /*5d20*/  HMMA.16816.F32.BF16 R120, R136.reuse, R126, R60 ;  /* 0x0000007e8878723c */ /* 0x040fe2000004183c */
[----:B------:R2:W4:Y:S07]  /*5d30*/  MUFU.EX2 R242, R0 ;  /* 0x0000000000f27308 */ /* 0x00052e0000000800 */
[----:B---3--:R-:W-:Y:S01]  /*5d40*/  HMMA.16816.F32.BF16 R132, R136, R8, R76 ;  /* 0x000000088884723c */ /* 0x008fe2000004184c */
[----:B-1----:R-:W-:-:S04]  /*5d50*/  FADD.FTZ R2, R179, R175 ;  /* 0x000000afb3027221 */ /* 0x002fc80000010000 */
[----:B------:R-:W-:-:S03]  /*5d60*/  FADD.FTZ R2, R180, R2 ;  /* 0x00000002b4027221 */ /* 0x000fc60000010000 */
[----:B------:R-:W-:Y:S01]  /*5d70*/  HMMA.16816.F32.BF16 R136, R136, R10, R48 ;  /* 0x0000000a8888723c */ /* 0x000fe20000041830 */
[----:B--2---:R-:W-:Y:S01]  /*5d80*/  FADD.FTZ R0, R220, R218 ;  /* 0x000000dadc007221 */ /* 0x004fe20000010000 */
[----:B----4-:R-:W-:Y:S01]  /*5d90*/  F2FP.BF16.PACK_AB R143, R242, R6 ;  /* 0x00000006f28f723e */ /* 0x010fe200000010ff */
        /* <DEDUP_REMOVED lines=55> */
[----:B------:R-:W-:Y:S01]  /*6110*/  IADD3 R213, R234, -0x2, RZ ;  /* 0xfffffffeead57810 */ /* 0x000fe20007ffe0ff */
[----:B------:R-:W-:-:S04]  /*6120*/  DEPBAR.LE SB0, 0x0 ;  /* 0x000080000000791a */ /* 0x000fc80000000000 */
[----:B------:R-:W-:Y:S01]  /*6130*/  SHF.R.S32.HI R4, RZ, 0x1f, R213 ;  /* 0x0000001fff047819 */ /* 0x000fe200000114d5 */
[C---:B------:R-:W-:Y:S01]  /*6140*/  IMAD R0, R213.reuse, UR12, RZ ;  /* 0x0000000cd5007c24 */ /* 0x040fe2000f8e02ff */
[----:B------:R-:W-:Y:S01]  /*6150*/  USHF.L.U32 UR14, UR4, 0x5, URZ ;  /* 0x00000005040e7899 */ /* 0x000fe2000800063f */
[----:B------:R-:W-:Y:S01]  /*6160*/  IMAD.WIDE.U32 R2, R213, UR13, R226 ;  /* 0x0000000dd5027c25 */ /* 0x000fe2000f8e00e2 */
[----:B------:R-:W-:-:S03]  /*6170*/  USHF.L.U64.HI UR11, UR4, 0x5, UR5 ;  /* 0x00000005040b7899 */ /* 0x000fc60008010205 */
[----:B------:R-:W-:Y:S01]  /*6180*/  IMAD R0, R4, UR13, R0 ;  /* 0x0000000d04007c24 */ /* 0x000fe2000f8e0200 */
[----:B------:R-:W-:Y:S01]  /*6190*/  BAR.SYNC.DEFER_BLOCKING 0x0 ;  /* 0x0000000000007b1d */ /* 0x000fe20000010000 */
[----:B------:R-:W-:Y:S02]  /*61a0*/  LEA R6, P1, R2, c[0x0][0x170], 0x1 ;  /* 0x00005c0002067a11 */ /* 0x000fe400078208ff */
[----:B------:R-:W-:Y:S02]  /*61b0*/  IMAD.IADD R0, R3, 0x1, R0 ;  /* 0x0000000103007824 */ /* 0x000fe400078e0200 */
[----:B------:R-:W-:-:S03]  /*61c0*/  IADD3 R4, P0, R6, UR14, RZ ;  /* 0x0000000e06047c10 */ /* 0x000fc6000ff1e0ff */
[----:B------:R-:W-:Y:S01]  /*61d0*/  LEA.HI.X R7, R2, c[0x0][0x174], R0, 0x1, P1 ;  /* 0x00005d0002077a11 */ /* 0x000fe200008f0c00 */
[----:B------:R-:W-:Y:S01]  /*61e0*/  IMAD R0, R213, 0x40, R235 ;  /* 0x00000040d5007824 */ /* 0x000fe200078e02eb */
[----:B------:R-:W-:Y:S02]  /*61f0*/  IADD3 R2, P1, R4, UR14, RZ ;  /* 0x0000000e04027c10 */ /* 0x000fe4000ff3e0ff */
[----:B------:R-:W-:Y:S02]  /*6200*/  IADD3.X R5, R7, UR11, RZ, P0, !PT ;  /* 0x0000000b07057c10 */ /* 0x000fe400087fe4ff */
[----:B------:R-:W-:Y:S02]  /*6210*/  IADD3 R8, P0, R2, UR14, RZ ;  /* 0x0000000e02087c10 */ /* 0x000fe4000ff1e0ff */
[----:B------:R-:W-:Y:S02]  /*6220*/  IADD3.X R3, R5, UR11, RZ, P1, !PT ;  /* 0x0000000b05037c10 */ /* 0x000fe40008ffe4ff */
[----:B------:R-:W-:-:S02]  /*6230*/  ISETP.GE.AND P2, PT, R0, R210, PT ;  /* 0x000000d20000720c */ /* 0x000fc40003f46270 */
[----:B------:R-:W-:Y:S02]  /*6240*/  IADD3.X R9, R3, UR11, RZ, P0, !PT ;  /* 0x0000000b03097c10 */ /* 0x000fe400087fe4ff */
[C---:B------:R-:W-:Y:S01]  /*6250*/  ISETP.LT.OR P2, PT, R0.reuse, R206, P2 ;  /* 0x000000ce0000720c */ /* 0x040fe20001741670 */
[----:B------:R-:W-:Y:S01]  /*6260*/  @!PT LDS RZ, [RZ] ;  /* 0x00000000fffff984 */ /* 0x000fe20000000800 */
[----:B------:R-:W-:Y:S01]  /*6270*/  @!PT LDS RZ, [RZ] ;  /* 0x00000000fffff984 */ /* 0x000fe20000000800 */
[----:B------:R-:W-:Y:S01]  /*6280*/  @!PT LDS RZ, [RZ] ;  /* 0x00000000fffff984 */ /* 0x000fe20000000800 */
[----:B------:R1:W-:Y:S01]  /*6290*/  LDGSTS.E.BYPASS.LTC128B.128 [R212+0x6000], [R6.64] ;  /* 0x0600000006d47fae */ /* 0x0003e2000b901d50 */
[C---:B------:R-:W-:Y:S02]  /*62a0*/  ISETP.GE.AND P0, PT, R0.reuse, R209, PT ;  /* 0x000000d10000720c */ /* 0x040fe40003f06270 */
[C---:B------:R-:W-:Y:S01]  /*62b0*/  ISETP.GE.AND P4, PT, R0.reuse, R208, PT ;  /* 0x000000d00000720c */ /* 0x040fe20003f86270 */
[----:B------:R1:W-:Y:S01]  /*62c0*/  LDGSTS.E.BYPASS.LTC128B.128 [R212+0x6800], [R4.64] ;  /* 0x0680000004d47fae */ /* 0x0003e2000b901d50 */
[C---:B------:R-:W-:Y:S02]  /*62d0*/  ISETP.LT.OR P0, PT, R0.reuse, R205, P0 ;  /* 0x000000cd0000720c */ /* 0x040fe40000701670 */
[C---:B------:R-:W-:Y:S01]  /*62e0*/  ISETP.LT.OR P4, PT, R0.reuse, R204, P4 ;  /* 0x000000cc0000720c */ /* 0x040fe20002781670 */
[----:B------:R2:W-:Y:S04]  /*62f0*/  LDGSTS.E.BYPASS.LTC128B.128 [R212+0x7000], [R2.64] ;  /* 0x0700000002d47fae */ /* 0x0005e8000b901d50 */
[----:B------:R3:W-:Y:S04]  /*6300*/  LDGSTS.E.BYPASS.LTC128B.128 [R212+0x7800], [R8.64] ;  /* 0x0780000008d47fae */ /* 0x0007e8000b901d50 */
[----:B------:R-:W-:Y:S04]  /*6310*/  LDSM.16.M88.4 R16, [R195] ;  /* 0x00000000c310783b */ /* 0x000fe80000000200 */
[----:B------:R-:W4:Y:S04]  /*6320*/  LDSM.16.M88.4 R20, [R188+0x4000] ;  /* 0x00400000bc14783b */ /* 0x000f280000000200 */
[----:B------:R-:W5:Y:S04]  /*6330*/  LDSM.16.M88.4 R12, [R195+0x2000] ;  /* 0x00200000c30c783b */ /* 0x000f680000000200 */
[----:B------:R-:W-:Y:S04]  /*6340*/  LDSM.16.M88.4 R36, [R194+0x4000] ;  /* 0x00400000c224783b */ /* 0x000fe80000000200 */
[----:B-1----:R-:W-:Y:S01]  /*6350*/  LDSM.16.M88.4 R4, [R198+0x2000] ;  /* 0x00200000c604783b */ /* 0x002fe20000000200 */
[----:B--2---:R-:W-:-:S03]  /*6360*/  IADD3 R2, R0, 0x1, RZ ;  /* 0x0000000100027810 */ /* 0x004fc60007ffe0ff */
[----:B------:R-:W-:Y:S01]  /*6370*/  LDSM.16.M88.4 R44, [R199] ;  /* 0x00000000c72c783b */ /* 0x000fe20000000200 */
[----:B------:R-:W-:-:S03]  /*6380*/  ISETP.GE.AND P6, PT, R2, R210, PT ;  /* 0x000000d20200720c */ /* 0x000fc60003fc6270 */
[----:B---3--:R-:W1:Y:S01]  /*6390*/  LDSM.16.M88.4 R8, [R198] ;  /* 0x00000000c608783b */ /* 0x008e620000000200 */
[C---:B------:R-:W-:Y:S02]  /*63a0*/  ISETP.GE.AND P5, PT, R2.reuse, R209, PT ;  /* 0x000000d10200720c */ /* 0x040fe40003fa6270 */
[C---:B------:R-:W-:Y:S01]  /*63b0*/  ISETP.GE.AND P3, PT, R2.reuse, R208, PT ;  /* 0x000000d00200720c */ /* 0x040fe20003f66270 */
[----:B------:R-:W2:Y:S01]  /*63c0*/  LDSM.16.M88.4 R32, [R196] ;  /* 0x00000000c420783b */ /* 0x000ea20000000200 */
[C---:B------:R-:W-:Y:S02]  /*63d0*/  ISETP.GE.AND P1, PT, R2.reuse, R207, PT ;  /* 0x000000cf0200720c */ /* 0x040fe40003f26270 */
[C---:B------:R-:W-:Y:S01]  /*63e0*/  ISETP.LT.OR P6, PT, R2.reuse, R206, P6 ;  /* 0x000000ce0200720c */ /* 0x040fe200037c1670 */
[----:B------:R-:W3:Y:S01]  /*63f0*/  LDSM.16.M88.4 R52, [R188+0x4800] ;  /* 0x00480000bc34783b */ /* 0x000ee20000000200 */
[C---:B------:R-:W-:Y:S02]  /*6400*/  ISETP.LT.OR P5, PT, R2.reuse, R205, P5 ;  /* 0x000000cd0200720c */ /* 0x040fe40002fa1670 */
[C---:B------:R-:W-:Y:S01]  /*6410*/  ISETP.LT.OR P3, PT, R2.reuse, R204, P3 ;  /* 0x000000cc0200720c */ /* 0x040fe20001f61670 */
[----:B------:R-:W2:Y:S01]  /*6420*/  LDSM.16.M88.4 R28, [R196+0x2000] ;  /* 0x00200000c41c783b */ /* 0x000ea20000000200 */
[----:B------:R-:W-:-:S02]  /*6430*/  ISETP.LT.OR P1, PT, R2, R203, P1 ;  /* 0x000000cb0200720c */ /* 0x000fc40000f21670 */
[----:B------:R-:W-:Y:S01]  /*6440*/  IADD3 R2, R0, 0x8, RZ ;  /* 0x0000000800027810 */ /* 0x000fe20007ffe0ff */
[----:B------:R-:W2:Y:S01]  /*6450*/  LDSM.16.M88.4 R56, [R194+0x4800] ;  /* 0x00480000c238783b */ /* 0x000ea20000000200 */
[----:B----4-:R-:W-:Y:S03]  /*6460*/  HMMA.16816.F32.BF16 R40, R16, R20, RZ ;  /* 0x000000141028723c */ /* 0x010fe600000418ff */
[----:B------:R-:W-:Y:S04]  /*6470*/  LDSM.16.M88.4 R60, [R193] ;  /* 0x00000000c13c783b */ /* 0x000fe80000000200 */
[----:B------:R-:W0:Y:S01]  /*6480*/  LDGDEPBAR ;  /* 0x00000000000079af */ /* 0x000e220000000000 */
[C---:B-----5:R-:W-:Y:S08]  /*6490*/  HMMA.16816.F32.BF16 R48, R12.reuse, R22, RZ ;  /* 0x000000160c30723c */ /* 0x060ff000000418ff */
[----:B------:R-:W-:Y:S08]  /*64a0*/  HMMA.16816.F32.BF16 R24, R12, R20, RZ ;  /* 0x000000140c18723c */ /* 0x000ff000000418ff */
[----:B-1----:R-:W-:Y:S01]  /*64b0*/  HMMA.16816.F32.BF16 R76, R8, R36, R40 ;  /* 0x00000024084c723c */ /* 0x002fe20000041828 */
[----:B------:R-:W1:Y:S07]  /*64c0*/  LDSM.16.M88.4 R40, [R188+0x5000] ;  /* 0x00500000bc28783b */ /* 0x000e6e0000000200 */
[----:B------:R-:W-:Y:S01]  /*64d0*/  HMMA.16816.F32.BF16 R64, R16, R22, RZ ;  /* 0x000000161040723c */ /* 0x000fe200000418ff */
[----:B------:R-:W-:Y:S07]  /*64e0*/  LDSM.16.M88.4 R20, [R197+0x2000] ;  /* 0x00200000c514783b */ /* 0x000fee0000000200 */
[----:B------:R-:W-:Y:S01]  /*64f0*/  HMMA.16816.F32.BF16 R156, R4, R38, R48 ;  /* 0x00000026049c723c */ /* 0x000fe20000041830 */
[----:B------:R-:W4:Y:S07]  /*6500*/  LDSM.16.M88.4 R48, [R188+0x5800] ;  /* 0x00580000bc30783b */ /* 0x000f2e0000000200 */
[----:B--2---:R-:W-:Y:S08]  /*6510*/  HMMA.16816.F32.BF16 R148, R32, R44, R76 ;  /* 0x0000002c2094723c */ /* 0x004ff0000004184c */
[----:B------:R-:W-:Y:S01]  /*6520*/  HMMA.16816.F32.BF16 R152, R4, R36, R24 ;  /* 0x000000240498723c */ /* 0x000fe20000041818 */
[----:B------:R-:W2:Y:S07]  /*6530*/  LDSM.16.M88.4 R24, [R197] ;  /* 0x00000000c518783b */ /* 0x000eae0000000200 */
[----:B------:R-:W-:Y:S08]  /*6540*/  HMMA.16816.F32.BF16 R76, R8, R38, R64 ;  /* 0x00000026084c723c */ /* 0x000ff00000041840 */
[-C--:B---3--:R-:W-:Y:S08]  /*6550*/  HMMA.16816.F32.BF16 R36, R12, R52.reuse, RZ ;  /* 0x000000340c24723c */ /* 0x088ff000000418ff */
[----:B------:R-:W-:Y:S08]  /*6560*/  HMMA.16816.F32.BF16 R144, R16, R52, RZ ;  /* 0x000000341090723c */ /* 0x000ff000000418ff */
[----:B------:R-:W-:Y:S08]  /*6570*/  HMMA.16816.F32.BF16 R64, R28, R44, R152 ;  /* 0x0000002c1c40723c */ /* 0x000ff00000041898 */
[----:B------:R-:W-:Y:S01]  /*6580*/  HMMA.16816.F32.BF16 R160, R4, R56, R36 ;  /* 0x0000003804a0723c */ /* 0x000fe20000041824 */
[----:B------:R-:W3:Y:S07]  /*6590*/  LDSM.16.M88.4 R36, [R202] ;  /* 0x00000000ca24783b */ /* 0x000eee0000000200 */
[-C--:B------:R-:W-:Y:S08]  /*65a0*/  HMMA.16816.F32.BF16 R156, R28, R46.reuse, R156 ;  /* 0x0000002e1c9c723c */ /* 0x080ff0000004189c */
[----:B------:R-:W-:Y:S08]  /*65b0*/  HMMA.16816.F32.BF16 R44, R32, R46, R76 ;  /* 0x0000002e202c723c */ /* 0x000ff0000004184c */
[----:B------:R-:W-:Y:S08]  /*65c0*/  HMMA.16816.F32.BF16 R152, R8, R56, R144 ;  /* 0x000000380898723c */ /* 0x000ff00000041890 */
[C---:B------:R-:W-:Y:S08]  /*65d0*/  HMMA.16816.F32.BF16 R144, R12.reuse, R54, RZ ;  /* 0x000000360c90723c */ /* 0x040ff000000418ff */
[C---:B-1----:R-:W-:Y:S08]  /*65e0*/  HMMA.16816.F32.BF16 R164, R12.reuse, R40, RZ ;  /* 0x000000280ca4723c */ /* 0x042ff000000418ff */
[C---:B----4-:R-:W-:Y:S08]  /*65f0*/  HMMA.16816.F32.BF16 R168, R12.reuse, R48, RZ ;  /* 0x000000300ca8723c */ /* 0x050ff000000418ff */
[C---:B------:R-:W-:Y:S08]  /*6600*/  HMMA.16816.F32.BF16 R172, R12.reuse, R42, RZ ;  /* 0x0000002a0cac723c */ /* 0x040ff000000418ff */
        /* <DEDUP_REMOVED lines=8> */
[----:B------:R-:W4:Y:S07]  /*6690*/  LDSM.16.M88.4 R16, [R194+0x5000] ;  /* 0x00500000c210783b */ /* 0x000f2e0000000200 */
[C---:B--2---:R-:W-:Y:S08]  /*66a0*/  HMMA.16816.F32.BF16 R148, R24.reuse, R60, R148 ;  /* 0x0000003c1894723c */ /* 0x044ff00000041894 */
[----:B------:R-:W-:Y:S08]  /*66b0*/  HMMA.16816.F32.BF16 R76, R24, R62, R44 ;  /* 0x0000003e184c723c */ /* 0x000ff0000004182c */
[----:B---3--:R-:W-:Y:S08]  /*66c0*/  HMMA.16816.F32.BF16 R48, R32, R36, R152 ;  /* 0x000000242030723c */ /* 0x008ff00000041898 */
[----:B------:R-:W-:Y:S01]  /*66d0*/  HMMA.16816.F32.BF16 R64, R20, R60, R64 ;  /* 0x0000003c1440723c */ /* 0x000fe20000041840 */
[----:B------:R-:W-:-:S02]  /*66e0*/  FMUL.FTZ R148, R148, c[0x0][0x2ec] ;  /* 0x0000bb0094947a20 */ /* 0x000fc40000410000 */
[----:B------:R-:W-:Y:S02]  /*66f0*/  FMUL.FTZ R149, R149, c[0x0][0x2ec] ;  /* 0x0000bb0095957a20 */ /* 0x000fe40000410000 */
[----:B------:R-:W-:Y:S01]  /*6700*/  FMUL.FTZ R150, R150, c[0x0][0x2ec] ;  /* 0x0000bb0096967a20 */ /* 0x000fe20000410000 */
[----:B------:R-:W2:Y:S01]  /*6710*/  MUFU.TANH R231, R148 ;  /* 0x0000009400e77308 */ /* 0x000ea20000002400 */
[----:B------:R-:W-:Y:S01]  /*6720*/  FMUL.FTZ R151, R151, c[0x0][0x2ec] ;  /* 0x0000bb0097977a20 */ /* 0x000fe20000410000 */
[----:B------:R-:W-:Y:S01]  /*6730*/  HMMA.16816.F32.BF16 R44, R28, R36, R160 ;  /* 0x000000241c2c723c */ /* 0x000fe200000418a0 */
[----:B------:R-:W-:Y:S02]  /*6740*/  FMUL.FTZ R76, R76, c[0x0][0x2ec] ;  /* 0x0000bb004c4c7a20 */ /* 0x000fe40000410000 */
[----:B------:R-:W-:Y:S02]  /*6750*/  FMUL.FTZ R77, R77, c[0x0][0x2ec] ;  /* 0x0000bb004d4d7a20 */ /* 0x000fe40000410000 */
[----:B------:R-:W-:Y:S01]  /*6760*/  FMUL.FTZ R78, R78, c[0x0][0x2ec] ;  /* 0x0000bb004e4e7a20 */ /* 0x000fe20000410000 */
[----:B------:R-:W-:Y:S01]  /*6770*/  MUFU.TANH R232, R149 ;  /* 0x0000009500e87308 */ /* 0x000fe20000002400 */
[----:B------:R-:W-:Y:S01]  /*6780*/  FMUL.FTZ R79, R79, c[0x0][0x2ec] ;  /* 0x0000bb004f4f7a20 */ /* 0x000fe20000410000 */
[-C--:B------:R-:W-:Y:S06]  /*6790*/  HMMA.16816.F32.BF16 R144, R4, R58.reuse, R144 ;  /* 0x0000003a0490723c */ /* 0x080fec0000041890 */
[----:B------:R-:W3:Y:S02]  /*67a0*/  MUFU.TANH R230, R150 ;  /* 0x0000009600e67308 */ /* 0x000ee40000002400 */
[----:B------:R-:W-:Y:S01]  /*67b0*/  HMMA.16816.F32.BF16 R56, R8, R58, R52 ;  /* 0x0000003a0838723c */ /* 0x000fe20000041834 */
[----:B------:R-:W-:-:S02]  /*67c0*/  FMUL.FTZ R64, R64, c[0x0][0x2ec] ;  /* 0x0000bb0040407a20 */ /* 0x000fc40000410000 */
[----:B------:R-:W-:Y:S02]  /*67d0*/  FMUL.FTZ R65, R65, c[0x0][0x2ec] ;  /* 0x0000bb0041417a20 */ /* 0x000fe40000410000 */
[----:B------:R-:W-:Y:S01]  /*67e0*/  FMUL.FTZ R66, R66, c[0x0][0x2ec] ;  /* 0x0000bb0042427a20 */ /* 0x000fe20000410000 */
[----:B------:R4:W-:Y:S01]  /*67f0*/  MUFU.TANH R233, R151 ;  /* 0x0000009700e97308 */ /* 0x0009e20000002400 */
[----:B------:R-:W-:Y:S01]  /*6800*/  FMUL.FTZ R67, R67, c[0x0][0x2ec] ;  /* 0x0000bb0043437a20 */ /* 0x000fe20000410000 */
[C---:B-1----:R-:W-:Y:S06]  /*6810*/  HMMA.16816.F32.BF16 R168, R4.reuse, R12, R168 ;  /* 0x0000000c04a8723c */ /* 0x042fec00000418a8 */
[----:B------:R-:W-:Y:S02]  /*6820*/  MUFU.TANH R163, R76 ;  /* 0x0000004c00a37308 */ /* 0x000fe40000002400 */
[C---:B------:R-:W-:Y:S06]  /*6830*/  HMMA.16816.F32.BF16 R152, R4.reuse, R14, R176 ;  /* 0x0000000e0498723c */ /* 0x040fec00000418b0 */
[----:B------:R-:W-:Y:S02]  /*6840*/  MUFU.TANH R227, R77 ;  /* 0x0000004d00e37308 */ /* 0x000fe40000002400 */
[----:B----4-:R-:W-:Y:S06]  /*6850*/  HMMA.16816.F32.BF16 R148, R4, R18, R172 ;  /* 0x000000120494723c */ /* 0x010fec00000418ac */
[----:B------:R-:W-:Y:S02]  /*6860*/  MUFU.TANH R224, R78 ;  /* 0x0000004e00e07308 */ /* 0x000fe40000002400 */
[----:B------:R-:W-:Y:S06]  /*6870*/  HMMA.16816.F32.BF16 R52, R24, R40, R48 ;  /* 0x000000281834723c */ /* 0x000fec0000041830 */
[----:B------:R1:W-:Y:S02]  /*6880*/  MUFU.TANH R226, R79 ;  /* 0x0000004f00e27308 */ /* 0x0003e40000002400 */
[----:B------:R-:W-:Y:S06]  /*6890*/  HMMA.16816.F32.BF16 R48, R8, R16, R180 ;  /* 0x000000100830723c */ /* 0x000fec00000418b4 */
[----:B------:R-:W-:Y:S02]  /*68a0*/  MUFU.TANH R228, R64 ;  /* 0x0000004000e47308 */ /* 0x000fe40000002400 */
[----:B------:R-:W-:Y:S06]  /*68b0*/  HMMA.16816.F32.BF16 R56, R32, R38, R56 ;  /* 0x000000262038723c */ /* 0x000fec0000041838 */
[----:B------:R-:W-:Y:S02]  /*68c0*/  MUFU.TANH R229, R65 ;  /* 0x0000004100e57308 */ /* 0x000fe40000002400 */
[----:B-1----:R-:W-:Y:S01]  /*68d0*/  HMMA.16816.F32.BF16 R76, R4, R16, R164 ;  /* 0x00000010044c723c */ /* 0x002fe200000418a4 */
[----:B------:R-:W1:Y:S01]  /*68e0*/  LDSM.16.M88.4 R4, [R201] ;  /* 0x00000000c904783b */ /* 0x000e620000000200 */
[----:B------:R-:W-:-:S02]  /*68f0*/  FMUL.FTZ R52, R52, c[0x0][0x2ec] ;  /* 0x0000bb0034347a20 */ /* 0x000fc40000410000 */
[----:B------:R-:W-:Y:S02]  /*6900*/  FMUL.FTZ R53, R53, c[0x0][0x2ec] ;  /* 0x0000bb0035357a20 */ /* 0x000fe40000410000 */
[----:B------:R-:W4:Y:S01]  /*6910*/  MUFU.TANH R211, R66 ;  /* 0x0000004200d37308 */ /* 0x000f220000002400 */
[----:B------:R-:W-:Y:S01]  /*6920*/  FMUL.FTZ R54, R54, c[0x0][0x2ec] ;  /* 0x0000bb0036367a20 */ /* 0x000fe20000410000 */
[----:B------:R-:W-:Y:S01]  /*6930*/  HMMA.16816.F32.BF16 R60, R20, R62, R156 ;  /* 0x0000003e143c723c */ /* 0x000fe2000004189c */
[----:B------:R-:W-:-:S05]  /*6940*/  FMUL.FTZ R55, R55, c[0x0][0x2ec] ;  /* 0x0000bb0037377a20 */ /* 0x000fca0000410000 */
[----:B------:R5:W1:Y:S02]  /*6950*/  MUFU.TANH R225, R67 ;  /* 0x0000004300e17308 */ /* 0x000a640000002400 */
[----:B------:R-:W-:Y:S06]  /*6960*/  HMMA.16816.F32.BF16 R56, R24, R42, R56 ;  /* 0x0000002a1838723c */ /* 0x000fec0000041838 */
[----:B------:R-:W-:Y:S02]  /*6970*/  MUFU.TANH R172, R52 ;  /* 0x0000003400ac7308 */ /* 0x000fe40000002400 */
[----:B-----5:R-:W-:Y:S06]  /*6980*/  HMMA.16816.F32.BF16 R64, R20, R40, R44 ;  /* 0x000000281440723c */ /* 0x020fec000004182c */
[----:B------:R-:W-:Y:S02]  /*6990*/  MUFU.TANH R173, R53 ;  /* 0x0000003500ad7308 */ /* 0x000fe40000002400 */
[----:B------:R-:W-:-:S02]  /*69a0*/  FMUL.FTZ R60, R60, c[0x0][0x2ec] ;  /* 0x0000bb003c3c7a20 */ /* 0x000fc40000410000 */
[----:B------:R-:W-:Y:S02]  /*69b0*/  FMUL.FTZ R61, R61, c[0x0][0x2ec] ;  /* 0x0000bb003d3d7a20 */ /* 0x000fe40000410000 */
[----:B------:R-:W-:Y:S01]  /*69c0*/  FMUL.FTZ R62, R62, c[0x0][0x2ec] ;  /* 0x0000bb003e3e7a20 */ /* 0x000fe20000410000 */
[----:B------:R-:W-:Y:S01]  /*69d0*/  HMMA.16816.F32.BF16 R44, R28, R38, R144 ;  /* 0x000000261c2c723c */ /* 0x000fe20000041890 */
[----:B------:R-:W5:Y:S01]  /*69e0*/  LDSM.16.M88.4 R36, [R193+0x1000] ;  /* 0x00100000c124783b */ /* 0x000f620000000200 */
[----:B------:R-:W-:Y:S01]  /*69f0*/  MUFU.TANH R167, R54 ;  /* 0x0000003600a77308 */ /* 0x000fe20000002400 */
[----:B------:R-:W-:Y:S02]  /*6a00*/  FMUL.FTZ R63, R63, c[0x0][0x2ec] ;  /* 0x0000bb003f3f7a20 */ /* 0x000fe40000410000 */
[----:B------:R-:W-:Y:S02]  /*6a10*/  FMUL.FTZ R58, R58, c[0x0][0x2ec] ;  /* 0x0000bb003a3a7a20 */ /* 0x000fe40000410000 */
[----:B------:R-:W-:Y:S01]  /*6a20*/  FMUL.FTZ R57, R57, c[0x0][0x2ec] ;  /* 0x0000bb0039397a20 */ /* 0x000fe20000410000 */
[----:B------:R-:W-:Y:S01]  /*6a30*/  HMMA.16816.F32.BF16 R144, R8, R12, R184 ;  /* 0x0000000c0890723c */ /* 0x000fe200000418b8 */
[----:B------:R-:W-:Y:S01]  /*6a40*/  FMUL.FTZ R56, R56, c[0x0][0x2ec] ;  /* 0x0000bb0038387a20 */ /* 0x000fe20000410000 */
[----:B------:R1:W-:Y:S01]  /*6a50*/  MUFU.TANH R166, R55 ;  /* 0x0000003700a67308 */ /* 0x0003e20000002400 */
[----:B------:R-:W-:-:S02]  /*6a60*/  FMUL.FTZ R59, R59, c[0x0][0x2ec] ;  /* 0x0000bb003b3b7a20 */ /* 0x000fc40000410000 */
[----:B------:R-:W-:-:S05]  /*6a70*/  FMUL.FTZ R67, R67, c[0x0][0x2ec] ;  /* 0x0000bb0043437a20 */ /* 0x000fca0000410000 */
[----:B------:R-:W-:Y:S01]  /*6a80*/  MUFU.TANH R214, R60 ;  /* 0x0000003c00d67308 */ /* 0x000fe20000002400 */
[----:B------:R-:W-:Y:S02]  /*6a90*/  FMUL.FTZ R64, R64, c[0x0][0x2ec] ;  /* 0x0000bb0040407a20 */ /* 0x000fe40000410000 */
[----:B------:R-:W-:Y:S02]  /*6aa0*/  FMUL.FTZ R66, R66, c[0x0][0x2ec] ;  /* 0x0000bb0042427a20 */ /* 0x000fe40000410000 */
[----:B------:R-:W-:Y:S01]  /*6ab0*/  FMUL.FTZ R65, R65, c[0x0][0x2ec] ;  /* 0x0000bb0041417a20 */ /* 0x000fe20000410000 */
[----:B------:R-:W-:Y:S02]  /*6ac0*/  HMMA.16816.F32.BF16 R44, R20, R42, R44 ;  /* 0x0000002a142c723c */ /* 0x000fe4000004182c */
[----:B------:R-:W-:Y:S06]  /*6ad0*/  MUFU.TANH R215, R61 ;  /* 0x0000003d00d77308 */ /* 0x000fec0000002400 */
[----:B-1----:R-:W-:Y:S02]  /*6ae0*/  HMMA.16816.F32.BF16 R52, R8, R18, R220 ;  /* 0x000000120834723c */ /* 0x002fe400000418dc */
[----:B------:R-:W1:Y:S06]  /*6af0*/  MUFU.TANH R3, R62 ;  /* 0x0000003e00037308 */ /* 0x000e6c0000002400 */
[-C--:B------:R-:W-:Y:S02]  /*6b00*/  HMMA.16816.F32.BF16 R16, R32, R4.reuse, R48 ;  /* 0x000000042010723c */ /* 0x080fe40000041830 */
[----:B------:R1:W1:Y:S06]  /*6b10*/  MUFU.TANH R174, R63 ;  /* 0x0000003f00ae7308 */ /* 0x00026c0000002400 */
[----:B------:R-:W-:Y:S01]  /*6b20*/  HMMA.16816.F32.BF16 R40, R28, R4, R76 ;  /* 0x000000041c28723c */ /* 0x000fe2000004184c */
[----:B------:R-:W-:Y:S01]  /*6b30*/  FMUL.FTZ R46, R46, c[0x0][0x2ec] ;  /* 0x0000bb002e2e7a20 */ /* 0x000fe20000410000 */
[----:B------:R-:W-:Y:S01]  /*6b40*/  MUFU.TANH R160, R67 ;  /* 0x0000004300a07308 */ /* 0x000fe20000002400 */
[----:B------:R-:W-:-:S02]  /*6b50*/  FMUL.FTZ R47, R47, c[0x0][0x2ec] ;  /* 0x0000bb002f2f7a20 */ /* 0x000fc40000410000 */
[----:B------:R-:W-:Y:S02]  /*6b60*/  FMUL.FTZ R44, R44, c[0x0][0x2ec] ;  /* 0x0000bb002c2c7a20 */ /* 0x000fe40000410000 */
[----:B------:R-:W-:Y:S01]  /*6b70*/  FMUL.FTZ R45, R45, c[0x0][0x2ec] ;  /* 0x0000bb002d2d7a20 */ /* 0x000fe20000410000 */
[----:B------:R-:W-:Y:S02]  /*6b80*/  HMMA.16816.F32.BF16 R48, R28, R6, R148 ;  /* 0x000000061c30723c */ /* 0x000fe40000041894 */
[----:B------:R2:W-:Y:S06]  /*6b90*/  MUFU.TANH R67, R46 ;  /* 0x0000002e00437308 */ /* 0x0005ec0000002400 */
[----:B-----5:R-:W-:Y:S02]  /*6ba0*/  HMMA.16816.F32.BF16 R16, R24, R36, R16 ;  /* 0x000000241810723c */ /* 0x020fe40000041810 */
[----:B------:R3:W5:Y:S06]  /*6bb0*/  MUFU.TANH R158, R64 ;  /* 0x00000040009e7308 */ /* 0x00076c0000002400 */
[----:B-1----:R-:W-:Y:S01]  /*6bc0*/  HMMA.16816.F32.BF16 R60, R8, R14, R216 ;  /* 0x0000000e083c723c */ /* 0x002fe200000418d8 */
[----:B------:R-:W1:Y:S01]  /*6bd0*/  LDSM.16.M88.4 R8, [R200] ;  /* 0x00000000c808783b */ /* 0x000e620000000200 */
[----:B--2---:R-:W-:Y:S01]  /*6be0*/  FSEL R46, R231, -INF , !P2 ;  /* 0xff800000e72e7808 */ /* 0x004fe20005000000 */
[----:B------:R2:W-:Y:S01]  /*6bf0*/  MUFU.TANH R165, R58 ;  /* 0x0000003a00a57308 */ /* 0x0005e20000002400 */
[----:B------:R-:W-:-:S04]  /*6c00*/  ISETP.GE.AND P2, PT, R0, R207, PT ;  /* 0x000000cf0000720c */ /* 0x000fc80003f46270 */
[----:B------:R-:W-:Y:S01]  /*6c10*/  HMMA.16816.F32.BF16 R12, R32, R6, R52 ;  /* 0x00000006200c723c */ /* 0x000fe20000041834 */
[----:B------:R-:W-:Y:S02]  /*6c20*/  ISETP.LT.OR P2, PT, R0, R203, P2 ;  /* 0x000000cb0000720c */ /* 0x000fe40001741670 */
[----:B---3--:R-:W-:Y:S01]  /*6c30*/  FSEL R64, R230, -INF , !P0 ;  /* 0xff800000e6407808 */ /* 0x008fe20004000000 */
[----:B------:R3:W-:Y:S01]  /*6c40*/  MUFU.TANH R68, R47 ;  /* 0x0000002f00447308 */ /* 0x0007e20000002400 */
[----:B------:R-:W-:Y:S02]  /*6c50*/  ISETP.GE.AND P0, PT, R2, R210, PT ;  /* 0x000000d20200720c */ /* 0x000fe40003f06270 */
[----:B----4-:R-:W-:Y:S01]  /*6c60*/  FSEL R54, R211, -INF , !P2 ;  /* 0xff800000d3367808 */ /* 0x010fe20005000000 */
[----:B------:R-:W-:Y:S01]  /*6c70*/  HMMA.16816.F32.BF16 R4, R20, R36, R40 ;  /* 0x000000241404723c */ /* 0x000fe20000041828 */
[----:B------:R-:W-:Y:S01]  /*6c80*/  FMUL.FTZ R16, R16, c[0x0][0x2ec] ;  /* 0x0000bb0010107a20 */ /* 0x000fe20000410000 */
[----:B------:R-:W-:Y:S01]  /*6c90*/  ISETP.LT.OR P0, PT, R2, R206, P0 ;  /* 0x000000ce0200720c */ /* 0x000fe20000701670 */
[----:B------:R-:W-:Y:S01]  /*6ca0*/  FMUL.FTZ R17, R17, c[0x0][0x2ec] ;  /* 0x0000bb0011117a20 */ /* 0x000fe20000410000 */
[----:B--2---:R-:W-:Y:S01]  /*6cb0*/  FSEL R58, R232, -INF , !P6 ;  /* 0xff800000e83a7808 */ /* 0x004fe20007000000 */
[----:B------:R-:W-:Y:S01]  /*6cc0*/  FMUL.FTZ R18, R18, c[0x0][0x2ec] ;  /* 0x0000bb0012127a20 */ /* 0x000fe20000410000 */
[----:B------:R-:W-:Y:S01]  /*6cd0*/  MUFU.TANH R150, R16 ;  /* 0x0000001000967308 */ /* 0x000fe20000002400 */
[----:B------:R-:W-:Y:S01]  /*6ce0*/  FMUL.FTZ R19, R19, c[0x0][0x2ec] ;  /* 0x0000bb0013137a20 */ /* 0x000fe20000410000 */
[----:B------:R-:W-:-:S02]  /*6cf0*/  ISETP.GE.AND P2, PT, R2, R208, PT ;  /* 0x000000d00200720c */ /* 0x000fc40003f46270 */
[----:B------:R-:W-:Y:S02]  /*6d00*/  ISETP.GE.AND P6, PT, R2, R207, PT ;  /* 0x000000cf0200720c */ /* 0x000fe40003fc6270 */
[----:B---3--:R-:W-:Y:S02]  /*6d10*/  FSEL R47, R228, -INF , !P4 ;  /* 0xff800000e42f7808 */ /* 0x008fe40006000000 */
[----:B------:R-:W-:Y:S01]  /*6d20*/  MUFU.TANH R156, R17 ;  /* 0x00000011009c7308 */ /* 0x000fe20000002400 */
[C---:B------:R-:W-:Y:S02]  /*6d30*/  ISETP.GE.AND P4, PT, R2.reuse, R209, PT ;  /* 0x000000d10200720c */ /* 0x040fe40003f86270 */
[C---:B------:R-:W-:Y:S02]  /*6d40*/  ISETP.LT.OR P2, PT, R2.reuse, R204, P2 ;  /* 0x000000cc0200720c */ /* 0x040fe40001741670 */
[C---:B------:R-:W-:Y:S02]  /*6d50*/  ISETP.LT.OR P4, PT, R2.reuse, R205, P4 ;  /* 0x000000cd0200720c */ /* 0x040fe40002781670 */
[----:B------:R-:W-:Y:S01]  /*6d60*/  ISETP.LT.OR P6, PT, R2, R203, P6 ;  /* 0x000000cb0200720c */ /* 0x000fe200037c1670 */
[----:B------:R-:W-:Y:S01]  /*6d70*/  MUFU.TANH R211, R18 ;  /* 0x0000001200d37308 */ /* 0x000fe20000002400 */
[----:B------:R-:W-:Y:S01]  /*6d80*/  IADD3 R2, R0, 0x9, RZ ;  /* 0x0000000900027810 */ /* 0x000fe20007ffe0ff */
[----:B------:R-:W-:Y:S01]  /*6d90*/  FMUL.FTZ R4, R4, c[0x0][0x2ec] ;  /* 0x0000bb0004047a20 */ /* 0x000fe20000410000 */
[----:B------:R-:W-:Y:S01]  /*6da0*/  FSEL R53, R229, -INF , !P3 ;  /* 0xff800000e5357808 */ /* 0x000fe20005800000 */
[----:B------:R-:W-:Y:S01]  /*6db0*/  FMUL.FTZ R5, R5, c[0x0][0x2ec] ;  /* 0x0000bb0005057a20 */ /* 0x000fe20000410000 */
[----:B------:R-:W-:Y:S01]  /*6dc0*/  FSEL R55, R225, -INF , !P1 ;  /* 0xff800000e1377808 */ /* 0x000fe20004800000 */
[----:B------:R-:W-:Y:S01]  /*6dd0*/  FMUL.FTZ R6, R6, c[0x0][0x2ec] ;  /* 0x0000bb0006067a20 */ /* 0x000fe20000410000 */
[C---:B------:R-:W-:Y:S01]  /*6de0*/  ISETP.GE.AND P3, PT, R2.reuse, R209, PT ;  /* 0x000000d10200720c */ /* 0x040fe20003f66270 */
[----:B------:R2:W-:Y:S01]  /*6df0*/  MUFU.TANH R183, R19 ;  /* 0x0000001300b77308 */ /* 0x0005e20000002400 */
[----:B------:R-:W-:Y:S01]  /*6e00*/  FMUL.FTZ R7, R7, c[0x0][0x2ec] ;  /* 0x0000bb0007077a20 */ /* 0x000fe20000410000 */
[C---:B------:R-:W-:Y:S01]  /*6e10*/  ISETP.GE.AND P1, PT, R2.reuse, R208, PT ;  /* 0x000000d00200720c */ /* 0x040fe20003f26270 */
[----:B-1----:R-:W-:Y:S01]  /*6e20*/  HMMA.16816.F32.BF16 R40, R28, R8, R168 ;  /* 0x000000081c28723c */ /* 0x002fe200000418a8 */
[----:B------:R-:W-:-:S02]  /*6e30*/  ISETP.LT.OR P3, PT, R2, R205, P3 ;  /* 0x000000cd0200720c */ /* 0x000fc40001f61670 */
[----:B------:R-:W-:Y:S02]  /*6e40*/  ISETP.LT.OR P1, PT, R2, R204, P1 ;  /* 0x000000cc0200720c */ /* 0x000fe40000f21670 */
[----:B------:R1:W-:Y:S01]  /*6e50*/  MUFU.TANH R159, R57 ;  /* 0x00000039009f7308 */ /* 0x0003e20000002400 */
[----:B------:R-:W-:Y:S02]  /*6e60*/  FSEL R52, R3, -INF , !P6 ;  /* 0xff80000003347808 */ /* 0x000fe40007000000 */
[----:B------:R-:W-:Y:S05]  /*6e70*/  HMMA.16816.F32.BF16 R28, R28, R10, R152 ;  /* 0x0000000a1c1c723c */ /* 0x000fea0000041898 */
[----:B------:R-:W3:Y:S03]  /*6e80*/  MUFU.TANH R157, R66 ;  /* 0x00000042009d7308 */ /* 0x000ee60000002400 */
[----:B--2---:R-:W-:Y:S01]  /*6e90*/  HMMA.16816.F32.BF16 R16, R24, R38, R12 ;  /* 0x000000261810723c */ /* 0x004fe2000004180c */
[----:B-1----:R-:W-:-:S04]  /*6ea0*/  FSEL R57, R163, -INF , !P0 ;  /* 0xff800000a3397808 */ /* 0x002fc80004000000 */
[----:B------:R-:W-:Y:S01]  /*6eb0*/  MUFU.TANH R164, R4 ;  /* 0x0000000400a47308 */ /* 0x000fe20000002400 */
[C---:B------:R-:W-:Y:S02]  /*6ec0*/  ISETP.GE.AND P0, PT, R2.reuse, R207, PT ;  /* 0x000000cf0200720c */ /* 0x040fe40003f06270 */
[----:B------:R-:W-:Y:S02]  /*6ed0*/  HMMA.16816.F32.BF16 R36, R20, R38, R48 ;  /* 0x000000261424723c */ /* 0x000fe40000041830 */
[----:B------:R-:W-:-:S03]  /*6ee0*/  ISETP.LT.OR P0, PT, R2, R203, P0 ;  /* 0x000000cb0200720c */ /* 0x000fc60000701670 */
[----:B------:R-:W-:Y:S02]  /*6ef0*/  MUFU.TANH R163, R5 ;  /* 0x0000000500a37308 */ /* 0x000fe40000002400 */
[----:B------:R-:W-:Y:S01]  /*6f00*/  FSEL R48, R226, -INF , !P3 ;  /* 0xff800000e2307808 */ /* 0x000fe20005800000 */
[C---:B------:R-:W-:Y:S05]  /*6f10*/  HMMA.16816.F32.BF16 R12, R32.reuse, R8, R144 ;  /* 0x00000008200c723c */ /* 0x040fea0000041890 */
[----:B------:R-:W-:Y:S03]  /*6f20*/  MUFU.TANH R66, R6 ;  /* 0x0000000600427308 */ /* 0x000fe60000002400 */
[----:B------:R-:W-:Y:S01]  /*6f30*/  FMUL.FTZ R3, R16, c[0x0][0x2ec] ;  /* 0x0000bb0010037a20 */ /* 0x000fe20000410000 */
[----:B------:R-:W-:Y:S01]  /*6f40*/  FSEL R16, R215, -INF , !P1 ;  /* 0xff800000d7107808 */ /* 0x000fe20004800000 */
[----:B------:R-:W-:Y:S01]  /*6f50*/  HMMA.16816.F32.BF16 R32, R32, R10, R60 ;  /* 0x0000000a2020723c */ /* 0x000fe2000004183c */
[----:B------:R-:W-:-:S02]  /*6f60*/  FMUL.FTZ R17, R17, c[0x0][0x2ec] ;  /* 0x0000bb0011117a20 */ /* 0x000fc40000410000 */
[----:B------:R-:W-:Y:S01]  /*6f70*/  FMUL.FTZ R18, R18, c[0x0][0x2ec] ;  /* 0x0000bb0012127a20 */ /* 0x000fe20000410000 */
[----:B------:R1:W-:Y:S01]  /*6f80*/  MUFU.TANH R49, R7 ;  /* 0x0000000700317308 */ /* 0x0003e20000002400 */
[----:B------:R-:W-:Y:S02]  /*6f90*/  FMUL.FTZ R19, R19, c[0x0][0x2ec] ;  /* 0x0000bb0013137a20 */ /* 0x000fe40000410000 */
[----:B------:R-:W-:Y:S02]  /*6fa0*/  FMUL.FTZ R36, R36, c[0x0][0x2ec] ;  /* 0x0000bb0024247a20 */ /* 0x000fe40000410000 */
[----:B------:R-:W-:Y:S02]  /*6fb0*/  FMUL.FTZ R38, R38, c[0x0][0x2ec] ;  /* 0x0000bb0026267a20 */ /* 0x000fe40000410000 */
[----:B------:R-:W-:Y:S01]  /*6fc0*/  FMUL.FTZ R37, R37, c[0x0][0x2ec] ;  /* 0x0000bb0025257a20 */ /* 0x000fe20000410000 */
[----:B------:R2:W4:Y:S01]  /*6fd0*/  MUFU.TANH R162, R65 ;  /* 0x0000004100a27308 */ /* 0x0005220000002400 */
[----:B------:R-:W-:Y:S01]  /*6fe0*/  FMUL.FTZ R39, R39, c[0x0][0x2ec] ;  /* 0x0000bb0027277a20 */ /* 0x000fe20000410000 */
[----:B-1----:R-:W1:Y:S06]  /*6ff0*/  LDSM.16.M88.4 R4, [R193+0x1800] ;  /* 0x00180000c104783b */ /* 0x002e6c0000000200 */
[----:B------:R3:W1:Y:S01]  /*7000*/  MUFU.TANH R69, R56 ;  /* 0x0000003800457308 */ /* 0x0006620000002400 */
[----:B------:R-:W-:-:S04]  /*7010*/  DEPBAR.LE SB0, 0x0 ;  /* 0x000080000000791a */ /* 0x000fc80000000000 */
[----:B--2---:R-:W-:-:S03]  /*7020*/  FSEL R65, R233, -INF , !P5 ;  /* 0xff800000e9417808 */ /* 0x004fc60006800000 */
[----:B------:R2:W-:Y:S01]  /*7030*/  MUFU.TANH R161, R59 ;  /* 0x0000003b00a17308 */ /* 0x0005e20000002400 */
[----:B------:R-:W-:-:S04]  /*7040*/  ISETP.GE.AND P5, PT, R2, R210, PT ;  /* 0x000000d20200720c */ /* 0x000fc80003fa6270 */
[----:B------:R-:W-:Y:S02]  /*7050*/  ISETP.LT.OR P5, PT, R2, R206, P5 ;  /* 0x000000ce0200720c */ /* 0x000fe40002fa1670 */
[----:B------:R-:W-:Y:S01]  /*7060*/  IADD3 R2, R0, 0x10, RZ ;  /* 0x0000001000027810 */ /* 0x000fe20007ffe0ff */
[----:B------:R4:W1:Y:S01]  /*7070*/  MUFU.TANH R75, R44 ;  /* 0x0000002c004b7308 */ /* 0x0008620000002400 */
[----:B---3--:R-:W-:Y:S02]  /*7080*/  FSEL R56, R227, -INF , !P5 ;  /* 0xff800000e3387808 */ /* 0x008fe40006800000 */
[C---:B------:R-:W-:Y:S02]  /*7090*/  ISETP.GE.AND P6, PT, R2.reuse, R208, PT ;  /* 0x000000d00200720c */ /* 0x040fe40003fc6270 */
[C---:B------:R-:W-:Y:S02]  /*70a0*/  ISETP.GE.AND P5, PT, R2.reuse, R207, PT ;  /* 0x000000cf0200720c */ /* 0x040fe40003fa6270 */
[----:B------:R-:W-:Y:S01]  /*70b0*/  ISETP.LT.OR P6, PT, R2, R204, P6 ;  /* 0x000000cc0200720c */ /* 0x000fe200037c1670 */
[----:B------:R3:W-:Y:S01]  /*70c0*/  MUFU.TANH R154, R3 ;  /* 0x00000003009a7308 */ /* 0x0007e20000002400 */
[----:B--2---:R-:W-:-:S02]  /*70d0*/  FSEL R59, R224, -INF , !P4 ;  /* 0xff800000e03b7808 */ /* 0x004fc40006000000 */
[C---:B------:R-:W-:Y:S02]  /*70e0*/  ISETP.GE.AND P4, PT, R2.reuse, R210, PT ;  /* 0x000000d20200720c */ /* 0x040fe40003f86270 */
[C---:B------:R-:W-:Y:S02]  /*70f0*/  ISETP.LT.OR P5, PT, R2.reuse, R203, P5 ;  /* 0x000000cb0200720c */ /* 0x040fe40002fa1670 */
[----:B------:R-:W-:Y:S01]  /*7100*/  ISETP.LT.OR P4, PT, R2, R206, P4 ;  /* 0x000000ce0200720c */ /* 0x000fe20002781670 */
[----:B------:R2:W2:Y:S01]  /*7110*/  MUFU.TANH R74, R45 ;  /* 0x0000002d004a7308 */ /* 0x0004a20000002400 */
[----:B----4-:R-:W-:Y:S02]  /*7120*/  FSEL R44, R214, -INF , !P2 ;  /* 0xff800000d62c7808 */ /* 0x010fe40005000000 */
[----:B------:R-:W-:Y:S02]  /*7130*/  ISETP.GE.AND P2, PT, R2, R209, PT ;  /* 0x000000d10200720c */ /* 0x000fe40003f46270 */
[----:B------:R-:W-:-:S02]  /*7140*/  FSEL R148, R172, -INF , !P4 ;  /* 0xff800000ac947808 */ /* 0x000fc40006000000 */
[----:B------:R-:W-:Y:S01]  /*7150*/  ISETP.LT.OR P2, PT, R2, R205, P2 ;  /* 0x000000cd0200720c */ /* 0x000fe20001741670 */
[-C--:B-1----:R-:W-:Y:S01]  /*7160*/  HMMA.16816.F32.BF16 R12, R24, R4.reuse, R12 ;  /* 0x00000004180c723c */ /* 0x082fe2000004180c */
[C---:B------:R-:W-:Y:S01]  /*7170*/  IADD3 R2, R0.reuse, 0x11, RZ ;  /* 0x0000001100027810 */ /* 0x040fe20007ffe0ff */
[----:B------:R-:W-:Y:S01]  /*7180*/  MUFU.TANH R17, R17 ;  /* 0x0000001100117308 */ /* 0x000fe20000002400 */
[----:B---3--:R-:W-:Y:S02]  /*7190*/  IADD3 R3, R0, 0x18, RZ ;  /* 0x0000001800037810 */ /* 0x008fe40007ffe0ff */
[----:B------:R-:W-:Y:S02]  /*71a0*/  FSEL R170, R167, -INF , !P2 ;  /* 0xff800000a7aa7808 */ /* 0x000fe40005000000 */
[----:B------:R-:W-:Y:S01]  /*71b0*/  ISETP.GE.AND P3, PT, R2, R210, PT ;  /* 0x000000d20200720c */ /* 0x000fe20003f66270 */
[----:B------:R-:W-:Y:S01]  /*71c0*/  HMMA.16816.F32.BF16 R8, R20, R4, R40 ;  /* 0x000000041408723c */ /* 0x000fe20000041828 */
[----:B--2---:R-:W-:Y:S01]  /*71d0*/  FSEL R45, R174, -INF , !P0 ;  /* 0xff800000ae2d7808 */ /* 0x004fe20004000000 */
[----:B------:R-:W1:Y:S01]  /*71e0*/  MUFU.TANH R18, R18 ;  /* 0x0000001200127308 */ /* 0x000e620000002400 */
[----:B------:R-:W-:-:S02]  /*71f0*/  ISETP.GE.AND P1, PT, R2, R209, PT ;  /* 0x000000d10200720c */ /* 0x000fc40003f26270 */
[C---:B------:R-:W-:Y:S02]  /*7200*/  ISETP.GE.AND P0, PT, R2.reuse, R208, PT ;  /* 0x000000d00200720c */ /* 0x040fe40003f06270 */
[C---:B------:R-:W-:Y:S01]  /*7210*/  ISETP.GE.AND P4, PT, R2.reuse, R207, PT ;  /* 0x000000cf0200720c */ /* 0x040fe20003f86270 */
[-C--:B------:R-:W-:Y:S01]  /*7220*/  HMMA.16816.F32.BF16 R24, R24, R6.reuse, R32 ;  /* 0x000000061818723c */ /* 0x080fe20000041820 */
[C---:B------:R-:W-:Y:S01]  /*7230*/  ISETP.GE.AND P2, PT, R3.reuse, R210, PT ;  /* 0x000000d20300720c */ /* 0x040fe20003f46270 */
[----:B------:R-:W-:Y:S01]  /*7240*/  MUFU.TANH R19, R19 ;  /* 0x0000001300137308 */ /* 0x000fe20000002400 */
[C---:B------:R-:W-:Y:S02]  /*7250*/  ISETP.LT.OR P3, PT, R2.reuse, R206, P3 ;  /* 0x000000ce0200720c */ /* 0x040fe40001f61670 */
[C---:B------:R-:W-:Y:S02]  /*7260*/  ISETP.LT.OR P1, PT, R2.reuse, R205, P1 ;  /* 0x000000cd0200720c */ /* 0x040fe40000f21670 */
[----:B------:R-:W-:Y:S01]  /*7270*/  ISETP.LT.OR P0, PT, R2, R204, P0 ;  /* 0x000000cc0200720c */ /* 0x000fe20000701670 */
[----:B------:R-:W-:Y:S01]  /*7280*/  FMUL.FTZ R12, R12, c[0x0][0x2ec] ;  /* 0x0000bb000c0c7a20 */ /* 0x000fe20000410000 */
[----:B------:R-:W-:Y:S01]  /*7290*/  ISETP.LT.OR P4, PT, R2, R203, P4 ;  /* 0x000000cb0200720c */ /* 0x000fe20002781670 */
[----:B------:R-:W2:Y:S01]  /*72a0*/  MUFU.TANH R36, R36 ;  /* 0x0000002400247308 */ /* 0x000ea20000002400 */
[----:B------:R-:W-:Y:S01]  /*72b0*/  ISETP.LT.OR P2, PT, R3, R206, P2 ;  /* 0x000000ce0300720c */ /* 0x000fe20001741670 */
[----:B------:R-:W-:Y:S01]  /*72c0*/  FMUL.FTZ R13, R13, c[0x0][0x2ec] ;  /* 0x0000bb000d0d7a20 */ /* 0x000fe20000410000 */
[----:B------:R-:W-:Y:S01]  /*72d0*/  IADD3 R2, R0, 0x19, RZ ;  /* 0x0000001900027810 */ /* 0x000fe20007ffe0ff */
[----:B------:R-:W-:Y:S01]  /*72e0*/  FMUL.FTZ R14, R14, c[0x0][0x2ec] ;  /* 0x0000bb000e0e7a20 */ /* 0x000fe20000410000 */
[----:B-----5:R-:W-:Y:S01]  /*72f0*/  FSEL R79, R158, -INF , !P6 ;  /* 0xff8000009e4f7808 */ /* 0x020fe20007000000 */
[----:B------:R-:W-:Y:S01]  /*7300*/  FMUL.FTZ R8, R8, c[0x0][0x2ec] ;  /* 0x0000bb0008087a20 */ /* 0x000fe20000410000 */
[----:B------:R-:W-:Y:S01]  /*7310*/  FSEL R149, R157, -INF , !P5 ;  /* 0xff8000009d957808 */ /* 0x000fe20006800000 */
[----:B------:R-:W3:Y:S01]  /*7320*/  MUFU.TANH R38, R38 ;  /* 0x0000002600267308 */ /* 0x000ee20000002400 */
[----:B------:R-:W-:Y:S01]  /*7330*/  FSEL R158, R173, -INF , !P3 ;  /* 0xff800000ad9e7808 */ /* 0x000fe20005800000 */
[----:B------:R-:W-:Y:S01]  /*7340*/  FMUL.FTZ R10, R10, c[0x0][0x2ec] ;  /* 0x0000bb000a0a7a20 */ /* 0x000fe20000410000 */
[----:B------:R-:W-:Y:S01]  /*7350*/  FSEL R171, R166, -INF , !P1 ;  /* 0xff800000a6ab7808 */ /* 0x000fe20004800000 */
[----:B------:R-:W-:Y:S01]  /*7360*/  HMMA.16816.F32.BF16 R20, R20, R6, R28 ;  /* 0x000000061414723c */ /* 0x000fe2000004181c */
[----:B------:R-:W-:Y:S01]  /*7370*/  FSEL R144, R162, -INF , !P0 ;  /* 0xff800000a2907808 */ /* 0x000fe20004000000 */
[----:B------:R-:W-:Y:S01]  /*7380*/  FMUL.FTZ R26, R26, c[0x0][0x2ec] ;  /* 0x0000bb001a1a7a20 */ /* 0x000fe20000410000 */
[----:B------:R-:W-:Y:S01]  /*7390*/  FSEL R147, R160, -INF , !P4 ;  /* 0xff800000a0937808 */ /* 0x000fe20006000000 */
[----:B------:R-:W4:Y:S01]  /*73a0*/  MUFU.TANH R37, R37 ;  /* 0x0000002500257308 */ /* 0x000f220000002400 */
[----:B------:R-:W-:Y:S01]  /*73b0*/  FSEL R155, R69, -INF , !P2 ;  /* 0xff800000459b7808 */ /* 0x000fe20005000000 */
[----:B------:R-:W-:Y:S01]  /*73c0*/  FMUL.FTZ R15, R15, c[0x0][0x2ec] ;  /* 0x0000bb000f0f7a20 */ /* 0x000fe20000410000 */
[----:B------:R-:W-:Y:S01]  /*73d0*/  ISETP.GE.AND P6, PT, R3, R209, PT ;  /* 0x000000d10300720c */ /* 0x000fe20003fc6270 */
[----:B------:R-:W-:Y:S01]  /*73e0*/  FMUL.FTZ R9, R9, c[0x0][0x2ec] ;  /* 0x0000bb0009097a20 */ /* 0x000fe20000410000 */
[----:B------:R-:W-:Y:S01]  /*73f0*/  ISETP.GE.AND P5, PT, R3, R208, PT ;  /* 0x000000d00300720c */ /* 0x000fe20003fa6270 */
[----:B------:R-:W-:Y:S01]  /*7400*/  FMUL.FTZ R4, R11, c[0x0][0x2ec] ;  /* 0x0000bb000b047a20 */ /* 0x000fe20000410000 */
[----:B------:R-:W-:Y:S01]  /*7410*/  ISETP.GE.AND P3, PT, R3, R207, PT ;  /* 0x000000cf0300720c */ /* 0x000fe20003f66270 */
[----:B------:R-:W5:Y:S01]  /*7420*/  MUFU.TANH R39, R39 ;  /* 0x0000002700277308 */ /* 0x000f620000002400 */
[----:B------:R-:W-:Y:S01]  /*7430*/  ISETP.GE.AND P1, PT, R2, R210, PT ;  /* 0x000000d20200720c */ /* 0x000fe20003f26270 */
[----:B------:R-:W-:Y:S01]  /*7440*/  FMUL.FTZ R24, R24, c[0x0][0x2ec] ;  /* 0x0000bb0018187a20 */ /* 0x000fe20000410000 */
[C---:B------:R-:W-:Y:S01]  /*7450*/  ISETP.GE.AND P0, PT, R2.reuse, R209, PT ;  /* 0x000000d10200720c */ /* 0x040fe20003f06270 */
[----:B------:R-:W-:Y:S01]  /*7460*/  FMUL.FTZ R25, R25, c[0x0][0x2ec] ;  /* 0x0000bb0019197a20 */ /* 0x000fe20000410000 */
[C---:B------:R-:W-:Y:S01]  /*7470*/  ISETP.GE.AND P4, PT, R2.reuse, R208, PT ;  /* 0x000000d00200720c */ /* 0x040fe20003f86270 */
[----:B------:R-:W-:Y:S01]  /*7480*/  FMUL.FTZ R27, R27, c[0x0][0x2ec] ;  /* 0x0000bb001b1b7a20 */ /* 0x000fe20000410000 */
[----:B------:R-:W-:Y:S01]  /*7490*/  ISETP.GE.AND P2, PT, R2, R207, PT ;  /* 0x000000cf0200720c */ /* 0x000fe20003f46270 */
[----:B------:R-:W1:Y:S01]  /*74a0*/  MUFU.TANH R12, R12 ;  /* 0x0000000c000c7308 */ /* 0x000e620000002400 */
[----:B------:R-:W-:-:S02]  /*74b0*/  ISETP.LT.OR P6, PT, R3, R205, P6 ;  /* 0x000000cd0300720c */ /* 0x000fc400037c1670 */
[C---:B------:R-:W-:Y:S01]  /*74c0*/  ISETP.LT.OR P5, PT, R3.reuse, R204, P5 ;  /* 0x000000cc0300720c */ /* 0x040fe20002fa1670 */
[----:B------:R-:W-:Y:S01]  /*74d0*/  FMUL.FTZ R20, R20, c[0x0][0x2ec] ;  /* 0x0000bb0014147a20 */ /* 0x000fe20000410000 */
[----:B------:R-:W-:Y:S01]  /*74e0*/  ISETP.LT.OR P3, PT, R3, R203, P3 ;  /* 0x000000cb0300720c */ /* 0x000fe20001f61670 */
[----:B------:R-:W-:Y:S01]  /*74f0*/  FMUL.FTZ R21, R21, c[0x0][0x2ec] ;  /* 0x0000bb0015157a20 */ /* 0x000fe20000410000 */
[C---:B------:R-:W-:Y:S01]  /*7500*/  ISETP.LT.OR P1, PT, R2.reuse, R206, P1 ;  /* 0x000000ce0200720c */ /* 0x040fe20000f21670 */
[----:B------:R-:W-:Y:S01]  /*7510*/  MUFU.TANH R13, R13 ;  /* 0x0000000d000d7308 */ /* 0x000fe20000002400 */
[C---:B------:R-:W-:Y:S02]  /*7520*/  ISETP.LT.OR P0, PT, R2.reuse, R205, P0 ;  /* 0x000000cd0200720c */ /* 0x040fe40000701670 */
[C---:B------:R-:W-:Y:S02]  /*7530*/  ISETP.LT.OR P4, PT, R2.reuse, R204, P4 ;  /* 0x000000cc0200720c */ /* 0x040fe40002781670 */
[----:B------:R-:W-:-:S02]  /*7540*/  ISETP.LT.OR P2, PT, R2, R203, P2 ;  /* 0x000000cb0200720c */ /* 0x000fc40001741670 */
[----:B------:R-:W-:Y:S01]  /*7550*/  IADD3 R2, R0, 0x20, RZ ;  /* 0x0000002000027810 */ /* 0x000fe20007ffe0ff */
[----:B------:R-:W1:Y:S01]  /*7560*/  MUFU.TANH R14, R14 ;  /* 0x0000000e000e7308 */ /* 0x000e620000002400 */
[----:B------:R-:W-:Y:S02]  /*7570*/  FSEL R165, R165, -INF , !P6 ;  /* 0xff800000a5a57808 */ /* 0x000fe40007000000 */
[----:B------:R-:W-:Y:S02]  /*7580*/  FSEL R75, R75, -INF , !P5 ;  /* 0xff8000004b4b7808 */ /* 0x000fe40006800000 */
[----:B------:R-:W-:Y:S02]  /*7590*/  FSEL R146, R67, -INF , !P3 ;  /* 0xff80000043927808 */ /* 0x000fe40005800000 */
[----:B------:R-:W-:Y:S01]  /*75a0*/  FSEL R151, R159, -INF , !P1 ;  /* 0xff8000009f977808 */ /* 0x000fe20004800000 */
[----:B------:R-:W1:Y:S01]  /*75b0*/  MUFU.TANH R8, R8 ;  /* 0x0000000800087308 */ /* 0x000e620000002400 */
[----:B------:R-:W-:-:S02]  /*75c0*/  ISETP.GE.AND P6, PT, R2, R210, PT ;  /* 0x000000d20200720c */ /* 0x000fc40003fc6270 */
[C---:B------:R-:W-:Y:S02]  /*75d0*/  ISETP.GE.AND P5, PT, R2.reuse, R209, PT ;  /* 0x000000d10200720c */ /* 0x040fe40003fa6270 */
[C---:B------:R-:W-:Y:S02]  /*75e0*/  ISETP.GE.AND P3, PT, R2.reuse, R208, PT ;  /* 0x000000d00200720c */ /* 0x040fe40003f66270 */
[C---:B------:R-:W-:Y:S01]  /*75f0*/  ISETP.GE.AND P1, PT, R2.reuse, R207, PT ;  /* 0x000000cf0200720c */ /* 0x040fe20003f26270 */
[----:B------:R-:W1:Y:S01]  /*7600*/  MUFU.TANH R10, R10 ;  /* 0x0000000a000a7308 */ /* 0x000e620000002400 */
[C---:B------:R-:W-:Y:S02]  /*7610*/  ISETP.LT.OR P6, PT, R2.reuse, R206, P6 ;  /* 0x000000ce0200720c */ /* 0x040fe400037c1670 */
[C---:B------:R-:W-:Y:S02]  /*7620*/  ISETP.LT.OR P5, PT, R2.reuse, R205, P5 ;  /* 0x000000cd0200720c */ /* 0x040fe40002fa1670 */
[----:B------:R-:W-:-:S02]  /*7630*/  ISETP.LT.OR P3, PT, R2, R204, P3 ;  /* 0x000000cc0200720c */ /* 0x000fc40001f61670 */
[----:B------:R-:W-:Y:S01]  /*7640*/  ISETP.LT.OR P1, PT, R2, R203, P1 ;  /* 0x000000cb0200720c */ /* 0x000fe20000f21670 */
[----:B------:R-:W1:Y:S01]  /*7650*/  MUFU.TANH R26, R26 ;  /* 0x0000001a001a7308 */ /* 0x000e620000002400 */
[----:B------:R-:W-:Y:S02]  /*7660*/  IADD3 R2, R0, 0x21, RZ ;  /* 0x0000002100027810 */ /* 0x000fe40007ffe0ff */
[----:B------:R-:W-:Y:S02]  /*7670*/  FSEL R161, R161, -INF , !P0 ;  /* 0xff800000a1a17808 */ /* 0x000fe40004000000 */
[----:B------:R-:W-:Y:S02]  /*7680*/  FSEL R74, R74, -INF , !P4 ;  /* 0xff8000004a4a7808 */ /* 0x000fe40006000000 */
[----:B------:R-:W-:Y:S01]  /*7690*/  FSEL R145, R68, -INF , !P2 ;  /* 0xff80000044917808 */ /* 0x000fe20005000000 */
[----:B------:R-:W1:Y:S01]  /*76a0*/  MUFU.TANH R15, R15 ;  /* 0x0000000f000f7308 */ /* 0x000e620000002400 */
[----:B------:R-:W-:-:S02]  /*76b0*/  FSEL R150, R150, -INF , !P6 ;  /* 0xff80000096967808 */ /* 0x000fc40007000000 */
[C---:B------:R-:W-:Y:S02]  /*76c0*/  ISETP.GE.AND P0, PT, R2.reuse, R210, PT ;  /* 0x000000d20200720c */ /* 0x040fe40003f06270 */
[C---:B------:R-:W-:Y:S02]  /*76d0*/  ISETP.GE.AND P4, PT, R2.reuse, R209, PT ;  /* 0x000000d10200720c */ /* 0x040fe40003f86270 */
[C---:B------:R-:W-:Y:S01]  /*76e0*/  ISETP.GE.AND P2, PT, R2.reuse, R208, PT ;  /* 0x000000d00200720c */ /* 0x040fe20003f46270 */
[----:B------:R-:W1:Y:S01]  /*76f0*/  MUFU.TANH R9, R9 ;  /* 0x0000000900097308 */ /* 0x000e620000002400 */
[C---:B------:R-:W-:Y:S02]  /*7700*/  ISETP.GE.AND P6, PT, R2.reuse, R207, PT ;  /* 0x000000cf0200720c */ /* 0x040fe40003fc6270 */
[C---:B------:R-:W-:Y:S02]  /*7710*/  ISETP.LT.OR P0, PT, R2.reuse, R206, P0 ;  /* 0x000000ce0200720c */ /* 0x040fe40000701670 */
[----:B------:R-:W-:-:S02]  /*7720*/  ISETP.LT.OR P4, PT, R2, R205, P4 ;  /* 0x000000cd0200720c */ /* 0x000fc40002781670 */
[C---:B------:R-:W-:Y:S01]  /*7730*/  ISETP.LT.OR P2, PT, R2.reuse, R204, P2 ;  /* 0x000000cc0200720c */ /* 0x040fe20001741670 */
[----:B------:R-:W1:Y:S01]  /*7740*/  MUFU.TANH R4, R4 ;  /* 0x0000000400047308 */ /* 0x000e620000002400 */
[----:B------:R-:W-:Y:S02]  /*7750*/  ISETP.LT.OR P6, PT, R2, R203, P6 ;  /* 0x000000cb0200720c */ /* 0x000fe400037c1670 */
[----:B------:R-:W-:Y:S02]  /*7760*/  IADD3 R2, R0, 0x28, RZ ;  /* 0x0000002800027810 */ /* 0x000fe40007ffe0ff */
[----:B------:R-:W-:Y:S02]  /*7770*/  FSEL R211, R211, -INF , !P5 ;  /* 0xff800000d3d37808 */ /* 0x000fe40006800000 */
[----:B------:R-:W-:Y:S01]  /*7780*/  FSEL R164, R164, -INF , !P3 ;  /* 0xff800000a4a47808 */ /* 0x000fe20005800000 */
[----:B------:R-:W1:Y:S01]  /*7790*/  MUFU.TANH R24, R24 ;  /* 0x0000001800187308 */ /* 0x000e620000002400 */
[----:B------:R-:W-:-:S02]  /*77a0*/  FSEL R173, R66, -INF , !P1 ;  /* 0xff80000042ad7808 */ /* 0x000fc40004800000 */
[----:B------:R-:W-:Y:S02]  /*77b0*/  FSEL R156, R156, -INF , !P0 ;  /* 0xff8000009c9c7808 */ /* 0x000fe40004000000 */
[C---:B------:R-:W-:Y:S02]  /*77c0*/  ISETP.GE.AND P5, PT, R2.reuse, R210, PT ;  /* 0x000000d20200720c */ /* 0x040fe40003fa6270 */
[C---:B------:R-:W-:Y:S01]  /*77d0*/  ISETP.GE.AND P3, PT, R2.reuse, R209, PT ;  /* 0x000000d10200720c */ /* 0x040fe20003f66270 */
[----:B------:R-:W-:Y:S01]  /*77e0*/  MUFU.TANH R25, R25 ;  /* 0x0000001900197308 */ /* 0x000fe20000002400 */
[C---:B------:R-:W-:Y:S02]  /*77f0*/  ISETP.GE.AND P1, PT, R2.reuse, R208, PT ;  /* 0x000000d00200720c */ /* 0x040fe40003f26270 */
[C---:B------:R-:W-:Y:S02]  /*7800*/  ISETP.GE.AND P0, PT, R2.reuse, R207, PT ;  /* 0x000000cf0200720c */ /* 0x040fe40003f06270 */
[----:B------:R-:W-:-:S02]  /*7810*/  ISETP.LT.OR P5, PT, R2, R206, P5 ;  /* 0x000000ce0200720c */ /* 0x000fc40002fa1670 */
[C---:B------:R-:W-:Y:S01]  /*7820*/  ISETP.LT.OR P3, PT, R2.reuse, R205, P3 ;  /* 0x000000cd0200720c */ /* 0x040fe20001f61670 */
[----:B------:R-:W-:Y:S01]  /*7830*/  MUFU.TANH R27, R27 ;  /* 0x0000001b001b7308 */ /* 0x000fe20000002400 */
[C---:B------:R-:W-:Y:S02]  /*7840*/  ISETP.LT.OR P1, PT, R2.reuse, R204, P1 ;  /* 0x000000cc0200720c */ /* 0x040fe40000f21670 */
[----:B------:R-:W-:Y:S02]  /*7850*/  ISETP.LT.OR P0, PT, R2, R203, P0 ;  /* 0x000000cb0200720c */ /* 0x000fe40000701670 */
[----:B------:R-:W-:Y:S02]  /*7860*/  IADD3 R2, R0, 0x29, RZ ;  /* 0x0000002900027810 */ /* 0x000fe40007ffe0ff */
[----:B------:R-:W-:Y:S01]  /*7870*/  FSEL R183, R183, -INF , !P4 ;  /* 0xff800000b7b77808 */ /* 0x000fe20006000000 */
[----:B------:R-:W1:Y:S01]  /*7880*/  MUFU.TANH R20, R20 ;  /* 0x0000001400147308 */ /* 0x000e620000002400 */
[----:B------:R-:W-:-:S02]  /*7890*/  FSEL R163, R163, -INF , !P2 ;  /* 0xff800000a3a37808 */ /* 0x000fc40005000000 */
[----:B------:R-:W-:Y:S02]  /*78a0*/  FSEL R174, R49, -INF , !P6 ;  /* 0xff80000031ae7808 */ /* 0x000fe40007000000 */
[----:B------:R-:W-:Y:S02]  /*78b0*/  FSEL R154, R154, -INF , !P5 ;  /* 0xff8000009a9a7808 */ /* 0x000fe40006800000 */
[C---:B------:R-:W-:Y:S01]  /*78c0*/  ISETP.GE.AND P4, PT, R2.reuse, R210, PT ;  /* 0x000000d20200720c */ /* 0x040fe20003f86270 */
[----:B------:R-:W-:Y:S01]  /*78d0*/  MUFU.TANH R21, R21 ;  /* 0x0000001500157308 */ /* 0x000fe20000002400 */
[C---:B------:R-:W-:Y:S02]  /*78e0*/  ISETP.GE.AND P2, PT, R2.reuse, R209, PT ;  /* 0x000000d10200720c */ /* 0x040fe40003f46270 */
[C---:B------:R-:W-:Y:S02]  /*78f0*/  ISETP.GE.AND P6, PT, R2.reuse, R208, PT ;  /* 0x000000d00200720c */ /* 0x040fe40003fc6270 */
[----:B------:R-:W-:-:S02]  /*7900*/  ISETP.GE.AND P5, PT, R2, R207, PT ;  /* 0x000000cf0200720c */ /* 0x000fc40003fa6270 */
[C---:B------:R-:W-:Y:S02]  /*7910*/  ISETP.LT.OR P4, PT, R2.reuse, R206, P4 ;  /* 0x000000ce0200720c */ /* 0x040fe40002781670 */
[C---:B------:R-:W-:Y:S02]  /*7920*/  ISETP.LT.OR P2, PT, R2.reuse, R205, P2 ;  /* 0x000000cd0200720c */ /* 0x040fe40001741670 */
[C---:B------:R-:W-:Y:S02]  /*7930*/  ISETP.LT.OR P6, PT, R2.reuse, R204, P6 ;  /* 0x000000cc0200720c */ /* 0x040fe400037c1670 */
[----:B------:R-:W-:Y:S02]  /*7940*/  ISETP.LT.OR P5, PT, R2, R203, P5 ;  /* 0x000000cb0200720c */ /* 0x000fe40002fa1670 */
[C---:B------:R-:W-:Y:S02]  /*7950*/  IADD3 R2, R0.reuse, 0x30, RZ ;  /* 0x0000003000027810 */ /* 0x040fe40007ffe0ff */
[----:B------:R-:W-:-:S02]  /*7960*/  IADD3 R3, R0, 0x31, RZ ;  /* 0x0000003100037810 */ /* 0x000fc40007ffe0ff */
[----:B-1----:R-:W-:Y:S02]  /*7970*/  FSEL R182, R18, -INF , !P3 ;  /* 0xff80000012b67808 */ /* 0x002fe40005800000 */
[----:B--2---:R-:W-:Y:S02]  /*7980*/  FSEL R160, R36, -INF , !P1 ;  /* 0xff80000024a07808 */ /* 0x004fe40004800000 */
[----:B---3--:R-:W-:Y:S02]  /*7990*/  FSEL R167, R38, -INF , !P0 ;  /* 0xff80000026a77808 */ /* 0x008fe40004000000 */
[----:B------:R-:W-:Y:S02]  /*79a0*/  FSEL R175, R17, -INF , !P4 ;  /* 0xff80000011af7808 */ /* 0x000fe40006000000 */
[----:B------:R-:W-:Y:S01]  /*79b0*/  FSEL R180, R19, -INF , !P2 ;  /* 0xff80000013b47808 */ /* 0x000fe20005000000 */
[----:B------:R-:W-:Y:S01]  /*79c0*/  BAR.SYNC.DEFER_BLOCKING 0x0 ;  /* 0x0000000000007b1d */ /* 0x000fe20000010000 */
        /* <DEDUP_REMOVED lines=11> */
[----:B----4-:R-:W-:Y:S02]  /*7a80*/  FSEL R157, R37, -INF , !P6 ;  /* 0xff800000259d7808 */ /* 0x010fe40007000000 */
[----:B-----5:R-:W-:-:S02]  /*7a90*/  FSEL R166, R39, -INF , !P5 ;  /* 0xff80000027a67808 */ /* 0x020fc40006800000 */
[----:B------:R-:W-:Y:S02]  /*7aa0*/  FSEL R169, R12, -INF , !P3 ;  /* 0xff8000000ca97808 */ /* 0x000fe40005800000 */
        /* <DEDUP_REMOVED lines=13> */
[----:B------:R-:W-:Y:S01]  /*7b80*/  ISETP.LT.OR P3, PT, R3, R203, P3 ;  /* 0x000000cb0300720c */ /* 0x000fe20001f61670 */
[----:B------:R-:W-:Y:S01]  /*7b90*/  FMUL.FTZ R3, R22, c[0x0][0x2ec] ;  /* 0x0000bb0016037a20 */ /* 0x000fe20000410000 */
[C---:B------:R-:W-:Y:S02]  /*7ba0*/  ISETP.LT.OR P1, PT, R2.reuse, R206, P1 ;  /* 0x000000ce0200720c */ /* 0x040fe40000f21670 */
[C---:B------:R-:W-:Y:S02]  /*7bb0*/  ISETP.LT.OR P0, PT, R2.reuse, R205, P0 ;  /* 0x000000cd0200720c */ /* 0x040fe40000701670 */
[C---:B------:R-:W-:Y:S01]  /*7bc0*/  ISETP.LT.OR P4, PT, R2.reuse, R204, P4 ;  /* 0x000000cc0200720c */ /* 0x040fe20002781670 */
[----:B------:R-:W1:Y:S01]  /*7bd0*/  MUFU.TANH R3, R3 ;  /* 0x0000000300037308 */ /* 0x000e620000002400 */
[----:B------:R-:W-:Y:S01]  /*7be0*/  ISETP.LT.OR P2, PT, R2, R203, P2 ;  /* 0x000000cb0200720c */ /* 0x000fe20001741670 */
[----:B------:R-:W-:Y:S01]  /*7bf0*/  FMUL.FTZ R2, R23, c[0x0][0x2ec] ;  /* 0x0000bb0017027a20 */ /* 0x000fe20000410000 */
[----:B------:R-:W-:-:S02]  /*7c00*/  FSEL R216, R26, -INF , !P0 ;  /* 0xff8000001ad87808 */ /* 0x000fc40004000000 */
[----:B------:R-:W-:Y:S02]  /*7c10*/  ISETP.GT.AND P0, PT, R213, UR8, PT ;  /* 0x00000008d5007c0c */ /* 0x000fe4000bf04270 */
[----:B------:R-:W-:Y:S01]  /*7c20*/  IADD3 R0, R0, 0x39, RZ ;  /* 0x0000003900007810 */ /* 0x000fe20007ffe0ff */
[----:B------:R-:W2:Y:S01]  /*7c30*/  MUFU.TANH R2, R2 ;  /* 0x0000000200027308 */ /* 0x000ea20000002400 */
        /* <DEDUP_REMOVED lines=12> */
[----:B------:R-:W-:Y:S02]  /*7d00*/  FSEL R177, R20, -INF , !P4 ;  /* 0xff80000014b17808 */ /* 0x000fe40006000000 */
[----:B-1----:R-:W-:Y:S02]  /*7d10*/  FSEL R184, R3, -INF , !P2 ;  /* 0xff80000003b87808 */ /* 0x002fe40005000000 */
[----:B------:R-:W-:Y:S02]  /*7d20*/  FSEL R176, R25, -INF , !P6 ;  /* 0xff80000019b07808 */ /* 0x000fe40007000000 */
[----:B------:R-:W-:-:S02]  /*7d30*/  FSEL R215, R27, -INF , !P5 ;  /* 0xff8000001bd77808 */ /* 0x000fc40006800000 */
[----:B------:R-:W-:Y:S02]  /*7d40*/  FSEL R178, R21, -INF , !P3 ;  /* 0xff80000015b27808 */ /* 0x000fe40005800000 */
[----:B--2---:R-:W-:Y:S01]  /*7d50*/  FSEL R186, R2, -INF , !P1 ;  /* 0xff80000002ba7808 */ /* 0x004fe20004800000 */
[----:B------:R-:W-:Y:S05]  /*7d60*/  @!P0 BRA `(.L_x_1669) ;  /* 0x000001a000008947 */ /* 0x000fea0003800000 */
[----:B------:R-:W-:Y:S01]  /*7d70*/  IADD3 R0, R234, -0x3, RZ ;  /* 0xfffffffdea007810 */ /* 0x000fe20007ffe0ff */
[----:B------:R-:W-:Y:S02]  /*7d80*/  USHF.L.U32 UR9, UR6, 0x5, URZ ;  /* 0x0000000506097899 */ /* 0x000fe4000800063f */
[----:B------:R-:W-:Y:S01]  /*7d90*/  USHF.L.U64.HI UR10, UR6, 0x5, UR7 ;  /* 0x00000005060a7899 */ /* 0x000fe20008010207 */
[----:B------:R-:W-:Y:S01]  /*7da0*/  SHF.R.S32.HI R4, RZ, 0x1f, R0 ;  /* 0x0000001fff047819 */ /* 0x000fe20000011400 */
[----:B------:R-:W-:-:S04]  /*7db0*/  IMAD.WIDE.U32 R2, R0, c[0x0][0x198], RZ ;  /* 0x0000660000027a25 */ /* 0x000fc800078e00ff */
[----:B------:R-:W-:-:S04]  /*7dc0*/  IMAD R4, R4, c[0x0][0x198], RZ ;  /* 0x0000660004047a24 */ /* 0x000fc800078e02ff */
[----:B------:R-:W-:Y:S01]  /*7dd0*/  IMAD R4, R0, c[0x0][0x19c], R4 ;  /* 0x0000670000047a24 */ /* 0x000fe200078e0204 */
[----:B------:R-:W-:-:S03]  /*7de0*/  LEA R0, P1, R2, R236, 0x6 ;  /* 0x000000ec02007211 */ /* 0x000fc600078230ff */
[----:B------:R-:W-:Y:S01]  /*7df0*/  IMAD.IADD R4, R3, 0x1, R4 ;  /* 0x0000000103047824 */ /* 0x000fe200078e0204 */
[----:B------:R-:W-:-:S04]  /*7e00*/  LEA R6, P2, R0, c[0x0][0x168], 0x1 ;  /* 0x00005a0000067a11 */ /* 0x000fc800078408ff */
        /* <DEDUP_REMOVED lines=16> */
.L_x_1669:
[----:B------:R-:W-:Y:S01]  /*7f10*/  FMNMX.FTZ R0, R73, R46, !PT ;  /* 0x0000002e49007209 */ /* 0x000fe20007810000 */
[----:B------:R-:W-:Y:S03]  /*7f20*/  LDSM.16.MT88.4 R12, [R189+0x6000] ;  /* 0x00600000bd0c783b */ /* 0x000fe60000004200 */
[----:B-1----:R-:W-:Y:S01]  /*7f30*/  FMNMX.FTZ R2, R58, R0, !PT ;  /* 0x000000003a027209 */ /* 0x002fe20007810000 */
        /* <DEDUP_REMOVED lines=54> */
[----:B-1----:R-:W-:-:S03]  /*82a0*/  FMNMX.FTZ R2, R0, R6, !PT ;  /* 0x0000000600027209 */ /* 0x002fc60007810000 */
[----:B------:R-:W1:Y:S04]  /*82b0*/  SHFL.BFLY PT, R6, R4, 0x2, 0x1f ;  /* 0x0c401f0004067f89 */ /* 0x000e6800000e0000 */
[----:B------:R-:W3:Y:S01]  /*82c0*/  SHFL.BFLY PT, R8, R2, 0x1, 0x1f ;  /* 0x0c201f0002087f89 */ /* 0x000ee200000e0000 */
[----:B--2---:R-:W-:Y:S02]  /*82d0*/  FMNMX.FTZ R0, R3, R7, !PT ;  /* 0x0000000703007209 */ /* 0x004fe40007810000 */
[----:B------:R-:W-:-:S03]  /*82e0*/  FMNMX.FTZ R3, R170, R5, !PT ;  /* 0x00000005aa037209 */ /* 0x000fc60007810000 */
[----:B------:R-:W2:Y:S01]  /*82f0*/  SHFL.BFLY PT, R7, R0, 0x1, 0x1f ;  /* 0x0c201f0000077f89 */ /* 0x000ea200000e0000 */
[----:B------:R-:W-:-:S04]  /*8300*/  FMNMX.FTZ R3, R171, R3, !PT ;  /* 0x00000003ab037209 */ /* 0x000fc80007810000 */
[----:B------:R-:W-:-:S04]  /*8310*/  FMNMX.FTZ R3, R165, R3, !PT ;  /* 0x00000003a5037209 */ /* 0x000fc80007810000 */
[----:B------:R-:W-:-:S04]  /*8320*/  FMNMX.FTZ R3, R161, R3, !PT ;  /* 0x00000003a1037209 */ /* 0x000fc80007810000 */
[----:B------:R-:W-:Y:S02]  /*8330*/  FMNMX.FTZ R3, R211, R3, !PT ;  /* 0x00000003d3037209 */ /* 0x000fe40007810000 */
[----:B-1----:R-:W-:Y:S02]  /*8340*/  FMNMX.FTZ R5, R4, R6, !PT ;  /* 0x0000000604057209 */ /* 0x002fe40007810000 */
[----:B------:R-:W-:Y:S02]  /*8350*/  FMNMX.FTZ R3, R183, R3, !PT ;  /* 0x00000003b7037209 */ /* 0x000fe40007810000 */
[----:B---3--:R-:W-:Y:S01]  /*8360*/  FMNMX.FTZ R162, R2, R8, !PT ;  /* 0x0000000802a27209 */ /* 0x008fe20007810000 */
[----:B------:R-:W1:Y:S01]  /*8370*/  SHFL.BFLY PT, R6, R5, 0x1, 0x1f ;  /* 0x0c201f0005067f89 */ /* 0x000e6200000e0000 */
[----:B------:R-:W-:Y:S02]  /*8380*/  FMNMX.FTZ R2, R182, R3, !PT ;  /* 0x00000003b6027209 */ /* 0x000fe40007810000 */
[C---:B------:R-:W-:Y:S01]  /*8390*/  FSETP.NEU.FTZ.AND P3, PT, R162.reuse, -INF , PT ;  /* 0xff800000a200780b */ /* 0x040fe20003f7d000 */
[----:B------:R-:W-:Y:S01]  /*83a0*/  FMUL.FTZ R3, R162, c[0x0][0x23c] ;  /* 0x00008f00a2037a20 */ /* 0x000fe20000410000 */
[----:B------:R-:W-:-:S02]  /*83b0*/  FMNMX.FTZ R2, R180, R2, !PT ;  /* 0x00000002b4027209 */ /* 0x000fc40007810000 */
[----:B--2---:R-:W-:Y:S02]  /*83c0*/  FMNMX.FTZ R153, R0, R7, !PT ;  /* 0x0000000700997209 */ /* 0x004fe40007810000 */
[----:B------:R-:W-:Y:S02]  /*83d0*/  FSEL R0, R3, RZ, P3 ;  /* 0x000000ff03007208 */ /* 0x000fe40001800000 */
[----:B------:R-:W-:Y:S01]  /*83e0*/  FMNMX.FTZ R2, R217, R2, !PT ;  /* 0x00000002d9027209 */ /* 0x000fe20007810000 */
[C---:B------:R-:W-:Y:S01]  /*83f0*/  FMUL.FTZ R3, R153.reuse, c[0x0][0x23c] ;  /* 0x00008f0099037a20 */ /* 0x040fe20000410000 */
[----:B------:R-:W-:Y:S01]  /*8400*/  FSETP.NEU.FTZ.AND P2, PT, R153, -INF , PT ;  /* 0xff8000009900780b */ /* 0x000fe20003f5d000 */
[--C-:B------:R-:W-:Y:S01]  /*8410*/  FFMA.FTZ R4, R46, c[0x0][0x23c], -R0.reuse ;  /* 0x00008f002e047a23 */ /* 0x100fe20000010800 */
[----:B------:R-:W-:Y:S01]  /*8420*/  FMNMX.FTZ R2, R214, R2, !PT ;  /* 0x00000002d6027209 */ /* 0x000fe20007810000 */
[----:B------:R-:W-:Y:S01]  /*8430*/  FFMA.FTZ R9, R56, c[0x0][0x23c], -R0 ;  /* 0x00008f0038097a23 */ /* 0x000fe20000010800 */
[----:B------:R-:W-:Y:S01]  /*8440*/  FSEL R3, R3, RZ, P2 ;  /* 0x000000ff03037208 */ /* 0x000fe20001000000 */
[----:B------:R2:W-:Y:S01]  /*8450*/  MUFU.EX2 R39, R4 ;  /* 0x0000000400277308 */ /* 0x0005e20000000800 */
[----:B-1----:R-:W-:-:S03]  /*8460*/  FMNMX.FTZ R152, R5, R6, !PT ;  /* 0x0000000605987209 */ /* 0x002fc60007810000 */
[----:B------:R-:W-:-:S04]  /*8470*/  FFMA.FTZ R5, R44, c[0x0][0x23c], -R3 ;  /* 0x00008f002c057a23 */ /* 0x000fc80000010803 */
[----:B------:R1:W-:Y:S01]  /*8480*/  MUFU.EX2 R35, R9 ;  /* 0x0000000900237308 */ /* 0x0003e20000000800 */
[----:B------:R-:W-:Y:S02]  /*8490*/  FSETP.NEU.FTZ.AND P1, PT, R152, -INF , PT ;  /* 0xff8000009800780b */ /* 0x000fe40003f3d000 */
[----:B--2---:R-:W-:Y:S01]  /*84a0*/  FMNMX.FTZ R4, R216, R2, !PT ;  /* 0x00000002d8047209 */ /* 0x004fe20007810000 */
[----:B------:R-:W-:-:S04]  /*84b0*/  FFMA.FTZ R2, R47, c[0x0][0x23c], -R3 ;  /* 0x00008f002f027a23 */ /* 0x000fc80000010803 */
[----:B------:R2:W-:Y:S01]  /*84c0*/  MUFU.EX2 R37, R5 ;  /* 0x0000000500257308 */ /* 0x0005e20000000800 */
[----:B------:R-:W-:Y:S02]  /*84d0*/  FMNMX.FTZ R4, R215, R4, !PT ;  /* 0x00000004d7047209 */ /* 0x000fe40007810000 */
[----:B-1----:R-:W-:-:S03]  /*84e0*/  FSEL R9, R162, RZ, P3 ;  /* 0x000000ffa2097208 */ /* 0x002fc60001800000 */
[----:B------:R-:W1:Y:S02]  /*84f0*/  SHFL.BFLY PT, R6, R4, 0x2, 0x1f ;  /* 0x0c401f0004067f89 */ /* 0x000e6400000e0000 */
[----:B------:R3:W-:Y:S01]  /*8500*/  MUFU.EX2 R36, R2 ;  /* 0x0000000200247308 */ /* 0x0007e20000000800 */
[--C-:B--2---:R-:W-:Y:S02]  /*8510*/  FFMA.FTZ R5, R16, c[0x0][0x23c], -R3.reuse ;  /* 0x00008f0010057a23 */ /* 0x104fe40000010803 */
[----:B------:R-:W-:Y:S05]  /*8520*/  LDSM.16.MT88.4 R16, [R192+0x6000] ;  /* 0x00600000c010783b */ /* 0x000fea0000004200 */
[----:B------:R-:W-:Y:S01]  /*8530*/  MUFU.EX2 R23, R5 ;  /* 0x0000000500177308 */ /* 0x000fe20000000800 */
[----:B---3--:R-:W-:-:S07]  /*8540*/  FFMA.FTZ R2, R53, c[0x0][0x23c], -R3 ;  /* 0x00008f0035027a23 */ /* 0x008fce0000010803 */
[----:B------:R2:W-:Y:S01]  /*8550*/  MUFU.EX2 R32, R2 ;  /* 0x0000000200207308 */ /* 0x0005e20000000800 */
[----:B-1----:R-:W-:Y:S02]  /*8560*/  FMNMX.FTZ R4, R4, R6, !PT ;  /* 0x0000000604047209 */ /* 0x002fe40007810000 */
[----:B------:R-:W-:-:S03]  /*8570*/  FSEL R6, R153, RZ, P2 ;  /* 0x000000ff99067208 */ /* 0x000fc60001000000 */
[----:B------:R-:W1:Y:S02]  /*8580*/  SHFL.BFLY PT, R8, R4, 0x1, 0x1f ;  /* 0x0c201f0004087f89 */ /* 0x000e6400000e0000 */
[----:B------:R-:W-:Y:S01]  /*8590*/  FADD.FTZ R7, R71, -R6 ;  /* 0x8000000647077221 */ /* 0x000fe20000010000 */
[----:B------:R-:W-:-:S03]  /*85a0*/  FSEL R6, R152, RZ, P1 ;  /* 0x000000ff98067208 */ /* 0x000fc60000800000 */
[----:B------:R-:W-:Y:S02]  /*85b0*/  FMUL.FTZ R7, R7, c[0x0][0x23c] ;  /* 0x00008f0007077a20 */ /* 0x000fe40000410000 */
[----:B--2---:R-:W-:Y:S02]  /*85c0*/  FMUL.FTZ R2, R152, c[0x0][0x23c] ;  /* 0x00008f0098027a20 */ /* 0x004fe40000410000 */
[----:B------:R-:W2:Y:S03]  /*85d0*/  MUFU.EX2 R78, R7 ;  /* 0x00000007004e7308 */ /* 0x000ea60000000800 */
[----:B------:R-:W-:-:S05]  /*85e0*/  FSEL R2, R2, RZ, P1 ;  /* 0x000000ff02027208 */ /* 0x000fca0000800000 */
[----:B------:R-:W-:-:S04]  /*85f0*/  FFMA.FTZ R5, R54, c[0x0][0x23c], -R2 ;  /* 0x00008f0036057a23 */ /* 0x000fc80000010802 */
[----:B------:R3:W-:Y:S01]  /*8600*/  MUFU.EX2 R33, R5 ;  /* 0x0000000500217308 */ /* 0x0007e20000000800 */
[----:B-1----:R-:W-:Y:S01]  /*8610*/  FMNMX.FTZ R159, R4, R8, !PT ;  /* 0x00000008049f7209 */ /* 0x002fe20007810000 */
[----:B------:R-:W-:Y:S02]  /*8620*/  FFMA.FTZ R4, R58, c[0x0][0x23c], -R0 ;  /* 0x00008f003a047a23 */ /* 0x000fe40000010800 */
[-C--:B--2---:R-:W-:Y:S01]  /*8630*/  FMUL.FTZ R88, R88, R78.reuse ;  /* 0x0000004e58587220 */ /* 0x084fe20000410000 */
[----:B------:R-:W-:Y:S01]  /*8640*/  FSETP.NEU.FTZ.AND P1, PT, R159, -INF , PT ;  /* 0xff8000009f00780b */ /* 0x000fe20003f3d000 */
[-C--:B------:R-:W-:Y:S02]  /*8650*/  FMUL.FTZ R89, R89, R78.reuse ;  /* 0x0000004e59597220 */ /* 0x080fe40000410000 */
[----:B------:R1:W-:Y:S01]  /*8660*/  MUFU.EX2 R20, R4 ;  /* 0x0000000400147308 */ /* 0x0003e20000000800 */
[-C--:B------:R-:W-:Y:S02]  /*8670*/  FMUL.FTZ R100, R100, R78.reuse ;  /* 0x0000004e64647220 */ /* 0x080fe40000410000 */
[----:B------:R-:W-:-:S02]  /*8680*/  FMUL.FTZ R101, R101, R78 ;  /* 0x0000004e65657220 */ /* 0x000fc40000410000 */
[-C--:B------:R-:W-:Y:S02]  /*8690*/  FMUL.FTZ R104, R104, R78.reuse ;  /* 0x0000004e68687220 */ /* 0x080fe40000410000 */
[-C--:B------:R-:W-:Y:S02]  /*86a0*/  FMUL.FTZ R105, R105, R78.reuse ;  /* 0x0000004e69697220 */ /* 0x080fe40000410000 */
[----:B---3--:R-:W-:Y:S02]  /*86b0*/  FFMA.FTZ R5, R55, c[0x0][0x23c], -R2 ;  /* 0x00008f0037057a23 */ /* 0x008fe40000010802 */
[-C--:B------:R-:W-:Y:S02]  /*86c0*/  FMUL.FTZ R84, R84, R78.reuse ;  /* 0x0000004e54547220 */ /* 0x080fe40000410000 */
[----:B------:R2:W-:Y:S01]  /*86d0*/  MUFU.EX2 R22, R5 ;  /* 0x0000000500167308 */ /* 0x0005e20000000800 */
[----:B------:R-:W-:Y:S02]  /*86e0*/  FMUL.FTZ R85, R85, R78 ;  /* 0x0000004e55557220 */ /* 0x000fe40000410000 */
[----:B-1----:R-:W-:-:S02]  /*86f0*/  FMUL.FTZ R4, R159, c[0x0][0x23c] ;  /* 0x00008f009f047a20 */ /* 0x002fc40000410000 */
[-C--:B------:R-:W-:Y:S02]  /*8700*/  FMUL.FTZ R116, R116, R78.reuse ;  /* 0x0000004e74747220 */ /* 0x080fe40000410000 */
[-C--:B------:R-:W-:Y:S01]  /*8710*/  FMUL.FTZ R117, R117, R78.reuse ;  /* 0x0000004e75757220 */ /* 0x080fe20000410000 */
[----:B------:R-:W-:Y:S01]  /*8720*/  FSEL R8, R4, RZ, P1 ;  /* 0x000000ff04087208 */ /* 0x000fe20000800000 */
[----:B------:R-:W-:Y:S01]  /*8730*/  FMUL.FTZ R120, R120, R78 ;  /* 0x0000004e78787220 */ /* 0x000fe20000410000 */
[----:B------:R-:W-:Y:S01]  /*8740*/  F2FP.BF16.PACK_AB R4, R32, R36 ;  /* 0x000000242004723e */ /* 0x000fe200000010ff */
[----:B------:R-:W-:Y:S02]  /*8750*/  FMUL.FTZ R121, R121, R78 ;  /* 0x0000004e79797220 */ /* 0x000fe40000410000 */
[--C-:B------:R-:W-:Y:S02]  /*8760*/  FFMA.FTZ R11, R65, c[0x0][0x23c], -R8.reuse ;  /* 0x00008f00410b7a23 */ /* 0x100fe40000010808 */
[----:B------:R-:W-:-:S02]  /*8770*/  FFMA.FTZ R10, R64, c[0x0][0x23c], -R8 ;  /* 0x00008f00400a7a23 */ /* 0x000fc40000010808 */
[----:B--2---:R-:W-:Y:S01]  /*8780*/  FFMA.FTZ R5, R52, c[0x0][0x23c], -R2 ;  /* 0x00008f0034057a23 */ /* 0x004fe20000010802 */
[----:B------:R1:W-:Y:S01]  /*8790*/  MUFU.EX2 R246, R11 ;  /* 0x0000000b00f67308 */ /* 0x0003e20000000800 */
[-C--:B------:R-:W-:Y:S02]  /*87a0*/  FMUL.FTZ R132, R132, R78.reuse ;  /* 0x0000004e84847220 */ /* 0x080fe40000410000 */
[-C--:B------:R-:W-:Y:S02]  /*87b0*/  FMUL.FTZ R133, R133, R78.reuse ;  /* 0x0000004e85857220 */ /* 0x080fe40000410000 */
[-C--:B------:R-:W-:Y:S02]  /*87c0*/  FMUL.FTZ R136, R136, R78.reuse ;  /* 0x0000004e88887220 */ /* 0x080fe40000410000 */
[----:B------:R-:W-:Y:S01]  /*87d0*/  FMUL.FTZ R137, R137, R78 ;  /* 0x0000004e89897220 */ /* 0x000fe20000410000 */
[----:B------:R2:W-:Y:S01]  /*87e0*/  MUFU.EX2 R34, R5 ;  /* 0x0000000500227308 */ /* 0x0005e20000000800 */
[----:B-1----:R-:W-:-:S07]  /*87f0*/  FFMA.FTZ R11, R48, c[0x0][0x23c], -R8 ;  /* 0x00008f00300b7a23 */ /* 0x002fce0000010808 */
[----:B------:R1:W-:Y:S01]  /*8800*/  MUFU.EX2 R247, R10 ;  /* 0x0000000a00f77308 */ /* 0x0003e20000000800 */
[----:B--2---:R-:W-:-:S07]  /*8810*/  FFMA.FTZ R5, R45, c[0x0][0x23c], -R2 ;  /* 0x00008f002d057a23 */ /* 0x004fce0000010802 */
[----:B------:R-:W-:Y:S08]  /*8820*/  MUFU.EX2 R239, R11 ;  /* 0x0000000b00ef7308 */ /* 0x000ff00000000800 */
[----:B------:R2:W3:Y:S01]  /*8830*/  MUFU.EX2 R21, R5 ;  /* 0x0000000500157308 */ /* 0x0004e20000000800 */
[----:B-1----:R-:W-:-:S07]  /*8840*/  FFMA.FTZ R10, R59, c[0x0][0x23c], -R8 ;  /* 0x00008f003b0a7a23 */ /* 0x002fce0000010808 */
[----:B------:R-:W-:Y:S01]  /*8850*/  MUFU.EX2 R240, R10 ;  /* 0x0000000a00f07308 */ /* 0x000fe20000000800 */
[----:B--2---:R-:W-:Y:S01]  /*8860*/  FADD.FTZ R5, R70, -R6 ;  /* 0x8000000646057221 */ /* 0x004fe20000010000 */
[----:B------:R-:W-:Y:S02]  /*8870*/  F2FP.BF16.PACK_AB R6, R23, R37 ;  /* 0x000000251706723e */ /* 0x000fe400000010ff */
[----:B---3--:R-:W-:Y:S01]  /*8880*/  F2FP.BF16.PACK_AB R7, R21, R34 ;  /* 0x000000221507723e */ /* 0x008fe200000010ff */
[----:B------:R-:W-:-:S04]  /*8890*/  FMUL.FTZ R5, R5, c[0x0][0x23c] ;  /* 0x00008f0005057a20 */ /* 0x000fc80000410000 */
[----:B------:R1:W2:Y:S02]  /*88a0*/  MUFU.EX2 R77, R5 ;  /* 0x00000005004d7308 */ /* 0x0002a40000000800 */
[----:B-1----:R-:W-:Y:S02]  /*88b0*/  FFMA.FTZ R5, R57, c[0x0][0x23c], -R0 ;  /* 0x00008f0039057a23 */ /* 0x002fe40000010800 */
[----:B--2---:R-:W-:-:S04]  /*88c0*/  FMUL.FTZ R90, R90, R77 ;  /* 0x0000004d5a5a7220 */ /* 0x004fc80000410000 */
[----:B------:R1:W2:Y:S01]  /*88d0*/  MUFU.EX2 R38, R5 ;  /* 0x0000000500267308 */ /* 0x0002a20000000800 */
        /* <DEDUP_REMOVED lines=8> */
[----:B-1----:R-:W-:Y:S01]  /*8960*/  F2FP.BF16.PACK_AB R5, R22, R33 ;  /* 0x000000211605723e */ /* 0x002fe200000010ff */
[-C--:B------:R-:W-:Y:S02]  /*8970*/  FMUL.FTZ R119, R119, R77.reuse ;  /* 0x0000004d77777220 */ /* 0x080fe40000410000 */
[-C--:B------:R-:W-:Y:S02]  /*8980*/  FMUL.FTZ R122, R122, R77.reuse ;  /* 0x0000004d7a7a7220 */ /* 0x080fe40000410000 */
[-C--:B------:R-:W-:Y:S02]  /*8990*/  FMUL.FTZ R123, R123, R77.reuse ;  /* 0x0000004d7b7b7220 */ /* 0x080fe40000410000 */
[----:B------:R-:W-:Y:S01]  /*89a0*/  HMMA.16816.F32.BF16 R68, R4, R14, R88 ;  /* 0x0000000e0444723c */ /* 0x000fe20000041858 */
[----:B------:R-:W-:-:S02]  /*89b0*/  FMUL.FTZ R134, R134, R77 ;  /* 0x0000004d86867220 */ /* 0x000fc40000410000 */
[-C--:B------:R-:W-:Y:S02]  /*89c0*/  FMUL.FTZ R135, R135, R77.reuse ;  /* 0x0000004d87877220 */ /* 0x080fe40000410000 */
[-C--:B------:R-:W-:Y:S02]  /*89d0*/  FMUL.FTZ R138, R138, R77.reuse ;  /* 0x0000004d8a8a7220 */ /* 0x080fe40000410000 */
[----:B------:R-:W-:Y:S01]  /*89e0*/  MOV R88, R20 ;  /* 0x0000001400587202 */ /* 0x000fe20000000f00 */
[----:B------:R-:W-:Y:S01]  /*89f0*/  FADD.FTZ R20, R73, -R9 ;  /* 0x8000000949147221 */ /* 0x000fe20000010000 */
[----:B------:R-:W-:Y:S01]  /*8a00*/  FSEL R9, R159, RZ, P1 ;  /* 0x000000ff9f097208 */ /* 0x000fe20000800000 */
[----:B------:R-:W-:Y:S01]  /*8a10*/  FMUL.FTZ R139, R139, R77 ;  /* 0x0000004d8b8b7220 */ /* 0x000fe20000410000 */
[C---:B------:R-:W-:Y:S01]  /*8a20*/  HMMA.16816.F32.BF16 R64, R4.reuse, R16, R100 ;  /* 0x000000100440723c */ /* 0x040fe20000041864 */
[----:B------:R-:W-:Y:S01]  /*8a30*/  FMUL.FTZ R10, R20, c[0x0][0x23c] ;  /* 0x00008f00140a7a20 */ /* 0x000fe20000410000 */
[----:B------:R-:W-:Y:S01]  /*8a40*/  MOV R91, R39 ;  /* 0x00000027005b7202 */ /* 0x000fe20000000f00 */
[----:B------:R-:W-:Y:S01]  /*8a50*/  FADD.FTZ R9, R72, -R9 ;  /* 0x8000000948097221 */ /* 0x000fe20000010000 */
[----:B------:R-:W-:Y:S01]  /*8a60*/  MOV R90, R36 ;  /* 0x00000024005a7202 */ /* 0x000fe20000000f00 */
[----:B------:R-:W1:Y:S01]  /*8a70*/  MUFU.EX2 R76, R10 ;  /* 0x0000000a004c7308 */ /* 0x000e620000000800 */
[----:B------:R-:W-:Y:S01]  /*8a80*/  MOV R89, R33 ;  /* 0x0000002100597202 */ /* 0x000fe20000000f00 */
[----:B------:R-:W-:Y:S01]  /*8a90*/  FMUL.FTZ R9, R9, c[0x0][0x23c] ;  /* 0x00008f0009097a20 */ /* 0x000fe20000410000 */
[----:B------:R-:W-:Y:S01]  /*8aa0*/  HMMA.16816.F32.BF16 R60, R4, R18, R104 ;  /* 0x00000012043c723c */ /* 0x000fe20000041868 */
[----:B--2---:R-:W-:-:S02]  /*8ab0*/  MOV R101, R38 ;  /* 0x0000002600657202 */ /* 0x004fc40000000f00 */
[----:B------:R-:W-:Y:S02]  /*8ac0*/  MOV R100, R37 ;  /* 0x0000002500647202 */ /* 0x000fe40000000f00 */
[----:B------:R2:W3:Y:S01]  /*8ad0*/  MUFU.EX2 R11, R9 ;  /* 0x00000009000b7308 */ /* 0x0004e20000000800 */
[----:B------:R-:W-:Y:S02]  /*8ae0*/  MOV R103, R32 ;  /* 0x0000002000677202 */ /* 0x000fe40000000f00 */
[----:B------:R-:W-:Y:S01]  /*8af0*/  MOV R106, R35 ;  /* 0x00000023006a7202 */ /* 0x000fe20000000f00 */
[C---:B------:R-:W-:Y:S01]  /*8b00*/  HMMA.16816.F32.BF16 R84, R4.reuse, R12, R84 ;  /* 0x0000000c0454723c */ /* 0x040fe20000041854 */
[----:B------:R-:W-:Y:S02]  /*8b10*/  MOV R107, R34 ;  /* 0x00000022006b7202 */ /* 0x000fe40000000f00 */
[----:B------:R-:W-:Y:S01]  /*8b20*/  MOV R105, R23 ;  /* 0x0000001700697202 */ /* 0x000fe20000000f00 */
[----:B-1----:R-:W-:Y:S01]  /*8b30*/  FMUL.FTZ R80, R80, R76 ;  /* 0x0000004c50507220 */ /* 0x002fe20000410000 */
[----:B------:R-:W-:Y:S01]  /*8b40*/  MOV R102, R22 ;  /* 0x0000001600667202 */ /* 0x000fe20000000f00 */
[-C--:B------:R-:W-:Y:S01]  /*8b50*/  FMUL.FTZ R81, R81, R76.reuse ;  /* 0x0000004c51517220 */ /* 0x080fe20000410000 */
[----:B------:R-:W-:Y:S01]  /*8b60*/  MOV R104, R21 ;  /* 0x0000001500687202 */ /* 0x000fe20000000f00 */
[----:B------:R-:W-:Y:S01]  /*8b70*/  HMMA.16816.F32.BF16 R56, R4, R24, R116 ;  /* 0x000000180438723c */ /* 0x000fe20000041874 */
[-C--:B------:R-:W-:Y:S01]  /*8b80*/  FMUL.FTZ R92, R92, R76.reuse ;  /* 0x0000004c5c5c7220 */ /* 0x080fe20000410000 */
[----:B------:R-:W-:Y:S01]  /*8b90*/  LDSM.16.MT88.4 R20, [R190+0x6800] ;  /* 0x00680000be14783b */ /* 0x000fe20000004200 */
[----:B------:R-:W-:-:S02]  /*8ba0*/  FMUL.FTZ R93, R93, R76 ;  /* 0x0000004c5d5d7220 */ /* 0x000fc40000410000 */
[----:B--2---:R-:W-:Y:S02]  /*8bb0*/  FFMA.FTZ R9, R148, c[0x0][0x23c], -R0 ;  /* 0x00008f0094097a23 */ /* 0x004fe40000010800 */
[-C--:B---3--:R-:W-:Y:S01]  /*8bc0*/  FMUL.FTZ R82, R82, R11.reuse ;  /* 0x0000000b52527220 */ /* 0x088fe20000410000 */
[C---:B------:R-:W-:Y:S01]  /*8bd0*/  HMMA.16816.F32.BF16 R52, R4.reuse, R26, R120 ;  /* 0x0000001a0434723c */ /* 0x040fe20000041878 */
[----:B------:R1:W-:Y:S01]  /*8be0*/  MUFU.EX2 R237, R9 ;  /* 0x0000000900ed7308 */ /* 0x0003e20000000800 */
[-C--:B------:R-:W-:Y:S02]  /*8bf0*/  FMUL.FTZ R83, R83, R11.reuse ;  /* 0x0000000b53537220 */ /* 0x080fe40000410000 */
[-C--:B------:R-:W-:Y:S02]  /*8c00*/  FMUL.FTZ R94, R94, R11.reuse ;  /* 0x0000000b5e5e7220 */ /* 0x080fe40000410000 */
[----:B------:R-:W-:Y:S02]  /*8c10*/  FMUL.FTZ R95, R95, R11 ;  /* 0x0000000b5f5f7220 */ /* 0x000fe40000410000 */
[----:B------:R-:W-:Y:S01]  /*8c20*/  HMMA.16816.F32.BF16 R48, R4, R28, R132 ;  /* 0x0000001c0430723c */ /* 0x000fe20000041884 */
[----:B------:R-:W-:-:S02]  /*8c30*/  FMUL.FTZ R96, R96, R76 ;  /* 0x0000004c60607220 */ /* 0x000fc40000410000 */
[-C--:B------:R-:W-:Y:S02]  /*8c40*/  FMUL.FTZ R97, R97, R76.reuse ;  /* 0x0000004c61617220 */ /* 0x080fe40000410000 */
[-C--:B------:R-:W-:Y:S02]  /*8c50*/  FMUL.FTZ R98, R98, R11.reuse ;  /* 0x0000000b62627220 */ /* 0x080fe40000410000 */
[----:B------:R-:W-:Y:S01]  /*8c60*/  FMUL.FTZ R99, R99, R11 ;  /* 0x0000000b63637220 */ /* 0x000fe20000410000 */
[----:B------:R-:W-:Y:S01]  /*8c70*/  HMMA.16816.F32.BF16 R40, R4, R30, R136 ;  /* 0x0000001e0428723c */ /* 0x000fe20000041888 */
[----:B-1----:R-:W-:Y:S02]  /*8c80*/  FFMA.FTZ R9, R144, c[0x0][0x23c], -R3 ;  /* 0x00008f0090097a23 */ /* 0x002fe40000010803 */
[-C--:B------:R-:W-:Y:S02]  /*8c90*/  FMUL.FTZ R108, R108, R76.reuse ;  /* 0x0000004c6c6c7220 */ /* 0x080fe40000410000 */
[----:B------:R1:W-:Y:S01]  /*8ca0*/  MUFU.EX2 R235, R9 ;  /* 0x0000000900eb7308 */ /* 0x0003e20000000800 */
[-C--:B------:R-:W-:Y:S01]  /*8cb0*/  FMUL.FTZ R109, R109, R76.reuse ;  /* 0x0000004c6d6d7220 */ /* 0x080fe20000410000 */
        /* <DEDUP_REMOVED lines=8> */
[-C--:B------:R-:W-:Y:S02]  /*8d40*/  FMUL.FTZ R114, R114, R11.reuse ;  /* 0x0000000b72727220 */ /* 0x080fe40000410000 */
[-C--:B------:R-:W-:Y:S02]  /*8d50*/  FMUL.FTZ R115, R115, R11.reuse ;  /* 0x0000000b73737220 */ /* 0x080fe40000410000 */
[-C--:B------:R-:W-:Y:S01]  /*8d60*/  FMUL.FTZ R124, R124, R76.reuse ;  /* 0x0000004c7c7c7220 */ /* 0x080fe20000410000 */
[----:B------:R-:W-:Y:S01]  /*8d70*/  HMMA.16816.F32.BF16 R44, R4, R12, R80 ;  /* 0x0000000c042c723c */ /* 0x000fe20000041850 */
[----:B-1----:R-:W-:Y:S02]  /*8d80*/  FFMA.FTZ R9, R74, c[0x0][0x23c], -R3 ;  /* 0x00008f004a097a23 */ /* 0x002fe40000010803 */
[----:B------:R-:W-:Y:S02]  /*8d90*/  FMUL.FTZ R125, R125, R76 ;  /* 0x0000004c7d7d7220 */ /* 0x000fe40000410000 */
[----:B------:R1:W-:Y:S01]  /*8da0*/  MUFU.EX2 R233, R9 ;  /* 0x0000000900e97308 */ /* 0x0003e20000000800 */
[----:B------:R-:W-:-:S02]  /*8db0*/  FMUL.FTZ R126, R126, R11 ;  /* 0x0000000b7e7e7220 */ /* 0x000fc40000410000 */
[-C--:B------:R-:W-:Y:S01]  /*8dc0*/  FMUL.FTZ R127, R127, R11.reuse ;  /* 0x0000000b7f7f7220 */ /* 0x080fe20000410000 */
[C---:B------:R-:W-:Y:S01]  /*8dd0*/  HMMA.16816.F32.BF16 R36, R4.reuse, R14, R92 ;  /* 0x0000000e0424723c */ /* 0x040fe2000004185c */
[----:B------:R-:W-:Y:S01]  /*8de0*/  LDSM.16.MT88.4 R12, [R191+0x6800] ;  /* 0x00680000bf0c783b */ /* 0x000fe20000004200 */
[----:B------:R-:W-:Y:S02]  /*8df0*/  FFMA.FTZ R10, R79, c[0x0][0x23c], -R3 ;  /* 0x00008f004f0a7a23 */ /* 0x000fe40000010803 */
[-C--:B------:R-:W-:Y:S01]  /*8e00*/  FMUL.FTZ R128, R128, R76.reuse ;  /* 0x0000004c80807220 */ /* 0x080fe20000410000 */
[----:B------:R-:W-:Y:S01]  /*8e10*/  LDSM.16.MT88.4 R92, [R189+0x7800] ;  /* 0x00780000bd5c783b */ /* 0x000fe20000004200 */
[----:B------:R2:W3:Y:S01]  /*8e20*/  MUFU.EX2 R238, R10 ;  /* 0x0000000a00ee7308 */ /* 0x0004e20000000800 */
[----:B------:R-:W-:Y:S01]  /*8e30*/  FMUL.FTZ R129, R129, R76 ;  /* 0x0000004c81817220 */ /* 0x000fe20000410000 */
[----:B------:R-:W-:Y:S01]  /*8e40*/  HMMA.16816.F32.BF16 R32, R4, R16, R96 ;  /* 0x000000100420723c */ /* 0x000fe20000041860 */
[----:B------:R-:W-:-:S02]  /*8e50*/  FMUL.FTZ R130, R130, R11 ;  /* 0x0000000b82827220 */ /* 0x000fc40000410000 */
[-C--:B------:R-:W-:Y:S02]  /*8e60*/  FMUL.FTZ R131, R131, R11.reuse ;  /* 0x0000000b83837220 */ /* 0x080fe40000410000 */
[----:B-1----:R-:W-:Y:S02]  /*8e70*/  FFMA.FTZ R9, R147, c[0x0][0x23c], -R2 ;  /* 0x00008f0093097a23 */ /* 0x002fe40000010802 */
[-C--:B------:R-:W-:Y:S01]  /*8e80*/  FMUL.FTZ R140, R140, R76.reuse ;  /* 0x0000004c8c8c7220 */ /* 0x080fe20000410000 */
[----:B------:R-:W-:Y:S01]  /*8e90*/  HMMA.16816.F32.BF16 R108, R4, R18, R108 ;  /* 0x00000012046c723c */ /* 0x000fe2000004186c */
[----:B------:R1:W-:Y:S01]  /*8ea0*/  MUFU.EX2 R230, R9 ;  /* 0x0000000900e67308 */ /* 0x0003e20000000800 */
[----:B------:R-:W-:Y:S01]  /*8eb0*/  LDSM.16.MT88.4 R16, [R192+0x6800] ;  /* 0x00680000c010783b */ /* 0x000fe20000004200 */
[----:B------:R-:W-:Y:S02]  /*8ec0*/  FMUL.FTZ R141, R141, R76 ;  /* 0x0000004c8d8d7220 */ /* 0x000fe40000410000 */
[----:B------:R-:W-:-:S02]  /*8ed0*/  FMUL.FTZ R142, R142, R11 ;  /* 0x0000000b8e8e7220 */ /* 0x000fc40000410000 */
[----:B--2---:R-:W-:Y:S01]  /*8ee0*/  FFMA.FTZ R10, R75, c[0x0][0x23c], -R3 ;  /* 0x00008f004b0a7a23 */ /* 0x004fe20000010803 */
[C---:B------:R-:W-:Y:S01]  /*8ef0*/  HMMA.16816.F32.BF16 R112, R4.reuse, R24, R112 ;  /* 0x000000180470723c */ /* 0x040fe20000041870 */
[----:B------:R-:W-:Y:S02]  /*8f00*/  FMUL.FTZ R143, R143, R11 ;  /* 0x0000000b8f8f7220 */ /* 0x000fe40000410000 */
[----:B------:R2:W4:Y:S05]  /*8f10*/  MUFU.EX2 R236, R10 ;  /* 0x0000000a00ec7308 */ /* 0x00052a0000000800 */
[C---:B------:R-:W-:Y:S01]  /*8f20*/  HMMA.16816.F32.BF16 R124, R4.reuse, R26, R124 ;  /* 0x0000001a047c723c */ /* 0x040fe2000004187c */
[--C-:B-1----:R-:W-:Y:S01]  /*8f30*/  FFMA.FTZ R9, R146, c[0x0][0x23c], -R2.reuse ;  /* 0x00008f0092097a23 */ /* 0x102fe20000010802 */
[----:B------:R-:W1:Y:S03]  /*8f40*/  LDSM.16.MT88.4 R24, [R189+0x6800] ;  /* 0x00680000bd18783b */ /* 0x000e660000004200 */
[----:B------:R5:W-:Y:S03]  /*8f50*/  MUFU.EX2 R231, R9 ;  /* 0x0000000900e77308 */ /* 0x000be60000000800 */
[----:B------:R-:W-:Y:S01]  /*8f60*/  HMMA.16816.F32.BF16 R128, R4, R28, R128 ;  /* 0x0000001c0480723c */ /* 0x000fe20000041880 */
[----:B--2---:R-:W-:-:S04]  /*8f70*/  FFMA.FTZ R10, R149, c[0x0][0x23c], -R2 ;  /* 0x00008f00950a7a23 */ /* 0x004fc80000010802 */
[----:B------:R2:W2:Y:S03]  /*8f80*/  MUFU.EX2 R232, R10 ;  /* 0x0000000a00e87308 */ /* 0x0004a60000000800 */
[----:B------:R-:W-:Y:S01]  /*8f90*/  HMMA.16816.F32.BF16 R140, R4, R30, R140 ;  /* 0x0000001e048c723c */ /* 0x000fe2000004188c */
[----:B-----5:R-:W-:-:S06]  /*8fa0*/  FFMA.FTZ R9, R145, c[0x0][0x23c], -R2 ;  /* 0x00008f0091097a23 */ /* 0x020fcc0000010802 */
[----:B---3--:R-:W-:Y:S01]  /*8fb0*/  F2FP.BF16.PACK_AB R4, R235, R238 ;  /* 0x000000eeeb04723e */ /* 0x008fe200000010ff */
[----:B------:R3:W5:Y:S01]  /*8fc0*/  MUFU.EX2 R229, R9 ;  /* 0x0000000900e57308 */ /* 0x0007620000000800 */
[----:B----4-:R-:W-:Y:S01]  /*8fd0*/  F2FP.BF16.PACK_AB R6, R233, R236 ;  /* 0x000000ece906723e */ /* 0x010fe200000010ff */
[----:B--2---:R-:W-:Y:S01]  /*8fe0*/  FFMA.FTZ R10, R158, c[0x0][0x23c], -R0 ;  /* 0x00008f009e0a7a23 */ /* 0x004fe20000010800 */
[----:B------:R-:W-:-:S05]  /*8ff0*/  F2FP.BF16.PACK_AB R5, R230, R232 ;  /* 0x000000e8e605723e */ /* 0x000fca00000010ff */
[----:B------:R-:W2:Y:S01]  /*9000*/  MUFU.EX2 R228, R10 ;  /* 0x0000000a00e47308 */ /* 0x000ea20000000800 */
[----:B---3--:R-:W-:Y:S01]  /*9010*/  FFMA.FTZ R9, R155, c[0x0][0x23c], -R0 ;  /* 0x00008f009b097a23 */ /* 0x008fe20000010800 */
[----:B-----5:R-:W-:-:S06]  /*9020*/  F2FP.BF16.PACK_AB R7, R229, R231 ;  /* 0x000000e7e507723e */ /* 0x020fcc00000010ff */
[----:B------:R3:W-:Y:S01]  /*9030*/  MUFU.EX2 R227, R9 ;  /* 0x0000000900e37308 */ /* 0x0007e20000000800 */
[C---:B-1----:R-:W-:Y:S08]  /*9040*/  HMMA.16816.F32.BF16 R72, R4.reuse, R24, R84 ;  /* 0x000000180448723c */ /* 0x042ff00000041854 */
[----:B------:R-:W-:Y:S01]  /*9050*/  HMMA.16816.F32.BF16 R68, R4, R26, R68 ;  /* 0x0000001a0444723c */ /* 0x000fe20000041844 */
[----:B---3--:R-:W-:-:S04]  /*9060*/  FFMA.FTZ R9, R151, c[0x0][0x23c], -R0 ;  /* 0x00008f0097097a23 */ /* 0x008fc80000010800 */
[----:B------:R1:W3:Y:S03]  /*9070*/  MUFU.EX2 R226, R9 ;  /* 0x0000000900e27308 */ /* 0x0002e60000000800 */
        /* <DEDUP_REMOVED lines=9> */
[----:B------:R-:W-:Y:S07]  /*9110*/  HMMA.16816.F32.BF16 R40, R4, R14, R40 ;  /* 0x0000000e0428723c */ /* 0x000fee0000041828 */
[----:B--2---:R-:W-:-:S02]  /*9120*/  F2FP.BF16.PACK_AB R4, R228, R237 ;  /* 0x000000ede404723e */ /* 0x004fc400000010ff */
[----:B---3--:R-:W-:Y:S01]  /*9130*/  F2FP.BF16.PACK_AB R6, R226, R227 ;  /* 0x000000e3e206723e */ /* 0x008fe200000010ff */
        /* <DEDUP_REMOVED lines=12> */
[----:B------:R-:W2:Y:S01]  /*9200*/  LDSM.16.MT88.4 R24, [R189+0x7000] ;  /* 0x00700000bd18783b */ /* 0x000ea20000004200 */
[----:B-1----:R-:W-:-:S04]  /*9210*/  FFMA.FTZ R9, R154, c[0x0][0x23c], -R0 ;  /* 0x00008f009a097a23 */ /* 0x002fc80000010800 */
[----:B------:R1:W-:Y:S02]  /*9220*/  MUFU.EX2 R219, R9 ;  /* 0x0000000900db7308 */ /* 0x0003e40000000800 */
[C---:B------:R-:W-:Y:S08]  /*9230*/  HMMA.16816.F32.BF16 R32, R4.reuse, R16, R32 ;  /* 0x000000100420723c */ /* 0x040ff00000041820 */
[----:B------:R-:W-:Y:S01]  /*9240*/  HMMA.16816.F32.BF16 R28, R4, R18, R108 ;  /* 0x00000012041c723c */ /* 0x000fe2000004186c */
[----:B------:R-:W-:Y:S04]  /*9250*/  LDSM.16.MT88.4 R16, [R190+0x7000] ;  /* 0x00700000be10783b */ /* 0x000fe80000004200 */
[----:B------:R-:W-:Y:S01]  /*9260*/  LDSM.16.MT88.4 R108, [R192+0x7800] ;  /* 0x00780000c06c783b */ /* 0x000fe20000004200 */
[----:B-1----:R-:W-:-:S02]  /*9270*/  FFMA.FTZ R9, R164, c[0x0][0x23c], -R3 ;  /* 0x00008f00a4097a23 */ /* 0x002fc40000010803 */
[C---:B------:R-:W-:Y:S02]  /*9280*/  HMMA.16816.F32.BF16 R112, R4.reuse, R20, R112 ;  /* 0x000000140470723c */ /* 0x040fe40000041870 */
[----:B------:R1:W-:Y:S06]  /*9290*/  MUFU.EX2 R218, R9 ;  /* 0x0000000900da7308 */ /* 0x0003ec0000000800 */
[C---:B------:R-:W-:Y:S01]  /*92a0*/  HMMA.16816.F32.BF16 R124, R4.reuse, R22, R124 ;  /* 0x00000016047c723c */ /* 0x040fe2000004187c */
[----:B------:R-:W3:Y:S07]  /*92b0*/  LDSM.16.MT88.4 R20, [R192+0x7000] ;  /* 0x00700000c014783b */ /* 0x000eee0000004200 */
[----:B------:R-:W-:Y:S01]  /*92c0*/  HMMA.16816.F32.BF16 R128, R4, R12, R128 ;  /* 0x0000000c0480723c */ /* 0x000fe20000041880 */
[----:B-1----:R-:W-:-:S04]  /*92d0*/  FFMA.FTZ R9, R163, c[0x0][0x23c], -R3 ;  /* 0x00008f00a3097a23 */ /* 0x002fc80000010803 */
[----:B------:R1:W4:Y:S03]  /*92e0*/  MUFU.EX2 R171, R9 ;  /* 0x0000000900ab7308 */ /* 0x0003260000000800 */
[----:B------:R-:W-:Y:S01]  /*92f0*/  HMMA.16816.F32.BF16 R140, R4, R14, R140 ;  /* 0x0000000e048c723c */ /* 0x000fe2000004188c */
[----:B------:R-:W5:Y:S01]  /*9300*/  LDSM.16.MT88.4 R12, [R191+0x7000] ;  /* 0x00700000bf0c783b */ /* 0x000f620000004200 */
[----:B-1----:R-:W-:-:S05]  /*9310*/  FFMA.FTZ R9, R160, c[0x0][0x23c], -R3 ;  /* 0x00008f00a0097a23 */ /* 0x002fca0000010803 */
[----:B----4-:R-:W-:Y:S01]  /*9320*/  F2FP.BF16.PACK_AB R4, R171, R218 ;  /* 0x000000daab04723e */ /* 0x010fe200000010ff */
[----:B------:R1:W-:Y:S02]  /*9330*/  MUFU.EX2 R170, R9 ;  /* 0x0000000900aa7308 */ /* 0x0003e40000000800 */
[----:B-1----:R-:W-:-:S06]  /*9340*/  FFMA.FTZ R9, R157, c[0x0][0x23c], -R3 ;  /* 0x00008f009d097a23 */ /* 0x002fcc0000010803 */
[----:B------:R1:W4:Y:S02]  /*9350*/  MUFU.EX2 R165, R9 ;  /* 0x0000000900a57308 */ /* 0x0003240000000800 */
[----:B-1----:R-:W-:Y:S01]  /*9360*/  FFMA.FTZ R9, R173, c[0x0][0x23c], -R2 ;  /* 0x00008f00ad097a23 */ /* 0x002fe20000010802 */
[----:B----4-:R-:W-:Y:S02]  /*9370*/  F2FP.BF16.PACK_AB R6, R165, R170 ;  /* 0x000000aaa506723e */ /* 0x010fe400000010ff */
[----:B------:R-:W-:-:S03]  /*9380*/  MOV R173, R104 ;  /* 0x0000006800ad7202 */ /* 0x000fc60000000f00 */
[----:B------:R1:W-:Y:S02]  /*9390*/  MUFU.EX2 R164, R9 ;  /* 0x0000000900a47308 */ /* 0x0003e40000000800 */
[----:B-1----:R-:W-:Y:S01]  /*93a0*/  FFMA.FTZ R9, R174, c[0x0][0x23c], -R2 ;  /* 0x00008f00ae097a23 */ /* 0x002fe20000010802 */
[----:B------:R-:W-:-:S05]  /*93b0*/  MOV R174, R105 ;  /* 0x0000006900ae7202 */ /* 0x000fca0000000f00 */
        /* <DEDUP_REMOVED lines=11> */
[----:B------:R1:W4:Y:S02]  /*9470*/  MUFU.EX2 R158, R9 ;  /* 0x00000009009e7308 */ /* 0x0003240000000800 */
[C---:B--2---:R-:W-:Y:S08]  /*9480*/  HMMA.16816.F32.BF16 R72, R4.reuse, R24, R72 ;  /* 0x000000180448723c */ /* 0x044ff00000041848 */
[----:B------:R-:W-:Y:S01]  /*9490*/  HMMA.16816.F32.BF16 R68, R4, R26, R68 ;  /* 0x0000001a0444723c */ /* 0x000fe20000041844 */
[----:B-1----:R-:W-:Y:S01]  /*94a0*/  FFMA.FTZ R9, R169, c[0x0][0x23c], -R0 ;  /* 0x00008f00a9097a23 */ /* 0x002fe20000010800 */
[----:B------:R-:W-:-:S03]  /*94b0*/  MOV R169, R101 ;  /* 0x0000006500a97202 */ /* 0x000fc60000000f00 */
[----:B------:R1:W-:Y:S03]  /*94c0*/  MUFU.EX2 R157, R9 ;  /* 0x00000009009d7308 */ /* 0x0003e60000000800 */
[C---:B---3--:R-:W-:Y:S08]  /*94d0*/  HMMA.16816.F32.BF16 R64, R4.reuse, R20, R64 ;  /* 0x000000140440723c */ /* 0x048ff00000041840 */
[----:B------:R-:W-:Y:S01]  /*94e0*/  HMMA.16816.F32.BF16 R60, R4, R22, R60 ;  /* 0x00000016043c723c */ /* 0x000fe2000004183c */
[----:B-1----:R-:W-:-:S07]  /*94f0*/  FFMA.FTZ R9, R172, c[0x0][0x23c], -R0 ;  /* 0x00008f00ac097a23 */ /* 0x002fce0000010800 */
[C---:B------:R-:W-:Y:S01]  /*9500*/  HMMA.16816.F32.BF16 R56, R4.reuse, R16, R56 ;  /* 0x000000100438723c */ /* 0x040fe20000041838 */
[----:B------:R-:W-:Y:S01]  /*9510*/  MOV R172, R102 ;  /* 0x0000006600ac7202 */ /* 0x000fe20000000f00 */
[----:B------:R1:W-:Y:S06]  /*9520*/  MUFU.EX2 R156, R9 ;  /* 0x00000009009c7308 */ /* 0x0003ec0000000800 */
[C---:B------:R-:W-:Y:S08]  /*9530*/  HMMA.16816.F32.BF16 R52, R4.reuse, R18, R52 ;  /* 0x000000120434723c */ /* 0x040ff00000041834 */
[----:B-----5:R-:W-:Y:S01]  /*9540*/  HMMA.16816.F32.BF16 R48, R4, R12, R48 ;  /* 0x0000000c0430723c */ /* 0x020fe20000041830 */
[--C-:B-1----:R-:W-:Y:S01]  /*9550*/  FFMA.FTZ R9, R168, c[0x0][0x23c], -R0.reuse ;  /* 0x00008f00a8097a23 */ /* 0x102fe20000010800 */
[----:B------:R-:W-:Y:S01]  /*9560*/  MOV R168, R103 ;  /* 0x0000006700a87202 */ /* 0x000fe20000000f00 */
[----:B------:R-:W-:-:S02]  /*9570*/  FFMA.FTZ R0, R176, c[0x0][0x23c], -R0 ;  /* 0x00008f00b0007a23 */ /* 0x000fc40000010800 */
[----:B------:R1:W-:Y:S03]  /*9580*/  MUFU.EX2 R155, R9 ;  /* 0x00000009009b7308 */ /* 0x0003e60000000800 */
[----:B------:R-:W-:Y:S05]  /*9590*/  HMMA.16816.F32.BF16 R40, R4, R14, R40 ;  /* 0x0000000e0428723c */ /* 0x000fea0000041828 */
[----:B------:R2:W-:Y:S02]  /*95a0*/  MUFU.EX2 R154, R0 ;  /* 0x00000000009a7308 */ /* 0x0005e40000000800 */
[----:B------:R-:W-:-:S02]  /*95b0*/  F2FP.BF16.PACK_AB R4, R221, R225 ;  /* 0x000000e1dd04723e */ /* 0x000fc400000010ff */
[----:B----4-:R-:W-:Y:S01]  /*95c0*/  F2FP.BF16.PACK_AB R6, R158, R219 ;  /* 0x000000db9e06723e */ /* 0x010fe200000010ff */
[----:B-1----:R-:W-:Y:S01]  /*95d0*/  FFMA.FTZ R9, R211, c[0x0][0x23c], -R8 ;  /* 0x00008f00d3097a23 */ /* 0x002fe20000010808 */
[----:B------:R-:W-:-:S03]  /*95e0*/  MOV R211, R88 ;  /* 0x0000005800d37202 */ /* 0x000fc60000000f00 */
[----:B------:R1:W-:Y:S01]  /*95f0*/  MUFU.EX2 R151, R9 ;  /* 0x0000000900977308 */ /* 0x0003e20000000800 */
[----:B--2---:R-:W-:-:S07]  /*9600*/  FFMA.FTZ R0, R181, c[0x0][0x23c], -R3 ;  /* 0x00008f00b5007a23 */ /* 0x004fce0000010803 */
[----:B------:R2:W-:Y:S01]  /*9610*/  MUFU.EX2 R146, R0 ;  /* 0x0000000000927308 */ /* 0x0005e20000000800 */
[----:B-1----:R-:W-:Y:S01]  /*9620*/  FFMA.FTZ R9, R183, c[0x0][0x23c], -R8 ;  /* 0x00008f00b7097a23 */ /* 0x002fe20000010808 */
[----:B------:R-:W-:-:S06]  /*9630*/  MOV R183, R89 ;  /* 0x0000005900b77202 */ /* 0x000fcc0000000f00 */
[----:B------:R1:W3:Y:S01]  /*9640*/  MUFU.EX2 R150, R9 ;  /* 0x0000000900967308 */ /* 0x0002e20000000800 */
[----:B--2---:R-:W-:-:S07]  /*9650*/  FFMA.FTZ R0, R179, c[0x0][0x23c], -R3 ;  /* 0x00008f00b3007a23 */ /* 0x004fce0000010803 */
[----:B------:R2:W4:Y:S01]  /*9660*/  MUFU.EX2 R147, R0 ;  /* 0x0000000000937308 */ /* 0x0005220000000800 */
[----:B-1----:R-:W-:Y:S01]  /*9670*/  FFMA.FTZ R9, R182, c[0x0][0x23c], -R8 ;  /* 0x00008f00b6097a23 */ /* 0x002fe20000010808 */
[----:B---3--:R-:W-:Y:S02]  /*9680*/  F2FP.BF16.PACK_AB R5, R150, R151 ;  /* 0x000000979605723e */ /* 0x008fe400000010ff */
[----:B------:R-:W-:-:S04]  /*9690*/  MOV R182, R90 ;  /* 0x0000005a00b67202 */ /* 0x000fc80000000f00 */
[----:B------:R1:W-:Y:S01]  /*96a0*/  MUFU.EX2 R149, R9 ;  /* 0x0000000900957308 */ /* 0x0003e20000000800 */
[--C-:B--2---:R-:W-:Y:S01]  /*96b0*/  FFMA.FTZ R0, R177, c[0x0][0x23c], -R3.reuse ;  /* 0x00008f00b1007a23 */ /* 0x104fe20000010803 */
[----:B----4-:R-:W-:Y:S01]  /*96c0*/  F2FP.BF16.PACK_AB R136, R147, R146 ;  /* 0x000000929388723e */ /* 0x010fe200000010ff */
[----:B------:R-:W-:-:S05]  /*96d0*/  FFMA.FTZ R3, R178, c[0x0][0x23c], -R3 ;  /* 0x00008f00b2037a23 */ /* 0x000fca0000010803 */
[----:B------:R2:W-:Y:S01]  /*96e0*/  MUFU.EX2 R145, R0 ;  /* 0x0000000000917308 */ /* 0x0005e20000000800 */
[----:B-1----:R-:W-:Y:S01]  /*96f0*/  FFMA.FTZ R9, R180, c[0x0][0x23c], -R8 ;  /* 0x00008f00b4097a23 */ /* 0x002fe20000010808 */
[----:B------:R-:W-:-:S06]  /*9700*/  MOV R180, R91 ;  /* 0x0000005b00b47202 */ /* 0x000fcc0000000f00 */
[----:B------:R1:W3:Y:S01]  /*9710*/  MUFU.EX2 R144, R3 ;  /* 0x0000000300907308 */ /* 0x0002e20000000800 */
[----:B--2---:R-:W-:-:S07]  /*9720*/  FFMA.FTZ R0, R187, c[0x0][0x23c], -R2 ;  /* 0x00008f00bb007a23 */ /* 0x004fce0000010802 */
[----:B------:R-:W2:Y:S08]  /*9730*/  MUFU.EX2 R148, R9 ;  /* 0x0000000900947308 */ /* 0x000eb00000000800 */
[----:B------:R4:W-:Y:S01]  /*9740*/  MUFU.EX2 R79, R0 ;  /* 0x00000000004f7308 */ /* 0x0009e20000000800 */
[----:B-1----:R-:W-:Y:S01]  /*9750*/  FFMA.FTZ R3, R242, R11, R247 ;  /* 0x0000000bf2037223 */ /* 0x002fe200000100f7 */
[----:B---3--:R-:W-:-:S02]  /*9760*/  F2FP.BF16.PACK_AB R138, R144, R145 ;  /* 0x00000091908a723e */ /* 0x008fc400000010ff */
[----:B--2---:R-:W-:-:S07]  /*9770*/  F2FP.BF16.PACK_AB R7, R148, R149 ;  /* 0x000000959407723e */ /* 0x004fce00000010ff */
[----:B------:R-:W-:Y:S01]  /*9780*/  HMMA.16816.F32.BF16 R36, R4, R26, R36 ;  /* 0x0000001a0424723c */ /* 0x000fe20000041824 */
[----:B----4-:R-:W-:-:S04]  /*9790*/  FFMA.FTZ R0, R185, c[0x0][0x23c], -R2 ;  /* 0x00008f00b9007a23 */ /* 0x010fc80000010802 */
[----:B------:R1:W2:Y:S03]  /*97a0*/  MUFU.EX2 R27, R0 ;  /* 0x00000000001b7308 */ /* 0x0002a60000000800 */
[C---:B------:R-:W-:Y:S08]  /*97b0*/  HMMA.16816.F32.BF16 R44, R4.reuse, R24, R44 ;  /* 0x00000018042c723c */ /* 0x040ff0000004182c */
[----:B------:R-:W-:Y:S01]  /*97c0*/  HMMA.16816.F32.BF16 R32, R4, R20, R32 ;  /* 0x000000140420723c */ /* 0x000fe20000041820 */
[--C-:B-1----:R-:W-:Y:S01]  /*97d0*/  FFMA.FTZ R0, R184, c[0x0][0x23c], -R2.reuse ;  /* 0x00008f00b8007a23 */ /* 0x102fe20000010802 */
[----:B--2---:R-:W-:Y:S01]  /*97e0*/  F2FP.BF16.PACK_AB R137, R27, R79 ;  /* 0x0000004f1b89723e */ /* 0x004fe200000010ff */
[----:B------:R-:W-:-:S05]  /*97f0*/  FFMA.FTZ R2, R186, c[0x0][0x23c], -R2 ;  /* 0x00008f00ba027a23 */ /* 0x000fca0000010802 */
[C---:B------:R-:W-:Y:S01]  /*9800*/  HMMA.16816.F32.BF16 R28, R4.reuse, R22, R28 ;  /* 0x00000016041c723c */ /* 0x040fe2000004181c */
[----:B------:R1:W-:Y:S07]  /*9810*/  MUFU.EX2 R26, R0 ;  /* 0x00000000001a7308 */ /* 0x0003ee0000000800 */
[C---:B------:R-:W-:Y:S01]  /*9820*/  HMMA.16816.F32.BF16 R128, R4.reuse, R12, R128 ;  /* 0x0000000c0480723c */ /* 0x040fe20000041880 */
[----:B------:R2:W3:Y:S07]  /*9830*/  MUFU.EX2 R25, R2 ;  /* 0x0000000200197308 */ /* 0x0004ee0000000800 */
[----:B------:R-:W-:Y:S01]  /*9840*/  HMMA.16816.F32.BF16 R112, R4, R16, R112 ;  /* 0x000000100470723c */ /* 0x000fe20000041870 */
[----:B-1----:R-:W-:-:S04]  /*9850*/  FFMA.FTZ R0, R217, c[0x0][0x23c], -R8 ;  /* 0x00008f00d9007a23 */ /* 0x002fc80000010808 */
[----:B------:R1:W-:Y:S03]  /*9860*/  MUFU.EX2 R24, R0 ;  /* 0x0000000000187308 */ /* 0x0003e60000000800 */
[----:B------:R-:W-:Y:S01]  /*9870*/  HMMA.16816.F32.BF16 R20, R4, R18, R124 ;  /* 0x000000120414723c */ /* 0x000fe2000004187c */
[----:B--2---:R-:W-:Y:S01]  /*9880*/  FFMA.FTZ R2, R244, R78, R182 ;  /* 0x0000004ef4027223 */ /* 0x004fe200000100b6 */
[----:B------:R-:W2:Y:S01]  /*9890*/  LDSM.16.MT88.4 R124, [R190+0x7800] ;  /* 0x00780000be7c783b */ /* 0x000ea20000004200 */
[----:B---3--:R-:W-:-:S03]  /*98a0*/  F2FP.BF16.PACK_AB R139, R25, R26 ;  /* 0x0000001a198b723e */ /* 0x008fc600000010ff */
[----:B------:R-:W3:Y:S02]  /*98b0*/  LDSM.16.MT88.4 R16, [R191+0x7800] ;  /* 0x00780000bf10783b */ /* 0x000ee40000004200 */
[----:B------:R-:W-:Y:S01]  /*98c0*/  HMMA.16816.F32.BF16 R12, R4, R14, R140 ;  /* 0x0000000e040c723c */ /* 0x000fe2000004188c */
[----:B-1----:R-:W-:-:S06]  /*98d0*/  FFMA.FTZ R0, R214, c[0x0][0x23c], -R8 ;  /* 0x00008f00d6007a23 */ /* 0x002fcc0000010808 */
[----:B------:R-:W-:Y:S01]  /*98e0*/  FFMA.FTZ R4, R241, R76, R180 ;  /* 0x0000004cf1047223 */ /* 0x000fe200000100b4 */
[----:B------:R-:W-:Y:S01]  /*98f0*/  F2FP.BF16.PACK_AB R140, R156, R157 ;  /* 0x0000009d9c8c723e */ /* 0x000fe200000010ff */
[----:B------:R-:W1:Y:S01]  /*9900*/  MUFU.EX2 R10, R0 ;  /* 0x00000000000a7308 */ /* 0x000e620000000800 */
[----:B------:R-:W-:Y:S01]  /*9910*/  FADD.FTZ R7, R246, R3 ;  /* 0x00000003f6077221 */ /* 0x000fe20000010000 */
[----:B------:R-:W-:Y:S01]  /*9920*/  F2FP.BF16.PACK_AB R142, R154, R155 ;  /* 0x0000009b9a8e723e */ /* 0x000fe200000010ff */
[----:B------:R-:W-:Y:S01]  /*9930*/  FADD.FTZ R4, R211, R4 ;  /* 0x00000004d3047221 */ /* 0x000fe20000010000 */
[----:B------:R-:W-:Y:S01]  /*9940*/  HMMA.16816.F32.BF16 R84, R136, R92, R72 ;  /* 0x0000005c8854723c */ /* 0x000fe20000041848 */
[----:B------:R-:W-:Y:S02]  /*9950*/  FADD.FTZ R6, R168, R2 ;  /* 0x00000002a8067221 */ /* 0x000fe40000010000 */
[----:B------:R-:W-:Y:S02]  /*9960*/  FADD.FTZ R3, R169, R4 ;  /* 0x00000004a9037221 */ /* 0x000fe40000010000 */
[----:B------:R-:W-:-:S02]  /*9970*/  FADD.FTZ R2, R240, R7 ;  /* 0x00000007f0027221 */ /* 0x000fc40000010000 */
[----:B------:R-:W-:Y:S01]  /*9980*/  FADD.FTZ R3, R167, R3 ;  /* 0x00000003a7037221 */ /* 0x000fe20000010000 */
[C---:B------:R-:W-:Y:S01]  /*9990*/  HMMA.16816.F32.BF16 R88, R136.reuse, R94, R68 ;  /* 0x0000005e8858723c */ /* 0x040fe20000041844 */
[----:B------:R-:W-:Y:S01]  /*99a0*/  FADD.FTZ R2, R239, R2 ;  /* 0x00000002ef027221 */ /* 0x000fe20000010000 */
[----:B------:R-:W-:Y:S01]  /*99b0*/  MOV R72, R159 ;  /* 0x0000009f00487202 */ /* 0x000fe20000000f00 */
[----:B------:R-:W-:Y:S01]  /*99c0*/  FADD.FTZ R3, R237, R3 ;  /* 0x00000003ed037221 */ /* 0x000fe20000010000 */
[----:B-1----:R-:W-:Y:S01]  /*99d0*/  F2FP.BF16.PACK_AB R141, R10, R24 ;  /* 0x000000180a8d723e */ /* 0x002fe200000010ff */
[----:B------:R-:W-:Y:S01]  /*99e0*/  FFMA.FTZ R0, R216, c[0x0][0x23c], -R8 ;  /* 0x00008f00d8007a23 */ /* 0x000fe20000010808 */
[----:B------:R-:W-:Y:S01]  /*99f0*/  MOV R73, R162 ;  /* 0x000000a200497202 */ /* 0x000fe20000000f00 */
[----:B------:R-:W-:Y:S01]  /*9a00*/  FADD.FTZ R2, R224, R2 ;  /* 0x00000002e0027221 */ /* 0x000fe20000010000 */
[----:B------:R-:W-:Y:S01]  /*9a10*/  HMMA.16816.F32.BF16 R100, R136, R108, R64 ;  /* 0x0000006c8864723c */ /* 0x000fe20000041840 */
[----:B------:R1:W-:Y:S01]  /*9a20*/  MUFU.EX2 R9, R0 ;  /* 0x0000000000097308 */ /* 0x0003e20000000800 */
[----:B------:R-:W-:Y:S01]  /*9a30*/  FADD.FTZ R3, R228, R3 ;  /* 0x00000003e4037221 */ /* 0x000fe20000010000 */
[----:B------:R-:W-:Y:S01]  /*9a40*/  MOV R70, R152 ;  /* 0x0000009800467202 */ /* 0x000fe20000000f00 */
[----:B------:R-:W-:Y:S01]  /*9a50*/  FADD.FTZ R2, R223, R2 ;  /* 0x00000002df027221 */ /* 0x000fe20000010000 */
[----:B------:R-:W-:-:S03]  /*9a60*/  MOV R71, R153 ;  /* 0x0000009900477202 */ /* 0x000fc60000000f00 */
[C---:B------:R-:W-:Y:S08]  /*9a70*/  HMMA.16816.F32.BF16 R104, R136.reuse, R110, R60 ;  /* 0x0000006e8868723c */ /* 0x040ff0000004183c */
[----:B--2---:R-:W-:Y:S01]  /*9a80*/  HMMA.16816.F32.BF16 R116, R136, R124, R56 ;  /* 0x0000007c8874723c */ /* 0x004fe20000041838 */
[----:B-1----:R-:W-:-:S04]  /*9a90*/  FFMA.FTZ R0, R215, c[0x0][0x23c], -R8 ;  /* 0x00008f00d7007a23 */ /* 0x002fc80000010808 */
[----:B------:R1:W2:Y:S03]  /*9aa0*/  MUFU.EX2 R8, R0 ;  /* 0x0000000000087308 */ /* 0x0002a60000000800 */
[C---:B------:R-:W-:Y:S08]  /*9ab0*/  HMMA.16816.F32.BF16 R120, R136.reuse, R126, R52 ;  /* 0x0000007e8878723c */ /* 0x040ff00000041834 */
[----:B---3--:R-:W-:Y:S01]  /*9ac0*/  HMMA.16816.F32.BF16 R132, R136, R16, R48 ;  /* 0x000000108884723c */ /* 0x008fe20000041830 */
[----:B-1----:R-:W-:Y:S01]  /*9ad0*/  FFMA.FTZ R0, R243, R77, R183 ;  /* 0x0000004df3007223 */ /* 0x002fe200000100b7 */
[----:B--2---:R-:W-:-:S06]  /*9ae0*/  F2FP.BF16.PACK_AB R143, R8, R9 ;  /* 0x00000009088f723e */ /* 0x004fcc00000010ff */
[----:B------:R-:W-:Y:S01]  /*9af0*/  HMMA.16816.F32.BF16 R136, R136, R18, R40 ;  /* 0x000000128888723c */ /* 0x000fe20000041828 */
        /* <DEDUP_REMOVED lines=57> */
[----:B------:R-:W-:Y:S05]  /*9e90*/  @!P0 BRA `(.L_x_1668) ;  /* 0x00003c2000008947 */ /* 0x000fea0003800000 */
[----:B------:R-:W2:Y:S04]  /*9ea0*/  LDL.64 R174, [R1+0x20] ;  /* 0x0000200001ae7983 */ /* 0x000ea80000100a00 */
[----:B------:R-:W3:Y:S01]  /*9eb0*/  LDL.64 R166, [R1+0x10] ;  /* 0x0000100001a67983 */ /* 0x000ee20000100a00 */
[----:B------:R-:W-:Y:S01]  /*9ec0*/  IADD3 R213, R234, -0x3, RZ ;  /* 0xfffffffdead57810 */ /* 0x000fe20007ffe0ff */
[----:B------:R-:W-:-:S04]  /*9ed0*/  DEPBAR.LE SB0, 0x0 ;  /* 0x000080000000791a */ /* 0x000fc80000000000 */
[----:B------:R-:W-:Y:S01]  /*9ee0*/  SHF.R.S32.HI R4, RZ, 0x1f, R213 ;  /* 0x0000001fff047819 */ /* 0x000fe200000114d5 */
[----:B------:R-:W-:-:S04]  /*9ef0*/  IMAD.WIDE.U32 R2, R213, c[0x0][0x1a0], RZ ;  /* 0x00006800d5027a25 */ /* 0x000fc800078e00ff */
[----:B------:R-:W-:-:S04]  /*9f00*/  IMAD R4, R4, c[0x0][0x1a0], RZ ;  /* 0x0000680004047a24 */ /* 0x000fc800078e02ff */
[----:B------:R-:W-:-:S05]  /*9f10*/  IMAD R4, R213, c[0x0][0x1a4], R4 ;  /* 0x00006900d5047a24 */ /* 0x000fca00078e0204 */
[----:B------:R-:W-:Y:S01]  /*9f20*/  IADD3 R3, R3, R4, RZ ;  /* 0x0000000403037210 */ /* 0x000fe20007ffe0ff */
        /* <DEDUP_REMOVED lines=16> */
[----:B------:R2:W-:Y:S01]  /*a030*/  LDGSTS.E.BYPASS.LTC128B.128 [R212+0x7000], [R2.64] ;  /* 0x0700000002d47fae */ /* 0x0005e2000b901d50 */
[----:B------:R-:W-:-:S03]  /*a040*/  ISETP.GT.AND P0, PT, R213, UR8, PT ;  /* 0x00000008d5007c0c */ /* 0x000fc6000bf04270 */
[----:B------:R3:W-:Y:S04]  /*a050*/  LDGSTS.E.BYPASS.LTC128B.128 [R212+0x7800], [R8.64] ;  /* 0x0780000008d47fae */ /* 0x0007e8000b901d50 */
[----:B------:R-:W-:Y:S04]  /*a060*/  LDSM.16.M88.4 R32, [R195] ;  /* 0x00000000c320783b */ /* 0x000fe80000000200 */
[----:B------:R-:W1:Y:S04]  /*a070*/  LDSM.16.M88.4 R36, [R188+0x4000] ;  /* 0x00400000bc24783b */ /* 0x000e680000000200 */
[----:B------:R-:W4:Y:S04]  /*a080*/  LDSM.16.M88.4 R28, [R195+0x2000] ;  /* 0x00200000c31c783b */ /* 0x000f280000000200 */
[----:B------:R-:W-:Y:S04]  /*a090*/  LDSM.16.M88.4 R24, [R198] ;  /* 0x00000000c618783b */ /* 0x000fe80000000200 */
[----:B------:R-:W5:Y:S04]  /*a0a0*/  LDSM.16.M88.4 R40, [R194+0x4000] ;  /* 0x00400000c228783b */ /* 0x000f680000000200 */
[----:B------:R-:W2:Y:S04]  /*a0b0*/  LDSM.16.M88.4 R20, [R198+0x2000] ;  /* 0x00200000c614783b */ /* 0x000ea80000000200 */
[----:B------:R-:W-:Y:S04]  /*a0c0*/  LDSM.16.M88.4 R44, [R199] ;  /* 0x00000000c72c783b */ /* 0x000fe80000000200 */
[----:B------:R-:W2:Y:S04]  /*a0d0*/  LDSM.16.M88.4 R16, [R196] ;  /* 0x00000000c410783b */ /* 0x000ea80000000200 */
[----:B------:R-:W2:Y:S04]  /*a0e0*/  LDSM.16.M88.4 R12, [R196+0x2000] ;  /* 0x00200000c40c783b */ /* 0x000ea80000000200 */
[----:B------:R-:W-:Y:S04]  /*a0f0*/  LDSM.16.M88.4 R48, [R193] ;  /* 0x00000000c130783b */ /* 0x000fe80000000200 */
[----:B---3--:R-:W3:Y:S01]  /*a100*/  LDSM.16.M88.4 R8, [R197] ;  /* 0x00000000c508783b */ /* 0x008ee20000000200 */
[-C--:B-1----:R-:W-:Y:S03]  /*a110*/  HMMA.16816.F32.BF16 R4, R32, R36.reuse, RZ ;  /* 0x000000242004723c */ /* 0x082fe600000418ff */
[----:B------:R-:W0:Y:S05]  /*a120*/  LDGDEPBAR ;  /* 0x00000000000079af */ /* 0x000e2a0000000000 */
[----:B----4-:R-:W-:Y:S08]  /*a130*/  HMMA.16816.F32.BF16 R52, R28, R36, RZ ;  /* 0x000000241c34723c */ /* 0x010ff000000418ff */
[----:B------:R-:W-:Y:S08]  /*a140*/  HMMA.16816.F32.BF16 R60, R32, R38, RZ ;  /* 0x00000026203c723c */ /* 0x000ff000000418ff */
[-C--:B-----5:R-:W-:Y:S01]  /*a150*/  HMMA.16816.F32.BF16 R56, R24, R40.reuse, R4 ;  /* 0x000000281838723c */ /* 0x0a0fe20000041804 */
[----:B------:R-:W-:Y:S07]  /*a160*/  LDSM.16.M88.4 R4, [R197+0x2000] ;  /* 0x00200000c504783b */ /* 0x000fee0000000200 */
[----:B--2---:R-:W-:Y:S08]  /*a170*/  HMMA.16816.F32.BF16 R52, R20, R40, R52 ;  /* 0x000000281434723c */ /* 0x004ff00000041834 */
[----:B------:R-:W-:Y:S01]  /*a180*/  HMMA.16816.F32.BF16 R68, R28, R38, RZ ;  /* 0x000000261c44723c */ /* 0x000fe200000418ff */
[----:B------:R-:W-:Y:S07]  /*a190*/  LDSM.16.M88.4 R36, [R194+0x4800] ;  /* 0x00480000c224783b */ /* 0x000fee0000000200 */
[----:B------:R-:W-:Y:S01]  /*a1a0*/  HMMA.16816.F32.BF16 R64, R16, R44, R56 ;  /* 0x0000002c1040723c */ /* 0x000fe20000041838 */
[----:B------:R-:W1:Y:S07]  /*a1b0*/  LDSM.16.M88.4 R56, [R188+0x4800] ;  /* 0x00480000bc38783b */ /* 0x000e6e0000000200 */
[----:B------:R-:W-:Y:S08]  /*a1c0*/  HMMA.16816.F32.BF16 R60, R24, R42, R60 ;  /* 0x0000002a183c723c */ /* 0x000ff0000004183c */
[----:B------:R-:W-:Y:S08]  /*a1d0*/  HMMA.16816.F32.BF16 R52, R12, R44, R52 ;  /* 0x0000002c0c34723c */ /* 0x000ff00000041834 */
[----:B------:R-:W-:Y:S08]  /*a1e0*/  HMMA.16816.F32.BF16 R68, R20, R42, R68 ;  /* 0x0000002a1444723c */ /* 0x000ff00000041844 */
[----:B---3--:R-:W-:Y:S08]  /*a1f0*/  HMMA.16816.F32.BF16 R72, R8, R48, R64 ;  /* 0x000000300848723c */ /* 0x008ff00000041840 */
[----:B------:R-:W-:Y:S08]  /*a200*/  HMMA.16816.F32.BF16 R60, R16, R46, R60 ;  /* 0x0000002e103c723c */ /* 0x000ff0000004183c */
[-C--:B-1----:R-:W-:Y:S08]  /*a210*/  HMMA.16816.F32.BF16 R64, R32, R56.reuse, RZ ;  /* 0x000000382040723c */ /* 0x082ff000000418ff */
[----:B------:R-:W-:Y:S01]  /*a220*/  HMMA.16816.F32.BF16 R40, R28, R56, RZ ;  /* 0x000000381c28723c */ /* 0x000fe200000418ff */
[----:B------:R-:W-:-:S02]  /*a230*/  FMUL.FTZ R72, R72, c[0x0][0x2ec] ;  /* 0x0000bb0048487a20 */ /* 0x000fc40000410000 */
[----:B------:R-:W-:Y:S02]  /*a240*/  FMUL.FTZ R73, R73, c[0x0][0x2ec] ;  /* 0x0000bb0049497a20 */ /* 0x000fe40000410000 */
[----:B------:R-:W-:Y:S01]  /*a250*/  FMUL.FTZ R74, R74, c[0x0][0x2ec] ;  /* 0x0000bb004a4a7a20 */ /* 0x000fe20000410000 */
[----:B------:R-:W1:Y:S01]  /*a260*/  MUFU.TANH R178, R72 ;  /* 0x0000004800b27308 */ /* 0x000e620000002400 */
[----:B------:R-:W-:Y:S01]  /*a270*/  FMUL.FTZ R75, R75, c[0x0][0x2ec] ;  /* 0x0000bb004b4b7a20 */ /* 0x000fe20000410000 */
[----:B------:R-:W-:Y:S01]  /*a280*/  HMMA.16816.F32.BF16 R144, R4, R48, R52 ;  /* 0x000000300490723c */ /* 0x000fe20000041834 */
[----:B------:R-:W2:Y:S05]  /*a290*/  LDSM.16.M88.4 R52, [R202] ;  /* 0x00000000ca34783b */ /* 0x000eaa0000000200 */
[----:B------:R-:W3:Y:S02]  /*a2a0*/  MUFU.TANH R179, R73 ;  /* 0x0000004900b37308 */ /* 0x000ee40000002400 */
[----:B------:R-:W-:Y:S06]  /*a2b0*/  HMMA.16816.F32.BF16 R44, R12, R46, R68 ;  /* 0x0000002e0c2c723c */ /* 0x000fec0000041844 */
[----:B------:R-:W4:Y:S02]  /*a2c0*/  MUFU.TANH R175, R74 ;  /* 0x0000004a00af7308 */ /* 0x000f240000002400 */
[----:B------:R-:W-:Y:S06]  /*a2d0*/  HMMA.16816.F32.BF16 R68, R24, R36, R64 ;  /* 0x000000241844723c */ /* 0x000fec0000041840 */
[----:B------:R5:W1:Y:S02]  /*a2e0*/  MUFU.TANH R174, R75 ;  /* 0x0000004b00ae7308 */ /* 0x000a640000002400 */
[----:B------:R-:W-:Y:S01]  /*a2f0*/  HMMA.16816.F32.BF16 R76, R8, R50, R60 ;  /* 0x00000032084c723c */ /* 0x000fe2000004183c */
[----:B------:R-:W-:-:S02]  /*a300*/  FMUL.FTZ R144, R144, c[0x0][0x2ec] ;  /* 0x0000bb0090907a20 */ /* 0x000fc40000410000 */
[----:B------:R-:W-:Y:S02]  /*a310*/  FMUL.FTZ R145, R145, c[0x0][0x2ec] ;  /* 0x0000bb0091917a20 */ /* 0x000fe40000410000 */
[----:B------:R-:W-:Y:S01]  /*a320*/  FMUL.FTZ R146, R146, c[0x0][0x2ec] ;  /* 0x0000bb0092927a20 */ /* 0x000fe20000410000 */
[----:B------:R-:W1:Y:S01]  /*a330*/  MUFU.TANH R173, R144 ;  /* 0x0000009000ad7308 */ /* 0x000e620000002400 */
[----:B------:R-:W-:Y:S01]  /*a340*/  FMUL.FTZ R147, R147, c[0x0][0x2ec] ;  /* 0x0000bb0093937a20 */ /* 0x000fe20000410000 */
[----:B------:R-:W-:Y:S01]  /*a350*/  HMMA.16816.F32.BF16 R60, R20, R36, R40 ;  /* 0x00000024143c723c */ /* 0x000fe20000041828 */
[----:B------:R-:W1:Y:S05]  /*a360*/  LDSM.16.M88.4 R40, [R193+0x800] ;  /* 0x00080000c128783b */ /* 0x000e6a0000000200 */
[----:B------:R-:W1:Y:S02]  /*a370*/  MUFU.TANH R172, R145 ;  /* 0x0000009100ac7308 */ /* 0x000e640000002400 */
[----:B------:R-:W-:Y:S06]  /*a380*/  HMMA.16816.F32.BF16 R64, R32, R58, RZ ;  /* 0x0000003a2040723c */ /* 0x000fec00000418ff */
[----:B------:R-:W1:Y:S02]  /*a390*/  MUFU.TANH R168, R146 ;  /* 0x0000009200a87308 */ /* 0x000e640000002400 */
[----:B------:R-:W-:Y:S01]  /*a3a0*/  HMMA.16816.F32.BF16 R148, R4, R50, R44 ;  /* 0x000000320494723c */ /* 0x000fe2000004182c */
[----:B------:R-:W1:Y:S01]  /*a3b0*/  LDSM.16.M88.4 R44, [R188+0x5000] ;  /* 0x00500000bc2c783b */ /* 0x000e620000000200 */
[----:B------:R-:W-:-:S02]  /*a3c0*/  FMUL.FTZ R76, R76, c[0x0][0x2ec] ;  /* 0x0000bb004c4c7a20 */ /* 0x000fc40000410000 */
[----:B------:R-:W-:Y:S02]  /*a3d0*/  FMUL.FTZ R77, R77, c[0x0][0x2ec] ;  /* 0x0000bb004d4d7a20 */ /* 0x000fe40000410000 */
[----:B------:R-:W-:Y:S01]  /*a3e0*/  FMUL.FTZ R78, R78, c[0x0][0x2ec] ;  /* 0x0000bb004e4e7a20 */ /* 0x000fe20000410000 */
[----:B------:R-:W1:Y:S01]  /*a3f0*/  MUFU.TANH R166, R76 ;  /* 0x0000004c00a67308 */ /* 0x000e620000002400 */
[----:B-----5:R-:W-:Y:S01]  /*a400*/  HMMA.16816.F32.BF16 R72, R28, R58, RZ ;  /* 0x0000003a1c48723c */ /* 0x020fe200000418ff */
[----:B------:R-:W5:Y:S01]  /*a410*/  LDSM.16.M88.4 R56, [R194+0x5000] ;  /* 0x00500000c238783b */ /* 0x000f620000000200 */
[----:B------:R-:W-:-:S05]  /*a420*/  FMUL.FTZ R79, R79, c[0x0][0x2ec] ;  /* 0x0000bb004f4f7a20 */ /* 0x000fca0000410000 */
[----:B------:R-:W1:Y:S01]  /*a430*/  MUFU.TANH R167, R77 ;  /* 0x0000004d00a77308 */ /* 0x000e620000002400 */
[-C--:B--2---:R-:W-:Y:S07]  /*a440*/  HMMA.16816.F32.BF16 R68, R16, R52.reuse, R68 ;  /* 0x000000341044723c */ /* 0x084fee0000041844 */
[----:B------:R-:W2:Y:S01]  /*a450*/  MUFU.TANH R165, R78 ;  /* 0x0000004e00a57308 */ /* 0x000ea20000002400 */
[----:B------:R-:W-:Y:S01]  /*a460*/  HMMA.16816.F32.BF16 R48, R12, R52, R60 ;  /* 0x000000340c30723c */ /* 0x000fe2000004183c */
[----:B------:R-:W-:-:S02]  /*a470*/  FMUL.FTZ R148, R148, c[0x0][0x2ec] ;  /* 0x0000bb0094947a20 */ /* 0x000fc40000410000 */
[----:B------:R-:W-:Y:S02]  /*a480*/  FMUL.FTZ R149, R149, c[0x0][0x2ec] ;  /* 0x0000bb0095957a20 */ /* 0x000fe40000410000 */
[----:B------:R-:W-:Y:S02]  /*a490*/  FMUL.FTZ R150, R150, c[0x0][0x2ec] ;  /* 0x0000bb0096967a20 */ /* 0x000fe40000410000 */
[----:B------:R1:W1:Y:S01]  /*a4a0*/  MUFU.TANH R164, R79 ;  /* 0x0000004f00a47308 */ /* 0x0002620000002400 */
[----:B------:R-:W-:Y:S01]  /*a4b0*/  HMMA.16816.F32.BF16 R60, R24, R38, R64 ;  /* 0x00000026183c723c */ /* 0x000fe20000041840 */
[----:B------:R-:W-:-:S06]  /*a4c0*/  FMUL.FTZ R151, R151, c[0x0][0x2ec] ;  /* 0x0000bb0097977a20 */ /* 0x000fcc0000410000 */
[----:B------:R2:W2:Y:S01]  /*a4d0*/  MUFU.TANH R170, R147 ;  /* 0x0000009300aa7308 */ /* 0x0004a20000002400 */
[----:B------:R-:W-:Y:S01]  /*a4e0*/  HMMA.16816.F32.BF16 R64, R20, R38, R72 ;  /* 0x000000261440723c */ /* 0x000fe20000041848 */
[----:B------:R-:W3:Y:S06]  /*a4f0*/  LDSM.16.M88.4 R36, [R201] ;  /* 0x00000000c924783b */ /* 0x000eec0000000200 */
[----:B------:R-:W2:Y:S01]  /*a500*/  MUFU.TANH R163, R148 ;  /* 0x0000009400a37308 */ /* 0x000ea20000002400 */
[----:B-1----:R-:W-:Y:S07]  /*a510*/  HMMA.16816.F32.BF16 R76, R8, R40, R68 ;  /* 0x00000028084c723c */ /* 0x002fee0000041844 */
[----:B------:R-:W1:Y:S01]  /*a520*/  MUFU.TANH R161, R149 ;  /* 0x0000009500a17308 */ /* 0x000e620000002400 */
[----:B------:R-:W-:Y:S07]  /*a530*/  HMMA.16816.F32.BF16 R68, R32, R44, RZ ;  /* 0x0000002c2044723c */ /* 0x000fee00000418ff */
[----:B------:R-:W1:Y:S01]  /*a540*/  MUFU.TANH R158, R150 ;  /* 0x00000096009e7308 */ /* 0x000e620000002400 */
[----:B--2---:R-:W-:Y:S07]  /*a550*/  HMMA.16816.F32.BF16 R144, R4, R40, R48 ;  /* 0x000000280490723c */ /* 0x004fee0000041830 */
[----:B------:R2:W1:Y:S01]  /*a560*/  MUFU.TANH R160, R151 ;  /* 0x0000009700a07308 */ /* 0x0004620000002400 */
[----:B------:R-:W-:Y:S01]  /*a570*/  HMMA.16816.F32.BF16 R60, R16, R54, R60 ;  /* 0x00000036103c723c */ /* 0x000fe2000004183c */
[----:B------:R-:W-:-:S02]  /*a580*/  FMUL.FTZ R76, R76, c[0x0][0x2ec] ;  /* 0x0000bb004c4c7a20 */ /* 0x000fc40000410000 */
[----:B------:R-:W-:Y:S02]  /*a590*/  FMUL.FTZ R77, R77, c[0x0][0x2ec] ;  /* 0x0000bb004d4d7a20 */ /* 0x000fe40000410000 */
[----:B------:R-:W-:Y:S02]  /*a5a0*/  FMUL.FTZ R78, R78, c[0x0][0x2ec] ;  /* 0x0000bb004e4e7a20 */ /* 0x000fe40000410000 */
[----:B------:R-:W-:Y:S01]  /*a5b0*/  FMUL.FTZ R79, R79, c[0x0][0x2ec] ;  /* 0x0000bb004f4f7a20 */ /* 0x000fe20000410000 */
[----:B------:R-:W-:Y:S01]  /*a5c0*/  HMMA.16816.F32.BF16 R48, R28, R44, RZ ;  /* 0x0000002c1c30723c */ /* 0x000fe200000418ff */
[----:B------:R-:W1:Y:S07]  /*a5d0*/  MUFU.TANH R157, R76 ;  /* 0x0000004c009d7308 */ /* 0x000e6e0000002400 */
[----:B------:R-:W-:Y:S01]  /*a5e0*/  HMMA.16816.F32.BF16 R64, R12, R54, R64 ;  /* 0x000000360c40723c */ /* 0x000fe20000041840 */
[----:B------:R-:W-:Y:S01]  /*a5f0*/  LDSM.16.M88.4 R52, [R193+0x1000] ;  /* 0x00100000c134783b */ /* 0x000fe20000000200 */
[----:B------:R-:W-:Y:S01]  /*a600*/  FMUL.FTZ R144, R144, c[0x0][0x2ec] ;  /* 0x0000bb0090907a20 */ /* 0x000fe20000410000 */
[----:B------:R-:W1:Y:S01]  /*a610*/  MUFU.TANH R156, R77 ;  /* 0x0000004d009c7308 */ /* 0x000e620000002400 */
[----:B------:R-:W-:-:S02]  /*a620*/  FMUL.FTZ R145, R145, c[0x0][0x2ec] ;  /* 0x0000bb0091917a20 */ /* 0x000fc40000410000 */
[----:B------:R-:W-:Y:S02]  /*a630*/  FMUL.FTZ R146, R146, c[0x0][0x2ec] ;  /* 0x0000bb0092927a20 */ /* 0x000fe40000410000 */
[----:B-----5:R-:W-:Y:S01]  /*a640*/  HMMA.16816.F32.BF16 R68, R24, R56, R68 ;  /* 0x000000381844723c */ /* 0x020fe20000041844 */
[----:B------:R-:W-:Y:S02]  /*a650*/  FMUL.FTZ R147, R147, c[0x0][0x2ec] ;  /* 0x0000bb0093937a20 */ /* 0x000fe40000410000 */
[----:B------:R-:W1:Y:S05]  /*a660*/  MUFU.TANH R155, R144 ;  /* 0x00000090009b7308 */ /* 0x000e6a0000002400 */
[----:B------:R-:W-:Y:S03]  /*a670*/  HMMA.16816.F32.BF16 R72, R8, R42, R60 ;  /* 0x0000002a0848723c */ /* 0x000fe6000004183c */
[----:B------:R-:W1:Y:S05]  /*a680*/  MUFU.TANH R154, R145 ;  /* 0x00000091009a7308 */ /* 0x000e6a0000002400 */
[----:B------:R-:W-:Y:S01]  /*a690*/  HMMA.16816.F32.BF16 R60, R20, R56, R48 ;  /* 0x00000038143c723c */ /* 0x000fe20000041830 */
[----:B------:R-:W5:Y:S02]  /*a6a0*/  LDSM.16.M88.4 R48, [R188+0x5800] ;  /* 0x00580000bc30783b */ /* 0x000f640000000200 */
[----:B------:R-:W1:Y:S05]  /*a6b0*/  MUFU.TANH R183, R78 ;  /* 0x0000004e00b77308 */ /* 0x000e6a0000002400 */
[----:B--2---:R-:W-:Y:S03]  /*a6c0*/  HMMA.16816.F32.BF16 R148, R4, R42, R64 ;  /* 0x0000002a0494723c */ /* 0x004fe60000041840 */
[----:B------:R-:W2:Y:S05]  /*a6d0*/  MUFU.TANH R182, R79 ;  /* 0x0000004f00b67308 */ /* 0x000eaa0000002400 */
[----:B------:R-:W-:Y:S01]  /*a6e0*/  HMMA.16816.F32.BF16 R40, R32, R46, RZ ;  /* 0x0000002e2028723c */ /* 0x000fe200000418ff */
[----:B------:R-:W-:-:S02]  /*a6f0*/  FMUL.FTZ R72, R72, c[0x0][0x2ec] ;  /* 0x0000bb0048487a20 */ /* 0x000fc40000410000 */
[----:B------:R-:W-:Y:S01]  /*a700*/  FMUL.FTZ R73, R73, c[0x0][0x2ec] ;  /* 0x0000bb0049497a20 */ /* 0x000fe20000410000 */
[----:B------:R-:W1:Y:S01]  /*a710*/  MUFU.TANH R146, R146 ;  /* 0x0000009200927308 */ /* 0x000e620000002400 */
[----:B------:R-:W-:Y:S02]  /*a720*/  FMUL.FTZ R74, R74, c[0x0][0x2ec] ;  /* 0x0000bb004a4a7a20 */ /* 0x000fe40000410000 */
[----:B------:R-:W-:Y:S01]  /*a730*/  FMUL.FTZ R75, R75, c[0x0][0x2ec] ;  /* 0x0000bb004b4b7a20 */ /* 0x000fe20000410000 */
[----:B---3--:R-:W-:Y:S04]  /*a740*/  HMMA.16816.F32.BF16 R64, R16, R36, R68 ;  /* 0x000000241040723c */ /* 0x008fe80000041844 */
[----:B------:R-:W3:Y:S04]  /*a750*/  MUFU.TANH R145, R72 ;  /* 0x0000004800917308 */ /* 0x000ee80000002400 */
[----:B------:R-:W-:Y:S01]  /*a760*/  HMMA.16816.F32.BF16 R68, R28, R46, RZ ;  /* 0x0000002e1c44723c */ /* 0x000fe200000418ff */
[----:B------:R-:W-:-:S02]  /*a770*/  FMUL.FTZ R148, R148, c[0x0][0x2ec] ;  /* 0x0000bb0094947a20 */ /* 0x000fc40000410000 */
[----:B------:R-:W-:Y:S01]  /*a780*/  FMUL.FTZ R149, R149, c[0x0][0x2ec] ;  /* 0x0000bb0095957a20 */ /* 0x000fe20000410000 */
[----:B------:R-:W1:Y:S01]  /*a790*/  MUFU.TANH R144, R73 ;  /* 0x0000004900907308 */ /* 0x000e620000002400 */
[----:B------:R-:W-:Y:S02]  /*a7a0*/  FMUL.FTZ R150, R150, c[0x0][0x2ec] ;  /* 0x0000bb0096967a20 */ /* 0x000fe40000410000 */
[----:B------:R-:W-:Y:S01]  /*a7b0*/  FMUL.FTZ R151, R151, c[0x0][0x2ec] ;  /* 0x0000bb0097977a20 */ /* 0x000fe20000410000 */
[----:B------:R-:W-:Y:S04]  /*a7c0*/  HMMA.16816.F32.BF16 R44, R12, R36, R60 ;  /* 0x000000240c2c723c */ /* 0x000fe8000004183c */
[----:B------:R-:W1:Y:S04]  /*a7d0*/  MUFU.TANH R171, R74 ;  /* 0x0000004a00ab7308 */ /* 0x000e680000002400 */
[-C--:B------:R-:W-:Y:S01]  /*a7e0*/  HMMA.16816.F32.BF16 R60, R24, R58.reuse, R40 ;  /* 0x0000003a183c723c */ /* 0x080fe20000041828 */
[----:B------:R-:W1:Y:S03]  /*a7f0*/  LDSM.16.M88.4 R40, [R194+0x5800] ;  /* 0x00580000c228783b */ /* 0x000e660000000200 */
[----:B------:R2:W1:Y:S04]  /*a800*/  MUFU.TANH R169, R75 ;  /* 0x0000004b00a97308 */ /* 0x0004680000002400 */
[----:B------:R-:W-:Y:S04]  /*a810*/  HMMA.16816.F32.BF16 R68, R20, R58, R68 ;  /* 0x0000003a1444723c */ /* 0x000fe80000041844 */
[----:B------:R-:W1:Y:S04]  /*a820*/  MUFU.TANH R147, R147 ;  /* 0x0000009300937308 */ /* 0x000e680000002400 */
[----:B-----5:R-:W-:Y:S04]  /*a830*/  HMMA.16816.F32.BF16 R56, R28, R48, RZ ;  /* 0x000000301c38723c */ /* 0x020fe800000418ff */
[----:B------:R-:W1:Y:S04]  /*a840*/  MUFU.TANH R148, R148 ;  /* 0x0000009400947308 */ /* 0x000e680000002400 */
[----:B--2---:R-:W-:Y:S04]  /*a850*/  HMMA.16816.F32.BF16 R72, R8, R52, R64 ;  /* 0x000000340848723c */ /* 0x004fe80000041840 */
[----:B------:R-:W2:Y:S04]  /*a860*/  MUFU.TANH R149, R149 ;  /* 0x0000009500957308 */ /* 0x000ea80000002400 */
[C---:B------:R-:W-:Y:S04]  /*a870*/  HMMA.16816.F32.BF16 R64, R32.reuse, R48, RZ ;  /* 0x000000302040723c */ /* 0x040fe800000418ff */
[----:B------:R-:W1:Y:S04]  /*a880*/  MUFU.TANH R150, R150 ;  /* 0x0000009600967308 */ /* 0x000e680000002400 */
[-C--:B------:R-:W-:Y:S04]  /*a890*/  HMMA.16816.F32.BF16 R32, R32, R50.reuse, RZ ;  /* 0x000000322020723c */ /* 0x080fe800000418ff */
[----:B------:R-:W1:Y:S04]  /*a8a0*/  MUFU.TANH R151, R151 ;  /* 0x0000009700977308 */ /* 0x000e680000002400 */
[----:B------:R-:W-:Y:S01]  /*a8b0*/  HMMA.16816.F32.BF16 R48, R28, R50, RZ ;  /* 0x000000321c30723c */ /* 0x000fe200000418ff */
[----:B------:R-:W-:-:S02]  /*a8c0*/  FMUL.FTZ R72, R72, c[0x0][0x2ec] ;  /* 0x0000bb0048487a20 */ /* 0x000fc40000410000 */
[----:B------:R-:W-:Y:S02]  /*a8d0*/  FMUL.FTZ R73, R73, c[0x0][0x2ec] ;  /* 0x0000bb0049497a20 */ /* 0x000fe40000410000 */
[----:B------:R-:W-:Y:S02]  /*a8e0*/  FMUL.FTZ R74, R74, c[0x0][0x2ec] ;  /* 0x0000bb004a4a7a20 */ /* 0x000fe40000410000 */
[----:B------:R-:W-:Y:S01]  /*a8f0*/  FMUL.FTZ R75, R75, c[0x0][0x2ec] ;  /* 0x0000bb004b4b7a20 */ /* 0x000fe20000410000 */
[----:B------:R-:W-:Y:S01]  /*a900*/  HMMA.16816.F32.BF16 R76, R4, R52, R44 ;  /* 0x00000034044c723c */ /* 0x000fe2000004182c */
[----:B------:R-:W5:Y:S01]  /*a910*/  LDSM.16.M88.4 R44, [R200] ;  /* 0x00000000c82c783b */ /* 0x000f620000000200 */
[----:B------:R-:W1:Y:S06]  /*a920*/  MUFU.TANH R72, R72 ;  /* 0x0000004800487308 */ /* 0x000e6c0000002400 */
[-C--:B------:R-:W-:Y:S02]  /*a930*/  HMMA.16816.F32.BF16 R60, R16, R38.reuse, R60 ;  /* 0x00000026103c723c */ /* 0x080fe4000004183c */
[----:B------:R-:W2:Y:S06]  /*a940*/  MUFU.TANH R73, R73 ;  /* 0x0000004900497308 */ /* 0x000eac0000002400 */
[----:B------:R-:W-:Y:S01]  /*a950*/  HMMA.16816.F32.BF16 R68, R12, R38, R68 ;  /* 0x000000260c44723c */ /* 0x000fe20000041844 */
[----:B------:R-:W2:Y:S01]  /*a960*/  LDSM.16.M88.4 R36, [R193+0x1800] ;  /* 0x00180000c124783b */ /* 0x000ea20000000200 */
[----:B------:R-:W2:Y:S01]  /*a970*/  MUFU.TANH R74, R74 ;  /* 0x0000004a004a7308 */ /* 0x000ea20000002400 */
[----:B------:R-:W-:-:S05]  /*a980*/  DEPBAR.LE SB0, 0x0 ;  /* 0x000080000000791a */ /* 0x000fca0000000000 */
[-C--:B-1----:R-:W-:Y:S01]  /*a990*/  HMMA.16816.F32.BF16 R64, R24, R40.reuse, R64 ;  /* 0x000000281840723c */ /* 0x082fe20000041840 */
[----:B------:R-:W-:Y:S01]  /*a9a0*/  FMUL.FTZ R76, R76, c[0x0][0x2ec] ;  /* 0x0000bb004c4c7a20 */ /* 0x000fe20000410000 */
[----:B------:R-:W1:Y:S01]  /*a9b0*/  MUFU.TANH R75, R75 ;  /* 0x0000004b004b7308 */ /* 0x000e620000002400 */
[----:B------:R-:W-:Y:S02]  /*a9c0*/  FMUL.FTZ R77, R77, c[0x0][0x2ec] ;  /* 0x0000bb004d4d7a20 */ /* 0x000fe40000410000 */
[----:B------:R-:W-:Y:S02]  /*a9d0*/  FMUL.FTZ R78, R78, c[0x0][0x2ec] ;  /* 0x0000bb004e4e7a20 */ /* 0x000fe40000410000 */
[----:B------:R-:W-:Y:S01]  /*a9e0*/  FMUL.FTZ R79, R79, c[0x0][0x2ec] ;  /* 0x0000bb004f4f7a20 */ /* 0x000fe20000410000 */
[----:B------:R-:W-:Y:S02]  /*a9f0*/  HMMA.16816.F32.BF16 R56, R20, R40, R56 ;  /* 0x000000281438723c */ /* 0x000fe40000041838 */
[----:B------:R-:W1:Y:S06]  /*aa00*/  MUFU.TANH R76, R76 ;  /* 0x0000004c004c7308 */ /* 0x000e6c0000002400 */
[-C--:B------:R-:W-:Y:S02]  /*aa10*/  HMMA.16816.F32.BF16 R24, R24, R42.reuse, R32 ;  /* 0x0000002a1818723c */ /* 0x080fe40000041820 */
[----:B------:R-:W1:Y:S06]  /*aa20*/  MUFU.TANH R77, R77 ;  /* 0x0000004d004d7308 */ /* 0x000e6c0000002400 */
[----:B------:R-:W-:Y:S02]  /*aa30*/  HMMA.16816.F32.BF16 R40, R20, R42, R48 ;  /* 0x0000002a1428723c */ /* 0x000fe40000041830 */
[----:B------:R-:W1:Y:S06]  /*aa40*/  MUFU.TANH R78, R78 ;  /* 0x0000004e004e7308 */ /* 0x000e6c0000002400 */
[-C--:B------:R-:W-:Y:S02]  /*aa50*/  HMMA.16816.F32.BF16 R60, R8, R54.reuse, R60 ;  /* 0x00000036083c723c */ /* 0x080fe4000004183c */
[----:B------:R-:W1:Y:S06]  /*aa60*/  MUFU.TANH R79, R79 ;  /* 0x0000004f004f7308 */ /* 0x000e6c0000002400 */
[----:B------:R-:W-:Y:S08]  /*aa70*/  HMMA.16816.F32.BF16 R68, R4, R54, R68 ;  /* 0x000000360444723c */ /* 0x000ff00000041844 */
[-C--:B-----5:R-:W-:Y:S08]  /*aa80*/  HMMA.16816.F32.BF16 R52, R16, R44.reuse, R64 ;  /* 0x0000002c1034723c */ /* 0x0a0ff00000041840 */
[----:B------:R-:W-:Y:S01]  /*aa90*/  HMMA.16816.F32.BF16 R28, R12, R44, R56 ;  /* 0x0000002c0c1c723c */ /* 0x000fe20000041838 */
[----:B------:R-:W-:-:S02]  /*aaa0*/  FMUL.FTZ R61, R61, c[0x0][0x2ec] ;  /* 0x0000bb003d3d7a20 */ /* 0x000fc40000410000 */
[----:B------:R-:W-:Y:S02]  /*aab0*/  FMUL.FTZ R60, R60, c[0x0][0x2ec] ;  /* 0x0000bb003c3c7a20 */ /* 0x000fe40000410000 */
[----:B------:R-:W-:Y:S02]  /*aac0*/  FMUL.FTZ R62, R62, c[0x0][0x2ec] ;  /* 0x0000bb003e3e7a20 */ /* 0x000fe40000410000 */
[----:B------:R-:W-:Y:S01]  /*aad0*/  FMUL.FTZ R63, R63, c[0x0][0x2ec] ;  /* 0x0000bb003f3f7a20 */ /* 0x000fe20000410000 */
[----:B------:R-:W-:Y:S01]  /*aae0*/  HMMA.16816.F32.BF16 R16, R16, R46, R24 ;  /* 0x0000002e1010723c */ /* 0x000fe20000041818 */
[----:B------:R-:W-:Y:S01]  /*aaf0*/  FMUL.FTZ R68, R68, c[0x0][0x2ec] ;  /* 0x0000bb0044447a20 */ /* 0x000fe20000410000 */
[----:B------:R1:W1:Y:S01]  /*ab00*/  MUFU.TANH R64, R60 ;  /* 0x0000003c00407308 */ /* 0x0002620000002400 */
[----:B------:R-:W-:Y:S02]  /*ab10*/  FMUL.FTZ R69, R69, c[0x0][0x2ec] ;  /* 0x0000bb0045457a20 */ /* 0x000fe40000410000 */
[----:B------:R-:W-:-:S02]  /*ab20*/  FMUL.FTZ R70, R70, c[0x0][0x2ec] ;  /* 0x0000bb0046467a20 */ /* 0x000fc40000410000 */
[----:B------:R-:W-:Y:S01]  /*ab30*/  FMUL.FTZ R44, R71, c[0x0][0x2ec] ;  /* 0x0000bb00472c7a20 */ /* 0x000fe20000410000 */
[----:B------:R-:W-:Y:S02]  /*ab40*/  HMMA.16816.F32.BF16 R12, R12, R46, R40 ;  /* 0x0000002e0c0c723c */ /* 0x000fe40000041828 */
[----:B------:R-:W1:Y:S06]  /*ab50*/  MUFU.TANH R61, R61 ;  /* 0x0000003d003d7308 */ /* 0x000e6c0000002400 */
[-C--:B--2---:R-:W-:Y:S02]  /*ab60*/  HMMA.16816.F32.BF16 R32, R8, R36.reuse, R52 ;  /* 0x000000240820723c */ /* 0x084fe40000041834 */
[----:B------:R2:W1:Y:S06]  /*ab70*/  MUFU.TANH R176, R62 ;  /* 0x0000003e00b07308 */ /* 0x00046c0000002400 */
[----:B------:R-:W-:Y:S02]  /*ab80*/  HMMA.16816.F32.BF16 R20, R4, R36, R28 ;  /* 0x000000240414723c */ /* 0x000fe4000004181c */
[----:B------:R2:W1:Y:S06]  /*ab90*/  MUFU.TANH R177, R63 ;  /* 0x0000003f00b17308 */ /* 0x00046c0000002400 */
[-C--:B------:R-:W-:Y:S02]  /*aba0*/  HMMA.16816.F32.BF16 R8, R8, R38.reuse, R16 ;  /* 0x000000260808723c */ /* 0x080fe40000041810 */
[----:B------:R-:W1:Y:S06]  /*abb0*/  MUFU.TANH R68, R68 ;  /* 0x0000004400447308 */ /* 0x000e6c0000002400 */
[----:B------:R-:W-:Y:S01]  /*abc0*/  HMMA.16816.F32.BF16 R4, R4, R38, R12 ;  /* 0x000000260404723c */ /* 0x000fe2000004180c */
[----:B------:R-:W-:Y:S01]  /*abd0*/  FMUL.FTZ R32, R32, c[0x0][0x2ec] ;  /* 0x0000bb0020207a20 */ /* 0x000fe20000410000 */
[----:B------:R-:W1:Y:S01]  /*abe0*/  MUFU.TANH R69, R69 ;  /* 0x0000004500457308 */ /* 0x000e620000002400 */
[----:B------:R-:W-:-:S02]  /*abf0*/  FMUL.FTZ R33, R33, c[0x0][0x2ec] ;  /* 0x0000bb0021217a20 */ /* 0x000fc40000410000 */
[----:B------:R-:W-:Y:S02]  /*ac00*/  FMUL.FTZ R34, R34, c[0x0][0x2ec] ;  /* 0x0000bb0022227a20 */ /* 0x000fe40000410000 */
[----:B------:R-:W-:Y:S02]  /*ac10*/  FMUL.FTZ R35, R35, c[0x0][0x2ec] ;  /* 0x0000bb0023237a20 */ /* 0x000fe40000410000 */
[----:B------:R-:W-:Y:S01]  /*ac20*/  FMUL.FTZ R20, R20, c[0x0][0x2ec] ;  /* 0x0000bb0014147a20 */ /* 0x000fe20000410000 */
[----:B------:R-:W1:Y:S01]  /*ac30*/  MUFU.TANH R70, R70 ;  /* 0x0000004600467308 */ /* 0x000e620000002400 */
[----:B------:R-:W-:Y:S02]  /*ac40*/  FMUL.FTZ R21, R21, c[0x0][0x2ec] ;  /* 0x0000bb0015157a20 */ /* 0x000fe40000410000 */
[----:B------:R-:W-:Y:S02]  /*ac50*/  FMUL.FTZ R22, R22, c[0x0][0x2ec] ;  /* 0x0000bb0016167a20 */ /* 0x000fe40000410000 */
[----:B------:R-:W-:-:S02]  /*ac60*/  FMUL.FTZ R23, R23, c[0x0][0x2ec] ;  /* 0x0000bb0017177a20 */ /* 0x000fc40000410000 */
[----:B------:R-:W-:Y:S01]  /*ac70*/  FMUL.FTZ R8, R8, c[0x0][0x2ec] ;  /* 0x0000bb0008087a20 */ /* 0x000fe20000410000 */
[----:B------:R-:W1:Y:S01]  /*ac80*/  MUFU.TANH R44, R44 ;  /* 0x0000002c002c7308 */ /* 0x000e620000002400 */
[----:B------:R-:W-:Y:S02]  /*ac90*/  FMUL.FTZ R9, R9, c[0x0][0x2ec] ;  /* 0x0000bb0009097a20 */ /* 0x000fe40000410000 */
[----:B------:R-:W-:Y:S02]  /*aca0*/  FMUL.FTZ R10, R10, c[0x0][0x2ec] ;  /* 0x0000bb000a0a7a20 */ /* 0x000fe40000410000 */
[----:B------:R-:W-:Y:S02]  /*acb0*/  FMUL.FTZ R11, R11, c[0x0][0x2ec] ;  /* 0x0000bb000b0b7a20 */ /* 0x000fe40000410000 */
[----:B------:R-:W-:Y:S01]  /*acc0*/  FMUL.FTZ R4, R4, c[0x0][0x2ec] ;  /* 0x0000bb0004047a20 */ /* 0x000fe20000410000 */
[----:B------:R2:W1:Y:S01]  /*acd0*/  MUFU.TANH R36, R32 ;  /* 0x0000002000247308 */ /* 0x0004620000002400 */
[----:B------:R-:W-:-:S02]  /*ace0*/  FMUL.FTZ R5, R5, c[0x0][0x2ec] ;  /* 0x0000bb0005057a20 */ /* 0x000fc40000410000 */
[----:B------:R-:W-:Y:S02]  /*acf0*/  FMUL.FTZ R6, R6, c[0x0][0x2ec] ;  /* 0x0000bb0006067a20 */ /* 0x000fe40000410000 */
[----:B------:R-:W-:-:S03]  /*ad00*/  FMUL.FTZ R7, R7, c[0x0][0x2ec] ;  /* 0x0000bb0007077a20 */ /* 0x000fc60000410000 */
        /* <DEDUP_REMOVED lines=17> */
[----:B---34-:R-:W3:Y:S01]  /*ae20*/  LDL.64 R180, [R1+0x8] ;  /* 0x0000080001b47983 */ /* 0x018ee20000100a00 */
[----:B------:R-:W-:Y:S01]  /*ae30*/  IADD3 R0, R234, -0x4, RZ ;  /* 0xfffffffcea007810 */ /* 0x000fe20007ffe0ff */
[----:B------:R-:W-:-:S02]  /*ae40*/  USHF.L.U32 UR9, UR6, 0x5, URZ ;  /* 0x0000000506097899 */ /* 0x000fc4000800063f */
[----:B------:R-:W-:Y:S01]  /*ae50*/  USHF.L.U64.HI UR10, UR6, 0x5, UR7 ;  /* 0x00000005060a7899 */ /* 0x000fe20008010207 */
[----:B--2---:R-:W-:Y:S01]  /*ae60*/  SHF.R.S32.HI R4, RZ, 0x1f, R0 ;  /* 0x0000001fff047819 */ /* 0x004fe20000011400 */
[----:B------:R-:W-:-:S04]  /*ae70*/  IMAD.WIDE.U32 R2, R0, c[0x0][0x198], RZ ;  /* 0x0000660000027a25 */ /* 0x000fc800078e00ff */
[----:B------:R-:W-:-:S04]  /*ae80*/  IMAD R4, R4, c[0x0][0x198], RZ ;  /* 0x0000660004047a24 */ /* 0x000fc800078e02ff */
[----:B------:R-:W-:-:S04]  /*ae90*/  IMAD R4, R0, c[0x0][0x19c], R4 ;  /* 0x0000670000047a24 */ /* 0x000fc800078e0204 */
[----:B------:R-:W-:Y:S01]  /*aea0*/  IMAD.IADD R4, R3, 0x1, R4 ;  /* 0x0000000103047824 */ /* 0x000fe200078e0204 */
[----:B---3--:R-:W-:-:S04]  /*aeb0*/  LEA R0, P0, R2, R180, 0x6 ;  /* 0x000000b402007211 */ /* 0x008fc800078030ff */
[----:B------:R-:W-:Y:S02]  /*aec0*/  LEA R6, P1, R0, c[0x0][0x168], 0x1 ;  /* 0x00005a0000067a11 */ /* 0x000fe400078208ff */
        /* <DEDUP_REMOVED lines=16> */
.L_x_1670:
[----:B---34-:R-:W3:Y:S02]  /*afd0*/  S2R R0, SR_TID.X ;  /* 0x0000000000007919 */ /* 0x018ee40000002100 */
[----:B---3--:R-:W-:-:S05]  /*afe0*/  IMAD.SHL.U32 R0, R0, 0x2, RZ ;  /* 0x0000000200007824 */ /* 0x008fca00078e00ff */
[----:B------:R-:W-:-:S05]  /*aff0*/  LOP3.LUT R0, R0, 0x6, RZ, 0xc0, !PT ;  /* 0x0000000600007812 */ /* 0x000fca00078ec0ff */
[----:B------:R-:W-:-:S05]  /*b000*/  IMAD R0, R213, 0x40, R0 ;  /* 0x00000040d5007824 */ /* 0x000fca00078e0200 */
[C---:B------:R-:W-:Y:S02]  /*b010*/  ISETP.GE.AND P6, PT, R0.reuse, R210, PT ;  /* 0x000000d20000720c */ /* 0x040fe40003fc6270 */
[C---:B--2---:R-:W-:Y:S02]  /*b020*/  IADD3 R2, R0.reuse, 0x1, RZ ;  /* 0x0000000100027810 */ /* 0x044fe40007ffe0ff */
[----:B------:R-:W-:Y:S02]  /*b030*/  ISETP.LT.OR P6, PT, R0, R206, P6 ;  /* 0x000000ce0000720c */ /* 0x000fe400037c1670 */
[C---:B------:R-:W-:Y:S02]  /*b040*/  ISETP.GE.AND P3, PT, R2.reuse, R210, PT ;  /* 0x000000d20200720c */ /* 0x040fe40003f66270 */
[C---:B------:R-:W-:Y:S02]  /*b050*/  ISETP.GE.AND P4, PT, R2.reuse, R209, PT ;  /* 0x000000d10200720c */ /* 0x040fe40003f86270 */
[----:B------:R-:W-:-:S02]  /*b060*/  ISETP.GE.AND P2, PT, R2, R208, PT ;  /* 0x000000d00200720c */ /* 0x000fc40003f46270 */
[----:B------:R-:W-:Y:S02]  /*b070*/  ISETP.GE.AND P5, PT, R2, R207, PT ;  /* 0x000000cf0200720c */ /* 0x000fe40003fa6270 */
[----:B------:R-:W-:Y:S02]  /*b080*/  ISETP.GE.AND P0, PT, R0, R209, PT ;  /* 0x000000d10000720c */ /* 0x000fe40003f06270 */
[----:B------:R-:W-:Y:S02]  /*b090*/  FSEL R12, R178, -INF , !P6 ;  /* 0xff800000b20c7808 */ /* 0x000fe40007000000 */
[C---:B------:R-:W-:Y:S02]  /*b0a0*/  ISETP.GE.AND P1, PT, R0.reuse, R208, PT ;  /* 0x000000d00000720c */ /* 0x040fe40003f26270 */
[----:B------:R-:W-:Y:S02]  /*b0b0*/  ISETP.GE.AND P6, PT, R0, R207, PT ;  /* 0x000000cf0000720c */ /* 0x000fe40003fc6270 */
[----:B------:R-:W-:-:S02]  /*b0c0*/  ISETP.LT.OR P3, PT, R2, R206, P3 ;  /* 0x000000ce0200720c */ /* 0x000fc40001f61670 */
[C---:B------:R-:W-:Y:S02]  /*b0d0*/  ISETP.LT.OR P4, PT, R2.reuse, R205, P4 ;  /* 0x000000cd0200720c */ /* 0x040fe40002781670 */
[CC--:B------:R-:W-:Y:S02]  /*b0e0*/  ISETP.LT.OR P2, PT, R2.reuse, R204.reuse, P2 ;  /* 0x000000cc0200720c */ /* 0x0c0fe40001741670 */
[----:B------:R-:W-:Y:S02]  /*b0f0*/  ISETP.LT.OR P5, PT, R2, R203, P5 ;  /* 0x000000cb0200720c */ /* 0x000fe40002fa1670 */
[C---:B------:R-:W-:Y:S02]  /*b100*/  ISETP.LT.OR P0, PT, R0.reuse, R205, P0 ;  /* 0x000000cd0000720c */ /* 0x040fe40000701670 */
[C---:B------:R-:W-:Y:S02]  /*b110*/  IADD3 R2, R0.reuse, 0x8, RZ ;  /* 0x0000000800027810 */ /* 0x040fe40007ffe0ff */
[----:B------:R-:W-:-:S02]  /*b120*/  ISETP.LT.OR P1, PT, R0, R204, P1 ;  /* 0x000000cc0000720c */ /* 0x000fc40000f21670 */
[----:B------:R-:W-:Y:S02]  /*b130*/  ISETP.LT.OR P6, PT, R0, R203, P6 ;  /* 0x000000cb0000720c */ /* 0x000fe400037c1670 */
[----:B------:R-:W-:Y:S02]  /*b140*/  FSEL R32, R175, -INF , !P0 ;  /* 0xff800000af207808 */ /* 0x000fe40004000000 */
[----:B------:R-:W-:Y:S02]  /*b150*/  ISETP.GE.AND P0, PT, R2, R210, PT ;  /* 0x000000d20200720c */ /* 0x000fe40003f06270 */
[----:B------:R-:W-:Y:S02]  /*b160*/  FSEL R13, R173, -INF , !P1 ;  /* 0xff800000ad0d7808 */ /* 0x000fe40004800000 */
[----:B------:R-:W-:Y:S02]  /*b170*/  FSEL R16, R168, -INF , !P6 ;  /* 0xff800000a8107808 */ /* 0x000fe40007000000 */
[----:B------:R-:W-:-:S02]  /*b180*/  FSEL R21, R179, -INF , !P3 ;  /* 0xff800000b3157808 */ /* 0x000fc40005800000 */
[C---:B------:R-:W-:Y:S02]  /*b190*/  ISETP.GE.AND P1, PT, R2.reuse, R209, PT ;  /* 0x000000d10200720c */ /* 0x040fe40003f26270 */
[C---:B------:R-:W-:Y:S02]  /*b1a0*/  ISETP.GE.AND P6, PT, R2.reuse, R208, PT ;  /* 0x000000d00200720c */ /* 0x040fe40003fc6270 */
[C---:B------:R-:W-:Y:S02]  /*b1b0*/  ISETP.GE.AND P3, PT, R2.reuse, R207, PT ;  /* 0x000000cf0200720c */ /* 0x040fe40003f66270 */
[----:B------:R-:W-:Y:S02]  /*b1c0*/  ISETP.LT.OR P0, PT, R2, R206, P0 ;  /* 0x000000ce0200720c */ /* 0x000fe40000701670 */
[----:B------:R-:W-:Y:S02]  /*b1d0*/  IADD3 R3, R0, 0x9, RZ ;  /* 0x0000000900037810 */ /* 0x000fe40007ffe0ff */
[----:B------:R-:W-:-:S02]  /*b1e0*/  ISETP.LT.OR P1, PT, R2, R205, P1 ;  /* 0x000000cd0200720c */ /* 0x000fc40000f21670 */
[C---:B------:R-:W-:Y:S02]  /*b1f0*/  ISETP.LT.OR P6, PT, R2.reuse, R204, P6 ;  /* 0x000000cc0200720c */ /* 0x040fe400037c1670 */
[----:B------:R-:W-:Y:S02]  /*b200*/  ISETP.LT.OR P3, PT, R2, R203, P3 ;  /* 0x000000cb0200720c */ /* 0x000fe40001f61670 */
[----:B------:R-:W-:Y:S02]  /*b210*/  IADD3 R2, R0, 0x10, RZ ;  /* 0x0000001000027810 */ /* 0x000fe40007ffe0ff */
[----:B------:R-:W-:Y:S02]  /*b220*/  FSEL R22, R166, -INF , !P0 ;  /* 0xff800000a6167808 */ /* 0x000fe40004000000 */
[----:B------:R-:W-:Y:S02]  /*b230*/  ISETP.GE.AND P0, PT, R3, R207, PT ;  /* 0x000000cf0300720c */ /* 0x000fe40003f06270 */
[----:B------:R-:W-:-:S02]  /*b240*/  FSEL R33, R174, -INF , !P4 ;  /* 0xff800000ae217808 */ /* 0x000fc40006000000 */
[----:B------:R-:W-:Y:S02]  /*b250*/  FSEL R34, R165, -INF , !P1 ;  /* 0xff800000a5227808 */ /* 0x000fe40004800000 */
[CC--:B------:R-:W-:Y:S02]  /*b260*/  ISETP.GE.AND P4, PT, R3.reuse, R210.reuse, PT ;  /* 0x000000d20300720c */ /* 0x0c0fe40003f86270 */
[----:B------:R-:W-:Y:S02]  /*b270*/  ISETP.GE.AND P1, PT, R2, R210, PT ;  /* 0x000000d20200720c */ /* 0x000fe40003f26270 */
[C---:B------:R-:W-:Y:S02]  /*b280*/  ISETP.LT.OR P0, PT, R3.reuse, R203, P0 ;  /* 0x000000cb0300720c */ /* 0x040fe40000701670 */
[----:B------:R-:W-:Y:S02]  /*b290*/  IADD3 R4, R0, 0x11, RZ ;  /* 0x0000001100047810 */ /* 0x000fe40007ffe0ff */
[----:B------:R-:W-:-:S02]  /*b2a0*/  ISETP.LT.OR P4, PT, R3, R206, P4 ;  /* 0x000000ce0300720c */ /* 0x000fc40002781670 */
[----:B------:R-:W-:Y:S02]  /*b2b0*/  ISETP.LT.OR P1, PT, R2, R206, P1 ;  /* 0x000000ce0200720c */ /* 0x000fe40000f21670 */
[----:B------:R-:W-:Y:S02]  /*b2c0*/  FSEL R14, R172, -INF , !P2 ;  /* 0xff800000ac0e7808 */ /* 0x000fe40005000000 */
[----:B------:R-:W-:Y:S02]  /*b2d0*/  FSEL R18, R170, -INF , !P5 ;  /* 0xff800000aa127808 */ /* 0x000fe40006800000 */
[----:B------:R-:W-:Y:S02]  /*b2e0*/  FSEL R20, R160, -INF , !P0 ;  /* 0xff800000a0147808 */ /* 0x000fe40004000000 */
[C---:B------:R-:W-:Y:S02]  /*b2f0*/  ISETP.GE.AND P2, PT, R3.reuse, R209, PT ;  /* 0x000000d10300720c */ /* 0x040fe40003f46270 */
[----:B------:R-:W-:-:S02]  /*b300*/  ISETP.GE.AND P5, PT, R3, R208, PT ;  /* 0x000000d00300720c */ /* 0x000fc40003fa6270 */
[----:B------:R-:W-:Y:S02]  /*b310*/  ISETP.GE.AND P0, PT, R4, R208, PT ;  /* 0x000000d00400720c */ /* 0x000fe40003f06270 */
[----:B------:R-:W-:Y:S02]  /*b320*/  FSEL R15, R163, -INF , !P6 ;  /* 0xff800000a30f7808 */ /* 0x000fe40007000000 */
[----:B------:R-:W-:Y:S02]  /*b330*/  FSEL R19, R158, -INF , !P3 ;  /* 0xff8000009e137808 */ /* 0x000fe40005800000 */
[----:B------:R-:W-:Y:S02]  /*b340*/  FSEL R23, R167, -INF , !P4 ;  /* 0xff800000a7177808 */ /* 0x000fe40006000000 */
[----:B------:R-:W-:Y:S02]  /*b350*/  FSEL R40, R157, -INF , !P1 ;  /* 0xff8000009d287808 */ /* 0x000fe40004800000 */
[----:B------:R-:W-:-:S02]  /*b360*/  ISETP.GE.AND P6, PT, R2, R209, PT ;  /* 0x000000d10200720c */ /* 0x000fc40003fc6270 */
[C---:B------:R-:W-:Y:S02]  /*b370*/  ISETP.GE.AND P3, PT, R2.reuse, R208, PT ;  /* 0x000000d00200720c */ /* 0x040fe40003f66270 */
[-C--:B------:R-:W-:Y:S02]  /*b380*/  ISETP.GE.AND P4, PT, R2, R207.reuse, PT ;  /* 0x000000cf0200720c */ /* 0x080fe40003f86270 */
[C---:B------:R-:W-:Y:S02]  /*b390*/  ISETP.GE.AND P1, PT, R4.reuse, R207, PT ;  /* 0x000000cf0400720c */ /* 0x040fe40003f26270 */
[C---:B------:R-:W-:Y:S02]  /*b3a0*/  ISETP.LT.OR P2, PT, R3.reuse, R205, P2 ;  /* 0x000000cd0300720c */ /* 0x040fe40001741670 */
[-C--:B------:R-:W-:Y:S02]  /*b3b0*/  ISETP.LT.OR P5, PT, R3, R204.reuse, P5 ;  /* 0x000000cc0300720c */ /* 0x080fe40002fa1670 */
[----:B------:R-:W-:-:S02]  /*b3c0*/  ISETP.LT.OR P0, PT, R4, R204, P0 ;  /* 0x000000cc0400720c */ /* 0x000fc40000701670 */
[----:B------:R-:W-:Y:S02]  /*b3d0*/  IADD3 R3, R0, 0x18, RZ ;  /* 0x0000001800037810 */ /* 0x000fe40007ffe0ff */
[C---:B------:R-:W-:Y:S02]  /*b3e0*/  ISETP.LT.OR P6, PT, R2.reuse, R205, P6 ;  /* 0x000000cd0200720c */ /* 0x040fe400037c1670 */
[C---:B------:R-:W-:Y:S02]  /*b3f0*/  ISETP.LT.OR P3, PT, R2.reuse, R204, P3 ;  /* 0x000000cc0200720c */ /* 0x040fe40001f61670 */
[-C--:B------:R-:W-:Y:S02]  /*b400*/  ISETP.LT.OR P4, PT, R2, R203.reuse, P4 ;  /* 0x000000cb0200720c */ /* 0x080fe40002781670 */
[----:B------:R-:W-:Y:S02]  /*b410*/  ISETP.LT.OR P1, PT, R4, R203, P1 ;  /* 0x000000cb0400720c */ /* 0x000fe40000f21670 */
[----:B------:R-:W-:-:S02]  /*b420*/  IADD3 R2, R0, 0x19, RZ ;  /* 0x0000001900027810 */ /* 0x000fc40007ffe0ff */
[----:B------:R-:W-:Y:S02]  /*b430*/  FSEL R42, R154, -INF , !P0 ;  /* 0xff8000009a2a7808 */ /* 0x000fe40004000000 */
[----:B------:R-:W-:Y:S02]  /*b440*/  ISETP.GE.AND P0, PT, R3, R207, PT ;  /* 0x000000cf0300720c */ /* 0x000fe40003f06270 */
[----:B------:R-:W-:Y:S02]  /*b450*/  FSEL R54, R147, -INF , !P1 ;  /* 0xff80000093367808 */ /* 0x000fe40004800000 */
[C---:B------:R-:W-:Y:S02]  /*b460*/  ISETP.GE.AND P1, PT, R2.reuse, R210, PT ;  /* 0x000000d20200720c */ /* 0x040fe40003f26270 */
[----:B------:R-:W-:Y:S02]  /*b470*/  ISETP.LT.OR P0, PT, R3, R203, P0 ;  /* 0x000000cb0300720c */ /* 0x000fe40000701670 */
[----:B------:R-:W-:-:S02]  /*b480*/  ISETP.LT.OR P1, PT, R2, R206, P1 ;  /* 0x000000ce0200720c */ /* 0x000fc40000f21670 */
[----:B------:R-:W-:Y:S02]  /*b490*/  IADD3 R8, R0, 0x20, RZ ;  /* 0x0000002000087810 */ /* 0x000fe40007ffe0ff */
[----:B------:R-:W-:Y:S02]  /*b4a0*/  FSEL R55, R150, -INF , !P0 ;  /* 0xff80000096377808 */ /* 0x000fe40004000000 */
[----:B------:R-:W-:Y:S02]  /*b4b0*/  ISETP.GE.AND P0, PT, R2, R207, PT ;  /* 0x000000cf0200720c */ /* 0x000fe40003f06270 */
[----:B------:R-:W-:Y:S02]  /*b4c0*/  FSEL R41, R155, -INF , !P3 ;  /* 0xff8000009b297808 */ /* 0x000fe40005800000 */
[----:B------:R-:W-:Y:S02]  /*b4d0*/  ISETP.GE.AND P3, PT, R3, R210, PT ;  /* 0x000000d20300720c */ /* 0x000fe40003f66270 */
[----:B------:R-:W-:-:S02]  /*b4e0*/  FSEL R144, R144, -INF , !P1 ;  /* 0xff80000090907808 */ /* 0x000fc40004800000 */
[----:B------:R-:W-:Y:S02]  /*b4f0*/  ISETP.GE.AND P1, PT, R8, R210, PT ;  /* 0x000000d20800720c */ /* 0x000fe40003f26270 */
[----:B------:R-:W-:Y:S02]  /*b500*/  ISETP.LT.OR P0, PT, R2, R203, P0 ;  /* 0x000000cb0200720c */ /* 0x000fe40000701670 */
[-C--:B------:R-:W-:Y:S02]  /*b510*/  ISETP.LT.OR P3, PT, R3, R206.reuse, P3 ;  /* 0x000000ce0300720c */ /* 0x080fe40001f61670 */
[----:B------:R-:W-:Y:S02]  /*b520*/  ISETP.LT.OR P1, PT, R8, R206, P1 ;  /* 0x000000ce0800720c */ /* 0x000fe40000f21670 */
[----:B------:R-:W-:Y:S02]  /*b530*/  IADD3 R7, R0, 0x21, RZ ;  /* 0x0000002100077810 */ /* 0x000fe40007ffe0ff */
[----:B-1----:R-:W-:-:S02]  /*b540*/  FSEL R60, R151, -INF , !P0 ;  /* 0xff800000973c7808 */ /* 0x002fc40004000000 */
[----:B------:R-:W-:Y:S02]  /*b550*/  ISETP.GE.AND P0, PT, R8, R207, PT ;  /* 0x000000cf0800720c */ /* 0x000fe40003f06270 */
[----:B------:R-:W-:Y:S02]  /*b560*/  FSEL R63, R145, -INF , !P3 ;  /* 0xff800000913f7808 */ /* 0x000fe40005800000 */
[----:B------:R-:W-:Y:S02]  /*b570*/  FSEL R145, R72, -INF , !P1 ;  /* 0xff80000048917808 */ /* 0x000fe40004800000 */
[C---:B------:R-:W-:Y:S02]  /*b580*/  ISETP.GE.AND P1, PT, R7.reuse, R210, PT ;  /* 0x000000d20700720c */ /* 0x040fe40003f26270 */
[----:B------:R-:W-:Y:S02]  /*b590*/  ISETP.LT.OR P0, PT, R8, R203, P0 ;  /* 0x000000cb0800720c */ /* 0x000fe40000701670 */
[----:B------:R-:W-:-:S02]  /*b5a0*/  ISETP.LT.OR P1, PT, R7, R206, P1 ;  /* 0x000000ce0700720c */ /* 0x000fc40000f21670 */
[----:B------:R-:W-:Y:S02]  /*b5b0*/  IADD3 R6, R0, 0x28, RZ ;  /* 0x0000002800067810 */ /* 0x000fe40007ffe0ff */
[----:B------:R-:W-:Y:S02]  /*b5c0*/  FSEL R178, R78, -INF , !P0 ;  /* 0xff8000004eb27808 */ /* 0x000fe40004000000 */
[----:B------:R-:W-:Y:S02]  /*b5d0*/  ISETP.GE.AND P0, PT, R7, R207, PT ;  /* 0x000000cf0700720c */ /* 0x000fe40003f06270 */
[----:B------:R-:W-:Y:S02]  /*b5e0*/  FMNMX.FTZ R10, R162, R12, !PT ;  /* 0x0000000ca20a7209 */ /* 0x000fe40007810000 */
[----:B------:R-:W-:Y:S02]  /*b5f0*/  FSEL R53, R146, -INF , !P4 ;  /* 0xff80000092357808 */ /* 0x000fe40006000000 */
[----:B------:R-:W-:-:S02]  /*b600*/  FSEL R146, R73, -INF , !P1 ;  /* 0xff80000049927808 */ /* 0x000fc40004800000 */
[----:B------:R-:W-:Y:S02]  /*b610*/  FMNMX.FTZ R9, R153, R13, !PT ;  /* 0x0000000d99097209 */ /* 0x000fe40007810000 */
[----:B------:R-:W-:Y:S02]  /*b620*/  ISETP.GE.AND P1, PT, R6, R210, PT ;  /* 0x000000d20600720c */ /* 0x000fe40003f26270 */
[----:B------:R-:W-:Y:S02]  /*b630*/  FSEL R35, R164, -INF , !P2 ;  /* 0xff800000a4237808 */ /* 0x000fe40005000000 */
[----:B------:R-:W-:Y:S02]  /*b640*/  ISETP.LT.OR P0, PT, R7, R203, P0 ;  /* 0x000000cb0700720c */ /* 0x000fe40000701670 */
[----:B------:R-:W-:Y:S02]  /*b650*/  FMNMX.FTZ R10, R21, R10, !PT ;  /* 0x0000000a150a7209 */ /* 0x000fe40007810000 */
[----:B------:R-:W-:-:S02]  /*b660*/  ISETP.GE.AND P2, PT, R4, R210, PT ;  /* 0x000000d20400720c */ /* 0x000fc40003f46270 */
[----:B------:R-:W-:Y:S02]  /*b670*/  FMNMX.FTZ R9, R14, R9, !PT ;  /* 0x000000090e097209 */ /* 0x000fe40007810000 */
[----:B------:R-:W-:Y:S02]  /*b680*/  ISETP.LT.OR P1, PT, R6, R206, P1 ;  /* 0x000000ce0600720c */ /* 0x000fe40000f21670 */
[----:B------:R-:W-:Y:S02]  /*b690*/  IADD3 R5, R0, 0x29, RZ ;  /* 0x0000002900057810 */ /* 0x000fe40007ffe0ff */
[----:B------:R-:W-:Y:S02]  /*b6a0*/  FSEL R180, R79, -INF , !P0 ;  /* 0xff8000004fb47808 */ /* 0x000fe40004000000 */
[----:B------:R-:W-:Y:S02]  /*b6b0*/  FMNMX.FTZ R10, R22, R10, !PT ;  /* 0x0000000a160a7209 */ /* 0x000fe40007810000 */
[----:B------:R-:W-:-:S02]  /*b6c0*/  ISETP.LT.OR P2, PT, R4, R206, P2 ;  /* 0x000000ce0400720c */ /* 0x000fc40001741670 */
[----:B------:R-:W-:Y:S02]  /*b6d0*/  ISETP.GE.AND P0, PT, R6, R207, PT ;  /* 0x000000cf0600720c */ /* 0x000fe40003f06270 */
[----:B------:R-:W-:Y:S02]  /*b6e0*/  FSEL R17, R161, -INF , !P5 ;  /* 0xff800000a1117808 */ /* 0x000fe40006800000 */
[----:B------:R-:W-:Y:S02]  /*b6f0*/  FMNMX.FTZ R9, R15, R9, !PT ;  /* 0x000000090f097209 */ /* 0x000fe40007810000 */
[----:B------:R-:W-:Y:S02]  /*b700*/  FSEL R147, R64, -INF , !P1 ;  /* 0xff80000040937808 */ /* 0x000fe40004800000 */
[----:B------:R-:W-:Y:S02]  /*b710*/  ISETP.GE.AND P5, PT, R4, R209, PT ;  /* 0x000000d10400720c */ /* 0x000fe40003fa6270 */
[----:B------:R-:W-:-:S02]  /*b720*/  ISETP.GE.AND P1, PT, R5, R210, PT ;  /* 0x000000d20500720c */ /* 0x000fc40003f26270 */
[----:B------:R-:W-:Y:S02]  /*b730*/  FMNMX.FTZ R10, R23, R10, !PT ;  /* 0x0000000a170a7209 */ /* 0x000fe40007810000 */
[----:B------:R-:W-:Y:S02]  /*b740*/  FSEL R62, R156, -INF , !P2 ;  /* 0xff8000009c3e7808 */ /* 0x000fe40005000000 */
[----:B------:R-:W-:Y:S02]  /*b750*/  ISETP.LT.OR P0, PT, R6, R203, P0 ;  /* 0x000000cb0600720c */ /* 0x000fe40000701670 */
[----:B------:R-:W-:Y:S02]  /*b760*/  ISETP.GE.AND P2, PT, R3, R208, PT ;  /* 0x000000d00300720c */ /* 0x000fe40003f46270 */
[----:B------:R-:W-:Y:S02]  /*b770*/  FMNMX.FTZ R9, R17, R9, !PT ;  /* 0x0000000911097209 */ /* 0x000fe40007810000 */
[----:B------:R-:W-:-:S02]  /*b780*/  ISETP.LT.OR P5, PT, R4, R205, P5 ;  /* 0x000000cd0400720c */ /* 0x000fc40002fa1670 */
[----:B------:R-:W-:Y:S02]  /*b790*/  ISETP.LT.OR P1, PT, R5, R206, P1 ;  /* 0x000000ce0500720c */ /* 0x000fe40000f21670 */
[----:B------:R-:W-:Y:S02]  /*b7a0*/  FMNMX.FTZ R10, R40, R10, !PT ;  /* 0x0000000a280a7209 */ /* 0x000fe40007810000 */
[----:B------:R-:W-:Y:S02]  /*b7b0*/  IADD3 R4, R0, 0x30, RZ ;  /* 0x0000003000047810 */ /* 0x000fe40007ffe0ff */
[----:B------:R-:W-:Y:S02]  /*b7c0*/  FSEL R179, R70, -INF , !P0 ;  /* 0xff80000046b37808 */ /* 0x000fe40004000000 */
[----:B------:R-:W-:Y:S02]  /*b7d0*/  ISETP.LT.OR P2, PT, R3, R204, P2 ;  /* 0x000000cc0300720c */ /* 0x000fe40001741670 */
[----:B------:R-:W-:-:S02]  /*b7e0*/  ISETP.GE.AND P0, PT, R5, R207, PT ;  /* 0x000000cf0500720c */ /* 0x000fc40003f06270 */
[----:B------:R-:W-:Y:S02]  /*b7f0*/  FMNMX.FTZ R9, R41, R9, !PT ;  /* 0x0000000929097209 */ /* 0x000fe40007810000 */
[----:B------:R-:W-:Y:S02]  /*b800*/  FSEL R187, R61, -INF , !P1 ;  /* 0xff8000003dbb7808 */ /* 0x000fe40004800000 */
[----:B------:R-:W-:Y:S02]  /*b810*/  FMNMX.FTZ R10, R62, R10, !PT ;  /* 0x0000000a3e0a7209 */ /* 0x000fe40007810000 */
[----:B------:R-:W-:Y:S02]  /*b820*/  ISETP.GE.AND P4, PT, R3, R209, PT ;  /* 0x000000d10300720c */ /* 0x000fe40003f86270 */
[----:B------:R-:W-:Y:S02]  /*b830*/  ISETP.GE.AND P1, PT, R4, R210, PT ;  /* 0x000000d20400720c */ /* 0x000fe40003f26270 */
[----:B------:R-:W-:-:S02]  /*b840*/  FSEL R48, R148, -INF , !P2 ;  /* 0xff80000094307808 */ /* 0x000fc40005000000 */
[----:B------:R-:W-:Y:S02]  /*b850*/  ISETP.LT.OR P0, PT, R5, R203, P0 ;  /* 0x000000cb0500720c */ /* 0x000fe40000701670 */
[----:B------:R-:W-:Y:S02]  /*b860*/  FMNMX.FTZ R9, R42, R9, !PT ;  /* 0x000000092a097209 */ /* 0x000fe40007810000 */
[----:B------:R-:W-:Y:S02]  /*b870*/  FMNMX.FTZ R11, R63, R10, !PT ;  /* 0x0000000a3f0b7209 */ /* 0x000fe40007810000 */
[----:B------:R-:W-:Y:S02]  /*b880*/  ISETP.LT.OR P4, PT, R3, R205, P4 ;  /* 0x000000cd0300720c */ /* 0x000fe40002781670 */
[----:B------:R-:W-:Y:S02]  /*b890*/  ISETP.LT.OR P1, PT, R4, R206, P1 ;  /* 0x000000ce0400720c */ /* 0x000fe40000f21670 */
[----:B------:R-:W-:-:S02]  /*b8a0*/  IADD3 R3, R0, 0x31, RZ ;  /* 0x0000003100037810 */ /* 0x000fc40007ffe0ff */
[----:B------:R-:W-:Y:S02]  /*b8b0*/  FSEL R181, R44, -INF , !P0 ;  /* 0xff8000002cb57808 */ /* 0x000fe40004000000 */
[----:B------:R-:W-:Y:S02]  /*b8c0*/  FMNMX.FTZ R10, R48, R9, !PT ;  /* 0x00000009300a7209 */ /* 0x000fe40007810000 */
[----:B------:R-:W-:Y:S02]  /*b8d0*/  ISETP.GE.AND P0, PT, R4, R208, PT ;  /* 0x000000d00400720c */ /* 0x000fe40003f06270 */
[----:B------:R-:W-:Y:S02]  /*b8e0*/  FMNMX.FTZ R9, R152, R16, !PT ;  /* 0x0000001098097209 */ /* 0x000fe40007810000 */
[----:B------:R-:W-:Y:S02]  /*b8f0*/  FMNMX.FTZ R11, R144, R11, !PT ;  /* 0x0000000b900b7209 */ /* 0x000fe40007810000 */
[----:B------:R-:W-:-:S02]  /*b900*/  FSEL R185, R36, -INF , !P1 ;  /* 0xff80000024b97808 */ /* 0x000fc40004800000 */
[C---:B------:R-:W-:Y:S02]  /*b910*/  ISETP.GE.AND P3, PT, R2.reuse, R209, PT ;  /* 0x000000d10200720c */ /* 0x040fe40003f66270 */
[----:B------:R-:W-:Y:S02]  /*b920*/  ISETP.GE.AND P2, PT, R2, R208, PT ;  /* 0x000000d00200720c */ /* 0x000fe40003f46270 */
[----:B------:R-:W-:Y:S02]  /*b930*/  ISETP.GE.AND P1, PT, R3, R210, PT ;  /* 0x000000d20300720c */ /* 0x000fe40003f26270 */
[----:B------:R-:W-:Y:S02]  /*b940*/  ISETP.LT.OR P0, PT, R4, R204, P0 ;  /* 0x000000cc0400720c */ /* 0x000fe40000701670 */
[----:B------:R-:W-:Y:S02]  /*b950*/  FMNMX.FTZ R9, R18, R9, !PT ;  /* 0x0000000912097209 */ /* 0x000fe40007810000 */
[----:B------:R-:W-:-:S02]  /*b960*/  FMNMX.FTZ R73, R145, R11, !PT ;  /* 0x0000000b91497209 */ /* 0x000fc40007810000 */
[C---:B------:R-:W-:Y:S02]  /*b970*/  ISETP.LT.OR P3, PT, R2.reuse, R205, P3 ;  /* 0x000000cd0200720c */ /* 0x040fe40001f61670 */
[----:B------:R-:W-:Y:S02]  /*b980*/  ISETP.LT.OR P2, PT, R2, R204, P2 ;  /* 0x000000cc0200720c */ /* 0x000fe40001741670 */
[----:B------:R-:W-:Y:S02]  /*b990*/  ISETP.LT.OR P1, PT, R3, R206, P1 ;  /* 0x000000ce0300720c */ /* 0x000fe40000f21670 */
[----:B------:R-:W-:Y:S02]  /*b9a0*/  IADD3 R2, R0, 0x38, RZ ;  /* 0x0000003800027810 */ /* 0x000fe40007ffe0ff */
[----:B------:R-:W-:Y:S02]  /*b9b0*/  FSEL R238, R26, -INF , !P0 ;  /* 0xff8000001aee7808 */ /* 0x000fe40004000000 */
[----:B------:R-:W-:-:S02]  /*b9c0*/  FMNMX.FTZ R9, R19, R9, !PT ;  /* 0x0000000913097209 */ /* 0x000fc40007810000 */
[----:B------:R-:W-:Y:S02]  /*b9d0*/  ISETP.GE.AND P0, PT, R3, R208, PT ;  /* 0x000000d00300720c */ /* 0x000fe40003f06270 */
[----:B------:R-:W-:Y:S02]  /*b9e0*/  FMNMX.FTZ R73, R146, R73, !PT ;  /* 0x0000004992497209 */ /* 0x000fe40007810000 */
[----:B------:R-:W-:Y:S02]  /*b9f0*/  FSEL R214, R37, -INF , !P1 ;  /* 0xff80000025d67808 */ /* 0x000fe40004800000 */
[----:B------:R-:W-:Y:S02]  /*ba00*/  ISETP.GE.AND P1, PT, R2, R210, PT ;  /* 0x000000d20200720c */ /* 0x000fe40003f26270 */
[----:B------:R-:W-:Y:S02]  /*ba10*/  FMNMX.FTZ R9, R20, R9, !PT ;  /* 0x0000000914097209 */ /* 0x000fe40007810000 */
[----:B------:R-:W-:-:S02]  /*ba20*/  FSEL R49, R149, -INF , !P2 ;  /* 0xff80000095317808 */ /* 0x000fc40005000000 */
[----:B------:R-:W-:Y:S02]  /*ba30*/  ISETP.LT.OR P0, PT, R3, R204, P0 ;  /* 0x000000cc0300720c */ /* 0x000fe40000701670 */
[----:B------:R-:W-:Y:S02]  /*ba40*/  FMNMX.FTZ R73, R147, R73, !PT ;  /* 0x0000004993497209 */ /* 0x000fe40007810000 */
[----:B------:R-:W-:Y:S02]  /*ba50*/  ISETP.GE.AND P2, PT, R8, R208, PT ;  /* 0x000000d00800720c */ /* 0x000fe40003f46270 */
[----:B------:R-:W-:Y:S02]  /*ba60*/  ISETP.LT.OR P1, PT, R2, R206, P1 ;  /* 0x000000ce0200720c */ /* 0x000fe40000f21670 */
[----:B------:R-:W-:Y:S02]  /*ba70*/  FMNMX.FTZ R9, R53, R9, !PT ;  /* 0x0000000935097209 */ /* 0x000fe40007810000 */
[----:B------:R-:W-:-:S02]  /*ba80*/  IADD3 R0, R0, 0x39, RZ ;  /* 0x0000003900007810 */ /* 0x000fc40007ffe0ff */
[----:B------:R-:W-:Y:S02]  /*ba90*/  FSEL R239, R27, -INF , !P0 ;  /* 0xff8000001bef7808 */ /* 0x000fe40004000000 */
[----:B------:R-:W-:Y:S02]  /*baa0*/  FMNMX.FTZ R73, R187, R73, !PT ;  /* 0x00000049bb497209 */ /* 0x000fe40007810000 */
[----:B------:R-:W-:Y:S02]  /*bab0*/  ISETP.LT.OR P2, PT, R8, R204, P2 ;  /* 0x000000cc0800720c */ /* 0x000fe40001741670 */
[----:B------:R-:W-:Y:S02]  /*bac0*/  ISETP.GE.AND P0, PT, R2, R208, PT ;  /* 0x000000d00200720c */ /* 0x000fe40003f06270 */
[----:B------:R-:W-:Y:S02]  /*bad0*/  FSEL R211, R24, -INF , !P1 ;  /* 0xff80000018d37808 */ /* 0x000fe40004800000 */
[----:B------:R-:W-:-:S02]  /*bae0*/  FMNMX.FTZ R9, R54, R9, !PT ;  /* 0x0000000936097209 */ /* 0x000fc40007810000 */
[----:B------:R-:W-:Y:S02]  /*baf0*/  ISETP.GE.AND P1, PT, R0, R210, PT ;  /* 0x000000d20000720c */ /* 0x000fe40003f26270 */
[----:B------:R-:W-:Y:S02]  /*bb00*/  FMNMX.FTZ R73, R185, R73, !PT ;  /* 0x00000049b9497209 */ /* 0x000fe40007810000 */
[----:B------:R-:W-:Y:S02]  /*bb10*/  FSEL R148, R76, -INF , !P2 ;  /* 0xff8000004c947808 */ /* 0x000fe40005000000 */
[----:B------:R-:W-:Y:S02]  /*bb20*/  ISETP.LT.OR P0, PT, R2, R204, P0 ;  /* 0x000000cc0200720c */ /* 0x000fe40000701670 */
[----:B------:R-:W-:Y:S02]  /*bb30*/  ISETP.GE.AND P2, PT, R7, R208, PT ;  /* 0x000000d00700720c */ /* 0x000fe40003f46270 */
[----:B------:R-:W-:-:S02]  /*bb40*/  FMNMX.FTZ R9, R55, R9, !PT ;  /* 0x0000000937097209 */ /* 0x000fc40007810000 */
[----:B------:R-:W-:Y:S02]  /*bb50*/  ISETP.LT.OR P1, PT, R0, R206, P1 ;  /* 0x000000ce0000720c */ /* 0x000fe40000f21670 */
[----:B------:R-:W-:Y:S02]  /*bb60*/  FMNMX.FTZ R73, R214, R73, !PT ;  /* 0x00000049d6497209 */ /* 0x000fe40007810000 */
[----:B------:R-:W-:Y:S02]  /*bb70*/  FSEL R236, R25, -INF , !P0 ;  /* 0xff80000019ec7808 */ /* 0x000fe40004000000 */
[----:B------:R-:W-:Y:S01]  /*bb80*/  ISETP.LT.OR P2, PT, R7, R204, P2 ;  /* 0x000000cc0700720c */ /* 0x000fe20001741670 */
[----:B------:R-:W-:Y:S01]  /*bb90*/  LDSM.16.MT88.4 R24, [R190+0x6000] ;  /* 0x00600000be18783b */ /* 0x000fe20000004200 */
[----:B------:R-:W-:Y:S02]  /*bba0*/  ISETP.GE.AND P0, PT, R0, R208, PT ;  /* 0x000000d00000720c */ /* 0x000fe40003f06270 */
[----:B------:R-:W-:-:S02]  /*bbb0*/  FMNMX.FTZ R9, R60, R9, !PT ;  /* 0x000000093c097209 */ /* 0x000fc40007810000 */
[----:B------:R-:W-:Y:S02]  /*bbc0*/  FSEL R215, R29, -INF , !P1 ;  /* 0xff8000001dd77808 */ /* 0x000fe40004800000 */
[----:B------:R-:W-:Y:S02]  /*bbd0*/  FMNMX.FTZ R73, R211, R73, !PT ;  /* 0x00000049d3497209 */ /* 0x000fe40007810000 */
[----:B------:R-:W-:Y:S02]  /*bbe0*/  FSEL R149, R77, -INF , !P2 ;  /* 0xff8000004d957808 */ /* 0x000fe40005000000 */
[----:B------:R-:W-:Y:S02]  /*bbf0*/  ISETP.LT.OR P0, PT, R0, R204, P0 ;  /* 0x000000cc0000720c */ /* 0x000fe40000701670 */
[----:B------:R-:W-:Y:S02]  /*bc00*/  ISETP.GE.AND P2, PT, R6, R208, PT ;  /* 0x000000d00600720c */ /* 0x000fe40003f46270 */
[----:B------:R-:W-:-:S02]  /*bc10*/  FMNMX.FTZ R9, R178, R9, !PT ;  /* 0x00000009b2097209 */ /* 0x000fc40007810000 */
[----:B------:R-:W-:Y:S02]  /*bc20*/  FMNMX.FTZ R73, R215, R73, !PT ;  /* 0x00000049d7497209 */ /* 0x000fe40007810000 */
[----:B------:R-:W-:Y:S02]  /*bc30*/  FSEL R226, R28, -INF , !P0 ;  /* 0xff8000001ce27808 */ /* 0x000fe40004000000 */
[----:B------:R-:W-:Y:S02]  /*bc40*/  ISETP.LT.OR P2, PT, R6, R204, P2 ;  /* 0x000000cc0600720c */ /* 0x000fe40001741670 */
[----:B------:R-:W-:Y:S02]  /*bc50*/  ISETP.GE.AND P0, PT, R3, R207, PT ;  /* 0x000000cf0300720c */ /* 0x000fe40003f06270 */
[----:B------:R-:W-:Y:S02]  /*bc60*/  FMNMX.FTZ R70, R180, R9, !PT ;  /* 0x00000009b4467209 */ /* 0x000fe40007810000 */
[----:B------:R-:W1:Y:S01]  /*bc70*/  SHFL.BFLY PT, R9, R73, 0x2, 0x1f ;  /* 0x0c401f0049097f89 */ /* 0x000e6200000e0000 */
[----:B------:R-:W-:-:S02]  /*bc80*/  FSEL R150, R68, -INF , !P2 ;  /* 0xff80000044967808 */ /* 0x000fc40005000000 */
[----:B------:R-:W-:Y:S02]  /*bc90*/  ISETP.LT.OR P0, PT, R3, R203, P0 ;  /* 0x000000cb0300720c */ /* 0x000fe40000701670 */
[----:B------:R-:W-:Y:S02]  /*bca0*/  ISETP.GE.AND P2, PT, R5, R208, PT ;  /* 0x000000d00500720c */ /* 0x000fe40003f46270 */
[----:B------:R-:W-:Y:S02]  /*bcb0*/  FSEL R230, R43, -INF , !P0 ;  /* 0xff8000002be67808 */ /* 0x000fe40004000000 */
[----:B------:R-:W-:Y:S02]  /*bcc0*/  ISETP.LT.OR P2, PT, R5, R204, P2 ;  /* 0x000000cc0500720c */ /* 0x000fe40001741670 */
[----:B------:R-:W-:Y:S02]  /*bcd0*/  ISETP.GE.AND P0, PT, R0, R207, PT ;  /* 0x000000cf0000720c */ /* 0x000fe40003f06270 */
[----:B------:R-:W-:-:S02]  /*bce0*/  FSEL R151, R69, -INF , !P2 ;  /* 0xff80000045977808 */ /* 0x000fc40005000000 */
[----:B------:R-:W-:Y:S02]  /*bcf0*/  ISETP.LT.OR P0, PT, R0, R203, P0 ;  /* 0x000000cb0000720c */ /* 0x000fe40000701670 */
[----:B------:R-:W-:Y:S02]  /*bd00*/  ISETP.GE.AND P2, PT, R8, R209, PT ;  /* 0x000000d10800720c */ /* 0x000fe40003f46270 */
[----:B------:R-:W-:Y:S02]  /*bd10*/  FSEL R237, R30, -INF , !P0 ;  /* 0xff8000001eed7808 */ /* 0x000fe40004000000 */
[----:B------:R-:W-:Y:S02]  /*bd20*/  ISETP.LT.OR P2, PT, R8, R205, P2 ;  /* 0x000000cd0800720c */ /* 0x000fe40001741670 */
[----:B------:R-:W-:Y:S02]  /*bd30*/  ISETP.GE.AND P0, PT, R6, R209, PT ;  /* 0x000000d10600720c */ /* 0x000fe40003f06270 */
[----:B------:R-:W-:-:S02]  /*bd40*/  FMNMX.FTZ R8, R159, R32, !PT ;  /* 0x000000209f087209 */ /* 0x000fc40007810000 */
[----:B------:R-:W-:Y:S02]  /*bd50*/  ISETP.LT.OR P0, PT, R6, R205, P0 ;  /* 0x000000cd0600720c */ /* 0x000fe40000701670 */
[----:B------:R-:W-:Y:S02]  /*bd60*/  FMNMX.FTZ R6, R33, R8, !PT ;  /* 0x0000000821067209 */ /* 0x000fe40007810000 */
[----:B------:R-:W-:Y:S02]  /*bd70*/  ISETP.GE.AND P1, PT, R4, R207, PT ;  /* 0x000000cf0400720c */ /* 0x000fe40003f26270 */
[----:B-1----:R-:W-:Y:S02]  /*bd80*/  FMNMX.FTZ R73, R73, R9, !PT ;  /* 0x0000000949497209 */ /* 0x002fe40007810000 */
[----:B------:R-:W-:Y:S02]  /*bd90*/  FMNMX.FTZ R6, R34, R6, !PT ;  /* 0x0000000622067209 */ /* 0x000fe40007810000 */
[----:B------:R-:W-:Y:S01]  /*bda0*/  ISETP.LT.OR P1, PT, R4, R203, P1 ;  /* 0x000000cb0400720c */ /* 0x000fe20000f21670 */
[----:B------:R-:W1:Y:S01]  /*bdb0*/  SHFL.BFLY PT, R8, R73, 0x1, 0x1f ;  /* 0x0c201f0049087f89 */ /* 0x000e6200000e0000 */
[----:B------:R-:W-:-:S02]  /*bdc0*/  FSEL R43, R183, -INF , !P6 ;  /* 0xff800000b72b7808 */ /* 0x000fc40007000000 */
[----:B------:R-:W-:Y:S02]  /*bdd0*/  FMNMX.FTZ R6, R35, R6, !PT ;  /* 0x0000000623067209 */ /* 0x000fe40007810000 */
[----:B------:R-:W-:Y:S02]  /*bde0*/  FSEL R221, R45, -INF , !P1 ;  /* 0xff8000002ddd7808 */ /* 0x000fe40004800000 */
[----:B------:R-:W-:Y:S02]  /*bdf0*/  ISETP.GE.AND P1, PT, R2, R207, PT ;  /* 0x000000cf0200720c */ /* 0x000fe40003f26270 */
[----:B------:R-:W-:Y:S02]  /*be00*/  ISETP.GE.AND P6, PT, R5, R209, PT ;  /* 0x000000d10500720c */ /* 0x000fe40003fc6270 */
[----:B------:R-:W-:Y:S02]  /*be10*/  FMNMX.FTZ R10, R49, R10, !PT ;  /* 0x0000000a310a7209 */ /* 0x000fe40007810000 */
[----:B------:R-:W-:-:S02]  /*be20*/  FSEL R50, R182, -INF , !P5 ;  /* 0xff800000b6327808 */ /* 0x000fc40006800000 */
[----:B------:R-:W-:Y:S02]  /*be30*/  FMNMX.FTZ R6, R43, R6, !PT ;  /* 0x000000062b067209 */ /* 0x000fe40007810000 */
[----:B------:R-:W-:Y:S02]  /*be40*/  ISETP.LT.OR P1, PT, R2, R203, P1 ;  /* 0x000000cb0200720c */ /* 0x000fe40000f21670 */
[----:B------:R-:W-:Y:S02]  /*be50*/  ISETP.LT.OR P6, PT, R5, R205, P6 ;  /* 0x000000cd0500720c */ /* 0x000fe400037c1670 */
[----:B------:R-:W-:Y:S02]  /*be60*/  ISETP.GE.AND P5, PT, R4, R209, PT ;  /* 0x000000d10400720c */ /* 0x000fe40003fa6270 */
[----:B------:R-:W-:Y:S02]  /*be70*/  FMNMX.FTZ R10, R148, R10, !PT ;  /* 0x0000000a940a7209 */ /* 0x000fe40007810000 */
[----:B------:R-:W-:-:S02]  /*be80*/  FSEL R51, R171, -INF , !P4 ;  /* 0xff800000ab337808 */ /* 0x000fc40006000000 */
[----:B------:R-:W-:Y:S02]  /*be90*/  FMNMX.FTZ R5, R50, R6, !PT ;  /* 0x0000000632057209 */ /* 0x000fe40007810000 */
[----:B------:R-:W-:Y:S02]  /*bea0*/  FSEL R235, R31, -INF , !P1 ;  /* 0xff8000001feb7808 */ /* 0x000fe40004800000 */
[----:B------:R-:W-:Y:S01]  /*beb0*/  ISETP.GE.AND P4, PT, R3, R209, PT ;  /* 0x000000d10300720c */ /* 0x000fe20003f86270 */
[----:B------:R-:W-:Y:S01]  /*bec0*/  LDSM.16.MT88.4 R28, [R191+0x6000] ;  /* 0x00600000bf1c783b */ /* 0x000fe20000004200 */
[----:B------:R-:W-:Y:S02]  /*bed0*/  ISETP.LT.OR P5, PT, R4, R205, P5 ;  /* 0x000000cd0400720c */ /* 0x000fe40002fa1670 */
[----:B------:R-:W-:Y:S02]  /*bee0*/  FMNMX.FTZ R10, R149, R10, !PT ;  /* 0x0000000a950a7209 */ /* 0x000fe40007810000 */
[----:B------:R-:W-:-:S02]  /*bef0*/  ISETP.GE.AND P1, PT, R7, R209, PT ;  /* 0x000000d10700720c */ /* 0x000fc40003f26270 */
[----:B------:R-:W-:Y:S02]  /*bf00*/  FSEL R52, R169, -INF , !P3 ;  /* 0xff800000a9347808 */ /* 0x000fe40005800000 */
[----:B------:R-:W-:Y:S02]  /*bf10*/  FMNMX.FTZ R4, R51, R5, !PT ;  /* 0x0000000533047209 */ /* 0x000fe40007810000 */
[----:B------:R-:W-:Y:S02]  /*bf20*/  ISETP.LT.OR P4, PT, R3, R205, P4 ;  /* 0x000000cd0300720c */ /* 0x000fe40002781670 */
[----:B------:R-:W-:Y:S02]  /*bf30*/  ISETP.GE.AND P3, PT, R2, R209, PT ;  /* 0x000000d10200720c */ /* 0x000fe40003f66270 */
[----:B------:R-:W-:Y:S02]  /*bf40*/  FMNMX.FTZ R10, R150, R10, !PT ;  /* 0x0000000a960a7209 */ /* 0x000fe40007810000 */
[----:B------:R-:W-:-:S02]  /*bf50*/  ISETP.LT.OR P1, PT, R7, R205, P1 ;  /* 0x000000cd0700720c */ /* 0x000fc40000f21670 */
[----:B------:R-:W-:Y:S02]  /*bf60*/  FSEL R173, R74, -INF , !P2 ;  /* 0xff8000004aad7808 */ /* 0x000fe40005000000 */
[----:B------:R-:W-:Y:S02]  /*bf70*/  FMNMX.FTZ R3, R52, R4, !PT ;  /* 0x0000000434037209 */ /* 0x000fe40007810000 */
[----:B------:R-:W-:Y:S02]  /*bf80*/  ISETP.LT.OR P3, PT, R2, R205, P3 ;  /* 0x000000cd0200720c */ /* 0x000fe40001f61670 */
[----:B------:R-:W-:Y:S02]  /*bf90*/  FMNMX.FTZ R10, R151, R10, !PT ;  /* 0x0000000a970a7209 */ /* 0x000fe40007810000 */
[----:B------:R-:W-:Y:S02]  /*bfa0*/  FSEL R175, R75, -INF , !P1 ;  /* 0xff8000004baf7808 */ /* 0x000fe40004800000 */
[----:B------:R-:W-:-:S02]  /*bfb0*/  FMNMX.FTZ R2, R173, R3, !PT ;  /* 0x00000003ad027209 */ /* 0x000fc40007810000 */
[----:B------:R-:W-:Y:S02]  /*bfc0*/  FMNMX.FTZ R10, R238, R10, !PT ;  /* 0x0000000aee0a7209 */ /* 0x000fe40007810000 */
[----:B------:R-:W-:Y:S02]  /*bfd0*/  ISETP.GE.AND P2, PT, R0, R209, PT ;  /* 0x000000d10000720c */ /* 0x000fe40003f46270 */
[----:B------:R-:W-:Y:S02]  /*bfe0*/  FSEL R176, R176, -INF , !P0 ;  /* 0xff800000b0b07808 */ /* 0x000fe40004000000 */
[----:B------:R-:W-:Y:S02]  /*bff0*/  FMNMX.FTZ R2, R175, R2, !PT ;  /* 0x00000002af027209 */ /* 0x000fe40007810000 */
[----:B-1----:R-:W-:Y:S02]  /*c000*/  FMNMX.FTZ R73, R73, R8, !PT ;  /* 0x0000000849497209 */ /* 0x002fe40007810000 */
[----:B------:R-:W-:-:S02]  /*c010*/  FMNMX.FTZ R10, R239, R10, !PT ;  /* 0x0000000aef0a7209 */ /* 0x000fc40007810000 */
[----:B------:R-:W-:Y:S01]  /*c020*/  ISETP.LT.OR P2, PT, R0, R205, P2 ;  /* 0x000000cd0000720c */ /* 0x000fe20001741670 */
[----:B------:R-:W-:Y:S01]  /*c030*/  FMUL.FTZ R0, R73, c[0x0][0x23c] ;  /* 0x00008f0049007a20 */ /* 0x000fe20000410000 */
[----:B------:R-:W-:Y:S02]  /*c040*/  FSEL R177, R177, -INF , !P6 ;  /* 0xff800000b1b17808 */ /* 0x000fe40007000000 */
[----:B------:R-:W-:Y:S02]  /*c050*/  FMNMX.FTZ R2, R176, R2, !PT ;  /* 0x00000002b0027209 */ /* 0x000fe40007810000 */
[----:B------:R-:W-:Y:S02]  /*c060*/  FSETP.NEU.FTZ.AND P0, PT, R73, -INF , PT ;  /* 0xff8000004900780b */ /* 0x000fe40003f1d000 */
[----:B------:R-:W-:Y:S02]  /*c070*/  FMNMX.FTZ R10, R236, R10, !PT ;  /* 0x0000000aec0a7209 */ /* 0x000fe40007810000 */
[----:B------:R-:W-:-:S02]  /*c080*/  FSEL R225, R56, -INF , !P5 ;  /* 0xff80000038e17808 */ /* 0x000fc40006800000 */
[----:B------:R-:W-:Y:S02]  /*c090*/  FMNMX.FTZ R2, R177, R2, !PT ;  /* 0x00000002b1027209 */ /* 0x000fe40007810000 */
[----:B------:R-:W-:Y:S02]  /*c0a0*/  FSEL R0, R0, RZ, P0 ;  /* 0x000000ff00007208 */ /* 0x000fe40000000000 */
[----:B------:R-:W-:Y:S02]  /*c0b0*/  FMNMX.FTZ R71, R226, R10, !PT ;  /* 0x0000000ae2477209 */ /* 0x000fe40007810000 */
[----:B------:R-:W-:Y:S01]  /*c0c0*/  FMNMX.FTZ R70, R179, R70, !PT ;  /* 0x00000046b3467209 */ /* 0x000fe20007810000 */
[----:B------:R-:W-:Y:S01]  /*c0d0*/  FFMA.FTZ R4, R12, c[0x0][0x23c], -R0 ;  /* 0x00008f000c047a23 */ /* 0x000fe20000010800 */
[----:B------:R-:W-:Y:S01]  /*c0e0*/  FSEL R224, R46, -INF , !P4 ;  /* 0xff8000002ee07808 */ /* 0x000fe20006000000 */
[----:B------:R-:W1:Y:S01]  /*c0f0*/  SHFL.BFLY PT, R10, R71, 0x2, 0x1f ;  /* 0x0c401f00470a7f89 */ /* 0x000e6200000e0000 */
[----:B------:R-:W-:Y:S01]  /*c100*/  FMNMX.FTZ R2, R225, R2, !PT ;  /* 0x00000002e1027209 */ /* 0x000fe20007810000 */
[----:B------:R2:W-:Y:S01]  /*c110*/  MUFU.EX2 R233, R4 ;  /* 0x0000000400e97308 */ /* 0x0005e20000000800 */
[----:B------:R-:W-:-:S02]  /*c120*/  FMNMX.FTZ R70, R181, R70, !PT ;  /* 0x00000046b5467209 */ /* 0x000fc40007810000 */
[----:B------:R-:W-:Y:S02]  /*c130*/  FSEL R231, R38, -INF , !P3 ;  /* 0xff80000026e77808 */ /* 0x000fe40005800000 */
[----:B------:R-:W-:Y:S02]  /*c140*/  FMNMX.FTZ R2, R224, R2, !PT ;  /* 0x00000002e0027209 */ /* 0x000fe40007810000 */
[----:B------:R-:W-:Y:S02]  /*c150*/  FMNMX.FTZ R70, R221, R70, !PT ;  /* 0x00000046dd467209 */ /* 0x000fe40007810000 */
[----:B------:R-:W-:Y:S02]  /*c160*/  FSEL R227, R39, -INF , !P2 ;  /* 0xff80000027e37808 */ /* 0x000fe40005000000 */
[----:B------:R-:W-:-:S04]  /*c170*/  FMNMX.FTZ R70, R230, R70, !PT ;  /* 0x00000046e6467209 */ /* 0x000fc80007810000 */
[----:B------:R-:W-:Y:S02]  /*c180*/  FMNMX.FTZ R70, R235, R70, !PT ;  /* 0x00000046eb467209 */ /* 0x000fe40007810000 */
[----:B--2---:R-:W-:Y:S02]  /*c190*/  FMNMX.FTZ R4, R231, R2, !PT ;  /* 0x00000002e7047209 */ /* 0x004fe40007810000 */
[----:B------:R-:W-:Y:S02]  /*c1a0*/  FMNMX.FTZ R70, R237, R70, !PT ;  /* 0x00000046ed467209 */ /* 0x000fe40007810000 */
[----:B------:R-:W-:Y:S02]  /*c1b0*/  FMNMX.FTZ R4, R227, R4, !PT ;  /* 0x00000004e3047209 */ /* 0x000fe40007810000 */
[----:B-1----:R-:W-:Y:S01]  /*c1c0*/  FMNMX.FTZ R71, R71, R10, !PT ;  /* 0x0000000a47477209 */ /* 0x002fe20007810000 */
[----:B------:R-:W1:Y:S01]  /*c1d0*/  SHFL.BFLY PT, R7, R70, 0x2, 0x1f ;  /* 0x0c401f0046077f89 */ /* 0x000e6200000e0000 */
[----:B------:R-:W-:-:S03]  /*c1e0*/  FSEL R10, R73, RZ, P0 ;  /* 0x000000ff490a7208 */ /* 0x000fc60000000000 */
[----:B------:R-:W2:Y:S04]  /*c1f0*/  SHFL.BFLY PT, R6, R4, 0x2, 0x1f ;  /* 0x0c401f0004067f89 */ /* 0x000ea800000e0000 */
[----:B------:R-:W3:Y:S01]  /*c200*/  SHFL.BFLY PT, R9, R71, 0x1, 0x1f ;  /* 0x0c201f0047097f89 */ /* 0x000ee200000e0000 */
[----:B-1----:R-:W-:Y:S02]  /*c210*/  FMNMX.FTZ R70, R70, R7, !PT ;  /* 0x0000000746467209 */ /* 0x002fe40007810000 */
[----:B--2---:R-:W-:-:S03]  /*c220*/  FMNMX.FTZ R4, R4, R6, !PT ;  /* 0x0000000604047209 */ /* 0x004fc60007810000 */
[----:B------:R-:W1:Y:S01]  /*c230*/  SHFL.BFLY PT, R5, R70, 0x1, 0x1f ;  /* 0x0c201f0046057f89 */ /* 0x000e6200000e0000 */
[----:B---3--:R-:W-:-:S03]  /*c240*/  FMNMX.FTZ R71, R71, R9, !PT ;  /* 0x0000000947477209 */ /* 0x008fc60007810000 */
[----:B------:R-:W2:Y:S01]  /*c250*/  SHFL.BFLY PT, R72, R4, 0x1, 0x1f ;  /* 0x0c201f0004487f89 */ /* 0x000ea200000e0000 */
[----:B------:R-:W-:Y:S01]  /*c260*/  FFMA.FTZ R9, R23, c[0x0][0x23c], -R0 ;  /* 0x00008f0017097a23 */ /* 0x000fe20000010800 */
[C---:B------:R-:W-:Y:S01]  /*c270*/  FSETP.NEU.FTZ.AND P1, PT, R71.reuse, -INF , PT ;  /* 0xff8000004700780b */ /* 0x040fe20003f3d000 */
[C---:B------:R-:W-:Y:S02]  /*c280*/  FMUL.FTZ R3, R71.reuse, c[0x0][0x23c] ;  /* 0x00008f0047037a20 */ /* 0x040fe40000410000 */
[----:B------:R-:W-:Y:S01]  /*c290*/  MUFU.EX2 R218, R9 ;  /* 0x0000000900da7308 */ /* 0x000fe20000000800 */
[----:B------:R-:W-:Y:S02]  /*c2a0*/  FSEL R6, R71, RZ, P1 ;  /* 0x000000ff47067208 */ /* 0x000fe40000800000 */
[----:B------:R-:W-:-:S03]  /*c2b0*/  FSEL R3, R3, RZ, P1 ;  /* 0x000000ff03037208 */ /* 0x000fc60000800000 */
[----:B------:R-:W-:Y:S02]  /*c2c0*/  FADD.FTZ R7, R153, -R6 ;  /* 0x8000000699077221 */ /* 0x000fe40000010000 */
[--C-:B------:R-:W-:Y:S02]  /*c2d0*/  FFMA.FTZ R2, R13, c[0x0][0x23c], -R3.reuse ;  /* 0x00008f000d027a23 */ /* 0x100fe40000010803 */
[----:B------:R-:W-:Y:S02]  /*c2e0*/  FMUL.FTZ R7, R7, c[0x0][0x23c] ;  /* 0x00008f0007077a20 */ /* 0x000fe40000410000 */
[----:B------:R3:W-:Y:S01]  /*c2f0*/  MUFU.EX2 R229, R2 ;  /* 0x0000000200e57308 */ /* 0x0007e20000000800 */
[----:B-1----:R-:W-:Y:S01]  /*c300*/  FMNMX.FTZ R70, R70, R5, !PT ;  /* 0x0000000546467209 */ /* 0x002fe20007810000 */
[----:B------:R-:W-:Y:S01]  /*c310*/  FFMA.FTZ R5, R15, c[0x0][0x23c], -R3 ;  /* 0x00008f000f057a23 */ /* 0x000fe20000010803 */
[----:B--2---:R-:W-:Y:S01]  /*c320*/  FMNMX.FTZ R72, R4, R72, !PT ;  /* 0x0000004804487209 */ /* 0x004fe20007810000 */
[----:B------:R-:W-:Y:S01]  /*c330*/  FFMA.FTZ R4, R21, c[0x0][0x23c], -R0 ;  /* 0x00008f0015047a23 */ /* 0x000fe20000010800 */
[----:B------:R-:W-:-:S03]  /*c340*/  FSETP.NEU.FTZ.AND P2, PT, R70, -INF , PT ;  /* 0xff8000004600780b */ /* 0x000fc60003f5d000 */
[----:B------:R1:W-:Y:S01]  /*c350*/  MUFU.EX2 R232, R5 ;  /* 0x0000000500e87308 */ /* 0x0003e20000000800 */
[----:B------:R-:W-:Y:S02]  /*c360*/  FSETP.NEU.FTZ.AND P1, PT, R72, -INF , PT ;  /* 0xff8000004800780b */ /* 0x000fe40003f3d000 */
[----:B------:R-:W-:Y:S01]  /*c370*/  FSEL R6, R70, RZ, P2 ;  /* 0x000000ff46067208 */ /* 0x000fe20001000000 */
[----:B---3--:R-:W-:-:S04]  /*c380*/  FFMA.FTZ R2, R14, c[0x0][0x23c], -R3 ;  /* 0x00008f000e027a23 */ /* 0x008fc80000010803 */
[----:B------:R2:W-:Y:S01]  /*c390*/  MUFU.EX2 R217, R4 ;  /* 0x0000000400d97308 */ /* 0x0005e20000000800 */
[----:B------:R-:W3:Y:S07]  /*c3a0*/  LDSM.16.MT88.4 R12, [R189+0x6000] ;  /* 0x00600000bd0c783b */ /* 0x000eee0000004200 */
[----:B------:R4:W5:Y:S01]  /*c3b0*/  MUFU.EX2 R228, R2 ;  /* 0x0000000200e47308 */ /* 0x0009620000000800 */
[----:B-1----:R-:W-:Y:S02]  /*c3c0*/  FFMA.FTZ R5, R17, c[0x0][0x23c], -R3 ;  /* 0x00008f0011057a23 */ /* 0x002fe40000010803 */
[----:B--2---:R-:W-:-:S05]  /*c3d0*/  FMUL.FTZ R4, R72, c[0x0][0x23c] ;  /* 0x00008f0048047a20 */ /* 0x004fca0000410000 */
[----:B------:R1:W-:Y:S01]  /*c3e0*/  MUFU.EX2 R234, R5 ;  /* 0x0000000500ea7308 */ /* 0x0003e20000000800 */
[----:B------:R-:W-:Y:S01]  /*c3f0*/  FSEL R8, R4, RZ, P1 ;  /* 0x000000ff04087208 */ /* 0x000fe20000800000 */
[----:B----4-:R-:W-:-:S06]  /*c400*/  FMUL.FTZ R2, R70, c[0x0][0x23c] ;  /* 0x00008f0046027a20 */ /* 0x010fcc0000410000 */
[----:B------:R-:W2:Y:S01]  /*c410*/  MUFU.EX2 R75, R7 ;  /* 0x00000007004b7308 */ /* 0x000ea20000000800 */
[--C-:B------:R-:W-:Y:S01]  /*c420*/  FFMA.FTZ R9, R33, c[0x0][0x23c], -R8.reuse ;  /* 0x00008f0021097a23 */ /* 0x100fe20000010808 */
[----:B-----5:R-:W-:Y:S01]  /*c430*/  F2FP.BF16.PACK_AB R4, R228, R229 ;  /* 0x000000e5e404723e */ /* 0x020fe200000010ff */
[----:B------:R-:W-:Y:S01]  /*c440*/  FFMA.FTZ R11, R32, c[0x0][0x23c], -R8 ;  /* 0x00008f00200b7a23 */ /* 0x000fe20000010808 */
[----:B------:R-:W-:-:S04]  /*c450*/  FSEL R2, R2, RZ, P2 ;  /* 0x000000ff02027208 */ /* 0x000fc80001000000 */
[----:B------:R4:W-:Y:S01]  /*c460*/  MUFU.EX2 R184, R9 ;  /* 0x0000000900b87308 */ /* 0x0009e20000000800 */
[----:B-1----:R-:W-:-:S07]  /*c470*/  FFMA.FTZ R5, R16, c[0x0][0x23c], -R2 ;  /* 0x00008f0010057a23 */ /* 0x002fce0000010802 */
[----:B------:R1:W-:Y:S01]  /*c480*/  MUFU.EX2 R220, R5 ;  /* 0x0000000500dc7308 */ /* 0x0003e20000000800 */
[-C--:B--2---:R-:W-:Y:S02]  /*c490*/  FMUL.FTZ R84, R84, R75.reuse ;  /* 0x0000004b54547220 */ /* 0x084fe40000410000 */
[-C--:B------:R-:W-:Y:S02]  /*c4a0*/  FMUL.FTZ R85, R85, R75.reuse ;  /* 0x0000004b55557220 */ /* 0x080fe40000410000 */
[-C--:B------:R-:W-:Y:S02]  /*c4b0*/  FMUL.FTZ R88, R88, R75.reuse ;  /* 0x0000004b58587220 */ /* 0x080fe40000410000 */
[-C--:B------:R-:W-:Y:S01]  /*c4c0*/  FMUL.FTZ R89, R89, R75.reuse ;  /* 0x0000004b59597220 */ /* 0x080fe20000410000 */
[----:B----4-:R-:W-:Y:S01]  /*c4d0*/  FSEL R9, R72, RZ, P1 ;  /* 0x000000ff48097208 */ /* 0x010fe20000800000 */
[----:B------:R2:W-:Y:S01]  /*c4e0*/  MUFU.EX2 R186, R11 ;  /* 0x0000000b00ba7308 */ /* 0x0005e20000000800 */
[----:B------:R-:W-:-:S02]  /*c4f0*/  FMUL.FTZ R100, R100, R75 ;  /* 0x0000004b64647220 */ /* 0x000fc40000410000 */
[-C--:B------:R-:W-:Y:S02]  /*c500*/  FMUL.FTZ R101, R101, R75.reuse ;  /* 0x0000004b65657220 */ /* 0x080fe40000410000 */
[----:B------:R-:W-:Y:S02]  /*c510*/  FADD.FTZ R9, R159, -R9 ;  /* 0x800000099f097221 */ /* 0x000fe40000010000 */
[----:B-1----:R-:W-:Y:S02]  /*c520*/  FFMA.FTZ R5, R18, c[0x0][0x23c], -R2 ;  /* 0x00008f0012057a23 */ /* 0x002fe40000010802 */
[----:B------:R-:W-:Y:S02]  /*c530*/  FMUL.FTZ R9, R9, c[0x0][0x23c] ;  /* 0x00008f0009097a20 */ /* 0x000fe40000410000 */
[----:B------:R1:W-:Y:S01]  /*c540*/  MUFU.EX2 R219, R5 ;  /* 0x0000000500db7308 */ /* 0x0003e20000000800 */
[-C--:B------:R-:W-:Y:S02]  /*c550*/  FMUL.FTZ R104, R104, R75.reuse ;  /* 0x0000004b68687220 */ /* 0x080fe40000410000 */
[----:B------:R-:W-:-:S02]  /*c560*/  FMUL.FTZ R105, R105, R75 ;  /* 0x0000004b69697220 */ /* 0x000fc40000410000 */
[----:B--2---:R-:W-:Y:S02]  /*c570*/  FFMA.FTZ R11, R34, c[0x0][0x23c], -R8 ;  /* 0x00008f00220b7a23 */ /* 0x004fe40000010808 */
[-C--:B------:R-:W-:Y:S01]  /*c580*/  FMUL.FTZ R116, R116, R75.reuse ;  /* 0x0000004b74747220 */ /* 0x080fe20000410000 */
[----:B------:R2:W4:Y:S01]  /*c590*/  MUFU.EX2 R68, R9 ;  /* 0x0000000900447308 */ /* 0x0005220000000800 */
[-C--:B------:R-:W-:Y:S02]  /*c5a0*/  FMUL.FTZ R117, R117, R75.reuse ;  /* 0x0000004b75757220 */ /* 0x080fe40000410000 */
[-C--:B------:R-:W-:Y:S02]  /*c5b0*/  FMUL.FTZ R120, R120, R75.reuse ;  /* 0x0000004b78787220 */ /* 0x080fe40000410000 */
[-C--:B------:R-:W-:Y:S02]  /*c5c0*/  FMUL.FTZ R121, R121, R75.reuse ;  /* 0x0000004b79797220 */ /* 0x080fe40000410000 */
[----:B------:R-:W-:Y:S01]  /*c5d0*/  FMUL.FTZ R132, R132, R75 ;  /* 0x0000004b84847220 */ /* 0x000fe20000410000 */
[----:B------:R-:W-:Y:S01]  /*c5e0*/  MUFU.EX2 R183, R11 ;  /* 0x0000000b00b77308 */ /* 0x000fe20000000800 */
[----:B-1----:R-:W-:-:S02]  /*c5f0*/  FFMA.FTZ R5, R19, c[0x0][0x23c], -R2 ;  /* 0x00008f0013057a23 */ /* 0x002fc40000010802 */
[----:B------:R-:W1:Y:S01]  /*c600*/  LDSM.16.MT88.4 R16, [R192+0x6000] ;  /* 0x00600000c010783b */ /* 0x000e620000004200 */
[-C--:B------:R-:W-:Y:S02]  /*c610*/  FMUL.FTZ R133, R133, R75.reuse ;  /* 0x0000004b85857220 */ /* 0x080fe40000410000 */
[-C--:B------:R-:W-:Y:S02]  /*c620*/  FMUL.FTZ R136, R136, R75.reuse ;  /* 0x0000004b88887220 */ /* 0x080fe40000410000 */
[----:B--2---:R-:W-:Y:S01]  /*c630*/  FFMA.FTZ R9, R40, c[0x0][0x23c], -R0 ;  /* 0x00008f0028097a23 */ /* 0x004fe20000010800 */
[----:B------:R2:W-:Y:S01]  /*c640*/  MUFU.EX2 R223, R5 ;  /* 0x0000000500df7308 */ /* 0x0005e20000000800 */
[----:B------:R-:W-:Y:S02]  /*c650*/  FMUL.FTZ R137, R137, R75 ;  /* 0x0000004b89897220 */ /* 0x000fe40000410000 */
[-C--:B----4-:R-:W-:Y:S02]  /*c660*/  FMUL.FTZ R82, R82, R68.reuse ;  /* 0x0000004452527220 */ /* 0x090fe40000410000 */
[----:B------:R-:W-:-:S02]  /*c670*/  FMUL.FTZ R83, R83, R68 ;  /* 0x0000004453537220 */ /* 0x000fc40000410000 */
[-C--:B------:R-:W-:Y:S01]  /*c680*/  FMUL.FTZ R94, R94, R68.reuse ;  /* 0x000000445e5e7220 */ /* 0x080fe20000410000 */
[----:B------:R4:W-:Y:S01]  /*c690*/  MUFU.EX2 R172, R9 ;  /* 0x0000000900ac7308 */ /* 0x0009e20000000800 */
[-C--:B------:R-:W-:Y:S02]  /*c6a0*/  FMUL.FTZ R95, R95, R68.reuse ;  /* 0x000000445f5f7220 */ /* 0x080fe40000410000 */
[-C--:B------:R-:W-:Y:S02]  /*c6b0*/  FMUL.FTZ R98, R98, R68.reuse ;  /* 0x0000004462627220 */ /* 0x080fe40000410000 */
[-C--:B------:R-:W-:Y:S02]  /*c6c0*/  FMUL.FTZ R99, R99, R68.reuse ;  /* 0x0000004463637220 */ /* 0x080fe40000410000 */
[----:B------:R-:W-:Y:S02]  /*c6d0*/  FMUL.FTZ R110, R110, R68 ;  /* 0x000000446e6e7220 */ /* 0x000fe40000410000 */
[----:B--2---:R-:W-:-:S02]  /*c6e0*/  FFMA.FTZ R5, R20, c[0x0][0x23c], -R2 ;  /* 0x00008f0014057a23 */ /* 0x004fc40000010802 */
[----:B------:R-:W-:Y:S02]  /*c6f0*/  FADD.FTZ R20, R162, -R10 ;  /* 0x8000000aa2147221 */ /* 0x000fe40000010000 */
[----:B------:R2:W5:Y:S01]  /*c700*/  MUFU.EX2 R222, R5 ;  /* 0x0000000500de7308 */ /* 0x0005620000000800 */
[----:B------:R-:W-:Y:S02]  /*c710*/  FFMA.FTZ R10, R35, c[0x0][0x23c], -R8 ;  /* 0x00008f00230a7a23 */ /* 0x000fe40000010808 */
[----:B----4-:R-:W-:Y:S02]  /*c720*/  FFMA.FTZ R9, R42, c[0x0][0x23c], -R3 ;  /* 0x00008f002a097a23 */ /* 0x010fe40000010803 */
[----:B------:R-:W-:Y:S02]  /*c730*/  FMUL.FTZ R11, R20, c[0x0][0x23c] ;  /* 0x00008f00140b7a20 */ /* 0x000fe40000410000 */
[-C--:B------:R-:W-:Y:S01]  /*c740*/  FMUL.FTZ R111, R111, R68.reuse ;  /* 0x000000446f6f7220 */ /* 0x080fe20000410000 */
[----:B------:R4:W-:Y:S01]  /*c750*/  MUFU.EX2 R170, R9 ;  /* 0x0000000900aa7308 */ /* 0x0009e20000000800 */
[----:B------:R-:W-:-:S02]  /*c760*/  FMUL.FTZ R114, R114, R68 ;  /* 0x0000004472727220 */ /* 0x000fc40000410000 */
[-C--:B------:R-:W-:Y:S02]  /*c770*/  FMUL.FTZ R115, R115, R68.reuse ;  /* 0x0000004473737220 */ /* 0x080fe40000410000 */
[-C--:B------:R-:W-:Y:S02]  /*c780*/  FMUL.FTZ R126, R126, R68.reuse ;  /* 0x000000447e7e7220 */ /* 0x080fe40000410000 */
[----:B------:R-:W-:Y:S01]  /*c790*/  FMUL.FTZ R127, R127, R68 ;  /* 0x000000447f7f7220 */ /* 0x000fe20000410000 */
[----:B------:R1:W-:Y:S01]  /*c7a0*/  MUFU.EX2 R182, R10 ;  /* 0x0000000a00b67308 */ /* 0x0003e20000000800 */
[----:B--2---:R-:W-:Y:S01]  /*c7b0*/  FADD.FTZ R5, R152, -R6 ;  /* 0x8000000698057221 */ /* 0x004fe20000010000 */
[----:B------:R-:W-:Y:S01]  /*c7c0*/  F2FP.BF16.PACK_AB R6, R234, R232 ;  /* 0x000000e8ea06723e */ /* 0x000fe200000010ff */
[----:B------:R-:W-:Y:S01]  /*c7d0*/  FMUL.FTZ R130, R130, R68 ;  /* 0x0000004482827220 */ /* 0x000fe20000410000 */
[----:B-----5:R-:W-:Y:S01]  /*c7e0*/  F2FP.BF16.PACK_AB R7, R222, R223 ;  /* 0x000000dfde07723e */ /* 0x020fe200000010ff */
[----:B------:R-:W-:-:S02]  /*c7f0*/  FMUL.FTZ R5, R5, c[0x0][0x23c] ;  /* 0x00008f0005057a20 */ /* 0x000fc40000410000 */
[-C--:B------:R-:W-:Y:S01]  /*c800*/  FMUL.FTZ R131, R131, R68.reuse ;  /* 0x0000004483837220 */ /* 0x080fe20000410000 */
[----:B------:R-:W2:Y:S01]  /*c810*/  MUFU.EX2 R69, R11 ;  /* 0x0000000b00457308 */ /* 0x000ea20000000800 */
[----:B----4-:R-:W-:Y:S02]  /*c820*/  FFMA.FTZ R9, R49, c[0x0][0x23c], -R3 ;  /* 0x00008f0031097a23 */ /* 0x010fe40000010803 */
[-C--:B------:R-:W-:Y:S02]  /*c830*/  FMUL.FTZ R142, R142, R68.reuse ;  /* 0x000000448e8e7220 */ /* 0x080fe40000410000 */
[----:B------:R-:W-:-:S03]  /*c840*/  FMUL.FTZ R143, R143, R68 ;  /* 0x000000448f8f7220 */ /* 0x000fc60000410000 */
[----:B------:R4:W-:Y:S01]  /*c850*/  MUFU.EX2 R169, R9 ;  /* 0x0000000900a97308 */ /* 0x0009e20000000800 */
[----:B-1----:R-:W-:-:S07]  /*c860*/  FFMA.FTZ R10, R41, c[0x0][0x23c], -R3 ;  /* 0x00008f00290a7a23 */ /* 0x002fce0000010803 */
[----:B------:R1:W5:Y:S01]  /*c870*/  MUFU.EX2 R74, R5 ;  /* 0x00000005004a7308 */ /* 0x0003620000000800 */
[-C--:B--2---:R-:W-:Y:S02]  /*c880*/  FMUL.FTZ R80, R80, R69.reuse ;  /* 0x0000004550507220 */ /* 0x084fe40000410000 */
[-C--:B------:R-:W-:Y:S02]  /*c890*/  FMUL.FTZ R81, R81, R69.reuse ;  /* 0x0000004551517220 */ /* 0x080fe40000410000 */
[-C--:B------:R-:W-:Y:S02]  /*c8a0*/  FMUL.FTZ R92, R92, R69.reuse ;  /* 0x000000455c5c7220 */ /* 0x080fe40000410000 */
[-C--:B------:R-:W-:Y:S01]  /*c8b0*/  FMUL.FTZ R93, R93, R69.reuse ;  /* 0x000000455d5d7220 */ /* 0x080fe20000410000 */
[----:B------:R-:W-:Y:S01]  /*c8c0*/  MUFU.EX2 R174, R10 ;  /* 0x0000000a00ae7308 */ /* 0x000fe20000000800 */
[----:B----4-:R-:W-:Y:S02]  /*c8d0*/  FFMA.FTZ R9, R54, c[0x0][0x23c], -R2 ;  /* 0x00008f0036097a23 */ /* 0x010fe40000010802 */
[----:B------:R-:W-:-:S02]  /*c8e0*/  FMUL.FTZ R96, R96, R69 ;  /* 0x0000004560607220 */ /* 0x000fc40000410000 */
[-C--:B------:R-:W-:Y:S02]  /*c8f0*/  FMUL.FTZ R97, R97, R69.reuse ;  /* 0x0000004561617220 */ /* 0x080fe40000410000 */
[----:B------:R-:W-:Y:S01]  /*c900*/  FMUL.FTZ R108, R108, R69 ;  /* 0x000000456c6c7220 */ /* 0x000fe20000410000 */
[----:B------:R2:W-:Y:S01]  /*c910*/  MUFU.EX2 R166, R9 ;  /* 0x0000000900a67308 */ /* 0x0005e20000000800 */
[----:B-1----:R-:W-:Y:S02]  /*c920*/  FFMA.FTZ R5, R22, c[0x0][0x23c], -R0 ;  /* 0x00008f0016057a23 */ /* 0x002fe40000010800 */
[-C--:B-----5:R-:W-:Y:S01]  /*c930*/  FMUL.FTZ R86, R86, R74.reuse ;  /* 0x0000004a56567220 */ /* 0x0a0fe20000410000 */
[----:B------:R-:W-:Y:S01]  /*c940*/  LDSM.16.MT88.4 R20, [R190+0x6800] ;  /* 0x00680000be14783b */ /* 0x000fe20000004200 */
[-C--:B------:R-:W-:Y:S02]  /*c950*/  FMUL.FTZ R87, R87, R74.reuse ;  /* 0x0000004a57577220 */ /* 0x080fe40000410000 */
[-C--:B------:R-:W-:Y:S01]  /*c960*/  FMUL.FTZ R90, R90, R74.reuse ;  /* 0x0000004a5a5a7220 */ /* 0x080fe20000410000 */
[----:B------:R1:W4:Y:S01]  /*c970*/  MUFU.EX2 R216, R5 ;  /* 0x0000000500d87308 */ /* 0x0003220000000800 */
[----:B------:R-:W-:-:S02]  /*c980*/  FMUL.FTZ R91, R91, R74 ;  /* 0x0000004a5b5b7220 */ /* 0x000fc40000410000 */
[-C--:B------:R-:W-:Y:S02]  /*c990*/  FMUL.FTZ R102, R102, R74.reuse ;  /* 0x0000004a66667220 */ /* 0x080fe40000410000 */
[-C--:B------:R-:W-:Y:S02]  /*c9a0*/  FMUL.FTZ R103, R103, R74.reuse ;  /* 0x0000004a67677220 */ /* 0x080fe40000410000 */
[-C--:B------:R-:W-:Y:S02]  /*c9b0*/  FMUL.FTZ R106, R106, R74.reuse ;  /* 0x0000004a6a6a7220 */ /* 0x080fe40000410000 */
[----:B--2---:R-:W-:Y:S02]  /*c9c0*/  FFMA.FTZ R9, R55, c[0x0][0x23c], -R2 ;  /* 0x00008f0037097a23 */ /* 0x004fe40000010802 */
[-C--:B------:R-:W-:Y:S02]  /*c9d0*/  FMUL.FTZ R107, R107, R74.reuse ;  /* 0x0000004a6b6b7220 */ /* 0x080fe40000410000 */
[----:B------:R2:W-:Y:S01]  /*c9e0*/  MUFU.EX2 R167, R9 ;  /* 0x0000000900a77308 */ /* 0x0005e20000000800 */
[----:B------:R-:W-:Y:S01]  /*c9f0*/  FMUL.FTZ R118, R118, R74 ;  /* 0x0000004a76767220 */ /* 0x000fe20000410000 */
[----:B-1----:R-:W-:Y:S01]  /*ca00*/  F2FP.BF16.PACK_AB R5, R219, R220 ;  /* 0x000000dcdb05723e */ /* 0x002fe200000010ff */
[----:B------:R-:W-:-:S02]  /*ca10*/  FMUL.FTZ R119, R119, R74 ;  /* 0x0000004a77777220 */ /* 0x000fc40000410000 */
[-C--:B------:R-:W-:Y:S02]  /*ca20*/  FMUL.FTZ R122, R122, R74.reuse ;  /* 0x0000004a7a7a7220 */ /* 0x080fe40000410000 */
[-C--:B------:R-:W-:Y:S02]  /*ca30*/  FMUL.FTZ R123, R123, R74.reuse ;  /* 0x0000004a7b7b7220 */ /* 0x080fe40000410000 */
[-C--:B------:R-:W-:Y:S01]  /*ca40*/  FMUL.FTZ R134, R134, R74.reuse ;  /* 0x0000004a86867220 */ /* 0x080fe20000410000 */
[----:B---3--:R-:W-:Y:S01]  /*ca50*/  HMMA.16816.F32.BF16 R84, R4, R12, R84 ;  /* 0x0000000c0454723c */ /* 0x008fe20000041854 */
[-C--:B------:R-:W-:Y:S02]  /*ca60*/  FMUL.FTZ R135, R135, R74.reuse ;  /* 0x0000004a87877220 */ /* 0x080fe40000410000 */
[----:B------:R-:W-:Y:S02]  /*ca70*/  FMUL.FTZ R138, R138, R74 ;  /* 0x0000004a8a8a7220 */ /* 0x000fe40000410000 */
[----:B--2---:R-:W-:-:S02]  /*ca80*/  FFMA.FTZ R9, R60, c[0x0][0x23c], -R2 ;  /* 0x00008f003c097a23 */ /* 0x004fc40000010802 */
[----:B------:R-:W-:Y:S01]  /*ca90*/  FMUL.FTZ R139, R139, R74 ;  /* 0x0000004a8b8b7220 */ /* 0x000fe20000410000 */
[C---:B------:R-:W-:Y:S01]  /*caa0*/  HMMA.16816.F32.BF16 R76, R4.reuse, R14, R88 ;  /* 0x0000000e044c723c */ /* 0x040fe20000041858 */
[----:B------:R1:W-:Y:S01]  /*cab0*/  MUFU.EX2 R165, R9 ;  /* 0x0000000900a57308 */ /* 0x0003e20000000800 */
[-C--:B------:R-:W-:Y:S02]  /*cac0*/  FMUL.FTZ R109, R109, R69.reuse ;  /* 0x000000456d6d7220 */ /* 0x080fe40000410000 */
[-C--:B------:R-:W-:Y:S02]  /*cad0*/  FMUL.FTZ R112, R112, R69.reuse ;  /* 0x0000004570707220 */ /* 0x080fe40000410000 */
[-C--:B------:R-:W-:Y:S02]  /*cae0*/  FMUL.FTZ R113, R113, R69.reuse ;  /* 0x0000004571717220 */ /* 0x080fe40000410000 */
[----:B------:R-:W-:Y:S01]  /*caf0*/  HMMA.16816.F32.BF16 R64, R4, R16, R100 ;  /* 0x000000100440723c */ /* 0x000fe20000041864 */
[----:B------:R-:W-:-:S02]  /*cb00*/  FMUL.FTZ R124, R124, R69 ;  /* 0x000000457c7c7220 */ /* 0x000fc40000410000 */
[-C--:B------:R-:W-:Y:S02]  /*cb10*/  FMUL.FTZ R125, R125, R69.reuse ;  /* 0x000000457d7d7220 */ /* 0x080fe40000410000 */
[----:B------:R-:W-:Y:S02]  /*cb20*/  FFMA.FTZ R10, R48, c[0x0][0x23c], -R3 ;  /* 0x00008f00300a7a23 */ /* 0x000fe40000010803 */
[-C--:B------:R-:W-:Y:S01]  /*cb30*/  FMUL.FTZ R128, R128, R69.reuse ;  /* 0x0000004580807220 */ /* 0x080fe20000410000 */
[----:B------:R-:W-:Y:S01]  /*cb40*/  HMMA.16816.F32.BF16 R104, R4, R18, R104 ;  /* 0x000000120468723c */ /* 0x000fe20000041868 */
[----:B-1----:R-:W-:Y:S01]  /*cb50*/  FFMA.FTZ R9, R63, c[0x0][0x23c], -R0 ;  /* 0x00008f003f097a23 */ /* 0x002fe20000010800 */
[----:B------:R1:W2:Y:S01]  /*cb60*/  MUFU.EX2 R171, R10 ;  /* 0x0000000a00ab7308 */ /* 0x0002a20000000800 */
[-C--:B------:R-:W-:Y:S02]  /*cb70*/  FMUL.FTZ R129, R129, R69.reuse ;  /* 0x0000004581817220 */ /* 0x080fe40000410000 */
[----:B------:R-:W-:-:S02]  /*cb80*/  FMUL.FTZ R140, R140, R69 ;  /* 0x000000458c8c7220 */ /* 0x000fc40000410000 */
[----:B------:R-:W-:Y:S01]  /*cb90*/  FMUL.FTZ R141, R141, R69 ;  /* 0x000000458d8d7220 */ /* 0x000fe20000410000 */
[C---:B------:R-:W-:Y:S02]  /*cba0*/  HMMA.16816.F32.BF16 R56, R4.reuse, R24, R116 ;  /* 0x000000180438723c */ /* 0x040fe40000041874 */
[----:B------:R3:W-:Y:S06]  /*cbb0*/  MUFU.EX2 R163, R9 ;  /* 0x0000000900a37308 */ /* 0x0007ec0000000800 */
[----:B------:R-:W-:Y:S01]  /*cbc0*/  HMMA.16816.F32.BF16 R120, R4, R26, R120 ;  /* 0x0000001a0478723c */ /* 0x000fe20000041878 */
[----:B-1----:R-:W-:-:S04]  /*cbd0*/  FFMA.FTZ R10, R53, c[0x0][0x23c], -R2 ;  /* 0x00008f00350a7a23 */ /* 0x002fc80000010802 */
[----:B------:R1:W5:Y:S03]  /*cbe0*/  MUFU.EX2 R168, R10 ;  /* 0x0000000a00a87308 */ /* 0x0003660000000800 */
[----:B------:R-:W-:Y:S01]  /*cbf0*/  HMMA.16816.F32.BF16 R132, R4, R28, R132 ;  /* 0x0000001c0484723c */ /* 0x000fe20000041884 */
[----:B---3--:R-:W-:-:S04]  /*cc00*/  FFMA.FTZ R9, R144, c[0x0][0x23c], -R0 ;  /* 0x00008f0090097a23 */ /* 0x008fc80000010800 */
[----:B------:R3:W-:Y:S03]  /*cc10*/  MUFU.EX2 R162, R9 ;  /* 0x0000000900a27308 */ /* 0x0007e60000000800 */
[----:B------:R-:W-:Y:S01]  /*cc20*/  HMMA.16816.F32.BF16 R136, R4, R30, R136 ;  /* 0x0000001e0488723c */ /* 0x000fe20000041888 */
[----:B-1----:R-:W-:-:S06]  /*cc30*/  FFMA.FTZ R10, R62, c[0x0][0x23c], -R0 ;  /* 0x00008f003e0a7a23 */ /* 0x002fcc0000010800 */
[----:B------:R-:W-:Y:S02]  /*cc40*/  F2FP.BF16.PACK_AB R4, R217, R233 ;  /* 0x000000e9d904723e */ /* 0x000fe400000010ff */
[----:B------:R-:W-:Y:S01]  /*cc50*/  F2FP.BF16.PACK_AB R5, R184, R186 ;  /* 0x000000bab805723e */ /* 0x000fe200000010ff */
[----:B------:R-:W1:Y:S01]  /*cc60*/  MUFU.EX2 R164, R10 ;  /* 0x0000000a00a47308 */ /* 0x000e620000000800 */
[----:B----4-:R-:W-:Y:S02]  /*cc70*/  F2FP.BF16.PACK_AB R6, R218, R216 ;  /* 0x000000d8da06723e */ /* 0x010fe400000010ff */
[----:B------:R-:W-:Y:S01]  /*cc80*/  F2FP.BF16.PACK_AB R7, R182, R183 ;  /* 0x000000b7b607723e */ /* 0x000fe200000010ff */
[----:B---3--:R-:W-:-:S04]  /*cc90*/  FFMA.FTZ R9, R145, c[0x0][0x23c], -R0 ;  /* 0x00008f0091097a23 */ /* 0x008fc80000010800 */
[----:B------:R3:W-:Y:S02]  /*cca0*/  MUFU.EX2 R161, R9 ;  /* 0x0000000900a17308 */ /* 0x0007e40000000800 */
[C---:B------:R-:W-:Y:S08]  /*ccb0*/  HMMA.16816.F32.BF16 R44, R4.reuse, R12, R80 ;  /* 0x0000000c042c723c */ /* 0x040ff00000041850 */
[----:B------:R-:W-:Y:S01]  /*ccc0*/  HMMA.16816.F32.BF16 R36, R4, R14, R92 ;  /* 0x0000000e0424723c */ /* 0x000fe2000004185c */
[----:B------:R-:W-:Y:S04]  /*ccd0*/  LDSM.16.MT88.4 R12, [R191+0x6800] ;  /* 0x00680000bf0c783b */ /* 0x000fe80000004200 */
[----:B------:R-:W-:Y:S01]  /*cce0*/  LDSM.16.MT88.4 R92, [R189+0x7800] ;  /* 0x00780000bd5c783b */ /* 0x000fe20000004200 */
[----:B---3--:R-:W-:-:S02]  /*ccf0*/  FFMA.FTZ R9, R43, c[0x0][0x23c], -R8 ;  /* 0x00008f002b097a23 */ /* 0x008fc40000010808 */
[C---:B------:R-:W-:Y:S02]  /*cd00*/  HMMA.16816.F32.BF16 R32, R4.reuse, R16, R96 ;  /* 0x000000100420723c */ /* 0x040fe40000041860 */
[----:B------:R3:W-:Y:S06]  /*cd10*/  MUFU.EX2 R160, R9 ;  /* 0x0000000900a07308 */ /* 0x0007ec0000000800 */
[C---:B------:R-:W-:Y:S01]  /*cd20*/  HMMA.16816.F32.BF16 R108, R4.reuse, R18, R108 ;  /* 0x00000012046c723c */ /* 0x040fe2000004186c */
[----:B------:R-:W4:Y:S07]  /*cd30*/  LDSM.16.MT88.4 R16, [R192+0x6800] ;  /* 0x00680000c010783b */ /* 0x000f2e0000004200 */
[----:B------:R-:W-:Y:S01]  /*cd40*/  HMMA.16816.F32.BF16 R112, R4, R24, R112 ;  /* 0x000000180470723c */ /* 0x000fe20000041870 */
[----:B---3--:R-:W-:-:S04]  /*cd50*/  FFMA.FTZ R9, R50, c[0x0][0x23c], -R8 ;  /* 0x00008f0032097a23 */ /* 0x008fc80000010808 */
[----:B------:R3:W1:Y:S03]  /*cd60*/  MUFU.EX2 R159, R9 ;  /* 0x00000009009f7308 */ /* 0x0006660000000800 */
[C---:B------:R-:W-:Y:S01]  /*cd70*/  HMMA.16816.F32.BF16 R124, R4.reuse, R26, R124 ;  /* 0x0000001a047c723c */ /* 0x040fe2000004187c */
[----:B------:R-:W1:Y:S07]  /*cd80*/  LDSM.16.MT88.4 R24, [R189+0x6800] ;  /* 0x00680000bd18783b */ /* 0x000e6e0000004200 */
[----:B------:R-:W-:Y:S01]  /*cd90*/  HMMA.16816.F32.BF16 R128, R4, R28, R128 ;  /* 0x0000001c0480723c */ /* 0x000fe20000041880 */
[----:B---3--:R-:W-:-:S07]  /*cda0*/  FFMA.FTZ R9, R51, c[0x0][0x23c], -R8 ;  /* 0x00008f0033097a23 */ /* 0x008fce0000010808 */
[----:B------:R-:W-:Y:S01]  /*cdb0*/  HMMA.16816.F32.BF16 R140, R4, R30, R140 ;  /* 0x0000001e048c723c */ /* 0x000fe2000004188c */
[----:B------:R3:W-:Y:S06]  /*cdc0*/  MUFU.EX2 R157, R9 ;  /* 0x00000009009d7308 */ /* 0x0007ec0000000800 */
[----:B------:R-:W-:Y:S02]  /*cdd0*/  F2FP.BF16.PACK_AB R4, R170, R174 ;  /* 0x000000aeaa04723e */ /* 0x000fe400000010ff */
[----:B--2---:R-:W-:Y:S02]  /*cde0*/  F2FP.BF16.PACK_AB R6, R169, R171 ;  /* 0x000000aba906723e */ /* 0x004fe400000010ff */
[----:B-----5:R-:W-:-:S02]  /*cdf0*/  F2FP.BF16.PACK_AB R5, R166, R168 ;  /* 0x000000a8a605723e */ /* 0x020fc400000010ff */
[----:B------:R-:W-:Y:S01]  /*ce00*/  F2FP.BF16.PACK_AB R7, R165, R167 ;  /* 0x000000a7a507723e */ /* 0x000fe200000010ff */
[----:B---3--:R-:W-:-:S06]  /*ce10*/  FFMA.FTZ R9, R52, c[0x0][0x23c], -R8 ;  /* 0x00008f0034097a23 */ /* 0x008fcc0000010808 */
[C---:B----4-:R-:W-:Y:S01]  /*ce20*/  HMMA.16816.F32.BF16 R64, R4.reuse, R16, R64 ;  /* 0x000000100440723c */ /* 0x050fe20000041840 */
[----:B------:R2:W3:Y:S07]  /*ce30*/  MUFU.EX2 R156, R9 ;  /* 0x00000009009c7308 */ /* 0x0004ee0000000800 */
[C---:B-1----:R-:W-:Y:S08]  /*ce40*/  HMMA.16816.F32.BF16 R80, R4.reuse, R24, R84 ;  /* 0x000000180450723c */ /* 0x042ff00000041854 */
[----:B------:R-:W-:Y:S01]  /*ce50*/  HMMA.16816.F32.BF16 R76, R4, R26, R76 ;  /* 0x0000001a044c723c */ /* 0x000fe2000004184c */
[----:B--2---:R-:W-:-:S04]  /*ce60*/  FFMA.FTZ R9, R146, c[0x0][0x23c], -R0 ;  /* 0x00008f0092097a23 */ /* 0x004fc80000010800 */
        /* <DEDUP_REMOVED lines=9> */
[----:B------:R1:W-:Y:S02]  /*cf00*/  MUFU.EX2 R154, R9 ;  /* 0x00000009009a7308 */ /* 0x0003e40000000800 */
[----:B------:R-:W-:Y:S02]  /*cf10*/  F2FP.BF16.PACK_AB R4, R164, R172 ;  /* 0x000000aca404723e */ /* 0x000fe400000010ff */
[----:B------:R-:W-:Y:S02]  /*cf20*/  F2FP.BF16.PACK_AB R5, R159, R160 ;  /* 0x000000a09f05723e */ /* 0x000fe400000010ff */
[----:B------:R-:W-:Y:S02]  /*cf30*/  F2FP.BF16.PACK_AB R6, R162, R163 ;  /* 0x000000a3a206723e */ /* 0x000fe400000010ff */
[----:B---3--:R-:W-:-:S07]  /*cf40*/  F2FP.BF16.PACK_AB R7, R156, R157 ;  /* 0x0000009d9c07723e */ /* 0x008fce00000010ff */
[----:B------:R-:W-:Y:S01]  /*cf50*/  HMMA.16816.F32.BF16 R44, R4, R24, R44 ;  /* 0x00000018042c723c */ /* 0x000fe2000004182c */
[----:B-1----:R-:W-:-:S04]  /*cf60*/  FFMA.FTZ R9, R149, c[0x0][0x23c], -R3 ;  /* 0x00008f0095097a23 */ /* 0x002fc80000010803 */
[----:B------:R1:W2:Y:S03]  /*cf70*/  MUFU.EX2 R153, R9 ;  /* 0x0000000900997308 */ /* 0x0002a60000000800 */
[C---:B------:R-:W-:Y:S01]  /*cf80*/  HMMA.16816.F32.BF16 R36, R4.reuse, R26, R36 ;  /* 0x0000001a0424723c */ /* 0x040fe20000041824 */
[----:B------:R-:W3:Y:S07]  /*cf90*/  LDSM.16.MT88.4 R24, [R189+0x7000] ;  /* 0x00700000bd18783b */ /* 0x000eee0000004200 */
[----:B------:R-:W-:Y:S01]  /*cfa0*/  HMMA.16816.F32.BF16 R112, R4, R20, R112 ;  /* 0x000000140470723c */ /* 0x000fe20000041870 */
[----:B-1----:R-:W-:-:S07]  /*cfb0*/  FFMA.FTZ R9, R150, c[0x0][0x23c], -R3 ;  /* 0x00008f0096097a23 */ /* 0x002fce0000010803 */
[C---:B------:R-:W-:Y:S01]  /*cfc0*/  HMMA.16816.F32.BF16 R124, R4.reuse, R22, R124 ;  /* 0x00000016047c723c */ /* 0x040fe2000004187c */
[----:B------:R-:W1:Y:S01]  /*cfd0*/  LDSM.16.MT88.4 R20, [R192+0x7000] ;  /* 0x00700000c014783b */ /* 0x000e620000004200 */
[----:B------:R4:W-:Y:S06]  /*cfe0*/  MUFU.EX2 R152, R9 ;  /* 0x0000000900987308 */ /* 0x0009ec0000000800 */
[C---:B------:R-:W-:Y:S08]  /*cff0*/  HMMA.16816.F32.BF16 R32, R4.reuse, R16, R32 ;  /* 0x000000100420723c */ /* 0x040ff00000041820 */
[----:B------:R-:W-:Y:S01]  /*d000*/  HMMA.16816.F32.BF16 R28, R4, R18, R108 ;  /* 0x00000012041c723c */ /* 0x000fe2000004186c */
[----:B------:R-:W5:Y:S01]  /*d010*/  LDSM.16.MT88.4 R16, [R190+0x7000] ;  /* 0x00700000be10783b */ /* 0x000f620000004200 */
[----:B----4-:R-:W-:-:S03]  /*d020*/  FFMA.FTZ R9, R151, c[0x0][0x23c], -R3 ;  /* 0x00008f0097097a23 */ /* 0x010fc60000010803 */
[----:B------:R-:W-:Y:S01]  /*d030*/  LDSM.16.MT88.4 R108, [R192+0x7800] ;  /* 0x00780000c06c783b */ /* 0x000fe20000004200 */
[----:B------:R4:W1:Y:S02]  /*d040*/  MUFU.EX2 R151, R9 ;  /* 0x0000000900977308 */ /* 0x0008640000000800 */
[C---:B------:R-:W-:Y:S08]  /*d050*/  HMMA.16816.F32.BF16 R128, R4.reuse, R12, R128 ;  /* 0x0000000c0480723c */ /* 0x040ff00000041880 */
[----:B------:R-:W-:Y:S01]  /*d060*/  HMMA.16816.F32.BF16 R140, R4, R14, R140 ;  /* 0x0000000e048c723c */ /* 0x000fe2000004188c */
[----:B------:R-:W3:Y:S01]  /*d070*/  LDSM.16.MT88.4 R12, [R191+0x7000] ;  /* 0x00700000bf0c783b */ /* 0x000ee20000004200 */
[----:B----4-:R-:W-:-:S05]  /*d080*/  FFMA.FTZ R9, R178, c[0x0][0x23c], -R2 ;  /* 0x00008f00b2097a23 */ /* 0x010fca0000010802 */
[----:B--2---:R-:W-:Y:S02]  /*d090*/  F2FP.BF16.PACK_AB R4, R153, R154 ;  /* 0x0000009a9904723e */ /* 0x004fe400000010ff */
[----:B-1----:R-:W-:Y:S01]  /*d0a0*/  F2FP.BF16.PACK_AB R6, R151, R152 ;  /* 0x000000989706723e */ /* 0x002fe200000010ff */
        /* <DEDUP_REMOVED lines=10> */
[----:B------:R1:W2:Y:S02]  /*d150*/  MUFU.EX2 R146, R9 ;  /* 0x0000000900927308 */ /* 0x0002a40000000800 */
[C---:B---3--:R-:W-:Y:S08]  /*d160*/  HMMA.16816.F32.BF16 R88, R4.reuse, R26, R76 ;  /* 0x0000001a0458723c */ /* 0x048ff0000004184c */
[----:B------:R-:W-:Y:S01]  /*d170*/  HMMA.16816.F32.BF16 R100, R4, R20, R64 ;  /* 0x000000140464723c */ /* 0x000fe20000041840 */
[----:B-1----:R-:W-:-:S04]  /*d180*/  FFMA.FTZ R9, R185, c[0x0][0x23c], -R0 ;  /* 0x00008f00b9097a23 */ /* 0x002fc80000010800 */
[----:B------:R1:W-:Y:S03]  /*d190*/  MUFU.EX2 R145, R9 ;  /* 0x0000000900917308 */ /* 0x0003e60000000800 */
[C---:B------:R-:W-:Y:S08]  /*d1a0*/  HMMA.16816.F32.BF16 R104, R4.reuse, R22, R60 ;  /* 0x000000160468723c */ /* 0x040ff0000004183c */
[----:B-----5:R-:W-:Y:S01]  /*d1b0*/  HMMA.16816.F32.BF16 R116, R4, R16, R56 ;  /* 0x000000100474723c */ /* 0x020fe20000041838 */
[----:B-1----:R-:W-:-:S07]  /*d1c0*/  FFMA.FTZ R9, R214, c[0x0][0x23c], -R0 ;  /* 0x00008f00d6097a23 */ /* 0x002fce0000010800 */
[C---:B------:R-:W-:Y:S01]  /*d1d0*/  HMMA.16816.F32.BF16 R132, R4.reuse, R12, R48 ;  /* 0x0000000c0484723c */ /* 0x040fe20000041830 */
[----:B------:R1:W-:Y:S07]  /*d1e0*/  MUFU.EX2 R144, R9 ;  /* 0x0000000900907308 */ /* 0x0003ee0000000800 */
[C---:B------:R-:W-:Y:S08]  /*d1f0*/  HMMA.16816.F32.BF16 R120, R4.reuse, R18, R52 ;  /* 0x000000120478723c */ /* 0x040ff00000041834 */
[----:B------:R-:W-:Y:S01]  /*d200*/  HMMA.16816.F32.BF16 R84, R4, R24, R80 ;  /* 0x000000180454723c */ /* 0x000fe20000041850 */
[----:B-1----:R-:W-:-:S02]  /*d210*/  FFMA.FTZ R9, R211, c[0x0][0x23c], -R0 ;  /* 0x00008f00d3097a23 */ /* 0x002fc40000010800 */
[----:B------:R-:W-:Y:S02]  /*d220*/  FFMA.FTZ R0, R215, c[0x0][0x23c], -R0 ;  /* 0x00008f00d7007a23 */ /* 0x000fe40000010800 */
[----:B------:R1:W-:Y:S03]  /*d230*/  MUFU.EX2 R76, R9 ;  /* 0x00000009004c7308 */ /* 0x0003e60000000800 */
[----:B------:R-:W-:Y:S05]  /*d240*/  HMMA.16816.F32.BF16 R52, R4, R14, R40 ;  /* 0x0000000e0434723c */ /* 0x000fea0000041828 */
[----:B------:R3:W-:Y:S02]  /*d250*/  MUFU.EX2 R50, R0 ;  /* 0x0000000000327308 */ /* 0x0007e40000000800 */
[----:B------:R-:W-:-:S02]  /*d260*/  F2FP.BF16.PACK_AB R4, R158, R161 ;  /* 0x000000a19e04723e */ /* 0x000fc400000010ff */
[----:B--2---:R-:W-:Y:S01]  /*d270*/  F2FP.BF16.PACK_AB R6, R146, R155 ;  /* 0x0000009b9206723e */ /* 0x004fe200000010ff */
[----:B-1----:R-:W-:-:S04]  /*d280*/  FFMA.FTZ R9, R173, c[0x0][0x23c], -R8 ;  /* 0x00008f00ad097a23 */ /* 0x002fc80000010808 */
[----:B------:R1:W-:Y:S01]  /*d290*/  MUFU.EX2 R64, R9 ;  /* 0x0000000900407308 */ /* 0x0003e20000000800 */
[----:B---3--:R-:W-:-:S07]  /*d2a0*/  FFMA.FTZ R0, R238, c[0x0][0x23c], -R3 ;  /* 0x00008f00ee007a23 */ /* 0x008fce0000010803 */
[----:B------:R2:W-:Y:S01]  /*d2b0*/  MUFU.EX2 R48, R0 ;  /* 0x0000000000307308 */ /* 0x0005e20000000800 */
[----:B-1----:R-:W-:-:S07]  /*d2c0*/  FFMA.FTZ R9, R175, c[0x0][0x23c], -R8 ;  /* 0x00008f00af097a23 */ /* 0x002fce0000010808 */
[----:B------:R1:W3:Y:S01]  /*d2d0*/  MUFU.EX2 R60, R9 ;  /* 0x00000009003c7308 */ /* 0x0002e20000000800 */
[----:B--2---:R-:W-:-:S07]  /*d2e0*/  FFMA.FTZ R0, R239, c[0x0][0x23c], -R3 ;  /* 0x00008f00ef007a23 */ /* 0x004fce0000010803 */
[----:B------:R2:W4:Y:S01]  /*d2f0*/  MUFU.EX2 R49, R0 ;  /* 0x0000000000317308 */ /* 0x0005220000000800 */
[----:B-1----:R-:W-:Y:S01]  /*d300*/  FFMA.FTZ R9, R176, c[0x0][0x23c], -R8 ;  /* 0x00008f00b0097a23 */ /* 0x002fe20000010808 */
[----:B---3--:R-:W-:-:S06]  /*d310*/  F2FP.BF16.PACK_AB R5, R60, R64 ;  /* 0x000000403c05723e */ /* 0x008fcc00000010ff */
[----:B------:R1:W-:Y:S01]  /*d320*/  MUFU.EX2 R57, R9 ;  /* 0x0000000900397308 */ /* 0x0003e20000000800 */
[--C-:B--2---:R-:W-:Y:S01]  /*d330*/  FFMA.FTZ R0, R236, c[0x0][0x23c], -R3.reuse ;  /* 0x00008f00ec007a23 */ /* 0x104fe20000010803 */
[----:B----4-:R-:W-:Y:S01]  /*d340*/  F2FP.BF16.PACK_AB R136, R49, R48 ;  /* 0x000000303188723e */ /* 0x010fe200000010ff */
[----:B------:R-:W-:Y:S02]  /*d350*/  FFMA.FTZ R3, R226, c[0x0][0x23c], -R3 ;  /* 0x00008f00e2037a23 */ /* 0x000fe40000010803 */
[----:B-1----:R-:W-:-:S04]  /*d360*/  FFMA.FTZ R9, R177, c[0x0][0x23c], -R8 ;  /* 0x00008f00b1097a23 */ /* 0x002fc80000010808 */
[----:B------:R-:W1:Y:S02]  /*d370*/  MUFU.EX2 R56, R9 ;  /* 0x0000000900387308 */ /* 0x000e640000000800 */
[----:B-1----:R-:W-:-:S07]  /*d380*/  F2FP.BF16.PACK_AB R7, R56, R57 ;  /* 0x000000393807723e */ /* 0x002fce00000010ff */
        /* <DEDUP_REMOVED lines=9> */
[----:B---3--:R-:W-:-:S03]  /*d420*/  F2FP.BF16.PACK_AB R138, R25, R44 ;  /* 0x0000002c198a723e */ /* 0x008fc600000010ff */
[----:B------:R-:W-:-:S03]  /*d430*/  FADD.FTZ R3, R217, R3 ;  /* 0x00000003d9037221 */ /* 0x000fc60000010000 */
[----:B------:R-:W-:Y:S01]  /*d440*/  HMMA.16816.F32.BF16 R128, R4, R12, R128 ;  /* 0x0000000c0480723c */ /* 0x000fe20000041880 */
[----:B-1----:R-:W-:-:S07]  /*d450*/  FFMA.FTZ R0, R230, c[0x0][0x23c], -R2 ;  /* 0x00008f00e6007a23 */ /* 0x002fce0000010802 */
[C---:B------:R-:W-:Y:S01]  /*d460*/  HMMA.16816.F32.BF16 R112, R4.reuse, R16, R112 ;  /* 0x000000100470723c */ /* 0x040fe20000041870 */
[----:B------:R1:W2:Y:S07]  /*d470*/  MUFU.EX2 R21, R0 ;  /* 0x0000000000157308 */ /* 0x0002ae0000000800 */
[C---:B------:R-:W-:Y:S01]  /*d480*/  HMMA.16816.F32.BF16 R36, R4.reuse, R18, R124 ;  /* 0x000000120424723c */ /* 0x040fe2000004187c */
[----:B------:R-:W3:Y:S04]  /*d490*/  LDSM.16.MT88.4 R124, [R190+0x7800] ;  /* 0x00780000be7c783b */ /* 0x000ee80000004200 */
[----:B------:R-:W4:Y:S03]  /*d4a0*/  LDSM.16.MT88.4 R16, [R191+0x7800] ;  /* 0x00780000bf10783b */ /* 0x000f260000004200 */
[----:B------:R-:W-:Y:S01]  /*d4b0*/  HMMA.16816.F32.BF16 R12, R4, R14, R140 ;  /* 0x0000000e040c723c */ /* 0x000fe2000004188c */
[--C-:B-1----:R-:W-:Y:S01]  /*d4c0*/  FFMA.FTZ R0, R235, c[0x0][0x23c], -R2.reuse ;  /* 0x00008f00eb007a23 */ /* 0x102fe20000010802 */
[----:B--2---:R-:W-:Y:S01]  /*d4d0*/  F2FP.BF16.PACK_AB R137, R21, R24 ;  /* 0x000000181589723e */ /* 0x004fe200000010ff */
[----:B------:R-:W-:-:S02]  /*d4e0*/  FFMA.FTZ R2, R237, c[0x0][0x23c], -R2 ;  /* 0x00008f00ed027a23 */ /* 0x000fc40000010802 */
[----:B------:R1:W-:Y:S02]  /*d4f0*/  MUFU.EX2 R22, R0 ;  /* 0x0000000000167308 */ /* 0x0003e40000000800 */
[----:B------:R-:W-:Y:S01]  /*d500*/  FFMA.FTZ R4, R242, R68, R186 ;  /* 0x00000044f2047223 */ /* 0x000fe200000100ba */
[----:B------:R-:W-:Y:S01]  /*d510*/  F2FP.BF16.PACK_AB R140, R144, R145 ;  /* 0x00000091908c723e */ /* 0x000fe200000010ff */
[----:B------:R-:W-:Y:S01]  /*d520*/  FADD.FTZ R5, R216, R3 ;  /* 0x00000003d8057221 */ /* 0x000fe20000010000 */
[----:B------:R-:W-:Y:S01]  /*d530*/  F2FP.BF16.PACK_AB R142, R50, R76 ;  /* 0x0000004c328e723e */ /* 0x000fe200000010ff */
[----:B------:R-:W-:Y:S02]  /*d540*/  FADD.FTZ R4, R184, R4 ;  /* 0x00000004b8047221 */ /* 0x000fe40000010000 */
[----:B------:R2:W5:Y:S01]  /*d550*/  MUFU.EX2 R20, R2 ;  /* 0x0000000200147308 */ /* 0x0005620000000800 */
[----:B------:R-:W-:Y:S02]  /*d560*/  FADD.FTZ R7, R218, R5 ;  /* 0x00000005da077221 */ /* 0x000fe40000010000 */
[----:B------:R-:W-:-:S04]  /*d570*/  FADD.FTZ R3, R183, R4 ;  /* 0x00000004b7037221 */ /* 0x000fc80000010000 */
[----:B------:R-:W-:Y:S02]  /*d580*/  FADD.FTZ R6, R182, R3 ;  /* 0x00000003b6067221 */ /* 0x000fe40000010000 */
[----:B-1----:R-:W-:Y:S02]  /*d590*/  FFMA.FTZ R0, R225, c[0x0][0x23c], -R8 ;  /* 0x00008f00e1007a23 */ /* 0x002fe40000010808 */
[----:B------:R-:W-:Y:S02]  /*d5a0*/  FADD.FTZ R3, R172, R7 ;  /* 0x00000007ac037221 */ /* 0x000fe40000010000 */
[----:B------:R1:W-:Y:S01]  /*d5b0*/  MUFU.EX2 R11, R0 ;  /* 0x00000000000b7308 */ /* 0x0003e20000000800 */
[----:B--2---:R-:W-:Y:S01]  /*d5c0*/  FFMA.FTZ R2, R244, R75, R229 ;  /* 0x0000004bf4027223 */ /* 0x004fe200000100e5 */
[----:B-----5:R-:W-:-:S03]  /*d5d0*/  F2FP.BF16.PACK_AB R139, R20, R22 ;  /* 0x00000016148b723e */ /* 0x020fc600000010ff */
[----:B------:R-:W-:-:S04]  /*d5e0*/  FADD.FTZ R2, R228, R2 ;  /* 0x00000002e4027221 */ /* 0x000fc80000010000 */
[----:B------:R-:W-:Y:S01]  /*d5f0*/  FADD.FTZ R2, R232, R2 ;  /* 0x00000002e8027221 */ /* 0x000fe20000010000 */
[C---:B------:R-:W-:Y:S03]  /*d600*/  HMMA.16816.F32.BF16 R84, R136.reuse, R92, R84 ;  /* 0x0000005c8854723c */ /* 0x040fe60000041854 */
[----:B------:R-:W-:Y:S02]  /*d610*/  FADD.FTZ R5, R234, R2 ;  /* 0x00000002ea057221 */ /* 0x000fe40000010000 */
[----:B-1----:R-:W-:Y:S02]  /*d620*/  FFMA.FTZ R0, R224, c[0x0][0x23c], -R8 ;  /* 0x00008f00e0007a23 */ /* 0x002fe40000010808 */
[----:B------:R-:W-:Y:S01]  /*d630*/  FADD.FTZ R2, R160, R6 ;  /* 0x00000006a0027221 */ /* 0x000fe20000010000 */
[C---:B------:R-:W-:Y:S01]  /*d640*/  HMMA.16816.F32.BF16 R88, R136.reuse, R94, R88 ;  /* 0x0000005e8858723c */ /* 0x040fe20000041858 */
[----:B------:R1:W2:Y:S07]  /*d650*/  MUFU.EX2 R9, R0 ;  /* 0x0000000000097308 */ /* 0x0002ae0000000800 */
[C---:B------:R-:W-:Y:S08]  /*d660*/  HMMA.16816.F32.BF16 R100, R136.reuse, R108, R100 ;  /* 0x0000006c8864723c */ /* 0x040ff00000041864 */
[----:B------:R-:W-:Y:S01]  /*d670*/  HMMA.16816.F32.BF16 R104, R136, R110, R104 ;  /* 0x0000006e8868723c */ /* 0x000fe20000041868 */
[----:B-1----:R-:W-:Y:S01]  /*d680*/  FFMA.FTZ R0, R231, c[0x0][0x23c], -R8 ;  /* 0x00008f00e7007a23 */ /* 0x002fe20000010808 */
[----:B--2---:R-:W-:-:S03]  /*d690*/  F2FP.BF16.PACK_AB R141, R9, R11 ;  /* 0x0000000b098d723e */ /* 0x004fc600000010ff */
[----:B------:R1:W-:Y:S03]  /*d6a0*/  MUFU.EX2 R10, R0 ;  /* 0x00000000000a7308 */ /* 0x0003e60000000800 */
[C---:B---3--:R-:W-:Y:S08]  /*d6b0*/  HMMA.16816.F32.BF16 R116, R136.reuse, R124, R116 ;  /* 0x0000007c8874723c */ /* 0x048ff00000041874 */
[----:B------:R-:W-:Y:S01]  /*d6c0*/  HMMA.16816.F32.BF16 R120, R136, R126, R120 ;  /* 0x0000007e8878723c */ /* 0x000fe20000041878 */
[----:B-1----:R-:W-:-:S07]  /*d6d0*/  FFMA.FTZ R0, R227, c[0x0][0x23c], -R8 ;  /* 0x00008f00e3007a23 */ /* 0x002fce0000010808 */
[C---:B----4-:R-:W-:Y:S01]  /*d6e0*/  HMMA.16816.F32.BF16 R132, R136.reuse, R16, R132 ;  /* 0x000000108884723c */ /* 0x050fe20000041884 */
[----:B------:R1:W2:Y:S07]  /*d6f0*/  MUFU.EX2 R8, R0 ;  /* 0x0000000000087308 */ /* 0x0002ae0000000800 */
[----:B------:R-:W-:Y:S01]  /*d700*/  HMMA.16816.F32.BF16 R136, R136, R18, R52 ;  /* 0x000000128888723c */ /* 0x000fe20000041834 */
[----:B-1----:R-:W-:Y:S01]  /*d710*/  FFMA.FTZ R0, R243, R74, R220 ;  /* 0x0000004af3007223 */ /* 0x002fe200000100dc */
[----:B--2---:R-:W-:-:S03]  /*d720*/  F2FP.BF16.PACK_AB R143, R8, R10 ;  /* 0x0000000a088f723e */ /* 0x004fc600000010ff */
[----:B------:R-:W-:-:S04]  /*d730*/  FADD.FTZ R0, R219, R0 ;  /* 0x00000000db007221 */ /* 0x000fc80000010000 */
[----:B------:R-:W-:Y:S01]  /*d740*/  FADD.FTZ R0, R223, R0 ;  /* 0x00000000df007221 */ /* 0x000fe20000010000 */
[C---:B------:R-:W-:Y:S03]  /*d750*/  HMMA.16816.F32.BF16 R80, R140.reuse, R92, R80 ;  /* 0x0000005c8c50723c */ /* 0x040fe60000041850 */
        /* <DEDUP_REMOVED lines=54> */
.L_x_1668:
[----:B------:R-:W-:-:S13]  /*dac0*/  ISETP.GT.AND P0, PT, R213, UR8, PT ;  /* 0x00000008d5007c0c */ /* 0x000fda000bf04270 */
[----:B------:R-:W-:Y:S05]  /*dad0*/  @!P0 BRA `(.L_x_1671) ;  /* 0x00003d1000008947 */ /* 0x000fea0003800000 */
[----:B------:R-:W2:Y:S01]  /*dae0*/  LDL.LU.64 R6, [R1+0x10] ;  /* 0x0000100001067983 */ /* 0x000ea20000300a00 */
[----:B------:R-:W-:Y:S01]  /*daf0*/  IMAD.MOV.U32 R68, RZ, RZ, R72 ;  /* 0x000000ffff447224 */ /* 0x000fe200078e0048 */
[----:B------:R-:W-:Y:S01]  /*db00*/  MOV R75, R70 ;  /* 0x00000046004b7202 */ /* 0x000fe20000000f00 */
[----:B------:R-:W-:Y:S01]  /*db10*/  IMAD.MOV.U32 R3, RZ, RZ, R73 ;  /* 0x000000ffff037224 */ /* 0x000fe200078e0049 */
[----:B------:R-:W3:Y:S01]  /*db20*/  LDL.LU.64 R4, [R1+0x20] ;  /* 0x0000200001047983 */ /* 0x000ee20000300a00 */
[----:B------:R-:W-:Y:S01]  /*db30*/  IMAD.MOV.U32 R74, RZ, RZ, R71 ;  /* 0x000000ffff4a7224 */ /* 0x000fe200078e0047 */
[----:B------:R-:W-:Y:S02]  /*db40*/  USHF.L.U64.HI UR5, UR4, 0x5, UR5 ;  /* 0x0000000504057899 */ /* 0x000fe40008010205 */
[----:B------:R-:W-:Y:S02]  /*db50*/  USHF.L.U64.HI UR7, UR6, 0x5, UR7 ;  /* 0x0000000506077899 */ /* 0x000fe40008010207 */
[----:B------:R-:W-:-:S02]  /*db60*/  USHF.L.U32 UR4, UR4, 0x5, URZ ;  /* 0x0000000504047899 */ /* 0x000fc4000800063f */
[----:B------:R-:W-:Y:S01]  /*db70*/  USHF.L.U32 UR6, UR6, 0x5, URZ ;  /* 0x0000000506067899 */ /* 0x000fe2000800063f */
[----:B--2---:R-:W-:Y:S02]  /*db80*/  MOV R247, R7 ;  /* 0x0000000700f77202 */ /* 0x004fe40000000f00 */
[----:B---3--:R-:W-:Y:S01]  /*db90*/  MOV R246, R4 ;  /* 0x0000000400f67202 */ /* 0x008fe20000000f00 */
[----:B------:R-:W-:Y:S05]  /*dba0*/  BRA `(.L_x_1672) ;  /* 0x000001a000007947 */ /* 0x000fea0003800000 */
.L_x_1674:
[----:B------:R-:W-:Y:S01]  /*dbb0*/  IADD3 R0, R213, -0x2, RZ ;  /* 0xfffffffed5007810 */ /* 0x000fe20007ffe0ff */
[----:B------:R-:W2:Y:S03]  /*dbc0*/  LDL.64 R214, [R1+0x8] ;  /* 0x0000080001d67983 */ /* 0x000ea60000100a00 */
[----:B------:R-:W-:Y:S01]  /*dbd0*/  SHF.R.S32.HI R2, RZ, 0x1f, R0 ;  /* 0x0000001fff027819 */ /* 0x000fe20000011400 */
[----:B------:R-:W-:Y:S04]  /*dbe0*/  IMAD.WIDE.U32 R4, R0, c[0x0][0x198], RZ ;  /* 0x0000660000047a25 */ /* 0x000fe800078e00ff */
[----:B------:R-:W-:Y:S04]  /*dbf0*/  IMAD R2, R2, c[0x0][0x198], RZ ;  /* 0x0000660002027a24 */ /* 0x000fe800078e02ff */
[----:B------:R-:W-:Y:S04]  /*dc00*/  IMAD R2, R0, c[0x0][0x19c], R2 ;  /* 0x0000670000027a24 */ /* 0x000fe800078e0202 */
[----:B------:R-:W-:Y:S01]  /*dc10*/  IMAD.IADD R2, R5, 0x1, R2 ;  /* 0x0000000105027824 */ /* 0x000fe200078e0202 */
[----:B--2---:R-:W-:Y:S04]  /*dc20*/  LEA R0, P0, R4, R214, 0x6 ;  /* 0x000000d604007211 */ /* 0x004fe800078030ff */
        /* <DEDUP_REMOVED lines=18> */
.L_x_1672:
[----:B------:R-:W-:Y:S04]  /*dd50*/  DEPBAR.LE SB0, 0x0 ;  /* 0x000080000000791a */ /* 0x000fe80000000000 */
[----:B------:R-:W-:Y:S01]  /*dd60*/  BAR.SYNC.DEFER_BLOCKING 0x0 ;  /* 0x0000000000007b1d */ /* 0x000fe20000010000 */
[----:B------:R-:W-:Y:S04]  /*dd70*/  IADD3 R211, R213, -0x1, RZ ;  /* 0xffffffffd5d37810 */ /* 0x000fe80007ffe0ff */
[----:B------:R-:W-:Y:S01]  /*dd80*/  SHF.R.S32.HI R2, RZ, 0x1f, R211 ;  /* 0x0000001fff027819 */ /* 0x000fe200000114d3 */
[C---:B------:R-:W-:Y:S02]  /*dd90*/  IMAD R0, R211.reuse, UR12, RZ ;  /* 0x0000000cd3007c24 */ /* 0x040fe4000f8e02ff */
[----:B------:R-:W-:Y:S04]  /*dda0*/  IMAD.WIDE.U32 R4, R211, UR13, R246 ;  /* 0x0000000dd3047c25 */ /* 0x000fe8000f8e00f6 */
[----:B------:R-:W-:Y:S01]  /*ddb0*/  IMAD R0, R2, UR13, R0 ;  /* 0x0000000d02007c24 */ /* 0x000fe2000f8e0200 */
[----:B------:R-:W-:Y:S04]  /*ddc0*/  LEA R8, P1, R4, c[0x0][0x170], 0x1 ;  /* 0x00005c0004087a11 */ /* 0x000fe800078208ff */
[----:B------:R-:W-:Y:S02]  /*ddd0*/  IADD3 R0, R5, R0, RZ ;  /* 0x0000000005007210 */ /* 0x000fe40007ffe0ff */
        /* <DEDUP_REMOVED lines=12> */
[----:B------:R-:W-:Y:S07]  /*dea0*/  ISETP.GT.AND P0, PT, R211, UR8, PT ;  /* 0x00000008d3007c0c */ /* 0x000fee000bf04270 */
        /* <DEDUP_REMOVED lines=101> */
[----:B------:R-:W1:Y:S10]  /*e500*/  MUFU.TANH R180, R14 ;  /* 0x0000000e00b47308 */ /* 0x000e740000002400 */
[----:B------:R-:W1:Y:S01]  /*e510*/  MUFU.TANH R181, R15 ;  /* 0x0000000f00b57308 */ /* 0x000e620000002400 */
[----:B-----5:R-:W5:Y:S01]  /*e520*/  LDSM.16.M88.4 R8, [R193+0x1000] ;  /* 0x00100000c108783b */ /* 0x020f620000000200 */
[-C--:B----4-:R-:W-:Y:S08]  /*e530*/  HMMA.16816.F32.BF16 R20, R156, R4.reuse, R20 ;  /* 0x000000049c14723c */ /* 0x090ff00000041814 */
[----:B------:R-:W4:Y:S01]  /*e540*/  MUFU.TANH R178, R12 ;  /* 0x0000000c00b27308 */ /* 0x000f220000002400 */
[C---:B------:R-:W-:Y:S09]  /*e550*/  HMMA.16816.F32.BF16 R24, R76.reuse, R4, R24 ;  /* 0x000000044c18723c */ /* 0x040ff20000041818 */
[----:B------:R-:W1:Y:S01]  /*e560*/  MUFU.TANH R177, R13 ;  /* 0x0000000d00b17308 */ /* 0x000e620000002400 */
[-C--:B------:R-:W-:Y:S08]  /*e570*/  HMMA.16816.F32.BF16 R28, R76, R6.reuse, R28 ;  /* 0x000000064c1c723c */ /* 0x080ff0000004181c */
[C---:B------:R-:W-:Y:S01]  /*e580*/  HMMA.16816.F32.BF16 R32, R156.reuse, R6, R32 ;  /* 0x000000069c20723c */ /* 0x040fe20000041820 */
[----:B------:R-:W1:Y:S01]  /*e590*/  MUFU.TANH R152, R16 ;  /* 0x0000001000987308 */ /* 0x000e620000002400 */
[----:B------:R-:W1:Y:S01]  /*e5a0*/  LDSM.16.M88.4 R4, [R193+0x1800] ;  /* 0x00180000c104783b */ /* 0x000e620000000200 */
[----:B------:R-:W-:Y:S04]  /*e5b0*/  DEPBAR.LE SB0, 0x0 ;  /* 0x000080000000791a */ /* 0x000fe80000000000 */
[----:B------:R-:W-:Y:S02]  /*e5c0*/  FMUL.FTZ R23, R23, c[0x0][0x2ec] ;  /* 0x0000bb0017177a20 */ /* 0x000fe40000410000 */
[----:B------:R-:W-:Y:S02]  /*e5d0*/  FMUL.FTZ R20, R20, c[0x0][0x2ec] ;  /* 0x0000bb0014147a20 */ /* 0x000fe40000410000 */
[----:B------:R-:W1:Y:S01]  /*e5e0*/  MUFU.TANH R150, R23 ;  /* 0x0000001700967308 */ /* 0x000e620000002400 */
[----:B------:R-:W-:Y:S01]  /*e5f0*/  BAR.SYNC.DEFER_BLOCKING 0x0 ;  /* 0x0000000000007b1d */ /* 0x000fe20000010000 */
[----:B------:R-:W-:Y:S01]  /*e600*/  FMUL.FTZ R22, R22, c[0x0][0x2ec] ;  /* 0x0000bb0016167a20 */ /* 0x000fe20000410000 */
[-C--:B-----5:R-:W-:Y:S05]  /*e610*/  HMMA.16816.F32.BF16 R36, R156, R8.reuse, R36 ;  /* 0x000000089c24723c */ /* 0x0a0fea0000041824 */
[----:B------:R-:W-:Y:S02]  /*e620*/  FMUL.FTZ R25, R25, c[0x0][0x2ec] ;  /* 0x0000bb0019197a20 */ /* 0x000fe40000410000 */
[----:B------:R-:W1:Y:S01]  /*e630*/  MUFU.TANH R148, R20 ;  /* 0x0000001400947308 */ /* 0x000e620000002400 */
[----:B------:R-:W-:Y:S01]  /*e640*/  FMUL.FTZ R27, R27, c[0x0][0x2ec] ;  /* 0x0000bb001b1b7a20 */ /* 0x000fe20000410000 */
[C---:B------:R-:W-:Y:S04]  /*e650*/  HMMA.16816.F32.BF16 R40, R76.reuse, R8, R40 ;  /* 0x000000084c28723c */ /* 0x040fe80000041828 */
[----:B------:R-:W-:Y:S02]  /*e660*/  FMUL.FTZ R29, R29, c[0x0][0x2ec] ;  /* 0x0000bb001d1d7a20 */ /* 0x000fe40000410000 */
[----:B------:R-:W-:Y:S02]  /*e670*/  FMUL.FTZ R31, R31, c[0x0][0x2ec] ;  /* 0x0000bb001f1f7a20 */ /* 0x000fe40000410000 */
[----:B------:R-:W2:Y:S01]  /*e680*/  MUFU.TANH R151, R22 ;  /* 0x0000001600977308 */ /* 0x000ea20000002400 */
[-C--:B------:R-:W-:Y:S03]  /*e690*/  HMMA.16816.F32.BF16 R44, R76, R10.reuse, R44 ;  /* 0x0000000a4c2c723c */ /* 0x080fe6000004182c */
[----:B------:R-:W-:Y:S02]  /*e6a0*/  FMUL.FTZ R35, R35, c[0x0][0x2ec] ;  /* 0x0000bb0023237a20 */ /* 0x000fe40000410000 */
[----:B------:R-:W-:Y:S02]  /*e6b0*/  FMUL.FTZ R21, R21, c[0x0][0x2ec] ;  /* 0x0000bb0015157a20 */ /* 0x000fe40000410000 */
[----:B------:R-:W-:Y:S01]  /*e6c0*/  FMUL.FTZ R36, R36, c[0x0][0x2ec] ;  /* 0x0000bb0024247a20 */ /* 0x000fe20000410000 */
[C---:B------:R-:W-:Y:S01]  /*e6d0*/  HMMA.16816.F32.BF16 R48, R156.reuse, R10, R48 ;  /* 0x0000000a9c30723c */ /* 0x040fe20000041830 */
[----:B------:R-:W2:Y:S03]  /*e6e0*/  MUFU.TANH R167, R25 ;  /* 0x0000001900a77308 */ /* 0x000ea60000002400 */
        /* <DEDUP_REMOVED lines=8> */
[----:B------:R5:W2:Y:S01]  /*e770*/  MUFU.TANH R162, R29 ;  /* 0x0000001d00a27308 */ /* 0x000aa20000002400 */
[----:B------:R-:W-:Y:S02]  /*e780*/  FMUL.FTZ R26, R26, c[0x0][0x2ec] ;  /* 0x0000bb001a1a7a20 */ /* 0x000fe40000410000 */
[-C--:B------:R-:W-:Y:S04]  /*e790*/  HMMA.16816.F32.BF16 R60, R76, R6.reuse, R60 ;  /* 0x000000064c3c723c */ /* 0x080fe8000004183c */
[----:B------:R-:W-:Y:S02]  /*e7a0*/  FMUL.FTZ R28, R28, c[0x0][0x2ec] ;  /* 0x0000bb001c1c7a20 */ /* 0x000fe40000410000 */
[----:B------:R-:W-:Y:S01]  /*e7b0*/  FMUL.FTZ R30, R30, c[0x0][0x2ec] ;  /* 0x0000bb001e1e7a20 */ /* 0x000fe20000410000 */
[----:B------:R2:W2:Y:S01]  /*e7c0*/  MUFU.TANH R174, R31 ;  /* 0x0000001f00ae7308 */ /* 0x0004a20000002400 */
[----:B------:R-:W-:Y:S04]  /*e7d0*/  HMMA.16816.F32.BF16 R64, R156, R6, R64 ;  /* 0x000000069c40723c */ /* 0x000fe80000041840 */
[----:B-1----:R-:W-:Y:S02]  /*e7e0*/  FMUL.FTZ R27, R48, c[0x0][0x2ec] ;  /* 0x0000bb00301b7a20 */ /* 0x002fe40000410000 */
[----:B------:R-:W-:Y:S02]  /*e7f0*/  FMUL.FTZ R32, R32, c[0x0][0x2ec] ;  /* 0x0000bb0020207a20 */ /* 0x000fe40000410000 */
[----:B------:R-:W-:Y:S01]  /*e800*/  FMUL.FTZ R56, R56, c[0x0][0x2ec] ;  /* 0x0000bb0038387a20 */ /* 0x000fe20000410000 */
[----:B------:R1:W1:Y:S03]  /*e810*/  MUFU.TANH R72, R35 ;  /* 0x0000002300487308 */ /* 0x0002660000002400 */
[----:B------:R-:W-:Y:S02]  /*e820*/  FMUL.FTZ R57, R57, c[0x0][0x2ec] ;  /* 0x0000bb0039397a20 */ /* 0x000fe40000410000 */
[----:B-----5:R-:W-:Y:S02]  /*e830*/  FMUL.FTZ R29, R49, c[0x0][0x2ec] ;  /* 0x0000bb00311d7a20 */ /* 0x020fe40000410000 */
[----:B------:R-:W-:Y:S02]  /*e840*/  FMUL.FTZ R60, R60, c[0x0][0x2ec] ;  /* 0x0000bb003c3c7a20 */ /* 0x000fe40000410000 */
[----:B------:R-:W-:Y:S01]  /*e850*/  FMUL.FTZ R61, R61, c[0x0][0x2ec] ;  /* 0x0000bb003d3d7a20 */ /* 0x000fe20000410000 */
[----:B------:R5:W3:Y:S01]  /*e860*/  MUFU.TANH R14, R36 ;  /* 0x00000024000e7308 */ /* 0x000ae20000002400 */
[----:B------:R-:W-:Y:S02]  /*e870*/  FMUL.FTZ R62, R62, c[0x0][0x2ec] ;  /* 0x0000bb003e3e7a20 */ /* 0x000fe40000410000 */
[----:B------:R-:W-:Y:S02]  /*e880*/  FMUL.FTZ R63, R63, c[0x0][0x2ec] ;  /* 0x0000bb003f3f7a20 */ /* 0x000fe40000410000 */
[----:B--2---:R-:W-:Y:S02]  /*e890*/  FMUL.FTZ R31, R52, c[0x0][0x2ec] ;  /* 0x0000bb00341f7a20 */ /* 0x004fe40000410000 */
[----:B------:R-:W-:Y:S02]  /*e8a0*/  FMUL.FTZ R20, R64, c[0x0][0x2ec] ;  /* 0x0000bb0040147a20 */ /* 0x000fe40000410000 */
[----:B------:R-:W-:Y:S01]  /*e8b0*/  FMUL.FTZ R15, R65, c[0x0][0x2ec] ;  /* 0x0000bb00410f7a20 */ /* 0x000fe20000410000 */
[----:B------:R2:W2:Y:S01]  /*e8c0*/  MUFU.TANH R23, R37 ;  /* 0x0000002500177308 */ /* 0x0004a20000002400 */
[----:B------:R-:W-:Y:S02]  /*e8d0*/  FMUL.FTZ R22, R66, c[0x0][0x2ec] ;  /* 0x0000bb0042167a20 */ /* 0x000fe40000410000 */
[----:B------:R-:W-:Y:S02]  /*e8e0*/  FMUL.FTZ R25, R67, c[0x0][0x2ec] ;  /* 0x0000bb0043197a20 */ /* 0x000fe40000410000 */
[----:B-1----:R-:W-:Y:S02]  /*e8f0*/  FMUL.FTZ R35, R55, c[0x0][0x2ec] ;  /* 0x0000bb0037237a20 */ /* 0x002fe40000410000 */
[----:B------:R-:W-:Y:S02]  /*e900*/  FMUL.FTZ R33, R33, c[0x0][0x2ec] ;  /* 0x0000bb0021217a20 */ /* 0x000fe40000410000 */
[----:B------:R-:W-:Y:S01]  /*e910*/  FMUL.FTZ R34, R34, c[0x0][0x2ec] ;  /* 0x0000bb0022227a20 */ /* 0x000fe20000410000 */
[----:B------:R1:W1:Y:S01]  /*e920*/  MUFU.TANH R70, R38 ;  /* 0x0000002600467308 */ /* 0x0002620000002400 */
[----:B------:R-:W-:Y:S02]  /*e930*/  FMUL.FTZ R40, R40, c[0x0][0x2ec] ;  /* 0x0000bb0028287a20 */ /* 0x000fe40000410000 */
        /* <DEDUP_REMOVED lines=12> */
[----:B-1----:R-:W-:Y:S07]  /*ea00*/  FMUL.FTZ R38, R51, c[0x0][0x2ec] ;  /* 0x0000bb0033267a20 */ /* 0x002fee0000410000 */
[----:B------:R1:W1:Y:S01]  /*ea10*/  MUFU.TANH R155, R18 ;  /* 0x00000012009b7308 */ /* 0x0002620000002400 */
[----:B-----5:R-:W-:Y:S09]  /*ea20*/  FMUL.FTZ R39, R50, c[0x0][0x2ec] ;  /* 0x0000bb0032277a20 */ /* 0x020ff20000410000 */
        /* <DEDUP_REMOVED lines=38> */
.L_x_1673:
[----:B------:R-:W2:Y:S08]  /*ec90*/  S2R R0, SR_TID.X ;  /* 0x0000000000007919 */ /* 0x000eb00000002100 */
[----:B------:R-:W-:Y:S01]  /*eca0*/  LDSM.16.MT88.4 R52, [R190+0x6000] ;  /* 0x00600000be34783b */ /* 0x000fe20000004200 */
[----:B--2---:R-:W-:Y:S05]  /*ecb0*/  IMAD.SHL.U32 R0, R0, 0x2, RZ ;  /* 0x0000000200007824 */ /* 0x004fea00078e00ff */
[----:B------:R-:W-:Y:S05]  /*ecc0*/  LOP3.LUT R0, R0, 0x6, RZ, 0xc0, !PT ;  /* 0x0000000600007812 */ /* 0x000fea00078ec0ff */
[----:B------:R-:W-:Y:S05]  /*ecd0*/  IMAD R0, R211, 0x40, R0 ;  /* 0x00000040d3007824 */ /* 0x000fea00078e0200 */
[C---:B------:R-:W-:Y:S02]  /*ece0*/  ISETP.GE.AND P1, PT, R0.reuse, R204, PT ;  /* 0x000000cc0000720c */ /* 0x040fe40003f26270 */
[C---:B------:R-:W-:Y:S02]  /*ecf0*/  IADD3 R13, R0.reuse, 0x9, RZ ;  /* 0x00000009000d7810 */ /* 0x040fe40007ffe0ff */
[C---:B------:R-:W-:Y:S02]  /*ed00*/  ISETP.GE.OR P1, PT, R0.reuse, R208, !P1 ;  /* 0x000000d00000720c */ /* 0x040fe40004f26670 */
[C---:B-1----:R-:W-:Y:S02]  /*ed10*/  IADD3 R9, R0.reuse, 0x19, RZ ;  /* 0x0000001900097810 */ /* 0x042fe40007ffe0ff */
[----:B------:R-:W-:Y:S02]  /*ed20*/  FSEL R26, R169, -INF , !P1 ;  /* 0xff800000a91a7808 */ /* 0x000fe40004800000 */
[CC--:B------:R-:W-:Y:S02]  /*ed30*/  ISETP.GE.AND P1, PT, R13.reuse, R206.reuse, PT ;  /* 0x000000ce0d00720c */ /* 0x0c0fe40003f26270 */
[C---:B------:R-:W-:Y:S02]  /*ed40*/  ISETP.GE.AND P5, PT, R0.reuse, R206, PT ;  /* 0x000000ce0000720c */ /* 0x040fe40003fa6270 */
[-C--:B------:R-:W-:Y:S02]  /*ed50*/  ISETP.GE.OR P1, PT, R13, R210.reuse, !P1 ;  /* 0x000000d20d00720c */ /* 0x080fe40004f26670 */
[C---:B------:R-:W-:Y:S02]  /*ed60*/  IADD3 R2, R0.reuse, 0x1, RZ ;  /* 0x0000000100027810 */ /* 0x040fe40007ffe0ff */
[----:B------:R-:W-:Y:S02]  /*ed70*/  FSEL R24, R149, -INF , !P1 ;  /* 0xff80000095187808 */ /* 0x000fe40004800000 */
[----:B------:R-:W-:Y:S02]  /*ed80*/  ISETP.GE.OR P5, PT, R0, R210, !P5 ;  /* 0x000000d20000720c */ /* 0x000fe40006fa6670 */
[C---:B------:R-:W-:Y:S02]  /*ed90*/  ISETP.GE.AND P1, PT, R9.reuse, R206, PT ;  /* 0x000000ce0900720c */ /* 0x040fe40003f26270 */
[----:B------:R-:W-:Y:S02]  /*eda0*/  FSEL R16, R166, -INF , !P5 ;  /* 0xff800000a6107808 */ /* 0x000fe40006800000 */
[----:B------:R-:W-:Y:S02]  /*edb0*/  ISETP.GE.AND P2, PT, R2, R204, PT ;  /* 0x000000cc0200720c */ /* 0x000fe40003f46270 */
[----:B------:R-:W-:Y:S02]  /*edc0*/  IADD3 R8, R0, 0x20, RZ ;  /* 0x0000002000087810 */ /* 0x000fe40007ffe0ff */
[----:B------:R-:W-:Y:S02]  /*edd0*/  ISETP.GE.OR P1, PT, R9, R210, !P1 ;  /* 0x000000d20900720c */ /* 0x000fe40004f26670 */
[C---:B------:R-:W-:Y:S02]  /*ede0*/  ISETP.GE.AND P4, PT, R2.reuse, R206, PT ;  /* 0x000000ce0200720c */ /* 0x040fe40003f86270 */
[C---:B------:R-:W-:Y:S02]  /*edf0*/  ISETP.GE.AND P3, PT, R2.reuse, R205, PT ;  /* 0x000000cd0200720c */ /* 0x040fe40003f66270 */
[----:B------:R-:W-:Y:S02]  /*ee00*/  ISETP.GE.AND P6, PT, R2, R203, PT ;  /* 0x000000cb0200720c */ /* 0x000fe40003fc6270 */
[C---:B------:R-:W-:Y:S02]  /*ee10*/  ISETP.GE.AND P0, PT, R0.reuse, R205, PT ;  /* 0x000000cd0000720c */ /* 0x040fe40003f06270 */
[----:B------:R-:W-:Y:S02]  /*ee20*/  ISETP.GE.AND P5, PT, R0, R203, PT ;  /* 0x000000cb0000720c */ /* 0x000fe40003fa6270 */
[C---:B------:R-:W-:Y:S02]  /*ee30*/  ISETP.GE.OR P2, PT, R2.reuse, R208, !P2 ;  /* 0x000000d00200720c */ /* 0x040fe40005746670 */
[----:B------:R-:W-:Y:S02]  /*ee40*/  FSEL R34, R19, -INF , !P1 ;  /* 0xff80000013227808 */ /* 0x000fe40004800000 */
[C---:B------:R-:W-:Y:S02]  /*ee50*/  ISETP.GE.OR P4, PT, R2.reuse, R210, !P4 ;  /* 0x000000d20200720c */ /* 0x040fe40006786670 */
[-C--:B------:R-:W-:Y:S02]  /*ee60*/  ISETP.GE.OR P3, PT, R2, R209.reuse, !P3 ;  /* 0x000000d10200720c */ /* 0x080fe40005f66670 */
[C---:B------:R-:W-:Y:S02]  /*ee70*/  IADD3 R12, R0.reuse, 0x10, RZ ;  /* 0x00000010000c7810 */ /* 0x040fe40007ffe0ff */
[C---:B------:R-:W-:Y:S02]  /*ee80*/  ISETP.GE.OR P0, PT, R0.reuse, R209, !P0 ;  /* 0x000000d10000720c */ /* 0x040fe40004706670 */
[-C--:B------:R-:W-:Y:S02]  /*ee90*/  ISETP.GE.OR P5, PT, R0, R207.reuse, !P5 ;  /* 0x000000cf0000720c */ /* 0x080fe40006fa6670 */
[-C--:B------:R-:W-:Y:S02]  /*eea0*/  ISETP.GE.AND P1, PT, R8, R206.reuse, PT ;  /* 0x000000ce0800720c */ /* 0x080fe40003f26270 */
[----:B------:R-:W-:Y:S02]  /*eeb0*/  ISETP.GE.OR P6, PT, R2, R207, !P6 ;  /* 0x000000cf0200720c */ /* 0x000fe400077c6670 */
[----:B------:R-:W-:Y:S02]  /*eec0*/  IADD3 R2, R0, 0x8, RZ ;  /* 0x0000000800027810 */ /* 0x000fe40007ffe0ff */
[----:B------:R-:W-:Y:S02]  /*eed0*/  FSEL R18, R170, -INF , !P0 ;  /* 0xff800000aa127808 */ /* 0x000fe40004000000 */
[----:B------:R-:W-:Y:S02]  /*eee0*/  FSEL R28, R160, -INF , !P5 ;  /* 0xff800000a01c7808 */ /* 0x000fe40006800000 */
[-C--:B------:R-:W-:Y:S02]  /*eef0*/  ISETP.GE.AND P0, PT, R2, R206.reuse, PT ;  /* 0x000000ce0200720c */ /* 0x080fe40003f06270 */
[----:B------:R-:W-:Y:S02]  /*ef00*/  ISETP.GE.AND P5, PT, R12, R206, PT ;  /* 0x000000ce0c00720c */ /* 0x000fe40003fa6270 */
[-C--:B------:R-:W-:Y:S02]  /*ef10*/  ISETP.GE.OR P1, PT, R8, R210.reuse, !P1 ;  /* 0x000000d20800720c */ /* 0x080fe40004f26670 */
[C---:B------:R-:W-:Y:S02]  /*ef20*/  IADD3 R7, R0.reuse, 0x21, RZ ;  /* 0x0000002100077810 */ /* 0x040fe40007ffe0ff */
[----:B------:R-:W-:Y:S02]  /*ef30*/  IADD3 R11, R0, 0x11, RZ ;  /* 0x00000011000b7810 */ /* 0x000fe40007ffe0ff */
[-C--:B------:R-:W-:Y:S02]  /*ef40*/  ISETP.GE.OR P0, PT, R2, R210.reuse, !P0 ;  /* 0x000000d20200720c */ /* 0x080fe40004706670 */
[----:B------:R-:W-:Y:S02]  /*ef50*/  ISETP.GE.OR P5, PT, R12, R210, !P5 ;  /* 0x000000d20c00720c */ /* 0x000fe40006fa6670 */
[C---:B------:R-:W-:Y:S02]  /*ef60*/  IADD3 R6, R0.reuse, 0x28, RZ ;  /* 0x0000002800067810 */ /* 0x040fe40007ffe0ff */
[----:B------:R-:W-:Y:S02]  /*ef70*/  IADD3 R10, R0, 0x18, RZ ;  /* 0x00000018000a7810 */ /* 0x000fe40007ffe0ff */
[----:B------:R-:W-:Y:S02]  /*ef80*/  FSEL R58, R14, -INF , !P1 ;  /* 0xff8000000e3a7808 */ /* 0x000fe40004800000 */
[-C--:B------:R-:W-:Y:S02]  /*ef90*/  ISETP.GE.AND P1, PT, R7, R206.reuse, PT ;  /* 0x000000ce0700720c */ /* 0x080fe40003f26270 */
[----:B------:R-:W-:Y:S02]  /*efa0*/  FSEL R21, R152, -INF , !P0 ;  /* 0xff80000098157808 */ /* 0x000fe40004000000 */
[----:B------:R-:W-:Y:S02]  /*efb0*/  FSEL R17, R171, -INF , !P4 ;  /* 0xff800000ab117808 */ /* 0x000fe40006000000 */
[----:B------:R-:W-:Y:S02]  /*efc0*/  ISETP.GE.AND P4, PT, R11, R206, PT ;  /* 0x000000ce0b00720c */ /* 0x000fe40003f86270 */
[----:B------:R-:W-:Y:S02]  /*efd0*/  FSEL R19, R175, -INF , !P3 ;  /* 0xff800000af137808 */ /* 0x000fe40005800000 */
[----:B------:R-:W-:Y:S02]  /*efe0*/  ISETP.GE.OR P1, PT, R7, R210, !P1 ;  /* 0x000000d20700720c */ /* 0x000fe40004f26670 */
[-C--:B------:R-:W-:Y:S02]  /*eff0*/  ISETP.GE.AND P3, PT, R6, R206.reuse, PT ;  /* 0x000000ce0600720c */ /* 0x080fe40003f66270 */
[----:B------:R-:W-:Y:S02]  /*f000*/  ISETP.GE.AND P0, PT, R10, R206, PT ;  /* 0x000000ce0a00720c */ /* 0x000fe40003f06270 */
[----:B------:R-:W-:Y:S02]  /*f010*/  FSEL R30, R148, -INF , !P5 ;  /* 0xff800000941e7808 */ /* 0x000fe40006800000 */
[C---:B------:R-:W-:Y:S02]  /*f020*/  ISETP.GE.AND P5, PT, R2.reuse, R205, PT ;  /* 0x000000cd0200720c */ /* 0x040fe40003fa6270 */
[-C--:B------:R-:W-:Y:S02]  /*f030*/  ISETP.GE.OR P4, PT, R11, R210.reuse, !P4 ;  /* 0x000000d20b00720c */ /* 0x080fe40006786670 */
[----:B------:R-:W-:Y:S02]  /*f040*/  ISETP.GE.OR P5, PT, R2, R209, !P5 ;  /* 0x000000d10200720c */ /* 0x000fe40006fa6670 */
[----:B------:R-:W-:Y:S02]  /*f050*/  FSEL R59, R23, -INF , !P1 ;  /* 0xff800000173b7808 */ /* 0x000fe40004800000 */
[-C--:B------:R-:W-:Y:S02]  /*f060*/  ISETP.GE.OR P0, PT, R10, R210.reuse, !P0 ;  /* 0x000000d20a00720c */ /* 0x080fe40004706670 */
[----:B------:R-:W-:Y:S02]  /*f070*/  IADD3 R5, R0, 0x29, RZ ;  /* 0x0000002900057810 */ /* 0x000fe40007ffe0ff */
[----:B------:R-:W-:Y:S02]  /*f080*/  ISETP.GE.AND P1, PT, R13, R205, PT ;  /* 0x000000cd0d00720c */ /* 0x000fe40003f26270 */
[----:B------:R-:W-:Y:S02]  /*f090*/  ISETP.GE.OR P3, PT, R6, R210, !P3 ;  /* 0x000000d20600720c */ /* 0x000fe40005f66670 */
[----:B------:R-:W-:Y:S02]  /*f0a0*/  FSEL R23, R155, -INF , !P5 ;  /* 0xff8000009b177808 */ /* 0x000fe40006800000 */
[----:B------:R-:W-:Y:S02]  /*f0b0*/  FSEL R32, R147, -INF , !P4 ;  /* 0xff80000093207808 */ /* 0x000fe40006000000 */
[----:B------:R-:W-:Y:S02]  /*f0c0*/  FSEL R33, R71, -INF , !P0 ;  /* 0xff80000047217808 */ /* 0x000fe40004000000 */
[----:B------:R-:W-:Y:S02]  /*f0d0*/  IADD3 R4, R0, 0x30, RZ ;  /* 0x0000003000047810 */ /* 0x000fe40007ffe0ff */
[----:B------:R-:W-:Y:S02]  /*f0e0*/  ISETP.GE.AND P5, PT, R5, R206, PT ;  /* 0x000000ce0500720c */ /* 0x000fe40003fa6270 */
[----:B------:R-:W-:Y:S02]  /*f0f0*/  ISETP.GE.OR P1, PT, R13, R209, !P1 ;  /* 0x000000d10d00720c */ /* 0x000fe40004f26670 */
[----:B------:R-:W-:Y:S02]  /*f100*/  FSEL R158, R27, -INF , !P3 ;  /* 0xff8000001b9e7808 */ /* 0x000fe40005800000 */
[----:B------:R-:W-:Y:S02]  /*f110*/  ISETP.GE.AND P3, PT, R12, R205, PT ;  /* 0x000000cd0c00720c */ /* 0x000fe40003f66270 */
[C---:B------:R-:W-:Y:S02]  /*f120*/  ISETP.GE.AND P4, PT, R2.reuse, R204, PT ;  /* 0x000000cc0200720c */ /* 0x040fe40003f86270 */
[----:B------:R-:W-:Y:S02]  /*f130*/  ISETP.GE.AND P0, PT, R2, R203, PT ;  /* 0x000000cb0200720c */ /* 0x000fe40003f06270 */
[----:B------:R-:W-:Y:S02]  /*f140*/  FSEL R27, R154, -INF , !P1 ;  /* 0xff8000009a1b7808 */ /* 0x000fe40004800000 */
[----:B------:R-:W-:Y:S02]  /*f150*/  ISETP.GE.OR P4, PT, R2, R208, !P4 ;  /* 0x000000d00200720c */ /* 0x000fe40006786670 */
[----:B------:R-:W-:Y:S02]  /*f160*/  ISETP.GE.OR P5, PT, R5, R210, !P5 ;  /* 0x000000d20500720c */ /* 0x000fe40006fa6670 */
[----:B------:R-:W-:Y:S02]  /*f170*/  ISETP.GE.OR P3, PT, R12, R209, !P3 ;  /* 0x000000d10c00720c */ /* 0x000fe40005f66670 */
[----:B------:R-:W-:Y:S02]  /*f180*/  ISETP.GE.OR P0, PT, R2, R207, !P0 ;  /* 0x000000cf0200720c */ /* 0x000fe40004706670 */
[----:B------:R-:W-:Y:S02]  /*f190*/  IADD3 R2, R0, 0x31, RZ ;  /* 0x0000003100027810 */ /* 0x000fe40007ffe0ff */
[-C--:B------:R-:W-:Y:S02]  /*f1a0*/  ISETP.GE.AND P1, PT, R4, R206.reuse, PT ;  /* 0x000000ce0400720c */ /* 0x080fe40003f26270 */
[----:B------:R-:W-:Y:S02]  /*f1b0*/  FSEL R159, R29, -INF , !P5 ;  /* 0xff8000001d9f7808 */ /* 0x000fe40006800000 */
[----:B------:R-:W-:Y:S02]  /*f1c0*/  ISETP.GE.AND P5, PT, R11, R205, PT ;  /* 0x000000cd0b00720c */ /* 0x000fe40003fa6270 */
[----:B------:R-:W-:Y:S02]  /*f1d0*/  FSEL R29, R151, -INF , !P3 ;  /* 0xff800000971d7808 */ /* 0x000fe40005800000 */
[----:B------:R-:W-:Y:S02]  /*f1e0*/  ISETP.GE.AND P3, PT, R2, R206, PT ;  /* 0x000000ce0200720c */ /* 0x000fe40003f66270 */
[-C--:B------:R-:W-:Y:S02]  /*f1f0*/  ISETP.GE.OR P1, PT, R4, R210.reuse, !P1 ;  /* 0x000000d20400720c */ /* 0x080fe40004f26670 */
[----:B------:R-:W-:Y:S02]  /*f200*/  ISETP.GE.OR P5, PT, R11, R209, !P5 ;  /* 0x000000d10b00720c */ /* 0x000fe40006fa6670 */
[----:B------:R-:W-:Y:S02]  /*f210*/  ISETP.GE.OR P3, PT, R2, R210, !P3 ;  /* 0x000000d20200720c */ /* 0x000fe40005f66670 */
[----:B------:R-:W-:Y:S02]  /*f220*/  IADD3 R14, R0, 0x38, RZ ;  /* 0x00000038000e7810 */ /* 0x000fe40007ffe0ff */
[----:B------:R-:W-:Y:S02]  /*f230*/  FSEL R213, R31, -INF , !P1 ;  /* 0xff8000001fd57808 */ /* 0x000fe40004800000 */
[-C--:B------:R-:W-:Y:S02]  /*f240*/  ISETP.GE.AND P1, PT, R10, R205.reuse, PT ;  /* 0x000000cd0a00720c */ /* 0x080fe40003f26270 */
[----:B------:R-:W-:Y:S02]  /*f250*/  FSEL R221, R37, -INF , !P3 ;  /* 0xff80000025dd7808 */ /* 0x000fe40005800000 */
[C---:B------:R-:W-:Y:S02]  /*f260*/  ISETP.GE.AND P3, PT, R9.reuse, R205, PT ;  /* 0x000000cd0900720c */ /* 0x040fe40003f66270 */
[----:B------:R-:W-:Y:S02]  /*f270*/  IADD3 R0, R0, 0x39, RZ ;  /* 0x0000003900007810 */ /* 0x000fe40007ffe0ff */
[----:B------:R-:W-:Y:S02]  /*f280*/  FSEL R31, R150, -INF , !P5 ;  /* 0xff800000961f7808 */ /* 0x000fe40006800000 */
[----:B------:R-:W-:Y:S02]  /*f290*/  ISETP.GE.AND P5, PT, R14, R206, PT ;  /* 0x000000ce0e00720c */ /* 0x000fe40003fa6270 */
[-C--:B------:R-:W-:Y:S02]  /*f2a0*/  ISETP.GE.OR P1, PT, R10, R209.reuse, !P1 ;  /* 0x000000d10a00720c */ /* 0x080fe40004f26670 */
[----:B------:R-:W-:Y:S02]  /*f2b0*/  ISETP.GE.OR P5, PT, R14, R210, !P5 ;  /* 0x000000d20e00720c */ /* 0x000fe40006fa6670 */
[----:B------:R-:W-:Y:S02]  /*f2c0*/  ISETP.GE.OR P3, PT, R9, R209, !P3 ;  /* 0x000000d10900720c */ /* 0x000fe40005f66670 */
[----:B------:R-:W-:Y:S02]  /*f2d0*/  FSEL R40, R73, -INF , !P1 ;  /* 0xff80000049287808 */ /* 0x000fe40004800000 */
[----:B------:R-:W-:Y:S02]  /*f2e0*/  ISETP.GE.AND P1, PT, R0, R206, PT ;  /* 0x000000ce0000720c */ /* 0x000fe40003f26270 */
[----:B------:R-:W-:Y:S02]  /*f2f0*/  FSEL R233, R20, -INF , !P5 ;  /* 0xff80000014e97808 */ /* 0x000fe40006800000 */
[-C--:B------:R-:W-:Y:S02]  /*f300*/  ISETP.GE.AND P5, PT, R8, R205.reuse, PT ;  /* 0x000000cd0800720c */ /* 0x080fe40003fa6270 */
[----:B------:R-:W-:Y:S02]  /*f310*/  ISETP.GE.OR P1, PT, R0, R210, !P1 ;  /* 0x000000d20000720c */ /* 0x000fe40004f26670 */
[----:B------:R-:W-:Y:S02]  /*f320*/  FSEL R41, R72, -INF , !P3 ;  /* 0xff80000048297808 */ /* 0x000fe40005800000 */
[----:B------:R-:W-:Y:S02]  /*f330*/  ISETP.GE.AND P3, PT, R7, R205, PT ;  /* 0x000000cd0700720c */ /* 0x000fe40003f66270 */
[----:B------:R-:W-:Y:S02]  /*f340*/  ISETP.GE.OR P5, PT, R8, R209, !P5 ;  /* 0x000000d10800720c */ /* 0x000fe40006fa6670 */
[----:B------:R-:W-:Y:S02]  /*f350*/  FSEL R238, R15, -INF , !P1 ;  /* 0xff8000000fee7808 */ /* 0x000fe40004800000 */
[----:B------:R-:W-:Y:S02]  /*f360*/  FMNMX.FTZ R15, R16, R3, !PT ;  /* 0x00000003100f7209 */ /* 0x000fe40007810000 */
[----:B------:R-:W-:Y:S02]  /*f370*/  ISETP.GE.OR P3, PT, R7, R209, !P3 ;  /* 0x000000d10700720c */ /* 0x000fe40005f66670 */
[----:B------:R-:W-:Y:S02]  /*f380*/  FMNMX.FTZ R15, R17, R15, !PT ;  /* 0x0000000f110f7209 */ /* 0x000fe40007810000 */
[----:B------:R-:W-:Y:S02]  /*f390*/  FSEL R150, R69, -INF , !P3 ;  /* 0xff80000045967808 */ /* 0x000fe40005800000 */
[-C--:B------:R-:W-:Y:S02]  /*f3a0*/  ISETP.GE.AND P3, PT, R4, R205.reuse, PT ;  /* 0x000000cd0400720c */ /* 0x080fe40003f66270 */
[----:B------:R-:W-:Y:S02]  /*f3b0*/  FSEL R149, R70, -INF , !P5 ;  /* 0xff80000046957808 */ /* 0x000fe40006800000 */
[----:B------:R-:W-:Y:S02]  /*f3c0*/  ISETP.GE.AND P5, PT, R5, R205, PT ;  /* 0x000000cd0500720c */ /* 0x000fe40003fa6270 */
[----:B------:R-:W-:Y:S02]  /*f3d0*/  FMNMX.FTZ R15, R21, R15, !PT ;  /* 0x0000000f150f7209 */ /* 0x000fe40007810000 */
[-C--:B------:R-:W-:Y:S02]  /*f3e0*/  ISETP.GE.OR P5, PT, R5, R209.reuse, !P5 ;  /* 0x000000d10500720c */ /* 0x080fe40006fa6670 */
[----:B------:R-:W-:Y:S02]  /*f3f0*/  ISETP.GE.OR P3, PT, R4, R209, !P3 ;  /* 0x000000d10400720c */ /* 0x000fe40005f66670 */
[----:B------:R-:W-:Y:S02]  /*f400*/  ISETP.GE.AND P1, PT, R6, R205, PT ;  /* 0x000000cd0600720c */ /* 0x000fe40003f26270 */
[----:B------:R-:W-:Y:S02]  /*f410*/  FSEL R166, R38, -INF , !P5 ;  /* 0xff80000026a67808 */ /* 0x000fe40006800000 */
[----:B------:R-:W-:Y:S02]  /*f420*/  FSEL R216, R36, -INF , !P3 ;  /* 0xff80000024d87808 */ /* 0x000fe40005800000 */
[----:B------:R-:W-:Y:S02]  /*f430*/  ISETP.GE.OR P1, PT, R6, R209, !P1 ;  /* 0x000000d10600720c */ /* 0x000fe40004f26670 */
[----:B------:R-:W-:Y:S02]  /*f440*/  FMNMX.FTZ R15, R24, R15, !PT ;  /* 0x0000000f180f7209 */ /* 0x000fe40007810000 */
[-C--:B------:R-:W-:Y:S02]  /*f450*/  ISETP.GE.AND P5, PT, R14, R205.reuse, PT ;  /* 0x000000cd0e00720c */ /* 0x080fe40003fa6270 */
[----:B------:R-:W-:Y:S02]  /*f460*/  ISETP.GE.AND P3, PT, R0, R205, PT ;  /* 0x000000cd0000720c */ /* 0x000fe40003f66270 */
[----:B------:R-:W-:Y:S02]  /*f470*/  FSEL R160, R39, -INF , !P1 ;  /* 0xff80000027a07808 */ /* 0x000fe40004800000 */
[----:B------:R-:W-:Y:S01]  /*f480*/  ISETP.GE.OR P5, PT, R14, R209, !P5 ;  /* 0x000000d10e00720c */ /* 0x000fe20006fa6670 */
[----:B------:R-:W-:Y:S01]  /*f490*/  LDSM.16.MT88.4 R36, [R192+0x6000] ;  /* 0x00600000c024783b */ /* 0x000fe20000004200 */
[----:B------:R-:W-:Y:S02]  /*f4a0*/  FMNMX.FTZ R15, R30, R15, !PT ;  /* 0x0000000f1e0f7209 */ /* 0x000fe40007810000 */
[----:B------:R-:W-:Y:S02]  /*f4b0*/  ISETP.GE.AND P1, PT, R2, R205, PT ;  /* 0x000000cd0200720c */ /* 0x000fe40003f26270 */
[----:B------:R-:W-:Y:S02]  /*f4c0*/  ISETP.GE.OR P3, PT, R0, R209, !P3 ;  /* 0x000000d10000720c */ /* 0x000fe40005f66670 */
[----:B------:R-:W-:Y:S02]  /*f4d0*/  FSEL R239, R22, -INF , !P5 ;  /* 0xff80000016ef7808 */ /* 0x000fe40006800000 */
[----:B------:R-:W-:Y:S02]  /*f4e0*/  FSEL R22, R179, -INF , !P2 ;  /* 0xff800000b3167808 */ /* 0x000fe40005000000 */
[----:B------:R-:W-:Y:S02]  /*f4f0*/  FMNMX.FTZ R15, R32, R15, !PT ;  /* 0x0000000f200f7209 */ /* 0x000fe40007810000 */
[CC--:B------:R-:W-:Y:S02]  /*f500*/  ISETP.GE.AND P2, PT, R12.reuse, R204.reuse, PT ;  /* 0x000000cc0c00720c */ /* 0x0c0fe40003f46270 */
[----:B------:R-:W-:Y:S02]  /*f510*/  FSEL R240, R25, -INF , !P3 ;  /* 0xff80000019f07808 */ /* 0x000fe40005800000 */
[----:B------:R-:W-:Y:S02]  /*f520*/  ISETP.GE.AND P3, PT, R12, R203, PT ;  /* 0x000000cb0c00720c */ /* 0x000fe40003f66270 */
[----:B------:R-:W-:Y:S02]  /*f530*/  ISETP.GE.OR P1, PT, R2, R209, !P1 ;  /* 0x000000d10200720c */ /* 0x000fe40004f26670 */
[----:B------:R-:W-:Y:S02]  /*f540*/  ISETP.GE.AND P5, PT, R13, R203, PT ;  /* 0x000000cb0d00720c */ /* 0x000fe40003fa6270 */
[----:B------:R-:W-:Y:S02]  /*f550*/  FSEL R223, R35, -INF , !P1 ;  /* 0xff80000023df7808 */ /* 0x000fe40004800000 */
[----:B------:R-:W-:Y:S02]  /*f560*/  ISETP.GE.AND P1, PT, R13, R204, PT ;  /* 0x000000cc0d00720c */ /* 0x000fe40003f26270 */
[CC--:B------:R-:W-:Y:S02]  /*f570*/  ISETP.GE.OR P2, PT, R12.reuse, R208.reuse, !P2 ;  /* 0x000000d00c00720c */ /* 0x0c0fe40005746670 */
[----:B------:R-:W-:Y:S02]  /*f580*/  ISETP.GE.OR P3, PT, R12, R207, !P3 ;  /* 0x000000cf0c00720c */ /* 0x000fe40005f66670 */
[----:B------:R-:W-:Y:S02]  /*f590*/  FMNMX.FTZ R12, R33, R15, !PT ;  /* 0x0000000f210c7209 */ /* 0x000fe40007810000 */
[C---:B------:R-:W-:Y:S02]  /*f5a0*/  ISETP.GE.OR P1, PT, R13.reuse, R208, !P1 ;  /* 0x000000d00d00720c */ /* 0x040fe40004f26670 */
[----:B------:R-:W-:Y:S02]  /*f5b0*/  ISETP.GE.OR P5, PT, R13, R207, !P5 ;  /* 0x000000cf0d00720c */ /* 0x000fe40006fa6670 */
[----:B------:R-:W-:Y:S02]  /*f5c0*/  FMNMX.FTZ R13, R34, R12, !PT ;  /* 0x0000000c220d7209 */ /* 0x000fe40007810000 */
[----:B------:R-:W-:Y:S02]  /*f5d0*/  FMNMX.FTZ R12, R18, R68, !PT ;  /* 0x00000044120c7209 */ /* 0x000fe40007810000 */
[----:B------:R-:W-:Y:S02]  /*f5e0*/  FMNMX.FTZ R13, R58, R13, !PT ;  /* 0x0000000d3a0d7209 */ /* 0x000fe40007810000 */
[----:B------:R-:W-:Y:S02]  /*f5f0*/  FSEL R20, R177, -INF , !P1 ;  /* 0xff800000b1147808 */ /* 0x000fe40004800000 */
[----:B------:R-:W-:Y:S02]  /*f600*/  FMNMX.FTZ R73, R59, R13, !PT ;  /* 0x0000000d3b497209 */ /* 0x000fe40007810000 */
[----:B------:R-:W-:Y:S02]  /*f610*/  ISETP.GE.AND P1, PT, R11, R203, PT ;  /* 0x000000cb0b00720c */ /* 0x000fe40003f26270 */
[----:B------:R-:W-:Y:S02]  /*f620*/  FMNMX.FTZ R73, R158, R73, !PT ;  /* 0x000000499e497209 */ /* 0x000fe40007810000 */
[----:B------:R-:W-:Y:S02]  /*f630*/  FMNMX.FTZ R12, R19, R12, !PT ;  /* 0x0000000c130c7209 */ /* 0x000fe40007810000 */
        /* <DEDUP_REMOVED lines=9> */
[----:B------:R-:W-:Y:S02]  /*f6d0*/  FSEL R35, R164, -INF , !P2 ;  /* 0xff800000a4237808 */ /* 0x000fe40005000000 */
[----:B------:R-:W-:Y:S02]  /*f6e0*/  FSEL R25, R167, -INF , !P4 ;  /* 0xff800000a7197808 */ /* 0x000fe40006000000 */
[----:B------:R-:W-:Y:S02]  /*f6f0*/  FMNMX.FTZ R11, R29, R11, !PT ;  /* 0x0000000b1d0b7209 */ /* 0x000fe40007810000 */
[C---:B------:R-:W-:Y:S02]  /*f700*/  ISETP.GE.AND P2, PT, R10.reuse, R204, PT ;  /* 0x000000cc0a00720c */ /* 0x040fe40003f46270 */
[C---:B------:R-:W-:Y:S02]  /*f710*/  ISETP.GE.AND P4, PT, R10.reuse, R203, PT ;  /* 0x000000cb0a00720c */ /* 0x040fe40003f86270 */
[----:B------:R-:W-:Y:S02]  /*f720*/  FMNMX.FTZ R73, R233, R73, !PT ;  /* 0x00000049e9497209 */ /* 0x000fe40007810000 */
[----:B------:R-:W-:Y:S02]  /*f730*/  ISETP.GE.OR P2, PT, R10, R208, !P2 ;  /* 0x000000d00a00720c */ /* 0x000fe40005746670 */
[----:B------:R-:W-:Y:S02]  /*f740*/  FMNMX.FTZ R73, R238, R73, !PT ;  /* 0x00000049ee497209 */ /* 0x000fe40007810000 */
[----:B------:R-:W-:Y:S02]  /*f750*/  ISETP.GE.OR P4, PT, R10, R207, !P4 ;  /* 0x000000cf0a00720c */ /* 0x000fe40006786670 */
[----:B------:R-:W-:Y:S02]  /*f760*/  FMNMX.FTZ R10, R31, R11, !PT ;  /* 0x0000000b1f0a7209 */ /* 0x000fe40007810000 */
[----:B------:R-:W1:Y:S01]  /*f770*/  SHFL.BFLY PT, R11, R73, 0x2, 0x1f ;  /* 0x0c401f00490b7f89 */ /* 0x000e6200000e0000 */
[----:B------:R-:W-:Y:S02]  /*f780*/  FSEL R44, R153, -INF , !P2 ;  /* 0xff800000992c7808 */ /* 0x000fe40005000000 */
[----:B------:R-:W-:Y:S02]  /*f790*/  FMNMX.FTZ R10, R40, R10, !PT ;  /* 0x0000000a280a7209 */ /* 0x000fe40007810000 */
[----:B------:R-:W-:Y:S02]  /*f7a0*/  ISETP.GE.AND P2, PT, R9, R204, PT ;  /* 0x000000cc0900720c */ /* 0x000fe40003f46270 */
[----:B------:R-:W-:Y:S02]  /*f7b0*/  FMNMX.FTZ R10, R41, R10, !PT ;  /* 0x0000000a290a7209 */ /* 0x000fe40007810000 */
[----:B------:R-:W-:Y:S02]  /*f7c0*/  ISETP.GE.OR P2, PT, R9, R208, !P2 ;  /* 0x000000d00900720c */ /* 0x000fe40005746670 */
[----:B------:R-:W-:Y:S02]  /*f7d0*/  FSEL R13, R182, -INF , !P6 ;  /* 0xff800000b60d7808 */ /* 0x000fe40007000000 */
[----:B------:R-:W-:Y:S02]  /*f7e0*/  ISETP.GE.AND P6, PT, R8, R204, PT ;  /* 0x000000cc0800720c */ /* 0x000fe40003fc6270 */
[----:B------:R-:W-:Y:S02]  /*f7f0*/  FMNMX.FTZ R10, R149, R10, !PT ;  /* 0x0000000a950a7209 */ /* 0x000fe40007810000 */
[----:B------:R-:W-:Y:S02]  /*f800*/  FSEL R42, R162, -INF , !P2 ;  /* 0xff800000a22a7808 */ /* 0x000fe40005000000 */
[CC--:B------:R-:W-:Y:S02]  /*f810*/  ISETP.GE.AND P2, PT, R9.reuse, R203.reuse, PT ;  /* 0x000000cb0900720c */ /* 0x0c0fe40003f46270 */
[----:B------:R-:W-:Y:S02]  /*f820*/  FMNMX.FTZ R10, R150, R10, !PT ;  /* 0x0000000a960a7209 */ /* 0x000fe40007810000 */
[----:B------:R-:W-:Y:S02]  /*f830*/  ISETP.GE.OR P6, PT, R8, R208, !P6 ;  /* 0x000000d00800720c */ /* 0x000fe400077c6670 */
[----:B------:R-:W-:Y:S02]  /*f840*/  FSEL R12, R180, -INF , !P0 ;  /* 0xff800000b40c7808 */ /* 0x000fe40004000000 */
[----:B------:R-:W-:Y:S02]  /*f850*/  ISETP.GE.AND P0, PT, R8, R203, PT ;  /* 0x000000cb0800720c */ /* 0x000fe40003f06270 */
[-C--:B------:R-:W-:Y:S02]  /*f860*/  ISETP.GE.OR P2, PT, R9, R207.reuse, !P2 ;  /* 0x000000cf0900720c */ /* 0x080fe40005746670 */
[----:B------:R-:W-:Y:S02]  /*f870*/  FSEL R9, R181, -INF , !P5 ;  /* 0xff800000b5097808 */ /* 0x000fe40006800000 */
[----:B------:R-:W-:Y:S02]  /*f880*/  ISETP.GE.AND P5, PT, R6, R204, PT ;  /* 0x000000cc0600720c */ /* 0x000fe40003fa6270 */
[----:B------:R-:W-:Y:S02]  /*f890*/  ISETP.GE.OR P0, PT, R8, R207, !P0 ;  /* 0x000000cf0800720c */ /* 0x000fe40004706670 */
[----:B------:R-:W-:Y:S02]  /*f8a0*/  FMNMX.FTZ R8, R160, R10, !PT ;  /* 0x0000000aa0087209 */ /* 0x000fe40007810000 */
[----:B------:R-:W-:Y:S02]  /*f8b0*/  FSEL R156, R146, -INF , !P6 ;  /* 0xff800000929c7808 */ /* 0x000fe40007000000 */
[C---:B------:R-:W-:Y:S02]  /*f8c0*/  ISETP.GE.AND P6, PT, R7.reuse, R204, PT ;  /* 0x000000cc0700720c */ /* 0x040fe40003fc6270 */
[-C--:B------:R-:W-:Y:S02]  /*f8d0*/  ISETP.GE.OR P5, PT, R6, R208.reuse, !P5 ;  /* 0x000000d00600720c */ /* 0x080fe40006fa6670 */
[----:B------:R-:W-:Y:S02]  /*f8e0*/  ISETP.GE.OR P6, PT, R7, R208, !P6 ;  /* 0x000000d00700720c */ /* 0x000fe400077c6670 */
[----:B------:R-:W-:Y:S02]  /*f8f0*/  FMNMX.FTZ R8, R166, R8, !PT ;  /* 0x00000008a6087209 */ /* 0x000fe40007810000 */
[----:B------:R-:W-:Y:S02]  /*f900*/  FSEL R47, R172, -INF , !P4 ;  /* 0xff800000ac2f7808 */ /* 0x000fe40006000000 */
[----:B------:R-:W-:Y:S02]  /*f910*/  FSEL R157, R43, -INF , !P5 ;  /* 0xff8000002b9d7808 */ /* 0x000fe40006800000 */
[----:B------:R-:W-:Y:S02]  /*f920*/  FSEL R43, R176, -INF , !P1 ;  /* 0xff800000b02b7808 */ /* 0x000fe40004800000 */
[CC--:B------:R-:W-:Y:S02]  /*f930*/  ISETP.GE.AND P4, PT, R4.reuse, R203.reuse, PT ;  /* 0x000000cb0400720c */ /* 0x0c0fe40003f86270 */
[----:B------:R-:W-:Y:S02]  /*f940*/  ISETP.GE.AND P1, PT, R4, R204, PT ;  /* 0x000000cc0400720c */ /* 0x000fe40003f26270 */
[----:B------:R-:W-:Y:S02]  /*f950*/  FMNMX.FTZ R8, R216, R8, !PT ;  /* 0x00000008d8087209 */ /* 0x000fe40007810000 */
[----:B------:R-:W-:Y:S02]  /*f960*/  FSEL R155, R145, -INF , !P6 ;  /* 0xff800000919b7808 */ /* 0x000fe40007000000 */
[----:B------:R-:W-:Y:S02]  /*f970*/  ISETP.GE.AND P6, PT, R7, R203, PT ;  /* 0x000000cb0700720c */ /* 0x000fe40003fc6270 */
[----:B-1----:R-:W-:Y:S02]  /*f980*/  FMNMX.FTZ R73, R73, R11, !PT ;  /* 0x0000000b49497209 */ /* 0x002fe40007810000 */
[C---:B------:R-:W-:Y:S02]  /*f990*/  ISETP.GE.OR P4, PT, R4.reuse, R207, !P4 ;  /* 0x000000cf0400720c */ /* 0x040fe40006786670 */
[----:B------:R-:W-:Y:S02]  /*f9a0*/  ISETP.GE.OR P1, PT, R4, R208, !P1 ;  /* 0x000000d00400720c */ /* 0x000fe40004f26670 */
[----:B------:R-:W-:Y:S02]  /*f9b0*/  FMNMX.FTZ R4, R28, R75, !PT ;  /* 0x0000004b1c047209 */ /* 0x000fe40007810000 */
[----:B------:R-:W-:Y:S02]  /*f9c0*/  ISETP.GE.OR P6, PT, R7, R207, !P6 ;  /* 0x000000cf0700720c */ /* 0x000fe400077c6670 */
[----:B------:R-:W-:Y:S02]  /*f9d0*/  FMNMX.FTZ R7, R223, R8, !PT ;  /* 0x00000008df077209 */ /* 0x000fe40007810000 */
[----:B------:R-:W-:Y:S01]  /*f9e0*/  FSEL R46, R174, -INF , !P2 ;  /* 0xff800000ae2e7808 */ /* 0x000fe20005000000 */
[----:B------:R-:W1:Y:S01]  /*f9f0*/  SHFL.BFLY PT, R8, R73, 0x1, 0x1f ;  /* 0x0c201f0049087f89 */ /* 0x000e6200000e0000 */
[----:B------:R-:W-:Y:S02]  /*fa00*/  FMNMX.FTZ R4, R13, R4, !PT ;  /* 0x000000040d047209 */ /* 0x000fe40007810000 */
[----:B------:R-:W-:Y:S02]  /*fa10*/  FSEL R185, R56, -INF , !P1 ;  /* 0xff80000038b97808 */ /* 0x000fe40004800000 */
[C---:B------:R-:W-:Y:S02]  /*fa20*/  ISETP.GE.AND P1, PT, R2.reuse, R204, PT ;  /* 0x000000cc0200720c */ /* 0x040fe40003f26270 */
[C---:B------:R-:W-:Y:S02]  /*fa30*/  ISETP.GE.AND P2, PT, R2.reuse, R203, PT ;  /* 0x000000cb0200720c */ /* 0x040fe40003f46270 */
[C---:B------:R-:W-:Y:S02]  /*fa40*/  ISETP.GE.OR P1, PT, R2.reuse, R208, !P1 ;  /* 0x000000d00200720c */ /* 0x040fe40004f26670 */
[----:B------:R-:W-:Y:S02]  /*fa50*/  ISETP.GE.OR P2, PT, R2, R207, !P2 ;  /* 0x000000cf0200720c */ /* 0x000fe40005746670 */
[----:B------:R-:W-:Y:S02]  /*fa60*/  FMNMX.FTZ R2, R12, R4, !PT ;  /* 0x000000040c027209 */ /* 0x000fe40007810000 */
[----:B------:R-:W-:Y:S02]  /*fa70*/  FSEL R45, R173, -INF , !P3 ;  /* 0xff800000ad2d7808 */ /* 0x000fe40005800000 */
[----:B------:R-:W-:Y:S02]  /*fa80*/  FMNMX.FTZ R2, R9, R2, !PT ;  /* 0x0000000209027209 */ /* 0x000fe40007810000 */
[----:B------:R-:W-:Y:S02]  /*fa90*/  ISETP.GE.AND P5, PT, R5, R204, PT ;  /* 0x000000cc0500720c */ /* 0x000fe40003fa6270 */
[----:B------:R-:W-:Y:S02]  /*faa0*/  FMNMX.FTZ R2, R45, R2, !PT ;  /* 0x000000022d027209 */ /* 0x000fe40007810000 */
[----:B------:R-:W-:Y:S02]  /*fab0*/  ISETP.GE.AND P3, PT, R6, R203, PT ;  /* 0x000000cb0600720c */ /* 0x000fe40003f66270 */
[----:B------:R-:W-:Y:S02]  /*fac0*/  FMNMX.FTZ R2, R43, R2, !PT ;  /* 0x000000022b027209 */ /* 0x000fe40007810000 */
[----:B------:R-:W-:Y:S02]  /*fad0*/  ISETP.GE.OR P5, PT, R5, R208, !P5 ;  /* 0x000000d00500720c */ /* 0x000fe40006fa6670 */
[----:B------:R-:W-:Y:S02]  /*fae0*/  FMNMX.FTZ R2, R47, R2, !PT ;  /* 0x000000022f027209 */ /* 0x000fe40007810000 */
[----:B------:R-:W-:Y:S02]  /*faf0*/  FSEL R152, R165, -INF , !P0 ;  /* 0xff800000a5987808 */ /* 0x000fe40004000000 */
[----:B------:R-:W-:Y:S02]  /*fb00*/  FMNMX.FTZ R2, R46, R2, !PT ;  /* 0x000000022e027209 */ /* 0x000fe40007810000 */
[----:B-1----:R-:W-:Y:S02]  /*fb10*/  FMNMX.FTZ R73, R73, R8, !PT ;  /* 0x0000000849497209 */ /* 0x002fe40007810000 */
[----:B------:R-:W-:Y:S02]  /*fb20*/  ISETP.GE.OR P3, PT, R6, R207, !P3 ;  /* 0x000000cf0600720c */ /* 0x000fe40005f66670 */
[----:B------:R-:W-:Y:S01]  /*fb30*/  FSEL R164, R144, -INF , !P5 ;  /* 0xff80000090a47808 */ /* 0x000fe20006800000 */
[----:B------:R-:W-:Y:S01]  /*fb40*/  FMUL.FTZ R77, R73, c[0x0][0x23c] ;  /* 0x00008f00494d7a20 */ /* 0x000fe20000410000 */
[----:B------:R-:W-:Y:S02]  /*fb50*/  ISETP.GE.AND P5, PT, R5, R203, PT ;  /* 0x000000cb0500720c */ /* 0x000fe40003fa6270 */
[----:B------:R-:W-:Y:S02]  /*fb60*/  ISETP.GE.AND P0, PT, R0, R204, PT ;  /* 0x000000cc0000720c */ /* 0x000fe40003f06270 */
[----:B------:R-:W-:Y:S02]  /*fb70*/  FSEL R151, R168, -INF , !P6 ;  /* 0xff800000a8977808 */ /* 0x000fe40007000000 */
[----:B------:R-:W-:Y:S02]  /*fb80*/  FMNMX.FTZ R2, R152, R2, !PT ;  /* 0x0000000298027209 */ /* 0x000fe40007810000 */
[----:B------:R-:W-:Y:S02]  /*fb90*/  FSEL R153, R161, -INF , !P3 ;  /* 0xff800000a1997808 */ /* 0x000fe40005800000 */
[----:B------:R-:W-:Y:S02]  /*fba0*/  FSETP.NEU.FTZ.AND P3, PT, R73, -INF , PT ;  /* 0xff8000004900780b */ /* 0x000fe40003f7d000 */
[----:B------:R-:W-:Y:S02]  /*fbb0*/  ISETP.GE.OR P5, PT, R5, R207, !P5 ;  /* 0x000000cf0500720c */ /* 0x000fe40006fa6670 */
[C---:B------:R-:W-:Y:S02]  /*fbc0*/  ISETP.GE.OR P0, PT, R0.reuse, R208, !P0 ;  /* 0x000000d00000720c */ /* 0x040fe40004706670 */
[----:B------:R-:W-:Y:S02]  /*fbd0*/  FMNMX.FTZ R2, R151, R2, !PT ;  /* 0x0000000297027209 */ /* 0x000fe40007810000 */
[----:B------:R-:W-:Y:S02]  /*fbe0*/  FSEL R77, R77, RZ, P3 ;  /* 0x000000ff4d4d7208 */ /* 0x000fe40001800000 */
[----:B------:R-:W-:Y:S02]  /*fbf0*/  FMNMX.FTZ R2, R153, R2, !PT ;  /* 0x0000000299027209 */ /* 0x000fe40007810000 */
[----:B------:R-:W-:Y:S02]  /*fc00*/  FSEL R181, R61, -INF , !P0 ;  /* 0xff8000003db57808 */ /* 0x000fe40004000000 */
[----:B------:R-:W-:Y:S02]  /*fc10*/  ISETP.GE.AND P0, PT, R0, R203, PT ;  /* 0x000000cb0000720c */ /* 0x000fe40003f06270 */
[----:B------:R-:W-:Y:S02]  /*fc20*/  FSEL R154, R163, -INF , !P5 ;  /* 0xff800000a39a7808 */ /* 0x000fe40006800000 */
[----:B------:R-:W-:Y:S02]  /*fc30*/  FMNMX.FTZ R6, R26, R74, !PT ;  /* 0x0000004a1a067209 */ /* 0x000fe40007810000 */
[----:B------:R-:W-:Y:S02]  /*fc40*/  ISETP.GE.OR P0, PT, R0, R207, !P0 ;  /* 0x000000cf0000720c */ /* 0x000fe40004706670 */
[----:B------:R-:W-:Y:S01]  /*fc50*/  FMNMX.FTZ R0, R154, R2, !PT ;  /* 0x000000029a007209 */ /* 0x000fe20007810000 */
[--C-:B------:R-:W-:Y:S01]  /*fc60*/  FFMA.FTZ R2, R16, c[0x0][0x23c], -R77.reuse ;  /* 0x00008f0010027a23 */ /* 0x100fe2000001084d */
[----:B------:R-:W-:Y:S02]  /*fc70*/  FMNMX.FTZ R6, R22, R6, !PT ;  /* 0x0000000616067209 */ /* 0x000fe40007810000 */
[----:B------:R-:W-:Y:S01]  /*fc80*/  FMNMX.FTZ R7, R239, R7, !PT ;  /* 0x00000007ef077209 */ /* 0x000fe20007810000 */
[----:B------:R1:W-:Y:S01]  /*fc90*/  MUFU.EX2 R237, R2 ;  /* 0x0000000200ed7308 */ /* 0x0003e20000000800 */
[----:B------:R-:W-:Y:S02]  /*fca0*/  FMNMX.FTZ R6, R15, R6, !PT ;  /* 0x000000060f067209 */ /* 0x000fe40007810000 */
[----:B------:R-:W-:Y:S02]  /*fcb0*/  FMNMX.FTZ R72, R240, R7, !PT ;  /* 0x00000007f0487209 */ /* 0x000fe40007810000 */
[----:B------:R-:W-:Y:S02]  /*fcc0*/  FMNMX.FTZ R6, R20, R6, !PT ;  /* 0x0000000614067209 */ /* 0x000fe40007810000 */
[----:B------:R-:W-:Y:S01]  /*fcd0*/  FSEL R184, R57, -INF , !P1 ;  /* 0xff80000039b87808 */ /* 0x000fe20004800000 */
[----:B------:R-:W2:Y:S01]  /*fce0*/  SHFL.BFLY PT, R7, R72, 0x2, 0x1f ;  /* 0x0c401f0048077f89 */ /* 0x000ea200000e0000 */
[----:B------:R-:W-:Y:S02]  /*fcf0*/  FMNMX.FTZ R6, R35, R6, !PT ;  /* 0x0000000623067209 */ /* 0x000fe40007810000 */
[C---:B------:R-:W-:Y:S02]  /*fd00*/  ISETP.GE.AND P1, PT, R14.reuse, R204, PT ;  /* 0x000000cc0e00720c */ /* 0x040fe40003f26270 */
[----:B------:R-:W-:Y:S02]  /*fd10*/  FMNMX.FTZ R5, R25, R6, !PT ;  /* 0x0000000619057209 */ /* 0x000fe40007810000 */
[----:B------:R-:W-:Y:S02]  /*fd20*/  ISETP.GE.OR P1, PT, R14, R208, !P1 ;  /* 0x000000d00e00720c */ /* 0x000fe40004f26670 */
[----:B------:R-:W-:Y:S02]  /*fd30*/  FMNMX.FTZ R5, R44, R5, !PT ;  /* 0x000000052c057209 */ /* 0x000fe40007810000 */
[----:B------:R-:W-:Y:S02]  /*fd40*/  FSEL R179, R48, -INF , !P4 ;  /* 0xff80000030b37808 */ /* 0x000fe40006000000 */
[----:B------:R-:W-:Y:S02]  /*fd50*/  FMNMX.FTZ R71, R42, R5, !PT ;  /* 0x000000052a477209 */ /* 0x000fe40007810000 */
[----:B------:R-:W-:Y:S01]  /*fd60*/  FSEL R182, R60, -INF , !P1 ;  /* 0xff8000003cb67808 */ /* 0x000fe20004800000 */
[--C-:B-1----:R-:W-:Y:S01]  /*fd70*/  FFMA.FTZ R2, R17, c[0x0][0x23c], -R77.reuse ;  /* 0x00008f0011027a23 */ /* 0x102fe2000001084d */
[----:B------:R-:W-:Y:S02]  /*fd80*/  FMNMX.FTZ R71, R156, R71, !PT ;  /* 0x000000479c477209 */ /* 0x000fe40007810000 */
[----:B------:R-:W-:Y:S01]  /*fd90*/  FSEL R180, R49, -INF , !P2 ;  /* 0xff80000031b47808 */ /* 0x000fe20005000000 */
[----:B------:R-:W1:Y:S01]  /*fda0*/  MUFU.EX2 R236, R2 ;  /* 0x0000000200ec7308 */ /* 0x000e620000000800 */
[----:B------:R-:W-:Y:S02]  /*fdb0*/  ISETP.GE.AND P1, PT, R14, R203, PT ;  /* 0x000000cb0e00720c */ /* 0x000fe40003f26270 */
[----:B------:R-:W-:Y:S02]  /*fdc0*/  FMNMX.FTZ R71, R155, R71, !PT ;  /* 0x000000479b477209 */ /* 0x000fe40007810000 */
[----:B--2---:R-:W-:Y:S02]  /*fdd0*/  FMNMX.FTZ R72, R72, R7, !PT ;  /* 0x0000000748487209 */ /* 0x004fe40007810000 */
[----:B------:R-:W-:Y:S02]  /*fde0*/  ISETP.GE.OR P1, PT, R14, R207, !P1 ;  /* 0x000000cf0e00720c */ /* 0x000fe40004f26670 */
[----:B------:R-:W-:Y:S01]  /*fdf0*/  FMNMX.FTZ R71, R157, R71, !PT ;  /* 0x000000479d477209 */ /* 0x000fe20007810000 */
[----:B------:R-:W2:Y:S01]  /*fe00*/  SHFL.BFLY PT, R4, R72, 0x1, 0x1f ;  /* 0x0c201f0048047f89 */ /* 0x000ea200000e0000 */
[----:B------:R-:W-:Y:S02]  /*fe10*/  FMNMX.FTZ R0, R179, R0, !PT ;  /* 0x00000000b3007209 */ /* 0x000fe40007810000 */
[----:B------:R-:W-:Y:S02]  /*fe20*/  FSEL R186, R62, -INF , !P1 ;  /* 0xff8000003eba7808 */ /* 0x000fe40004800000 */
[----:B------:R-:W-:Y:S02]  /*fe30*/  FMNMX.FTZ R0, R180, R0, !PT ;  /* 0x00000000b4007209 */ /* 0x000fe40007810000 */
[----:B------:R-:W-:Y:S02]  /*fe40*/  FMNMX.FTZ R71, R164, R71, !PT ;  /* 0x00000047a4477209 */ /* 0x000fe40007810000 */
[----:B------:R-:W-:Y:S02]  /*fe50*/  FSEL R76, R63, -INF , !P0 ;  /* 0xff8000003f4c7808 */ /* 0x000fe40004000000 */
[----:B------:R-:W-:Y:S02]  /*fe60*/  FMNMX.FTZ R0, R186, R0, !PT ;  /* 0x00000000ba007209 */ /* 0x000fe40007810000 */
[----:B------:R-:W-:Y:S02]  /*fe70*/  FMNMX.FTZ R71, R185, R71, !PT ;  /* 0x00000047b9477209 */ /* 0x000fe40007810000 */
[----:B------:R-:W-:Y:S02]  /*fe80*/  FMNMX.FTZ R0, R76, R0, !PT ;  /* 0x000000004c007209 */ /* 0x000fe40007810000 */
[----:B------:R-:W-:Y:S02]  /*fe90*/  FMNMX.FTZ R71, R184, R71, !PT ;  /* 0x00000047b8477209 */ /* 0x000fe40007810000 */
[----:B-1----:R-:W-:Y:S01]  /*fea0*/  F2FP.BF16.PACK_AB R144, R236, R237 ;  /* 0x000000edec90723e */ /* 0x002fe200000010ff */
[----:B------:R-:W1:Y:S01]  /*feb0*/  SHFL.BFLY PT, R2, R0, 0x2, 0x1f ;  /* 0x0c401f0000027f89 */ /* 0x000e6200000e0000 */
[----:B------:R-:W-:Y:S02]  /*fec0*/  FMNMX.FTZ R71, R182, R71, !PT ;  /* 0x00000047b6477209 */ /* 0x000fe40007810000 */
[----:B--2---:R-:W-:Y:S02]  /*fed0*/  FMNMX.FTZ R72, R72, R4, !PT ;  /* 0x0000000448487209 */ /* 0x004fe40007810000 */
[----:B------:R-:W-:Y:S02]  /*fee0*/  FMNMX.FTZ R71, R181, R71, !PT ;  /* 0x00000047b5477209 */ /* 0x000fe40007810000 */
[C---:B------:R-:W-:Y:S01]  /*fef0*/  FSETP.NEU.FTZ.AND P2, PT, R72.reuse, -INF , PT ;  /* 0xff8000004800780b */ /* 0x040fe20003f5d000 */
[----:B------:R-:W-:Y:S02]  /*ff00*/  FMUL.FTZ R78, R72, c[0x0][0x23c] ;  /* 0x00008f00484e7a20 */ /* 0x000fe40000410000 */
[----:B------:R-:W2:Y:S03]  /*ff10*/  SHFL.BFLY PT, R5, R71, 0x2, 0x1f ;  /* 0x0c401f0047057f89 */ /* 0x000ea600000e0000 */
[----:B------:R-:W-:Y:S05]  /*ff20*/  FSEL R78, R78, RZ, P2 ;  /* 0x000000ff4e4e7208 */ /* 0x000fea0001000000 */
[--C-:B------:R-:W-:Y:S04]  /*ff30*/  FFMA.FTZ R4, R18, c[0x0][0x23c], -R78.reuse ;  /* 0x00008f0012047a23 */ /* 0x100fe8000001084e */
[----:B------:R3:W-:Y:S01]  /*ff40*/  MUFU.EX2 R231, R4 ;  /* 0x0000000400e77308 */ /* 0x0007e20000000800 */
[----:B-1----:R-:W-:Y:S01]  /*ff50*/  FMNMX.FTZ R0, R0, R2, !PT ;  /* 0x0000000200007209 */ /* 0x002fe20007810000 */
[--C-:B------:R-:W-:Y:S08]  /*ff60*/  FFMA.FTZ R2, R23, c[0x0][0x23c], -R78.reuse ;  /* 0x00008f0017027a23 */ /* 0x100ff0000001084e */
[----:B------:R1:W-:Y:S01]  /*ff70*/  MUFU.EX2 R229, R2 ;  /* 0x0000000200e57308 */ /* 0x0003e20000000800 */
[----:B--2---:R-:W-:Y:S05]  /*ff80*/  FMNMX.FTZ R71, R71, R5, !PT ;  /* 0x0000000547477209 */ /* 0x004fea0007810000 */
[----:B------:R-:W2:Y:S01]  /*ff90*/  SHFL.BFLY PT, R5, R71, 0x1, 0x1f ;  /* 0x0c201f0047057f89 */ /* 0x000ea200000e0000 */
[--C-:B---3--:R-:W-:Y:S04]  /*ffa0*/  FFMA.FTZ R4, R19, c[0x0][0x23c], -R78.reuse ;  /* 0x00008f0013047a23 */ /* 0x108fe8000001084e */
[----:B------:R3:W4:Y:S03]  /*ffb0*/  MUFU.EX2 R232, R4 ;  /* 0x0000000400e87308 */ /* 0x0007260000000800 */
[----:B-1----:R-:W1:Y:S01]  /*ffc0*/  SHFL.BFLY PT, R2, R0, 0x1, 0x1f ;  /* 0x0c201f0000027f89 */ /* 0x002e6200000e0000 */
[----:B--2---:R-:W-:Y:S01]  /*ffd0*/  FMNMX.FTZ R71, R71, R5, !PT ;  /* 0x0000000547477209 */ /* 0x004fe20007810000 */
[--C-:B------:R-:W-:Y:S03]  /*ffe0*/  FFMA.FTZ R5, R32, c[0x0][0x23c], -R77.reuse ;  /* 0x00008f0020057a23 */ /* 0x100fe6000001084d */
[C---:B------:R-:W-:Y:S02]  /*fff0*/  FSETP.NEU.FTZ.AND P1, PT, R71.reuse, -INF , PT ;  /* 0xff8000004700780b */ /* 0x040fe40003f3d000 */
[----:B------:R-:W-:Y:S01]  /*10000*/  MUFU.EX2 R224, R5 ;  /* 0x0000000500e07308 */ /* 0x000fe20000000800 */
[----:B------:R-:W-:Y:S05]  /*10010*/  FMUL.FTZ R79, R71, c[0x0][0x23c] ;  /* 0x00008f00474f7a20 */ /* 0x000fea0000410000 */
[----:B------:R-:W-:Y:S01]  /*10020*/  FSEL R79, R79, RZ, P1 ;  /* 0x000000ff4f4f7208 */ /* 0x000fe20000800000 */
[----:B---3--:R-:W-:Y:S01]  /*10030*/  FFMA.FTZ R4, R21, c[0x0][0x23c], -R77 ;  /* 0x00008f0015047a23 */ /* 0x008fe2000001084d */
[----:B----4-:R-:W-:Y:S03]  /*10040*/  F2FP.BF16.PACK_AB R145, R232, R231 ;  /* 0x000000e7e891723e */ /* 0x010fe600000010ff */
[----:B------:R2:W-:Y:S01]  /*10050*/  MUFU.EX2 R234, R4 ;  /* 0x0000000400ea7308 */ /* 0x0005e20000000800 */
[----:B-1----:R-:W-:Y:S01]  /*10060*/  FMNMX.FTZ R70, R0, R2, !PT ;  /* 0x0000000200467209 */ /* 0x002fe20007810000 */
[----:B------:R-:W-:Y:S02]  /*10070*/  FFMA.FTZ R0, R15, c[0x0][0x23c], -R79 ;  /* 0x00008f000f007a23 */ /* 0x000fe4000001084f */
[--C-:B------:R-:W-:Y:S01]  /*10080*/  FFMA.FTZ R2, R30, c[0x0][0x23c], -R77.reuse ;  /* 0x00008f001e027a23 */ /* 0x100fe2000001084d */
[C---:B------:R-:W-:Y:S01]  /*10090*/  FSETP.NEU.FTZ.AND P0, PT, R70.reuse, -INF , PT ;  /* 0xff8000004600780b */ /* 0x040fe20003f1d000 */
[----:B------:R-:W-:Y:S04]  /*100a0*/  FMUL.FTZ R148, R70, c[0x0][0x23c] ;  /* 0x00008f0046947a20 */ /* 0x000fe80000410000 */
[----:B------:R1:W-:Y:S01]  /*100b0*/  MUFU.EX2 R226, R0 ;  /* 0x0000000000e27308 */ /* 0x0003e20000000800 */
[----:B------:R-:W-:Y:S09]  /*100c0*/  FSEL R148, R148, RZ, P0 ;  /* 0x000000ff94947208 */ /* 0x000ff20000000000 */
[----:B------:R3:W-:Y:S01]  /*100d0*/  MUFU.EX2 R220, R2 ;  /* 0x0000000200dc7308 */ /* 0x0007e20000000800 */
[----:B--2---:R-:W-:Y:S09]  /*100e0*/  FFMA.FTZ R4, R24, c[0x0][0x23c], -R77 ;  /* 0x00008f0018047a23 */ /* 0x004ff2000001084d */
[----:B------:R2:W4:Y:S01]  /*100f0*/  MUFU.EX2 R235, R4 ;  /* 0x0000000400eb7308 */ /* 0x0005220000000800 */
[----:B-1----:R-:W-:Y:S09]  /*10100*/  FFMA.FTZ R0, R20, c[0x0][0x23c], -R79 ;  /* 0x00008f0014007a23 */ /* 0x002ff2000001084f */
[----:B------:R1:W5:Y:S01]  /*10110*/  MUFU.EX2 R228, R0 ;  /* 0x0000000000e47308 */ /* 0x0003620000000800 */
[----:B---3--:R-:W-:Y:S09]  /*10120*/  FFMA.FTZ R2, R33, c[0x0][0x23c], -R77 ;  /* 0x00008f0021027a23 */ /* 0x008ff2000001084d */
[----:B------:R3:W-:Y:S01]  /*10130*/  MUFU.EX2 R219, R2 ;  /* 0x0000000200db7308 */ /* 0x0007e20000000800 */
[----:B--2---:R-:W-:Y:S01]  /*10140*/  FFMA.FTZ R4, R27, c[0x0][0x23c], -R78 ;  /* 0x00008f001b047a23 */ /* 0x004fe2000001084e */
[----:B----4-:R-:W-:Y:S08]  /*10150*/  F2FP.BF16.PACK_AB R146, R235, R234 ;  /* 0x000000eaeb92723e */ /* 0x010ff000000010ff */
[----:B------:R2:W4:Y:S01]  /*10160*/  MUFU.EX2 R230, R4 ;  /* 0x0000000400e67308 */ /* 0x0005220000000800 */
[--C-:B-1----:R-:W-:Y:S01]  /*10170*/  FFMA.FTZ R0, R28, c[0x0][0x23c], -R148.reuse ;  /* 0x00008f001c007a23 */ /* 0x102fe20000010894 */
[----:B-----5:R-:W-:Y:S08]  /*10180*/  F2FP.BF16.PACK_AB R66, R228, R226 ;  /* 0x000000e2e442723e */ /* 0x020ff000000010ff */
[----:B------:R1:W-:Y:S01]  /*10190*/  MUFU.EX2 R187, R0 ;  /* 0x0000000000bb7308 */ /* 0x0003e20000000800 */
[----:B---3--:R-:W-:Y:S01]  /*101a0*/  FSEL R2, R72, RZ, P2 ;  /* 0x000000ff48027208 */ /* 0x008fe20001000000 */
[--C-:B--2---:R-:W-:Y:S01]  /*101b0*/  FFMA.FTZ R4, R26, c[0x0][0x23c], -R79.reuse ;  /* 0x00008f001a047a23 */ /* 0x104fe2000001084f */
[----:B----4-:R-:W-:Y:S07]  /*101c0*/  F2FP.BF16.PACK_AB R147, R230, R229 ;  /* 0x000000e5e693723e */ /* 0x010fee00000010ff */
[----:B------:R2:W-:Y:S01]  /*101d0*/  MUFU.EX2 R225, R4 ;  /* 0x0000000400e17308 */ /* 0x0005e20000000800 */
[--C-:B-1----:R-:W-:Y:S09]  /*101e0*/  FFMA.FTZ R0, R13, c[0x0][0x23c], -R148.reuse ;  /* 0x00008f000d007a23 */ /* 0x102ff20000010894 */
[----:B------:R1:W3:Y:S01]  /*101f0*/  MUFU.EX2 R214, R0 ;  /* 0x0000000000d67308 */ /* 0x0002e20000000800 */
[----:B--2---:R-:W-:Y:S02]  /*10200*/  FFMA.FTZ R4, R22, c[0x0][0x23c], -R79 ;  /* 0x00008f0016047a23 */ /* 0x004fe4000001084f */
[----:B------:R-:W2:Y:S07]  /*10210*/  LDSM.16.MT88.4 R20, [R189+0x6000] ;  /* 0x00600000bd14783b */ /* 0x000eae0000004200 */
[----:B------:R4:W5:Y:S01]  /*10220*/  MUFU.EX2 R227, R4 ;  /* 0x0000000400e37308 */ /* 0x0009620000000800 */
[----:B-1----:R-:W-:Y:S01]  /*10230*/  FFMA.FTZ R0, R12, c[0x0][0x23c], -R148 ;  /* 0x00008f000c007a23 */ /* 0x002fe20000010894 */
[----:B---3--:R-:W-:Y:S08]  /*10240*/  F2FP.BF16.PACK_AB R65, R214, R187 ;  /* 0x000000bbd641723e */ /* 0x008ff000000010ff */
[----:B------:R1:W-:Y:S01]  /*10250*/  MUFU.EX2 R217, R0 ;  /* 0x0000000000d97308 */ /* 0x0003e20000000800 */
[----:B----4-:R-:W-:Y:S01]  /*10260*/  FFMA.FTZ R4, R29, c[0x0][0x23c], -R78 ;  /* 0x00008f001d047a23 */ /* 0x010fe2000001084e */
[----:B-----5:R-:W-:Y:S08]  /*10270*/  F2FP.BF16.PACK_AB R64, R227, R225 ;  /* 0x000000e1e340723e */ /* 0x020ff000000010ff */
[----:B------:R-:W-:Y:S01]  /*10280*/  MUFU.EX2 R215, R4 ;  /* 0x0000000400d77308 */ /* 0x000fe20000000800 */
[----:B-1----:R-:W-:Y:S09]  /*10290*/  FFMA.FTZ R0, R9, c[0x0][0x23c], -R148 ;  /* 0x00008f0009007a23 */ /* 0x002ff20000010894 */
[----:B------:R1:W3:Y:S02]  /*102a0*/  MUFU.EX2 R222, R0 ;  /* 0x0000000000de7308 */ /* 0x0002e40000000800 */
[----:B-1----:R-:W-:Y:S01]  /*102b0*/  FFMA.FTZ R0, R31, c[0x0][0x23c], -R78 ;  /* 0x00008f001f007a23 */ /* 0x002fe2000001084e */
[----:B---3--:R-:W-:Y:S07]  /*102c0*/  F2FP.BF16.PACK_AB R67, R222, R217 ;  /* 0x000000d9de43723e */ /* 0x008fee00000010ff */
[----:B------:R1:W-:Y:S02]  /*102d0*/  MUFU.EX2 R218, R0 ;  /* 0x0000000000da7308 */ /* 0x0003e40000000800 */
[----:B-1----:R-:W-:Y:S05]  /*102e0*/  FSEL R0, R73, RZ, P3 ;  /* 0x000000ff49007208 */ /* 0x002fea0001800000 */
[----:B------:R-:W-:Y:S04]  /*102f0*/  FADD.FTZ R0, -R0, R3 ;  /* 0x0000000300007221 */ /* 0x000fe80000010100 */
[----:B------:R-:W-:Y:S04]  /*10300*/  FMUL.FTZ R0, R0, c[0x0][0x23c] ;  /* 0x00008f0000007a20 */ /* 0x000fe80000410000 */
[----:B------:R1:W3:Y:S02]  /*10310*/  MUFU.EX2 R69, R0 ;  /* 0x0000000000457308 */ /* 0x0002e40000000800 */
[----:B-1----:R-:W-:Y:S01]  /*10320*/  FADD.FTZ R0, -R2, R68 ;  /* 0x0000004402007221 */ /* 0x002fe20000010100 */
[----:B------:R-:W-:Y:S01]  /*10330*/  FSEL R2, R71, RZ, P1 ;  /* 0x000000ff47027208 */ /* 0x000fe20000800000 */
[C---:B---3--:R-:W-:Y:S02]  /*10340*/  FMUL.FTZ R4, R69.reuse, R80 ;  /* 0x0000005045047220 */ /* 0x048fe40000410000 */
[----:B------:R-:W-:Y:S02]  /*10350*/  FMUL.FTZ R0, R0, c[0x0][0x23c] ;  /* 0x00008f0000007a20 */ /* 0x000fe40000410000 */
[C---:B------:R-:W-:Y:S02]  /*10360*/  FMUL.FTZ R5, R69.reuse, R81 ;  /* 0x0000005145057220 */ /* 0x040fe40000410000 */
[----:B------:R1:W3:Y:S01]  /*10370*/  MUFU.EX2 R68, R0 ;  /* 0x0000000000447308 */ /* 0x0002e20000000800 */
[C---:B------:R-:W-:Y:S02]  /*10380*/  FMUL.FTZ R16, R69.reuse, R92 ;  /* 0x0000005c45107220 */ /* 0x040fe40000410000 */
[C---:B------:R-:W-:Y:S02]  /*10390*/  FMUL.FTZ R17, R69.reuse, R93 ;  /* 0x0000005d45117220 */ /* 0x040fe40000410000 */
[C---:B------:R-:W-:Y:S02]  /*103a0*/  FMUL.FTZ R32, R69.reuse, R108 ;  /* 0x0000006c45207220 */ /* 0x040fe40000410000 */
[C---:B------:R-:W-:Y:S02]  /*103b0*/  FMUL.FTZ R33, R69.reuse, R109 ;  /* 0x0000006d45217220 */ /* 0x040fe40000410000 */
[C---:B------:R-:W-:Y:S02]  /*103c0*/  FMUL.FTZ R48, R69.reuse, R124 ;  /* 0x0000007c45307220 */ /* 0x040fe40000410000 */
[----:B------:R-:W-:Y:S02]  /*103d0*/  FMUL.FTZ R49, R69, R125 ;  /* 0x0000007d45317220 */ /* 0x000fe40000410000 */
[----:B-1----:R-:W-:Y:S01]  /*103e0*/  FADD.FTZ R0, -R2, R74 ;  /* 0x0000004a02007221 */ /* 0x002fe20000010100 */
[----:B------:R-:W-:Y:S01]  /*103f0*/  FSEL R2, R70, RZ, P0 ;  /* 0x000000ff46027208 */ /* 0x000fe20000000000 */
[----:B---3--:R-:W-:Y:S01]  /*10400*/  FMUL.FTZ R6, R68, R82 ;  /* 0x0000005244067220 */ /* 0x008fe20000410000 */
[----:B------:R-:W-:Y:S01]  /*10410*/  ISETP.GT.AND P0, PT, R211, UR8, PT ;  /* 0x00000008d3007c0c */ /* 0x000fe2000bf04270 */
[----:B------:R-:W-:Y:S02]  /*10420*/  FMUL.FTZ R0, R0, c[0x0][0x23c] ;  /* 0x00008f0000007a20 */ /* 0x000fe40000410000 */
[C---:B------:R-:W-:Y:S02]  /*10430*/  FMUL.FTZ R7, R68.reuse, R83 ;  /* 0x0000005344077220 */ /* 0x040fe40000410000 */
[----:B------:R1:W3:Y:S01]  /*10440*/  MUFU.EX2 R3, R0 ;  /* 0x0000000000037308 */ /* 0x0002e20000000800 */
[----:B------:R-:W4:Y:S01]  /*10450*/  LDSM.16.MT88.4 R80, [R191+0x6000] ;  /* 0x00600000bf50783b */ /* 0x000f220000004200 */
[C---:B------:R-:W-:Y:S02]  /*10460*/  FMUL.FTZ R18, R68.reuse, R94 ;  /* 0x0000005e44127220 */ /* 0x040fe40000410000 */
[C---:B------:R-:W-:Y:S01]  /*10470*/  FMUL.FTZ R19, R68.reuse, R95 ;  /* 0x0000005f44137220 */ /* 0x040fe20000410000 */
[-C--:B--2---:R-:W-:Y:S01]  /*10480*/  HMMA.16816.F32.BF16 R4, R144, R20.reuse, R4 ;  /* 0x000000149004723c */ /* 0x084fe20000041804 */
[C---:B------:R-:W-:Y:S02]  /*10490*/  FMUL.FTZ R50, R68.reuse, R126 ;  /* 0x0000007e44327220 */ /* 0x040fe40000410000 */
[----:B------:R-:W-:Y:S01]  /*104a0*/  FMUL.FTZ R51, R68, R127 ;  /* 0x0000007f44337220 */ /* 0x000fe20000410000 */
[----:B------:R-:W-:Y:S01]  /*104b0*/  LDSM.16.MT88.4 R92, [R192+0x6800] ;  /* 0x00680000c05c783b */ /* 0x000fe20000004200 */
[----:B------:R-:W-:Y:S07]  /*104c0*/  FFMA.FTZ R74, R164, c[0x0][0x23c], -R79 ;  /* 0x00008f00a44a7a23 */ /* 0x000fee000001084f */
[----:B------:R-:W-:Y:S01]  /*104d0*/  LDSM.16.MT88.4 R124, [R190+0x7800] ;  /* 0x00780000be7c783b */ /* 0x000fe20000004200 */
[----:B-1----:R-:W-:Y:S02]  /*104e0*/  FADD.FTZ R0, -R2, R75 ;  /* 0x0000004b02007221 */ /* 0x002fe40000010100 */
[----:B------:R-:W-:Y:S02]  /*104f0*/  FFMA.FTZ R2, R34, c[0x0][0x23c], -R77 ;  /* 0x00008f0022027a23 */ /* 0x000fe4000001084d */
[----:B------:R-:W-:Y:S02]  /*10500*/  FMUL.FTZ R0, R0, c[0x0][0x23c] ;  /* 0x00008f0000007a20 */ /* 0x000fe40000410000 */
[----:B------:R1:W-:Y:S01]  /*10510*/  MUFU.EX2 R183, R2 ;  /* 0x0000000200b77308 */ /* 0x0003e20000000800 */
[C---:B---3--:R-:W-:Y:S02]  /*10520*/  FMUL.FTZ R57, R3.reuse, R133 ;  /* 0x0000008503397220 */ /* 0x048fe40000410000 */
[C---:B------:R-:W-:Y:S02]  /*10530*/  FMUL.FTZ R8, R3.reuse, R84 ;  /* 0x0000005403087220 */ /* 0x040fe40000410000 */
[C---:B------:R-:W-:Y:S02]  /*10540*/  FMUL.FTZ R9, R3.reuse, R85 ;  /* 0x0000005503097220 */ /* 0x040fe40000410000 */
[C---:B------:R-:W-:Y:S02]  /*10550*/  FMUL.FTZ R56, R3.reuse, R132 ;  /* 0x0000008403387220 */ /* 0x040fe40000410000 */
[C---:B------:R-:W-:Y:S01]  /*10560*/  FMUL.FTZ R12, R3.reuse, R88 ;  /* 0x00000058030c7220 */ /* 0x040fe20000410000 */
[----:B------:R-:W2:Y:S01]  /*10570*/  MUFU.EX2 R0, R0 ;  /* 0x0000000000007308 */ /* 0x000ea20000000800 */
[C---:B------:R-:W-:Y:S02]  /*10580*/  FMUL.FTZ R13, R3.reuse, R89 ;  /* 0x00000059030d7220 */ /* 0x040fe40000410000 */
[C---:B------:R-:W-:Y:S02]  /*10590*/  FMUL.FTZ R24, R3.reuse, R100 ;  /* 0x0000006403187220 */ /* 0x040fe40000410000 */
[C---:B------:R-:W-:Y:S02]  /*105a0*/  FMUL.FTZ R28, R3.reuse, R104 ;  /* 0x00000068031c7220 */ /* 0x040fe40000410000 */
[C---:B------:R-:W-:Y:S02]  /*105b0*/  FMUL.FTZ R29, R3.reuse, R105 ;  /* 0x00000069031d7220 */ /* 0x040fe40000410000 */
[----:B------:R-:W-:Y:S02]  /*105c0*/  FMUL.FTZ R34, R68, R110 ;  /* 0x0000006e44227220 */ /* 0x000fe40000410000 */
[C---:B------:R-:W-:Y:S02]  /*105d0*/  FMUL.FTZ R60, R3.reuse, R136 ;  /* 0x00000088033c7220 */ /* 0x040fe40000410000 */
[C---:B------:R-:W-:Y:S02]  /*105e0*/  FMUL.FTZ R61, R3.reuse, R137 ;  /* 0x00000089033d7220 */ /* 0x040fe40000410000 */
[--C-:B-1----:R-:W-:Y:S02]  /*105f0*/  FFMA.FTZ R2, R40, c[0x0][0x23c], -R78.reuse ;  /* 0x00008f0028027a23 */ /* 0x102fe4000001084e */
[----:B------:R-:W-:Y:S02]  /*10600*/  FMUL.FTZ R40, R3, R116 ;  /* 0x0000007403287220 */ /* 0x000fe40000410000 */
[----:B------:R1:W-:Y:S01]  /*10610*/  MUFU.EX2 R178, R2 ;  /* 0x0000000200b27308 */ /* 0x0003e20000000800 */
[C---:B--2---:R-:W-:Y:S02]  /*10620*/  FMUL.FTZ R10, R0.reuse, R86 ;  /* 0x00000056000a7220 */ /* 0x044fe40000410000 */
[C---:B------:R-:W-:Y:S02]  /*10630*/  FMUL.FTZ R11, R0.reuse, R87 ;  /* 0x00000057000b7220 */ /* 0x040fe40000410000 */
[----:B------:R-:W2:Y:S01]  /*10640*/  LDSM.16.MT88.4 R84, [R189+0x6800] ;  /* 0x00680000bd54783b */ /* 0x000ea20000004200 */
[C---:B------:R-:W-:Y:S02]  /*10650*/  FMUL.FTZ R26, R0.reuse, R102 ;  /* 0x00000066001a7220 */ /* 0x040fe40000410000 */
[C---:B------:R-:W-:Y:S02]  /*10660*/  FMUL.FTZ R27, R0.reuse, R103 ;  /* 0x00000067001b7220 */ /* 0x040fe40000410000 */
[C---:B------:R-:W-:Y:S01]  /*10670*/  HMMA.16816.F32.BF16 R8, R64.reuse, R20, R8 ;  /* 0x000000144008723c */ /* 0x040fe20000041808 */
[C---:B------:R-:W-:Y:S02]  /*10680*/  FMUL.FTZ R14, R0.reuse, R90 ;  /* 0x0000005a000e7220 */ /* 0x040fe40000410000 */
[C---:B------:R-:W-:Y:S02]  /*10690*/  FMUL.FTZ R15, R0.reuse, R91 ;  /* 0x0000005b000f7220 */ /* 0x040fe40000410000 */
[C---:B------:R-:W-:Y:S02]  /*106a0*/  FMUL.FTZ R30, R0.reuse, R106 ;  /* 0x0000006a001e7220 */ /* 0x040fe40000410000 */
[C---:B------:R-:W-:Y:S02]  /*106b0*/  FMUL.FTZ R20, R69.reuse, R96 ;  /* 0x0000006045147220 */ /* 0x040fe40000410000 */
[----:B------:R-:W-:Y:S01]  /*106c0*/  FMUL.FTZ R21, R69, R97 ;  /* 0x0000006145157220 */ /* 0x000fe20000410000 */
[-C--:B------:R-:W-:Y:S02]  /*106d0*/  HMMA.16816.F32.BF16 R12, R64, R22.reuse, R12 ;  /* 0x00000016400c723c */ /* 0x080fe4000004180c */
[----:B-1----:R-:W-:Y:S02]  /*106e0*/  FFMA.FTZ R2, R41, c[0x0][0x23c], -R78 ;  /* 0x00008f0029027a23 */ /* 0x002fe4000001084e */
[C---:B------:R-:W-:Y:S02]  /*106f0*/  FMUL.FTZ R31, R0.reuse, R107 ;  /* 0x0000006b001f7220 */ /* 0x040fe40000410000 */
[----:B------:R1:W-:Y:S01]  /*10700*/  MUFU.EX2 R177, R2 ;  /* 0x0000000200b17308 */ /* 0x0003e20000000800 */
[----:B------:R-:W-:Y:S01]  /*10710*/  FMUL.FTZ R41, R3, R117 ;  /* 0x0000007503297220 */ /* 0x000fe20000410000 */
[C---:B------:R-:W-:Y:S01]  /*10720*/  HMMA.16816.F32.BF16 R16, R144.reuse, R22, R16 ;  /* 0x000000169010723c */ /* 0x040fe20000041810 */
[C---:B------:R-:W-:Y:S03]  /*10730*/  FMUL.FTZ R62, R0.reuse, R138 ;  /* 0x0000008a003e7220 */ /* 0x040fe60000410000 */
[----:B------:R-:W-:Y:S03]  /*10740*/  FMUL.FTZ R63, R0, R139 ;  /* 0x0000008b003f7220 */ /* 0x000fe60000410000 */
[C---:B------:R-:W-:Y:S02]  /*10750*/  FMUL.FTZ R22, R68.reuse, R98 ;  /* 0x0000006244167220 */ /* 0x040fe40000410000 */
[C---:B------:R-:W-:Y:S02]  /*10760*/  FMUL.FTZ R23, R68.reuse, R99 ;  /* 0x0000006344177220 */ /* 0x040fe40000410000 */
[----:B------:R-:W3:Y:S05]  /*10770*/  LDSM.16.MT88.4 R96, [R190+0x6800] ;  /* 0x00680000be60783b */ /* 0x000eea0000004200 */
[-C--:B------:R-:W-:Y:S01]  /*10780*/  HMMA.16816.F32.BF16 R20, R144, R36.reuse, R20 ;  /* 0x000000249014723c */ /* 0x080fe20000041814 */
[--C-:B-1----:R-:W-:Y:S02]  /*10790*/  FFMA.FTZ R2, R35, c[0x0][0x23c], -R79.reuse ;  /* 0x00008f0023027a23 */ /* 0x102fe4000001084f */
[----:B------:R-:W-:Y:S02]  /*107a0*/  FMUL.FTZ R35, R68, R111 ;  /* 0x0000006f44237220 */ /* 0x000fe40000410000 */
[----:B------:R1:W-:Y:S01]  /*107b0*/  MUFU.EX2 R176, R2 ;  /* 0x0000000200b07308 */ /* 0x0003e20000000800 */
[----:B------:R-:W-:Y:S01]  /*107c0*/  LDSM.16.MT88.4 R108, [R192+0x7800] ;  /* 0x00780000c06c783b */ /* 0x000fe20000004200 */
[--C-:B-1----:R-:W-:Y:S02]  /*107d0*/  FFMA.FTZ R2, R25, c[0x0][0x23c], -R79.reuse ;  /* 0x00008f0019027a23 */ /* 0x102fe4000001084f */
[----:B------:R-:W-:Y:S06]  /*107e0*/  FMUL.FTZ R25, R3, R101 ;  /* 0x0000006503197220 */ /* 0x000fec0000410000 */
[----:B------:R1:W5:Y:S01]  /*107f0*/  MUFU.EX2 R175, R2 ;  /* 0x0000000200af7308 */ /* 0x0003620000000800 */
[----:B------:R-:W-:Y:S01]  /*10800*/  LDSM.16.MT88.4 R100, [R189+0x7800] ;  /* 0x00780000bd64783b */ /* 0x000fe20000004200 */
[C---:B------:R-:W-:Y:S07]  /*10810*/  HMMA.16816.F32.BF16 R24, R64.reuse, R36, R24 ;  /* 0x000000244018723c */ /* 0x040fee0000041818 */
[C---:B------:R-:W-:Y:S01]  /*10820*/  FMUL.FTZ R36, R69.reuse, R112 ;  /* 0x0000007045247220 */ /* 0x040fe20000410000 */
[-C--:B------:R-:W-:Y:S01]  /*10830*/  HMMA.16816.F32.BF16 R28, R64, R38.reuse, R28 ;  /* 0x00000026401c723c */ /* 0x080fe2000004181c */
[----:B------:R-:W-:Y:S07]  /*10840*/  FMUL.FTZ R37, R69, R113 ;  /* 0x0000007145257220 */ /* 0x000fee0000410000 */
[C---:B------:R-:W-:Y:S01]  /*10850*/  HMMA.16816.F32.BF16 R32, R144.reuse, R38, R32 ;  /* 0x000000269020723c */ /* 0x040fe20000041820 */
[--C-:B-1----:R-:W-:Y:S03]  /*10860*/  FFMA.FTZ R2, R44, c[0x0][0x23c], -R79.reuse ;  /* 0x00008f002c027a23 */ /* 0x102fe6000001084f */
[----:B-----5:R-:W-:Y:S01]  /*10870*/  F2FP.BF16.PACK_AB R88, R175, R176 ;  /* 0x000000b0af58723e */ /* 0x020fe200000010ff */
[----:B------:R-:W-:Y:S01]  /*10880*/  FMUL.FTZ R44, R3, R120 ;  /* 0x00000078032c7220 */ /* 0x000fe20000410000 */
[----:B------:R1:W-:Y:S01]  /*10890*/  MUFU.EX2 R174, R2 ;  /* 0x0000000200ae7308 */ /* 0x0003e20000000800 */
[C---:B------:R-:W-:Y:S02]  /*108a0*/  FMUL.FTZ R38, R68.reuse, R114 ;  /* 0x0000007244267220 */ /* 0x040fe40000410000 */
[----:B------:R-:W-:Y:S07]  /*108b0*/  FMUL.FTZ R39, R68, R115 ;  /* 0x0000007344277220 */ /* 0x000fee0000410000 */
[-C--:B------:R-:W-:Y:S01]  /*108c0*/  HMMA.16816.F32.BF16 R36, R144, R52.reuse, R36 ;  /* 0x000000349024723c */ /* 0x080fe20000041824 */
[----:B-1----:R-:W-:Y:S02]  /*108d0*/  FFMA.FTZ R2, R42, c[0x0][0x23c], -R79 ;  /* 0x00008f002a027a23 */ /* 0x002fe4000001084f */
[C---:B------:R-:W-:Y:S02]  /*108e0*/  FMUL.FTZ R42, R0.reuse, R118 ;  /* 0x00000076002a7220 */ /* 0x040fe40000410000 */
[----:B------:R1:W5:Y:S02]  /*108f0*/  MUFU.EX2 R173, R2 ;  /* 0x0000000200ad7308 */ /* 0x0003640000000800 */
[--C-:B-1----:R-:W-:Y:S01]  /*10900*/  FFMA.FTZ R2, R45, c[0x0][0x23c], -R148.reuse ;  /* 0x00008f002d027a23 */ /* 0x102fe20000010894 */
[----:B-----5:R-:W-:Y:S01]  /*10910*/  F2FP.BF16.PACK_AB R90, R173, R174 ;  /* 0x000000aead5a723e */ /* 0x020fe200000010ff */
[----:B------:R-:W-:Y:S06]  /*10920*/  FMUL.FTZ R45, R3, R121 ;  /* 0x00000079032d7220 */ /* 0x000fec0000410000 */
[----:B------:R1:W-:Y:S02]  /*10930*/  MUFU.EX2 R172, R2 ;  /* 0x0000000200ac7308 */ /* 0x0003e40000000800 */
[--C-:B-1----:R-:W-:Y:S02]  /*10940*/  FFMA.FTZ R2, R43, c[0x0][0x23c], -R148.reuse ;  /* 0x00008f002b027a23 */ /* 0x102fe40000010894 */
[C---:B------:R-:W-:Y:S06]  /*10950*/  FMUL.FTZ R43, R0.reuse, R119 ;  /* 0x00000077002b7220 */ /* 0x040fec0000410000 */
[----:B------:R1:W5:Y:S01]  /*10960*/  MUFU.EX2 R171, R2 ;  /* 0x0000000200ab7308 */ /* 0x0003620000000800 */
[C---:B------:R-:W-:Y:S07]  /*10970*/  HMMA.16816.F32.BF16 R40, R64.reuse, R52, R40 ;  /* 0x000000344028723c */ /* 0x040fee0000041828 */
[C---:B------:R-:W-:Y:S02]  /*10980*/  FMUL.FTZ R52, R69.reuse, R128 ;  /* 0x0000008045347220 */ /* 0x040fe40000410000 */
[----:B------:R-:W-:Y:S03]  /*10990*/  FMUL.FTZ R53, R69, R129 ;  /* 0x0000008145357220 */ /* 0x000fe60000410000 */
[--C-:B-1----:R-:W-:Y:S01]  /*109a0*/  FFMA.FTZ R2, R47, c[0x0][0x23c], -R148.reuse ;  /* 0x00008f002f027a23 */ /* 0x102fe20000010894 */
[----:B-----5:R-:W-:Y:S01]  /*109b0*/  F2FP.BF16.PACK_AB R89, R171, R172 ;  /* 0x000000acab59723e */ /* 0x020fe200000010ff */
[----:B------:R-:W-:Y:S02]  /*109c0*/  FMUL.FTZ R47, R0, R123 ;  /* 0x0000007b002f7220 */ /* 0x000fe40000410000 */
[----:B------:R1:W-:Y:S02]  /*109d0*/  MUFU.EX2 R170, R2 ;  /* 0x0000000200aa7308 */ /* 0x0003e40000000800 */
[----:B-1----:R-:W-:Y:S02]  /*109e0*/  FFMA.FTZ R2, R46, c[0x0][0x23c], -R148 ;  /* 0x00008f002e027a23 */ /* 0x002fe40000010894 */
[----:B------:R-:W-:Y:S06]  /*109f0*/  FMUL.FTZ R46, R0, R122 ;  /* 0x0000007a002e7220 */ /* 0x000fec0000410000 */
[----:B------:R1:W5:Y:S01]  /*10a00*/  MUFU.EX2 R169, R2 ;  /* 0x0000000200a97308 */ /* 0x0003620000000800 */
[-C--:B------:R-:W-:Y:S08]  /*10a10*/  HMMA.16816.F32.BF16 R44, R64, R54.reuse, R44 ;  /* 0x00000036402c723c */ /* 0x080ff0000004182c */
[C---:B------:R-:W-:Y:S07]  /*10a20*/  HMMA.16816.F32.BF16 R48, R144.reuse, R54, R48 ;  /* 0x000000369030723c */ /* 0x040fee0000041830 */
[C---:B------:R-:W-:Y:S02]  /*10a30*/  FMUL.FTZ R54, R68.reuse, R130 ;  /* 0x0000008244367220 */ /* 0x040fe40000410000 */
[----:B------:R-:W-:Y:S03]  /*10a40*/  FMUL.FTZ R55, R68, R131 ;  /* 0x0000008344377220 */ /* 0x000fe60000410000 */
[--C-:B-1----:R-:W-:Y:S01]  /*10a50*/  FFMA.FTZ R2, R58, c[0x0][0x23c], -R77.reuse ;  /* 0x00008f003a027a23 */ /* 0x102fe2000001084d */
[----:B-----5:R-:W-:Y:S01]  /*10a60*/  F2FP.BF16.PACK_AB R91, R169, R170 ;  /* 0x000000aaa95b723e */ /* 0x020fe200000010ff */
[C---:B------:R-:W-:Y:S02]  /*10a70*/  FMUL.FTZ R58, R0.reuse, R134 ;  /* 0x00000086003a7220 */ /* 0x040fe40000410000 */
[-C--:B----4-:R-:W-:Y:S01]  /*10a80*/  HMMA.16816.F32.BF16 R52, R144, R80.reuse, R52 ;  /* 0x000000509034723c */ /* 0x090fe20000041834 */
[----:B------:R1:W-:Y:S02]  /*10a90*/  MUFU.EX2 R168, R2 ;  /* 0x0000000200a87308 */ /* 0x0003e40000000800 */
[----:B-1----:R-:W-:Y:S02]  /*10aa0*/  FFMA.FTZ R2, R59, c[0x0][0x23c], -R77 ;  /* 0x00008f003b027a23 */ /* 0x002fe4000001084d */
[C---:B------:R-:W-:Y:S06]  /*10ab0*/  FMUL.FTZ R59, R0.reuse, R135 ;  /* 0x00000087003b7220 */ /* 0x040fec0000410000 */
[----:B------:R1:W4:Y:S01]  /*10ac0*/  MUFU.EX2 R167, R2 ;  /* 0x0000000200a77308 */ /* 0x0003220000000800 */
[----:B------:R-:W-:Y:S01]  /*10ad0*/  FFMA.FTZ R0, R0, R243, R187 ;  /* 0x000000f300007223 */ /* 0x000fe200000100bb */
[C---:B------:R-:W-:Y:S03]  /*10ae0*/  HMMA.16816.F32.BF16 R56, R64.reuse, R80, R56 ;  /* 0x000000504038723c */ /* 0x040fe60000041838 */
[----:B------:R-:W-:Y:S04]  /*10af0*/  FADD.FTZ R0, R214, R0 ;  /* 0x00000000d6007221 */ /* 0x000fe80000010000 */
[----:B------:R-:W-:Y:S01]  /*10b00*/  F2FP.BF16.PACK_AB R80, R224, R220 ;  /* 0x000000dce050723e */ /* 0x000fe200000010ff */
[-C--:B------:R-:W-:Y:S01]  /*10b10*/  HMMA.16816.F32.BF16 R60, R64, R82.reuse, R60 ;  /* 0x00000052403c723c */ /* 0x080fe2000004183c */
[----:B------:R-:W-:Y:S06]  /*10b20*/  F2FP.BF16.PACK_AB R81, R218, R215 ;  /* 0x000000d7da51723e */ /* 0x000fec00000010ff */
[C---:B------:R-:W-:Y:S02]  /*10b30*/  FMUL.FTZ R64, R69.reuse, R140 ;  /* 0x0000008c45407220 */ /* 0x040fe40000410000 */
[----:B------:R-:W-:Y:S03]  /*10b40*/  FMUL.FTZ R65, R69, R141 ;  /* 0x0000008d45417220 */ /* 0x000fe60000410000 */
[--C-:B-1----:R-:W-:Y:S02]  /*10b50*/  FFMA.FTZ R2, R149, c[0x0][0x23c], -R78.reuse ;  /* 0x00008f0095027a23 */ /* 0x102fe4000001084e */
[C---:B------:R-:W-:Y:S02]  /*10b60*/  FMUL.FTZ R66, R68.reuse, R142 ;  /* 0x0000008e44427220 */ /* 0x040fe40000410000 */
[----:B------:R1:W-:Y:S01]  /*10b70*/  MUFU.EX2 R165, R2 ;  /* 0x0000000200a57308 */ /* 0x0003e20000000800 */
[C---:B------:R-:W-:Y:S02]  /*10b80*/  FMUL.FTZ R67, R68.reuse, R143 ;  /* 0x0000008f44437220 */ /* 0x040fe40000410000 */
[----:B------:R-:W-:Y:S02]  /*10b90*/  FFMA.FTZ R68, R68, R242, R231 ;  /* 0x000000f244447223 */ /* 0x000fe400000100e7 */
[----:B------:R-:W-:Y:S03]  /*10ba0*/  FFMA.FTZ R69, R69, R241, R237 ;  /* 0x000000f145457223 */ /* 0x000fe600000100ed */
[----:B------:R-:W-:Y:S07]  /*10bb0*/  HMMA.16816.F32.BF16 R64, R144, R82, R64 ;  /* 0x000000529040723c */ /* 0x000fee0000041840 */
[----:B------:R-:W-:Y:S02]  /*10bc0*/  F2FP.BF16.PACK_AB R82, R183, R219 ;  /* 0x000000dbb752723e */ /* 0x000fe400000010ff */
[----:B------:R-:W-:Y:S07]  /*10bd0*/  F2FP.BF16.PACK_AB R83, R177, R178 ;  /* 0x000000b2b153723e */ /* 0x000fee00000010ff */
[-C--:B--2---:R-:W-:Y:S01]  /*10be0*/  HMMA.16816.F32.BF16 R4, R80, R84.reuse, R4 ;  /* 0x000000545004723c */ /* 0x084fe20000041804 */
[--C-:B-1----:R-:W-:Y:S04]  /*10bf0*/  FFMA.FTZ R2, R150, c[0x0][0x23c], -R78.reuse ;  /* 0x00008f0096027a23 */ /* 0x102fe8000001084e */
[----:B------:R1:W2:Y:S03]  /*10c00*/  MUFU.EX2 R162, R2 ;  /* 0x0000000200a27308 */ /* 0x0002a60000000800 */
[C---:B------:R-:W-:Y:S08]  /*10c10*/  HMMA.16816.F32.BF16 R8, R88.reuse, R84, R8 ;  /* 0x000000545808723c */ /* 0x040ff00000041808 */
[-C--:B------:R-:W-:Y:S08]  /*10c20*/  HMMA.16816.F32.BF16 R12, R88, R86.reuse, R12 ;  /* 0x00000056580c723c */ /* 0x080ff0000004180c */
[C---:B------:R-:W-:Y:S01]  /*10c30*/  HMMA.16816.F32.BF16 R16, R80.reuse, R86, R16 ;  /* 0x000000565010723c */ /* 0x040fe20000041810 */
[----:B------:R-:W5:Y:S03]  /*10c40*/  LDSM.16.MT88.4 R84, [R191+0x6800] ;  /* 0x00680000bf54783b */ /* 0x000f660000004200 */
[--C-:B-1----:R-:W-:Y:S04]  /*10c50*/  FFMA.FTZ R2, R158, c[0x0][0x23c], -R77.reuse ;  /* 0x00008f009e027a23 */ /* 0x102fe8000001084d */
[-C--:B------:R-:W-:Y:S01]  /*10c60*/  HMMA.16816.F32.BF16 R20, R80, R92.reuse, R20 ;  /* 0x0000005c5014723c */ /* 0x080fe20000041814 */
[----:B------:R1:W-:Y:S07]  /*10c70*/  MUFU.EX2 R163, R2 ;  /* 0x0000000200a37308 */ /* 0x0003ee0000000800 */
[C---:B------:R-:W-:Y:S08]  /*10c80*/  HMMA.16816.F32.BF16 R24, R88.reuse, R92, R24 ;  /* 0x0000005c5818723c */ /* 0x040ff00000041818 */
[-C--:B------:R-:W-:Y:S08]  /*10c90*/  HMMA.16816.F32.BF16 R28, R88, R94.reuse, R28 ;  /* 0x0000005e581c723c */ /* 0x080ff0000004181c */
[C---:B------:R-:W-:Y:S01]  /*10ca0*/  HMMA.16816.F32.BF16 R32, R80.reuse, R94, R32 ;  /* 0x0000005e5020723c */ /* 0x040fe20000041820 */
[----:B-1----:R-:W-:Y:S01]  /*10cb0*/  FFMA.FTZ R2, R159, c[0x0][0x23c], -R77 ;  /* 0x00008f009f027a23 */ /* 0x002fe2000001084d */
[----:B------:R-:W1:Y:S03]  /*10cc0*/  LDSM.16.MT88.4 R92, [R189+0x7000] ;  /* 0x00700000bd5c783b */ /* 0x000e660000004200 */
[----:B------:R2:W1:Y:S03]  /*10cd0*/  MUFU.EX2 R161, R2 ;  /* 0x0000000200a17308 */ /* 0x0004660000000800 */
[-C--:B---3--:R-:W-:Y:S08]  /*10ce0*/  HMMA.16816.F32.BF16 R36, R80, R96.reuse, R36 ;  /* 0x000000605024723c */ /* 0x088ff00000041824 */
[C---:B------:R-:W-:Y:S08]  /*10cf0*/  HMMA.16816.F32.BF16 R40, R88.reuse, R96, R40 ;  /* 0x000000605828723c */ /* 0x040ff00000041828 */
[-C--:B------:R-:W-:Y:S01]  /*10d00*/  HMMA.16816.F32.BF16 R44, R88, R98.reuse, R44 ;  /* 0x00000062582c723c */ /* 0x080fe2000004182c */
[--C-:B--2---:R-:W-:Y:S07]  /*10d10*/  FFMA.FTZ R2, R160, c[0x0][0x23c], -R78.reuse ;  /* 0x00008f00a0027a23 */ /* 0x104fee000001084e */
[C---:B------:R-:W-:Y:S01]  /*10d20*/  HMMA.16816.F32.BF16 R48, R80.reuse, R98, R48 ;  /* 0x000000625030723c */ /* 0x040fe20000041830 */
[----:B------:R2:W-:Y:S01]  /*10d30*/  MUFU.EX2 R160, R2 ;  /* 0x0000000200a07308 */ /* 0x0005e20000000800 */
[----:B------:R-:W-:Y:S06]  /*10d40*/  LDSM.16.MT88.4 R96, [R190+0x7000] ;  /* 0x00700000be60783b */ /* 0x000fec0000004200 */
[-C--:B-----5:R-:W-:Y:S08]  /*10d50*/  HMMA.16816.F32.BF16 R52, R80, R84.reuse, R52 ;  /* 0x000000545034723c */ /* 0x0a0ff00000041834 */
[C---:B------:R-:W-:Y:S08]  /*10d60*/  HMMA.16816.F32.BF16 R56, R88.reuse, R84, R56 ;  /* 0x000000545838723c */ /* 0x040ff00000041838 */
[-C--:B------:R-:W-:Y:S01]  /*10d70*/  HMMA.16816.F32.BF16 R60, R88, R86.reuse, R60 ;  /* 0x00000056583c723c */ /* 0x080fe2000004183c */
[----:B--2---:R-:W-:Y:S01]  /*10d80*/  FFMA.FTZ R2, R166, c[0x0][0x23c], -R78 ;  /* 0x00008f00a6027a23 */ /* 0x004fe2000001084e */
[----:B------:R-:W2:Y:S03]  /*10d90*/  LDSM.16.MT88.4 R88, [R192+0x7000] ;  /* 0x00700000c058783b */ /* 0x000ea60000004200 */
[----:B------:R3:W5:Y:S03]  /*10da0*/  MUFU.EX2 R159, R2 ;  /* 0x00000002009f7308 */ /* 0x0007660000000800 */
[----:B------:R-:W-:Y:S07]  /*10db0*/  HMMA.16816.F32.BF16 R64, R80, R86, R64 ;  /* 0x000000565040723c */ /* 0x000fee0000041840 */
[----:B----4-:R-:W-:Y:S02]  /*10dc0*/  F2FP.BF16.PACK_AB R80, R167, R168 ;  /* 0x000000a8a750723e */ /* 0x010fe400000010ff */
[----:B------:R-:W-:Y:S03]  /*10dd0*/  F2FP.BF16.PACK_AB R81, R162, R165 ;  /* 0x000000a5a251723e */ /* 0x000fe600000010ff */
[----:B-1----:R-:W-:Y:S01]  /*10de0*/  F2FP.BF16.PACK_AB R82, R161, R163 ;  /* 0x000000a3a152723e */ /* 0x002fe200000010ff */
[--C-:B---3--:R-:W-:Y:S01]  /*10df0*/  FFMA.FTZ R2, R156, c[0x0][0x23c], -R79.reuse ;  /* 0x00008f009c027a23 */ /* 0x108fe2000001084f */
[----:B-----5:R-:W-:Y:S03]  /*10e00*/  F2FP.BF16.PACK_AB R83, R159, R160 ;  /* 0x000000a09f53723e */ /* 0x020fe600000010ff */
[----:B------:R1:W-:Y:S04]  /*10e10*/  MUFU.EX2 R135, R2 ;  /* 0x0000000200877308 */ /* 0x0003e80000000800 */
[-C--:B------:R-:W-:Y:S01]  /*10e20*/  HMMA.16816.F32.BF16 R4, R80, R92.reuse, R4 ;  /* 0x0000005c5004723c */ /* 0x080fe20000041804 */
[--C-:B-1----:R-:W-:Y:S05]  /*10e30*/  FFMA.FTZ R2, R155, c[0x0][0x23c], -R79.reuse ;  /* 0x00008f009b027a23 */ /* 0x102fea000001084f */
[----:B------:R1:W3:Y:S02]  /*10e40*/  MUFU.EX2 R134, R2 ;  /* 0x0000000200867308 */ /* 0x0002e40000000800 */
[----:B-1----:R-:W-:Y:S01]  /*10e50*/  FFMA.FTZ R2, R157, c[0x0][0x23c], -R79 ;  /* 0x00008f009d027a23 */ /* 0x002fe2000001084f */
[----:B---3--:R-:W-:Y:S07]  /*10e60*/  F2FP.BF16.PACK_AB R84, R134, R135 ;  /* 0x000000878654723e */ /* 0x008fee00000010ff */
[----:B------:R-:W-:Y:S10]  /*10e70*/  MUFU.EX2 R157, R74 ;  /* 0x0000004a009d7308 */ /* 0x000ff40000000800 */
[----:B------:R1:W3:Y:S02]  /*10e80*/  MUFU.EX2 R158, R2 ;  /* 0x00000002009e7308 */ /* 0x0002e40000000800 */
[--C-:B-1----:R-:W-:Y:S01]  /*10e90*/  FFMA.FTZ R2, R152, c[0x0][0x23c], -R148.reuse ;  /* 0x00008f0098027a23 */ /* 0x102fe20000010894 */
[----:B---3--:R-:W-:Y:S07]  /*10ea0*/  F2FP.BF16.PACK_AB R86, R157, R158 ;  /* 0x0000009e9d56723e */ /* 0x008fee00000010ff */
[----:B------:R1:W-:Y:S02]  /*10eb0*/  MUFU.EX2 R133, R2 ;  /* 0x0000000200857308 */ /* 0x0003e40000000800 */
[--C-:B-1----:R-:W-:Y:S08]  /*10ec0*/  FFMA.FTZ R2, R151, c[0x0][0x23c], -R148.reuse ;  /* 0x00008f0097027a23 */ /* 0x102ff00000010894 */
[----:B------:R1:W3:Y:S02]  /*10ed0*/  MUFU.EX2 R132, R2 ;  /* 0x0000000200847308 */ /* 0x0002e40000000800 */
[--C-:B-1----:R-:W-:Y:S01]  /*10ee0*/  FFMA.FTZ R2, R153, c[0x0][0x23c], -R148.reuse ;  /* 0x00008f0099027a23 */ /* 0x102fe20000010894 */
[----:B---3--:R-:W-:Y:S07]  /*10ef0*/  F2FP.BF16.PACK_AB R85, R132, R133 ;  /* 0x000000858455723e */ /* 0x008fee00000010ff */
[----:B------:R1:W-:Y:S02]  /*10f00*/  MUFU.EX2 R156, R2 ;  /* 0x00000002009c7308 */ /* 0x0003e40000000800 */
[----:B-1----:R-:W-:Y:S08]  /*10f10*/  FFMA.FTZ R2, R154, c[0x0][0x23c], -R148 ;  /* 0x00008f009a027a23 */ /* 0x002ff00000010894 */
[----:B------:R1:W3:Y:S02]  /*10f20*/  MUFU.EX2 R155, R2 ;  /* 0x00000002009b7308 */ /* 0x0002e40000000800 */
[----:B-1----:R-:W-:Y:S01]  /*10f30*/  FFMA.FTZ R2, R213, c[0x0][0x23c], -R77 ;  /* 0x00008f00d5027a23 */ /* 0x002fe2000001084d */
[----:B---3--:R-:W-:Y:S01]  /*10f40*/  F2FP.BF16.PACK_AB R87, R155, R156 ;  /* 0x0000009c9b57723e */ /* 0x008fe200000010ff */
[----:B------:R-:W-:Y:S06]  /*10f50*/  IMAD.MOV.U32 R213, RZ, RZ, R211 ;  /* 0x000000ffffd57224 */ /* 0x000fec00078e00d3 */
[----:B------:R1:W-:Y:S01]  /*10f60*/  MUFU.EX2 R154, R2 ;  /* 0x00000002009a7308 */ /* 0x0003e20000000800 */
[C---:B------:R-:W-:Y:S08]  /*10f70*/  HMMA.16816.F32.BF16 R8, R84.reuse, R92, R8 ;  /* 0x0000005c5408723c */ /* 0x040ff00000041808 */
[-C--:B------:R-:W-:Y:S08]  /*10f80*/  HMMA.16816.F32.BF16 R12, R84, R94.reuse, R12 ;  /* 0x0000005e540c723c */ /* 0x080ff0000004180c */
[C---:B------:R-:W-:Y:S01]  /*10f90*/  HMMA.16816.F32.BF16 R16, R80.reuse, R94, R16 ;  /* 0x0000005e5010723c */ /* 0x040fe20000041810 */
[----:B------:R-:W3:Y:S03]  /*10fa0*/  LDSM.16.MT88.4 R92, [R191+0x7000] ;  /* 0x00700000bf5c783b */ /* 0x000ee60000004200 */
[--C-:B-1----:R-:W-:Y:S04]  /*10fb0*/  FFMA.FTZ R2, R221, c[0x0][0x23c], -R77.reuse ;  /* 0x00008f00dd027a23 */ /* 0x102fe8000001084d */
[-C--:B--2---:R-:W-:Y:S01]  /*10fc0*/  HMMA.16816.F32.BF16 R20, R80, R88.reuse, R20 ;  /* 0x000000585014723c */ /* 0x084fe20000041814 */
[----:B------:R1:W2:Y:S07]  /*10fd0*/  MUFU.EX2 R153, R2 ;  /* 0x0000000200997308 */ /* 0x0002ae0000000800 */
[C---:B------:R-:W-:Y:S08]  /*10fe0*/  HMMA.16816.F32.BF16 R24, R84.reuse, R88, R24 ;  /* 0x000000585418723c */ /* 0x040ff00000041818 */
[-C--:B------:R-:W-:Y:S08]  /*10ff0*/  HMMA.16816.F32.BF16 R28, R84, R90.reuse, R28 ;  /* 0x0000005a541c723c */ /* 0x080ff0000004181c */
[C---:B------:R-:W-:Y:S01]  /*11000*/  HMMA.16816.F32.BF16 R32, R80.reuse, R90, R32 ;  /* 0x0000005a5020723c */ /* 0x040fe20000041820 */
[--C-:B-1----:R-:W-:Y:S03]  /*11010*/  FFMA.FTZ R2, R216, c[0x0][0x23c], -R78.reuse ;  /* 0x00008f00d8027a23 */ /* 0x102fe6000001084e */
[----:B--2---:R-:W-:Y:S01]  /*11020*/  F2FP.BF16.PACK_AB R140, R153, R154 ;  /* 0x0000009a998c723e */ /* 0x004fe200000010ff */
[----:B------:R1:W-:Y:S03]  /*11030*/  MUFU.EX2 R152, R2 ;  /* 0x0000000200987308 */ /* 0x0003e60000000800 */
[-C--:B------:R-:W-:Y:S08]  /*11040*/  HMMA.16816.F32.BF16 R36, R80, R96.reuse, R36 ;  /* 0x000000605024723c */ /* 0x080ff00000041824 */
[C---:B------:R-:W-:Y:S08]  /*11050*/  HMMA.16816.F32.BF16 R40, R84.reuse, R96, R40 ;  /* 0x000000605428723c */ /* 0x040ff00000041828 */
[-C--:B------:R-:W-:Y:S01]  /*11060*/  HMMA.16816.F32.BF16 R44, R84, R98.reuse, R44 ;  /* 0x00000062542c723c */ /* 0x080fe2000004182c */
[--C-:B-1----:R-:W-:Y:S07]  /*11070*/  FFMA.FTZ R2, R223, c[0x0][0x23c], -R78.reuse ;  /* 0x00008f00df027a23 */ /* 0x102fee000001084e */
[C---:B------:R-:W-:Y:S01]  /*11080*/  HMMA.16816.F32.BF16 R48, R80.reuse, R98, R48 ;  /* 0x000000625030723c */ /* 0x040fe20000041830 */
[----:B------:R1:W2:Y:S07]  /*11090*/  MUFU.EX2 R151, R2 ;  /* 0x0000000200977308 */ /* 0x0002ae0000000800 */
[-C--:B---3--:R-:W-:Y:S08]  /*110a0*/  HMMA.16816.F32.BF16 R52, R80, R92.reuse, R52 ;  /* 0x0000005c5034723c */ /* 0x088ff00000041834 */
[C---:B------:R-:W-:Y:S08]  /*110b0*/  HMMA.16816.F32.BF16 R56, R84.reuse, R92, R56 ;  /* 0x0000005c5438723c */ /* 0x040ff00000041838 */
[-C--:B------:R-:W-:Y:S01]  /*110c0*/  HMMA.16816.F32.BF16 R60, R84, R94.reuse, R60 ;  /* 0x0000005e543c723c */ /* 0x080fe2000004183c */
[--C-:B-1----:R-:W-:Y:S03]  /*110d0*/  FFMA.FTZ R2, R233, c[0x0][0x23c], -R77.reuse ;  /* 0x00008f00e9027a23 */ /* 0x102fe6000001084d */
[----:B------:R-:W-:Y:S01]  /*110e0*/  FFMA.FTZ R77, R238, c[0x0][0x23c], -R77 ;  /* 0x00008f00ee4d7a23 */ /* 0x000fe2000001084d */
[----:B------:R1:W-:Y:S01]  /*110f0*/  MUFU.EX2 R150, R2 ;  /* 0x0000000200967308 */ /* 0x0003e20000000800 */
[----:B--2---:R-:W-:Y:S02]  /*11100*/  F2FP.BF16.PACK_AB R141, R151, R152 ;  /* 0x00000098978d723e */ /* 0x004fe400000010ff */
[----:B------:R-:W-:Y:S07]  /*11110*/  HMMA.16816.F32.BF16 R64, R80, R94, R64 ;  /* 0x0000005e5040723c */ /* 0x000fee0000041840 */
[----:B------:R-:W2:Y:S01]  /*11120*/  MUFU.EX2 R149, R77 ;  /* 0x0000004d00957308 */ /* 0x000ea20000000800 */
[--C-:B-1----:R-:W-:Y:S04]  /*11130*/  FFMA.FTZ R2, R239, c[0x0][0x23c], -R78.reuse ;  /* 0x00008f00ef027a23 */ /* 0x102fe8000001084e */
[----:B------:R-:W-:Y:S05]  /*11140*/  FFMA.FTZ R78, R240, c[0x0][0x23c], -R78 ;  /* 0x00008f00f04e7a23 */ /* 0x000fea000001084e */
[----:B------:R1:W-:Y:S01]  /*11150*/  MUFU.EX2 R147, R2 ;  /* 0x0000000200937308 */ /* 0x0003e20000000800 */
[----:B--2---:R-:W-:Y:S09]  /*11160*/  F2FP.BF16.PACK_AB R142, R149, R150 ;  /* 0x00000096958e723e */ /* 0x004ff200000010ff */
[----:B------:R-:W2:Y:S01]  /*11170*/  MUFU.EX2 R146, R78 ;  /* 0x0000004e00927308 */ /* 0x000ea20000000800 */
[--C-:B-1----:R-:W-:Y:S09]  /*11180*/  FFMA.FTZ R2, R185, c[0x0][0x23c], -R79.reuse ;  /* 0x00008f00b9027a23 */ /* 0x102ff2000001084f */
[----:B------:R1:W-:Y:S01]  /*11190*/  MUFU.EX2 R144, R2 ;  /* 0x0000000200907308 */ /* 0x0003e20000000800 */
[----:B--2---:R-:W-:Y:S07]  /*111a0*/  F2FP.BF16.PACK_AB R143, R146, R147 ;  /* 0x00000093928f723e */ /* 0x004fee00000010ff */
[-C--:B------:R-:W-:Y:S01]  /*111b0*/  HMMA.16816.F32.BF16 R80, R140, R100.reuse, R4 ;  /* 0x000000648c50723c */ /* 0x080fe20000041804 */
[----:B------:R-:W2:Y:S01]  /*111c0*/  LDSM.16.MT88.4 R4, [R191+0x7800] ;  /* 0x00780000bf04783b */ /* 0x000ea20000004200 */
[--C-:B-1----:R-:W-:Y:S04]  /*111d0*/  FFMA.FTZ R2, R184, c[0x0][0x23c], -R79.reuse ;  /* 0x00008f00b8027a23 */ /* 0x102fe8000001084f */
[----:B------:R1:W3:Y:S02]  /*111e0*/  MUFU.EX2 R145, R2 ;  /* 0x0000000200917308 */ /* 0x0002e40000000800 */
[--C-:B-1----:R-:W-:Y:S01]  /*111f0*/  FFMA.FTZ R2, R182, c[0x0][0x23c], -R79.reuse ;  /* 0x00008f00b6027a23 */ /* 0x102fe2000001084f */
[----:B---3--:R-:W-:Y:S03]  /*11200*/  F2FP.BF16.PACK_AB R136, R145, R144 ;  /* 0x000000909188723e */ /* 0x008fe600000010ff */
[----:B------:R-:W-:Y:S04]  /*11210*/  FFMA.FTZ R79, R181, c[0x0][0x23c], -R79 ;  /* 0x00008f00b54f7a23 */ /* 0x000fe8000001084f */
[----:B------:R1:W-:Y:S10]  /*11220*/  MUFU.EX2 R78, R2 ;  /* 0x00000002004e7308 */ /* 0x0003f40000000800 */
[----:B------:R-:W3:Y:S01]  /*11230*/  MUFU.EX2 R79, R79 ;  /* 0x0000004f004f7308 */ /* 0x000ee20000000800 */
[--C-:B-1----:R-:W-:Y:S09]  /*11240*/  FFMA.FTZ R2, R179, c[0x0][0x23c], -R148.reuse ;  /* 0x00008f00b3027a23 */ /* 0x102ff20000010894 */
[----:B------:R1:W-:Y:S01]  /*11250*/  MUFU.EX2 R77, R2 ;  /* 0x00000002004d7308 */ /* 0x0003e20000000800 */
[----:B---3--:R-:W-:Y:S01]  /*11260*/  F2FP.BF16.PACK_AB R138, R79, R78 ;  /* 0x0000004e4f8a723e */ /* 0x008fe200000010ff */
[--C-:B-1----:R-:W-:Y:S08]  /*11270*/  FFMA.FTZ R2, R180, c[0x0][0x23c], -R148.reuse ;  /* 0x00008f00b4027a23 */ /* 0x102ff00000010894 */
[----:B------:R1:W3:Y:S02]  /*11280*/  MUFU.EX2 R75, R2 ;  /* 0x00000002004b7308 */ /* 0x0002e40000000800 */
[--C-:B-1----:R-:W-:Y:S01]  /*11290*/  FFMA.FTZ R2, R186, c[0x0][0x23c], -R148.reuse ;  /* 0x00008f00ba027a23 */ /* 0x102fe20000010894 */
[----:B---3--:R-:W-:Y:S01]  /*112a0*/  F2FP.BF16.PACK_AB R137, R75, R77 ;  /* 0x0000004d4b89723e */ /* 0x008fe200000010ff */
[----:B------:R-:W-:Y:S06]  /*112b0*/  FFMA.FTZ R148, R76, c[0x0][0x23c], -R148 ;  /* 0x00008f004c947a23 */ /* 0x000fec0000010894 */
[----:B------:R1:W-:Y:S10]  /*112c0*/  MUFU.EX2 R74, R2 ;  /* 0x00000002004a7308 */ /* 0x0003f40000000800 */
[----:B------:R-:W3:Y:S01]  /*112d0*/  MUFU.EX2 R148, R148 ;  /* 0x0000009400947308 */ /* 0x000ee20000000800 */
[----:B-1----:R-:W-:Y:S02]  /*112e0*/  FFMA.FTZ R2, R3, R244, R225 ;  /* 0x000000f403027223 */ /* 0x002fe400000100e1 */
[----:B------:R-:W-:Y:S02]  /*112f0*/  FADD.FTZ R3, R232, R68 ;  /* 0x00000044e8037221 */ /* 0x000fe40000010000 */
[----:B------:R-:W-:Y:S02]  /*11300*/  FADD.FTZ R2, R227, R2 ;  /* 0x00000002e3027221 */ /* 0x000fe40000010000 */
[----:B------:R-:W-:Y:S01]  /*11310*/  IMAD.MOV.U32 R68, RZ, RZ, R72 ;  /* 0x000000ffff447224 */ /* 0x000fe200078e0048 */
[----:B---3--:R-:W-:Y:S07]  /*11320*/  F2FP.BF16.PACK_AB R139, R148, R74 ;  /* 0x0000004a948b723e */ /* 0x008fee00000010ff */
        /* <DEDUP_REMOVED lines=72> */
[----:B------:R-:W-:Y:S02]  /*117b0*/  IMAD.MOV.U32 R75, RZ, RZ, R70 ;  /* 0x000000ffff4b7224 */ /* 0x000fe400078e0046 */
[----:B------:R-:W-:Y:S02]  /*117c0*/  IMAD.MOV.U32 R3, RZ, RZ, R73 ;  /* 0x000000ffff037224 */ /* 0x000fe400078e0049 */
[----:B------:R-:W-:Y:S01]  /*117d0*/  IMAD.MOV.U32 R74, RZ, RZ, R71 ;  /* 0x000000ffff4a7224 */ /* 0x000fe200078e0047 */
[----:B------:R-:W-:-:S05]  /*117e0*/  @P0 BRA `(.L_x_1672) ;  /* 0xffffc56000000947 */ /* 0x000fca000383ffff */
.L_x_1671:
[----:B------:R-:W1:Y:S01]  /*117f0*/  SHFL.BFLY PT, R0, R241, 0x2, 0x1f ;  /* 0x0c401f00f1007f89 */ /* 0x000e6200000e0000 */
[----:B------:R-:W-:Y:S01]  /*11800*/  ISETP.NE.AND P0, PT, R252, -0x1, PT ;  /* 0xfffffffffc00780c */ /* 0x000fe20003f05270 */
[----:B------:R-:W-:Y:S02]  /*11810*/  BSSY B0, `(.L_x_1675) ;  /* 0x0000128000007945 */ /* 0x000fe40003800000 */
[----:B------:R-:W2:Y:S04]  /*11820*/  SHFL.BFLY PT, R2, R242, 0x2, 0x1f ;  /* 0x0c401f00f2027f89 */ /* 0x000ea800000e0000 */
[----:B------:R-:W3:Y:S04]  /*11830*/  SHFL.BFLY PT, R5, R244, 0x2, 0x1f ;  /* 0x0c401f00f4057f89 */ /* 0x000ee800000e0000 */
[----:B------:R-:W4:Y:S04]  /*11840*/  SHFL.BFLY PT, R4, R243, 0x2, 0x1f ;  /* 0x0c401f00f3047f89 */ /* 0x000f2800000e0000 */
[----:B------:R-:W5:Y:S04]  /*11850*/  S2R R59, SR_CTAID.Y ;  /* 0x00000000003b7919 */ /* 0x000f680000002600 */
[----:B------:R-:W5:Y:S01]  /*11860*/  S2R R58, SR_TID.X ;  /* 0x00000000003a7919 */ /* 0x000f620000002100 */
[----:B-1----:R-:W-:-:S02]  /*11870*/  FADD.FTZ R0, R0, R241 ;  /* 0x000000f100007221 */ /* 0x002fc40000010000 */
[----:B--2---:R-:W-:-:S03]  /*11880*/  FADD.FTZ R2, R2, R242 ;  /* 0x000000f202027221 */ /* 0x004fc60000010000 */
[----:B------:R-:W1:Y:S01]  /*11890*/  SHFL.BFLY PT, R3, R0, 0x1, 0x1f ;  /* 0x0c201f0000037f89 */ /* 0x000e6200000e0000 */
[----:B---3--:R-:W-:-:S03]  /*118a0*/  FADD.FTZ R5, R5, R244 ;  /* 0x000000f405057221 */ /* 0x008fc60000010000 */
[----:B------:R-:W2:Y:S01]  /*118b0*/  SHFL.BFLY PT, R8, R2, 0x1, 0x1f ;  /* 0x0c201f0002087f89 */ /* 0x000ea200000e0000 */
[----:B----4-:R-:W-:-:S03]  /*118c0*/  FADD.FTZ R4, R4, R243 ;  /* 0x000000f304047221 */ /* 0x010fc60000010000 */
[----:B------:R-:W3:Y:S01]  /*118d0*/  SHFL.BFLY PT, R7, R5, 0x1, 0x1f ;  /* 0x0c201f0005077f89 */ /* 0x000ee200000e0000 */
[----:B-----5:R-:W-:-:S03]  /*118e0*/  @!P0 SHF.R.S32.HI R10, RZ, 0x1f, R59 ;  /* 0x0000001fff0a8819 */ /* 0x020fc6000001143b */
[----:B------:R-:W4:Y:S01]  /*118f0*/  SHFL.BFLY PT, R6, R4, 0x1, 0x1f ;  /* 0x0c201f0004067f89 */ /* 0x000f2200000e0000 */
[----:B------:R-:W-:Y:S01]  /*11900*/  SHF.R.S32.HI R43, RZ, 0x1f, R58 ;  /* 0x0000001fff2b7819 */ /* 0x000fe2000001143a */
[----:B------:R-:W-:Y:S02]  /*11910*/  @!P0 IMAD R10, R10, c[0x0][0x1e0], RZ ;  /* 0x000078000a0a8a24 */ /* 0x000fe400078e02ff */
[----:B-1----:R-:W-:Y:S01]  /*11920*/  FADD.FTZ R39, R0, R3 ;  /* 0x0000000300277221 */ /* 0x002fe20000010000 */
[----:B------:R-:W-:Y:S01]  /*11930*/  MOV R0, 0x3f800000 ;  /* 0x3f80000000007802 */ /* 0x000fe20000000f00 */
[----:B--2---:R-:W-:-:S03]  /*11940*/  FADD.FTZ R40, R2, R8 ;  /* 0x0000000802287221 */ /* 0x004fc60000010000 */
[----:B------:R-:W-:Y:S01]  /*11950*/  FSETP.NE.FTZ.AND P5, PT, R39, RZ, PT ;  /* 0x000000ff2700720b */ /* 0x000fe20003fb5000 */
[----:B------:R-:W-:Y:S01]  /*11960*/  @P0 IMAD.WIDE.U32 R2, R252, c[0x0][0x1e8], RZ ;  /* 0x00007a00fc020a25 */ /* 0x000fe200078e00ff */
[----:B------:R-:W-:-:S03]  /*11970*/  FSETP.NE.FTZ.AND P4, PT, R40, RZ, PT ;  /* 0x000000ff2800720b */ /* 0x000fc60003f95000 */
[----:B---3--:R-:W-:Y:S01]  /*11980*/  FADD.FTZ R41, R5, R7 ;  /* 0x0000000705297221 */ /* 0x008fe20000010000 */
[----:B------:R-:W-:Y:S01]  /*11990*/  @P0 MOV R56, R2 ;  /* 0x0000000200380202 */ /* 0x000fe20000000f00 */
[----:B------:R-:W-:Y:S01]  /*119a0*/  @P0 IMAD R57, R252, c[0x0][0x1ec], R3 ;  /* 0x00007b00fc390a24 */ /* 0x000fe200078e0203 */
[----:B------:R-:W-:Y:S01]  /*119b0*/  MOV R3, 0x3f800000 ;  /* 0x3f80000000037802 */ /* 0x000fe20000000f00 */
[----:B------:R-:W-:Y:S01]  /*119c0*/  @!P0 IMAD.WIDE.U32 R8, R59, c[0x0][0x1e0], RZ ;  /* 0x000078003b088a25 */ /* 0x000fe200078e00ff */
[----:B------:R-:W-:-:S03]  /*119d0*/  FSETP.NE.FTZ.AND P3, PT, R41, RZ, PT ;  /* 0x000000ff2900720b */ /* 0x000fc60003f75000 */
[----:B------:R-:W1:Y:S01]  /*119e0*/  @P5 MUFU.RCP R0, R39 ;  /* 0x0000002700005308 */ /* 0x000e620000001000 */
[----:B------:R-:W-:Y:S01]  /*119f0*/  @!P0 IMAD R2, R59, c[0x0][0x1e4], R10 ;  /* 0x000079003b028a24 */ /* 0x000fe200078e020a */
[----:B------:R-:W-:Y:S01]  /*11a00*/  @!P0 MOV R56, R8 ;  /* 0x0000000800388202 */ /* 0x000fe20000000f00 */
[----:B----4-:R-:W-:Y:S01]  /*11a10*/  FADD.FTZ R42, R4, R6 ;  /* 0x00000006042a7221 */ /* 0x010fe20000010000 */
[----:B------:R-:W-:Y:S01]  /*11a20*/  MOV R6, 0xfffffff0 ;  /* 0xfffffff000067802 */ /* 0x000fe20000000f00 */
[----:B------:R-:W-:Y:S01]  /*11a30*/  @!P0 IMAD.IADD R57, R9, 0x1, R2 ;  /* 0x0000000109398824 */ /* 0x000fe200078e0202 */
[----:B------:R-:W-:Y:S02]  /*11a40*/  MOV R2, 0x3f800000 ;  /* 0x3f80000000027802 */ /* 0x000fe40000000f00 */
[----:B------:R-:W2:Y:S01]  /*11a50*/  @P4 MUFU.RCP R3, R40 ;  /* 0x0000002800034308 */ /* 0x000ea20000001000 */
[----:B------:R-:W-:-:S07]  /*11a60*/  FSETP.NE.FTZ.AND P0, PT, R42, RZ, PT ;  /* 0x000000ff2a00720b */ /* 0x000fce0003f15000 */
[----:B------:R-:W3:Y:S01]  /*11a70*/  @P3 MUFU.RCP R2, R41 ;  /* 0x0000002900023308 */ /* 0x000ee20000001000 */
[C---:B-1----:R-:W-:Y:S02]  /*11a80*/  FMUL.FTZ R80, R0.reuse, R80 ;  /* 0x0000005000507220 */ /* 0x042fe40000410000 */
        /* <DEDUP_REMOVED lines=21> */
[----:B------:R-:W-:Y:S01]  /*11be0*/  MOV R0, 0x3f800000 ;  /* 0x3f80000000007802 */ /* 0x000fe20000000f00 */
[----:B--2---:R-:W-:Y:S01]  /*11bf0*/  FMUL.FTZ R82, R3, R82 ;  /* 0x0000005203527220 */ /* 0x004fe20000410000 */
        /* <DEDUP_REMOVED lines=24> */
[C---:B------:R-:W-:Y:S01]  /*11d80*/  LEA.HI R3, R43.reuse, R58, RZ, 0x2 ;  /* 0x0000003a2b037211 */ /* 0x040fe200078f10ff */
[C---:B---3--:R-:W-:Y:S01]  /*11d90*/  FMUL.FTZ R84, R2.reuse, R84 ;  /* 0x0000005402547220 */ /* 0x048fe20000410000 */
        /* <DEDUP_REMOVED lines=55> */
[C---:B------:R-:W-:Y:S02]  /*12110*/  SHF.L.U32 R3, R0.reuse, 0x6, RZ ;  /* 0x0000000600037819 */ /* 0x040fe400000006ff */
[----:B------:R-:W-:Y:S01]  /*12120*/  LOP3.LUT R4, R0, 0x1, RZ, 0xc0, !PT ;  /* 0x0000000100047812 */ /* 0x000fe200078ec0ff */
[----:B------:R-:W-:Y:S01]  /*12130*/  IMAD.IADD R2, R58, 0x1, -R2 ;  /* 0x000000013a027824 */ /* 0x000fe200078e0a02 */
[----:B------:R-:W-:-:S02]  /*12140*/  LOP3.LUT R3, R3, 0x1c0, RZ, 0xc0, !PT ;  /* 0x000001c003037812 */ /* 0x000fc400078ec0ff */
[----:B------:R-:W-:Y:S02]  /*12150*/  ISETP.NE.U32.AND P1, PT, R4, 0x1, PT ;  /* 0x000000010400780c */ /* 0x000fe40003f25070 */
[----:B------:R-:W-:Y:S02]  /*12160*/  LEA R2, R38, R2, 0x9 ;  /* 0x0000000226027211 */ /* 0x000fe400078e48ff */
[----:B------:R-:W-:Y:S02]  /*12170*/  LEA.HI R3, R3, R3, RZ, 0x1d ;  /* 0x0000000303037211 */ /* 0x000fe400078fe8ff */
[----:B------:R-:W-:Y:S02]  /*12180*/  SEL R6, R6, 0x10, !P1 ;  /* 0x0000001006067807 */ /* 0x000fe40004800000 */
[----:B------:R-:W-:Y:S02]  /*12190*/  LEA R2, R2, R3, 0x1 ;  /* 0x0000000302027211 */ /* 0x000fe400078e08ff */
[----:B------:R-:W-:-:S02]  /*121a0*/  R2P PR, R0, 0x6 ;  /* 0x0000000600007804 */ /* 0x000fc40000000000 */
[----:B------:R-:W-:Y:S02]  /*121b0*/  SHF.L.U32 R2, R2, 0x1, RZ ;  /* 0x0000000102027819 */ /* 0x000fe400000006ff */
[----:B------:R-:W-:Y:S02]  /*121c0*/  MOV R0, 0x20 ;  /* 0x0000002000007802 */ /* 0x000fe40000000f00 */
[----:B------:R-:W-:Y:S01]  /*121d0*/  F2FP.BF16.PACK_AB R13, R135, R13 ;  /* 0x0000000d870d723e */ /* 0x000fe200000010ff */
[----:B------:R-:W-:Y:S01]  /*121e0*/  IMAD.IADD R3, R2, 0x1, R6 ;  /* 0x0000000102037824 */ /* 0x000fe200078e0206 */
[----:B------:R1:W-:Y:S01]  /*121f0*/  STS [R2+0x400], R7 ;  /* 0x0004000702007388 */ /* 0x0003e20000000800 */
[----:B------:R-:W-:-:S03]  /*12200*/  F2FP.BF16.PACK_AB R9, R139, R9 ;  /* 0x000000098b09723e */ /* 0x000fc600000010ff */
[----:B------:R2:W-:Y:S04]  /*12210*/  STS [R2], R8 ;  /* 0x0000000802007388 */ /* 0x0005e80000000800 */
[----:B------:R3:W-:Y:S04]  /*12220*/  STS [R3], R5 ;  /* 0x0000000503007388 */ /* 0x0007e80000000800 */
[----:B------:R4:W-:Y:S04]  /*12230*/  STS [R3+0x400], R14 ;  /* 0x0004000e03007388 */ /* 0x0009e80000000800 */
[----:B------:R5:W-:Y:S04]  /*12240*/  STS [R2+0x2000], R15 ;  /* 0x0020000f02007388 */ /* 0x000be80000000800 */
[----:B------:R5:W-:Y:S04]  /*12250*/  STS [R2+0x2400], R16 ;  /* 0x0024001002007388 */ /* 0x000be80000000800 */
[----:B------:R-:W-:Y:S01]  /*12260*/  STS [R3+0x2000], R23 ;  /* 0x0020001703007388 */ /* 0x000fe20000000800 */
[----:B-1----:R-:W-:-:S02]  /*12270*/  SEL R7, R0, 0xffffffe0, !P1 ;  /* 0xffffffe000077807 */ /* 0x002fc40004800000 */
[C---:B------:R-:W-:Y:S01]  /*12280*/  IADD3 R0, R2.reuse, 0x40, RZ ;  /* 0x0000004002007810 */ /* 0x040fe20007ffe0ff */
[----:B------:R1:W-:Y:S01]  /*12290*/  STS [R3+0x2400], R22 ;  /* 0x0024001603007388 */ /* 0x0003e20000000800 */
[C---:B------:R-:W-:Y:S01]  /*122a0*/  @P2 IADD3 R0, R2.reuse, -0x40, RZ ;  /* 0xffffffc002002810 */ /* 0x040fe20007ffe0ff */
[----:B--2---:R-:W2:Y:S01]  /*122b0*/  LDC.U8 R8, c[0x0][0x329] ;  /* 0x0000ca40ff087b82 */ /* 0x004ea20000000000 */
[-C--:B------:R-:W-:Y:S02]  /*122c0*/  IADD3 R4, R3, R7.reuse, RZ ;  /* 0x0000000703047210 */ /* 0x080fe40007ffe0ff */
[----:B---3--:R-:W-:-:S05]  /*122d0*/  IADD3 R5, R2, R7, RZ ;  /* 0x0000000702057210 */ /* 0x008fca0007ffe0ff */
[----:B------:R-:W-:Y:S01]  /*122e0*/  STS [R5], R21 ;  /* 0x0000001505007388 */ /* 0x000fe20000000800 */
[----:B----4-:R-:W3:Y:S01]  /*122f0*/  LDC.U8 R14, c[0x0][0x328] ;  /* 0x0000ca00ff0e7b82 */ /* 0x010ee20000000000 */
[----:B-----5:R-:W-:Y:S02]  /*12300*/  MOV R15, 0x7f800000 ;  /* 0x7f800000000f7802 */ /* 0x020fe40000000f00 */
[----:B------:R-:W-:Y:S01]  /*12310*/  STS [R5+0x400], R20 ;  /* 0x0004001405007388 */ /* 0x000fe20000000800 */
[----:B------:R-:W-:-:S03]  /*12320*/  IADD3 R2, R7, 0x400, R0 ;  /* 0x0000040007027810 */ /* 0x000fc60007ffe000 */
[----:B------:R-:W-:Y:S01]  /*12330*/  STS [R4], R18 ;  /* 0x0000001204007388 */ /* 0x000fe20000000800 */
[----:B------:R-:W-:-:S03]  /*12340*/  MOV R16, 0x7f800000 ;  /* 0x7f80000000107802 */ /* 0x000fc60000000f00 */
[----:B------:R4:W-:Y:S01]  /*12350*/  STS [R4+0x400], R17 ;  /* 0x0004001104007388 */ /* 0x0009e20000000800 */
[----:B-1----:R-:W-:-:S03]  /*12360*/  IADD3 R3, R7, R0, RZ ;  /* 0x0000000007037210 */ /* 0x002fc60007ffe0ff */
[----:B------:R-:W-:Y:S01]  /*12370*/  STS [R5+0x2000], R19 ;  /* 0x0020001305007388 */ /* 0x000fe20000000800 */
[----:B--2---:R-:W-:-:S03]  /*12380*/  ISETP.NE.AND P2, PT, R8, RZ, PT ;  /* 0x000000ff0800720c */ /* 0x004fc60003f45270 */
[----:B------:R1:W-:Y:S04]  /*12390*/  STS [R5+0x2400], R25 ;  /* 0x0024001905007388 */ /* 0x0003e80000000800 */
[----:B------:R-:W-:Y:S01]  /*123a0*/  STS [R4+0x2000], R24 ;  /* 0x0020001804007388 */ /* 0x000fe20000000800 */
[----:B---3--:R-:W-:Y:S02]  /*123b0*/  ISETP.NE.AND P1, PT, R14, RZ, PT ;  /* 0x000000ff0e00720c */ /* 0x008fe40003f25270 */
[----:B------:R-:W-:Y:S01]  /*123c0*/  MOV R14, 0x7f800000 ;  /* 0x7f800000000e7802 */ /* 0x000fe20000000f00 */
[----:B------:R2:W-:Y:S01]  /*123d0*/  STS [R4+0x2400], R33 ;  /* 0x0024002104007388 */ /* 0x0005e20000000800 */
[----:B------:R-:W-:-:S03]  /*123e0*/  ISETP.NE.OR P6, PT, R8, RZ, !P1 ;  /* 0x000000ff0800720c */ /* 0x000fc60004fc5670 */
[----:B------:R-:W-:Y:S04]  /*123f0*/  STS [R0], R32 ;  /* 0x0000002000007388 */ /* 0x000fe80000000800 */
[----:B------:R-:W-:Y:S04]  /*12400*/  STS [R0+0x400], R31 ;  /* 0x0004001f00007388 */ /* 0x000fe80000000800 */
[----:B------:R-:W3:Y:S04]  /*12410*/  S2R R8, SR_CTAID.X ;  /* 0x0000000000087919 */ /* 0x000ee80000002500 */
[----:B----4-:R-:W4:Y:S01]  /*12420*/  S2R R17, SR_CTAID.Z ;  /* 0x0000000000117919 */ /* 0x010f220000002700 */
[C---:B-1----:R-:W-:Y:S01]  /*12430*/  IADD3 R5, R6.reuse, R2, RZ ;  /* 0x0000000206057210 */ /* 0x042fe20007ffe0ff */
[----:B------:R-:W-:-:S02]  /*12440*/  IMAD.IADD R2, R6, 0x1, R0 ;  /* 0x0000000106027824 */ /* 0x000fc400078e0200 */
[----:B------:R-:W1:Y:S03]  /*12450*/  @P5 MUFU.LG2 R6, R39 ;  /* 0x0000002700065308 */ /* 0x000e660000000c00 */
[----:B------:R-:W-:Y:S01]  /*12460*/  STS [R2], R29 ;  /* 0x0000001d02007388 */ /* 0x000fe20000000800 */
[----:B--2---:R-:W-:-:S03]  /*12470*/  @P2 MOV R4, c[0x0][0x210] ;  /* 0x0000840000042a02 */ /* 0x004fc60000000f00 */
[----:B------:R-:W-:Y:S02]  /*12480*/  STS [R2+0x400], R28 ;  /* 0x0004001c02007388 */ /* 0x000fe40000000800 */
[----:B------:R-:W-:Y:S02]  /*12490*/  @P2 IMAD R4, R4, c[0x0][0x214], RZ ;  /* 0x0000850004042a24 */ /* 0x000fe400078e02ff */
[----:B------:R-:W-:Y:S04]  /*124a0*/  STS [R0+0x2000], R30 ;  /* 0x0020001e00007388 */ /* 0x000fe80000000800 */
[----:B------:R2:W-:Y:S01]  /*124b0*/  STS [R0+0x2400], R34 ;  /* 0x0024002200007388 */ /* 0x0005e20000000800 */
[----:B-1----:R-:W-:-:S03]  /*124c0*/  @P5 FMUL.FTZ R6, R6, 0.69314718246459960938 ;  /* 0x3f31721806065820 */ /* 0x002fc60000410000 */
[----:B------:R-:W-:Y:S01]  /*124d0*/  STS [R2+0x2000], R37 ;  /* 0x0020002502007388 */ /* 0x000fe20000000800 */
[----:B------:R-:W-:-:S03]  /*124e0*/  @P5 FFMA.FTZ R16, R73, c[0x0][0x238], R6 ;  /* 0x00008e0049105a23 */ /* 0x000fc60000010006 */
[----:B------:R1:W-:Y:S04]  /*124f0*/  STS [R2+0x2400], R36 ;  /* 0x0024002402007388 */ /* 0x0003e80000000800 */
[----:B------:R-:W-:Y:S04]  /*12500*/  STS [R3], R35 ;  /* 0x0000002303007388 */ /* 0x000fe80000000800 */
[----:B------:R-:W-:Y:S01]  /*12510*/  STS [R3+0x400], R27 ;  /* 0x0004001b03007388 */ /* 0x000fe20000000800 */
[----:B--2---:R-:W-:-:S05]  /*12520*/  IADD3 R0, R7, R2, RZ ;  /* 0x0000000207007210 */ /* 0x004fca0007ffe0ff */
[----:B------:R-:W-:Y:S01]  /*12530*/  STS [R0], R12 ;  /* 0x0000000c00007388 */ /* 0x000fe20000000800 */
[----:B-1----:R-:W-:-:S03]  /*12540*/  LOP3.LUT R2, R43, 0xffffffe0, RZ, 0xc0, !PT ;  /* 0xffffffe02b027812 */ /* 0x002fc600078ec0ff */
[----:B------:R1:W-:Y:S01]  /*12550*/  STS [R5], R11 ;  /* 0x0000000b05007388 */ /* 0x0003e20000000800 */
[----:B------:R-:W-:-:S03]  /*12560*/  IADD3 R7, -R2, R58, RZ ;  /* 0x0000003a02077210 */ /* 0x000fc60007ffe1ff */
[----:B------:R-:W-:Y:S04]  /*12570*/  STS [R3+0x2000], R26 ;  /* 0x0020001a03007388 */ /* 0x000fe80000000800 */
[----:B------:R2:W-:Y:S04]  /*12580*/  STS [R3+0x2400], R13 ;  /* 0x0024000d03007388 */ /* 0x0005e80000000800 */
[----:B------:R5:W-:Y:S04]  /*12590*/  STS [R0+0x2000], R10 ;  /* 0x0020000a00007388 */ /* 0x000be80000000800 */
[----:B------:R3:W-:Y:S04]  /*125a0*/  STS [R5+0x2000], R9 ;  /* 0x0020000905007388 */ /* 0x0007e80000000800 */
[----:B------:R-:W-:Y:S06]  /*125b0*/  BAR.SYNC.DEFER_BLOCKING 0x0 ;  /* 0x0000000000007b1d */ /* 0x000fec0000010000 */
[----:B-1----:R-:W1:Y:S01]  /*125c0*/  @P4 MUFU.LG2 R11, R40 ;  /* 0x00000028000b4308 */ /* 0x002e620000000c00 */
[----:B--2---:R-:W-:Y:S01]  /*125d0*/  CS2R R2, SRZ ;  /* 0x0000000000027805 */ /* 0x004fe2000001ff00 */
[----:B------:R-:W-:-:S02]  /*125e0*/  MOV R13, 0x7f800000 ;  /* 0x7f800000000d7802 */ /* 0x000fc40000000f00 */
[----:B-----5:R-:W-:-:S04]  /*125f0*/  @!P2 MOV R0, c[0x0][0x214] ;  /* 0x000085000000aa02 */ /* 0x020fc80000000f00 */
[----:B------:R-:W2:Y:S01]  /*12600*/  @P3 MUFU.LG2 R10, R41 ;  /* 0x00000029000a3308 */ /* 0x000ea20000000c00 */
[----:B------:R-:W-:Y:S01]  /*12610*/  @!P2 SEL R4, R0, c[0x0][0x234], !P1 ;  /* 0x00008d000004aa07 */ /* 0x000fe20004800000 */
[----:B------:R-:W-:Y:S01]  /*12620*/  @P2 IMAD.MOV.U32 R0, RZ, RZ, 0x1 ;  /* 0x00000001ff002424 */ /* 0x000fe200078e00ff */
[----:B------:R-:W-:Y:S01]  /*12630*/  ISETP.NE.OR P1, PT, R252, -0x1, P6 ;  /* 0xfffffffffc00780c */ /* 0x000fe20003725670 */
[----:B------:R2:W2:Y:S01]  /*12640*/  LDS.128 R20, [R212] ;  /* 0x00000000d4147984 */ /* 0x0004a20000000c00 */
[----:B---3--:R-:W-:Y:S01]  /*12650*/  @P2 MOV R5, c[0x0][0x210] ;  /* 0x0000840000052a02 */ /* 0x008fe20000000f00 */
[----:B------:R-:W-:Y:S02]  /*12660*/  @!P2 IMAD R0, R4, c[0x0][0x1c0], RZ ;  /* 0x000070000400aa24 */ /* 0x000fe400078e02ff */
[----:B------:R-:W3:Y:S01]  /*12670*/  @P0 MUFU.LG2 R9, R42 ;  /* 0x0000002a00090308 */ /* 0x000ee20000000c00 */
[----:B------:R2:W2:Y:S01]  /*12680*/  LDS.128 R24, [R212+0x800] ;  /* 0x00080000d4187984 */ /* 0x0004a20000000c00 */
[----:B------:R-:W-:Y:S01]  /*12690*/  @!P2 MOV R5, 0x1 ;  /* 0x000000010005a802 */ /* 0x000fe20000000f00 */
[----:B------:R-:W-:-:S02]  /*126a0*/  IMAD R0, R59, R0, RZ ;  /* 0x000000003b007224 */ /* 0x000fc400078e02ff */
[----:B------:R2:W2:Y:S02]  /*126b0*/  LDS.128 R28, [R212+0x1000] ;  /* 0x00100000d41c7984 */ /* 0x0004a40000000c00 */
[----:B------:R-:W-:Y:S01]  /*126c0*/  IMAD R6, R8, R5, RZ ;  /* 0x0000000508067224 */ /* 0x000fe200078e02ff */
[----:B------:R-:W-:Y:S01]  /*126d0*/  SEL R0, R0, RZ, P6 ;  /* 0x000000ff00007207 */ /* 0x000fe20003000000 */
[----:B------:R2:W2:Y:S01]  /*126e0*/  LDS.128 R32, [R212+0x1800] ;  /* 0x00180000d4207984 */ /* 0x0004a20000000c00 */
[----:B------:R-:W-:Y:S01]  /*126f0*/  @!P1 IMAD R252, R59, c[0x0][0x214], RZ ;  /* 0x000085003bfc9a24 */ /* 0x000fe200078e02ff */
[----:B------:R-:W-:Y:S01]  /*12700*/  LOP3.LUT P1, RZ, R7, 0x3, RZ, 0xc0, !PT ;  /* 0x0000000307ff7812 */ /* 0x000fe2000782c0ff */
[----:B-1----:R-:W-:Y:S01]  /*12710*/  @P4 FMUL.FTZ R7, R11, 0.69314718246459960938 ;  /* 0x3f3172180b074820 */ /* 0x002fe20000410000 */
[----:B------:R1:W1:Y:S01]  /*12720*/  LDS.128 R44, [R212+0x2000] ;  /* 0x00200000d42c7984 */ /* 0x0002620000000c00 */
[----:B------:R-:W-:Y:S01]  /*12730*/  @!P6 IMAD.MOV.U32 R2, RZ, RZ, R252 ;  /* 0x000000ffff02e224 */ /* 0x000fe200078e00fc */
[----:B------:R-:W-:Y:S01]  /*12740*/  SHF.L.U32 R8, R6, 0x7, RZ ;  /* 0x0000000706087819 */ /* 0x000fe200000006ff */
[----:B----4-:R-:W-:Y:S01]  /*12750*/  IMAD R0, R17, R4, R0 ;  /* 0x0000000411007224 */ /* 0x010fe200078e0200 */
[----:B------:R4:W1:Y:S01]  /*12760*/  LDS.128 R48, [R212+0x2800] ;  /* 0x00280000d4307984 */ /* 0x0008620000000c00 */
[----:B--2---:R-:W-:Y:S01]  /*12770*/  @P3 FMUL.FTZ R6, R10, 0.69314718246459960938 ;  /* 0x3f3172180a063820 */ /* 0x004fe20000410000 */
[----:B------:R-:W-:Y:S01]  /*12780*/  @!P6 SHF.R.S32.HI R3, RZ, 0x1f, R252 ;  /* 0x0000001fff03e819 */ /* 0x000fe200000114fc */
[----:B---3--:R-:W-:Y:S01]  /*12790*/  @P0 FMUL.FTZ R4, R9, 0.69314718246459960938 ;  /* 0x3f31721809040820 */ /* 0x008fe20000410000 */
[----:B------:R4:W2:Y:S01]  /*127a0*/  LDS.128 R52, [R212+0x3000] ;  /* 0x00300000d4347984 */ /* 0x0008a20000000c00 */
[----:B------:R-:W-:Y:S01]  /*127b0*/  IADD3 R10, P5, P2, R8, R2, R0 ;  /* 0x00000002080a7210 */ /* 0x000fe20007abe000 */
[----:B------:R-:W-:Y:S01]  /*127c0*/  @P4 FFMA.FTZ R15, R72, c[0x0][0x238], R7 ;  /* 0x00008e00480f4a23 */ /* 0x000fe20000010007 */
[----:B------:R-:W-:Y:S01]  /*127d0*/  SHF.R.S32.HI R2, RZ, 0x1f, R8 ;  /* 0x0000001fff027819 */ /* 0x000fe20000011408 */
[----:B------:R-:W3:Y:S01]  /*127e0*/  LDS.128 R212, [R212+0x3800] ;  /* 0x00380000d4d47984 */ /* 0x000ee20000000c00 */
[----:B------:R-:W-:Y:S01]  /*127f0*/  SHF.R.S32.HI R0, RZ, 0x1f, R0 ;  /* 0x0000001fff007819 */ /* 0x000fe20000011400 */
[----:B------:R-:W-:-:S02]  /*12800*/  @P3 FFMA.FTZ R13, R71, c[0x0][0x238], R6 ;  /* 0x00008e00470d3a23 */ /* 0x000fc40000010006 */
[----:B------:R-:W-:Y:S01]  /*12810*/  @P0 FFMA.FTZ R14, R70, c[0x0][0x238], R4 ;  /* 0x00008e00460e0a23 */ /* 0x000fe20000010004 */
        /* <DEDUP_REMOVED lines=39> */
.L_x_1676:
[----:B------:R-:W-:Y:S05]  /*12a90*/  BSYNC B0 ;  /* 0x0000000000007941 */ /* 0x000fea0003800000 */
.L_x_1675:
[----:B----4-:R-:W4:Y:S04]  /*12aa0*/  LDL.LU.64 R8, [R1+0x18] ;  /* 0x0000180001087983 */ /* 0x010f280000300a00 */
[----:B------:R-:W5:Y:S01]  /*12ab0*/  LDL.LU.64 R4, [R1] ;  /* 0x0000000001047983 */ /* 0x000f620000300a00 */
[----:B------:R-:W-:Y:S01]  /*12ac0*/  SHF.R.S32.HI R0, RZ, 0x1f, R17 ;  /* 0x0000001fff007819 */ /* 0x000fe20000011411 */
[----:B------:R-:W-:Y:S04]  /*12ad0*/  BSSY B0, `(.L_x_1677) ;  /* 0x0000011000007945 */ /* 0x000fe80003800000 */
[----:B------:R-:W-:-:S04]  /*12ae0*/  IMAD R0, R0, c[0x0][0x1f0], RZ ;  /* 0x00007c0000007a24 */ /* 0x000fc800078e02ff */
[----:B------:R-:W-:Y:S01]  /*12af0*/  IMAD R0, R17, c[0x0][0x1f4], R0 ;  /* 0x00007d0011007a24 */ /* 0x000fe200078e0200 */
[----:B----4-:R-:W-:-:S04]  /*12b00*/  IADD3 R2, P0, R8, R56, RZ ;  /* 0x0000003808027210 */ /* 0x010fc80007f1e0ff */
[----:B------:R-:W-:Y:S02]  /*12b10*/  IADD3.X R3, R9, R57, RZ, P0, !PT ;  /* 0x0000003909037210 */ /* 0x000fe400007fe4ff */
[----:B-----5:R-:W-:-:S03]  /*12b20*/  ISETP.GE.AND P0, PT, R4, R245, PT ;  /* 0x000000f50400720c */ /* 0x020fc60003f06270 */
[----:B------:R-:W-:-:S05]  /*12b30*/  IMAD.WIDE.U32 R8, R17, c[0x0][0x1f0], R2 ;  /* 0x00007c0011087a25 */ /* 0x000fca00078e0002 */
[----:B------:R-:W-:-:S05]  /*12b40*/  IADD3 R7, R0, R9, RZ ;  /* 0x0000000900077210 */ /* 0x000fca0007ffe0ff */
        /* <DEDUP_REMOVED lines=9> */
.L_x_1678:
[----:B------:R-:W-:Y:S05]  /*12be0*/  BSYNC B0 ;  /* 0x0000000000007941 */ /* 0x000fea0003800000 */
.L_x_1677:
[----:B------:R-:W5:Y:S01]  /*12bf0*/  LDL.LU R0, [R1+0x28] ;  /* 0x0000280001007983 */ /* 0x000f620000300800 */
[----:B------:R-:W-:Y:S01]  /*12c00*/  BSSY B0, `(.L_x_1679) ;  /* 0x000000e000007945 */ /* 0x000fe20003800000 */
[----:B-----5:R-:W-:-:S13]  /*12c10*/  ISETP.GE.AND P0, PT, R0, R245, PT ;  /* 0x000000f50000720c */ /* 0x020fda0003f06270 */
[----:B------:R-:W-:Y:S05]  /*12c20*/  @P0 BRA `(.L_x_1680) ;  /* 0x000000b000000947 */ /* 0x000fea0003800000 */
[----:B----4-:R-:W-:Y:S01]  /*12c30*/  IADD3 R4, P0, R248, 0x10, RZ ;  /* 0x00000010f8047810 */ /* 0x010fe20007f1e0ff */
        /* <DEDUP_REMOVED lines=10> */
.L_x_1680:
[----:B------:R-:W-:Y:S05]  /*12ce0*/  BSYNC B0 ;  /* 0x0000000000007941 */ /* 0x000fea0003800000 */
.L_x_1679:
        /* <DEDUP_REMOVED lines=15> */
.L_x_1682:
[----:B------:R-:W-:Y:S05]  /*12de0*/  BSYNC B0 ;  /* 0x0000000000007941 */ /* 0x000fea0003800000 */
.L_x_1681:
        /* <DEDUP_REMOVED lines=15> */
.L_x_1684:
[----:B------:R-:W-:Y:S05]  /*12ee0*/  BSYNC B0 ;  /* 0x0000000000007941 */ /* 0x000fea0003800000 */
.L_x_1683:
        /* <DEDUP_REMOVED lines=15> */
.L_x_1686:
[----:B------:R-:W-:Y:S05]  /*12fe0*/  BSYNC B0 ;  /* 0x0000000000007941 */ /* 0x000fea0003800000 */
.L_x_1685:
[----:B------:R-:W5:Y:S01]  /*12ff0*/  LDL.LU R0, [R1+0x34] ;  /* 0x0000340001007983 */ /* 0x000f620000300800 */
[----:B------:R-:W-:Y:S01]  /*13000*/  BSSY B0, `(.L_x_1687) ;  /* 0x000000e000007945 */ /* 0x000fe20003800000 */
[----:B-----5:R-:W-:-:S13]  /*13010*/  ISETP.GE.AND P0, PT, R0, R245, PT ;  /* 0x000000f50000720c */ /* 0x020fda0003f06270 */
[----:B------:R-:W-:Y:S05]  /*13020*/  @P0 BRA `(.L_x_1688) ;  /* 0x000000b000000947 */ /* 0x000fea0003800000 */
[----:B-1--4-:R-:W-:Y:S01]  /*13030*/  IADD3 R4, P0, R248, 0x50, RZ ;  /* 0x00000050f8047810 */ /* 0x012fe20007f1e0ff */
        /* <DEDUP_REMOVED lines=10> */
.L_x_1688:
[----:B------:R-:W-:Y:S05]  /*130e0*/  BSYNC B0 ;  /* 0x0000000000007941 */ /* 0x000fea0003800000 */
.L_x_1687:
        /* <DEDUP_REMOVED lines=15> */
.L_x_1690:
[----:B------:R-:W-:Y:S05]  /*131e0*/  BSYNC B0 ;  /* 0x0000000000007941 */ /* 0x000fea0003800000 */
.L_x_1689:
[----:B------:R-:W5:Y:S02]  /*131f0*/  LDL.LU R0, [R1+0x3c] ;  /* 0x00003c0001007983 */ /* 0x000f640000300800 */
[----:B-----5:R-:W-:-:S13]  /*13200*/  ISETP.GE.AND P0, PT, R0, R245, PT ;  /* 0x000000f50000720c */ /* 0x020fda0003f06270 */
[----:B------:R-:W-:Y:S05]  /*13210*/  @P0 EXIT ;  /* 0x000000000000094d */ /* 0x000fea0003800000 */
[----:B------:R-:W-:Y:S01]  /*13220*/  IADD3 R6, P0, R248, 0x70, RZ ;  /* 0x00000070f8067810 */ /* 0x000fe20007f1e0ff */
[----:B------:R-:W-:Y:S01]  /*13230*/  IMAD.MOV.U32 R2, RZ, RZ, R8 ;  /* 0x000000ffff027224 */ /* 0x000fe200078e0008 */
[----:B------:R-:W-:-:S03]  /*13240*/  MOV R3, R7 ;  /* 0x0000000700037202 */ /* 0x000fc60000000f00 */
[----:B------:R-:W-:Y:S02]  /*13250*/  IMAD.X R0, RZ, RZ, R249, P0 ;  /* 0x000000ffff007224 */ /* 0x000fe400000e06f9 */
[----:B-1--4-:R-:W-:-:S04]  /*13260*/  IMAD.WIDE.U32 R4, R6, c[0x0][0x1e8], R2 ;  /* 0x00007a0006047a25 */ /* 0x012fc800078e0002 */
[----:B------:R-:W-:Y:S01]  /*13270*/  IMAD R0, R0, c[0x0][0x1e8], RZ ;  /* 0x00007a0000007a24 */ /* 0x000fe200078e02ff */
[----:B------:R-:W-:-:S03]  /*13280*/  LEA R2, P0, R4, c[0x0][0x1d0], 0x1 ;  /* 0x0000740004027a11 */ /* 0x000fc600078008ff */
[----:B------:R-:W-:-:S05]  /*13290*/  IMAD R0, R6, c[0x0][0x1ec], R0 ;  /* 0x00007b0006007a24 */ /* 0x000fca00078e0200 */
[----:B------:R-:W-:-:S04]  /*132a0*/  IADD3 R0, R0, R5, RZ ;  /* 0x0000000500007210 */ /* 0x000fc80007ffe0ff */
[----:B------:R-:W-:-:S05]  /*132b0*/  LEA.HI.X R3, R4, c[0x0][0x1d4], R0, 0x1, P0 ;  /* 0x0000750004037a11 */ /* 0x000fca00000f0c00 */
[----:B---3--:R-:W-:Y:S01]  /*132c0*/  STG.E.128 [R2.64], R212 ;  /* 0x000000d402007986 */ /* 0x008fe2000c101d10 */
[----:B------:R-:W-:Y:S05]  /*132d0*/  EXIT ;  /* 0x000000000000794d */ /* 0x000fea0003800000 */
.L_x_1691:
        /* <DEDUP_REMOVED lines=10> */
.L_x_2138:


//--------------------- .text._ZN5flash16flash_fwd_kernelI23Flash_fwd_kernel_traitsILi64ELi128ELi64ELi4ELb0ELb0EN7cutlass10bfloat16_tE19Flash_kernel_traitsILi64ELi128ELi64ELi4ES3_EELb1ELb0ELb1ELb1ELb0ELb0ELb0ELb0EEEvNS_16Flash_fwd_paramsE --------------------------
	.section	.text._ZN5flash16flash_fwd_kernelI23Flash_fwd_kernel_traitsILi64ELi128ELi64ELi4ELb0ELb0EN7cutlass10bfloat16_tE19Flash_kernel_traitsILi64ELi128ELi64ELi4ES3_EELb1ELb0ELb1ELb1ELb0ELb0ELb0ELb0EEEvNS_16Flash_fwd_paramsE,"ax",@progbits
	.sectioninfo	@"SHI_REGISTERS=255"
	.align	128
        .global         _ZN5flash16flash_fwd_kernelI23Flash_fwd_kernel_traitsILi64ELi128ELi64ELi4ELb0ELb0EN7cutlass10bfloat16_tE19Flash_kernel_traitsILi64ELi128ELi64ELi4ES3_EELb1ELb0ELb1ELb1ELb0ELb0ELb0ELb0EEEvNS_16Flash_fwd_paramsE
        .type           _ZN5flash16flash_fwd_kernelI23Flash_fwd_kernel_traitsILi64ELi128ELi64ELi4ELb0ELb0EN7cutlass10bfloat16_tE19Flash_kernel_traitsILi64ELi128ELi64ELi4ES3_EELb1ELb0ELb1ELb1ELb0ELb0ELb0ELb0EEEvNS_16Flash_fwd_paramsE,@function
        .size           _ZN5flash16flash_fwd_kernelI23Flash_fwd_kernel_traitsILi64ELi128ELi64ELi4ELb0ELb0EN7cutlass10bfloat16_tE19Flash_kernel_traitsILi64ELi128ELi64ELi4ES3_EELb1ELb0ELb1ELb1ELb0ELb0ELb0ELb0EEEvNS_16Flash_fwd_paramsE,(.L_x_2139 - _ZN5flash16flash_fwd_kernelI23Flash_fwd_kernel_traitsILi64ELi128ELi64ELi4ELb0ELb0EN7cutlass10bfloat16_tE19Flash_kernel_traitsILi64ELi128ELi64ELi4ES3_EELb1ELb0ELb1ELb1ELb0ELb0ELb0ELb0EEEvNS_16Flash_fwd_paramsE)
        .other          _ZN5flash16flash_fwd_kernelI23Flash_fwd_kernel_traitsILi64ELi128ELi64ELi4ELb0ELb0EN7cutlass10bfloat16_tE19Flash_kernel_traitsILi64ELi128ELi64ELi4ES3_EELb1ELb0ELb1ELb1ELb0ELb0ELb0ELb0EEEvNS_16Flash_fwd_paramsE,@"STO_CUDA_ENTRY STV_DEFAULT"
_ZN5flash16flash_fwd_kernelI23Flash_fwd_kernel_traitsILi64ELi128ELi64ELi4ELb0ELb0EN7cutlass10bfloat16_tE19Flash_kernel_traitsILi64ELi128ELi64ELi4ES3_EELb1ELb0ELb1ELb1ELb0ELb0ELb0ELb0EEEvNS_16Flash_fwd_paramsE:
.text._ZN5flash16flash_fwd_kernelI23Flash_fwd_kernel_traitsILi64ELi128ELi64ELi4ELb0ELb0EN7cutlass10bfloat16_tE19Flash_kernel_traitsILi64ELi128ELi64ELi4ES3_EELb1ELb0ELb1ELb1ELb0ELb0ELb0ELb0EEEvNS_16Flash_fwd_paramsE:
        /* <DEDUP_REMOVED lines=12> */
[----:B------:R-:W-:-:S02]  /*00c0*/  ULDC.64 UR4, c[0x0][0x250] ;  /* 0x0000940000047ab9 */ /* 0x000fc40000000a00 */
[----:B------:R-:W-:Y:S01]  /*00d0*/  ULDC.64 UR8, c[0x0][0x240] ;  /* 0x0000900000087ab9 */ /* 0x000fe20000000a00 */
[----:B------:R3:W4:Y:S02]  /*00e0*/  @P1 LDG.E.64 R4, [R2.64] ;  /* 0x0000001c02041981 */ /* 0x000724000c1e1b00 */
[----:B---3--:R-:W-:Y:S01]  /*00f0*/  @P1 IMAD.MOV.U32 R2, RZ, RZ, R7 ;  /* 0x000000ffff021224 */ /* 0x008fe200078e0007 */
[----:B------:R-:W-:-:S06]  /*0100*/  @P1 MOV R3, R8 ;  /* 0x0000000800031202 */ /* 0x000fcc0000000f00 */
[----:B------:R-:W3:Y:S01]  /*0110*/  @P1 LDG.E.64 R2, [R2.64] ;  /* 0x0000001c02021981 */ /* 0x000ee2000c1e1b00 */
[----:B------:R-:W5:Y:S01]  /*0120*/  S2UR UR15, SR_CTAID.Y ;  /* 0x00000000000f79c3 */ /* 0x000f620000002600 */
[----:B------:R-:W-:Y:S02]  /*0130*/  UISETP.NE.U32.AND UP1, UPT, URZ, UR4, UPT ;  /* 0x000000043f00728c */ /* 0x000fe4000bf25070 */
[----:B------:R-:W-:Y:S02]  /*0140*/  UISETP.NE.U32.AND UP2, UPT, URZ, UR8, UPT ;  /* 0x000000083f00728c */ /* 0x000fe4000bf45070 */
[----:B------:R-:W-:Y:S02]  /*0150*/  UISETP.NE.AND.EX UP1, UPT, URZ, UR5, UPT, UP1 ;  /* 0x000000053f00728c */ /* 0x000fe4000bf25310 */
[----:B------:R-:W-:Y:S01]  /*0160*/  UISETP.NE.AND.EX UP2, UPT, URZ, UR9, UPT, UP2 ;  /* 0x000000093f00728c */ /* 0x000fe2000bf45320 */
[----:B------:R-:W1:Y:S01]  /*0170*/  S2UR UR14, SR_CTAID.Z ;  /* 0x00000000000e79c3 */ /* 0x000e620000002700 */
[----:B------:R-:W-:-:S02]  /*0180*/  ULDC.64 UR4, c[0x0][0x248] ;  /* 0x0000920000047ab9 */ /* 0x000fc40000000a00 */
[----:B------:R-:W-:Y:S02]  /*0190*/  UISETP.EQ.U32.AND UP0, UPT, URZ, UR4, UPT ;  /* 0x000000043f00728c */ /* 0x000fe4000bf02070 */
[----:B------:R-:W-:Y:S01]  /*01a0*/  UMOV UR13, 0x4 ;  /* 0x00000004000d7882 */ /* 0x000fe20000000000 */
[----:B------:R-:W-:Y:S01]  /*01b0*/  PLOP3.LUT P2, PT, PT, PT, UP2, 0x80, 0x0 ;  /* 0x000000000000781c */ /* 0x000fe20003f4f028 */
[----:B------:R-:W-:Y:S02]  /*01c0*/  ULDC.64 UR8, c[0x0][0x240] ;  /* 0x0000900000087ab9 */ /* 0x000fe40000000a00 */
[----:B-----5:R-:W-:Y:S02]  /*01d0*/  UIMAD.WIDE UR8, UR15, UR13, UR8 ;  /* 0x0000000d0f0872a5 */ /* 0x020fe4000f8e0208 */
[----:B-1----:R-:W-:-:S06]  /*01e0*/  ULOP3.LUT UR7, UR14, UR6, UR15, 0xfe, !UPT ;  /* 0x000000060e077292 */ /* 0x002fcc000f8efe0f */
[----:B--2---:R-:W-:Y:S01]  /*01f0*/  LOP3.LUT P0, RZ, R19, UR7, RZ, 0xfc, !PT ;  /* 0x0000000713ff7c12 */ /* 0x004fe2000f80fcff */
[----:B------:R-:W-:Y:S02]  /*0200*/  ULDC.U8 UR7, c[0x0][0x312] ;  /* 0x0000c48000077ab9 */ /* 0x000fe40000000000 */
[----:B------:R-:W-:-:S04]  /*0210*/  UISETP.NE.AND UP3, UPT, UR7, URZ, UPT ;  /* 0x0000003f0700728c */ /* 0x000fc8000bf65270 */
[----:B------:R-:W-:-:S06]  /*0220*/  UISETP.EQ.OR.EX UP0, UPT, URZ, UR5, !UP3, UP0 ;  /* 0x000000053f00728c */ /* 0x000fcc000df02700 */
[----:B------:R-:W-:Y:S02]  /*0230*/  @!P0 IMAD.MOV.U32 R10, RZ, RZ, c[0x0][0x308] ;  /* 0x0000c200ff0a8624 */ /* 0x000fe400078e00ff */
[----:B------:R-:W-:Y:S01]  /*0240*/  @!P0 IMAD.MOV.U32 R11, RZ, RZ, c[0x0][0x30c] ;  /* 0x0000c300ff0b8624 */ /* 0x000fe200078e00ff */
[----:B------:R-:W-:Y:S02]  /*0250*/  ULDC.64 UR4, c[0x0][0x248] ;  /* 0x0000920000047ab9 */ /* 0x000fe40000000a00 */
[----:B------:R-:W-:Y:S01]  /*0260*/  UIMAD.WIDE UR4, UR15, UR13, UR4 ;  /* 0x0000000d0f0472a5 */ /* 0x000fe2000f8e0204 */
[----:B----4-:R-:W1:Y:S08]  /*0270*/  @P1 R2UR UR30, R4 ;  /* 0x00000000041e13c2 */ /* 0x010e7000000e0000 */
[----:B------:R-:W2:Y:S01]  /*0280*/  @P1 R2UR UR31, R5 ;  /* 0x00000000051f13c2 */ /* 0x000ea200000e0000 */
[----:B-1----:R-:W-:Y:S01]  /*0290*/  IMAD.U32 R4, RZ, RZ, UR30 ;  /* 0x0000001eff047e24 */ /* 0x002fe2000f8e00ff */
[----:B---3--:R-:W-:Y:S01]  /*02a0*/  @P1 IADD3 R7, P3, R2, c[0x0][0x300], RZ ;  /* 0x0000c00002071a10 */ /* 0x008fe20007f7e0ff */
[----:B------:R-:W-:Y:S01]  /*02b0*/  IMAD.U32 R2, RZ, RZ, UR8 ;  /* 0x00000008ff027e24 */ /* 0x000fe2000f8e00ff */
[----:B--2---:R-:W-:-:S03]  /*02c0*/  MOV R5, UR31 ;  /* 0x0000001f00057c02 */ /* 0x004fc60008000f00 */
[----:B------:R-:W-:Y:S02]  /*02d0*/  @P1 IMAD.X R8, RZ, RZ, R3, P3 ;  /* 0x000000ffff081224 */ /* 0x000fe400018e0603 */
[----:B------:R1:W-:Y:S01]  /*02e0*/  @!P0 STG.E.64 [R10.64], R4 ;  /* 0x000000040a008986 */ /* 0x0003e2000c101b1c */
[----:B------:R-:W-:Y:S01]  /*02f0*/  PLOP3.LUT P1, PT, PT, PT, UP0, 0x80, 0x0 ;  /* 0x000000000000781c */ /* 0x000fe20003f2f008 */
[----:B------:R-:W-:Y:S01]  /*0300*/  IMAD.U32 R3, RZ, RZ, UR9 ;  /* 0x00000009ff037e24 */ /* 0x000fe2000f8e00ff */
[----:B------:R-:W-:Y:S02]  /*0310*/  ULDC.64 UR8, c[0x0][0x250] ;  /* 0x0000940000087ab9 */ /* 0x000fe40000000a00 */
[----:B------:R-:W-:Y:S01]  /*0320*/  @UP1 UIMAD.WIDE UR8, UR15, UR13, UR8 ;  /* 0x0000000d0f0812a5 */ /* 0x000fe2000f8e0208 */
[----:B-1----:R-:W-:Y:S01]  /*0330*/  @!P0 MOV R4, R7 ;  /* 0x0000000700048202 */ /* 0x002fe20000000f00 */
[----:B------:R-:W-:-:S05]  /*0340*/  @!P0 IMAD.MOV.U32 R5, RZ, RZ, R8 ;  /* 0x000000ffff058224 */ /* 0x000fca00078e0008 */
[----:B------:R1:W-:Y:S01]  /*0350*/  @!P0 STG.E.64 [R10.64+0x8], R4 ;  /* 0x000008040a008986 */ /* 0x0003e2000c101b1c */
[----:B------:R-:W-:-:S03]  /*0360*/  PLOP3.LUT P0, PT, PT, PT, UP1, 0x80, 0x0 ;  /* 0x000000000000781c */ /* 0x000fc60003f0f018 */
[----:B------:R2:W3:Y:S04]  /*0370*/  @P2 LDG.E R9, [R2.64] ;  /* 0x0000001c02092981 */ /* 0x0004e8000c1e1900 */
[----:B------:R2:W4:Y:S01]  /*0380*/  @P2 LDG.E R6, [R2.64+0x4] ;  /* 0x0000041c02062981 */ /* 0x000522000c1e1900 */
[----:B-1----:R-:W-:Y:S02]  /*0390*/  IMAD.U32 R4, RZ, RZ, UR8 ;  /* 0x00000008ff047e24 */ /* 0x002fe4000f8e00ff */
[----:B------:R-:W-:Y:S01]  /*03a0*/  IMAD.U32 R5, RZ, RZ, UR9 ;  /* 0x00000009ff057e24 */ /* 0x000fe2000f8e00ff */
[----:B--2---:R-:W-:Y:S01]  /*03b0*/  MOV R2, UR4 ;  /* 0x0000000400027c02 */ /* 0x004fe20008000f00 */
[----:B------:R-:W-:-:S03]  /*03c0*/  IMAD.U32 R3, RZ, RZ, UR5 ;  /* 0x00000005ff037e24 */ /* 0x000fc6000f8e00ff */
[----:B------:R1:W2:Y:S04]  /*03d0*/  @P0 LDG.E R4, [R4.64] ;  /* 0x0000001c04040981 */ /* 0x0002a8000c1e1900 */
[----:B------:R-:W5:Y:S01]  /*03e0*/  @!P1 LDG.E R0, [R2.64] ;  /* 0x0000001c02009981 */ /* 0x000f62000c1e1900 */
[----:B------:R-:W-:Y:S01]  /*03f0*/  SHF.R.S32.HI R13, RZ, 0x1f, R19 ;  /* 0x0000001fff0d7819 */ /* 0x000fe20000011413 */
[----:B------:R-:W-:Y:S02]  /*0400*/  UMOV UR20, 0xffffffff ;  /* 0xffffffff00147882 */ /* 0x000fe40000000000 */
[----:B------:R-:W-:Y:S02]  /*0410*/  UMOV UR26, 0xffffffff ;  /* 0xffffffff001a7882 */ /* 0x000fe40000000000 */
[----:B------:R-:W-:-:S02]  /*0420*/  ULDC UR4, c[0x0][0x1c0] ;  /* 0x0000700000047ab9 */ /* 0x000fc40000000800 */
[----:B------:R-:W-:Y:S02]  /*0430*/  UMOV UR18, URZ ;  /* 0x0000003f00127c82 */ /* 0x000fe40008000000 */
[----:B------:R-:W-:-:S04]  /*0440*/  UIMAD UR4, UR15, UR4, UR14 ;  /* 0x000000040f0472a4 */ /* 0x000fc8000f8e020e */
[----:B------:R-:W-:-:S04]  /*0450*/  USHF.L.U32 UR5, UR4, 0x5, URZ ;  /* 0x0000000504057899 */ /* 0x000fc8000800063f */
[----:B------:R-:W-:Y:S01]  /*0460*/  USHF.R.S32.HI UR4, URZ, 0x1f, UR5 ;  /* 0x0000001f3f047899 */ /* 0x000fe20008011405 */
[----:B-1----:R-:W-:Y:S01]  /*0470*/  LEA.HI R5, R13, R19, RZ, 0x5 ;  /* 0x000000130d057211 */ /* 0x002fe200078f28ff */
[----:B---3--:R-:W1:Y:S08]  /*0480*/  @P2 R2UR UR26, R9 ;  /* 0x00000000091a23c2 */ /* 0x008e7000000e0000 */
[----:B----4-:R-:W1:Y:S08]  /*0490*/  @P2 R2UR UR11, R6 ;  /* 0x00000000060b23c2 */ /* 0x010e7000000e0000 */
[----:B--2---:R2:W3:Y:S01]  /*04a0*/  @P0 R2UR UR18, R4 ;  /* 0x00000000041203c2 */ /* 0x0044e200000e0000 */
[----:B------:R-:W-:Y:S01]  /*04b0*/  ISETP.NE.U32.AND P0, PT, RZ, c[0x0][0x248], PT ;  /* 0x00009200ff007a0c */ /* 0x000fe20003f05070 */
[----:B-1----:R-:W-:-:S03]  /*04c0*/  @UP2 UIADD3 UR11, UR11, -UR26, URZ ;  /* 0x8000001a0b0b2290 */ /* 0x002fc6000fffe03f */
[----:B------:R-:W-:-:S03]  /*04d0*/  ISETP.NE.AND.EX P2, PT, RZ, c[0x0][0x24c], PT, P0 ;  /* 0x00009300ff007a0c */ /* 0x000fc60003f45300 */
[----:B-----5:R1:W4:Y:S01]  /*04e0*/  @!P1 R2UR UR20, R0 ;  /* 0x00000000001493c2 */ /* 0x02032200000e0000 */
[----:B------:R-:W-:Y:S01]  /*04f0*/  @!UP2 ULDC UR11, c[0x0][0x214] ;  /* 0x00008500000baab9 */ /* 0x000fe20000000800 */
[----:B-1----:R-:W-:-:S05]  /*0500*/  LOP3.LUT R0, R5, 0xffffffe0, RZ, 0xc0, !PT ;  /* 0xffffffe005007812 */ /* 0x002fca00078ec0ff */
[----:B------:R-:W-:-:S05]  /*0510*/  IMAD.IADD R16, R19, 0x1, -R0 ;  /* 0x0000000113107824 */ /* 0x000fca00078e0a00 */
[--C-:B------:R-:W-:Y:S02]  /*0520*/  IADD3 R177, P1, P0, R7, UR5, R16.reuse ;  /* 0x0000000507b17c10 */ /* 0x100fe4000f83e010 */
[----:B------:R-:W-:-:S03]  /*0530*/  SHF.R.S32.HI R0, RZ, 0x1f, R16 ;  /* 0x0000001fff007819 */ /* 0x000fc60000011410 */
[----:B------:R2:W-:Y:S01]  /*0540*/  STL [R1+0x60], R177 ;  /* 0x000060b101007387 */ /* 0x0005e20000100800 */
[----:B------:R-:W-:Y:S01]  /*0550*/  IADD3.X R243, R8, UR4, R0, P1, P0 ;  /* 0x0000000408f37c10 */ /* 0x000fe20008fe0400 */
[----:B--234-:R-:W-:Y:S05]  /*0560*/  @!P2 BRA `(.L_x_1692) ;  /* 0x000000700000a947 */ /* 0x01cfea0003800000 */
[----:B------:R-:W-:-:S13]  /*0570*/  PLOP3.LUT P0, PT, PT, PT, UP3, 0x80, 0x0 ;  /* 0x000000000000781c */ /* 0x000fda0003f0f038 */
[----:B------:R-:W2:Y:S04]  /*0580*/  @P0 LDG.E R0, [R2.64+0x4] ;  /* 0x0000041c02000981 */ /* 0x000ea8000c1e1900 */
[----:B------:R-:W3:Y:S01]  /*0590*/  @!P0 LDG.E R2, [R2.64] ;  /* 0x0000001c02028981 */ /* 0x000ee2000c1e1900 */
[----:B--2---:R-:W1:Y:S02]  /*05a0*/  @P0 R2UR UR7, R0 ;  /* 0x00000000000703c2 */ /* 0x004e6400000e0000 */
[----:B-1----:R-:W-:-:S11]  /*05b0*/  @UP3 UIADD3 UR7, UR7, -UR20, URZ ;  /* 0x8000001407073290 */ /* 0x002fd6000fffe03f */
[----:B---3--:R1:W2:Y:S02]  /*05c0*/  @!P0 R2UR UR7, R2 ;  /* 0x00000000020783c2 */ /* 0x0082a400000e0000 */
[----:B-12---:R-:W-:Y:S05]  /*05d0*/  BRA `(.L_x_1693) ;  /* 0x0000001000007947 */ /* 0x006fea0003800000 */
.L_x_1692:
[----:B------:R-:W-:Y:S02]  /*05e0*/  ULDC UR7, c[0x0][0x218] ;  /* 0x0000860000077ab9 */ /* 0x000fe40000000800 */
.L_x_1693:
        /* <DEDUP_REMOVED lines=21> */
[----:B------:R-:W-:Y:S02]  /*0740*/  UIADD3 UR6, UR10, UR9, -UR11 ;  /* 0x000000090a067290 */ /* 0x000fe4000fffe80b */
[----:B------:R-:W-:Y:S02]  /*0750*/  UIADD3 UR4, -UR11, 0xbf, UR9 ;  /* 0x000000bf0b047890 */ /* 0x000fe4000fffe109 */
[----:B------:R-:W-:Y:S02]  /*0760*/  ULDC UR12, c[0x0][0x2e4] ;  /* 0x0000b900000c7ab9 */ /* 0x000fe40000000800 */
[----:B------:R-:W-:Y:S02]  /*0770*/  ULDC UR5, c[0x0][0x2e8] ;  /* 0x0000ba0000057ab9 */ /* 0x000fe40000000800 */
[----:B------:R-:W-:Y:S02]  /*0780*/  UIADD3 UR7, UR10, 0x3f, URZ ;  /* 0x0000003f0a077890 */ /* 0x000fe4000fffe03f */
[----:B------:R-:W-:-:S02]  /*0790*/  UIADD3 UR12, UR6, -UR12, URZ ;  /* 0x8000000c060c7290 */ /* 0x000fc4000fffe03f */
[----:B------:R-:W-:Y:S02]  /*07a0*/  UIADD3 UR5, UR4, UR5, UR10 ;  /* 0x0000000504057290 */ /* 0x000fe4000fffe00a */
[----:B------:R-:W-:Y:S02]  /*07b0*/  USHF.R.S32.HI UR6, URZ, 0x1f, UR7 ;  /* 0x0000001f3f067899 */ /* 0x000fe40008011407 */
[----:B------:R-:W-:Y:S02]  /*07c0*/  USHF.R.S32.HI UR8, URZ, 0x1f, UR12 ;  /* 0x0000001f3f087899 */ /* 0x000fe4000801140c */
[----:B------:R-:W-:Y:S02]  /*07d0*/  USHF.R.S32.HI UR4, URZ, 0x1f, UR5 ;  /* 0x0000001f3f047899 */ /* 0x000fe40008011405 */
[----:B------:R-:W-:Y:S02]  /*07e0*/  ULEA.HI UR6, UR6, UR7, URZ, 0x6 ;  /* 0x0000000706067291 */ /* 0x000fe4000f8f303f */
        /* <DEDUP_REMOVED lines=12> */
[----:B------:R-:W-:Y:S01]  /*08b0*/  UISETP.NE.AND UP0, UPT, UR26, -0x1, UPT ;  /* 0xffffffff1a00788c */ /* 0x000fe2000bf05270 */
[----:B------:R-:W-:Y:S01]  /*08c0*/  LEA.HI R4, R13, R19, RZ, 0x3 ;  /* 0x000000130d047211 */ /* 0x000fe200078f18ff */
[----:B------:R-:W-:Y:S01]  /*08d0*/  ULDC.64 UR4, c[0x0][0x1e8] ;  /* 0x00007a0000047ab9 */ /* 0x000fe20000000a00 */
[----:B------:R-:W1:Y:S01]  /*08e0*/  S2R R8, SR_CTAID.Z ;  /* 0x0000000000087919 */ /* 0x000e620000002700 */
[----:B------:R-:W-:Y:S01]  /*08f0*/  USHF.R.S32.HI UR10, URZ, 0x1f, UR14 ;  /* 0x0000001f3f0a7899 */ /* 0x000fe2000801140e */
[----:B------:R-:W-:Y:S01]  /*0900*/  LOP3.LUT R0, R4, 0xfffffff8, RZ, 0xc0, !PT ;  /* 0xfffffff804007812 */ /* 0x000fe200078ec0ff */
[----:B------:R-:W-:Y:S01]  /*0910*/  ULDC.64 UR6, c[0x0][0x1e0] ;  /* 0x0000780000067ab9 */ /* 0x000fe20000000a00 */
[----:B------:R-:W2:Y:S01]  /*0920*/  S2R R6, SR_CTAID.X ;  /* 0x0000000000067919 */ /* 0x000ea20000002500 */
[----:B------:R-:W-:Y:S01]  /*0930*/  UIADD3 UR11, -UR9, UR11, URZ ;  /* 0x0000000b090b7290 */ /* 0x000fe2000fffe13f */
[----:B------:R-:W-:Y:S01]  /*0940*/  SHF.R.S32.HI R4, RZ, 0x3, R4 ;  /* 0x00000003ff047819 */ /* 0x000fe20000011404 */
[----:B------:R-:W-:Y:S01]  /*0950*/  IMAD.IADD R14, R19, 0x1, -R0 ;  /* 0x00000001130e7824 */ /* 0x000fe200078e0a00 */
[----:B------:R-:W-:Y:S01]  /*0960*/  @UP0 UIMAD.WIDE.U32 UR12, UR26, UR4, URZ ;  /* 0x000000041a0c02a5 */ /* 0x000fe2000f8e003f */
[----:B------:R-:W-:Y:S01]  /*0970*/  BSSY B0, `(.L_x_1695) ;  /* 0x000003d000007945 */ /* 0x000fe20003800000 */
[----:B------:R-:W-:Y:S01]  /*0980*/  @!UP0 UIMAD.WIDE.U32 UR16, UR15, UR6, URZ ;  /* 0x000000060f1082a5 */ /* 0x000fe2000f8e003f */
[----:B------:R-:W-:Y:S01]  /*0990*/  IMAD.SHL.U32 R0, R14, 0x8, RZ ;  /* 0x000000080e007824 */ /* 0x000fe200078e00ff */
[----:B------:R-:W-:Y:S01]  /*09a0*/  @UP0 UIMAD UR8, UR26, UR5, UR13 ;  /* 0x000000051a0802a4 */ /* 0x000fe2000f8e020d */
[----:B------:R-:W-:Y:S01]  /*09b0*/  SHF.R.S32.HI R5, RZ, 0x1f, R4 ;  /* 0x0000001fff057819 */ /* 0x000fe20000011404 */
[----:B------:R-:W-:Y:S01]  /*09c0*/  @!UP0 USHF.R.S32.HI UR13, URZ, 0x1f, UR15 ;  /* 0x0000001f3f0d8899 */ /* 0x000fe2000801140f */
[----:B------:R-:W-:Y:S01]  /*09d0*/  ISETP.GE.AND P4, PT, R4, UR11, PT ;  /* 0x0000000b04007c0c */ /* 0x000fe2000bf86270 */
[----:B------:R-:W-:Y:S01]  /*09e0*/  ULDC.64 UR4, c[0x0][0x1f0] ;  /* 0x00007c0000047ab9 */ /* 0x000fe20000000a00 */
[----:B------:R-:W-:Y:S01]  /*09f0*/  ISETP.GE.AND P1, PT, R0, c[0x0][0x220], PT ;  /* 0x0000880000007a0c */ /* 0x000fe20003f26270 */
[----:B------:R-:W-:-:S02]  /*0a00*/  UIMAD UR4, UR10, UR4, URZ ;  /* 0x000000040a0472a4 */ /* 0x000fc4000f8e023f */
[----:B------:R-:W-:Y:S02]  /*0a10*/  @!UP0 UIMAD UR13, UR13, UR6, URZ ;  /* 0x000000060d0d82a4 */ /* 0x000fe4000f8e023f */
[----:B------:R-:W-:Y:S02]  /*0a20*/  UIMAD UR5, UR14, UR5, UR4 ;  /* 0x000000050e0572a4 */ /* 0x000fe4000f8e0204 */
[----:B------:R-:W-:Y:S02]  /*0a30*/  ULDC.U8 UR10, c[0x0][0x328] ;  /* 0x0000ca00000a7ab9 */ /* 0x000fe40000000000 */
[----:B------:R-:W-:Y:S02]  /*0a40*/  ULDC.U8 UR4, c[0x0][0x329] ;  /* 0x0000ca4000047ab9 */ /* 0x000fe40000000000 */
[----:B------:R-:W-:Y:S02]  /*0a50*/  UISETP.NE.AND UP2, UPT, UR4, URZ, UPT ;  /* 0x0000003f0400728c */ /* 0x000fe4000bf45270 */
[----:B------:R-:W-:-:S02]  /*0a60*/  UISETP.NE.AND UP3, UPT, UR10, URZ, UPT ;  /* 0x0000003f0a00728c */ /* 0x000fc4000bf65270 */
[----:B------:R-:W-:Y:S02]  /*0a70*/  @!UP0 UIMAD UR13, UR15, UR7, UR13 ;  /* 0x000000070f0d82a4 */ /* 0x000fe4000f8e020d */
[----:B------:R-:W-:Y:S02]  /*0a80*/  UISETP.EQ.AND UP3, UPT, UR4, URZ, UP3 ;  /* 0x0000003f0400728c */ /* 0x000fe40009f62270 */
[----:B------:R-:W-:Y:S02]  /*0a90*/  @UP0 UMOV UR18, UR12 ;  /* 0x0000000c00120c82 */ /* 0x000fe40008000000 */
[----:B------:R-:W-:Y:S02]  /*0aa0*/  ULDC UR7, c[0x0][0x214] ;  /* 0x0000850000077ab9 */ /* 0x000fe40000000800 */
[----:B------:R-:W-:Y:S02]  /*0ab0*/  @!UP2 UISETP.NE.AND UP1, UPT, UR10, URZ, UPT ;  /* 0x0000003f0a00a28c */ /* 0x000fe4000bf25270 */
[----:B------:R-:W-:-:S02]  /*0ac0*/  @UP2 ULDC UR12, c[0x0][0x210] ;  /* 0x00008400000c2ab9 */ /* 0x000fc40000000800 */
[----:B------:R-:W-:Y:S02]  /*0ad0*/  ULDC UR6, c[0x0][0x234] ;  /* 0x00008d0000067ab9 */ /* 0x000fe40000000800 */
[----:B------:R-:W-:Y:S02]  /*0ae0*/  @UP2 UIMAD UR12, UR12, UR7, URZ ;  /* 0x000000070c0c22a4 */ /* 0x000fe4000f8e023f */
[----:B------:R-:W-:Y:S02]  /*0af0*/  @!UP2 USEL UR12, UR7, UR6, !UP1 ;  /* 0x00000006070ca287 */ /* 0x000fe4000c800000 */
[----:B------:R-:W-:Y:S02]  /*0b00*/  ULDC UR4, c[0x0][0x1c0] ;  /* 0x0000700000047ab9 */ /* 0x000fe40000000800 */
[----:B------:R-:W-:Y:S02]  /*0b10*/  @UP2 UMOV UR19, 0x1 ;  /* 0x0000000100132882 */ /* 0x000fe40000000000 */
[----:B------:R-:W-:-:S02]  /*0b20*/  @!UP2 UIMAD UR19, UR12, UR4, URZ ;  /* 0x000000040c13a2a4 */ /* 0x000fc4000f8e023f */
[----:B------:R-:W-:Y:S02]  /*0b30*/  @!UP0 UMOV UR18, UR16 ;  /* 0x0000001000128c82 */ /* 0x000fe40008000000 */
[----:B------:R-:W-:Y:S01]  /*0b40*/  @!UP0 UIADD3 UR8, UR17, UR13, URZ ;  /* 0x0000000d11088290 */ /* 0x000fe2000fffe03f */
[C---:B------:R-:W-:Y:S01]  /*0b50*/  IADD3 R2, P0, R0.reuse, UR18, RZ ;  /* 0x0000001200027c10 */ /* 0x040fe2000ff1e0ff */
[----:B------:R-:W-:Y:S02]  /*0b60*/  @UP3 UIMAD UR10, UR15, UR7, URZ ;  /* 0x000000070f0a32a4 */ /* 0x000fe4000f8e023f */
[----:B------:R-:W-:Y:S02]  /*0b70*/  UIMAD UR19, UR15, UR19, URZ ;  /* 0x000000130f1372a4 */ /* 0x000fe4000f8e023f */
[----:B------:R-:W-:Y:S01]  /*0b80*/  @UP3 USEL UR10, UR10, UR26, !UP0 ;  /* 0x0000001a0a0a3287 */ /* 0x000fe2000c000000 */
[----:B------:R-:W-:Y:S01]  /*0b90*/  LEA.HI.X.SX32 R3, R0, UR8, 0x1, P0 ;  /* 0x0000000800037c11 */ /* 0x000fe200080f0eff */
[----:B------:R-:W-:Y:S01]  /*0ba0*/  @UP2 ULDC UR20, c[0x0][0x210] ;  /* 0x0000840000142ab9 */ /* 0x000fe20000000800 */
[----:B------:R-:W-:Y:S01]  /*0bb0*/  ISETP.GE.OR P0, PT, R4, UR11, P1 ;  /* 0x0000000b04007c0c */ /* 0x000fe20008f06670 */
[----:B------:R-:W-:-:S02]  /*0bc0*/  USEL UR19, UR19, URZ, !UP3 ;  /* 0x0000003f13137287 */ /* 0x000fc4000d800000 */
[----:B------:R-:W-:Y:S01]  /*0bd0*/  @!UP2 UMOV UR20, 0x1 ;  /* 0x000000010014a882 */ /* 0x000fe20000000000 */
[----:B-1----:R-:W-:Y:S01]  /*0be0*/  IMAD.WIDE.U32 R8, R8, c[0x0][0x1f0], R2 ;  /* 0x00007c0008087a25 */ /* 0x002fe200078e0002 */
[----:B------:R-:W-:Y:S02]  /*0bf0*/  UIMAD UR9, UR9, UR20, URZ ;  /* 0x00000014090972a4 */ /* 0x000fe4000f8e023f */
[----:B------:R-:W-:Y:S01]  /*0c00*/  UIMAD UR12, UR14, UR12, UR19 ;  /* 0x0000000c0e0c72a4 */ /* 0x000fe2000f8e0213 */
[----:B--2---:R-:W-:Y:S01]  /*0c10*/  IMAD.WIDE R2, R6, 0x80, R4 ;  /* 0x0000008006027825 */ /* 0x004fe200078e0204 */
[----:B------:R-:W-:Y:S01]  /*0c20*/  @!UP3 UMOV UR22, URZ ;  /* 0x0000003f0016bc82 */ /* 0x000fe20008000000 */
[----:B------:R-:W-:Y:S01]  /*0c30*/  IADD3 R7, R9, UR5, RZ ;  /* 0x0000000509077c10 */ /* 0x000fe2000fffe0ff */
[----:B------:R-:W-:Y:S02]  /*0c40*/  @UP3 UMOV UR22, UR10 ;  /* 0x0000000a00163c82 */ /* 0x000fe40008000000 */
        /* <DEDUP_REMOVED lines=15> */
.L_x_1696:
[----:B------:R-:W-:Y:S05]  /*0d40*/  BSYNC B0 ;  /* 0x0000000000007941 */ /* 0x000fea0003800000 */
.L_x_1695:
        /* <DEDUP_REMOVED lines=16> */
.L_x_1698:
[----:B------:R-:W-:Y:S05]  /*0e50*/  BSYNC B0 ;  /* 0x0000000000007941 */ /* 0x000fea0003800000 */
.L_x_1697:
        /* <DEDUP_REMOVED lines=17> */
.L_x_1700:
[----:B------:R-:W-:Y:S05]  /*0f70*/  BSYNC B0 ;  /* 0x0000000000007941 */ /* 0x000fea0003800000 */
.L_x_1699:
        /* <DEDUP_REMOVED lines=16> */
.L_x_1702:
[----:B------:R-:W-:Y:S05]  /*1080*/  BSYNC B0 ;  /* 0x0000000000007941 */ /* 0x000fea0003800000 */
.L_x_1701:
        /* <DEDUP_REMOVED lines=17> */
.L_x_1704:
[----:B------:R-:W-:Y:S05]  /*11a0*/  BSYNC B0 ;  /* 0x0000000000007941 */ /* 0x000fea0003800000 */
.L_x_1703:
        /* <DEDUP_REMOVED lines=17> */
.L_x_1706:
[----:B------:R-:W-:Y:S05]  /*12c0*/  BSYNC B0 ;  /* 0x0000000000007941 */ /* 0x000fea0003800000 */
.L_x_1705:
        /* <DEDUP_REMOVED lines=16> */
.L_x_1708:
[----:B------:R-:W-:Y:S05]  /*13d0*/  BSYNC B0 ;  /* 0x0000000000007941 */ /* 0x000fea0003800000 */
.L_x_1707:
        /* <DEDUP_REMOVED lines=15> */
.L_x_1710:
[----:B------:R-:W-:Y:S05]  /*14d0*/  BSYNC B0 ;  /* 0x0000000000007941 */ /* 0x000fea0003800000 */
.L_x_1709:
        /* <DEDUP_REMOVED lines=69> */
.L_x_1694:
[----:B------:R-:W-:Y:S01]  /*1930*/  UISETP.NE.AND UP0, UPT, UR26, -0x1, UPT ;  /* 0xffffffff1a00788c */ /* 0x000fe2000bf05270 */
[----:B------:R-:W1:Y:S01]  /*1940*/  LDC.U8 R81, c[0x0][0x2d8] ;  /* 0x0000b600ff517b82 */ /* 0x000e620000000000 */
[----:B------:R-:W-:Y:S02]  /*1950*/  UISETP.NE.AND UP1, UPT, UR20, -0x1, UPT ;  /* 0xffffffff1400788c */ /* 0x000fe4000bf25270 */
[----:B------:R-:W-:Y:S02]  /*1960*/  ULDC.64 UR4, c[0x0][0x190] ;  /* 0x0000640000047ab9 */ /* 0x000fe40000000a00 */
[----:B------:R-:W-:Y:S02]  /*1970*/  ULDC.64 UR6, c[0x0][0x178] ;  /* 0x00005e0000067ab9 */ /* 0x000fe40000000a00 */
[----:B------:R-:W-:-:S03]  /*1980*/  PLOP3.LUT P0, PT, PT, PT, UP1, 0x80, 0x0 ;  /* 0x000000000000781c */ /* 0x000fc60003f0f018 */
[----:B------:R-:W-:Y:S02]  /*1990*/  @UP0 UIMAD.WIDE.U32 UR16, UR26, UR4, URZ ;  /* 0x000000041a1002a5 */ /* 0x000fe4000f8e003f */
[----:B------:R-:W-:Y:S02]  /*19a0*/  @!UP0 USHF.R.S32.HI UR12, URZ, 0x1f, UR15 ;  /* 0x0000001f3f0c8899 */ /* 0x000fe4000801140f */
[----:B------:R-:W-:Y:S02]  /*19b0*/  @UP0 UIMAD UR8, UR26, UR5, UR17 ;  /* 0x000000051a0802a4 */ /* 0x000fe4000f8e0211 */
[----:B------:R-:W-:Y:S02]  /*19c0*/  @UP1 UIADD3 UR17, UR18, UR20, URZ ;  /* 0x0000001412111290 */ /* 0x000fe4000fffe03f */
[----:B------:R-:W-:Y:S02]  /*19d0*/  ULDC.64 UR4, c[0x0][0x198] ;  /* 0x0000660000047ab9 */ /* 0x000fe40000000a00 */
[----:B------:R-:W-:-:S02]  /*19e0*/  @!UP0 UIMAD UR12, UR12, UR6, URZ ;  /* 0x000000060c0c82a4 */ /* 0x000fc4000f8e023f */
[----:B------:R-:W-:Y:S02]  /*19f0*/  @UP1 UIMAD.WIDE.U32 UR22, UR17, UR4, URZ ;  /* 0x00000004111612a5 */ /* 0x000fe4000f8e003f */
[----:B------:R-:W-:Y:S02]  /*1a00*/  @!UP0 UIMAD.WIDE.U32 UR24, UR15, UR6, URZ ;  /* 0x000000060f1882a5 */ /* 0x000fe4000f8e003f */
[----:B------:R-:W-:Y:S02]  /*1a10*/  @!UP0 UIMAD UR7, UR15, UR7, UR12 ;  /* 0x000000070f0782a4 */ /* 0x000fe4000f8e020c */
[----:B------:R-:W-:Y:S02]  /*1a20*/  @UP1 UIMAD UR12, UR17, UR5, UR23 ;  /* 0x00000005110c12a4 */ /* 0x000fe4000f8e0217 */
[----:B------:R-:W-:Y:S02]  /*1a30*/  @UP0 UMOV UR6, UR16 ;  /* 0x0000001000060c82 */ /* 0x000fe40008000000 */
[----:B------:R-:W-:-:S02]  /*1a40*/  USHF.R.S32.HI UR17, URZ, 0x1f, UR14 ;  /* 0x0000001f3f117899 */ /* 0x000fc4000801140e */
[----:B------:R-:W-:Y:S02]  /*1a50*/  @!UP0 UIADD3 UR8, UR25, UR7, URZ ;  /* 0x0000000719088290 */ /* 0x000fe4000fffe03f */
[----:B------:R-:W-:Y:S02]  /*1a60*/  @!UP0 UMOV UR6, UR24 ;  /* 0x0000001800068c82 */ /* 0x000fe40008000000 */
[----:B------:R-:W-:Y:S01]  /*1a70*/  @UP1 UMOV UR16, UR22 ;  /* 0x0000001600101c82 */ /* 0x000fe20008000000 */
[----:B------:R-:W-:Y:S05]  /*1a80*/  @P0 BRA `(.L_x_1711) ;  /* 0x000000d000000947 */ /* 0x000fea0003800000 */
[----:B-1----:R-:W-:Y:S02]  /*1a90*/  USHF.R.S32.HI UR12, URZ, 0x1f, UR18 ;  /* 0x0000001f3f0c7899 */ /* 0x002fe40008011412 */
[----:B------:R-:W-:Y:S02]  /*1aa0*/  ULDC.64 UR4, c[0x0][0x198] ;  /* 0x0000660000047ab9 */ /* 0x000fe40000000a00 */
[----:B------:R-:W-:Y:S02]  /*1ab0*/  UIMAD UR12, UR12, UR4, URZ ;  /* 0x000000040c0c72a4 */ /* 0x000fe4000f8e023f */
[----:B------:R-:W-:-:S02]  /*1ac0*/  UIMAD.WIDE.U32 UR22, UR18, UR4, URZ ;  /* 0x00000004121672a5 */ /* 0x000fc4000f8e003f */
[----:B------:R-:W-:Y:S02]  /*1ad0*/  UIMAD UR12, UR18, UR5, UR12 ;  /* 0x00000005120c72a4 */ /* 0x000fe4000f8e020c */
[----:B------:R-:W-:Y:S02]  /*1ae0*/  USHF.R.S32.HI UR7, URZ, 0x1f, UR15 ;  /* 0x0000001f3f077899 */ /* 0x000fe4000801140f */
[----:B------:R-:W-:Y:S02]  /*1af0*/  UIADD3 UR23, UR23, UR12, URZ ;  /* 0x0000000c17177290 */ /* 0x000fe4000fffe03f */
[----:B------:R-:W-:Y:S02]  /*1b00*/  ULDC.64 UR4, c[0x0][0x180] ;  /* 0x0000600000047ab9 */ /* 0x000fe40000000a00 */
[----:B------:R-:W-:Y:S02]  /*1b10*/  UIMAD UR7, UR7, UR4, URZ ;  /* 0x00000004070772a4 */ /* 0x000fe4000f8e023f */
[----:B------:R-:W-:-:S02]  /*1b20*/  UIMAD.WIDE.U32 UR22, UR15, UR4, UR22 ;  /* 0x000000040f1672a5 */ /* 0x000fc4000f8e0016 */
[----:B------:R-:W-:-:S04]  /*1b30*/  UIMAD UR5, UR15, UR5, UR7 ;  /* 0x000000050f0572a4 */ /* 0x000fc8000f8e0207 */
[----:B------:R-:W-:Y:S02]  /*1b40*/  UIADD3 UR12, UR23, UR5, URZ ;  /* 0x00000005170c7290 */ /* 0x000fe4000fffe03f */
[----:B------:R-:W-:Y:S02]  /*1b50*/  UMOV UR16, UR22 ;  /* 0x0000001600107c82 */ /* 0x000fe40008000000 */
.L_x_1711:
[----:B-1----:R-:W-:Y:S01]  /*1b60*/  IABS R4, c[0x0][0x1c8] ;  /* 0x0000720000047a13 */ /* 0x002fe20000000000 */
        /* <DEDUP_REMOVED lines=43> */
.L_x_1712:
[----:B------:R-:W1:Y:S01]  /*1e20*/  S2R R244, SR_CTAID.X ;  /* 0x0000000000f47919 */ /* 0x000e620000002500 */
[CC--:B------:R-:W-:Y:S01]  /*1e30*/  LEA.HI R0, R13.reuse, R19.reuse, RZ, 0x3 ;  /* 0x000000130d007211 */ /* 0x0c0fe200078f18ff */
[----:B------:R-:W-:Y:S01]  /*1e40*/  ULDC.64 UR4, c[0x0][0x1a8] ;  /* 0x00006a0000047ab9 */ /* 0x000fe20000000a00 */
[----:B------:R-:W-:Y:S01]  /*1e50*/  LEA.HI R4, R13, R19, RZ, 0x6 ;  /* 0x000000130d047211 */ /* 0x000fe200078f30ff */
[----:B------:R-:W2:Y:S01]  /*1e60*/  S2R R8, SR_CTAID.Z ;  /* 0x0000000000087919 */ /* 0x000ea20000002700 */
[----:B------:R-:W-:Y:S01]  /*1e70*/  SHF.R.S32.HI R10, RZ, 0x3, R0 ;  /* 0x00000003ff0a7819 */ /* 0x000fe20000011400 */
[----:B------:R-:W-:Y:S01]  /*1e80*/  UIMAD UR4, UR17, UR4, URZ ;  /* 0x00000004110472a4 */ /* 0x000fe2000f8e023f */
[----:B------:R-:W-:Y:S01]  /*1e90*/  LOP3.LUT R0, R0, 0xfffffff8, RZ, 0xc0, !PT ;  /* 0xfffffff800007812 */ /* 0x000fe200078ec0ff */
[----:B------:R-:W-:Y:S01]  /*1ea0*/  IMAD.SHL.U32 R4, R4, 0x8, RZ ;  /* 0x0000000804047824 */ /* 0x000fe200078e00ff */
[----:B------:R-:W-:Y:S01]  /*1eb0*/  SHF.R.S32.HI R11, RZ, 0x1f, R10 ;  /* 0x0000001fff0b7819 */ /* 0x000fe2000001140a */
[----:B------:R-:W-:Y:S01]  /*1ec0*/  IMAD.SHL.U32 R2, R10, 0x40, RZ ;  /* 0x000000400a027824 */ /* 0x000fe200078e00ff */
[----:B------:R-:W-:Y:S01]  /*1ed0*/  UIMAD UR4, UR14, UR5, UR4 ;  /* 0x000000050e0472a4 */ /* 0x000fe2000f8e0204 */
[----:B------:R-:W-:Y:S01]  /*1ee0*/  IMAD.IADD R28, R19, 0x1, -R0 ;  /* 0x00000001131c7824 */ /* 0x000fe200078e0a00 */
[----:B------:R-:W-:Y:S01]  /*1ef0*/  BSSY B0, `(.L_x_1713) ;  /* 0x0000023000007945 */ /* 0x000fe20003800000 */
[----:B------:R-:W-:-:S02]  /*1f00*/  SHF.R.S32.HI R80, RZ, 0x5, R5 ;  /* 0x00000005ff507819 */ /* 0x000fc40000011405 */
[----:B------:R-:W-:Y:S01]  /*1f10*/  IMAD.SHL.U32 R180, R28, 0x8, RZ ;  /* 0x000000081cb47824 */ /* 0x000fe200078e00ff */
[----:B------:R-:W-:Y:S02]  /*1f20*/  LOP3.LUT R0, R2, 0x1c0, RZ, 0xc0, !PT ;  /* 0x000001c002007812 */ /* 0x000fe400078ec0ff */
[----:B------:R-:W-:Y:S02]  /*1f30*/  SHF.R.S32.HI R18, RZ, 0x1f, R12 ;  /* 0x0000001fff127819 */ /* 0x000fe4000001140c */
[----:B------:R-:W-:Y:S02]  /*1f40*/  SHF.R.S32.HI R181, RZ, 0x1f, R180 ;  /* 0x0000001fffb57819 */ /* 0x000fe400000114b4 */
[----:B------:R-:W-:Y:S01]  /*1f50*/  SHF.R.U32.HI R3, RZ, 0x3, R0 ;  /* 0x00000003ff037819 */ /* 0x000fe20000011600 */
[----:B-1----:R-:W-:Y:S01]  /*1f60*/  IMAD.WIDE R20, R244, 0x80, R10 ;  /* 0x00000080f4147825 */ /* 0x002fe200078e020a */
[----:B------:R-:W-:Y:S01]  /*1f70*/  IADD3 R2, P0, R180, UR6, RZ ;  /* 0x00000006b4027c10 */ /* 0x000fe2000ff1e0ff */
[----:B------:R1:W-:Y:S01]  /*1f80*/  STL.64 [R1+0x48], R180 ;  /* 0x000048b401007387 */ /* 0x0003e20000100a00 */
[----:B------:R-:W-:Y:S01]  /*1f90*/  LOP3.LUT R0, R0, 0x38, R180, 0xf8, !PT ;  /* 0x0000003800007812 */ /* 0x000fe200078ef8b4 */
[----:B------:R-:W-:-:S02]  /*1fa0*/  UIADD3 UR6, -UR9, UR11, URZ ;  /* 0x0000000b09067290 */ /* 0x000fc4000fffe13f */
[----:B------:R1:W-:Y:S01]  /*1fb0*/  STL.64 [R1+0x40], R20 ;  /* 0x0000401401007387 */ /* 0x0003e20000100a00 */
[----:B------:R-:W-:Y:S02]  /*1fc0*/  LOP3.LUT R0, R0, R3, RZ, 0x3c, !PT ;  /* 0x0000000300007212 */ /* 0x000fe400078e3cff */
[----:B------:R-:W-:Y:S02]  /*1fd0*/  IADD3.X R3, R181, UR8, RZ, P0, !PT ;  /* 0x00000008b5037c10 */ /* 0x000fe400087fe4ff */
        /* <DEDUP_REMOVED lines=20> */
.L_x_1714:
[----:B------:R-:W-:Y:S05]  /*2120*/  BSYNC B0 ;  /* 0x0000000000007941 */ /* 0x000fea0003800000 */
.L_x_1713:
        /* <DEDUP_REMOVED lines=21> */
.L_x_1716:
[----:B------:R-:W-:Y:S05]  /*2280*/  BSYNC B0 ;  /* 0x0000000000007941 */ /* 0x000fea0003800000 */
.L_x_1715:
        /* <DEDUP_REMOVED lines=21> */
.L_x_1718:
[----:B------:R-:W-:Y:S05]  /*23e0*/  BSYNC B0 ;  /* 0x0000000000007941 */ /* 0x000fea0003800000 */
.L_x_1717:
        /* <DEDUP_REMOVED lines=21> */
.L_x_1720:
[----:B------:R-:W-:Y:S05]  /*2540*/  BSYNC B0 ;  /* 0x0000000000007941 */ /* 0x000fea0003800000 */
.L_x_1719:
[----:B------:R-:W-:Y:S01]  /*2550*/  IADD3 R0, R10, 0x40, RZ ;  /* 0x000000400a007810 */ /* 0x000fe20007ffe0ff */
[----:B------:R-:W-:Y:S03]  /*2560*/  BSSY B0, `(.L_x_1721) ;  /* 0x0000015000007945 */ /* 0x000fe60003800000 */
[----:B------:R-:W-:Y:S01]  /*2570*/  ISETP.GE.AND P0, PT, R0, UR6, PT ;  /* 0x0000000600007c0c */ /* 0x000fe2000bf06270 */
        /* <DEDUP_REMOVED lines=19> */
.L_x_1722:
[----:B------:R-:W-:Y:S05]  /*26b0*/  BSYNC B0 ;  /* 0x0000000000007941 */ /* 0x000fea0003800000 */
.L_x_1721:
[----:B-1----:R-:W-:Y:S01]  /*26c0*/  IADD3 R0, R10, 0x50, RZ ;  /* 0x000000500a007810 */ /* 0x002fe20007ffe0ff */
        /* <DEDUP_REMOVED lines=21> */
.L_x_1724:
[----:B------:R-:W-:Y:S05]  /*2820*/  BSYNC B0 ;  /* 0x0000000000007941 */ /* 0x000fea0003800000 */
.L_x_1723:
        /* <DEDUP_REMOVED lines=22> */
.L_x_1726:
[----:B------:R-:W-:Y:S05]  /*2990*/  BSYNC B0 ;  /* 0x0000000000007941 */ /* 0x000fea0003800000 */
.L_x_1725:
[----:B-1----:R-:W-:Y:S01]  /*29a0*/  IADD3 R0, R10, 0x70, RZ ;  /* 0x000000700a007810 */ /* 0x002fe20007ffe0ff */
[----:B------:R-:W-:Y:S01]  /*29b0*/  UMOV UR22, 0x6 ;  /* 0x0000000600167882 */ /* 0x000fe20000000000 */
[----:B------:R-:W-:Y:S01]  /*29c0*/  BSSY B0, `(.L_x_1727) ;  /* 0x0000018000007945 */ /* 0x000fe20003800000 */
[----:B------:R-:W-:Y:S01]  /*29d0*/  ULDC.64 UR20, c[0x0][0x198] ;  /* 0x0000660000147ab9 */ /* 0x000fe20000000a00 */
[----:B------:R-:W-:Y:S01]  /*29e0*/  ISETP.GE.AND P0, PT, R0, UR6, PT ;  /* 0x0000000600007c0c */ /* 0x000fe2000bf06270 */
[----:B------:R1:W-:Y:S01]  /*29f0*/  STL [R1+0x68], R0 ;  /* 0x0000680001007387 */ /* 0x0003e20000100800 */
[----:B------:R-:W-:Y:S02]  /*2a00*/  USHF.L.U64.HI UR7, UR20, UR22, UR21 ;  /* 0x0000001614077299 */ /* 0x000fe40008010215 */
[----:B------:R-:W-:-:S09]  /*2a10*/  USHF.L.U32 UR8, UR20, 0x6, URZ ;  /* 0x0000000614087899 */ /* 0x000fd2000800063f */
        /* <DEDUP_REMOVED lines=18> */
.L_x_1728:
[----:B------:R-:W-:Y:S05]  /*2b40*/  BSYNC B0 ;  /* 0x0000000000007941 */ /* 0x000fea0003800000 */
.L_x_1727:
[----:B------:R-:W-:Y:S01]  /*2b50*/  IMAD R6, R11, c[0x0][0x198], RZ ;  /* 0x000066000b067a24 */ /* 0x000fe200078e02ff */
[----:B------:R-:W-:Y:S01]  /*2b60*/  LEA.HI R13, R13, R19, RZ, 0x4 ;  /* 0x000000130d0d7211 */ /* 0x000fe200078f20ff */
[--C-:B---3--:R-:W-:Y:S01]  /*2b70*/  IMAD.WIDE.U32 R4, R10, c[0x0][0x198], R180.reuse ;  /* 0x000066000a047a25 */ /* 0x108fe200078e00b4 */
[----:B------:R-:W-:Y:S01]  /*2b80*/  UIADD3 UR35, UR32, -0x1, URZ ;  /* 0xffffffff20237890 */ /* 0x000fe2000fffe03f */
[----:B------:R-:W-:Y:S01]  /*2b90*/  MOV R176, UR8 ;  /* 0x0000000800b07c02 */ /* 0x000fe20008000f00 */
[----:B------:R-:W-:Y:S01]  /*2ba0*/  BSSY B0, `(.L_x_1729) ;  /* 0x000002f000007945 */ /* 0x000fe20003800000 */
[----:B-1----:R-:W-:Y:S01]  /*2bb0*/  IMAD R0, R11, c[0x0][0x1a0], RZ ;  /* 0x000068000b007a24 */ /* 0x002fe200078e02ff */
[----:B------:R-:W-:Y:S01]  /*2bc0*/  IADD3 R4, P1, R4, UR16, RZ ;  /* 0x0000001004047c10 */ /* 0x000fe2000ff3e0ff */
[C---:B------:R-:W-:Y:S01]  /*2bd0*/  IMAD.WIDE.U32 R2, R10.reuse, c[0x0][0x1a0], R180 ;  /* 0x000068000a027a25 */ /* 0x040fe200078e00b4 */
[----:B------:R-:W-:Y:S02]  /*2be0*/  USHF.R.S32.HI UR16, URZ, 0x1f, UR35 ;  /* 0x0000001f3f107899 */ /* 0x000fe40008011423 */
[----:B------:R-:W-:Y:S01]  /*2bf0*/  UIMAD UR4, UR7, UR35, URZ ;  /* 0x00000023070472a4 */ /* 0x000fe2000f8e023f */
[----:B------:R-:W-:Y:S01]  /*2c00*/  IMAD R6, R10, c[0x0][0x19c], R6 ;  /* 0x000067000a067a24 */ /* 0x000fe200078e0206 */
[----:B------:R-:W-:Y:S01]  /*2c10*/  IADD3 R2, P0, R2, UR24, RZ ;  /* 0x0000001802027c10 */ /* 0x000fe2000ff1e0ff */
[----:B------:R-:W-:Y:S01]  /*2c20*/  IMAD R0, R10, c[0x0][0x1a4], R0 ;  /* 0x000069000a007a24 */ /* 0x000fe200078e0200 */
[----:B------:R-:W-:Y:S01]  /*2c30*/  UIMAD UR4, UR16, UR8, UR4 ;  /* 0x00000008100472a4 */ /* 0x000fe2000f8e0204 */
[C---:B------:R-:W-:Y:S01]  /*2c40*/  IMAD R7, R18.reuse, c[0x0][0x1b0], RZ ;  /* 0x00006c0012077a24 */ /* 0x040fe200078e02ff */
[----:B------:R-:W-:Y:S01]  /*2c50*/  IADD3.X R5, R5, UR12, R6, P1, !PT ;  /* 0x0000000c05057c10 */ /* 0x000fe20008ffe406 */
[----:B------:R-:W-:Y:S01]  /*2c60*/  UIMAD UR12, UR35, -0x40, UR10 ;  /* 0xffffffc0230c78a4 */ /* 0x000fe2000f8e020a */
[----:B------:R-:W-:Y:S01]  /*2c70*/  IADD3.X R3, R3, UR23, R0, P0, !PT ;  /* 0x0000001703037c10 */ /* 0x000fe200087fe400 */
[----:B------:R-:W-:Y:S01]  /*2c80*/  IMAD R0, R18, c[0x0][0x1b8], RZ ;  /* 0x00006e0012007a24 */ /* 0x000fe200078e02ff */
[----:B------:R-:W-:Y:S01]  /*2c90*/  LOP3.LUT R6, R13, 0xfffffff0, RZ, 0xc0, !PT ;  /* 0xfffffff00d067812 */ /* 0x000fe200078ec0ff */
[----:B------:R-:W-:-:S02]  /*2ca0*/  IMAD R7, R12, c[0x0][0x1b4], R7 ;  /* 0x00006d000c077a24 */ /* 0x000fc400078e0207 */
[----:B------:R-:W-:Y:S01]  /*2cb0*/  IMAD.WIDE.U32 R24, R12, c[0x0][0x1b0], R4 ;  /* 0x00006c000c187a25 */ /* 0x000fe200078e0004 */
[----:B------:R-:W-:Y:S02]  /*2cc0*/  IADD3 R6, -R6, R19, RZ ;  /* 0x0000001306067210 */ /* 0x000fe40007ffe1ff */
[----:B------:R-:W-:Y:S01]  /*2cd0*/  ISETP.GE.AND P0, PT, R10, UR12, PT ;  /* 0x0000000c0a007c0c */ /* 0x000fe2000bf06270 */
[C---:B------:R-:W-:Y:S01]  /*2ce0*/  IMAD R8, R12.reuse, c[0x0][0x1bc], R0 ;  /* 0x00006f000c087a24 */ /* 0x040fe200078e0200 */
[----:B------:R1:W-:Y:S01]  /*2cf0*/  STL.64 [R1+0x58], R24 ;  /* 0x0000581801007387 */ /* 0x0003e20000100a00 */
[----:B------:R-:W-:Y:S01]  /*2d00*/  IMAD.WIDE.U32 R20, R12, c[0x0][0x1b8], R2 ;  /* 0x00006e000c147a25 */ /* 0x000fe200078e0002 */
[----:B------:R-:W-:-:S03]  /*2d10*/  SHF.R.S32.HI R0, RZ, 0x1f, R6 ;  /* 0x0000001fff007819 */ /* 0x000fc60000011406 */
[----:B------:R-:W-:Y:S01]  /*2d20*/  IMAD.IADD R179, R25, 0x1, R7 ;  /* 0x0000000119b37824 */ /* 0x000fe200078e0207 */
[----:B------:R1:W-:Y:S01]  /*2d30*/  STL.64 [R1+0x28], R20 ;  /* 0x0000281401007387 */ /* 0x0003e20000100a00 */
[----:B------:R-:W-:Y:S01]  /*2d40*/  IMAD.MOV.U32 R178, RZ, RZ, R24 ;  /* 0x000000ffffb27224 */ /* 0x000fe200078e0018 */
[----:B------:R-:W-:Y:S01]  /*2d50*/  LEA.HI R0, R0, R6, RZ, 0x3 ;  /* 0x0000000600007211 */ /* 0x000fe200078f18ff */
[----:B------:R-:W-:Y:S02]  /*2d60*/  IMAD.IADD R23, R21, 0x1, R8 ;  /* 0x0000000115177824 */ /* 0x000fe400078e0208 */
[----:B------:R-:W-:Y:S01]  /*2d70*/  IMAD.WIDE.U32 R2, R176, UR35, R178 ;  /* 0x00000023b0027c25 */ /* 0x000fe2000f8e00b2 */
[----:B------:R1:W-:Y:S01]  /*2d80*/  STL.64 [R1+0x50], R178 ;  /* 0x000050b201007387 */ /* 0x0003e20000100a00 */
[C---:B------:R-:W-:Y:S02]  /*2d90*/  SHF.L.U32 R4, R0.reuse, 0x6, RZ ;  /* 0x0000000600047819 */ /* 0x040fe400000006ff */
[----:B------:R-:W-:Y:S01]  /*2da0*/  LOP3.LUT R0, R0, 0xfffffff8, RZ, 0xc0, !PT ;  /* 0xfffffff800007812 */ /* 0x000fe200078ec0ff */
[----:B------:R1:W-:Y:S01]  /*2db0*/  STL [R1+0x14], R23 ;  /* 0x0000141701007387 */ /* 0x0003e20000100800 */
[----:B------:R-:W-:-:S02]  /*2dc0*/  IADD3 R5, R3, UR4, RZ ;  /* 0x0000000403057c10 */ /* 0x000fc4000fffe0ff */
[----:B------:R-:W-:Y:S02]  /*2dd0*/  IADD3 R12, R6, -R0, RZ ;  /* 0x80000000060c7210 */ /* 0x000fe40007ffe0ff */
[----:B------:R-:W-:Y:S01]  /*2de0*/  LOP3.LUT R145, R4, 0xfffffe00, RZ, 0xc0, !PT ;  /* 0xfffffe0004917812 */ /* 0x000fe200078ec0ff */
        /* <DEDUP_REMOVED lines=10> */
.L_x_1730:
[----:B------:R-:W-:Y:S05]  /*2e90*/  BSYNC B0 ;  /* 0x0000000000007941 */ /* 0x000fea0003800000 */
.L_x_1729:
        /* <DEDUP_REMOVED lines=10> */
[----:B-1----:R-:W-:Y:S02]  /*2f40*/  IADD3.X R7, R5, UR20, RZ, P0, !PT ;  /* 0x0000001405077c10 */ /* 0x002fe400087fe4ff */
[----:B------:R-:W-:-:S04]  /*2f50*/  LEA R6, P0, R0, c[0x0][0x168], 0x1 ;  /* 0x00005a0000067a11 */ /* 0x000fc800078008ff */
[----:B------:R-:W-:-:S05]  /*2f60*/  LEA.HI.X R7, R0, c[0x0][0x16c], R7, 0x1, P0 ;  /* 0x00005b0000077a11 */ /* 0x000fca00000f0c07 */
[----:B------:R-:W-:Y:S01]  /*2f70*/  @!PT LDS RZ, [RZ] ;  /* 0x00000000fffff984 */ /* 0x000fe20000000800 */
[----:B------:R-:W-:Y:S01]  /*2f80*/  @!PT LDS RZ, [RZ] ;  /* 0x00000000fffff984 */ /* 0x000fe20000000800 */
[----:B------:R-:W-:Y:S01]  /*2f90*/  @!PT LDS RZ, [RZ] ;  /* 0x00000000fffff984 */ /* 0x000fe20000000800 */
[----:B------:R1:W-:Y:S04]  /*2fa0*/  LDGSTS.E.BYPASS.LTC128B.128 [R211+0x4800], [R6.64] ;  /* 0x0480000006d37fae */ /* 0x0003e8000b901d5c */
.L_x_1732:
[----:B------:R-:W-:Y:S05]  /*2fb0*/  BSYNC B0 ;  /* 0x0000000000007941 */ /* 0x000fea0003800000 */
.L_x_1731:
[----:B------:R-:W-:Y:S01]  /*2fc0*/  ISETP.GE.AND P0, PT, R15, UR12, PT ;  /* 0x0000000c0f007c0c */ /* 0x000fe2000bf06270 */
[----:B------:R-:W-:-:S12]  /*2fd0*/  BSSY B0, `(.L_x_1733) ;  /* 0x000000f000007945 */ /* 0x000fd80003800000 */
        /* <DEDUP_REMOVED lines=14> */
.L_x_1734:
[----:B------:R-:W-:Y:S05]  /*30c0*/  BSYNC B0 ;  /* 0x0000000000007941 */ /* 0x000fea0003800000 */
.L_x_1733:
        /* <DEDUP_REMOVED lines=18> */
.L_x_1736:
[----:B------:R-:W-:Y:S05]  /*31f0*/  BSYNC B0 ;  /* 0x0000000000007941 */ /* 0x000fea0003800000 */
.L_x_1735:
[----:B------:R-:W-:Y:S01]  /*3200*/  ULDC.64 UR4, c[0x0][0x318] ;  /* 0x0000c60000047ab9 */ /* 0x000fe20000000a00 */
[----:B------:R-:W0:Y:S01]  /*3210*/  LDGDEPBAR ;  /* 0x00000000000079af */ /* 0x000e220000000000 */
[----:B------:R-:W-:Y:S01]  /*3220*/  UISETP.NE.U32.AND UP1, UPT, URZ, UR4, UPT ;  /* 0x000000043f00728c */ /* 0x000fe2000bf25070 */
[----:B------:R-:W-:Y:S02]  /*3230*/  IMAD.MOV.U32 R4, RZ, RZ, R22 ;  /* 0x000000ffff047224 */ /* 0x000fe400078e0016 */
        /* <DEDUP_REMOVED lines=16> */
[----:B-1----:R-:W-:-:S02]  /*3340*/  MOV R2, UR14 ;  /* 0x0000000e00027c02 */ /* 0x002fc40008000f00 */
[----:B------:R-:W-:Y:S01]  /*3350*/  ISETP.GE.AND P1, PT, R10, UR12, PT ;  /* 0x0000000c0a007c0c */ /* 0x000fe2000bf26270 */
[----:B------:R-:W-:Y:S01]  /*3360*/  IMAD.MOV.U32 R4, RZ, RZ, R20 ;  /* 0x000000ffff047224 */ /* 0x000fe200078e0014 */
[----:B------:R-:W-:Y:S01]  /*3370*/  ULDC.64 UR24, c[0x0][0x1a0] ;  /* 0x0000680000187ab9 */ /* 0x000fe20000000a00 */
[----:B------:R-:W-:-:S05]  /*3380*/  IMAD.U32 R3, RZ, RZ, UR15 ;  /* 0x0000000fff037e24 */ /* 0x000fca000f8e00ff */
[----:B------:R1:W5:Y:S01]  /*3390*/  @P0 LDG.E R0, [R2.64] ;  /* 0x0000001c02000981 */ /* 0x000362000c1e1900 */
[----:B------:R-:W-:Y:S01]  /*33a0*/  USHF.L.U64.HI UR22, UR24, UR22, UR25 ;  /* 0x0000001618167299 */ /* 0x000fe20008010219 */
[----:B------:R-:W-:Y:S01]  /*33b0*/  IMAD.U32 R6, RZ, RZ, UR35 ;  /* 0x00000023ff067e24 */ /* 0x000fe2000f8e00ff */
[----:B------:R-:W-:Y:S01]  /*33c0*/  USHF.L.U32 UR23, UR24, 0x6, URZ ;  /* 0x0000000618177899 */ /* 0x000fe2000800063f */
[----:B------:R-:W-:Y:S01]  /*33d0*/  BAR.SYNC.DEFER_BLOCKING 0x0 ;  /* 0x0000000000007b1d */ /* 0x000fe20000010000 */
[----:B------:R-:W-:Y:S01]  /*33e0*/  UIMAD UR15, UR22, UR35, URZ ;  /* 0x00000023160f72a4 */ /* 0x000fe2000f8e023f */
[----:B------:R-:W-:Y:S01]  /*33f0*/  SHF.L.U32 R19, R19, 0x1, RZ ;  /* 0x0000000113137819 */ /* 0x000fe200000006ff */
[----:B------:R-:W-:Y:S01]  /*3400*/  UIADD3 UR14, UR10, 0x1, -UR11 ;  /* 0x000000010a0e7890 */ /* 0x000fe2000fffe80b */
[----:B------:R-:W-:Y:S01]  /*3410*/  LEA R244, R244, R80, 0x3 ;  /* 0x00000050f4f47211 */ /* 0x000fe200078e18ff */
[----:B------:R-:W-:Y:S01]  /*3420*/  UIMAD UR15, UR16, UR23, UR15 ;  /* 0x00000017100f72a4 */ /* 0x000fe2000f8e020f */
[----:B------:R2:W-:Y:S01]  /*3430*/  STL.64 [R1+0x10], R4 ;  /* 0x0000100401007387 */ /* 0x0005e20000100a00 */
[----:B------:R-:W-:Y:S01]  /*3440*/  IMAD.WIDE.U32 R6, R6, UR23, R4 ;  /* 0x0000001706067c25 */ /* 0x000fe2000f8e0004 */
[----:B------:R-:W-:Y:S01]  /*3450*/  ULDC UR4, c[0x0][0x2e8] ;  /* 0x0000ba0000047ab9 */ /* 0x000fe20000000800 */
[----:B------:R-:W-:Y:S01]  /*3460*/  BSSY B0, `(.L_x_1737) ;  /* 0x0000018000007945 */ /* 0x000fe20003800000 */
[----:B------:R-:W-:Y:S01]  /*3470*/  UMOV UR27, URZ ;  /* 0x0000003f001b7c82 */ /* 0x000fe20008000000 */
[----:B------:R-:W-:Y:S01]  /*3480*/  LOP3.LUT R252, R19, 0x6, RZ, 0xc0, !PT ;  /* 0x0000000613fc7812 */ /* 0x000fe200078ec0ff */
[----:B------:R-:W-:Y:S01]  /*3490*/  UIADD3 UR4, UR14, UR4, URZ ;  /* 0x000000040e047290 */ /* 0x000fe2000fffe03f */
[----:B------:R-:W-:Y:S01]  /*34a0*/  IADD3 R9, R7, UR15, RZ ;  /* 0x0000000f07097c10 */ /* 0x000fe2000fffe0ff */
[----:B-1----:R-:W5:Y:S01]  /*34b0*/  @P0 MUFU.RCP R2, c[0x0][0x238] ;  /* 0x00008e0000020b08 */ /* 0x002f620000001000 */
[----:B------:R2:W-:Y:S01]  /*34c0*/  @P1 STS.128 [R211+0x6000], RZ ;  /* 0x006000ffd3001388 */ /* 0x0005e20000000c00 */
[----:B-----5:R-:W-:-:S04]  /*34d0*/  @P0 FMUL.FTZ R0, R0, R2 ;  /* 0x0000000200000220 */ /* 0x020fc80000410000 */
[----:B------:R1:W5:Y:S02]  /*34e0*/  @P0 R2UR UR5, R0 ;  /* 0x00000000000503c2 */ /* 0x00036400000e0000 */
[----:B-1----:R-:W-:Y:S01]  /*34f0*/  SHF.R.S32.HI R0, RZ, 0x1f, R16 ;  /* 0x0000001fff007819 */ /* 0x002fe20000011410 */
[----:B-----5:R-:W-:-:S03]  /*3500*/  @UP1 UMOV UR27, UR5 ;  /* 0x00000005001b1c82 */ /* 0x020fc60008000000 */
[----:B------:R-:W-:-:S04]  /*3510*/  LEA.HI R0, R0, R16, RZ, 0x2 ;  /* 0x0000001000007211 */ /* 0x000fc800078f10ff */
[----:B------:R-:W-:-:S05]  /*3520*/  SHF.R.S32.HI R82, RZ, 0x2, R0 ;  /* 0x00000002ff527819 */ /* 0x000fca0000011400 */
[----:B------:R2:W-:Y:S01]  /*3530*/  STL [R1+0x64], R82 ;  /* 0x0000645201007387 */ /* 0x0005e20000100800 */
        /* <DEDUP_REMOVED lines=10> */
.L_x_1738:
[----:B------:R-:W-:Y:S05]  /*35e0*/  BSYNC B0 ;  /* 0x0000000000007941 */ /* 0x000fea0003800000 */
.L_x_1737:
        /* <DEDUP_REMOVED lines=18> */
.L_x_1740:
[----:B------:R-:W-:Y:S05]  /*3710*/  BSYNC B0 ;  /* 0x0000000000007941 */ /* 0x000fea0003800000 */
.L_x_1739:
[----:B------:R-:W-:Y:S01]  /*3720*/  ISETP.GE.AND P0, PT, R15, UR12, PT ;  /* 0x0000000c0f007c0c */ /* 0x000fe2000bf06270 */
        /* <DEDUP_REMOVED lines=16> */
.L_x_1742:
[----:B------:R-:W-:Y:S05]  /*3830*/  BSYNC B0 ;  /* 0x0000000000007941 */ /* 0x000fea0003800000 */
.L_x_1741:
[----:B------:R-:W-:Y:S01]  /*3840*/  ISETP.GE.AND P0, PT, R14, UR12, PT ;  /* 0x0000000c0e007c0c */ /* 0x000fe2000bf06270 */
[----:B-1----:R-:W-:Y:S01]  /*3850*/  IMAD.MOV.U32 R2, RZ, RZ, 0x10 ;  /* 0x00000010ff027424 */ /* 0x002fe200078e00ff */
        /* <DEDUP_REMOVED lines=22> */
.L_x_1744:
[----:B------:R-:W-:Y:S05]  /*39c0*/  BSYNC B0 ;  /* 0x0000000000007941 */ /* 0x000fea0003800000 */
.L_x_1743:
        /* <DEDUP_REMOVED lines=9> */
[----:B------:R-:W-:Y:S01]  /*3a60*/  UISETP.GT.AND UP0, UPT, UR35, UR19, UPT ;  /* 0x000000132300728c */ /* 0x000fe2000bf04270 */
[----:B------:R-:W-:Y:S01]  /*3a70*/  LOP3.LUT R3, R3, 0x1c0, RZ, 0xc0, !PT ;  /* 0x000001c003037812 */ /* 0x000fe200078ec0ff */
[----:B------:R-:W-:-:S02]  /*3a80*/  UIADD3 UR18, UR31, 0x646e171e, URZ ;  /* 0x646e171e1f127890 */ /* 0x000fc4000fffe03f */
        /* <DEDUP_REMOVED lines=24> */
[----:B------:R-:W-:Y:S02]  /*3c10*/  IMAD.U32 R3, RZ, RZ, UR35 ;  /* 0x00000023ff037e24 */ /* 0x000fe4000f8e00ff */
[----:B------:R-:W-:Y:S01]  /*3c20*/  IMAD R193, R2, 0x2, R192 ;  /* 0x0000000202c17824 */ /* 0x000fe200078e02c0 */
[----:B------:R-:W2:Y:S01]  /*3c30*/  LDSM.16.M88.4 R16, [R184+0x4800] ;  /* 0x00480000b810783b */ /* 0x000ea20000000200 */
[----:B------:R-:W-:Y:S01]  /*3c40*/  IMAD.IADD R189, R0, 0x1, R195 ;  /* 0x0000000100bd7824 */ /* 0x000fe200078e02c3 */
[----:B------:R-:W-:-:S02]  /*3c50*/  LEA R0, R80, UR9, 0x4 ;  /* 0x0000000950007c11 */ /* 0x000fc4000f8e20ff */
[----:B------:R-:W3:Y:S01]  /*3c60*/  LDSM.16.M88.4 R24, [R184+0x5000] ;  /* 0x00500000b818783b */ /* 0x000ee20000000200 */
[C---:B------:R-:W-:Y:S02]  /*3c70*/  IADD3 R198, R195.reuse, 0x800, RZ ;  /* 0x00000800c3c67810 */ /* 0x040fe40007ffe0ff */
[----:B------:R-:W-:Y:S01]  /*3c80*/  IMAD.IADD R0, R82, 0x1, R0 ;  /* 0x0000000152007824 */ /* 0x000fe200078e0200 */
[----:B------:R-:W4:Y:S01]  /*3c90*/  LDSM.16.M88.4 R44, [R184+0x5800] ;  /* 0x00580000b82c783b */ /* 0x000f220000000200 */
[C---:B------:R-:W-:Y:S02]  /*3ca0*/  IADD3 R197, R195.reuse, 0x1000, RZ ;  /* 0x00001000c3c57810 */ /* 0x040fe40007ffe0ff */
[----:B------:R-:W-:Y:S01]  /*3cb0*/  IADD3 R196, R195, 0x1800, RZ ;  /* 0x00001800c3c47810 */ /* 0x000fe20007ffe0ff */
[----:B------:R-:W-:Y:S01]  /*3cc0*/  LDSM.16.M88.4 R40, [R190+0x4000] ;  /* 0x00400000be28783b */ /* 0x000fe20000000200 */
[----:B------:R-:W-:-:S03]  /*3cd0*/  IADD3 R200, R0, UR11, RZ ;  /* 0x0000000b00c87c10 */ /* 0x000fc6000fffe0ff */
[----:B------:R-:W-:Y:S04]  /*3ce0*/  LDSM.16.M88.4 R36, [R190+0x4800] ;  /* 0x00480000be24783b */ /* 0x000fe80000000200 */
[----:B------:R-:W-:Y:S04]  /*3cf0*/  LDSM.16.M88.4 R32, [R190+0x5000] ;  /* 0x00500000be20783b */ /* 0x000fe80000000200 */
[----:B------:R-:W-:Y:S04]  /*3d00*/  LDSM.16.M88.4 R28, [R190+0x5800] ;  /* 0x00580000be1c783b */ /* 0x000fe80000000200 */
[----:B------:R-:W-:Y:S01]  /*3d10*/  LDSM.16.M88.4 R72, [R195+0x1000] ;  /* 0x00100000c348783b */ /* 0x000fe20000000200 */
[-C--:B-1----:R-:W-:Y:S03]  /*3d20*/  HMMA.16816.F32.BF16 R116, R20, R12.reuse, RZ ;  /* 0x0000000c1474723c */ /* 0x082fe600000418ff */
[----:B------:R-:W-:Y:S04]  /*3d30*/  LDSM.16.M88.4 R48, [R195+0x800] ;  /* 0x00080000c330783b */ /* 0x000fe80000000200 */
[----:B------:R-:W-:Y:S01]  /*3d40*/  LDSM.16.M88.4 R132, [R195+0x1800] ;  /* 0x00180000c384783b */ /* 0x000fe20000000200 */
[C---:B-----5:R-:W-:Y:S08]  /*3d50*/  HMMA.16816.F32.BF16 R56, R8.reuse, R12, RZ ;  /* 0x0000000c0838723c */ /* 0x060ff000000418ff */
[-C--:B------:R-:W-:Y:S08]  /*3d60*/  HMMA.16816.F32.BF16 R68, R8, R14.reuse, RZ ;  /* 0x0000000e0844723c */ /* 0x080ff000000418ff */
[----:B------:R-:W-:Y:S01]  /*3d70*/  HMMA.16816.F32.BF16 R128, R20, R14, RZ ;  /* 0x0000000e1480723c */ /* 0x000fe200000418ff */
[----:B------:R-:W1:Y:S07]  /*3d80*/  LDSM.16.M88.4 R12, [R194+0x2000] ;  /* 0x00200000c20c783b */ /* 0x000e6e0000000200 */
[C---:B--2---:R-:W-:Y:S08]  /*3d90*/  HMMA.16816.F32.BF16 R52, R8.reuse, R16, RZ ;  /* 0x000000100834723c */ /* 0x044ff000000418ff */
[----:B------:R-:W-:Y:S08]  /*3da0*/  HMMA.16816.F32.BF16 R76, R8, R18, RZ ;  /* 0x00000012084c723c */ /* 0x000ff000000418ff */
[C---:B------:R-:W-:Y:S08]  /*3db0*/  HMMA.16816.F32.BF16 R100, R20.reuse, R16, RZ ;  /* 0x000000101464723c */ /* 0x040ff000000418ff */
[----:B------:R-:W-:Y:S01]  /*3dc0*/  HMMA.16816.F32.BF16 R124, R20, R18, RZ ;  /* 0x00000012147c723c */ /* 0x000fe200000418ff */
[----:B------:R-:W2:Y:S07]  /*3dd0*/  LDSM.16.M88.4 R16, [R194] ;  /* 0x00000000c210783b */ /* 0x000eae0000000200 */
[C---:B---3--:R-:W-:Y:S08]  /*3de0*/  HMMA.16816.F32.BF16 R60, R8.reuse, R24, RZ ;  /* 0x00000018083c723c */ /* 0x048ff000000418ff */
[C---:B----4-:R-:W-:Y:S08]  /*3df0*/  HMMA.16816.F32.BF16 R64, R8.reuse, R44, RZ ;  /* 0x0000002c0840723c */ /* 0x050ff000000418ff */
[C---:B------:R-:W-:Y:S08]  /*3e00*/  HMMA.16816.F32.BF16 R88, R8.reuse, R26, RZ ;  /* 0x0000001a0858723c */ /* 0x040ff000000418ff */
[----:B------:R-:W-:Y:S01]  /*3e10*/  HMMA.16816.F32.BF16 R84, R8, R46, RZ ;  /* 0x0000002e0854723c */ /* 0x000fe200000418ff */
[----:B------:R-:W-:Y:S07]  /*3e20*/  LDSM.16.M88.4 R8, [R192+0x2000] ;  /* 0x00200000c008783b */ /* 0x000fee0000000200 */
[C---:B------:R-:W-:Y:S08]  /*3e30*/  HMMA.16816.F32.BF16 R92, R20.reuse, R24, RZ ;  /* 0x00000018145c723c */ /* 0x040ff000000418ff */
[C---:B------:R-:W-:Y:S01]  /*3e40*/  HMMA.16816.F32.BF16 R120, R20.reuse, R26, RZ ;  /* 0x0000001a1478723c */ /* 0x040fe200000418ff */
[----:B------:R-:W3:Y:S07]  /*3e50*/  LDSM.16.M88.4 R24, [R195] ;  /* 0x00000000c318783b */ /* 0x000eee0000000200 */
[C---:B------:R-:W-:Y:S08]  /*3e60*/  HMMA.16816.F32.BF16 R96, R20.reuse, R44, RZ ;  /* 0x0000002c1460723c */ /* 0x040ff000000418ff */
[----:B------:R-:W-:Y:S01]  /*3e70*/  HMMA.16816.F32.BF16 R112, R20, R46, RZ ;  /* 0x0000002e1470723c */ /* 0x000fe200000418ff */
[----:B------:R-:W4:Y:S07]  /*3e80*/  LDSM.16.M88.4 R20, [R192] ;  /* 0x00000000c014783b */ /* 0x000f2e0000000200 */
        /* <DEDUP_REMOVED lines=10> */
[----:B------:R-:W-:Y:S08]  /*3f30*/  HMMA.16816.F32.BF16 R100, R16, R28, R96 ;  /* 0x0000001c1064723c */ /* 0x000ff00000041860 */
[----:B---3--:R-:W-:Y:S08]  /*3f40*/  HMMA.16816.F32.BF16 R96, R8, R24, R108 ;  /* 0x000000180860723c */ /* 0x008ff0000004186c */
[----:B------:R-:W-:Y:S08]  /*3f50*/  HMMA.16816.F32.BF16 R40, R16, R42, R128 ;  /* 0x0000002a1028723c */ /* 0x000ff00000041880 */
[----:B------:R-:W-:Y:S08]  /*3f60*/  HMMA.16816.F32.BF16 R108, R8, R72, R60 ;  /* 0x00000048086c723c */ /* 0x000ff0000004183c */
[----:B------:R-:W-:Y:S01]  /*3f70*/  HMMA.16816.F32.BF16 R84, R16, R38, R124 ;  /* 0x000000261054723c */ /* 0x000fe2000004187c */
[----:B------:R-:W-:Y:S07]  /*3f80*/  LDSM.16.M88.4 R36, [R193] ;  /* 0x00000000c124783b */ /* 0x000fee0000000200 */
[C---:B------:R-:W-:Y:S08]  /*3f90*/  HMMA.16816.F32.BF16 R104, R8.reuse, R48, R104 ;  /* 0x000000300868723c */ /* 0x040ff00000041868 */
[C---:B------:R-:W-:Y:S01]  /*3fa0*/  HMMA.16816.F32.BF16 R128, R8.reuse, R132, R52 ;  /* 0x000000840880723c */ /* 0x040fe20000041834 */
[----:B------:R-:W-:Y:S07]  /*3fb0*/  LDSM.16.M88.4 R52, [R193+0x2000] ;  /* 0x00200000c134783b */ /* 0x000fee0000000200 */
[C---:B------:R-:W-:Y:S08]  /*3fc0*/  HMMA.16816.F32.BF16 R68, R8.reuse, R26, R68 ;  /* 0x0000001a0844723c */ /* 0x040ff00000041844 */
[C---:B------:R-:W-:Y:S08]  /*3fd0*/  HMMA.16816.F32.BF16 R60, R8.reuse, R50, R64 ;  /* 0x00000032083c723c */ /* 0x040ff00000041840 */
[C---:B------:R-:W-:Y:S08]  /*3fe0*/  HMMA.16816.F32.BF16 R116, R8.reuse, R74, R56 ;  /* 0x0000004a0874723c */ /* 0x040ff00000041838 */
[----:B------:R-:W-:Y:S01]  /*3ff0*/  HMMA.16816.F32.BF16 R172, R8, R134, R44 ;  /* 0x0000008608ac723c */ /* 0x000fe2000004182c */
[----:B------:R-:W1:Y:S07]  /*4000*/  LDSM.16.M88.4 R8, [R189] ;  /* 0x00000000bd08783b */ /* 0x000e6e0000000200 */
[C---:B------:R-:W-:Y:S07]  /*4010*/  HMMA.16816.F32.BF16 R92, R16.reuse, R32, R92 ;  /* 0x00000020105c723c */ /* 0x040fee000004185c */
[----:B------:R-:W-:Y:S01]  /*4020*/  IMAD R32, R3, 0x40, R252 ;  /* 0x0000004003207824 */ /* 0x000fe200078e02fc */
[----:B------:R-:W-:Y:S03]  /*4030*/  HMMA.16816.F32.BF16 R112, R16, R30, R112 ;  /* 0x0000001e1070723c */ /* 0x000fe60000041870 */
[----:B------:R-:W-:-:S05]  /*4040*/  IMAD.IADD R3, R200, 0x1, -R32 ;  /* 0x00000001c8037824 */ /* 0x000fca00078e0a20 */
[----:B----4-:R-:W-:Y:S01]  /*4050*/  HMMA.16816.F32.BF16 R28, R20, R24, R12 ;  /* 0x00000018141c723c */ /* 0x010fe2000004180c */
[----:B------:R-:W-:-:S05]  /*4060*/  IABS R3, R3 ;  /* 0x0000000300037213 */ /* 0x000fca0000000000 */
[----:B------:R-:W-:Y:S01]  /*4070*/  IMAD.MOV.U32 R5, RZ, RZ, R3 ;  /* 0x000000ffff057224 */ /* 0x000fe200078e0003 */
[C---:B------:R-:W-:Y:S01]  /*4080*/  IADD3 R14, R0.reuse, 0x8, RZ ;  /* 0x00000008000e7810 */ /* 0x040fe20007ffe0ff */
[----:B------:R-:W-:Y:S01]  /*4090*/  HMMA.16816.F32.BF16 R88, R16, R34, R120 ;  /* 0x000000221058723c */ /* 0x000fe20000041878 */
[----:B------:R-:W-:Y:S01]  /*40a0*/  IADD3 R13, R0, 0x40, RZ ;  /* 0x00000040000d7810 */ /* 0x000fe20007ffe0ff */
[----:B------:R2:W3:Y:S01]  /*40b0*/  I2F R17, R5 ;  /* 0x0000000500117306 */ /* 0x0004e20000201400 */
[----:B------:R-:W-:Y:S02]  /*40c0*/  IADD3 R199, R14, UR11, RZ ;  /* 0x0000000b0ec77c10 */ /* 0x000fe4000fffe0ff */
[----:B------:R-:W-:Y:S02]  /*40d0*/  IADD3 R201, R13, UR11, RZ ;  /* 0x0000000b0dc97c10 */ /* 0x000fe4000fffe0ff */
[----:B------:R-:W-:Y:S01]  /*40e0*/  IADD3 R12, R0, 0x48, RZ ;  /* 0x00000048000c7810 */ /* 0x000fe20007ffe0ff */
[----:B------:R-:W-:Y:S01]  /*40f0*/  IMAD.IADD R6, R199, 0x1, -R32 ;  /* 0x00000001c7067824 */ /* 0x000fe200078e0a20 */
[----:B------:R-:W-:Y:S01]  /*4100*/  HMMA.16816.F32.BF16 R40, R20, R26, R40 ;  /* 0x0000001a1428723c */ /* 0x000fe20000041828 */
[----:B------:R-:W4:Y:S01]  /*4110*/  LDSM.16.M88.4 R24, [R189+0x800] ;  /* 0x00080000bd18783b */ /* 0x000f220000000200 */
[----:B------:R-:W-:-:S02]  /*4120*/  IADD3 R205, R12, UR11, RZ ;  /* 0x0000000b0ccd7c10 */ /* 0x000fc4000fffe0ff */
[----:B------:R-:W-:Y:S01]  /*4130*/  IABS R3, R6 ;  /* 0x0000000600037213 */ /* 0x000fe20000000000 */
[----:B------:R-:W-:-:S03]  /*4140*/  IMAD.IADD R6, R201, 0x1, -R32 ;  /* 0x00000001c9067824 */ /* 0x000fc600078e0a20 */
[-C--:B-1----:R-:W-:Y:S01]  /*4150*/  HMMA.16816.F32.BF16 R28, R36, R8.reuse, R28 ;  /* 0x00000008241c723c */ /* 0x082fe2000004181c */
[----:B--2---:R-:W-:Y:S01]  /*4160*/  IMAD.MOV.U32 R5, RZ, RZ, R3 ;  /* 0x000000ffff057224 */ /* 0x004fe200078e0003 */
[----:B------:R-:W-:Y:S01]  /*4170*/  IABS R3, R6 ;  /* 0x0000000600037213 */ /* 0x000fe20000000000 */
[----:B------:R-:W-:Y:S02]  /*4180*/  IMAD.IADD R6, R205, 0x1, -R32 ;  /* 0x00000001cd067824 */ /* 0x000fe400078e0a20 */
[----:B------:R1:W2:Y:S03]  /*4190*/  I2F R16, R5 ;  /* 0x0000000500107306 */ /* 0x0002a60000201400 */
[----:B------:R-:W-:Y:S01]  /*41a0*/  IABS R6, R6 ;  /* 0x0000000600067213 */ /* 0x000fe20000000000 */
[C---:B------:R-:W-:Y:S04]  /*41b0*/  HMMA.16816.F32.BF16 R44, R52.reuse, R8, R96 ;  /* 0x00000008342c723c */ /* 0x040fe80000041860 */
[----:B------:R-:W5:Y:S03]  /*41c0*/  I2F R7, R6 ;  /* 0x0000000600077306 */ /* 0x000f660000201400 */
[----:B------:R-:W-:Y:S01]  /*41d0*/  SHF.R.S32.HI R8, RZ, 0x1f, R80 ;  /* 0x0000001fff087819 */ /* 0x000fe20000011450 */
[----:B------:R-:W-:Y:S01]  /*41e0*/  HMMA.16816.F32.BF16 R68, R52, R10, R68 ;  /* 0x0000000a3444723c */ /* 0x000fe20000041844 */
[----:B------:R-:W-:Y:S01]  /*41f0*/  IADD3 R9, R13, UR4, RZ ;  /* 0x000000040d097c10 */ /* 0x000fe2000fffe0ff */
[----:B-1----:R-:W-:Y:S01]  /*4200*/  IMAD.MOV.U32 R5, RZ, RZ, R3 ;  /* 0x000000ffff057224 */ /* 0x002fe200078e0003 */
[----:B------:R-:W-:-:S02]  /*4210*/  IADD3 R3, R32, 0x1, RZ ;  /* 0x0000000120037810 */ /* 0x000fc40007ffe0ff */
[----:B------:R-:W-:Y:S01]  /*4220*/  IMNMX R208, R9, UR10, PT ;  /* 0x0000000a09d07c17 */ /* 0x000fe2000b800200 */
[----:B------:R1:W1:Y:S02]  /*4230*/  I2F R15, R5 ;  /* 0x00000005000f7306 */ /* 0x0002640000201400 */
[----:B------:R-:W-:Y:S01]  /*4240*/  HMMA.16816.F32.BF16 R40, R36, R10, R40 ;  /* 0x0000000a2428723c */ /* 0x000fe20000041828 */
[----:B------:R-:W-:Y:S01]  /*4250*/  IADD3 R9, R201, -c[0x0][0x2e4], RZ ;  /* 0x8000b900c9097a10 */ /* 0x000fe20007ffe0ff */
[----:B---3--:R-:W-:Y:S01]  /*4260*/  FFMA.FTZ R18, R17, -UR27, R28 ;  /* 0x8000001b11127c23 */ /* 0x008fe2000801001c */
[----:B------:R-:W-:Y:S01]  /*4270*/  ISETP.GE.AND P1, PT, R3, R208, PT ;  /* 0x000000d00300720c */ /* 0x000fe20003f26270 */
[----:B------:R-:W-:Y:S01]  /*4280*/  IMAD.IADD R13, R201, 0x1, -R3 ;  /* 0x00000001c90d7824 */ /* 0x000fe200078e0a03 */
[----:B------:R-:W-:Y:S01]  /*4290*/  IMNMX R203, RZ, R9, !PT ;  /* 0x00000009ffcb7217 */ /* 0x000fe20007800200 */
[----:B--2---:R-:W-:Y:S01]  /*42a0*/  FFMA.FTZ R16, R16, -UR27, R30 ;  /* 0x8000001b10107c23 */ /* 0x004fe2000801001e */
[----:B------:R-:W-:Y:S01]  /*42b0*/  IADD3 R10, R12, UR4, RZ ;  /* 0x000000040c0a7c10 */ /* 0x000fe2000fffe0ff */
[----:B-----5:R-:W-:Y:S01]  /*42c0*/  FFMA.FTZ R19, R7, -UR27, R46 ;  /* 0x8000001b07137c23 */ /* 0x020fe2000801002e */
[----:B------:R-:W-:Y:S01]  /*42d0*/  IADD3 R7, R32, 0x9, RZ ;  /* 0x0000000920077810 */ /* 0x000fe20007ffe0ff */
[----:B------:R-:W-:Y:S01]  /*42e0*/  HMMA.16816.F32.BF16 R76, R20, R48, R76 ;  /* 0x00000030144c723c */ /* 0x000fe2000004184c */
[----:B------:R-:W-:-:S02]  /*42f0*/  IMNMX R207, R10, UR10, PT ;  /* 0x0000000a0acf7c17 */ /* 0x000fc4000b800200 */
[----:B------:R-:W-:Y:S01]  /*4300*/  IADD3 R10, R205, -c[0x0][0x2e4], RZ ;  /* 0x8000b900cd0a7a10 */ /* 0x000fe20007ffe0ff */
[C---:B------:R-:W-:Y:S01]  /*4310*/  IMAD.IADD R12, R200.reuse, 0x1, -R7 ;  /* 0x00000001c80c7824 */ /* 0x040fe200078e0a07 */
[----:B------:R-:W-:Y:S01]  /*4320*/  ISETP.LT.OR P1, PT, R3, R203, P1 ;  /* 0x000000cb0300720c */ /* 0x000fe20000f21670 */
[----:B-1----:R-:W-:Y:S01]  /*4330*/  IMAD.IADD R5, R200, 0x1, -R3 ;  /* 0x00000001c8057824 */ /* 0x002fe200078e0a03 */
[----:B------:R-:W-:Y:S01]  /*4340*/  IMNMX R202, RZ, R10, !PT ;  /* 0x0000000affca7217 */ /* 0x000fe20007800200 */
[----:B------:R-:W-:Y:S01]  /*4350*/  FFMA.FTZ R30, R15, -UR27, R44 ;  /* 0x8000001b0f1e7c23 */ /* 0x000fe2000801002c */
[----:B------:R-:W-:Y:S01]  /*4360*/  IABS R12, R12 ;  /* 0x0000000c000c7213 */ /* 0x000fe20000000000 */
[----:B------:R-:W-:Y:S01]  /*4370*/  HMMA.16816.F32.BF16 R84, R20, R50, R84 ;  /* 0x000000321454723c */ /* 0x000fe20000041854 */
[----:B------:R-:W-:Y:S02]  /*4380*/  IABS R5, R5 ;  /* 0x0000000500057213 */ /* 0x000fe40000000000 */
[----:B------:R-:W-:-:S02]  /*4390*/  IABS R13, R13 ;  /* 0x0000000d000d7213 */ /* 0x000fc40000000000 */
[----:B------:R1:W2:Y:S03]  /*43a0*/  I2F R6, R5 ;  /* 0x0000000500067306 */ /* 0x0002a60000201400 */
[-C--:B----4-:R-:W-:Y:S08]  /*43b0*/  HMMA.16816.F32.BF16 R56, R52, R24.reuse, R104 ;  /* 0x000000183438723c */ /* 0x090ff00000041868 */
[----:B------:R-:W-:Y:S01]  /*43c0*/  HMMA.16816.F32.BF16 R48, R36, R24, R76 ;  /* 0x000000182430723c */ /* 0x000fe2000004184c */
[----:B-1----:R-:W-:Y:S01]  /*43d0*/  LEA.HI R5, R8, R80, RZ, 0x2 ;  /* 0x0000005008057211 */ /* 0x002fe200078f10ff */
[----:B--2---:R-:W-:Y:S01]  /*43e0*/  FFMA.FTZ R29, R6, -UR27, R29 ;  /* 0x8000001b061d7c23 */ /* 0x004fe2000801001d */
[----:B------:R-:W-:-:S05]  /*43f0*/  IADD3 R8, R14, UR4, RZ ;  /* 0x000000040e087c10 */ /* 0x000fca000fffe0ff */
[C---:B------:R-:W-:Y:S01]  /*4400*/  HMMA.16816.F32.BF16 R92, R20.reuse, R72, R92 ;  /* 0x00000048145c723c */ /* 0x040fe2000004185c */
[----:B------:R-:W-:Y:S02]  /*4410*/  LOP3.LUT R5, R5, 0xfffffffc, RZ, 0xc0, !PT ;  /* 0xfffffffc05057812 */ /* 0x000fe400078ec0ff */
[----:B------:R-:W-:Y:S02]  /*4420*/  IMNMX R209, R8, UR10, PT ;  /* 0x0000000a08d17c17 */ /* 0x000fe4000b800200 */
[----:B------:R-:W-:Y:S01]  /*4430*/  IADD3 R8, R199, -c[0x0][0x2e4], RZ ;  /* 0x8000b900c7087a10 */ /* 0x000fe20007ffe0ff */
[----:B------:R-:W-:Y:S01]  /*4440*/  IMAD.IADD R5, R80, 0x1, -R5 ;  /* 0x0000000150057824 */ /* 0x000fe200078e0a05 */
[----:B------:R-:W-:Y:S01]  /*4450*/  ISETP.GE.AND P2, PT, R3, R209, PT ;  /* 0x000000d10300720c */ /* 0x000fe20003f46270 */
[----:B------:R-:W-:Y:S01]  /*4460*/  HMMA.16816.F32.BF16 R100, R20, R132, R100 ;  /* 0x000000841464723c */ /* 0x000fe20000041864 */
[----:B------:R-:W-:Y:S01]  /*4470*/  IMNMX R204, RZ, R8, !PT ;  /* 0x00000008ffcc7217 */ /* 0x000fe20007800200 */
[----:B------:R-:W-:Y:S01]  /*4480*/  IMAD.MOV.U32 R8, RZ, RZ, R12 ;  /* 0x000000ffff087224 */ /* 0x000fe200078e000c */
[----:B------:R1:W-:Y:S01]  /*4490*/  STL [R1+0x78], R5 ;  /* 0x0000780501007387 */ /* 0x0003e20000100800 */
[----:B------:R-:W-:-:S02]  /*44a0*/  P2R R12, PR, RZ, 0x2 ;  /* 0x00000002ff0c7803 */ /* 0x000fc40000000000 */
[----:B------:R2:W3:Y:S01]  /*44b0*/  I2F R33, R8 ;  /* 0x0000000800217306 */ /* 0x0004e20000201400 */
[----:B------:R-:W-:Y:S01]  /*44c0*/  ISETP.LT.OR P6, PT, R3, R204, P2 ;  /* 0x000000cc0300720c */ /* 0x000fe200017c1670 */
[----:B------:R-:W-:Y:S01]  /*44d0*/  HMMA.16816.F32.BF16 R88, R20, R74, R88 ;  /* 0x0000004a1458723c */ /* 0x000fe20000041858 */
[----:B------:R-:W-:-:S07]  /*44e0*/  IADD3 R6, R32, 0x10, RZ ;  /* 0x0000001020067810 */ /* 0x000fce0007ffe0ff */
[----:B------:R-:W-:Y:S01]  /*44f0*/  HMMA.16816.F32.BF16 R132, R20, R134, R112 ;  /* 0x000000861484723c */ /* 0x000fe20000041870 */
[----:B--2---:R-:W-:-:S05]  /*4500*/  IMAD.IADD R8, R205, 0x1, -R3 ;  /* 0x00000001cd087824 */ /* 0x004fca00078e0a03 */
[----:B------:R-:W-:Y:S02]  /*4510*/  IABS R8, R8 ;  /* 0x0000000800087213 */ /* 0x000fe40000000000 */
[----:B-1----:R-:W-:Y:S02]  /*4520*/  IADD3 R5, R0, UR4, RZ ;  /* 0x0000000400057c10 */ /* 0x002fe4000fffe0ff */
[----:B------:R-:W-:Y:S02]  /*4530*/  IADD3 R0, R32, 0x8, RZ ;  /* 0x0000000820007810 */ /* 0x000fe40007ffe0ff */
[----:B------:R-:W-:Y:S02]  /*4540*/  IMNMX R210, R5, UR10, PT ;  /* 0x0000000a05d27c17 */ /* 0x000fe4000b800200 */
[C---:B------:R-:W-:Y:S01]  /*4550*/  IADD3 R5, R200.reuse, -c[0x0][0x2e4], RZ ;  /* 0x8000b900c8057a10 */ /* 0x040fe20007ffe0ff */
[--C-:B------:R-:W-:Y:S01]  /*4560*/  IMAD.IADD R11, R200, 0x1, -R0.reuse ;  /* 0x00000001c80b7824 */ /* 0x100fe200078e0a00 */
[----:B------:R-:W-:Y:S01]  /*4570*/  ISETP.GE.AND P0, PT, R3, R210, PT ;  /* 0x000000d20300720c */ /* 0x000fe20003f06270 */
[--C-:B------:R-:W-:Y:S01]  /*4580*/  IMAD.IADD R9, R201, 0x1, -R0.reuse ;  /* 0x00000001c9097824 */ /* 0x100fe200078e0a00 */
[----:B------:R-:W-:Y:S01]  /*4590*/  IMNMX R206, RZ, R5, !PT ;  /* 0x00000005ffce7217 */ /* 0x000fe20007800200 */
[----:B------:R-:W-:Y:S01]  /*45a0*/  IMAD.IADD R10, R205, 0x1, -R0 ;  /* 0x00000001cd0a7824 */ /* 0x000fe200078e0a00 */
[----:B------:R-:W-:Y:S01]  /*45b0*/  IABS R5, R11 ;  /* 0x0000000b00057213 */ /* 0x000fe20000000000 */
[----:B------:R-:W-:Y:S01]  /*45c0*/  IMAD.IADD R11, R199, 0x1, -R3 ;  /* 0x00000001c70b7824 */ /* 0x000fe200078e0a03 */
[----:B------:R-:W-:-:S02]  /*45d0*/  ISETP.LT.OR P4, PT, R3, R206, P0 ;  /* 0x000000ce0300720c */ /* 0x000fc40000781670 */
[C---:B------:R-:W-:Y:S01]  /*45e0*/  ISETP.GE.AND P0, PT, R3.reuse, R207, PT ;  /* 0x000000cf0300720c */ /* 0x040fe20003f06270 */
[----:B------:R1:W-:Y:S01]  /*45f0*/  I2F R17, R5 ;  /* 0x0000000500117306 */ /* 0x0003e20000201400 */
[C---:B------:R-:W-:Y:S02]  /*4600*/  ISETP.GE.AND P3, PT, R32.reuse, R210, PT ;  /* 0x000000d22000720c */ /* 0x040fe40003f66270 */
[----:B------:R-:W-:Y:S01]  /*4610*/  ISETP.LT.OR P0, PT, R3, R202, P0 ;  /* 0x000000ca0300720c */ /* 0x000fe20000701670 */
[----:B------:R-:W-:Y:S01]  /*4620*/  IMAD.IADD R3, R199, 0x1, -R0 ;  /* 0x00000001c7037824 */ /* 0x000fe200078e0a00 */
[----:B------:R-:W-:Y:S02]  /*4630*/  ISETP.LT.OR P1, PT, R32, R206, P3 ;  /* 0x000000ce2000720c */ /* 0x000fe40001f21670 */
[----:B------:R-:W-:Y:S02]  /*4640*/  ISETP.GE.AND P2, PT, R0, R210, PT ;  /* 0x000000d20000720c */ /* 0x000fe40003f46270 */
[----:B------:R-:W-:-:S02]  /*4650*/  FSEL R97, R18, -INF , !P1 ;  /* 0xff80000012617808 */ /* 0x000fc40004800000 */
[----:B------:R-:W-:Y:S02]  /*4660*/  ISETP.GE.AND P1, PT, R32, R208, PT ;  /* 0x000000d02000720c */ /* 0x000fe40003f26270 */
[----:B------:R-:W-:Y:S02]  /*4670*/  ISETP.LT.OR P2, PT, R0, R206, P2 ;  /* 0x000000ce0000720c */ /* 0x000fe40001741670 */
[----:B------:R-:W-:Y:S02]  /*4680*/  IABS R3, R3 ;  /* 0x0000000300037213 */ /* 0x000fe40000000000 */
[----:B-1----:R-:W-:Y:S02]  /*4690*/  IABS R5, R11 ;  /* 0x0000000b00057213 */ /* 0x002fe40000000000 */
[----:B------:R-:W-:Y:S02]  /*46a0*/  P2R R11, PR, RZ, 0x1 ;  /* 0x00000001ff0b7803 */ /* 0x000fe40000000000 */
[C---:B------:R-:W-:Y:S01]  /*46b0*/  ISETP.GE.AND P0, PT, R32.reuse, R209, PT ;  /* 0x000000d12000720c */ /* 0x040fe20003f06270 */
[----:B------:R1:W2:Y:S01]  /*46c0*/  I2F R14, R5 ;  /* 0x00000005000e7306 */ /* 0x0002a20000201400 */
[----:B------:R-:W-:-:S02]  /*46d0*/  ISETP.LT.OR P1, PT, R32, R203, P1 ;  /* 0x000000cb2000720c */ /* 0x000fc40000f21670 */
[----:B------:R-:W-:Y:S02]  /*46e0*/  ISETP.LT.OR P0, PT, R32, R204, P0 ;  /* 0x000000cc2000720c */ /* 0x000fe40000701670 */
[----:B------:R-:W-:Y:S02]  /*46f0*/  P2R R28, PR, RZ, 0x4 ;  /* 0x00000004ff1c7803 */ /* 0x000fe40000000000 */
[----:B------:R-:W-:Y:S02]  /*4700*/  FSEL R99, R16, -INF , !P0 ;  /* 0xff80000010637808 */ /* 0x000fe40004000000 */
[----:B------:R-:W-:Y:S02]  /*4710*/  ISETP.GE.AND P0, PT, R32, R207, PT ;  /* 0x000000cf2000720c */ /* 0x000fe40003f06270 */
[----:B------:R-:W-:Y:S02]  /*4720*/  FSEL R80, R30, -INF , !P1 ;  /* 0xff8000001e507808 */ /* 0x000fe40004800000 */
[----:B------:R-:W-:-:S02]  /*4730*/  ISETP.LT.OR P0, PT, R32, R202, P0 ;  /* 0x000000ca2000720c */ /* 0x000fc40000701670 */
[C---:B------:R-:W-:Y:S01]  /*4740*/  ISETP.GE.AND P2, PT, R0.reuse, R209, PT ;  /* 0x000000d10000720c */ /* 0x040fe20003f46270 */
[----:B-1----:R-:W-:Y:S01]  /*4750*/  IMAD.MOV.U32 R5, RZ, RZ, R13 ;  /* 0x000000ffff057224 */ /* 0x002fe200078e000d */
[----:B------:R-:W-:Y:S01]  /*4760*/  FSEL R82, R19, -INF , !P0 ;  /* 0xff80000013527808 */ /* 0x000fe20004000000 */
[----:B---3--:R-:W-:Y:S01]  /*4770*/  FFMA.FTZ R19, R33, -UR27, R41 ;  /* 0x8000001b21137c23 */ /* 0x008fe20008010029 */
[C---:B------:R-:W-:Y:S01]  /*4780*/  ISETP.GE.AND P1, PT, R0.reuse, R208, PT ;  /* 0x000000d00000720c */ /* 0x040fe20003f26270 */
[----:B------:R1:W3:Y:S01]  /*4790*/  I2F R15, R5 ;  /* 0x00000005000f7306 */ /* 0x0002e20000201400 */
[C---:B------:R-:W-:Y:S02]  /*47a0*/  ISETP.GE.AND P0, PT, R0.reuse, R207, PT ;  /* 0x000000cf0000720c */ /* 0x040fe40003f06270 */
[----:B------:R-:W-:Y:S02]  /*47b0*/  FSEL R96, R29, -INF , !P4 ;  /* 0xff8000001d607808 */ /* 0x000fe40006000000 */
[----:B------:R-:W-:-:S02]  /*47c0*/  ISETP.LT.OR P5, PT, R0, R204, P2 ;  /* 0x000000cc0000720c */ /* 0x000fc400017a1670 */
[----:B------:R-:W-:Y:S02]  /*47d0*/  ISETP.NE.AND P2, PT, R12, RZ, PT ;  /* 0x000000ff0c00720c */ /* 0x000fe40003f45270 */
[C---:B------:R-:W-:Y:S02]  /*47e0*/  ISETP.LT.OR P4, PT, R0.reuse, R203, P1 ;  /* 0x000000cb0000720c */ /* 0x040fe40000f81670 */
[----:B------:R-:W-:Y:S01]  /*47f0*/  ISETP.LT.OR P3, PT, R0, R202, P0 ;  /* 0x000000ca0000720c */ /* 0x000fe20000761670 */
[----:B------:R-:W-:Y:S01]  /*4800*/  IMAD.IADD R0, R200, 0x1, -R6 ;  /* 0x00000001c8007824 */ /* 0x000fe200078e0a06 */
[----:B------:R-:W-:Y:S01]  /*4810*/  ISETP.NE.AND P1, PT, R11, RZ, PT ;  /* 0x000000ff0b00720c */ /* 0x000fe20003f25270 */
[----:B--2---:R-:W-:Y:S01]  /*4820*/  FFMA.FTZ R11, R14, -UR27, R31 ;  /* 0x8000001b0e0b7c23 */ /* 0x004fe2000801001f */
[----:B------:R-:W-:Y:S01]  /*4830*/  ISETP.GE.AND P0, PT, R7, R210, PT ;  /* 0x000000d20700720c */ /* 0x000fe20003f06270 */
[----:B-1----:R-:W-:Y:S01]  /*4840*/  IMAD.MOV.U32 R5, RZ, RZ, R8 ;  /* 0x000000ffff057224 */ /* 0x002fe200078e0008 */
[----:B------:R-:W-:Y:S01]  /*4850*/  IABS R0, R0 ;  /* 0x0000000000007213 */ /* 0x000fe20000000000 */
[----:B---3--:R-:W-:Y:S01]  /*4860*/  FFMA.FTZ R15, R15, -UR27, R45 ;  /* 0x8000001b0f0f7c23 */ /* 0x008fe2000801002d */
[----:B------:R-:W-:Y:S01]  /*4870*/  FSEL R98, R11, -INF , !P6 ;  /* 0xff8000000b627808 */ /* 0x000fe20007000000 */
[----:B------:R1:W2:Y:S01]  /*4880*/  I2F R13, R5 ;  /* 0x00000005000d7306 */ /* 0x0002a20000201400 */
[----:B------:R-:W-:Y:S01]  /*4890*/  ISETP.LT.OR P6, PT, R7, R206, P0 ;  /* 0x000000ce0700720c */ /* 0x000fe200007c1670 */
[----:B------:R-:W-:Y:S01]  /*48a0*/  IMAD.MOV.U32 R8, RZ, RZ, R0 ;  /* 0x000000ffff087224 */ /* 0x000fe200078e0000 */
[----:B------:R-:W-:Y:S01]  /*48b0*/  IADD3 R0, R32, 0x18, RZ ;  /* 0x0000001820007810 */ /* 0x000fe20007ffe0ff */
[----:B------:R-:W-:Y:S01]  /*48c0*/  IMAD.IADD R11, R201, 0x1, -R7 ;  /* 0x00000001c90b7824 */ /* 0x000fe200078e0a07 */
[----:B------:R-:W-:-:S02]  /*48d0*/  ISETP.NE.AND P0, PT, R28, RZ, PT ;  /* 0x000000ff1c00720c */ /* 0x000fc40003f05270 */
[----:B------:R-:W-:Y:S01]  /*48e0*/  FSEL R66, R15, -INF , !P2 ;  /* 0xff8000000f427808 */ /* 0x000fe20005000000 */
[----:B------:R3:W-:Y:S01]  /*48f0*/  I2F R24, R8 ;  /* 0x0000000800187306 */ /* 0x0007e20000201400 */
[----:B------:R-:W-:Y:S01]  /*4900*/  ISETP.GE.AND P2, PT, R7, R209, PT ;  /* 0x000000d10700720c */ /* 0x000fe20003f46270 */
[----:B------:R-:W-:Y:S01]  /*4910*/  HMMA.16816.F32.BF16 R28, R36, R26, R84 ;  /* 0x0000001a241c723c */ /* 0x000fe20000041854 */
[----:B------:R-:W-:Y:S02]  /*4920*/  FSEL R77, R19, -INF , !P6 ;  /* 0xff800000134d7808 */ /* 0x000fe40007000000 */
[----:B------:R-:W-:Y:S01]  /*4930*/  ISETP.LT.OR P2, PT, R7, R204, P2 ;  /* 0x000000cc0700720c */ /* 0x000fe20001741670 */
[----:B-1----:R-:W-:Y:S01]  /*4940*/  IMAD.MOV.U32 R5, RZ, RZ, R3 ;  /* 0x000000ffff057224 */ /* 0x002fe200078e0003 */
[----:B------:R-:W-:Y:S01]  /*4950*/  IABS R3, R9 ;  /* 0x0000000900037213 */ /* 0x000fe20000000000 */
[----:B--2---:R-:W-:Y:S02]  /*4960*/  FFMA.FTZ R14, R13, -UR27, R47 ;  /* 0x8000001b0d0e7c23 */ /* 0x004fe4000801002f */
[----:B------:R-:W1:Y:S01]  /*4970*/  I2F R9, R5 ;  /* 0x0000000500097306 */ /* 0x000e620000201400 */
[----:B------:R-:W-:-:S02]  /*4980*/  FFMA.FTZ R13, R17, -UR27, R40 ;  /* 0x8000001b110d7c23 */ /* 0x000fc40008010028 */
[----:B------:R-:W-:Y:S01]  /*4990*/  FSEL R72, R14, -INF , !P1 ;  /* 0xff8000000e487808 */ /* 0x000fe20004800000 */
[----:B---3--:R-:W-:Y:S01]  /*49a0*/  IMAD.IADD R8, R200, 0x1, -R0 ;  /* 0x00000001c8087824 */ /* 0x008fe200078e0a00 */
[----:B------:R-:W-:Y:S02]  /*49b0*/  ISETP.GE.AND P1, PT, R7, R208, PT ;  /* 0x000000d00700720c */ /* 0x000fe40003f26270 */
[----:B------:R-:W-:Y:S01]  /*49c0*/  FSEL R79, R13, -INF , !P0 ;  /* 0xff8000000d4f7808 */ /* 0x000fe20004000000 */
[----:B------:R2:W3:Y:S01]  /*49d0*/  I2F R12, R3 ;  /* 0x00000003000c7306 */ /* 0x0004e20000201400 */
[----:B------:R-:W-:Y:S02]  /*49e0*/  IABS R8, R8 ;  /* 0x0000000800087213 */ /* 0x000fe40000000000 */
[C---:B------:R-:W-:Y:S02]  /*49f0*/  ISETP.GE.AND P0, PT, R7.reuse, R207, PT ;  /* 0x000000cf0700720c */ /* 0x040fe40003f06270 */
[----:B------:R-:W-:-:S02]  /*4a00*/  ISETP.LT.OR P1, PT, R7, R203, P1 ;  /* 0x000000cb0700720c */ /* 0x000fc40000f21670 */
[----:B------:R-:W-:Y:S01]  /*4a10*/  ISETP.LT.OR P0, PT, R7, R202, P0 ;  /* 0x000000ca0700720c */ /* 0x000fe20000701670 */
[----:B-1----:R-:W-:Y:S01]  /*4a20*/  FFMA.FTZ R16, R9, -UR27, R42 ;  /* 0x8000001b09107c23 */ /* 0x002fe2000801002a */
[----:B------:R-:W-:-:S04]  /*4a30*/  IABS R5, R10 ;  /* 0x0000000a00057213 */ /* 0x000fc80000000000 */
[----:B------:R1:W4:Y:S01]  /*4a40*/  I2F R10, R5 ;  /* 0x00000005000a7306 */ /* 0x0003220000201400 */
[----:B------:R-:W-:Y:S02]  /*4a50*/  FSEL R83, R16, -INF , !P5 ;  /* 0xff80000010537808 */ /* 0x000fe40006800000 */
[----:B--2---:R-:W-:Y:S01]  /*4a60*/  IADD3 R3, R32, 0x11, RZ ;  /* 0x0000001120037810 */ /* 0x004fe20007ffe0ff */
[----:B---3--:R-:W-:Y:S01]  /*4a70*/  FFMA.FTZ R18, R12, -UR27, R68 ;  /* 0x8000001b0c127c23 */ /* 0x008fe20008010044 */
[----:B------:R-:W-:Y:S02]  /*4a80*/  P2R R12, PR, RZ, 0x4 ;  /* 0x00000004ff0c7803 */ /* 0x000fe40000000000 */
[----:B------:R-:W-:Y:S02]  /*4a90*/  ISETP.GE.AND P2, PT, R6, R209, PT ;  /* 0x000000d10600720c */ /* 0x000fe40003f46270 */
[----:B------:R-:W-:Y:S02]  /*4aa0*/  FSEL R67, R18, -INF , !P4 ;  /* 0xff80000012437808 */ /* 0x000fe40006000000 */
[----:B------:R-:W-:-:S02]  /*4ab0*/  ISETP.LT.OR P5, PT, R6, R204, P2 ;  /* 0x000000cc0600720c */ /* 0x000fc400017a1670 */
[----:B------:R-:W-:Y:S01]  /*4ac0*/  ISETP.NE.AND P6, PT, R12, RZ, PT ;  /* 0x000000ff0c00720c */ /* 0x000fe20003fc5270 */
[----:B------:R-:W-:Y:S02]  /*4ad0*/  FFMA.FTZ R12, R24, -UR27, R48 ;  /* 0x8000001b180c7c23 */ /* 0x000fe40008010030 */
[----:B-1----:R-:W-:Y:S02]  /*4ae0*/  IMAD.IADD R5, R200, 0x1, -R3 ;  /* 0x00000001c8057824 */ /* 0x002fe400078e0a03 */
[----:B----4-:R-:W-:-:S03]  /*4af0*/  FFMA.FTZ R17, R10, -UR27, R70 ;  /* 0x8000001b0a117c23 */ /* 0x010fc60008010046 */
        /* <DEDUP_REMOVED lines=22> */
[----:B------:R-:W-:Y:S01]  /*4c60*/  IABS R14, R8 ;  /* 0x00000008000e7213 */ /* 0x000fe20000000000 */
[----:B------:R1:W2:Y:S01]  /*4c70*/  I2F R11, R7 ;  /* 0x00000007000b7306 */ /* 0x0002a20000201400 */
[C---:B------:R-:W-:Y:S01]  /*4c80*/  ISETP.GE.AND P0, PT, R6.reuse, R210, PT ;  /* 0x000000d20600720c */ /* 0x040fe20003f06270 */
[----:B------:R-:W-:Y:S01]  /*4c90*/  IMAD.IADD R8, R201, 0x1, -R6 ;  /* 0x00000001c9087824 */ /* 0x000fe200078e0a06 */
[----:B------:R-:W-:Y:S01]  /*4ca0*/  ISETP.NE.AND P1, PT, R9, RZ, PT ;  /* 0x000000ff0900720c */ /* 0x000fe20003f25270 */
[----:B------:R-:W-:Y:S01]  /*4cb0*/  IMAD.IADD R9, R205, 0x1, -R3 ;  /* 0x00000001cd097824 */ /* 0x000fe200078e0a03 */
[----:B------:R-:W-:Y:S02]  /*4cc0*/  ISETP.LT.OR P0, PT, R6, R206, P0 ;  /* 0x000000ce0600720c */ /* 0x000fe40000701670 */
[----:B------:R-:W-:Y:S01]  /*4cd0*/  IABS R8, R8 ;  /* 0x0000000800087213 */ /* 0x000fe20000000000 */
[----:B------:R-:W3:Y:S01]  /*4ce0*/  I2F R16, R14 ;  /* 0x0000000e00107306 */ /* 0x000ee20000201400 */
[----:B------:R-:W-:-:S02]  /*4cf0*/  P2R R15, PR, RZ, 0x1 ;  /* 0x00000001ff0f7803 */ /* 0x000fc40000000000 */
        /* <DEDUP_REMOVED lines=60> */
[----:B------:R-:W-:Y:S01]  /*50c0*/  HMMA.16816.F32.BF16 R24, R52, R26, R60 ;  /* 0x0000001a3418723c */ /* 0x000fe2000004183c */
[----:B---3--:R-:W-:Y:S01]  /*50d0*/  IMAD.MOV.U32 R6, RZ, RZ, R7 ;  /* 0x000000ffff067224 */ /* 0x008fe200078e0007 */
[----:B------:R-:W-:Y:S01]  /*50e0*/  ISETP.GE.AND P0, PT, R5, R210, PT ;  /* 0x000000d20500720c */ /* 0x000fe20003f06270 */
[----:B------:R-:W-:Y:S01]  /*50f0*/  IMAD.IADD R7, R201, 0x1, -R0 ;  /* 0x00000001c9077824 */ /* 0x000fe200078e0a00 */
[----:B------:R-:W-:Y:S01]  /*5100*/  ISETP.NE.AND P2, PT, R15, RZ, PT ;  /* 0x000000ff0f00720c */ /* 0x000fe20003f45270 */
[----:B------:R2:W3:Y:S01]  /*5110*/  I2F R14, R6 ;  /* 0x00000006000e7306 */ /* 0x0004e20000201400 */
[----:B----4-:R-:W-:Y:S01]  /*5120*/  FFMA.FTZ R11, R33, -UR27, R57 ;  /* 0x8000001b210b7c23 */ /* 0x010fe20008010039 */
[----:B------:R-:W-:-:S04]  /*5130*/  ISETP.NE.AND P1, PT, R13, RZ, PT ;  /* 0x000000ff0d00720c */ /* 0x000fc80003f25270 */
        /* <DEDUP_REMOVED lines=8> */
[----:B---3--:R-:W-:Y:S02]  /*51c0*/  FFMA.FTZ R9, R14, -UR27, R59 ;  /* 0x8000001b0e097c23 */ /* 0x008fe4000801003b */
[----:B------:R-:W-:Y:S02]  /*51d0*/  FFMA.FTZ R14, R44, -UR27, R29 ;  /* 0x8000001b2c0e7c23 */ /* 0x000fe4000801001d */
[----:B-1----:R-:W-:Y:S01]  /*51e0*/  HMMA.16816.F32.BF16 R44, R52, R18, R116 ;  /* 0x00000012342c723c */ /* 0x002fe20000041874 */
        /* <DEDUP_REMOVED lines=20> */
[----:B------:R-:W-:Y:S01]  /*5330*/  HMMA.16816.F32.BF16 R40, R36, R16, R92 ;  /* 0x000000102428723c */ /* 0x000fe2000004185c */
[----:B------:R-:W-:Y:S02]  /*5340*/  P2R R20, PR, RZ, 0x4 ;  /* 0x00000004ff147803 */ /* 0x000fe40000000000 */
[----:B------:R-:W-:Y:S02]  /*5350*/  FSEL R125, R8, -INF , !P0 ;  /* 0xff800000087d7808 */ /* 0x000fe40004000000 */
[C---:B------:R-:W-:Y:S01]  /*5360*/  ISETP.GE.AND P0, PT, R5.reuse, R207, PT ;  /* 0x000000cf0500720c */ /* 0x040fe20003f06270 */
[----:B-1----:R-:W-:Y:S01]  /*5370*/  IMAD.MOV.U32 R6, RZ, RZ, R0 ;  /* 0x000000ffff067224 */ /* 0x002fe200078e0000 */
[----:B------:R-:W-:Y:S01]  /*5380*/  IABS R0, R7 ;  /* 0x0000000700007213 */ /* 0x000fe20000000000 */
[----:B---3--:R-:W-:Y:S01]  /*5390*/  FFMA.FTZ R13, R22, -UR27, R26 ;  /* 0x8000001b160d7c23 */ /* 0x008fe2000801001a */
[----:B------:R-:W-:Y:S01]  /*53a0*/  ISETP.LT.OR P0, PT, R5, R202, P0 ;  /* 0x000000ca0500720c */ /* 0x000fe20000701670 */
[----:B------:R1:W3:Y:S01]  /*53b0*/  I2F R12, R6 ;  /* 0x00000006000c7306 */ /* 0x0002e20000201400 */
[----:B------:R-:W-:-:S02]  /*53c0*/  IADD3 R5, R32, 0x28, RZ ;  /* 0x0000002820057810 */ /* 0x000fc40007ffe0ff */
[----:B------:R-:W-:Y:S01]  /*53d0*/  P2R R15, PR, RZ, 0x1 ;  /* 0x00000001ff0f7803 */ /* 0x000fe20000000000 */
[----:B--2---:R-:W-:Y:S01]  /*53e0*/  FFMA.FTZ R17, R21, -UR27, R31 ;  /* 0x8000001b15117c23 */ /* 0x004fe2000801001f */
[----:B------:R-:W-:Y:S01]  /*53f0*/  IADD3 R3, R32, 0x20, RZ ;  /* 0x0000002020037810 */ /* 0x000fe20007ffe0ff */
[----:B------:R-:W-:Y:S01]  /*5400*/  HMMA.16816.F32.BF16 R28, R36, R18, R88 ;  /* 0x00000012241c723c */ /* 0x000fe20000041858 */
[----:B------:R-:W-:Y:S02]  /*5410*/  P2R R16, PR, RZ, 0x2 ;  /* 0x00000002ff107803 */ /* 0x000fe40000000000 */
[C---:B------:R-:W-:Y:S01]  /*5420*/  ISETP.GE.AND P0, PT, R3.reuse, R210, PT ;  /* 0x000000d20300720c */ /* 0x040fe20003f06270 */
[----:B------:R-:W-:Y:S01]  /*5430*/  IMAD.IADD R7, R200, 0x1, -R3 ;  /* 0x00000001c8077824 */ /* 0x000fe200078e0a03 */
[C---:B------:R-:W-:Y:S02]  /*5440*/  ISETP.GE.AND P2, PT, R3.reuse, R209, PT ;  /* 0x000000d10300720c */ /* 0x040fe40003f46270 */
[----:B------:R-:W-:-:S02]  /*5450*/  ISETP.LT.OR P0, PT, R3, R206, P0 ;  /* 0x000000ce0300720c */ /* 0x000fc40000701670 */
[C---:B------:R-:W-:Y:S01]  /*5460*/  ISETP.GE.AND P1, PT, R3.reuse, R208, PT ;  /* 0x000000d00300720c */ /* 0x040fe20003f26270 */
[----:B-1----:R-:W-:Y:S01]  /*5470*/  IMAD.MOV.U32 R6, RZ, RZ, R0 ;  /* 0x000000ffff067224 */ /* 0x002fe200078e0000 */
[----:B------:R-:W-:Y:S01]  /*5480*/  IABS R0, R7 ;  /* 0x0000000700007213 */ /* 0x000fe20000000000 */
[----:B---3--:R-:W-:Y:S01]  /*5490*/  FFMA.FTZ R22, R12, -UR27, R25 ;  /* 0x8000001b0c167c23 */ /* 0x008fe20008010019 */
[----:B------:R-:W-:Y:S01]  /*54a0*/  P2R R9, PR, RZ, 0x1 ;  /* 0x00000001ff097803 */ /* 0x000fe20000000000 */
[----:B------:R-:W1:Y:S01]  /*54b0*/  I2F R10, R6 ;  /* 0x00000006000a7306 */ /* 0x000e620000201400 */
[----:B------:R-:W-:Y:S02]  /*54c0*/  ISETP.GE.AND P0, PT, R3, R207, PT ;  /* 0x000000cf0300720c */ /* 0x000fe40003f06270 */
[----:B------:R-:W-:Y:S02]  /*54d0*/  FSEL R35, R11, -INF , !P4 ;  /* 0xff8000000b237808 */ /* 0x000fe40006000000 */
[----:B------:R-:W-:-:S02]  /*54e0*/  FSEL R74, R13, -INF , !P3 ;  /* 0xff8000000d4a7808 */ /* 0x000fc40005800000 */
[C---:B------:R-:W-:Y:S01]  /*54f0*/  ISETP.LT.OR P5, PT, R3.reuse, R204, P2 ;  /* 0x000000cc0300720c */ /* 0x040fe200017a1670 */
[----:B------:R2:W3:Y:S01]  /*5500*/  I2F R7, R0 ;  /* 0x0000000000077306 */ /* 0x0004e20000201400 */
[C---:B------:R-:W-:Y:S02]  /*5510*/  ISETP.LT.OR P4, PT, R3.reuse, R203, P1 ;  /* 0x000000cb0300720c */ /* 0x040fe40000f81670 */
[----:B------:R-:W-:Y:S02]  /*5520*/  ISETP.LT.OR P3, PT, R3, R202, P0 ;  /* 0x000000ca0300720c */ /* 0x000fe40000761670 */
[----:B------:R-:W-:Y:S02]  /*5530*/  FSEL R123, R14, -INF , !P6 ;  /* 0xff8000000e7b7808 */ /* 0x000fe40007000000 */
[----:B------:R-:W-:Y:S01]  /*5540*/  ISETP.NE.AND P6, PT, R20, RZ, PT ;  /* 0x000000ff1400720c */ /* 0x000fe20003fc5270 */
[----:B-1----:R-:W-:Y:S01]  /*5550*/  FFMA.FTZ R12, R10, -UR27, R27 ;  /* 0x8000001b0a0c7c23 */ /* 0x002fe2000801001b */
[----:B------:R-:W-:Y:S01]  /*5560*/  ISETP.NE.AND P2, PT, R16, RZ, PT ;  /* 0x000000ff1000720c */ /* 0x000fe20003f45270 */
[----:B------:R-:W1:Y:S01]  /*5570*/  LDSM.16.M88.4 R24, [R189+0x1800] ;  /* 0x00180000bd18783b */ /* 0x000e620000000200 */
[----:B------:R-:W-:Y:S01]  /*5580*/  FSEL R142, R17, -INF , !P6 ;  /* 0xff800000118e7808 */ /* 0x000fe20007000000 */
[----:B------:R-:W-:-:S04]  /*5590*/  DEPBAR.LE SB0, 0x0 ;  /* 0x000080000000791a */ /* 0x000fc80000000000 */
[----:B--2---:R-:W-:Y:S01]  /*55a0*/  IADD3 R0, R32, 0x21, RZ ;  /* 0x0000002120007810 */ /* 0x004fe20007ffe0ff */
[----:B---3--:R-:W-:Y:S01]  /*55b0*/  FFMA.FTZ R21, R7, -UR27, R40 ;  /* 0x8000001b07157c23 */ /* 0x008fe20008010028 */
[----:B------:R-:W-:Y:S01]  /*55c0*/  BAR.SYNC.DEFER_BLOCKING 0x0 ;  /* 0x0000000000007b1d */ /* 0x000fe20000010000 */
[----:B------:R-:W-:Y:S01]  /*55d0*/  IMAD.IADD R7, R200, 0x1, -R5 ;  /* 0x00000001c8077824 */ /* 0x000fe200078e0a05 */
[----:B------:R-:W-:Y:S01]  /*55e0*/  ISETP.GE.AND P0, PT, R0, R210, PT ;  /* 0x000000d20000720c */ /* 0x000fe20003f06270 */
[----:B------:R-:W-:Y:S01]  /*55f0*/  IMAD.IADD R6, R200, 0x1, -R0 ;  /* 0x00000001c8067824 */ /* 0x000fe200078e0a00 */
[----:B------:R-:W-:Y:S02]  /*5600*/  ISETP.NE.AND P1, PT, R15, RZ, PT ;  /* 0x000000ff0f00720c */ /* 0x000fe40003f25270 */
[----:B------:R-:W-:Y:S02]  /*5610*/  IABS R7, R7 ;  /* 0x0000000700077213 */ /* 0x000fe40000000000 */
[----:B------:R-:W-:-:S02]  /*5620*/  IABS R6, R6 ;  /* 0x0000000600067213 */ /* 0x000fc40000000000 */
[----:B------:R2:W-:Y:S01]  /*5630*/  I2F R33, R7 ;  /* 0x0000000700217306 */ /* 0x0005e20000201400 */
[----:B------:R-:W-:Y:S02]  /*5640*/  ISETP.LT.OR P6, PT, R0, R206, P0 ;  /* 0x000000ce0000720c */ /* 0x000fe400007c1670 */
[----:B------:R-:W-:Y:S01]  /*5650*/  IMAD.MOV.U32 R8, RZ, RZ, R6 ;  /* 0x000000ffff087224 */ /* 0x000fe200078e0006 */
[----:B------:R-:W-:Y:S01]  /*5660*/  ISETP.NE.AND P0, PT, R9, RZ, PT ;  /* 0x000000ff0900720c */ /* 0x000fe20003f05270 */
[----:B------:R-:W-:Y:S01]  /*5670*/  IMAD.IADD R6, R199, 0x1, -R3 ;  /* 0x00000001c7067824 */ /* 0x000fe200078e0a03 */
[----:B------:R-:W-:Y:S02]  /*5680*/  FSEL R34, R22, -INF , !P2 ;  /* 0xff80000016227808 */ /* 0x000fe40005000000 */
[----:B------:R3:W4:Y:S01]  /*5690*/  I2F R23, R8 ;  /* 0x0000000800177306 */ /* 0x0007220000201400 */
[----:B------:R-:W-:Y:S02]  /*56a0*/  FSEL R69, R12, -INF , !P1 ;  /* 0xff8000000c457808 */ /* 0x000fe40004800000 */
[----:B------:R-:W-:-:S02]  /*56b0*/  IABS R6, R6 ;  /* 0x0000000600067213 */ /* 0x000fc40000000000 */
[----:B------:R-:W-:Y:S02]  /*56c0*/  FSEL R164, R21, -INF , !P0 ;  /* 0xff80000015a47808 */ /* 0x000fe40004000000 */
[C---:B------:R-:W-:Y:S01]  /*56d0*/  ISETP.GE.AND P2, PT, R0.reuse, R209, PT ;  /* 0x000000d10000720c */ /* 0x040fe20003f46270 */
[----:B------:R5:W5:Y:S01]  /*56e0*/  I2F R10, R6 ;  /* 0x00000006000a7306 */ /* 0x000b620000201400 */
[----:B--2---:R-:W-:Y:S01]  /*56f0*/  IMAD.IADD R7, R199, 0x1, -R0 ;  /* 0x00000001c7077824 */ /* 0x004fe200078e0a00 */
[C---:B------:R-:W-:Y:S02]  /*5700*/  ISETP.GE.AND P1, PT, R0.reuse, R208, PT ;  /* 0x000000d00000720c */ /* 0x040fe40003f26270 */
[C---:B------:R-:W-:Y:S02]  /*5710*/  ISETP.GE.AND P0, PT, R0.reuse, R207, PT ;  /* 0x000000cf0000720c */ /* 0x040fe40003f06270 */
[C---:B------:R-:W-:Y:S01]  /*5720*/  ISETP.LT.OR P2, PT, R0.reuse, R204, P2 ;  /* 0x000000cc0000720c */ /* 0x040fe20001741670 */
[----:B-1----:R-:W-:Y:S01]  /*5730*/  HMMA.16816.F32.BF16 R56, R36, R24, R100 ;  /* 0x000000182438723c */ /* 0x002fe20000041864 */
[----:B---3--:R-:W-:Y:S01]  /*5740*/  IMAD.IADD R8, R201, 0x1, -R3 ;  /* 0x00000001c9087824 */ /* 0x008fe200078e0a03 */
[C---:B------:R-:W-:Y:S01]  /*5750*/  ISETP.LT.OR P1, PT, R0.reuse, R203, P1 ;  /* 0x000000cb0000720c */ /* 0x040fe20000f21670 */
[----:B----4-:R-:W-:Y:S01]  /*5760*/  FFMA.FTZ R13, R23, -UR27, R41 ;  /* 0x8000001b170d7c23 */ /* 0x010fe20008010029 */
[----:B------:R-:W-:-:S02]  /*5770*/  ISETP.LT.OR P0, PT, R0, R202, P0 ;  /* 0x000000ca0000720c */ /* 0x000fc40000701670 */
[----:B------:R-:W-:Y:S02]  /*5780*/  IABS R8, R8 ;  /* 0x0000000800087213 */ /* 0x000fe40000000000 */
[----:B------:R-:W-:Y:S01]  /*5790*/  P2R R16, PR, RZ, 0x1 ;  /* 0x00000001ff107803 */ /* 0x000fe20000000000 */
[----:B-----5:R-:W-:Y:S01]  /*57a0*/  IMAD.IADD R6, R205, 0x1, -R3 ;  /* 0x00000001cd067824 */ /* 0x020fe200078e0a03 */
[----:B------:R-:W-:Y:S01]  /*57b0*/  ISETP.GE.AND P0, PT, R5, R210, PT ;  /* 0x000000d20500720c */ /* 0x000fe20003f06270 */
[----:B------:R-:W-:Y:S01]  /*57c0*/  IMAD.MOV.U32 R3, RZ, RZ, R8 ;  /* 0x000000ffff037224 */ /* 0x000fe200078e0008 */
[----:B------:R-:W-:Y:S01]  /*57d0*/  P2R R20, PR, RZ, 0x4 ;  /* 0x00000004ff147803 */ /* 0x000fe20000000000 */
[----:B------:R-:W-:Y:S01]  /*57e0*/  FFMA.FTZ R10, R10, -UR27, R42 ;  /* 0x8000001b0a0a7c23 */ /* 0x000fe2000801002a */
[----:B------:R-:W-:Y:S01]  /*57f0*/  IABS R11, R6 ;  /* 0x00000006000b7213 */ /* 0x000fe20000000000 */
[----:B------:R1:W2:Y:S01]  /*5800*/  I2F R8, R3 ;  /* 0x0000000300087306 */ /* 0x0002a20000201400 */
[----:B------:R-:W-:Y:S01]  /*5810*/  IMAD.IADD R6, R201, 0x1, -R0 ;  /* 0x00000001c9067824 */ /* 0x000fe200078e0a00 */
[----:B------:R-:W-:Y:S01]  /*5820*/  ISETP.LT.OR P0, PT, R5, R206, P0 ;  /* 0x000000ce0500720c */ /* 0x000fe20000701670 */
[----:B------:R-:W-:Y:S01]  /*5830*/  HMMA.16816.F32.BF16 R60, R52, R24, R128 ;  /* 0x00000018343c723c */ /* 0x000fe20000041880 */
[----:B------:R-:W-:-:S02]  /*5840*/  FSEL R167, R10, -INF , !P5 ;  /* 0xff8000000aa77808 */ /* 0x000fc40006800000 */
[----:B------:R-:W-:Y:S02]  /*5850*/  IABS R6, R6 ;  /* 0x0000000600067213 */ /* 0x000fe40000000000 */
[----:B------:R-:W-:Y:S02]  /*5860*/  P2R R17, PR, RZ, 0x2 ;  /* 0x00000002ff117803 */ /* 0x000fe40000000000 */
[----:B------:R-:W-:Y:S02]  /*5870*/  P2R R18, PR, RZ, 0x1 ;  /* 0x00000001ff127803 */ /* 0x000fe40000000000 */
[C---:B------:R-:W-:Y:S02]  /*5880*/  ISETP.GE.AND P2, PT, R5.reuse, R209, PT ;  /* 0x000000d10500720c */ /* 0x040fe40003f46270 */
[C---:B------:R-:W-:Y:S02]  /*5890*/  ISETP.GE.AND P1, PT, R5.reuse, R208, PT ;  /* 0x000000d00500720c */ /* 0x040fe40003f26270 */
[----:B-1----:R-:W-:Y:S01]  /*58a0*/  IABS R3, R7 ;  /* 0x0000000700037213 */ /* 0x002fe20000000000 */
[----:B------:R-:W-:Y:S01]  /*58b0*/  IMAD.MOV.U32 R7, RZ, RZ, R11 ;  /* 0x000000ffff077224 */ /* 0x000fe200078e000b */
[----:B------:R-:W-:Y:S01]  /*58c0*/  ISETP.GE.AND P0, PT, R5, R207, PT ;  /* 0x000000cf0500720c */ /* 0x000fe20003f06270 */
[----:B--2---:R-:W-:Y:S01]  /*58d0*/  FFMA.FTZ R11, R8, -UR27, R48 ;  /* 0x8000001b080b7c23 */ /* 0x004fe20008010030 */
[----:B------:R1:W-:Y:S01]  /*58e0*/  I2F R21, R3 ;  /* 0x0000000300157306 */ /* 0x0003e20000201400 */
[----:B------:R-:W-:Y:S01]  /*58f0*/  IMAD.IADD R8, R201, 0x1, -R5 ;  /* 0x00000001c9087824 */ /* 0x000fe200078e0a05 */
[----:B------:R-:W-:-:S02]  /*5900*/  ISETP.LT.OR P5, PT, R5, R204, P2 ;  /* 0x000000cc0500720c */ /* 0x000fc400017a1670 */
[----:B------:R-:W-:Y:S02]  /*5910*/  FSEL R141, R11, -INF , !P4 ;  /* 0xff8000000b8d7808 */ /* 0x000fe40006000000 */
[----:B------:R-:W-:Y:S02]  /*5920*/  ISETP.LT.OR P4, PT, R5, R203, P1 ;  /* 0x000000cb0500720c */ /* 0x000fe40000f81670 */
[----:B------:R-:W2:Y:S01]  /*5930*/  I2F R7, R7 ;  /* 0x0000000700077306 */ /* 0x000ea20000201400 */
[----:B------:R-:W-:Y:S02]  /*5940*/  FSEL R160, R13, -INF , !P6 ;  /* 0xff8000000da07808 */ /* 0x000fe40007000000 */
[----:B------:R-:W-:Y:S02]  /*5950*/  ISETP.NE.AND P2, PT, R17, RZ, PT ;  /* 0x000000ff1100720c */ /* 0x000fe40003f45270 */
[----:B------:R-:W-:Y:S02]  /*5960*/  ISETP.NE.AND P6, PT, R20, RZ, PT ;  /* 0x000000ff1400720c */ /* 0x000fe40003fc5270 */
[----:B------:R-:W-:Y:S01]  /*5970*/  ISETP.NE.AND P1, PT, R16, RZ, PT ;  /* 0x000000ff1000720c */ /* 0x000fe20003f25270 */
[----:B-1----:R-:W-:-:S02]  /*5980*/  IMAD.IADD R3, R205, 0x1, -R0 ;  /* 0x00000001cd037824 */ /* 0x002fc400078e0a00 */
[----:B------:R-:W-:-:S03]  /*5990*/  IMAD.MOV.U32 R0, RZ, RZ, R6 ;  /* 0x000000ffff007224 */ /* 0x000fc600078e0006 */
[----:B------:R-:W-:Y:S01]  /*59a0*/  IABS R6, R3 ;  /* 0x0000000300067213 */ /* 0x000fe20000000000 */
[----:B------:R-:W-:Y:S01]  /*59b0*/  IMAD.IADD R3, R199, 0x1, -R5 ;  /* 0x00000001c7037824 */ /* 0x000fe200078e0a05 */
[----:B------:R1:W3:Y:S01]  /*59c0*/  I2F R15, R0 ;  /* 0x00000000000f7306 */ /* 0x0002e20000201400 */
[----:B--2---:R-:W-:-:S03]  /*59d0*/  FFMA.FTZ R12, R7, -UR27, R50 ;  /* 0x8000001b070c7c23 */ /* 0x004fc60008010032 */
[----:B------:R-:W-:Y:S02]  /*59e0*/  IABS R3, R3 ;  /* 0x0000000300037213 */ /* 0x000fe40000000000 */
[----:B------:R-:W-:Y:S01]  /*59f0*/  FSEL R150, R12, -INF , !P3 ;  /* 0xff8000000c967808 */ /* 0x000fe20005800000 */
[----:B------:R-:W-:Y:S01]  /*5a00*/  FFMA.FTZ R12, R21, -UR27, R43 ;  /* 0x8000001b150c7c23 */ /* 0x000fe2000801002b */
[----:B------:R2:W4:Y:S01]  /*5a10*/  I2F R19, R6 ;  /* 0x0000000600137306 */ /* 0x0005220000201400 */
[----:B------:R-:W-:Y:S01]  /*5a20*/  IMAD.MOV.U32 R7, RZ, RZ, R3 ;  /* 0x000000ffff077224 */ /* 0x000fe200078e0003 */
[----:B------:R-:W-:Y:S01]  /*5a30*/  IABS R3, R8 ;  /* 0x0000000800037213 */ /* 0x000fe20000000000 */
[----:B------:R-:W-:Y:S01]  /*5a40*/  IMAD.IADD R8, R205, 0x1, -R5 ;  /* 0x00000001cd087824 */ /* 0x000fe200078e0a05 */
[----:B------:R-:W-:Y:S02]  /*5a50*/  ISETP.LT.OR P3, PT, R5, R202, P0 ;  /* 0x000000ca0500720c */ /* 0x000fe40000761670 */
[----:B------:R-:W-:-:S02]  /*5a60*/  FSEL R162, R12, -INF , !P6 ;  /* 0xff8000000ca27808 */ /* 0x000fc40007000000 */
[----:B-1----:R-:W-:Y:S01]  /*5a70*/  IADD3 R0, R32, 0x29, RZ ;  /* 0x0000002920007810 */ /* 0x002fe20007ffe0ff */
[----:B------:R1:W5:Y:S01]  /*5a80*/  I2F R14, R7 ;  /* 0x00000007000e7306 */ /* 0x0003620000201400 */
[----:B---3--:R-:W-:Y:S02]  /*5a90*/  FFMA.FTZ R16, R15, -UR27, R49 ;  /* 0x8000001b0f107c23 */ /* 0x008fe40008010031 */
[----:B------:R-:W-:Y:S01]  /*5aa0*/  ISETP.GE.AND P0, PT, R0, R210, PT ;  /* 0x000000d20000720c */ /* 0x000fe20003f06270 */
[----:B------:R-:W-:Y:S02]  /*5ab0*/  IMAD.IADD R9, R200, 0x1, -R0 ;  /* 0x00000001c8097824 */ /* 0x000fe400078e0a00 */
[----:B------:R-:W-:Y:S01]  /*5ac0*/  FFMA.FTZ R15, R33, -UR27, R28 ;  /* 0x8000001b210f7c23 */ /* 0x000fe2000801001c */
[----:B--2---:R-:W-:Y:S01]  /*5ad0*/  IADD3 R6, R32, 0x30, RZ ;  /* 0x0000003020067810 */ /* 0x004fe20007ffe0ff */
[----:B----4-:R-:W-:Y:S01]  /*5ae0*/  FFMA.FTZ R13, R19, -UR27, R51 ;  /* 0x8000001b130d7c23 */ /* 0x010fe20008010033 */
[----:B------:R-:W-:-:S02]  /*5af0*/  IABS R9, R9 ;  /* 0x0000000900097213 */ /* 0x000fc40000000000 */
        /* <DEDUP_REMOVED lines=9> */
[----:B-----5:R-:W-:Y:S01]  /*5b90*/  FFMA.FTZ R19, R14, -UR27, R30 ;  /* 0x8000001b0e137c23 */ /* 0x020fe2000801001e */
[----:B------:R-:W-:-:S02]  /*5ba0*/  FSEL R154, R15, -INF , !P0 ;  /* 0xff8000000f9a7808 */ /* 0x000fc40004000000 */
[C---:B------:R-:W-:Y:S02]  /*5bb0*/  ISETP.GE.AND P2, PT, R0.reuse, R209, PT ;  /* 0x000000d10000720c */ /* 0x040fe40003f46270 */
[----:B------:R3:W4:Y:S01]  /*5bc0*/  I2F R8, R3 ;  /* 0x0000000300087306 */ /* 0x0007220000201400 */
[C---:B------:R-:W-:Y:S02]  /*5bd0*/  ISETP.GE.AND P1, PT, R0.reuse, R208, PT ;  /* 0x000000d00000720c */ /* 0x040fe40003f26270 */
[C---:B------:R-:W-:Y:S02]  /*5be0*/  ISETP.GE.AND P0, PT, R0.reuse, R207, PT ;  /* 0x000000cf0000720c */ /* 0x040fe40003f06270 */
[C---:B------:R-:W-:Y:S02]  /*5bf0*/  ISETP.LT.OR P2, PT, R0.reuse, R204, P2 ;  /* 0x000000cc0000720c */ /* 0x040fe40001741670 */
[----:B------:R-:W-:Y:S01]  /*5c00*/  ISETP.LT.OR P1, PT, R0, R203, P1 ;  /* 0x000000cb0000720c */ /* 0x000fe20000f21670 */
[----:B------:R5:W5:Y:S01]  /*5c10*/  I2F R10, R7 ;  /* 0x00000007000a7306 */ /* 0x000b620000201400 */
[----:B-1----:R-:W-:Y:S01]  /*5c20*/  IADD3 R5, R32, 0x31, RZ ;  /* 0x0000003120057810 */ /* 0x002fe20007ffe0ff */
[----:B--2---:R-:W-:Y:S01]  /*5c30*/  FFMA.FTZ R12, R17, -UR27, R29 ;  /* 0x8000001b110c7c23 */ /* 0x004fe2000801001d */
[----:B------:R-:W-:-:S02]  /*5c40*/  ISETP.LT.OR P0, PT, R0, R202, P0 ;  /* 0x000000ca0000720c */ /* 0x000fc40000701670 */
[----:B------:R-:W-:Y:S02]  /*5c50*/  P2R R15, PR, RZ, 0x4 ;  /* 0x00000004ff0f7803 */ /* 0x000fe40000000000 */
[----:B------:R-:W-:Y:S01]  /*5c60*/  P2R R13, PR, RZ, 0x1 ;  /* 0x00000001ff0d7803 */ /* 0x000fe20000000000 */
[----:B---3--:R-:W-:Y:S01]  /*5c70*/  IMAD.IADD R3, R200, 0x1, -R6 ;  /* 0x00000001c8037824 */ /* 0x008fe200078e0a06 */
[----:B------:R-:W-:Y:S01]  /*5c80*/  ISETP.GE.AND P0, PT, R6, R210, PT ;  /* 0x000000d20600720c */ /* 0x000fe20003f06270 */
[----:B----4-:R-:W-:Y:S01]  /*5c90*/  FFMA.FTZ R20, R8, -UR27, R46 ;  /* 0x8000001b08147c23 */ /* 0x010fe2000801002e */
[----:B------:R-:W-:Y:S02]  /*5ca0*/  P2R R14, PR, RZ, 0x2 ;  /* 0x00000002ff0e7803 */ /* 0x000fe40000000000 */
[----:B------:R-:W-:Y:S02]  /*5cb0*/  IABS R3, R3 ;  /* 0x0000000300037213 */ /* 0x000fe40000000000 */
[----:B------:R-:W-:Y:S01]  /*5cc0*/  ISETP.LT.OR P0, PT, R6, R206, P0 ;  /* 0x000000ce0600720c */ /* 0x000fe20000701670 */
[----:B-----5:R-:W-:Y:S01]  /*5cd0*/  IMAD.IADD R7, R199, 0x1, -R0 ;  /* 0x00000001c7077824 */ /* 0x020fe200078e0a00 */
[----:B------:R1:W2:Y:S01]  /*5ce0*/  I2F R22, R3 ;  /* 0x0000000300167306 */ /* 0x0002a20000201400 */
[----:B------:R-:W-:Y:S01]  /*5cf0*/  FFMA.FTZ R21, R10, -UR27, R44 ;  /* 0x8000001b0a157c23 */ /* 0x000fe2000801002c */
[----:B------:R-:W-:Y:S01]  /*5d00*/  P2R R16, PR, RZ, 0x1 ;  /* 0x00000001ff107803 */ /* 0x000fe20000000000 */
[----:B------:R-:W-:Y:S01]  /*5d10*/  IMAD.IADD R10, R200, 0x1, -R5 ;  /* 0x00000001c80a7824 */ /* 0x000fe200078e0a05 */
[----:B------:R-:W-:-:S02]  /*5d20*/  IABS R7, R7 ;  /* 0x0000000700077213 */ /* 0x000fc40000000000 */
[C---:B------:R-:W-:Y:S02]  /*5d30*/  ISETP.GE.AND P2, PT, R6.reuse, R209, PT ;  /* 0x000000d10600720c */ /* 0x040fe40003f46270 */
[C---:B------:R-:W-:Y:S01]  /*5d40*/  ISETP.GE.AND P1, PT, R6.reuse, R208, PT ;  /* 0x000000d00600720c */ /* 0x040fe20003f26270 */
[----:B------:R-:W-:Y:S01]  /*5d50*/  IMAD.MOV.U32 R8, RZ, RZ, R7 ;  /* 0x000000ffff087224 */ /* 0x000fe200078e0007 */
[----:B------:R-:W-:Y:S02]  /*5d60*/  IABS R7, R9 ;  /* 0x0000000900077213 */ /* 0x000fe40000000000 */
[----:B------:R-:W-:Y:S01]  /*5d70*/  ISETP.GE.AND P0, PT, R6, R207, PT ;  /* 0x000000cf0600720c */ /* 0x000fe20003f06270 */
[----:B------:R3:W4:Y:S01]  /*5d80*/  I2F R11, R8 ;  /* 0x00000008000b7306 */ /* 0x0007220000201400 */
[----:B------:R-:W-:Y:S02]  /*5d90*/  FSEL R148, R12, -INF , !P6 ;  /* 0xff8000000c947808 */ /* 0x000fe40007000000 */
[----:B-1----:R-:W-:Y:S01]  /*5da0*/  IADD3 R3, R32, 0x38, RZ ;  /* 0x0000003820037810 */ /* 0x002fe20007ffe0ff */
[----:B--2---:R-:W-:Y:S01]  /*5db0*/  FFMA.FTZ R12, R22, -UR27, R56 ;  /* 0x8000001b160c7c23 */ /* 0x004fe20008010038 */
[----:B------:R-:W-:-:S02]  /*5dc0*/  ISETP.NE.AND P6, PT, R15, RZ, PT ;  /* 0x000000ff0f00720c */ /* 0x000fc40003fc5270 */
[----:B------:R-:W-:Y:S01]  /*5dd0*/  FSEL R157, R19, -INF , !P5 ;  /* 0xff800000139d7808 */ /* 0x000fe20006800000 */
[----:B------:R-:W-:Y:S01]  /*5de0*/  IMAD.IADD R9, R200, 0x1, -R3 ;  /* 0x00000001c8097824 */ /* 0x000fe200078e0a03 */
[----:B------:R-:W-:Y:S02]  /*5df0*/  FSEL R137, R21, -INF , !P4 ;  /* 0xff80000015897808 */ /* 0x000fe40006000000 */
[----:B------:R-:W-:Y:S02]  /*5e00*/  FSEL R139, R20, -INF , !P3 ;  /* 0xff800000148b7808 */ /* 0x000fe40005800000 */
[----:B------:R-:W-:Y:S02]  /*5e10*/  IABS R9, R9 ;  /* 0x0000000900097213 */ /* 0x000fe40000000000 */
[C---:B------:R-:W-:Y:S01]  /*5e20*/  ISETP.LT.OR P5, PT, R6.reuse, R204, P2 ;  /* 0x000000cc0600720c */ /* 0x040fe200017a1670 */
[----:B---3--:R-:W-:Y:S01]  /*5e30*/  IMAD.MOV.U32 R8, RZ, RZ, R7 ;  /* 0x000000ffff087224 */ /* 0x008fe200078e0007 */
[----:B------:R-:W-:Y:S01]  /*5e40*/  IABS R7, R10 ;  /* 0x0000000a00077213 */ /* 0x000fe20000000000 */
[----:B----4-:R-:W-:Y:S01]  /*5e50*/  FFMA.FTZ R17, R11, -UR27, R31 ;  /* 0x8000001b0b117c23 */ /* 0x010fe2000801001f */
[C---:B------:R-:W-:Y:S01]  /*5e60*/  ISETP.LT.OR P4, PT, R6.reuse, R203, P1 ;  /* 0x000000cb0600720c */ /* 0x040fe20000f81670 */
[----:B------:R1:W2:Y:S01]  /*5e70*/  I2F R10, R8 ;  /* 0x00000008000a7306 */ /* 0x0002a20000201400 */
[----:B------:R-:W-:Y:S01]  /*5e80*/  ISETP.LT.OR P3, PT, R6, R202, P0 ;  /* 0x000000ca0600720c */ /* 0x000fe20000761670 */
[----:B------:R-:W-:Y:S01]  /*5e90*/  HMMA.16816.F32.BF16 R28, R36, R26, R132 ;  /* 0x0000001a241c723c */ /* 0x000fe20000041884 */
[----:B------:R-:W-:-:S02]  /*5ea0*/  ISETP.GE.AND P0, PT, R5, R210, PT ;  /* 0x000000d20500720c */ /* 0x000fc40003f06270 */
[----:B------:R-:W-:Y:S02]  /*5eb0*/  FSEL R152, R17, -INF , !P6 ;  /* 0xff80000011987808 */ /* 0x000fe40007000000 */
[----:B------:R-:W-:Y:S01]  /*5ec0*/  ISETP.LT.OR P6, PT, R5, R206, P0 ;  /* 0x000000ce0500720c */ /* 0x000fe200007c1670 */
[----:B------:R3:W4:Y:S01]  /*5ed0*/  I2F R23, R7 ;  /* 0x0000000700177306 */ /* 0x0007220000201400 */
[----:B------:R-:W-:Y:S02]  /*5ee0*/  ISETP.NE.AND P2, PT, R14, RZ, PT ;  /* 0x000000ff0e00720c */ /* 0x000fe40003f45270 */
[----:B------:R-:W-:Y:S02]  /*5ef0*/  ISETP.NE.AND P1, PT, R13, RZ, PT ;  /* 0x000000ff0d00720c */ /* 0x000fe40003f25270 */
[----:B------:R-:W-:Y:S01]  /*5f00*/  ISETP.NE.AND P0, PT, R16, RZ, PT ;  /* 0x000000ff1000720c */ /* 0x000fe20003f05270 */
[----:B-1----:R-:W-:Y:S01]  /*5f10*/  IMAD.IADD R8, R205, 0x1, -R0 ;  /* 0x00000001cd087824 */ /* 0x002fe200078e0a00 */
[----:B------:R-:W-:Y:S01]  /*5f20*/  IADD3 R0, R32, 0x39, RZ ;  /* 0x0000003920007810 */ /* 0x000fe20007ffe0ff */
[----:B--2---:R-:W-:Y:S01]  /*5f30*/  FFMA.FTZ R18, R10, -UR27, R45 ;  /* 0x8000001b0a127c23 */ /* 0x004fe2000801002d */
[----:B------:R-:W-:Y:S01]  /*5f40*/  FSEL R169, R12, -INF , !P0 ;  /* 0xff8000000ca97808 */ /* 0x000fe20004000000 */
        /* <DEDUP_REMOVED lines=8> */
[C---:B------:R-:W-:Y:S02]  /*5fd0*/  ISETP.GE.AND P0, PT, R5.reuse, R207, PT ;  /* 0x000000cf0500720c */ /* 0x040fe40003f06270 */
[C---:B------:R-:W-:Y:S02]  /*5fe0*/  ISETP.LT.OR P2, PT, R5.reuse, R204, P2 ;  /* 0x000000cc0500720c */ /* 0x040fe40001741670 */
[----:B------:R2:W-:Y:S01]  /*5ff0*/  I2F R25, R7 ;  /* 0x0000000700197306 */ /* 0x0005e20000201400 */
[----:B------:R-:W-:-:S02]  /*6000*/  ISETP.LT.OR P0, PT, R5, R202, P0 ;  /* 0x000000ca0500720c */ /* 0x000fc40000701670 */
[----:B------:R-:W-:Y:S02]  /*6010*/  P2R R13, PR, RZ, 0x4 ;  /* 0x00000004ff0d7803 */ /* 0x000fe40000000000 */
[----:B------:R-:W-:Y:S02]  /*6020*/  P2R R14, PR, RZ, 0x1 ;  /* 0x00000001ff0e7803 */ /* 0x000fe40000000000 */
[C---:B------:R-:W-:Y:S02]  /*6030*/  ISETP.GE.AND P0, PT, R3.reuse, R210, PT ;  /* 0x000000d20300720c */ /* 0x040fe40003f06270 */
[C---:B------:R-:W-:Y:S02]  /*6040*/  ISETP.GE.AND P2, PT, R3.reuse, R209, PT ;  /* 0x000000d10300720c */ /* 0x040fe40003f46270 */
[----:B------:R-:W-:Y:S02]  /*6050*/  ISETP.LT.OR P0, PT, R3, R206, P0 ;  /* 0x000000ce0300720c */ /* 0x000fe40000701670 */
        /* <DEDUP_REMOVED lines=50> */
[----:B------:R-:W-:Y:S02]  /*6380*/  FSEL R147, R9, -INF , !P1 ;  /* 0xff80000009937808 */ /* 0x000fe40004800000 */
        /* <DEDUP_REMOVED lines=12> */
[----:B------:R-:W-:-:S02]  /*6450*/  ISETP.GE.AND P0, PT, R0, R210, PT ;  /* 0x000000d20000720c */ /* 0x000fc40003f06270 */
[----:B------:R-:W-:Y:S01]  /*6460*/  FSEL R170, R7, -INF , !P4 ;  /* 0xff80000007aa7808 */ /* 0x000fe20006000000 */
[----:B------:R-:W-:Y:S01]  /*6470*/  FFMA.FTZ R7, R25, -UR27, R28 ;  /* 0x8000001b19077c23 */ /* 0x000fe2000801001c */
[----:B------:R-:W-:Y:S02]  /*6480*/  ISETP.LT.OR P4, PT, R0, R206, P0 ;  /* 0x000000ce0000720c */ /* 0x000fe40000781670 */
[----:B------:R-:W-:Y:S01]  /*6490*/  FSEL R153, R8, -INF , !P2 ;  /* 0xff80000008997808 */ /* 0x000fe20005000000 */
[----:B------:R3:W4:Y:S01]  /*64a0*/  I2F R10, R5 ;  /* 0x00000005000a7306 */ /* 0x0007220000201400 */
[C---:B------:R-:W-:Y:S02]  /*64b0*/  ISETP.GE.AND P0, PT, R0.reuse, R208, PT ;  /* 0x000000d00000720c */ /* 0x040fe40003f06270 */
[----:B------:R-:W-:Y:S02]  /*64c0*/  ISETP.GE.AND P2, PT, R0, R207, PT ;  /* 0x000000cf0000720c */ /* 0x000fe40003f46270 */
[----:B------:R-:W-:-:S02]  /*64d0*/  FSEL R163, R7, -INF , !P3 ;  /* 0xff80000007a37808 */ /* 0x000fc40005800000 */
[C---:B------:R-:W-:Y:S01]  /*64e0*/  ISETP.LT.OR P3, PT, R0.reuse, R204, P1 ;  /* 0x000000cc0000720c */ /* 0x040fe20000f61670 */
[----:B-1----:R-:W-:Y:S01]  /*64f0*/  IMAD.IADD R6, R201, 0x1, -R0 ;  /* 0x00000001c9067824 */ /* 0x002fe200078e0a00 */
[C---:B------:R-:W-:Y:S01]  /*6500*/  ISETP.LT.OR P1, PT, R0.reuse, R203, P0 ;  /* 0x000000cb0000720c */ /* 0x040fe20000721670 */
[----:B--2---:R-:W-:Y:S01]  /*6510*/  FFMA.FTZ R8, R13, -UR27, R16 ;  /* 0x8000001b0d087c23 */ /* 0x004fe20008010010 */
[----:B------:R-:W-:Y:S02]  /*6520*/  ISETP.LT.OR P0, PT, R0, R202, P2 ;  /* 0x000000ca0000720c */ /* 0x000fe40001701670 */
[----:B------:R-:W-:Y:S01]  /*6530*/  ISETP.NE.AND P2, PT, R12, RZ, PT ;  /* 0x000000ff0c00720c */ /* 0x000fe20003f45270 */
[----:B---3--:R-:W-:Y:S01]  /*6540*/  IMAD.MOV.U32 R5, RZ, RZ, R3 ;  /* 0x000000ffff057224 */ /* 0x008fe200078e0003 */
[----:B------:R-:W-:Y:S01]  /*6550*/  IABS R3, R6 ;  /* 0x0000000600037213 */ /* 0x000fe20000000000 */
[----:B------:R-:W-:Y:S02]  /*6560*/  IMAD.IADD R6, R205, 0x1, -R0 ;  /* 0x00000001cd067824 */ /* 0x000fe400078e0a00 */
[----:B------:R1:W2:Y:S01]  /*6570*/  I2F R11, R5 ;  /* 0x00000005000b7306 */ /* 0x0002a20000201400 */
[----:B------:R-:W-:Y:S01]  /*6580*/  IMAD.IADD R0, R145, 0x1, R144 ;  /* 0x0000000191007824 */ /* 0x000fe200078e0290 */
[----:B------:R-:W-:Y:S01]  /*6590*/  FSEL R144, R8, -INF , !P6 ;  /* 0xff80000008907808 */ /* 0x000fe20007000000 */
[----:B----4-:R-:W-:-:S02]  /*65a0*/  FFMA.FTZ R7, R10, -UR27, R18 ;  /* 0x8000001b0a077c23 */ /* 0x010fc40008010012 */
[----:B------:R-:W-:-:S03]  /*65b0*/  FFMA.FTZ R10, R24, -UR27, R29 ;  /* 0x8000001b180a7c23 */ /* 0x000fc6000801001d */
[----:B------:R-:W-:Y:S02]  /*65c0*/  FSEL R149, R7, -INF , !P5 ;  /* 0xff80000007957808 */ /* 0x000fe40006800000 */
        /* <DEDUP_REMOVED lines=18> */
[----:B------:R-:W-:Y:S01]  /*66f0*/  UIADD3 UR5, UR32, -0x2, URZ ;  /* 0xfffffffe20057890 */ /* 0x000fe2000fffe03f */
[----:B------:R-:W-:Y:S01]  /*6700*/  ISETP.GE.AND P0, PT, R180, c[0x0][0x220], PT ;  /* 0x00008800b4007a0c */ /* 0x000fe20003f06270 */
[----:B------:R-:W-:Y:S01]  /*6710*/  IMAD.MOV.U32 R17, RZ, RZ, c[0x0][0x198] ;  /* 0x00006600ff117624 */ /* 0x000fe200078e00ff */
[----:B------:R-:W-:Y:S01]  /*6720*/  BSSY B0, `(.L_x_1746) ;  /* 0x000002d000007945 */ /* 0x000fe20003800000 */
[----:B------:R-:W-:Y:S02]  /*6730*/  USHF.R.S32.HI UR4, URZ, 0x1f, UR5 ;  /* 0x0000001f3f047899 */ /* 0x000fe40008011405 */
        /* <DEDUP_REMOVED lines=43> */
.L_x_1747:
[----:B------:R-:W-:Y:S05]  /*69f0*/  BSYNC B0 ;  /* 0x0000000000007941 */ /* 0x000fea0003800000 */
.L_x_1746:
[----:B------:R-:W0:Y:S02]  /*6a00*/  LDGDEPBAR ;  /* 0x00000000000079af */ /* 0x000e240000000000 */
.L_x_1745:
[----:B------:R-:W-:Y:S01]  /*6a10*/  FMNMX.FTZ R3, R80, R66, !PT ;  /* 0x0000004250037209 */ /* 0x000fe20007810000 */
[----:B------:R-:W-:Y:S01]  /*6a20*/  USHF.L.U32 UR4, UR35, 0x1, URZ ;  /* 0x0000000123047899 */ /* 0x000fe2000800063f */
[----:B------:R-:W-:Y:S01]  /*6a30*/  FMNMX.FTZ R5, R82, R72, !PT ;  /* 0x0000004852057209 */ /* 0x000fe20007810000 */
[----:B------:R-:W-:Y:S01]  /*6a40*/  IMAD.WIDE.U32 R234, R177, -0x2daee0ad, RZ ;  /* 0xd2511f53b1ea7825 */ /* 0x000fe200078e00ff */
[----:B------:R-:W-:Y:S01]  /*6a50*/  FMNMX.FTZ R3, R67, R3, !PT ;  /* 0x0000000343037209 */ /* 0x000fe20007810000 */
[----:B------:R-:W-:Y:S01]  /*6a60*/  UIADD3 UR15, UR31, -0x4498517b, URZ ;  /* 0xbb67ae851f0f7890 */ /* 0x000fe2000fffe03f */
[----:B------:R-:W-:Y:S01]  /*6a70*/  FMNMX.FTZ R5, R68, R5, !PT ;  /* 0x0000000544057209 */ /* 0x000fe20007810000 */
[----:B------:R-:W-:Y:S01]  /*6a80*/  IMAD.WIDE.U32 R174, R244, -0x326172a9, RZ ;  /* 0xcd9e8d57f4ae7825 */ /* 0x000fe200078e00ff */
[----:B------:R-:W-:Y:S01]  /*6a90*/  FMNMX.FTZ R3, R64, R3, !PT ;  /* 0x0000000340037209 */ /* 0x000fe20007810000 */
[----:B------:R-:W-:Y:S01]  /*6aa0*/  UIADD3 UR16, UR30, -0x61c88647, URZ ;  /* 0x9e3779b91e107890 */ /* 0x000fe2000fffe03f */
[----:B------:R-:W-:Y:S01]  /*6ab0*/  FMNMX.FTZ R5, R65, R5, !PT ;  /* 0x0000000541057209 */ /* 0x000fe20007810000 */
[----:B------:R-:W-:Y:S01]  /*6ac0*/  UIADD3 UR14, UR30, 0x3c6ef372, URZ ;  /* 0x3c6ef3721e0e7890 */ /* 0x000fe2000fffe03f */
        /* <DEDUP_REMOVED lines=9> */
[----:B------:R-:W-:Y:S01]  /*6b60*/  UIADD3 UR7, UR31, -0x56f99767, URZ ;  /* 0xa90668991f077890 */ /* 0x000fe2000fffe03f */
        /* <DEDUP_REMOVED lines=8> */
[----:B-1----:R-:W-:Y:S01]  /*6bf0*/  LOP3.LUT R10, R175, R243, RZ, 0x3c, !PT ;  /* 0x000000f3af0a7212 */ /* 0x002fe200078e3cff */
[----:B------:R-:W-:Y:S01]  /*6c00*/  IMAD.SHL.U32 R185, R0, 0x2, RZ ;  /* 0x0000000200b97824 */ /* 0x000fe200078e00ff */
[----:B------:R-:W-:Y:S01]  /*6c10*/  FMNMX.FTZ R3, R138, R3, !PT ;  /* 0x000000038a037209 */ /* 0x000fe20007810000 */
[----:B------:R-:W-:-:S02]  /*6c20*/  IMAD R172, R81, 0x10000, R81 ;  /* 0x0001000051ac7824 */ /* 0x000fc400078e0251 */
[----:B------:R-:W-:Y:S01]  /*6c30*/  IMAD.WIDE.U32 R60, R10, -0x2daee0ad, RZ ;  /* 0xd2511f530a3c7825 */ /* 0x000fe200078e00ff */
[----:B------:R-:W-:Y:S01]  /*6c40*/  FMNMX.FTZ R3, R137, R3, !PT ;  /* 0x0000000389037209 */ /* 0x000fe20007810000 */
[----:B------:R-:W-:Y:S02]  /*6c50*/  LDSM.16.MT88.4 R20, [R185+0x6000] ;  /* 0x00600000b914783b */ /* 0x000fe40000004200 */
[--C-:B------:R-:W-:Y:S01]  /*6c60*/  IMAD R186, R4, 0x2, R185.reuse ;  /* 0x0000000204ba7824 */ /* 0x100fe200078e02b9 */
[----:B------:R-:W-:Y:S01]  /*6c70*/  FMNMX.FTZ R3, R136, R3, !PT ;  /* 0x0000000388037209 */ /* 0x000fe20007810000 */
[C---:B------:R-:W-:Y:S02]  /*6c80*/  IMAD R188, R2.reuse, 0x2, R185 ;  /* 0x0000000202bc7824 */ /* 0x040fe400078e02b9 */
[----:B------:R-:W-:Y:S01]  /*6c90*/  IMAD R187, R2, 0x2, R186 ;  /* 0x0000000202bb7824 */ /* 0x000fe200078e02ba */
[----:B------:R-:W-:Y:S01]  /*6ca0*/  FMNMX.FTZ R3, R156, R3, !PT ;  /* 0x000000039c037209 */ /* 0x000fe20007810000 */
[----:B------:R-:W-:Y:S03]  /*6cb0*/  LDSM.16.MT88.4 R36, [R186+0x6000] ;  /* 0x00600000ba24783b */ /* 0x000fe60000004200 */
[----:B------:R-:W-:Y:S01]  /*6cc0*/  FMNMX.FTZ R3, R147, R3, !PT ;  /* 0x0000000393037209 */ /* 0x000fe20007810000 */
[----:B------:R-:W-:Y:S03]  /*6cd0*/  LDSM.16.MT88.4 R28, [R188+0x6000] ;  /* 0x00600000bc1c783b */ /* 0x000fe60000004200 */
[----:B------:R-:W-:Y:S01]  /*6ce0*/  FMNMX.FTZ R3, R144, R3, !PT ;  /* 0x0000000390037209 */ /* 0x000fe20007810000 */
[----:B------:R-:W-:Y:S03]  /*6cf0*/  LDSM.16.MT88.4 R40, [R187+0x6000] ;  /* 0x00600000bb28783b */ /* 0x000fe60000004200 */
[----:B------:R-:W-:-:S05]  /*6d00*/  FMNMX.FTZ R3, R145, R3, !PT ;  /* 0x0000000391037209 */ /* 0x000fca0007810000 */
[----:B--2---:R-:W1:Y:S02]  /*6d10*/  SHFL.BFLY PT, R6, R3, 0x2, 0x1f ;  /* 0x0c401f0003067f89 */ /* 0x004e6400000e0000 */
[----:B-1----:R-:W-:Y:S02]  /*6d20*/  FMNMX.FTZ R16, R3, R6, !PT ;  /* 0x0000000603107209 */ /* 0x002fe40007810000 */
[----:B------:R-:W-:Y:S02]  /*6d30*/  FMNMX.FTZ R3, R74, R5, !PT ;  /* 0x000000054a037209 */ /* 0x000fe40007810000 */
[----:B------:R-:W-:Y:S01]  /*6d40*/  FMNMX.FTZ R6, R97, R96, !PT ;  /* 0x0000006061067209 */ /* 0x000fe20007810000 */
[----:B------:R-:W-:Y:S01]  /*6d50*/  SHFL.BFLY PT, R71, R16, 0x1, 0x1f ;  /* 0x0c201f0010477f89 */ /* 0x000fe200000e0000 */
[----:B------:R-:W-:Y:S02]  /*6d60*/  FMNMX.FTZ R3, R69, R3, !PT ;  /* 0x0000000345037209 */ /* 0x000fe40007810000 */
[----:B------:R-:W-:-:S02]  /*6d70*/  FMNMX.FTZ R5, R99, R98, !PT ;  /* 0x0000006263057209 */ /* 0x000fc40007810000 */
[----:B------:R-:W-:Y:S02]  /*6d80*/  FMNMX.FTZ R3, R150, R3, !PT ;  /* 0x0000000396037209 */ /* 0x000fe40007810000 */
[----:B------:R-:W-:Y:S02]  /*6d90*/  FMNMX.FTZ R7, R79, R6, !PT ;  /* 0x000000064f077209 */ /* 0x000fe40007810000 */
[----:B------:R-:W-:Y:S02]  /*6da0*/  FMNMX.FTZ R3, R146, R3, !PT ;  /* 0x0000000392037209 */ /* 0x000fe40007810000 */
[----:B------:R-:W-:Y:S01]  /*6db0*/  FMNMX.FTZ R6, R83, R5, !PT ;  /* 0x0000000553067209 */ /* 0x000fe20007810000 */
[----:B------:R-:W-:Y:S01]  /*6dc0*/  IMAD.U32 R5, RZ, RZ, UR4 ;  /* 0x00000004ff057e24 */ /* 0x000fe2000f8e00ff */
[----:B------:R-:W-:Y:S01]  /*6dd0*/  FMNMX.FTZ R3, R139, R3, !PT ;  /* 0x000000038b037209 */ /* 0x000fe20007810000 */
[----:B------:R-:W-:Y:S01]  /*6de0*/  UIADD3 UR4, UR4, 0x1, URZ ;  /* 0x0000000104047890 */ /* 0x000fe2000fffe03f */
[----:B------:R-:W-:-:S02]  /*6df0*/  FMNMX.FTZ R9, R77, R7, !PT ;  /* 0x000000074d097209 */ /* 0x000fc40007810000 */
[----:B------:R-:W-:Y:S02]  /*6e00*/  FMNMX.FTZ R3, R140, R3, !PT ;  /* 0x000000038c037209 */ /* 0x000fe40007810000 */
        /* <DEDUP_REMOVED lines=8> */
[----:B------:R-:W-:Y:S02]  /*6e90*/  LOP3.LUT R6, R51, R243, RZ, 0x3c, !PT ;  /* 0x000000f333067212 */ /* 0x000fe400078e3cff */
[----:B------:R-:W-:Y:S02]  /*6ea0*/  FMNMX.FTZ R3, R151, R3, !PT ;  /* 0x0000000397037209 */ /* 0x000fe40007810000 */
[----:B------:R-:W-:Y:S01]  /*6eb0*/  FMNMX.FTZ R5, R125, R5, !PT ;  /* 0x000000057d057209 */ /* 0x000fe20007810000 */
[----:B------:R-:W-:Y:S01]  /*6ec0*/  IMAD.WIDE.U32 R46, R6, -0x2daee0ad, RZ ;  /* 0xd2511f53062e7825 */ /* 0x000fe200078e00ff */
[----:B------:R-:W-:Y:S01]  /*6ed0*/  LOP3.LUT R7, R61, UR15, R234, 0x96, !PT ;  /* 0x0000000f3d077c12 */ /* 0x000fe2000f8e96ea */
[----:B------:R-:W1:Y:S01]  /*6ee0*/  SHFL.BFLY PT, R70, R3, 0x2, 0x1f ;  /* 0x0c401f0003467f89 */ /* 0x000e6200000e0000 */
[----:B------:R-:W-:-:S02]  /*6ef0*/  FMNMX.FTZ R5, R123, R5, !PT ;  /* 0x000000057b057209 */ /* 0x000fc40007810000 */
[----:B------:R-:W-:Y:S01]  /*6f00*/  LOP3.LUT R6, R47, UR15, R234, 0x96, !PT ;  /* 0x0000000f2f067c12 */ /* 0x000fe2000f8e96ea */
[----:B------:R-:W-:Y:S01]  /*6f10*/  IMAD.WIDE.U32 R224, R7, -0x326172a9, RZ ;  /* 0xcd9e8d5707e07825 */ /* 0x000fe200078e00ff */
[----:B------:R-:W-:Y:S02]  /*6f20*/  FMNMX.FTZ R5, R164, R5, !PT ;  /* 0x00000005a4057209 */ /* 0x000fe40007810000 */
[----:B------:R-:W-:Y:S01]  /*6f30*/  FMNMX.FTZ R11, R158, R8, !PT ;  /* 0x000000089e0b7209 */ /* 0x000fe20007810000 */
[----:B------:R-:W-:Y:S01]  /*6f40*/  IMAD.WIDE.U32 R44, R6, -0x326172a9, RZ ;  /* 0xcd9e8d57062c7825 */ /* 0x000fe200078e00ff */
[----:B------:R-:W-:Y:S02]  /*6f50*/  LOP3.LUT R10, R13, UR16, R174, 0x96, !PT ;  /* 0x000000100d0a7c12 */ /* 0x000fe4000f8e96ae */
[----:B------:R-:W-:Y:S02]  /*6f60*/  FMNMX.FTZ R5, R160, R5, !PT ;  /* 0x00000005a0057209 */ /* 0x000fe40007810000 */
[----:B------:R-:W-:Y:S01]  /*6f70*/  FMNMX.FTZ R6, R155, R11, !PT ;  /* 0x0000000b9b067209 */ /* 0x000fe20007810000 */
[----:B------:R-:W-:Y:S01]  /*6f80*/  IMAD.WIDE.U32 R14, R10, -0x2daee0ad, RZ ;  /* 0xd2511f530a0e7825 */ /* 0x000fe200078e00ff */
[----:B------:R-:W-:-:S02]  /*6f90*/  LOP3.LUT R8, R13, UR16, R50, 0x96, !PT ;  /* 0x000000100d087c12 */ /* 0x000fc4000f8e9632 */
[----:B------:R-:W-:Y:S02]  /*6fa0*/  FMNMX.FTZ R5, R154, R5, !PT ;  /* 0x000000059a057209 */ /* 0x000fe40007810000 */
[----:B------:R-:W-:Y:S02]  /*6fb0*/  FMNMX.FTZ R10, R143, R6, !PT ;  /* 0x000000068f0a7209 */ /* 0x000fe40007810000 */
[--C-:B------:R-:W-:Y:S02]  /*6fc0*/  LOP3.LUT R9, R225, UR14, R12.reuse, 0x96, !PT ;  /* 0x0000000ee1097c12 */ /* 0x100fe4000f8e960c */
[----:B------:R-:W-:Y:S01]  /*6fd0*/  LOP3.LUT R7, R45, UR14, R12, 0x96, !PT ;  /* 0x0000000e2d077c12 */ /* 0x000fe2000f8e960c */
[----:B------:R-:W-:Y:S01]  /*6fe0*/  IMAD.WIDE.U32 R12, R8, -0x2daee0ad, RZ ;  /* 0xd2511f53080c7825 */ /* 0x000fe200078e00ff */
[----:B------:R-:W-:Y:S02]  /*6ff0*/  FMNMX.FTZ R8, R148, R5, !PT ;  /* 0x0000000594087209 */ /* 0x000fe40007810000 */
[----:B------:R-:W-:Y:S01]  /*7000*/  FMNMX.FTZ R5, R142, R10, !PT ;  /* 0x0000000a8e057209 */ /* 0x000fe20007810000 */
[----:B------:R-:W-:Y:S01]  /*7010*/  IMAD.WIDE.U32 R6, R7, -0x2daee0ad, RZ ;  /* 0xd2511f5307067825 */ /* 0x000fe200078e00ff */
[----:B------:R-:W-:-:S02]  /*7020*/  FMNMX.FTZ R8, R169, R8, !PT ;  /* 0x00000008a9087209 */ /* 0x000fc40007810000 */
[----:B------:R-:W-:Y:S01]  /*7030*/  FMNMX.FTZ R5, R167, R5, !PT ;  /* 0x00000005a7057209 */ /* 0x000fe20007810000 */
[----:B------:R-:W-:Y:S01]  /*7040*/  IMAD.WIDE.U32 R32, R9, -0x2daee0ad, RZ ;  /* 0xd2511f5309207825 */ /* 0x000fe200078e00ff */
[----:B------:R-:W-:Y:S02]  /*7050*/  FMNMX.FTZ R8, R168, R8, !PT ;  /* 0x00000008a8087209 */ /* 0x000fe40007810000 */
[----:B-1----:R-:W-:Y:S02]  /*7060*/  FMNMX.FTZ R70, R3, R70, !PT ;  /* 0x0000004603467209 */ /* 0x002fe40007810000 */
[----:B------:R-:W-:Y:S02]  /*7070*/  FMNMX.FTZ R3, R162, R5, !PT ;  /* 0x00000005a2037209 */ /* 0x000fe40007810000 */
[----:B------:R-:W-:Y:S02]  /*7080*/  LOP3.LUT R11, R7, UR11, R12, 0x96, !PT ;  /* 0x0000000b070b7c12 */ /* 0x000fe4000f8e960c */
[----:B------:R-:W-:-:S02]  /*7090*/  FMNMX.FTZ R5, R163, R8, !PT ;  /* 0x00000008a3057209 */ /* 0x000fc40007810000 */
[----:B------:R-:W-:Y:S01]  /*70a0*/  FMNMX.FTZ R7, R157, R3, !PT ;  /* 0x000000039d077209 */ /* 0x000fe20007810000 */
[----:B------:R-:W-:Y:S01]  /*70b0*/  IMAD.WIDE.U32 R18, R11, -0x326172a9, RZ ;  /* 0xcd9e8d570b127825 */ /* 0x000fe200078e00ff */
[----:B------:R-:W-:Y:S02]  /*70c0*/  FMNMX.FTZ R3, R161, R5, !PT ;  /* 0x00000005a1037209 */ /* 0x000fe40007810000 */
[----:B------:R-:W-:Y:S02]  /*70d0*/  LOP3.LUT R9, R13, UR13, R46, 0x96, !PT ;  /* 0x0000000d0d097c12 */ /* 0x000fe4000f8e962e */
[----:B------:R-:W-:Y:S01]  /*70e0*/  FMNMX.FTZ R5, R152, R7, !PT ;  /* 0x0000000798057209 */ /* 0x000fe20007810000 */
[----:B------:R-:W1:Y:S01]  /*70f0*/  SHFL.BFLY PT, R73, R3, 0x2, 0x1f ;  /* 0x0c401f0003497f89 */ /* 0x000e6200000e0000 */
[----:B------:R-:W-:Y:S01]  /*7100*/  LOP3.LUT R17, R15, UR13, R60, 0x96, !PT ;  /* 0x0000000d0f117c12 */ /* 0x000fe2000f8e963c */
[----:B------:R-:W-:Y:S01]  /*7110*/  IMAD.WIDE.U32 R8, R9, -0x326172a9, RZ ;  /* 0xcd9e8d5709087825 */ /* 0x000fe200078e00ff */
[----:B------:R-:W-:-:S02]  /*7120*/  FMNMX.FTZ R7, R171, R5, !PT ;  /* 0x00000005ab077209 */ /* 0x000fc40007810000 */
[----:B------:R-:W-:Y:S01]  /*7130*/  LOP3.LUT R15, R33, UR11, R14, 0x96, !PT ;  /* 0x0000000b210f7c12 */ /* 0x000fe2000f8e960e */
[----:B------:R-:W-:Y:S01]  /*7140*/  IMAD.WIDE.U32 R12, R17, -0x326172a9, RZ ;  /* 0xcd9e8d57110c7825 */ /* 0x000fe200078e00ff */
[----:B------:R-:W2:Y:S01]  /*7150*/  SHFL.BFLY PT, R14, R70, 0x1, 0x1f ;  /* 0x0c201f00460e7f89 */ /* 0x000ea200000e0000 */
[----:B------:R-:W-:Y:S02]  /*7160*/  FMNMX.FTZ R7, R170, R7, !PT ;  /* 0x00000007aa077209 */ /* 0x000fe40007810000 */
[----:B------:R-:W-:Y:S01]  /*7170*/  LOP3.LUT R8, R19, UR10, R8, 0x96, !PT ;  /* 0x0000000a13087c12 */ /* 0x000fe2000f8e9608 */
[----:B------:R-:W-:Y:S01]  /*7180*/  IMAD.WIDE.U32 R120, R15, -0x326172a9, RZ ;  /* 0xcd9e8d570f787825 */ /* 0x000fe200078e00ff */
[----:B------:R-:W-:Y:S02]  /*7190*/  FMNMX.FTZ R7, R165, R7, !PT ;  /* 0x00000007a5077209 */ /* 0x000fe40007810000 */
[----:B------:R-:W-:Y:S01]  /*71a0*/  FMNMX.FTZ R71, R16, R71, !PT ;  /* 0x0000004710477209 */ /* 0x000fe20007810000 */
[----:B------:R-:W-:Y:S01]  /*71b0*/  IMAD.WIDE.U32 R26, R8, -0x2daee0ad, RZ ;  /* 0xd2511f53081a7825 */ /* 0x000fe200078e00ff */
[----:B------:R-:W-:-:S02]  /*71c0*/  FMNMX.FTZ R8, R166, R7, !PT ;  /* 0x00000007a6087209 */ /* 0x000fc40007810000 */
[----:B------:R-:W-:Y:S01]  /*71d0*/  LOP3.LUT R10, R9, UR12, R44, 0x96, !PT ;  /* 0x0000000c090a7c12 */ /* 0x000fe2000f8e962c */
[C---:B------:R-:W-:Y:S01]  /*71e0*/  FMUL.FTZ R5, R71.reuse, c[0x0][0x23c] ;  /* 0x00008f0047057a20 */ /* 0x040fe20000410000 */
[----:B------:R-:W-:Y:S01]  /*71f0*/  FSETP.NEU.FTZ.AND P0, PT, R71, -INF , PT ;  /* 0xff8000004700780b */ /* 0x000fe20003f1d000 */
[----:B------:R-:W3:Y:S01]  /*7200*/  SHFL.BFLY PT, R15, R8, 0x2, 0x1f ;  /* 0x0c401f00080f7f89 */ /* 0x000ee200000e0000 */
[----:B------:R-:W-:Y:S01]  /*7210*/  LOP3.LUT R17, R13, UR12, R224, 0x96, !PT ;  /* 0x0000000c0d117c12 */ /* 0x000fe2000f8e96e0 */
[----:B------:R-:W-:Y:S01]  /*7220*/  IMAD.WIDE.U32 R10, R10, -0x2daee0ad, RZ ;  /* 0xd2511f530a0a7825 */ /* 0x000fe200078e00ff */
[----:B------:R-:W-:Y:S02]  /*7230*/  FSEL R5, R5, RZ, P0 ;  /* 0x000000ff05057208 */ /* 0x000fe40000000000 */
[----:B-1----:R-:W-:Y:S02]  /*7240*/  FMNMX.FTZ R73, R3, R73, !PT ;  /* 0x0000004903497209 */ /* 0x002fe40007810000 */
[----:B------:R-:W-:Y:S01]  /*7250*/  LOP3.LUT R7, R27, UR7, R10, 0x96, !PT ;  /* 0x000000071b077c12 */ /* 0x000fe2000f8e960a */
[--C-:B------:R-:W-:Y:S01]  /*7260*/  FFMA.FTZ R9, R80, c[0x0][0x23c], -R5.reuse ;  /* 0x00008f0050097a23 */ /* 0x100fe20000010805 */
[----:B------:R-:W-:Y:S01]  /*7270*/  LOP3.LUT R10, R11, UR9, R6, 0x96, !PT ;  /* 0x000000090b0a7c12 */ /* 0x000fe2000f8e9606 */
[----:B------:R-:W-:Y:S01]  /*7280*/  FFMA.FTZ R3, R67, c[0x0][0x23c], -R5 ;  /* 0x00008f0043037a23 */ /* 0x000fe20000010805 */
[----:B--2---:R-:W-:Y:S01]  /*7290*/  FMNMX.FTZ R70, R70, R14, !PT ;  /* 0x0000000e46467209 */ /* 0x004fe20007810000 */
[----:B------:R1:W-:Y:S01]  /*72a0*/  MUFU.EX2 R245, R9 ;  /* 0x0000000900f57308 */ /* 0x0003e20000000800 */
[----:B------:R-:W-:Y:S01]  /*72b0*/  IMAD.WIDE.U32 R6, R7, -0x326172a9, RZ ;  /* 0xcd9e8d5707067825 */ /* 0x000fe200078e00ff */
[----:B------:R-:W2:Y:S01]  /*72c0*/  SHFL.BFLY PT, R16, R73, 0x1, 0x1f ;  /* 0x0c201f0049107f89 */ /* 0x000ea200000e0000 */
[----:B------:R-:W-:-:S02]  /*72d0*/  FSETP.NEU.FTZ.AND P0, PT, R70, -INF , PT ;  /* 0xff8000004600780b */ /* 0x000fc40003f1d000 */
[----:B------:R-:W-:Y:S01]  /*72e0*/  LOP3.LUT R19, R121, UR10, R12, 0x96, !PT ;  /* 0x0000000a79137c12 */ /* 0x000fe2000f8e960c */
[----:B------:R-:W-:Y:S01]  /*72f0*/  IMAD.WIDE.U32 R24, R10, -0x326172a9, RZ ;  /* 0xcd9e8d570a187825 */ /* 0x000fe200078e00ff */
[----:B------:R-:W-:Y:S01]  /*7300*/  LOP3.LUT R13, R6, 0xff, RZ, 0xc0, !PT ;  /* 0x000000ff060d7812 */ /* 0x000fe200078ec0ff */
[----:B------:R4:W-:Y:S01]  /*7310*/  MUFU.EX2 R242, R3 ;  /* 0x0000000300f27308 */ /* 0x0009e20000000800 */
[--C-:B------:R-:W-:Y:S01]  /*7320*/  SHF.R.U32.HI R10, RZ, 0x10, R6.reuse ;  /* 0x00000010ff0a7819 */ /* 0x100fe20000011606 */
[----:B------:R-:W-:Y:S01]  /*7330*/  IMAD.WIDE.U32 R62, R19, -0x2daee0ad, RZ ;  /* 0xd2511f53133e7825 */ /* 0x000fe200078e00ff */
[----:B------:R-:W-:Y:S02]  /*7340*/  SHF.R.U32.HI R12, RZ, 0x18, R6 ;  /* 0x00000018ff0c7819 */ /* 0x000fe40000011606 */
[----:B---3--:R-:W-:Y:S02]  /*7350*/  FMNMX.FTZ R8, R8, R15, !PT ;  /* 0x0000000f08087209 */ /* 0x008fe40007810000 */
[----:B------:R-:W-:Y:S01]  /*7360*/  LOP3.LUT R18, R25, UR8, R18, 0x96, !PT ;  /* 0x0000000819127c12 */ /* 0x000fe2000f8e9612 */
[----:B-1----:R-:W-:-:S04]  /*7370*/  FFMA.FTZ R9, R66, c[0x0][0x23c], -R5 ;  /* 0x00008f0042097a23 */ /* 0x002fc80000010805 */
[----:B------:R1:W-:Y:S01]  /*7380*/  MUFU.EX2 R240, R9 ;  /* 0x0000000900f07308 */ /* 0x0003e20000000800 */
[----:B----4-:R-:W-:Y:S01]  /*7390*/  FMUL.FTZ R3, R70, c[0x0][0x23c] ;  /* 0x00008f0046037a20 */ /* 0x010fe20000410000 */
[----:B--2---:R-:W-:-:S04]  /*73a0*/  FMNMX.FTZ R73, R73, R16, !PT ;  /* 0x0000001049497209 */ /* 0x004fc80007810000 */
[----:B------:R-:W-:Y:S02]  /*73b0*/  FSEL R3, R3, RZ, P0 ;  /* 0x000000ff03037208 */ /* 0x000fe40000000000 */
[----:B------:R-:W-:-:S03]  /*73c0*/  FSETP.NEU.FTZ.AND P0, PT, R73, -INF , PT ;  /* 0xff8000004900780b */ /* 0x000fc60003f1d000 */
[----:B------:R-:W-:Y:S01]  /*73d0*/  FFMA.FTZ R0, R82, c[0x0][0x23c], -R3 ;  /* 0x00008f0052007a23 */ /* 0x000fe20000010803 */
[----:B-1----:R-:W-:Y:S01]  /*73e0*/  LOP3.LUT R9, R6, 0xffff, RZ, 0xc0, !PT ;  /* 0x0000ffff06097812 */ /* 0x002fe200078ec0ff */
[----:B------:R-:W-:Y:S02]  /*73f0*/  FFMA.FTZ R6, R64, c[0x0][0x23c], -R5 ;  /* 0x00008f0040067a23 */ /* 0x000fe40000010805 */
[----:B------:R1:W-:Y:S01]  /*7400*/  MUFU.EX2 R237, R0 ;  /* 0x0000000000ed7308 */ /* 0x0003e20000000800 */
[----:B------:R-:W-:Y:S02]  /*7410*/  SHF.R.U32.HI R11, RZ, 0x8, R9 ;  /* 0x00000008ff0b7819 */ /* 0x000fe40000011609 */
[----:B------:R-:W-:Y:S02]  /*7420*/  LOP3.LUT R9, R10, 0xff, RZ, 0xc0, !PT ;  /* 0x000000ff0a097812 */ /* 0x000fe400078ec0ff */
[----:B------:R-:W-:Y:S01]  /*7430*/  PRMT R15, R13, 0x5410, R11 ;  /* 0x000054100d0f7816 */ /* 0x000fe2000000000b */
[----:B------:R-:W-:-:S02]  /*7440*/  FFMA.FTZ R11, R65, c[0x0][0x23c], -R3 ;  /* 0x00008f00410b7a23 */ /* 0x000fc40000010803 */
[----:B------:R2:W3:Y:S01]  /*7450*/  MUFU.EX2 R241, R6 ;  /* 0x0000000600f17308 */ /* 0x0004e20000000800 */
[----:B------:R-:W-:Y:S01]  /*7460*/  PRMT R14, R9, 0x5410, R12 ;  /* 0x00005410090e7816 */ /* 0x000fe2000000000c */
[----:B------:R-:W-:-:S06]  /*7470*/  HSET2.LE.AND R2, R15, R172, PT ;  /* 0x000000ac0f027233 */ /* 0x000fcc0003803000 */
[----:B------:R4:W-:Y:S01]  /*7480*/  MUFU.EX2 R238, R11 ;  /* 0x0000000b00ee7308 */ /* 0x0009e20000000800 */
[----:B-1----:R-:W-:-:S05]  /*7490*/  FMUL.FTZ R0, R73, c[0x0][0x23c] ;  /* 0x00008f0049007a20 */ /* 0x002fca0000410000 */
[----:B------:R-:W-:Y:S02]  /*74a0*/  FSEL R0, R0, RZ, P0 ;  /* 0x000000ff00007208 */ /* 0x000fe40000000000 */
[----:B--2---:R-:W-:Y:S01]  /*74b0*/  LOP3.LUT R6, R7, UR17, R24, 0x96, !PT ;  /* 0x0000001107067c12 */ /* 0x004fe2000f8e9618 */
[----:B------:R-:W-:Y:S01]  /*74c0*/  FFMA.FTZ R7, R68, c[0x0][0x23c], -R3 ;  /* 0x00008f0044077a23 */ /* 0x000fe20000010803 */
[----:B---3--:R-:W-:Y:S02]  /*74d0*/  F2FP.BF16.PACK_AB R4, R241, R242 ;  /* 0x000000f2f104723e */ /* 0x008fe400000010ff */
[C---:B------:R-:W-:Y:S01]  /*74e0*/  LOP3.LUT R9, R6.reuse, 0xffff, RZ, 0xc0, !PT ;  /* 0x0000ffff06097812 */ /* 0x040fe200078ec0ff */
[----:B------:R1:W2:Y:S01]  /*74f0*/  MUFU.EX2 R239, R7 ;  /* 0x0000000700ef7308 */ /* 0x0002a20000000800 */
[----:B------:R-:W-:Y:S01]  /*7500*/  LOP3.LUT R12, R6, 0xff, RZ, 0xc0, !PT ;  /* 0x000000ff060c7812 */ /* 0x000fe200078ec0ff */
[----:B----4-:R-:W3:Y:S01]  /*7510*/  SHFL.BFLY PT, R11, R8, 0x1, 0x1f ;  /* 0x0c201f00080b7f89 */ /* 0x010ee200000e0000 */
[----:B------:R-:W-:-:S02]  /*7520*/  SHF.R.U32.HI R10, RZ, 0x18, R6 ;  /* 0x00000018ff0a7819 */ /* 0x000fc40000011606 */
[----:B------:R-:W-:-:S04]  /*7530*/  SHF.R.U32.HI R9, RZ, 0x8, R9 ;  /* 0x00000008ff097819 */ /* 0x000fc80000011609 */
[----:B------:R-:W-:Y:S01]  /*7540*/  PRMT R13, R12, 0x5410, R9 ;  /* 0x000054100c0d7816 */ /* 0x000fe20000000009 */
[----:B------:R-:W-:-:S04]  /*7550*/  FFMA.FTZ R9, R97, c[0x0][0x23c], -R0 ;  /* 0x00008f0061097a23 */ /* 0x000fc80000010800 */
[----:B------:R-:W-:Y:S01]  /*7560*/  MUFU.EX2 R233, R9 ;  /* 0x0000000900e97308 */ /* 0x000fe20000000800 */
[----:B-1----:R-:W-:-:S04]  /*7570*/  SHF.R.U32.HI R7, RZ, 0x10, R6 ;  /* 0x00000010ff077819 */ /* 0x002fc80000011606 */
[----:B------:R-:W-:Y:S02]  /*7580*/  LOP3.LUT R6, R7, 0xff, RZ, 0xc0, !PT ;  /* 0x000000ff07067812 */ /* 0x000fe400078ec0ff */
[----:B--2---:R-:W-:Y:S02]  /*7590*/  F2FP.BF16.PACK_AB R7, R238, R239 ;  /* 0x000000efee07723e */ /* 0x004fe400000010ff */
[----:B------:R-:W-:Y:S01]  /*75a0*/  PRMT R12, R6, 0x5410, R10 ;  /* 0x00005410060c7816 */ /* 0x000fe2000000000a */
[----:B------:R-:W-:Y:S01]  /*75b0*/  FFMA.FTZ R6, R72, c[0x0][0x23c], -R3 ;  /* 0x00008f0048067a23 */ /* 0x000fe20000010803 */
[----:B------:R-:W-:Y:S01]  /*75c0*/  LOP3.LUT R10, R2, R4, RZ, 0xc0, !PT ;  /* 0x00000004020a7212 */ /* 0x000fe200078ec0ff */
[----:B------:R-:W-:Y:S01]  /*75d0*/  FFMA.FTZ R4, R96, c[0x0][0x23c], -R0 ;  /* 0x00008f0060047a23 */ /* 0x000fe20000010800 */
[----:B------:R-:W-:Y:S01]  /*75e0*/  HSET2.LE.AND R2, R13, R172, PT ;  /* 0x000000ac0d027233 */ /* 0x000fe20003803000 */
[----:B------:R1:W2:Y:S01]  /*75f0*/  MUFU.EX2 R236, R6 ;  /* 0x0000000600ec7308 */ /* 0x0002a20000000800 */
[----:B---3--:R-:W-:-:S04]  /*7600*/  FMNMX.FTZ R72, R8, R11, !PT ;  /* 0x0000000b08487209 */ /* 0x008fc80007810000 */
[----:B------:R-:W-:-:S03]  /*7610*/  FSETP.NEU.FTZ.AND P0, PT, R72, -INF , PT ;  /* 0xff8000004800780b */ /* 0x000fc60003f1d000 */
[----:B------:R3:W-:Y:S01]  /*7620*/  MUFU.EX2 R232, R4 ;  /* 0x0000000400e87308 */ /* 0x0007e20000000800 */
[----:B-1----:R-:W-:Y:S01]  /*7630*/  HSET2.LE.AND R6, R14, R172, PT ;  /* 0x000000ac0e067233 */ /* 0x002fe20003803000 */
[----:B------:R-:W-:-:S04]  /*7640*/  IMAD.WIDE.U32 R14, R17, -0x2daee0ad, RZ ;  /* 0xd2511f53110e7825 */ /* 0x000fc800078e00ff */
[----:B------:R-:W-:Y:S01]  /*7650*/  LOP3.LUT R11, R6, R7, RZ, 0xc0, !PT ;  /* 0x00000007060b7212 */ /* 0x000fe200078ec0ff */
[----:B------:R-:W-:Y:S01]  /*7660*/  HSET2.LE.AND R6, R12, R172, PT ;  /* 0x000000ac0c067233 */ /* 0x000fe20003803000 */
[----:B--2---:R-:W-:Y:S01]  /*7670*/  F2FP.BF16.PACK_AB R7, R236, R237 ;  /* 0x000000edec07723e */ /* 0x004fe200000010ff */
[--C-:B------:R-:W-:Y:S01]  /*7680*/  FFMA.FTZ R12, R79, c[0x0][0x23c], -R0.reuse ;  /* 0x00008f004f0c7a23 */ /* 0x100fe20000010800 */
[----:B---3--:R-:W-:Y:S02]  /*7690*/  F2FP.BF16.PACK_AB R4, R240, R245 ;  /* 0x000000f5f004723e */ /* 0x008fe400000010ff */
[----:B------:R-:W-:Y:S01]  /*76a0*/  LOP3.LUT R9, R6, R7, RZ, 0xc0, !PT ;  /* 0x0000000706097212 */ /* 0x000fe200078ec0ff */
[----:B------:R-:W-:Y:S01]  /*76b0*/  FFMA.FTZ R7, R77, c[0x0][0x23c], -R0 ;  /* 0x00008f004d077a23 */ /* 0x000fe20000010800 */
[----:B------:R-:W-:Y:S01]  /*76c0*/  LOP3.LUT R8, R2, R4, RZ, 0xc0, !PT ;  /* 0x0000000402087212 */ /* 0x000fe200078ec0ff */
[----:B------:R-:W-:Y:S01]  /*76d0*/  FMUL.FTZ R2, R72, c[0x0][0x23c] ;  /* 0x00008f0048027a20 */ /* 0x000fe20000410000 */
[----:B------:R-:W-:Y:S01]  /*76e0*/  LOP3.LUT R4, R15, UR9, R32, 0x96, !PT ;  /* 0x000000090f047c12 */ /* 0x000fe2000f8e9620 */
[----:B------:R1:W-:Y:S01]  /*76f0*/  MUFU.EX2 R231, R7 ;  /* 0x0000000700e77308 */ /* 0x0003e20000000800 */
[----:B------:R-:W-:-:S02]  /*7700*/  LOP3.LUT R6, R63, UR7, R14, 0x96, !PT ;  /* 0x000000073f067c12 */ /* 0x000fc4000f8e960e */
[----:B------:R-:W-:Y:S01]  /*7710*/  FSEL R2, R2, RZ, P0 ;  /* 0x000000ff02027208 */ /* 0x000fe20000000000 */
[----:B------:R-:W-:Y:S01]  /*7720*/  IMAD.WIDE.U32 R48, R4, -0x326172a9, RZ ;  /* 0xcd9e8d5704307825 */ /* 0x000fe200078e00ff */
[C---:B------:R-:W-:Y:S03]  /*7730*/  HMMA.16816.F32.BF16 R84, R8.reuse, R20, RZ ;  /* 0x000000140854723c */ /* 0x040fe600000418ff */
[----:B------:R-:W-:Y:S01]  /*7740*/  FFMA.FTZ R4, R83, c[0x0][0x23c], -R2 ;  /* 0x00008f0053047a23 */ /* 0x000fe20000010802 */
[----:B------:R2:W-:Y:S04]  /*7750*/  MUFU.EX2 R230, R12 ;  /* 0x0000000c00e67308 */ /* 0x0005e80000000800 */
[----:B------:R-:W-:Y:S01]  /*7760*/  HMMA.16816.F32.BF16 R100, R8, R28, RZ ;  /* 0x0000001c0864723c */ /* 0x000fe200000418ff */
[----:B-1----:R-:W-:-:S03]  /*7770*/  IMAD.WIDE.U32 R6, R6, -0x326172a9, RZ ;  /* 0xcd9e8d5706067825 */ /* 0x002fc600078e00ff */
[----:B------:R1:W-:Y:S02]  /*7780*/  MUFU.EX2 R228, R4 ;  /* 0x0000000400e47308 */ /* 0x0003e40000000800 */
[C---:B------:R-:W-:Y:S02]  /*7790*/  LOP3.LUT R15, R6.reuse, 0xffff, RZ, 0xc0, !PT ;  /* 0x0000ffff060f7812 */ /* 0x040fe400078ec0ff */
[C---:B------:R-:W-:Y:S01]  /*77a0*/  HMMA.16816.F32.BF16 R92, R8.reuse, R36, RZ ;  /* 0x00000024085c723c */ /* 0x040fe200000418ff */
[--C-:B------:R-:W-:Y:S02]  /*77b0*/  SHF.R.U32.HI R13, RZ, 0x10, R6.reuse ;  /* 0x00000010ff0d7819 */ /* 0x100fe40000011606 */
[----:B--2---:R-:W-:Y:S02]  /*77c0*/  LOP3.LUT R12, R6, 0xff, RZ, 0xc0, !PT ;  /* 0x000000ff060c7812 */ /* 0x004fe400078ec0ff */
[----:B------:R-:W-:Y:S02]  /*77d0*/  SHF.R.U32.HI R15, RZ, 0x8, R15 ;  /* 0x00000008ff0f7819 */ /* 0x000fe4000001160f */
[----:B------:R-:W-:Y:S01]  /*77e0*/  SHF.R.U32.HI R16, RZ, 0x18, R6 ;  /* 0x00000018ff107819 */ /* 0x000fe20000011606 */
[----:B------:R-:W-:Y:S01]  /*77f0*/  HMMA.16816.F32.BF16 R104, R8, R40, RZ ;  /* 0x000000280868723c */ /* 0x000fe200000418ff */
[----:B------:R-:W-:-:S02]  /*7800*/  LOP3.LUT R13, R13, 0xff, RZ, 0xc0, !PT ;  /* 0x000000ff0d0d7812 */ /* 0x000fc400078ec0ff */
[----:B-1----:R-:W-:Y:S01]  /*7810*/  LOP3.LUT R4, R7, UR17, R48, 0x96, !PT ;  /* 0x0000001107047c12 */ /* 0x002fe2000f8e9630 */
[--C-:B------:R-:W-:Y:S01]  /*7820*/  FFMA.FTZ R7, R78, c[0x0][0x23c], -R2.reuse ;  /* 0x00008f004e077a23 */ /* 0x100fe20000010802 */
[----:B------:R-:W-:Y:S01]  /*7830*/  PRMT R15, R12, 0x5410, R15 ;  /* 0x000054100c0f7816 */ /* 0x000fe2000000000f */
[----:B------:R-:W-:Y:S01]  /*7840*/  FFMA.FTZ R12, R98, c[0x0][0x23c], -R2 ;  /* 0x00008f00620c7a23 */ /* 0x000fe20000010802 */
[C---:B------:R-:W-:Y:S01]  /*7850*/  LOP3.LUT R6, R4.reuse, 0xffff, RZ, 0xc0, !PT ;  /* 0x0000ffff04067812 */ /* 0x040fe200078ec0ff */
[----:B------:R1:W2:Y:S01]  /*7860*/  MUFU.EX2 R229, R7 ;  /* 0x0000000700e57308 */ /* 0x0002a20000000800 */
[----:B------:R-:W-:Y:S01]  /*7870*/  LOP3.LUT R14, R4, 0xff, RZ, 0xc0, !PT ;  /* 0x000000ff040e7812 */ /* 0x000fe200078ec0ff */
[----:B------:R-:W-:Y:S01]  /*7880*/  HMMA.16816.F32.BF16 R108, R8, R22, RZ ;  /* 0x00000016086c723c */ /* 0x000fe200000418ff */
[----:B------:R-:W-:Y:S02]  /*7890*/  PRMT R13, R13, 0x5410, R16 ;  /* 0x000054100d0d7816 */ /* 0x000fe40000000010 */
[----:B------:R-:W-:-:S03]  /*78a0*/  SHF.R.U32.HI R16, RZ, 0x18, R4 ;  /* 0x00000018ff107819 */ /* 0x000fc60000011604 */
[----:B------:R3:W-:Y:S02]  /*78b0*/  MUFU.EX2 R220, R12 ;  /* 0x0000000c00dc7308 */ /* 0x0007e40000000800 */
[----:B------:R-:W-:Y:S01]  /*78c0*/  HMMA.16816.F32.BF16 R88, R8, R38, RZ ;  /* 0x000000260858723c */ /* 0x000fe200000418ff */
[----:B-1----:R-:W-:-:S07]  /*78d0*/  FFMA.FTZ R7, R99, c[0x0][0x23c], -R2 ;  /* 0x00008f0063077a23 */ /* 0x002fce0000010802 */
[----:B------:R-:W-:Y:S01]  /*78e0*/  HMMA.16816.F32.BF16 R96, R8, R30, RZ ;  /* 0x0000001e0860723c */ /* 0x000fe200000418ff */
[----:B------:R1:W4:Y:S01]  /*78f0*/  MUFU.EX2 R223, R7 ;  /* 0x0000000700df7308 */ /* 0x0003220000000800 */
[----:B---3--:R-:W-:-:S06]  /*7900*/  FFMA.FTZ R12, R76, c[0x0][0x23c], -R5 ;  /* 0x00008f004c0c7a23 */ /* 0x008fcc0000010805 */
[----:B------:R-:W-:Y:S01]  /*7910*/  HMMA.16816.F32.BF16 R80, R8, R42, RZ ;  /* 0x0000002a0850723c */ /* 0x000fe200000418ff */
[----:B------:R3:W-:Y:S06]  /*7920*/  MUFU.EX2 R227, R12 ;  /* 0x0000000c00e37308 */ /* 0x0007ec0000000800 */
[----:B------:R-:W-:Y:S01]  /*7930*/  FFMA.FTZ R8, R34, c[0x0][0x23c], -R5 ;  /* 0x00008f0022087a23 */ /* 0x000fe20000010805 */
[----:B-1----:R-:W-:-:S03]  /*7940*/  SHF.R.U32.HI R7, RZ, 0x8, R6 ;  /* 0x00000008ff077819 */ /* 0x002fc60000011606 */
[----:B------:R-:W-:Y:S01]  /*7950*/  MUFU.EX2 R221, R8 ;  /* 0x0000000800dd7308 */ /* 0x000fe20000000800 */
[----:B------:R-:W-:Y:S01]  /*7960*/  SHF.R.U32.HI R6, RZ, 0x10, R4 ;  /* 0x00000010ff067819 */ /* 0x000fe20000011604 */
[--C-:B------:R-:W-:Y:S01]  /*7970*/  HSET2.LE.AND R4, R15, R172.reuse, PT ;  /* 0x000000ac0f047233 */ /* 0x100fe20003803000 */
[----:B------:R-:W-:Y:S01]  /*7980*/  PRMT R17, R14, 0x5410, R7 ;  /* 0x000054100e117816 */ /* 0x000fe20000000007 */
[----:B------:R-:W-:Y:S01]  /*7990*/  HSET2.LE.AND R7, R13, R172, PT ;  /* 0x000000ac0d077233 */ /* 0x000fe20003803000 */
[----:B--2---:R-:W-:Y:S02]  /*79a0*/  F2FP.BF16.PACK_AB R15, R229, R228 ;  /* 0x000000e4e50f723e */ /* 0x004fe400000010ff */
[----:B------:R-:W-:Y:S02]  /*79b0*/  LOP3.LUT R14, R6, 0xff, RZ, 0xc0, !PT ;  /* 0x000000ff060e7812 */ /* 0x000fe400078ec0ff */
[----:B------:R-:W-:Y:S01]  /*79c0*/  LOP3.LUT R15, R7, R15, RZ, 0xc0, !PT ;  /* 0x0000000f070f7212 */ /* 0x000fe200078ec0ff */
[----:B------:R-:W-:Y:S01]  /*79d0*/  FFMA.FTZ R7, R75, c[0x0][0x23c], -R5 ;  /* 0x00008f004b077a23 */ /* 0x000fe20000010805 */
[----:B------:R-:W-:-:S02]  /*79e0*/  F2FP.BF16.PACK_AB R6, R231, R230 ;  /* 0x000000e6e706723e */ /* 0x000fc400000010ff */
[----:B---3--:R-:W-:Y:S01]  /*79f0*/  PRMT R12, R14, 0x5410, R16 ;  /* 0x000054100e0c7816 */ /* 0x008fe20000000010 */
[----:B------:R1:W-:Y:S01]  /*7a00*/  MUFU.EX2 R226, R7 ;  /* 0x0000000700e27308 */ /* 0x0003e20000000800 */
[----:B------:R-:W-:Y:S01]  /*7a10*/  LOP3.LUT R14, R4, R6, RZ, 0xc0, !PT ;  /* 0x00000006040e7212 */ /* 0x000fe200078ec0ff */
[--C-:B------:R-:W-:Y:S01]  /*7a20*/  HSET2.LE.AND R4, R17, R172.reuse, PT ;  /* 0x000000ac11047233 */ /* 0x100fe20003803000 */
[----:B------:R-:W-:Y:S02]  /*7a30*/  F2FP.BF16.PACK_AB R6, R232, R233 ;  /* 0x000000e9e806723e */ /* 0x000fe400000010ff */
[----:B----4-:R-:W-:Y:S01]  /*7a40*/  F2FP.BF16.PACK_AB R13, R220, R223 ;  /* 0x000000dfdc0d723e */ /* 0x010fe200000010ff */
[----:B-1----:R-:W-:Y:S01]  /*7a50*/  HSET2.LE.AND R7, R12, R172, PT ;  /* 0x000000ac0c077233 */ /* 0x002fe20003803000 */
[----:B------:R-:W-:Y:S01]  /*7a60*/  LOP3.LUT R12, R4, R6, RZ, 0xc0, !PT ;  /* 0x00000006040c7212 */ /* 0x000fe200078ec0ff */
[----:B------:R-:W-:Y:S02]  /*7a70*/  FFMA.FTZ R4, R35, c[0x0][0x23c], -R5 ;  /* 0x00008f0023047a23 */ /* 0x000fe40000010805 */
[----:B------:R-:W1:Y:S01]  /*7a80*/  LDSM.16.MT88.4 R32, [R186+0x6800] ;  /* 0x00680000ba20783b */ /* 0x000e620000004200 */
[----:B------:R-:W-:Y:S01]  /*7a90*/  LOP3.LUT R13, R7, R13, RZ, 0xc0, !PT ;  /* 0x0000000d070d7212 */ /* 0x000fe200078ec0ff */
[----:B------:R-:W-:Y:S01]  /*7aa0*/  IMAD.WIDE.U32 R6, R18, -0x2daee0ad, RZ ;  /* 0xd2511f5312067825 */ /* 0x000fe200078e00ff */
[----:B------:R2:W-:Y:S04]  /*7ab0*/  MUFU.EX2 R222, R4 ;  /* 0x0000000400de7308 */ /* 0x0005e80000000800 */
[----:B------:R-:W-:Y:S01]  /*7ac0*/  LOP3.LUT R9, R6, 0xffff, RZ, 0xc0, !PT ;  /* 0x0000ffff06097812 */ /* 0x000fe200078ec0ff */
[----:B------:R-:W-:Y:S01]  /*7ad0*/  HMMA.16816.F32.BF16 R116, R12, R30, RZ ;  /* 0x0000001e0c74723c */ /* 0x000fe200000418ff */
[----:B------:R-:W-:-:S02]  /*7ae0*/  SHF.R.U32.HI R8, RZ, 0x10, R6 ;  /* 0x00000010ff087819 */ /* 0x000fc40000011606 */
[----:B------:R-:W-:Y:S02]  /*7af0*/  SHF.R.U32.HI R16, RZ, 0x8, R9 ;  /* 0x00000008ff107819 */ /* 0x000fe40000011609 */
[----:B------:R-:W-:Y:S01]  /*7b00*/  LOP3.LUT R9, R8, 0xff, RZ, 0xc0, !PT ;  /* 0x000000ff08097812 */ /* 0x000fe200078ec0ff */
[--C-:B------:R-:W-:Y:S01]  /*7b10*/  FFMA.FTZ R8, R69, c[0x0][0x23c], -R3.reuse ;  /* 0x00008f0045087a23 */ /* 0x100fe20000010803 */
[----:B------:R-:W-:Y:S01]  /*7b20*/  LOP3.LUT R18, R6, 0xff, RZ, 0xc0, !PT ;  /* 0x000000ff06127812 */ /* 0x000fe200078ec0ff */
[C---:B------:R-:W-:Y:S01]  /*7b30*/  HMMA.16816.F32.BF16 R76, R12.reuse, R20, RZ ;  /* 0x000000140c4c723c */ /* 0x040fe200000418ff */
[----:B------:R-:W-:Y:S01]  /*7b40*/  SHF.R.U32.HI R17, RZ, 0x18, R6 ;  /* 0x00000018ff117819 */ /* 0x000fe20000011606 */
[----:B------:R3:W-:Y:S01]  /*7b50*/  MUFU.EX2 R218, R8 ;  /* 0x0000000800da7308 */ /* 0x0007e20000000800 */
[----:B--2---:R-:W-:Y:S01]  /*7b60*/  LOP3.LUT R4, R7, UR18, R26, 0x96, !PT ;  /* 0x0000001207047c12 */ /* 0x004fe2000f8e961a */
[----:B------:R-:W-:Y:S01]  /*7b70*/  FFMA.FTZ R7, R74, c[0x0][0x23c], -R3 ;  /* 0x00008f004a077a23 */ /* 0x000fe20000010803 */
[----:B------:R-:W-:Y:S01]  /*7b80*/  PRMT R9, R9, 0x5410, R17 ;  /* 0x0000541009097816 */ /* 0x000fe20000000011 */
[----:B------:R-:W2:Y:S01]  /*7b90*/  LDSM.16.MT88.4 R24, [R185+0x6800] ;  /* 0x00680000b918783b */ /* 0x000ea20000004200 */
[C---:B------:R-:W-:Y:S01]  /*7ba0*/  LOP3.LUT R6, R4.reuse, 0xffff, RZ, 0xc0, !PT ;  /* 0x0000ffff04067812 */ /* 0x040fe200078ec0ff */
[C---:B------:R-:W-:Y:S01]  /*7bb0*/  HMMA.16816.F32.BF16 R112, R12.reuse, R22, RZ ;  /* 0x000000160c70723c */ /* 0x040fe200000418ff */
[----:B------:R-:W-:Y:S01]  /*7bc0*/  LOP3.LUT R11, R4, 0xff, RZ, 0xc0, !PT ;  /* 0x000000ff040b7812 */ /* 0x000fe200078ec0ff */
[----:B------:R4:W5:Y:S01]  /*7bd0*/  MUFU.EX2 R219, R7 ;  /* 0x0000000700db7308 */ /* 0x0009620000000800 */
[----:B------:R-:W-:Y:S01]  /*7be0*/  SHF.R.U32.HI R10, RZ, 0x18, R4 ;  /* 0x00000018ff0a7819 */ /* 0x000fe20000011604 */
[----:B------:R-:W1:Y:S04]  /*7bf0*/  LDSM.16.MT88.4 R20, [R188+0x6800] ;  /* 0x00680000bc14783b */ /* 0x000e680000004200 */
[----:B------:R-:W-:Y:S01]  /*7c00*/  HMMA.16816.F32.BF16 R64, R12, R28, RZ ;  /* 0x0000001c0c40723c */ /* 0x000fe200000418ff */
[----:B---3--:R-:W-:-:S07]  /*7c10*/  SHF.R.U32.HI R8, RZ, 0x8, R6 ;  /* 0x00000008ff087819 */ /* 0x008fce0000011606 */
[C---:B------:R-:W-:Y:S01]  /*7c20*/  HMMA.16816.F32.BF16 R56, R12.reuse, R36, RZ ;  /* 0x000000240c38723c */ /* 0x040fe200000418ff */
[----:B----4-:R-:W-:Y:S02]  /*7c30*/  SHF.R.U32.HI R7, RZ, 0x10, R4 ;  /* 0x00000010ff077819 */ /* 0x010fe40000011604 */
[----:B------:R-:W-:Y:S02]  /*7c40*/  PRMT R4, R18, 0x5410, R16 ;  /* 0x0000541012047816 */ /* 0x000fe40000000010 */
[----:B------:R-:W-:Y:S01]  /*7c50*/  LOP3.LUT R6, R7, 0xff, RZ, 0xc0, !PT ;  /* 0x000000ff07067812 */ /* 0x000fe200078ec0ff */
[--C-:B------:R-:W-:Y:S01]  /*7c60*/  FFMA.FTZ R7, R124, c[0x0][0x23c], -R3.reuse ;  /* 0x00008f007c077a23 */ /* 0x100fe20000010803 */
[----:B------:R-:W-:Y:S01]  /*7c70*/  PRMT R16, R11, 0x5410, R8 ;  /* 0x000054100b107816 */ /* 0x000fe20000000008 */
[----:B------:R-:W-:Y:S01]  /*7c80*/  FFMA.FTZ R8, R122, c[0x0][0x23c], -R3 ;  /* 0x00008f007a087a23 */ /* 0x000fe20000010803 */
[----:B-----5:R-:W-:Y:S01]  /*7c90*/  F2FP.BF16.PACK_AB R11, R218, R219 ;  /* 0x000000dbda0b723e */ /* 0x020fe200000010ff */
[----:B------:R3:W-:Y:S01]  /*7ca0*/  MUFU.EX2 R217, R7 ;  /* 0x0000000700d97308 */ /* 0x0007e20000000800 */
[----:B------:R-:W-:Y:S01]  /*7cb0*/  PRMT R17, R6, 0x5410, R10 ;  /* 0x0000541006117816 */ /* 0x000fe2000000000a */
[--C-:B------:R-:W-:Y:S01]  /*7cc0*/  HSET2.LE.AND R4, R4, R172.reuse, PT ;  /* 0x000000ac04047233 */ /* 0x100fe20003803000 */
[----:B------:R-:W-:Y:S01]  /*7cd0*/  F2FP.BF16.PACK_AB R6, R221, R222 ;  /* 0x000000dedd06723e */ /* 0x000fe200000010ff */
[----:B------:R-:W-:Y:S01]  /*7ce0*/  HMMA.16816.F32.BF16 R132, R12, R38, RZ ;  /* 0x000000260c84723c */ /* 0x000fe200000418ff */
[----:B------:R-:W4:Y:S02]  /*7cf0*/  LDSM.16.MT88.4 R36, [R187+0x6800] ;  /* 0x00680000bb24783b */ /* 0x000f240000004200 */
[----:B------:R-:W-:Y:S01]  /*7d00*/  LOP3.LUT R10, R4, R6, RZ, 0xc0, !PT ;  /* 0x00000006040a7212 */ /* 0x000fe200078ec0ff */
[----:B------:R5:W1:Y:S01]  /*7d10*/  MUFU.EX2 R216, R8 ;  /* 0x0000000800d87308 */ /* 0x000a620000000800 */
[----:B------:R-:W-:Y:S01]  /*7d20*/  HSET2.LE.AND R4, R16, R172, PT ;  /* 0x000000ac10047233 */ /* 0x000fe20003803000 */
[----:B------:R-:W-:-:S02]  /*7d30*/  F2FP.BF16.PACK_AB R6, R226, R227 ;  /* 0x000000e3e206723e */ /* 0x000fc400000010ff */
[----:B------:R-:W-:Y:S01]  /*7d40*/  HMMA.16816.F32.BF16 R52, R12, R40, RZ ;  /* 0x000000280c34723c */ /* 0x000fe200000418ff */
[----:B---3--:R-:W-:Y:S01]  /*7d50*/  HSET2.LE.AND R7, R9, R172, PT ;  /* 0x000000ac09077233 */ /* 0x008fe20003803000 */
[----:B------:R-:W-:-:S06]  /*7d60*/  FFMA.FTZ R9, R126, c[0x0][0x23c], -R0 ;  /* 0x00008f007e097a23 */ /* 0x000fcc0000010800 */
[----:B------:R-:W-:Y:S01]  /*7d70*/  HMMA.16816.F32.BF16 R128, R12, R42, RZ ;  /* 0x0000002a0c80723c */ /* 0x000fe200000418ff */
[----:B------:R-:W-:Y:S01]  /*7d80*/  LOP3.LUT R11, R7, R11, RZ, 0xc0, !PT ;  /* 0x0000000b070b7212 */ /* 0x000fe200078ec0ff */
[----:B------:R-:W-:Y:S01]  /*7d90*/  FFMA.FTZ R7, R127, c[0x0][0x23c], -R0 ;  /* 0x00008f007f077a23 */ /* 0x000fe20000010800 */
[----:B------:R3:W-:Y:S01]  /*7da0*/  MUFU.EX2 R214, R9 ;  /* 0x0000000900d67308 */ /* 0x0007e20000000800 */
[----:B-----5:R-:W-:Y:S01]  /*7db0*/  LOP3.LUT R8, R4, R6, RZ, 0xc0, !PT ;  /* 0x0000000604087212 */ /* 0x020fe200078ec0ff */
[----:B------:R-:W-:Y:S01]  /*7dc0*/  HSET2.LE.AND R4, R17, R172, PT ;  /* 0x000000ac11047233 */ /* 0x000fe20003803000 */
[----:B-1----:R-:W-:Y:S01]  /*7dd0*/  F2FP.BF16.PACK_AB R6, R216, R217 ;  /* 0x000000d9d806723e */ /* 0x002fe200000010ff */
[----:B------:R-:W-:-:S04]  /*7de0*/  FFMA.FTZ R12, R143, c[0x0][0x23c], -R2 ;  /* 0x00008f008f0c7a23 */ /* 0x000fc80000010802 */
[----:B------:R1:W-:Y:S01]  /*7df0*/  MUFU.EX2 R215, R7 ;  /* 0x0000000700d77308 */ /* 0x0003e20000000800 */
[----:B---3--:R-:W-:Y:S01]  /*7e00*/  LOP3.LUT R9, R4, R6, RZ, 0xc0, !PT ;  /* 0x0000000604097212 */ /* 0x008fe200078ec0ff */
[----:B------:R-:W-:Y:S01]  /*7e10*/  FFMA.FTZ R4, R125, c[0x0][0x23c], -R0 ;  /* 0x00008f007d047a23 */ /* 0x000fe20000010800 */
[----:B------:R-:W-:-:S05]  /*7e20*/  LOP3.LUT R6, R49, UR8, R120, 0x96, !PT ;  /* 0x0000000831067c12 */ /* 0x000fca000f8e9678 */
[----:B------:R-:W-:Y:S01]  /*7e30*/  MUFU.EX2 R183, R12 ;  /* 0x0000000c00b77308 */ /* 0x000fe20000000800 */
[----:B------:R-:W-:Y:S01]  /*7e40*/  HMMA.16816.F32.BF16 R124, R8, R32, R92 ;  /* 0x00000020087c723c */ /* 0x000fe2000004185c */
[----:B-1----:R-:W-:-:S06]  /*7e50*/  IMAD.U32 R7, RZ, RZ, UR4 ;  /* 0x00000004ff077e24 */ /* 0x002fcc000f8e00ff */
[----:B------:R1:W-:Y:S01]  /*7e60*/  MUFU.EX2 R213, R4 ;  /* 0x0000000400d57308 */ /* 0x0003e20000000800 */
[----:B------:R-:W-:Y:S01]  /*7e70*/  LOP3.LUT R7, R235, UR31, R7, 0x96, !PT ;  /* 0x0000001feb077c12 */ /* 0x000fe2000f8e9607 */
[----:B--2---:R-:W-:Y:S04]  /*7e80*/  HMMA.16816.F32.BF16 R84, R8, R24, R84 ;  /* 0x000000180854723c */ /* 0x004fe80000041854 */
[----:B------:R-:W-:-:S04]  /*7e90*/  IMAD.WIDE.U32 R30, R7, -0x326172a9, RZ ;  /* 0xcd9e8d57071e7825 */ /* 0x000fc800078e00ff */
[----:B------:R-:W-:Y:S01]  /*7ea0*/  FFMA.FTZ R7, R123, c[0x0][0x23c], -R0 ;  /* 0x00008f007b077a23 */ /* 0x000fe20000010800 */
[----:B------:R-:W-:Y:S03]  /*7eb0*/  HMMA.16816.F32.BF16 R100, R8, R20, R100 ;  /* 0x000000140864723c */ /* 0x000fe60000041864 */
[----:B------:R2:W3:Y:S01]  /*7ec0*/  MUFU.EX2 R212, R7 ;  /* 0x0000000700d47308 */ /* 0x0004e20000000800 */
[----:B-1----:R-:W-:-:S04]  /*7ed0*/  LOP3.LUT R4, R31, UR16, R50, 0x96, !PT ;  /* 0x000000101f047c12 */ /* 0x002fc8000f8e9632 */
[----:B----4-:R-:W-:Y:S01]  /*7ee0*/  HMMA.16816.F32.BF16 R104, R8, R36, R104 ;  /* 0x000000240868723c */ /* 0x010fe20000041868 */
[----:B------:R-:W-:-:S04]  /*7ef0*/  IMAD.WIDE.U32 R28, R4, -0x2daee0ad, RZ ;  /* 0xd2511f53041c7825 */ /* 0x000fc800078e00ff */
[----:B------:R-:W-:Y:S01]  /*7f00*/  FFMA.FTZ R4, R158, c[0x0][0x23c], -R2 ;  /* 0x00008f009e047a23 */ /* 0x000fe20000010802 */
[----:B------:R-:W-:Y:S02]  /*7f10*/  LOP3.LUT R19, R29, UR13, R46, 0x96, !PT ;  /* 0x0000000d1d137c12 */ /* 0x000fe4000f8e962e */
[----:B------:R-:W-:Y:S01]  /*7f20*/  HMMA.16816.F32.BF16 R108, R8, R26, R108 ;  /* 0x0000001a086c723c */ /* 0x000fe2000004186c */
[----:B------:R1:W-:Y:S01]  /*7f30*/  MUFU.EX2 R182, R4 ;  /* 0x0000000400b67308 */ /* 0x0003e20000000800 */
[----:B--2---:R-:W-:-:S05]  /*7f40*/  IMAD.WIDE.U32 R6, R6, -0x2daee0ad, RZ ;  /* 0xd2511f5306067825 */ /* 0x004fca00078e00ff */
[C---:B------:R-:W-:Y:S01]  /*7f50*/  LOP3.LUT R13, R6.reuse, 0xffff, RZ, 0xc0, !PT ;  /* 0x0000ffff060d7812 */ /* 0x040fe200078ec0ff */
[C---:B------:R-:W-:Y:S01]  /*7f60*/  HMMA.16816.F32.BF16 R96, R8.reuse, R22, R96 ;  /* 0x000000160860723c */ /* 0x040fe20000041860 */
[----:B------:R-:W-:Y:S02]  /*7f70*/  LOP3.LUT R14, R6, 0xff, RZ, 0xc0, !PT ;  /* 0x000000ff060e7812 */ /* 0x000fe400078ec0ff */
[--C-:B------:R-:W-:Y:S02]  /*7f80*/  SHF.R.U32.HI R12, RZ, 0x10, R6.reuse ;  /* 0x00000010ff0c7819 */ /* 0x100fe40000011606 */
[----:B------:R-:W-:Y:S01]  /*7f90*/  SHF.R.U32.HI R18, RZ, 0x18, R6 ;  /* 0x00000018ff127819 */ /* 0x000fe20000011606 */
[--C-:B------:R-:W-:Y:S01]  /*7fa0*/  FFMA.FTZ R6, R142, c[0x0][0x23c], -R2.reuse ;  /* 0x00008f008e067a23 */ /* 0x100fe20000010802 */
[----:B------:R-:W-:Y:S01]  /*7fb0*/  LOP3.LUT R17, R12, 0xff, RZ, 0xc0, !PT ;  /* 0x000000ff0c117812 */ /* 0x000fe200078ec0ff */
[----:B------:R-:W-:Y:S01]  /*7fc0*/  FFMA.FTZ R12, R155, c[0x0][0x23c], -R2 ;  /* 0x00008f009b0c7a23 */ /* 0x000fe20000010802 */
[----:B-1----:R-:W-:Y:S01]  /*7fd0*/  LOP3.LUT R4, R7, UR18, R62, 0x96, !PT ;  /* 0x0000001207047c12 */ /* 0x002fe2000f8e963e */
[----:B------:R1:W2:Y:S01]  /*7fe0*/  MUFU.EX2 R181, R6 ;  /* 0x0000000600b57308 */ /* 0x0002a20000000800 */
[----:B------:R-:W-:Y:S01]  /*7ff0*/  SHF.R.U32.HI R7, RZ, 0x8, R13 ;  /* 0x00000008ff077819 */ /* 0x000fe2000001160d */
[----:B------:R-:W-:Y:S01]  /*8000*/  HMMA.16816.F32.BF16 R120, R8, R34, R88 ;  /* 0x000000220878723c */ /* 0x000fe20000041858 */
[----:B------:R-:W-:-:S02]  /*8010*/  LOP3.LUT R16, R4, 0xff, RZ, 0xc0, !PT ;  /* 0x000000ff04107812 */ /* 0x000fc400078ec0ff */
[----:B------:R-:W-:Y:S02]  /*8020*/  PRMT R13, R14, 0x5410, R7 ;  /* 0x000054100e0d7816 */ /* 0x000fe40000000007 */
[----:B------:R-:W-:Y:S01]  /*8030*/  LOP3.LUT R7, R4, 0xffff, RZ, 0xc0, !PT ;  /* 0x0000ffff04077812 */ /* 0x000fe200078ec0ff */
[----:B------:R4:W5:Y:S01]  /*8040*/  MUFU.EX2 R180, R12 ;  /* 0x0000000c00b47308 */ /* 0x0009620000000800 */
[--C-:B------:R-:W-:Y:S01]  /*8050*/  SHF.R.U32.HI R15, RZ, 0x18, R4.reuse ;  /* 0x00000018ff0f7819 */ /* 0x100fe20000011604 */
[----:B------:R-:W-:Y:S01]  /*8060*/  HMMA.16816.F32.BF16 R92, R8, R38, R80 ;  /* 0x00000026085c723c */ /* 0x000fe20000041850 */
[----:B------:R-:W-:Y:S02]  /*8070*/  SHF.R.U32.HI R14, RZ, 0x8, R7 ;  /* 0x00000008ff0e7819 */ /* 0x000fe40000011607 */
[----:B-1----:R-:W-:Y:S01]  /*8080*/  SHF.R.U32.HI R6, RZ, 0x10, R4 ;  /* 0x00000010ff067819 */ /* 0x002fe20000011604 */
[----:B------:R-:W-:Y:S01]  /*8090*/  HSET2.LE.AND R4, R13, R172, PT ;  /* 0x000000ac0d047233 */ /* 0x000fe20003803000 */
[----:B------:R-:W-:-:S02]  /*80a0*/  PRMT R13, R16, 0x5410, R14 ;  /* 0x00005410100d7816 */ /* 0x000fc4000000000e */
[----:B------:R-:W-:Y:S01]  /*80b0*/  IMAD.WIDE.U32 R10, R19, -0x326172a9, RZ ;  /* 0xcd9e8d57130a7825 */ /* 0x000fe200078e00ff */
[----:B------:R-:W-:Y:S02]  /*80c0*/  LOP3.LUT R7, R6, 0xff, RZ, 0xc0, !PT ;  /* 0x000000ff06077812 */ /* 0x000fe400078ec0ff */
[----:B---3--:R-:W-:Y:S01]  /*80d0*/  F2FP.BF16.PACK_AB R6, R212, R213 ;  /* 0x000000d5d406723e */ /* 0x008fe200000010ff */
[----:B------:R-:W-:Y:S01]  /*80e0*/  FFMA.FTZ R8, R141, c[0x0][0x23c], -R5 ;  /* 0x00008f008d087a23 */ /* 0x000fe20000010805 */
[----:B----4-:R-:W-:Y:S02]  /*80f0*/  PRMT R12, R17, 0x5410, R18 ;  /* 0x00005410110c7816 */ /* 0x010fe40000000012 */
[----:B------:R-:W-:Y:S01]  /*8100*/  LOP3.LUT R14, R4, R6, RZ, 0xc0, !PT ;  /* 0x00000006040e7212 */ /* 0x000fe200078ec0ff */
[----:B------:R1:W-:Y:S01]  /*8110*/  MUFU.EX2 R179, R8 ;  /* 0x0000000800b37308 */ /* 0x0003e20000000800 */
[----:B------:R-:W-:Y:S01]  /*8120*/  PRMT R16, R7, 0x5410, R15 ;  /* 0x0000541007107816 */ /* 0x000fe2000000000f */
[--C-:B------:R-:W-:Y:S01]  /*8130*/  HSET2.LE.AND R4, R12, R172.reuse, PT ;  /* 0x000000ac0c047233 */ /* 0x100fe20003803000 */
[----:B--2---:R-:W-:Y:S01]  /*8140*/  F2FP.BF16.PACK_AB R6, R181, R183 ;  /* 0x000000b7b506723e */ /* 0x004fe200000010ff */
[----:B------:R-:W-:Y:S01]  /*8150*/  HSET2.LE.AND R7, R13, R172, PT ;  /* 0x000000ac0d077233 */ /* 0x000fe20003803000 */
[----:B------:R-:W-:-:S02]  /*8160*/  LOP3.LUT R17, R45, UR14, R30, 0x96, !PT ;  /* 0x0000000e2d117c12 */ /* 0x000fc4000f8e961e */
[----:B------:R-:W-:Y:S02]  /*8170*/  F2FP.BF16.PACK_AB R12, R214, R215 ;  /* 0x000000d7d60c723e */ /* 0x000fe400000010ff */
[----:B------:R-:W-:Y:S01]  /*8180*/  LOP3.LUT R15, R4, R6, RZ, 0xc0, !PT ;  /* 0x00000006040f7212 */ /* 0x000fe200078ec0ff */
[----:B------:R-:W-:Y:S01]  /*8190*/  HSET2.LE.AND R4, R16, R172, PT ;  /* 0x000000ac10047233 */ /* 0x000fe20003803000 */
[----:B------:R-:W-:Y:S01]  /*81a0*/  LOP3.LUT R12, R7, R12, RZ, 0xc0, !PT ;  /* 0x0000000c070c7212 */ /* 0x000fe200078ec0ff */
[----:B------:R-:W-:Y:S01]  /*81b0*/  IMAD.WIDE.U32 R6, R17, -0x2daee0ad, RZ ;  /* 0xd2511f5311067825 */ /* 0x000fe200078e00ff */
[----:B-----5:R-:W-:-:S04]  /*81c0*/  F2FP.BF16.PACK_AB R13, R180, R182 ;  /* 0x000000b6b40d723e */ /* 0x020fc800000010ff */
[----:B------:R-:W-:Y:S02]  /*81d0*/  LOP3.LUT R13, R4, R13, RZ, 0xc0, !PT ;  /* 0x0000000d040d7212 */ /* 0x000fe400078ec0ff */
[----:B------:R-:W-:Y:S01]  /*81e0*/  LOP3.LUT R4, R7, UR11, R28, 0x96, !PT ;  /* 0x0000000b07047c12 */ /* 0x000fe2000f8e961c */
[----:B------:R-:W-:-:S04]  /*81f0*/  FFMA.FTZ R7, R138, c[0x0][0x23c], -R5 ;  /* 0x00008f008a077a23 */ /* 0x000fc80000010805 */
[----:B------:R-:W-:Y:S01]  /*8200*/  IMAD.WIDE.U32 R42, R4, -0x326172a9, RZ ;  /* 0xcd9e8d57042a7825 */ /* 0x000fe200078e00ff */
[----:B------:R-:W-:Y:S01]  /*8210*/  LOP3.LUT R4, R11, UR12, R44, 0x96, !PT ;  /* 0x0000000c0b047c12 */ /* 0x000fe2000f8e962c */
[----:B------:R2:W-:Y:S01]  /*8220*/  MUFU.EX2 R178, R7 ;  /* 0x0000000700b27308 */ /* 0x0005e20000000800 */
[----:B------:R-:W-:Y:S01]  /*8230*/  LOP3.LUT R11, R31, UR16, R174, 0x96, !PT ;  /* 0x000000101f0b7c12 */ /* 0x000fe2000f8e96ae */
[----:B------:R-:W-:Y:S01]  /*8240*/  HMMA.16816.F32.BF16 R80, R12, R24, R76 ;  /* 0x000000180c50723c */ /* 0x000fe2000004184c */
[----:B------:R-:W-:Y:S01]  /*8250*/  LOP3.LUT R10, R43, UR10, R10, 0x96, !PT ;  /* 0x0000000a2b0a7c12 */ /* 0x000fe2000f8e960a */
[----:B-1----:R-:W-:-:S04]  /*8260*/  IMAD.WIDE.U32 R8, R4, -0x2daee0ad, RZ ;  /* 0xd2511f5304087825 */ /* 0x002fc800078e00ff */
[----:B------:R-:W-:Y:S01]  /*8270*/  IMAD.WIDE.U32 R40, R10, -0x2daee0ad, RZ ;  /* 0xd2511f530a287825 */ /* 0x000fe200078e00ff */
[----:B------:R-:W-:Y:S01]  /*8280*/  LOP3.LUT R10, R225, UR14, R30, 0x96, !PT ;  /* 0x0000000ee10a7c12 */ /* 0x000fe2000f8e961e */
[C---:B------:R-:W-:Y:S01]  /*8290*/  HMMA.16816.F32.BF16 R76, R12.reuse, R20, R64 ;  /* 0x000000140c4c723c */ /* 0x040fe20000041840 */
[----:B------:R-:W1:Y:S01]  /*82a0*/  LDSM.16.MT88.4 R28, [R188+0x7000] ;  /* 0x00700000bc1c783b */ /* 0x000e620000004200 */
[----:B------:R-:W-:Y:S02]  /*82b0*/  FFMA.FTZ R4, R137, c[0x0][0x23c], -R5 ;  /* 0x00008f0089047a23 */ /* 0x000fe40000010805 */
[----:B------:R-:W-:Y:S01]  /*82c0*/  IMAD.WIDE.U32 R62, R10, -0x2daee0ad, RZ ;  /* 0xd2511f530a3e7825 */ /* 0x000fe200078e00ff */
[----:B--2---:R-:W-:Y:S01]  /*82d0*/  LOP3.LUT R7, R9, UR9, R6, 0x96, !PT ;  /* 0x0000000909077c12 */ /* 0x004fe2000f8e9606 */
[----:B------:R2:W-:Y:S01]  /*82e0*/  MUFU.EX2 R177, R4 ;  /* 0x0000000400b17308 */ /* 0x0005e20000000800 */
[----:B------:R-:W-:Y:S01]  /*82f0*/  LOP3.LUT R6, R41, UR7, R8, 0x96, !PT ;  /* 0x0000000729067c12 */ /* 0x000fe2000f8e9608 */
[----:B------:R-:W-:Y:S01]  /*8300*/  IMAD.WIDE.U32 R8, R11, -0x2daee0ad, RZ ;  /* 0xd2511f530b087825 */ /* 0x000fe200078e00ff */
[----:B------:R-:W-:Y:S03]  /*8310*/  HMMA.16816.F32.BF16 R64, R12, R32, R56 ;  /* 0x000000200c40723c */ /* 0x000fe60000041838 */
[----:B------:R-:W-:Y:S01]  /*8320*/  IMAD.WIDE.U32 R44, R7, -0x326172a9, RZ ;  /* 0xcd9e8d57072c7825 */ /* 0x000fe200078e00ff */
[----:B------:R-:W-:-:S02]  /*8330*/  LOP3.LUT R17, R63, UR11, R8, 0x96, !PT ;  /* 0x0000000b3f117c12 */ /* 0x000fc4000f8e9608 */
[----:B------:R-:W-:Y:S01]  /*8340*/  LOP3.LUT R18, R9, UR13, R60, 0x96, !PT ;  /* 0x0000000d09127c12 */ /* 0x000fe2000f8e963c */
[----:B------:R-:W-:Y:S01]  /*8350*/  IMAD.WIDE.U32 R6, R6, -0x326172a9, RZ ;  /* 0xcd9e8d5706067825 */ /* 0x000fe200078e00ff */
[C---:B------:R-:W-:Y:S01]  /*8360*/  HMMA.16816.F32.BF16 R56, R12.reuse, R26, R112 ;  /* 0x0000001a0c38723c */ /* 0x040fe20000041870 */
[----:B------:R-:W-:Y:S02]  /*8370*/  LDSM.16.MT88.4 R24, [R185+0x7000] ;  /* 0x00700000b918783b */ /* 0x000fe40000004200 */
[----:B------:R-:W-:Y:S01]  /*8380*/  FFMA.FTZ R8, R139, c[0x0][0x23c], -R3 ;  /* 0x00008f008b087a23 */ /* 0x000fe20000010803 */
[----:B------:R-:W-:Y:S01]  /*8390*/  LOP3.LUT R9, R6, 0xffff, RZ, 0xc0, !PT ;  /* 0x0000ffff06097812 */ /* 0x000fe200078ec0ff */
[----:B--2---:R-:W-:Y:S01]  /*83a0*/  FFMA.FTZ R4, R136, c[0x0][0x23c], -R5 ;  /* 0x00008f0088047a23 */ /* 0x004fe20000010805 */
[----:B------:R-:W-:Y:S01]  /*83b0*/  LOP3.LUT R16, R6, 0xff, RZ, 0xc0, !PT ;  /* 0x000000ff06107812 */ /* 0x000fe200078ec0ff */
[----:B------:R2:W-:Y:S01]  /*83c0*/  MUFU.EX2 R175, R8 ;  /* 0x0000000800af7308 */ /* 0x0005e20000000800 */
[----:B------:R-:W-:Y:S01]  /*83d0*/  SHF.R.U32.HI R11, RZ, 0x18, R6 ;  /* 0x00000018ff0b7819 */ /* 0x000fe20000011606 */
[----:B------:R-:W-:Y:S01]  /*83e0*/  IMAD.WIDE.U32 R18, R18, -0x326172a9, RZ ;  /* 0xcd9e8d5712127825 */ /* 0x000fe200078e00ff */
[----:B------:R-:W-:Y:S01]  /*83f0*/  SHF.R.U32.HI R10, RZ, 0x8, R9 ;  /* 0x00000008ff0a7819 */ /* 0x000fe20000011609 */
[C---:B------:R-:W-:Y:S02]  /*8400*/  HMMA.16816.F32.BF16 R136, R12.reuse, R36, R52 ;  /* 0x000000240c88723c */ /* 0x040fe40000041834 */
[----:B------:R-:W-:Y:S01]  /*8410*/  IMAD.WIDE.U32 R68, R17, -0x326172a9, RZ ;  /* 0xcd9e8d5711447825 */ /* 0x000fe200078e00ff */
[----:B------:R-:W-:Y:S01]  /*8420*/  PRMT R10, R16, 0x5410, R10 ;  /* 0x00005410100a7816 */ /* 0x000fe2000000000a */
[----:B------:R3:W4:Y:S04]  /*8430*/  MUFU.EX2 R176, R4 ;  /* 0x0000000400b07308 */ /* 0x0007280000000800 */
[----:B------:R-:W-:Y:S01]  /*8440*/  HMMA.16816.F32.BF16 R52, R12, R22, R116 ;  /* 0x000000160c34723c */ /* 0x000fe20000041874 */
[----:B------:R-:W-:Y:S01]  /*8450*/  LDSM.16.MT88.4 R20, [R186+0x7000] ;  /* 0x00700000ba14783b */ /* 0x000fe20000004200 */
[----:B--2---:R-:W-:-:S04]  /*8460*/  SHF.R.U32.HI R8, RZ, 0x10, R6 ;  /* 0x00000010ff087819 */ /* 0x004fc80000011606 */
[----:B------:R-:W-:Y:S02]  /*8470*/  LOP3.LUT R8, R8, 0xff, RZ, 0xc0, !PT ;  /* 0x000000ff08087812 */ /* 0x000fe400078ec0ff */
[C---:B------:R-:W-:Y:S01]  /*8480*/  HMMA.16816.F32.BF16 R48, R12.reuse, R34, R132 ;  /* 0x000000220c30723c */ /* 0x040fe20000041884 */
[----:B------:R-:W2:Y:S01]  /*8490*/  LDSM.16.MT88.4 R32, [R187+0x7000] ;  /* 0x00700000bb20783b */ /* 0x000ea20000004200 */
[----:B---3--:R-:W-:Y:S01]  /*84a0*/  LOP3.LUT R4, R7, UR17, R44, 0x96, !PT ;  /* 0x0000001107047c12 */ /* 0x008fe2000f8e962c */
[----:B------:R-:W-:Y:S01]  /*84b0*/  FFMA.FTZ R7, R140, c[0x0][0x23c], -R3 ;  /* 0x00008f008c077a23 */ /* 0x000fe20000010803 */
[----:B------:R-:W-:Y:S02]  /*84c0*/  PRMT R11, R8, 0x5410, R11 ;  /* 0x00005410080b7816 */ /* 0x000fe4000000000b */
[C---:B------:R-:W-:Y:S01]  /*84d0*/  LOP3.LUT R6, R4.reuse, 0xffff, RZ, 0xc0, !PT ;  /* 0x0000ffff04067812 */ /* 0x040fe200078ec0ff */
[----:B------:R3:W5:Y:S01]  /*84e0*/  MUFU.EX2 R174, R7 ;  /* 0x0000000700ae7308 */ /* 0x0007620000000800 */
[----:B------:R-:W-:Y:S01]  /*84f0*/  LOP3.LUT R9, R4, 0xff, RZ, 0xc0, !PT ;  /* 0x000000ff04097812 */ /* 0x000fe200078ec0ff */
[----:B------:R-:W-:Y:S01]  /*8500*/  HMMA.16816.F32.BF16 R36, R12, R38, R128 ;  /* 0x000000260c24723c */ /* 0x000fe20000041880 */
[----:B------:R-:W-:-:S04]  /*8510*/  SHF.R.U32.HI R6, RZ, 0x8, R6 ;  /* 0x00000008ff067819 */ /* 0x000fc80000011606 */
[----:B------:R-:W-:Y:S02]  /*8520*/  PRMT R16, R9, 0x5410, R6 ;  /* 0x0000541009107816 */ /* 0x000fe40000000006 */
[--C-:B------:R-:W-:Y:S02]  /*8530*/  SHF.R.U32.HI R6, RZ, 0x10, R4.reuse ;  /* 0x00000010ff067819 */ /* 0x100fe40000011604 */
[----:B------:R-:W-:Y:S01]  /*8540*/  SHF.R.U32.HI R9, RZ, 0x18, R4 ;  /* 0x00000018ff097819 */ /* 0x000fe20000011604 */
[----:B------:R-:W-:Y:S01]  /*8550*/  HSET2.LE.AND R4, R10, R172, PT ;  /* 0x000000ac0a047233 */ /* 0x000fe20003803000 */
[----:B------:R-:W-:Y:S02]  /*8560*/  LOP3.LUT R8, R6, 0xff, RZ, 0xc0, !PT ;  /* 0x000000ff06087812 */ /* 0x000fe400078ec0ff */
[----:B----4-:R-:W-:Y:S01]  /*8570*/  F2FP.BF16.PACK_AB R6, R176, R177 ;  /* 0x000000b1b006723e */ /* 0x010fe200000010ff */
[----:B---3--:R-:W-:Y:S01]  /*8580*/  FFMA.FTZ R7, R150, c[0x0][0x23c], -R3 ;  /* 0x00008f0096077a23 */ /* 0x008fe20000010803 */
[----:B------:R-:W-:-:S02]  /*8590*/  PRMT R8, R8, 0x5410, R9 ;  /* 0x0000541008087816 */ /* 0x000fc40000000009 */
[----:B------:R-:W-:Y:S01]  /*85a0*/  LOP3.LUT R10, R4, R6, RZ, 0xc0, !PT ;  /* 0x00000006040a7212 */ /* 0x000fe200078ec0ff */
[----:B------:R3:W-:Y:S01]  /*85b0*/  MUFU.EX2 R173, R7 ;  /* 0x0000000700ad7308 */ /* 0x0007e20000000800 */
[----:B------:R-:W-:Y:S01]  /*85c0*/  FFMA.FTZ R6, R164, c[0x0][0x23c], -R0 ;  /* 0x00008f00a4067a23 */ /* 0x000fe20000010800 */
[----:B------:R-:W-:Y:S01]  /*85d0*/  HSET2.LE.AND R4, R16, R172, PT ;  /* 0x000000ac10047233 */ /* 0x000fe20003803000 */
[----:B------:R-:W-:Y:S01]  /*85e0*/  LOP3.LUT R12, R69, UR10, R18, 0x96, !PT ;  /* 0x0000000a450c7c12 */ /* 0x000fe2000f8e9612 */
[----:B------:R-:W-:-:S04]  /*85f0*/  FFMA.FTZ R16, R160, c[0x0][0x23c], -R0 ;  /* 0x00008f00a0107a23 */ /* 0x000fc80000010800 */
[----:B------:R4:W-:Y:S01]  /*8600*/  MUFU.EX2 R155, R6 ;  /* 0x00000006009b7308 */ /* 0x0009e20000000800 */
[----:B------:R-:W-:-:S04]  /*8610*/  IMAD.WIDE.U32 R46, R12, -0x2daee0ad, RZ ;  /* 0xd2511f530c2e7825 */ /* 0x000fc800078e00ff */
[----:B------:R-:W-:Y:S02]  /*8620*/  FFMA.FTZ R12, R167, c[0x0][0x23c], -R2 ;  /* 0x00008f00a70c7a23 */ /* 0x000fe40000010802 */
[----:B---3--:R-:W-:Y:S02]  /*8630*/  FFMA.FTZ R7, R146, c[0x0][0x23c], -R3 ;  /* 0x00008f0092077a23 */ /* 0x008fe40000010803 */
[----:B------:R3:W-:Y:S01]  /*8640*/  MUFU.EX2 R74, R12 ;  /* 0x0000000c004a7308 */ /* 0x0007e20000000800 */
[----:B----4-:R-:W-:-:S07]  /*8650*/  F2FP.BF16.PACK_AB R6, R178, R179 ;  /* 0x000000b3b206723e */ /* 0x010fce00000010ff */
[----:B------:R4:W1:Y:S01]  /*8660*/  MUFU.EX2 R158, R7 ;  /* 0x00000007009e7308 */ /* 0x0008620000000800 */
[----:B---3--:R-:W-:-:S07]  /*8670*/  FFMA.FTZ R12, R157, c[0x0][0x23c], -R2 ;  /* 0x00008f009d0c7a23 */ /* 0x008fce0000010802 */
[----:B------:R-:W-:Y:S01]  /*8680*/  MUFU.EX2 R150, R16 ;  /* 0x0000001000967308 */ /* 0x000fe20000000800 */
[----:B----4-:R-:W-:Y:S01]  /*8690*/  HSET2.LE.AND R7, R11, R172, PT ;  /* 0x000000ac0b077233 */ /* 0x010fe20003803000 */
[----:B-----5:R-:W-:-:S06]  /*86a0*/  F2FP.BF16.PACK_AB R11, R174, R175 ;  /* 0x000000afae0b723e */ /* 0x020fcc00000010ff */
[----:B------:R-:W-:Y:S01]  /*86b0*/  MUFU.EX2 R69, R12 ;  /* 0x0000000c00457308 */ /* 0x000fe20000000800 */
[----:B-1----:R-:W-:Y:S02]  /*86c0*/  F2FP.BF16.PACK_AB R9, R158, R173 ;  /* 0x000000ad9e09723e */ /* 0x002fe400000010ff */
[----:B------:R-:W-:Y:S01]  /*86d0*/  LOP3.LUT R11, R7, R11, RZ, 0xc0, !PT ;  /* 0x0000000b070b7212 */ /* 0x000fe200078ec0ff */
[----:B------:R-:W-:Y:S01]  /*86e0*/  HSET2.LE.AND R7, R8, R172, PT ;  /* 0x000000ac08077233 */ /* 0x000fe20003803000 */
[----:B------:R-:W-:Y:S01]  /*86f0*/  LOP3.LUT R8, R4, R6, RZ, 0xc0, !PT ;  /* 0x0000000604087212 */ /* 0x000fe200078ec0ff */
[----:B------:R-:W-:Y:S01]  /*8700*/  FFMA.FTZ R4, R154, c[0x0][0x23c], -R0 ;  /* 0x00008f009a047a23 */ /* 0x000fe20000010800 */
[----:B------:R-:W-:Y:S02]  /*8710*/  LOP3.LUT R6, R19, UR12, R224, 0x96, !PT ;  /* 0x0000000c13067c12 */ /* 0x000fe4000f8e96e0 */
[----:B------:R-:W-:Y:S01]  /*8720*/  LOP3.LUT R9, R7, R9, RZ, 0xc0, !PT ;  /* 0x0000000907097212 */ /* 0x000fe200078ec0ff */
[----:B------:R1:W-:Y:S02]  /*8730*/  MUFU.EX2 R146, R4 ;  /* 0x0000000400927308 */ /* 0x0003e40000000800 */
[----:B------:R-:W-:-:S04]  /*8740*/  IMAD.WIDE.U32 R6, R6, -0x2daee0ad, RZ ;  /* 0xd2511f5306067825 */ /* 0x000fc800078e00ff */
[----:B------:R-:W-:Y:S01]  /*8750*/  HMMA.16816.F32.BF16 R100, R8, R28, R100 ;  /* 0x0000001c0864723c */ /* 0x000fe20000041864 */
[----:B------:R-:W-:-:S07]  /*8760*/  LOP3.LUT R6, R47, UR7, R6, 0x96, !PT ;  /* 0x000000072f067c12 */ /* 0x000fce000f8e9606 */
[----:B--2---:R-:W-:Y:S01]  /*8770*/  HMMA.16816.F32.BF16 R132, R8, R32, R104 ;  /* 0x000000200884723c */ /* 0x004fe20000041868 */
[----:B-1----:R-:W-:-:S04]  /*8780*/  FFMA.FTZ R4, R148, c[0x0][0x23c], -R0 ;  /* 0x00008f0094047a23 */ /* 0x002fc80000010800 */
[----:B------:R1:W2:Y:S03]  /*8790*/  MUFU.EX2 R75, R4 ;  /* 0x00000004004b7308 */ /* 0x0002a60000000800 */
[C---:B------:R-:W-:Y:S08]  /*87a0*/  HMMA.16816.F32.BF16 R84, R8.reuse, R24, R84 ;  /* 0x000000180854723c */ /* 0x040ff00000041854 */
[----:B------:R-:W-:Y:S01]  /*87b0*/  HMMA.16816.F32.BF16 R116, R8, R20, R124 ;  /* 0x000000140874723c */ /* 0x000fe2000004187c */
[----:B------:R-:W-:Y:S01]  /*87c0*/  LDSM.16.MT88.4 R124, [R186+0x7800] ;  /* 0x00780000ba7c783b */ /* 0x000fe20000004200 */
[----:B-1----:R-:W-:Y:S01]  /*87d0*/  LOP3.LUT R4, R7, UR9, R62, 0x96, !PT ;  /* 0x0000000907047c12 */ /* 0x002fe2000f8e963e */
[----:B------:R-:W-:-:S05]  /*87e0*/  IMAD.WIDE.U32 R6, R6, -0x326172a9, RZ ;  /* 0xcd9e8d5706067825 */ /* 0x000fca00078e00ff */
[C---:B------:R-:W-:Y:S01]  /*87f0*/  HMMA.16816.F32.BF16 R88, R8.reuse, R26, R108 ;  /* 0x0000001a0858723c */ /* 0x040fe2000004186c */
[----:B------:R-:W-:Y:S01]  /*8800*/  LDSM.16.MT88.4 R108, [R188+0x7800] ;  /* 0x00780000bc6c783b */ /* 0x000fe20000004200 */
[----:B------:R-:W-:Y:S01]  /*8810*/  IMAD.WIDE.U32 R18, R4, -0x326172a9, RZ ;  /* 0xcd9e8d5704127825 */ /* 0x000fe200078e00ff */
[----:B------:R-:W-:Y:S02]  /*8820*/  LOP3.LUT R14, R6, 0xffff, RZ, 0xc0, !PT ;  /* 0x0000ffff060e7812 */ /* 0x000fe400078ec0ff */
[----:B------:R-:W-:Y:S02]  /*8830*/  SHF.R.U32.HI R12, RZ, 0x10, R6 ;  /* 0x00000010ff0c7819 */ /* 0x000fe40000011606 */
[----:B------:R-:W-:Y:S01]  /*8840*/  LOP3.LUT R4, R7, UR17, R18, 0x96, !PT ;  /* 0x0000001107047c12 */ /* 0x000fe2000f8e9612 */
[----:B------:R-:W-:Y:S01]  /*8850*/  FFMA.FTZ R7, R152, c[0x0][0x23c], -R2 ;  /* 0x00008f0098077a23 */ /* 0x000fe20000010802 */
[----:B------:R-:W-:Y:S01]  /*8860*/  LOP3.LUT R13, R6, 0xff, RZ, 0xc0, !PT ;  /* 0x000000ff060d7812 */ /* 0x000fe200078ec0ff */
[----:B------:R-:W-:Y:S01]  /*8870*/  HMMA.16816.F32.BF16 R104, R8, R30, R96 ;  /* 0x0000001e0868723c */ /* 0x000fe20000041860 */
[----:B------:R-:W-:Y:S01]  /*8880*/  SHF.R.U32.HI R14, RZ, 0x8, R14 ;  /* 0x00000008ff0e7819 */ /* 0x000fe2000001160e */
[----:B------:R1:W3:Y:S01]  /*8890*/  MUFU.EX2 R47, R7 ;  /* 0x00000007002f7308 */ /* 0x0002e20000000800 */
[----:B------:R-:W-:Y:S01]  /*88a0*/  LOP3.LUT R17, R12, 0xff, RZ, 0xc0, !PT ;  /* 0x000000ff0c117812 */ /* 0x000fe200078ec0ff */
[----:B------:R-:W-:Y:S01]  /*88b0*/  FFMA.FTZ R12, R162, c[0x0][0x23c], -R2 ;  /* 0x00008f00a20c7a23 */ /* 0x000fe20000010802 */
[----:B------:R-:W-:-:S02]  /*88c0*/  SHF.R.U32.HI R18, RZ, 0x18, R6 ;  /* 0x00000018ff127819 */ /* 0x000fc40000011606 */
[----:B------:R-:W-:Y:S01]  /*88d0*/  PRMT R14, R13, 0x5410, R14 ;  /* 0x000054100d0e7816 */ /* 0x000fe2000000000e */
[C---:B------:R-:W-:Y:S01]  /*88e0*/  HMMA.16816.F32.BF16 R120, R8.reuse, R22, R120 ;  /* 0x000000160878723c */ /* 0x040fe20000041878 */
[C---:B------:R-:W-:Y:S01]  /*88f0*/  LOP3.LUT R6, R4.reuse, 0xffff, RZ, 0xc0, !PT ;  /* 0x0000ffff04067812 */ /* 0x040fe200078ec0ff */
[----:B------:R4:W5:Y:S01]  /*8900*/  MUFU.EX2 R44, R12 ;  /* 0x0000000c002c7308 */ /* 0x0009620000000800 */
[----:B------:R-:W-:Y:S02]  /*8910*/  LOP3.LUT R16, R4, 0xff, RZ, 0xc0, !PT ;  /* 0x000000ff04107812 */ /* 0x000fe400078ec0ff */
[----:B------:R-:W-:Y:S02]  /*8920*/  SHF.R.U32.HI R15, RZ, 0x18, R4 ;  /* 0x00000018ff0f7819 */ /* 0x000fe40000011604 */
[----:B------:R-:W-:Y:S01]  /*8930*/  SHF.R.U32.HI R13, RZ, 0x8, R6 ;  /* 0x00000008ff0d7819 */ /* 0x000fe20000011606 */
[----:B------:R-:W-:Y:S01]  /*8940*/  HMMA.16816.F32.BF16 R60, R8, R34, R92 ;  /* 0x00000022083c723c */ /* 0x000fe2000004185c */
[----:B--2---:R-:W-:Y:S01]  /*8950*/  F2FP.BF16.PACK_AB R6, R75, R146 ;  /* 0x000000924b06723e */ /* 0x004fe200000010ff */
[----:B------:R-:W2:Y:S01]  /*8960*/  LDSM.16.MT88.4 R92, [R185+0x7800] ;  /* 0x00780000b95c783b */ /* 0x000ea20000004200 */
[----:B-1----:R-:W-:Y:S01]  /*8970*/  SHF.R.U32.HI R7, RZ, 0x10, R4 ;  /* 0x00000010ff077819 */ /* 0x002fe20000011604 */
[----:B------:R-:W-:Y:S01]  /*8980*/  HSET2.LE.AND R4, R14, R172, PT ;  /* 0x000000ac0e047233 */ /* 0x000fe20003803000 */
[----:B------:R-:W-:-:S02]  /*8990*/  PRMT R13, R16, 0x5410, R13 ;  /* 0x00005410100d7816 */ /* 0x000fc4000000000d */
[----:B------:R-:W-:Y:S02]  /*89a0*/  LOP3.LUT R7, R7, 0xff, RZ, 0xc0, !PT ;  /* 0x000000ff07077812 */ /* 0x000fe400078ec0ff */
[----:B------:R-:W-:Y:S02]  /*89b0*/  LOP3.LUT R14, R4, R6, RZ, 0xc0, !PT ;  /* 0x00000006040e7212 */ /* 0x000fe400078ec0ff */
[----:B----4-:R-:W-:Y:S02]  /*89c0*/  PRMT R12, R17, 0x5410, R18 ;  /* 0x00005410110c7816 */ /* 0x010fe40000000012 */
[----:B------:R-:W-:Y:S01]  /*89d0*/  PRMT R15, R7, 0x5410, R15 ;  /* 0x00005410070f7816 */ /* 0x000fe2000000000f */
[--C-:B------:R-:W-:Y:S01]  /*89e0*/  HSET2.LE.AND R7, R13, R172.reuse, PT ;  /* 0x000000ac0d077233 */ /* 0x100fe20003803000 */
[----:B---3--:R-:W-:Y:S01]  /*89f0*/  F2FP.BF16.PACK_AB R6, R47, R69 ;  /* 0x000000452f06723e */ /* 0x008fe200000010ff */
[--C-:B------:R-:W-:Y:S01]  /*8a00*/  HSET2.LE.AND R4, R12, R172.reuse, PT ;  /* 0x000000ac0c047233 */ /* 0x100fe20003803000 */
[----:B------:R-:W-:Y:S01]  /*8a10*/  F2FP.BF16.PACK_AB R12, R150, R155 ;  /* 0x0000009b960c723e */ /* 0x000fe200000010ff */
[----:B------:R-:W-:Y:S01]  /*8a20*/  HSET2.LE.AND R13, R15, R172, PT ;  /* 0x000000ac0f0d7233 */ /* 0x000fe20003803000 */
[----:B-----5:R-:W-:-:S02]  /*8a30*/  F2FP.BF16.PACK_AB R16, R44, R74 ;  /* 0x0000004a2c10723e */ /* 0x020fc400000010ff */
[----:B------:R-:W-:Y:S01]  /*8a40*/  LOP3.LUT R15, R4, R6, RZ, 0xc0, !PT ;  /* 0x00000006040f7212 */ /* 0x000fe200078ec0ff */
[----:B------:R-:W-:Y:S01]  /*8a50*/  FFMA.FTZ R4, R156, c[0x0][0x23c], -R5 ;  /* 0x00008f009c047a23 */ /* 0x000fe20000010805 */
[----:B------:R-:W-:Y:S01]  /*8a60*/  LOP3.LUT R12, R7, R12, RZ, 0xc0, !PT ;  /* 0x0000000c070c7212 */ /* 0x000fe200078ec0ff */
[----:B------:R-:W-:Y:S01]  /*8a70*/  FFMA.FTZ R7, R159, c[0x0][0x23c], -R3 ;  /* 0x00008f009f077a23 */ /* 0x000fe20000010803 */
[----:B------:R-:W-:Y:S01]  /*8a80*/  LOP3.LUT R13, R13, R16, RZ, 0xc0, !PT ;  /* 0x000000100d0d7212 */ /* 0x000fe200078ec0ff */
[----:B------:R1:W-:Y:S06]  /*8a90*/  MUFU.EX2 R43, R4 ;  /* 0x00000004002b7308 */ /* 0x0003ec0000000800 */
[C---:B------:R-:W-:Y:S08]  /*8aa0*/  HMMA.16816.F32.BF16 R76, R12.reuse, R28, R76 ;  /* 0x0000001c0c4c723c */ /* 0x040ff0000004184c */
[----:B------:R-:W-:Y:S01]  /*8ab0*/  HMMA.16816.F32.BF16 R56, R12, R26, R56 ;  /* 0x0000001a0c38723c */ /* 0x000fe20000041838 */
[----:B------:R-:W-:Y:S01]  /*8ac0*/  MUFU.EX2 R27, R7 ;  /* 0x00000007001b7308 */ /* 0x000fe20000000800 */
[----:B-1----:R-:W-:-:S06]  /*8ad0*/  FFMA.FTZ R4, R147, c[0x0][0x23c], -R5 ;  /* 0x00008f0093047a23 */ /* 0x002fcc0000010805 */
[C---:B------:R-:W-:Y:S01]  /*8ae0*/  HMMA.16816.F32.BF16 R80, R12.reuse, R24, R80 ;  /* 0x000000180c50723c */ /* 0x040fe20000041850 */
[----:B------:R1:W3:Y:S07]  /*8af0*/  MUFU.EX2 R41, R4 ;  /* 0x0000000400297308 */ /* 0x0002ee0000000800 */
[C---:B------:R-:W-:Y:S08]  /*8b00*/  HMMA.16816.F32.BF16 R128, R12.reuse, R32, R136 ;  /* 0x000000200c80723c */ /* 0x040ff00000041888 */
        /* <DEDUP_REMOVED lines=9> */
[----:B------:R-:W1:Y:S01]  /*8ba0*/  LDSM.16.MT88.4 R12, [R187+0x7800] ;  /* 0x00780000bb0c783b */ /* 0x000e620000004200 */
[----:B----4-:R-:W-:-:S05]  /*8bb0*/  IMAD.WIDE.U32 R4, R4, -0x2daee0ad, RZ ;  /* 0xd2511f5304047825 */ /* 0x010fca00078e00ff */
[----:B------:R-:W-:Y:S02]  /*8bc0*/  LOP3.LUT R6, R5, UR18, R40, 0x96, !PT ;  /* 0x0000001205067c12 */ /* 0x000fe4000f8e9628 */
[C---:B------:R-:W-:Y:S01]  /*8bd0*/  LOP3.LUT R10, R4.reuse, 0xffff, RZ, 0xc0, !PT ;  /* 0x0000ffff040a7812 */ /* 0x040fe200078ec0ff */
[----:B------:R-:W-:Y:S01]  /*8be0*/  FFMA.FTZ R5, R153, c[0x0][0x23c], -R3 ;  /* 0x00008f0099057a23 */ /* 0x000fe20000010803 */
[----:B------:R-:W-:Y:S02]  /*8bf0*/  LOP3.LUT R17, R4, 0xff, RZ, 0xc0, !PT ;  /* 0x000000ff04117812 */ /* 0x000fe400078ec0ff */
[--C-:B------:R-:W-:Y:S01]  /*8c00*/  SHF.R.U32.HI R11, RZ, 0x10, R4.reuse ;  /* 0x00000010ff0b7819 */ /* 0x100fe20000011604 */
[----:B------:R4:W1:Y:S01]  /*8c10*/  MUFU.EX2 R26, R5 ;  /* 0x00000005001a7308 */ /* 0x0008620000000800 */
[----:B------:R-:W-:Y:S02]  /*8c20*/  SHF.R.U32.HI R16, RZ, 0x18, R4 ;  /* 0x00000018ff107819 */ /* 0x000fe40000011604 */
[----:B------:R-:W-:-:S02]  /*8c30*/  LOP3.LUT R4, R6, 0xffff, RZ, 0xc0, !PT ;  /* 0x0000ffff06047812 */ /* 0x000fc400078ec0ff */
[----:B------:R-:W-:Y:S02]  /*8c40*/  LOP3.LUT R9, R6, 0xff, RZ, 0xc0, !PT ;  /* 0x000000ff06097812 */ /* 0x000fe400078ec0ff */
[--C-:B------:R-:W-:Y:S02]  /*8c50*/  SHF.R.U32.HI R7, RZ, 0x10, R6.reuse ;  /* 0x00000010ff077819 */ /* 0x100fe40000011606 */
[----:B------:R-:W-:Y:S02]  /*8c60*/  SHF.R.U32.HI R8, RZ, 0x18, R6 ;  /* 0x00000018ff087819 */ /* 0x000fe40000011606 */
[----:B------:R-:W-:Y:S02]  /*8c70*/  SHF.R.U32.HI R6, RZ, 0x8, R10 ;  /* 0x00000008ff067819 */ /* 0x000fe4000001160a */
[----:B------:R-:W-:Y:S02]  /*8c80*/  SHF.R.U32.HI R4, RZ, 0x8, R4 ;  /* 0x00000008ff047819 */ /* 0x000fe40000011604 */
[----:B------:R-:W-:Y:S01]  /*8c90*/  LOP3.LUT R10, R11, 0xff, RZ, 0xc0, !PT ;  /* 0x000000ff0b0a7812 */ /* 0x000fe200078ec0ff */
[----:B----4-:R-:W-:-:S03]  /*8ca0*/  FFMA.FTZ R5, R149, c[0x0][0x23c], -R3 ;  /* 0x00008f0095057a23 */ /* 0x010fc60000010803 */
[----:B------:R-:W-:Y:S01]  /*8cb0*/  PRMT R10, R10, 0x5410, R16 ;  /* 0x000054100a0a7816 */ /* 0x000fe20000000010 */
[----:B------:R4:W-:Y:S02]  /*8cc0*/  MUFU.EX2 R25, R5 ;  /* 0x0000000500197308 */ /* 0x0009e40000000800 */
[----:B----4-:R-:W-:Y:S02]  /*8cd0*/  LOP3.LUT R5, R7, 0xff, RZ, 0xc0, !PT ;  /* 0x000000ff07057812 */ /* 0x010fe400078ec0ff */
[----:B------:R-:W-:Y:S01]  /*8ce0*/  PRMT R7, R17, 0x5410, R6 ;  /* 0x0000541011077816 */ /* 0x000fe20000000006 */
[----:B------:R-:W-:Y:S01]  /*8cf0*/  FFMA.FTZ R6, R151, c[0x0][0x23c], -R3 ;  /* 0x00008f0097067a23 */ /* 0x000fe20000010803 */
[----:B------:R-:W-:Y:S01]  /*8d00*/  PRMT R3, R9, 0x5410, R4 ;  /* 0x0000541009037816 */ /* 0x000fe20000000004 */
[----:B------:R-:W-:Y:S01]  /*8d10*/  FFMA.FTZ R9, R169, c[0x0][0x23c], -R0 ;  /* 0x00008f00a9097a23 */ /* 0x000fe20000010800 */
[----:B------:R-:W-:Y:S01]  /*8d20*/  PRMT R5, R5, 0x5410, R8 ;  /* 0x0000541005057816 */ /* 0x000fe20000000008 */
[----:B------:R1:W4:Y:S01]  /*8d30*/  MUFU.EX2 R24, R6 ;  /* 0x0000000600187308 */ /* 0x0003220000000800 */
[----:B---3--:R-:W-:Y:S01]  /*8d40*/  F2FP.BF16.PACK_AB R4, R41, R43 ;  /* 0x0000002b2904723e */ /* 0x008fe200000010ff */
[--C-:B------:R-:W-:Y:S01]  /*8d50*/  HSET2.LE.AND R3, R3, R172.reuse, PT ;  /* 0x000000ac03037233 */ /* 0x100fe20003803000 */
[----:B-----5:R-:W-:Y:S01]  /*8d60*/  F2FP.BF16.PACK_AB R8, R28, R29 ;  /* 0x0000001d1c08723e */ /* 0x020fe200000010ff */
[----:B------:R-:W-:-:S02]  /*8d70*/  HSET2.LE.AND R5, R5, R172, PT ;  /* 0x000000ac05057233 */ /* 0x000fc40003803000 */
[--C-:B------:R-:W-:Y:S01]  /*8d80*/  HSET2.LE.AND R7, R7, R172.reuse, PT ;  /* 0x000000ac07077233 */ /* 0x100fe20003803000 */
[----:B------:R-:W-:Y:S01]  /*8d90*/  LOP3.LUT R136, R3, R4, RZ, 0xc0, !PT ;  /* 0x0000000403887212 */ /* 0x000fe200078ec0ff */
[----:B------:R-:W-:Y:S01]  /*8da0*/  HSET2.LE.AND R3, R10, R172, PT ;  /* 0x000000ac0a037233 */ /* 0x000fe20003803000 */
[----:B------:R-:W-:Y:S02]  /*8db0*/  MUFU.EX2 R23, R9 ;  /* 0x0000000900177308 */ /* 0x000fe40000000800 */
[----:B------:R-:W-:Y:S02]  /*8dc0*/  LOP3.LUT R138, R7, R8, RZ, 0xc0, !PT ;  /* 0x00000008078a7212 */ /* 0x000fe400078ec0ff */
[----:B-1----:R-:W-:Y:S02]  /*8dd0*/  F2FP.BF16.PACK_AB R6, R26, R27 ;  /* 0x0000001b1a06723e */ /* 0x002fe400000010ff */
[----:B----4-:R-:W-:Y:S02]  /*8de0*/  F2FP.BF16.PACK_AB R4, R24, R25 ;  /* 0x000000191804723e */ /* 0x010fe400000010ff */
[----:B------:R-:W-:Y:S01]  /*8df0*/  LOP3.LUT R137, R5, R6, RZ, 0xc0, !PT ;  /* 0x0000000605897212 */ /* 0x000fe200078ec0ff */
[--C-:B------:R-:W-:Y:S01]  /*8e00*/  FFMA.FTZ R5, R168, c[0x0][0x23c], -R0.reuse ;  /* 0x00008f00a8057a23 */ /* 0x100fe20000010800 */
[----:B------:R-:W-:Y:S01]  /*8e10*/  LOP3.LUT R139, R3, R4, RZ, 0xc0, !PT ;  /* 0x00000004038b7212 */ /* 0x000fe200078ec0ff */
[----:B------:R-:W-:-:S02]  /*8e20*/  FFMA.FTZ R3, R163, c[0x0][0x23c], -R0 ;  /* 0x00008f00a3037a23 */ /* 0x000fc40000010800 */
[----:B------:R-:W-:Y:S01]  /*8e30*/  FFMA.FTZ R0, R161, c[0x0][0x23c], -R0 ;  /* 0x00008f00a1007a23 */ /* 0x000fe20000010800 */
[----:B------:R-:W-:Y:S03]  /*8e40*/  MUFU.EX2 R21, R5 ;  /* 0x0000000500157308 */ /* 0x000fe60000000800 */
[C---:B--2---:R-:W-:Y:S05]  /*8e50*/  HMMA.16816.F32.BF16 R84, R136.reuse, R92, R84 ;  /* 0x0000005c8854723c */ /* 0x044fea0000041854 */
[----:B------:R1:W-:Y:S03]  /*8e60*/  MUFU.EX2 R20, R0 ;  /* 0x0000000000147308 */ /* 0x0003e60000000800 */
[C---:B------:R-:W-:Y:S05]  /*8e70*/  HMMA.16816.F32.BF16 R88, R136.reuse, R94, R88 ;  /* 0x0000005e8858723c */ /* 0x040fea0000041858 */
[----:B------:R2:W-:Y:S03]  /*8e80*/  MUFU.EX2 R22, R3 ;  /* 0x0000000300167308 */ /* 0x0005e60000000800 */
[----:B------:R-:W-:Y:S01]  /*8e90*/  HMMA.16816.F32.BF16 R100, R136, R108, R100 ;  /* 0x0000006c8864723c */ /* 0x000fe20000041864 */
[----:B-1----:R-:W-:-:S07]  /*8ea0*/  LOP3.LUT R0, R19, UR8, R68, 0x96, !PT ;  /* 0x0000000813007c12 */ /* 0x002fce000f8e9644 */
[----:B------:R-:W-:Y:S01]  /*8eb0*/  HMMA.16816.F32.BF16 R104, R136, R110, R104 ;  /* 0x0000006e8868723c */ /* 0x000fe20000041868 */
[----:B------:R-:W-:-:S04]  /*8ec0*/  IMAD.WIDE.U32 R4, R0, -0x2daee0ad, RZ ;  /* 0xd2511f5300047825 */ /* 0x000fc800078e00ff */
[----:B--2---:R-:W-:Y:S01]  /*8ed0*/  FFMA.FTZ R3, R171, c[0x0][0x23c], -R2 ;  /* 0x00008f00ab037a23 */ /* 0x004fe20000010802 */
[----:B------:R-:W-:Y:S02]  /*8ee0*/  LOP3.LUT R0, R5, UR18, R46, 0x96, !PT ;  /* 0x0000001205007c12 */ /* 0x000fe4000f8e962e */
[C---:B------:R-:W-:Y:S01]  /*8ef0*/  HMMA.16816.F32.BF16 R116, R136.reuse, R124, R116 ;  /* 0x0000007c8874723c */ /* 0x040fe20000041874 */
[C---:B------:R-:W-:Y:S01]  /*8f00*/  LOP3.LUT R6, R4.reuse, 0xffff, RZ, 0xc0, !PT ;  /* 0x0000ffff04067812 */ /* 0x040fe200078ec0ff */
[----:B------:R1:W-:Y:S01]  /*8f10*/  MUFU.EX2 R19, R3 ;  /* 0x0000000300137308 */ /* 0x0003e20000000800 */
[----:B------:R-:W-:Y:S02]  /*8f20*/  LOP3.LUT R10, R4, 0xff, RZ, 0xc0, !PT ;  /* 0x000000ff040a7812 */ /* 0x000fe400078ec0ff */
[--C-:B------:R-:W-:Y:S02]  /*8f30*/  SHF.R.U32.HI R5, RZ, 0x10, R4.reuse ;  /* 0x00000010ff057819 */ /* 0x100fe40000011604 */
[----:B------:R-:W-:Y:S01]  /*8f40*/  SHF.R.U32.HI R11, RZ, 0x18, R4 ;  /* 0x00000018ff0b7819 */ /* 0x000fe20000011604 */
[----:B------:R-:W-:Y:S01]  /*8f50*/  FFMA.FTZ R4, R170, c[0x0][0x23c], -R2 ;  /* 0x00008f00aa047a23 */ /* 0x000fe20000010802 */
[----:B------:R-:W-:Y:S01]  /*8f60*/  SHF.R.U32.HI R6, RZ, 0x8, R6 ;  /* 0x00000008ff067819 */ /* 0x000fe20000011606 */
[----:B------:R-:W-:Y:S01]  /*8f70*/  HMMA.16816.F32.BF16 R120, R136, R126, R120 ;  /* 0x0000007e8878723c */ /* 0x000fe20000041878 */
[----:B------:R-:W-:Y:S01]  /*8f80*/  LOP3.LUT R9, R5, 0xff, RZ, 0xc0, !PT ;  /* 0x000000ff05097812 */ /* 0x000fe200078ec0ff */
[----:B------:R-:W-:Y:S01]  /*8f90*/  MUFU.EX2 R16, R4 ;  /* 0x0000000400107308 */ /* 0x000fe20000000800 */
[----:B------:R-:W-:-:S02]  /*8fa0*/  LOP3.LUT R8, R0, 0xff, RZ, 0xc0, !PT ;  /* 0x000000ff00087812 */ /* 0x000fc400078ec0ff */
[----:B------:R-:W-:Y:S01]  /*8fb0*/  SHF.R.U32.HI R7, RZ, 0x18, R0 ;  /* 0x00000018ff077819 */ /* 0x000fe20000011600 */
[--C-:B-1----:R-:W-:Y:S02]  /*8fc0*/  FFMA.FTZ R3, R165, c[0x0][0x23c], -R2.reuse ;  /* 0x00008f00a5037a23 */ /* 0x102fe40000010802 */
[C---:B------:R-:W-:Y:S02]  /*8fd0*/  HMMA.16816.F32.BF16 R132, R136.reuse, R12, R132 ;  /* 0x0000000c8884723c */ /* 0x040fe40000041884 */
[----:B------:R1:W-:Y:S06]  /*8fe0*/  MUFU.EX2 R18, R3 ;  /* 0x0000000300127308 */ /* 0x0003ec0000000800 */
[----:B------:R-:W-:Y:S01]  /*8ff0*/  HMMA.16816.F32.BF16 R136, R136, R14, R60 ;  /* 0x0000000e8888723c */ /* 0x000fe2000004183c */
[----:B-1----:R-:W-:Y:S01]  /*9000*/  FFMA.FTZ R3, R166, c[0x0][0x23c], -R2 ;  /* 0x00008f00a6037a23 */ /* 0x002fe20000010802 */
[----:B------:R-:W-:-:S03]  /*9010*/  LOP3.LUT R2, R0, 0xffff, RZ, 0xc0, !PT ;  /* 0x0000ffff00027812 */ /* 0x000fc600078ec0ff */
[----:B------:R1:W2:Y:S01]  /*9020*/  MUFU.EX2 R17, R3 ;  /* 0x0000000300117308 */ /* 0x0002a20000000800 */
[----:B------:R-:W-:Y:S02]  /*9030*/  SHF.R.U32.HI R5, RZ, 0x8, R2 ;  /* 0x00000008ff057819 */ /* 0x000fe40000011602 */
[----:B------:R-:W-:Y:S02]  /*9040*/  PRMT R2, R9, 0x5410, R11 ;  /* 0x0000541009027816 */ /* 0x000fe4000000000b */
[----:B------:R-:W-:-:S05]  /*9050*/  PRMT R5, R8, 0x5410, R5 ;  /* 0x0000541008057816 */ /* 0x000fca0000000005 */
[--C-:B------:R-:W-:Y:S01]  /*9060*/  HSET2.LE.AND R5, R5, R172.reuse, PT ;  /* 0x000000ac05057233 */ /* 0x100fe20003803000 */
[----:B-1----:R-:W-:Y:S02]  /*9070*/  SHF.R.U32.HI R3, RZ, 0x10, R0 ;  /* 0x00000010ff037819 */ /* 0x002fe40000011600 */
[----:B------:R-:W-:Y:S02]  /*9080*/  PRMT R0, R10, 0x5410, R6 ;  /* 0x000054100a007816 */ /* 0x000fe40000000006 */
[----:B------:R-:W-:Y:S02]  /*9090*/  LOP3.LUT R3, R3, 0xff, RZ, 0xc0, !PT ;  /* 0x000000ff03037812 */ /* 0x000fe400078ec0ff */
[----:B--2---:R-:W-:Y:S01]  /*90a0*/  F2FP.BF16.PACK_AB R4, R17, R18 ;  /* 0x000000121104723e */ /* 0x004fe200000010ff */
[--C-:B------:R-:W-:Y:S01]  /*90b0*/  HSET2.LE.AND R0, R0, R172.reuse, PT ;  /* 0x000000ac00007233 */ /* 0x100fe20003803000 */
[----:B------:R-:W-:Y:S01]  /*90c0*/  PRMT R7, R3, 0x5410, R7 ;  /* 0x0000541003077816 */ /* 0x000fe20000000007 */
[----:B------:R-:W-:Y:S01]  /*90d0*/  HSET2.LE.AND R3, R2, R172, PT ;  /* 0x000000ac02037233 */ /* 0x000fe20003803000 */
[----:B------:R-:W-:-:S02]  /*90e0*/  F2FP.BF16.PACK_AB R2, R20, R22 ;  /* 0x000000161402723e */ /* 0x000fc400000010ff */
[----:B------:R-:W-:Y:S01]  /*90f0*/  F2FP.BF16.PACK_AB R6, R21, R23 ;  /* 0x000000171506723e */ /* 0x000fe200000010ff */
[----:B------:R-:W-:Y:S01]  /*9100*/  HSET2.LE.AND R7, R7, R172, PT ;  /* 0x000000ac07077233 */ /* 0x000fe20003803000 */
[----:B------:R-:W-:Y:S01]  /*9110*/  LOP3.LUT R142, R0, R2, RZ, 0xc0, !PT ;  /* 0x00000002008e7212 */ /* 0x000fe200078ec0ff */
[----:B------:R-:W-:Y:S01]  /*9120*/  FADD.FTZ R2, R245, R240 ;  /* 0x000000f0f5027221 */ /* 0x000fe20000010000 */
[----:B------:R-:W-:Y:S02]  /*9130*/  F2FP.BF16.PACK_AB R0, R16, R19 ;  /* 0x000000131000723e */ /* 0x000fe400000010ff */
[----:B------:R-:W-:Y:S01]  /*9140*/  LOP3.LUT R143, R3, R4, RZ, 0xc0, !PT ;  /* 0x00000004038f7212 */ /* 0x000fe200078ec0ff */
[----:B------:R-:W-:Y:S01]  /*9150*/  FADD.FTZ R3, R223, R220 ;  /* 0x000000dcdf037221 */ /* 0x000fe20000010000 */
[----:B------:R-:W-:Y:S01]  /*9160*/  LOP3.LUT R141, R7, R0, RZ, 0xc0, !PT ;  /* 0x00000000078d7212 */ /* 0x000fe200078ec0ff */
[----:B------:R-:W-:Y:S01]  /*9170*/  FADD.FTZ R0, R233, R232 ;  /* 0x000000e8e9007221 */ /* 0x000fe20000010000 */
[----:B------:R-:W-:Y:S01]  /*9180*/  LOP3.LUT R140, R5, R6, RZ, 0xc0, !PT ;  /* 0x00000006058c7212 */ /* 0x000fe200078ec0ff */
        /* <DEDUP_REMOVED lines=72> */
[----:B------:R-:W-:Y:S01]  /*9610*/  UIADD3 UR4, UR32, -0x2, URZ ;  /* 0xfffffffe20047890 */ /* 0x000fe2000fffe03f */
[----:B------:R-:W-:-:S04]  /*9620*/  DEPBAR.LE SB0, 0x0 ;  /* 0x000080000000791a */ /* 0x000fc80000000000 */
[----:B------:R-:W-:Y:S01]  /*9630*/  USHF.R.S32.HI UR5, URZ, 0x1f, UR4 ;  /* 0x0000001f3f057899 */ /* 0x000fe20008011404 */
[----:B------:R-:W-:Y:S01]  /*9640*/  IMAD.U32 R2, RZ, RZ, UR4 ;  /* 0x00000004ff027e24 */ /* 0x000fe2000f8e00ff */
[----:B------:R-:W-:Y:S01]  /*9650*/  UIMAD UR4, UR22, UR4, URZ ;  /* 0x00000004160472a4 */ /* 0x000fe2000f8e023f */
[----:B------:R-:W-:Y:S01]  /*9660*/  IMAD.MOV.U32 R14, RZ, RZ, c[0x0][0x1a4] ;  /* 0x00006900ff0e7624 */ /* 0x000fe200078e00ff */
[----:B------:R-:W-:Y:S01]  /*9670*/  UIADD3 UR35, UR32, -0x2, URZ ;  /* 0xfffffffe20237890 */ /* 0x000fe2000fffe03f */
[----:B------:R-:W-:Y:S01]  /*9680*/  IMAD.WIDE.U32 R6, R246, c[0x0][0x1a0], RZ ;  /* 0x00006800f6067a25 */ /* 0x000fe200078e00ff */
[----:B------:R-:W-:Y:S01]  /*9690*/  UIMAD UR4, UR5, UR23, UR4 ;  /* 0x00000017050472a4 */ /* 0x000fe2000f8e0204 */
[----:B------:R-:W-:Y:S01]  /*96a0*/  LOP3.LUT R0, R0, 0xfffffff7, RZ, 0xc0, !PT ;  /* 0xfffffff700007812 */ /* 0x000fe200078ec0ff */
[----:B------:R-:W-:Y:S01]  /*96b0*/  UISETP.GT.AND UP0, UPT, UR35, UR19, UPT ;  /* 0x000000132300728c */ /* 0x000fe2000bf04270 */
[----:B------:R-:W-:Y:S01]  /*96c0*/  IMAD.SHL.U32 R13, R14, 0x20, RZ ;  /* 0x000000200e0d7824 */ /* 0x000fe200078e00ff */
[----:B------:R-:W-:Y:S01]  /*96d0*/  BAR.SYNC.DEFER_BLOCKING 0x0 ;  /* 0x0000000000007b1d */ /* 0x000fe20000010000 */
[----:B--2---:R-:W-:Y:S01]  /*96e0*/  ISETP.GE.AND P2, PT, R144, c[0x0][0x220], PT ;  /* 0x0000880090007a0c */ /* 0x004fe20003f46270 */
[----:B---3--:R-:W-:-:S03]  /*96f0*/  IMAD.WIDE.U32 R2, R2, UR23, R156 ;  /* 0x0000001702027c25 */ /* 0x008fc6000f8e009c */
[----:B------:R-:W-:Y:S02]  /*9700*/  P2R R68, PR, RZ, 0x4 ;  /* 0x00000004ff447803 */ /* 0x000fe40000000000 */
[----:B------:R-:W-:-:S07]  /*9710*/  IADD3 R3, R3, UR4, RZ ;  /* 0x0000000403037c10 */ /* 0x000fce000fffe0ff */
[C---:B------:R-:W-:Y:S01]  /*9720*/  @!P2 IADD3 R5, P0, R2.reuse, R6, RZ ;  /* 0x000000060205a210 */ /* 0x040fe20007f1e0ff */
[----:B------:R-:W-:Y:S01]  /*9730*/  @!P2 IMAD.MOV.U32 R12, RZ, RZ, 0x30 ;  /* 0x00000030ff0ca424 */ /* 0x000fe200078e00ff */
[C---:B------:R-:W-:Y:S01]  /*9740*/  @!P2 IADD3 R4, P1, R2.reuse, UR25, RZ ;  /* 0x000000190204ac10 */ /* 0x040fe2000ff3e0ff */
[----:B------:R-:W-:Y:S01]  /*9750*/  @P2 STS.128 [R211+0x6000], RZ ;  /* 0x006000ffd3002388 */ /* 0x000fe20000000c00 */
[C---:B------:R-:W-:Y:S02]  /*9760*/  @!P2 IADD3.X R13, R3.reuse, R7, R13, P0, !PT ;  /* 0x00000007030da210 */ /* 0x040fe400007fe40d */
[----:B------:R-:W-:Y:S02]  /*9770*/  @!P2 IADD3.X R7, R3, UR24, RZ, P1, !PT ;  /* 0x000000180307ac10 */ /* 0x000fe40008ffe4ff */
[----:B------:R-:W-:Y:S02]  /*9780*/  @!P2 LEA R10, P3, R2, c[0x0][0x170], 0x1 ;  /* 0x00005c00020aaa11 */ /* 0x000fe400078608ff */
[----:B------:R-:W-:-:S02]  /*9790*/  @!P2 LEA R8, P1, R4, c[0x0][0x170], 0x1 ;  /* 0x00005c000408aa11 */ /* 0x000fc400078208ff */
[--C-:B------:R-:W-:Y:S01]  /*97a0*/  @!P2 LEA.HI.X R11, R2, c[0x0][0x174], R3.reuse, 0x1, P3 ;  /* 0x00005d00020baa11 */ /* 0x100fe200018f0c03 */
[----:B------:R-:W-:Y:S01]  /*97b0*/  @!P2 IMAD.WIDE.U32 R2, R12, c[0x0][0x1a0], R2 ;  /* 0x000068000c02aa25 */ /* 0x000fe200078e0002 */
[----:B------:R-:W-:Y:S02]  /*97c0*/  @!P2 LEA.HI.X R9, R4, c[0x0][0x174], R7, 0x1, P1 ;  /* 0x00005d000409aa11 */ /* 0x000fe400008f0c07 */
[C---:B------:R-:W-:Y:S01]  /*97d0*/  @!P2 LEA R6, P0, R5.reuse, c[0x0][0x170], 0x1 ;  /* 0x00005c000506aa11 */ /* 0x040fe200078008ff */
[----:B------:R-:W-:Y:S01]  /*97e0*/  @!P2 IMAD R4, R14, 0x30, RZ ;  /* 0x000000300e04a824 */ /* 0x000fe200078e02ff */
[----:B------:R-:W-:Y:S01]  /*97f0*/  @!PT LDS RZ, [RZ] ;  /* 0x00000000fffff984 */ /* 0x000fe20000000800 */
[----:B------:R-:W-:Y:S01]  /*9800*/  @!PT LDS RZ, [RZ] ;  /* 0x00000000fffff984 */ /* 0x000fe20000000800 */
[----:B------:R-:W-:Y:S01]  /*9810*/  @!PT LDS RZ, [RZ] ;  /* 0x00000000fffff984 */ /* 0x000fe20000000800 */
[----:B------:R2:W-:Y:S02]  /*9820*/  @!P2 LDGSTS.E.BYPASS.LTC128B.128 [R211+0x6000], [R10.64] ;  /* 0x060000000ad3afae */ /* 0x0005e4000b901d5c */
        /* <DEDUP_REMOVED lines=8> */
[----:B------:R2:W-:Y:S01]  /*98b0*/  @!P2 LDGSTS.E.BYPASS.LTC128B.128 [R211+0x6800], [R8.64] ;  /* 0x0680000008d3afae */ /* 0x0005e2000b901d5c */
[----:B------:R-:W-:-:S03]  /*98c0*/  IMAD.U32 R2, RZ, RZ, UR35 ;  /* 0x00000023ff027e24 */ /* 0x000fc6000f8e00ff */
[----:B------:R-:W-:Y:S01]  /*98d0*/  @P2 STS.128 [R211+0x7000], RZ ;  /* 0x007000ffd3002388 */ /* 0x000fe20000000c00 */
[----:B------:R-:W-:-:S03]  /*98e0*/  IMAD R2, R2, 0x40, R252 ;  /* 0x0000004002027824 */ /* 0x000fc600078e02fc */
[----:B------:R-:W-:Y:S01]  /*98f0*/  @!PT LDS RZ, [RZ] ;  /* 0x00000000fffff984 */ /* 0x000fe20000000800 */
[----:B------:R-:W-:Y:S01]  /*9900*/  @!PT LDS RZ, [RZ] ;  /* 0x00000000fffff984 */ /* 0x000fe20000000800 */
[----:B------:R-:W-:Y:S01]  /*9910*/  @!PT LDS RZ, [RZ] ;  /* 0x00000000fffff984 */ /* 0x000fe20000000800 */
[----:B------:R3:W-:Y:S01]  /*9920*/  @!P2 LDGSTS.E.BYPASS.LTC128B.128 [R211+0x7000], [R6.64] ;  /* 0x0700000006d3afae */ /* 0x0007e2000b901d5c */
[--C-:B------:R-:W-:Y:S01]  /*9930*/  IMAD.IADD R3, R200, 0x1, -R2.reuse ;  /* 0x00000001c8037824 */ /* 0x100fe200078e0a02 */
[C---:B------:R-:W-:Y:S02]  /*9940*/  ISETP.GE.AND P0, PT, R2.reuse, R210, PT ;  /* 0x000000d20200720c */ /* 0x040fe40003f06270 */
[----:B------:R-:W-:Y:S01]  /*9950*/  @P2 STS.128 [R211+0x7800], RZ ;  /* 0x007800ffd3002388 */ /* 0x000fe20000000c00 */
[C---:B------:R-:W-:Y:S02]  /*9960*/  ISETP.GE.AND P5, PT, R2.reuse, R209, PT ;  /* 0x000000d10200720c */ /* 0x040fe40003fa6270 */
[----:B------:R-:W-:Y:S01]  /*9970*/  IABS R3, R3 ;  /* 0x0000000300037213 */ /* 0x000fe20000000000 */
[----:B------:R-:W-:Y:S01]  /*9980*/  @!PT LDS RZ, [RZ] ;  /* 0x00000000fffff984 */ /* 0x000fe20000000800 */
[----:B------:R-:W-:Y:S01]  /*9990*/  @!PT LDS RZ, [RZ] ;  /* 0x00000000fffff984 */ /* 0x000fe20000000800 */
[----:B------:R-:W-:Y:S01]  /*99a0*/  @!PT LDS RZ, [RZ] ;  /* 0x00000000fffff984 */ /* 0x000fe20000000800 */
[----:B------:R3:W-:Y:S01]  /*99b0*/  @!P2 LDGSTS.E.BYPASS.LTC128B.128 [R211+0x7800], [R4.64] ;  /* 0x0780000004d3afae */ /* 0x0007e2000b901d5c */
[C---:B------:R-:W-:Y:S02]  /*99c0*/  ISETP.LT.OR P0, PT, R2.reuse, R206, P0 ;  /* 0x000000ce0200720c */ /* 0x040fe40000701670 */
[----:B------:R-:W-:Y:S01]  /*99d0*/  ISETP.GE.AND P6, PT, R2, R208, PT ;  /* 0x000000d00200720c */ /* 0x000fe20003fc6270 */
[----:B------:R-:W-:Y:S04]  /*99e0*/  LDSM.16.M88.4 R16, [R191] ;  /* 0x00000000bf10783b */ /* 0x000fe80000000200 */
[----:B------:R-:W4:Y:S04]  /*99f0*/  LDSM.16.M88.4 R24, [R184+0x4800] ;  /* 0x00480000b818783b */ /* 0x000f280000000200 */
[----:B--2---:R-:W2:Y:S04]  /*9a00*/  LDSM.16.M88.4 R8, [R184+0x4000] ;  /* 0x00400000b808783b */ /* 0x004ea80000000200 */
[----:B------:R-:W-:Y:S04]  /*9a10*/  LDSM.16.M88.4 R20, [R184+0x5000] ;  /* 0x00500000b814783b */ /* 0x000fe80000000200 */
[----:B------:R-:W-:Y:S04]  /*9a20*/  LDSM.16.M88.4 R28, [R184+0x5800] ;  /* 0x00580000b81c783b */ /* 0x000fe80000000200 */
[----:B------:R-:W-:Y:S04]  /*9a30*/  LDSM.16.M88.4 R40, [R190+0x4800] ;  /* 0x00480000be28783b */ /* 0x000fe80000000200 */
[----:B---3--:R-:W3:Y:S04]  /*9a40*/  LDSM.16.M88.4 R4, [R191+0x2000] ;  /* 0x00200000bf04783b */ /* 0x008ee80000000200 */
[----:B------:R-:W-:Y:S04]  /*9a50*/  LDSM.16.M88.4 R36, [R190+0x5000] ;  /* 0x00500000be24783b */ /* 0x000fe80000000200 */
[----:B------:R-:W-:Y:S04]  /*9a60*/  LDSM.16.M88.4 R48, [R190+0x5800] ;  /* 0x00580000be30783b */ /* 0x000fe80000000200 */
[----:B------:R-:W-:Y:S04]  /*9a70*/  LDSM.16.M88.4 R44, [R190+0x4000] ;  /* 0x00400000be2c783b */ /* 0x000fe80000000200 */
[----:B------:R-:W-:Y:S01]  /*9a80*/  LDSM.16.M88.4 R12, [R194] ;  /* 0x00000000c20c783b */ /* 0x000fe20000000200 */
[C---:B----4-:R-:W-:Y:S03]  /*9a90*/  HMMA.16816.F32.BF16 R64, R16.reuse, R24, RZ ;  /* 0x000000181040723c */ /* 0x050fe600000418ff */
[----:B------:R-:W-:Y:S04]  /*9aa0*/  LDSM.16.M88.4 R32, [R195] ;  /* 0x00000000c320783b */ /* 0x000fe80000000200 */
[----:B------:R-:W0:Y:S01]  /*9ab0*/  LDGDEPBAR ;  /* 0x00000000000079af */ /* 0x000e220000000000 */
[C---:B--2---:R-:W-:Y:S08]  /*9ac0*/  HMMA.16816.F32.BF16 R164, R16.reuse, R8, RZ ;  /* 0x0000000810a4723c */ /* 0x044ff000000418ff */
[----:B------:R-:W-:Y:S08]  /*9ad0*/  HMMA.16816.F32.BF16 R212, R16, R10, RZ ;  /* 0x0000000a10d4723c */ /* 0x000ff000000418ff */
[C---:B---3--:R-:W-:Y:S08]  /*9ae0*/  HMMA.16816.F32.BF16 R56, R4.reuse, R8, RZ ;  /* 0x000000080438723c */ /* 0x048ff000000418ff */
[C---:B------:R-:W-:Y:S01]  /*9af0*/  HMMA.16816.F32.BF16 R160, R4.reuse, R10, RZ ;  /* 0x0000000a04a0723c */ /* 0x040fe200000418ff */
[----:B------:R-:W2:Y:S07]  /*9b00*/  LDSM.16.M88.4 R8, [R194+0x2000] ;  /* 0x00200000c208783b */ /* 0x000eae0000000200 */
[C---:B------:R-:W-:Y:S08]  /*9b10*/  HMMA.16816.F32.BF16 R152, R4.reuse, R26, RZ ;  /* 0x0000001a0498723c */ /* 0x040ff000000418ff */
[C---:B------:R-:W-:Y:S08]  /*9b20*/  HMMA.16816.F32.BF16 R144, R4.reuse, R22, RZ ;  /* 0x000000160490723c */ /* 0x040ff000000418ff */
[C---:B------:R-:W-:Y:S08]  /*9b30*/  HMMA.16816.F32.BF16 R52, R4.reuse, R30, RZ ;  /* 0x0000001e0434723c */ /* 0x040ff000000418ff */
[----:B------:R-:W-:Y:S08]  /*9b40*/  HMMA.16816.F32.BF16 R156, R4, R24, RZ ;  /* 0x00000018049c723c */ /* 0x000ff000000418ff */
[----:B------:R-:W-:Y:S08]  /*9b50*/  HMMA.16816.F32.BF16 R180, R16, R26, RZ ;  /* 0x0000001a10b4723c */ /* 0x000ff000000418ff */
[C---:B------:R-:W-:Y:S08]  /*9b60*/  HMMA.16816.F32.BF16 R148, R4.reuse, R20, RZ ;  /* 0x000000140494723c */ /* 0x040ff000000418ff */
[----:B------:R-:W-:Y:S01]  /*9b70*/  HMMA.16816.F32.BF16 R76, R4, R28, RZ ;  /* 0x0000001c044c723c */ /* 0x000fe200000418ff */
[----:B------:R-:W3:Y:S07]  /*9b80*/  LDSM.16.M88.4 R4, [R192+0x2000] ;  /* 0x00200000c004783b */ /* 0x000eee0000000200 */
[C---:B------:R-:W-:Y:S08]  /*9b90*/  HMMA.16816.F32.BF16 R24, R16.reuse, R20, RZ ;  /* 0x000000141018723c */ /* 0x040ff000000418ff */
[----:B------:R-:W-:Y:S01]  /*9ba0*/  HMMA.16816.F32.BF16 R176, R16, R22, RZ ;  /* 0x0000001610b0723c */ /* 0x000fe200000418ff */
[----:B------:R-:W4:Y:S07]  /*9bb0*/  LDSM.16.M88.4 R20, [R192] ;  /* 0x00000000c014783b */ /* 0x000f2e0000000200 */
[C---:B--2---:R-:W-:Y:S08]  /*9bc0*/  HMMA.16816.F32.BF16 R172, R8.reuse, R42, R152 ;  /* 0x0000002a08ac723c */ /* 0x044ff00000041898 */
[C---:B------:R-:W-:Y:S08]  /*9bd0*/  HMMA.16816.F32.BF16 R152, R8.reuse, R38, R144 ;  /* 0x000000260898723c */ /* 0x040ff00000041890 */
[C---:B------:R-:W-:Y:S08]  /*9be0*/  HMMA.16816.F32.BF16 R144, R8.reuse, R50, R52 ;  /* 0x000000320890723c */ /* 0x040ff00000041834 */
[-C--:B------:R-:W-:Y:S08]  /*9bf0*/  HMMA.16816.F32.BF16 R56, R8, R44.reuse, R56 ;  /* 0x0000002c0838723c */ /* 0x080ff00000041838 */
[----:B------:R-:W-:Y:S01]  /*9c00*/  HMMA.16816.F32.BF16 R52, R12, R44, R164 ;  /* 0x0000002c0c34723c */ /* 0x000fe200000418a4 */
[----:B------:R-:W-:Y:S07]  /*9c10*/  LDSM.16.M88.4 R164, [R196] ;  /* 0x00000000c4a4783b */ /* 0x000fee0000000200 */
[C---:B------:R-:W-:Y:S08]  /*9c20*/  HMMA.16816.F32.BF16 R60, R16.reuse, R28, RZ ;  /* 0x0000001c103c723c */ /* 0x040ff000000418ff */
[----:B------:R-:W-:Y:S01]  /*9c30*/  HMMA.16816.F32.BF16 R168, R16, R30, RZ ;  /* 0x0000001e10a8723c */ /* 0x000fe200000418ff */
[----:B------:R-:W-:Y:S04]  /*9c40*/  LDSM.16.M88.4 R16, [R193+0x2000] ;  /* 0x00200000c110783b */ /* 0x000fe80000000200 */
[----:B------:R-:W-:Y:S03]  /*9c50*/  LDSM.16.M88.4 R28, [R198] ;  /* 0x00000000c61c783b */ /* 0x000fe60000000200 */
[C---:B------:R-:W-:Y:S08]  /*9c60*/  HMMA.16816.F32.BF16 R156, R8.reuse, R40, R156 ;  /* 0x00000028089c723c */ /* 0x040ff0000004189c */
[C---:B------:R-:W-:Y:S08]  /*9c70*/  HMMA.16816.F32.BF16 R148, R8.reuse, R36, R148 ;  /* 0x000000240894723c */ /* 0x040ff00000041894 */
[C---:B------:R-:W-:Y:S08]  /*9c80*/  HMMA.16816.F32.BF16 R76, R8.reuse, R48, R76 ;  /* 0x00000030084c723c */ /* 0x040ff0000004184c */
[----:B------:R-:W-:Y:S01]  /*9c90*/  HMMA.16816.F32.BF16 R160, R8, R46, R160 ;  /* 0x0000002e08a0723c */ /* 0x000fe200000418a0 */
[----:B------:R-:W-:Y:S07]  /*9ca0*/  LDSM.16.M88.4 R8, [R193] ;  /* 0x00000000c108783b */ /* 0x000fee0000000200 */
[----:B------:R-:W-:Y:S01]  /*9cb0*/  HMMA.16816.F32.BF16 R216, R12, R36, R24 ;  /* 0x000000240cd8723c */ /* 0x000fe20000041818 */
[----:B------:R-:W2:Y:S07]  /*9cc0*/  LDSM.16.M88.4 R24, [R189] ;  /* 0x00000000bd18783b */ /* 0x000eae0000000200 */
[-C--:B---3--:R-:W-:Y:S08]  /*9cd0*/  HMMA.16816.F32.BF16 R56, R4, R32.reuse, R56 ;  /* 0x000000200438723c */ /* 0x088ff00000041838 */
[----:B----4-:R-:W-:Y:S08]  /*9ce0*/  HMMA.16816.F32.BF16 R52, R20, R32, R52 ;  /* 0x000000201434723c */ /* 0x010ff00000041834 */
[C---:B------:R-:W-:Y:S01]  /*9cf0*/  HMMA.16816.F32.BF16 R220, R12.reuse, R48, R60 ;  /* 0x000000300cdc723c */ /* 0x040fe2000004183c */
[----:B------:R-:W3:Y:S07]  /*9d00*/  LDSM.16.M88.4 R60, [R197] ;  /* 0x00000000c53c783b */ /* 0x000eee0000000200 */
[C---:B------:R-:W-:Y:S08]  /*9d10*/  HMMA.16816.F32.BF16 R44, R12.reuse, R46, R212 ;  /* 0x0000002e0c2c723c */ /* 0x040ff000000418d4 */
[C---:B------:R-:W-:Y:S08]  /*9d20*/  HMMA.16816.F32.BF16 R64, R12.reuse, R40, R64 ;  /* 0x000000280c40723c */ /* 0x040ff00000041840 */
[C---:B------:R-:W-:Y:S08]  /*9d30*/  HMMA.16816.F32.BF16 R180, R12.reuse, R42, R180 ;  /* 0x0000002a0cb4723c */ /* 0x040ff000000418b4 */
[C---:B------:R-:W-:Y:S08]  /*9d40*/  HMMA.16816.F32.BF16 R176, R12.reuse, R38, R176 ;  /* 0x000000260cb0723c */ /* 0x040ff000000418b0 */
[----:B------:R-:W-:Y:S07]  /*9d50*/  HMMA.16816.F32.BF16 R212, R12, R50, R168 ;  /* 0x000000320cd4723c */ /* 0x000fee00000418a8 */
[----:B------:R-:W-:Y:S01]  /*9d60*/  IMAD.IADD R13, R199, 0x1, -R2 ;  /* 0x00000001c70d7824 */ /* 0x000fe200078e0a02 */
[----:B--2---:R-:W-:Y:S01]  /*9d70*/  HMMA.16816.F32.BF16 R56, R16, R24, R56 ;  /* 0x000000181038723c */ /* 0x004fe20000041838 */
[----:B------:R-:W-:-:S03]  /*9d80*/  IMAD.MOV.U32 R12, RZ, RZ, R3 ;  /* 0x000000ffff0c7224 */ /* 0x000fc600078e0003 */
[----:B------:R-:W-:Y:S01]  /*9d90*/  IABS R3, R13 ;  /* 0x0000000d00037213 */ /* 0x000fe20000000000 */
[----:B------:R-:W-:Y:S01]  /*9da0*/  IMAD.IADD R13, R201, 0x1, -R2 ;  /* 0x00000001c90d7824 */ /* 0x000fe200078e0a02 */
[----:B------:R2:W4:Y:S02]  /*9db0*/  I2F R36, R12 ;  /* 0x0000000c00247306 */ /* 0x0005240000201400 */
[----:B------:R-:W-:Y:S08]  /*9dc0*/  HMMA.16816.F32.BF16 R52, R8, R24, R52 ;  /* 0x000000180834723c */ /* 0x000ff00000041834 */
[----:B------:R-:W-:Y:S01]  /*9dd0*/  HMMA.16816.F32.BF16 R156, R4, R28, R156 ;  /* 0x0000001c049c723c */ /* 0x000fe2000004189c */
[----:B--2---:R-:W-:Y:S01]  /*9de0*/  IMAD.MOV.U32 R12, RZ, RZ, R3 ;  /* 0x000000ffff0c7224 */ /* 0x004fe200078e0003 */
[----:B------:R-:W-:-:S06]  /*9df0*/  IABS R3, R13 ;  /* 0x0000000d00037213 */ /* 0x000fcc0000000000 */
[----:B---3--:R-:W-:Y:S01]  /*9e00*/  HMMA.16816.F32.BF16 R148, R4, R60, R148 ;  /* 0x0000003c0494723c */ /* 0x008fe20000041894 */
[----:B------:R2:W3:Y:S01]  /*9e10*/  I2F R25, R12 ;  /* 0x0000000c00197306 */ /* 0x0004e20000201400 */
[----:B------:R-:W-:Y:S01]  /*9e20*/  IMAD.MOV.U32 R13, RZ, RZ, R3 ;  /* 0x000000ffff0d7224 */ /* 0x000fe200078e0003 */
[----:B------:R-:W-:-:S05]  /*9e30*/  IADD3 R3, R2, 0x1, RZ ;  /* 0x0000000102037810 */ /* 0x000fca0007ffe0ff */
[C---:B------:R-:W-:Y:S01]  /*9e40*/  HMMA.16816.F32.BF16 R76, R4.reuse, R164, R76 ;  /* 0x000000a4044c723c */ /* 0x040fe2000004184c */
[C---:B------:R-:W-:Y:S01]  /*9e50*/  ISETP.GE.AND P1, PT, R3.reuse, R208, PT ;  /* 0x000000d00300720c */ /* 0x040fe20003f26270 */
[----:B------:R-:W-:Y:S01]  /*9e60*/  IMAD.IADD R14, R200, 0x1, -R3 ;  /* 0x00000001c80e7824 */ /* 0x000fe200078e0a03 */
[----:B------:R5:W-:Y:S01]  /*9e70*/  I2F R24, R13 ;  /* 0x0000000d00187306 */ /* 0x000be20000201400 */
[C---:B------:R-:W-:Y:S02]  /*9e80*/  ISETP.GE.AND P4, PT, R3.reuse, R210, PT ;  /* 0x000000d20300720c */ /* 0x040fe40003f86270 */
[C---:B------:R-:W-:Y:S02]  /*9e90*/  ISETP.LT.OR P1, PT, R3.reuse, R203, P1 ;  /* 0x000000cb0300720c */ /* 0x040fe40000f21670 */
[----:B------:R-:W-:Y:S01]  /*9ea0*/  HMMA.16816.F32.BF16 R40, R4, R34, R160 ;  /* 0x000000220428723c */ /* 0x000fe200000418a0 */
[----:B------:R-:W-:Y:S01]  /*9eb0*/  ISETP.GE.AND P3, PT, R3, R209, PT ;  /* 0x000000d10300720c */ /* 0x000fe20003f66270 */
[----:B--2---:R-:W-:Y:S01]  /*9ec0*/  IMAD.IADD R12, R205, 0x1, -R2 ;  /* 0x00000001cd0c7824 */ /* 0x004fe200078e0a02 */
[----:B------:R-:W-:-:S02]  /*9ed0*/  ISETP.LT.OR P4, PT, R3, R206, P4 ;  /* 0x000000ce0300720c */ /* 0x000fc40002781670 */
[----:B------:R-:W-:Y:S02]  /*9ee0*/  ISETP.LT.OR P2, PT, R3, R204, P3 ;  /* 0x000000cc0300720c */ /* 0x000fe40001f41670 */
[----:B------:R-:W-:Y:S01]  /*9ef0*/  IABS R12, R12 ;  /* 0x0000000c000c7213 */ /* 0x000fe20000000000 */
[C---:B------:R-:W-:Y:S03]  /*9f00*/  HMMA.16816.F32.BF16 R172, R4.reuse, R30, R172 ;  /* 0x0000001e04ac723c */ /* 0x040fe600000418ac */
[----:B------:R-:W-:Y:S01]  /*9f10*/  @P1 LOP3.LUT R0, R0, 0x8, RZ, 0xfc, !PT ;  /* 0x0000000800001812 */ /* 0x000fe200078efcff */
[----:B-----5:R-:W-:Y:S01]  /*9f20*/  IMAD.MOV.U32 R13, RZ, RZ, R12 ;  /* 0x000000ffff0d7224 */ /* 0x020fe200078e000c */
[----:B------:R-:W-:Y:S01]  /*9f30*/  IABS R12, R14 ;  /* 0x0000000e000c7213 */ /* 0x000fe20000000000 */
[----:B------:R-:W-:Y:S01]  /*9f40*/  IMAD.IADD R14, R199, 0x1, -R3 ;  /* 0x00000001c70e7824 */ /* 0x000fe200078e0a03 */
[----:B------:R-:W-:Y:S01]  /*9f50*/  LOP3.LUT R0, R0, 0xfffffffb, RZ, 0xc0, !PT ;  /* 0xfffffffb00007812 */ /* 0x000fe200078ec0ff */
[----:B------:R2:W5:Y:S01]  /*9f60*/  I2F R15, R13 ;  /* 0x0000000d000f7306 */ /* 0x0005620000201400 */
[----:B------:R-:W-:Y:S01]  /*9f70*/  HMMA.16816.F32.BF16 R152, R4, R62, R152 ;  /* 0x0000003e0498723c */ /* 0x000fe20000041898 */
[----:B------:R-:W-:-:S07]  /*9f80*/  ISETP.LT.OR P1, PT, R2, R203, P6 ;  /* 0x000000cb0200720c */ /* 0x000fce0003721670 */
[----:B------:R-:W-:Y:S01]  /*9f90*/  HMMA.16816.F32.BF16 R228, R4, R166, R144 ;  /* 0x000000a604e4723c */ /* 0x000fe20000041890 */
[----:B--2---:R-:W-:Y:S01]  /*9fa0*/  IMAD.MOV.U32 R13, RZ, RZ, R12 ;  /* 0x000000ffff0d7224 */ /* 0x004fe200078e000c */
[----:B------:R-:W-:-:S05]  /*9fb0*/  IABS R12, R14 ;  /* 0x0000000e000c7213 */ /* 0x000fca0000000000 */
[----:B----4-:R-:W-:Y:S01]  /*9fc0*/  FFMA.FTZ R5, R36, -UR27, R52 ;  /* 0x8000001b24057c23 */ /* 0x010fe20008010034 */
[C---:B------:R-:W-:Y:S01]  /*9fd0*/  HMMA.16816.F32.BF16 R32, R20.reuse, R34, R44 ;  /* 0x000000221420723c */ /* 0x040fe2000004182c */
[----:B------:R5:W-:Y:S01]  /*9fe0*/  I2F R14, R13 ;  /* 0x0000000d000e7306 */ /* 0x000be20000201400 */
[----:B---3--:R-:W-:Y:S01]  /*9ff0*/  FFMA.FTZ R7, R25, -UR27, R54 ;  /* 0x8000001b19077c23 */ /* 0x008fe20008010036 */
[----:B------:R-:W-:Y:S02]  /*a000*/  P2R R6, PR, RZ, 0x10 ;  /* 0x00000010ff067803 */ /* 0x000fe40000000000 */
[----:B------:R-:W-:Y:S01]  /*a010*/  FSEL R169, R5, -INF , !P0 ;  /* 0xff80000005a97808 */ /* 0x000fe20004000000 */
[----:B------:R-:W-:Y:S01]  /*a020*/  IMAD.IADD R5, R205, 0x1, -R3 ;  /* 0x00000001cd057824 */ /* 0x000fe200078e0a03 */
[C---:B------:R-:W-:Y:S01]  /*a030*/  ISETP.GE.AND P0, PT, R3.reuse, R207, PT ;  /* 0x000000cf0300720c */ /* 0x040fe20003f06270 */
[----:B------:R-:W-:Y:S01]  /*a040*/  HMMA.16816.F32.BF16 R44, R20, R28, R64 ;  /* 0x0000001c142c723c */ /* 0x000fe20000041840 */
[----:B------:R-:W2:Y:S02]  /*a050*/  I2F R4, R12 ;  /* 0x0000000c00047306 */ /* 0x000ea40000201400 */
[----:B------:R-:W-:-:S02]  /*a060*/  ISETP.LT.OR P0, PT, R3, R202, P0 ;  /* 0x000000ca0300720c */ /* 0x000fc40000701670 */
[----:B------:R-:W-:-:S03]  /*a070*/  IABS R5, R5 ;  /* 0x0000000500057213 */ /* 0x000fc60000000000 */
[-C--:B------:R-:W-:Y:S01]  /*a080*/  HMMA.16816.F32.BF16 R36, R16, R26.reuse, R40 ;  /* 0x0000001a1024723c */ /* 0x080fe20000041828 */
[----:B-----5:R-:W-:Y:S01]  /*a090*/  FFMA.FTZ R13, R15, -UR27, R58 ;  /* 0x8000001b0f0d7c23 */ /* 0x020fe2000801003a */
[----:B------:R-:W3:Y:S06]  /*a0a0*/  I2F R25, R5 ;  /* 0x0000000500197306 */ /* 0x000eec0000201400 */
[----:B------:R-:W-:Y:S01]  /*a0b0*/  @P0 LOP3.LUT R0, R0, 0x4, RZ, 0xfc, !PT ;  /* 0x0000000400000812 */ /* 0x000fe200078efcff */
[----:B--2---:R-:W-:Y:S01]  /*a0c0*/  FFMA.FTZ R15, R4, -UR27, R55 ;  /* 0x8000001b040f7c23 */ /* 0x004fe20008010037 */
[C---:B------:R-:W-:Y:S01]  /*a0d0*/  ISETP.LT.OR P0, PT, R2.reuse, R204, P5 ;  /* 0x000000cc0200720c */ /* 0x040fe20002f01670 */
[----:B------:R-:W-:Y:S01]  /*a0e0*/  IMAD.IADD R4, R201, 0x1, -R3 ;  /* 0x00000001c9047824 */ /* 0x000fe200078e0a03 */
[----:B------:R-:W-:Y:S01]  /*a0f0*/  IADD3 R3, R2, 0x8, RZ ;  /* 0x0000000802037810 */ /* 0x000fe20007ffe0ff */
[----:B------:R-:W-:Y:S01]  /*a100*/  FFMA.FTZ R12, R24, -UR27, R56 ;  /* 0x8000001b180c7c23 */ /* 0x000fe20008010038 */
[----:B------:R-:W-:Y:S01]  /*a110*/  ISETP.NE.AND P5, PT, R6, RZ, PT ;  /* 0x000000ff0600720c */ /* 0x000fe20003fa5270 */
[----:B------:R-:W-:Y:S01]  /*a120*/  FFMA.FTZ R24, R14, -UR27, R53 ;  /* 0x8000001b0e187c23 */ /* 0x000fe20008010035 */
[----:B------:R-:W-:Y:S01]  /*a130*/  IABS R4, R4 ;  /* 0x0000000400047213 */ /* 0x000fe20000000000 */
[----:B------:R-:W-:Y:S01]  /*a140*/  IMAD.IADD R6, R199, 0x1, -R3 ;  /* 0x00000001c7067824 */ /* 0x000fe200078e0a03 */
[----:B------:R-:W-:Y:S01]  /*a150*/  FSEL R226, R7, -INF , !P0 ;  /* 0xff80000007e27808 */ /* 0x000fe20004000000 */
[----:B------:R-:W-:Y:S01]  /*a160*/  HMMA.16816.F32.BF16 R32, R8, R26, R32 ;  /* 0x0000001a0820723c */ /* 0x000fe20000041820 */
[----:B------:R2:W-:Y:S01]  /*a170*/  I2F R14, R4 ;  /* 0x00000004000e7306 */ /* 0x0005e20000201400 */
[----:B------:R-:W-:-:S02]  /*a180*/  ISETP.GE.AND P0, PT, R2, R207, PT ;  /* 0x000000cf0200720c */ /* 0x000fc40003f06270 */
[----:B------:R-:W-:Y:S02]  /*a190*/  FSEL R53, R12, -INF , !P1 ;  /* 0xff8000000c357808 */ /* 0x000fe40004800000 */
[----:B------:R-:W-:Y:S02]  /*a1a0*/  ISETP.LT.OR P0, PT, R2, R202, P0 ;  /* 0x000000ca0200720c */ /* 0x000fe40000701670 */
[----:B------:R-:W-:Y:S01]  /*a1b0*/  ISETP.GE.AND P4, PT, R3, R210, PT ;  /* 0x000000d20300720c */ /* 0x000fe20003f86270 */
[----:B------:R-:W-:Y:S01]  /*a1c0*/  HMMA.16816.F32.BF16 R40, R20, R30, R180 ;  /* 0x0000001e1428723c */ /* 0x000fe200000418b4 */
[----:B------:R-:W-:Y:S02]  /*a1d0*/  FSEL R55, R13, -INF , !P0 ;  /* 0xff8000000d377808 */ /* 0x000fe40004000000 */
[C---:B------:R-:W-:Y:S02]  /*a1e0*/  ISETP.GE.AND P3, PT, R3.reuse, R209, PT ;  /* 0x000000d10300720c */ /* 0x040fe40003f66270 */
[----:B------:R-:W-:-:S02]  /*a1f0*/  ISETP.GE.AND P1, PT, R3, R208, PT ;  /* 0x000000d00300720c */ /* 0x000fc40003f26270 */
[----:B------:R-:W-:Y:S01]  /*a200*/  ISETP.GE.AND P0, PT, R3, R207, PT ;  /* 0x000000cf0300720c */ /* 0x000fe20003f06270 */
[----:B--2---:R-:W-:Y:S01]  /*a210*/  IMAD.IADD R4, R200, 0x1, -R3 ;  /* 0x00000001c8047824 */ /* 0x004fe200078e0a03 */
[----:B------:R-:W-:Y:S02]  /*a220*/  FSEL R171, R24, -INF , !P5 ;  /* 0xff80000018ab7808 */ /* 0x000fe40006800000 */
[----:B------:R-:W-:Y:S01]  /*a230*/  FSEL R227, R15, -INF , !P2 ;  /* 0xff8000000fe37808 */ /* 0x000fe20005000000 */
[----:B---3--:R-:W-:Y:S01]  /*a240*/  FFMA.FTZ R15, R25, -UR27, R59 ;  /* 0x8000001b190f7c23 */ /* 0x008fe2000801003b */
[----:B------:R-:W-:Y:S02]  /*a250*/  IABS R4, R4 ;  /* 0x0000000400047213 */ /* 0x000fe40000000000 */
[C---:B------:R-:W-:Y:S02]  /*a260*/  ISETP.LT.OR P6, PT, R3.reuse, R206, P4 ;  /* 0x000000ce0300720c */ /* 0x040fe400027c1670 */
[----:B------:R-:W-:Y:S01]  /*a270*/  ISETP.LT.OR P5, PT, R3, R204, P3 ;  /* 0x000000cc0300720c */ /* 0x000fe20001fa1670 */
[----:B------:R-:W-:Y:S01]  /*a280*/  IMAD.MOV.U32 R5, RZ, RZ, R4 ;  /* 0x000000ffff057224 */ /* 0x000fe200078e0004 */
[----:B------:R-:W-:-:S02]  /*a290*/  IABS R4, R6 ;  /* 0x0000000600047213 */ /* 0x000fc40000000000 */
[C---:B------:R-:W-:Y:S01]  /*a2a0*/  ISETP.LT.OR P1, PT, R3.reuse, R203, P1 ;  /* 0x000000cb0300720c */ /* 0x040fe20000f21670 */
[----:B------:R2:W3:Y:S01]  /*a2b0*/  I2F R7, R5 ;  /* 0x0000000500077306 */ /* 0x0004e20000201400 */
[----:B------:R-:W-:Y:S02]  /*a2c0*/  ISETP.LT.OR P2, PT, R3, R202, P0 ;  /* 0x000000ca0300720c */ /* 0x000fe40000741670 */
[C---:B------:R-:W-:Y:S02]  /*a2d0*/  LOP3.LUT P4, RZ, R0.reuse, 0x8, RZ, 0xc0, !PT ;  /* 0x0000000800ff7812 */ /* 0x040fe4000788c0ff */
[C---:B------:R-:W-:Y:S02]  /*a2e0*/  LOP3.LUT P3, RZ, R0.reuse, 0x4, RZ, 0xc0, !PT ;  /* 0x0000000400ff7812 */ /* 0x040fe4000786c0ff */
[----:B------:R-:W-:Y:S01]  /*a2f0*/  LOP3.LUT R0, R0, 0xfffffffd, RZ, 0xc0, !PT ;  /* 0xfffffffd00007812 */ /* 0x000fe200078ec0ff */
[----:B------:R-:W4:Y:S01]  /*a300*/  I2F R6, R4 ;  /* 0x0000000400067306 */ /* 0x000f220000201400 */
[----:B------:R-:W-:-:S03]  /*a310*/  FSEL R54, R15, -INF , !P3 ;  /* 0xff8000000f367808 */ /* 0x000fc60005800000 */
[----:B------:R-:W-:Y:S01]  /*a320*/  @P1 LOP3.LUT R0, R0, 0x2, RZ, 0xfc, !PT ;  /* 0x0000000200001812 */ /* 0x000fe200078efcff */
[----:B--2---:R-:W-:Y:S02]  /*a330*/  IMAD.IADD R5, R201, 0x1, -R3 ;  /* 0x00000001c9057824 */ /* 0x004fe400078e0a03 */
[----:B---3--:R-:W-:-:S05]  /*a340*/  FFMA.FTZ R25, R7, -UR27, R32 ;  /* 0x8000001b07197c23 */ /* 0x008fca0008010020 */
[----:B------:R-:W-:Y:S01]  /*a350*/  FSEL R162, R25, -INF , !P6 ;  /* 0xff80000019a27808 */ /* 0x000fe20007000000 */
[----:B----4-:R-:W-:Y:S01]  /*a360*/  FFMA.FTZ R24, R6, -UR27, R34 ;  /* 0x8000001b06187c23 */ /* 0x010fe20008010022 */
[----:B------:R-:W-:Y:S01]  /*a370*/  IABS R4, R5 ;  /* 0x0000000500047213 */ /* 0x000fe20000000000 */
[----:B------:R-:W-:Y:S01]  /*a380*/  IMAD.IADD R5, R205, 0x1, -R3 ;  /* 0x00000001cd057824 */ /* 0x000fe200078e0a03 */
[----:B------:R-:W-:Y:S02]  /*a390*/  IADD3 R3, R2, 0x9, RZ ;  /* 0x0000000902037810 */ /* 0x000fe40007ffe0ff */
[----:B------:R2:W-:Y:S01]  /*a3a0*/  I2F R28, R4 ;  /* 0x00000004001c7306 */ /* 0x0005e20000201400 */
[----:B------:R-:W-:Y:S02]  /*a3b0*/  FSEL R168, R24, -INF , !P5 ;  /* 0xff80000018a87808 */ /* 0x000fe40006800000 */
[----:B------:R-:W-:Y:S01]  /*a3c0*/  IABS R13, R5 ;  /* 0x00000005000d7213 */ /* 0x000fe20000000000 */
[----:B------:R-:W-:Y:S01]  /*a3d0*/  IMAD.IADD R5, R200, 0x1, -R3 ;  /* 0x00000001c8057824 */ /* 0x000fe200078e0a03 */
[----:B------:R-:W-:-:S02]  /*a3e0*/  ISETP.GE.AND P3, PT, R3, R209, PT ;  /* 0x000000d10300720c */ /* 0x000fc40003f66270 */
[C---:B------:R-:W-:Y:S01]  /*a3f0*/  ISETP.GE.AND P1, PT, R3.reuse, R208, PT ;  /* 0x000000d00300720c */ /* 0x040fe20003f26270 */
[----:B------:R3:W4:Y:S01]  /*a400*/  I2F R29, R13 ;  /* 0x0000000d001d7306 */ /* 0x0007220000201400 */
[----:B------:R-:W-:Y:S02]  /*a410*/  IABS R12, R5 ;  /* 0x00000005000c7213 */ /* 0x000fe40000000000 */
[C---:B------:R-:W-:Y:S02]  /*a420*/  ISETP.GE.AND P0, PT, R3.reuse, R207, PT ;  /* 0x000000cf0300720c */ /* 0x040fe40003f06270 */
[C---:B------:R-:W-:Y:S02]  /*a430*/  ISETP.LT.OR P5, PT, R3.reuse, R204, P3 ;  /* 0x000000cc0300720c */ /* 0x040fe40001fa1670 */
[C---:B------:R-:W-:Y:S01]  /*a440*/  ISETP.LT.OR P1, PT, R3.reuse, R203, P1 ;  /* 0x000000cb0300720c */ /* 0x040fe20000f21670 */
[----:B--2---:R-:W-:Y:S01]  /*a450*/  FFMA.FTZ R4, R14, -UR27, R57 ;  /* 0x8000001b0e047c23 */ /* 0x004fe20008010039 */
[----:B------:R-:W-:Y:S01]  /*a460*/  ISETP.LT.OR P0, PT, R3, R202, P0 ;  /* 0x000000ca0300720c */ /* 0x000fe20000701670 */
[----:B------:R-:W-:-:S03]  /*a470*/  IMAD.IADD R14, R199, 0x1, -R3 ;  /* 0x00000001c70e7824 */ /* 0x000fc600078e0a03 */
[----:B------:R-:W-:Y:S02]  /*a480*/  FSEL R52, R4, -INF , !P4 ;  /* 0xff80000004347808 */ /* 0x000fe40006000000 */
[----:B------:R-:W2:Y:S01]  /*a490*/  LDSM.16.M88.4 R4, [R189+0x800] ;  /* 0x00080000bd04783b */ /* 0x000ea20000000200 */
[----:B---3--:R-:W-:Y:S01]  /*a4a0*/  IMAD.MOV.U32 R13, RZ, RZ, R12 ;  /* 0x000000ffff0d7224 */ /* 0x008fe200078e000c */
[----:B------:R-:W-:Y:S01]  /*a4b0*/  IABS R12, R14 ;  /* 0x0000000e000c7213 */ /* 0x000fe20000000000 */
[----:B----4-:R-:W-:Y:S01]  /*a4c0*/  FFMA.FTZ R15, R29, -UR27, R38 ;  /* 0x8000001b1d0f7c23 */ /* 0x010fe20008010026 */
[C---:B------:R-:W-:Y:S01]  /*a4d0*/  ISETP.GE.AND P4, PT, R3.reuse, R210, PT ;  /* 0x000000d20300720c */ /* 0x040fe20003f86270 */
[----:B------:R3:W-:Y:S03]  /*a4e0*/  I2F R26, R13 ;  /* 0x0000000d001a7306 */ /* 0x0007e60000201400 */
[----:B------:R-:W-:-:S02]  /*a4f0*/  ISETP.LT.OR P6, PT, R3, R206, P4 ;  /* 0x000000ce0300720c */ /* 0x000fc400027c1670 */
[C---:B------:R-:W-:Y:S02]  /*a500*/  LOP3.LUT P4, RZ, R0.reuse, 0x2, RZ, 0xc0, !PT ;  /* 0x0000000200ff7812 */ /* 0x040fe4000788c0ff */
[----:B------:R-:W-:Y:S01]  /*a510*/  LOP3.LUT R0, R0, 0xfffffff7, RZ, 0xc0, !PT ;  /* 0xfffffff700007812 */ /* 0x000fe200078ec0ff */
[----:B------:R4:W5:Y:S01]  /*a520*/  I2F R14, R12 ;  /* 0x0000000c000e7306 */ /* 0x0009620000201400 */
[----:B------:R-:W-:Y:S02]  /*a530*/  FSEL R51, R15, -INF , !P2 ;  /* 0xff8000000f337808 */ /* 0x000fe40005000000 */
[----:B------:R-:W-:-:S04]  /*a540*/  @P1 LOP3.LUT R0, R0, 0x8, RZ, 0xfc, !PT ;  /* 0x0000000800001812 */ /* 0x000fc800078efcff */
[----:B------:R-:W-:Y:S01]  /*a550*/  LOP3.LUT R0, R0, 0xfffffffb, RZ, 0xc0, !PT ;  /* 0xfffffffb00007812 */ /* 0x000fe200078ec0ff */
[----:B---3--:R-:W-:-:S03]  /*a560*/  IMAD.IADD R13, R201, 0x1, -R3 ;  /* 0x00000001c90d7824 */ /* 0x008fc600078e0a03 */
[----:B------:R-:W-:Y:S02]  /*a570*/  @P0 LOP3.LUT R0, R0, 0x4, RZ, 0xfc, !PT ;  /* 0x0000000400000812 */ /* 0x000fe400078efcff */
[----:B----4-:R-:W-:Y:S01]  /*a580*/  IABS R12, R13 ;  /* 0x0000000d000c7213 */ /* 0x010fe20000000000 */
[----:B------:R-:W-:Y:S01]  /*a590*/  IMAD.IADD R13, R205, 0x1, -R3 ;  /* 0x00000001cd0d7824 */ /* 0x000fe200078e0a03 */
[----:B------:R-:W-:Y:S01]  /*a5a0*/  IADD3 R3, R2, 0x10, RZ ;  /* 0x0000001002037810 */ /* 0x000fe20007ffe0ff */
[----:B-----5:R-:W-:Y:S01]  /*a5b0*/  FFMA.FTZ R25, R14, -UR27, R35 ;  /* 0x8000001b0e197c23 */ /* 0x020fe20008010023 */
[----:B------:R3:W4:Y:S02]  /*a5c0*/  I2F R27, R12 ;  /* 0x0000000c001b7306 */ /* 0x0007240000201400 */
[----:B------:R-:W-:Y:S01]  /*a5d0*/  IABS R24, R13 ;  /* 0x0000000d00187213 */ /* 0x000fe20000000000 */
[----:B------:R-:W-:Y:S01]  /*a5e0*/  FFMA.FTZ R13, R28, -UR27, R36 ;  /* 0x8000001b1c0d7c23 */ /* 0x000fe20008010024 */
[----:B------:R-:W-:Y:S01]  /*a5f0*/  ISETP.GE.AND P3, PT, R3, R209, PT ;  /* 0x000000d10300720c */ /* 0x000fe20003f66270 */
[----:B------:R-:W-:Y:S01]  /*a600*/  IMAD.IADD R14, R199, 0x1, -R3 ;  /* 0x00000001c70e7824 */ /* 0x000fe200078e0a03 */
[----:B------:R-:W-:Y:S01]  /*a610*/  ISETP.GE.AND P1, PT, R3, R208, PT ;  /* 0x000000d00300720c */ /* 0x000fe20003f26270 */
[----:B------:R-:W-:Y:S01]  /*a620*/  IMAD.MOV.U32 R28, RZ, RZ, R24 ;  /* 0x000000ffff1c7224 */ /* 0x000fe200078e0018 */
[----:B------:R-:W-:Y:S01]  /*a630*/  FSEL R50, R13, -INF , !P4 ;  /* 0xff8000000d327808 */ /* 0x000fe20006000000 */
[----:B------:R-:W-:Y:S01]  /*a640*/  FFMA.FTZ R24, R26, -UR27, R33 ;  /* 0x8000001b1a187c23 */ /* 0x000fe20008010021 */
[C---:B------:R-:W-:Y:S01]  /*a650*/  ISETP.GE.AND P4, PT, R3.reuse, R210, PT ;  /* 0x000000d20300720c */ /* 0x040fe20003f86270 */
[----:B------:R5:W-:Y:S01]  /*a660*/  I2F R26, R28 ;  /* 0x0000001c001a7306 */ /* 0x000be20000201400 */
[----:B------:R-:W-:Y:S01]  /*a670*/  ISETP.GE.AND P0, PT, R3, R207, PT ;  /* 0x000000cf0300720c */ /* 0x000fe20003f06270 */
[----:B--2---:R-:W-:Y:S01]  /*a680*/  HMMA.16816.F32.BF16 R32, R16, R4, R156 ;  /* 0x000000041020723c */ /* 0x004fe2000004189c */
[----:B------:R-:W-:Y:S01]  /*a690*/  FSEL R59, R24, -INF , !P6 ;  /* 0xff800000183b7808 */ /* 0x000fe20007000000 */
[----:B---3--:R-:W-:Y:S01]  /*a6a0*/  IMAD.IADD R12, R200, 0x1, -R3 ;  /* 0x00000001c80c7824 */ /* 0x008fe200078e0a03 */
[----:B------:R-:W-:-:S02]  /*a6b0*/  FSEL R160, R25, -INF , !P5 ;  /* 0xff80000019a07808 */ /* 0x000fc40006800000 */
[C---:B------:R-:W-:Y:S02]  /*a6c0*/  ISETP.LT.OR P6, PT, R3.reuse, R206, P4 ;  /* 0x000000ce0300720c */ /* 0x040fe400027c1670 */
[----:B------:R-:W-:Y:S02]  /*a6d0*/  IABS R12, R12 ;  /* 0x0000000c000c7213 */ /* 0x000fe40000000000 */
[C---:B------:R-:W-:Y:S02]  /*a6e0*/  ISETP.LT.OR P5, PT, R3.reuse, R204, P3 ;  /* 0x000000cc0300720c */ /* 0x040fe40001fa1670 */
[C---:B------:R-:W-:Y:S01]  /*a6f0*/  ISETP.LT.OR P1, PT, R3.reuse, R203, P1 ;  /* 0x000000cb0300720c */ /* 0x040fe20000f21670 */
[----:B------:R-:W-:Y:S01]  /*a700*/  IMAD.MOV.U32 R13, RZ, RZ, R12 ;  /* 0x000000ffff0d7224 */ /* 0x000fe200078e000c */
[----:B------:R-:W-:Y:S01]  /*a710*/  IABS R12, R14 ;  /* 0x0000000e000c7213 */ /* 0x000fe20000000000 */
[----:B-----5:R-:W-:Y:S01]  /*a720*/  HMMA.16816.F32.BF16 R28, R8, R4, R44 ;  /* 0x00000004081c723c */ /* 0x020fe2000004182c */
[----:B------:R-:W-:Y:S01]  /*a730*/  ISETP.LT.OR P2, PT, R3, R202, P0 ;  /* 0x000000ca0300720c */ /* 0x000fe20000741670 */
[----:B------:R2:W3:Y:S01]  /*a740*/  I2F R14, R13 ;  /* 0x0000000d000e7306 */ /* 0x0004e20000201400 */
[----:B------:R-:W-:-:S02]  /*a750*/  LOP3.LUT P4, RZ, R0, 0x8, RZ, 0xc0, !PT ;  /* 0x0000000800ff7812 */ /* 0x000fc4000788c0ff */
[C---:B------:R-:W-:Y:S02]  /*a760*/  LOP3.LUT P3, RZ, R0.reuse, 0x4, RZ, 0xc0, !PT ;  /* 0x0000000400ff7812 */ /* 0x040fe4000786c0ff */
[----:B----4-:R-:W-:Y:S01]  /*a770*/  FFMA.FTZ R5, R27, -UR27, R37 ;  /* 0x8000001b1b057c23 */ /* 0x010fe20008010025 */
[----:B------:R-:W-:Y:S01]  /*a780*/  LOP3.LUT R0, R0, 0xfffffffd, RZ, 0xc0, !PT ;  /* 0xfffffffd00007812 */ /* 0x000fe200078ec0ff */
[----:B------:R-:W-:Y:S01]  /*a790*/  HMMA.16816.F32.BF16 R44, R20, R62, R176 ;  /* 0x0000003e142c723c */ /* 0x000fe200000418b0 */
[----:B------:R4:W5:Y:S02]  /*a7a0*/  I2F R15, R12 ;  /* 0x0000000c000f7306 */ /* 0x0009640000201400 */
[----:B------:R-:W-:Y:S02]  /*a7b0*/  FSEL R48, R5, -INF , !P4 ;  /* 0xff80000005307808 */ /* 0x000fe40006000000 */
[----:B------:R-:W-:Y:S01]  /*a7c0*/  @P1 LOP3.LUT R0, R0, 0x2, RZ, 0xfc, !PT ;  /* 0x0000000200001812 */ /* 0x000fe200078efcff */
[----:B--2---:R-:W-:-:S09]  /*a7d0*/  IMAD.IADD R13, R201, 0x1, -R3 ;  /* 0x00000001c90d7824 */ /* 0x004fd200078e0a03 */
[----:B---3--:R-:W-:Y:S01]  /*a7e0*/  FFMA.FTZ R14, R14, -UR27, R28 ;  /* 0x8000001b0e0e7c23 */ /* 0x008fe2000801001c */
[----:B----4-:R-:W-:Y:S01]  /*a7f0*/  IABS R12, R13 ;  /* 0x0000000d000c7213 */ /* 0x010fe20000000000 */
[----:B------:R-:W-:Y:S01]  /*a800*/  IMAD.IADD R13, R205, 0x1, -R3 ;  /* 0x00000001cd0d7824 */ /* 0x000fe200078e0a03 */
[----:B------:R-:W-:Y:S01]  /*a810*/  IADD3 R3, R2, 0x11, RZ ;  /* 0x0000001102037810 */ /* 0x000fe20007ffe0ff */
[----:B-----5:R-:W-:Y:S01]  /*a820*/  FFMA.FTZ R15, R15, -UR27, R30 ;  /* 0x8000001b0f0f7c23 */ /* 0x020fe2000801001e */
[----:B------:R2:W-:Y:S01]  /*a830*/  I2F R25, R12 ;  /* 0x0000000c00197306 */ /* 0x0005e20000201400 */
[----:B------:R-:W-:Y:S02]  /*a840*/  FSEL R183, R14, -INF , !P6 ;  /* 0xff8000000eb77808 */ /* 0x000fe40007000000 */
[----:B------:R-:W-:Y:S01]  /*a850*/  IABS R24, R13 ;  /* 0x0000000d00187213 */ /* 0x000fe20000000000 */
[----:B------:R-:W-:Y:S01]  /*a860*/  IMAD.IADD R4, R200, 0x1, -R3 ;  /* 0x00000001c8047824 */ /* 0x000fe200078e0a03 */
[C---:B------:R-:W-:Y:S01]  /*a870*/  ISETP.GE.AND P4, PT, R3.reuse, R210, PT ;  /* 0x000000d20300720c */ /* 0x040fe20003f86270 */
[----:B------:R-:W-:Y:S01]  /*a880*/  FFMA.FTZ R13, R26, -UR27, R39 ;  /* 0x8000001b1a0d7c23 */ /* 0x000fe20008010027 */
[----:B------:R-:W-:Y:S01]  /*a890*/  ISETP.GE.AND P1, PT, R3, R208, PT ;  /* 0x000000d00300720c */ /* 0x000fe20003f26270 */
[----:B------:R-:W-:Y:S01]  /*a8a0*/  HMMA.16816.F32.BF16 R36, R20, R60, R216 ;  /* 0x0000003c1424723c */ /* 0x000fe200000418d8 */
[----:B------:R-:W-:-:S02]  /*a8b0*/  IABS R4, R4 ;  /* 0x0000000400047213 */ /* 0x000fc40000000000 */
[----:B------:R-:W-:Y:S02]  /*a8c0*/  FSEL R49, R13, -INF , !P3 ;  /* 0xff8000000d317808 */ /* 0x000fe40005800000 */
[C---:B------:R-:W-:Y:S01]  /*a8d0*/  ISETP.GE.AND P3, PT, R3.reuse, R209, PT ;  /* 0x000000d10300720c */ /* 0x040fe20003f66270 */
[----:B------:R-:W-:Y:S01]  /*a8e0*/  IMAD.MOV.U32 R5, RZ, RZ, R4 ;  /* 0x000000ffff057224 */ /* 0x000fe200078e0004 */
[----:B------:R-:W-:Y:S01]  /*a8f0*/  ISETP.GE.AND P0, PT, R3, R207, PT ;  /* 0x000000cf0300720c */ /* 0x000fe20003f06270 */
[----:B--2---:R-:W-:Y:S01]  /*a900*/  IMAD.MOV.U32 R12, RZ, RZ, R24 ;  /* 0x000000ffff0c7224 */ /* 0x004fe200078e0018 */
[----:B------:R-:W-:Y:S02]  /*a910*/  FSEL R233, R15, -INF , !P5 ;  /* 0xff8000000fe97808 */ /* 0x000fe40006800000 */
[C---:B------:R-:W-:Y:S01]  /*a920*/  ISETP.LT.OR P6, PT, R3.reuse, R206, P4 ;  /* 0x000000ce0300720c */ /* 0x040fe200027c1670 */
[----:B------:R2:W3:Y:S01]  /*a930*/  I2F R26, R12 ;  /* 0x0000000c001a7306 */ /* 0x0004e20000201400 */
[----:B------:R-:W-:-:S02]  /*a940*/  ISETP.LT.OR P5, PT, R3, R204, P3 ;  /* 0x000000cc0300720c */ /* 0x000fc40001fa1670 */
[C---:B------:R-:W-:Y:S02]  /*a950*/  ISETP.LT.OR P1, PT, R3.reuse, R203, P1 ;  /* 0x000000cb0300720c */ /* 0x040fe40000f21670 */
[----:B------:R-:W-:Y:S02]  /*a960*/  ISETP.LT.OR P0, PT, R3, R202, P0 ;  /* 0x000000ca0300720c */ /* 0x000fe40000701670 */
[C---:B------:R-:W-:Y:S02]  /*a970*/  LOP3.LUT P4, RZ, R0.reuse, 0x2, RZ, 0xc0, !PT ;  /* 0x0000000200ff7812 */ /* 0x040fe4000788c0ff */
[----:B------:R-:W-:Y:S01]  /*a980*/  LOP3.LUT R0, R0, 0xfffffff7, RZ, 0xc0, !PT ;  /* 0xfffffff700007812 */ /* 0x000fe200078ec0ff */
[----:B--2---:R-:W-:-:S06]  /*a990*/  IMAD.IADD R12, R199, 0x1, -R3 ;  /* 0x00000001c70c7824 */ /* 0x004fcc00078e0a03 */
[----:B------:R-:W-:Y:S01]  /*a9a0*/  @P1 LOP3.LUT R0, R0, 0x8, RZ, 0xfc, !PT ;  /* 0x0000000800001812 */ /* 0x000fe200078efcff */
[----:B---3--:R-:W-:Y:S01]  /*a9b0*/  FFMA.FTZ R13, R26, -UR27, R34 ;  /* 0x8000001b1a0d7c23 */ /* 0x008fe20008010022 */
[----:B------:R-:W-:Y:S02]  /*a9c0*/  IABS R4, R12 ;  /* 0x0000000c00047213 */ /* 0x000fe40000000000 */
[----:B------:R2:W-:Y:S01]  /*a9d0*/  I2F R12, R5 ;  /* 0x00000005000c7306 */ /* 0x0005e20000201400 */
[----:B------:R-:W-:Y:S02]  /*a9e0*/  LOP3.LUT R0, R0, 0xfffffffb, RZ, 0xc0, !PT ;  /* 0xfffffffb00007812 */ /* 0x000fe400078ec0ff */
[----:B------:R-:W-:Y:S02]  /*a9f0*/  FSEL R161, R13, -INF , !P2 ;  /* 0xff8000000da17808 */ /* 0x000fe40005000000 */
[----:B------:R-:W-:-:S03]  /*aa00*/  @P0 LOP3.LUT R0, R0, 0x4, RZ, 0xfc, !PT ;  /* 0x0000000400000812 */ /* 0x000fc600078efcff */
[----:B------:R3:W4:Y:S01]  /*aa10*/  I2F R14, R4 ;  /* 0x00000004000e7306 */ /* 0x0007220000201400 */
[----:B--2---:R-:W-:-:S05]  /*aa20*/  IMAD.IADD R5, R201, 0x1, -R3 ;  /* 0x00000001c9057824 */ /* 0x004fca00078e0a03 */
[----:B---3--:R-:W-:Y:S01]  /*aa30*/  IABS R4, R5 ;  /* 0x0000000500047213 */ /* 0x008fe20000000000 */
[----:B------:R-:W-:Y:S01]  /*aa40*/  IMAD.IADD R5, R205, 0x1, -R3 ;  /* 0x00000001cd057824 */ /* 0x000fe200078e0a03 */
[----:B------:R-:W-:Y:S01]  /*aa50*/  IADD3 R3, R2, 0x18, RZ ;  /* 0x0000001802037810 */ /* 0x000fe20007ffe0ff */
[----:B----4-:R-:W-:Y:S01]  /*aa60*/  FFMA.FTZ R14, R14, -UR27, R31 ;  /* 0x8000001b0e0e7c23 */ /* 0x010fe2000801001f */
[----:B------:R2:W-:Y:S02]  /*aa70*/  I2F R24, R4 ;  /* 0x0000000400187306 */ /* 0x0005e40000201400 */
[----:B------:R-:W-:Y:S01]  /*aa80*/  IABS R15, R5 ;  /* 0x00000005000f7213 */ /* 0x000fe20000000000 */
[----:B------:R-:W-:Y:S01]  /*aa90*/  FFMA.FTZ R5, R25, -UR27, R32 ;  /* 0x8000001b19057c23 */ /* 0x000fe20008010020 */
[C---:B------:R-:W-:Y:S02]  /*aaa0*/  ISETP.GE.AND P3, PT, R3.reuse, R209, PT ;  /* 0x000000d10300720c */ /* 0x040fe40003f66270 */
[----:B------:R-:W-:Y:S01]  /*aab0*/  ISETP.GE.AND P1, PT, R3, R208, PT ;  /* 0x000000d00300720c */ /* 0x000fe20003f26270 */
[----:B------:R-:W-:Y:S01]  /*aac0*/  IMAD.MOV.U32 R25, RZ, RZ, R15 ;  /* 0x000000ffff197224 */ /* 0x000fe200078e000f */
[----:B------:R-:W-:Y:S01]  /*aad0*/  FSEL R58, R5, -INF , !P4 ;  /* 0xff800000053a7808 */ /* 0x000fe20006000000 */
[----:B------:R-:W-:Y:S01]  /*aae0*/  FFMA.FTZ R15, R12, -UR27, R29 ;  /* 0x8000001b0c0f7c23 */ /* 0x000fe2000801001d */
[----:B------:R-:W-:Y:S01]  /*aaf0*/  ISETP.GE.AND P4, PT, R3, R210, PT ;  /* 0x000000d20300720c */ /* 0x000fe20003f86270 */
[--C-:B------:R-:W-:Y:S01]  /*ab00*/  IMAD.IADD R12, R199, 0x1, -R3.reuse ;  /* 0x00000001c70c7824 */ /* 0x100fe200078e0a03 */
[----:B------:R-:W-:Y:S01]  /*ab10*/  HMMA.16816.F32.BF16 R28, R8, R6, R40 ;  /* 0x00000006081c723c */ /* 0x000fe20000041828 */
[----:B------:R-:W-:Y:S01]  /*ab20*/  ISETP.GE.AND P0, PT, R3, R207, PT ;  /* 0x000000cf0300720c */ /* 0x000fe20003f06270 */
[----:B------:R-:W3:Y:S01]  /*ab30*/  I2F R25, R25 ;  /* 0x0000001900197306 */ /* 0x000ee20000201400 */
[----:B------:R-:W-:Y:S01]  /*ab40*/  FSEL R181, R15, -INF , !P6 ;  /* 0xff8000000fb57808 */ /* 0x000fe20007000000 */
[----:B--2---:R-:W-:Y:S01]  /*ab50*/  IMAD.IADD R4, R200, 0x1, -R3 ;  /* 0x00000001c8047824 */ /* 0x004fe200078e0a03 */
[----:B------:R-:W-:-:S02]  /*ab60*/  FSEL R232, R14, -INF , !P5 ;  /* 0xff8000000ee87808 */ /* 0x000fc40006800000 */
[C---:B------:R-:W-:Y:S01]  /*ab70*/  ISETP.LT.OR P6, PT, R3.reuse, R206, P4 ;  /* 0x000000ce0300720c */ /* 0x040fe200027c1670 */
[----:B------:R-:W-:Y:S01]  /*ab80*/  HMMA.16816.F32.BF16 R40, R16, R6, R172 ;  /* 0x000000061028723c */ /* 0x000fe200000418ac */
[----:B------:R-:W-:Y:S02]  /*ab90*/  IABS R4, R4 ;  /* 0x0000000400047213 */ /* 0x000fe40000000000 */
[C---:B------:R-:W-:Y:S02]  /*aba0*/  ISETP.LT.OR P5, PT, R3.reuse, R204, P3 ;  /* 0x000000cc0300720c */ /* 0x040fe40001fa1670 */
[C---:B------:R-:W-:Y:S01]  /*abb0*/  ISETP.LT.OR P1, PT, R3.reuse, R203, P1 ;  /* 0x000000cb0300720c */ /* 0x040fe20000f21670 */
[----:B------:R-:W-:Y:S01]  /*abc0*/  IMAD.MOV.U32 R5, RZ, RZ, R4 ;  /* 0x000000ffff057224 */ /* 0x000fe200078e0004 */
[----:B------:R-:W-:Y:S02]  /*abd0*/  IABS R4, R12 ;  /* 0x0000000c00047213 */ /* 0x000fe40000000000 */
[----:B------:R-:W-:Y:S01]  /*abe0*/  ISETP.LT.OR P2, PT, R3, R202, P0 ;  /* 0x000000ca0300720c */ /* 0x000fe20000741670 */
[----:B------:R2:W4:Y:S01]  /*abf0*/  I2F R13, R5 ;  /* 0x00000005000d7306 */ /* 0x0005220000201400 */
[C---:B------:R-:W-:Y:S01]  /*ac00*/  LOP3.LUT P4, RZ, R0.reuse, 0x8, RZ, 0xc0, !PT ;  /* 0x0000000800ff7812 */ /* 0x040fe2000788c0ff */
[----:B---3--:R-:W-:Y:S01]  /*ac10*/  FFMA.FTZ R15, R25, -UR27, R35 ;  /* 0x8000001b190f7c23 */ /* 0x008fe20008010023 */
[----:B------:R-:W-:-:S02]  /*ac20*/  LOP3.LUT P3, RZ, R0, 0x4, RZ, 0xc0, !PT ;  /* 0x0000000400ff7812 */ /* 0x000fc4000786c0ff */
[----:B------:R-:W-:Y:S02]  /*ac30*/  LOP3.LUT R0, R0, 0xfffffffd, RZ, 0xc0, !PT ;  /* 0xfffffffd00007812 */ /* 0x000fe400078ec0ff */
[----:B------:R-:W-:Y:S01]  /*ac40*/  FSEL R159, R15, -INF , !P3 ;  /* 0xff8000000f9f7808 */ /* 0x000fe20005800000 */
[----:B------:R3:W5:Y:S01]  /*ac50*/  I2F R12, R4 ;  /* 0x00000004000c7306 */ /* 0x0007620000201400 */
[----:B------:R-:W-:Y:S01]  /*ac60*/  @P1 LOP3.LUT R0, R0, 0x2, RZ, 0xfc, !PT ;  /* 0x0000000200001812 */ /* 0x000fe200078efcff */
[----:B--2---:R-:W-:Y:S02]  /*ac70*/  IMAD.IADD R5, R201, 0x1, -R3 ;  /* 0x00000001c9057824 */ /* 0x004fe400078e0a03 */
[----:B----4-:R-:W-:-:S05]  /*ac80*/  FFMA.FTZ R25, R13, -UR27, R28 ;  /* 0x8000001b0d197c23 */ /* 0x010fca000801001c */
[----:B------:R-:W-:Y:S02]  /*ac90*/  FSEL R172, R25, -INF , !P6 ;  /* 0xff80000019ac7808 */ /* 0x000fe40007000000 */
[----:B---3--:R-:W-:Y:S01]  /*aca0*/  IABS R4, R5 ;  /* 0x0000000500047213 */ /* 0x008fe20000000000 */
[----:B------:R-:W-:Y:S01]  /*acb0*/  IMAD.IADD R5, R205, 0x1, -R3 ;  /* 0x00000001cd057824 */ /* 0x000fe200078e0a03 */
[----:B------:R-:W-:Y:S02]  /*acc0*/  IADD3 R3, R2, 0x19, RZ ;  /* 0x0000001902037810 */ /* 0x000fe40007ffe0ff */
[----:B------:R2:W-:Y:S02]  /*acd0*/  I2F R27, R4 ;  /* 0x00000004001b7306 */ /* 0x0005e40000201400 */
[----:B------:R-:W-:Y:S01]  /*ace0*/  IABS R6, R5 ;  /* 0x0000000500067213 */ /* 0x000fe20000000000 */
[--C-:B------:R-:W-:Y:S01]  /*acf0*/  IMAD.IADD R5, R200, 0x1, -R3.reuse ;  /* 0x00000001c8057824 */ /* 0x100fe200078e0a03 */
[----:B------:R-:W-:Y:S01]  /*ad00*/  ISETP.GE.AND P3, PT, R3, R209, PT ;  /* 0x000000d10300720c */ /* 0x000fe20003f66270 */
[----:B------:R-:W-:Y:S01]  /*ad10*/  IMAD.IADD R14, R199, 0x1, -R3 ;  /* 0x00000001c70e7824 */ /* 0x000fe200078e0a03 */
[----:B------:R-:W-:-:S02]  /*ad20*/  ISETP.GE.AND P1, PT, R3, R208, PT ;  /* 0x000000d00300720c */ /* 0x000fc40003f26270 */
[C---:B------:R-:W-:Y:S02]  /*ad30*/  ISETP.GE.AND P0, PT, R3.reuse, R207, PT ;  /* 0x000000cf0300720c */ /* 0x040fe40003f06270 */
[C---:B------:R-:W-:Y:S02]  /*ad40*/  ISETP.LT.OR P1, PT, R3.reuse, R203, P1 ;  /* 0x000000cb0300720c */ /* 0x040fe40000f21670 */
[----:B------:R-:W-:Y:S01]  /*ad50*/  ISETP.LT.OR P0, PT, R3, R202, P0 ;  /* 0x000000ca0300720c */ /* 0x000fe20000701670 */
[----:B--2---:R-:W-:Y:S02]  /*ad60*/  FFMA.FTZ R4, R24, -UR27, R33 ;  /* 0x8000001b18047c23 */ /* 0x004fe40008010021 */
[----:B-----5:R-:W-:Y:S01]  /*ad70*/  FFMA.FTZ R24, R12, -UR27, R30 ;  /* 0x8000001b0c187c23 */ /* 0x020fe2000801001e */
[----:B------:R-:W-:Y:S01]  /*ad80*/  IABS R12, R5 ;  /* 0x00000005000c7213 */ /* 0x000fe20000000000 */
[----:B------:R2:W3:Y:S01]  /*ad90*/  I2F R30, R6 ;  /* 0x00000006001e7306 */ /* 0x0004e20000201400 */
[----:B------:R-:W-:-:S02]  /*ada0*/  FSEL R57, R4, -INF , !P4 ;  /* 0xff80000004397808 */ /* 0x000fc40006000000 */
[C---:B------:R-:W-:Y:S01]  /*adb0*/  ISETP.GE.AND P4, PT, R3.reuse, R210, PT ;  /* 0x000000d20300720c */ /* 0x040fe20003f86270 */
[----:B------:R-:W-:Y:S01]  /*adc0*/  IMAD.MOV.U32 R13, RZ, RZ, R12 ;  /* 0x000000ffff0d7224 */ /* 0x000fe200078e000c */
[----:B------:R-:W-:Y:S02]  /*add0*/  IABS R12, R14 ;  /* 0x0000000e000c7213 */ /* 0x000fe40000000000 */
[----:B------:R-:W-:Y:S01]  /*ade0*/  FSEL R180, R24, -INF , !P5 ;  /* 0xff80000018b47808 */ /* 0x000fe20006800000 */
[----:B------:R4:W5:Y:S01]  /*adf0*/  I2F R26, R13 ;  /* 0x0000000d001a7306 */ /* 0x0009620000201400 */
[C---:B------:R-:W-:Y:S02]  /*ae00*/  ISETP.LT.OR P6, PT, R3.reuse, R206, P4 ;  /* 0x000000ce0300720c */ /* 0x040fe400027c1670 */
[----:B------:R-:W-:Y:S02]  /*ae10*/  ISETP.LT.OR P5, PT, R3, R204, P3 ;  /* 0x000000cc0300720c */ /* 0x000fe40001fa1670 */
[----:B------:R-:W-:-:S02]  /*ae20*/  LOP3.LUT P4, RZ, R0, 0x2, RZ, 0xc0, !PT ;  /* 0x0000000200ff7812 */ /* 0x000fc4000788c0ff */
[----:B------:R-:W-:Y:S01]  /*ae30*/  LOP3.LUT R0, R0, 0xfffffff7, RZ, 0xc0, !PT ;  /* 0xfffffff700007812 */ /* 0x000fe200078ec0ff */
[----:B--2---:R-:W2:Y:S01]  /*ae40*/  LDSM.16.M88.4 R4, [R189+0x1000] ;  /* 0x00100000bd04783b */ /* 0x004ea20000000200 */
[----:B------:R1:W1:Y:S01]  /*ae50*/  I2F R14, R12 ;  /* 0x0000000c000e7306 */ /* 0x0002620000201400 */
[----:B---3--:R-:W-:Y:S01]  /*ae60*/  FFMA.FTZ R15, R30, -UR27, R42 ;  /* 0x8000001b1e0f7c23 */ /* 0x008fe2000801002a */
[----:B------:R-:W-:-:S04]  /*ae70*/  @P1 LOP3.LUT R0, R0, 0x8, RZ, 0xfc, !PT ;  /* 0x0000000800001812 */ /* 0x000fc800078efcff */
[----:B------:R-:W-:Y:S01]  /*ae80*/  LOP3.LUT R0, R0, 0xfffffffb, RZ, 0xc0, !PT ;  /* 0xfffffffb00007812 */ /* 0x000fe200078ec0ff */
[----:B----4-:R-:W-:Y:S01]  /*ae90*/  IMAD.IADD R13, R201, 0x1, -R3 ;  /* 0x00000001c90d7824 */ /* 0x010fe200078e0a03 */
[----:B------:R-:W-:Y:S01]  /*aea0*/  FSEL R157, R15, -INF , !P2 ;  /* 0xff8000000f9d7808 */ /* 0x000fe20005000000 */
[----:B-----5:R-:W-:Y:S01]  /*aeb0*/  FFMA.FTZ R25, R26, -UR27, R29 ;  /* 0x8000001b1a197c23 */ /* 0x020fe2000801001d */
[----:B------:R-:W-:-:S04]  /*aec0*/  @P0 LOP3.LUT R0, R0, 0x4, RZ, 0xfc, !PT ;  /* 0x0000000400000812 */ /* 0x000fc800078efcff */
[----:B------:R-:W-:Y:S02]  /*aed0*/  FSEL R163, R25, -INF , !P6 ;  /* 0xff80000019a37808 */ /* 0x000fe40007000000 */
[----:B-1----:R-:W-:Y:S01]  /*aee0*/  IABS R12, R13 ;  /* 0x0000000d000c7213 */ /* 0x002fe20000000000 */
[----:B------:R-:W-:Y:S01]  /*aef0*/  IMAD.IADD R13, R205, 0x1, -R3 ;  /* 0x00000001cd0d7824 */ /* 0x000fe200078e0a03 */
[----:B------:R-:W-:Y:S02]  /*af00*/  IADD3 R3, R2, 0x20, RZ ;  /* 0x0000002002037810 */ /* 0x000fe40007ffe0ff */
[----:B------:R1:W3:Y:S02]  /*af10*/  I2F R28, R12 ;  /* 0x0000000c001c7306 */ /* 0x0002e40000201400 */
[----:B------:R-:W-:Y:S01]  /*af20*/  IABS R24, R13 ;  /* 0x0000000d00187213 */ /* 0x000fe20000000000 */
[----:B------:R-:W-:Y:S01]  /*af30*/  FFMA.FTZ R13, R27, -UR27, R40 ;  /* 0x8000001b1b0d7c23 */ /* 0x000fe20008010028 */
[----:B------:R-:W-:-:S02]  /*af40*/  ISETP.GE.AND P3, PT, R3, R209, PT ;  /* 0x000000d10300720c */ /* 0x000fc40003f66270 */
[----:B------:R-:W-:Y:S01]  /*af50*/  ISETP.GE.AND P1, PT, R3, R208, PT ;  /* 0x000000d00300720c */ /* 0x000fe20003f26270 */
[----:B------:R-:W-:Y:S01]  /*af60*/  IMAD.MOV.U32 R27, RZ, RZ, R24 ;  /* 0x000000ffff1b7224 */ /* 0x000fe200078e0018 */
[----:B------:R-:W-:Y:S01]  /*af70*/  FSEL R56, R13, -INF , !P4 ;  /* 0xff8000000d387808 */ /* 0x000fe20006000000 */
[----:B------:R-:W-:Y:S01]  /*af80*/  FFMA.FTZ R24, R14, -UR27, R31 ;  /* 0x8000001b0e187c23 */ /* 0x000fe2000801001f */
[----:B------:R-:W-:Y:S01]  /*af90*/  ISETP.GE.AND P4, PT, R3, R210, PT ;  /* 0x000000d20300720c */ /* 0x000fe20003f86270 */
[--C-:B------:R-:W-:Y:S01]  /*afa0*/  IMAD.IADD R14, R199, 0x1, -R3.reuse ;  /* 0x00000001c70e7824 */ /* 0x100fe200078e0a03 */
[C---:B------:R-:W-:Y:S01]  /*afb0*/  ISETP.GE.AND P0, PT, R3.reuse, R207, PT ;  /* 0x000000cf0300720c */ /* 0x040fe20003f06270 */
[----:B------:R-:W-:Y:S01]  /*afc0*/  I2F R26, R27 ;  /* 0x0000001b001a7306 */ /* 0x000fe20000201400 */
[----:B------:R-:W-:Y:S01]  /*afd0*/  FSEL R170, R24, -INF , !P5 ;  /* 0xff80000018aa7808 */ /* 0x000fe20006800000 */
[----:B-1----:R-:W-:Y:S01]  /*afe0*/  IMAD.IADD R12, R200, 0x1, -R3 ;  /* 0x00000001c80c7824 */ /* 0x002fe200078e0a03 */
[C---:B------:R-:W-:Y:S01]  /*aff0*/  ISETP.LT.OR P6, PT, R3.reuse, R206, P4 ;  /* 0x000000ce0300720c */ /* 0x040fe200027c1670 */
[----:B--2---:R-:W-:Y:S01]  /*b000*/  HMMA.16816.F32.BF16 R32, R8, R4, R36 ;  /* 0x000000040820723c */ /* 0x004fe20000041824 */
[----:B------:R-:W-:-:S02]  /*b010*/  ISETP.LT.OR P5, PT, R3, R204, P3 ;  /* 0x000000cc0300720c */ /* 0x000fc40001fa1670 */
[----:B------:R-:W-:Y:S02]  /*b020*/  IABS R12, R12 ;  /* 0x0000000c000c7213 */ /* 0x000fe40000000000 */
[C---:B------:R-:W-:Y:S02]  /*b030*/  ISETP.LT.OR P1, PT, R3.reuse, R203, P1 ;  /* 0x000000cb0300720c */ /* 0x040fe40000f21670 */
[----:B------:R-:W-:Y:S01]  /*b040*/  ISETP.LT.OR P2, PT, R3, R202, P0 ;  /* 0x000000ca0300720c */ /* 0x000fe20000741670 */
[----:B------:R-:W-:Y:S01]  /*b050*/  IMAD.MOV.U32 R13, RZ, RZ, R12 ;  /* 0x000000ffff0d7224 */ /* 0x000fe200078e000c */
[----:B------:R-:W-:Y:S01]  /*b060*/  IABS R12, R14 ;  /* 0x0000000e000c7213 */ /* 0x000fe20000000000 */
[----:B------:R-:W-:Y:S01]  /*b070*/  HMMA.16816.F32.BF16 R36, R16, R4, R148 ;  /* 0x000000041024723c */ /* 0x000fe20000041894 */
[C---:B------:R-:W-:Y:S01]  /*b080*/  LOP3.LUT P4, RZ, R0.reuse, 0x8, RZ, 0xc0, !PT ;  /* 0x0000000800ff7812 */ /* 0x040fe2000788c0ff */
[----:B------:R1:W2:Y:S01]  /*b090*/  I2F R14, R13 ;  /* 0x0000000d000e7306 */ /* 0x0002a20000201400 */
[----:B------:R-:W-:-:S02]  /*b0a0*/  LOP3.LUT P3, RZ, R0, 0x4, RZ, 0xc0, !PT ;  /* 0x0000000400ff7812 */ /* 0x000fc4000786c0ff */
[----:B------:R-:W-:Y:S02]  /*b0b0*/  P2R R24, PR, RZ, 0x2 ;  /* 0x00000002ff187803 */ /* 0x000fe40000000000 */
[----:B---3--:R-:W-:-:S03]  /*b0c0*/  FFMA.FTZ R5, R28, -UR27, R41 ;  /* 0x8000001b1c057c23 */ /* 0x008fc60008010029 */
[----:B------:R-:W3:Y:S02]  /*b0d0*/  I2F R15, R12 ;  /* 0x0000000c000f7306 */ /* 0x000ee40000201400 */
[----:B------:R-:W-:Y:S01]  /*b0e0*/  FSEL R147, R5, -INF , !P4 ;  /* 0xff80000005937808 */ /* 0x000fe20006000000 */
[----:B-1----:R-:W-:Y:S02]  /*b0f0*/  IMAD.IADD R13, R201, 0x1, -R3 ;  /* 0x00000001c90d7824 */ /* 0x002fe400078e0a03 */
[----:B--2---:R-:W-:-:S05]  /*b100*/  FFMA.FTZ R14, R14, -UR27, R32 ;  /* 0x8000001b0e0e7c23 */ /* 0x004fca0008010020 */
[----:B------:R-:W-:Y:S01]  /*b110*/  FSEL R237, R14, -INF , !P6 ;  /* 0xff8000000eed7808 */ /* 0x000fe20007000000 */
[----:B---3--:R-:W-:Y:S01]  /*b120*/  FFMA.FTZ R15, R15, -UR27, R34 ;  /* 0x8000001b0f0f7c23 */ /* 0x008fe20008010022 */
[----:B------:R-:W-:Y:S01]  /*b130*/  IABS R12, R13 ;  /* 0x0000000d000c7213 */ /* 0x000fe20000000000 */
[----:B------:R-:W-:Y:S01]  /*b140*/  IMAD.IADD R13, R205, 0x1, -R3 ;  /* 0x00000001cd0d7824 */ /* 0x000fe200078e0a03 */
[----:B------:R-:W-:Y:S02]  /*b150*/  IADD3 R3, R2, 0x21, RZ ;  /* 0x0000002102037810 */ /* 0x000fe40007ffe0ff */
        /* <DEDUP_REMOVED lines=12> */
[C---:B------:R-:W-:Y:S01]  /*b220*/  ISETP.GE.AND P0, PT, R3.reuse, R207, PT ;  /* 0x000000cf0300720c */ /* 0x040fe20003f06270 */
[----:B-1----:R-:W-:Y:S01]  /*b230*/  IMAD.MOV.U32 R12, RZ, RZ, R25 ;  /* 0x000000ffff0c7224 */ /* 0x002fe200078e0019 */
[C---:B------:R-:W-:Y:S02]  /*b240*/  ISETP.LT.OR P6, PT, R3.reuse, R206, P4 ;  /* 0x000000ce0300720c */ /* 0x040fe400027c1670 */
[C---:B------:R-:W-:Y:S01]  /*b250*/  ISETP.LT.OR P5, PT, R3.reuse, R204, P3 ;  /* 0x000000cc0300720c */ /* 0x040fe20001fa1670 */
[----:B------:R1:W2:Y:S01]  /*b260*/  I2F R28, R12 ;  /* 0x0000000c001c7306 */ /* 0x0002a20000201400 */
[----:B------:R-:W-:-:S02]  /*b270*/  ISETP.LT.OR P1, PT, R3, R203, P1 ;  /* 0x000000cb0300720c */ /* 0x000fc40000f21670 */
[----:B------:R-:W-:Y:S02]  /*b280*/  ISETP.LT.OR P0, PT, R3, R202, P0 ;  /* 0x000000ca0300720c */ /* 0x000fe40000701670 */
[----:B------:R-:W-:Y:S02]  /*b290*/  ISETP.NE.AND P4, PT, R24, RZ, PT ;  /* 0x000000ff1800720c */ /* 0x000fe40003f85270 */
[----:B------:R-:W-:Y:S02]  /*b2a0*/  P2R R25, PR, RZ, 0x2 ;  /* 0x00000002ff197803 */ /* 0x000fe40000000000 */
[----:B------:R-:W-:Y:S01]  /*b2b0*/  P2R R24, PR, RZ, 0x1 ;  /* 0x00000001ff187803 */ /* 0x000fe20000000000 */
[----:B-1----:R-:W-:Y:S02]  /*b2c0*/  IMAD.IADD R12, R199, 0x1, -R3 ;  /* 0x00000001c70c7824 */ /* 0x002fe400078e0a03 */
[----:B--2---:R-:W-:-:S03]  /*b2d0*/  FFMA.FTZ R13, R28, -UR27, R38 ;  /* 0x8000001b1c0d7c23 */ /* 0x004fc60008010026 */
[----:B------:R-:W-:Y:S02]  /*b2e0*/  IABS R4, R12 ;  /* 0x0000000c00047213 */ /* 0x000fe40000000000 */
[----:B------:R1:W-:Y:S01]  /*b2f0*/  I2F R12, R5 ;  /* 0x00000005000c7306 */ /* 0x0003e20000201400 */
[----:B------:R-:W-:-:S07]  /*b300*/  FSEL R174, R13, -INF , !P2 ;  /* 0xff8000000dae7808 */ /* 0x000fce0005000000 */
[----:B------:R2:W3:Y:S01]  /*b310*/  I2F R14, R4 ;  /* 0x00000004000e7306 */ /* 0x0004e20000201400 */
[----:B-1----:R-:W-:-:S05]  /*b320*/  IMAD.IADD R5, R201, 0x1, -R3 ;  /* 0x00000001c9057824 */ /* 0x002fca00078e0a03 */
[----:B--2---:R-:W-:Y:S01]  /*b330*/  IABS R4, R5 ;  /* 0x0000000500047213 */ /* 0x004fe20000000000 */
[----:B------:R-:W-:Y:S01]  /*b340*/  IMAD.IADD R5, R205, 0x1, -R3 ;  /* 0x00000001cd057824 */ /* 0x000fe200078e0a03 */
[----:B------:R-:W-:Y:S01]  /*b350*/  IADD3 R3, R2, 0x28, RZ ;  /* 0x0000002802037810 */ /* 0x000fe20007ffe0ff */
[----:B---3--:R-:W-:Y:S01]  /*b360*/  FFMA.FTZ R14, R14, -UR27, R35 ;  /* 0x8000001b0e0e7c23 */ /* 0x008fe20008010023 */
[----:B------:R1:W2:Y:S02]  /*b370*/  I2F R26, R4 ;  /* 0x00000004001a7306 */ /* 0x0002a40000201400 */
[----:B------:R-:W-:Y:S01]  /*b380*/  IABS R15, R5 ;  /* 0x00000005000f7213 */ /* 0x000fe20000000000 */
[----:B------:R-:W-:Y:S01]  /*b390*/  FFMA.FTZ R5, R27, -UR27, R36 ;  /* 0x8000001b1b057c23 */ /* 0x000fe20008010024 */
[----:B------:R-:W-:Y:S02]  /*b3a0*/  FSEL R240, R14, -INF , !P5 ;  /* 0xff8000000ef07808 */ /* 0x000fe40006800000 */
[----:B------:R-:W-:Y:S01]  /*b3b0*/  ISETP.GE.AND P3, PT, R3, R209, PT ;  /* 0x000000d10300720c */ /* 0x000fe20003f66270 */
[----:B------:R-:W-:Y:S01]  /*b3c0*/  IMAD.MOV.U32 R27, RZ, RZ, R15 ;  /* 0x000000ffff1b7224 */ /* 0x000fe200078e000f */
[----:B------:R-:W-:Y:S01]  /*b3d0*/  FSEL R165, R5, -INF , !P4 ;  /* 0xff80000005a57808 */ /* 0x000fe20006000000 */
[----:B------:R-:W-:Y:S01]  /*b3e0*/  FFMA.FTZ R15, R12, -UR27, R33 ;  /* 0x8000001b0c0f7c23 */ /* 0x000fe20008010021 */
[----:B------:R-:W-:Y:S01]  /*b3f0*/  ISETP.GE.AND P4, PT, R3, R210, PT ;  /* 0x000000d20300720c */ /* 0x000fe20003f86270 */
[--C-:B------:R-:W-:Y:S01]  /*b400*/  IMAD.IADD R12, R199, 0x1, -R3.reuse ;  /* 0x00000001c70c7824 */ /* 0x100fe200078e0a03 */
[----:B------:R-:W-:Y:S01]  /*b410*/  HMMA.16816.F32.BF16 R32, R8, R6, R44 ;  /* 0x000000060820723c */ /* 0x000fe2000004182c */
[----:B------:R-:W3:Y:S01]  /*b420*/  I2F R27, R27 ;  /* 0x0000001b001b7306 */ /* 0x000ee20000201400 */
[----:B------:R-:W-:Y:S01]  /*b430*/  FSEL R223, R15, -INF , !P6 ;  /* 0xff8000000fdf7808 */ /* 0x000fe20007000000 */
[----:B-1----:R-:W-:Y:S01]  /*b440*/  IMAD.IADD R4, R200, 0x1, -R3 ;  /* 0x00000001c8047824 */ /* 0x002fe200078e0a03 */
[----:B------:R-:W-:-:S02]  /*b450*/  ISETP.LT.OR P6, PT, R3, R206, P4 ;  /* 0x000000ce0300720c */ /* 0x000fc400027c1670 */
[----:B------:R-:W-:Y:S02]  /*b460*/  ISETP.NE.AND P4, PT, R25, RZ, PT ;  /* 0x000000ff1900720c */ /* 0x000fe40003f85270 */
[----:B------:R-:W-:Y:S01]  /*b470*/  HMMA.16816.F32.BF16 R44, R16, R6, R152 ;  /* 0x00000006102c723c */ /* 0x000fe20000041898 */
[----:B------:R-:W-:Y:S02]  /*b480*/  IABS R4, R4 ;  /* 0x0000000400047213 */ /* 0x000fe40000000000 */
[C---:B------:R-:W-:Y:S02]  /*b490*/  ISETP.GE.AND P1, PT, R3.reuse, R208, PT ;  /* 0x000000d00300720c */ /* 0x040fe40003f26270 */
[C---:B------:R-:W-:Y:S01]  /*b4a0*/  ISETP.GE.AND P0, PT, R3.reuse, R207, PT ;  /* 0x000000cf0300720c */ /* 0x040fe20003f06270 */
[----:B------:R-:W-:Y:S01]  /*b4b0*/  IMAD.MOV.U32 R5, RZ, RZ, R4 ;  /* 0x000000ffff057224 */ /* 0x000fe200078e0004 */
[----:B------:R-:W-:Y:S01]  /*b4c0*/  IABS R4, R12 ;  /* 0x0000000c00047213 */ /* 0x000fe20000000000 */
[----:B--2---:R-:W-:Y:S01]  /*b4d0*/  FFMA.FTZ R7, R26, -UR27, R37 ;  /* 0x8000001b1a077c23 */ /* 0x004fe20008010025 */
[C---:B------:R-:W-:Y:S01]  /*b4e0*/  ISETP.LT.OR P5, PT, R3.reuse, R204, P3 ;  /* 0x000000cc0300720c */ /* 0x040fe20001fa1670 */
[----:B------:R1:W2:Y:S01]  /*b4f0*/  I2F R13, R5 ;  /* 0x00000005000d7306 */ /* 0x0002a20000201400 */
[----:B------:R-:W-:-:S02]  /*b500*/  ISETP.LT.OR P1, PT, R3, R203, P1 ;  /* 0x000000cb0300720c */ /* 0x000fc40000f21670 */
[----:B------:R-:W-:Y:S02]  /*b510*/  ISETP.LT.OR P2, PT, R3, R202, P0 ;  /* 0x000000ca0300720c */ /* 0x000fe40000741670 */
[----:B------:R-:W-:Y:S01]  /*b520*/  ISETP.NE.AND P3, PT, R24, RZ, PT ;  /* 0x000000ff1800720c */ /* 0x000fe20003f65270 */
[----:B---3--:R-:W-:Y:S01]  /*b530*/  FFMA.FTZ R24, R27, -UR27, R39 ;  /* 0x8000001b1b187c23 */ /* 0x008fe20008010027 */
[----:B------:R-:W-:Y:S01]  /*b540*/  P2R R29, PR, RZ, 0x2 ;  /* 0x00000002ff1d7803 */ /* 0x000fe20000000000 */
[----:B------:R-:W3:Y:S01]  /*b550*/  I2F R12, R4 ;  /* 0x00000004000c7306 */ /* 0x000ee20000201400 */
[----:B------:R-:W-:Y:S01]  /*b560*/  FSEL R155, R7, -INF , !P4 ;  /* 0xff800000079b7808 */ /* 0x000fe20006000000 */
[----:B------:R-:W-:Y:S01]  /*b570*/  HMMA.16816.F32.BF16 R36, R20, R166, R212 ;  /* 0x000000a61424723c */ /* 0x000fe200000418d4 */
[----:B------:R-:W-:Y:S01]  /*b580*/  FSEL R164, R24, -INF , !P3 ;  /* 0xff80000018a47808 */ /* 0x000fe20005800000 */
[----:B-1----:R-:W-:Y:S02]  /*b590*/  IMAD.IADD R5, R201, 0x1, -R3 ;  /* 0x00000001c9057824 */ /* 0x002fe400078e0a03 */
[----:B--2---:R-:W-:-:S05]  /*b5a0*/  FFMA.FTZ R26, R13, -UR27, R32 ;  /* 0x8000001b0d1a7c23 */ /* 0x004fca0008010020 */
[----:B------:R-:W-:Y:S01]  /*b5b0*/  FSEL R220, R26, -INF , !P6 ;  /* 0xff8000001adc7808 */ /* 0x000fe20007000000 */
[----:B---3--:R-:W-:Y:S01]  /*b5c0*/  FFMA.FTZ R25, R12, -UR27, R34 ;  /* 0x8000001b0c197c23 */ /* 0x008fe20008010022 */
[----:B------:R-:W-:Y:S01]  /*b5d0*/  IABS R4, R5 ;  /* 0x0000000500047213 */ /* 0x000fe20000000000 */
[----:B------:R-:W-:Y:S01]  /*b5e0*/  IMAD.IADD R5, R205, 0x1, -R3 ;  /* 0x00000001cd057824 */ /* 0x000fe200078e0a03 */
[----:B------:R-:W1:Y:S01]  /*b5f0*/  LDSM.16.M88.4 R12, [R189+0x1800] ;  /* 0x00180000bd0c783b */ /* 0x000e620000000200 */
[----:B------:R-:W-:Y:S01]  /*b600*/  IADD3 R3, R2, 0x29, RZ ;  /* 0x0000002902037810 */ /* 0x000fe20007ffe0ff */
[----:B------:R2:W3:Y:S01]  /*b610*/  I2F R28, R4 ;  /* 0x00000004001c7306 */ /* 0x0004e20000201400 */
[----:B------:R-:W-:Y:S01]  /*b620*/  FSEL R221, R25, -INF , !P5 ;  /* 0xff80000019dd7808 */ /* 0x000fe20006800000 */
[----:B------:R-:W-:-:S04]  /*b630*/  DEPBAR.LE SB0, 0x0 ;  /* 0x000080000000791a */ /* 0x000fc80000000000 */
[----:B------:R-:W-:Y:S02]  /*b640*/  IABS R5, R5 ;  /* 0x0000000500057213 */ /* 0x000fe40000000000 */
[C---:B------:R-:W-:Y:S02]  /*b650*/  ISETP.GE.AND P4, PT, R3.reuse, R210, PT ;  /* 0x000000d20300720c */ /* 0x040fe40003f86270 */
[C---:B------:R-:W-:Y:S01]  /*b660*/  ISETP.GE.AND P3, PT, R3.reuse, R209, PT ;  /* 0x000000d10300720c */ /* 0x040fe20003f66270 */
[----:B------:R-:W-:Y:S01]  /*b670*/  IMAD.MOV.U32 R6, RZ, RZ, R5 ;  /* 0x000000ffff067224 */ /* 0x000fe200078e0005 */
[C---:B------:R-:W-:Y:S02]  /*b680*/  ISETP.GE.AND P1, PT, R3.reuse, R208, PT ;  /* 0x000000d00300720c */ /* 0x040fe40003f26270 */
[C---:B------:R-:W-:Y:S01]  /*b690*/  ISETP.GE.AND P0, PT, R3.reuse, R207, PT ;  /* 0x000000cf0300720c */ /* 0x040fe20003f06270 */
[----:B------:R4:W5:Y:S01]  /*b6a0*/  I2F R31, R6 ;  /* 0x00000006001f7306 */ /* 0x0009620000201400 */
[----:B--2---:R-:W-:Y:S01]  /*b6b0*/  IMAD.IADD R4, R200, 0x1, -R3 ;  /* 0x00000001c8047824 */ /* 0x004fe200078e0a03 */
[C---:B------:R-:W-:Y:S01]  /*b6c0*/  ISETP.LT.OR P6, PT, R3.reuse, R206, P4 ;  /* 0x000000ce0300720c */ /* 0x040fe200027c1670 */
[----:B---3--:R-:W-:Y:S01]  /*b6d0*/  FFMA.FTZ R7, R28, -UR27, R44 ;  /* 0x8000001b1c077c23 */ /* 0x008fe2000801002c */
[----:B------:R-:W-:-:S02]  /*b6e0*/  ISETP.LT.OR P5, PT, R3, R204, P3 ;  /* 0x000000cc0300720c */ /* 0x000fc40001fa1670 */
[----:B------:R-:W-:Y:S02]  /*b6f0*/  IABS R5, R4 ;  /* 0x0000000400057213 */ /* 0x000fe40000000000 */
[----:B------:R-:W-:Y:S02]  /*b700*/  IADD3 R4, R2, 0x30, RZ ;  /* 0x0000003002047810 */ /* 0x000fe40007ffe0ff */
[----:B------:R2:W3:Y:S01]  /*b710*/  I2F R27, R5 ;  /* 0x00000005001b7306 */ /* 0x0004e20000201400 */
[C---:B------:R-:W-:Y:S02]  /*b720*/  ISETP.LT.OR P1, PT, R3.reuse, R203, P1 ;  /* 0x000000cb0300720c */ /* 0x040fe40000f21670 */
[----:B------:R-:W-:Y:S02]  /*b730*/  ISETP.LT.OR P0, PT, R3, R202, P0 ;  /* 0x000000ca0300720c */ /* 0x000fe40000701670 */
[----:B------:R-:W-:Y:S01]  /*b740*/  ISETP.NE.AND P4, PT, R29, RZ, PT ;  /* 0x000000ff1d00720c */ /* 0x000fe20003f85270 */
[----:B----4-:R-:W-:Y:S01]  /*b750*/  IMAD.IADD R6, R199, 0x1, -R3 ;  /* 0x00000001c7067824 */ /* 0x010fe200078e0a03 */
[----:B------:R-:W-:Y:S01]  /*b760*/  P2R R29, PR, RZ, 0x2 ;  /* 0x00000002ff1d7803 */ /* 0x000fe20000000000 */
[----:B-----5:R-:W-:Y:S01]  /*b770*/  FFMA.FTZ R20, R31, -UR27, R46 ;  /* 0x8000001b1f147c23 */ /* 0x020fe2000801002e */
[----:B------:R-:W-:Y:S01]  /*b780*/  FSEL R153, R7, -INF , !P4 ;  /* 0xff80000007997808 */ /* 0x000fe20006000000 */
[----:B------:R-:W-:Y:S01]  /*b790*/  IMAD.IADD R7, R201, 0x1, -R4 ;  /* 0x00000001c9077824 */ /* 0x000fe200078e0a04 */
[----:B------:R-:W-:-:S02]  /*b7a0*/  IABS R6, R6 ;  /* 0x0000000600067213 */ /* 0x000fc40000000000 */
[----:B------:R-:W-:Y:S01]  /*b7b0*/  FSEL R158, R20, -INF , !P2 ;  /* 0xff800000149e7808 */ /* 0x000fe20005000000 */
[----:B-1----:R-:W-:Y:S01]  /*b7c0*/  HMMA.16816.F32.BF16 R36, R8, R14, R36 ;  /* 0x0000000e0824723c */ /* 0x002fe20000041824 */
[----:B------:R1:W4:Y:S01]  /*b7d0*/  I2F R24, R6 ;  /* 0x0000000600187306 */ /* 0x0003220000201400 */
[----:B--2---:R-:W-:Y:S01]  /*b7e0*/  IMAD.IADD R5, R201, 0x1, -R3 ;  /* 0x00000001c9057824 */ /* 0x004fe200078e0a03 */
[----:B------:R-:W-:Y:S01]  /*b7f0*/  P2R R26, PR, RZ, 0x1 ;  /* 0x00000001ff1a7803 */ /* 0x000fe20000000000 */
[----:B---3--:R-:W-:Y:S01]  /*b800*/  FFMA.FTZ R21, R27, -UR27, R33 ;  /* 0x8000001b1b157c23 */ /* 0x008fe20008010021 */
[C---:B------:R-:W-:Y:S02]  /*b810*/  ISETP.GE.AND P4, PT, R4.reuse, R210, PT ;  /* 0x000000d20400720c */ /* 0x040fe40003f86270 */
[----:B------:R-:W-:Y:S01]  /*b820*/  IABS R5, R5 ;  /* 0x0000000500057213 */ /* 0x000fe20000000000 */
[----:B------:R-:W-:Y:S01]  /*b830*/  BAR.SYNC.DEFER_BLOCKING 0x0 ;  /* 0x0000000000007b1d */ /* 0x000fe20000010000 */
[----:B------:R-:W-:-:S02]  /*b840*/  ISETP.GE.AND P3, PT, R4, R209, PT ;  /* 0x000000d10400720c */ /* 0x000fc40003f66270 */
[C---:B------:R-:W-:Y:S02]  /*b850*/  ISETP.GE.AND P1, PT, R4.reuse, R208, PT ;  /* 0x000000d00400720c */ /* 0x040fe40003f26270 */
[C---:B------:R-:W-:Y:S01]  /*b860*/  ISETP.GE.AND P0, PT, R4.reuse, R207, PT ;  /* 0x000000cf0400720c */ /* 0x040fe20003f06270 */
[----:B------:R2:W3:Y:S01]  /*b870*/  I2F R30, R5 ;  /* 0x00000005001e7306 */ /* 0x0004e20000201400 */
[----:B------:R-:W-:Y:S01]  /*b880*/  FSEL R179, R21, -INF , !P6 ;  /* 0xff80000015b37808 */ /* 0x000fe20007000000 */
[----:B-1----:R-:W-:Y:S01]  /*b890*/  IMAD.IADD R6, R205, 0x1, -R3 ;  /* 0x00000001cd067824 */ /* 0x002fe200078e0a03 */
[----:B------:R-:W-:Y:S01]  /*b8a0*/  ISETP.LT.OR P6, PT, R4, R206, P4 ;  /* 0x000000ce0400720c */ /* 0x000fe200027c1670 */
[----:B------:R-:W-:Y:S01]  /*b8b0*/  IMAD.IADD R3, R200, 0x1, -R4 ;  /* 0x00000001c8037824 */ /* 0x000fe200078e0a04 */
[----:B------:R-:W-:Y:S01]  /*b8c0*/  ISETP.LT.OR P1, PT, R4, R203, P1 ;  /* 0x000000cb0400720c */ /* 0x000fe20000f21670 */
[----:B----4-:R-:W-:Y:S01]  /*b8d0*/  FFMA.FTZ R22, R24, -UR27, R35 ;  /* 0x8000001b18167c23 */ /* 0x010fe20008010023 */
[----:B------:R-:W-:Y:S01]  /*b8e0*/  IABS R6, R6 ;  /* 0x0000000600067213 */ /* 0x000fe20000000000 */
[----:B------:R-:W-:Y:S01]  /*b8f0*/  HMMA.16816.F32.BF16 R32, R8, R12, R40 ;  /* 0x0000000c0820723c */ /* 0x000fe20000041828 */
[----:B------:R-:W-:-:S02]  /*b900*/  IABS R3, R3 ;  /* 0x0000000300037213 */ /* 0x000fc40000000000 */
[----:B------:R-:W-:Y:S02]  /*b910*/  FSEL R212, R22, -INF , !P5 ;  /* 0xff80000016d47808 */ /* 0x000fe40006800000 */
[C---:B------:R-:W-:Y:S01]  /*b920*/  ISETP.LT.OR P5, PT, R4.reuse, R204, P3 ;  /* 0x000000cc0400720c */ /* 0x040fe20001fa1670 */
[----:B--2---:R-:W-:Y:S01]  /*b930*/  IMAD.MOV.U32 R5, RZ, RZ, R6 ;  /* 0x000000ffff057224 */ /* 0x004fe200078e0006 */
[----:B------:R-:W-:Y:S01]  /*b940*/  ISETP.LT.OR P2, PT, R4, R202, P0 ;  /* 0x000000ca0400720c */ /* 0x000fe20000741670 */
[----:B------:R-:W-:Y:S01]  /*b950*/  IMAD.MOV.U32 R6, RZ, RZ, R3 ;  /* 0x000000ffff067224 */ /* 0x000fe200078e0003 */
[----:B------:R-:W-:Y:S01]  /*b960*/  IADD3 R3, R2, 0x31, RZ ;  /* 0x0000003102037810 */ /* 0x000fe20007ffe0ff */
[----:B------:R1:W2:Y:S01]  /*b970*/  I2F R25, R5 ;  /* 0x0000000500197306 */ /* 0x0002a20000201400 */
[----:B------:R-:W-:Y:S01]  /*b980*/  HMMA.16816.F32.BF16 R40, R16, R12, R76 ;  /* 0x0000000c1028723c */ /* 0x000fe2000004184c */
[----:B------:R-:W-:Y:S02]  /*b990*/  ISETP.NE.AND P4, PT, R29, RZ, PT ;  /* 0x000000ff1d00720c */ /* 0x000fe40003f85270 */
[----:B------:R-:W-:-:S02]  /*b9a0*/  ISETP.NE.AND P3, PT, R26, RZ, PT ;  /* 0x000000ff1a00720c */ /* 0x000fc40003f65270 */
[----:B------:R-:W-:Y:S02]  /*b9b0*/  P2R R22, PR, RZ, 0x2 ;  /* 0x00000002ff167803 */ /* 0x000fe40000000000 */
[----:B------:R-:W4:Y:S01]  /*b9c0*/  I2F R23, R6 ;  /* 0x0000000600177306 */ /* 0x000f220000201400 */
[----:B---3--:R-:W-:Y:S01]  /*b9d0*/  FFMA.FTZ R13, R30, -UR27, R45 ;  /* 0x8000001b1e0d7c23 */ /* 0x008fe2000801002d */
[C---:B------:R-:W-:Y:S01]  /*b9e0*/  ISETP.GE.AND P1, PT, R3.reuse, R208, PT ;  /* 0x000000d00300720c */ /* 0x040fe20003f26270 */
[----:B------:R-:W-:Y:S01]  /*b9f0*/  HMMA.16816.F32.BF16 R16, R16, R14, R228 ;  /* 0x0000000e1010723c */ /* 0x000fe200000418e4 */
[----:B------:R-:W-:Y:S02]  /*ba00*/  ISETP.GE.AND P0, PT, R3, R207, PT ;  /* 0x000000cf0300720c */ /* 0x000fe40003f06270 */
[----:B------:R-:W-:Y:S01]  /*ba10*/  FSEL R152, R13, -INF , !P4 ;  /* 0xff8000000d987808 */ /* 0x000fe20006000000 */
[----:B-1----:R-:W-:Y:S01]  /*ba20*/  IMAD.IADD R5, R199, 0x1, -R4 ;  /* 0x00000001c7057824 */ /* 0x002fe200078e0a04 */
[----:B------:R-:W-:Y:S01]  /*ba30*/  ISETP.GE.AND P4, PT, R3, R210, PT ;  /* 0x000000d20300720c */ /* 0x000fe20003f86270 */
[----:B--2---:R-:W-:Y:S01]  /*ba40*/  FFMA.FTZ R12, R25, -UR27, R47 ;  /* 0x8000001b190c7c23 */ /* 0x004fe2000801002f */
[----:B------:R-:W-:-:S02]  /*ba50*/  ISETP.LT.OR P1, PT, R3, R203, P1 ;  /* 0x000000cb0300720c */ /* 0x000fc40000f21670 */
[----:B------:R-:W-:Y:S02]  /*ba60*/  IABS R5, R5 ;  /* 0x0000000500057213 */ /* 0x000fe40000000000 */
[----:B------:R-:W-:Y:S01]  /*ba70*/  FSEL R154, R12, -INF , !P3 ;  /* 0xff8000000c9a7808 */ /* 0x000fe20005800000 */
[----:B----4-:R-:W-:Y:S01]  /*ba80*/  FFMA.FTZ R21, R23, -UR27, R32 ;  /* 0x8000001b17157c23 */ /* 0x010fe20008010020 */
[----:B------:R-:W-:Y:S01]  /*ba90*/  ISETP.GE.AND P3, PT, R3, R209, PT ;  /* 0x000000d10300720c */ /* 0x000fe20003f66270 */
[----:B------:R-:W-:Y:S01]  /*baa0*/  IMAD.MOV.U32 R6, RZ, RZ, R5 ;  /* 0x000000ffff067224 */ /* 0x000fe200078e0005 */
[----:B------:R-:W-:Y:S01]  /*bab0*/  IABS R5, R7 ;  /* 0x0000000700057213 */ /* 0x000fe20000000000 */
[----:B------:R-:W-:Y:S01]  /*bac0*/  IMAD.IADD R7, R205, 0x1, -R4 ;  /* 0x00000001cd077824 */ /* 0x000fe200078e0a04 */
[----:B------:R-:W-:Y:S01]  /*bad0*/  FSEL R238, R21, -INF , !P6 ;  /* 0xff80000015ee7808 */ /* 0x000fe20007000000 */
[----:B------:R1:W2:Y:S01]  /*bae0*/  I2F R20, R6 ;  /* 0x0000000600147306 */ /* 0x0002a20000201400 */
[----:B------:R-:W-:Y:S01]  /*baf0*/  IMAD.IADD R4, R199, 0x1, -R3 ;  /* 0x00000001c7047824 */ /* 0x000fe200078e0a03 */
[----:B------:R-:W-:-:S02]  /*bb00*/  ISETP.LT.OR P6, PT, R3, R206, P4 ;  /* 0x000000ce0300720c */ /* 0x000fc400027c1670 */
[----:B------:R-:W-:Y:S02]  /*bb10*/  ISETP.LT.OR P0, PT, R3, R202, P0 ;  /* 0x000000ca0300720c */ /* 0x000fe40000701670 */
[----:B------:R-:W-:Y:S02]  /*bb20*/  ISETP.NE.AND P4, PT, R22, RZ, PT ;  /* 0x000000ff1600720c */ /* 0x000fe40003f85270 */
[----:B------:R-:W-:Y:S01]  /*bb30*/  P2R R21, PR, RZ, 0x2 ;  /* 0x00000002ff157803 */ /* 0x000fe20000000000 */
[----:B-1----:R-:W-:Y:S01]  /*bb40*/  IMAD.MOV.U32 R6, RZ, RZ, R5 ;  /* 0x000000ffff067224 */ /* 0x002fe200078e0005 */
[----:B------:R-:W-:Y:S01]  /*bb50*/  IABS R5, R7 ;  /* 0x0000000700057213 */ /* 0x000fe20000000000 */
[----:B------:R-:W-:Y:S02]  /*bb60*/  IMAD.IADD R7, R201, 0x1, -R3 ;  /* 0x00000001c9077824 */ /* 0x000fe400078e0a03 */
[----:B------:R1:W3:Y:S01]  /*bb70*/  I2F R27, R6 ;  /* 0x00000006001b7306 */ /* 0x0002e20000201400 */
[----:B--2---:R-:W-:-:S05]  /*bb80*/  FFMA.FTZ R20, R20, -UR27, R34 ;  /* 0x8000001b14147c23 */ /* 0x004fca0008010022 */
[----:B------:R-:W-:Y:S02]  /*bb90*/  FSEL R242, R20, -INF , !P5 ;  /* 0xff80000014f27808 */ /* 0x000fe40006800000 */
[----:B------:R2:W-:Y:S01]  /*bba0*/  I2F R24, R5 ;  /* 0x0000000500187306 */ /* 0x0005e20000201400 */
[----:B------:R-:W-:Y:S02]  /*bbb0*/  ISETP.LT.OR P5, PT, R3, R204, P3 ;  /* 0x000000cc0300720c */ /* 0x000fe40001fa1670 */
[----:B------:R-:W-:Y:S01]  /*bbc0*/  P2R R20, PR, RZ, 0x1 ;  /* 0x00000001ff147803 */ /* 0x000fe20000000000 */
[----:B-1----:R-:W-:Y:S02]  /*bbd0*/  IMAD.IADD R6, R200, 0x1, -R3 ;  /* 0x00000001c8067824 */ /* 0x002fe400078e0a03 */
[----:B---3--:R-:W-:-:S03]  /*bbe0*/  FFMA.FTZ R8, R27, -UR27, R40 ;  /* 0x8000001b1b087c23 */ /* 0x008fc60008010028 */
[----:B------:R-:W-:Y:S02]  /*bbf0*/  IABS R6, R6 ;  /* 0x0000000600067213 */ /* 0x000fe40000000000 */
[----:B------:R-:W-:Y:S02]  /*bc00*/  FSEL R178, R8, -INF , !P4 ;  /* 0xff80000008b27808 */ /* 0x000fe40006000000 */
[----:B--2---:R-:W-:Y:S01]  /*bc10*/  IABS R5, R4 ;  /* 0x0000000400057213 */ /* 0x004fe20000000000 */
[----:B------:R1:W2:Y:S01]  /*bc20*/  I2F R23, R6 ;  /* 0x0000000600177306 */ /* 0x0002a20000201400 */
[C---:B------:R-:W-:Y:S02]  /*bc30*/  IADD3 R4, R2.reuse, 0x38, RZ ;  /* 0x0000003802047810 */ /* 0x040fe40007ffe0ff */
[----:B------:R-:W-:Y:S02]  /*bc40*/  IADD3 R2, R2, 0x39, RZ ;  /* 0x0000003902027810 */ /* 0x000fe40007ffe0ff */
[----:B------:R-:W-:-:S02]  /*bc50*/  ISETP.GE.AND P4, PT, R4, R210, PT ;  /* 0x000000d20400720c */ /* 0x000fc40003f86270 */
[C---:B------:R-:W-:Y:S02]  /*bc60*/  ISETP.GE.AND P3, PT, R4.reuse, R209, PT ;  /* 0x000000d10400720c */ /* 0x040fe40003f66270 */
[C---:B------:R-:W-:Y:S02]  /*bc70*/  ISETP.GE.AND P1, PT, R4.reuse, R208, PT ;  /* 0x000000d00400720c */ /* 0x040fe40003f26270 */
[----:B------:R-:W-:Y:S01]  /*bc80*/  ISETP.GE.AND P0, PT, R4, R207, PT ;  /* 0x000000cf0400720c */ /* 0x000fe20003f06270 */
[----:B-1----:R-:W-:Y:S01]  /*bc90*/  IMAD.MOV.U32 R6, RZ, RZ, R5 ;  /* 0x000000ffff067224 */ /* 0x002fe200078e0005 */
[----:B------:R-:W-:Y:S01]  /*bca0*/  IABS R5, R7 ;  /* 0x0000000700057213 */ /* 0x000fe20000000000 */
[----:B------:R-:W-:Y:S02]  /*bcb0*/  IMAD.IADD R7, R205, 0x1, -R3 ;  /* 0x00000001cd077824 */ /* 0x000fe400078e0a03 */
[----:B------:R1:W3:Y:S01]  /*bcc0*/  I2F R13, R6 ;  /* 0x00000006000d7306 */ /* 0x0002e20000201400 */
[----:B------:R-:W-:-:S02]  /*bcd0*/  IMAD.IADD R3, R199, 0x1, -R4 ;  /* 0x00000001c7037824 */ /* 0x000fc400078e0a04 */
[----:B--2---:R-:W-:-:S03]  /*bce0*/  FFMA.FTZ R9, R23, -UR27, R33 ;  /* 0x8000001b17097c23 */ /* 0x004fc60008010021 */
[----:B------:R-:W-:Y:S02]  /*bcf0*/  IABS R3, R3 ;  /* 0x0000000300037213 */ /* 0x000fe40000000000 */
[----:B------:R-:W-:Y:S02]  /*bd00*/  FSEL R236, R9, -INF , !P6 ;  /* 0xff80000009ec7808 */ /* 0x000fe40007000000 */
[----:B------:R-:W-:Y:S02]  /*bd10*/  ISETP.LT.OR P6, PT, R4, R203, P1 ;  /* 0x000000cb0400720c */ /* 0x000fe40000fc1670 */
[----:B------:R-:W-:Y:S01]  /*bd20*/  ISETP.NE.AND P1, PT, R20, RZ, PT ;  /* 0x000000ff1400720c */ /* 0x000fe20003f25270 */
[----:B-1----:R-:W-:Y:S01]  /*bd30*/  IMAD.MOV.U32 R6, RZ, RZ, R5 ;  /* 0x000000ffff067224 */ /* 0x002fe200078e0005 */
[----:B------:R-:W-:Y:S01]  /*bd40*/  IABS R5, R7 ;  /* 0x0000000700057213 */ /* 0x000fe20000000000 */
[----:B---3--:R-:W-:Y:S02]  /*bd50*/  FFMA.FTZ R10, R13, -UR27, R35 ;  /* 0x8000001b0d0a7c23 */ /* 0x008fe40008010023 */
[----:B------:R1:W2:Y:S01]  /*bd60*/  I2F R28, R6 ;  /* 0x00000006001c7306 */ /* 0x0002a20000201400 */
[----:B------:R-:W-:-:S02]  /*bd70*/  FFMA.FTZ R7, R24, -UR27, R42 ;  /* 0x8000001b18077c23 */ /* 0x000fc4000801002a */
[----:B------:R-:W-:Y:S02]  /*bd80*/  FSEL R239, R10, -INF , !P5 ;  /* 0xff8000000aef7808 */ /* 0x000fe40006800000 */
[C---:B------:R-:W-:Y:S02]  /*bd90*/  ISETP.LT.OR P5, PT, R4.reuse, R206, P4 ;  /* 0x000000ce0400720c */ /* 0x040fe400027a1670 */
[----:B------:R-:W-:Y:S01]  /*bda0*/  FSEL R182, R7, -INF , !P2 ;  /* 0xff80000007b67808 */ /* 0x000fe20005000000 */
[----:B------:R-:W3:Y:S01]  /*bdb0*/  I2F R26, R5 ;  /* 0x00000005001a7306 */ /* 0x000ee20000201400 */
[C---:B------:R-:W-:Y:S02]  /*bdc0*/  ISETP.LT.OR P4, PT, R4.reuse, R204, P3 ;  /* 0x000000cc0400720c */ /* 0x040fe40001f81670 */
[----:B------:R-:W-:Y:S02]  /*bdd0*/  ISETP.NE.AND P3, PT, R21, RZ, PT ;  /* 0x000000ff1500720c */ /* 0x000fe40003f65270 */
[----:B------:R-:W-:-:S02]  /*bde0*/  ISETP.LT.OR P2, PT, R4, R202, P0 ;  /* 0x000000ca0400720c */ /* 0x000fc40000741670 */
[----:B------:R-:W-:Y:S01]  /*bdf0*/  ISETP.GE.AND P0, PT, R2, R208, PT ;  /* 0x000000d00200720c */ /* 0x000fe20003f06270 */
[----:B-1----:R-:W-:Y:S02]  /*be00*/  IMAD.IADD R6, R200, 0x1, -R4 ;  /* 0x00000001c8067824 */ /* 0x002fe400078e0a04 */
[----:B--2---:R-:W-:-:S03]  /*be10*/  FFMA.FTZ R9, R28, -UR27, R41 ;  /* 0x8000001b1c097c23 */ /* 0x004fc60008010029 */
[----:B------:R-:W-:Y:S02]  /*be20*/  IABS R6, R6 ;  /* 0x0000000600067213 */ /* 0x000fe40000000000 */
[----:B------:R-:W-:Y:S01]  /*be30*/  FSEL R173, R9, -INF , !P3 ;  /* 0xff80000009ad7808 */ /* 0x000fe20005800000 */
[----:B---3--:R-:W-:Y:S01]  /*be40*/  FFMA.FTZ R8, R26, -UR27, R43 ;  /* 0x8000001b1a087c23 */ /* 0x008fe2000801002b */
[----:B------:R-:W-:Y:S01]  /*be50*/  ISETP.GE.AND P3, PT, R2, R210, PT ;  /* 0x000000d20200720c */ /* 0x000fe20003f66270 */
[----:B------:R-:W-:Y:S02]  /*be60*/  IMAD.MOV.U32 R5, RZ, RZ, R6 ;  /* 0x000000ffff057224 */ /* 0x000fe400078e0006 */
[--C-:B------:R-:W-:Y:S01]  /*be70*/  IMAD.IADD R6, R201, 0x1, -R4.reuse ;  /* 0x00000001c9067824 */ /* 0x100fe200078e0a04 */
[----:B------:R-:W-:Y:S01]  /*be80*/  FSEL R177, R8, -INF , !P1 ;  /* 0xff80000008b17808 */ /* 0x000fe20004800000 */
[----:B------:R1:W-:Y:S01]  /*be90*/  I2F R25, R5 ;  /* 0x0000000500197306 */ /* 0x0003e20000201400 */
[----:B------:R-:W-:Y:S01]  /*bea0*/  ISETP.GE.AND P1, PT, R2, R209, PT ;  /* 0x000000d10200720c */ /* 0x000fe20003f26270 */
[----:B-1----:R-:W-:Y:S01]  /*beb0*/  IMAD.MOV.U32 R5, RZ, RZ, R3 ;  /* 0x000000ffff057224 */ /* 0x002fe200078e0003 */
[----:B------:R-:W-:Y:S01]  /*bec0*/  IABS R3, R6 ;  /* 0x0000000600037213 */ /* 0x000fe20000000000 */
[----:B------:R-:W-:-:S04]  /*bed0*/  IMAD.IADD R6, R205, 0x1, -R4 ;  /* 0x00000001cd067824 */ /* 0x000fc800078e0a04 */
[----:B------:R1:W2:Y:S02]  /*bee0*/  I2F R13, R5 ;  /* 0x00000005000d7306 */ /* 0x0002a40000201400 */
[----:B-1----:R-:W-:Y:S01]  /*bef0*/  IMAD.MOV.U32 R5, RZ, RZ, R3 ;  /* 0x000000ffff057224 */ /* 0x002fe200078e0003 */
[----:B------:R-:W-:Y:S01]  /*bf00*/  IABS R3, R6 ;  /* 0x0000000600037213 */ /* 0x000fe20000000000 */
[----:B------:R-:W-:-:S04]  /*bf10*/  IMAD.IADD R6, R200, 0x1, -R2 ;  /* 0x00000001c8067824 */ /* 0x000fc800078e0a02 */
[----:B------:R1:W3:Y:S01]  /*bf20*/  I2F R22, R5 ;  /* 0x0000000500167306 */ /* 0x0002e20000201400 */
[----:B--2---:R-:W-:-:S05]  /*bf30*/  FFMA.FTZ R7, R13, -UR27, R38 ;  /* 0x8000001b0d077c23 */ /* 0x004fca0008010026 */
[----:B------:R-:W-:Y:S02]  /*bf40*/  FSEL R222, R7, -INF , !P4 ;  /* 0xff80000007de7808 */ /* 0x000fe40006000000 */
[----:B------:R-:W-:Y:S01]  /*bf50*/  ISETP.GE.AND P4, PT, R2, R207, PT ;  /* 0x000000cf0200720c */ /* 0x000fe20003f86270 */
[----:B-1----:R-:W-:Y:S01]  /*bf60*/  IMAD.MOV.U32 R5, RZ, RZ, R3 ;  /* 0x000000ffff057224 */ /* 0x002fe200078e0003 */
[----:B------:R-:W-:Y:S01]  /*bf70*/  IABS R3, R6 ;  /* 0x0000000600037213 */ /* 0x000fe20000000000 */
[----:B------:R-:W-:Y:S02]  /*bf80*/  FFMA.FTZ R6, R25, -UR27, R36 ;  /* 0x8000001b19067c23 */ /* 0x000fe40008010024 */
[----:B------:R1:W-:Y:S03]  /*bf90*/  I2F R12, R5 ;  /* 0x00000005000c7306 */ /* 0x0003e60000201400 */
[----:B------:R-:W-:-:S02]  /*bfa0*/  FSEL R215, R6, -INF , !P5 ;  /* 0xff80000006d77808 */ /* 0x000fc40006800000 */
[C---:B------:R-:W-:Y:S02]  /*bfb0*/  ISETP.LT.OR P5, PT, R2.reuse, R206, P3 ;  /* 0x000000ce0200720c */ /* 0x040fe40001fa1670 */
[C---:B------:R-:W-:Y:S01]  /*bfc0*/  ISETP.LT.OR P3, PT, R2.reuse, R204, P1 ;  /* 0x000000cc0200720c */ /* 0x040fe20000f61670 */
[----:B------:R2:W4:Y:S01]  /*bfd0*/  I2F R11, R3 ;  /* 0x00000003000b7306 */ /* 0x0005220000201400 */
[C---:B------:R-:W-:Y:S02]  /*bfe0*/  ISETP.LT.OR P1, PT, R2.reuse, R203, P0 ;  /* 0x000000cb0200720c */ /* 0x040fe40000721670 */
[----:B------:R-:W-:Y:S01]  /*bff0*/  ISETP.LT.OR P0, PT, R2, R202, P4 ;  /* 0x000000ca0200720c */ /* 0x000fe20002701670 */
[----:B-1----:R-:W-:-:S05]  /*c000*/  IMAD.IADD R5, R199, 0x1, -R2 ;  /* 0x00000001c7057824 */ /* 0x002fca00078e0a02 */
[----:B------:R-:W-:Y:S01]  /*c010*/  IABS R4, R5 ;  /* 0x0000000500047213 */ /* 0x000fe20000000000 */
[--C-:B------:R-:W-:Y:S02]  /*c020*/  IMAD.IADD R5, R205, 0x1, -R2.reuse ;  /* 0x00000001cd057824 */ /* 0x100fe400078e0a02 */
[----:B--2---:R-:W-:Y:S01]  /*c030*/  IMAD.IADD R3, R201, 0x1, -R2 ;  /* 0x00000001c9037824 */ /* 0x004fe200078e0a02 */
[----:B------:R1:W2:Y:S01]  /*c040*/  I2F R10, R4 ;  /* 0x00000004000a7306 */ /* 0x0002a20000201400 */
[----:B---3--:R-:W-:Y:S02]  /*c050*/  FFMA.FTZ R2, R22, -UR27, R16 ;  /* 0x8000001b16027c23 */ /* 0x008fe40008010010 */
[----:B----4-:R-:W-:Y:S01]  /*c060*/  FFMA.FTZ R7, R11, -UR27, R37 ;  /* 0x8000001b0b077c23 */ /* 0x010fe20008010025 */
[----:B------:R-:W-:Y:S02]  /*c070*/  IABS R3, R3 ;  /* 0x0000000300037213 */ /* 0x000fe40000000000 */
[----:B------:R-:W-:-:S02]  /*c080*/  FSEL R167, R2, -INF , !P6 ;  /* 0xff80000002a77808 */ /* 0x000fc40007000000 */
[----:B------:R-:W-:Y:S02]  /*c090*/  PLOP3.LUT P6, PT, PT, PT, UP0, 0x80, 0x0 ;  /* 0x000000000000781c */ /* 0x000fe40003fcf008 */
[----:B------:R-:W-:Y:S01]  /*c0a0*/  FSEL R213, R7, -INF , !P5 ;  /* 0xff80000007d57808 */ /* 0x000fe20006800000 */
[----:B-1----:R-:W-:Y:S01]  /*c0b0*/  IMAD.MOV.U32 R4, RZ, RZ, R3 ;  /* 0x000000ffff047224 */ /* 0x002fe200078e0003 */
[----:B------:R-:W-:Y:S01]  /*c0c0*/  IABS R3, R5 ;  /* 0x0000000500037213 */ /* 0x000fe20000000000 */
[----:B--2---:R-:W-:Y:S02]  /*c0d0*/  FFMA.FTZ R6, R10, -UR27, R39 ;  /* 0x8000001b0a067c23 */ /* 0x004fe40008010027 */
[----:B------:R1:W2:Y:S03]  /*c0e0*/  I2F R5, R4 ;  /* 0x0000000400057306 */ /* 0x0002a60000201400 */
[----:B------:R-:W-:-:S05]  /*c0f0*/  FSEL R214, R6, -INF , !P3 ;  /* 0xff80000006d67808 */ /* 0x000fca0005800000 */
[----:B------:R-:W3:Y:S01]  /*c100*/  I2F R3, R3 ;  /* 0x0000000300037306 */ /* 0x000ee20000201400 */
[----:B-1----:R-:W-:Y:S02]  /*c110*/  FFMA.FTZ R4, R12, -UR27, R18 ;  /* 0x8000001b0c047c23 */ /* 0x002fe40008010012 */
[----:B--2---:R-:W-:-:S03]  /*c120*/  FFMA.FTZ R5, R5, -UR27, R17 ;  /* 0x8000001b05057c23 */ /* 0x004fc60008010011 */
[----:B------:R-:W-:Y:S02]  /*c130*/  FSEL R175, R4, -INF , !P2 ;  /* 0xff80000004af7808 */ /* 0x000fe40005000000 */
[----:B------:R-:W-:Y:S01]  /*c140*/  ISETP.NE.AND P2, PT, R68, RZ, PT ;  /* 0x000000ff4400720c */ /* 0x000fe20003f45270 */
[----:B---3--:R-:W-:Y:S01]  /*c150*/  FFMA.FTZ R2, R3, -UR27, R19 ;  /* 0x8000001b03027c23 */ /* 0x008fe20008010013 */
[----:B------:R-:W-:-:S04]  /*c160*/  FSEL R166, R5, -INF , !P1 ;  /* 0xff80000005a67808 */ /* 0x000fc80004800000 */
[----:B------:R-:W-:Y:S01]  /*c170*/  FSEL R176, R2, -INF , !P0 ;  /* 0xff80000002b07808 */ /* 0x000fe20004000000 */
[----:B------:R-:W-:Y:S05]  /*c180*/  @!P6 BRA `(.L_x_1749) ;  /* 0x000003800000e947 */ /* 0x000fea0003800000 */
[----:B------:R-:W2:Y:S04]  /*c190*/  LDL.64 R144, [R1+0x58] ;  /* 0x0000580001907983 */ /* 0x000ea80000100a00 */
[----:B------:R-:W3:Y:S01]  /*c1a0*/  LDL.64 R74, [R1+0x50] ;  /* 0x00005000014a7983 */ /* 0x000ee20000100a00 */
[----:B------:R-:W-:Y:S01]  /*c1b0*/  UIADD3 UR34, UR32, -0x3, URZ ;  /* 0xfffffffd20227890 */ /* 0x000fe2000fffe03f */
[----:B------:R-:W-:Y:S01]  /*c1c0*/  IMAD.MOV.U32 R13, RZ, RZ, c[0x0][0x198] ;  /* 0x00006600ff0d7624 */ /* 0x000fe200078e00ff */
[----:B------:R-:W-:Y:S01]  /*c1d0*/  ULDC.64 UR4, c[0x0][0x198] ;  /* 0x0000660000047ab9 */ /* 0x000fe20000000a00 */
[----:B------:R-:W-:Y:S01]  /*c1e0*/  @!P2 IMAD.MOV.U32 R7, RZ, RZ, c[0x0][0x19c] ;  /* 0x00006700ff07a624 */ /* 0x000fe200078e00ff */
[----:B------:R-:W-:Y:S01]  /*c1f0*/  USHF.R.S32.HI UR33, URZ, 0x1f, UR34 ;  /* 0x0000001f3f217899 */ /* 0x000fe20008011422 */
[----:B------:R1:W-:Y:S01]  /*c200*/  @P2 STS.128 [R211+0x4000], RZ ;  /* 0x004000ffd3002388 */ /* 0x0003e20000000c00 */
        /* <DEDUP_REMOVED lines=9> */
[----:B------:R-:W-:Y:S02]  /*c2a0*/  @!P2 IADD3 R5, P5, R2, UR21, RZ ;  /* 0x000000150205ac10 */ /* 0x000fe4000ffbe0ff */
[----:B---3--:R-:W-:Y:S02]  /*c2b0*/  LEA.HI.X R3, R4, R75, R3, 0x6, P0 ;  /* 0x0000004b04037211 */ /* 0x008fe400000f3403 */
        /* <DEDUP_REMOVED lines=35> */
.L_x_1751:
[----:B------:R-:W-:Y:S05]  /*c4f0*/  BSYNC B0 ;  /* 0x0000000000007941 */ /* 0x000fea0003800000 */
.L_x_1750:
[----:B------:R-:W0:Y:S02]  /*c500*/  LDGDEPBAR ;  /* 0x00000000000079af */ /* 0x000e240000000000 */
.L_x_1749:
[----:B-1----:R-:W-:Y:S01]  /*c510*/  FMNMX.FTZ R2, R71, R53, !PT ;  /* 0x0000003547027209 */ /* 0x002fe20007810000 */
[----:B------:R-:W-:Y:S01]  /*c520*/  IMAD.WIDE.U32 R228, R251, -0x326172a9, RZ ;  /* 0xcd9e8d57fbe47825 */ /* 0x000fe200078e00ff */
[----:B------:R-:W-:Y:S01]  /*c530*/  USHF.L.U32 UR4, UR35, 0x1, URZ ;  /* 0x0000000123047899 */ /* 0x000fe2000800063f */
[----:B------:R-:W1:Y:S01]  /*c540*/  LDC.U8 R146, c[0x0][0x2d8] ;  /* 0x0000b600ff927b82 */ /* 0x000e620000000000 */
[----:B------:R-:W-:Y:S01]  /*c550*/  FMNMX.FTZ R2, R52, R2, !PT ;  /* 0x0000000234027209 */ /* 0x000fe20007810000 */
[----:B------:R-:W-:Y:S03]  /*c560*/  LDSM.16.MT88.4 R20, [R186+0x6000] ;  /* 0x00600000ba14783b */ /* 0x000fe60000004200 */
[----:B------:R-:W-:Y:S01]  /*c570*/  FMNMX.FTZ R2, R50, R2, !PT ;  /* 0x0000000232027209 */ /* 0x000fe20007810000 */
[----:B------:R-:W-:Y:S03]  /*c580*/  LDSM.16.MT88.4 R24, [R185+0x6000] ;  /* 0x00600000b918783b */ /* 0x000fe60000004200 */
[----:B------:R-:W-:Y:S01]  /*c590*/  FMNMX.FTZ R2, R48, R2, !PT ;  /* 0x0000000230027209 */ /* 0x000fe20007810000 */
[----:B------:R-:W-:Y:S03]  /*c5a0*/  LDSM.16.MT88.4 R16, [R188+0x6000] ;  /* 0x00600000bc10783b */ /* 0x000fe60000004200 */
[----:B------:R-:W-:Y:S01]  /*c5b0*/  FMNMX.FTZ R2, R58, R2, !PT ;  /* 0x000000023a027209 */ /* 0x000fe20007810000 */
[----:B------:R-:W-:Y:S03]  /*c5c0*/  LDSM.16.MT88.4 R36, [R187+0x6000] ;  /* 0x00600000bb24783b */ /* 0x000fe60000004200 */
        /* <DEDUP_REMOVED lines=22> */
[----:B------:R-:W2:Y:S01]  /*c730*/  SHFL.BFLY PT, R4, R2, 0x2, 0x1f ;  /* 0x0c401f0002047f89 */ /* 0x000ea200000e0000 */
[----:B------:R-:W-:Y:S02]  /*c740*/  FMNMX.FTZ R5, R158, R5, !PT ;  /* 0x000000059e057209 */ /* 0x000fe40007810000 */
[----:B-1----:R-:W-:Y:S01]  /*c750*/  PRMT R146, R146, 0x7054, R146 ;  /* 0x0000705492927816 */ /* 0x002fe20000000092 */
[----:B------:R-:W-:Y:S01]  /*c760*/  IMAD.WIDE.U32 R42, R3, -0x2daee0ad, RZ ;  /* 0xd2511f53032a7825 */ /* 0x000fe200078e00ff */
[----:B------:R-:W-:-:S04]  /*c770*/  FMNMX.FTZ R5, R154, R5, !PT ;  /* 0x000000059a057209 */ /* 0x000fc80007810000 */
[----:B------:R-:W-:-:S04]  /*c780*/  FMNMX.FTZ R5, R182, R5, !PT ;  /* 0x00000005b6057209 */ /* 0x000fc80007810000 */
[----:B------:R-:W-:-:S04]  /*c790*/  FMNMX.FTZ R5, R177, R5, !PT ;  /* 0x00000005b1057209 */ /* 0x000fc80007810000 */
[----:B------:R-:W-:-:S04]  /*c7a0*/  FMNMX.FTZ R5, R175, R5, !PT ;  /* 0x00000005af057209 */ /* 0x000fc80007810000 */
[----:B------:R-:W-:Y:S02]  /*c7b0*/  FMNMX.FTZ R5, R176, R5, !PT ;  /* 0x00000005b0057209 */ /* 0x000fe40007810000 */
[----:B--2---:R-:W-:Y:S01]  /*c7c0*/  FMNMX.FTZ R4, R2, R4, !PT ;  /* 0x0000000402047209 */ /* 0x004fe20007810000 */
[----:B------:R-:W-:Y:S02]  /*c7d0*/  IMAD.U32 R2, RZ, RZ, UR31 ;  /* 0x0000001fff027e24 */ /* 0x000fe4000f8e00ff */
[----:B------:R-:W1:Y:S03]  /*c7e0*/  SHFL.BFLY PT, R8, R5, 0x2, 0x1f ;  /* 0x0c401f0005087f89 */ /* 0x000e6600000e0000 */
[----:B------:R-:W-:Y:S01]  /*c7f0*/  LOP3.LUT R3, R235, UR4, R2, 0x96, !PT ;  /* 0x00000004eb037c12 */ /* 0x000fe2000f8e9602 */
[----:B------:R-:W2:Y:S01]  /*c800*/  SHFL.BFLY PT, R9, R4, 0x1, 0x1f ;  /* 0x0c201f0004097f89 */ /* 0x000ea200000e0000 */
[----:B------:R-:W-:Y:S01]  /*c810*/  LOP3.LUT R2, R43, UR15, R234, 0x96, !PT ;  /* 0x0000000f2b027c12 */ /* 0x000fe2000f8e96ea */
[----:B------:R-:W-:-:S02]  /*c820*/  UIADD3 UR4, UR4, 0x1, URZ ;  /* 0x0000000104047890 */ /* 0x000fc4000fffe03f */
[----:B------:R-:W-:-:S04]  /*c830*/  IMAD.WIDE.U32 R34, R3, -0x326172a9, RZ ;  /* 0xcd9e8d5703227825 */ /* 0x000fc800078e00ff */
[----:B------:R-:W-:Y:S01]  /*c840*/  IMAD.WIDE.U32 R32, R2, -0x326172a9, RZ ;  /* 0xcd9e8d5702207825 */ /* 0x000fe200078e00ff */
[----:B------:R-:W-:-:S04]  /*c850*/  LOP3.LUT R2, R35, UR16, R228, 0x96, !PT ;  /* 0x0000001023027c12 */ /* 0x000fc8000f8e96e4 */
[----:B------:R-:W-:Y:S01]  /*c860*/  LOP3.LUT R6, R33, UR14, R34, 0x96, !PT ;  /* 0x0000000e21067c12 */ /* 0x000fe2000f8e9622 */
[----:B------:R-:W-:-:S04]  /*c870*/  IMAD.WIDE.U32 R2, R2, -0x2daee0ad, RZ ;  /* 0xd2511f5302027825 */ /* 0x000fc800078e00ff */
[----:B------:R-:W-:Y:S01]  /*c880*/  IMAD.WIDE.U32 R6, R6, -0x2daee0ad, RZ ;  /* 0xd2511f5306067825 */ /* 0x000fe200078e00ff */
[----:B-1----:R-:W-:Y:S02]  /*c890*/  FMNMX.FTZ R5, R5, R8, !PT ;  /* 0x0000000805057209 */ /* 0x002fe40007810000 */
[----:B------:R-:W-:Y:S02]  /*c8a0*/  LOP3.LUT R3, R3, UR13, R42, 0x96, !PT ;  /* 0x0000000d03037c12 */ /* 0x000fe4000f8e962a */
[----:B------:R-:W-:Y:S01]  /*c8b0*/  LOP3.LUT R7, R7, UR11, R2, 0x96, !PT ;  /* 0x0000000b07077c12 */ /* 0x000fe2000f8e9602 */
[----:B------:R-:W1:Y:S01]  /*c8c0*/  SHFL.BFLY PT, R8, R5, 0x1, 0x1f ;  /* 0x0c201f0005087f89 */ /* 0x000e6200000e0000 */
[----:B--2---:R-:W-:Y:S01]  /*c8d0*/  FMNMX.FTZ R217, R4, R9, !PT ;  /* 0x0000000904d97209 */ /* 0x004fe20007810000 */
[----:B------:R-:W-:-:S03]  /*c8e0*/  IMAD.WIDE.U32 R2, R3, -0x326172a9, RZ ;  /* 0xcd9e8d5703027825 */ /* 0x000fc600078e00ff */
[----:B------:R-:W-:Y:S01]  /*c8f0*/  FSETP.NEU.FTZ.AND P1, PT, R217, -INF , PT ;  /* 0xff800000d900780b */ /* 0x000fe20003f3d000 */
[----:B------:R-:W-:Y:S01]  /*c900*/  IMAD.WIDE.U32 R30, R7, -0x326172a9, RZ ;  /* 0xcd9e8d57071e7825 */ /* 0x000fe200078e00ff */
[----:B------:R-:W-:-:S03]  /*c910*/  LOP3.LUT R3, R3, UR12, R32, 0x96, !PT ;  /* 0x0000000c03037c12 */ /* 0x000fc6000f8e9620 */
[----:B------:R-:W-:Y:S01]  /*c920*/  FMUL.FTZ R13, R217, c[0x0][0x23c] ;  /* 0x00008f00d90d7a20 */ /* 0x000fe20000410000 */
[----:B------:R-:W-:Y:S01]  /*c930*/  LOP3.LUT R4, R31, UR10, R2, 0x96, !PT ;  /* 0x0000000a1f047c12 */ /* 0x000fe2000f8e9602 */
[----:B------:R-:W-:-:S03]  /*c940*/  IMAD.WIDE.U32 R2, R3, -0x2daee0ad, RZ ;  /* 0xd2511f5303027825 */ /* 0x000fc600078e00ff */
[----:B------:R-:W-:Y:S01]  /*c950*/  FSEL R13, R13, RZ, P1 ;  /* 0x000000ff0d0d7208 */ /* 0x000fe20000800000 */
[----:B------:R-:W-:Y:S01]  /*c960*/  IMAD.WIDE.U32 R40, R4, -0x2daee0ad, RZ ;  /* 0xd2511f5304287825 */ /* 0x000fe200078e00ff */
[----:B------:R-:W-:-:S03]  /*c970*/  LOP3.LUT R6, R3, UR9, R6, 0x96, !PT ;  /* 0x0000000903067c12 */ /* 0x000fc6000f8e9606 */
[--C-:B------:R-:W-:Y:S01]  /*c980*/  FFMA.FTZ R3, R52, c[0x0][0x23c], -R13.reuse ;  /* 0x00008f0034037a23 */ /* 0x100fe2000001080d */
[----:B------:R-:W-:Y:S01]  /*c990*/  LOP3.LUT R2, R41, UR7, R2, 0x96, !PT ;  /* 0x0000000729027c12 */ /* 0x000fe2000f8e9602 */
[----:B------:R-:W-:Y:S02]  /*c9a0*/  IMAD.WIDE.U32 R28, R6, -0x326172a9, RZ ;  /* 0xcd9e8d57061c7825 */ /* 0x000fe400078e00ff */
[----:B------:R2:W-:Y:S01]  /*c9b0*/  MUFU.EX2 R230, R3 ;  /* 0x0000000300e67308 */ /* 0x0005e20000000800 */
[----:B-1----:R-:W-:Y:S01]  /*c9c0*/  FMNMX.FTZ R216, R5, R8, !PT ;  /* 0x0000000805d87209 */ /* 0x002fe20007810000 */
[--C-:B------:R-:W-:Y:S02]  /*c9d0*/  FFMA.FTZ R7, R53, c[0x0][0x23c], -R13.reuse ;  /* 0x00008f0035077a23 */ /* 0x100fe4000001080d */
[----:B------:R-:W-:Y:S01]  /*c9e0*/  FFMA.FTZ R5, R50, c[0x0][0x23c], -R13 ;  /* 0x00008f0032057a23 */ /* 0x000fe2000001080d */
[C---:B------:R-:W-:Y:S01]  /*c9f0*/  FSETP.NEU.FTZ.AND P0, PT, R216.reuse, -INF , PT ;  /* 0xff800000d800780b */ /* 0x040fe20003f1d000 */
[----:B------:R-:W-:-:S02]  /*ca00*/  FMUL.FTZ R12, R216, c[0x0][0x23c] ;  /* 0x00008f00d80c7a20 */ /* 0x000fc40000410000 */
[----:B------:R1:W-:Y:S03]  /*ca10*/  MUFU.EX2 R60, R7 ;  /* 0x00000007003c7308 */ /* 0x0003e60000000800 */
[----:B------:R-:W-:Y:S01]  /*ca20*/  FSEL R12, R12, RZ, P0 ;  /* 0x000000ff0c0c7208 */ /* 0x000fe20000000000 */
[----:B--2---:R-:W-:-:S04]  /*ca30*/  IMAD.WIDE.U32 R2, R2, -0x326172a9, RZ ;  /* 0xcd9e8d5702027825 */ /* 0x004fc800078e00ff */
[----:B------:R2:W-:Y:S01]  /*ca40*/  MUFU.EX2 R62, R5 ;  /* 0x00000005003e7308 */ /* 0x0005e20000000800 */
[----:B------:R-:W-:Y:S02]  /*ca50*/  LOP3.LUT R4, R3, UR17, R28, 0x96, !PT ;  /* 0x0000001103047c12 */ /* 0x000fe4000f8e961c */
[----:B------:R-:W-:Y:S01]  /*ca60*/  LOP3.LUT R3, R2, 0xffff, RZ, 0xc0, !PT ;  /* 0x0000ffff02037812 */ /* 0x000fe200078ec0ff */
[----:B-1----:R-:W-:Y:S01]  /*ca70*/  FFMA.FTZ R7, R48, c[0x0][0x23c], -R13 ;  /* 0x00008f0030077a23 */ /* 0x002fe2000001080d */
[----:B------:R-:W-:Y:S02]  /*ca80*/  LOP3.LUT R6, R2, 0xff, RZ, 0xc0, !PT ;  /* 0x000000ff02067812 */ /* 0x000fe400078ec0ff */
[----:B------:R-:W-:Y:S01]  /*ca90*/  SHF.R.U32.HI R9, RZ, 0x18, R2 ;  /* 0x00000018ff097819 */ /* 0x000fe20000011602 */
[----:B------:R1:W3:Y:S01]  /*caa0*/  MUFU.EX2 R231, R7 ;  /* 0x0000000700e77308 */ /* 0x0002e20000000800 */
[----:B------:R-:W-:Y:S02]  /*cab0*/  LOP3.LUT R8, R4, 0xff, RZ, 0xc0, !PT ;  /* 0x000000ff04087812 */ /* 0x000fe400078ec0ff */
[----:B--2---:R-:W-:-:S02]  /*cac0*/  SHF.R.U32.HI R5, RZ, 0x8, R3 ;  /* 0x00000008ff057819 */ /* 0x004fc40000011603 */
[----:B------:R-:W-:Y:S02]  /*cad0*/  SHF.R.U32.HI R3, RZ, 0x10, R2 ;  /* 0x00000010ff037819 */ /* 0x000fe40000011602 */
[----:B------:R-:W-:Y:S02]  /*cae0*/  LOP3.LUT R2, R4, 0xffff, RZ, 0xc0, !PT ;  /* 0x0000ffff04027812 */ /* 0x000fe400078ec0ff */
[----:B------:R-:W-:Y:S02]  /*caf0*/  PRMT R11, R6, 0x5410, R5 ;  /* 0x00005410060b7816 */ /* 0x000fe40000000005 */
[--C-:B------:R-:W-:Y:S02]  /*cb00*/  SHF.R.U32.HI R5, RZ, 0x10, R4.reuse ;  /* 0x00000010ff057819 */ /* 0x100fe40000011604 */
[----:B------:R-:W-:Y:S01]  /*cb10*/  SHF.R.U32.HI R6, RZ, 0x18, R4 ;  /* 0x00000018ff067819 */ /* 0x000fe20000011604 */
[--C-:B------:R-:W-:Y:S01]  /*cb20*/  FFMA.FTZ R4, R49, c[0x0][0x23c], -R12.reuse ;  /* 0x00008f0031047a23 */ /* 0x100fe2000001080c */
[----:B-1----:R-:W-:Y:S01]  /*cb30*/  LOP3.LUT R7, R3, 0xff, RZ, 0xc0, !PT ;  /* 0x000000ff03077812 */ /* 0x002fe200078ec0ff */
[----:B------:R-:W-:-:S02]  /*cb40*/  FFMA.FTZ R3, R51, c[0x0][0x23c], -R12 ;  /* 0x00008f0033037a23 */ /* 0x000fc4000001080c */
[----:B------:R1:W-:Y:S01]  /*cb50*/  MUFU.EX2 R46, R4 ;  /* 0x00000004002e7308 */ /* 0x0003e20000000800 */
[----:B------:R-:W-:Y:S02]  /*cb60*/  PRMT R10, R7, 0x5410, R9 ;  /* 0x00005410070a7816 */ /* 0x000fe40000000009 */
[----:B------:R-:W-:-:S05]  /*cb70*/  FMNMX.FTZ R7, R72, R226, !PT ;  /* 0x000000e248077209 */ /* 0x000fca0007810000 */
[----:B------:R2:W-:Y:S01]  /*cb80*/  MUFU.EX2 R61, R3 ;  /* 0x00000003003d7308 */ /* 0x0005e20000000800 */
[----:B-1----:R-:W-:-:S05]  /*cb90*/  FSEL R4, R216, RZ, P0 ;  /* 0x000000ffd8047208 */ /* 0x002fca0000000000 */
[----:B------:R-:W-:Y:S02]  /*cba0*/  FADD.FTZ R9, R70, -R4 ;  /* 0x8000000446097221 */ /* 0x000fe40000010000 */
[----:B------:R-:W-:Y:S01]  /*cbb0*/  FFMA.FTZ R4, R54, c[0x0][0x23c], -R12 ;  /* 0x00008f0036047a23 */ /* 0x000fe2000001080c */
[----:B--2---:R-:W-:Y:S01]  /*cbc0*/  SHF.R.U32.HI R3, RZ, 0x8, R2 ;  /* 0x00000008ff037819 */ /* 0x004fe20000011602 */
[----:B------:R-:W-:Y:S01]  /*cbd0*/  FMUL.FTZ R9, R9, c[0x0][0x23c] ;  /* 0x00008f0009097a20 */ /* 0x000fe20000410000 */
[----:B------:R-:W-:Y:S01]  /*cbe0*/  LOP3.LUT R2, R5, 0xff, RZ, 0xc0, !PT ;  /* 0x000000ff05027812 */ /* 0x000fe200078ec0ff */
[----:B------:R1:W-:Y:S01]  /*cbf0*/  MUFU.EX2 R47, R4 ;  /* 0x00000004002f7308 */ /* 0x0003e20000000800 */
[----:B------:R-:W-:Y:S02]  /*cc00*/  FSEL R5, R217, RZ, P1 ;  /* 0x000000ffd9057208 */ /* 0x000fe40000800000 */
[----:B------:R-:W-:Y:S02]  /*cc10*/  PRMT R15, R8, 0x5410, R3 ;  /* 0x00005410080f7816 */ /* 0x000fe40000000003 */
[----:B------:R-:W-:Y:S01]  /*cc20*/  FMNMX.FTZ R3, R73, R169, !PT ;  /* 0x000000a949037209 */ /* 0x000fe20007810000 */
[----:B------:R-:W-:Y:S01]  /*cc30*/  FADD.FTZ R8, R71, -R5 ;  /* 0x8000000547087221 */ /* 0x000fe20000010000 */
[----:B------:R-:W-:Y:S01]  /*cc40*/  PRMT R14, R2, 0x5410, R6 ;  /* 0x00005410020e7816 */ /* 0x000fe20000000006 */
[----:B------:R-:W-:Y:S01]  /*cc50*/  FFMA.FTZ R2, R55, c[0x0][0x23c], -R12 ;  /* 0x00008f0037027a23 */ /* 0x000fe2000001080c */
[----:B------:R-:W-:Y:S01]  /*cc60*/  FMNMX.FTZ R5, R171, R3, !PT ;  /* 0x00000003ab057209 */ /* 0x000fe20007810000 */
[----:B------:R-:W2:Y:S01]  /*cc70*/  MUFU.EX2 R144, R9 ;  /* 0x0000000900907308 */ /* 0x000ea20000000800 */
[----:B---3--:R-:W-:Y:S01]  /*cc80*/  F2FP.BF16.PACK_AB R3, R231, R62 ;  /* 0x0000003ee703723e */ /* 0x008fe200000010ff */
[----:B------:R-:W-:Y:S01]  /*cc90*/  FMUL.FTZ R8, R8, c[0x0][0x23c] ;  /* 0x00008f0008087a20 */ /* 0x000fe20000410000 */
[----:B------:R-:W-:-:S02]  /*cca0*/  FMNMX.FTZ R5, R162, R5, !PT ;  /* 0x00000005a2057209 */ /* 0x000fc40007810000 */
[----:B-1----:R-:W-:-:S03]  /*ccb0*/  FMNMX.FTZ R4, R227, R7, !PT ;  /* 0x00000007e3047209 */ /* 0x002fc60007810000 */
[----:B------:R1:W-:Y:S01]  /*ccc0*/  MUFU.EX2 R63, R2 ;  /* 0x00000002003f7308 */ /* 0x0003e20000000800 */
[----:B------:R-:W-:Y:S02]  /*ccd0*/  FMNMX.FTZ R5, R59, R5, !PT ;  /* 0x000000053b057209 */ /* 0x000fe40007810000 */
[----:B------:R-:W-:Y:S02]  /*cce0*/  FMNMX.FTZ R4, R168, R4, !PT ;  /* 0x00000004a8047209 */ /* 0x000fe40007810000 */
[----:B------:R-:W-:-:S03]  /*ccf0*/  FMNMX.FTZ R5, R183, R5, !PT ;  /* 0x00000005b7057209 */ /* 0x000fc60007810000 */
[----:B------:R-:W3:Y:S01]  /*cd00*/  MUFU.EX2 R145, R8 ;  /* 0x0000000800917308 */ /* 0x000ee20000000800 */
[-C--:B--2---:R-:W-:Y:S02]  /*cd10*/  FMUL.FTZ R118, R118, R144.reuse ;  /* 0x0000009076767220 */ /* 0x084fe40000410000 */
[-C--:B------:R-:W-:Y:S02]  /*cd20*/  FMUL.FTZ R119, R119, R144.reuse ;  /* 0x0000009077777220 */ /* 0x080fe40000410000 */
[-C--:B------:R-:W-:Y:S02]  /*cd30*/  FMUL.FTZ R90, R90, R144.reuse ;  /* 0x000000905a5a7220 */ /* 0x080fe40000410000 */
[-C--:B------:R-:W-:Y:S01]  /*cd40*/  FMUL.FTZ R91, R91, R144.reuse ;  /* 0x000000905b5b7220 */ /* 0x080fe20000410000 */
[----:B-1----:R-:W-:Y:S01]  /*cd50*/  HSET2.LE.AND R2, R11, R146, PT ;  /* 0x000000920b027233 */ /* 0x002fe20003803000 */
[-C--:B------:R-:W-:Y:S02]  /*cd60*/  FMUL.FTZ R102, R102, R144.reuse ;  /* 0x0000009066667220 */ /* 0x080fe40000410000 */
[----:B------:R-:W-:-:S02]  /*cd70*/  FMUL.FTZ R103, R103, R144 ;  /* 0x0000009067677220 */ /* 0x000fc40000410000 */
[----:B------:R-:W-:Y:S01]  /*cd80*/  LOP3.LUT R6, R2, R3, RZ, 0xc0, !PT ;  /* 0x0000000302067212 */ /* 0x000fe200078ec0ff */
[--C-:B------:R-:W-:Y:S01]  /*cd90*/  HSET2.LE.AND R2, R10, R146.reuse, PT ;  /* 0x000000920a027233 */ /* 0x100fe20003803000 */
[----:B------:R-:W-:Y:S01]  /*cda0*/  F2FP.BF16.PACK_AB R3, R46, R61 ;  /* 0x0000003d2e03723e */ /* 0x000fe200000010ff */
[----:B---3--:R-:W-:Y:S01]  /*cdb0*/  FMUL.FTZ R116, R116, R145 ;  /* 0x0000009174747220 */ /* 0x008fe20000410000 */
[----:B------:R-:W-:Y:S01]  /*cdc0*/  F2FP.BF16.PACK_AB R8, R47, R63 ;  /* 0x0000003f2f08723e */ /* 0x000fe200000010ff */
[----:B------:R-:W-:Y:S01]  /*cdd0*/  FMUL.FTZ R117, R117, R145 ;  /* 0x0000009175757220 */ /* 0x000fe20000410000 */
[----:B------:R-:W-:Y:S01]  /*cde0*/  LOP3.LUT R7, R2, R3, RZ, 0xc0, !PT ;  /* 0x0000000302077212 */ /* 0x000fe200078ec0ff */
[-C--:B------:R-:W-:Y:S01]  /*cdf0*/  FMUL.FTZ R88, R88, R145.reuse ;  /* 0x0000009158587220 */ /* 0x080fe20000410000 */
[----:B------:R-:W-:Y:S01]  /*ce00*/  FMNMX.FTZ R2, R160, R4, !PT ;  /* 0x00000004a0027209 */ /* 0x000fe20007810000 */
[----:B------:R-:W-:Y:S01]  /*ce10*/  FMUL.FTZ R89, R89, R145 ;  /* 0x0000009159597220 */ /* 0x000fe20000410000 */
[----:B------:R-:W-:Y:S01]  /*ce20*/  FMNMX.FTZ R3, R181, R5, !PT ;  /* 0x00000005b5037209 */ /* 0x000fe20007810000 */
[--C-:B------:R-:W-:Y:S01]  /*ce30*/  HSET2.LE.AND R5, R14, R146.reuse, PT ;  /* 0x000000920e057233 */ /* 0x100fe20003803000 */
[----:B------:R-:W-:Y:S01]  /*ce40*/  FMNMX.FTZ R9, R233, R2, !PT ;  /* 0x00000002e9097209 */ /* 0x000fe20007810000 */
[----:B------:R-:W-:Y:S01]  /*ce50*/  HSET2.LE.AND R2, R15, R146, PT ;  /* 0x000000920f027233 */ /* 0x000fe20003803000 */
[----:B------:R-:W-:Y:S01]  /*ce60*/  FMNMX.FTZ R4, R172, R3, !PT ;  /* 0x00000003ac047209 */ /* 0x000fe20007810000 */
[-C--:B------:R-:W-:Y:S01]  /*ce70*/  FMUL.FTZ R100, R100, R145.reuse ;  /* 0x0000009164647220 */ /* 0x080fe20000410000 */
[----:B------:R-:W-:Y:S01]  /*ce80*/  F2FP.BF16.PACK_AB R3, R230, R60 ;  /* 0x0000003ce603723e */ /* 0x000fe200000010ff */
        /* <DEDUP_REMOVED lines=39> */
[----:B------:R-:W-:Y:S01]  /*d100*/  LOP3.LUT R5, R5, R8, RZ, 0xc0, !PT ;  /* 0x0000000805057212 */ /* 0x000fe200078ec0ff */
[----:B------:R-:W-:Y:S01]  /*d110*/  FMUL.FTZ R139, R139, R144 ;  /* 0x000000908b8b7220 */ /* 0x000fe20000410000 */
[----:B------:R-:W1:Y:S01]  /*d120*/  SHFL.BFLY PT, R8, R2, 0x2, 0x1f ;  /* 0x0c401f0002087f89 */ /* 0x000e6200000e0000 */
[----:B------:R-:W-:-:S04]  /*d130*/  FMNMX.FTZ R3, R222, R3, !PT ;  /* 0x00000003de037209 */ /* 0x000fc80007810000 */
[----:B------:R-:W-:Y:S01]  /*d140*/  FMNMX.FTZ R3, R214, R3, !PT ;  /* 0x00000003d6037209 */ /* 0x000fe20007810000 */
[C---:B------:R-:W-:Y:S07]  /*d150*/  HMMA.16816.F32.BF16 R76, R4.reuse, R20, R116 ;  /* 0x00000014044c723c */ /* 0x040fee0000041874 */
[----:B------:R-:W-:Y:S01]  /*d160*/  IMAD.WIDE.U32 R118, R244, -0x326172a9, RZ ;  /* 0xcd9e8d57f4767825 */ /* 0x000fe200078e00ff */
[C---:B------:R-:W-:Y:S08]  /*d170*/  HMMA.16816.F32.BF16 R68, R4.reuse, R26, R88 ;  /* 0x0000001a0444723c */ /* 0x040ff00000041858 */
[----:B------:R-:W-:Y:S01]  /*d180*/  HMMA.16816.F32.BF16 R148, R4, R16, R100 ;  /* 0x000000100494723c */ /* 0x000fe20000041864 */
[----:B-1----:R-:W-:-:S07]  /*d190*/  FMNMX.FTZ R2, R2, R8, !PT ;  /* 0x0000000802027209 */ /* 0x002fce0007810000 */
        /* <DEDUP_REMOVED lines=10> */
[----:B------:R-:W1:Y:S01]  /*d240*/  SHFL.BFLY PT, R7, R3, 0x2, 0x1f ;  /* 0x0c401f0003077f89 */ /* 0x000e6200000e0000 */
[----:B------:R-:W-:Y:S02]  /*d250*/  IMAD.MOV.U32 R132, RZ, RZ, R47 ;  /* 0x000000ffff847224 */ /* 0x000fe400078e002f */
[----:B------:R-:W-:Y:S02]  /*d260*/  IMAD.MOV.U32 R133, RZ, RZ, R230 ;  /* 0x000000ffff857224 */ /* 0x000fe400078e00e6 */
[----:B------:R-:W-:Y:S01]  /*d270*/  IMAD.MOV.U32 R135, RZ, RZ, R63 ;  /* 0x000000ffff877224 */ /* 0x000fe200078e003f */
[----:B------:R-:W-:Y:S01]  /*d280*/  LOP3.LUT R4, R119, R243, RZ, 0x3c, !PT ;  /* 0x000000f377047212 */ /* 0x000fe200078e3cff */
[----:B------:R-:W-:Y:S01]  /*d290*/  IMAD.MOV.U32 R138, RZ, RZ, R62 ;  /* 0x000000ffff8a7224 */ /* 0x000fe200078e003e */
[----:B------:R-:W-:Y:S01]  /*d2a0*/  LOP3.LUT R6, R35, UR16, R118, 0x96, !PT ;  /* 0x0000001023067c12 */ /* 0x000fe2000f8e9676 */
[----:B------:R-:W-:Y:S01]  /*d2b0*/  IMAD.MOV.U32 R137, RZ, RZ, R61 ;  /* 0x000000ffff897224 */ /* 0x000fe200078e003d */
[----:B------:R-:W-:Y:S01]  /*d2c0*/  LOP3.LUT R5, R225, UR14, R34, 0x96, !PT ;  /* 0x0000000ee1057c12 */ /* 0x000fe2000f8e9622 */
[----:B------:R-:W-:-:S02]  /*d2d0*/  IMAD R116, R4, -0x2daee0ad, RZ ;  /* 0xd2511f5304747824 */ /* 0x000fc400078e02ff */
[----:B------:R-:W-:-:S04]  /*d2e0*/  IMAD.WIDE.U32 R10, R6, -0x2daee0ad, RZ ;  /* 0xd2511f53060a7825 */ /* 0x000fc800078e00ff */
[----:B------:R-:W-:Y:S01]  /*d2f0*/  IMAD.WIDE.U32 R14, R5, -0x2daee0ad, RZ ;  /* 0xd2511f53050e7825 */ /* 0x000fe200078e00ff */
[----:B------:R-:W-:-:S04]  /*d300*/  LOP3.LUT R5, R11, UR13, R116, 0x96, !PT ;  /* 0x0000000d0b057c12 */ /* 0x000fc8000f8e9674 */
[----:B------:R-:W-:Y:S01]  /*d310*/  LOP3.LUT R4, R15, UR11, R10, 0x96, !PT ;  /* 0x0000000b0f047c12 */ /* 0x000fe2000f8e960a */
[----:B------:R-:W-:Y:S01]  /*d320*/  IMAD.WIDE.U32 R8, R5, -0x326172a9, RZ ;  /* 0xcd9e8d5705087825 */ /* 0x000fe200078e00ff */
[----:B------:R-:W2:Y:S01]  /*d330*/  SHFL.BFLY PT, R10, R2, 0x1, 0x1f ;  /* 0x0c201f00020a7f89 */ /* 0x000ea200000e0000 */
[----:B-1----:R-:W-:Y:S02]  /*d340*/  FMNMX.FTZ R3, R3, R7, !PT ;  /* 0x0000000703037209 */ /* 0x002fe40007810000 */
[----:B------:R-:W-:Y:S01]  /*d350*/  IMAD.WIDE.U32 R74, R4, -0x326172a9, RZ ;  /* 0xcd9e8d57044a7825 */ /* 0x000fe200078e00ff */
[----:B------:R-:W-:-:S04]  /*d360*/  LOP3.LUT R4, R9, UR12, R224, 0x96, !PT ;  /* 0x0000000c09047c12 */ /* 0x000fc8000f8e96e0 */
[----:B------:R-:W-:Y:S01]  /*d370*/  LOP3.LUT R6, R75, UR10, R8, 0x96, !PT ;  /* 0x0000000a4b067c12 */ /* 0x000fe2000f8e9608 */
[----:B------:R-:W-:-:S04]  /*d380*/  IMAD.WIDE.U32 R4, R4, -0x2daee0ad, RZ ;  /* 0xd2511f5304047825 */ /* 0x000fc800078e00ff */
[----:B------:R-:W-:Y:S01]  /*d390*/  IMAD.WIDE.U32 R44, R6, -0x2daee0ad, RZ ;  /* 0xd2511f53062c7825 */ /* 0x000fe200078e00ff */
[----:B------:R-:W-:Y:S01]  /*d3a0*/  LOP3.LUT R7, R5, UR9, R14, 0x96, !PT ;  /* 0x0000000905077c12 */ /* 0x000fe2000f8e960e */
[----:B------:R-:W1:Y:S02]  /*d3b0*/  SHFL.BFLY PT, R6, R3, 0x1, 0x1f ;  /* 0x0c201f0003067f89 */ /* 0x000e6400000e0000 */
[----:B------:R-:W-:Y:S01]  /*d3c0*/  FFMA.FTZ R14, R161, c[0x0][0x23c], -R12 ;  /* 0x00008f00a10e7a23 */ /* 0x000fe2000001080c */
[----:B------:R-:W-:Y:S01]  /*d3d0*/  LOP3.LUT R4, R45, UR7, R4, 0x96, !PT ;  /* 0x000000072d047c12 */ /* 0x000fe2000f8e9604 */
[----:B------:R-:W-:Y:S02]  /*d3e0*/  IMAD.WIDE.U32 R34, R7, -0x326172a9, RZ ;  /* 0xcd9e8d5707227825 */ /* 0x000fe400078e00ff */
[----:B------:R-:W-:Y:S02]  /*d3f0*/  MUFU.EX2 R229, R14 ;  /* 0x0000000e00e57308 */ /* 0x000fe40000000800 */
[----:B------:R-:W-:Y:S01]  /*d400*/  IMAD.WIDE.U32 R4, R4, -0x326172a9, RZ ;  /* 0xcd9e8d5704047825 */ /* 0x000fe200078e00ff */
[----:B--2---:R-:W-:-:S04]  /*d410*/  FMNMX.FTZ R219, R2, R10, !PT ;  /* 0x0000000a02db7209 */ /* 0x004fc80007810000 */
[C---:B------:R-:W-:Y:S01]  /*d420*/  FSETP.NEU.FTZ.AND P1, PT, R219.reuse, -INF , PT ;  /* 0xff800000db00780b */ /* 0x040fe20003f3d000 */
[----:B------:R-:W-:Y:S01]  /*d430*/  FMUL.FTZ R2, R219, c[0x0][0x23c] ;  /* 0x00008f00db027a20 */ /* 0x000fe20000410000 */
[C---:B------:R-:W-:Y:S02]  /*d440*/  LOP3.LUT R8, R4.reuse, 0xffff, RZ, 0xc0, !PT ;  /* 0x0000ffff04087812 */ /* 0x040fe400078ec0ff */
[----:B------:R-:W-:Y:S02]  /*d450*/  LOP3.LUT R9, R4, 0xff, RZ, 0xc0, !PT ;  /* 0x000000ff04097812 */ /* 0x000fe400078ec0ff */
[----:B------:R-:W-:Y:S02]  /*d460*/  FSEL R2, R2, RZ, P1 ;  /* 0x000000ff02027208 */ /* 0x000fe40000800000 */
[----:B------:R-:W-:Y:S02]  /*d470*/  SHF.R.U32.HI R8, RZ, 0x8, R8 ;  /* 0x00000008ff087819 */ /* 0x000fe40000011608 */
[----:B-1----:R-:W-:Y:S01]  /*d480*/  FMNMX.FTZ R218, R3, R6, !PT ;  /* 0x0000000603da7209 */ /* 0x002fe20007810000 */
[----:B------:R-:W-:Y:S01]  /*d490*/  FFMA.FTZ R3, R169, c[0x0][0x23c], -R2 ;  /* 0x00008f00a9037a23 */ /* 0x000fe20000010802 */
[--C-:B------:R-:W-:Y:S01]  /*d4a0*/  SHF.R.U32.HI R6, RZ, 0x10, R4.reuse ;  /* 0x00000010ff067819 */ /* 0x100fe20000011604 */
[----:B------:R-:W-:Y:S01]  /*d4b0*/  IMAD.MOV.U32 R169, RZ, RZ, R231 ;  /* 0x000000ffffa97224 */ /* 0x000fe200078e00e7 */
[----:B------:R-:W-:Y:S01]  /*d4c0*/  SHF.R.U32.HI R4, RZ, 0x18, R4 ;  /* 0x00000018ff047819 */ /* 0x000fe20000011604 */
[----:B------:R1:W-:Y:S01]  /*d4d0*/  MUFU.EX2 R117, R3 ;  /* 0x0000000300757308 */ /* 0x0003e20000000800 */
[----:B------:R-:W-:-:S02]  /*d4e0*/  LOP3.LUT R6, R6, 0xff, RZ, 0xc0, !PT ;  /* 0x000000ff06067812 */ /* 0x000fc400078ec0ff */
[----:B------:R-:W-:Y:S02]  /*d4f0*/  PRMT R10, R9, 0x5410, R8 ;  /* 0x00005410090a7816 */ /* 0x000fe40000000008 */
[----:B------:R-:W-:Y:S01]  /*d500*/  PRMT R9, R6, 0x5410, R4 ;  /* 0x0000541006097816 */ /* 0x000fe20000000004 */
[----:B------:R-:W-:Y:S01]  /*d510*/  FFMA.FTZ R6, R59, c[0x0][0x23c], -R2 ;  /* 0x00008f003b067a23 */ /* 0x000fe20000010802 */
[----:B------:R-:W-:Y:S01]  /*d520*/  LOP3.LUT R4, R5, UR17, R34, 0x96, !PT ;  /* 0x0000001105047c12 */ /* 0x000fe2000f8e9622 */
[----:B------:R-:W-:Y:S01]  /*d530*/  FFMA.FTZ R5, R162, c[0x0][0x23c], -R2 ;  /* 0x00008f00a2057a23 */ /* 0x000fe20000010802 */
[----:B------:R-:W-:Y:S01]  /*d540*/  FSETP.NEU.FTZ.AND P0, PT, R218, -INF , PT ;  /* 0xff800000da00780b */ /* 0x000fe20003f1d000 */
[----:B------:R-:W-:Y:S01]  /*d550*/  MUFU.EX2 R136, R6 ;  /* 0x0000000600887308 */ /* 0x000fe20000000800 */
[----:B------:R-:W-:Y:S02]  /*d560*/  IMAD.MOV.U32 R162, RZ, RZ, R46 ;  /* 0x000000ffffa27224 */ /* 0x000fe400078e002e */
[----:B-1----:R-:W-:-:S05]  /*d570*/  FFMA.FTZ R3, R171, c[0x0][0x23c], -R2 ;  /* 0x00008f00ab037a23 */ /* 0x002fca0000010802 */
[----:B------:R1:W2:Y:S08]  /*d580*/  MUFU.EX2 R139, R5 ;  /* 0x00000005008b7308 */ /* 0x0002b00000000800 */
[----:B------:R3:W-:Y:S01]  /*d590*/  MUFU.EX2 R252, R3 ;  /* 0x0000000300fc7308 */ /* 0x0007e20000000800 */
[----:B-1----:R-:W-:-:S04]  /*d5a0*/  LOP3.LUT R5, R4, 0xffff, RZ, 0xc0, !PT ;  /* 0x0000ffff04057812 */ /* 0x002fc800078ec0ff */
[----:B------:R-:W-:Y:S02]  /*d5b0*/  SHF.R.U32.HI R6, RZ, 0x8, R5 ;  /* 0x00000008ff067819 */ /* 0x000fe40000011605 */
[----:B------:R-:W-:Y:S01]  /*d5c0*/  LOP3.LUT R5, R4, 0xff, RZ, 0xc0, !PT ;  /* 0x000000ff04057812 */ /* 0x000fe200078ec0ff */
[----:B---3--:R-:W-:-:S03]  /*d5d0*/  FMUL.FTZ R3, R218, c[0x0][0x23c] ;  /* 0x00008f00da037a20 */ /* 0x008fc60000410000 */
[----:B------:R-:W-:Y:S02]  /*d5e0*/  PRMT R8, R5, 0x5410, R6 ;  /* 0x0000541005087816 */ /* 0x000fe40000000006 */
[----:B------:R-:W-:Y:S02]  /*d5f0*/  SHF.R.U32.HI R6, RZ, 0x10, R4 ;  /* 0x00000010ff067819 */ /* 0x000fe40000011604 */
[----:B------:R-:W-:-:S05]  /*d600*/  FSEL R3, R3, RZ, P0 ;  /* 0x000000ff03037208 */ /* 0x000fca0000000000 */
[--C-:B------:R-:W-:Y:S02]  /*d610*/  FFMA.FTZ R5, R168, c[0x0][0x23c], -R3.reuse ;  /* 0x00008f00a8057a23 */ /* 0x100fe40000010803 */
[----:B------:R-:W-:Y:S02]  /*d620*/  FFMA.FTZ R7, R226, c[0x0][0x23c], -R3 ;  /* 0x00008f00e2077a23 */ /* 0x000fe40000010803 */
[----:B------:R1:W-:Y:S08]  /*d630*/  MUFU.EX2 R251, R5 ;  /* 0x0000000500fb7308 */ /* 0x0003f00000000800 */
[----:B------:R3:W-:Y:S01]  /*d640*/  MUFU.EX2 R249, R7 ;  /* 0x0000000700f97308 */ /* 0x0007e20000000800 */
[----:B-1----:R-:W-:-:S02]  /*d650*/  SHF.R.U32.HI R5, RZ, 0x18, R4 ;  /* 0x00000018ff057819 */ /* 0x002fc40000011604 */
[----:B------:R-:W-:Y:S01]  /*d660*/  LOP3.LUT R4, R6, 0xff, RZ, 0xc0, !PT ;  /* 0x000000ff06047812 */ /* 0x000fe200078ec0ff */
[----:B------:R-:W-:-:S04]  /*d670*/  FFMA.FTZ R6, R160, c[0x0][0x23c], -R3 ;  /* 0x00008f00a0067a23 */ /* 0x000fc80000010803 */
[----:B------:R1:W4:Y:S01]  /*d680*/  MUFU.EX2 R250, R6 ;  /* 0x0000000600fa7308 */ /* 0x0003220000000800 */
[----:B---3--:R-:W-:Y:S01]  /*d690*/  PRMT R7, R4, 0x5410, R5 ;  /* 0x0000541004077816 */ /* 0x008fe20000000005 */
[----:B------:R-:W-:Y:S01]  /*d6a0*/  FFMA.FTZ R4, R227, c[0x0][0x23c], -R3 ;  /* 0x00008f00e3047a23 */ /* 0x000fe20000010803 */
[----:B------:R-:W-:-:S05]  /*d6b0*/  FSEL R5, R219, RZ, P1 ;  /* 0x000000ffdb057208 */ /* 0x000fca0000800000 */
[----:B------:R-:W-:Y:S01]  /*d6c0*/  FADD.FTZ R5, R73, -R5 ;  /* 0x8000000549057221 */ /* 0x000fe20000010000 */
[----:B------:R3:W-:Y:S03]  /*d6d0*/  MUFU.EX2 R248, R4 ;  /* 0x0000000400f87308 */ /* 0x0007e60000000800 */
[----:B------:R-:W-:Y:S01]  /*d6e0*/  FMUL.FTZ R11, R5, c[0x0][0x23c] ;  /* 0x00008f00050b7a20 */ /* 0x000fe20000410000 */
[----:B--2---:R-:W-:Y:S02]  /*d6f0*/  F2FP.BF16.PACK_AB R5, R136, R139 ;  /* 0x0000008b8805723e */ /* 0x004fe400000010ff */
[----:B-1----:R-:W-:Y:S02]  /*d700*/  FSEL R6, R218, RZ, P0 ;  /* 0x000000ffda067208 */ /* 0x002fe40000000000 */
[----:B------:R-:W1:Y:S03]  /*d710*/  MUFU.EX2 R47, R11 ;  /* 0x0000000b002f7308 */ /* 0x000e660000000800 */
[----:B------:R-:W-:Y:S01]  /*d720*/  FADD.FTZ R6, R72, -R6 ;  /* 0x8000000648067221 */ /* 0x000fe20000010000 */
[----:B---3--:R-:W-:-:S03]  /*d730*/  HSET2.LE.AND R4, R10, R146, PT ;  /* 0x000000920a047233 */ /* 0x008fc60003803000 */
[----:B------:R-:W-:Y:S02]  /*d740*/  FMUL.FTZ R6, R6, c[0x0][0x23c] ;  /* 0x00008f0006067a20 */ /* 0x000fe40000410000 */
[----:B------:R-:W-:Y:S01]  /*d750*/  LOP3.LUT R10, R4, R5, RZ, 0xc0, !PT ;  /* 0x00000005040a7212 */ /* 0x000fe200078ec0ff */
[--C-:B------:R-:W-:Y:S01]  /*d760*/  HSET2.LE.AND R4, R9, R146.reuse, PT ;  /* 0x0000009209047233 */ /* 0x100fe20003803000 */
[----:B----4-:R-:W-:Y:S01]  /*d770*/  F2FP.BF16.PACK_AB R5, R250, R251 ;  /* 0x000000fbfa05723e */ /* 0x010fe200000010ff */
[----:B------:R-:W2:Y:S01]  /*d780*/  MUFU.EX2 R46, R6 ;  /* 0x00000006002e7308 */ /* 0x000ea20000000800 */
[----:B-1----:R-:W-:Y:S02]  /*d790*/  FMUL.FTZ R96, R96, R47 ;  /* 0x0000002f60607220 */ /* 0x002fe40000410000 */
[----:B------:R-:W-:Y:S01]  /*d7a0*/  LOP3.LUT R11, R4, R5, RZ, 0xc0, !PT ;  /* 0x00000005040b7212 */ /* 0x000fe200078ec0ff */
[----:B------:R-:W-:Y:S01]  /*d7b0*/  HSET2.LE.AND R4, R8, R146, PT ;  /* 0x0000009208047233 */ /* 0x000fe20003803000 */
[----:B------:R-:W-:Y:S01]  /*d7c0*/  F2FP.BF16.PACK_AB R5, R252, R117 ;  /* 0x00000075fc05723e */ /* 0x000fe200000010ff */
[----:B------:R-:W-:-:S02]  /*d7d0*/  FMUL.FTZ R97, R97, R47 ;  /* 0x0000002f61617220 */ /* 0x000fc40000410000 */
[----:B------:R-:W-:Y:S01]  /*d7e0*/  FMUL.FTZ R108, R108, R47 ;  /* 0x0000002f6c6c7220 */ /* 0x000fe20000410000 */
[----:B------:R-:W-:Y:S01]  /*d7f0*/  LOP3.LUT R8, R4, R5, RZ, 0xc0, !PT ;  /* 0x0000000504087212 */ /* 0x000fe200078ec0ff */
[----:B------:R-:W-:Y:S01]  /*d800*/  HSET2.LE.AND R4, R7, R146, PT ;  /* 0x0000009207047233 */ /* 0x000fe20003803000 */
[----:B------:R-:W-:Y:S01]  /*d810*/  F2FP.BF16.PACK_AB R5, R248, R249 ;  /* 0x000000f9f805723e */ /* 0x000fe200000010ff */
[-C--:B------:R-:W-:Y:S02]  /*d820*/  FMUL.FTZ R109, R109, R47.reuse ;  /* 0x0000002f6d6d7220 */ /* 0x080fe40000410000 */
[----:B------:R-:W-:Y:S01]  /*d830*/  FMUL.FTZ R80, R80, R47 ;  /* 0x0000002f50507220 */ /* 0x000fe20000410000 */
[----:B------:R-:W-:Y:S01]  /*d840*/  LOP3.LUT R9, R4, R5, RZ, 0xc0, !PT ;  /* 0x0000000504097212 */ /* 0x000fe200078ec0ff */
[----:B------:R-:W-:Y:S01]  /*d850*/  FFMA.FTZ R4, R58, c[0x0][0x23c], -R13 ;  /* 0x00008f003a047a23 */ /* 0x000fe2000001080d */
[----:B------:R-:W-:Y:S01]  /*d860*/  LOP3.LUT R5, R29, UR8, R30, 0x96, !PT ;  /* 0x000000081d057c12 */ /* 0x000fe2000f8e961e */
[-C--:B--2---:R-:W-:Y:S01]  /*d870*/  FMUL.FTZ R98, R98, R46.reuse ;  /* 0x0000002e62627220 */ /* 0x084fe20000410000 */
[----:B------:R-:W-:Y:S01]  /*d880*/  LDSM.16.MT88.4 R28, [R188+0x6800] ;  /* 0x00680000bc1c783b */ /* 0x000fe20000004200 */
[----:B------:R1:W-:Y:S01]  /*d890*/  MUFU.EX2 R247, R4 ;  /* 0x0000000400f77308 */ /* 0x0003e20000000800 */
[----:B------:R-:W-:-:S02]  /*d8a0*/  FMUL.FTZ R99, R99, R46 ;  /* 0x0000002e63637220 */ /* 0x000fc40000410000 */
[----:B------:R-:W-:Y:S02]  /*d8b0*/  FFMA.FTZ R6, R147, c[0x0][0x23c], -R13 ;  /* 0x00008f0093067a23 */ /* 0x000fe4000001080d */
[-C--:B------:R-:W-:Y:S02]  /*d8c0*/  FMUL.FTZ R110, R110, R46.reuse ;  /* 0x0000002e6e6e7220 */ /* 0x080fe40000410000 */
[-C--:B------:R-:W-:Y:S01]  /*d8d0*/  FMUL.FTZ R111, R111, R46.reuse ;  /* 0x0000002e6f6f7220 */ /* 0x080fe20000410000 */
[----:B------:R-:W-:Y:S01]  /*d8e0*/  HMMA.16816.F32.BF16 R96, R8, R16, R96 ;  /* 0x000000100860723c */ /* 0x000fe20000041860 */
[----:B------:R-:W-:Y:S01]  /*d8f0*/  MUFU.EX2 R245, R6 ;  /* 0x0000000600f57308 */ /* 0x000fe20000000800 */
[----:B------:R-:W-:Y:S02]  /*d900*/  FMUL.FTZ R81, R81, R47 ;  /* 0x0000002f51517220 */ /* 0x000fe40000410000 */
[-C--:B------:R-:W-:Y:S02]  /*d910*/  FMUL.FTZ R82, R82, R46.reuse ;  /* 0x0000002e52527220 */ /* 0x080fe40000410000 */
[----:B------:R-:W-:-:S02]  /*d920*/  FMUL.FTZ R83, R83, R46 ;  /* 0x0000002e53537220 */ /* 0x000fc40000410000 */
[----:B-1----:R-:W-:Y:S01]  /*d930*/  FFMA.FTZ R4, R57, c[0x0][0x23c], -R13 ;  /* 0x00008f0039047a23 */ /* 0x002fe2000001080d */
[C---:B------:R-:W-:Y:S01]  /*d940*/  HMMA.16816.F32.BF16 R60, R8.reuse, R18, R108 ;  /* 0x00000012083c723c */ /* 0x040fe2000004186c */
[-C--:B------:R-:W-:Y:S02]  /*d950*/  FMUL.FTZ R92, R92, R47.reuse ;  /* 0x0000002f5c5c7220 */ /* 0x080fe40000410000 */
[----:B------:R1:W2:Y:S01]  /*d960*/  MUFU.EX2 R246, R4 ;  /* 0x0000000400f67308 */ /* 0x0002a20000000800 */
[-C--:B------:R-:W-:Y:S02]  /*d970*/  FMUL.FTZ R93, R93, R47.reuse ;  /* 0x0000002f5d5d7220 */ /* 0x080fe40000410000 */
[-C--:B------:R-:W-:Y:S02]  /*d980*/  FMUL.FTZ R94, R94, R46.reuse ;  /* 0x0000002e5e5e7220 */ /* 0x080fe40000410000 */
[----:B------:R-:W-:Y:S01]  /*d990*/  FMUL.FTZ R95, R95, R46 ;  /* 0x0000002e5f5f7220 */ /* 0x000fe20000410000 */
[----:B------:R-:W-:Y:S01]  /*d9a0*/  HMMA.16816.F32.BF16 R80, R8, R24, R80 ;  /* 0x000000180850723c */ /* 0x000fe20000041850 */
[----:B------:R-:W-:-:S02]  /*d9b0*/  FMUL.FTZ R112, R112, R47 ;  /* 0x0000002f70707220 */ /* 0x000fc40000410000 */
[-C--:B------:R-:W-:Y:S02]  /*d9c0*/  FMUL.FTZ R113, R113, R47.reuse ;  /* 0x0000002f71717220 */ /* 0x080fe40000410000 */
[-C--:B------:R-:W-:Y:S02]  /*d9d0*/  FMUL.FTZ R114, R114, R46.reuse ;  /* 0x0000002e72727220 */ /* 0x080fe40000410000 */
[----:B------:R-:W-:Y:S01]  /*d9e0*/  FMUL.FTZ R115, R115, R46 ;  /* 0x0000002e73737220 */ /* 0x000fe20000410000 */
[----:B------:R-:W-:Y:S01]  /*d9f0*/  HMMA.16816.F32.BF16 R92, R8, R26, R92 ;  /* 0x0000001a085c723c */ /* 0x000fe2000004185c */
[-C--:B------:R-:W-:Y:S01]  /*da00*/  FMUL.FTZ R124, R124, R47.reuse ;  /* 0x0000002f7c7c7220 */ /* 0x080fe20000410000 */
[----:B------:R-:W3:Y:S01]  /*da10*/  LDSM.16.MT88.4 R24, [R185+0x6800] ;  /* 0x00680000b918783b */ /* 0x000ee20000004200 */
[----:B-1----:R-:W-:Y:S02]  /*da20*/  FFMA.FTZ R4, R56, c[0x0][0x23c], -R13 ;  /* 0x00008f0038047a23 */ /* 0x002fe4000001080d */
[----:B------:R-:W-:-:S02]  /*da30*/  FMUL.FTZ R125, R125, R47 ;  /* 0x0000002f7d7d7220 */ /* 0x000fc40000410000 */
[----:B------:R1:W-:Y:S01]  /*da40*/  MUFU.EX2 R231, R4 ;  /* 0x0000000400e77308 */ /* 0x0003e20000000800 */
[-C--:B------:R-:W-:Y:S01]  /*da50*/  FMUL.FTZ R126, R126, R46.reuse ;  /* 0x0000002e7e7e7220 */ /* 0x080fe20000410000 */
[C---:B------:R-:W-:Y:S01]  /*da60*/  HMMA.16816.F32.BF16 R56, R8.reuse, R20, R112 ;  /* 0x000000140838723c */ /* 0x040fe20000041870 */
[-C--:B------:R-:W-:Y:S02]  /*da70*/  FMUL.FTZ R127, R127, R46.reuse ;  /* 0x0000002e7f7f7220 */ /* 0x080fe40000410000 */
[-C--:B------:R-:W-:Y:S02]  /*da80*/  FMUL.FTZ R128, R128, R47.reuse ;  /* 0x0000002f80807220 */ /* 0x080fe40000410000 */
[-C--:B------:R-:W-:Y:S02]  /*da90*/  FMUL.FTZ R129, R129, R47.reuse ;  /* 0x0000002f81817220 */ /* 0x080fe40000410000 */
[-C--:B------:R-:W-:Y:S01]  /*daa0*/  FMUL.FTZ R130, R130, R46.reuse ;  /* 0x0000002e82827220 */ /* 0x080fe20000410000 */
[----:B------:R-:W-:Y:S01]  /*dab0*/  HMMA.16816.F32.BF16 R48, R8, R22, R124 ;  /* 0x000000160830723c */ /* 0x000fe2000004187c */
[----:B------:R-:W-:Y:S01]  /*dac0*/  FMUL.FTZ R131, R131, R46 ;  /* 0x0000002e83837220 */ /* 0x000fe20000410000 */
[----:B------:R-:W4:Y:S01]  /*dad0*/  LDSM.16.MT88.4 R20, [R186+0x6800] ;  /* 0x00680000ba14783b */ /* 0x000f220000004200 */
[----:B------:R-:W-:-:S02]  /*dae0*/  FMUL.FTZ R140, R140, R47 ;  /* 0x0000002f8c8c7220 */ /* 0x000fc40000410000 */
[----:B------:R-:W-:Y:S01]  /*daf0*/  FMUL.FTZ R141, R141, R47 ;  /* 0x0000002f8d8d7220 */ /* 0x000fe20000410000 */
[----:B------:R-:W-:Y:S01]  /*db00*/  LDSM.16.MT88.4 R124, [R186+0x7800] ;  /* 0x00780000ba7c783b */ /* 0x000fe20000004200 */
[----:B-1----:R-:W-:Y:S01]  /*db10*/  IMAD.WIDE.U32 R4, R5, -0x2daee0ad, RZ ;  /* 0xd2511f5305047825 */ /* 0x002fe200078e00ff */
[----:B------:R-:W-:Y:S03]  /*db20*/  HMMA.16816.F32.BF16 R52, R8, R36, R128 ;  /* 0x000000240834723c */ /* 0x000fe60000041880 */
[-C--:B------:R-:W-:Y:S01]  /*db30*/  FMUL.FTZ R142, R142, R46.reuse ;  /* 0x0000002e8e8e7220 */ /* 0x080fe20000410000 */
[C---:B------:R-:W-:Y:S01]  /*db40*/  LOP3.LUT R6, R4.reuse, 0xffff, RZ, 0xc0, !PT ;  /* 0x0000ffff04067812 */ /* 0x040fe200078ec0ff */
[----:B------:R-:W-:Y:S01]  /*db50*/  FMUL.FTZ R143, R143, R46 ;  /* 0x0000002e8f8f7220 */ /* 0x000fe20000410000 */
[----:B------:R-:W-:Y:S02]  /*db60*/  LOP3.LUT R15, R4, 0xff, RZ, 0xc0, !PT ;  /* 0x000000ff040f7812 */ /* 0x000fe400078ec0ff */
[----:B------:R-:W-:-:S02]  /*db70*/  SHF.R.U32.HI R7, RZ, 0x10, R4 ;  /* 0x00000010ff077819 */ /* 0x000fc40000011604 */
[----:B------:R-:W-:Y:S01]  /*db80*/  SHF.R.U32.HI R16, RZ, 0x18, R4 ;  /* 0x00000018ff107819 */ /* 0x000fe20000011604 */
[----:B------:R-:W-:Y:S01]  /*db90*/  FFMA.FTZ R4, R157, c[0x0][0x23c], -R12 ;  /* 0x00008f009d047a23 */ /* 0x000fe2000001080c */
[----:B------:R-:W-:Y:S01]  /*dba0*/  SHF.R.U32.HI R6, RZ, 0x8, R6 ;  /* 0x00000008ff067819 */ /* 0x000fe20000011606 */
[----:B------:R-:W-:Y:S01]  /*dbb0*/  HMMA.16816.F32.BF16 R140, R8, R38, R140 ;  /* 0x00000026088c723c */ /* 0x000fe2000004188c */
[----:B------:R-:W-:Y:S01]  /*dbc0*/  LOP3.LUT R7, R7, 0xff, RZ, 0xc0, !PT ;  /* 0x000000ff07077812 */ /* 0x000fe200078ec0ff */
[----:B------:R1:W-:Y:S01]  /*dbd0*/  MUFU.EX2 R230, R4 ;  /* 0x0000000400e67308 */ /* 0x0003e20000000800 */
[----:B------:R-:W-:Y:S01]  /*dbe0*/  PRMT R17, R15, 0x5410, R6 ;  /* 0x000054100f117816 */ /* 0x000fe20000000006 */
[----:B------:R-:W5:Y:S01]  /*dbf0*/  LDSM.16.MT88.4 R36, [R187+0x6800] ;  /* 0x00680000bb24783b */ /* 0x000f620000004200 */
[----:B------:R-:W-:Y:S01]  /*dc00*/  PRMT R18, R7, 0x5410, R16 ;  /* 0x0000541007127816 */ /* 0x000fe20000000010 */
[----:B------:R-:W-:Y:S01]  /*dc10*/  FFMA.FTZ R7, R159, c[0x0][0x23c], -R12 ;  /* 0x00008f009f077a23 */ /* 0x000fe2000001080c */
[----:B--2---:R-:W-:Y:S01]  /*dc20*/  F2FP.BF16.PACK_AB R8, R246, R247 ;  /* 0x000000f7f608723e */ /* 0x004fe200000010ff */
[----:B------:R-:W-:-:S02]  /*dc30*/  FFMA.FTZ R11, R233, c[0x0][0x23c], -R3 ;  /* 0x00008f00e90b7a23 */ /* 0x000fc40000010803 */
[----:B------:R2:W2:Y:S01]  /*dc40*/  MUFU.EX2 R226, R7 ;  /* 0x0000000700e27308 */ /* 0x0004a20000000800 */
[----:B------:R-:W-:Y:S01]  /*dc50*/  IMAD.MOV.U32 R233, RZ, RZ, R162 ;  /* 0x000000ffffe97224 */ /* 0x000fe200078e00a2 */
[----:B-1----:R-:W-:Y:S01]  /*dc60*/  LOP3.LUT R4, R5, UR18, R40, 0x96, !PT ;  /* 0x0000001205047c12 */ /* 0x002fe2000f8e9628 */
[----:B------:R-:W-:-:S05]  /*dc70*/  FFMA.FTZ R5, R156, c[0x0][0x23c], -R12 ;  /* 0x00008f009c057a23 */ /* 0x000fca000001080c */
[----:B------:R-:W-:Y:S01]  /*dc80*/  MUFU.EX2 R168, R11 ;  /* 0x0000000b00a87308 */ /* 0x000fe20000000800 */
[--C-:B------:R-:W-:Y:S02]  /*dc90*/  SHF.R.U32.HI R6, RZ, 0x10, R4.reuse ;  /* 0x00000010ff067819 */ /* 0x100fe40000011604 */
[----:B------:R-:W-:Y:S02]  /*dca0*/  LOP3.LUT R16, R4, 0xff, RZ, 0xc0, !PT ;  /* 0x000000ff04107812 */ /* 0x000fe400078ec0ff */
[----:B------:R-:W-:Y:S01]  /*dcb0*/  LOP3.LUT R14, R6, 0xff, RZ, 0xc0, !PT ;  /* 0x000000ff060e7812 */ /* 0x000fe200078ec0ff */
[--C-:B------:R-:W-:Y:S02]  /*dcc0*/  HSET2.LE.AND R6, R17, R146.reuse, PT ;  /* 0x0000009211067233 */ /* 0x100fe40003803000 */
[----:B------:R1:W1:Y:S01]  /*dcd0*/  MUFU.EX2 R227, R5 ;  /* 0x0000000500e37308 */ /* 0x0002620000000800 */
[----:B------:R-:W-:Y:S01]  /*dce0*/  SHF.R.U32.HI R15, RZ, 0x18, R4 ;  /* 0x00000018ff0f7819 */ /* 0x000fe20000011604 */
[----:B--2---:R-:W-:Y:S01]  /*dcf0*/  HSET2.LE.AND R7, R18, R146, PT ;  /* 0x0000009212077233 */ /* 0x004fe20003803000 */
[----:B------:R-:W-:-:S02]  /*dd00*/  F2FP.BF16.PACK_AB R10, R226, R229 ;  /* 0x000000e5e20a723e */ /* 0x000fc400000010ff */
[----:B------:R-:W-:-:S05]  /*dd10*/  PRMT R14, R14, 0x5410, R15 ;  /* 0x000054100e0e7816 */ /* 0x000fca000000000f */
[----:B------:R-:W-:Y:S01]  /*dd20*/  HSET2.LE.AND R9, R14, R146, PT ;  /* 0x000000920e097233 */ /* 0x000fe20003803000 */
[----:B-1----:R-:W-:Y:S02]  /*dd30*/  LOP3.LUT R5, R4, 0xffff, RZ, 0xc0, !PT ;  /* 0x0000ffff04057812 */ /* 0x002fe400078ec0ff */
[----:B------:R-:W-:Y:S02]  /*dd40*/  F2FP.BF16.PACK_AB R4, R245, R231 ;  /* 0x000000e7f504723e */ /* 0x000fe400000010ff */
[----:B------:R-:W-:Y:S02]  /*dd50*/  SHF.R.U32.HI R5, RZ, 0x8, R5 ;  /* 0x00000008ff057819 */ /* 0x000fe40000011605 */
[----:B------:R-:W-:Y:S02]  /*dd60*/  LOP3.LUT R6, R6, R4, RZ, 0xc0, !PT ;  /* 0x0000000406067212 */ /* 0x000fe400078ec0ff */
[----:B------:R-:W-:Y:S02]  /*dd70*/  PRMT R5, R16, 0x5410, R5 ;  /* 0x0000541010057816 */ /* 0x000fe40000000005 */
[----:B------:R-:W-:-:S03]  /*dd80*/  F2FP.BF16.PACK_AB R4, R227, R230 ;  /* 0x000000e6e304723e */ /* 0x000fc600000010ff */
[----:B------:R-:W-:Y:S01]  /*dd90*/  HSET2.LE.AND R5, R5, R146, PT ;  /* 0x0000009205057233 */ /* 0x000fe20003803000 */
[----:B------:R-:W-:-:S04]  /*dda0*/  LOP3.LUT R7, R7, R4, RZ, 0xc0, !PT ;  /* 0x0000000407077212 */ /* 0x000fc800078ec0ff */
[----:B------:R-:W-:Y:S01]  /*ddb0*/  LOP3.LUT R4, R5, R8, RZ, 0xc0, !PT ;  /* 0x0000000805047212 */ /* 0x000fe200078ec0ff */
[--C-:B------:R-:W-:Y:S01]  /*ddc0*/  FFMA.FTZ R8, R183, c[0x0][0x23c], -R2.reuse ;  /* 0x00008f00b7087a23 */ /* 0x100fe20000010802 */
[----:B------:R-:W-:Y:S01]  /*ddd0*/  LOP3.LUT R5, R9, R10, RZ, 0xc0, !PT ;  /* 0x0000000a09057212 */ /* 0x000fe200078ec0ff */
[--C-:B------:R-:W-:Y:S02]  /*dde0*/  FFMA.FTZ R9, R172, c[0x0][0x23c], -R2.reuse ;  /* 0x00008f00ac097a23 */ /* 0x100fe40000010802 */
[----:B------:R1:W-:Y:S01]  /*ddf0*/  MUFU.EX2 R183, R8 ;  /* 0x0000000800b77308 */ /* 0x0003e20000000800 */
[----:B------:R-:W-:-:S03]  /*de00*/  FFMA.FTZ R10, R163, c[0x0][0x23c], -R2 ;  /* 0x00008f00a30a7a23 */ /* 0x000fc60000010802 */
[C---:B---3--:R-:W-:Y:S04]  /*de10*/  HMMA.16816.F32.BF16 R84, R4.reuse, R24, R84 ;  /* 0x000000180454723c */ /* 0x048fe80000041854 */
[----:B------:R-:W-:Y:S04]  /*de20*/  MUFU.EX2 R172, R9 ;  /* 0x0000000900ac7308 */ /* 0x000fe80000000800 */
[----:B------:R-:W-:Y:S01]  /*de30*/  HMMA.16816.F32.BF16 R68, R4, R26, R68 ;  /* 0x0000001a0444723c */ /* 0x000fe20000041844 */
[----:B-1----:R-:W-:-:S03]  /*de40*/  FFMA.FTZ R8, R181, c[0x0][0x23c], -R2 ;  /* 0x00008f00b5087a23 */ /* 0x002fc60000010802 */
[----:B------:R-:W1:Y:S04]  /*de50*/  MUFU.EX2 R171, R10 ;  /* 0x0000000a00ab7308 */ /* 0x000e680000000800 */
[C---:B------:R-:W-:Y:S04]  /*de60*/  HMMA.16816.F32.BF16 R104, R4.reuse, R30, R104 ;  /* 0x0000001e0468723c */ /* 0x040fe80000041868 */
[----:B------:R2:W-:Y:S04]  /*de70*/  MUFU.EX2 R181, R8 ;  /* 0x0000000800b57308 */ /* 0x0005e80000000800 */
[C---:B----4-:R-:W-:Y:S08]  /*de80*/  HMMA.16816.F32.BF16 R76, R4.reuse, R20, R76 ;  /* 0x00000014044c723c */ /* 0x050ff0000004184c */
[----:B------:R-:W-:Y:S01]  /*de90*/  HMMA.16816.F32.BF16 R88, R4, R22, R88 ;  /* 0x000000160458723c */ /* 0x000fe20000041858 */
[----:B--2---:R-:W-:-:S07]  /*dea0*/  LOP3.LUT R8, R35, UR8, R74, 0x96, !PT ;  /* 0x0000000823087c12 */ /* 0x004fce000f8e964a */
[----:B------:R-:W-:Y:S01]  /*deb0*/  HMMA.16816.F32.BF16 R72, R4, R28, R148 ;  /* 0x0000001c0448723c */ /* 0x000fe20000041894 */
[----:B------:R-:W-:-:S05]  /*dec0*/  IMAD.WIDE.U32 R8, R8, -0x2daee0ad, RZ ;  /* 0xd2511f5308087825 */ /* 0x000fca00078e00ff */
[----:B------:R-:W-:Y:S02]  /*ded0*/  LOP3.LUT R10, R9, UR18, R44, 0x96, !PT ;  /* 0x00000012090a7c12 */ /* 0x000fe4000f8e962c */
[C---:B-----5:R-:W-:Y:S01]  /*dee0*/  HMMA.16816.F32.BF16 R100, R4.reuse, R36, R100 ;  /* 0x000000240464723c */ /* 0x060fe20000041864 */
[C---:B------:R-:W-:Y:S02]  /*def0*/  LOP3.LUT R9, R8.reuse, 0xffff, RZ, 0xc0, !PT ;  /* 0x0000ffff08097812 */ /* 0x040fe400078ec0ff */
[--C-:B------:R-:W-:Y:S02]  /*df00*/  SHF.R.U32.HI R15, RZ, 0x10, R8.reuse ;  /* 0x00000010ff0f7819 */ /* 0x100fe40000011608 */
[----:B------:R-:W-:Y:S02]  /*df10*/  LOP3.LUT R16, R8, 0xff, RZ, 0xc0, !PT ;  /* 0x000000ff08107812 */ /* 0x000fe400078ec0ff */
[----:B------:R-:W-:Y:S01]  /*df20*/  SHF.R.U32.HI R14, RZ, 0x18, R8 ;  /* 0x00000018ff0e7819 */ /* 0x000fe20000011608 */
[----:B------:R-:W-:Y:S01]  /*df30*/  FFMA.FTZ R8, R180, c[0x0][0x23c], -R3 ;  /* 0x00008f00b4087a23 */ /* 0x000fe20000010803 */
[----:B------:R-:W-:Y:S01]  /*df40*/  SHF.R.U32.HI R11, RZ, 0x8, R9 ;  /* 0x00000008ff0b7819 */ /* 0x000fe20000011609 */
[----:B------:R-:W-:Y:S01]  /*df50*/  IMAD.MOV.U32 R180, RZ, RZ, R169 ;  /* 0x000000ffffb47224 */ /* 0x000fe200078e00a9 */
[----:B------:R-:W-:Y:S01]  /*df60*/  LOP3.LUT R9, R15, 0xff, RZ, 0xc0, !PT ;  /* 0x000000ff0f097812 */ /* 0x000fe200078ec0ff */
[----:B------:R2:W-:Y:S01]  /*df70*/  MUFU.EX2 R169, R8 ;  /* 0x0000000800a97308 */ /* 0x0005e20000000800 */
[----:B------:R-:W-:Y:S01]  /*df80*/  PRMT R18, R16, 0x5410, R11 ;  /* 0x0000541010127816 */ /* 0x000fe2000000000b */
[----:B------:R-:W-:Y:S01]  /*df90*/  HMMA.16816.F32.BF16 R64, R4, R38, R64 ;  /* 0x000000260440723c */ /* 0x000fe20000041840 */
[----:B------:R-:W-:Y:S01]  /*dfa0*/  PRMT R17, R9, 0x5410, R14 ;  /* 0x0000541009117816 */ /* 0x000fe2000000000e */
[----:B------:R-:W-:Y:S01]  /*dfb0*/  FFMA.FTZ R9, R232, c[0x0][0x23c], -R3 ;  /* 0x00008f00e8097a23 */ /* 0x000fe20000010803 */
[C---:B------:R-:W-:Y:S01]  /*dfc0*/  LOP3.LUT R11, R10.reuse, 0xffff, RZ, 0xc0, !PT ;  /* 0x0000ffff0a0b7812 */ /* 0x040fe200078ec0ff */
[----:B------:R-:W-:Y:S01]  /*dfd0*/  IMAD.MOV.U32 R232, RZ, RZ, R137 ;  /* 0x000000ffffe87224 */ /* 0x000fe200078e0089 */
[--C-:B------:R-:W-:Y:S01]  /*dfe0*/  SHF.R.U32.HI R14, RZ, 0x10, R10.reuse ;  /* 0x00000010ff0e7819 */ /* 0x100fe2000001160a */
[----:B------:R3:W4:Y:S01]  /*dff0*/  MUFU.EX2 R162, R9 ;  /* 0x0000000900a27308 */ /* 0x0007220000000800 */
[----:B------:R-:W-:Y:S01]  /*e000*/  LOP3.LUT R16, R10, 0xff, RZ, 0xc0, !PT ;  /* 0x000000ff0a107812 */ /* 0x000fe200078ec0ff */
[--C-:B------:R-:W-:Y:S01]  /*e010*/  HSET2.LE.AND R4, R18, R146.reuse, PT ;  /* 0x0000009212047233 */ /* 0x100fe20003803000 */
[----:B------:R-:W-:Y:S01]  /*e020*/  SHF.R.U32.HI R15, RZ, 0x18, R10 ;  /* 0x00000018ff0f7819 */ /* 0x000fe2000001160a */
[----:B------:R-:W-:Y:S01]  /*e030*/  HSET2.LE.AND R6, R17, R146, PT ;  /* 0x0000009211067233 */ /* 0x000fe20003803000 */
[----:B------:R-:W-:-:S02]  /*e040*/  SHF.R.U32.HI R10, RZ, 0x8, R11 ;  /* 0x00000008ff0a7819 */ /* 0x000fc4000001160b */
[----:B-1----:R-:W-:Y:S01]  /*e050*/  F2FP.BF16.PACK_AB R5, R171, R172 ;  /* 0x000000acab05723e */ /* 0x002fe200000010ff */
[----:B--2---:R-:W-:Y:S01]  /*e060*/  FFMA.FTZ R8, R170, c[0x0][0x23c], -R3 ;  /* 0x00008f00aa087a23 */ /* 0x004fe20000010803 */
[----:B------:R-:W-:Y:S01]  /*e070*/  PRMT R10, R16, 0x5410, R10 ;  /* 0x00005410100a7816 */ /* 0x000fe2000000000a */
[----:B------:R-:W-:Y:S02]  /*e080*/  IMAD.MOV.U32 R170, RZ, RZ, R136 ;  /* 0x000000ffffaa7224 */ /* 0x000fe400078e0088 */
[----:B------:R1:W2:Y:S01]  /*e090*/  MUFU.EX2 R163, R8 ;  /* 0x0000000800a37308 */ /* 0x0002a20000000800 */
[----:B---3--:R-:W-:-:S04]  /*e0a0*/  LOP3.LUT R9, R14, 0xff, RZ, 0xc0, !PT ;  /* 0x000000ff0e097812 */ /* 0x008fc800078ec0ff */
[----:B------:R-:W-:Y:S02]  /*e0b0*/  PRMT R9, R9, 0x5410, R15 ;  /* 0x0000541009097816 */ /* 0x000fe4000000000f */
[----:B----4-:R-:W-:-:S03]  /*e0c0*/  F2FP.BF16.PACK_AB R15, R162, R168 ;  /* 0x000000a8a20f723e */ /* 0x010fc600000010ff */
[----:B------:R-:W-:Y:S01]  /*e0d0*/  HSET2.LE.AND R14, R9, R146, PT ;  /* 0x00000092090e7233 */ /* 0x000fe20003803000 */
[----:B------:R-:W-:Y:S01]  /*e0e0*/  F2FP.BF16.PACK_AB R9, R181, R183 ;  /* 0x000000b7b509723e */ /* 0x000fe200000010ff */
[----:B-1----:R-:W-:Y:S01]  /*e0f0*/  IMAD.U32 R8, RZ, RZ, UR31 ;  /* 0x0000001fff087e24 */ /* 0x002fe2000f8e00ff */
[----:B--2---:R-:W-:-:S04]  /*e100*/  F2FP.BF16.PACK_AB R7, R163, R169 ;  /* 0x000000a9a307723e */ /* 0x004fc800000010ff */
[----:B------:R-:W-:Y:S02]  /*e110*/  LOP3.LUT R8, R235, UR4, R8, 0x96, !PT ;  /* 0x00000004eb087c12 */ /* 0x000fe4000f8e9608 */
[----:B------:R-:W-:Y:S01]  /*e120*/  LOP3.LUT R11, R6, R7, RZ, 0xc0, !PT ;  /* 0x00000007060b7212 */ /* 0x000fe200078ec0ff */
[----:B------:R-:W-:Y:S02]  /*e130*/  FFMA.FTZ R7, R165, c[0x0][0x23c], -R13 ;  /* 0x00008f00a5077a23 */ /* 0x000fe4000001080d */
[----:B------:R-:W-:Y:S01]  /*e140*/  IMAD.WIDE.U32 R108, R8, -0x326172a9, RZ ;  /* 0xcd9e8d57086c7825 */ /* 0x000fe200078e00ff */
[----:B------:R-:W-:Y:S01]  /*e150*/  HSET2.LE.AND R8, R10, R146, PT ;  /* 0x000000920a087233 */ /* 0x000fe20003803000 */
[----:B------:R-:W-:Y:S01]  /*e160*/  LOP3.LUT R10, R4, R5, RZ, 0xc0, !PT ;  /* 0x00000005040a7212 */ /* 0x000fe200078ec0ff */
[----:B------:R1:W-:Y:S01]  /*e170*/  MUFU.EX2 R161, R7 ;  /* 0x0000000700a17308 */ /* 0x0003e20000000800 */
[----:B------:R-:W-:Y:S01]  /*e180*/  IMAD.MOV.U32 R165, RZ, RZ, R139 ;  /* 0x000000ffffa57224 */ /* 0x000fe200078e008b */
[----:B------:R-:W-:Y:S01]  /*e190*/  LOP3.LUT R5, R109, UR16, R228, 0x96, !PT ;  /* 0x000000106d057c12 */ /* 0x000fe2000f8e96e4 */
[----:B------:R-:W-:Y:S01]  /*e1a0*/  IMAD.MOV.U32 R228, RZ, RZ, R138 ;  /* 0x000000ffffe47224 */ /* 0x000fe200078e008a */
[----:B------:R-:W-:-:S02]  /*e1b0*/  LOP3.LUT R4, R33, UR14, R108, 0x96, !PT ;  /* 0x0000000e21047c12 */ /* 0x000fc4000f8e966c */
[----:B------:R-:W-:Y:S02]  /*e1c0*/  LOP3.LUT R8, R8, R9, RZ, 0xc0, !PT ;  /* 0x0000000908087212 */ /* 0x000fe400078ec0ff */
[----:B------:R-:W-:Y:S01]  /*e1d0*/  LOP3.LUT R9, R14, R15, RZ, 0xc0, !PT ;  /* 0x0000000f0e097212 */ /* 0x000fe200078ec0ff */
[----:B------:R-:W-:-:S04]  /*e1e0*/  IMAD.WIDE.U32 R14, R5, -0x2daee0ad, RZ ;  /* 0xd2511f53050e7825 */ /* 0x000fc800078e00ff */
[----:B------:R-:W-:Y:S01]  /*e1f0*/  IMAD.WIDE.U32 R4, R4, -0x2daee0ad, RZ ;  /* 0xd2511f5304047825 */ /* 0x000fe200078e00ff */
[----:B------:R-:W-:Y:S01]  /*e200*/  LOP3.LUT R6, R15, UR13, R42, 0x96, !PT ;  /* 0x0000000d0f067c12 */ /* 0x000fe2000f8e962a */
[----:B------:R-:W-:Y:S03]  /*e210*/  HMMA.16816.F32.BF16 R80, R8, R24, R80 ;  /* 0x000000180850723c */ /* 0x000fe60000041850 */
[----:B------:R-:W-:Y:S01]  /*e220*/  LOP3.LUT R14, R5, UR11, R14, 0x96, !PT ;  /* 0x0000000b050e7c12 */ /* 0x000fe2000f8e960e */
[----:B------:R-:W-:-:S04]  /*e230*/  IMAD.WIDE.U32 R16, R6, -0x326172a9, RZ ;  /* 0xcd9e8d5706107825 */ /* 0x000fc800078e00ff */
[----:B------:R-:W-:Y:S01]  /*e240*/  FFMA.FTZ R5, R155, c[0x0][0x23c], -R13 ;  /* 0x00008f009b057a23 */ /* 0x000fe2000001080d */
[----:B------:R-:W-:Y:S01]  /*e250*/  LOP3.LUT R6, R17, UR12, R32, 0x96, !PT ;  /* 0x0000000c11067c12 */ /* 0x000fe2000f8e9620 */
[----:B------:R-:W-:Y:S01]  /*e260*/  IMAD.WIDE.U32 R42, R14, -0x326172a9, RZ ;  /* 0xcd9e8d570e2a7825 */ /* 0x000fe200078e00ff */
[----:B------:R-:W-:Y:S01]  /*e270*/  HMMA.16816.F32.BF16 R92, R8, R26, R92 ;  /* 0x0000001a085c723c */ /* 0x000fe2000004185c */
[----:B------:R2:W3:Y:S01]  /*e280*/  MUFU.EX2 R160, R5 ;  /* 0x0000000500a07308 */ /* 0x0004e20000000800 */
[----:B------:R-:W4:Y:S01]  /*e290*/  LDSM.16.MT88.4 R32, [R185+0x7000] ;  /* 0x00700000b920783b */ /* 0x000f220000004200 */
[----:B-1----:R-:W-:-:S03]  /*e2a0*/  IMAD.WIDE.U32 R6, R6, -0x2daee0ad, RZ ;  /* 0xd2511f5306067825 */ /* 0x002fc600078e00ff */
[----:B------:R-:W1:Y:S01]  /*e2b0*/  LDSM.16.MT88.4 R24, [R188+0x7000] ;  /* 0x00700000bc18783b */ /* 0x000e620000004200 */
[----:B------:R-:W-:Y:S01]  /*e2c0*/  FFMA.FTZ R14, R153, c[0x0][0x23c], -R13 ;  /* 0x00008f00990e7a23 */ /* 0x000fe2000001080d */
[C---:B------:R-:W-:Y:S03]  /*e2d0*/  HMMA.16816.F32.BF16 R96, R8.reuse, R28, R96 ;  /* 0x0000001c0860723c */ /* 0x040fe60000041860 */
[----:B------:R5:W-:Y:S05]  /*e2e0*/  MUFU.EX2 R157, R14 ;  /* 0x0000000e009d7308 */ /* 0x000bea0000000800 */
[C---:B------:R-:W-:Y:S01]  /*e2f0*/  HMMA.16816.F32.BF16 R60, R8.reuse, R30, R60 ;  /* 0x0000001e083c723c */ /* 0x040fe2000004183c */
[----:B--2---:R-:W-:Y:S01]  /*e300*/  LOP3.LUT R5, R43, UR10, R16, 0x96, !PT ;  /* 0x0000000a2b057c12 */ /* 0x004fe2000f8e9610 */
[----:B------:R-:W-:Y:S04]  /*e310*/  LDSM.16.MT88.4 R28, [R187+0x7000] ;  /* 0x00700000bb1c783b */ /* 0x000fe80000004200 */
[----:B------:R-:W-:Y:S01]  /*e320*/  IMAD.WIDE.U32 R40, R5, -0x2daee0ad, RZ ;  /* 0xd2511f5305287825 */ /* 0x000fe200078e00ff */
[----:B------:R-:W-:Y:S01]  /*e330*/  LOP3.LUT R5, R7, UR9, R4, 0x96, !PT ;  /* 0x0000000907057c12 */ /* 0x000fe2000f8e9604 */
[----:B------:R-:W-:Y:S03]  /*e340*/  HMMA.16816.F32.BF16 R56, R8, R20, R56 ;  /* 0x000000140838723c */ /* 0x000fe60000041838 */
[----:B------:R-:W-:Y:S01]  /*e350*/  LOP3.LUT R4, R41, UR7, R6, 0x96, !PT ;  /* 0x0000000729047c12 */ /* 0x000fe2000f8e9606 */
[----:B------:R-:W-:-:S04]  /*e360*/  IMAD.WIDE.U32 R44, R5, -0x326172a9, RZ ;  /* 0xcd9e8d57052c7825 */ /* 0x000fc800078e00ff */
[----:B------:R-:W-:Y:S01]  /*e370*/  IMAD.WIDE.U32 R4, R4, -0x326172a9, RZ ;  /* 0xcd9e8d5704047825 */ /* 0x000fe200078e00ff */
[C---:B------:R-:W-:Y:S01]  /*e380*/  HMMA.16816.F32.BF16 R48, R8.reuse, R22, R48 ;  /* 0x000000160830723c */ /* 0x040fe20000041830 */
[----:B------:R-:W2:Y:S02]  /*e390*/  LDSM.16.MT88.4 R20, [R186+0x7000] ;  /* 0x00700000ba14783b */ /* 0x000ea40000004200 */
[----:B------:R-:W-:Y:S01]  /*e3a0*/  FFMA.FTZ R6, R174, c[0x0][0x23c], -R12 ;  /* 0x00008f00ae067a23 */ /* 0x000fe2000001080c */
[----:B------:R-:W-:Y:S01]  /*e3b0*/  LOP3.LUT R15, R4, 0xffff, RZ, 0xc0, !PT ;  /* 0x0000ffff040f7812 */ /* 0x000fe200078ec0ff */
[----:B-----5:R-:W-:Y:S01]  /*e3c0*/  FFMA.FTZ R14, R152, c[0x0][0x23c], -R13 ;  /* 0x00008f00980e7a23 */ /* 0x020fe2000001080d */
[----:B------:R-:W-:Y:S01]  /*e3d0*/  LOP3.LUT R19, R4, 0xff, RZ, 0xc0, !PT ;  /* 0x000000ff04137812 */ /* 0x000fe200078ec0ff */
[----:B------:R5:W-:Y:S01]  /*e3e0*/  MUFU.EX2 R156, R6 ;  /* 0x00000006009c7308 */ /* 0x000be20000000800 */
[--C-:B------:R-:W-:Y:S01]  /*e3f0*/  SHF.R.U32.HI R16, RZ, 0x10, R4.reuse ;  /* 0x00000010ff107819 */ /* 0x100fe20000011604 */
[----:B------:R-:W-:Y:S01]  /*e400*/  HMMA.16816.F32.BF16 R52, R8, R36, R52 ;  /* 0x000000240834723c */ /* 0x000fe20000041834 */
[----:B------:R-:W-:Y:S01]  /*e410*/  SHF.R.U32.HI R18, RZ, 0x18, R4 ;  /* 0x00000018ff127819 */ /* 0x000fe20000011604 */
[----:B------:R-:W-:Y:S01]  /*e420*/  IMAD.MOV.U32 R174, RZ, RZ, R132 ;  /* 0x000000ffffae7224 */ /* 0x000fe200078e0084 */
[----:B------:R-:W-:-:S03]  /*e430*/  SHF.R.U32.HI R15, RZ, 0x8, R15 ;  /* 0x00000008ff0f7819 */ /* 0x000fc6000001160f */
[----:B------:R1:W-:Y:S02]  /*e440*/  MUFU.EX2 R159, R14 ;  /* 0x0000000e009f7308 */ /* 0x0003e40000000800 */
[----:B------:R-:W-:Y:S01]  /*e450*/  HMMA.16816.F32.BF16 R36, R8, R38, R140 ;  /* 0x000000260824723c */ /* 0x000fe2000004188c */
[----:B-----5:R-:W-:Y:S01]  /*e460*/  LOP3.LUT R6, R5, UR17, R44, 0x96, !PT ;  /* 0x0000001105067c12 */ /* 0x020fe2000f8e962c */
[----:B------:R-:W-:-:S05]  /*e470*/  FFMA.FTZ R5, R158, c[0x0][0x23c], -R12 ;  /* 0x00008f009e057a23 */ /* 0x000fca000001080c */
[----:B------:R-:W-:Y:S01]  /*e480*/  LOP3.LUT R9, R109, UR16, R118, 0x96, !PT ;  /* 0x000000106d097c12 */ /* 0x000fe2000f8e9676 */
[----:B------:R-:W-:Y:S01]  /*e490*/  FFMA.FTZ R10, R237, c[0x0][0x23c], -R2 ;  /* 0x00008f00ed0a7a23 */ /* 0x000fe20000010802 */
[----:B------:R-:W-:Y:S01]  /*e4a0*/  LOP3.LUT R7, R6, 0xffff, RZ, 0xc0, !PT ;  /* 0x0000ffff06077812 */ /* 0x000fe200078ec0ff */
[----:B------:R5:W-:Y:S01]  /*e4b0*/  MUFU.EX2 R153, R5 ;  /* 0x0000000500997308 */ /* 0x000be20000000800 */
[----:B------:R-:W-:Y:S01]  /*e4c0*/  SHF.R.U32.HI R17, RZ, 0x18, R6 ;  /* 0x00000018ff117819 */ /* 0x000fe20000011606 */
[----:B------:R-:W-:Y:S01]  /*e4d0*/  IMAD.MOV.U32 R158, RZ, RZ, R134 ;  /* 0x000000ffff9e7224 */ /* 0x000fe200078e0086 */
[----:B------:R-:W-:Y:S01]  /*e4e0*/  SHF.R.U32.HI R7, RZ, 0x8, R7 ;  /* 0x00000008ff077819 */ /* 0x000fe20000011607 */
[----:B-1----:R-:W-:Y:S01]  /*e4f0*/  FFMA.FTZ R14, R164, c[0x0][0x23c], -R12 ;  /* 0x00008f00a40e7a23 */ /* 0x002fe2000001080c */
[----:B------:R-:W-:Y:S01]  /*e500*/  LOP3.LUT R8, R225, UR14, R108, 0x96, !PT ;  /* 0x0000000ee1087c12 */ /* 0x000fe2000f8e966c */
[----:B------:R-:W-:Y:S01]  /*e510*/  IMAD.MOV.U32 R164, RZ, RZ, R133 ;  /* 0x000000ffffa47224 */ /* 0x000fe200078e0085 */
[----:B------:R-:W-:Y:S01]  /*e520*/  LDSM.16.MT88.4 R108, [R188+0x7800] ;  /* 0x00780000bc6c783b */ /* 0x000fe20000004200 */
[----:B------:R1:W1:Y:S01]  /*e530*/  MUFU.EX2 R155, R14 ;  /* 0x0000000e009b7308 */ /* 0x0002620000000800 */
[----:B------:R-:W-:Y:S01]  /*e540*/  IMAD.MOV.U32 R237, RZ, RZ, R120 ;  /* 0x000000ffffed7224 */ /* 0x000fe200078e0078 */
[----:B-----5:R-:W-:-:S06]  /*e550*/  SHF.R.U32.HI R5, RZ, 0x10, R6 ;  /* 0x00000010ff057819 */ /* 0x020fcc0000011606 */
[----:B------:R5:W-:Y:S01]  /*e560*/  MUFU.EX2 R151, R10 ;  /* 0x0000000a00977308 */ /* 0x000be20000000800 */
[----:B-1----:R-:W-:Y:S02]  /*e570*/  LOP3.LUT R14, R6, 0xff, RZ, 0xc0, !PT ;  /* 0x000000ff060e7812 */ /* 0x002fe400078ec0ff */
[----:B------:R-:W-:Y:S02]  /*e580*/  LOP3.LUT R6, R5, 0xff, RZ, 0xc0, !PT ;  /* 0x000000ff05067812 */ /* 0x000fe400078ec0ff */
[----:B------:R-:W-:Y:S01]  /*e590*/  PRMT R4, R14, 0x5410, R7 ;  /* 0x000054100e047816 */ /* 0x000fe20000000007 */
[----:B------:R-:W-:Y:S01]  /*e5a0*/  FFMA.FTZ R7, R154, c[0x0][0x23c], -R12 ;  /* 0x00008f009a077a23 */ /* 0x000fe2000001080c */
[----:B------:R-:W-:Y:S01]  /*e5b0*/  LOP3.LUT R14, R16, 0xff, RZ, 0xc0, !PT ;  /* 0x000000ff100e7812 */ /* 0x000fe200078ec0ff */
[----:B------:R-:W-:Y:S01]  /*e5c0*/  IMAD.MOV.U32 R154, RZ, RZ, R135 ;  /* 0x000000ffff9a7224 */ /* 0x000fe200078e0087 */
[----:B---3--:R-:W-:Y:S01]  /*e5d0*/  F2FP.BF16.PACK_AB R5, R160, R161 ;  /* 0x000000a1a005723e */ /* 0x008fe200000010ff */
[----:B------:R1:W3:Y:S01]  /*e5e0*/  MUFU.EX2 R152, R7 ;  /* 0x0000000700987308 */ /* 0x0002e20000000800 */
[----:B------:R-:W-:Y:S01]  /*e5f0*/  HSET2.LE.AND R4, R4, R146, PT ;  /* 0x0000009204047233 */ /* 0x000fe20003803000 */
[----:B------:R-:W-:Y:S01]  /*e600*/  PRMT R6, R6, 0x5410, R17 ;  /* 0x0000541006067816 */ /* 0x000fe20000000011 */
[----:B-----5:R-:W-:-:S03]  /*e610*/  IMAD.WIDE.U32 R10, R9, -0x2daee0ad, RZ ;  /* 0xd2511f53090a7825 */ /* 0x020fc600078e00ff */
[----:B------:R-:W-:Y:S01]  /*e620*/  LOP3.LUT R4, R4, R5, RZ, 0xc0, !PT ;  /* 0x0000000504047212 */ /* 0x000fe200078ec0ff */
[----:B------:R-:W-:Y:S01]  /*e630*/  HSET2.LE.AND R5, R6, R146, PT ;  /* 0x0000009206057233 */ /* 0x000fe20003803000 */
[----:B------:R-:W-:Y:S02]  /*e640*/  F2FP.BF16.PACK_AB R6, R155, R156 ;  /* 0x0000009c9b06723e */ /* 0x000fe400000010ff */
[----:B------:R-:W-:Y:S02]  /*e650*/  LOP3.LUT R9, R11, UR13, R116, 0x96, !PT ;  /* 0x0000000d0b097c12 */ /* 0x000fe4000f8e9674 */
[----:B------:R-:W-:Y:S02]  /*e660*/  LOP3.LUT R5, R5, R6, RZ, 0xc0, !PT ;  /* 0x0000000605057212 */ /* 0x000fe400078ec0ff */
[----:B-1----:R-:W-:Y:S02]  /*e670*/  PRMT R7, R19, 0x5410, R15 ;  /* 0x0000541013077816 */ /* 0x002fe4000000000f */
[----:B------:R-:W-:-:S02]  /*e680*/  PRMT R15, R14, 0x5410, R18 ;  /* 0x000054100e0f7816 */ /* 0x000fc40000000012 */
[----:B------:R-:W-:Y:S01]  /*e690*/  F2FP.BF16.PACK_AB R14, R159, R157 ;  /* 0x0000009d9f0e723e */ /* 0x000fe200000010ff */
[--C-:B------:R-:W-:Y:S01]  /*e6a0*/  HSET2.LE.AND R7, R7, R146.reuse, PT ;  /* 0x0000009207077233 */ /* 0x100fe20003803000 */
[----:B---3--:R-:W-:Y:S01]  /*e6b0*/  F2FP.BF16.PACK_AB R16, R152, R153 ;  /* 0x000000999810723e */ /* 0x008fe200000010ff */
[----:B------:R-:W-:-:S03]  /*e6c0*/  HSET2.LE.AND R15, R15, R146, PT ;  /* 0x000000920f0f7233 */ /* 0x000fc60003803000 */
[----:B------:R-:W-:Y:S02]  /*e6d0*/  LOP3.LUT R6, R7, R14, RZ, 0xc0, !PT ;  /* 0x0000000e07067212 */ /* 0x000fe400078ec0ff */
[----:B------:R-:W-:Y:S01]  /*e6e0*/  LOP3.LUT R7, R15, R16, RZ, 0xc0, !PT ;  /* 0x000000100f077212 */ /* 0x000fe200078ec0ff */
[----:B------:R-:W-:-:S04]  /*e6f0*/  IMAD.WIDE.U32 R14, R8, -0x2daee0ad, RZ ;  /* 0xd2511f53080e7825 */ /* 0x000fc800078e00ff */
[----:B------:R-:W-:Y:S02]  /*e700*/  FFMA.FTZ R8, R223, c[0x0][0x23c], -R2 ;  /* 0x00008f00df087a23 */ /* 0x000fe40000010802 */
[----:B------:R-:W-:Y:S01]  /*e710*/  IMAD.MOV.U32 R223, RZ, RZ, R121 ;  /* 0x000000ffffdf7224 */ /* 0x000fe200078e0079 */
[C---:B----4-:R-:W-:Y:S01]  /*e720*/  HMMA.16816.F32.BF16 R84, R4.reuse, R32, R84 ;  /* 0x000000200454723c */ /* 0x050fe20000041854 */
[----:B------:R1:W-:Y:S07]  /*e730*/  MUFU.EX2 R150, R8 ;  /* 0x0000000800967308 */ /* 0x0003ee0000000800 */
[C---:B------:R-:W-:Y:S08]  /*e740*/  HMMA.16816.F32.BF16 R68, R4.reuse, R34, R68 ;  /* 0x000000220444723c */ /* 0x040ff00000041844 */
[----:B------:R-:W-:Y:S01]  /*e750*/  HMMA.16816.F32.BF16 R72, R4, R24, R72 ;  /* 0x000000180448723c */ /* 0x000fe20000041848 */
[----:B-1----:R-:W-:Y:S01]  /*e760*/  LOP3.LUT R8, R15, UR11, R10, 0x96, !PT ;  /* 0x0000000b0f087c12 */ /* 0x002fe2000f8e960a */
[----:B------:R-:W-:-:S04]  /*e770*/  IMAD.WIDE.U32 R10, R9, -0x326172a9, RZ ;  /* 0xcd9e8d57090a7825 */ /* 0x000fc800078e00ff */
[----:B------:R-:W-:Y:S02]  /*e780*/  FFMA.FTZ R9, R220, c[0x0][0x23c], -R2 ;  /* 0x00008f00dc097a23 */ /* 0x000fe40000010802 */
[----:B------:R-:W-:Y:S01]  /*e790*/  IMAD.WIDE.U32 R114, R8, -0x326172a9, RZ ;  /* 0xcd9e8d5708727825 */ /* 0x000fe200078e00ff */
[----:B------:R-:W-:Y:S01]  /*e7a0*/  LOP3.LUT R8, R11, UR12, R224, 0x96, !PT ;  /* 0x0000000c0b087c12 */ /* 0x000fe2000f8e96e0 */
[----:B------:R1:W-:Y:S01]  /*e7b0*/  MUFU.EX2 R131, R9 ;  /* 0x0000000900837308 */ /* 0x0003e20000000800 */
[----:B------:R-:W-:Y:S01]  /*e7c0*/  HMMA.16816.F32.BF16 R104, R4, R26, R104 ;  /* 0x0000001a0468723c */ /* 0x000fe20000041868 */
[----:B------:R-:W-:Y:S01]  /*e7d0*/  IMAD.MOV.U32 R220, RZ, RZ, R122 ;  /* 0x000000ffffdc7224 */ /* 0x000fe200078e007a */
[----:B------:R-:W-:-:S05]  /*e7e0*/  LOP3.LUT R10, R115, UR10, R10, 0x96, !PT ;  /* 0x0000000a730a7c12 */ /* 0x000fca000f8e960a */
[----:B------:R-:W-:Y:S01]  /*e7f0*/  IMAD.WIDE.U32 R112, R10, -0x2daee0ad, RZ ;  /* 0xd2511f530a707825 */ /* 0x000fe200078e00ff */
[C---:B--2---:R-:W-:Y:S03]  /*e800*/  HMMA.16816.F32.BF16 R76, R4.reuse, R20, R76 ;  /* 0x00000014044c723c */ /* 0x044fe6000004184c */
[----:B------:R-:W-:Y:S02]  /*e810*/  FFMA.FTZ R10, R241, c[0x0][0x23c], -R3 ;  /* 0x00008f00f10a7a23 */ /* 0x000fe40000010803 */
[----:B------:R-:W-:Y:S02]  /*e820*/  IMAD.MOV.U32 R241, RZ, RZ, R117 ;  /* 0x000000fffff17224 */ /* 0x000fe400078e0075 */
[----:B-1----:R-:W-:Y:S01]  /*e830*/  FFMA.FTZ R9, R179, c[0x0][0x23c], -R2 ;  /* 0x00008f00b3097a23 */ /* 0x002fe20000010802 */
[C---:B------:R-:W-:Y:S01]  /*e840*/  HMMA.16816.F32.BF16 R132, R4.reuse, R28, R100 ;  /* 0x0000001c0484723c */ /* 0x040fe20000041864 */
[----:B------:R-:W-:Y:S01]  /*e850*/  IMAD.MOV.U32 R179, RZ, RZ, R123 ;  /* 0x000000ffffb37224 */ /* 0x000fe200078e007b */
[----:B------:R1:W-:Y:S06]  /*e860*/  MUFU.EX2 R129, R10 ;  /* 0x0000000a00817308 */ /* 0x0003ec0000000800 */
[C---:B------:R-:W-:Y:S02]  /*e870*/  HMMA.16816.F32.BF16 R120, R4.reuse, R22, R88 ;  /* 0x000000160478723c */ /* 0x040fe40000041858 */
[----:B------:R2:W3:Y:S06]  /*e880*/  MUFU.EX2 R149, R9 ;  /* 0x0000000900957308 */ /* 0x0004ec0000000800 */
[----:B------:R-:W-:Y:S01]  /*e890*/  HMMA.16816.F32.BF16 R64, R4, R30, R64 ;  /* 0x0000001e0440723c */ /* 0x000fe20000041840 */
[----:B-1----:R-:W-:-:S04]  /*e8a0*/  FFMA.FTZ R10, R221, c[0x0][0x23c], -R3 ;  /* 0x00008f00dd0a7a23 */ /* 0x002fc80000010803 */
[----:B------:R-:W-:Y:S02]  /*e8b0*/  MUFU.EX2 R130, R10 ;  /* 0x0000000a00827308 */ /* 0x000fe40000000800 */
[--C-:B------:R-:W-:Y:S02]  /*e8c0*/  FFMA.FTZ R5, R212, c[0x0][0x23c], -R3.reuse ;  /* 0x00008f00d4057a23 */ /* 0x100fe40000010803 */
[----:B------:R-:W-:Y:S02]  /*e8d0*/  FFMA.FTZ R7, R240, c[0x0][0x23c], -R3 ;  /* 0x00008f00f0077a23 */ /* 0x000fe40000010803 */
[----:B--2---:R-:W-:Y:S02]  /*e8e0*/  IMAD.WIDE.U32 R8, R8, -0x2daee0ad, RZ ;  /* 0xd2511f5308087825 */ /* 0x004fe400078e00ff */
[----:B------:R1:W2:Y:S03]  /*e8f0*/  MUFU.EX2 R148, R5 ;  /* 0x0000000500947308 */ /* 0x0002a60000000800 */
[----:B------:R-:W-:-:S02]  /*e900*/  LOP3.LUT R9, R9, UR9, R14, 0x96, !PT ;  /* 0x0000000909097c12 */ /* 0x000fc4000f8e960e */
[----:B------:R-:W-:-:S03]  /*e910*/  LOP3.LUT R8, R113, UR7, R8, 0x96, !PT ;  /* 0x0000000771087c12 */ /* 0x000fc6000f8e9608 */
[----:B------:R-:W-:Y:S01]  /*e920*/  IMAD.WIDE.U32 R18, R9, -0x326172a9, RZ ;  /* 0xcd9e8d5709127825 */ /* 0x000fe200078e00ff */
[----:B------:R4:W5:Y:S03]  /*e930*/  MUFU.EX2 R128, R7 ;  /* 0x0000000700807308 */ /* 0x0009660000000800 */
[----:B------:R-:W-:-:S05]  /*e940*/  IMAD.WIDE.U32 R8, R8, -0x326172a9, RZ ;  /* 0xcd9e8d5708087825 */ /* 0x000fca00078e00ff */
[----:B------:R-:W-:Y:S02]  /*e950*/  LOP3.LUT R6, R8, 0xffff, RZ, 0xc0, !PT ;  /* 0x0000ffff08067812 */ /* 0x000fe400078ec0ff */
[----:B------:R-:W-:Y:S02]  /*e960*/  LOP3.LUT R4, R9, UR17, R18, 0x96, !PT ;  /* 0x0000001109047c12 */ /* 0x000fe4000f8e9612 */
[----:B-1----:R-:W-:Y:S02]  /*e970*/  SHF.R.U32.HI R5, RZ, 0x10, R8 ;  /* 0x00000010ff057819 */ /* 0x002fe40000011608 */
[----:B------:R-:W-:Y:S02]  /*e980*/  SHF.R.U32.HI R11, RZ, 0x8, R6 ;  /* 0x00000008ff0b7819 */ /* 0x000fe40000011606 */
[----:B------:R-:W-:Y:S02]  /*e990*/  LOP3.LUT R10, R5, 0xff, RZ, 0xc0, !PT ;  /* 0x000000ff050a7812 */ /* 0x000fe400078ec0ff */
[----:B------:R-:W-:-:S02]  /*e9a0*/  SHF.R.U32.HI R6, RZ, 0x10, R4 ;  /* 0x00000010ff067819 */ /* 0x000fc40000011604 */
[----:B------:R-:W-:Y:S02]  /*e9b0*/  LOP3.LUT R5, R4, 0xffff, RZ, 0xc0, !PT ;  /* 0x0000ffff04057812 */ /* 0x000fe400078ec0ff */
[----:B------:R-:W-:Y:S02]  /*e9c0*/  LOP3.LUT R15, R8, 0xff, RZ, 0xc0, !PT ;  /* 0x000000ff080f7812 */ /* 0x000fe400078ec0ff */
[----:B------:R-:W-:Y:S02]  /*e9d0*/  SHF.R.U32.HI R14, RZ, 0x18, R8 ;  /* 0x00000018ff0e7819 */ /* 0x000fe40000011608 */
[----:B------:R-:W-:Y:S02]  /*e9e0*/  LOP3.LUT R9, R4, 0xff, RZ, 0xc0, !PT ;  /* 0x000000ff04097812 */ /* 0x000fe400078ec0ff */
[----:B------:R-:W-:Y:S02]  /*e9f0*/  SHF.R.U32.HI R8, RZ, 0x18, R4 ;  /* 0x00000018ff087819 */ /* 0x000fe40000011604 */
[----:B------:R-:W-:-:S02]  /*ea00*/  LOP3.LUT R4, R6, 0xff, RZ, 0xc0, !PT ;  /* 0x000000ff06047812 */ /* 0x000fc400078ec0ff */
[----:B------:R-:W-:Y:S02]  /*ea10*/  SHF.R.U32.HI R5, RZ, 0x8, R5 ;  /* 0x00000008ff057819 */ /* 0x000fe40000011605 */
[----:B------:R-:W-:Y:S02]  /*ea20*/  PRMT R6, R15, 0x5410, R11 ;  /* 0x000054100f067816 */ /* 0x000fe4000000000b */
[----:B------:R-:W-:Y:S02]  /*ea30*/  PRMT R4, R4, 0x5410, R8 ;  /* 0x0000541004047816 */ /* 0x000fe40000000008 */
[----:B------:R-:W-:Y:S01]  /*ea40*/  PRMT R5, R9, 0x5410, R5 ;  /* 0x0000541009057816 */ /* 0x000fe20000000005 */
[--C-:B------:R-:W-:Y:S01]  /*ea50*/  HSET2.LE.AND R6, R6, R146.reuse, PT ;  /* 0x0000009206067233 */ /* 0x100fe20003803000 */
[----:B----4-:R-:W-:Y:S01]  /*ea60*/  PRMT R7, R10, 0x5410, R14 ;  /* 0x000054100a077816 */ /* 0x010fe2000000000e */
[--C-:B------:R-:W-:Y:S01]  /*ea70*/  HSET2.LE.AND R10, R4, R146.reuse, PT ;  /* 0x00000092040a7233 */ /* 0x100fe20003803000 */
[----:B---3--:R-:W-:Y:S01]  /*ea80*/  F2FP.BF16.PACK_AB R4, R149, R131 ;  /* 0x000000839504723e */ /* 0x008fe200000010ff */
[--C-:B------:R-:W-:Y:S01]  /*ea90*/  HSET2.LE.AND R8, R5, R146.reuse, PT ;  /* 0x0000009205087233 */ /* 0x100fe20003803000 */
[----:B------:R-:W-:Y:S01]  /*eaa0*/  F2FP.BF16.PACK_AB R9, R150, R151 ;  /* 0x000000979609723e */ /* 0x000fe200000010ff */
[----:B------:R-:W-:Y:S01]  /*eab0*/  HSET2.LE.AND R7, R7, R146, PT ;  /* 0x0000009207077233 */ /* 0x000fe20003803000 */
[----:B------:R-:W-:-:S02]  /*eac0*/  LOP3.LUT R6, R6, R4, RZ, 0xc0, !PT ;  /* 0x0000000406067212 */ /* 0x000fc400078ec0ff */
[----:B------:R-:W-:Y:S01]  /*ead0*/  LOP3.LUT R4, R8, R9, RZ, 0xc0, !PT ;  /* 0x0000000908047212 */ /* 0x000fe200078ec0ff */
[----:B------:R-:W-:Y:S01]  /*eae0*/  FFMA.FTZ R8, R178, c[0x0][0x23c], -R13 ;  /* 0x00008f00b2087a23 */ /* 0x000fe2000001080d */
[----:B------:R-:W-:Y:S02]  /*eaf0*/  LOP3.LUT R9, R45, UR8, R42, 0x96, !PT ;  /* 0x000000082d097c12 */ /* 0x000fe4000f8e962a */
[----:B--2---:R-:W-:Y:S01]  /*eb00*/  F2FP.BF16.PACK_AB R5, R148, R130 ;  /* 0x000000829405723e */ /* 0x004fe200000010ff */
[----:B------:R1:W-:Y:S01]  /*eb10*/  MUFU.EX2 R147, R8 ;  /* 0x0000000800937308 */ /* 0x0003e20000000800 */
[----:B-----5:R-:W-:Y:S02]  /*eb20*/  F2FP.BF16.PACK_AB R11, R128, R129 ;  /* 0x00000081800b723e */ /* 0x020fe400000010ff */
[----:B------:R-:W-:Y:S02]  /*eb30*/  LOP3.LUT R7, R7, R5, RZ, 0xc0, !PT ;  /* 0x0000000507077212 */ /* 0x000fe400078ec0ff */
[----:B------:R-:W-:Y:S01]  /*eb40*/  LOP3.LUT R5, R10, R11, RZ, 0xc0, !PT ;  /* 0x0000000b0a057212 */ /* 0x000fe200078ec0ff */
[----:B------:R-:W-:-:S06]  /*eb50*/  FFMA.FTZ R11, R182, c[0x0][0x23c], -R12 ;  /* 0x00008f00b60b7a23 */ /* 0x000fcc000001080c */
[----:B------:R-:W-:Y:S01]  /*eb60*/  HMMA.16816.F32.BF16 R60, R4, R26, R60 ;  /* 0x0000001a043c723c */ /* 0x000fe2000004183c */
[----:B-1----:R-:W-:-:S04]  /*eb70*/  FFMA.FTZ R8, R173, c[0x0][0x23c], -R13 ;  /* 0x00008f00ad087a23 */ /* 0x002fc8000001080d */
[----:B------:R1:W-:Y:S03]  /*eb80*/  MUFU.EX2 R44, R8 ;  /* 0x00000008002c7308 */ /* 0x0003e60000000800 */
[C---:B------:R-:W-:Y:S08]  /*eb90*/  HMMA.16816.F32.BF16 R96, R4.reuse, R24, R96 ;  /* 0x000000180460723c */ /* 0x040ff00000041860 */
[----:B------:R-:W-:Y:S01]  /*eba0*/  HMMA.16816.F32.BF16 R80, R4, R32, R80 ;  /* 0x000000200450723c */ /* 0x000fe20000041850 */
[----:B-1----:R-:W-:-:S07]  /*ebb0*/  FFMA.FTZ R8, R167, c[0x0][0x23c], -R13 ;  /* 0x00008f00a7087a23 */ /* 0x002fce000001080d */
[C---:B------:R-:W-:Y:S01]  /*ebc0*/  HMMA.16816.F32.BF16 R32, R4.reuse, R34, R92 ;  /* 0x000000220420723c */ /* 0x040fe2000004185c */
[----:B------:R-:W1:Y:S01]  /*ebd0*/  LDSM.16.MT88.4 R92, [R185+0x7800] ;  /* 0x00780000b95c783b */ /* 0x000e620000004200 */
[----:B------:R2:W-:Y:S06]  /*ebe0*/  MUFU.EX2 R43, R8 ;  /* 0x00000008002b7308 */ /* 0x0005ec0000000800 */
[C---:B------:R-:W-:Y:S08]  /*ebf0*/  HMMA.16816.F32.BF16 R56, R4.reuse, R20, R56 ;  /* 0x000000140438723c */ /* 0x040ff00000041838 */
[----:B------:R-:W-:Y:S01]  /*ec00*/  HMMA.16816.F32.BF16 R48, R4, R22, R48 ;  /* 0x000000160430723c */ /* 0x000fe20000041830 */
[----:B--2---:R-:W-:-:S04]  /*ec10*/  FFMA.FTZ R8, R166, c[0x0][0x23c], -R13 ;  /* 0x00008f00a6087a23 */ /* 0x004fc8000001080d */
[----:B------:R2:W3:Y:S03]  /*ec20*/  MUFU.EX2 R41, R8 ;  /* 0x0000000800297308 */ /* 0x0004e60000000800 */
[C---:B------:R-:W-:Y:S08]  /*ec30*/  HMMA.16816.F32.BF16 R52, R4.reuse, R28, R52 ;  /* 0x0000001c0434723c */ /* 0x040ff00000041834 */
[----:B------:R-:W-:Y:S01]  /*ec40*/  HMMA.16816.F32.BF16 R36, R4, R30, R36 ;  /* 0x0000001e0424723c */ /* 0x000fe20000041824 */
[----:B--2---:R-:W-:-:S06]  /*ec50*/  IMAD.WIDE.U32 R8, R9, -0x2daee0ad, RZ ;  /* 0xd2511f5309087825 */ /* 0x004fcc00078e00ff */
[----:B------:R-:W-:Y:S01]  /*ec60*/  FFMA.FTZ R4, R215, c[0x0][0x23c], -R2 ;  /* 0x00008f00d7047a23 */ /* 0x000fe20000010802 */
[----:B------:R-:W-:Y:S01]  /*ec70*/  LOP3.LUT R10, R9, UR18, R40, 0x96, !PT ;  /* 0x00000012090a7c12 */ /* 0x000fe2000f8e9628 */
[----:B------:R-:W-:Y:S01]  /*ec80*/  FFMA.FTZ R6, R222, c[0x0][0x23c], -R3 ;  /* 0x00008f00de067a23 */ /* 0x000fe20000010803 */
[C---:B------:R-:W-:Y:S01]  /*ec90*/  LOP3.LUT R13, R8.reuse, 0xffff, RZ, 0xc0, !PT ;  /* 0x0000ffff080d7812 */ /* 0x040fe200078ec0ff */
[----:B------:R-:W-:Y:S01]  /*eca0*/  FFMA.FTZ R9, R177, c[0x0][0x23c], -R12 ;  /* 0x00008f00b1097a23 */ /* 0x000fe2000001080c */
[----:B------:R2:W-:Y:S01]  /*ecb0*/  MUFU.EX2 R40, R11 ;  /* 0x0000000b00287308 */ /* 0x0005e20000000800 */
[----:B------:R-:W-:Y:S02]  /*ecc0*/  LOP3.LUT R18, R8, 0xff, RZ, 0xc0, !PT ;  /* 0x000000ff08127812 */ /* 0x000fe400078ec0ff */
[--C-:B------:R-:W-:Y:S02]  /*ecd0*/  SHF.R.U32.HI R16, RZ, 0x10, R8.reuse ;  /* 0x00000010ff107819 */ /* 0x100fe40000011608 */
[----:B------:R-:W-:-:S02]  /*ece0*/  SHF.R.U32.HI R17, RZ, 0x18, R8 ;  /* 0x00000018ff117819 */ /* 0x000fc40000011608 */
[C---:B------:R-:W-:Y:S01]  /*ecf0*/  LOP3.LUT R8, R10.reuse, 0xffff, RZ, 0xc0, !PT ;  /* 0x0000ffff0a087812 */ /* 0x040fe200078ec0ff */
[----:B------:R4:W5:Y:S01]  /*ed00*/  MUFU.EX2 R27, R9 ;  /* 0x00000009001b7308 */ /* 0x0009620000000800 */
[----:B------:R-:W-:Y:S02]  /*ed10*/  LOP3.LUT R15, R10, 0xff, RZ, 0xc0, !PT ;  /* 0x000000ff0a0f7812 */ /* 0x000fe400078ec0ff */
[----:B------:R-:W-:Y:S02]  /*ed20*/  SHF.R.U32.HI R14, RZ, 0x18, R10 ;  /* 0x00000018ff0e7819 */ /* 0x000fe4000001160a */
[----:B------:R-:W-:Y:S02]  /*ed30*/  SHF.R.U32.HI R13, RZ, 0x8, R13 ;  /* 0x00000008ff0d7819 */ /* 0x000fe4000001160d */
[----:B------:R-:W-:Y:S01]  /*ed40*/  SHF.R.U32.HI R8, RZ, 0x8, R8 ;  /* 0x00000008ff087819 */ /* 0x000fe20000011608 */
[----:B------:R1:W-:Y:S01]  /*ed50*/  MUFU.EX2 R23, R4 ;  /* 0x0000000400177308 */ /* 0x0003e20000000800 */
[----:B--2---:R-:W-:-:S02]  /*ed60*/  SHF.R.U32.HI R11, RZ, 0x10, R10 ;  /* 0x00000010ff0b7819 */ /* 0x004fc4000001160a */
[----:B------:R-:W-:Y:S02]  /*ed70*/  PRMT R8, R15, 0x5410, R8 ;  /* 0x000054100f087816 */ /* 0x000fe40000000008 */
[----:B------:R-:W-:Y:S02]  /*ed80*/  LOP3.LUT R10, R11, 0xff, RZ, 0xc0, !PT ;  /* 0x000000ff0b0a7812 */ /* 0x000fe400078ec0ff */
[----:B------:R-:W-:Y:S01]  /*ed90*/  PRMT R11, R18, 0x5410, R13 ;  /* 0x00005410120b7816 */ /* 0x000fe2000000000d */
[----:B----4-:R-:W-:Y:S01]  /*eda0*/  FFMA.FTZ R9, R175, c[0x0][0x23c], -R12 ;  /* 0x00008f00af097a23 */ /* 0x010fe2000001080c */
[----:B------:R-:W-:Y:S01]  /*edb0*/  PRMT R10, R10, 0x5410, R14 ;  /* 0x000054100a0a7816 */ /* 0x000fe2000000000e */
[----:B------:R-:W-:Y:S01]  /*edc0*/  FFMA.FTZ R14, R238, c[0x0][0x23c], -R2 ;  /* 0x00008f00ee0e7a23 */ /* 0x000fe20000010802 */
[----:B------:R-:W-:Y:S01]  /*edd0*/  LOP3.LUT R16, R16, 0xff, RZ, 0xc0, !PT ;  /* 0x000000ff10107812 */ /* 0x000fe200078ec0ff */
[----:B------:R2:W-:Y:S01]  /*ede0*/  MUFU.EX2 R26, R9 ;  /* 0x00000009001a7308 */ /* 0x0005e20000000800 */
[--C-:B------:R-:W-:Y:S01]  /*edf0*/  HSET2.LE.AND R8, R8, R146.reuse, PT ;  /* 0x0000009208087233 */ /* 0x100fe20003803000 */
[----:B---3--:R-:W-:Y:S01]  /*ee00*/  F2FP.BF16.PACK_AB R13, R41, R43 ;  /* 0x0000002b290d723e */ /* 0x008fe200000010ff */
[----:B------:R-:W-:Y:S01]  /*ee10*/  HSET2.LE.AND R10, R10, R146, PT ;  /* 0x000000920a0a7233 */ /* 0x000fe20003803000 */
[----:B------:R-:W-:Y:S01]  /*ee20*/  PRMT R16, R16, 0x5410, R17 ;  /* 0x0000541010107816 */ /* 0x000fe20000000011 */
[----:B-1----:R-:W-:-:S03]  /*ee30*/  FFMA.FTZ R4, R242, c[0x0][0x23c], -R3 ;  /* 0x00008f00f2047a23 */ /* 0x002fc60000010803 */
[----:B------:R1:W-:Y:S01]  /*ee40*/  MUFU.EX2 R20, R6 ;  /* 0x0000000600147308 */ /* 0x0003e20000000800 */
[----:B--2---:R-:W-:Y:S01]  /*ee50*/  FFMA.FTZ R9, R176, c[0x0][0x23c], -R12 ;  /* 0x00008f00b0097a23 */ /* 0x004fe2000001080c */
[----:B------:R-:W-:Y:S01]  /*ee60*/  HSET2.LE.AND R12, R11, R146, PT ;  /* 0x000000920b0c7233 */ /* 0x000fe20003803000 */
[----:B-----5:R-:W-:-:S05]  /*ee70*/  F2FP.BF16.PACK_AB R11, R27, R40 ;  /* 0x000000281b0b723e */ /* 0x020fca00000010ff */
[----:B------:R-:W-:Y:S01]  /*ee80*/  MUFU.EX2 R15, R4 ;  /* 0x00000004000f7308 */ /* 0x000fe20000000800 */
[----:B------:R-:W-:Y:S01]  /*ee90*/  LOP3.LUT R137, R10, R11, RZ, 0xc0, !PT ;  /* 0x0000000b0a897212 */ /* 0x000fe200078ec0ff */
[--C-:B------:R-:W-:Y:S01]  /*eea0*/  FFMA.FTZ R10, R236, c[0x0][0x23c], -R2.reuse ;  /* 0x00008f00ec0a7a23 */ /* 0x100fe20000010802 */
[----:B------:R-:W-:Y:S01]  /*eeb0*/  LOP3.LUT R138, R12, R13, RZ, 0xc0, !PT ;  /* 0x0000000d0c8a7212 */ /* 0x000fe200078ec0ff */
[----:B------:R-:W-:-:S04]  /*eec0*/  FFMA.FTZ R2, R213, c[0x0][0x23c], -R2 ;  /* 0x00008f00d5027a23 */ /* 0x000fc80000010802 */
[----:B------:R2:W3:Y:S01]  /*eed0*/  MUFU.EX2 R25, R9 ;  /* 0x0000000900197308 */ /* 0x0004e20000000800 */
[----:B-1----:R-:W-:-:S07]  /*eee0*/  FFMA.FTZ R6, R239, c[0x0][0x23c], -R3 ;  /* 0x00008f00ef067a23 */ /* 0x002fce0000010803 */
[----:B------:R1:W4:Y:S01]  /*eef0*/  MUFU.EX2 R21, R2 ;  /* 0x0000000200157308 */ /* 0x0003220000000800 */
[----:B--2---:R-:W-:-:S07]  /*ef00*/  F2FP.BF16.PACK_AB R9, R44, R147 ;  /* 0x000000932c09723e */ /* 0x004fce00000010ff */
[----:B------:R-:W-:Y:S01]  /*ef10*/  MUFU.EX2 R24, R14 ;  /* 0x0000000e00187308 */ /* 0x000fe20000000800 */
[----:B------:R-:W-:Y:S01]  /*ef20*/  LOP3.LUT R136, R8, R9, RZ, 0xc0, !PT ;  /* 0x0000000908887212 */ /* 0x000fe200078ec0ff */
[----:B------:R-:W-:Y:S01]  /*ef30*/  HSET2.LE.AND R8, R16, R146, PT ;  /* 0x0000009210087233 */ /* 0x000fe20003803000 */
[----:B---3--:R-:W-:Y:S02]  /*ef40*/  F2FP.BF16.PACK_AB R9, R25, R26 ;  /* 0x0000001a1909723e */ /* 0x008fe400000010ff */
[----:B-1----:R-:W-:-:S03]  /*ef50*/  LOP3.LUT R2, R19, UR8, R114, 0x96, !PT ;  /* 0x0000000813027c12 */ /* 0x002fc6000f8e9672 */
[----:B------:R-:W-:Y:S01]  /*ef60*/  MUFU.EX2 R13, R6 ;  /* 0x00000006000d7308 */ /* 0x000fe20000000800 */
[----:B------:R-:W-:Y:S01]  /*ef70*/  LOP3.LUT R139, R8, R9, RZ, 0xc0, !PT ;  /* 0x00000009088b7212 */ /* 0x000fe200078ec0ff */
[----:B------:R-:W1:Y:S01]  /*ef80*/  LDSM.16.MT88.4 R16, [R187+0x7800] ;  /* 0x00780000bb10783b */ /* 0x000e620000004200 */
[----:B------:R-:W-:-:S05]  /*ef90*/  IMAD.WIDE.U32 R4, R2, -0x2daee0ad, RZ ;  /* 0xd2511f5302047825 */ /* 0x000fca00078e00ff */
[----:B------:R2:W-:Y:S01]  /*efa0*/  MUFU.EX2 R22, R10 ;  /* 0x0000000a00167308 */ /* 0x0005e20000000800 */
[----:B------:R-:W-:Y:S01]  /*efb0*/  LOP3.LUT R2, R5, UR18, R112, 0x96, !PT ;  /* 0x0000001205027c12 */ /* 0x000fe2000f8e9670 */
[C---:B------:R-:W-:Y:S01]  /*efc0*/  HMMA.16816.F32.BF16 R84, R136.reuse, R92, R84 ;  /* 0x0000005c8854723c */ /* 0x040fe20000041854 */
[----:B------:R-:W-:Y:S01]  /*efd0*/  LOP3.LUT R8, R4, 0xffff, RZ, 0xc0, !PT ;  /* 0x0000ffff04087812 */ /* 0x000fe200078ec0ff */
[----:B------:R-:W-:Y:S01]  /*efe0*/  FFMA.FTZ R5, R214, c[0x0][0x23c], -R3 ;  /* 0x00008f00d6057a23 */ /* 0x000fe20000010803 */
[--C-:B------:R-:W-:Y:S02]  /*eff0*/  SHF.R.U32.HI R7, RZ, 0x10, R4.reuse ;  /* 0x00000010ff077819 */ /* 0x100fe40000011604 */
[----:B------:R-:W-:Y:S01]  /*f000*/  LOP3.LUT R11, R4, 0xff, RZ, 0xc0, !PT ;  /* 0x000000ff040b7812 */ /* 0x000fe200078ec0ff */
[----:B------:R3:W5:Y:S01]  /*f010*/  MUFU.EX2 R14, R5 ;  /* 0x00000005000e7308 */ /* 0x0007620000000800 */
[----:B------:R-:W-:Y:S01]  /*f020*/  SHF.R.U32.HI R12, RZ, 0x18, R4 ;  /* 0x00000018ff0c7819 */ /* 0x000fe20000011604 */
[----:B------:R-:W-:Y:S01]  /*f030*/  HMMA.16816.F32.BF16 R88, R136, R94, R68 ;  /* 0x0000005e8858723c */ /* 0x000fe20000041844 */
[----:B------:R-:W-:-:S02]  /*f040*/  SHF.R.U32.HI R8, RZ, 0x8, R8 ;  /* 0x00000008ff087819 */ /* 0x000fc40000011608 */
[C---:B------:R-:W-:Y:S02]  /*f050*/  LOP3.LUT R3, R2.reuse, 0xffff, RZ, 0xc0, !PT ;  /* 0x0000ffff02037812 */ /* 0x040fe400078ec0ff */
[----:B------:R-:W-:Y:S02]  /*f060*/  SHF.R.U32.HI R4, RZ, 0x10, R2 ;  /* 0x00000010ff047819 */ /* 0x000fe40000011602 */
[----:B--2---:R-:W-:Y:S01]  /*f070*/  LOP3.LUT R10, R7, 0xff, RZ, 0xc0, !PT ;  /* 0x000000ff070a7812 */ /* 0x004fe200078ec0ff */
[----:B------:R-:W-:Y:S01]  /*f080*/  HMMA.16816.F32.BF16 R100, R136, R108, R72 ;  /* 0x0000006c8864723c */ /* 0x000fe20000041848 */
[----:B------:R-:W-:Y:S01]  /*f090*/  LOP3.LUT R9, R2, 0xff, RZ, 0xc0, !PT ;  /* 0x000000ff02097812 */ /* 0x000fe200078ec0ff */
[----:B------:R-:W-:Y:S01]  /*f0a0*/  IMAD.MOV.U32 R70, RZ, RZ, R216 ;  /* 0x000000ffff467224 */ /* 0x000fe200078e00d8 */
[----:B------:R-:W-:Y:S01]  /*f0b0*/  SHF.R.U32.HI R7, RZ, 0x18, R2 ;  /* 0x00000018ff077819 */ /* 0x000fe20000011602 */
[----:B------:R-:W-:Y:S01]  /*f0c0*/  IMAD.MOV.U32 R71, RZ, RZ, R217 ;  /* 0x000000ffff477224 */ /* 0x000fe200078e00d9 */
[----:B------:R-:W-:-:S02]  /*f0d0*/  PRMT R2, R11, 0x5410, R8 ;  /* 0x000054100b027816 */ /* 0x000fc40000000008 */
[----:B---3--:R-:W-:Y:S01]  /*f0e0*/  SHF.R.U32.HI R5, RZ, 0x8, R3 ;  /* 0x00000008ff057819 */ /* 0x008fe20000011603 */
[C---:B------:R-:W-:Y:S01]  /*f0f0*/  HMMA.16816.F32.BF16 R104, R136.reuse, R110, R104 ;  /* 0x0000006e8868723c */ /* 0x040fe20000041868 */
[----:B------:R-:W-:Y:S01]  /*f100*/  LOP3.LUT R3, R4, 0xff, RZ, 0xc0, !PT ;  /* 0x000000ff04037812 */ /* 0x000fe200078ec0ff */
[--C-:B------:R-:W-:Y:S01]  /*f110*/  HSET2.LE.AND R2, R2, R146.reuse, PT ;  /* 0x0000009202027233 */ /* 0x100fe20003803000 */
[----:B------:R-:W-:Y:S01]  /*f120*/  PRMT R4, R10, 0x5410, R12 ;  /* 0x000054100a047816 */ /* 0x000fe2000000000c */
[----:B------:R-:W-:Y:S01]  /*f130*/  IMAD.MOV.U32 R72, RZ, RZ, R218 ;  /* 0x000000ffff487224 */ /* 0x000fe200078e00da */
[----:B------:R-:W-:Y:S01]  /*f140*/  PRMT R7, R3, 0x5410, R7 ;  /* 0x0000541003077816 */ /* 0x000fe20000000007 */
[----:B------:R-:W-:Y:S01]  /*f150*/  IMAD.MOV.U32 R73, RZ, RZ, R219 ;  /* 0x000000ffff497224 */ /* 0x000fe200078e00db */
[----:B----4-:R-:W-:Y:S01]  /*f160*/  F2FP.BF16.PACK_AB R3, R21, R23 ;  /* 0x000000171503723e */ /* 0x010fe200000010ff */
[--C-:B------:R-:W-:Y:S01]  /*f170*/  HSET2.LE.AND R4, R4, R146.reuse, PT ;  /* 0x0000009204047233 */ /* 0x100fe20003803000 */
[----:B------:R-:W-:Y:S01]  /*f180*/  PRMT R6, R9, 0x5410, R5 ;  /* 0x0000541009067816 */ /* 0x000fe20000000005 */
[--C-:B------:R-:W-:Y:S01]  /*f190*/  HSET2.LE.AND R8, R7, R146.reuse, PT ;  /* 0x0000009207087233 */ /* 0x100fe20003803000 */
[----:B-----5:R-:W-:Y:S01]  /*f1a0*/  F2FP.BF16.PACK_AB R5, R14, R20 ;  /* 0x000000140e05723e */ /* 0x020fe200000010ff */
[C---:B------:R-:W-:Y:S01]  /*f1b0*/  HMMA.16816.F32.BF16 R116, R136.reuse, R124, R76 ;  /* 0x0000007c8874723c */ /* 0x040fe2000004184c */
[----:B------:R-:W-:Y:S01]  /*f1c0*/  LOP3.LUT R142, R2, R3, RZ, 0xc0, !PT ;  /* 0x00000003028e7212 */ /* 0x000fe200078ec0ff */
[----:B------:R-:W-:Y:S01]  /*f1d0*/  HSET2.LE.AND R6, R6, R146, PT ;  /* 0x0000009206067233 */ /* 0x000fe20003803000 */
[----:B------:R-:W-:Y:S01]  /*f1e0*/  F2FP.BF16.PACK_AB R2, R13, R15 ;  /* 0x0000000f0d02723e */ /* 0x000fe200000010ff */
[----:B------:R-:W-:Y:S01]  /*f1f0*/  FFMA.FTZ R3, R237, R145, R223 ;  /* 0x00000091ed037223 */ /* 0x000fe200000100df */
[----:B------:R-:W-:Y:S01]  /*f200*/  LOP3.LUT R143, R4, R5, RZ, 0xc0, !PT ;  /* 0x00000005048f7212 */ /* 0x000fe200078ec0ff */
[----:B------:R-:W-:Y:S01]  /*f210*/  FFMA.FTZ R5, R179, R47, R241 ;  /* 0x0000002fb3057223 */ /* 0x000fe200000100f1 */
[----:B------:R-:W-:Y:S01]  /*f220*/  F2FP.BF16.PACK_AB R7, R22, R24 ;  /* 0x000000181607723e */ /* 0x000fe200000010ff */
[----:B------:R-:W-:Y:S01]  /*f230*/  FFMA.FTZ R4, R220, R46, R249 ;  /* 0x0000002edc047223 */ /* 0x000fe200000100f9 */
[----:B------:R-:W-:Y:S01]  /*f240*/  LOP3.LUT R141, R8, R2, RZ, 0xc0, !PT ;  /* 0x00000002088d7212 */ /* 0x000fe200078ec0ff */
[----:B------:R-:W-:Y:S01]  /*f250*/  FFMA.FTZ R2, R158, R144, R154 ;  /* 0x000000909e027223 */ /* 0x000fe2000001009a */
[----:B------:R-:W-:Y:S01]  /*f260*/  LOP3.LUT R140, R6, R7, RZ, 0xc0, !PT ;  /* 0x00000007068c7212 */ /* 0x000fe200078ec0ff */
        /* <DEDUP_REMOVED lines=21> */
[----:B-1----:R-:W-:Y:S01]  /*f3c0*/  HMMA.16816.F32.BF16 R132, R136, R16, R132 ;  /* 0x000000108884723c */ /* 0x002fe20000041884 */
        /* <DEDUP_REMOVED lines=59> */
[----:B------:R-:W-:Y:S01]  /*f780*/  BAR.SYNC.DEFER_BLOCKING 0x0 ;  /* 0x0000000000007b1d */ /* 0x000fe20000010000 */
[----:B------:R-:W-:Y:S01]  /*f790*/  IMAD.MOV.U32 R7, RZ, RZ, c[0x0][0x1a0] ;  /* 0x00006800ff077624 */ /* 0x000fe200078e00ff */
[----:B------:R-:W-:Y:S01]  /*f7a0*/  LOP3.LUT R0, R0, 0xfffffff7, RZ, 0xc0, !PT ;  /* 0xfffffff700007812 */ /* 0x000fe200078ec0ff */
[----:B------:R-:W-:Y:S01]  /*f7b0*/  IMAD.MOV.U32 R12, RZ, RZ, c[0x0][0x1a4] ;  /* 0x00006900ff0c7624 */ /* 0x000fe200078e00ff */
[----:B------:R-:W-:Y:S01]  /*f7c0*/  P2R R238, PR, RZ, 0x4 ;  /* 0x00000004ffee7803 */ /* 0x000fe20000000000 */
[----:B------:R-:W-:Y:S02]  /*f7d0*/  UISETP.GT.AND UP0, UPT, UR35, UR19, UPT ;  /* 0x000000132300728c */ /* 0x000fe4000bf04270 */
[----:B------:R-:W-:Y:S02]  /*f7e0*/  ULDC.64 UR4, c[0x0][0x1a0] ;  /* 0x0000680000047ab9 */ /* 0x000fe40000000a00 */
[----:B------:R-:W-:-:S02]  /*f7f0*/  UIMAD UR33, UR33, UR4, URZ ;  /* 0x00000004212172a4 */ /* 0x000fc4000f8e023f */
[----:B------:R-:W-:Y:S02]  /*f800*/  UIMAD.WIDE.U32 UR36, UR35, UR4, URZ ;  /* 0x00000004232472a5 */ /* 0x000fe4000f8e003f */
[----:B------:R-:W-:-:S04]  /*f810*/  UIMAD UR5, UR35, UR5, UR33 ;  /* 0x00000005230572a4 */ /* 0x000fc8000f8e0221 */
[----:B------:R-:W-:Y:S01]  /*f820*/  UIADD3 UR5, UR37, UR5, URZ ;  /* 0x0000000525057290 */ /* 0x000fe2000fffe03f */
[----:B------:R-:W-:Y:S02]  /*f830*/  IMAD.U32 R4, RZ, RZ, UR36 ;  /* 0x00000024ff047e24 */ /* 0x000fe4000f8e00ff */
[----:B------:R-:W-:-:S03]  /*f840*/  IMAD.U32 R5, RZ, RZ, UR37 ;  /* 0x00000025ff057e24 */ /* 0x000fc6000f8e00ff */
[----:B------:R-:W-:Y:S01]  /*f850*/  IMAD.U32 R3, RZ, RZ, UR5 ;  /* 0x00000005ff037e24 */ /* 0x000fe2000f8e00ff */
[----:B------:R-:W-:Y:S01]  /*f860*/  @P2 STS.128 [R211+0x6000], RZ ;  /* 0x006000ffd3002388 */ /* 0x000fe20000000c00 */
[----:B--2---:R-:W-:-:S04]  /*f870*/  LEA R2, P0, R4, R164, 0x6 ;  /* 0x000000a404027211 */ /* 0x004fc800078030ff */
[----:B------:R-:W-:Y:S02]  /*f880*/  @!P2 IADD3 R5, P1, R2, UR25, RZ ;  /* 0x000000190205ac10 */ /* 0x000fe4000ff3e0ff */
[----:B---3--:R-:W-:Y:S02]  /*f890*/  LEA.HI.X R3, R4, R233, R3, 0x6, P0 ;  /* 0x000000e904037211 */ /* 0x008fe400000f3403 */
[----:B------:R-:W-:Y:S01]  /*f8a0*/  @!P2 LEA R8, P0, R5, c[0x0][0x170], 0x1 ;  /* 0x00005c000508aa11 */ /* 0x000fe200078008ff */
[----:B------:R-:W2:Y:S01]  /*f8b0*/  S2R R233, SR_TID.X ;  /* 0x0000000000e97919 */ /* 0x000ea20000002100 */
[----:B------:R-:W-:Y:S02]  /*f8c0*/  @!P2 IADD3.X R6, R3, UR24, RZ, P1, !PT ;  /* 0x000000180306ac10 */ /* 0x000fe40008ffe4ff */
[----:B------:R-:W-:Y:S02]  /*f8d0*/  @!P2 LEA R4, P1, R7, R2, 0x5 ;  /* 0x000000020704a211 */ /* 0x000fe400078228ff */
[----:B------:R-:W-:-:S02]  /*f8e0*/  @!P2 LEA R10, P3, R2, c[0x0][0x170], 0x1 ;  /* 0x00005c00020aaa11 */ /* 0x000fc400078608ff */
[----:B------:R-:W-:Y:S02]  /*f8f0*/  @!P2 LEA.HI.X R9, R5, c[0x0][0x174], R6, 0x1, P0 ;  /* 0x00005d000509aa11 */ /* 0x000fe400000f0c06 */
[----:B------:R-:W-:Y:S02]  /*f900*/  @!P2 LEA R6, P0, R4, c[0x0][0x170], 0x1 ;  /* 0x00005c000406aa11 */ /* 0x000fe400078008ff */
[C---:B------:R-:W-:Y:S02]  /*f910*/  @!P2 LEA.HI.X R5, R7.reuse, R3, R12, 0x5, P1 ;  /* 0x000000030705a211 */ /* 0x040fe400008f2c0c */
[--C-:B------:R-:W-:Y:S01]  /*f920*/  @!P2 LEA.HI.X R11, R2, c[0x0][0x174], R3.reuse, 0x1, P3 ;  /* 0x00005d00020baa11 */ /* 0x100fe200018f0c03 */
[----:B------:R-:W-:Y:S01]  /*f930*/  @!P2 IMAD.WIDE.U32 R2, R7, 0x30, R2 ;  /* 0x000000300702a825 */ /* 0x000fe200078e0002 */
[----:B------:R-:W-:-:S03]  /*f940*/  @!P2 LEA.HI.X R7, R4, c[0x0][0x174], R5, 0x1, P0 ;  /* 0x00005d000407aa11 */ /* 0x000fc600000f0c05 */
[----:B------:R-:W-:Y:S01]  /*f950*/  @!P2 IMAD R4, R12, 0x30, RZ ;  /* 0x000000300c04a824 */ /* 0x000fe200078e02ff */
[----:B------:R-:W-:Y:S01]  /*f960*/  @!PT LDS RZ, [RZ] ;  /* 0x00000000fffff984 */ /* 0x000fe20000000800 */
[----:B------:R-:W-:Y:S01]  /*f970*/  @!PT LDS RZ, [RZ] ;  /* 0x00000000fffff984 */ /* 0x000fe20000000800 */
[----:B------:R-:W-:Y:S01]  /*f980*/  @!PT LDS RZ, [RZ] ;  /* 0x00000000fffff984 */ /* 0x000fe20000000800 */
[----:B------:R3:W-:Y:S03]  /*f990*/  @!P2 LDGSTS.E.BYPASS.LTC128B.128 [R211+0x6000], [R10.64] ;  /* 0x060000000ad3afae */ /* 0x0007e6000b901d5c */
[----:B------:R-:W-:Y:S01]  /*f9a0*/  @!P2 IMAD.IADD R3, R4, 0x1, R3 ;  /* 0x000000010403a824 */ /* 0x000fe200078e0203 */
[C---:B------:R-:W-:Y:S01]  /*f9b0*/  @!P2 LEA R4, P0, R2.reuse, c[0x0][0x170], 0x1 ;  /* 0x00005c000204aa11 */ /* 0x040fe200078008ff */
[----:B------:R-:W-:Y:S01]  /*f9c0*/  @P2 STS.128 [R211+0x6800], RZ ;  /* 0x006800ffd3002388 */ /* 0x000fe20000000c00 */
[----:B--2---:R-:W-:Y:S02]  /*f9d0*/  IMAD.SHL.U32 R233, R233, 0x2, RZ ;  /* 0x00000002e9e97824 */ /* 0x004fe400078e00ff */
[----:B------:R-:W-:Y:S01]  /*f9e0*/  @!P2 LEA.HI.X R5, R2, c[0x0][0x174], R3, 0x1, P0 ;  /* 0x00005d000205aa11 */ /* 0x000fe200000f0c03 */
[----:B------:R-:W-:Y:S01]  /*f9f0*/  @!PT LDS RZ, [RZ] ;  /* 0x00000000fffff984 */ /* 0x000fe20000000800 */
[----:B------:R-:W-:Y:S01]  /*fa00*/  @!PT LDS RZ, [RZ] ;  /* 0x00000000fffff984 */ /* 0x000fe20000000800 */
[----:B------:R-:W-:Y:S01]  /*fa10*/  @!PT LDS RZ, [RZ] ;  /* 0x00000000fffff984 */ /* 0x000fe20000000800 */
[----:B------:R3:W-:Y:S01]  /*fa20*/  @!P2 LDGSTS.E.BYPASS.LTC128B.128 [R211+0x6800], [R8.64] ;  /* 0x0680000008d3afae */ /* 0x0007e2000b901d5c */
[----:B------:R-:W-:Y:S01]  /*fa30*/  IMAD.U32 R2, RZ, RZ, UR35 ;  /* 0x00000023ff027e24 */ /* 0x000fe2000f8e00ff */
[----:B------:R-:W-:-:S02]  /*fa40*/  LOP3.LUT R233, R233, 0x6, RZ, 0xc0, !PT ;  /* 0x00000006e9e97812 */ /* 0x000fc400078ec0ff */
[----:B------:R-:W-:Y:S03]  /*fa50*/  @P2 STS.128 [R211+0x7000], RZ ;  /* 0x007000ffd3002388 */ /* 0x000fe60000000c00 */
[----:B------:R-:W-:Y:S01]  /*fa60*/  IMAD R2, R2, 0x40, R233 ;  /* 0x0000004002027824 */ /* 0x000fe200078e02e9 */
[----:B------:R-:W-:Y:S01]  /*fa70*/  @!PT LDS RZ, [RZ] ;  /* 0x00000000fffff984 */ /* 0x000fe20000000800 */
[----:B------:R-:W-:Y:S01]  /*fa80*/  @!PT LDS RZ, [RZ] ;  /* 0x00000000fffff984 */ /* 0x000fe20000000800 */
[----:B------:R-:W-:Y:S01]  /*fa90*/  @!PT LDS RZ, [RZ] ;  /* 0x00000000fffff984 */ /* 0x000fe20000000800 */
[----:B------:R2:W-:Y:S03]  /*faa0*/  @!P2 LDGSTS.E.BYPASS.LTC128B.128 [R211+0x7000], [R6.64] ;  /* 0x0700000006d3afae */ /* 0x0005e6000b901d5c */
[----:B------:R-:W-:Y:S01]  /*fab0*/  IMAD.IADD R3, R200, 0x1, -R2 ;  /* 0x00000001c8037824 */ /* 0x000fe200078e0a02 */
[----:B------:R-:W-:Y:S01]  /*fac0*/  @P2 STS.128 [R211+0x7800], RZ ;  /* 0x007800ffd3002388 */ /* 0x000fe20000000c00 */
[C---:B------:R-:W-:Y:S02]  /*fad0*/  ISETP.GE.AND P0, PT, R2.reuse, R210, PT ;  /* 0x000000d20200720c */ /* 0x040fe40003f06270 */
[----:B------:R-:W-:Y:S01]  /*fae0*/  ISETP.GE.AND P5, PT, R2, R209, PT ;  /* 0x000000d10200720c */ /* 0x000fe20003fa6270 */
[----:B------:R-:W-:Y:S01]  /*faf0*/  @!PT LDS RZ, [RZ] ;  /* 0x00000000fffff984 */ /* 0x000fe20000000800 */
[----:B------:R-:W-:Y:S01]  /*fb00*/  @!PT LDS RZ, [RZ] ;  /* 0x00000000fffff984 */ /* 0x000fe20000000800 */
[----:B------:R-:W-:Y:S01]  /*fb10*/  @!PT LDS RZ, [RZ] ;  /* 0x00000000fffff984 */ /* 0x000fe20000000800 */
[----:B------:R2:W-:Y:S01]  /*fb20*/  @!P2 LDGSTS.E.BYPASS.LTC128B.128 [R211+0x7800], [R4.64] ;  /* 0x0780000004d3afae */ /* 0x0005e2000b901d5c */
[----:B------:R-:W-:-:S02]  /*fb30*/  IABS R3, R3 ;  /* 0x0000000300037213 */ /* 0x000fc40000000000 */
[C---:B------:R-:W-:Y:S01]  /*fb40*/  ISETP.LT.OR P0, PT, R2.reuse, R206, P0 ;  /* 0x000000ce0200720c */ /* 0x040fe20000701670 */
[----:B------:R-:W-:Y:S01]  /*fb50*/  LDSM.16.M88.4 R16, [R191] ;  /* 0x00000000bf10783b */ /* 0x000fe20000000200 */
[----:B------:R-:W-:-:S03]  /*fb60*/  ISETP.GE.AND P6, PT, R2, R208, PT ;  /* 0x000000d00200720c */ /* 0x000fc60003fc6270 */
[----:B------:R-:W4:Y:S04]  /*fb70*/  LDSM.16.M88.4 R24, [R184+0x4800] ;  /* 0x00480000b818783b */ /* 0x000f280000000200 */
[----:B---3--:R-:W3:Y:S04]  /*fb80*/  LDSM.16.M88.4 R8, [R184+0x4000] ;  /* 0x00400000b808783b */ /* 0x008ee80000000200 */
[----:B------:R-:W-:Y:S04]  /*fb90*/  LDSM.16.M88.4 R20, [R184+0x5000] ;  /* 0x00500000b814783b */ /* 0x000fe80000000200 */
[----:B------:R-:W-:Y:S04]  /*fba0*/  LDSM.16.M88.4 R28, [R184+0x5800] ;  /* 0x00580000b81c783b */ /* 0x000fe80000000200 */
[----:B------:R-:W-:Y:S04]  /*fbb0*/  LDSM.16.M88.4 R40, [R190+0x4800] ;  /* 0x00480000be28783b */ /* 0x000fe80000000200 */
[----:B--2---:R-:W2:Y:S04]  /*fbc0*/  LDSM.16.M88.4 R4, [R191+0x2000] ;  /* 0x00200000bf04783b */ /* 0x004ea80000000200 */
[----:B------:R-:W-:Y:S04]  /*fbd0*/  LDSM.16.M88.4 R36, [R190+0x5000] ;  /* 0x00500000be24783b */ /* 0x000fe80000000200 */
[----:B------:R-:W-:Y:S04]  /*fbe0*/  LDSM.16.M88.4 R48, [R190+0x5800] ;  /* 0x00580000be30783b */ /* 0x000fe80000000200 */
[----:B------:R-:W-:Y:S04]  /*fbf0*/  LDSM.16.M88.4 R44, [R190+0x4000] ;  /* 0x00400000be2c783b */ /* 0x000fe80000000200 */
[----:B------:R-:W-:Y:S01]  /*fc00*/  LDSM.16.M88.4 R12, [R194] ;  /* 0x00000000c20c783b */ /* 0x000fe20000000200 */
[C---:B----4-:R-:W-:Y:S03]  /*fc10*/  HMMA.16816.F32.BF16 R60, R16.reuse, R24, RZ ;  /* 0x00000018103c723c */ /* 0x050fe600000418ff */
[----:B------:R-:W-:Y:S04]  /*fc20*/  LDSM.16.M88.4 R32, [R195] ;  /* 0x00000000c320783b */ /* 0x000fe80000000200 */
[----:B------:R-:W0:Y:S01]  /*fc30*/  LDGDEPBAR ;  /* 0x00000000000079af */ /* 0x000e220000000000 */
[C---:B---3--:R-:W-:Y:S08]  /*fc40*/  HMMA.16816.F32.BF16 R152, R16.reuse, R8, RZ ;  /* 0x000000081098723c */ /* 0x048ff000000418ff */
[----:B------:R-:W-:Y:S08]  /*fc50*/  HMMA.16816.F32.BF16 R180, R16, R10, RZ ;  /* 0x0000000a10b4723c */ /* 0x000ff000000418ff */
[C---:B--2---:R-:W-:Y:S08]  /*fc60*/  HMMA.16816.F32.BF16 R56, R4.reuse, R8, RZ ;  /* 0x000000080438723c */ /* 0x044ff000000418ff */
        /* <DEDUP_REMOVED lines=19> */
[----:B------:R-:W-:Y:S08]  /*fda0*/  HMMA.16816.F32.BF16 R160, R8, R40, R144 ;  /* 0x0000002808a0723c */ /* 0x000ff00000041890 */
[C---:B------:R-:W-:Y:S08]  /*fdb0*/  HMMA.16816.F32.BF16 R164, R16.reuse, R28, RZ ;  /* 0x0000001c10a4723c */ /* 0x040ff000000418ff */
[----:B------:R-:W-:Y:S01]  /*fdc0*/  HMMA.16816.F32.BF16 R156, R16, R30, RZ ;  /* 0x0000001e109c723c */ /* 0x000fe200000418ff */
[----:B------:R-:W-:Y:S04]  /*fdd0*/  LDSM.16.M88.4 R16, [R193+0x2000] ;  /* 0x00200000c110783b */ /* 0x000fe80000000200 */
[----:B------:R-:W-:Y:S03]  /*fde0*/  LDSM.16.M88.4 R28, [R198] ;  /* 0x00000000c61c783b */ /* 0x000fe60000000200 */
[C---:B------:R-:W-:Y:S08]  /*fdf0*/  HMMA.16816.F32.BF16 R72, R8.reuse, R36, R72 ;  /* 0x000000240848723c */ /* 0x040ff00000041848 */
[C---:B------:R-:W-:Y:S01]  /*fe00*/  HMMA.16816.F32.BF16 R144, R8.reuse, R48, R64 ;  /* 0x000000300890723c */ /* 0x040fe20000041840 */
[----:B------:R-:W-:Y:S07]  /*fe10*/  LDSM.16.M88.4 R64, [R197] ;  /* 0x00000000c540783b */ /* 0x000fee0000000200 */
[----:B------:R-:W-:Y:S01]  /*fe20*/  HMMA.16816.F32.BF16 R148, R8, R46, R148 ;  /* 0x0000002e0894723c */ /* 0x000fe20000041894 */
[----:B------:R-:W-:Y:S07]  /*fe30*/  LDSM.16.M88.4 R8, [R193] ;  /* 0x00000000c108783b */ /* 0x000fee0000000200 */
[----:B------:R-:W-:Y:S01]  /*fe40*/  HMMA.16816.F32.BF16 R212, R12, R36, R24 ;  /* 0x000000240cd4723c */ /* 0x000fe20000041818 */
[----:B------:R-:W2:Y:S07]  /*fe50*/  LDSM.16.M88.4 R24, [R189] ;  /* 0x00000000bd18783b */ /* 0x000eae0000000200 */
[-C--:B---3--:R-:W-:Y:S08]  /*fe60*/  HMMA.16816.F32.BF16 R56, R4, R32.reuse, R56 ;  /* 0x000000200438723c */ /* 0x088ff00000041838 */
[----:B----4-:R-:W-:Y:S08]  /*fe70*/  HMMA.16816.F32.BF16 R52, R20, R32, R52 ;  /* 0x000000201434723c */ /* 0x010ff00000041834 */
[C---:B------:R-:W-:Y:S08]  /*fe80*/  HMMA.16816.F32.BF16 R60, R12.reuse, R40, R60 ;  /* 0x000000280c3c723c */ /* 0x040ff0000004183c */
        /* <DEDUP_REMOVED lines=10> */
[----:B------:R2:W3:Y:S02]  /*ff30*/  I2F R36, R12 ;  /* 0x0000000c00247306 */ /* 0x0004e40000201400 */
[----:B------:R-:W-:Y:S08]  /*ff40*/  HMMA.16816.F32.BF16 R52, R8, R24, R52 ;  /* 0x000000180834723c */ /* 0x000ff00000041834 */
[----:B------:R-:W-:Y:S01]  /*ff50*/  HMMA.16816.F32.BF16 R160, R4, R28, R160 ;  /* 0x0000001c04a0723c */ /* 0x000fe200000418a0 */
[----:B--2---:R-:W-:Y:S01]  /*ff60*/  IMAD.MOV.U32 R12, RZ, RZ, R3 ;  /* 0x000000ffff0c7224 */ /* 0x004fe200078e0003 */
[----:B------:R-:W-:-:S06]  /*ff70*/  IABS R3, R13 ;  /* 0x0000000d00037213 */ /* 0x000fcc0000000000 */
[----:B------:R-:W-:Y:S01]  /*ff80*/  HMMA.16816.F32.BF16 R72, R4, R64, R72 ;  /* 0x000000400448723c */ /* 0x000fe20000041848 */
[----:B------:R2:W4:Y:S01]  /*ff90*/  I2F R25, R12 ;  /* 0x0000000c00197306 */ /* 0x0005220000201400 */
        /* <DEDUP_REMOVED lines=26> */
[----:B---3--:R-:W-:Y:S01]  /*10140*/  FFMA.FTZ R5, R36, -UR27, R52 ;  /* 0x8000001b24057c23 */ /* 0x008fe20008010034 */
[C---:B------:R-:W-:Y:S01]  /*10150*/  HMMA.16816.F32.BF16 R32, R20.reuse, R34, R44 ;  /* 0x000000221420723c */ /* 0x040fe2000004182c */
[----:B------:R5:W-:Y:S01]  /*10160*/  I2F R14, R13 ;  /* 0x0000000d000e7306 */ /* 0x000be20000201400 */
[----:B----4-:R-:W-:Y:S01]  /*10170*/  FFMA.FTZ R7, R25, -UR27, R54 ;  /* 0x8000001b19077c23 */ /* 0x010fe20008010036 */
        /* <DEDUP_REMOVED lines=34> */
[----:B------:R-:W-:Y:S01]  /*103a0*/  FSEL R183, R24, -INF , !P5 ;  /* 0xff80000018b77808 */ /* 0x000fe20006800000 */
[----:B------:R-:W-:Y:S01]  /*103b0*/  HMMA.16816.F32.BF16 R48, R20, R152, R164 ;  /* 0x000000981430723c */ /* 0x000fe200000418a4 */
        /* <DEDUP_REMOVED lines=13> */
[----:B------:R-:W4:Y:S04]  /*10490*/  I2F R6, R4 ;  /* 0x0000000400067306 */ /* 0x000f280000201400 */
[----:B------:R-:W-:Y:S01]  /*104a0*/  @P1 LOP3.LUT R0, R0, 0x2, RZ, 0xfc, !PT ;  /* 0x0000000200001812 */ /* 0x000fe200078efcff */
[----:B--2---:R-:W-:-:S02]  /*104b0*/  IMAD.IADD R5, R201, 0x1, -R3 ;  /* 0x00000001c9057824 */ /* 0x004fc400078e0a03 */
        /* <DEDUP_REMOVED lines=14> */
[C---:B------:R-:W-:Y:S02]  /*105a0*/  ISETP.LT.OR P1, PT, R3.reuse, R203, P1 ;  /* 0x000000cb0300720c */ /* 0x040fe40000f21670 */
[----:B------:R-:W-:Y:S01]  /*105b0*/  ISETP.LT.OR P0, PT, R3, R202, P0 ;  /* 0x000000ca0300720c */ /* 0x000fe20000701670 */
[----:B--2---:R-:W-:Y:S01]  /*105c0*/  FFMA.FTZ R4, R14, -UR27, R57 ;  /* 0x8000001b0e047c23 */ /* 0x004fe20008010039 */
[----:B------:R-:W-:Y:S01]  /*105d0*/  FSEL R57, R15, -INF , !P3 ;  /* 0xff8000000f397808 */ /* 0x000fe20005800000 */
[----:B------:R-:W-:Y:S01]  /*105e0*/  IMAD.IADD R14, R199, 0x1, -R3 ;  /* 0x00000001c70e7824 */ /* 0x000fe200078e0a03 */
[----:B------:R-:W-:-:S02]  /*105f0*/  ISETP.GE.AND P3, PT, R3, R209, PT ;  /* 0x000000d10300720c */ /* 0x000fc40003f66270 */
[----:B------:R-:W-:Y:S02]  /*10600*/  FSEL R56, R4, -INF , !P4 ;  /* 0xff80000004387808 */ /* 0x000fe40006000000 */
[----:B------:R-:W2:Y:S01]  /*10610*/  LDSM.16.M88.4 R4, [R189+0x800] ;  /* 0x00080000bd04783b */ /* 0x000ea20000000200 */
[----:B---3--:R-:W-:Y:S01]  /*10620*/  IMAD.MOV.U32 R13, RZ, RZ, R12 ;  /* 0x000000ffff0d7224 */ /* 0x008fe200078e000c */
[----:B------:R-:W-:Y:S01]  /*10630*/  IABS R12, R14 ;  /* 0x0000000e000c7213 */ /* 0x000fe20000000000 */
[----:B----4-:R-:W-:Y:S01]  /*10640*/  FFMA.FTZ R15, R29, -UR27, R38 ;  /* 0x8000001b1d0f7c23 */ /* 0x010fe20008010026 */
[C---:B------:R-:W-:Y:S01]  /*10650*/  ISETP.GE.AND P4, PT, R3.reuse, R210, PT ;  /* 0x000000d20300720c */ /* 0x040fe20003f86270 */
[----:B------:R3:W-:Y:S01]  /*10660*/  I2F R26, R13 ;  /* 0x0000000d001a7306 */ /* 0x0007e20000201400 */
[C---:B------:R-:W-:Y:S02]  /*10670*/  ISETP.LT.OR P5, PT, R3.reuse, R204, P3 ;  /* 0x000000cc0300720c */ /* 0x040fe40001fa1670 */
        /* <DEDUP_REMOVED lines=176> */
[----:B------:R-:W-:-:S02]  /*11180*/  ISETP.LT.OR P6, PT, R3, R206, P4 ;  /* 0x000000ce0300720c */ /* 0x000fc400027c1670 */
[C---:B------:R-:W-:Y:S01]  /*11190*/  ISETP.LT.OR P5, PT, R3.reuse, R204, P3 ;  /* 0x000000cc0300720c */ /* 0x040fe20001fa1670 */
[-C--:B--2---:R-:W-:Y:S01]  /*111a0*/  HMMA.16816.F32.BF16 R32, R8, R4.reuse, R36 ;  /* 0x000000040820723c */ /* 0x084fe20000041824 */
[----:B------:R-:W-:Y:S02]  /*111b0*/  IABS R12, R12 ;  /* 0x0000000c000c7213 */ /* 0x000fe40000000000 */
[C---:B------:R-:W-:Y:S02]  /*111c0*/  LOP3.LUT P4, RZ, R0.reuse, 0x8, RZ, 0xc0, !PT ;  /* 0x0000000800ff7812 */ /* 0x040fe4000788c0ff */
[----:B------:R-:W-:Y:S01]  /*111d0*/  LOP3.LUT P3, RZ, R0, 0x4, RZ, 0xc0, !PT ;  /* 0x0000000400ff7812 */ /* 0x000fe2000786c0ff */
[----:B------:R-:W-:Y:S01]  /*111e0*/  IMAD.MOV.U32 R13, RZ, RZ, R12 ;  /* 0x000000ffff0d7224 */ /* 0x000fe200078e000c */
[----:B------:R-:W-:Y:S01]  /*111f0*/  IABS R12, R14 ;  /* 0x0000000e000c7213 */ /* 0x000fe20000000000 */
[----:B------:R-:W-:Y:S01]  /*11200*/  HMMA.16816.F32.BF16 R36, R16, R4, R72 ;  /* 0x000000041024723c */ /* 0x000fe20000041848 */
[C---:B------:R-:W-:Y:S01]  /*11210*/  ISETP.LT.OR P1, PT, R3.reuse, R203, P1 ;  /* 0x000000cb0300720c */ /* 0x040fe20000f21670 */
[----:B------:R1:W2:Y:S01]  /*11220*/  I2F R15, R13 ;  /* 0x0000000d000f7306 */ /* 0x0002a20000201400 */
[----:B------:R-:W-:-:S02]  /*11230*/  ISETP.LT.OR P2, PT, R3, R202, P0 ;  /* 0x000000ca0300720c */ /* 0x000fc40000741670 */
[----:B------:R-:W-:Y:S02]  /*11240*/  P2R R24, PR, RZ, 0x2 ;  /* 0x00000002ff187803 */ /* 0x000fe40000000000 */
[----:B---3--:R-:W-:-:S03]  /*11250*/  FFMA.FTZ R4, R28, -UR27, R41 ;  /* 0x8000001b1c047c23 */ /* 0x008fc60008010029 */
[----:B------:R3:W4:Y:S02]  /*11260*/  I2F R14, R12 ;  /* 0x0000000c000e7306 */ /* 0x0007240000201400 */
[----:B------:R-:W-:Y:S01]  /*11270*/  FSEL R147, R4, -INF , !P4 ;  /* 0xff80000004937808 */ /* 0x000fe20006000000 */
[----:B-1----:R-:W-:-:S05]  /*11280*/  IMAD.IADD R13, R201, 0x1, -R3 ;  /* 0x00000001c90d7824 */ /* 0x002fca00078e0a03 */
[----:B------:R-:W-:Y:S01]  /*11290*/  IABS R0, R13 ;  /* 0x0000000d00007213 */ /* 0x000fe20000000000 */
[----:B--2---:R-:W-:Y:S02]  /*112a0*/  FFMA.FTZ R13, R15, -UR27, R32 ;  /* 0x8000001b0f0d7c23 */ /* 0x004fe40008010020 */
[----:B---3--:R-:W-:Y:S02]  /*112b0*/  IMAD.IADD R12, R205, 0x1, -R3 ;  /* 0x00000001cd0c7824 */ /* 0x008fe400078e0a03 */
[----:B------:R-:W-:Y:S01]  /*112c0*/  IMAD.MOV.U32 R3, RZ, RZ, R0 ;  /* 0x000000ffff037224 */ /* 0x000fe200078e0000 */
[----:B------:R-:W-:Y:S01]  /*112d0*/  IADD3 R0, R2, 0x21, RZ ;  /* 0x0000002102007810 */ /* 0x000fe20007ffe0ff */
[----:B----4-:R-:W-:Y:S01]  /*112e0*/  FFMA.FTZ R14, R14, -UR27, R34 ;  /* 0x8000001b0e0e7c23 */ /* 0x010fe20008010022 */
[----:B------:R-:W-:Y:S01]  /*112f0*/  IABS R5, R12 ;  /* 0x0000000c00057213 */ /* 0x000fe20000000000 */
[----:B------:R1:W-:Y:S01]  /*11300*/  I2F R27, R3 ;  /* 0x00000003001b7306 */ /* 0x0003e20000201400 */
[----:B------:R-:W-:Y:S01]  /*11310*/  FFMA.FTZ R12, R26, -UR27, R43 ;  /* 0x8000001b1a0c7c23 */ /* 0x000fe2000801002b */
[C---:B------:R-:W-:Y:S01]  /*11320*/  ISETP.GE.AND P4, PT, R0.reuse, R210, PT ;  /* 0x000000d20000720c */ /* 0x040fe20003f86270 */
[----:B------:R-:W-:Y:S01]  /*11330*/  HMMA.16816.F32.BF16 R40, R16, R6, R76 ;  /* 0x000000061028723c */ /* 0x000fe2000004184c */
[----:B------:R-:W-:-:S02]  /*11340*/  ISETP.GE.AND P1, PT, R0, R208, PT ;  /* 0x000000d00000720c */ /* 0x000fc40003f26270 */
[----:B------:R-:W-:Y:S02]  /*11350*/  FSEL R148, R12, -INF , !P3 ;  /* 0xff8000000c947808 */ /* 0x000fe40005800000 */
[----:B------:R2:W3:Y:S01]  /*11360*/  I2F R28, R5 ;  /* 0x00000005001c7306 */ /* 0x0004e20000201400 */
[C---:B------:R-:W-:Y:S02]  /*11370*/  ISETP.GE.AND P3, PT, R0.reuse, R209, PT ;  /* 0x000000d10000720c */ /* 0x040fe40003f66270 */
[----:B------:R-:W-:Y:S02]  /*11380*/  ISETP.GE.AND P0, PT, R0, R207, PT ;  /* 0x000000cf0000720c */ /* 0x000fe40003f06270 */
[----:B------:R-:W-:Y:S02]  /*11390*/  FSEL R233, R13, -INF , !P6 ;  /* 0xff8000000de97808 */ /* 0x000fe40007000000 */
[----:B------:R-:W-:Y:S01]  /*113a0*/  FSEL R237, R14, -INF , !P5 ;  /* 0xff8000000eed7808 */ /* 0x000fe20006800000 */
[----:B-1----:R-:W-:Y:S01]  /*113b0*/  IMAD.IADD R3, R200, 0x1, -R0 ;  /* 0x00000001c8037824 */ /* 0x002fe200078e0a00 */
[----:B------:R-:W-:-:S02]  /*113c0*/  ISETP.LT.OR P6, PT, R0, R206, P4 ;  /* 0x000000ce0000720c */ /* 0x000fc400027c1670 */
[C---:B------:R-:W-:Y:S02]  /*113d0*/  ISETP.LT.OR P5, PT, R0.reuse, R204, P3 ;  /* 0x000000cc0000720c */ /* 0x040fe40001fa1670 */
[----:B------:R-:W-:Y:S02]  /*113e0*/  IABS R3, R3 ;  /* 0x0000000300037213 */ /* 0x000fe40000000000 */
[C---:B------:R-:W-:Y:S01]  /*113f0*/  ISETP.LT.OR P1, PT, R0.reuse, R203, P1 ;  /* 0x000000cb0000720c */ /* 0x040fe20000f21670 */
[----:B--2---:R-:W-:Y:S01]  /*11400*/  IMAD.IADD R5, R199, 0x1, -R0 ;  /* 0x00000001c7057824 */ /* 0x004fe200078e0a00 */
[----:B------:R-:W-:Y:S01]  /*11410*/  ISETP.LT.OR P0, PT, R0, R202, P0 ;  /* 0x000000ca0000720c */ /* 0x000fe20000701670 */
[----:B------:R-:W-:Y:S01]  /*11420*/  IMAD.MOV.U32 R4, RZ, RZ, R3 ;  /* 0x000000ffff047224 */ /* 0x000fe200078e0003 */
[----:B------:R-:W-:Y:S01]  /*11430*/  ISETP.NE.AND P4, PT, R24, RZ, PT ;  /* 0x000000ff1800720c */ /* 0x000fe20003f85270 */
[----:B---3--:R-:W-:Y:S01]  /*11440*/  FFMA.FTZ R12, R28, -UR27, R38 ;  /* 0x8000001b1c0c7c23 */ /* 0x008fe20008010026 */
[----:B------:R-:W-:Y:S01]  /*11450*/  IABS R3, R5 ;  /* 0x0000000500037213 */ /* 0x000fe20000000000 */
[----:B------:R1:W2:Y:S01]  /*11460*/  I2F R15, R4 ;  /* 0x00000004000f7306 */ /* 0x0002a20000201400 */
[----:B------:R-:W-:-:S02]  /*11470*/  P2R R25, PR, RZ, 0x2 ;  /* 0x00000002ff197803 */ /* 0x000fc40000000000 */
[----:B------:R-:W-:Y:S02]  /*11480*/  FSEL R170, R12, -INF , !P2 ;  /* 0xff8000000caa7808 */ /* 0x000fe40005000000 */
[----:B------:R-:W-:-:S03]  /*11490*/  P2R R24, PR, RZ, 0x1 ;  /* 0x00000001ff187803 */ /* 0x000fc60000000000 */
[----:B------:R3:W4:Y:S01]  /*114a0*/  I2F R5, R3 ;  /* 0x0000000300057306 */ /* 0x0007220000201400 */
[----:B-1----:R-:W-:Y:S02]  /*114b0*/  IMAD.IADD R4, R201, 0x1, -R0 ;  /* 0x00000001c9047824 */ /* 0x002fe400078e0a00 */
[----:B--2---:R-:W-:-:S05]  /*114c0*/  FFMA.FTZ R14, R15, -UR27, R33 ;  /* 0x8000001b0f0e7c23 */ /* 0x004fca0008010021 */
[----:B------:R-:W-:Y:S02]  /*114d0*/  FSEL R212, R14, -INF , !P6 ;  /* 0xff8000000ed47808 */ /* 0x000fe40007000000 */
[----:B---3--:R-:W-:Y:S01]  /*114e0*/  IABS R3, R4 ;  /* 0x0000000400037213 */ /* 0x008fe20000000000 */
[----:B------:R-:W-:Y:S01]  /*114f0*/  IMAD.IADD R4, R205, 0x1, -R0 ;  /* 0x00000001cd047824 */ /* 0x000fe200078e0a00 */
[----:B------:R-:W-:Y:S02]  /*11500*/  IADD3 R0, R2, 0x28, RZ ;  /* 0x0000002802007810 */ /* 0x000fe40007ffe0ff */
[----:B------:R1:W2:Y:S02]  /*11510*/  I2F R26, R3 ;  /* 0x00000003001a7306 */ /* 0x0002a40000201400 */
[----:B------:R-:W-:Y:S01]  /*11520*/  IABS R13, R4 ;  /* 0x00000004000d7213 */ /* 0x000fe20000000000 */
[----:B------:R-:W-:Y:S01]  /*11530*/  FFMA.FTZ R4, R27, -UR27, R36 ;  /* 0x8000001b1b047c23 */ /* 0x000fe20008010024 */
[----:B------:R-:W-:-:S02]  /*11540*/  ISETP.GE.AND P3, PT, R0, R209, PT ;  /* 0x000000d10000720c */ /* 0x000fc40003f66270 */
[----:B------:R-:W-:Y:S01]  /*11550*/  ISETP.GE.AND P1, PT, R0, R208, PT ;  /* 0x000000d00000720c */ /* 0x000fe20003f26270 */
[----:B------:R-:W-:Y:S01]  /*11560*/  IMAD.MOV.U32 R27, RZ, RZ, R13 ;  /* 0x000000ffff1b7224 */ /* 0x000fe200078e000d */
[----:B------:R-:W-:Y:S01]  /*11570*/  FSEL R160, R4, -INF , !P4 ;  /* 0xff80000004a07808 */ /* 0x000fe20006000000 */
[----:B----4-:R-:W-:Y:S01]  /*11580*/  FFMA.FTZ R13, R5, -UR27, R35 ;  /* 0x8000001b050d7c23 */ /* 0x010fe20008010023 */
[C---:B------:R-:W-:Y:S01]  /*11590*/  ISETP.GE.AND P4, PT, R0.reuse, R210, PT ;  /* 0x000000d20000720c */ /* 0x040fe20003f86270 */
[--C-:B------:R-:W-:Y:S01]  /*115a0*/  IMAD.IADD R5, R199, 0x1, -R0.reuse ;  /* 0x00000001c7057824 */ /* 0x100fe200078e0a00 */
[----:B------:R-:W-:Y:S01]  /*115b0*/  HMMA.16816.F32.BF16 R32, R8, R6, R44 ;  /* 0x000000060820723c */ /* 0x000fe2000004182c */
[----:B------:R-:W3:Y:S01]  /*115c0*/  I2F R15, R27 ;  /* 0x0000001b000f7306 */ /* 0x000ee20000201400 */
[----:B------:R-:W-:Y:S01]  /*115d0*/  ISETP.GE.AND P0, PT, R0, R207, PT ;  /* 0x000000cf0000720c */ /* 0x000fe20003f06270 */
[----:B-1----:R-:W-:Y:S01]  /*115e0*/  IMAD.IADD R3, R200, 0x1, -R0 ;  /* 0x00000001c8037824 */ /* 0x002fe200078e0a00 */
[----:B------:R-:W-:-:S02]  /*115f0*/  FSEL R236, R13, -INF , !P5 ;  /* 0xff8000000dec7808 */ /* 0x000fc40006800000 */
[----:B------:R-:W-:Y:S01]  /*11600*/  ISETP.LT.OR P6, PT, R0, R206, P4 ;  /* 0x000000ce0000720c */ /* 0x000fe200027c1670 */
[----:B--2---:R-:W-:Y:S01]  /*11610*/  FFMA.FTZ R6, R26, -UR27, R37 ;  /* 0x8000001b1a067c23 */ /* 0x004fe20008010025 */
[----:B------:R-:W-:Y:S01]  /*11620*/  IABS R3, R3 ;  /* 0x0000000300037213 */ /* 0x000fe20000000000 */
[----:B------:R-:W-:Y:S01]  /*11630*/  HMMA.16816.F32.BF16 R44, R20, R154, R220 ;  /* 0x0000009a142c723c */ /* 0x000fe200000418dc */
[C---:B------:R-:W-:Y:S02]  /*11640*/  ISETP.LT.OR P5, PT, R0.reuse, R204, P3 ;  /* 0x000000cc0000720c */ /* 0x040fe40001fa1670 */
[C---:B------:R-:W-:Y:S01]  /*11650*/  ISETP.LT.OR P1, PT, R0.reuse, R203, P1 ;  /* 0x000000cb0000720c */ /* 0x040fe20000f21670 */
[----:B------:R-:W-:Y:S01]  /*11660*/  IMAD.MOV.U32 R4, RZ, RZ, R3 ;  /* 0x000000ffff047224 */ /* 0x000fe200078e0003 */
[----:B------:R-:W-:Y:S02]  /*11670*/  IABS R3, R5 ;  /* 0x0000000500037213 */ /* 0x000fe40000000000 */
[----:B------:R-:W-:Y:S01]  /*11680*/  ISETP.LT.OR P2, PT, R0, R202, P0 ;  /* 0x000000ca0000720c */ /* 0x000fe20000741670 */
[----:B------:R1:W2:Y:S01]  /*11690*/  I2F R12, R4 ;  /* 0x00000004000c7306 */ /* 0x0002a20000201400 */
[----:B---3--:R-:W-:Y:S01]  /*116a0*/  FFMA.FTZ R14, R15, -UR27, R39 ;  /* 0x8000001b0f0e7c23 */ /* 0x008fe20008010027 */
[----:B------:R-:W-:-:S02]  /*116b0*/  ISETP.NE.AND P4, PT, R25, RZ, PT ;  /* 0x000000ff1900720c */ /* 0x000fc40003f85270 */
[----:B------:R-:W-:Y:S02]  /*116c0*/  ISETP.NE.AND P3, PT, R24, RZ, PT ;  /* 0x000000ff1800720c */ /* 0x000fe40003f65270 */
[----:B------:R-:W-:Y:S02]  /*116d0*/  FSEL R153, R6, -INF , !P4 ;  /* 0xff80000006997808 */ /* 0x000fe40006000000 */
[----:B------:R-:W3:Y:S01]  /*116e0*/  I2F R5, R3 ;  /* 0x0000000300057306 */ /* 0x000ee20000201400 */
[----:B------:R-:W-:Y:S02]  /*116f0*/  FSEL R163, R14, -INF , !P3 ;  /* 0xff8000000ea37808 */ /* 0x000fe40005800000 */
[----:B------:R-:W-:Y:S01]  /*11700*/  P2R R28, PR, RZ, 0x2 ;  /* 0x00000002ff1c7803 */ /* 0x000fe20000000000 */
        /* <DEDUP_REMOVED lines=10> */
[--C-:B------:R-:W-:Y:S01]  /*117b0*/  IMAD.IADD R5, R199, 0x1, -R0.reuse ;  /* 0x00000001c7057824 */ /* 0x100fe200078e0a00 */
[C---:B------:R-:W-:Y:S01]  /*117c0*/  ISETP.GE.AND P4, PT, R0.reuse, R210, PT ;  /* 0x000000d20000720c */ /* 0x040fe20003f86270 */
[----:B------:R-:W-:Y:S01]  /*117d0*/  IMAD.IADD R14, R201, 0x1, -R0 ;  /* 0x00000001c90e7824 */ /* 0x000fe200078e0a00 */
[----:B------:R-:W-:Y:S01]  /*117e0*/  ISETP.GE.AND P3, PT, R0, R209, PT ;  /* 0x000000d10000720c */ /* 0x000fe20003f66270 */
[----:B------:R-:W-:Y:S01]  /*117f0*/  IMAD.MOV.U32 R7, RZ, RZ, R4 ;  /* 0x000000ffff077224 */ /* 0x000fe200078e0004 */
[----:B------:R-:W-:-:S02]  /*11800*/  IABS R12, R5 ;  /* 0x00000005000c7213 */ /* 0x000fc40000000000 */
[C---:B------:R-:W-:Y:S01]  /*11810*/  ISETP.GE.AND P1, PT, R0.reuse, R208, PT ;  /* 0x000000d00000720c */ /* 0x040fe20003f26270 */
[----:B------:R2:W3:Y:S01]  /*11820*/  I2F R30, R7 ;  /* 0x00000007001e7306 */ /* 0x0004e20000201400 */
[C---:B------:R-:W-:Y:S02]  /*11830*/  ISETP.GE.AND P0, PT, R0.reuse, R207, PT ;  /* 0x000000cf0000720c */ /* 0x040fe40003f06270 */
[----:B------:R-:W-:Y:S01]  /*11840*/  ISETP.LT.OR P6, PT, R0, R206, P4 ;  /* 0x000000ce0000720c */ /* 0x000fe200027c1670 */
[----:B-1----:R-:W-:Y:S01]  /*11850*/  IMAD.IADD R3, R200, 0x1, -R0 ;  /* 0x00000001c8037824 */ /* 0x002fe200078e0a00 */
[C---:B------:R-:W-:Y:S02]  /*11860*/  ISETP.LT.OR P5, PT, R0.reuse, R204, P3 ;  /* 0x000000cc0000720c */ /* 0x040fe40001fa1670 */
[----:B------:R-:W-:Y:S02]  /*11870*/  ISETP.LT.OR P1, PT, R0, R203, P1 ;  /* 0x000000cb0000720c */ /* 0x000fe40000f21670 */
[----:B------:R-:W-:-:S02]  /*11880*/  IABS R4, R3 ;  /* 0x0000000300047213 */ /* 0x000fc40000000000 */
[----:B------:R-:W-:Y:S02]  /*11890*/  IADD3 R3, R2, 0x30, RZ ;  /* 0x0000003002037810 */ /* 0x000fe40007ffe0ff */
[----:B------:R-:W-:Y:S01]  /*118a0*/  ISETP.LT.OR P0, PT, R0, R202, P0 ;  /* 0x000000ca0000720c */ /* 0x000fe20000701670 */
[----:B------:R-:W-:Y:S01]  /*118b0*/  IMAD.MOV.U32 R13, RZ, RZ, R4 ;  /* 0x000000ffff0d7224 */ /* 0x000fe200078e0004 */
[----:B------:R-:W-:Y:S01]  /*118c0*/  ISETP.NE.AND P4, PT, R28, RZ, PT ;  /* 0x000000ff1c00720c */ /* 0x000fe20003f85270 */
[----:B--2---:R-:W1:Y:S01]  /*118d0*/  LDSM.16.M88.4 R4, [R189+0x1800] ;  /* 0x00180000bd04783b */ /* 0x004e620000000200 */
[----:B---3--:R-:W-:Y:S01]  /*118e0*/  FFMA.FTZ R15, R30, -UR27, R42 ;  /* 0x8000001b1e0f7c23 */ /* 0x008fe2000801002a */
[----:B------:R2:W3:Y:S01]  /*118f0*/  I2F R25, R13 ;  /* 0x0000000d00197306 */ /* 0x0004e20000201400 */
[----:B------:R-:W-:Y:S01]  /*11900*/  P2R R28, PR, RZ, 0x2 ;  /* 0x00000002ff1c7803 */ /* 0x000fe20000000000 */
[----:B------:R-:W-:-:S04]  /*11910*/  DEPBAR.LE SB0, 0x0 ;  /* 0x000080000000791a */ /* 0x000fc80000000000 */
[----:B------:R-:W-:Y:S02]  /*11920*/  FSEL R154, R15, -INF , !P2 ;  /* 0xff8000000f9a7808 */ /* 0x000fe40005000000 */
[----:B------:R-:W-:Y:S01]  /*11930*/  P2R R26, PR, RZ, 0x1 ;  /* 0x00000001ff1a7803 */ /* 0x000fe20000000000 */
[----:B------:R-:W-:Y:S01]  /*11940*/  BAR.SYNC.DEFER_BLOCKING 0x0 ;  /* 0x0000000000007b1d */ /* 0x000fe20000010000 */
[C---:B------:R-:W-:Y:S02]  /*11950*/  ISETP.GE.AND P3, PT, R3.reuse, R209, PT ;  /* 0x000000d10300720c */ /* 0x040fe40003f66270 */
[C---:B------:R-:W-:Y:S02]  /*11960*/  ISETP.GE.AND P1, PT, R3.reuse, R208, PT ;  /* 0x000000d00300720c */ /* 0x040fe40003f26270 */
[----:B------:R-:W-:Y:S01]  /*11970*/  ISETP.GE.AND P0, PT, R3, R207, PT ;  /* 0x000000cf0300720c */ /* 0x000fe20003f06270 */
[----:B--2---:R-:W-:Y:S01]  /*11980*/  IMAD.MOV.U32 R13, RZ, RZ, R12 ;  /* 0x000000ffff0d7224 */ /* 0x004fe200078e000c */
[----:B------:R-:W-:Y:S01]  /*11990*/  IABS R12, R14 ;  /* 0x0000000e000c7213 */ /* 0x000fe20000000000 */
[----:B------:R-:W-:Y:S01]  /*119a0*/  FFMA.FTZ R14, R27, -UR27, R40 ;  /* 0x8000001b1b0e7c23 */ /* 0x000fe20008010028 */
[----:B------:R-:W-:Y:S01]  /*119b0*/  ISETP.LT.OR P1, PT, R3, R203, P1 ;  /* 0x000000cb0300720c */ /* 0x000fe20000f21670 */
[----:B------:R2:W4:Y:S01]  /*119c0*/  I2F R24, R13 ;  /* 0x0000000d00187306 */ /* 0x0005220000201400 */
[----:B---3--:R-:W-:Y:S01]  /*119d0*/  FFMA.FTZ R20, R25, -UR27, R33 ;  /* 0x8000001b19147c23 */ /* 0x008fe20008010021 */
[----:B------:R-:W-:-:S02]  /*119e0*/  ISETP.LT.OR P2, PT, R3, R202, P0 ;  /* 0x000000ca0300720c */ /* 0x000fc40000741670 */
[----:B------:R-:W-:Y:S01]  /*119f0*/  FSEL R151, R14, -INF , !P4 ;  /* 0xff8000000e977808 */ /* 0x000fe20006000000 */
[----:B------:R-:W-:Y:S01]  /*11a00*/  IMAD.IADD R14, R201, 0x1, -R3 ;  /* 0x00000001c90e7824 */ /* 0x000fe200078e0a03 */
[C---:B------:R-:W-:Y:S02]  /*11a10*/  ISETP.GE.AND P4, PT, R3.reuse, R210, PT ;  /* 0x000000d20300720c */ /* 0x040fe40003f86270 */
[----:B------:R3:W-:Y:S01]  /*11a20*/  I2F R29, R12 ;  /* 0x0000000c001d7306 */ /* 0x0007e20000201400 */
[----:B------:R-:W-:Y:S02]  /*11a30*/  FSEL R166, R20, -INF , !P6 ;  /* 0xff80000014a67808 */ /* 0x000fe40007000000 */
[----:B------:R-:W-:Y:S02]  /*11a40*/  ISETP.LT.OR P6, PT, R3, R206, P4 ;  /* 0x000000ce0300720c */ /* 0x000fe400027c1670 */
[----:B------:R-:W-:Y:S01]  /*11a50*/  ISETP.NE.AND P4, PT, R28, RZ, PT ;  /* 0x000000ff1c00720c */ /* 0x000fe20003f85270 */
[----:B--2---:R-:W-:-:S02]  /*11a60*/  IMAD.IADD R13, R205, 0x1, -R0 ;  /* 0x00000001cd0d7824 */ /* 0x004fc400078e0a00 */
[----:B------:R-:W-:Y:S01]  /*11a70*/  IMAD.IADD R0, R200, 0x1, -R3 ;  /* 0x00000001c8007824 */ /* 0x000fe200078e0a03 */
[-C--:B-1----:R-:W-:Y:S01]  /*11a80*/  HMMA.16816.F32.BF16 R36, R16, R4.reuse, R228 ;  /* 0x000000041024723c */ /* 0x082fe200000418e4 */
[----:B----4-:R-:W-:Y:S01]  /*11a90*/  FFMA.FTZ R21, R24, -UR27, R35 ;  /* 0x8000001b18157c23 */ /* 0x010fe20008010023 */
[----:B------:R-:W-:Y:S02]  /*11aa0*/  IABS R13, R13 ;  /* 0x0000000d000d7213 */ /* 0x000fe40000000000 */
[----:B------:R-:W-:Y:S02]  /*11ab0*/  IABS R0, R0 ;  /* 0x0000000000007213 */ /* 0x000fe40000000000 */
[----:B------:R-:W-:Y:S01]  /*11ac0*/  FSEL R173, R21, -INF , !P5 ;  /* 0xff80000015ad7808 */ /* 0x000fe20006800000 */
[----:B---3--:R-:W-:Y:S01]  /*11ad0*/  IMAD.MOV.U32 R12, RZ, RZ, R13 ;  /* 0x000000ffff0c7224 */ /* 0x008fe200078e000d */
[----:B------:R-:W-:Y:S01]  /*11ae0*/  HMMA.16816.F32.BF16 R32, R8, R4, R48 ;  /* 0x000000040820723c */ /* 0x000fe20000041830 */
[----:B------:R-:W-:Y:S01]  /*11af0*/  IMAD.MOV.U32 R13, RZ, RZ, R0 ;  /* 0x000000ffff0d7224 */ /* 0x000fe200078e0000 */
[----:B------:R-:W-:Y:S01]  /*11b00*/  IADD3 R0, R2, 0x31, RZ ;  /* 0x0000003102007810 */ /* 0x000fe20007ffe0ff */
[----:B------:R1:W-:Y:S01]  /*11b10*/  I2F R23, R12 ;  /* 0x0000000c00177306 */ /* 0x0003e20000201400 */
[----:B------:R-:W-:-:S02]  /*11b20*/  ISETP.LT.OR P5, PT, R3, R204, P3 ;  /* 0x000000cc0300720c */ /* 0x000fc40001fa1670 */
[----:B------:R-:W-:Y:S02]  /*11b30*/  ISETP.NE.AND P3, PT, R26, RZ, PT ;  /* 0x000000ff1a00720c */ /* 0x000fe40003f65270 */
[----:B------:R-:W-:Y:S01]  /*11b40*/  P2R R21, PR, RZ, 0x2 ;  /* 0x00000002ff157803 */ /* 0x000fe20000000000 */
[----:B------:R-:W-:Y:S01]  /*11b50*/  HMMA.16816.F32.BF16 R16, R16, R6, R68 ;  /* 0x000000061010723c */ /* 0x000fe20000041844 */
[C---:B------:R-:W-:Y:S01]  /*11b60*/  ISETP.GE.AND P1, PT, R0.reuse, R208, PT ;  /* 0x000000d00000720c */ /* 0x040fe20003f26270 */
[----:B------:R-:W2:Y:S01]  /*11b70*/  I2F R22, R13 ;  /* 0x0000000d00167306 */ /* 0x000ea20000201400 */
[C---:B------:R-:W-:Y:S02]  /*11b80*/  ISETP.GE.AND P0, PT, R0.reuse, R207, PT ;  /* 0x000000cf0000720c */ /* 0x040fe40003f06270 */
[C---:B------:R-:W-:Y:S02]  /*11b90*/  ISETP.LT.OR P1, PT, R0.reuse, R203, P1 ;  /* 0x000000cb0000720c */ /* 0x040fe40000f21670 */
[----:B------:R-:W-:Y:S01]  /*11ba0*/  ISETP.LT.OR P0, PT, R0, R202, P0 ;  /* 0x000000ca0000720c */ /* 0x000fe20000701670 */
[----:B-1----:R-:W-:-:S05]  /*11bb0*/  IMAD.IADD R12, R199, 0x1, -R3 ;  /* 0x00000001c70c7824 */ /* 0x002fca00078e0a03 */
[----:B------:R-:W-:Y:S02]  /*11bc0*/  IABS R12, R12 ;  /* 0x0000000c000c7213 */ /* 0x000fe40000000000 */
[----:B--2---:R-:W-:-:S03]  /*11bd0*/  FFMA.FTZ R20, R22, -UR27, R32 ;  /* 0x8000001b16147c23 */ /* 0x004fc60008010020 */
[----:B------:R-:W-:Y:S01]  /*11be0*/  IMAD.MOV.U32 R13, RZ, RZ, R12 ;  /* 0x000000ffff0d7224 */ /* 0x000fe200078e000c */
[----:B------:R-:W-:Y:S01]  /*11bf0*/  IABS R12, R14 ;  /* 0x0000000e000c7213 */ /* 0x000fe20000000000 */
[----:B------:R-:W-:Y:S01]  /*11c00*/  IMAD.IADD R14, R205, 0x1, -R3 ;  /* 0x00000001cd0e7824 */ /* 0x000fe200078e0a03 */
[----:B------:R-:W-:Y:S01]  /*11c10*/  FSEL R223, R20, -INF , !P6 ;  /* 0xff80000014df7808 */ /* 0x000fe20007000000 */
[----:B------:R1:W2:Y:S01]  /*11c20*/  I2F R15, R13 ;  /* 0x0000000d000f7306 */ /* 0x0002a20000201400 */
[----:B------:R-:W-:-:S05]  /*11c30*/  IMAD.IADD R3, R199, 0x1, -R0 ;  /* 0x00000001c7037824 */ /* 0x000fca00078e0a00 */
[----:B------:R-:W-:Y:S02]  /*11c40*/  IABS R4, R3 ;  /* 0x0000000300047213 */ /* 0x000fe40000000000 */
[C---:B------:R-:W-:Y:S02]  /*11c50*/  IADD3 R3, R2.reuse, 0x38, RZ ;  /* 0x0000003802037810 */ /* 0x040fe40007ffe0ff */
[----:B------:R-:W-:Y:S01]  /*11c60*/  IADD3 R2, R2, 0x39, RZ ;  /* 0x0000003902027810 */ /* 0x000fe20007ffe0ff */
        /* <DEDUP_REMOVED lines=8> */
[----:B------:R-:W-:Y:S02]  /*11cf0*/  FFMA.FTZ R14, R29, -UR27, R41 ;  /* 0x8000001b1d0e7c23 */ /* 0x000fe40008010029 */
[----:B------:R1:W2:Y:S01]  /*11d00*/  I2F R24, R13 ;  /* 0x0000000d00187306 */ /* 0x0002a20000201400 */
[----:B------:R-:W-:Y:S01]  /*11d10*/  HMMA.16816.F32.BF16 R28, R8, R6, R44 ;  /* 0x00000006081c723c */ /* 0x000fe2000004182c */
[----:B------:R-:W-:Y:S01]  /*11d20*/  IMAD.MOV.U32 R5, RZ, RZ, R12 ;  /* 0x000000ffff057224 */ /* 0x000fe200078e000c */
[----:B------:R-:W-:Y:S01]  /*11d30*/  FSEL R150, R14, -INF , !P4 ;  /* 0xff8000000e967808 */ /* 0x000fe20006000000 */
[----:B------:R-:W-:Y:S01]  /*11d40*/  IMAD.IADD R12, R201, 0x1, -R0 ;  /* 0x00000001c90c7824 */ /* 0x000fe200078e0a00 */
[----:B------:R-:W-:-:S03]  /*11d50*/  ISETP.GE.AND P4, PT, R0, R210, PT ;  /* 0x000000d20000720c */ /* 0x000fc60003f86270 */
[----:B------:R4:W5:Y:S01]  /*11d60*/  I2F R22, R5 ;  /* 0x0000000500167306 */ /* 0x0009620000201400 */
[----:B------:R-:W-:Y:S01]  /*11d70*/  ISETP.LT.OR P6, PT, R0, R206, P4 ;  /* 0x000000ce0000720c */ /* 0x000fe200027c1670 */
[----:B---3--:R-:W-:Y:S01]  /*11d80*/  FFMA.FTZ R9, R25, -UR27, R36 ;  /* 0x8000001b19097c23 */ /* 0x008fe20008010024 */
[----:B------:R-:W-:-:S04]  /*11d90*/  ISETP.NE.AND P4, PT, R21, RZ, PT ;  /* 0x000000ff1500720c */ /* 0x000fc80003f85270 */
[----:B------:R-:W-:Y:S01]  /*11da0*/  FSEL R172, R9, -INF , !P4 ;  /* 0xff80000009ac7808 */ /* 0x000fe20006000000 */
[----:B-1----:R-:W-:Y:S01]  /*11db0*/  FFMA.FTZ R13, R23, -UR27, R43 ;  /* 0x8000001b170d7c23 */ /* 0x002fe2000801002b */
[----:B------:R-:W-:Y:S01]  /*11dc0*/  ISETP.GE.AND P4, PT, R3, R210, PT ;  /* 0x000000d20300720c */ /* 0x000fe20003f86270 */
[----:B--2---:R-:W-:-:S03]  /*11dd0*/  FFMA.FTZ R8, R24, -UR27, R38 ;  /* 0x8000001b18087c23 */ /* 0x004fc60008010026 */
[----:B------:R-:W-:Y:S02]  /*11de0*/  FSEL R152, R13, -INF , !P3 ;  /* 0xff8000000d987808 */ /* 0x000fe40005800000 */
[CC--:B------:R-:W-:Y:S01]  /*11df0*/  ISETP.GE.AND P3, PT, R0.reuse, R209.reuse, PT ;  /* 0x000000d10000720c */ /* 0x0c0fe20003f66270 */
[----:B----4-:R-:W-:Y:S01]  /*11e00*/  IMAD.MOV.U32 R5, RZ, RZ, R4 ;  /* 0x000000ffff057224 */ /* 0x010fe200078e0004 */
[----:B------:R-:W-:Y:S01]  /*11e10*/  IABS R4, R12 ;  /* 0x0000000c00047213 */ /* 0x000fe20000000000 */
[----:B------:R-:W-:Y:S01]  /*11e20*/  IMAD.IADD R12, R205, 0x1, -R0 ;  /* 0x00000001cd0c7824 */ /* 0x000fe200078e0a00 */
[----:B------:R-:W-:Y:S01]  /*11e30*/  ISETP.LT.OR P5, PT, R0, R204, P3 ;  /* 0x000000cc0000720c */ /* 0x000fe20001fa1670 */
[----:B------:R1:W2:Y:S01]  /*11e40*/  I2F R14, R5 ;  /* 0x00000005000e7306 */ /* 0x0002a20000201400 */
[----:B------:R-:W-:Y:S01]  /*11e50*/  IMAD.IADD R0, R199, 0x1, -R3 ;  /* 0x00000001c7007824 */ /* 0x000fe200078e0a03 */
[----:B------:R-:W-:Y:S01]  /*11e60*/  P2R R13, PR, RZ, 0x2 ;  /* 0x00000002ff0d7803 */ /* 0x000fe20000000000 */
[----:B-----5:R-:W-:Y:S01]  /*11e70*/  FFMA.FTZ R10, R22, -UR27, R33 ;  /* 0x8000001b160a7c23 */ /* 0x020fe20008010021 */
[----:B------:R-:W-:-:S02]  /*11e80*/  ISETP.GE.AND P3, PT, R3, R209, PT ;  /* 0x000000d10300720c */ /* 0x000fc40003f66270 */
[----:B------:R-:W-:Y:S02]  /*11e90*/  IABS R0, R0 ;  /* 0x0000000000007213 */ /* 0x000fe40000000000 */
[----:B------:R-:W-:Y:S02]  /*11ea0*/  FSEL R221, R10, -INF , !P6 ;  /* 0xff8000000add7808 */ /* 0x000fe40007000000 */
[C---:B------:R-:W-:Y:S02]  /*11eb0*/  ISETP.GE.AND P1, PT, R3.reuse, R208, PT ;  /* 0x000000d00300720c */ /* 0x040fe40003f26270 */
[----:B------:R-:W-:Y:S02]  /*11ec0*/  FSEL R174, R8, -INF , !P2 ;  /* 0xff80000008ae7808 */ /* 0x000fe40005000000 */
[C---:B------:R-:W-:Y:S01]  /*11ed0*/  ISETP.LT.OR P1, PT, R3.reuse, R203, P1 ;  /* 0x000000cb0300720c */ /* 0x040fe20000f21670 */
[----:B-1----:R-:W-:Y:S01]  /*11ee0*/  IMAD.MOV.U32 R5, RZ, RZ, R4 ;  /* 0x000000ffff057224 */ /* 0x002fe200078e0004 */
[----:B------:R-:W-:Y:S01]  /*11ef0*/  IABS R4, R12 ;  /* 0x0000000c00047213 */ /* 0x000fe20000000000 */
[----:B--2---:R-:W-:Y:S01]  /*11f00*/  FFMA.FTZ R11, R14, -UR27, R35 ;  /* 0x8000001b0e0b7c23 */ /* 0x004fe20008010023 */
[----:B------:R-:W-:Y:S01]  /*11f10*/  P2R R12, PR, RZ, 0x1 ;  /* 0x00000001ff0c7803 */ /* 0x000fe20000000000 */
[----:B------:R1:W2:Y:S01]  /*11f20*/  I2F R23, R5 ;  /* 0x0000000500177306 */ /* 0x0002a20000201400 */
[----:B------:R-:W-:-:S02]  /*11f30*/  ISETP.GE.AND P0, PT, R3, R207, PT ;  /* 0x000000cf0300720c */ /* 0x000fc40003f06270 */
[----:B------:R-:W-:Y:S02]  /*11f40*/  ISETP.NE.AND P6, PT, R12, RZ, PT ;  /* 0x000000ff0c00720c */ /* 0x000fe40003fc5270 */
[----:B------:R-:W-:Y:S02]  /*11f50*/  FSEL R222, R11, -INF , !P5 ;  /* 0xff8000000bde7808 */ /* 0x000fe40006800000 */
[C---:B------:R-:W-:Y:S01]  /*11f60*/  ISETP.LT.OR P5, PT, R3.reuse, R206, P4 ;  /* 0x000000ce0300720c */ /* 0x040fe200027a1670 */
[----:B------:R-:W3:Y:S01]  /*11f70*/  I2F R21, R4 ;  /* 0x0000000400157306 */ /* 0x000ee20000201400 */
[C---:B------:R-:W-:Y:S02]  /*11f80*/  ISETP.LT.OR P4, PT, R3.reuse, R204, P3 ;  /* 0x000000cc0300720c */ /* 0x040fe40001f81670 */
[----:B------:R-:W-:Y:S02]  /*11f90*/  ISETP.LT.OR P2, PT, R3, R202, P0 ;  /* 0x000000ca0300720c */ /* 0x000fe40000741670 */
[----:B------:R-:W-:-:S02]  /*11fa0*/  ISETP.NE.AND P3, PT, R13, RZ, PT ;  /* 0x000000ff0d00720c */ /* 0x000fc40003f65270 */
[----:B------:R-:W-:Y:S01]  /*11fb0*/  ISETP.GE.AND P0, PT, R2, R208, PT ;  /* 0x000000d00200720c */ /* 0x000fe20003f06270 */
[----:B-1----:R-:W-:Y:S01]  /*11fc0*/  IMAD.IADD R5, R200, 0x1, -R3 ;  /* 0x00000001c8057824 */ /* 0x002fe200078e0a03 */
[----:B------:R-:W-:Y:S01]  /*11fd0*/  P2R R10, PR, RZ, 0x2 ;  /* 0x00000002ff0a7803 */ /* 0x000fe20000000000 */
[----:B--2---:R-:W-:Y:S01]  /*11fe0*/  FFMA.FTZ R8, R23, -UR27, R37 ;  /* 0x8000001b17087c23 */ /* 0x004fe20008010025 */
[----:B------:R-:W-:Y:S02]  /*11ff0*/  ISETP.GE.AND P1, PT, R2, R209, PT ;  /* 0x000000d10200720c */ /* 0x000fe40003f26270 */
[----:B------:R-:W-:Y:S02]  /*12000*/  IABS R5, R5 ;  /* 0x0000000500057213 */ /* 0x000fe40000000000 */
[----:B------:R-:W-:Y:S01]  /*12010*/  FSEL R164, R8, -INF , !P3 ;  /* 0xff80000008a47808 */ /* 0x000fe20005800000 */
[----:B---3--:R-:W-:Y:S01]  /*12020*/  FFMA.FTZ R7, R21, -UR27, R39 ;  /* 0x8000001b15077c23 */ /* 0x008fe20008010027 */
[----:B------:R-:W-:Y:S01]  /*12030*/  ISETP.GE.AND P3, PT, R2, R210, PT ;  /* 0x000000d20200720c */ /* 0x000fe20003f66270 */
[----:B------:R-:W-:-:S02]  /*12040*/  IMAD.MOV.U32 R4, RZ, RZ, R5 ;  /* 0x000000ffff047224 */ /* 0x000fc400078e0005 */
[--C-:B------:R-:W-:Y:S01]  /*12050*/  IMAD.IADD R5, R201, 0x1, -R3.reuse ;  /* 0x00000001c9057824 */ /* 0x100fe200078e0a03 */
[----:B------:R-:W-:Y:S01]  /*12060*/  FSEL R171, R7, -INF , !P6 ;  /* 0xff80000007ab7808 */ /* 0x000fe20007000000 */
[----:B------:R1:W-:Y:S01]  /*12070*/  I2F R20, R4 ;  /* 0x0000000400147306 */ /* 0x0003e20000201400 */
[C---:B------:R-:W-:Y:S02]  /*12080*/  ISETP.LT.OR P6, PT, R2.reuse, R206, P3 ;  /* 0x000000ce0200720c */ /* 0x040fe40001fc1670 */
[----:B------:R-:W-:Y:S02]  /*12090*/  ISETP.LT.OR P3, PT, R2, R203, P0 ;  /* 0x000000cb0200720c */ /* 0x000fe40000761670 */
[----:B------:R-:W-:Y:S01]  /*120a0*/  ISETP.NE.AND P0, PT, R10, RZ, PT ;  /* 0x000000ff0a00720c */ /* 0x000fe20003f05270 */
[----:B-1----:R-:W-:Y:S01]  /*120b0*/  IMAD.MOV.U32 R4, RZ, RZ, R0 ;  /* 0x000000ffff047224 */ /* 0x002fe200078e0000 */
[----:B------:R-:W-:Y:S01]  /*120c0*/  IABS R0, R5 ;  /* 0x0000000500007213 */ /* 0x000fe20000000000 */
[----:B------:R-:W-:-:S02]  /*120d0*/  IMAD.IADD R5, R205, 0x1, -R3 ;  /* 0x00000001cd057824 */ /* 0x000fc400078e0a03 */
[----:B------:R1:W2:Y:S02]  /*120e0*/  I2F R14, R4 ;  /* 0x00000004000e7306 */ /* 0x0002a40000201400 */
[----:B-1----:R-:W-:Y:S01]  /*120f0*/  IMAD.MOV.U32 R4, RZ, RZ, R0 ;  /* 0x000000ffff047224 */ /* 0x002fe200078e0000 */
[----:B------:R-:W-:Y:S01]  /*12100*/  IABS R0, R5 ;  /* 0x0000000500007213 */ /* 0x000fe20000000000 */
[----:B------:R-:W-:-:S04]  /*12110*/  IMAD.IADD R5, R200, 0x1, -R2 ;  /* 0x00000001c8057824 */ /* 0x000fc800078e0a02 */
[----:B------:R1:W-:Y:S01]  /*12120*/  I2F R15, R4 ;  /* 0x00000004000f7306 */ /* 0x0003e20000201400 */
[----:B--2---:R-:W-:-:S05]  /*12130*/  FFMA.FTZ R6, R14, -UR27, R30 ;  /* 0x8000001b0e067c23 */ /* 0x004fca000801001e */
[----:B------:R-:W-:Y:S02]  /*12140*/  FSEL R220, R6, -INF , !P4 ;  /* 0xff80000006dc7808 */ /* 0x000fe40006000000 */
[----:B------:R-:W-:Y:S01]  /*12150*/  ISETP.GE.AND P4, PT, R2, R207, PT ;  /* 0x000000cf0200720c */ /* 0x000fe20003f86270 */
[----:B-1----:R-:W-:Y:S01]  /*12160*/  IMAD.MOV.U32 R4, RZ, RZ, R0 ;  /* 0x000000ffff047224 */ /* 0x002fe200078e0000 */
[----:B------:R-:W-:Y:S01]  /*12170*/  IABS R0, R5 ;  /* 0x0000000500007213 */ /* 0x000fe20000000000 */
[----:B------:R-:W-:Y:S02]  /*12180*/  FFMA.FTZ R5, R20, -UR27, R28 ;  /* 0x8000001b14057c23 */ /* 0x000fe4000801001c */
[----:B------:R1:W2:Y:S03]  /*12190*/  I2F R12, R4 ;  /* 0x00000004000c7306 */ /* 0x0002a60000201400 */
[----:B------:R-:W-:-:S02]  /*121a0*/  FSEL R215, R5, -INF , !P5 ;  /* 0xff80000005d77808 */ /* 0x000fc40006800000 */
[C---:B------:R-:W-:Y:S02]  /*121b0*/  ISETP.LT.OR P5, PT, R2.reuse, R204, P1 ;  /* 0x000000cc0200720c */ /* 0x040fe40000fa1670 */
[----:B------:R-:W-:Y:S01]  /*121c0*/  ISETP.LT.OR P1, PT, R2, R202, P4 ;  /* 0x000000ca0200720c */ /* 0x000fe20002721670 */
[----:B------:R3:W4:Y:S01]  /*121d0*/  I2F R11, R0 ;  /* 0x00000000000b7306 */ /* 0x0007220000201400 */
[----:B-1----:R-:W-:-:S05]  /*121e0*/  IMAD.IADD R4, R199, 0x1, -R2 ;  /* 0x00000001c7047824 */ /* 0x002fca00078e0a02 */
[----:B------:R-:W-:Y:S01]  /*121f0*/  IABS R3, R4 ;  /* 0x0000000400037213 */ /* 0x000fe20000000000 */
[--C-:B------:R-:W-:Y:S02]  /*12200*/  IMAD.IADD R4, R205, 0x1, -R2.reuse ;  /* 0x00000001cd047824 */ /* 0x100fe400078e0a02 */
[----:B---3--:R-:W-:Y:S01]  /*12210*/  IMAD.IADD R0, R201, 0x1, -R2 ;  /* 0x00000001c9007824 */ /* 0x008fe200078e0a02 */
[----:B------:R1:W3:Y:S01]  /*12220*/  I2F R9, R3 ;  /* 0x0000000300097306 */ /* 0x0002e20000201400 */
[----:B--2---:R-:W-:Y:S02]  /*12230*/  FFMA.FTZ R2, R12, -UR27, R18 ;  /* 0x8000001b0c027c23 */ /* 0x004fe40008010012 */
[----:B----4-:R-:W-:Y:S01]  /*12240*/  FFMA.FTZ R6, R11, -UR27, R29 ;  /* 0x8000001b0b067c23 */ /* 0x010fe2000801001d */
[----:B------:R-:W-:Y:S02]  /*12250*/  IABS R0, R0 ;  /* 0x0000000000007213 */ /* 0x000fe40000000000 */
[----:B------:R-:W-:-:S02]  /*12260*/  FSEL R165, R2, -INF , !P2 ;  /* 0xff80000002a57808 */ /* 0x000fc40005000000 */
[----:B------:R-:W-:Y:S02]  /*12270*/  ISETP.NE.AND P2, PT, R238, RZ, PT ;  /* 0x000000ffee00720c */ /* 0x000fe40003f45270 */
[----:B------:R-:W-:Y:S01]  /*12280*/  FSEL R178, R6, -INF , !P6 ;  /* 0xff80000006b27808 */ /* 0x000fe20007000000 */
[----:B-1----:R-:W-:Y:S01]  /*12290*/  IMAD.MOV.U32 R3, RZ, RZ, R0 ;  /* 0x000000ffff037224 */ /* 0x002fe200078e0000 */
[----:B------:R-:W-:Y:S01]  /*122a0*/  IABS R0, R4 ;  /* 0x0000000400007213 */ /* 0x000fe20000000000 */
[----:B---3--:R-:W-:Y:S02]  /*122b0*/  FFMA.FTZ R5, R9, -UR27, R31 ;  /* 0x8000001b09057c23 */ /* 0x008fe4000801001f */
[----:B------:R-:W1:Y:S03]  /*122c0*/  I2F R4, R3 ;  /* 0x0000000300047306 */ /* 0x000e660000201400 */
[----:B------:R-:W-:-:S05]  /*122d0*/  FSEL R214, R5, -INF , !P5 ;  /* 0xff80000005d67808 */ /* 0x000fca0006800000 */
[----:B------:R2:W3:Y:S01]  /*122e0*/  I2F R3, R0 ;  /* 0x0000000000037306 */ /* 0x0004e20000201400 */
[----:B-1----:R-:W-:-:S05]  /*122f0*/  FFMA.FTZ R4, R4, -UR27, R17 ;  /* 0x8000001b04047c23 */ /* 0x002fca0008010011 */
[----:B------:R-:W-:Y:S01]  /*12300*/  FSEL R155, R4, -INF , !P3 ;  /* 0xff800000049b7808 */ /* 0x000fe20005800000 */
[----:B--2---:R-:W-:-:S05]  /*12310*/  FFMA.FTZ R0, R15, -UR27, R16 ;  /* 0x8000001b0f007c23 */ /* 0x004fca0008010010 */
[----:B------:R-:W-:Y:S01]  /*12320*/  FSEL R161, R0, -INF , !P0 ;  /* 0xff80000000a17808 */ /* 0x000fe20004000000 */
[----:B---3--:R-:W-:Y:S01]  /*12330*/  FFMA.FTZ R0, R3, -UR27, R19 ;  /* 0x8000001b03007c23 */ /* 0x008fe20008010013 */
[----:B------:R-:W-:-:S04]  /*12340*/  PLOP3.LUT P0, PT, PT, PT, UP0, 0x80, 0x0 ;  /* 0x000000000000781c */ /* 0x000fc80003f0f008 */
[----:B------:R-:W-:-:S09]  /*12350*/  FSEL R167, R0, -INF , !P1 ;  /* 0xff80000000a77808 */ /* 0x000fd20004800000 */
        /* <DEDUP_REMOVED lines=24> */
[C---:B------:R-:W-:Y:S02]  /*124e0*/  @!P2 LEA R4, P0, R5.reuse, c[0x0][0x168], 0x1 ;  /* 0x00005a000504aa11 */ /* 0x040fe400078008ff */
        /* <DEDUP_REMOVED lines=30> */
.L_x_1754:
[----:B------:R-:W-:Y:S05]  /*126d0*/  BSYNC B0 ;  /* 0x0000000000007941 */ /* 0x000fea0003800000 */
.L_x_1753:
[----:B------:R-:W0:Y:S02]  /*126e0*/  LDGDEPBAR ;  /* 0x00000000000079af */ /* 0x000e240000000000 */
.L_x_1752:
[----:B------:R-:W-:Y:S01]  /*126f0*/  FMNMX.FTZ R0, R217, R58, !PT ;  /* 0x0000003ad9007209 */ /* 0x000fe20007810000 */
[----:B------:R-:W-:Y:S01]  /*12700*/  USHF.L.U32 UR4, UR35, 0x1, URZ ;  /* 0x0000000123047899 */ /* 0x000fe2000800063f */
[----:B-1----:R-:W-:Y:S01]  /*12710*/  IADD3 R3, R244, 0x4, RZ ;  /* 0x00000004f4037810 */ /* 0x002fe20007ffe0ff */
[----:B------:R-:W1:Y:S01]  /*12720*/  LDC.U8 R146, c[0x0][0x2d8] ;  /* 0x0000b600ff927b82 */ /* 0x000e620000000000 */
[----:B------:R-:W-:Y:S01]  /*12730*/  FMNMX.FTZ R0, R56, R0, !PT ;  /* 0x0000000038007209 */ /* 0x000fe20007810000 */
[----:B------:R-:W-:Y:S01]  /*12740*/  LDSM.16.MT88.4 R24, [R185+0x6000] ;  /* 0x00600000b918783b */ /* 0x000fe20000004200 */
[----:B------:R-:W-:Y:S02]  /*12750*/  IMAD.MOV.U32 R48, RZ, RZ, R242 ;  /* 0x000000ffff307224 */ /* 0x000fe400078e00f2 */
[----:B------:R-:W-:Y:S01]  /*12760*/  FMNMX.FTZ R0, R54, R0, !PT ;  /* 0x0000000036007209 */ /* 0x000fe20007810000 */
[----:B------:R-:W-:Y:S01]  /*12770*/  IMAD.WIDE.U32 R230, R3, -0x326172a9, RZ ;  /* 0xcd9e8d5703e67825 */ /* 0x000fe200078e00ff */
[----:B------:R-:W-:Y:S02]  /*12780*/  LDSM.16.MT88.4 R20, [R188+0x6000] ;  /* 0x00600000bc14783b */ /* 0x000fe40000004200 */
[----:B------:R-:W-:Y:S01]  /*12790*/  FMNMX.FTZ R0, R52, R0, !PT ;  /* 0x0000000034007209 */ /* 0x000fe20007810000 */
[----:B------:R-:W-:Y:S01]  /*127a0*/  IMAD.MOV.U32 R49, RZ, RZ, R240 ;  /* 0x000000ffff317224 */ /* 0x000fe200078e00f0 */
[----:B------:R-:W-:Y:S01]  /*127b0*/  LOP3.LUT R3, R231, R243, RZ, 0x3c, !PT ;  /* 0x000000f3e7037212 */ /* 0x000fe200078e3cff */
[----:B------:R-:W-:Y:S01]  /*127c0*/  LDSM.16.MT88.4 R28, [R186+0x6000] ;  /* 0x00600000ba1c783b */ /* 0x000fe20000004200 */
[----:B------:R-:W-:Y:S01]  /*127d0*/  FMNMX.FTZ R0, R62, R0, !PT ;  /* 0x000000003e007209 */ /* 0x000fe20007810000 */
[----:B------:R-:W-:-:S02]  /*127e0*/  IMAD.MOV.U32 R50, RZ, RZ, R239 ;  /* 0x000000ffff327224 */ /* 0x000fc400078e00ef */
[----:B------:R-:W-:Y:S01]  /*127f0*/  IMAD.WIDE.U32 R42, R3, -0x2daee0ad, RZ ;  /* 0xd2511f53032a7825 */ /* 0x000fe200078e00ff */
[----:B------:R-:W-:Y:S01]  /*12800*/  FMNMX.FTZ R0, R61, R0, !PT ;  /* 0x000000003d007209 */ /* 0x000fe20007810000 */
[----:B------:R-:W-:Y:S02]  /*12810*/  LDSM.16.MT88.4 R32, [R187+0x6000] ;  /* 0x00600000bb20783b */ /* 0x000fe40000004200 */
[----:B------:R-:W-:Y:S01]  /*12820*/  IMAD.MOV.U32 R45, RZ, RZ, R241 ;  /* 0x000000ffff2d7224 */ /* 0x000fe200078e00f1 */
        /* <DEDUP_REMOVED lines=20> */
[----:B-1----:R-:W-:Y:S01]  /*12970*/  PRMT R146, R146, 0x7054, R146 ;  /* 0x0000705492927816 */ /* 0x002fe20000000092 */
[----:B------:R-:W1:Y:S01]  /*12980*/  SHFL.BFLY PT, R2, R0, 0x2, 0x1f ;  /* 0x0c401f0000027f89 */ /* 0x000e6200000e0000 */
[----:B------:R-:W-:-:S04]  /*12990*/  FMNMX.FTZ R4, R154, R4, !PT ;  /* 0x000000049a047209 */ /* 0x000fc80007810000 */
[----:B------:R-:W-:-:S04]  /*129a0*/  FMNMX.FTZ R4, R152, R4, !PT ;  /* 0x0000000498047209 */ /* 0x000fc80007810000 */
[----:B------:R-:W-:-:S04]  /*129b0*/  FMNMX.FTZ R4, R174, R4, !PT ;  /* 0x00000004ae047209 */ /* 0x000fc80007810000 */
[----:B------:R-:W-:-:S04]  /*129c0*/  FMNMX.FTZ R4, R171, R4, !PT ;  /* 0x00000004ab047209 */ /* 0x000fc80007810000 */
[----:B------:R-:W-:-:S04]  /*129d0*/  FMNMX.FTZ R4, R165, R4, !PT ;  /* 0x00000004a5047209 */ /* 0x000fc80007810000 */
[----:B------:R-:W-:Y:S02]  /*129e0*/  FMNMX.FTZ R4, R167, R4, !PT ;  /* 0x00000004a7047209 */ /* 0x000fe40007810000 */
[----:B-1----:R-:W-:Y:S01]  /*129f0*/  FMNMX.FTZ R0, R0, R2, !PT ;  /* 0x0000000200007209 */ /* 0x002fe20007810000 */
        /* <DEDUP_REMOVED lines=27> */
[----:B------:R-:W-:Y:S01]  /*12bb0*/  FFMA.FTZ R0, R56, c[0x0][0x23c], -R12 ;  /* 0x00008f0038007a23 */ /* 0x000fe2000001080c */
[----:B------:R-:W-:Y:S01]  /*12bc0*/  LOP3.LUT R2, R39, UR7, R2, 0x96, !PT ;  /* 0x0000000727027c12 */ /* 0x000fe2000f8e9602 */
[----:B------:R-:W-:Y:S01]  /*12bd0*/  IMAD.WIDE.U32 R16, R6, -0x326172a9, RZ ;  /* 0xcd9e8d5706107825 */ /* 0x000fe200078e00ff */
[----:B-1----:R-:W-:Y:S01]  /*12be0*/  FMNMX.FTZ R70, R4, R70, !PT ;  /* 0x0000004604467209 */ /* 0x002fe20007810000 */
[----:B------:R1:W-:Y:S02]  /*12bf0*/  MUFU.EX2 R251, R0 ;  /* 0x0000000000fb7308 */ /* 0x0003e40000000800 */
[----:B------:R-:W-:Y:S01]  /*12c00*/  IMAD.WIDE.U32 R2, R2, -0x326172a9, RZ ;  /* 0xcd9e8d5702027825 */ /* 0x000fe200078e00ff */
[----:B------:R-:W-:-:S03]  /*12c10*/  FSETP.NEU.FTZ.AND P0, PT, R70, -INF , PT ;  /* 0xff8000004600780b */ /* 0x000fc60003f1d000 */
[--C-:B------:R-:W-:Y:S01]  /*12c20*/  FFMA.FTZ R5, R58, c[0x0][0x23c], -R12.reuse ;  /* 0x00008f003a057a23 */ /* 0x100fe2000001080c */
[----:B------:R-:W-:Y:S01]  /*12c30*/  LOP3.LUT R7, R2, 0xff, RZ, 0xc0, !PT ;  /* 0x000000ff02077812 */ /* 0x000fe200078ec0ff */
[----:B------:R-:W-:Y:S01]  /*12c40*/  FFMA.FTZ R4, R54, c[0x0][0x23c], -R12 ;  /* 0x00008f0036047a23 */ /* 0x000fe2000001080c */
[----:B------:R-:W-:Y:S01]  /*12c50*/  SHF.R.U32.HI R9, RZ, 0x18, R2 ;  /* 0x00000018ff097819 */ /* 0x000fe20000011602 */
[----:B------:R-:W-:Y:S01]  /*12c60*/  FMUL.FTZ R6, R70, c[0x0][0x23c] ;  /* 0x00008f0046067a20 */ /* 0x000fe20000410000 */
[----:B------:R2:W-:Y:S01]  /*12c70*/  MUFU.EX2 R252, R5 ;  /* 0x0000000500fc7308 */ /* 0x0005e20000000800 */
[----:B------:R-:W-:Y:S01]  /*12c80*/  FFMA.FTZ R8, R52, c[0x0][0x23c], -R12 ;  /* 0x00008f0034087a23 */ /* 0x000fe2000001080c */
[----:B-1----:R-:W-:Y:S02]  /*12c90*/  LOP3.LUT R0, R3, UR17, R16, 0x96, !PT ;  /* 0x0000001103007c12 */ /* 0x002fe4000f8e9610 */
[----:B------:R-:W-:-:S04]  /*12ca0*/  LOP3.LUT R3, R2, 0xffff, RZ, 0xc0, !PT ;  /* 0x0000ffff02037812 */ /* 0x000fc800078ec0ff */
[----:B------:R1:W-:Y:S01]  /*12cb0*/  MUFU.EX2 R250, R4 ;  /* 0x0000000400fa7308 */ /* 0x0003e20000000800 */
[----:B--2---:R-:W-:-:S07]  /*12cc0*/  SHF.R.U32.HI R5, RZ, 0x8, R3 ;  /* 0x00000008ff057819 */ /* 0x004fce0000011603 */
[----:B------:R2:W3:Y:S01]  /*12cd0*/  MUFU.EX2 R249, R8 ;  /* 0x0000000800f97308 */ /* 0x0004e20000000800 */
[----:B------:R-:W-:Y:S02]  /*12ce0*/  FSEL R3, R6, RZ, P0 ;  /* 0x000000ff06037208 */ /* 0x000fe40000000000 */
[----:B------:R-:W-:Y:S02]  /*12cf0*/  PRMT R11, R7, 0x5410, R5 ;  /* 0x00005410070b7816 */ /* 0x000fe40000000005 */
[--C-:B------:R-:W-:Y:S02]  /*12d00*/  SHF.R.U32.HI R5, RZ, 0x10, R0.reuse ;  /* 0x00000010ff057819 */ /* 0x100fe40000011600 */
[----:B------:R-:W-:Y:S02]  /*12d10*/  SHF.R.U32.HI R6, RZ, 0x18, R0 ;  /* 0x00000018ff067819 */ /* 0x000fe40000011600 */
[----:B-1----:R-:W-:Y:S02]  /*12d20*/  SHF.R.U32.HI R4, RZ, 0x10, R2 ;  /* 0x00000010ff047819 */ /* 0x002fe40000011602 */
[----:B------:R-:W-:-:S02]  /*12d30*/  LOP3.LUT R2, R0, 0xffff, RZ, 0xc0, !PT ;  /* 0x0000ffff00027812 */ /* 0x000fc400078ec0ff */
[----:B------:R-:W-:Y:S01]  /*12d40*/  LOP3.LUT R7, R4, 0xff, RZ, 0xc0, !PT ;  /* 0x000000ff04077812 */ /* 0x000fe200078ec0ff */
[----:B------:R-:W-:Y:S01]  /*12d50*/  FFMA.FTZ R4, R55, c[0x0][0x23c], -R3 ;  /* 0x00008f0037047a23 */ /* 0x000fe20000010803 */
[----:B------:R-:W-:Y:S02]  /*12d60*/  SHF.R.U32.HI R2, RZ, 0x8, R2 ;  /* 0x00000008ff027819 */ /* 0x000fe40000011602 */
[----:B--2---:R-:W-:Y:S01]  /*12d70*/  LOP3.LUT R8, R0, 0xff, RZ, 0xc0, !PT ;  /* 0x000000ff00087812 */ /* 0x004fe200078ec0ff */
[----:B------:R1:W-:Y:S01]  /*12d80*/  MUFU.EX2 R248, R4 ;  /* 0x0000000400f87308 */ /* 0x0003e20000000800 */
[----:B------:R-:W-:Y:S02]  /*12d90*/  LOP3.LUT R0, R5, 0xff, RZ, 0xc0, !PT ;  /* 0x000000ff05007812 */ /* 0x000fe400078ec0ff */
[----:B------:R-:W-:Y:S02]  /*12da0*/  FSEL R5, R71, RZ, P1 ;  /* 0x000000ff47057208 */ /* 0x000fe40000800000 */
[----:B------:R-:W-:-:S02]  /*12db0*/  PRMT R14, R8, 0x5410, R2 ;  /* 0x00005410080e7816 */ /* 0x000fc40000000002 */
[----:B------:R-:W-:Y:S01]  /*12dc0*/  PRMT R13, R0, 0x5410, R6 ;  /* 0x00005410000d7816 */ /* 0x000fe20000000006 */
[----:B------:R-:W-:Y:S01]  /*12dd0*/  FFMA.FTZ R0, R60, c[0x0][0x23c], -R3 ;  /* 0x00008f003c007a23 */ /* 0x000fe20000010803 */
[----:B------:R-:W-:Y:S01]  /*12de0*/  FSEL R2, R70, RZ, P0 ;  /* 0x000000ff46027208 */ /* 0x000fe20000000000 */
[----:B------:R-:W-:Y:S01]  /*12df0*/  FADD.FTZ R8, R217, -R5 ;  /* 0x80000005d9087221 */ /* 0x000fe20000010000 */
[----:B------:R-:W-:Y:S01]  /*12e00*/  PRMT R10, R7, 0x5410, R9 ;  /* 0x00005410070a7816 */ /* 0x000fe20000000009 */
[----:B------:R2:W-:Y:S01]  /*12e10*/  MUFU.EX2 R246, R0 ;  /* 0x0000000000f67308 */ /* 0x0005e20000000800 */
[----:B------:R-:W-:Y:S01]  /*12e20*/  FMNMX.FTZ R7, R218, R226, !PT ;  /* 0x000000e2da077209 */ /* 0x000fe20007810000 */
[----:B------:R-:W-:Y:S01]  /*12e30*/  FADD.FTZ R9, R216, -R2 ;  /* 0x80000002d8097221 */ /* 0x000fe20000010000 */
[----:B---3--:R-:W-:Y:S01]  /*12e40*/  F2FP.BF16.PACK_AB R2, R249, R250 ;  /* 0x000000faf902723e */ /* 0x008fe200000010ff */
[----:B-1----:R-:W-:Y:S02]  /*12e50*/  FFMA.FTZ R4, R53, c[0x0][0x23c], -R3 ;  /* 0x00008f0035047a23 */ /* 0x002fe40000010803 */
[----:B------:R-:W-:-:S02]  /*12e60*/  FMUL.FTZ R9, R9, c[0x0][0x23c] ;  /* 0x00008f0009097a20 */ /* 0x000fc40000410000 */
[----:B------:R1:W3:Y:S01]  /*12e70*/  MUFU.EX2 R247, R4 ;  /* 0x0000000400f77308 */ /* 0x0002e20000000800 */
[----:B------:R-:W-:Y:S02]  /*12e80*/  FMUL.FTZ R8, R8, c[0x0][0x23c] ;  /* 0x00008f0008087a20 */ /* 0x000fe40000410000 */
[----:B------:R-:W-:Y:S01]  /*12e90*/  IMAD.WIDE.U32 R216, R244, -0x326172a9, RZ ;  /* 0xcd9e8d57f4d87825 */ /* 0x000fe200078e00ff */
[----:B--2---:R-:W-:-:S04]  /*12ea0*/  HSET2.LE.AND R0, R11, R146, PT ;  /* 0x000000920b007233 */ /* 0x004fc80003803000 */
[----:B------:R-:W2:Y:S01]  /*12eb0*/  MUFU.EX2 R144, R9 ;  /* 0x0000000900907308 */ /* 0x000ea20000000800 */
[----:B------:R-:W-:Y:S01]  /*12ec0*/  LOP3.LUT R6, R0, R2, RZ, 0xc0, !PT ;  /* 0x0000000200067212 */ /* 0x000fe200078ec0ff */
[----:B------:R-:W-:Y:S01]  /*12ed0*/  HSET2.LE.AND R0, R10, R146, PT ;  /* 0x000000920a007233 */ /* 0x000fe20003803000 */
[----:B-1----:R-:W-:-:S05]  /*12ee0*/  FMNMX.FTZ R4, R219, R182, !PT ;  /* 0x000000b6db047209 */ /* 0x002fca0007810000 */
[----:B------:R-:W1:Y:S01]  /*12ef0*/  MUFU.EX2 R145, R8 ;  /* 0x0000000800917308 */ /* 0x000e620000000800 */
[----:B---3--:R-:W-:Y:S02]  /*12f00*/  F2FP.BF16.PACK_AB R2, R247, R248 ;  /* 0x000000f8f702723e */ /* 0x008fe400000010ff */
[----:B------:R-:W-:Y:S01]  /*12f10*/  FMNMX.FTZ R5, R183, R4, !PT ;  /* 0x00000004b7057209 */ /* 0x000fe20007810000 */
[----:B------:R-:W-:-:S03]  /*12f20*/  FFMA.FTZ R4, R57, c[0x0][0x23c], -R3 ;  /* 0x00008f0039047a23 */ /* 0x000fc60000010803 */
[----:B------:R-:W-:Y:S01]  /*12f30*/  FMNMX.FTZ R5, R180, R5, !PT ;  /* 0x00000005b4057209 */ /* 0x000fe20007810000 */
[----:B------:R3:W4:Y:S01]  /*12f40*/  MUFU.EX2 R245, R4 ;  /* 0x0000000400f57308 */ /* 0x0007220000000800 */
[-C--:B--2---:R-:W-:Y:S02]  /*12f50*/  FMUL.FTZ R86, R86, R144.reuse ;  /* 0x0000009056567220 */ /* 0x084fe40000410000 */
[----:B------:R-:W-:Y:S01]  /*12f60*/  FMNMX.FTZ R5, R63, R5, !PT ;  /* 0x000000053f057209 */ /* 0x000fe20007810000 */
[-C--:B------:R-:W-:Y:S02]  /*12f70*/  FMUL.FTZ R87, R87, R144.reuse ;  /* 0x0000009057577220 */ /* 0x080fe40000410000 */
[----:B------:R-:W-:Y:S01]  /*12f80*/  FMUL.FTZ R90, R90, R144 ;  /* 0x000000905a5a7220 */ /* 0x000fe20000410000 */
[----:B------:R-:W-:Y:S01]  /*12f90*/  FMNMX.FTZ R5, R177, R5, !PT ;  /* 0x00000005b1057209 */ /* 0x000fe20007810000 */
[-C--:B-1----:R-:W-:Y:S02]  /*12fa0*/  FMUL.FTZ R84, R84, R145.reuse ;  /* 0x0000009154547220 */ /* 0x082fe40000410000 */
[----:B------:R-:W-:-:S02]  /*12fb0*/  FMUL.FTZ R85, R85, R145 ;  /* 0x0000009155557220 */ /* 0x000fc40000410000 */
[-C--:B------:R-:W-:Y:S02]  /*12fc0*/  FMUL.FTZ R88, R88, R145.reuse ;  /* 0x0000009158587220 */ /* 0x080fe40000410000 */
[----:B------:R-:W-:Y:S01]  /*12fd0*/  FMUL.FTZ R89, R89, R145 ;  /* 0x0000009159597220 */ /* 0x000fe20000410000 */
[----:B---3--:R-:W-:Y:S01]  /*12fe0*/  FMNMX.FTZ R4, R227, R7, !PT ;  /* 0x00000007e3047209 */ /* 0x008fe20007810000 */
        /* <DEDUP_REMOVED lines=8> */
[----:B------:R-:W-:Y:S01]  /*13070*/  FMUL.FTZ R102, R102, R144 ;  /* 0x0000009066667220 */ /* 0x000fe20000410000 */
[----:B------:R-:W-:Y:S01]  /*13080*/  FMNMX.FTZ R4, R162, R2, !PT ;  /* 0x00000002a2047209 */ /* 0x000fe20007810000 */
[----:B------:R-:W-:Y:S01]  /*13090*/  FMUL.FTZ R103, R103, R144 ;  /* 0x0000009067677220 */ /* 0x000fe20000410000 */
[----:B------:R-:W-:Y:S01]  /*130a0*/  FMNMX.FTZ R9, R232, R0, !PT ;  /* 0x00000000e8097209 */ /* 0x000fe20007810000 */
[----:B------:R-:W-:Y:S01]  /*130b0*/  HSET2.LE.AND R0, R14, R146, PT ;  /* 0x000000920e007233 */ /* 0x000fe20003803000 */
[----:B------:R-:W-:Y:S01]  /*130c0*/  F2FP.BF16.PACK_AB R2, R251, R252 ;  /* 0x000000fcfb02723e */ /* 0x000fe200000010ff */
[-C--:B------:R-:W-:Y:S01]  /*130d0*/  FMUL.FTZ R104, R104, R145.reuse ;  /* 0x0000009168687220 */ /* 0x080fe20000410000 */
[----:B------:R-:W-:Y:S01]  /*130e0*/  FMNMX.FTZ R10, R158, R4, !PT ;  /* 0x000000049e0a7209 */ /* 0x000fe20007810000 */
[----:B------:R-:W-:Y:S01]  /*130f0*/  FMUL.FTZ R105, R105, R145 ;  /* 0x0000009169697220 */ /* 0x000fe20000410000 */
[----:B------:R-:W-:Y:S01]  /*13100*/  LOP3.LUT R4, R0, R2, RZ, 0xc0, !PT ;  /* 0x0000000200047212 */ /* 0x000fe200078ec0ff */
[-C--:B------:R-:W-:Y:S01]  /*13110*/  FMUL.FTZ R106, R106, R144.reuse ;  /* 0x000000906a6a7220 */ /* 0x080fe20000410000 */
        /* <DEDUP_REMOVED lines=30> */
[----:B----4-:R-:W-:Y:S01]  /*13300*/  F2FP.BF16.PACK_AB R8, R245, R246 ;  /* 0x000000f6f508723e */ /* 0x010fe200000010ff */
[----:B------:R-:W-:Y:S01]  /*13310*/  FMUL.FTZ R138, R138, R144 ;  /* 0x000000908a8a7220 */ /* 0x000fe20000410000 */
[----:B------:R-:W-:Y:S01]  /*13320*/  FMNMX.FTZ R0, R178, R0, !PT ;  /* 0x00000000b2007209 */ /* 0x000fe20007810000 */
[----:B------:R-:W-:Y:S01]  /*13330*/  FMUL.FTZ R139, R139, R144 ;  /* 0x000000908b8b7220 */ /* 0x000fe20000410000 */
[----:B------:R-:W-:Y:S01]  /*13340*/  FMNMX.FTZ R2, R222, R2, !PT ;  /* 0x00000002de027209 */ /* 0x000fe20007810000 */
[----:B------:R-:W-:Y:S01]  /*13350*/  FFMA.FTZ R13, R147, c[0x0][0x23c], -R12 ;  /* 0x00008f00930d7a23 */ /* 0x000fe2000001080c */
[----:B------:R-:W-:-:S02]  /*13360*/  LOP3.LUT R5, R5, R8, RZ, 0xc0, !PT ;  /* 0x0000000805057212 */ /* 0x000fc400078ec0ff */
[----:B------:R-:W1:Y:S01]  /*13370*/  SHFL.BFLY PT, R8, R0, 0x2, 0x1f ;  /* 0x0c401f0000087f89 */ /* 0x000e6200000e0000 */
[----:B------:R-:W-:-:S04]  /*13380*/  FMNMX.FTZ R2, R220, R2, !PT ;  /* 0x00000002dc027209 */ /* 0x000fc80007810000 */
[----:B------:R-:W-:Y:S01]  /*13390*/  FMNMX.FTZ R2, R214, R2, !PT ;  /* 0x00000002d6027209 */ /* 0x000fe20007810000 */
[C---:B------:R-:W-:Y:S08]  /*133a0*/  HMMA.16816.F32.BF16 R84, R4.reuse, R24, R84 ;  /* 0x000000180454723c */ /* 0x040ff00000041854 */
[C---:B------:R-:W-:Y:S08]  /*133b0*/  HMMA.16816.F32.BF16 R88, R4.reuse, R26, R88 ;  /* 0x0000001a0458723c */ /* 0x040ff00000041858 */
[----:B------:R-:W-:Y:S01]  /*133c0*/  HMMA.16816.F32.BF16 R100, R4, R20, R100 ;  /* 0x000000140464723c */ /* 0x000fe20000041864 */
[----:B-1----:R-:W-:-:S07]  /*133d0*/  FMNMX.FTZ R0, R0, R8, !PT ;  /* 0x0000000800007209 */ /* 0x002fce0007810000 */
[C---:B------:R-:W-:Y:S08]  /*133e0*/  HMMA.16816.F32.BF16 R104, R4.reuse, R22, R104 ;  /* 0x000000160468723c */ /* 0x040ff00000041868 */
[C---:B------:R-:W-:Y:S08]  /*133f0*/  HMMA.16816.F32.BF16 R116, R4.reuse, R28, R116 ;  /* 0x0000001c0474723c */ /* 0x040ff00000041874 */
[C---:B------:R-:W-:Y:S08]  /*13400*/  HMMA.16816.F32.BF16 R120, R4.reuse, R30, R120 ;  /* 0x0000001e0478723c */ /* 0x040ff00000041878 */
[C---:B------:R-:W-:Y:S08]  /*13410*/  HMMA.16816.F32.BF16 R132, R4.reuse, R32, R132 ;  /* 0x000000200484723c */ /* 0x040ff00000041884 */
[----:B------:R-:W-:Y:S01]  /*13420*/  HMMA.16816.F32.BF16 R76, R4, R34, R136 ;  /* 0x00000022044c723c */ /* 0x000fe20000041888 */
[----:B------:R-:W1:Y:S06]  /*13430*/  SHFL.BFLY PT, R7, R2, 0x2, 0x1f ;  /* 0x0c401f0002077f89 */ /* 0x000e6c00000e0000 */
[----:B------:R-:W-:Y:S01]  /*13440*/  LOP3.LUT R4, R217, R243, RZ, 0x3c, !PT ;  /* 0x000000f3d9047212 */ /* 0x000fe200078e3cff */
[----:B------:R-:W-:Y:S01]  /*13450*/  IMAD.MOV.U32 R139, RZ, RZ, R48 ;  /* 0x000000ffff8b7224 */ /* 0x000fe200078e0030 */
[----:B------:R-:W-:-:S02]  /*13460*/  LOP3.LUT R6, R19, UR16, R216, 0x96, !PT ;  /* 0x0000001013067c12 */ /* 0x000fc4000f8e96d8 */
[----:B------:R-:W-:Y:S01]  /*13470*/  LOP3.LUT R5, R225, UR14, R18, 0x96, !PT ;  /* 0x0000000ee1057c12 */ /* 0x000fe2000f8e9612 */
[----:B------:R-:W-:Y:S02]  /*13480*/  IMAD R44, R4, -0x2daee0ad, RZ ;  /* 0xd2511f53042c7824 */ /* 0x000fe400078e02ff */
        /* <DEDUP_REMOVED lines=13> */
[----:B------:R-:W1:Y:S03]  /*13560*/  SHFL.BFLY PT, R6, R2, 0x1, 0x1f ;  /* 0x0c201f0002067f89 */ /* 0x000e6600000e0000 */
[----:B------:R-:W-:Y:S01]  /*13570*/  LOP3.LUT R4, R69, UR7, R4, 0x96, !PT ;  /* 0x0000000745047c12 */ /* 0x000fe2000f8e9604 */
[----:B------:R-:W-:-:S04]  /*13580*/  IMAD.WIDE.U32 R18, R7, -0x326172a9, RZ ;  /* 0xcd9e8d5707127825 */ /* 0x000fc800078e00ff */
        /* <DEDUP_REMOVED lines=10> */
[----:B------:R-:W-:-:S02]  /*13630*/  SHF.R.U32.HI R6, RZ, 0x10, R4 ;  /* 0x00000010ff067819 */ /* 0x000fc40000011604 */
[----:B------:R-:W-:Y:S01]  /*13640*/  SHF.R.U32.HI R4, RZ, 0x18, R4 ;  /* 0x00000018ff047819 */ /* 0x000fe20000011604 */
[----:B------:R1:W-:Y:S01]  /*13650*/  MUFU.EX2 R242, R2 ;  /* 0x0000000200f27308 */ /* 0x0003e20000000800 */
[----:B------:R-:W-:Y:S02]  /*13660*/  LOP3.LUT R6, R6, 0xff, RZ, 0xc0, !PT ;  /* 0x000000ff06067812 */ /* 0x000fe400078ec0ff */
[----:B------:R-:W-:Y:S02]  /*13670*/  FSETP.NEU.FTZ.AND P0, PT, R72, -INF , PT ;  /* 0xff8000004800780b */ /* 0x000fe40003f1d000 */
[----:B------:R-:W-:Y:S01]  /*13680*/  PRMT R11, R6, 0x5410, R4 ;  /* 0x00005410060b7816 */ /* 0x000fe20000000004 */
[----:B------:R-:W-:Y:S01]  /*13690*/  FFMA.FTZ R6, R63, c[0x0][0x23c], -R0 ;  /* 0x00008f003f067a23 */ /* 0x000fe20000010800 */
[----:B------:R-:W-:Y:S01]  /*136a0*/  LOP3.LUT R4, R5, UR17, R18, 0x96, !PT ;  /* 0x0000001105047c12 */ /* 0x000fe2000f8e9612 */
[----:B------:R-:W-:Y:S01]  /*136b0*/  FFMA.FTZ R5, R180, c[0x0][0x23c], -R0 ;  /* 0x00008f00b4057a23 */ /* 0x000fe20000010800 */
[----:B------:R-:W-:Y:S01]  /*136c0*/  PRMT R10, R9, 0x5410, R8 ;  /* 0x00005410090a7816 */ /* 0x000fe20000000008 */
[----:B------:R-:W-:Y:S01]  /*136d0*/  MUFU.EX2 R241, R6 ;  /* 0x0000000600f17308 */ /* 0x000fe20000000800 */
[----:B-1----:R-:W-:-:S07]  /*136e0*/  FFMA.FTZ R2, R183, c[0x0][0x23c], -R0 ;  /* 0x00008f00b7027a23 */ /* 0x002fce0000010800 */
        /* <DEDUP_REMOVED lines=15> */
[----:B------:R-:W-:-:S03]  /*137e0*/  FFMA.FTZ R6, R156, c[0x0][0x23c], -R2 ;  /* 0x00008f009c067a23 */ /* 0x000fc60000010802 */
[----:B------:R-:W-:Y:S01]  /*137f0*/  PRMT R9, R4, 0x5410, R5 ;  /* 0x0000541004097816 */ /* 0x000fe20000000005 */
[----:B------:R1:W4:Y:S01]  /*13800*/  MUFU.EX2 R234, R6 ;  /* 0x0000000600ea7308 */ /* 0x0003220000000800 */
[----:B------:R-:W-:Y:S01]  /*13810*/  FSEL R5, R72, RZ, P0 ;  /* 0x000000ff48057208 */ /* 0x000fe20000000000 */
[----:B------:R-:W-:-:S04]  /*13820*/  FFMA.FTZ R4, R227, c[0x0][0x23c], -R2 ;  /* 0x00008f00e3047a23 */ /* 0x000fc80000010802 */
[----:B---3--:R-:W-:Y:S01]  /*13830*/  FADD.FTZ R7, R218, -R5 ;  /* 0x80000005da077221 */ /* 0x008fe20000010000 */
[----:B--2---:R-:W-:Y:S01]  /*13840*/  F2FP.BF16.PACK_AB R5, R241, R240 ;  /* 0x000000f0f105723e */ /* 0x004fe200000010ff */
[----:B------:R2:W-:Y:S02]  /*13850*/  MUFU.EX2 R229, R4 ;  /* 0x0000000400e57308 */ /* 0x0005e40000000800 */
[----:B------:R-:W-:Y:S01]  /*13860*/  FMUL.FTZ R7, R7, c[0x0][0x23c] ;  /* 0x00008f0007077a20 */ /* 0x000fe20000410000 */
[----:B-1----:R-:W-:-:S05]  /*13870*/  FSEL R6, R73, RZ, P1 ;  /* 0x000000ff49067208 */ /* 0x002fca0000800000 */
[----:B------:R-:W1:Y:S01]  /*13880*/  MUFU.EX2 R46, R7 ;  /* 0x00000007002e7308 */ /* 0x000e620000000800 */
[----:B------:R-:W-:Y:S01]  /*13890*/  FADD.FTZ R6, R219, -R6 ;  /* 0x80000006db067221 */ /* 0x000fe20000010000 */
[----:B--2---:R-:W-:-:S03]  /*138a0*/  HSET2.LE.AND R4, R10, R146, PT ;  /* 0x000000920a047233 */ /* 0x004fc60003803000 */
[----:B------:R-:W-:-:S03]  /*138b0*/  FMUL.FTZ R6, R6, c[0x0][0x23c] ;  /* 0x00008f0006067a20 */ /* 0x000fc60000410000 */
[----:B------:R-:W-:Y:S01]  /*138c0*/  MUFU.EX2 R218, R13 ;  /* 0x0000000d00da7308 */ /* 0x000fe20000000800 */
[----:B------:R-:W-:Y:S01]  /*138d0*/  LOP3.LUT R10, R4, R5, RZ, 0xc0, !PT ;  /* 0x00000005040a7212 */ /* 0x000fe200078ec0ff */
[----:B------:R-:W-:Y:S01]  /*138e0*/  HSET2.LE.AND R4, R11, R146, PT ;  /* 0x000000920b047233 */ /* 0x000fe20003803000 */
[----:B----4-:R-:W-:Y:S01]  /*138f0*/  F2FP.BF16.PACK_AB R5, R234, R238 ;  /* 0x000000eeea05723e */ /* 0x010fe200000010ff */
[----:B-1----:R-:W-:-:S04]  /*13900*/  FMUL.FTZ R98, R98, R46 ;  /* 0x0000002e62627220 */ /* 0x002fc80000410000 */
[----:B------:R1:W2:Y:S01]  /*13910*/  MUFU.EX2 R47, R6 ;  /* 0x00000006002f7308 */ /* 0x0002a20000000800 */
[----:B------:R-:W-:Y:S01]  /*13920*/  LOP3.LUT R11, R4, R5, RZ, 0xc0, !PT ;  /* 0x00000005040b7212 */ /* 0x000fe200078ec0ff */
[--C-:B------:R-:W-:Y:S01]  /*13930*/  HSET2.LE.AND R4, R8, R146.reuse, PT ;  /* 0x0000009208047233 */ /* 0x100fe20003803000 */
[----:B------:R-:W-:Y:S01]  /*13940*/  F2FP.BF16.PACK_AB R5, R239, R242 ;  /* 0x000000f2ef05723e */ /* 0x000fe200000010ff */
[-C--:B------:R-:W-:Y:S02]  /*13950*/  FMUL.FTZ R99, R99, R46.reuse ;  /* 0x0000002e63637220 */ /* 0x080fe40000410000 */
[-C--:B------:R-:W-:Y:S01]  /*13960*/  FMUL.FTZ R82, R82, R46.reuse ;  /* 0x0000002e52527220 */ /* 0x080fe20000410000 */
[----:B------:R-:W-:Y:S01]  /*13970*/  LOP3.LUT R8, R4, R5, RZ, 0xc0, !PT ;  /* 0x0000000504087212 */ /* 0x000fe200078ec0ff */
[----:B------:R-:W-:Y:S01]  /*13980*/  HSET2.LE.AND R4, R9, R146, PT ;  /* 0x0000009209047233 */ /* 0x000fe20003803000 */
[----:B------:R-:W-:Y:S01]  /*13990*/  F2FP.BF16.PACK_AB R5, R229, R231 ;  /* 0x000000e7e505723e */ /* 0x000fe200000010ff */
[----:B------:R-:W-:-:S02]  /*139a0*/  FMUL.FTZ R83, R83, R46 ;  /* 0x0000002e53537220 */ /* 0x000fc40000410000 */
[----:B------:R-:W-:Y:S01]  /*139b0*/  FMUL.FTZ R94, R94, R46 ;  /* 0x0000002e5e5e7220 */ /* 0x000fe20000410000 */
[----:B------:R-:W-:Y:S01]  /*139c0*/  LOP3.LUT R9, R4, R5, RZ, 0xc0, !PT ;  /* 0x0000000504097212 */ /* 0x000fe200078ec0ff */
[----:B------:R-:W-:Y:S01]  /*139d0*/  FFMA.FTZ R4, R62, c[0x0][0x23c], -R12 ;  /* 0x00008f003e047a23 */ /* 0x000fe2000001080c */
[----:B------:R-:W-:Y:S01]  /*139e0*/  LOP3.LUT R5, R17, UR8, R36, 0x96, !PT ;  /* 0x0000000811057c12 */ /* 0x000fe2000f8e9624 */
[----:B-1----:R-:W-:Y:S02]  /*139f0*/  FFMA.FTZ R6, R59, c[0x0][0x23c], -R12 ;  /* 0x00008f003b067a23 */ /* 0x002fe4000001080c */
[----:B------:R1:W-:Y:S01]  /*13a00*/  MUFU.EX2 R227, R4 ;  /* 0x0000000400e37308 */ /* 0x0003e20000000800 */
[-C--:B--2---:R-:W-:Y:S02]  /*13a10*/  FMUL.FTZ R96, R96, R47.reuse ;  /* 0x0000002f60607220 */ /* 0x084fe40000410000 */
[-C--:B------:R-:W-:Y:S02]  /*13a20*/  FMUL.FTZ R97, R97, R47.reuse ;  /* 0x0000002f61617220 */ /* 0x080fe40000410000 */
[----:B------:R-:W-:-:S02]  /*13a30*/  FMUL.FTZ R80, R80, R47 ;  /* 0x0000002f50507220 */ /* 0x000fc40000410000 */
[-C--:B------:R-:W-:Y:S01]  /*13a40*/  FMUL.FTZ R81, R81, R47.reuse ;  /* 0x0000002f51517220 */ /* 0x080fe20000410000 */
[----:B------:R-:W-:Y:S01]  /*13a50*/  MUFU.EX2 R226, R6 ;  /* 0x0000000600e27308 */ /* 0x000fe20000000800 */
[-C--:B------:R-:W-:Y:S01]  /*13a60*/  FMUL.FTZ R92, R92, R47.reuse ;  /* 0x0000002f5c5c7220 */ /* 0x080fe20000410000 */
[C---:B------:R-:W-:Y:S01]  /*13a70*/  HMMA.16816.F32.BF16 R64, R8.reuse, R20, R96 ;  /* 0x000000140840723c */ /* 0x040fe20000041860 */
[-C--:B------:R-:W-:Y:S02]  /*13a80*/  FMUL.FTZ R93, R93, R47.reuse ;  /* 0x0000002f5d5d7220 */ /* 0x080fe40000410000 */
[----:B------:R-:W-:Y:S02]  /*13a90*/  FMUL.FTZ R95, R95, R46 ;  /* 0x0000002e5f5f7220 */ /* 0x000fe40000410000 */
[-C--:B------:R-:W-:Y:S02]  /*13aa0*/  FMUL.FTZ R108, R108, R47.reuse ;  /* 0x0000002f6c6c7220 */ /* 0x080fe40000410000 */
[----:B-1----:R-:W-:Y:S01]  /*13ab0*/  FFMA.FTZ R4, R61, c[0x0][0x23c], -R12 ;  /* 0x00008f003d047a23 */ /* 0x002fe2000001080c */
[----:B------:R-:W-:Y:S01]  /*13ac0*/  HMMA.16816.F32.BF16 R80, R8, R24, R80 ;  /* 0x000000180850723c */ /* 0x000fe20000041850 */
[----:B------:R-:W-:-:S02]  /*13ad0*/  FMUL.FTZ R109, R109, R47 ;  /* 0x0000002f6d6d7220 */ /* 0x000fc40000410000 */
[----:B------:R1:W2:Y:S01]  /*13ae0*/  MUFU.EX2 R219, R4 ;  /* 0x0000000400db7308 */ /* 0x0002a20000000800 */
[-C--:B------:R-:W-:Y:S02]  /*13af0*/  FMUL.FTZ R110, R110, R46.reuse ;  /* 0x0000002e6e6e7220 */ /* 0x080fe40000410000 */
[-C--:B------:R-:W-:Y:S02]  /*13b00*/  FMUL.FTZ R111, R111, R46.reuse ;  /* 0x0000002e6f6f7220 */ /* 0x080fe40000410000 */
[-C--:B------:R-:W-:Y:S01]  /*13b10*/  FMUL.FTZ R112, R112, R47.reuse ;  /* 0x0000002f70707220 */ /* 0x080fe20000410000 */
[----:B------:R-:W-:Y:S01]  /*13b20*/  HMMA.16816.F32.BF16 R92, R8, R26, R92 ;  /* 0x0000001a085c723c */ /* 0x000fe2000004185c */
[----:B------:R-:W-:Y:S01]  /*13b30*/  FMUL.FTZ R113, R113, R47 ;  /* 0x0000002f71717220 */ /* 0x000fe20000410000 */
[----:B------:R-:W-:Y:S01]  /*13b40*/  LDSM.16.MT88.4 R24, [R188+0x6800] ;  /* 0x00680000bc18783b */ /* 0x000fe20000004200 */
[-C--:B------:R-:W-:Y:S02]  /*13b50*/  FMUL.FTZ R114, R114, R46.reuse ;  /* 0x0000002e72727220 */ /* 0x080fe40000410000 */
[----:B------:R-:W-:-:S02]  /*13b60*/  FMUL.FTZ R115, R115, R46 ;  /* 0x0000002e73737220 */ /* 0x000fc40000410000 */
[-C--:B------:R-:W-:Y:S01]  /*13b70*/  FMUL.FTZ R124, R124, R47.reuse ;  /* 0x0000002f7c7c7220 */ /* 0x080fe20000410000 */
[----:B------:R-:W-:Y:S01]  /*13b80*/  HMMA.16816.F32.BF16 R60, R8, R22, R108 ;  /* 0x00000016083c723c */ /* 0x000fe2000004186c */
[----:B------:R-:W-:Y:S01]  /*13b90*/  FMUL.FTZ R125, R125, R47 ;  /* 0x0000002f7d7d7220 */ /* 0x000fe20000410000 */
[----:B------:R-:W-:Y:S01]  /*13ba0*/  LDSM.16.MT88.4 R20, [R186+0x6800] ;  /* 0x00680000ba14783b */ /* 0x000fe20000004200 */
[----:B-1----:R-:W-:-:S03]  /*13bb0*/  IMAD.WIDE.U32 R4, R5, -0x2daee0ad, RZ ;  /* 0xd2511f5305047825 */ /* 0x002fc600078e00ff */
[----:B------:R-:W-:Y:S01]  /*13bc0*/  LDSM.16.MT88.4 R108, [R188+0x7800] ;  /* 0x00780000bc6c783b */ /* 0x000fe20000004200 */
[-C--:B------:R-:W-:Y:S01]  /*13bd0*/  FMUL.FTZ R126, R126, R46.reuse ;  /* 0x0000002e7e7e7220 */ /* 0x080fe20000410000 */
[C---:B------:R-:W-:Y:S01]  /*13be0*/  LOP3.LUT R6, R4.reuse, 0xffff, RZ, 0xc0, !PT ;  /* 0x0000ffff04067812 */ /* 0x040fe200078ec0ff */
[-C--:B------:R-:W-:Y:S01]  /*13bf0*/  FMUL.FTZ R127, R127, R46.reuse ;  /* 0x0000002e7f7f7220 */ /* 0x080fe20000410000 */
[----:B------:R-:W-:Y:S01]  /*13c00*/  LOP3.LUT R15, R4, 0xff, RZ, 0xc0, !PT ;  /* 0x000000ff040f7812 */ /* 0x000fe200078ec0ff */
[-C--:B------:R-:W-:Y:S01]  /*13c10*/  FMUL.FTZ R128, R128, R47.reuse ;  /* 0x0000002f80807220 */ /* 0x080fe20000410000 */
[--C-:B------:R-:W-:Y:S01]  /*13c20*/  SHF.R.U32.HI R7, RZ, 0x10, R4.reuse ;  /* 0x00000010ff077819 */ /* 0x100fe20000011604 */
[-C--:B------:R-:W-:Y:S01]  /*13c30*/  FMUL.FTZ R129, R129, R47.reuse ;  /* 0x0000002f81817220 */ /* 0x080fe20000410000 */
[----:B------:R-:W-:Y:S01]  /*13c40*/  SHF.R.U32.HI R14, RZ, 0x18, R4 ;  /* 0x00000018ff0e7819 */ /* 0x000fe20000011604 */
[--C-:B------:R-:W-:Y:S01]  /*13c50*/  FFMA.FTZ R4, R159, c[0x0][0x23c], -R3.reuse ;  /* 0x00008f009f047a23 */ /* 0x100fe20000010803 */
[----:B------:R-:W-:Y:S01]  /*13c60*/  SHF.R.U32.HI R6, RZ, 0x8, R6 ;  /* 0x00000008ff067819 */ /* 0x000fe20000011606 */
[-C--:B------:R-:W-:Y:S01]  /*13c70*/  FMUL.FTZ R130, R130, R46.reuse ;  /* 0x0000002e82827220 */ /* 0x080fe20000410000 */
[----:B------:R-:W-:Y:S01]  /*13c80*/  LOP3.LUT R7, R7, 0xff, RZ, 0xc0, !PT ;  /* 0x000000ff07077812 */ /* 0x000fe200078ec0ff */
[----:B------:R1:W-:Y:S01]  /*13c90*/  MUFU.EX2 R217, R4 ;  /* 0x0000000400d97308 */ /* 0x0003e20000000800 */
[----:B------:R-:W-:Y:S01]  /*13ca0*/  PRMT R17, R15, 0x5410, R6 ;  /* 0x000054100f117816 */ /* 0x000fe20000000006 */
[----:B------:R-:W-:Y:S01]  /*13cb0*/  FMUL.FTZ R131, R131, R46 ;  /* 0x0000002e83837220 */ /* 0x000fe20000410000 */
[----:B------:R-:W-:Y:S01]  /*13cc0*/  PRMT R18, R7, 0x5410, R14 ;  /* 0x0000541007127816 */ /* 0x000fe2000000000e */
[----:B------:R-:W-:Y:S01]  /*13cd0*/  FFMA.FTZ R14, R157, c[0x0][0x23c], -R3 ;  /* 0x00008f009d0e7a23 */ /* 0x000fe20000010803 */
[----:B------:R-:W-:Y:S01]  /*13ce0*/  HMMA.16816.F32.BF16 R56, R8, R28, R112 ;  /* 0x0000001c0838723c */ /* 0x000fe20000041870 */
[----:B------:R-:W-:-:S02]  /*13cf0*/  FMUL.FTZ R140, R140, R47 ;  /* 0x0000002f8c8c7220 */ /* 0x000fc40000410000 */
[----:B------:R-:W-:Y:S01]  /*13d00*/  FMUL.FTZ R141, R141, R47 ;  /* 0x0000002f8d8d7220 */ /* 0x000fe20000410000 */
[----:B------:R3:W-:Y:S01]  /*13d10*/  MUFU.EX2 R181, R14 ;  /* 0x0000000e00b57308 */ /* 0x0007e20000000800 */
[-C--:B------:R-:W-:Y:S02]  /*13d20*/  FMUL.FTZ R142, R142, R46.reuse ;  /* 0x0000002e8e8e7220 */ /* 0x080fe40000410000 */
[----:B------:R-:W-:Y:S01]  /*13d30*/  FMUL.FTZ R143, R143, R46 ;  /* 0x0000002e8f8f7220 */ /* 0x000fe20000410000 */
[C---:B------:R-:W-:Y:S01]  /*13d40*/  HMMA.16816.F32.BF16 R52, R8.reuse, R32, R128 ;  /* 0x000000200834723c */ /* 0x040fe20000041880 */
[----:B------:R-:W-:Y:S01]  /*13d50*/  IMAD.MOV.U32 R99, RZ, RZ, R50 ;  /* 0x000000ffff637224 */ /* 0x000fe200078e0032 */
[----:B-1----:R-:W-:Y:S01]  /*13d60*/  LOP3.LUT R4, R5, UR18, R38, 0x96, !PT ;  /* 0x0000001205047c12 */ /* 0x002fe2000f8e9626 */
[----:B------:R-:W-:Y:S01]  /*13d70*/  FFMA.FTZ R5, R149, c[0x0][0x23c], -R3 ;  /* 0x00008f0095057a23 */ /* 0x000fe20000010803 */
[----:B------:R-:W-:Y:S01]  /*13d80*/  LDSM.16.MT88.4 R36, [R187+0x6800] ;  /* 0x00680000bb24783b */ /* 0x000fe20000004200 */
[----:B------:R-:W-:Y:S01]  /*13d90*/  IMAD.MOV.U32 R98, RZ, RZ, R49 ;  /* 0x000000ffff627224 */ /* 0x000fe200078e0031 */
[C---:B------:R-:W-:Y:S01]  /*13da0*/  LOP3.LUT R6, R4.reuse, 0xffff, RZ, 0xc0, !PT ;  /* 0x0000ffff04067812 */ /* 0x040fe200078ec0ff */
[----:B------:R1:W-:Y:S01]  /*13db0*/  MUFU.EX2 R183, R5 ;  /* 0x0000000500b77308 */ /* 0x0003e20000000800 */
[----:B------:R-:W-:Y:S01]  /*13dc0*/  LOP3.LUT R16, R4, 0xff, RZ, 0xc0, !PT ;  /* 0x000000ff04107812 */ /* 0x000fe200078ec0ff */
[C---:B------:R-:W-:Y:S01]  /*13dd0*/  HMMA.16816.F32.BF16 R48, R8.reuse, R30, R124 ;  /* 0x0000001e0830723c */ /* 0x040fe2000004187c */
[----:B------:R-:W-:Y:S01]  /*13de0*/  SHF.R.U32.HI R15, RZ, 0x18, R4 ;  /* 0x00000018ff0f7819 */ /* 0x000fe20000011604 */
[----:B------:R-:W4:Y:S01]  /*13df0*/  LDSM.16.MT88.4 R28, [R185+0x6800] ;  /* 0x00680000b91c783b */ /* 0x000f220000004200 */
[----:B------:R-:W-:Y:S01]  /*13e00*/  SHF.R.U32.HI R13, RZ, 0x8, R6 ;  /* 0x00000008ff0d7819 */ /* 0x000fe20000011606 */
[----:B------:R-:W-:Y:S01]  /*13e10*/  HSET2.LE.AND R6, R17, R146, PT ;  /* 0x0000009211067233 */ /* 0x000fe20003803000 */
[----:B---3--:R-:W-:Y:S01]  /*13e20*/  FFMA.FTZ R14, R176, c[0x0][0x23c], -R0 ;  /* 0x00008f00b00e7a23 */ /* 0x008fe20000010800 */
[----:B------:R-:W-:Y:S02]  /*13e30*/  LDSM.16.MT88.4 R124, [R186+0x7800] ;  /* 0x00780000ba7c783b */ /* 0x000fe40000004200 */
[----:B------:R-:W-:Y:S01]  /*13e40*/  HMMA.16816.F32.BF16 R140, R8, R34, R140 ;  /* 0x00000022088c723c */ /* 0x000fe2000004188c */
[----:B-1----:R-:W-:Y:S01]  /*13e50*/  SHF.R.U32.HI R5, RZ, 0x10, R4 ;  /* 0x00000010ff057819 */ /* 0x002fe20000011604 */
[----:B------:R-:W-:-:S05]  /*13e60*/  FFMA.FTZ R4, R148, c[0x0][0x23c], -R3 ;  /* 0x00008f0094047a23 */ /* 0x000fca0000010803 */
[--C-:B------:R-:W-:Y:S01]  /*13e70*/  FFMA.FTZ R8, R162, c[0x0][0x23c], -R0.reuse ;  /* 0x00008f00a2087a23 */ /* 0x100fe20000010800 */
[----:B------:R-:W-:Y:S01]  /*13e80*/  LOP3.LUT R7, R5, 0xff, RZ, 0xc0, !PT ;  /* 0x000000ff05077812 */ /* 0x000fe200078ec0ff */
[----:B------:R1:W3:Y:S01]  /*13e90*/  MUFU.EX2 R182, R4 ;  /* 0x0000000400b67308 */ /* 0x0002e20000000800 */
[----:B------:R-:W-:Y:S01]  /*13ea0*/  PRMT R5, R16, 0x5410, R13 ;  /* 0x0000541010057816 */ /* 0x000fe2000000000d */
[----:B------:R-:W-:Y:S01]  /*13eb0*/  FFMA.FTZ R11, R158, c[0x0][0x23c], -R0 ;  /* 0x00008f009e0b7a23 */ /* 0x000fe20000010800 */
[----:B------:R-:W-:Y:S01]  /*13ec0*/  PRMT R15, R7, 0x5410, R15 ;  /* 0x00005410070f7816 */ /* 0x000fe2000000000f */
[--C-:B------:R-:W-:Y:S01]  /*13ed0*/  HSET2.LE.AND R7, R18, R146.reuse, PT ;  /* 0x0000009212077233 */ /* 0x100fe20003803000 */
[----:B--2---:R-:W-:Y:S01]  /*13ee0*/  F2FP.BF16.PACK_AB R13, R219, R227 ;  /* 0x000000e3db0d723e */ /* 0x004fe200000010ff */
[----:B------:R-:W-:Y:S01]  /*13ef0*/  HSET2.LE.AND R5, R5, R146, PT ;  /* 0x0000009205057233 */ /* 0x000fe20003803000 */
[----:B------:R-:W-:Y:S01]  /*13f00*/  IMAD.U32 R10, RZ, RZ, UR31 ;  /* 0x0000001fff0a7e24 */ /* 0x000fe2000f8e00ff */
[----:B------:R2:W-:Y:S01]  /*13f10*/  MUFU.EX2 R115, R8 ;  /* 0x0000000800737308 */ /* 0x0005e20000000800 */
[----:B-1----:R-:W-:-:S07]  /*13f20*/  F2FP.BF16.PACK_AB R4, R218, R226 ;  /* 0x000000e2da04723e */ /* 0x002fce00000010ff */
[----:B------:R1:W5:Y:S01]  /*13f30*/  MUFU.EX2 R176, R11 ;  /* 0x0000000b00b07308 */ /* 0x0003620000000800 */
[----:B------:R-:W-:Y:S01]  /*13f40*/  LOP3.LUT R6, R6, R4, RZ, 0xc0, !PT ;  /* 0x0000000406067212 */ /* 0x000fe200078ec0ff */
[----:B------:R-:W-:Y:S01]  /*13f50*/  FFMA.FTZ R4, R177, c[0x0][0x23c], -R0 ;  /* 0x00008f00b1047a23 */ /* 0x000fe20000010800 */
[----:B--2---:R-:W-:-:S05]  /*13f60*/  LOP3.LUT R8, R19, UR8, R74, 0x96, !PT ;  /* 0x0000000813087c12 */ /* 0x004fca000f8e964a */
[----:B------:R3:W-:Y:S01]  /*13f70*/  MUFU.EX2 R180, R4 ;  /* 0x0000000400b47308 */ /* 0x0007e20000000800 */
[----:B------:R-:W-:Y:S01]  /*13f80*/  IMAD.WIDE.U32 R8, R8, -0x2daee0ad, RZ ;  /* 0xd2511f5308087825 */ /* 0x000fe200078e00ff */
[----:B-1----:R-:W-:-:S06]  /*13f90*/  LOP3.LUT R11, R235, UR4, R10, 0x96, !PT ;  /* 0x00000004eb0b7c12 */ /* 0x002fcc000f8e960a */
[----:B------:R1:W-:Y:S01]  /*13fa0*/  MUFU.EX2 R177, R14 ;  /* 0x0000000e00b17308 */ /* 0x0003e20000000800 */
[----:B------:R-:W-:Y:S01]  /*13fb0*/  LOP3.LUT R10, R9, UR18, R68, 0x96, !PT ;  /* 0x00000012090a7c12 */ /* 0x000fe2000f8e9644 */
[----:B------:R-:W-:Y:S02]  /*13fc0*/  IMAD.MOV.U32 R235, RZ, RZ, R139 ;  /* 0x000000ffffeb7224 */ /* 0x000fe400078e008b */
[----:B------:R-:W-:Y:S01]  /*13fd0*/  IMAD.WIDE.U32 R34, R11, -0x326172a9, RZ ;  /* 0xcd9e8d570b227825 */ /* 0x000fe200078e00ff */
[----:B------:R-:W-:Y:S02]  /*13fe0*/  LOP3.LUT R11, R8, 0xffff, RZ, 0xc0, !PT ;  /* 0x0000ffff080b7812 */ /* 0x000fe400078ec0ff */
[----:B---3--:R-:W-:Y:S01]  /*13ff0*/  F2FP.BF16.PACK_AB R4, R182, R183 ;  /* 0x000000b7b604723e */ /* 0x008fe200000010ff */
[----:B------:R-:W-:Y:S01]  /*14000*/  FFMA.FTZ R9, R169, c[0x0][0x23c], -R2 ;  /* 0x00008f00a9097a23 */ /* 0x000fe20000010802 */
[----:B------:R-:W-:Y:S02]  /*14010*/  SHF.R.U32.HI R11, RZ, 0x8, R11 ;  /* 0x00000008ff0b7819 */ /* 0x000fe4000001160b */
[----:B------:R-:W-:Y:S01]  /*14020*/  LOP3.LUT R7, R7, R4, RZ, 0xc0, !PT ;  /* 0x0000000407077212 */ /* 0x000fe200078ec0ff */
[----:B------:R2:W-:Y:S01]  /*14030*/  MUFU.EX2 R114, R9 ;  /* 0x0000000900727308 */ /* 0x0005e20000000800 */
[----:B------:R-:W-:Y:S01]  /*14040*/  LOP3.LUT R4, R5, R13, RZ, 0xc0, !PT ;  /* 0x0000000d05047212 */ /* 0x000fe200078ec0ff */
[----:B------:R-:W-:Y:S01]  /*14050*/  HSET2.LE.AND R5, R15, R146, PT ;  /* 0x000000920f057233 */ /* 0x000fe20003803000 */
[----:B------:R-:W-:-:S02]  /*14060*/  F2FP.BF16.PACK_AB R13, R181, R217 ;  /* 0x000000d9b50d723e */ /* 0x000fc400000010ff */
[----:B------:R-:W-:Y:S02]  /*14070*/  LOP3.LUT R15, R8, 0xff, RZ, 0xc0, !PT ;  /* 0x000000ff080f7812 */ /* 0x000fe400078ec0ff */
[----:B------:R-:W-:Y:S01]  /*14080*/  LOP3.LUT R5, R5, R13, RZ, 0xc0, !PT ;  /* 0x0000000d05057212 */ /* 0x000fe200078ec0ff */
[----:B------:R-:W-:Y:S01]  /*14090*/  FFMA.FTZ R13, R232, c[0x0][0x23c], -R2 ;  /* 0x00008f00e80d7a23 */ /* 0x000fe20000010802 */
[----:B-1----:R-:W-:Y:S01]  /*140a0*/  SHF.R.U32.HI R14, RZ, 0x18, R8 ;  /* 0x00000018ff0e7819 */ /* 0x002fe20000011608 */
[----:B------:R-:W-:Y:S01]  /*140b0*/  IMAD.MOV.U32 R232, RZ, RZ, R45 ;  /* 0x000000ffffe87224 */ /* 0x000fe200078e002d */
[----:B------:R-:W-:Y:S01]  /*140c0*/  PRMT R16, R15, 0x5410, R11 ;  /* 0x000054100f107816 */ /* 0x000fe2000000000b */
[----:B------:R1:W-:Y:S01]  /*140d0*/  MUFU.EX2 R113, R13 ;  /* 0x0000000d00717308 */ /* 0x0003e20000000800 */
[----:B------:R-:W-:Y:S01]  /*140e0*/  LOP3.LUT R15, R10, 0xff, RZ, 0xc0, !PT ;  /* 0x000000ff0a0f7812 */ /* 0x000fe200078ec0ff */
[----:B----4-:R-:W-:Y:S01]  /*140f0*/  HMMA.16816.F32.BF16 R84, R4, R28, R84 ;  /* 0x0000001c0454723c */ /* 0x010fe20000041854 */
[----:B--2---:R-:W-:-:S05]  /*14100*/  FFMA.FTZ R9, R168, c[0x0][0x23c], -R2 ;  /* 0x00008f00a8097a23 */ /* 0x004fca0000010802 */
[----:B------:R2:W3:Y:S02]  /*14110*/  MUFU.EX2 R162, R9 ;  /* 0x0000000900a27308 */ /* 0x0004e40000000800 */
[----:B------:R-:W-:Y:S01]  /*14120*/  HMMA.16816.F32.BF16 R88, R4, R30, R88 ;  /* 0x0000001e0458723c */ /* 0x000fe20000041858 */
[----:B-1----:R-:W-:Y:S02]  /*14130*/  SHF.R.U32.HI R13, RZ, 0x10, R8 ;  /* 0x00000010ff0d7819 */ /* 0x002fe40000011608 */
[----:B------:R-:W-:-:S05]  /*14140*/  LOP3.LUT R8, R35, UR16, R230, 0x96, !PT ;  /* 0x0000001023087c12 */ /* 0x000fca000f8e96e6 */
[----:B------:R-:W-:Y:S01]  /*14150*/  HMMA.16816.F32.BF16 R100, R4, R24, R100 ;  /* 0x000000180464723c */ /* 0x000fe20000041864 */
[----:B------:R-:W-:Y:S01]  /*14160*/  LOP3.LUT R13, R13, 0xff, RZ, 0xc0, !PT ;  /* 0x000000ff0d0d7812 */ /* 0x000fe200078ec0ff */
[----:B------:R-:W-:Y:S01]  /*14170*/  IMAD.WIDE.U32 R32, R8, -0x2daee0ad, RZ ;  /* 0xd2511f5308207825 */ /* 0x000fe200078e00ff */
[----:B------:R-:W-:Y:S02]  /*14180*/  LOP3.LUT R8, R10, 0xffff, RZ, 0xc0, !PT ;  /* 0x0000ffff0a087812 */ /* 0x000fe400078ec0ff */
[----:B--2---:R-:W-:-:S03]  /*14190*/  SHF.R.U32.HI R9, RZ, 0x10, R10 ;  /* 0x00000010ff097819 */ /* 0x004fc6000001160a */
[C---:B------:R-:W-:Y:S01]  /*141a0*/  HMMA.16816.F32.BF16 R104, R4.reuse, R26, R104 ;  /* 0x0000001a0468723c */ /* 0x040fe20000041868 */
[----:B------:R-:W-:Y:S01]  /*141b0*/  PRMT R17, R13, 0x5410, R14 ;  /* 0x000054100d117816 */ /* 0x000fe2000000000e */
[----:B------:R-:W-:Y:S01]  /*141c0*/  FFMA.FTZ R13, R179, c[0x0][0x23c], -R2 ;  /* 0x00008f00b30d7a23 */ /* 0x000fe20000010802 */
[----:B------:R-:W-:Y:S01]  /*141d0*/  SHF.R.U32.HI R14, RZ, 0x18, R10 ;  /* 0x00000018ff0e7819 */ /* 0x000fe2000001160a */
[----:B------:R-:W-:Y:S01]  /*141e0*/  HSET2.LE.AND R10, R16, R146, PT ;  /* 0x00000092100a7233 */ /* 0x000fe20003803000 */
[----:B------:R-:W-:Y:S01]  /*141f0*/  SHF.R.U32.HI R11, RZ, 0x8, R8 ;  /* 0x00000008ff0b7819 */ /* 0x000fe20000011608 */
[----:B------:R1:W2:Y:S01]  /*14200*/  MUFU.EX2 R112, R13 ;  /* 0x0000000d00707308 */ /* 0x0002a20000000800 */
[----:B------:R-:W-:Y:S01]  /*14210*/  LOP3.LUT R9, R9, 0xff, RZ, 0xc0, !PT ;  /* 0x000000ff09097812 */ /* 0x000fe200078ec0ff */
[----:B------:R-:W-:Y:S01]  /*14220*/  HMMA.16816.F32.BF16 R116, R4, R20, R116 ;  /* 0x000000140474723c */ /* 0x000fe20000041874 */
[----:B-----5:R-:W-:Y:S02]  /*14230*/  F2FP.BF16.PACK_AB R8, R176, R115 ;  /* 0x00000073b008723e */ /* 0x020fe400000010ff */
[----:B------:R-:W-:-:S02]  /*14240*/  PRMT R14, R9, 0x5410, R14 ;  /* 0x00005410090e7816 */ /* 0x000fc4000000000e */
[----:B------:R-:W-:Y:S02]  /*14250*/  LOP3.LUT R10, R10, R8, RZ, 0xc0, !PT ;  /* 0x000000080a0a7212 */ /* 0x000fe400078ec0ff */
[----:B------:R-:W-:Y:S01]  /*14260*/  LOP3.LUT R18, R33, UR13, R42, 0x96, !PT ;  /* 0x0000000d21127c12 */ /* 0x000fe2000f8e962a */
[--C-:B------:R-:W-:Y:S01]  /*14270*/  HSET2.LE.AND R16, R14, R146.reuse, PT ;  /* 0x000000920e107233 */ /* 0x100fe20003803000 */
[----:B------:R-:W-:Y:S01]  /*14280*/  HMMA.16816.F32.BF16 R120, R4, R22, R120 ;  /* 0x000000160478723c */ /* 0x000fe20000041878 */
[----:B---3--:R-:W-:Y:S02]  /*14290*/  F2FP.BF16.PACK_AB R8, R162, R114 ;  /* 0x00000072a208723e */ /* 0x008fe400000010ff */
[----:B-1----:R-:W-:Y:S01]  /*142a0*/  PRMT R13, R15, 0x5410, R11 ;  /* 0x000054100f0d7816 */ /* 0x002fe2000000000b */
[----:B------:R-:W-:Y:S01]  /*142b0*/  HSET2.LE.AND R11, R17, R146, PT ;  /* 0x00000092110b7233 */ /* 0x000fe20003803000 */
[----:B------:R-:W-:-:S03]  /*142c0*/  LOP3.LUT R15, R41, UR14, R34, 0x96, !PT ;  /* 0x0000000e290f7c12 */ /* 0x000fc6000f8e9622 */
[C---:B------:R-:W-:Y:S01]  /*142d0*/  HMMA.16816.F32.BF16 R132, R4.reuse, R36, R132 ;  /* 0x000000240484723c */ /* 0x040fe20000041884 */
[----:B--2---:R-:W-:Y:S01]  /*142e0*/  F2FP.BF16.PACK_AB R17, R112, R113 ;  /* 0x000000717011723e */ /* 0x004fe200000010ff */
[----:B------:R-:W-:Y:S01]  /*142f0*/  HSET2.LE.AND R9, R13, R146, PT ;  /* 0x000000920d097233 */ /* 0x000fe20003803000 */
[----:B------:R-:W-:Y:S01]  /*14300*/  F2FP.BF16.PACK_AB R13, R177, R180 ;  /* 0x000000b4b10d723e */ /* 0x000fe200000010ff */
[----:B------:R-:W-:Y:S01]  /*14310*/  IMAD.WIDE.U32 R14, R15, -0x2daee0ad, RZ ;  /* 0xd2511f530f0e7825 */ /* 0x000fe200078e00ff */
[----:B------:R-:W-:Y:S02]  /*14320*/  LOP3.LUT R11, R11, R8, RZ, 0xc0, !PT ;  /* 0x000000080b0b7212 */ /* 0x000fe400078ec0ff */
[----:B------:R-:W-:Y:S01]  /*14330*/  LOP3.LUT R8, R9, R13, RZ, 0xc0, !PT ;  /* 0x0000000d09087212 */ /* 0x000fe200078ec0ff */
[----:B------:R-:W-:Y:S01]  /*14340*/  HMMA.16816.F32.BF16 R76, R4, R38, R76 ;  /* 0x00000026044c723c */ /* 0x000fe2000004184c */
[----:B------:R-:W-:Y:S02]  /*14350*/  LOP3.LUT R13, R35, UR16, R216, 0x96, !PT ;  /* 0x00000010230d7c12 */ /* 0x000fe4000f8e96d8 */
[----:B------:R-:W-:-:S03]  /*14360*/  LOP3.LUT R9, R16, R17, RZ, 0xc0, !PT ;  /* 0x0000001110097212 */ /* 0x000fc600078ec0ff */
[----:B------:R-:W-:Y:S01]  /*14370*/  IMAD.WIDE.U32 R16, R13, -0x2daee0ad, RZ ;  /* 0xd2511f530d107825 */ /* 0x000fe200078e00ff */
[----:B------:R-:W-:Y:S02]  /*14380*/  LOP3.LUT R4, R15, UR11, R32, 0x96, !PT ;  /* 0x0000000b0f047c12 */ /* 0x000fe4000f8e9620 */
[----:B------:R-:W-:Y:S01]  /*14390*/  LOP3.LUT R13, R225, UR14, R34, 0x96, !PT ;  /* 0x0000000ee10d7c12 */ /* 0x000fe2000f8e9622 */
[----:B------:R-:W-:Y:S01]  /*143a0*/  FFMA.FTZ R5, R160, c[0x0][0x23c], -R12 ;  /* 0x00008f00a0057a23 */ /* 0x000fe2000001080c */
[----:B------:R-:W-:Y:S01]  /*143b0*/  HMMA.16816.F32.BF16 R92, R8, R30, R92 ;  /* 0x0000001e085c723c */ /* 0x000fe2000004185c */
[----:B------:R-:W-:Y:S01]  /*143c0*/  IMAD.WIDE.U32 R6, R18, -0x326172a9, RZ ;  /* 0xcd9e8d5712067825 */ /* 0x000fe200078e00ff */
[----:B------:R-:W1:Y:S01]  /*143d0*/  LDSM.16.MT88.4 R32, [R185+0x7000] ;  /* 0x00700000b920783b */ /* 0x000e620000004200 */
[----:B------:R2:W-:Y:S02]  /*143e0*/  MUFU.EX2 R159, R5 ;  /* 0x00000005009f7308 */ /* 0x0005e40000000800 */
[----:B------:R-:W-:Y:S01]  /*143f0*/  IMAD.WIDE.U32 R42, R4, -0x326172a9, RZ ;  /* 0xcd9e8d57042a7825 */ /* 0x000fe200078e00ff */
[----:B------:R-:W-:-:S02]  /*14400*/  LOP3.LUT R4, R7, UR12, R40, 0x96, !PT ;  /* 0x0000000c07047c12 */ /* 0x000fc4000f8e9628 */
[----:B------:R-:W-:Y:S01]  /*14410*/  HMMA.16816.F32.BF16 R52, R8, R36, R52 ;  /* 0x000000240834723c */ /* 0x000fe20000041834 */
[----:B------:R-:W-:Y:S01]  /*14420*/  IMAD.WIDE.U32 R68, R13, -0x2daee0ad, RZ ;  /* 0xd2511f530d447825 */ /* 0x000fe200078e00ff */
[----:B------:R-:W-:-:S03]  /*14430*/  LOP3.LUT R7, R43, UR10, R6, 0x96, !PT ;  /* 0x0000000a2b077c12 */ /* 0x000fc6000f8e9606 */
[----:B------:R-:W-:Y:S01]  /*14440*/  FFMA.FTZ R6, R151, c[0x0][0x23c], -R12 ;  /* 0x00008f0097067a23 */ /* 0x000fe2000001080c */
[----:B------:R-:W-:Y:S01]  /*14450*/  LOP3.LUT R19, R69, UR11, R16, 0x96, !PT ;  /* 0x0000000b45137c12 */ /* 0x000fe2000f8e9610 */
[----:B------:R-:W-:Y:S01]  /*14460*/  IMAD.WIDE.U32 R40, R7, -0x2daee0ad, RZ ;  /* 0xd2511f5307287825 */ /* 0x000fe200078e00ff */
[----:B------:R-:W-:Y:S01]  /*14470*/  LOP3.LUT R7, R17, UR13, R44, 0x96, !PT ;  /* 0x0000000d11077c12 */ /* 0x000fe2000f8e962c */
[----:B------:R-:W-:Y:S01]  /*14480*/  MUFU.EX2 R157, R6 ;  /* 0x00000006009d7308 */ /* 0x000fe20000000800 */
[----:B------:R-:W-:Y:S01]  /*14490*/  HMMA.16816.F32.BF16 R80, R8, R28, R80 ;  /* 0x0000001c0850723c */ /* 0x000fe20000041850 */
[----:B--2---:R-:W-:Y:S02]  /*144a0*/  FFMA.FTZ R5, R153, c[0x0][0x23c], -R12 ;  /* 0x00008f0099057a23 */ /* 0x004fe4000001080c */
[----:B------:R-:W-:-:S04]  /*144b0*/  IMAD.WIDE.U32 R30, R7, -0x326172a9, RZ ;  /* 0xcd9e8d57071e7825 */ /* 0x000fc800078e00ff */
[----:B------:R2:W-:Y:S01]  /*144c0*/  MUFU.EX2 R158, R5 ;  /* 0x00000005009e7308 */ /* 0x0005e20000000800 */
[----:B------:R-:W-:Y:S01]  /*144d0*/  HMMA.16816.F32.BF16 R64, R8, R24, R64 ;  /* 0x000000180840723c */ /* 0x000fe20000041840 */
[----:B------:R-:W-:Y:S01]  /*144e0*/  FFMA.FTZ R7, R170, c[0x0][0x23c], -R3 ;  /* 0x00008f00aa077a23 */ /* 0x000fe20000010803 */
[----:B------:R-:W-:Y:S01]  /*144f0*/  LOP3.LUT R28, R31, UR12, R224, 0x96, !PT ;  /* 0x0000000c1f1c7c12 */ /* 0x000fe2000f8e96e0 */
[----:B------:R-:W-:-:S04]  /*14500*/  IMAD.WIDE.U32 R96, R19, -0x326172a9, RZ ;  /* 0xcd9e8d5713607825 */ /* 0x000fc800078e00ff */
[----:B------:R-:W-:Y:S01]  /*14510*/  MUFU.EX2 R153, R7 ;  /* 0x0000000700997308 */ /* 0x000fe20000000800 */
[----:B------:R-:W-:Y:S01]  /*14520*/  HMMA.16816.F32.BF16 R60, R8, R26, R60 ;  /* 0x0000001a083c723c */ /* 0x000fe2000004183c */
[----:B------:R-:W3:Y:S01]  /*14530*/  LDSM.16.MT88.4 R24, [R188+0x7000] ;  /* 0x00700000bc18783b */ /* 0x000ee20000004200 */
[----:B--2---:R-:W-:-:S06]  /*14540*/  IMAD.WIDE.U32 R4, R4, -0x2daee0ad, RZ ;  /* 0xd2511f5304047825 */ /* 0x004fcc00078e00ff */
[----:B------:R-:W-:Y:S01]  /*14550*/  HMMA.16816.F32.BF16 R56, R8, R20, R56 ;  /* 0x000000140838723c */ /* 0x000fe20000041838 */
[----:B------:R-:W-:Y:S01]  /*14560*/  LOP3.LUT R6, R5, UR9, R14, 0x96, !PT ;  /* 0x0000000905067c12 */ /* 0x000fe2000f8e960e */
[----:B------:R-:W-:Y:S01]  /*14570*/  FFMA.FTZ R5, R150, c[0x0][0x23c], -R12 ;  /* 0x00008f0096057a23 */ /* 0x000fe2000001080c */
[----:B------:R-:W-:-:S05]  /*14580*/  LOP3.LUT R4, R41, UR7, R4, 0x96, !PT ;  /* 0x0000000729047c12 */ /* 0x000fca000f8e9604 */
[C---:B------:R-:W-:Y:S01]  /*14590*/  HMMA.16816.F32.BF16 R48, R8.reuse, R22, R48 ;  /* 0x000000160830723c */ /* 0x040fe20000041830 */
[----:B------:R2:W-:Y:S01]  /*145a0*/  MUFU.EX2 R156, R5 ;  /* 0x00000005009c7308 */ /* 0x0005e20000000800 */
[----:B------:R-:W-:Y:S01]  /*145b0*/  IMAD.WIDE.U32 R44, R6, -0x326172a9, RZ ;  /* 0xcd9e8d57062c7825 */ /* 0x000fe200078e00ff */
[----:B------:R-:W4:Y:S05]  /*145c0*/  LDSM.16.MT88.4 R20, [R186+0x7000] ;  /* 0x00700000ba14783b */ /* 0x000f2a0000004200 */
[----:B------:R-:W-:Y:S07]  /*145d0*/  HMMA.16816.F32.BF16 R36, R8, R38, R140 ;  /* 0x000000260824723c */ /* 0x000fee000004188c */
[----:B------:R-:W-:Y:S01]  /*145e0*/  FFMA.FTZ R8, R175, c[0x0][0x23c], -R0 ;  /* 0x00008f00af087a23 */ /* 0x000fe20000010800 */
[----:B------:R-:W-:Y:S01]  /*145f0*/  LOP3.LUT R10, R97, UR10, R30, 0x96, !PT ;  /* 0x0000000a610a7c12 */ /* 0x000fe2000f8e961e */
[----:B--2---:R-:W-:-:S02]  /*14600*/  IMAD.WIDE.U32 R4, R4, -0x326172a9, RZ ;  /* 0xcd9e8d5704047825 */ /* 0x004fc400078e00ff */
[----:B------:R2:W-:Y:S02]  /*14610*/  MUFU.EX2 R149, R8 ;  /* 0x0000000800957308 */ /* 0x0005e40000000800 */
[----:B------:R-:W-:Y:S01]  /*14620*/  IMAD.WIDE.U32 R74, R10, -0x2daee0ad, RZ ;  /* 0xd2511f530a4a7825 */ /* 0x000fe200078e00ff */
[----:B------:R-:W-:Y:S02]  /*14630*/  LOP3.LUT R6, R5, UR17, R44, 0x96, !PT ;  /* 0x0000001105067c12 */ /* 0x000fe4000f8e962c */
[C---:B------:R-:W-:Y:S01]  /*14640*/  LOP3.LUT R7, R4.reuse, 0xffff, RZ, 0xc0, !PT ;  /* 0x0000ffff04077812 */ /* 0x040fe200078ec0ff */
[----:B------:R-:W-:Y:S01]  /*14650*/  FFMA.FTZ R5, R163, c[0x0][0x23c], -R3 ;  /* 0x00008f00a3057a23 */ /* 0x000fe20000010803 */
[----:B------:R-:W-:Y:S01]  /*14660*/  LOP3.LUT R18, R4, 0xff, RZ, 0xc0, !PT ;  /* 0x000000ff04127812 */ /* 0x000fe200078ec0ff */
[----:B------:R-:W-:Y:S01]  /*14670*/  FFMA.FTZ R10, R166, c[0x0][0x23c], -R0 ;  /* 0x00008f00a60a7a23 */ /* 0x000fe20000010800 */
[--C-:B------:R-:W-:Y:S01]  /*14680*/  SHF.R.U32.HI R13, RZ, 0x10, R4.reuse ;  /* 0x00000010ff0d7819 */ /* 0x100fe20000011604 */
[----:B------:R5:W1:Y:S01]  /*14690*/  MUFU.EX2 R131, R5 ;  /* 0x0000000500837308 */ /* 0x000a620000000800 */
[----:B------:R-:W-:Y:S01]  /*146a0*/  SHF.R.U32.HI R17, RZ, 0x18, R4 ;  /* 0x00000018ff117819 */ /* 0x000fe20000011604 */
[----:B------:R-:W-:Y:S01]  /*146b0*/  FFMA.FTZ R11, R237, c[0x0][0x23c], -R2 ;  /* 0x00008f00ed0b7a23 */ /* 0x000fe20000010802 */
[----:B------:R-:W-:-:S02]  /*146c0*/  LOP3.LUT R4, R6, 0xffff, RZ, 0xc0, !PT ;  /* 0x0000ffff06047812 */ /* 0x000fc400078ec0ff */
[--C-:B------:R-:W-:Y:S01]  /*146d0*/  SHF.R.U32.HI R14, RZ, 0x10, R6.reuse ;  /* 0x00000010ff0e7819 */ /* 0x100fe20000011606 */
[----:B--2---:R-:W-:Y:S01]  /*146e0*/  IMAD.WIDE.U32 R8, R28, -0x2daee0ad, RZ ;  /* 0xd2511f531c087825 */ /* 0x004fe200078e00ff */
[----:B------:R-:W-:Y:S01]  /*146f0*/  LOP3.LUT R16, R6, 0xff, RZ, 0xc0, !PT ;  /* 0x000000ff06107812 */ /* 0x000fe200078ec0ff */
[----:B------:R-:W2:Y:S01]  /*14700*/  LDSM.16.MT88.4 R28, [R187+0x7000] ;  /* 0x00700000bb1c783b */ /* 0x000ea20000004200 */
[----:B------:R-:W-:Y:S01]  /*14710*/  SHF.R.U32.HI R15, RZ, 0x18, R6 ;  /* 0x00000018ff0f7819 */ /* 0x000fe20000011606 */
[----:B------:R1:W-:Y:S01]  /*14720*/  MUFU.EX2 R148, R10 ;  /* 0x0000000a00947308 */ /* 0x0003e20000000800 */
[----:B------:R-:W-:Y:S02]  /*14730*/  SHF.R.U32.HI R4, RZ, 0x8, R4 ;  /* 0x00000008ff047819 */ /* 0x000fe40000011604 */
[----:B------:R-:W-:Y:S02]  /*14740*/  LOP3.LUT R6, R14, 0xff, RZ, 0xc0, !PT ;  /* 0x000000ff0e067812 */ /* 0x000fe400078ec0ff */
[----:B------:R-:W-:Y:S01]  /*14750*/  PRMT R4, R16, 0x5410, R4 ;  /* 0x0000541010047816 */ /* 0x000fe20000000004 */
[----:B-----5:R-:W-:Y:S01]  /*14760*/  FFMA.FTZ R5, R154, c[0x0][0x23c], -R3 ;  /* 0x00008f009a057a23 */ /* 0x020fe20000010803 */
[----:B------:R-:W-:Y:S01]  /*14770*/  PRMT R6, R6, 0x5410, R15 ;  /* 0x0000541006067816 */ /* 0x000fe2000000000f */
[----:B------:R5:W-:Y:S01]  /*14780*/  MUFU.EX2 R128, R11 ;  /* 0x0000000b00807308 */ /* 0x000be20000000800 */
[----:B------:R-:W-:Y:S01]  /*14790*/  SHF.R.U32.HI R7, RZ, 0x8, R7 ;  /* 0x00000008ff077819 */ /* 0x000fe20000011607 */
[--C-:B------:R-:W-:Y:S01]  /*147a0*/  HSET2.LE.AND R4, R4, R146.reuse, PT ;  /* 0x0000009204047233 */ /* 0x100fe20003803000 */
[----:B------:R-:W-:Y:S01]  /*147b0*/  LOP3.LUT R13, R13, 0xff, RZ, 0xc0, !PT ;  /* 0x000000ff0d0d7812 */ /* 0x000fe200078ec0ff */
[----:B------:R-:W-:Y:S01]  /*147c0*/  HSET2.LE.AND R6, R6, R146, PT ;  /* 0x0000009206067233 */ /* 0x000fe20003803000 */
[----:B------:R-:W-:Y:S01]  /*147d0*/  LOP3.LUT R8, R75, UR7, R8, 0x96, !PT ;  /* 0x000000074b087c12 */ /* 0x000fe2000f8e9608 */
[--C-:B------:R-:W-:Y:S01]  /*147e0*/  FFMA.FTZ R15, R212, c[0x0][0x23c], -R0.reuse ;  /* 0x00008f00d40f7a23 */ /* 0x100fe20000010800 */
[----:B------:R-:W-:Y:S01]  /*147f0*/  PRMT R18, R18, 0x5410, R7 ;  /* 0x0000541012127816 */ /* 0x000fe20000000007 */
[----:B------:R3:W-:Y:S01]  /*14800*/  MUFU.EX2 R151, R5 ;  /* 0x0000000500977308 */ /* 0x0007e20000000800 */
[----:B------:R-:W-:Y:S01]  /*14810*/  PRMT R14, R13, 0x5410, R17 ;  /* 0x000054100d0e7816 */ /* 0x000fe20000000011 */
[----:B------:R-:W-:Y:S01]  /*14820*/  FFMA.FTZ R13, R233, c[0x0][0x23c], -R0 ;  /* 0x00008f00e90d7a23 */ /* 0x000fe20000010800 */
[----:B-1----:R-:W-:-:S02]  /*14830*/  F2FP.BF16.PACK_AB R7, R131, R153 ;  /* 0x000000998307723e */ /* 0x002fc400000010ff */
[----:B------:R-:W-:Y:S01]  /*14840*/  LOP3.LUT R10, R9, UR9, R68, 0x96, !PT ;  /* 0x00000009090a7c12 */ /* 0x000fe2000f8e9644 */
[----:B------:R-:W-:Y:S02]  /*14850*/  IMAD.WIDE.U32 R8, R8, -0x326172a9, RZ ;  /* 0xcd9e8d5708087825 */ /* 0x000fe400078e00ff */
[----:B------:R1:W-:Y:S03]  /*14860*/  MUFU.EX2 R129, R13 ;  /* 0x0000000d00817308 */ /* 0x0003e60000000800 */
[----:B-----5:R-:W-:-:S04]  /*14870*/  LOP3.LUT R11, R8, 0xffff, RZ, 0xc0, !PT ;  /* 0x0000ffff080b7812 */ /* 0x020fc800078ec0ff */
[----:B------:R-:W-:Y:S01]  /*14880*/  SHF.R.U32.HI R11, RZ, 0x8, R11 ;  /* 0x00000008ff0b7819 */ /* 0x000fe2000001160b */
[----:B---3--:R-:W-:Y:S01]  /*14890*/  FFMA.FTZ R5, R152, c[0x0][0x23c], -R3 ;  /* 0x00008f0098057a23 */ /* 0x008fe20000010803 */
[----:B------:R3:W-:Y:S01]  /*148a0*/  MUFU.EX2 R130, R15 ;  /* 0x0000000f00827308 */ /* 0x0007e20000000800 */
[----:B-1----:R-:W-:-:S07]  /*148b0*/  HSET2.LE.AND R13, R14, R146, PT ;  /* 0x000000920e0d7233 */ /* 0x002fce0003803000 */
[----:B------:R1:W5:Y:S01]  /*148c0*/  MUFU.EX2 R150, R5 ;  /* 0x0000000500967308 */ /* 0x0003620000000800 */
[----:B---3--:R-:W-:Y:S02]  /*148d0*/  SHF.R.U32.HI R15, RZ, 0x18, R8 ;  /* 0x00000018ff0f7819 */ /* 0x008fe40000011608 */
[----:B-1----:R-:W-:Y:S02]  /*148e0*/  F2FP.BF16.PACK_AB R5, R158, R159 ;  /* 0x0000009f9e05723e */ /* 0x002fe400000010ff */
[----:B-----5:R-:W-:Y:S02]  /*148f0*/  F2FP.BF16.PACK_AB R14, R150, R151 ;  /* 0x00000097960e723e */ /* 0x020fe400000010ff */
[----:B------:R-:W-:Y:S02]  /*14900*/  LOP3.LUT R4, R4, R5, RZ, 0xc0, !PT ;  /* 0x0000000504047212 */ /* 0x000fe400078ec0ff */
[----:B------:R-:W-:Y:S01]  /*14910*/  LOP3.LUT R5, R6, R7, RZ, 0xc0, !PT ;  /* 0x0000000706057212 */ /* 0x000fe200078ec0ff */
[----:B------:R-:W-:Y:S01]  /*14920*/  HSET2.LE.AND R6, R18, R146, PT ;  /* 0x0000009212067233 */ /* 0x000fe20003803000 */
[----:B------:R-:W-:Y:S01]  /*14930*/  F2FP.BF16.PACK_AB R7, R156, R157 ;  /* 0x0000009d9c07723e */ /* 0x000fe200000010ff */
[----:B------:R-:W-:-:S03]  /*14940*/  IMAD.WIDE.U32 R18, R10, -0x326172a9, RZ ;  /* 0xcd9e8d570a127825 */ /* 0x000fc600078e00ff */
[----:B------:R-:W-:Y:S01]  /*14950*/  LOP3.LUT R6, R6, R7, RZ, 0xc0, !PT ;  /* 0x0000000706067212 */ /* 0x000fe200078ec0ff */
[----:B------:R-:W-:Y:S01]  /*14960*/  FFMA.FTZ R10, R213, c[0x0][0x23c], -R2 ;  /* 0x00008f00d50a7a23 */ /* 0x000fe20000010802 */
[----:B------:R-:W-:Y:S02]  /*14970*/  LOP3.LUT R7, R13, R14, RZ, 0xc0, !PT ;  /* 0x0000000e0d077212 */ /* 0x000fe400078ec0ff */
[----:B------:R-:W-:Y:S01]  /*14980*/  LOP3.LUT R13, R8, 0xff, RZ, 0xc0, !PT ;  /* 0x000000ff080d7812 */ /* 0x000fe200078ec0ff */
[----:B------:R1:W-:Y:S01]  /*14990*/  MUFU.EX2 R147, R10 ;  /* 0x0000000a00937308 */ /* 0x0003e20000000800 */
[----:B------:R-:W-:Y:S02]  /*149a0*/  SHF.R.U32.HI R14, RZ, 0x10, R8 ;  /* 0x00000010ff0e7819 */ /* 0x000fe40000011608 */
[----:B------:R-:W-:Y:S01]  /*149b0*/  PRMT R13, R13, 0x5410, R11 ;  /* 0x000054100d0d7816 */ /* 0x000fe2000000000b */
[----:B------:R-:W-:Y:S01]  /*149c0*/  FFMA.FTZ R11, R236, c[0x0][0x23c], -R2 ;  /* 0x00008f00ec0b7a23 */ /* 0x000fe20000010802 */
[----:B------:R-:W-:Y:S01]  /*149d0*/  HMMA.16816.F32.BF16 R84, R4, R32, R84 ;  /* 0x000000200454723c */ /* 0x000fe20000041854 */
[----:B------:R-:W-:-:S02]  /*149e0*/  LOP3.LUT R8, R9, UR17, R18, 0x96, !PT ;  /* 0x0000001109087c12 */ /* 0x000fc4000f8e9612 */
[----:B------:R-:W-:Y:S01]  /*149f0*/  LOP3.LUT R14, R14, 0xff, RZ, 0xc0, !PT ;  /* 0x000000ff0e0e7812 */ /* 0x000fe200078ec0ff */
[----:B------:R3:W-:Y:S01]  /*14a00*/  MUFU.EX2 R69, R11 ;  /* 0x0000000b00457308 */ /* 0x0007e20000000800 */
[----:B------:R-:W-:Y:S02]  /*14a10*/  LOP3.LUT R9, R8, 0xffff, RZ, 0xc0, !PT ;  /* 0x0000ffff08097812 */ /* 0x000fe400078ec0ff */
[----:B------:R-:W-:Y:S01]  /*14a20*/  PRMT R16, R14, 0x5410, R15 ;  /* 0x000054100e107816 */ /* 0x000fe2000000000f */
[----:B------:R-:W-:Y:S01]  /*14a30*/  HMMA.16816.F32.BF16 R88, R4, R34, R88 ;  /* 0x000000220458723c */ /* 0x000fe20000041858 */
[----:B------:R-:W-:Y:S01]  /*14a40*/  LOP3.LUT R15, R8, 0xff, RZ, 0xc0, !PT ;  /* 0x000000ff080f7812 */ /* 0x000fe200078ec0ff */
[----:B-1----:R-:W-:Y:S01]  /*14a50*/  FFMA.FTZ R10, R173, c[0x0][0x23c], -R2 ;  /* 0x00008f00ad0a7a23 */ /* 0x002fe20000010802 */
[----:B------:R-:W-:-:S03]  /*14a60*/  SHF.R.U32.HI R14, RZ, 0x18, R8 ;  /* 0x00000018ff0e7819 */ /* 0x000fc60000011608 */
[----:B------:R1:W5:Y:S02]  /*14a70*/  MUFU.EX2 R75, R10 ;  /* 0x0000000a004b7308 */ /* 0x0003640000000800 */
[----:B------:R-:W-:Y:S01]  /*14a80*/  HMMA.16816.F32.BF16 R100, R4, R24, R100 ;  /* 0x000000180464723c */ /* 0x000fe20000041864 */
[----:B---3--:R-:W-:-:S07]  /*14a90*/  SHF.R.U32.HI R11, RZ, 0x8, R9 ;  /* 0x00000008ff0b7819 */ /* 0x008fce0000011609 */
[----:B------:R-:W-:Y:S01]  /*14aa0*/  HMMA.16816.F32.BF16 R104, R4, R26, R104 ;  /* 0x0000001a0468723c */ /* 0x000fe20000041868 */
[----:B-1----:R-:W-:-:S07]  /*14ab0*/  SHF.R.U32.HI R10, RZ, 0x10, R8 ;  /* 0x00000010ff0a7819 */ /* 0x002fce0000011608 */
[C---:B----4-:R-:W-:Y:S01]  /*14ac0*/  HMMA.16816.F32.BF16 R116, R4.reuse, R20, R116 ;  /* 0x000000140474723c */ /* 0x050fe20000041874 */
[----:B------:R-:W-:Y:S02]  /*14ad0*/  F2FP.BF16.PACK_AB R8, R148, R149 ;  /* 0x000000959408723e */ /* 0x000fe400000010ff */
[----:B------:R-:W-:Y:S01]  /*14ae0*/  LOP3.LUT R9, R10, 0xff, RZ, 0xc0, !PT ;  /* 0x000000ff0a097812 */ /* 0x000fe200078ec0ff */
[--C-:B------:R-:W-:Y:S01]  /*14af0*/  HSET2.LE.AND R10, R13, R146.reuse, PT ;  /* 0x000000920d0a7233 */ /* 0x100fe20003803000 */
[----:B------:R-:W-:Y:S01]  /*14b00*/  PRMT R13, R15, 0x5410, R11 ;  /* 0x000054100f0d7816 */ /* 0x000fe2000000000b */
[--C-:B------:R-:W-:Y:S01]  /*14b10*/  HSET2.LE.AND R11, R16, R146.reuse, PT ;  /* 0x00000092100b7233 */ /* 0x100fe20003803000 */
[----:B------:R-:W-:Y:S01]  /*14b20*/  PRMT R14, R9, 0x5410, R14 ;  /* 0x00005410090e7816 */ /* 0x000fe2000000000e */
[----:B------:R-:W-:Y:S01]  /*14b30*/  HMMA.16816.F32.BF16 R120, R4, R22, R120 ;  /* 0x000000160478723c */ /* 0x000fe20000041878 */
[----:B------:R-:W-:Y:S01]  /*14b40*/  LOP3.LUT R10, R10, R8, RZ, 0xc0, !PT ;  /* 0x000000080a0a7212 */ /* 0x000fe200078ec0ff */
[--C-:B------:R-:W-:Y:S01]  /*14b50*/  HSET2.LE.AND R9, R13, R146.reuse, PT ;  /* 0x000000920d097233 */ /* 0x100fe20003803000 */
[----:B-----5:R-:W-:Y:S01]  /*14b60*/  F2FP.BF16.PACK_AB R8, R75, R147 ;  /* 0x000000934b08723e */ /* 0x020fe200000010ff */
[----:B------:R-:W-:Y:S01]  /*14b70*/  HSET2.LE.AND R14, R14, R146, PT ;  /* 0x000000920e0e7233 */ /* 0x000fe20003803000 */
[----:B------:R-:W-:-:S02]  /*14b80*/  F2FP.BF16.PACK_AB R13, R130, R129 ;  /* 0x00000081820d723e */ /* 0x000fc400000010ff */
[----:B------:R-:W-:Y:S01]  /*14b90*/  F2FP.BF16.PACK_AB R15, R69, R128 ;  /* 0x00000080450f723e */ /* 0x000fe200000010ff */
[----:B--2---:R-:W-:Y:S01]  /*14ba0*/  HMMA.16816.F32.BF16 R132, R4, R28, R132 ;  /* 0x0000001c0484723c */ /* 0x004fe20000041884 */
[----:B------:R-:W-:Y:S02]  /*14bb0*/  LOP3.LUT R11, R11, R8, RZ, 0xc0, !PT ;  /* 0x000000080b0b7212 */ /* 0x000fe400078ec0ff */
[----:B------:R-:W-:Y:S02]  /*14bc0*/  LOP3.LUT R8, R9, R13, RZ, 0xc0, !PT ;  /* 0x0000000d09087212 */ /* 0x000fe400078ec0ff */
[----:B------:R-:W-:-:S03]  /*14bd0*/  LOP3.LUT R9, R14, R15, RZ, 0xc0, !PT ;  /* 0x0000000f0e097212 */ /* 0x000fc600078ec0ff */
[----:B------:R-:W-:Y:S07]  /*14be0*/  HMMA.16816.F32.BF16 R76, R4, R30, R76 ;  /* 0x0000001e044c723c */ /* 0x000fee000004184c */
[----:B------:R-:W-:Y:S01]  /*14bf0*/  FFMA.FTZ R4, R172, c[0x0][0x23c], -R12 ;  /* 0x00008f00ac047a23 */ /* 0x000fe2000001080c */
[----:B------:R-:W-:Y:S01]  /*14c00*/  LOP3.LUT R5, R45, UR8, R42, 0x96, !PT ;  /* 0x000000082d057c12 */ /* 0x000fe2000f8e962a */
[----:B------:R-:W-:Y:S01]  /*14c10*/  FFMA.FTZ R7, R174, c[0x0][0x23c], -R3 ;  /* 0x00008f00ae077a23 */ /* 0x000fe20000010803 */
[C---:B------:R-:W-:Y:S01]  /*14c20*/  HMMA.16816.F32.BF16 R60, R8.reuse, R26, R60 ;  /* 0x0000001a083c723c */ /* 0x040fe2000004183c */
[----:B------:R1:W-:Y:S07]  /*14c30*/  MUFU.EX2 R68, R4 ;  /* 0x0000000400447308 */ /* 0x0003ee0000000800 */
[C---:B------:R-:W-:Y:S01]  /*14c40*/  HMMA.16816.F32.BF16 R64, R8.reuse, R24, R64 ;  /* 0x000000180840723c */ /* 0x040fe20000041840 */
[----:B------:R-:W-:Y:S07]  /*14c50*/  MUFU.EX2 R27, R7 ;  /* 0x00000007001b7308 */ /* 0x000fee0000000800 */
[----:B------:R-:W-:Y:S01]  /*14c60*/  HMMA.16816.F32.BF16 R56, R8, R20, R56 ;  /* 0x000000140838723c */ /* 0x000fe20000041838 */
[----:B-1----:R-:W-:-:S04]  /*14c70*/  FFMA.FTZ R4, R164, c[0x0][0x23c], -R12 ;  /* 0x00008f00a4047a23 */ /* 0x002fc8000001080c */
[----:B------:R1:W2:Y:S03]  /*14c80*/  MUFU.EX2 R44, R4 ;  /* 0x00000004002c7308 */ /* 0x0002a60000000800 */
[C---:B------:R-:W-:Y:S08]  /*14c90*/  HMMA.16816.F32.BF16 R48, R8.reuse, R22, R48 ;  /* 0x000000160830723c */ /* 0x040ff00000041830 */
[----:B------:R-:W-:Y:S01]  /*14ca0*/  HMMA.16816.F32.BF16 R80, R8, R32, R80 ;  /* 0x000000200850723c */ /* 0x000fe20000041850 */
[----:B-1----:R-:W-:-:S07]  /*14cb0*/  FFMA.FTZ R4, R161, c[0x0][0x23c], -R12 ;  /* 0x00008f00a1047a23 */ /* 0x002fce000001080c */
[C---:B------:R-:W-:Y:S01]  /*14cc0*/  HMMA.16816.F32.BF16 R32, R8.reuse, R34, R92 ;  /* 0x000000220820723c */ /* 0x040fe2000004185c */
[----:B------:R1:W-:Y:S01]  /*14cd0*/  MUFU.EX2 R43, R4 ;  /* 0x00000004002b7308 */ /* 0x0003e20000000800 */
[----:B------:R-:W3:Y:S06]  /*14ce0*/  LDSM.16.MT88.4 R92, [R185+0x7800] ;  /* 0x00780000b95c783b */ /* 0x000eec0000004200 */
[C---:B------:R-:W-:Y:S08]  /*14cf0*/  HMMA.16816.F32.BF16 R52, R8.reuse, R28, R52 ;  /* 0x0000001c0834723c */ /* 0x040ff00000041834 */
[----:B------:R-:W-:Y:S01]  /*14d00*/  HMMA.16816.F32.BF16 R36, R8, R30, R36 ;  /* 0x0000001e0824723c */ /* 0x000fe20000041824 */
[----:B-1----:R-:W-:-:S04]  /*14d10*/  FFMA.FTZ R4, R155, c[0x0][0x23c], -R12 ;  /* 0x00008f009b047a23 */ /* 0x002fc8000001080c */
[----:B------:R1:W4:Y:S02]  /*14d20*/  MUFU.EX2 R41, R4 ;  /* 0x0000000400297308 */ /* 0x0003240000000800 */
[----:B-1----:R-:W-:-:S05]  /*14d30*/  IMAD.WIDE.U32 R4, R5, -0x2daee0ad, RZ ;  /* 0xd2511f5305047825 */ /* 0x002fca00078e00ff */
[----:B------:R-:W-:Y:S02]  /*14d40*/  LOP3.LUT R6, R5, UR18, R40, 0x96, !PT ;  /* 0x0000001205067c12 */ /* 0x000fe4000f8e9628 */
[C---:B------:R-:W-:Y:S01]  /*14d50*/  LOP3.LUT R14, R4.reuse, 0xffff, RZ, 0xc0, !PT ;  /* 0x0000ffff040e7812 */ /* 0x040fe200078ec0ff */
[----:B------:R-:W-:Y:S01]  /*14d60*/  FFMA.FTZ R5, R171, c[0x0][0x23c], -R3 ;  /* 0x00008f00ab057a23 */ /* 0x000fe20000010803 */
[----:B------:R-:W-:Y:S02]  /*14d70*/  LOP3.LUT R17, R4, 0xff, RZ, 0xc0, !PT ;  /* 0x000000ff04117812 */ /* 0x000fe400078ec0ff */
[--C-:B------:R-:W-:Y:S01]  /*14d80*/  SHF.R.U32.HI R15, RZ, 0x10, R4.reuse ;  /* 0x00000010ff0f7819 */ /* 0x100fe20000011604 */
[----:B------:R1:W5:Y:S01]  /*14d90*/  MUFU.EX2 R26, R5 ;  /* 0x00000005001a7308 */ /* 0x0003620000000800 */
        /* <DEDUP_REMOVED lines=8> */
[----:B-1----:R-:W-:-:S03]  /*14e20*/  FFMA.FTZ R5, R165, c[0x0][0x23c], -R3 ;  /* 0x00008f00a5057a23 */ /* 0x002fc60000010803 */
[----:B------:R-:W-:Y:S01]  /*14e30*/  PRMT R14, R14, 0x5410, R16 ;  /* 0x000054100e0e7816 */ /* 0x000fe20000000010 */
[----:B------:R1:W-:Y:S02]  /*14e40*/  MUFU.EX2 R25, R5 ;  /* 0x0000000500197308 */ /* 0x0003e40000000800 */
[----:B-1----:R-:W-:Y:S02]  /*14e50*/  LOP3.LUT R5, R7, 0xff, RZ, 0xc0, !PT ;  /* 0x000000ff07057812 */ /* 0x002fe400078ec0ff */
[----:B------:R-:W-:Y:S01]  /*14e60*/  PRMT R7, R17, 0x5410, R6 ;  /* 0x0000541011077816 */ /* 0x000fe20000000006 */
[----:B------:R-:W-:Y:S01]  /*14e70*/  FFMA.FTZ R6, R167, c[0x0][0x23c], -R3 ;  /* 0x00008f00a7067a23 */ /* 0x000fe20000010803 */
[----:B------:R-:W-:Y:S01]  /*14e80*/  PRMT R3, R13, 0x5410, R4 ;  /* 0x000054100d037816 */ /* 0x000fe20000000004 */
[----:B------:R-:W-:Y:S01]  /*14e90*/  FFMA.FTZ R13, R223, c[0x0][0x23c], -R0 ;  /* 0x00008f00df0d7a23 */ /* 0x000fe20000010800 */
[----:B------:R-:W-:Y:S01]  /*14ea0*/  PRMT R5, R5, 0x5410, R12 ;  /* 0x0000541005057816 */ /* 0x000fe2000000000c */
[----:B------:R5:W1:Y:S01]  /*14eb0*/  MUFU.EX2 R24, R6 ;  /* 0x0000000600187308 */ /* 0x000a620000000800 */
[----:B--2---:R-:W-:Y:S01]  /*14ec0*/  F2FP.BF16.PACK_AB R4, R44, R68 ;  /* 0x000000442c04723e */ /* 0x004fe200000010ff */
[--C-:B------:R-:W-:Y:S01]  /*14ed0*/  HSET2.LE.AND R3, R3, R146.reuse, PT ;  /* 0x0000009203037233 */ /* 0x100fe20003803000 */
[----:B----4-:R-:W-:Y:S01]  /*14ee0*/  F2FP.BF16.PACK_AB R12, R41, R43 ;  /* 0x0000002b290c723e */ /* 0x010fe200000010ff */
[----:B------:R-:W-:-:S02]  /*14ef0*/  HSET2.LE.AND R5, R5, R146, PT ;  /* 0x0000009205057233 */ /* 0x000fc40003803000 */
[--C-:B------:R-:W-:Y:S01]  /*14f00*/  HSET2.LE.AND R7, R7, R146.reuse, PT ;  /* 0x0000009207077233 */ /* 0x100fe20003803000 */
[----:B------:R-:W-:Y:S01]  /*14f10*/  LOP3.LUT R136, R3, R4, RZ, 0xc0, !PT ;  /* 0x0000000403887212 */ /* 0x000fe200078ec0ff */
[----:B------:R-:W-:Y:S01]  /*14f20*/  HSET2.LE.AND R3, R14, R146, PT ;  /* 0x000000920e037233 */ /* 0x000fe20003803000 */
[----:B------:R2:W-:Y:S02]  /*14f30*/  MUFU.EX2 R23, R13 ;  /* 0x0000000d00177308 */ /* 0x0005e40000000800 */
[----:B------:R-:W-:Y:S02]  /*14f40*/  LOP3.LUT R138, R7, R12, RZ, 0xc0, !PT ;  /* 0x0000000c078a7212 */ /* 0x000fe400078ec0ff */
[----:B-----5:R-:W-:Y:S02]  /*14f50*/  F2FP.BF16.PACK_AB R6, R26, R27 ;  /* 0x0000001b1a06723e */ /* 0x020fe400000010ff */
[----:B-1----:R-:W-:Y:S02]  /*14f60*/  F2FP.BF16.PACK_AB R4, R24, R25 ;  /* 0x000000191804723e */ /* 0x002fe400000010ff */
[----:B------:R-:W-:Y:S01]  /*14f70*/  LOP3.LUT R137, R5, R6, RZ, 0xc0, !PT ;  /* 0x0000000605897212 */ /* 0x000fe200078ec0ff */
[--C-:B------:R-:W-:Y:S01]  /*14f80*/  FFMA.FTZ R5, R221, c[0x0][0x23c], -R0.reuse ;  /* 0x00008f00dd057a23 */ /* 0x100fe20000010800 */
[----:B------:R-:W-:Y:S01]  /*14f90*/  LOP3.LUT R139, R3, R4, RZ, 0xc0, !PT ;  /* 0x00000004038b7212 */ /* 0x000fe200078ec0ff */
[----:B------:R-:W-:-:S02]  /*14fa0*/  FFMA.FTZ R3, R215, c[0x0][0x23c], -R0 ;  /* 0x00008f00d7037a23 */ /* 0x000fc40000010800 */
[----:B------:R-:W-:Y:S01]  /*14fb0*/  FFMA.FTZ R0, R178, c[0x0][0x23c], -R0 ;  /* 0x00008f00b2007a23 */ /* 0x000fe20000010800 */
[----:B------:R-:W-:Y:S01]  /*14fc0*/  MUFU.EX2 R21, R5 ;  /* 0x0000000500157308 */ /* 0x000fe20000000800 */
[----:B--2---:R-:W1:Y:S02]  /*14fd0*/  LDSM.16.MT88.4 R12, [R187+0x7800] ;  /* 0x00780000bb0c783b */ /* 0x004e640000004200 */
[C---:B---3--:R-:W-:Y:S05]  /*14fe0*/  HMMA.16816.F32.BF16 R84, R136.reuse, R92, R84 ;  /* 0x0000005c8854723c */ /* 0x048fea0000041854 */
[----:B------:R2:W-:Y:S03]  /*14ff0*/  MUFU.EX2 R20, R0 ;  /* 0x0000000000147308 */ /* 0x0005e60000000800 */
[C---:B------:R-:W-:Y:S05]  /*15000*/  HMMA.16816.F32.BF16 R88, R136.reuse, R94, R88 ;  /* 0x0000005e8858723c */ /* 0x040fea0000041858 */
[----:B------:R3:W-:Y:S03]  /*15010*/  MUFU.EX2 R22, R3 ;  /* 0x0000000300167308 */ /* 0x0007e60000000800 */
[----:B------:R-:W-:Y:S01]  /*15020*/  HMMA.16816.F32.BF16 R100, R136, R108, R100 ;  /* 0x0000006c8864723c */ /* 0x000fe20000041864 */
[----:B--2---:R-:W-:-:S07]  /*15030*/  LOP3.LUT R0, R19, UR8, R96, 0x96, !PT ;  /* 0x0000000813007c12 */ /* 0x004fce000f8e9660 */
[----:B------:R-:W-:Y:S01]  /*15040*/  HMMA.16816.F32.BF16 R104, R136, R110, R104 ;  /* 0x0000006e8868723c */ /* 0x000fe20000041868 */
[----:B------:R-:W-:-:S04]  /*15050*/  IMAD.WIDE.U32 R4, R0, -0x2daee0ad, RZ ;  /* 0xd2511f5300047825 */ /* 0x000fc800078e00ff */
[----:B---3--:R-:W-:Y:S01]  /*15060*/  FFMA.FTZ R3, R228, c[0x0][0x23c], -R2 ;  /* 0x00008f00e4037a23 */ /* 0x008fe20000010802 */
[----:B------:R-:W-:Y:S02]  /*15070*/  LOP3.LUT R0, R5, UR18, R74, 0x96, !PT ;  /* 0x0000001205007c12 */ /* 0x000fe4000f8e964a */
[C---:B------:R-:W-:Y:S01]  /*15080*/  HMMA.16816.F32.BF16 R116, R136.reuse, R124, R116 ;  /* 0x0000007c8874723c */ /* 0x040fe20000041874 */
[C---:B------:R-:W-:Y:S01]  /*15090*/  LOP3.LUT R6, R4.reuse, 0xffff, RZ, 0xc0, !PT ;  /* 0x0000ffff04067812 */ /* 0x040fe200078ec0ff */
[----:B------:R2:W-:Y:S01]  /*150a0*/  MUFU.EX2 R19, R3 ;  /* 0x0000000300137308 */ /* 0x0005e20000000800 */
[----:B------:R-:W-:Y:S01]  /*150b0*/  LOP3.LUT R10, R4, 0xff, RZ, 0xc0, !PT ;  /* 0x000000ff040a7812 */ /* 0x000fe200078ec0ff */
[----:B------:R-:W-:Y:S01]  /*150c0*/  FFMA.FTZ R5, R214, c[0x0][0x23c], -R2 ;  /* 0x00008f00d6057a23 */ /* 0x000fe20000010802 */
[--C-:B------:R-:W-:Y:S02]  /*150d0*/  SHF.R.U32.HI R7, RZ, 0x10, R4.reuse ;  /* 0x00000010ff077819 */ /* 0x100fe40000011604 */
[----:B------:R-:W-:Y:S01]  /*150e0*/  SHF.R.U32.HI R11, RZ, 0x18, R4 ;  /* 0x00000018ff0b7819 */ /* 0x000fe20000011604 */
[----:B------:R-:W-:Y:S01]  /*150f0*/  HMMA.16816.F32.BF16 R120, R136, R126, R120 ;  /* 0x0000007e8878723c */ /* 0x000fe20000041878 */
[C---:B------:R-:W-:Y:S01]  /*15100*/  LOP3.LUT R4, R0.reuse, 0xffff, RZ, 0xc0, !PT ;  /* 0x0000ffff00047812 */ /* 0x040fe200078ec0ff */
[----:B------:R-:W-:Y:S01]  /*15110*/  MUFU.EX2 R16, R5 ;  /* 0x0000000500107308 */ /* 0x000fe20000000800 */
[----:B------:R-:W-:-:S02]  /*15120*/  LOP3.LUT R9, R0, 0xff, RZ, 0xc0, !PT ;  /* 0x000000ff00097812 */ /* 0x000fc400078ec0ff */
[----:B------:R-:W-:Y:S02]  /*15130*/  SHF.R.U32.HI R8, RZ, 0x18, R0 ;  /* 0x00000018ff087819 */ /* 0x000fe40000011600 */
[----:B------:R-:W-:Y:S01]  /*15140*/  SHF.R.U32.HI R4, RZ, 0x8, R4 ;  /* 0x00000008ff047819 */ /* 0x000fe20000011604 */
[C---:B-1----:R-:W-:Y:S01]  /*15150*/  HMMA.16816.F32.BF16 R132, R136.reuse, R12, R132 ;  /* 0x0000000c8884723c */ /* 0x042fe20000041884 */
[----:B--2---:R-:W-:Y:S02]  /*15160*/  FFMA.FTZ R3, R222, c[0x0][0x23c], -R2 ;  /* 0x00008f00de037a23 */ /* 0x004fe40000010802 */
[----:B------:R-:W-:Y:S02]  /*15170*/  PRMT R4, R9, 0x5410, R4 ;  /* 0x0000541009047816 */ /* 0x000fe40000000004 */
[----:B------:R1:W2:Y:S03]  /*15180*/  MUFU.EX2 R18, R3 ;  /* 0x0000000300127308 */ /* 0x0002a60000000800 */
[----:B------:R-:W-:Y:S01]  /*15190*/  HMMA.16816.F32.BF16 R136, R136, R14, R76 ;  /* 0x0000000e8888723c */ /* 0x000fe2000004184c */
[----:B-1----:R-:W-:Y:S01]  /*151a0*/  FFMA.FTZ R3, R220, c[0x0][0x23c], -R2 ;  /* 0x00008f00dc037a23 */ /* 0x002fe20000010802 */
[----:B------:R-:W-:-:S02]  /*151b0*/  SHF.R.U32.HI R2, RZ, 0x10, R0 ;  /* 0x00000010ff027819 */ /* 0x000fc40000011600 */
[----:B------:R-:W-:Y:S01]  /*151c0*/  SHF.R.U32.HI R0, RZ, 0x8, R6 ;  /* 0x00000008ff007819 */ /* 0x000fe20000011606 */
[----:B------:R1:W3:Y:S01]  /*151d0*/  MUFU.EX2 R17, R3 ;  /* 0x0000000300117308 */ /* 0x0002e20000000800 */
[----:B------:R-:W-:Y:S02]  /*151e0*/  LOP3.LUT R6, R7, 0xff, RZ, 0xc0, !PT ;  /* 0x000000ff07067812 */ /* 0x000fe400078ec0ff */
[----:B------:R-:W-:-:S05]  /*151f0*/  PRMT R0, R10, 0x5410, R0 ;  /* 0x000054100a007816 */ /* 0x000fca0000000000 */
[--C-:B------:R-:W-:Y:S02]  /*15200*/  HSET2.LE.AND R5, R0, R146.reuse, PT ;  /* 0x0000009200057233 */ /* 0x100fe40003803000 */
[--C-:B------:R-:W-:Y:S01]  /*15210*/  HSET2.LE.AND R0, R4, R146.reuse, PT ;  /* 0x0000009204007233 */ /* 0x100fe20003803000 */
[----:B--2---:R-:W-:Y:S02]  /*15220*/  F2FP.BF16.PACK_AB R4, R18, R19 ;  /* 0x000000131204723e */ /* 0x004fe400000010ff */
[----:B-1----:R-:W-:Y:S02]  /*15230*/  LOP3.LUT R3, R2, 0xff, RZ, 0xc0, !PT ;  /* 0x000000ff02037812 */ /* 0x002fe400078ec0ff */
[----:B------:R-:W-:Y:S02]  /*15240*/  PRMT R2, R6, 0x5410, R11 ;  /* 0x0000541006027816 */ /* 0x000fe4000000000b */
[----:B------:R-:W-:Y:S02]  /*15250*/  PRMT R3, R3, 0x5410, R8 ;  /* 0x0000541003037816 */ /* 0x000fe40000000008 */
[----:B------:R-:W-:Y:S01]  /*15260*/  F2FP.BF16.PACK_AB R6, R20, R22 ;  /* 0x000000161406723e */ /* 0x000fe200000010ff */
[--C-:B------:R-:W-:Y:S01]  /*15270*/  HSET2.LE.AND R7, R2, R146.reuse, PT ;  /* 0x0000009202077233 */ /* 0x100fe20003803000 */
[----:B------:R-:W-:Y:S01]  /*15280*/  F2FP.BF16.PACK_AB R2, R21, R23 ;  /* 0x000000171502723e */ /* 0x000fe200000010ff */
[----:B------:R-:W-:Y:S01]  /*15290*/  HSET2.LE.AND R3, R3, R146, PT ;  /* 0x0000009203037233 */ /* 0x000fe20003803000 */
[----:B------:R-:W-:-:S02]  /*152a0*/  LOP3.LUT R142, R5, R6, RZ, 0xc0, !PT ;  /* 0x00000006058e7212 */ /* 0x000fc400078ec0ff */
[----:B------:R-:W-:Y:S01]  /*152b0*/  LOP3.LUT R140, R0, R2, RZ, 0xc0, !PT ;  /* 0x00000002008c7212 */ /* 0x000fe200078ec0ff */
[----:B------:R-:W-:Y:S01]  /*152c0*/  FFMA.FTZ R2, R99, R144, R246 ;  /* 0x0000009063027223 */ /* 0x000fe200000100f6 */
[----:B---3--:R-:W-:Y:S02]  /*152d0*/  F2FP.BF16.PACK_AB R0, R16, R17 ;  /* 0x000000111000723e */ /* 0x008fe400000010ff */
[----:B------:R-:W-:Y:S01]  /*152e0*/  LOP3.LUT R141, R3, R4, RZ, 0xc0, !PT ;  /* 0x00000004038d7212 */ /* 0x000fe200078ec0ff */
[----:B------:R-:W-:Y:S01]  /*152f0*/  FFMA.FTZ R4, R235, R46, R231 ;  /* 0x0000002eeb047223 */ /* 0x000fe200000100e7 */
[----:B------:R-:W-:Y:S01]  /*15300*/  LOP3.LUT R143, R7, R0, RZ, 0xc0, !PT ;  /* 0x00000000078f7212 */ /* 0x000fe200078ec0ff */
[----:B------:R-:W-:Y:S02]  /*15310*/  FFMA.FTZ R0, R232, R47, R242 ;  /* 0x0000002fe8007223 */ /* 0x000fe400000100f2 */
[----:B------:R-:W-:Y:S02]  /*15320*/  FFMA.FTZ R3, R98, R145, R252 ;  /* 0x0000009162037223 */ /* 0x000fe400000100fc */
        /* <DEDUP_REMOVED lines=71> */
[----:B------:R1:W-:Y:S02]  /*157a0*/  STL [R1+0x3c], R0 ;  /* 0x00003c0001007387 */ /* 0x0003e40000100800 */
.L_x_1748:
[----:B------:R-:W-:-:S06]  /*157b0*/  UISETP.GT.AND UP0, UPT, UR35, UR19, UPT ;  /* 0x000000132300728c */ /* 0x000fcc000bf04270 */
[----:B------:R-:W-:-:S13]  /*157c0*/  PLOP3.LUT P0, PT, PT, PT, UP0, 0x80, 0x0 ;  /* 0x000000000000781c */ /* 0x000fda0003f0f008 */
        /* <DEDUP_REMOVED lines=15> */
[-C--:B------:R-:W-:Y:S01]  /*158c0*/  LOP3.LUT R0, R13, R243.reuse, RZ, 0x3c, !PT ;  /* 0x000000f30d007212 */ /* 0x080fe200078e3cff */
[----:B------:R-:W-:Y:S01]  /*158d0*/  UIMAD UR37, UR5, 0x30, URZ ;  /* 0x00000030052578a4 */ /* 0x000fe2000f8e023f */
[----:B------:R-:W-:Y:S01]  /*158e0*/  STL.64 [R1+0x20], R12 ;  /* 0x0000200c01007387 */ /* 0x000fe20000100a00 */
[----:B------:R-:W-:Y:S01]  /*158f0*/  IMAD.MOV.U32 R75, RZ, RZ, R70 ;  /* 0x000000ffff4b7224 */ /* 0x000fe200078e0046 */
[----:B------:R-:W-:Y:S01]  /*15900*/  LOP3.LUT R2, R11, R243, RZ, 0x3c, !PT ;  /* 0x000000f30b027212 */ /* 0x000fe200078e3cff */
[----:B------:R-:W-:Y:S01]  /*15910*/  ULDC.64 UR4, c[0x0][0x198] ;  /* 0x0000660000047ab9 */ /* 0x000fe20000000a00 */
[----:B------:R1:W-:Y:S01]  /*15920*/  STL.64 [R1+0x18], R10 ;  /* 0x0000180a01007387 */ /* 0x0003e20000100a00 */
[----:B------:R-:W-:Y:S01]  /*15930*/  UIMAD.WIDE.U32 UR44, UR4, 0x30, URZ ;  /* 0x00000030042c78a5 */ /* 0x000fe2000f8e003f */
[----:B------:R-:W-:Y:S01]  /*15940*/  MOV R74, R71 ;  /* 0x00000047004a7202 */ /* 0x000fe20000000f00 */
[----:B------:R-:W-:Y:S01]  /*15950*/  UIMAD UR41, UR5, 0x30, URZ ;  /* 0x00000030052978a4 */ /* 0x000fe2000f8e023f */
[----:B---3--:R-:W-:Y:S01]  /*15960*/  PRMT R252, R252, 0x7054, R252 ;  /* 0x00007054fcfc7816 */ /* 0x008fe200000000fc */
[----:B------:R-:W-:-:S02]  /*15970*/  USHF.L.U64.HI UR34, UR4, 0x5, UR5 ;  /* 0x0000000504227899 */ /* 0x000fc40008010205 */
[----:B------:R-:W-:Y:S02]  /*15980*/  USHF.L.U32 UR40, UR4, 0x5, URZ ;  /* 0x0000000504287899 */ /* 0x000fe4000800063f */
[----:B------:R-:W-:Y:S02]  /*15990*/  UIADD3 UR37, UR37, UR39, URZ ;  /* 0x0000002725257290 */ /* 0x000fe4000fffe03f */
[----:B------:R-:W-:Y:S01]  /*159a0*/  UIADD3 UR41, UR41, UR45, URZ ;  /* 0x0000002d29297290 */ /* 0x000fe2000fffe03f */
[----:B-1----:R-:W-:-:S05]  /*159b0*/  IMAD.WIDE.U32 R10, R0, -0x2daee0ad, RZ ;  /* 0xd2511f53000a7825 */ /* 0x002fca00078e00ff */
[----:B------:R1:W-:Y:S01]  /*159c0*/  STL.64 [R1], R10 ;  /* 0x0000000a01007387 */ /* 0x0003e20000100a00 */
[----:B--2---:R-:W-:Y:S02]  /*159d0*/  IMAD.MOV.U32 R5, RZ, RZ, R7 ;  /* 0x000000ffff057224 */ /* 0x004fe400078e0007 */
[----:B-----5:R-:W-:-:S04]  /*159e0*/  IMAD.WIDE.U32 R250, R8, -0x2daee0ad, RZ ;  /* 0xd2511f5308fa7825 */ /* 0x020fc800078e00ff */
[----:B------:R-:W-:Y:S01]  /*159f0*/  IMAD.WIDE.U32 R8, R2, -0x2daee0ad, RZ ;  /* 0xd2511f5302087825 */ /* 0x000fe200078e00ff */
[----:B------:R1:W-:Y:S04]  /*15a00*/  STL.64 [R1+0x28], R4 ;  /* 0x0000280401007387 */ /* 0x0003e80000100a00 */
[----:B------:R1:W-:Y:S01]  /*15a10*/  STL.64 [R1+0x8], R8 ;  /* 0x0000080801007387 */ /* 0x0003e20000100a00 */
[----:B----4-:R-:W-:Y:S01]  /*15a20*/  ISETP.GE.AND P4, PT, R14, c[0x0][0x220], PT ;  /* 0x000088000e007a0c */ /* 0x010fe20003f86270 */
[----:B------:R-:W-:Y:S05]  /*15a30*/  BRA `(.L_x_1756) ;  /* 0x0000034000007947 */ /* 0x000fea0003800000 */
.L_x_1758:
        /* <DEDUP_REMOVED lines=9> */
[----:B------:R-:W-:Y:S03]  /*15ad0*/  IMAD.U32 R0, RZ, RZ, UR46 ;  /* 0x0000002eff007e24 */ /* 0x000fe6000f8e00ff */
[----:B------:R-:W-:Y:S06]  /*15ae0*/  UIADD3 UR35, UR47, UR35, URZ ;  /* 0x000000232f237290 */ /* 0x000fec000fffe03f */
[----:B------:R-:W-:Y:S01]  /*15af0*/  IMAD.U32 R2, RZ, RZ, UR35 ;  /* 0x00000023ff027e24 */ /* 0x000fe2000f8e00ff */
[----:B--2---:R-:W-:Y:S01]  /*15b00*/  LEA R0, P0, R0, R70, 0x6 ;  /* 0x0000004600007211 */ /* 0x004fe200078030ff */
[----:B------:R-:W-:Y:S03]  /*15b10*/  IMAD.U32 R70, RZ, RZ, UR46 ;  /* 0x0000002eff467e24 */ /* 0x000fe6000f8e00ff */
[C---:B------:R-:W-:Y:S02]  /*15b20*/  @!P4 IADD3 R71, P2, R0.reuse, UR40, RZ ;  /* 0x000000280047cc10 */ /* 0x040fe4000ff5e0ff */
[----:B------:R-:W-:Y:S02]  /*15b30*/  @!P4 LEA R78, P6, R0, c[0x0][0x168], 0x1 ;  /* 0x00005a00004eca11 */ /* 0x000fe400078c08ff */
[----:B---3--:R-:W-:Y:S02]  /*15b40*/  LEA.HI.X R2, R70, R73, R2, 0x6, P0 ;  /* 0x0000004946027211 */ /* 0x008fe400000f3402 */
        /* <DEDUP_REMOVED lines=8> */
[----:B------:R-:W-:Y:S02]  /*15bd0*/  P2R R70, PR, RZ, 0x4 ;  /* 0x00000004ff467803 */ /* 0x000fe40000000000 */
[----:B------:R-:W-:Y:S01]  /*15be0*/  @!P4 LEA.HI.X R77, R69, c[0x0][0x16c], R77, 0x1, P3 ;  /* 0x00005b00454dca11 */ /* 0x000fe200018f0c4d */
[----:B------:R1:W-:Y:S01]  /*15bf0*/  @P4 STS.128 [R211+0x4800], RZ ;  /* 0x004800ffd3004388 */ /* 0x0003e20000000c00 */
[----:B------:R-:W-:Y:S02]  /*15c00*/  ISETP.NE.AND P5, PT, R70, RZ, PT ;  /* 0x000000ff4600720c */ /* 0x000fe40003fa5270 */
[C---:B------:R-:W-:Y:S01]  /*15c10*/  @!P4 LEA R72, P2, R71.reuse, c[0x0][0x168], 0x1 ;  /* 0x00005a004748ca11 */ /* 0x040fe200078408ff */
[----:B------:R-:W-:Y:S01]  /*15c20*/  @!PT LDS RZ, [RZ] ;  /* 0x00000000fffff984 */ /* 0x000fe20000000800 */
[----:B------:R-:W-:Y:S01]  /*15c30*/  @!PT LDS RZ, [RZ] ;  /* 0x00000000fffff984 */ /* 0x000fe20000000800 */
[----:B------:R-:W-:Y:S01]  /*15c40*/  @!PT LDS RZ, [RZ] ;  /* 0x00000000fffff984 */ /* 0x000fe20000000800 */
[----:B------:R1:W-:Y:S01]  /*15c50*/  @!P4 LDGSTS.E.BYPASS.LTC128B.128 [R211+0x4800], [R76.64] ;  /* 0x048000004cd3cfae */ /* 0x0003e2000b901d5c */
[----:B------:R-:W-:Y:S02]  /*15c60*/  @!P4 IADD3.X R73, R2, UR34, RZ, P5, !PT ;  /* 0x000000220249cc10 */ /* 0x000fe4000affe4ff */
[----:B------:R-:W-:Y:S01]  /*15c70*/  @!P4 IADD3 R144, P1, R0, UR44, RZ ;  /* 0x0000002c0090cc10 */ /* 0x000fe2000ff3e0ff */
[----:B------:R1:W-:Y:S01]  /*15c80*/  @P4 STS.128 [R211+0x5000], RZ ;  /* 0x005000ffd3004388 */ /* 0x0003e20000000c00 */
[----:B------:R-:W-:Y:S02]  /*15c90*/  @!P4 LEA.HI.X R73, R71, c[0x0][0x16c], R73, 0x1, P2 ;  /* 0x00005b004749ca11 */ /* 0x000fe400010f0c49 */
[----:B------:R-:W-:Y:S02]  /*15ca0*/  @!P4 LEA R70, P0, R144, c[0x0][0x168], 0x1 ;  /* 0x00005a009046ca11 */ /* 0x000fe400078008ff */
[----:B------:R-:W-:Y:S01]  /*15cb0*/  @!P4 IADD3.X R145, R2, UR41, RZ, P1, !PT ;  /* 0x000000290291cc10 */ /* 0x000fe20008ffe4ff */
        /* <DEDUP_REMOVED lines=10> */
[----:B------:R-:W0:Y:S01]  /*15d60*/  LDGDEPBAR ;  /* 0x00000000000079af */ /* 0x000e220000000000 */
[----:B------:R-:W-:-:S05]  /*15d70*/  BRA `(.L_x_1757) ;  /* 0x000008a000007947 */ /* 0x000fca0003800000 */
.L_x_1756:
        /* <DEDUP_REMOVED lines=23> */
[C---:B------:R-:W-:Y:S01]  /*15ef0*/  @!P4 LEA R8, P1, R5.reuse, c[0x0][0x170], 0x1 ;  /* 0x00005c000508ca11 */ /* 0x040fe200078208ff */
[----:B------:R-:W-:Y:S01]  /*15f00*/  @P4 STS.128 [R211+0x6800], RZ ;  /* 0x006800ffd3004388 */ /* 0x000fe20000000c00 */
[----:B------:R-:W-:Y:S02]  /*15f10*/  @!P4 IADD3.X R14, R0, UR32, RZ, P0, !PT ;  /* 0x00000020000ecc10 */ /* 0x000fe400087fe4ff */
[----:B------:R-:W-:Y:S02]  /*15f20*/  @!P4 IADD3 R7, P2, R4, UR38, RZ ;  /* 0x000000260407cc10 */ /* 0x000fe4000ff5e0ff */
[----:B------:R-:W-:Y:S01]  /*15f30*/  @!P4 LEA.HI.X R9, R5, c[0x0][0x174], R14, 0x1, P1 ;  /* 0x00005d000509ca11 */ /* 0x000fe200008f0c0e */
[----:B------:R-:W-:Y:S01]  /*15f40*/  @!PT LDS RZ, [RZ] ;  /* 0x00000000fffff984 */ /* 0x000fe20000000800 */
[----:B------:R-:W-:Y:S01]  /*15f50*/  @!PT LDS RZ, [RZ] ;  /* 0x00000000fffff984 */ /* 0x000fe20000000800 */
[----:B------:R-:W-:Y:S01]  /*15f60*/  @!PT LDS RZ, [RZ] ;  /* 0x00000000fffff984 */ /* 0x000fe20000000800 */
[----:B------:R2:W-:Y:S01]  /*15f70*/  @!P4 LDGSTS.E.BYPASS.LTC128B.128 [R211+0x6800], [R10.64] ;  /* 0x068000000ad3cfae */ /* 0x0005e2000b901d5c */
[C---:B------:R-:W-:Y:S02]  /*15f80*/  @!P4 LEA R6, P0, R7.reuse, c[0x0][0x170], 0x1 ;  /* 0x00005c000706ca11 */ /* 0x040fe400078008ff */
[----:B------:R-:W-:Y:S03]  /*15f90*/  @!P4 IADD3.X R15, R0, UR37, RZ, P2, !PT ;  /* 0x00000025000fcc10 */ /* 0x000fe600097fe4ff */
        /* <DEDUP_REMOVED lines=104> */
.L_x_1757:
[----:B------:R-:W2:Y:S01]  /*16620*/  S2R R2, SR_TID.X ;  /* 0x0000000000027919 */ /* 0x000ea20000002100 */
[----:B------:R-:W-:Y:S01]  /*16630*/  IMAD.U32 R0, RZ, RZ, UR36 ;  /* 0x00000024ff007e24 */ /* 0x000fe2000f8e00ff */
[----:B------:R-:W-:Y:S01]  /*16640*/  P2R R180, PR, RZ, 0x10 ;  /* 0x00000010ffb47803 */ /* 0x000fe20000000000 */
[----:B------:R-:W-:Y:S02]  /*16650*/  USHF.L.U32 UR4, UR36, 0x1, URZ ;  /* 0x0000000124047899 */ /* 0x000fe4000800063f */
[----:B------:R-:W-:Y:S02]  /*16660*/  UISETP.GT.AND UP0, UPT, UR36, UR19, UPT ;  /* 0x000000132400728c */ /* 0x000fe4000bf04270 */
[----:B------:R-:W-:Y:S01]  /*16670*/  UMOV UR35, UR36 ;  /* 0x0000002400237c82 */ /* 0x000fe20008000000 */
[----:B--2---:R-:W-:Y:S05]  /*16680*/  IMAD.SHL.U32 R2, R2, 0x2, RZ ;  /* 0x0000000202027824 */ /* 0x004fea00078e00ff */
[----:B------:R-:W-:Y:S05]  /*16690*/  LOP3.LUT R2, R2, 0x6, RZ, 0xc0, !PT ;  /* 0x0000000602027812 */ /* 0x000fea00078ec0ff */
[----:B------:R-:W-:Y:S04]  /*166a0*/  IMAD R0, R0, 0x40, R2 ;  /* 0x0000004000007824 */ /* 0x000fe800078e0202 */
[--C-:B------:R-:W-:Y:S01]  /*166b0*/  IMAD.IADD R2, R200, 0x1, -R0.reuse ;  /* 0x00000001c8027824 */ /* 0x100fe200078e0a00 */
[C---:B------:R-:W-:Y:S01]  /*166c0*/  IADD3 R148, R0.reuse, 0x1, RZ ;  /* 0x0000000100947810 */ /* 0x040fe20007ffe0ff */
[----:B------:R-:W-:Y:S01]  /*166d0*/  IMAD.IADD R69, R199, 0x1, -R0 ;  /* 0x00000001c7457824 */ /* 0x000fe200078e0a00 */
[C---:B------:R-:W-:Y:S02]  /*166e0*/  IADD3 R147, R0.reuse, 0x8, RZ ;  /* 0x0000000800937810 */ /* 0x040fe40007ffe0ff */
[----:B------:R-:W-:Y:S02]  /*166f0*/  IABS R2, R2 ;  /* 0x0000000200027213 */ /* 0x000fe40000000000 */
[C---:B-1----:R-:W-:Y:S02]  /*16700*/  IADD3 R79, R0.reuse, 0x18, RZ ;  /* 0x00000018004f7810 */ /* 0x042fe40007ffe0ff */
[----:B------:R-:W1:Y:S01]  /*16710*/  I2F R179, R2 ;  /* 0x0000000200b37306 */ /* 0x000e620000201400 */
[C---:B------:R-:W-:Y:S02]  /*16720*/  IADD3 R146, R0.reuse, 0x9, RZ ;  /* 0x0000000900927810 */ /* 0x040fe40007ffe0ff */
        /* <DEDUP_REMOVED lines=9> */
[C---:B------:R-:W-:Y:S02]  /*167c0*/  ISETP.GE.AND P3, PT, R0.reuse, R206, PT ;  /* 0x000000ce0000720c */ /* 0x040fe40003f66270 */
[C---:B------:R-:W-:Y:S01]  /*167d0*/  ISETP.GE.AND P2, PT, R0.reuse, R204, PT ;  /* 0x000000cc0000720c */ /* 0x040fe20003f46270 */
[----:B-1----:R-:W-:Y:S01]  /*167e0*/  FFMA.FTZ R4, R179, -UR27, R4 ;  /* 0x8000001bb3047c23 */ /* 0x002fe20008010004 */
[----:B------:R-:W-:Y:S01]  /*167f0*/  IABS R2, R69 ;  /* 0x0000004500027213 */ /* 0x000fe20000000000 */
[----:B------:R-:W-:Y:S01]  /*16800*/  IMAD.IADD R69, R201, 0x1, -R0 ;  /* 0x00000001c9457824 */ /* 0x000fe200078e0a00 */
[----:B------:R-:W-:Y:S02]  /*16810*/  ISETP.GE.AND P4, PT, R79, R206, PT ;  /* 0x000000ce4f00720c */ /* 0x000fe40003f86270 */
[----:B------:R1:W2:Y:S01]  /*16820*/  I2F R178, R2 ;  /* 0x0000000200b27306 */ /* 0x0002a20000201400 */
[C---:B------:R-:W-:Y:S02]  /*16830*/  ISETP.GE.AND P1, PT, R0.reuse, R203, PT ;  /* 0x000000cb0000720c */ /* 0x040fe40003f26270 */
[C---:B------:R-:W-:Y:S02]  /*16840*/  ISETP.GE.AND P0, PT, R0.reuse, R202, PT ;  /* 0x000000ca0000720c */ /* 0x040fe40003f06270 */
[C---:B------:R-:W-:Y:S02]  /*16850*/  ISETP.GE.OR P6, PT, R0.reuse, R210, !P3 ;  /* 0x000000d20000720c */ /* 0x040fe40005fc6670 */
[C---:B------:R-:W-:Y:S02]  /*16860*/  ISETP.GE.OR P5, PT, R0.reuse, R209, !P2 ;  /* 0x000000d10000720c */ /* 0x040fe400057a6670 */
[C---:B------:R-:W-:Y:S02]  /*16870*/  ISETP.GE.OR P3, PT, R0.reuse, R208, !P1 ;  /* 0x000000d00000720c */ /* 0x040fe40004f66670 */
[----:B------:R-:W-:Y:S02]  /*16880*/  ISETP.GE.OR P1, PT, R0, R207, !P0 ;  /* 0x000000cf0000720c */ /* 0x000fe40004726670 */
[-C--:B------:R-:W-:Y:S02]  /*16890*/  ISETP.GE.AND P0, PT, R148, R206.reuse, PT ;  /* 0x000000ce9400720c */ /* 0x080fe40003f06270 */
[----:B------:R-:W-:Y:S02]  /*168a0*/  ISETP.GE.AND P2, PT, R147, R206, PT ;  /* 0x000000ce9300720c */ /* 0x000fe40003f46270 */
[----:B-1----:R-:W-:Y:S01]  /*168b0*/  IABS R2, R69 ;  /* 0x0000004500027213 */ /* 0x002fe20000000000 */
[----:B--2---:R-:W-:Y:S02]  /*168c0*/  FFMA.FTZ R6, R178, -UR27, R6 ;  /* 0x8000001bb2067c23 */ /* 0x004fe40008010006 */
[----:B------:R-:W-:Y:S01]  /*168d0*/  IMAD.IADD R69, R205, 0x1, -R0 ;  /* 0x00000001cd457824 */ /* 0x000fe200078e0a00 */
[----:B------:R1:W2:Y:S04]  /*168e0*/  I2F R177, R2 ;  /* 0x0000000200b17306 */ /* 0x0002a80000201400 */
[----:B-1----:R-:W-:Y:S01]  /*168f0*/  IABS R2, R69 ;  /* 0x0000004500027213 */ /* 0x002fe20000000000 */
[----:B--2---:R-:W-:Y:S02]  /*16900*/  FFMA.FTZ R8, R177, -UR27, R8 ;  /* 0x8000001bb1087c23 */ /* 0x004fe40008010008 */
[C---:B------:R-:W-:Y:S03]  /*16910*/  IMAD.IADD R69, R200.reuse, 0x1, -R148 ;  /* 0x00000001c8457824 */ /* 0x040fe600078e0a94 */
[----:B------:R1:W2:Y:S02]  /*16920*/  I2F R176, R2 ;  /* 0x0000000200b07306 */ /* 0x0002a40000201400 */
[----:B-1----:R-:W-:Y:S01]  /*16930*/  IABS R2, R69 ;  /* 0x0000004500027213 */ /* 0x002fe20000000000 */
[----:B------:R-:W-:Y:S02]  /*16940*/  IMAD.IADD R69, R200, 0x1, -R147 ;  /* 0x00000001c8457824 */ /* 0x000fe400078e0a93 */
[----:B--2---:R-:W-:Y:S05]  /*16950*/  FFMA.FTZ R10, R176, -UR27, R10 ;  /* 0x8000001bb00a7c23 */ /* 0x004fea000801000a */
[----:B------:R1:W2:Y:S02]  /*16960*/  I2F R175, R2 ;  /* 0x0000000200af7306 */ /* 0x0002a40000201400 */
[----:B-1----:R-:W-:Y:S01]  /*16970*/  IABS R2, R69 ;  /* 0x0000004500027213 */ /* 0x002fe20000000000 */
[C---:B------:R-:W-:Y:S02]  /*16980*/  IMAD.IADD R69, R200.reuse, 0x1, -R146 ;  /* 0x00000001c8457824 */ /* 0x040fe400078e0a92 */
[----:B--2---:R-:W-:Y:S05]  /*16990*/  FFMA.FTZ R5, R175, -UR27, R5 ;  /* 0x8000001baf057c23 */ /* 0x004fea0008010005 */
        /* <DEDUP_REMOVED lines=14> */
[----:B------:R-:W-:Y:S02]  /*16a80*/  IMAD.IADD R69, R200, 0x1, -R78 ;  /* 0x00000001c8457824 */ /* 0x000fe400078e0a4e */
[----:B--2---:R-:W-:Y:S05]  /*16a90*/  FFMA.FTZ R21, R171, -UR27, R21 ;  /* 0x8000001bab157c23 */ /* 0x004fea0008010015 */
[----:B------:R1:W2:Y:S02]  /*16aa0*/  I2F R170, R2 ;  /* 0x0000000200aa7306 */ /* 0x0002a40000201400 */
[----:B-1----:R-:W-:Y:S01]  /*16ab0*/  IABS R2, R69 ;  /* 0x0000004500027213 */ /* 0x002fe20000000000 */
[----:B--2---:R-:W-:Y:S02]  /*16ac0*/  FFMA.FTZ R32, R170, -UR27, R32 ;  /* 0x8000001baa207c23 */ /* 0x004fe40008010020 */
[C---:B------:R-:W-:Y:S05]  /*16ad0*/  IMAD.IADD R69, R200.reuse, 0x1, -R77 ;  /* 0x00000001c8457824 */ /* 0x040fea00078e0a4d */
[----:B------:R1:W2:Y:S02]  /*16ae0*/  I2F R169, R2 ;  /* 0x0000000200a97306 */ /* 0x0002a40000201400 */
[----:B-1----:R-:W-:Y:S01]  /*16af0*/  IABS R2, R69 ;  /* 0x0000004500027213 */ /* 0x002fe20000000000 */
[----:B--2---:R-:W-:Y:S02]  /*16b00*/  FFMA.FTZ R33, R169, -UR27, R33 ;  /* 0x8000001ba9217c23 */ /* 0x004fe40008010021 */
[----:B------:R-:W-:Y:S05]  /*16b10*/  IMAD.IADD R69, R200, 0x1, -R76 ;  /* 0x00000001c8457824 */ /* 0x000fea00078e0a4c */
        /* <DEDUP_REMOVED lines=18> */
[----:B--2---:R-:W-:Y:S01]  /*16c40*/  FFMA.FTZ R52, R164, -UR27, R52 ;  /* 0x8000001ba4347c23 */ /* 0x004fe20008010034 */
[----:B------:R-:W-:Y:S06]  /*16c50*/  IADD3 R69, R0, 0x38, RZ ;  /* 0x0000003800457810 */ /* 0x000fec0007ffe0ff */
[----:B------:R1:W2:Y:S01]  /*16c60*/  I2F R163, R2 ;  /* 0x0000000200a37306 */ /* 0x0002a20000201400 */
[----:B------:R-:W-:Y:S05]  /*16c70*/  IMAD.IADD R149, R200, 0x1, -R69 ;  /* 0x00000001c8957824 */ /* 0x000fea00078e0a45 */
[----:B------:R-:W-:Y:S04]  /*16c80*/  IABS R149, R149 ;  /* 0x0000009500957213 */ /* 0x000fe80000000000 */
[----:B------:R3:W4:Y:S01]  /*16c90*/  I2F R162, R149 ;  /* 0x0000009500a27306 */ /* 0x0007220000201400 */
[----:B-1----:R-:W-:Y:S01]  /*16ca0*/  IADD3 R2, R0, 0x39, RZ ;  /* 0x0000003900027810 */ /* 0x002fe20007ffe0ff */
[----:B--2---:R-:W-:Y:S04]  /*16cb0*/  FFMA.FTZ R53, R163, -UR27, R53 ;  /* 0x8000001ba3357c23 */ /* 0x004fe80008010035 */
[----:B------:R-:W-:Y:S05]  /*16cc0*/  IMAD.IADD R150, R200, 0x1, -R2 ;  /* 0x00000001c8967824 */ /* 0x000fea00078e0a02 */
[----:B---3--:R-:W-:Y:S01]  /*16cd0*/  IABS R149, R150 ;  /* 0x0000009600957213 */ /* 0x008fe20000000000 */
[----:B----4-:R-:W-:Y:S02]  /*16ce0*/  FFMA.FTZ R64, R162, -UR27, R64 ;  /* 0x8000001ba2407c23 */ /* 0x010fe40008010040 */
[----:B------:R-:W-:Y:S01]  /*16cf0*/  IMAD.IADD R150, R199, 0x1, -R148 ;  /* 0x00000001c7967824 */ /* 0x000fe200078e0a94 */
[----:B------:R1:W2:Y:S04]  /*16d00*/  I2F R161, R149 ;  /* 0x0000009500a17306 */ /* 0x0002a80000201400 */
[----:B-1----:R-:W-:Y:S01]  /*16d10*/  IABS R149, R150 ;  /* 0x0000009600957213 */ /* 0x002fe20000000000 */
[----:B--2---:R-:W-:Y:S02]  /*16d20*/  FFMA.FTZ R65, R161, -UR27, R65 ;  /* 0x8000001ba1417c23 */ /* 0x004fe40008010041 */
[C---:B------:R-:W-:Y:S03]  /*16d30*/  IMAD.IADD R150, R199.reuse, 0x1, -R147 ;  /* 0x00000001c7967824 */ /* 0x040fe600078e0a93 */
        /* <DEDUP_REMOVED lines=10> */
[C---:B------:R-:W-:Y:S02]  /*16de0*/  IMAD.IADD R150, R199.reuse, 0x1, -R144 ;  /* 0x00000001c7967824 */ /* 0x040fe400078e0a90 */
[----:B--2---:R-:W-:Y:S05]  /*16df0*/  FFMA.FTZ R19, R158, -UR27, R19 ;  /* 0x8000001b9e137c23 */ /* 0x004fea0008010013 */
[----:B------:R1:W2:Y:S02]  /*16e00*/  I2F R157, R149 ;  /* 0x00000095009d7306 */ /* 0x0002a40000201400 */
[----:B-1----:R-:W-:Y:S01]  /*16e10*/  IABS R149, R150 ;  /* 0x0000009600957213 */ /* 0x002fe20000000000 */
[----:B------:R-:W-:Y:S02]  /*16e20*/  IMAD.IADD R150, R199, 0x1, -R79 ;  /* 0x00000001c7967824 */ /* 0x000fe400078e0a4f */
[----:B--2---:R-:W-:Y:S01]  /*16e30*/  FFMA.FTZ R22, R157, -UR27, R22 ;  /* 0x8000001b9d167c23 */ /* 0x004fe20008010016 */
[----:B------:R-:W-:Y:S04]  /*16e40*/  FSEL R157, R10, -INF , !P1 ;  /* 0xff8000000a9d7808 */ /* 0x000fe80004800000 */
[----:B------:R1:W2:Y:S01]  /*16e50*/  I2F R156, R149 ;  /* 0x00000095009c7306 */ /* 0x0002a20000201400 */
[-C--:B------:R-:W-:Y:S02]  /*16e60*/  ISETP.GE.OR P1, PT, R148, R210.reuse, !P0 ;  /* 0x000000d29400720c */ /* 0x080fe40004726670 */
[----:B------:R-:W-:Y:S02]  /*16e70*/  ISETP.GE.OR P0, PT, R147, R210, !P2 ;  /* 0x000000d29300720c */ /* 0x000fe40005706670 */
[----:B------:R-:W-:Y:S02]  /*16e80*/  ISETP.GE.AND P2, PT, R146, R206, PT ;  /* 0x000000ce9200720c */ /* 0x000fe40003f46270 */
[----:B-1----:R-:W-:Y:S01]  /*16e90*/  IABS R149, R150 ;  /* 0x0000009600957213 */ /* 0x002fe20000000000 */
[----:B------:R-:W-:Y:S02]  /*16ea0*/  IMAD.IADD R150, R199, 0x1, -R78 ;  /* 0x00000001c7967824 */ /* 0x000fe400078e0a4e */
[----:B--2---:R-:W-:Y:S01]  /*16eb0*/  FFMA.FTZ R23, R156, -UR27, R23 ;  /* 0x8000001b9c177c23 */ /* 0x004fe20008010017 */
[----:B------:R-:W-:Y:S01]  /*16ec0*/  FSEL R156, R8, -INF , !P3 ;  /* 0xff800000089c7808 */ /* 0x000fe20005800000 */
[----:B------:R1:W2:Y:S01]  /*16ed0*/  I2F R155, R149 ;  /* 0x00000095009b7306 */ /* 0x0002a20000201400 */
[----:B------:R-:W-:Y:S02]  /*16ee0*/  ISETP.GE.AND P3, PT, R145, R206, PT ;  /* 0x000000ce9100720c */ /* 0x000fe40003f66270 */
[----:B-1----:R-:W-:Y:S01]  /*16ef0*/  IABS R149, R150 ;  /* 0x0000009600957213 */ /* 0x002fe20000000000 */
[----:B------:R-:W-:Y:S02]  /*16f00*/  IMAD.IADD R150, R199, 0x1, -R77 ;  /* 0x00000001c7967824 */ /* 0x000fe400078e0a4d */
[----:B--2---:R-:W-:Y:S01]  /*16f10*/  FFMA.FTZ R34, R155, -UR27, R34 ;  /* 0x8000001b9b227c23 */ /* 0x004fe20008010022 */
[----:B------:R-:W-:Y:S03]  /*16f20*/  FSEL R155, R6, -INF , !P5 ;  /* 0xff800000069b7808 */ /* 0x000fe60006800000 */
[----:B------:R1:W2:Y:S01]  /*16f30*/  I2F R154, R149 ;  /* 0x00000095009a7306 */ /* 0x0002a20000201400 */
[----:B------:R-:W-:Y:S02]  /*16f40*/  ISETP.GE.AND P5, PT, R77, R206, PT ;  /* 0x000000ce4d00720c */ /* 0x000fe40003fa6270 */
[----:B-1----:R-:W-:Y:S01]  /*16f50*/  IABS R149, R150 ;  /* 0x0000009600957213 */ /* 0x002fe20000000000 */
[C---:B------:R-:W-:Y:S02]  /*16f60*/  IMAD.IADD R150, R199.reuse, 0x1, -R76 ;  /* 0x00000001c7967824 */ /* 0x040fe400078e0a4c */
[----:B--2---:R-:W-:Y:S01]  /*16f70*/  FFMA.FTZ R35, R154, -UR27, R35 ;  /* 0x8000001b9a237c23 */ /* 0x004fe20008010023 */
[----:B------:R-:W-:Y:S03]  /*16f80*/  FSEL R154, R4, -INF , !P6 ;  /* 0xff800000049a7808 */ /* 0x000fe60007000000 */
[----:B------:R1:W2:Y:S01]  /*16f90*/  I2F R153, R149 ;  /* 0x0000009500997306 */ /* 0x0002a20000201400 */
[----:B------:R-:W-:Y:S01]  /*16fa0*/  ISETP.GE.AND P6, PT, R78, R206, PT ;  /* 0x000000ce4e00720c */ /* 0x000fe20003fc6270 */
[C---:B------:R-:W-:Y:S05]  /*16fb0*/  IMAD.IADD R4, R199.reuse, 0x1, -R70 ;  /* 0x00000001c7047824 */ /* 0x040fea00078e0a46 */
[----:B------:R-:W-:Y:S02]  /*16fc0*/  IABS R4, R4 ;  /* 0x0000000400047213 */ /* 0x000fe40000000000 */
[----:B-1----:R-:W-:Y:S01]  /*16fd0*/  IABS R149, R150 ;  /* 0x0000009600957213 */ /* 0x002fe20000000000 */
[----:B------:R-:W-:Y:S02]  /*16fe0*/  IMAD.IADD R150, R199, 0x1, -R73 ;  /* 0x00000001c7967824 */ /* 0x000fe400078e0a49 */
[----:B--2---:R-:W-:Y:S01]  /*16ff0*/  FFMA.FTZ R38, R153, -UR27, R38 ;  /* 0x8000001b99267c23 */ /* 0x004fe20008010026 */
[----:B------:R-:W-:Y:S01]  /*17000*/  FSEL R153, R5, -INF , !P1 ;  /* 0xff80000005997808 */ /* 0x000fe20004800000 */
[----:B------:R1:W2:Y:S01]  /*17010*/  I2F R152, R149 ;  /* 0x0000009500987306 */ /* 0x0002a20000201400 */
[----:B------:R-:W-:Y:S01]  /*17020*/  ISETP.GE.OR P1, PT, R146, R210, !P2 ;  /* 0x000000d29200720c */ /* 0x000fe20005726670 */
[----:B------:R-:W-:Y:S01]  /*17030*/  IMAD.IADD R5, R201, 0x1, -R144 ;  /* 0x00000001c9057824 */ /* 0x000fe200078e0a90 */
[----:B------:R-:W-:Y:S02]  /*17040*/  ISETP.GE.AND P2, PT, R73, R206, PT ;  /* 0x000000ce4900720c */ /* 0x000fe40003f46270 */
[----:B-1----:R-:W-:Y:S01]  /*17050*/  IABS R149, R150 ;  /* 0x0000009600957213 */ /* 0x002fe20000000000 */
[----:B------:R-:W-:Y:S02]  /*17060*/  IMAD.IADD R150, R199, 0x1, -R72 ;  /* 0x00000001c7967824 */ /* 0x000fe400078e0a48 */
[----:B--2---:R-:W-:Y:S01]  /*17070*/  FFMA.FTZ R39, R152, -UR27, R39 ;  /* 0x8000001b98277c23 */ /* 0x004fe20008010027 */
[----:B------:R-:W-:Y:S01]  /*17080*/  FSEL R152, R17, -INF , !P1 ;  /* 0xff80000011987808 */ /* 0x000fe20004800000 */
[----:B------:R1:W2:Y:S01]  /*17090*/  I2F R151, R149 ;  /* 0x0000009500977306 */ /* 0x0002a20000201400 */
[C---:B------:R-:W-:Y:S04]  /*170a0*/  ISETP.GE.AND P1, PT, R144.reuse, R206, PT ;  /* 0x000000ce9000720c */ /* 0x040fe80003f26270 */
[-C--:B------:R-:W-:Y:S04]  /*170b0*/  ISETP.GE.OR P1, PT, R144, R210.reuse, !P1 ;  /* 0x000000d29000720c */ /* 0x080fe80004f26670 */
[----:B------:R-:W-:Y:S02]  /*170c0*/  FSEL R168, R21, -INF , !P1 ;  /* 0xff80000015a87808 */ /* 0x000fe40004800000 */
[----:B------:R-:W-:Y:S02]  /*170d0*/  ISETP.GE.OR P1, PT, R78, R210, !P6 ;  /* 0x000000d24e00720c */ /* 0x000fe40007726670 */
[C---:B------:R-:W-:Y:S02]  /*170e0*/  ISETP.GE.AND P6, PT, R148.reuse, R204, PT ;  /* 0x000000cc9400720c */ /* 0x040fe40003fc6270 */
[----:B------:R-:W-:Y:S02]  /*170f0*/  FSEL R161, R33, -INF , !P1 ;  /* 0xff80000021a17808 */ /* 0x000fe40004800000 */
[----:B------:R-:W-:Y:S02]  /*17100*/  ISETP.GE.OR P6, PT, R148, R209, !P6 ;  /* 0x000000d19400720c */ /* 0x000fe400077c6670 */
[----:B-1----:R-:W-:Y:S01]  /*17110*/  IABS R149, R150 ;  /* 0x0000009600957213 */ /* 0x002fe20000000000 */
[----:B------:R-:W-:Y:S02]  /*17120*/  IMAD.IADD R150, R199, 0x1, -R71 ;  /* 0x00000001c7967824 */ /* 0x000fe400078e0a47 */
[----:B--2---:R-:W-:Y:S01]  /*17130*/  FFMA.FTZ R50, R151, -UR27, R50 ;  /* 0x8000001b97327c23 */ /* 0x004fe20008010032 */
[----:B------:R-:W-:Y:S02]  /*17140*/  FSEL R151, R16, -INF , !P0 ;  /* 0xff80000010977808 */ /* 0x000fe40004000000 */
[----:B------:R-:W-:Y:S01]  /*17150*/  IABS R0, R150 ;  /* 0x0000009600007213 */ /* 0x000fe20000000000 */
[----:B------:R-:W1:Y:S01]  /*17160*/  I2F R149, R149 ;  /* 0x0000009500957306 */ /* 0x000e620000201400 */
[----:B------:R-:W-:Y:S02]  /*17170*/  ISETP.GE.OR P0, PT, R145, R210, !P3 ;  /* 0x000000d29100720c */ /* 0x000fe40005f06670 */
[----:B------:R-:W-:Y:S02]  /*17180*/  ISETP.GE.AND P3, PT, R76, R206, PT ;  /* 0x000000ce4c00720c */ /* 0x000fe40003f66270 */
[----:B------:R-:W-:Y:S02]  /*17190*/  FSEL R166, R20, -INF , !P0 ;  /* 0xff80000014a67808 */ /* 0x000fe40004000000 */
[-C--:B------:R-:W-:Y:S02]  /*171a0*/  ISETP.GE.OR P1, PT, R76, R210.reuse, !P3 ;  /* 0x000000d24c00720c */ /* 0x080fe40005f26670 */
[----:B------:R-:W-:Y:S01]  /*171b0*/  ISETP.GE.OR P0, PT, R79, R210, !P4 ;  /* 0x000000d24f00720c */ /* 0x000fe20006706670 */
[----:B------:R-:W2:Y:S01]  /*171c0*/  I2F R0, R0 ;  /* 0x0000000000007306 */ /* 0x000ea20000201400 */
[----:B------:R-:W-:Y:S02]  /*171d0*/  FSEL R222, R37, -INF , !P1 ;  /* 0xff80000025de7808 */ /* 0x000fe40004800000 */
[----:B------:R-:W-:Y:S02]  /*171e0*/  ISETP.GE.AND P1, PT, R72, R206, PT ;  /* 0x000000ce4800720c */ /* 0x000fe40003f26270 */
[----:B------:R-:W-:Y:S02]  /*171f0*/  FSEL R160, R32, -INF , !P0 ;  /* 0xff80000020a07808 */ /* 0x000fe40004000000 */
[----:B------:R-:W-:Y:S02]  /*17200*/  ISETP.GE.OR P0, PT, R77, R210, !P5 ;  /* 0x000000d24d00720c */ /* 0x000fe40006f06670 */
[----:B------:R-:W-:Y:S01]  /*17210*/  ISETP.GE.AND P4, PT, R70, R206, PT ;  /* 0x000000ce4600720c */ /* 0x000fe20003f86270 */
[----:B------:R3:W4:Y:S01]  /*17220*/  I2F R150, R4 ;  /* 0x0000000400967306 */ /* 0x0007220000201400 */
[C---:B------:R-:W-:Y:S02]  /*17230*/  ISETP.GE.AND P5, PT, R148.reuse, R203, PT ;  /* 0x000000cb9400720c */ /* 0x040fe40003fa6270 */
[----:B------:R-:W-:Y:S01]  /*17240*/  ISETP.GE.AND P3, PT, R148, R202, PT ;  /* 0x000000ca9400720c */ /* 0x000fe20003f66270 */
[----:B-1----:R-:W-:Y:S01]  /*17250*/  FFMA.FTZ R51, R149, -UR27, R51 ;  /* 0x8000001b95337c23 */ /* 0x002fe20008010033 */
[-C--:B------:R-:W-:Y:S02]  /*17260*/  ISETP.GE.OR P1, PT, R72, R210.reuse, !P1 ;  /* 0x000000d24800720c */ /* 0x080fe40004f26670 */
[----:B------:R-:W-:Y:S02]  /*17270*/  ISETP.GE.OR P3, PT, R148, R207, !P3 ;  /* 0x000000cf9400720c */ /* 0x000fe40005f66670 */
[----:B------:R-:W-:Y:S02]  /*17280*/  FSEL R214, R49, -INF , !P1 ;  /* 0xff80000031d67808 */ /* 0x000fe40004800000 */
[----:B------:R-:W-:Y:S02]  /*17290*/  ISETP.GE.OR P1, PT, R70, R210, !P4 ;  /* 0x000000d24600720c */ /* 0x000fe40006726670 */
[----:B------:R-:W-:Y:S01]  /*172a0*/  ISETP.GE.OR P4, PT, R148, R208, !P5 ;  /* 0x000000d09400720c */ /* 0x000fe20006f86670 */
[----:B--2---:R-:W-:Y:S01]  /*172b0*/  FFMA.FTZ R54, R0, -UR27, R54 ;  /* 0x8000001b00367c23 */ /* 0x004fe20008010036 */
[----:B------:R-:W-:Y:S01]  /*172c0*/  FSEL R221, R36, -INF , !P0 ;  /* 0xff80000024dd7808 */ /* 0x000fe20004000000 */
[--C-:B------:R-:W-:Y:S01]  /*172d0*/  IMAD.IADD R0, R201, 0x1, -R148.reuse ;  /* 0x00000001c9007824 */ /* 0x100fe200078e0a94 */
[----:B------:R-:W-:Y:S01]  /*172e0*/  ISETP.GE.OR P0, PT, R73, R210, !P2 ;  /* 0x000000d24900720c */ /* 0x000fe20005706670 */
[----:B------:R-:W-:Y:S01]  /*172f0*/  IMAD.IADD R148, R205, 0x1, -R148 ;  /* 0x00000001cd947824 */ /* 0x000fe200078e0a94 */
[----:B------:R-:W-:Y:S02]  /*17300*/  ISETP.GE.AND P2, PT, R71, R206, PT ;  /* 0x000000ce4700720c */ /* 0x000fe40003f46270 */
[----:B------:R-:W-:Y:S02]  /*17310*/  IABS R0, R0 ;  /* 0x0000000000007213 */ /* 0x000fe40000000000 */
[----:B------:R-:W-:Y:S01]  /*17320*/  FSEL R183, R48, -INF , !P0 ;  /* 0xff80000030b77808 */ /* 0x000fe20004000000 */
[----:B---3--:R-:W-:Y:S01]  /*17330*/  IMAD.IADD R4, R199, 0x1, -R69 ;  /* 0x00000001c7047824 */ /* 0x008fe200078e0a45 */
[----:B------:R-:W-:Y:S01]  /*17340*/  FSEL R48, R7, -INF , !P6 ;  /* 0xff80000007307808 */ /* 0x000fe20007000000 */
[----:B------:R1:W2:Y:S01]  /*17350*/  I2F R149, R0 ;  /* 0x0000000000957306 */ /* 0x0002a20000201400 */
[----:B------:R-:W-:Y:S01]  /*17360*/  ISETP.GE.OR P0, PT, R71, R210, !P2 ;  /* 0x000000d24700720c */ /* 0x000fe20005706670 */
[----:B----4-:R-:W-:Y:S01]  /*17370*/  FFMA.FTZ R55, R150, -UR27, R55 ;  /* 0x8000001b96377c23 */ /* 0x010fe20008010037 */
[----:B------:R-:W-:Y:S02]  /*17380*/  IABS R4, R4 ;  /* 0x0000000400047213 */ /* 0x000fe40000000000 */
[----:B------:R-:W-:Y:S02]  /*17390*/  FSEL R248, R52, -INF , !P0 ;  /* 0xff80000034f87808 */ /* 0x000fe40004000000 */
[CC--:B------:R-:W-:Y:S02]  /*173a0*/  ISETP.GE.AND P0, PT, R2.reuse, R206.reuse, PT ;  /* 0x000000ce0200720c */ /* 0x0c0fe40003f06270 */
[----:B------:R-:W-:Y:S01]  /*173b0*/  ISETP.GE.AND P2, PT, R69, R206, PT ;  /* 0x000000ce4500720c */ /* 0x000fe20003f46270 */
[----:B------:R3:W4:Y:S01]  /*173c0*/  I2F R16, R4 ;  /* 0x0000000400107306 */ /* 0x0007220000201400 */
[----:B------:R-:W-:Y:S02]  /*173d0*/  ISETP.GE.OR P0, PT, R2, R210, !P0 ;  /* 0x000000d20200720c */ /* 0x000fe40004706670 */
[----:B------:R-:W-:Y:S02]  /*173e0*/  FSEL R249, R53, -INF , !P1 ;  /* 0xff80000035f97808 */ /* 0x000fe40004800000 */
[----:B------:R-:W-:Y:S02]  /*173f0*/  ISETP.GE.AND P5, PT, R147, R204, PT ;  /* 0x000000cc9300720c */ /* 0x000fe40003fa6270 */
[----:B------:R-:W-:Y:S02]  /*17400*/  ISETP.GE.OR P1, PT, R69, R210, !P2 ;  /* 0x000000d24500720c */ /* 0x000fe40005726670 */
[----:B------:R-:W-:Y:S02]  /*17410*/  ISETP.GE.AND P2, PT, R147, R203, PT ;  /* 0x000000cb9300720c */ /* 0x000fe40003f46270 */
[----:B------:R-:W-:Y:S02]  /*17420*/  FSEL R245, R65, -INF , !P0 ;  /* 0xff80000041f57808 */ /* 0x000fe40004000000 */
[----:B------:R-:W-:Y:S01]  /*17430*/  ISETP.GE.AND P0, PT, R147, R202, PT ;  /* 0x000000ca9300720c */ /* 0x000fe20003f06270 */
[----:B-1----:R-:W-:Y:S01]  /*17440*/  IMAD.IADD R0, R201, 0x1, -R147 ;  /* 0x00000001c9007824 */ /* 0x002fe200078e0a93 */
[----:B------:R-:W-:Y:S01]  /*17450*/  FSEL R244, R64, -INF , !P1 ;  /* 0xff80000040f47808 */ /* 0x000fe20004800000 */
[----:B--2---:R-:W-:Y:S01]  /*17460*/  FFMA.FTZ R9, R149, -UR27, R9 ;  /* 0x8000001b95097c23 */ /* 0x004fe20008010009 */
[----:B------:R-:W-:Y:S02]  /*17470*/  ISETP.GE.OR P1, PT, R147, R209, !P5 ;  /* 0x000000d19300720c */ /* 0x000fe40006f26670 */
[----:B------:R-:W-:Y:S02]  /*17480*/  IABS R0, R0 ;  /* 0x0000000000007213 */ /* 0x000fe40000000000 */
[----:B------:R-:W-:Y:S02]  /*17490*/  FSEL R37, R18, -INF , !P1 ;  /* 0xff80000012257808 */ /* 0x000fe40004800000 */
[----:B------:R1:W2:Y:S01]  /*174a0*/  I2F R17, R0 ;  /* 0x0000000000117306 */ /* 0x0002a20000201400 */
[----:B---3--:R-:W-:Y:S01]  /*174b0*/  IMAD.IADD R4, R199, 0x1, -R2 ;  /* 0x00000001c7047824 */ /* 0x008fe200078e0a02 */
[C---:B------:R-:W-:Y:S01]  /*174c0*/  ISETP.GE.OR P6, PT, R147.reuse, R207, !P0 ;  /* 0x000000cf9300720c */ /* 0x040fe200047c6670 */
[----:B----4-:R-:W-:Y:S01]  /*174d0*/  FFMA.FTZ R66, R16, -UR27, R66 ;  /* 0x8000001b10427c23 */ /* 0x010fe20008010042 */
[----:B------:R-:W-:Y:S01]  /*174e0*/  ISETP.GE.OR P5, PT, R147, R208, !P2 ;  /* 0x000000d09300720c */ /* 0x000fe200057a6670 */
[----:B------:R-:W-:Y:S01]  /*174f0*/  IMAD.IADD R147, R205, 0x1, -R147 ;  /* 0x00000001cd937824 */ /* 0x000fe200078e0a93 */
[----:B------:R-:W-:Y:S02]  /*17500*/  IABS R4, R4 ;  /* 0x0000000400047213 */ /* 0x000fe40000000000 */
[-C--:B------:R-:W-:Y:S02]  /*17510*/  ISETP.GE.AND P0, PT, R145, R204.reuse, PT ;  /* 0x000000cc9100720c */ /* 0x080fe40003f06270 */
[----:B------:R-:W3:Y:S01]  /*17520*/  I2F R20, R4 ;  /* 0x0000000400147306 */ /* 0x000ee20000201400 */
[----:B------:R-:W-:Y:S02]  /*17530*/  FSEL R33, R9, -INF , !P4 ;  /* 0xff80000009217808 */ /* 0x000fe40006000000 */
[-C--:B------:R-:W-:Y:S04]  /*17540*/  ISETP.GE.OR P0, PT, R145, R209.reuse, !P0 ;  /* 0x000000d19100720c */ /* 0x080fe80004706670 */
[----:B------:R-:W-:Y:S02]  /*17550*/  FSEL R163, R22, -INF , !P0 ;  /* 0xff80000016a37808 */ /* 0x000fe40004000000 */
[C---:B------:R-:W-:Y:S04]  /*17560*/  ISETP.GE.AND P0, PT, R79.reuse, R204, PT ;  /* 0x000000cc4f00720c */ /* 0x040fe80003f06270 */
[-C--:B------:R-:W-:Y:S01]  /*17570*/  ISETP.GE.OR P0, PT, R79, R209.reuse, !P0 ;  /* 0x000000d14f00720c */ /* 0x080fe20004706670 */
[----:B-1----:R-:W-:Y:S02]  /*17580*/  IMAD.IADD R0, R201, 0x1, -R146 ;  /* 0x00000001c9007824 */ /* 0x002fe400078e0a92 */
[----:B--2---:R-:W-:Y:S01]  /*17590*/  FFMA.FTZ R12, R17, -UR27, R12 ;  /* 0x8000001b110c7c23 */ /* 0x004fe2000801000c */
[----:B------:R-:W-:Y:S02]  /*175a0*/  FSEL R52, R34, -INF , !P0 ;  /* 0xff80000022347808 */ /* 0x000fe40004000000 */
[----:B------:R-:W-:Y:S02]  /*175b0*/  IABS R0, R0 ;  /* 0x0000000000007213 */ /* 0x000fe40000000000 */
[----:B------:R-:W-:Y:S02]  /*175c0*/  FSEL R34, R12, -INF , !P5 ;  /* 0xff8000000c227808 */ /* 0x000fe40006800000 */
[----:B------:R1:W2:Y:S01]  /*175d0*/  I2F R10, R0 ;  /* 0x00000000000a7306 */ /* 0x0002a20000201400 */
[----:B---3--:R-:W-:Y:S01]  /*175e0*/  FFMA.FTZ R67, R20, -UR27, R67 ;  /* 0x8000001b14437c23 */ /* 0x008fe20008010043 */
[CC--:B------:R-:W-:Y:S04]  /*175f0*/  ISETP.GE.AND P0, PT, R77.reuse, R204.reuse, PT ;  /* 0x000000cc4d00720c */ /* 0x0c0fe80003f06270 */
[-C--:B------:R-:W-:Y:S04]  /*17600*/  ISETP.GE.OR P0, PT, R77, R209.reuse, !P0 ;  /* 0x000000d14d00720c */ /* 0x080fe80004706670 */
[----:B------:R-:W-:Y:S02]  /*17610*/  FSEL R217, R38, -INF , !P0 ;  /* 0xff80000026d97808 */ /* 0x000fe40004000000 */
[CC--:B------:R-:W-:Y:S04]  /*17620*/  ISETP.GE.AND P0, PT, R73.reuse, R204.reuse, PT ;  /* 0x000000cc4900720c */ /* 0x0c0fe80003f06270 */
[-C--:B------:R-:W-:Y:S04]  /*17630*/  ISETP.GE.OR P0, PT, R73, R209.reuse, !P0 ;  /* 0x000000d14900720c */ /* 0x080fe80004706670 */
[----:B------:R-:W-:Y:S02]  /*17640*/  FSEL R178, R50, -INF , !P0 ;  /* 0xff80000032b27808 */ /* 0x000fe40004000000 */
[----:B------:R-:W-:Y:S01]  /*17650*/  ISETP.GE.AND P0, PT, R71, R204, PT ;  /* 0x000000cc4700720c */ /* 0x000fe20003f06270 */
[----:B-1----:R-:W-:Y:S02]  /*17660*/  IMAD.IADD R0, R201, 0x1, -R145 ;  /* 0x00000001c9007824 */ /* 0x002fe400078e0a91 */
[----:B--2---:R-:W-:Y:S01]  /*17670*/  FFMA.FTZ R13, R10, -UR27, R13 ;  /* 0x8000001b0a0d7c23 */ /* 0x004fe2000801000d */
[----:B------:R-:W-:Y:S02]  /*17680*/  ISETP.GE.OR P0, PT, R71, R209, !P0 ;  /* 0x000000d14700720c */ /* 0x000fe40004706670 */
[----:B------:R-:W-:Y:S02]  /*17690*/  IABS R0, R0 ;  /* 0x0000000000007213 */ /* 0x000fe40000000000 */
[----:B------:R-:W-:Y:S02]  /*176a0*/  FSEL R247, R54, -INF , !P0 ;  /* 0xff80000036f77808 */ /* 0x000fe40004000000 */
[C---:B------:R-:W-:Y:S01]  /*176b0*/  ISETP.GE.AND P0, PT, R146.reuse, R202, PT ;  /* 0x000000ca9200720c */ /* 0x040fe20003f06270 */
[----:B------:R-:W-:Y:S01]  /*176c0*/  IMAD.MOV.U32 R4, RZ, RZ, R0 ;  /* 0x000000ffff047224 */ /* 0x000fe200078e0000 */
[----:B------:R-:W-:Y:S02]  /*176d0*/  IABS R0, R5 ;  /* 0x0000000500007213 */ /* 0x000fe40000000000 */
[----:B------:R-:W-:Y:S01]  /*176e0*/  P2R R5, PR, RZ, 0x8 ;  /* 0x00000008ff057803 */ /* 0x000fe20000000000 */
[----:B------:R-:W1:Y:S01]  /*176f0*/  I2F R8, R4 ;  /* 0x0000000400087306 */ /* 0x000e620000201400 */
[CC--:B------:R-:W-:Y:S04]  /*17700*/  ISETP.GE.AND P3, PT, R146.reuse, R204.reuse, PT ;  /* 0x000000cc9200720c */ /* 0x0c0fe80003f66270 */
[C---:B------:R-:W-:Y:S02]  /*17710*/  ISETP.GE.OR P1, PT, R146.reuse, R209, !P3 ;  /* 0x000000d19200720c */ /* 0x040fe40005f26670 */
[----:B------:R-:W-:Y:S02]  /*17720*/  ISETP.GE.OR P3, PT, R146, R207, !P0 ;  /* 0x000000cf9200720c */ /* 0x000fe40004766670 */
[----:B------:R-:W-:Y:S01]  /*17730*/  FSEL R36, R19, -INF , !P1 ;  /* 0xff80000013247808 */ /* 0x000fe20004800000 */
[----:B------:R2:W3:Y:S01]  /*17740*/  I2F R6, R0 ;  /* 0x0000000000067306 */ /* 0x0004e20000201400 */
[-C--:B------:R-:W-:Y:S02]  /*17750*/  ISETP.GE.AND P1, PT, R144, R204.reuse, PT ;  /* 0x000000cc9000720c */ /* 0x080fe40003f26270 */
[-C--:B------:R-:W-:Y:S02]  /*17760*/  ISETP.GE.AND P0, PT, R70, R204.reuse, PT ;  /* 0x000000cc4600720c */ /* 0x080fe40003f06270 */
[-C--:B------:R-:W-:Y:S02]  /*17770*/  ISETP.GE.OR P1, PT, R144, R209.reuse, !P1 ;  /* 0x000000d19000720c */ /* 0x080fe40004f26670 */
[-C--:B------:R-:W-:Y:S02]  /*17780*/  ISETP.GE.OR P0, PT, R70, R209.reuse, !P0 ;  /* 0x000000d14600720c */ /* 0x080fe40004706670 */
[----:B------:R-:W-:Y:S02]  /*17790*/  FSEL R164, R23, -INF , !P1 ;  /* 0xff80000017a47808 */ /* 0x000fe40004800000 */
[----:B------:R-:W-:Y:S02]  /*177a0*/  ISETP.GE.AND P1, PT, R78, R204, PT ;  /* 0x000000cc4e00720c */ /* 0x000fe40003f26270 */
[----:B------:R-:W-:Y:S01]  /*177b0*/  FSEL R246, R55, -INF , !P0 ;  /* 0xff80000037f67808 */ /* 0x000fe20004000000 */
[----:B-1----:R-:W-:Y:S01]  /*177c0*/  FFMA.FTZ R24, R8, -UR27, R24 ;  /* 0x8000001b08187c23 */ /* 0x002fe20008010018 */
[----:B------:R-:W-:Y:S01]  /*177d0*/  IABS R4, R148 ;  /* 0x0000009400047213 */ /* 0x000fe20000000000 */
[----:B------:R-:W4:Y:S01]  /*177e0*/  LDL.64 R54, [R1+0x20] ;  /* 0x0000200001367983 */ /* 0x000f220000100a00 */
[-C--:B------:R-:W-:Y:S02]  /*177f0*/  ISETP.GE.OR P1, PT, R78, R209.reuse, !P1 ;  /* 0x000000d14e00720c */ /* 0x080fe40004f26670 */
[----:B------:R-:W1:Y:S01]  /*17800*/  I2F R49, R4 ;  /* 0x0000000400317306 */ /* 0x000e620000201400 */
[-C--:B------:R-:W-:Y:S02]  /*17810*/  ISETP.GE.AND P0, PT, R69, R204.reuse, PT ;  /* 0x000000cc4500720c */ /* 0x080fe40003f06270 */
[----:B------:R-:W-:Y:S01]  /*17820*/  FSEL R158, R35, -INF , !P1 ;  /* 0xff800000239e7808 */ /* 0x000fe20004800000 */
[----:B--2---:R-:W-:Y:S01]  /*17830*/  IMAD.IADD R0, R201, 0x1, -R79 ;  /* 0x00000001c9007824 */ /* 0x004fe200078e0a4f */
[----:B------:R-:W-:Y:S01]  /*17840*/  ISETP.GE.AND P1, PT, R76, R204, PT ;  /* 0x000000cc4c00720c */ /* 0x000fe20003f26270 */
[----:B---3--:R-:W-:Y:S01]  /*17850*/  FFMA.FTZ R25, R6, -UR27, R25 ;  /* 0x8000001b06197c23 */ /* 0x008fe20008010019 */
[-C--:B------:R-:W-:Y:S02]  /*17860*/  ISETP.GE.OR P0, PT, R69, R209.reuse, !P0 ;  /* 0x000000d14500720c */ /* 0x080fe40004706670 */
[----:B------:R-:W-:Y:S02]  /*17870*/  IABS R0, R0 ;  /* 0x0000000000007213 */ /* 0x000fe40000000000 */
[-C--:B------:R-:W-:Y:S02]  /*17880*/  ISETP.GE.OR P1, PT, R76, R209.reuse, !P1 ;  /* 0x000000d14c00720c */ /* 0x080fe40004f26670 */
[----:B------:R2:W3:Y:S01]  /*17890*/  I2F R7, R0 ;  /* 0x0000000000077306 */ /* 0x0004e20000201400 */
[----:B------:R-:W-:Y:S02]  /*178a0*/  FSEL R243, R66, -INF , !P0 ;  /* 0xff80000042f37808 */ /* 0x000fe40004000000 */
[----:B------:R-:W-:Y:S02]  /*178b0*/  FSEL R219, R39, -INF , !P1 ;  /* 0xff80000027db7808 */ /* 0x000fe40004800000 */
[C---:B------:R-:W-:Y:S01]  /*178c0*/  ISETP.GE.AND P1, PT, R72.reuse, R204, PT ;  /* 0x000000cc4800720c */ /* 0x040fe20003f26270 */
[----:B------:R-:W5:Y:S01]  /*178d0*/  LDL.64 R38, [R1+0x8] ;  /* 0x0000080001267983 */ /* 0x000f620000100a00 */
[----:B------:R-:W-:Y:S02]  /*178e0*/  ISETP.GE.AND P0, PT, R145, R202, PT ;  /* 0x000000ca9100720c */ /* 0x000fe40003f06270 */
[----:B------:R-:W-:Y:S01]  /*178f0*/  ISETP.GE.OR P1, PT, R72, R209, !P1 ;  /* 0x000000d14800720c */ /* 0x000fe20004f26670 */
[----:B-1----:R-:W-:Y:S01]  /*17900*/  FFMA.FTZ R11, R49, -UR27, R11 ;  /* 0x8000001b310b7c23 */ /* 0x002fe2000801000b */
[----:B------:R-:W-:Y:S02]  /*17910*/  IABS R4, R147 ;  /* 0x0000009300047213 */ /* 0x000fe40000000000 */
[----:B------:R-:W-:Y:S02]  /*17920*/  FSEL R212, R51, -INF , !P1 ;  /* 0xff80000033d47808 */ /* 0x000fe40004800000 */
[----:B------:R1:W1:Y:S01]  /*17930*/  I2F R53, R4 ;  /* 0x0000000400357306 */ /* 0x0002620000201400 */
[C---:B------:R-:W-:Y:S02]  /*17940*/  ISETP.GE.AND P1, PT, R146.reuse, R203, PT ;  /* 0x000000cb9200720c */ /* 0x040fe40003f26270 */
[----:B------:R-:W-:Y:S02]  /*17950*/  ISETP.GE.OR P4, PT, R145, R207, !P0 ;  /* 0x000000cf9100720c */ /* 0x000fe40004786670 */
[----:B------:R-:W-:Y:S02]  /*17960*/  ISETP.GE.OR P2, PT, R146, R208, !P1 ;  /* 0x000000d09200720c */ /* 0x000fe40004f46670 */
[C---:B------:R-:W-:Y:S01]  /*17970*/  ISETP.GE.AND P0, PT, R2.reuse, R204, PT ;  /* 0x000000cc0200720c */ /* 0x040fe20003f06270 */
[----:B--2---:R-:W-:Y:S01]  /*17980*/  IMAD.IADD R0, R201, 0x1, -R78 ;  /* 0x00000001c9007824 */ /* 0x004fe200078e0a4e */
[----:B------:R-:W-:Y:S01]  /*17990*/  FSEL R35, R13, -INF , !P2 ;  /* 0xff8000000d237808 */ /* 0x000fe20005000000 */
[----:B---3--:R-:W-:Y:S01]  /*179a0*/  FFMA.FTZ R28, R7, -UR27, R28 ;  /* 0x8000001b071c7c23 */ /* 0x008fe2000801001c */
[----:B------:R-:W-:Y:S01]  /*179b0*/  ISETP.NE.AND P2, PT, R5, RZ, PT ;  /* 0x000000ff0500720c */ /* 0x000fe20003f45270 */
[----:B------:R-:W-:Y:S01]  /*179c0*/  IMAD.IADD R5, R201, 0x1, -R71 ;  /* 0x00000001c9057824 */ /* 0x000fe200078e0a47 */
[----:B------:R-:W-:Y:S02]  /*179d0*/  IABS R0, R0 ;  /* 0x0000000000007213 */ /* 0x000fe40000000000 */
[----:B------:R-:W-:Y:S02]  /*179e0*/  FSEL R20, R11, -INF , !P2 ;  /* 0xff8000000b147808 */ /* 0x000fe40005000000 */
[----:B------:R2:W3:Y:S01]  /*179f0*/  I2F R32, R0 ;  /* 0x0000000000207306 */ /* 0x0004e20000201400 */
[----:B------:R-:W-:Y:S02]  /*17a00*/  IABS R5, R5 ;  /* 0x0000000500057213 */ /* 0x000fe40000000000 */
[----:B------:R-:W-:Y:S02]  /*17a10*/  ISETP.GE.OR P0, PT, R2, R209, !P0 ;  /* 0x000000d10200720c */ /* 0x000fe40004706670 */
[-C--:B------:R-:W-:Y:S01]  /*17a20*/  ISETP.GE.AND P1, PT, R145, R203.reuse, PT ;  /* 0x000000cb9100720c */ /* 0x080fe20003f26270 */
[----:B-1----:R-:W-:Y:S01]  /*17a30*/  IMAD.IADD R4, R205, 0x1, -R146 ;  /* 0x00000001cd047824 */ /* 0x002fe200078e0a92 */
[----:B------:R-:W-:Y:S01]  /*17a40*/  FSEL R242, R67, -INF , !P0 ;  /* 0xff80000043f27808 */ /* 0x000fe20004000000 */
[----:B------:R-:W-:Y:S01]  /*17a50*/  FFMA.FTZ R14, R53, -UR27, R14 ;  /* 0x8000001b350e7c23 */ /* 0x000fe2000801000e */
[CC--:B------:R-:W-:Y:S02]  /*17a60*/  ISETP.GE.AND P0, PT, R144.reuse, R203.reuse, PT ;  /* 0x000000cb9000720c */ /* 0x0c0fe40003f06270 */
[-C--:B------:R-:W-:Y:S02]  /*17a70*/  ISETP.GE.OR P1, PT, R145, R208.reuse, !P1 ;  /* 0x000000d09100720c */ /* 0x080fe40004f26670 */
[----:B------:R-:W-:Y:S02]  /*17a80*/  ISETP.GE.OR P0, PT, R144, R208, !P0 ;  /* 0x000000d09000720c */ /* 0x000fe40004706670 */
[----:B------:R-:W-:Y:S02]  /*17a90*/  FSEL R165, R24, -INF , !P1 ;  /* 0xff80000018a57808 */ /* 0x000fe40004800000 */
[----:B------:R-:W-:Y:S02]  /*17aa0*/  FSEL R167, R25, -INF , !P0 ;  /* 0xff80000019a77808 */ /* 0x000fe40004000000 */
[----:B------:R-:W4:Y:S01]  /*17ab0*/  LDL.64 R24, [R1+0x18] ;  /* 0x0000180001187983 */ /* 0x000f220000100a00 */
[----:B------:R-:W-:Y:S02]  /*17ac0*/  ISETP.GE.AND P0, PT, R79, R203, PT ;  /* 0x000000cb4f00720c */ /* 0x000fe40003f06270 */
[----:B------:R-:W-:Y:S02]  /*17ad0*/  ISETP.GE.AND P1, PT, R144, R202, PT ;  /* 0x000000ca9000720c */ /* 0x000fe40003f26270 */
[----:B--2---:R-:W-:Y:S01]  /*17ae0*/  IABS R0, R4 ;  /* 0x0000000400007213 */ /* 0x004fe20000000000 */
[----:B------:R-:W-:Y:S01]  /*17af0*/  IMAD.IADD R4, R201, 0x1, -R77 ;  /* 0x00000001c9047824 */ /* 0x000fe200078e0a4d */
[C---:B------:R-:W-:Y:S01]  /*17b00*/  ISETP.GE.OR P0, PT, R79.reuse, R208, !P0 ;  /* 0x000000d04f00720c */ /* 0x040fe20004706670 */
[----:B---3--:R-:W-:Y:S01]  /*17b10*/  FFMA.FTZ R29, R32, -UR27, R29 ;  /* 0x8000001b201d7c23 */ /* 0x008fe2000801001d */
[----:B------:R-:W1:Y:S01]  /*17b20*/  I2F R23, R0 ;  /* 0x0000000000177306 */ /* 0x000e620000201400 */
[----:B------:R-:W-:Y:S02]  /*17b30*/  ISETP.GE.OR P5, PT, R144, R207, !P1 ;  /* 0x000000cf9000720c */ /* 0x000fe40004fa6670 */
[C---:B------:R-:W-:Y:S02]  /*17b40*/  ISETP.GE.AND P1, PT, R79.reuse, R202, PT ;  /* 0x000000ca4f00720c */ /* 0x040fe40003f26270 */
[----:B------:R-:W-:Y:S02]  /*17b50*/  FSEL R28, R28, -INF , !P0 ;  /* 0xff8000001c1c7808 */ /* 0x000fe40004000000 */
[C---:B------:R-:W-:Y:S02]  /*17b60*/  ISETP.GE.AND P0, PT, R78.reuse, R203, PT ;  /* 0x000000cb4e00720c */ /* 0x040fe40003f06270 */
[----:B------:R-:W-:Y:S02]  /*17b70*/  ISETP.GE.OR P1, PT, R79, R207, !P1 ;  /* 0x000000cf4f00720c */ /* 0x000fe40004f26670 */
[C---:B------:R-:W-:Y:S02]  /*17b80*/  ISETP.GE.OR P0, PT, R78.reuse, R208, !P0 ;  /* 0x000000d04e00720c */ /* 0x040fe40004706670 */
[----:B------:R-:W-:Y:S02]  /*17b90*/  P2R R6, PR, RZ, 0x2 ;  /* 0x00000002ff067803 */ /* 0x000fe40000000000 */
[----:B------:R-:W-:Y:S02]  /*17ba0*/  ISETP.GE.AND P1, PT, R78, R202, PT ;  /* 0x000000ca4e00720c */ /* 0x000fe40003f26270 */
[----:B------:R-:W-:Y:S02]  /*17bb0*/  FSEL R51, R29, -INF , !P0 ;  /* 0xff8000001d337808 */ /* 0x000fe40004000000 */
[----:B------:R-:W-:Y:S02]  /*17bc0*/  ISETP.GE.AND P0, PT, R77, R203, PT ;  /* 0x000000cb4d00720c */ /* 0x000fe40003f06270 */
[----:B------:R-:W-:Y:S02]  /*17bd0*/  FSEL R14, R14, -INF , !P6 ;  /* 0xff8000000e0e7808 */ /* 0x000fe40007000000 */
[----:B------:R-:W-:Y:S01]  /*17be0*/  ISETP.GE.OR P6, PT, R78, R207, !P1 ;  /* 0x000000cf4e00720c */ /* 0x000fe20004fc6670 */
[----:B-1----:R-:W-:Y:S01]  /*17bf0*/  FFMA.FTZ R15, R23, -UR27, R15 ;  /* 0x8000001b170f7c23 */ /* 0x002fe2000801000f */
[----:B------:R-:W-:Y:S01]  /*17c00*/  IABS R0, R4 ;  /* 0x0000000400007213 */ /* 0x000fe20000000000 */
[----:B------:R-:W-:Y:S01]  /*17c10*/  IMAD.IADD R4, R205, 0x1, -R145 ;  /* 0x00000001cd047824 */ /* 0x000fe200078e0a91 */
[----:B------:R-:W-:Y:S02]  /*17c20*/  ISETP.GE.OR P1, PT, R77, R208, !P0 ;  /* 0x000000d04d00720c */ /* 0x000fe40004726670 */
[----:B------:R1:W2:Y:S01]  /*17c30*/  I2F R22, R0 ;  /* 0x0000000000167306 */ /* 0x0002a20000201400 */
[C---:B------:R-:W-:Y:S02]  /*17c40*/  ISETP.GE.AND P0, PT, R76.reuse, R203, PT ;  /* 0x000000cb4c00720c */ /* 0x040fe40003f06270 */
[C---:B------:R-:W-:Y:S02]  /*17c50*/  ISETP.GE.AND P2, PT, R76.reuse, R202, PT ;  /* 0x000000ca4c00720c */ /* 0x040fe40003f46270 */
[C---:B------:R-:W-:Y:S02]  /*17c60*/  ISETP.GE.OR P0, PT, R76.reuse, R208, !P0 ;  /* 0x000000d04c00720c */ /* 0x040fe40004706670 */
[----:B------:R-:W-:Y:S02]  /*17c70*/  FSEL R15, R15, -INF , !P3 ;  /* 0xff8000000f0f7808 */ /* 0x000fe40005800000 */
[C---:B------:R-:W-:Y:S02]  /*17c80*/  ISETP.GE.AND P3, PT, R77.reuse, R202, PT ;  /* 0x000000ca4d00720c */ /* 0x040fe40003f66270 */
[-C--:B------:R-:W-:Y:S02]  /*17c90*/  ISETP.GE.OR P2, PT, R76, R207.reuse, !P2 ;  /* 0x000000cf4c00720c */ /* 0x080fe40005746670 */
[-C--:B------:R-:W-:Y:S02]  /*17ca0*/  ISETP.GE.OR P3, PT, R77, R207.reuse, !P3 ;  /* 0x000000cf4d00720c */ /* 0x080fe40005f66670 */
[----:B-1----:R-:W-:Y:S01]  /*17cb0*/  IABS R0, R4 ;  /* 0x0000000400007213 */ /* 0x002fe20000000000 */
[----:B--2---:R-:W-:Y:S02]  /*17cc0*/  FFMA.FTZ R40, R22, -UR27, R40 ;  /* 0x8000001b16287c23 */ /* 0x004fe40008010028 */
[----:B------:R-:W-:Y:S01]  /*17cd0*/  IMAD.IADD R4, R201, 0x1, -R76 ;  /* 0x00000001c9047824 */ /* 0x000fe200078e0a4c */
[----:B------:R1:W2:Y:S02]  /*17ce0*/  I2F R21, R0 ;  /* 0x0000000000157306 */ /* 0x0002a40000201400 */
[----:B------:R-:W-:Y:S02]  /*17cf0*/  FSEL R172, R40, -INF , !P1 ;  /* 0xff80000028ac7808 */ /* 0x000fe40004800000 */
[----:B------:R-:W-:Y:S02]  /*17d00*/  ISETP.GE.AND P1, PT, R73, R202, PT ;  /* 0x000000ca4900720c */ /* 0x000fe40003f26270 */
[----:B-1----:R-:W-:Y:S01]  /*17d10*/  IABS R0, R4 ;  /* 0x0000000400007213 */ /* 0x002fe20000000000 */
[----:B--2---:R-:W-:Y:S04]  /*17d20*/  FFMA.FTZ R26, R21, -UR27, R26 ;  /* 0x8000001b151a7c23 */ /* 0x004fe8000801001a */
[----:B------:R-:W-:Y:S01]  /*17d30*/  IMAD.MOV.U32 R4, RZ, RZ, R0 ;  /* 0x000000ffff047224 */ /* 0x000fe200078e0000 */
[----:B------:R-:W-:Y:S01]  /*17d40*/  FSEL R159, R26, -INF , !P4 ;  /* 0xff8000001a9f7808 */ /* 0x000fe20006000000 */
[----:B------:R-:W-:Y:S01]  /*17d50*/  IMAD.IADD R0, R205, 0x1, -R144 ;  /* 0x00000001cd007824 */ /* 0x000fe200078e0a90 */
[----:B------:R-:W-:Y:S01]  /*17d60*/  ISETP.GE.OR P4, PT, R73, R207, !P1 ;  /* 0x000000cf4900720c */ /* 0x000fe20004f86670 */
[----:B------:R1:W2:Y:S03]  /*17d70*/  I2F R19, R4 ;  /* 0x0000000400137306 */ /* 0x0002a60000201400 */
[----:B------:R-:W-:Y:S07]  /*17d80*/  IABS R0, R0 ;  /* 0x0000000000007213 */ /* 0x000fee0000000000 */
[----:B------:R-:W3:Y:S01]  /*17d90*/  I2F R17, R0 ;  /* 0x0000000000117306 */ /* 0x000ee20000201400 */
[----:B-1----:R-:W-:Y:S02]  /*17da0*/  IMAD.IADD R4, R201, 0x1, -R73 ;  /* 0x00000001c9047824 */ /* 0x002fe400078e0a49 */
[----:B--2---:R-:W-:Y:S05]  /*17db0*/  FFMA.FTZ R41, R19, -UR27, R41 ;  /* 0x8000001b13297c23 */ /* 0x004fea0008010029 */
[----:B------:R-:W-:Y:S02]  /*17dc0*/  FSEL R175, R41, -INF , !P0 ;  /* 0xff80000029af7808 */ /* 0x000fe40004000000 */
[-C--:B------:R-:W-:Y:S01]  /*17dd0*/  ISETP.GE.AND P0, PT, R73, R203.reuse, PT ;  /* 0x000000cb4900720c */ /* 0x080fe20003f06270 */
[----:B---3--:R-:W-:Y:S01]  /*17de0*/  FFMA.FTZ R27, R17, -UR27, R27 ;  /* 0x8000001b111b7c23 */ /* 0x008fe2000801001b */
[----:B------:R-:W-:Y:S01]  /*17df0*/  IABS R0, R4 ;  /* 0x0000000400007213 */ /* 0x000fe20000000000 */
[----:B------:R-:W-:Y:S01]  /*17e00*/  IMAD.IADD R4, R205, 0x1, -R79 ;  /* 0x00000001cd047824 */ /* 0x000fe200078e0a4f */
[----:B------:R-:W-:Y:S02]  /*17e10*/  ISETP.GE.OR P0, PT, R73, R208, !P0 ;  /* 0x000000d04900720c */ /* 0x000fe40004706670 */
[----:B------:R1:W2:Y:S01]  /*17e20*/  I2F R18, R0 ;  /* 0x0000000000127306 */ /* 0x0002a20000201400 */
[----:B------:R-:W-:Y:S02]  /*17e30*/  FSEL R162, R27, -INF , !P5 ;  /* 0xff8000001ba27808 */ /* 0x000fe40006800000 */
[----:B------:R-:W-:Y:S02]  /*17e40*/  IABS R4, R4 ;  /* 0x0000000400047213 */ /* 0x000fe40000000000 */
[----:B------:R-:W-:Y:S02]  /*17e50*/  ISETP.NE.AND P5, PT, R6, RZ, PT ;  /* 0x000000ff0600720c */ /* 0x000fe40003fa5270 */
[----:B------:R-:W-:Y:S02]  /*17e60*/  P2R R6, PR, RZ, 0x4 ;  /* 0x00000004ff067803 */ /* 0x000fe40000000000 */
[----:B------:R-:W-:Y:S01]  /*17e70*/  ISETP.GE.AND P2, PT, R72, R202, PT ;  /* 0x000000ca4800720c */ /* 0x000fe20003f46270 */
[----:B------:R3:W3:Y:S01]  /*17e80*/  I2F R16, R4 ;  /* 0x0000000400107306 */ /* 0x0006e20000201400 */
[----:B-1----:R-:W-:Y:S02]  /*17e90*/  IMAD.IADD R0, R201, 0x1, -R72 ;  /* 0x00000001c9007824 */ /* 0x002fe400078e0a48 */
[----:B--2---:R-:W-:Y:S03]  /*17ea0*/  FFMA.FTZ R44, R18, -UR27, R44 ;  /* 0x8000001b122c7c23 */ /* 0x004fe6000801002c */
[----:B------:R-:W-:Y:S02]  /*17eb0*/  IABS R0, R0 ;  /* 0x0000000000007213 */ /* 0x000fe40000000000 */
[----:B------:R-:W-:Y:S02]  /*17ec0*/  FSEL R182, R44, -INF , !P0 ;  /* 0xff8000002cb67808 */ /* 0x000fe40004000000 */
[----:B------:R1:W2:Y:S01]  /*17ed0*/  I2F R13, R0 ;  /* 0x00000000000d7306 */ /* 0x0002a20000201400 */
[----:B---3--:R-:W-:Y:S01]  /*17ee0*/  IMAD.IADD R4, R205, 0x1, -R78 ;  /* 0x00000001cd047824 */ /* 0x008fe200078e0a4e */
[-C--:B------:R-:W-:Y:S01]  /*17ef0*/  ISETP.GE.AND P0, PT, R72, R203.reuse, PT ;  /* 0x000000cb4800720c */ /* 0x080fe20003f06270 */
[----:B------:R-:W3:Y:S01]  /*17f00*/  LDL.64 R78, [R1] ;  /* 0x00000000014e7983 */ /* 0x000ee20000100a00 */
[----:B------:R-:W-:Y:S02]  /*17f10*/  FFMA.FTZ R30, R16, -UR27, R30 ;  /* 0x8000001b101e7c23 */ /* 0x000fe4000801001e */
[-C--:B------:R-:W-:Y:S02]  /*17f20*/  ISETP.GE.OR P1, PT, R72, R208.reuse, !P0 ;  /* 0x000000d04800720c */ /* 0x080fe40004726670 */
[C---:B------:R-:W-:Y:S02]  /*17f30*/  ISETP.GE.AND P0, PT, R71.reuse, R203, PT ;  /* 0x000000cb4700720c */ /* 0x040fe40003f06270 */
[----:B------:R-:W-:Y:S02]  /*17f40*/  FSEL R49, R30, -INF , !P5 ;  /* 0xff8000001e317808 */ /* 0x000fe40006800000 */
[----:B------:R-:W-:Y:S02]  /*17f50*/  ISETP.GE.OR P0, PT, R71, R208, !P0 ;  /* 0x000000d04700720c */ /* 0x000fe40004706670 */
[----:B-1----:R-:W-:Y:S01]  /*17f60*/  IABS R0, R4 ;  /* 0x0000000400007213 */ /* 0x002fe20000000000 */
[----:B--2---:R-:W-:Y:S01]  /*17f70*/  FFMA.FTZ R45, R13, -UR27, R45 ;  /* 0x8000001b0d2d7c23 */ /* 0x004fe2000801002d */
[----:B------:R-:W-:Y:S02]  /*17f80*/  FMNMX.FTZ R4, R154, R3, !PT ;  /* 0x000000039a047209 */ /* 0x000fe40007810000 */
[----:B------:R1:W2:Y:S02]  /*17f90*/  I2F R12, R0 ;  /* 0x00000000000c7306 */ /* 0x0002a40000201400 */
[----:B------:R-:W-:Y:S02]  /*17fa0*/  FMNMX.FTZ R4, R153, R4, !PT ;  /* 0x0000000499047209 */ /* 0x000fe40007810000 */
[----:B------:R-:W-:Y:S02]  /*17fb0*/  FSEL R213, R45, -INF , !P1 ;  /* 0xff8000002dd57808 */ /* 0x000fe40004800000 */
[----:B------:R-:W-:Y:S02]  /*17fc0*/  FMNMX.FTZ R4, R151, R4, !PT ;  /* 0x0000000497047209 */ /* 0x000fe40007810000 */
[----:B------:R-:W-:Y:S02]  /*17fd0*/  ISETP.GE.AND P1, PT, R70, R203, PT ;  /* 0x000000cb4600720c */ /* 0x000fe40003f26270 */
[----:B------:R-:W-:Y:S02]  /*17fe0*/  FMNMX.FTZ R4, R152, R4, !PT ;  /* 0x0000000498047209 */ /* 0x000fe40007810000 */
[----:B------:R-:W-:Y:S02]  /*17ff0*/  ISETP.GE.OR P1, PT, R70, R208, !P1 ;  /* 0x000000d04600720c */ /* 0x000fe40004f26670 */
[----:B------:R-:W-:Y:S04]  /*18000*/  FMNMX.FTZ R4, R166, R4, !PT ;  /* 0x00000004a6047209 */ /* 0x000fe80007810000 */
[----:B------:R-:W-:Y:S04]  /*18010*/  FMNMX.FTZ R4, R168, R4, !PT ;  /* 0x00000004a8047209 */ /* 0x000fe80007810000 */
[----:B------:R-:W-:Y:S01]  /*18020*/  FMNMX.FTZ R4, R160, R4, !PT ;  /* 0x00000004a0047209 */ /* 0x000fe20007810000 */
[----:B-1----:R-:W-:Y:S02]  /*18030*/  IMAD.MOV.U32 R0, RZ, RZ, R5 ;  /* 0x000000ffff007224 */ /* 0x002fe400078e0005 */
[----:B--2---:R-:W-:Y:S02]  /*18040*/  FFMA.FTZ R31, R12, -UR27, R31 ;  /* 0x8000001b0c1f7c23 */ /* 0x004fe4000801001f */
[----:B------:R1:W2:Y:S01]  /*18050*/  I2F R11, R0 ;  /* 0x00000000000b7306 */ /* 0x0002a20000201400 */
[----:B------:R-:W-:Y:S02]  /*18060*/  IMAD.IADD R5, R205, 0x1, -R77 ;  /* 0x00000001cd057824 */ /* 0x000fe400078e0a4d */
[----:B------:R-:W-:Y:S02]  /*18070*/  FSEL R50, R31, -INF , !P6 ;  /* 0xff8000001f327808 */ /* 0x000fe40007000000 */
[----:B------:R-:W-:Y:S01]  /*18080*/  ISETP.GE.OR P6, PT, R72, R207, !P2 ;  /* 0x000000cf4800720c */ /* 0x000fe200057c6670 */
[----:B------:R-:W-:Y:S01]  /*18090*/  IMAD.IADD R72, R205, 0x1, -R72 ;  /* 0x00000001cd487824 */ /* 0x000fe200078e0a48 */
[-C--:B------:R-:W-:Y:S02]  /*180a0*/  ISETP.GE.AND P2, PT, R70, R202.reuse, PT ;  /* 0x000000ca4600720c */ /* 0x080fe40003f46270 */
[----:B-1----:R-:W-:Y:S01]  /*180b0*/  IABS R0, R5 ;  /* 0x0000000500007213 */ /* 0x002fe20000000000 */
[----:B------:R-:W-:Y:S02]  /*180c0*/  IMAD.IADD R5, R201, 0x1, -R70 ;  /* 0x00000001c9057824 */ /* 0x000fe400078e0a46 */
[----:B--2---:R-:W-:Y:S01]  /*180d0*/  FFMA.FTZ R56, R11, -UR27, R56 ;  /* 0x8000001b0b387c23 */ /* 0x004fe20008010038 */
[----:B------:R1:W2:Y:S04]  /*180e0*/  I2F R10, R0 ;  /* 0x00000000000a7306 */ /* 0x0002a80000201400 */
[----:B------:R-:W-:Y:S02]  /*180f0*/  FSEL R232, R56, -INF , !P0 ;  /* 0xff80000038e87808 */ /* 0x000fe40004000000 */
[C---:B------:R-:W-:Y:S04]  /*18100*/  ISETP.GE.AND P0, PT, R71.reuse, R202, PT ;  /* 0x000000ca4700720c */ /* 0x040fe80003f06270 */
[----:B------:R-:W-:Y:S01]  /*18110*/  ISETP.GE.OR P5, PT, R71, R207, !P0 ;  /* 0x000000cf4700720c */ /* 0x000fe200047a6670 */
[----:B------:R-:W-:Y:S01]  /*18120*/  IMAD.IADD R71, R205, 0x1, -R71 ;  /* 0x00000001cd477824 */ /* 0x000fe200078e0a47 */
[C---:B------:R-:W-:Y:S04]  /*18130*/  ISETP.GE.AND P0, PT, R69.reuse, R203, PT ;  /* 0x000000cb4500720c */ /* 0x040fe80003f06270 */
[----:B------:R-:W-:Y:S02]  /*18140*/  ISETP.GE.OR P0, PT, R69, R208, !P0 ;  /* 0x000000d04500720c */ /* 0x000fe40004706670 */
[----:B-1----:R-:W-:Y:S01]  /*18150*/  IABS R0, R5 ;  /* 0x0000000500007213 */ /* 0x002fe20000000000 */
[----:B--2---:R-:W-:Y:S01]  /*18160*/  FFMA.FTZ R42, R10, -UR27, R42 ;  /* 0x8000001b0a2a7c23 */ /* 0x004fe2000801002a */
[----:B------:R-:W-:Y:S03]  /*18170*/  FMNMX.FTZ R5, R161, R4, !PT ;  /* 0x00000004a1057209 */ /* 0x000fe60007810000 */
[----:B------:R-:W-:Y:S01]  /*18180*/  IMAD.MOV.U32 R4, RZ, RZ, R0 ;  /* 0x000000ffff047224 */ /* 0x000fe200078e0000 */
[----:B------:R-:W-:Y:S01]  /*18190*/  FSEL R170, R42, -INF , !P3 ;  /* 0xff8000002aaa7808 */ /* 0x000fe20005800000 */
[----:B------:R-:W-:Y:S01]  /*181a0*/  IMAD.IADD R0, R205, 0x1, -R76 ;  /* 0x00000001cd007824 */ /* 0x000fe200078e0a4c */
[----:B------:R-:W-:Y:S01]  /*181b0*/  ISETP.NE.AND P3, PT, R6, RZ, PT ;  /* 0x000000ff0600720c */ /* 0x000fe20003f65270 */
[----:B------:R1:W2:Y:S01]  /*181c0*/  I2F R9, R4 ;  /* 0x0000000400097306 */ /* 0x0002a20000201400 */
[----:B------:R-:W-:Y:S02]  /*181d0*/  FMNMX.FTZ R5, R221, R5, !PT ;  /* 0x00000005dd057209 */ /* 0x000fe40007810000 */
[----:B------:R-:W-:Y:S07]  /*181e0*/  IABS R0, R0 ;  /* 0x0000000000007213 */ /* 0x000fee0000000000 */
[----:B------:R4:W4:Y:S01]  /*181f0*/  I2F R8, R0 ;  /* 0x0000000000087306 */ /* 0x0009220000201400 */
[----:B-1----:R-:W-:Y:S01]  /*18200*/  FMNMX.FTZ R4, R222, R5, !PT ;  /* 0x00000005de047209 */ /* 0x002fe20007810000 */
[----:B------:R-:W-:Y:S02]  /*18210*/  IMAD.IADD R5, R201, 0x1, -R69 ;  /* 0x00000001c9057824 */ /* 0x000fe400078e0a45 */
[----:B--2---:R-:W-:Y:S01]  /*18220*/  FFMA.FTZ R57, R9, -UR27, R57 ;  /* 0x8000001b09397c23 */ /* 0x004fe20008010039 */
[----:B------:R-:W-:Y:S04]  /*18230*/  FMNMX.FTZ R4, R183, R4, !PT ;  /* 0x00000004b7047209 */ /* 0x000fe80007810000 */
[----:B------:R-:W-:Y:S02]  /*18240*/  FMNMX.FTZ R4, R214, R4, !PT ;  /* 0x00000004d6047209 */ /* 0x000fe40007810000 */
[----:B----4-:R-:W-:Y:S01]  /*18250*/  IABS R0, R5 ;  /* 0x0000000500007213 */ /* 0x010fe20000000000 */
[----:B------:R-:W-:Y:S01]  /*18260*/  FFMA.FTZ R43, R8, -UR27, R43 ;  /* 0x8000001b082b7c23 */ /* 0x000fe2000801002b */
[----:B------:R-:W-:Y:S01]  /*18270*/  FSEL R230, R57, -INF , !P1 ;  /* 0xff80000039e67808 */ /* 0x000fe20004800000 */
[----:B------:R-:W-:Y:S01]  /*18280*/  IMAD.IADD R5, R205, 0x1, -R73 ;  /* 0x00000001cd057824 */ /* 0x000fe200078e0a49 */
[----:B------:R1:W2:Y:S01]  /*18290*/  I2F R7, R0 ;  /* 0x0000000000077306 */ /* 0x0002a20000201400 */
[----:B------:R-:W-:Y:S02]  /*182a0*/  FMNMX.FTZ R4, R248, R4, !PT ;  /* 0x00000004f8047209 */ /* 0x000fe40007810000 */
[----:B------:R-:W-:Y:S02]  /*182b0*/  FSEL R173, R43, -INF , !P3 ;  /* 0xff8000002bad7808 */ /* 0x000fe40005800000 */
[----:B------:R-:W-:Y:S02]  /*182c0*/  FMNMX.FTZ R4, R249, R4, !PT ;  /* 0x00000004f9047209 */ /* 0x000fe40007810000 */
[-C--:B------:R-:W-:Y:S01]  /*182d0*/  ISETP.GE.OR P3, PT, R70, R207.reuse, !P2 ;  /* 0x000000cf4600720c */ /* 0x080fe20005766670 */
[----:B------:R-:W-:Y:S01]  /*182e0*/  IMAD.IADD R70, R205, 0x1, -R70 ;  /* 0x00000001cd467824 */ /* 0x000fe200078e0a46 */
[C---:B------:R-:W-:Y:S04]  /*182f0*/  ISETP.GE.AND P1, PT, R69.reuse, R202, PT ;  /* 0x000000ca4500720c */ /* 0x040fe80003f26270 */
[----:B------:R-:W-:Y:S01]  /*18300*/  ISETP.GE.OR P2, PT, R69, R207, !P1 ;  /* 0x000000cf4500720c */ /* 0x000fe20004f46670 */
[----:B------:R-:W-:Y:S01]  /*18310*/  IMAD.IADD R69, R205, 0x1, -R69 ;  /* 0x00000001cd457824 */ /* 0x000fe200078e0a45 */
[C---:B------:R-:W-:Y:S04]  /*18320*/  ISETP.GE.AND P1, PT, R2.reuse, R203, PT ;  /* 0x000000cb0200720c */ /* 0x040fe80003f26270 */
[----:B------:R-:W-:Y:S02]  /*18330*/  ISETP.GE.OR P1, PT, R2, R208, !P1 ;  /* 0x000000d00200720c */ /* 0x000fe40004f26670 */
[----:B-1----:R-:W-:Y:S01]  /*18340*/  IABS R0, R5 ;  /* 0x0000000500007213 */ /* 0x002fe20000000000 */
[----:B--2---:R-:W-:Y:S01]  /*18350*/  FFMA.FTZ R60, R7, -UR27, R60 ;  /* 0x8000001b073c7c23 */ /* 0x004fe2000801003c */
[----:B------:R-:W-:Y:S02]  /*18360*/  FMNMX.FTZ R5, R244, R4, !PT ;  /* 0x00000004f4057209 */ /* 0x000fe40007810000 */
[----:B------:R-:W-:Y:S01]  /*18370*/  IABS R7, R69 ;  /* 0x0000004500077213 */ /* 0x000fe20000000000 */
[----:B------:R-:W-:Y:S01]  /*18380*/  IMAD.MOV.U32 R4, RZ, RZ, R0 ;  /* 0x000000ffff047224 */ /* 0x000fe200078e0000 */
[----:B------:R-:W-:Y:S02]  /*18390*/  FMNMX.FTZ R0, R245, R5, !PT ;  /* 0x00000005f5007209 */ /* 0x000fe40007810000 */
[----:B------:R-:W-:Y:S02]  /*183a0*/  FSEL R234, R60, -INF , !P0 ;  /* 0xff8000003cea7808 */ /* 0x000fe40004000000 */
[----:B------:R-:W1:Y:S01]  /*183b0*/  I2F R7, R7 ;  /* 0x0000000700077306 */ /* 0x000e620000201400 */
[----:B------:R-:W2:Y:S01]  /*183c0*/  SHFL.BFLY PT, R5, R0, 0x2, 0x1f ;  /* 0x0c401f0000057f89 */ /* 0x000ea200000e0000 */
[C---:B------:R-:W-:Y:S04]  /*183d0*/  ISETP.GE.AND P0, PT, R2.reuse, R202, PT ;  /* 0x000000ca0200720c */ /* 0x040fe80003f06270 */
[----:B------:R-:W-:Y:S04]  /*183e0*/  ISETP.GE.OR P0, PT, R2, R207, !P0 ;  /* 0x000000cf0200720c */ /* 0x000fe80004706670 */
[----:B------:R-:W4:Y:S01]  /*183f0*/  I2F R4, R4 ;  /* 0x0000000400047306 */ /* 0x000f220000201400 */
[----:B-1----:R-:W-:Y:S01]  /*18400*/  FFMA.FTZ R62, R7, -UR27, R62 ;  /* 0x8000001b073e7c23 */ /* 0x002fe2000801003e */
[----:B--2---:R-:W-:Y:S01]  /*18410*/  FMNMX.FTZ R73, R0, R5, !PT ;  /* 0x0000000500497209 */ /* 0x004fe20007810000 */
[--C-:B------:R-:W-:Y:S01]  /*18420*/  IMAD.IADD R0, R201, 0x1, -R2.reuse ;  /* 0x00000001c9007824 */ /* 0x100fe200078e0a02 */
[----:B------:R-:W-:Y:S01]  /*18430*/  IABS R5, R71 ;  /* 0x0000004700057213 */ /* 0x000fe20000000000 */
[----:B------:R-:W-:Y:S01]  /*18440*/  IMAD.IADD R2, R205, 0x1, -R2 ;  /* 0x00000001cd027824 */ /* 0x000fe200078e0a02 */
[----:B------:R-:W-:Y:S04]  /*18450*/  FSEL R228, R62, -INF , !P2 ;  /* 0xff8000003ee47808 */ /* 0x000fe80005000000 */
[----:B------:R-:W1:Y:S01]  /*18460*/  I2F R9, R5 ;  /* 0x0000000500097306 */ /* 0x000e620000201400 */
[----:B------:R-:W-:Y:S01]  /*18470*/  IABS R0, R0 ;  /* 0x0000000000007213 */ /* 0x000fe20000000000 */
[----:B----4-:R-:W-:Y:S01]  /*18480*/  FFMA.FTZ R46, R4, -UR27, R46 ;  /* 0x8000001b042e7c23 */ /* 0x010fe2000801002e */
[----:B------:R-:W-:Y:S02]  /*18490*/  FMNMX.FTZ R4, R155, R68, !PT ;  /* 0x000000449b047209 */ /* 0x000fe40007810000 */
[----:B------:R-:W-:Y:S02]  /*184a0*/  IABS R2, R2 ;  /* 0x0000000200027213 */ /* 0x000fe40000000000 */
[----:B------:R-:W-:Y:S03]  /*184b0*/  FMNMX.FTZ R4, R48, R4, !PT ;  /* 0x0000000430047209 */ /* 0x000fe60007810000 */
[----:B------:R-:W2:Y:S01]  /*184c0*/  I2F R6, R0 ;  /* 0x0000000000067306 */ /* 0x000ea20000201400 */
[----:B------:R-:W-:Y:S02]  /*184d0*/  FSEL R176, R46, -INF , !P4 ;  /* 0xff8000002eb07808 */ /* 0x000fe40006000000 */
[----:B------:R-:W-:Y:S02]  /*184e0*/  FMNMX.FTZ R4, R37, R4, !PT ;  /* 0x0000000425047209 */ /* 0x000fe40007810000 */
[----:B------:R-:W-:Y:S02]  /*184f0*/  ISETP.NE.AND P4, PT, R180, RZ, PT ;  /* 0x000000ffb400720c */ /* 0x000fe40003f85270 */
[----:B------:R-:W-:Y:S04]  /*18500*/  FMNMX.FTZ R4, R36, R4, !PT ;  /* 0x0000000424047209 */ /* 0x000fe80007810000 */
[----:B------:R-:W-:Y:S01]  /*18510*/  FMNMX.FTZ R4, R163, R4, !PT ;  /* 0x00000004a3047209 */ /* 0x000fe20007810000 */
[----:B-1----:R-:W-:Y:S03]  /*18520*/  FFMA.FTZ R58, R9, -UR27, R58 ;  /* 0x8000001b093a7c23 */ /* 0x002fe6000801003a */
[----:B------:R-:W-:Y:S04]  /*18530*/  FMNMX.FTZ R4, R164, R4, !PT ;  /* 0x00000004a4047209 */ /* 0x000fe80007810000 */
[----:B------:R-:W-:Y:S02]  /*18540*/  FMNMX.FTZ R4, R52, R4, !PT ;  /* 0x0000000434047209 */ /* 0x000fe40007810000 */
[----:B------:R-:W-:Y:S02]  /*18550*/  FSEL R220, R58, -INF , !P5 ;  /* 0xff8000003adc7808 */ /* 0x000fe40006800000 */
[----:B------:R-:W-:Y:S01]  /*18560*/  FMNMX.FTZ R4, R158, R4, !PT ;  /* 0x000000049e047209 */ /* 0x000fe20007810000 */
[----:B--2---:R-:W-:Y:S02]  /*18570*/  FFMA.FTZ R61, R6, -UR27, R61 ;  /* 0x8000001b063d7c23 */ /* 0x004fe4000801003d */
[----:B------:R-:W1:Y:S01]  /*18580*/  I2F R6, R2 ;  /* 0x0000000200067306 */ /* 0x000e620000201400 */
[----:B------:R-:W-:Y:S02]  /*18590*/  FMNMX.FTZ R0, R217, R4, !PT ;  /* 0x00000004d9007209 */ /* 0x000fe40007810000 */
[----:B------:R-:W-:Y:S02]  /*185a0*/  IABS R4, R72 ;  /* 0x0000004800047213 */ /* 0x000fe40000000000 */
[----:B------:R-:W-:Y:S02]  /*185b0*/  FMNMX.FTZ R0, R219, R0, !PT ;  /* 0x00000000db007209 */ /* 0x000fe40007810000 */
[----:B------:R-:W-:Y:S02]  /*185c0*/  FSEL R226, R61, -INF , !P1 ;  /* 0xff8000003de27808 */ /* 0x000fe40004800000 */
[----:B------:R-:W-:Y:S01]  /*185d0*/  FMNMX.FTZ R0, R178, R0, !PT ;  /* 0x00000000b2007209 */ /* 0x000fe20007810000 */
[----:B------:R2:W4:Y:S03]  /*185e0*/  I2F R10, R4 ;  /* 0x00000004000a7306 */ /* 0x0005260000201400 */
        /* <DEDUP_REMOVED lines=10> */
[----:B------:R-:W-:Y:S02]  /*18690*/  FSEL R76, R63, -INF , !P0 ;  /* 0xff8000003f4c7808 */ /* 0x000fe40004000000 */
[----:B-----5:R-:W-:Y:S01]  /*186a0*/  LOP3.LUT R6, R39, UR15, R250, 0x96, !PT ;  /* 0x0000000f27067c12 */ /* 0x020fe2000f8e96fa */
[----:B------:R-:W1:Y:S01]  /*186b0*/  SHFL.BFLY PT, R5, R72, 0x2, 0x1f ;  /* 0x0c401f0048057f89 */ /* 0x000e6200000e0000 */
[----:B--2---:R-:W-:Y:S01]  /*186c0*/  IABS R4, R70 ;  /* 0x0000004600047213 */ /* 0x004fe20000000000 */
[----:B----4-:R-:W-:Y:S03]  /*186d0*/  FFMA.FTZ R47, R10, -UR27, R47 ;  /* 0x8000001b0a2f7c23 */ /* 0x010fe6000801002f */
[----:B------:R2:W4:Y:S02]  /*186e0*/  I2F R8, R4 ;  /* 0x0000000400087306 */ /* 0x0005240000201400 */
[----:B------:R-:W-:Y:S02]  /*186f0*/  FSEL R169, R47, -INF , !P6 ;  /* 0xff8000002fa97808 */ /* 0x000fe40007000000 */
[----:B-1----:R-:W-:Y:S02]  /*18700*/  FMNMX.FTZ R72, R72, R5, !PT ;  /* 0x0000000548487209 */ /* 0x002fe40007810000 */
[----:B--2---:R-:W-:Y:S01]  /*18710*/  FMNMX.FTZ R4, R165, R0, !PT ;  /* 0x00000000a5047209 */ /* 0x004fe20007810000 */
[----:B----4-:R-:W-:Y:S01]  /*18720*/  FFMA.FTZ R59, R8, -UR27, R59 ;  /* 0x8000001b083b7c23 */ /* 0x010fe2000801003b */
[----:B------:R-:W-:Y:S01]  /*18730*/  FMNMX.FTZ R0, R157, R75, !PT ;  /* 0x0000004b9d007209 */ /* 0x000fe20007810000 */
[----:B------:R-:W-:Y:S01]  /*18740*/  SHFL.BFLY PT, R2, R72, 0x1, 0x1f ;  /* 0x0c201f0048027f89 */ /* 0x000fe200000e0000 */
        /* <DEDUP_REMOVED lines=19> */
[C---:B------:R-:W-:Y:S01]  /*18880*/  FSETP.NEU.FTZ.AND P3, PT, R73.reuse, -INF , PT ;  /* 0xff8000004900780b */ /* 0x040fe20003f7d000 */
[----:B------:R-:W-:Y:S01]  /*18890*/  FMUL.FTZ R77, R73, c[0x0][0x23c] ;  /* 0x00008f00494d7a20 */ /* 0x000fe20000410000 */
[----:B------:R-:W-:Y:S02]  /*188a0*/  FMNMX.FTZ R71, R230, R71, !PT ;  /* 0x00000047e6477209 */ /* 0x000fe40007810000 */
[----:B------:R-:W-:Y:S02]  /*188b0*/  FMNMX.FTZ R72, R72, R2, !PT ;  /* 0x0000000248487209 */ /* 0x000fe40007810000 */
[----:B------:R-:W-:Y:S02]  /*188c0*/  FSEL R77, R77, RZ, P3 ;  /* 0x000000ff4d4d7208 */ /* 0x000fe40001800000 */
[----:B------:R-:W-:Y:S01]  /*188d0*/  FMNMX.FTZ R0, R173, R0, !PT ;  /* 0x00000000ad007209 */ /* 0x000fe20007810000 */
[----:B------:R-:W-:Y:S01]  /*188e0*/  FMUL.FTZ R148, R72, c[0x0][0x23c] ;  /* 0x00008f0048947a20 */ /* 0x000fe20000410000 */
[----:B------:R-:W-:Y:S01]  /*188f0*/  FMNMX.FTZ R71, R234, R71, !PT ;  /* 0x00000047ea477209 */ /* 0x000fe20007810000 */
[--C-:B------:R-:W-:Y:S01]  /*18900*/  FFMA.FTZ R4, R152, c[0x0][0x23c], -R77.reuse ;  /* 0x00008f0098047a23 */ /* 0x100fe2000001084d */
[----:B------:R-:W-:Y:S01]  /*18910*/  FSETP.NEU.FTZ.AND P2, PT, R72, -INF , PT ;  /* 0xff8000004800780b */ /* 0x000fe20003f5d000 */
[--C-:B------:R-:W-:Y:S01]  /*18920*/  FFMA.FTZ R2, R151, c[0x0][0x23c], -R77.reuse ;  /* 0x00008f0097027a23 */ /* 0x100fe2000001084d */
[----:B------:R-:W-:Y:S01]  /*18930*/  FMNMX.FTZ R0, R176, R0, !PT ;  /* 0x00000000b0007209 */ /* 0x000fe20007810000 */
[----:B------:R1:W-:Y:S01]  /*18940*/  MUFU.EX2 R181, R4 ;  /* 0x0000000400b57308 */ /* 0x0003e20000000800 */
[----:B------:R-:W-:Y:S02]  /*18950*/  FMNMX.FTZ R71, R226, R71, !PT ;  /* 0x00000047e2477209 */ /* 0x000fe40007810000 */
[----:B------:R-:W-:Y:S02]  /*18960*/  FSEL R148, R148, RZ, P2 ;  /* 0x000000ff94947208 */ /* 0x000fe40001000000 */
[----:B------:R-:W-:Y:S01]  /*18970*/  FMNMX.FTZ R0, R169, R0, !PT ;  /* 0x00000000a9007209 */ /* 0x000fe20007810000 */
[----:B------:R-:W2:Y:S03]  /*18980*/  SHFL.BFLY PT, R5, R71, 0x2, 0x1f ;  /* 0x0c401f0047057f89 */ /* 0x000ea600000e0000 */
[----:B------:R-:W-:Y:S01]  /*18990*/  FMNMX.FTZ R0, R220, R0, !PT ;  /* 0x00000000dc007209 */ /* 0x000fe20007810000 */
[----:B------:R4:W-:Y:S03]  /*189a0*/  MUFU.EX2 R241, R2 ;  /* 0x0000000200f17308 */ /* 0x0009e60000000800 */
[----:B------:R-:W-:Y:S04]  /*189b0*/  FMNMX.FTZ R0, R223, R0, !PT ;  /* 0x00000000df007209 */ /* 0x000fe80007810000 */
[----:B------:R-:W-:Y:S04]  /*189c0*/  FMNMX.FTZ R0, R228, R0, !PT ;  /* 0x00000000e4007209 */ /* 0x000fe80007810000 */
[----:B------:R-:W-:Y:S01]  /*189d0*/  FMNMX.FTZ R0, R76, R0, !PT ;  /* 0x000000004c007209 */ /* 0x000fe20007810000 */
[--C-:B-1----:R-:W-:Y:S04]  /*189e0*/  FFMA.FTZ R4, R37, c[0x0][0x23c], -R148.reuse ;  /* 0x00008f0025047a23 */ /* 0x102fe80000010894 */
[----:B------:R1:W-:Y:S01]  /*189f0*/  MUFU.EX2 R239, R4 ;  /* 0x0000000400ef7308 */ /* 0x0003e20000000800 */
[----:B--2---:R-:W-:Y:S01]  /*18a00*/  FMNMX.FTZ R71, R71, R5, !PT ;  /* 0x0000000547477209 */ /* 0x004fe20007810000 */
[----:B----4-:R-:W2:Y:S08]  /*18a10*/  SHFL.BFLY PT, R2, R0, 0x2, 0x1f ;  /* 0x0c401f0000027f89 */ /* 0x010eb000000e0000 */
[----:B------:R-:W4:Y:S01]  /*18a20*/  SHFL.BFLY PT, R5, R71, 0x1, 0x1f ;  /* 0x0c201f0047057f89 */ /* 0x000f2200000e0000 */
[--C-:B-1----:R-:W-:Y:S04]  /*18a30*/  FFMA.FTZ R4, R36, c[0x0][0x23c], -R148.reuse ;  /* 0x00008f0024047a23 */ /* 0x102fe80000010894 */
[----:B------:R-:W1:Y:S01]  /*18a40*/  MUFU.EX2 R240, R4 ;  /* 0x0000000400f07308 */ /* 0x000e620000000800 */
[----:B--2---:R-:W-:Y:S01]  /*18a50*/  FMNMX.FTZ R0, R0, R2, !PT ;  /* 0x0000000200007209 */ /* 0x004fe20007810000 */
[----:B------:R-:W-:Y:S08]  /*18a60*/  FFMA.FTZ R2, R153, c[0x0][0x23c], -R77 ;  /* 0x00008f0099027a23 */ /* 0x000ff0000001084d */
[----:B------:R2:W-:Y:S01]  /*18a70*/  MUFU.EX2 R237, R2 ;  /* 0x0000000200ed7308 */ /* 0x0005e20000000800 */
[----:B----4-:R-:W-:Y:S01]  /*18a80*/  FMNMX.FTZ R71, R71, R5, !PT ;  /* 0x0000000547477209 */ /* 0x010fe20007810000 */
[----:B------:R-:W-:Y:S03]  /*18a90*/  IMAD.U32 R5, RZ, RZ, UR31 ;  /* 0x0000001fff057e24 */ /* 0x000fe6000f8e00ff */
[C---:B------:R-:W-:Y:S01]  /*18aa0*/  FSETP.NEU.FTZ.AND P1, PT, R71.reuse, -INF , PT ;  /* 0xff8000004700780b */ /* 0x040fe20003f3d000 */
[----:B------:R-:W-:Y:S01]  /*18ab0*/  FMUL.FTZ R149, R71, c[0x0][0x23c] ;  /* 0x00008f0047957a20 */ /* 0x000fe20000410000 */
[----:B------:R-:W-:Y:S01]  /*18ac0*/  LOP3.LUT R5, R251, UR4, R5, 0x96, !PT ;  /* 0x00000004fb057c12 */ /* 0x000fe2000f8e9605 */
[----:B------:R-:W-:Y:S03]  /*18ad0*/  UIADD3 UR4, UR4, 0x1, URZ ;  /* 0x0000000104047890 */ /* 0x000fe6000fffe03f */
[----:B------:R-:W-:Y:S01]  /*18ae0*/  FSEL R149, R149, RZ, P1 ;  /* 0x000000ff95957208 */ /* 0x000fe20000800000 */
[----:B------:R-:W-:Y:S01]  /*18af0*/  IMAD.WIDE.U32 R8, R5, -0x326172a9, RZ ;  /* 0xcd9e8d5705087825 */ /* 0x000fe200078e00ff */
[----:B-1----:R-:W-:Y:S03]  /*18b00*/  F2FP.BF16.PACK_AB R147, R240, R239 ;  /* 0x000000eff093723e */ /* 0x002fe600000010ff */
[----:B------:R-:W-:Y:S02]  /*18b10*/  FFMA.FTZ R4, R154, c[0x0][0x23c], -R77 ;  /* 0x00008f009a047a23 */ /* 0x000fe4000001084d */
[--C-:B------:R-:W-:Y:S02]  /*18b20*/  FFMA.FTZ R7, R156, c[0x0][0x23c], -R149.reuse ;  /* 0x00008f009c077a23 */ /* 0x100fe40000010895 */
[----:B------:R1:W4:Y:S01]  /*18b30*/  MUFU.EX2 R238, R4 ;  /* 0x0000000400ee7308 */ /* 0x0003220000000800 */
[----:B--2---:R-:W2:Y:S09]  /*18b40*/  SHFL.BFLY PT, R2, R0, 0x1, 0x1f ;  /* 0x0c201f0000027f89 */ /* 0x004eb200000e0000 */
[----:B------:R5:W-:Y:S01]  /*18b50*/  MUFU.EX2 R233, R7 ;  /* 0x0000000700e97308 */ /* 0x000be20000000800 */
[----:B-1----:R-:W-:Y:S01]  /*18b60*/  FFMA.FTZ R4, R155, c[0x0][0x23c], -R148 ;  /* 0x00008f009b047a23 */ /* 0x002fe20000010894 */
[----:B----4-:R-:W-:Y:S01]  /*18b70*/  F2FP.BF16.PACK_AB R144, R237, R238 ;  /* 0x000000eeed90723e */ /* 0x010fe200000010ff */
[----:B------:R-:W-:Y:S07]  /*18b80*/  IMAD.WIDE.U32 R154, R6, -0x326172a9, RZ ;  /* 0xcd9e8d57069a7825 */ /* 0x000fee00078e00ff */
[----:B------:R1:W-:Y:S01]  /*18b90*/  MUFU.EX2 R235, R4 ;  /* 0x0000000400eb7308 */ /* 0x0003e20000000800 */
[----:B--2---:R-:W-:Y:S01]  /*18ba0*/  FMNMX.FTZ R70, R0, R2, !PT ;  /* 0x0000000200467209 */ /* 0x004fe20007810000 */
[----:B------:R-:W-:Y:S01]  /*18bb0*/  FFMA.FTZ R2, R33, c[0x0][0x23c], -R149 ;  /* 0x00008f0021027a23 */ /* 0x000fe20000010895 */
[----:B------:R-:W-:Y:S02]  /*18bc0*/  LOP3.LUT R6, R155, UR14, R8, 0x96, !PT ;  /* 0x0000000e9b067c12 */ /* 0x000fe4000f8e9608 */
[C---:B------:R-:W-:Y:S01]  /*18bd0*/  LOP3.LUT R0, R9.reuse, UR16, R54, 0x96, !PT ;  /* 0x0000001009007c12 */ /* 0x040fe2000f8e9636 */
[C---:B------:R-:W-:Y:S01]  /*18be0*/  FMUL.FTZ R150, R70.reuse, c[0x0][0x23c] ;  /* 0x00008f0046967a20 */ /* 0x040fe20000410000 */
[----:B-----5:R-:W-:Y:S02]  /*18bf0*/  LOP3.LUT R7, R9, UR16, R24, 0x96, !PT ;  /* 0x0000001009077c12 */ /* 0x020fe4000f8e9618 */
[----:B------:R-:W-:Y:S01]  /*18c00*/  FSETP.NEU.FTZ.AND P0, PT, R70, -INF , PT ;  /* 0xff8000004600780b */ /* 0x000fe20003f1d000 */
[----:B------:R2:W-:Y:S01]  /*18c10*/  MUFU.EX2 R151, R2 ;  /* 0x0000000200977308 */ /* 0x0005e20000000800 */
[----:B------:R-:W-:Y:S02]  /*18c20*/  IMAD.WIDE.U32 R12, R0, -0x2daee0ad, RZ ;  /* 0xd2511f53000c7825 */ /* 0x000fe400078e00ff */
[----:B------:R-:W-:Y:S02]  /*18c30*/  FSEL R150, R150, RZ, P0 ;  /* 0x000000ff96967208 */ /* 0x000fe40000000000 */
[----:B------:R-:W-:Y:S04]  /*18c40*/  IMAD.WIDE.U32 R10, R7, -0x2daee0ad, RZ ;  /* 0xd2511f53070a7825 */ /* 0x000fe800078e00ff */
[----:B------:R-:W-:Y:S04]  /*18c50*/  IMAD.WIDE.U32 R6, R6, -0x2daee0ad, RZ ;  /* 0xd2511f5306067825 */ /* 0x000fe800078e00ff */
[----:B------:R-:W-:Y:S01]  /*18c60*/  FFMA.FTZ R9, R157, c[0x0][0x23c], -R150 ;  /* 0x00008f009d097a23 */ /* 0x000fe20000010896 */
[----:B------:R-:W-:Y:S01]  /*18c70*/  LOP3.LUT R0, R7, UR11, R10, 0x96, !PT ;  /* 0x0000000b07007c12 */ /* 0x000fe2000f8e960a */
[----:B-1----:R-:W-:Y:S02]  /*18c80*/  FFMA.FTZ R4, R48, c[0x0][0x23c], -R148 ;  /* 0x00008f0030047a23 */ /* 0x002fe40000010894 */
[----:B------:R-:W-:Y:S01]  /*18c90*/  MUFU.EX2 R231, R9 ;  /* 0x0000000900e77308 */ /* 0x000fe20000000800 */
[----:B------:R-:W-:Y:S02]  /*18ca0*/  IMAD.MOV.U32 R157, RZ, RZ, R181 ;  /* 0x000000ffff9d7224 */ /* 0x000fe400078e00b5 */
[----:B------:R-:W-:Y:S04]  /*18cb0*/  IMAD.WIDE.U32 R56, R0, -0x326172a9, RZ ;  /* 0xcd9e8d5700387825 */ /* 0x000fe800078e00ff */
[----:B------:R-:W-:Y:S01]  /*18cc0*/  FFMA.FTZ R0, R20, c[0x0][0x23c], -R150 ;  /* 0x00008f0014007a23 */ /* 0x000fe20000010896 */
[----:B--2---:R-:W-:Y:S01]  /*18cd0*/  LOP3.LUT R2, R11, UR13, R38, 0x96, !PT ;  /* 0x0000000d0b027c12 */ /* 0x004fe2000f8e9626 */
[----:B------:R-:W1:Y:S01]  /*18ce0*/  LDSM.16.MT88.4 R20, [R185+0x6000] ;  /* 0x00600000b914783b */ /* 0x000e620000004200 */
[----:B------:R3:W2:Y:S10]  /*18cf0*/  MUFU.EX2 R236, R4 ;  /* 0x0000000400ec7308 */ /* 0x0006b40000000800 */
[----:B------:R4:W5:Y:S01]  /*18d00*/  MUFU.EX2 R156, R0 ;  /* 0x00000000009c7308 */ /* 0x0009620000000800 */
[----:B---3--:R-:W-:Y:S05]  /*18d10*/  LOP3.LUT R4, R79, UR15, R250, 0x96, !PT ;  /* 0x0000000f4f047c12 */ /* 0x008fea000f8e96fa */
[----:B------:R-:W-:Y:S04]  /*18d20*/  IMAD.WIDE.U32 R152, R4, -0x326172a9, RZ ;  /* 0xcd9e8d5704987825 */ /* 0x000fe800078e00ff */
[--C-:B----4-:R-:W-:Y:S01]  /*18d30*/  FFMA.FTZ R0, R34, c[0x0][0x23c], -R149.reuse ;  /* 0x00008f0022007a23 */ /* 0x110fe20000010895 */
[----:B------:R-:W-:Y:S02]  /*18d40*/  LOP3.LUT R4, R153, UR14, R8, 0x96, !PT ;  /* 0x0000000e99047c12 */ /* 0x000fe4000f8e9608 */
[----:B------:R-:W-:Y:S01]  /*18d50*/  LOP3.LUT R8, R13, UR13, R78, 0x96, !PT ;  /* 0x0000000d0d087c12 */ /* 0x000fe2000f8e964e */
[----:B------:R3:W-:Y:S02]  /*18d60*/  MUFU.EX2 R229, R0 ;  /* 0x0000000000e57308 */ /* 0x0007e40000000800 */
[----:B------:R-:W-:Y:S04]  /*18d70*/  IMAD.WIDE.U32 R4, R4, -0x2daee0ad, RZ ;  /* 0xd2511f5304047825 */ /* 0x000fe800078e00ff */
[----:B------:R-:W-:Y:S01]  /*18d80*/  IMAD.WIDE.U32 R10, R8, -0x326172a9, RZ ;  /* 0xcd9e8d57080a7825 */ /* 0x000fe200078e00ff */
[----:B------:R-:W-:Y:S03]  /*18d90*/  LOP3.LUT R5, R5, UR11, R12, 0x96, !PT ;  /* 0x0000000b05057c12 */ /* 0x000fe6000f8e960c */
[----:B------:R-:W-:Y:S01]  /*18da0*/  IMAD.WIDE.U32 R12, R2, -0x326172a9, RZ ;  /* 0xcd9e8d57020c7825 */ /* 0x000fe200078e00ff */
[----:B------:R-:W-:Y:S03]  /*18db0*/  LOP3.LUT R8, R11, UR12, R152, 0x96, !PT ;  /* 0x0000000c0b087c12 */ /* 0x000fe6000f8e9698 */
[----:B------:R-:W-:Y:S01]  /*18dc0*/  IMAD.WIDE.U32 R44, R5, -0x326172a9, RZ ;  /* 0xcd9e8d57052c7825 */ /* 0x000fe200078e00ff */
[----:B------:R-:W-:Y:S03]  /*18dd0*/  LOP3.LUT R5, R57, UR10, R12, 0x96, !PT ;  /* 0x0000000a39057c12 */ /* 0x000fe6000f8e960c */
[----:B------:R-:W-:Y:S01]  /*18de0*/  IMAD.WIDE.U32 R8, R8, -0x2daee0ad, RZ ;  /* 0xd2511f5308087825 */ /* 0x000fe200078e00ff */
[----:B------:R-:W-:Y:S02]  /*18df0*/  LOP3.LUT R2, R45, UR10, R10, 0x96, !PT ;  /* 0x0000000a2d027c12 */ /* 0x000fe4000f8e960a */
[----:B------:R-:W-:Y:S01]  /*18e00*/  LOP3.LUT R10, R13, UR12, R154, 0x96, !PT ;  /* 0x0000000c0d0a7c12 */ /* 0x000fe2000f8e969a */
[----:B------:R-:W-:Y:S04]  /*18e10*/  IMAD.WIDE.U32 R60, R5, -0x2daee0ad, RZ ;  /* 0xd2511f53053c7825 */ /* 0x000fe800078e00ff */
[----:B---3--:R-:W-:Y:S02]  /*18e20*/  FFMA.FTZ R0, R35, c[0x0][0x23c], -R149 ;  /* 0x00008f0023007a23 */ /* 0x008fe40000010895 */
[----:B------:R-:W-:Y:S02]  /*18e30*/  IMAD.WIDE.U32 R42, R2, -0x2daee0ad, RZ ;  /* 0xd2511f53022a7825 */ /* 0x000fe400078e00ff */
[----:B------:R3:W4:Y:S02]  /*18e40*/  MUFU.EX2 R227, R0 ;  /* 0x0000000000e37308 */ /* 0x0007240000000800 */
[----:B------:R-:W-:Y:S01]  /*18e50*/  IMAD.WIDE.U32 R10, R10, -0x2daee0ad, RZ ;  /* 0xd2511f530a0a7825 */ /* 0x000fe200078e00ff */
[----:B------:R-:W-:Y:S02]  /*18e60*/  LOP3.LUT R5, R43, UR7, R8, 0x96, !PT ;  /* 0x000000072b057c12 */ /* 0x000fe4000f8e9608 */
[----:B------:R-:W-:Y:S02]  /*18e70*/  LOP3.LUT R8, R9, UR9, R4, 0x96, !PT ;  /* 0x0000000909087c12 */ /* 0x000fe4000f8e9604 */
[----:B------:R-:W-:Y:S01]  /*18e80*/  LOP3.LUT R7, R61, UR7, R10, 0x96, !PT ;  /* 0x000000073d077c12 */ /* 0x000fe2000f8e960a */
[----:B------:R-:W-:Y:S01]  /*18e90*/  IMAD.WIDE.U32 R4, R5, -0x326172a9, RZ ;  /* 0xcd9e8d5705047825 */ /* 0x000fe200078e00ff */
[----:B------:R-:W-:Y:S03]  /*18ea0*/  LOP3.LUT R10, R11, UR9, R6, 0x96, !PT ;  /* 0x000000090b0a7c12 */ /* 0x000fe6000f8e9606 */
[----:B------:R-:W-:Y:S01]  /*18eb0*/  IMAD.WIDE.U32 R46, R8, -0x326172a9, RZ ;  /* 0xcd9e8d57082e7825 */ /* 0x000fe200078e00ff */
[--C-:B------:R-:W-:Y:S02]  /*18ec0*/  SHF.R.U32.HI R2, RZ, 0x10, R4.reuse ;  /* 0x00000010ff027819 */ /* 0x100fe40000011604 */
[----:B------:R-:W-:Y:S01]  /*18ed0*/  LOP3.LUT R8, R4, 0xffff, RZ, 0xc0, !PT ;  /* 0x0000ffff04087812 */ /* 0x000fe200078ec0ff */
[----:B------:R-:W-:Y:S01]  /*18ee0*/  IMAD.WIDE.U32 R40, R10, -0x326172a9, RZ ;  /* 0xcd9e8d570a287825 */ /* 0x000fe200078e00ff */
[----:B------:R-:W-:Y:S02]  /*18ef0*/  LOP3.LUT R12, R4, 0xff, RZ, 0xc0, !PT ;  /* 0x000000ff040c7812 */ /* 0x000fe400078ec0ff */
[----:B------:R-:W-:Y:S01]  /*18f00*/  SHF.R.U32.HI R11, RZ, 0x18, R4 ;  /* 0x00000018ff0b7819 */ /* 0x000fe20000011604 */
[----:B------:R-:W-:Y:S01]  /*18f10*/  IMAD.WIDE.U32 R6, R7, -0x326172a9, RZ ;  /* 0xcd9e8d5707067825 */ /* 0x000fe200078e00ff */
[----:B------:R-:W-:Y:S02]  /*18f20*/  LOP3.LUT R4, R5, UR17, R46, 0x96, !PT ;  /* 0x0000001105047c12 */ /* 0x000fe4000f8e962e */
[----:B------:R-:W-:Y:S01]  /*18f30*/  LOP3.LUT R5, R2, 0xff, RZ, 0xc0, !PT ;  /* 0x000000ff02057812 */ /* 0x000fe200078ec0ff */
[----:B---3--:R-:W-:Y:S01]  /*18f40*/  FFMA.FTZ R0, R14, c[0x0][0x23c], -R150 ;  /* 0x00008f000e007a23 */ /* 0x008fe20000010896 */
[----:B------:R-:W-:Y:S01]  /*18f50*/  LOP3.LUT R44, R47, UR8, R44, 0x96, !PT ;  /* 0x000000082f2c7c12 */ /* 0x000fe2000f8e962c */
[----:B------:R-:W-:Y:S01]  /*18f60*/  FFMA.FTZ R2, R15, c[0x0][0x23c], -R150 ;  /* 0x00008f000f027a23 */ /* 0x000fe20000010896 */
[----:B------:R-:W-:Y:S01]  /*18f70*/  LOP3.LUT R9, R6, 0xffff, RZ, 0xc0, !PT ;  /* 0x0000ffff06097812 */ /* 0x000fe200078ec0ff */
[----:B------:R3:W-:Y:S01]  /*18f80*/  MUFU.EX2 R225, R0 ;  /* 0x0000000000e17308 */ /* 0x0007e20000000800 */
[--C-:B------:R-:W-:Y:S01]  /*18f90*/  SHF.R.U32.HI R10, RZ, 0x10, R6.reuse ;  /* 0x00000010ff0a7819 */ /* 0x100fe20000011606 */
[----:B------:R-:W-:Y:S01]  /*18fa0*/  IMAD.WIDE.U32 R44, R44, -0x2daee0ad, RZ ;  /* 0xd2511f532c2c7825 */ /* 0x000fe200078e00ff */
[----:B------:R-:W-:Y:S02]  /*18fb0*/  LOP3.LUT R14, R6, 0xff, RZ, 0xc0, !PT ;  /* 0x000000ff060e7812 */ /* 0x000fe400078ec0ff */
[----:B------:R-:W-:Y:S02]  /*18fc0*/  SHF.R.U32.HI R13, RZ, 0x18, R6 ;  /* 0x00000018ff0d7819 */ /* 0x000fe40000011606 */
[----:B------:R-:W-:Y:S02]  /*18fd0*/  LOP3.LUT R48, R44, 0xffff, RZ, 0xc0, !PT ;  /* 0x0000ffff2c307812 */ /* 0x000fe400078ec0ff */
[----:B------:R-:W-:Y:S01]  /*18fe0*/  LOP3.LUT R6, R7, UR17, R40, 0x96, !PT ;  /* 0x0000001107067c12 */ /* 0x000fe2000f8e9628 */
[----:B------:R1:W-:Y:S01]  /*18ff0*/  MUFU.EX2 R224, R2 ;  /* 0x0000000200e07308 */ /* 0x0003e20000000800 */
[----:B------:R-:W-:Y:S01]  /*19000*/  SHF.R.U32.HI R8, RZ, 0x8, R8 ;  /* 0x00000008ff087819 */ /* 0x000fe20000011608 */
[----:B------:R-:W-:Y:S01]  /*19010*/  FFMA.FTZ R40, R49, c[0x0][0x23c], -R150 ;  /* 0x00008f0031287a23 */ /* 0x000fe20000010896 */
[----:B------:R-:W-:Y:S02]  /*19020*/  PRMT R11, R5, 0x5410, R11 ;  /* 0x00005410050b7816 */ /* 0x000fe4000000000b */
[----:B------:R-:W-:Y:S02]  /*19030*/  SHF.R.U32.HI R5, RZ, 0x8, R9 ;  /* 0x00000008ff057819 */ /* 0x000fe40000011609 */
[----:B------:R-:W-:Y:S02]  /*19040*/  PRMT R12, R12, 0x5410, R8 ;  /* 0x000054100c0c7816 */ /* 0x000fe40000000008 */
[----:B------:R-:W-:Y:S01]  /*19050*/  LOP3.LUT R8, R4, 0xff, RZ, 0xc0, !PT ;  /* 0x000000ff04087812 */ /* 0x000fe200078ec0ff */
[----:B------:R-:W-:Y:S01]  /*19060*/  MUFU.EX2 R174, R40 ;  /* 0x0000002800ae7308 */ /* 0x000fe20000000800 */
[----:B------:R-:W-:Y:S01]  /*19070*/  PRMT R14, R14, 0x5410, R5 ;  /* 0x000054100e0e7816 */ /* 0x000fe20000000005 */
[--C-:B------:R-:W-:Y:S01]  /*19080*/  HSET2.LE.AND R146, R12, R252.reuse, PT ;  /* 0x000000fc0c927233 */ /* 0x100fe20003803000 */
[----:B------:R-:W-:Y:S02]  /*19090*/  SHF.R.U32.HI R5, RZ, 0x10, R4 ;  /* 0x00000010ff057819 */ /* 0x000fe40000011604 */
[----:B---3--:R-:W-:Y:S01]  /*190a0*/  FSEL R0, R73, RZ, P3 ;  /* 0x000000ff49007208 */ /* 0x008fe20001800000 */
[--C-:B------:R-:W-:Y:S01]  /*190b0*/  HSET2.LE.AND R66, R14, R252.reuse, PT ;  /* 0x000000fc0e427233 */ /* 0x100fe20003803000 */
[--C-:B------:R-:W-:Y:S02]  /*190c0*/  SHF.R.U32.HI R59, RZ, 0x10, R44.reuse ;  /* 0x00000010ff3b7819 */ /* 0x100fe4000001162c */
[----:B------:R-:W-:Y:S01]  /*190d0*/  LOP3.LUT R61, R44, 0xff, RZ, 0xc0, !PT ;  /* 0x000000ff2c3d7812 */ /* 0x000fe200078ec0ff */
[----:B------:R-:W-:Y:S01]  /*190e0*/  FADD.FTZ R0, -R0, R3 ;  /* 0x0000000300007221 */ /* 0x000fe20000010100 */
[----:B------:R-:W-:Y:S02]  /*190f0*/  LOP3.LUT R3, R10, 0xff, RZ, 0xc0, !PT ;  /* 0x000000ff0a037812 */ /* 0x000fe400078ec0ff */
[----:B------:R-:W-:Y:S01]  /*19100*/  SHF.R.U32.HI R58, RZ, 0x18, R44 ;  /* 0x00000018ff3a7819 */ /* 0x000fe2000001162c */
[----:B------:R-:W-:Y:S01]  /*19110*/  FFMA.FTZ R44, R50, c[0x0][0x23c], -R150 ;  /* 0x00008f00322c7a23 */ /* 0x000fe20000010896 */
[----:B-1----:R-:W-:Y:S02]  /*19120*/  LOP3.LUT R2, R4, 0xffff, RZ, 0xc0, !PT ;  /* 0x0000ffff04027812 */ /* 0x002fe400078ec0ff */
[----:B------:R-:W-:Y:S01]  /*19130*/  PRMT R13, R3, 0x5410, R13 ;  /* 0x00005410030d7816 */ /* 0x000fe2000000000d */
[----:B------:R-:W-:Y:S01]  /*19140*/  MUFU.EX2 R171, R44 ;  /* 0x0000002c00ab7308 */ /* 0x000fe20000000800 */
[----:B------:R-:W-:Y:S01]  /*19150*/  SHF.R.U32.HI R7, RZ, 0x8, R2 ;  /* 0x00000008ff077819 */ /* 0x000fe20000011602 */
[----:B------:R-:W-:Y:S01]  /*19160*/  FMUL.FTZ R2, R0, c[0x0][0x23c] ;  /* 0x00008f0000027a20 */ /* 0x000fe20000410000 */
[----:B------:R-:W-:Y:S01]  /*19170*/  FSEL R0, R72, RZ, P2 ;  /* 0x000000ff48007208 */ /* 0x000fe20001000000 */
[--C-:B------:R-:W-:Y:S01]  /*19180*/  HSET2.LE.AND R67, R13, R252.reuse, PT ;  /* 0x000000fc0d437233 */ /* 0x100fe20003803000 */
[----:B------:R-:W-:Y:S02]  /*19190*/  LOP3.LUT R3, R6, 0xffff, RZ, 0xc0, !PT ;  /* 0x0000ffff06037812 */ /* 0x000fe400078ec0ff */
[----:B------:R-:W-:Y:S02]  /*191a0*/  PRMT R9, R8, 0x5410, R7 ;  /* 0x0000541008097816 */ /* 0x000fe40000000007 */
[----:B------:R-:W-:Y:S01]  /*191b0*/  SHF.R.U32.HI R8, RZ, 0x18, R4 ;  /* 0x00000018ff087819 */ /* 0x000fe20000011604 */
[----:B------:R1:W3:Y:S01]  /*191c0*/  MUFU.EX2 R69, R2 ;  /* 0x0000000200457308 */ /* 0x0002e20000000800 */
[----:B------:R-:W-:Y:S02]  /*191d0*/  LOP3.LUT R7, R5, 0xff, RZ, 0xc0, !PT ;  /* 0x000000ff05077812 */ /* 0x000fe400078ec0ff */
[----:B------:R-:W-:Y:S02]  /*191e0*/  LOP3.LUT R5, R6, 0xff, RZ, 0xc0, !PT ;  /* 0x000000ff06057812 */ /* 0x000fe400078ec0ff */
[----:B------:R-:W-:Y:S02]  /*191f0*/  SHF.R.U32.HI R4, RZ, 0x8, R3 ;  /* 0x00000008ff047819 */ /* 0x000fe40000011603 */
[----:B------:R-:W-:Y:S02]  /*19200*/  SHF.R.U32.HI R3, RZ, 0x10, R6 ;  /* 0x00000010ff037819 */ /* 0x000fe40000011606 */
[----:B------:R-:W-:Y:S02]  /*19210*/  PRMT R64, R5, 0x5410, R4 ;  /* 0x0000541005407816 */ /* 0x000fe40000000004 */
[----:B------:R-:W-:Y:S02]  /*19220*/  LOP3.LUT R4, R3, 0xff, RZ, 0xc0, !PT ;  /* 0x000000ff03047812 */ /* 0x000fe400078ec0ff */
[----:B------:R-:W-:Y:S01]  /*19230*/  SHF.R.U32.HI R6, RZ, 0x18, R6 ;  /* 0x00000018ff067819 */ /* 0x000fe20000011606 */
[--C-:B------:R-:W-:Y:S01]  /*19240*/  HSET2.LE.AND R64, R64, R252.reuse, PT ;  /* 0x000000fc40407233 */ /* 0x100fe20003803000 */
[----:B------:R-:W-:Y:S01]  /*19250*/  PRMT R7, R7, 0x5410, R8 ;  /* 0x0000541007077816 */ /* 0x000fe20000000008 */
[----:B------:R-:W-:Y:S01]  /*19260*/  FFMA.FTZ R8, R52, c[0x0][0x23c], -R148 ;  /* 0x00008f0034087a23 */ /* 0x000fe20000010894 */
[----:B------:R-:W-:Y:S01]  /*19270*/  PRMT R6, R4, 0x5410, R6 ;  /* 0x0000541004067816 */ /* 0x000fe20000000006 */
[--C-:B------:R-:W-:Y:S01]  /*19280*/  HSET2.LE.AND R4, R9, R252.reuse, PT ;  /* 0x000000fc09047233 */ /* 0x100fe20003803000 */
[----:B--2---:R-:W-:Y:S01]  /*19290*/  F2FP.BF16.PACK_AB R5, R236, R235 ;  /* 0x000000ebec05723e */ /* 0x004fe200000010ff */
[----:B------:R-:W-:Y:S01]  /*192a0*/  MUFU.EX2 R216, R8 ;  /* 0x0000000800d87308 */ /* 0x000fe20000000800 */
[--C-:B------:R-:W-:Y:S01]  /*192b0*/  HSET2.LE.AND R145, R7, R252.reuse, PT ;  /* 0x000000fc07917233 */ /* 0x100fe20003803000 */
[----:B------:R-:W-:Y:S01]  /*192c0*/  LOP3.LUT R56, R41, UR8, R56, 0x96, !PT ;  /* 0x0000000829387c12 */ /* 0x000fe2000f8e9638 */
[--C-:B------:R-:W-:Y:S01]  /*192d0*/  HSET2.LE.AND R65, R6, R252.reuse, PT ;  /* 0x000000fc06417233 */ /* 0x100fe20003803000 */
[----:B-1----:R-:W-:Y:S01]  /*192e0*/  FADD.FTZ R2, -R0, R68 ;  /* 0x0000004400027221 */ /* 0x002fe20000010100 */
[----:B------:R-:W-:Y:S01]  /*192f0*/  FSEL R0, R71, RZ, P1 ;  /* 0x000000ff47007208 */ /* 0x000fe20000800000 */
[----:B------:R-:W-:Y:S01]  /*19300*/  FFMA.FTZ R6, R161, c[0x0][0x23c], -R77 ;  /* 0x00008f00a1067a23 */ /* 0x000fe2000001084d */
[----:B------:R-:W-:Y:S01]  /*19310*/  LOP3.LUT R144, R4, R144, RZ, 0xc0, !PT ;  /* 0x0000009004907212 */ /* 0x000fe200078ec0ff */
[----:B------:R-:W-:Y:S01]  /*19320*/  FMUL.FTZ R2, R2, c[0x0][0x23c] ;  /* 0x00008f0002027a20 */ /* 0x000fe20000410000 */
[----:B------:R-:W-:Y:S01]  /*19330*/  LOP3.LUT R145, R145, R5, RZ, 0xc0, !PT ;  /* 0x0000000591917212 */ /* 0x000fe200078ec0ff */
[----:B------:R-:W-:Y:S01]  /*19340*/  FADD.FTZ R0, -R0, R74 ;  /* 0x0000004a00007221 */ /* 0x000fe20000010100 */
[----:B------:R-:W-:Y:S01]  /*19350*/  MUFU.EX2 R218, R6 ;  /* 0x0000000600da7308 */ /* 0x000fe20000000800 */
[----:B-----5:R-:W-:Y:S01]  /*19360*/  F2FP.BF16.PACK_AB R4, R156, R231 ;  /* 0x000000e79c04723e */ /* 0x020fe200000010ff */
[----:B------:R-:W-:Y:S01]  /*19370*/  IMAD.MOV.U32 R161, RZ, RZ, R39 ;  /* 0x000000ffffa17224 */ /* 0x000fe200078e0027 */
[----:B----4-:R-:W-:Y:S01]  /*19380*/  F2FP.BF16.PACK_AB R5, R227, R229 ;  /* 0x000000e5e305723e */ /* 0x010fe200000010ff */
[----:B------:R-:W-:Y:S01]  /*19390*/  FMUL.FTZ R0, R0, c[0x0][0x23c] ;  /* 0x00008f0000007a20 */ /* 0x000fe20000410000 */
[----:B------:R-:W-:Y:S01]  /*193a0*/  LOP3.LUT R65, R65, R4, RZ, 0xc0, !PT ;  /* 0x0000000441417212 */ /* 0x000fe200078ec0ff */
[C---:B---3--:R-:W-:Y:S01]  /*193b0*/  FMUL.FTZ R4, R69.reuse, R80 ;  /* 0x0000005045047220 */ /* 0x048fe20000410000 */
[----:B------:R-:W-:Y:S01]  /*193c0*/  LOP3.LUT R66, R66, R5, RZ, 0xc0, !PT ;  /* 0x0000000542427212 */ /* 0x000fe200078ec0ff */
[C---:B------:R-:W-:Y:S02]  /*193d0*/  FMUL.FTZ R5, R69.reuse, R81 ;  /* 0x0000005145057220 */ /* 0x040fe40000410000 */
[----:B------:R1:W2:Y:S01]  /*193e0*/  MUFU.EX2 R68, R2 ;  /* 0x0000000200447308 */ /* 0x0002a20000000800 */
[C---:B------:R-:W-:Y:S02]  /*193f0*/  FMUL.FTZ R17, R69.reuse, R93 ;  /* 0x0000005d45117220 */ /* 0x040fe40000410000 */
[C---:B------:R-:W-:Y:S02]  /*19400*/  FMUL.FTZ R32, R69.reuse, R108 ;  /* 0x0000006c45207220 */ /* 0x040fe40000410000 */
[C---:B------:R-:W-:Y:S02]  /*19410*/  FMUL.FTZ R33, R69.reuse, R109 ;  /* 0x0000006d45217220 */ /* 0x040fe40000410000 */
[----:B------:R-:W-:Y:S03]  /*19420*/  IMAD.WIDE.U32 R56, R56, -0x2daee0ad, RZ ;  /* 0xd2511f5338387825 */ /* 0x000fe600078e00ff */
[----:B------:R3:W4:Y:S01]  /*19430*/  MUFU.EX2 R3, R0 ;  /* 0x0000000000037308 */ /* 0x0007220000000800 */
[----:B------:R-:W-:Y:S01]  /*19440*/  FMUL.FTZ R49, R69, R125 ;  /* 0x0000007d45317220 */ /* 0x000fe20000410000 */
[----:B------:R-:W-:Y:S02]  /*19450*/  LOP3.LUT R60, R57, UR18, R60, 0x96, !PT ;  /* 0x00000012393c7c12 */ /* 0x000fe4000f8e963c */
[----:B-1----:R-:W-:Y:S01]  /*19460*/  FSEL R2, R70, RZ, P0 ;  /* 0x000000ff46027208 */ /* 0x002fe20000000000 */
[C---:B--2---:R-:W-:Y:S01]  /*19470*/  FMUL.FTZ R6, R68.reuse, R82 ;  /* 0x0000005244067220 */ /* 0x044fe20000410000 */
[----:B------:R-:W-:Y:S01]  /*19480*/  PLOP3.LUT P0, PT, PT, PT, UP0, 0x80, 0x0 ;  /* 0x000000000000781c */ /* 0x000fe20003f0f008 */
[C---:B------:R-:W-:Y:S02]  /*19490*/  FMUL.FTZ R7, R68.reuse, R83 ;  /* 0x0000005344077220 */ /* 0x040fe40000410000 */
[C---:B------:R-:W-:Y:S01]  /*194a0*/  FMUL.FTZ R18, R68.reuse, R94 ;  /* 0x0000005e44127220 */ /* 0x040fe20000410000 */
[----:B------:R-:W-:Y:S01]  /*194b0*/  LDSM.16.MT88.4 R80, [R187+0x6000] ;  /* 0x00600000bb50783b */ /* 0x000fe20000004200 */
[C---:B------:R-:W-:Y:S02]  /*194c0*/  FMUL.FTZ R19, R68.reuse, R95 ;  /* 0x0000005f44137220 */ /* 0x040fe40000410000 */
[----:B------:R-:W-:Y:S02]  /*194d0*/  FMUL.FTZ R34, R68, R110 ;  /* 0x0000006e44227220 */ /* 0x000fe40000410000 */
[----:B---3--:R-:W-:Y:S01]  /*194e0*/  FADD.FTZ R0, -R2, R75 ;  /* 0x0000004b02007221 */ /* 0x008fe20000010100 */
[----:B------:R-:W-:Y:S01]  /*194f0*/  F2FP.BF16.PACK_AB R2, R157, R241 ;  /* 0x000000f19d02723e */ /* 0x000fe200000010ff */
[C---:B----4-:R-:W-:Y:S01]  /*19500*/  FMUL.FTZ R8, R3.reuse, R84 ;  /* 0x0000005403087220 */ /* 0x050fe20000410000 */
[----:B------:R-:W-:Y:S01]  /*19510*/  SHF.R.U32.HI R75, RZ, 0x10, R56 ;  /* 0x00000010ff4b7819 */ /* 0x000fe20000011638 */
[----:B------:R-:W-:Y:S01]  /*19520*/  FMUL.FTZ R0, R0, c[0x0][0x23c] ;  /* 0x00008f0000007a20 */ /* 0x000fe20000410000 */
[----:B------:R-:W-:Y:S01]  /*19530*/  LOP3.LUT R146, R146, R2, RZ, 0xc0, !PT ;  /* 0x0000000292927212 */ /* 0x000fe200078ec0ff */
[--C-:B------:R-:W-:Y:S01]  /*19540*/  HSET2.LE.AND R2, R11, R252.reuse, PT ;  /* 0x000000fc0b027233 */ /* 0x100fe20003803000 */
[----:B------:R-:W-:Y:S01]  /*19550*/  FMUL.FTZ R9, R3, R85 ;  /* 0x0000005503097220 */ /* 0x000fe20000410000 */
[----:B------:R-:W-:Y:S01]  /*19560*/  LOP3.LUT R75, R75, 0xff, RZ, 0xc0, !PT ;  /* 0x000000ff4b4b7812 */ /* 0x000fe200078ec0ff */
[C---:B------:R-:W-:Y:S01]  /*19570*/  FMUL.FTZ R12, R3.reuse, R88 ;  /* 0x00000058030c7220 */ /* 0x040fe20000410000 */
[----:B------:R-:W1:Y:S01]  /*19580*/  MUFU.EX2 R0, R0 ;  /* 0x0000000000007308 */ /* 0x000e620000000800 */
[----:B------:R-:W-:Y:S01]  /*19590*/  LOP3.LUT R147, R2, R147, RZ, 0xc0, !PT ;  /* 0x0000009302937212 */ /* 0x000fe200078ec0ff */
[----:B------:R-:W-:Y:S02]  /*195a0*/  FFMA.FTZ R2, R160, c[0x0][0x23c], -R77 ;  /* 0x00008f00a0027a23 */ /* 0x000fe4000001084d */
[----:B------:R-:W-:Y:S02]  /*195b0*/  IMAD.MOV.U32 R160, RZ, RZ, R38 ;  /* 0x000000ffffa07224 */ /* 0x000fe400078e0026 */
[----:B------:R-:W2:Y:S01]  /*195c0*/  LDSM.16.MT88.4 R36, [R188+0x6000] ;  /* 0x00600000bc24783b */ /* 0x000ea20000004200 */
[----:B------:R-:W-:Y:S01]  /*195d0*/  IMAD.MOV.U32 R88, RZ, RZ, R24 ;  /* 0x000000ffff587224 */ /* 0x000fe200078e0018 */
[-C--:B------:R-:W-:Y:S01]  /*195e0*/  HMMA.16816.F32.BF16 R4, R144, R20.reuse, R4 ;  /* 0x000000149004723c */ /* 0x080fe20000041804 */
[C---:B------:R-:W-:Y:S01]  /*195f0*/  FMUL.FTZ R13, R3.reuse, R89 ;  /* 0x00000059030d7220 */ /* 0x040fe20000410000 */
[----:B------:R3:W4:Y:S01]  /*19600*/  MUFU.EX2 R16, R2 ;  /* 0x0000000200107308 */ /* 0x0007220000000800 */
[----:B------:R-:W-:Y:S02]  /*19610*/  IMAD.MOV.U32 R89, RZ, RZ, R25 ;  /* 0x000000ffff597224 */ /* 0x000fe400078e0019 */
[C---:B------:R-:W-:Y:S02]  /*19620*/  FMUL.FTZ R24, R3.reuse, R100 ;  /* 0x0000006403187220 */ /* 0x040fe40000410000 */
[C---:B------:R-:W-:Y:S02]  /*19630*/  FMUL.FTZ R25, R3.reuse, R101 ;  /* 0x0000006503197220 */ /* 0x040fe40000410000 */
[C---:B------:R-:W-:Y:S03]  /*19640*/  FMUL.FTZ R29, R3.reuse, R105 ;  /* 0x00000069031d7220 */ /* 0x040fe60000410000 */
[----:B------:R-:W-:Y:S02]  /*19650*/  FMUL.FTZ R35, R68, R111 ;  /* 0x0000006f44237220 */ /* 0x000fe40000410000 */
[----:B------:R-:W-:Y:S02]  /*19660*/  FMUL.FTZ R40, R3, R116 ;  /* 0x0000007403287220 */ /* 0x000fe40000410000 */
[C---:B-1----:R-:W-:Y:S02]  /*19670*/  FMUL.FTZ R10, R0.reuse, R86 ;  /* 0x00000056000a7220 */ /* 0x042fe40000410000 */
[C---:B------:R-:W-:Y:S02]  /*19680*/  FMUL.FTZ R11, R0.reuse, R87 ;  /* 0x00000057000b7220 */ /* 0x040fe40000410000 */
[C---:B------:R-:W-:Y:S02]  /*19690*/  FMUL.FTZ R14, R0.reuse, R90 ;  /* 0x0000005a000e7220 */ /* 0x040fe40000410000 */
[----:B------:R-:W-:Y:S02]  /*196a0*/  FMUL.FTZ R15, R0, R91 ;  /* 0x0000005b000f7220 */ /* 0x000fe40000410000 */
[----:B------:R-:W-:Y:S01]  /*196b0*/  IMAD.MOV.U32 R90, RZ, RZ, R54 ;  /* 0x000000ffff5a7224 */ /* 0x000fe200078e0036 */
[----:B---3--:R-:W-:Y:S01]  /*196c0*/  F2FP.BF16.PACK_AB R2, R151, R233 ;  /* 0x000000e99702723e */ /* 0x008fe200000010ff */
[----:B------:R-:W-:Y:S02]  /*196d0*/  IMAD.MOV.U32 R91, RZ, RZ, R55 ;  /* 0x000000ffff5b7224 */ /* 0x000fe400078e0037 */
[----:B------:R-:W1:Y:S01]  /*196e0*/  LDSM.16.MT88.4 R52, [R186+0x6000] ;  /* 0x00600000ba34783b */ /* 0x000e620000004200 */
[----:B------:R-:W-:Y:S01]  /*196f0*/  LOP3.LUT R64, R64, R2, RZ, 0xc0, !PT ;  /* 0x0000000240407212 */ /* 0x000fe200078ec0ff */
[----:B------:R-:W-:Y:S01]  /*19700*/  FMUL.FTZ R27, R0, R103 ;  /* 0x00000067001b7220 */ /* 0x000fe20000410000 */
[----:B------:R-:W-:Y:S01]  /*19710*/  F2FP.BF16.PACK_AB R2, R224, R225 ;  /* 0x000000e1e002723e */ /* 0x000fe200000010ff */
[C---:B------:R-:W-:Y:S02]  /*19720*/  FMUL.FTZ R26, R0.reuse, R102 ;  /* 0x00000066001a7220 */ /* 0x040fe40000410000 */
[----:B------:R-:W-:Y:S01]  /*19730*/  FMUL.FTZ R30, R0, R106 ;  /* 0x0000006a001e7220 */ /* 0x000fe20000410000 */
[----:B------:R-:W-:Y:S01]  /*19740*/  LOP3.LUT R67, R67, R2, RZ, 0xc0, !PT ;  /* 0x0000000243437212 */ /* 0x000fe200078ec0ff */
[----:B------:R-:W-:Y:S02]  /*19750*/  FFMA.FTZ R2, R158, c[0x0][0x23c], -R148 ;  /* 0x00008f009e027a23 */ /* 0x000fe40000010894 */
[C---:B------:R-:W-:Y:S02]  /*19760*/  FMUL.FTZ R43, R0.reuse, R119 ;  /* 0x00000077002b7220 */ /* 0x040fe40000410000 */
[----:B------:R3:W-:Y:S01]  /*19770*/  MUFU.EX2 R215, R2 ;  /* 0x0000000200d77308 */ /* 0x0007e20000000800 */
[----:B------:R-:W-:Y:S01]  /*19780*/  FMUL.FTZ R47, R0, R123 ;  /* 0x0000007b002f7220 */ /* 0x000fe20000410000 */
[C---:B------:R-:W-:Y:S01]  /*19790*/  HMMA.16816.F32.BF16 R8, R64.reuse, R20, R8 ;  /* 0x000000144008723c */ /* 0x040fe20000041808 */
[----:B------:R-:W-:Y:S02]  /*197a0*/  FMUL.FTZ R50, R68, R126 ;  /* 0x0000007e44327220 */ /* 0x000fe40000410000 */
[C---:B------:R-:W-:Y:S02]  /*197b0*/  FMUL.FTZ R31, R0.reuse, R107 ;  /* 0x0000006b001f7220 */ /* 0x040fe40000410000 */
[----:B------:R-:W-:Y:S02]  /*197c0*/  FMUL.FTZ R41, R3, R117 ;  /* 0x0000007503297220 */ /* 0x000fe40000410000 */
[C---:B------:R-:W-:Y:S01]  /*197d0*/  FMUL.FTZ R20, R69.reuse, R96 ;  /* 0x0000006045147220 */ /* 0x040fe20000410000 */
[-C--:B------:R-:W-:Y:S01]  /*197e0*/  HMMA.16816.F32.BF16 R12, R64, R22.reuse, R12 ;  /* 0x00000016400c723c */ /* 0x080fe2000004180c */
[----:B------:R-:W-:Y:S03]  /*197f0*/  FMUL.FTZ R21, R69, R97 ;  /* 0x0000006145157220 */ /* 0x000fe60000410000 */
[----:B------:R-:W-:Y:S02]  /*19800*/  FMUL.FTZ R44, R3, R120 ;  /* 0x00000078032c7220 */ /* 0x000fe40000410000 */
[----:B------:R-:W-:Y:S02]  /*19810*/  FMUL.FTZ R46, R0, R122 ;  /* 0x0000007a002e7220 */ /* 0x000fe40000410000 */
[----:B------:R-:W-:Y:S01]  /*19820*/  IMAD.MOV.U32 R84, RZ, RZ, R78 ;  /* 0x000000ffff547224 */ /* 0x000fe200078e004e */
[----:B------:R-:W-:Y:S03]  /*19830*/  LOP3.LUT R78, R56, 0xffff, RZ, 0xc0, !PT ;  /* 0x0000ffff384e7812 */ /* 0x000fe600078ec0ff */
[----:B------:R-:W-:Y:S01]  /*19840*/  SHF.R.U32.HI R57, RZ, 0x8, R48 ;  /* 0x00000008ff397819 */ /* 0x000fe20000011630 */
[----:B------:R-:W-:Y:S01]  /*19850*/  FMUL.FTZ R48, R69, R124 ;  /* 0x0000007c45307220 */ /* 0x000fe20000410000 */
[----:B------:R-:W-:Y:S01]  /*19860*/  SHF.R.U32.HI R78, RZ, 0x8, R78 ;  /* 0x00000008ff4e7819 */ /* 0x000fe2000001164e */
[----:B---3--:R-:W-:Y:S01]  /*19870*/  FFMA.FTZ R2, R166, c[0x0][0x23c], -R77 ;  /* 0x00008f00a6027a23 */ /* 0x008fe2000001084d */
[----:B------:R-:W-:Y:S01]  /*19880*/  PRMT R87, R61, 0x5410, R57 ;  /* 0x000054103d577816 */ /* 0x000fe20000000039 */
[----:B----4-:R-:W-:Y:S02]  /*19890*/  IMAD.MOV.U32 R166, RZ, RZ, R16 ;  /* 0x000000ffffa67224 */ /* 0x010fe400078e0010 */
[----:B------:R3:W-:Y:S01]  /*198a0*/  MUFU.EX2 R62, R2 ;  /* 0x00000002003e7308 */ /* 0x0007e20000000800 */
[----:B------:R-:W-:Y:S01]  /*198b0*/  FMUL.FTZ R16, R69, R92 ;  /* 0x0000005c45107220 */ /* 0x000fe20000410000 */
[----:B------:R-:W-:Y:S01]  /*198c0*/  LOP3.LUT R92, R56, 0xff, RZ, 0xc0, !PT ;  /* 0x000000ff385c7812 */ /* 0x000fe200078ec0ff */
[----:B------:R-:W-:Y:S02]  /*198d0*/  IMAD.MOV.U32 R96, RZ, RZ, R90 ;  /* 0x000000ffff607224 */ /* 0x000fe400078e005a */
[----:B------:R-:W-:Y:S01]  /*198e0*/  IMAD.MOV.U32 R97, RZ, RZ, R91 ;  /* 0x000000ffff617224 */ /* 0x000fe200078e005b */
[----:B------:R-:W-:Y:S01]  /*198f0*/  PRMT R92, R92, 0x5410, R78 ;  /* 0x000054105c5c7816 */ /* 0x000fe2000000004e */
[----:B------:R-:W-:Y:S01]  /*19900*/  IMAD.MOV.U32 R122, RZ, RZ, R157 ;  /* 0x000000ffff7a7224 */ /* 0x000fe200078e009d */
[C---:B------:R-:W-:Y:S01]  /*19910*/  HMMA.16816.F32.BF16 R16, R144.reuse, R22, R16 ;  /* 0x000000169010723c */ /* 0x040fe20000041810 */
[----:B------:R-:W-:Y:S01]  /*19920*/  IMAD.MOV.U32 R85, RZ, RZ, R79 ;  /* 0x000000ffff557224 */ /* 0x000fe200078e004f */
[----:B------:R-:W-:Y:S01]  /*19930*/  SHF.R.U32.HI R79, RZ, 0x18, R56 ;  /* 0x00000018ff4f7819 */ /* 0x000fe20000011638 */
[----:B------:R-:W-:Y:S02]  /*19940*/  FFMA.FTZ R56, R159, c[0x0][0x23c], -R150 ;  /* 0x00008f009f387a23 */ /* 0x000fe40000010896 */
[----:B------:R-:W-:Y:S01]  /*19950*/  IMAD.MOV.U32 R100, RZ, RZ, R84 ;  /* 0x000000ffff647224 */ /* 0x000fe200078e0054 */
[----:B------:R-:W-:Y:S01]  /*19960*/  PRMT R95, R75, 0x5410, R79 ;  /* 0x000054104b5f7816 */ /* 0x000fe2000000004f */
[C---:B------:R-:W-:Y:S01]  /*19970*/  FMUL.FTZ R22, R68.reuse, R98 ;  /* 0x0000006244167220 */ /* 0x040fe20000410000 */
[----:B------:R-:W-:Y:S01]  /*19980*/  SHF.R.U32.HI R79, RZ, 0x18, R60 ;  /* 0x00000018ff4f7819 */ /* 0x000fe2000001163c */
[----:B------:R-:W-:Y:S03]  /*19990*/  FMUL.FTZ R23, R68, R99 ;  /* 0x0000006344177220 */ /* 0x000fe60000410000 */
[----:B------:R-:W-:Y:S01]  /*199a0*/  IMAD.MOV.U32 R98, RZ, RZ, R88 ;  /* 0x000000ffff627224 */ /* 0x000fe200078e0058 */
[--C-:B------:R-:W-:Y:S01]  /*199b0*/  HSET2.LE.AND R95, R95, R252.reuse, PT ;  /* 0x000000fc5f5f7233 */ /* 0x100fe20003803000 */
[----:B------:R-:W-:Y:S02]  /*199c0*/  IMAD.MOV.U32 R99, RZ, RZ, R89 ;  /* 0x000000ffff637224 */ /* 0x000fe400078e0059 */
[-C--:B--2---:R-:W-:Y:S01]  /*199d0*/  HMMA.16816.F32.BF16 R20, R144, R36.reuse, R20 ;  /* 0x000000249014723c */ /* 0x084fe20000041814 */
[----:B---3--:R-:W-:Y:S01]  /*199e0*/  FFMA.FTZ R2, R168, c[0x0][0x23c], -R77 ;  /* 0x00008f00a8027a23 */ /* 0x008fe2000001084d */
[----:B------:R-:W2:Y:S01]  /*199f0*/  LDSM.16.MT88.4 R88, [R185+0x6800] ;  /* 0x00680000b958783b */ /* 0x000ea20000004200 */
[----:B------:R-:W-:Y:S02]  /*19a00*/  IMAD.MOV.U32 R116, RZ, RZ, R156 ;  /* 0x000000ffff747224 */ /* 0x000fe400078e009c */
[----:B------:R3:W-:Y:S01]  /*19a10*/  MUFU.EX2 R158, R2 ;  /* 0x00000002009e7308 */ /* 0x0007e20000000800 */
[----:B------:R-:W-:Y:S02]  /*19a20*/  IMAD.MOV.U32 R101, RZ, RZ, R85 ;  /* 0x000000ffff657224 */ /* 0x000fe400078e0055 */
[C---:B------:R-:W-:Y:S01]  /*19a30*/  HMMA.16816.F32.BF16 R24, R64.reuse, R36, R24 ;  /* 0x000000244018723c */ /* 0x040fe20000041818 */
[----:B------:R-:W-:Y:S06]  /*19a40*/  IMAD.MOV.U32 R117, RZ, RZ, R151 ;  /* 0x000000ffff757224 */ /* 0x000fec00078e0097 */
[C---:B------:R-:W-:Y:S02]  /*19a50*/  FMUL.FTZ R36, R69.reuse, R112 ;  /* 0x0000007045247220 */ /* 0x040fe40000410000 */
[----:B------:R-:W-:Y:S03]  /*19a60*/  FMUL.FTZ R37, R69, R113 ;  /* 0x0000007145257220 */ /* 0x000fe60000410000 */
[--C-:B---3--:R-:W-:Y:S04]  /*19a70*/  FFMA.FTZ R2, R163, c[0x0][0x23c], -R148.reuse ;  /* 0x00008f00a3027a23 */ /* 0x108fe80000010894 */
[----:B------:R3:W-:Y:S02]  /*19a80*/  MUFU.EX2 R181, R2 ;  /* 0x0000000200b57308 */ /* 0x0007e40000000800 */
[----:B---3--:R-:W-:Y:S08]  /*19a90*/  FFMA.FTZ R2, R164, c[0x0][0x23c], -R148 ;  /* 0x00008f00a4027a23 */ /* 0x008ff00000010894 */
[----:B------:R3:W-:Y:S02]  /*19aa0*/  MUFU.EX2 R180, R2 ;  /* 0x0000000200b47308 */ /* 0x0007e40000000800 */
[--C-:B---3--:R-:W-:Y:S02]  /*19ab0*/  FFMA.FTZ R2, R28, c[0x0][0x23c], -R149.reuse ;  /* 0x00008f001c027a23 */ /* 0x108fe40000010895 */
[----:B------:R-:W-:Y:S06]  /*19ac0*/  FMUL.FTZ R28, R3, R104 ;  /* 0x00000068031c7220 */ /* 0x000fec0000410000 */
[----:B------:R3:W-:Y:S01]  /*19ad0*/  MUFU.EX2 R179, R2 ;  /* 0x0000000200b37308 */ /* 0x0007e20000000800 */
[-C--:B------:R-:W-:Y:S08]  /*19ae0*/  HMMA.16816.F32.BF16 R28, R64, R38.reuse, R28 ;  /* 0x00000026401c723c */ /* 0x080ff0000004181c */
[C---:B------:R-:W-:Y:S07]  /*19af0*/  HMMA.16816.F32.BF16 R32, R144.reuse, R38, R32 ;  /* 0x000000269020723c */ /* 0x040fee0000041820 */
[C---:B------:R-:W-:Y:S02]  /*19b00*/  FMUL.FTZ R38, R68.reuse, R114 ;  /* 0x0000007244267220 */ /* 0x040fe40000410000 */
[C---:B------:R-:W-:Y:S03]  /*19b10*/  FMUL.FTZ R39, R68.reuse, R115 ;  /* 0x0000007344277220 */ /* 0x040fe60000410000 */
[----:B---3--:R-:W-:Y:S02]  /*19b20*/  FFMA.FTZ R2, R51, c[0x0][0x23c], -R149 ;  /* 0x00008f0033027a23 */ /* 0x008fe40000010895 */
[----:B------:R-:W-:Y:S02]  /*19b30*/  FMUL.FTZ R51, R68, R127 ;  /* 0x0000007f44337220 */ /* 0x000fe40000410000 */
[-C--:B-1----:R-:W-:Y:S01]  /*19b40*/  HMMA.16816.F32.BF16 R36, R144, R52.reuse, R36 ;  /* 0x000000349024723c */ /* 0x082fe20000041824 */
[----:B------:R1:W3:Y:S01]  /*19b50*/  MUFU.EX2 R177, R2 ;  /* 0x0000000200b17308 */ /* 0x0002e20000000800 */
[----:B------:R-:W-:Y:S01]  /*19b60*/  LDSM.16.MT88.4 R124, [R186+0x7800] ;  /* 0x00780000ba7c783b */ /* 0x000fe20000004200 */
[----:B-1----:R-:W-:Y:S01]  /*19b70*/  LOP3.LUT R2, R45, UR18, R42, 0x96, !PT ;  /* 0x000000122d027c12 */ /* 0x002fe2000f8e962a */
[----:B------:R-:W-:Y:S01]  /*19b80*/  FMUL.FTZ R42, R0, R118 ;  /* 0x00000076002a7220 */ /* 0x000fe20000410000 */
[----:B---3--:R-:W-:Y:S01]  /*19b90*/  F2FP.BF16.PACK_AB R94, R177, R179 ;  /* 0x000000b3b15e723e */ /* 0x008fe200000010ff */
[C---:B------:R-:W-:Y:S01]  /*19ba0*/  FMUL.FTZ R45, R3.reuse, R121 ;  /* 0x00000079032d7220 */ /* 0x040fe20000410000 */
[C---:B------:R-:W-:Y:S01]  /*19bb0*/  LOP3.LUT R57, R2.reuse, 0xffff, RZ, 0xc0, !PT ;  /* 0x0000ffff02397812 */ /* 0x040fe200078ec0ff */
[----:B------:R-:W-:Y:S01]  /*19bc0*/  IMAD.MOV.U32 R121, RZ, RZ, R62 ;  /* 0x000000ffff797224 */ /* 0x000fe200078e003e */
[----:B------:R-:W-:Y:S02]  /*19bd0*/  LOP3.LUT R74, R2, 0xff, RZ, 0xc0, !PT ;  /* 0x000000ff024a7812 */ /* 0x000fe400078ec0ff */
[C---:B------:R-:W-:Y:S01]  /*19be0*/  HMMA.16816.F32.BF16 R40, R64.reuse, R52, R40 ;  /* 0x000000344028723c */ /* 0x040fe20000041828 */
[----:B------:R-:W-:Y:S01]  /*19bf0*/  SHF.R.U32.HI R61, RZ, 0x8, R57 ;  /* 0x00000008ff3d7819 */ /* 0x000fe20000011639 */
[----:B------:R-:W-:Y:S01]  /*19c00*/  FMUL.FTZ R57, R3, R133 ;  /* 0x0000008503397220 */ /* 0x000fe20000410000 */
[----:B------:R-:W-:Y:S02]  /*19c10*/  SHF.R.U32.HI R63, RZ, 0x10, R2 ;  /* 0x00000010ff3f7819 */ /* 0x000fe40000011602 */
[----:B------:R-:W-:Y:S01]  /*19c20*/  PRMT R84, R74, 0x5410, R61 ;  /* 0x000054104a547816 */ /* 0x000fe2000000003d */
[----:B------:R-:W-:Y:S01]  /*19c30*/  FFMA.FTZ R61, R162, c[0x0][0x23c], -R150 ;  /* 0x00008f00a23d7a23 */ /* 0x000fe20000010896 */
[----:B------:R-:W-:Y:S01]  /*19c40*/  LOP3.LUT R52, R59, 0xff, RZ, 0xc0, !PT ;  /* 0x000000ff3b347812 */ /* 0x000fe200078ec0ff */
[-C--:B------:R-:W-:Y:S01]  /*19c50*/  HMMA.16816.F32.BF16 R44, R64, R54.reuse, R44 ;  /* 0x00000036402c723c */ /* 0x080fe2000004182c */
[--C-:B------:R-:W-:Y:S03]  /*19c60*/  FFMA.FTZ R53, R165, c[0x0][0x23c], -R149.reuse ;  /* 0x00008f00a5357a23 */ /* 0x100fe60000010895 */
[----:B------:R-:W-:Y:S01]  /*19c70*/  PRMT R86, R52, 0x5410, R58 ;  /* 0x0000541034567816 */ /* 0x000fe2000000003a */
[----:B------:R1:W-:Y:S01]  /*19c80*/  MUFU.EX2 R120, R53 ;  /* 0x0000003500787308 */ /* 0x0003e20000000800 */
[----:B------:R-:W-:Y:S01]  /*19c90*/  FFMA.FTZ R52, R167, c[0x0][0x23c], -R149 ;  /* 0x00008f00a7347a23 */ /* 0x000fe20000010895 */
[--C-:B------:R-:W-:Y:S01]  /*19ca0*/  HSET2.LE.AND R84, R84, R252.reuse, PT ;  /* 0x000000fc54547233 */ /* 0x100fe20003803000 */
[C---:B------:R-:W-:Y:S01]  /*19cb0*/  HMMA.16816.F32.BF16 R48, R144.reuse, R54, R48 ;  /* 0x000000369030723c */ /* 0x040fe20000041830 */
[----:B------:R-:W-:Y:S03]  /*19cc0*/  SHF.R.U32.HI R62, RZ, 0x18, R2 ;  /* 0x00000018ff3e7819 */ /* 0x000fe60000011602 */
[----:B------:R-:W-:Y:S01]  /*19cd0*/  LOP3.LUT R2, R63, 0xff, RZ, 0xc0, !PT ;  /* 0x000000ff3f027812 */ /* 0x000fe200078ec0ff */
[----:B------:R-:W-:Y:S01]  /*19ce0*/  FMUL.FTZ R58, R0, R134 ;  /* 0x00000086003a7220 */ /* 0x000fe20000410000 */
[--C-:B------:R-:W-:Y:S01]  /*19cf0*/  HSET2.LE.AND R74, R86, R252.reuse, PT ;  /* 0x000000fc564a7233 */ /* 0x100fe20003803000 */
[----:B------:R3:W4:Y:S01]  /*19d00*/  MUFU.EX2 R168, R52 ;  /* 0x0000003400a87308 */ /* 0x0007220000000800 */
[----:B------:R-:W-:Y:S01]  /*19d10*/  FMUL.FTZ R54, R68, R130 ;  /* 0x0000008244367220 */ /* 0x000fe20000410000 */
[----:B------:R-:W-:Y:S03]  /*19d20*/  PRMT R85, R2, 0x5410, R62 ;  /* 0x0000541002557816 */ /* 0x000fe6000000003e */
[----:B------:R-:W-:Y:S01]  /*19d30*/  FMUL.FTZ R55, R68, R131 ;  /* 0x0000008344377220 */ /* 0x000fe20000410000 */
[----:B------:R-:W-:Y:S01]  /*19d40*/  LOP3.LUT R2, R60, 0xffff, RZ, 0xc0, !PT ;  /* 0x0000ffff3c027812 */ /* 0x000fe200078ec0ff */
[C---:B------:R-:W-:Y:S02]  /*19d50*/  FMUL.FTZ R59, R0.reuse, R135 ;  /* 0x00000087003b7220 */ /* 0x040fe40000410000 */
[----:B------:R-:W-:Y:S01]  /*19d60*/  IMAD.MOV.U32 R131, RZ, RZ, R166 ;  /* 0x000000ffff837224 */ /* 0x000fe200078e00a6 */
[----:B------:R5:W-:Y:S01]  /*19d70*/  MUFU.EX2 R130, R56 ;  /* 0x0000003800827308 */ /* 0x000be20000000800 */
[----:B------:R-:W-:Y:S01]  /*19d80*/  SHF.R.U32.HI R78, RZ, 0x8, R2 ;  /* 0x00000008ff4e7819 */ /* 0x000fe20000011602 */
[--C-:B------:R-:W-:Y:S01]  /*19d90*/  HSET2.LE.AND R2, R87, R252.reuse, PT ;  /* 0x000000fc57027233 */ /* 0x100fe20003803000 */
[----:B------:R-:W-:Y:S01]  /*19da0*/  FMUL.FTZ R62, R0, R138 ;  /* 0x0000008a003e7220 */ /* 0x000fe20000410000 */
[----:B------:R-:W-:Y:S01]  /*19db0*/  F2FP.BF16.PACK_AB R86, R218, R131 ;  /* 0x00000083da56723e */ /* 0x000fe200000010ff */
[----:B-1----:R-:W-:Y:S01]  /*19dc0*/  FMUL.FTZ R53, R69, R129 ;  /* 0x0000008145357220 */ /* 0x002fe20000410000 */
[----:B------:R-:W-:Y:S01]  /*19dd0*/  F2FP.BF16.PACK_AB R87, R215, R216 ;  /* 0x000000d8d757723e */ /* 0x000fe200000010ff */
[----:B------:R-:W-:Y:S01]  /*19de0*/  FMUL.FTZ R63, R0, R139 ;  /* 0x0000008b003f7220 */ /* 0x000fe20000410000 */
[----:B------:R-:W-:Y:S01]  /*19df0*/  LOP3.LUT R86, R2, R86, RZ, 0xc0, !PT ;  /* 0x0000005602567212 */ /* 0x000fe200078ec0ff */
[--C-:B------:R-:W-:Y:S01]  /*19e00*/  FFMA.FTZ R2, R214, c[0x0][0x23c], -R77.reuse ;  /* 0x00008f00d6027a23 */ /* 0x100fe2000001084d */
[----:B------:R1:W1:Y:S01]  /*19e10*/  MUFU.EX2 R129, R61 ;  /* 0x0000003d00817308 */ /* 0x0002620000000800 */
[----:B------:R-:W-:Y:S01]  /*19e20*/  IMAD.MOV.U32 R214, RZ, RZ, R158 ;  /* 0x000000ffffd67224 */ /* 0x000fe200078e009e */
[----:B------:R-:W-:Y:S01]  /*19e30*/  LOP3.LUT R87, R74, R87, RZ, 0xc0, !PT ;  /* 0x000000574a577212 */ /* 0x000fe200078ec0ff */
[--C-:B------:R-:W-:Y:S01]  /*19e40*/  HSET2.LE.AND R74, R85, R252.reuse, PT ;  /* 0x000000fc554a7233 */ /* 0x100fe20003803000 */
[----:B---3--:R-:W-:Y:S01]  /*19e50*/  FMUL.FTZ R52, R69, R128 ;  /* 0x0000008045347220 */ /* 0x008fe20000410000 */
[----:B------:R-:W-:Y:S04]  /*19e60*/  F2FP.BF16.PACK_AB R85, R180, R181 ;  /* 0x000000b5b455723e */ /* 0x000fe800000010ff */
[----:B------:R-:W-:Y:S02]  /*19e70*/  LOP3.LUT R85, R74, R85, RZ, 0xc0, !PT ;  /* 0x000000554a557212 */ /* 0x000fe400078ec0ff */
[-C--:B------:R-:W-:Y:S01]  /*19e80*/  HMMA.16816.F32.BF16 R52, R144, R80.reuse, R52 ;  /* 0x000000509034723c */ /* 0x080fe20000041834 */
[----:B----4-:R-:W-:Y:S01]  /*19e90*/  F2FP.BF16.PACK_AB R74, R168, R120 ;  /* 0x00000078a84a723e */ /* 0x010fe200000010ff */
[----:B-----5:R-:W-:Y:S07]  /*19ea0*/  FMUL.FTZ R56, R3, R132 ;  /* 0x0000008403387220 */ /* 0x020fee0000410000 */
[C---:B------:R-:W-:Y:S03]  /*19eb0*/  HMMA.16816.F32.BF16 R56, R64.reuse, R80, R56 ;  /* 0x000000504038723c */ /* 0x040fe60000041838 */
[----:B-1----:R-:W-:Y:S04]  /*19ec0*/  SHF.R.U32.HI R61, RZ, 0x10, R60 ;  /* 0x00000010ff3d7819 */ /* 0x002fe8000001163c */
[----:B------:R-:W-:Y:S01]  /*19ed0*/  LOP3.LUT R80, R60, 0xff, RZ, 0xc0, !PT ;  /* 0x000000ff3c507812 */ /* 0x000fe200078ec0ff */
[----:B------:R-:W-:Y:S01]  /*19ee0*/  FFMA.FTZ R60, R183, c[0x0][0x23c], -R77 ;  /* 0x00008f00b73c7a23 */ /* 0x000fe2000001084d */
[----:B------:R-:W-:Y:S01]  /*19ef0*/  LOP3.LUT R75, R61, 0xff, RZ, 0xc0, !PT ;  /* 0x000000ff3d4b7812 */ /* 0x000fe200078ec0ff */
[----:B------:R1:W-:Y:S02]  /*19f00*/  MUFU.EX2 R183, R2 ;  /* 0x0000000200b77308 */ /* 0x0003e40000000800 */
[----:B------:R-:W-:Y:S01]  /*19f10*/  FMUL.FTZ R61, R3, R137 ;  /* 0x00000089033d7220 */ /* 0x000fe20000410000 */
[----:B------:R-:W-:Y:S01]  /*19f20*/  PRMT R79, R75, 0x5410, R79 ;  /* 0x000054104b4f7816 */ /* 0x000fe2000000004f */
[--C-:B------:R-:W-:Y:S01]  /*19f30*/  HSET2.LE.AND R75, R92, R252.reuse, PT ;  /* 0x000000fc5c4b7233 */ /* 0x100fe20003803000 */
[----:B------:R-:W-:Y:S03]  /*19f40*/  PRMT R78, R80, 0x5410, R78 ;  /* 0x00005410504e7816 */ /* 0x000fe6000000004e */
[--C-:B------:R-:W-:Y:S01]  /*19f50*/  HSET2.LE.AND R93, R79, R252.reuse, PT ;  /* 0x000000fc4f5d7233 */ /* 0x100fe20003803000 */
[----:B------:R-:W-:Y:S01]  /*19f60*/  LOP3.LUT R94, R75, R94, RZ, 0xc0, !PT ;  /* 0x0000005e4b5e7212 */ /* 0x000fe200078ec0ff */
[----:B------:R3:W-:Y:S01]  /*19f70*/  MUFU.EX2 R167, R60 ;  /* 0x0000003c00a77308 */ /* 0x0007e20000000800 */
[----:B------:R-:W-:Y:S01]  /*19f80*/  FFMA.FTZ R75, R212, c[0x0][0x23c], -R148 ;  /* 0x00008f00d44b7a23 */ /* 0x000fe20000010894 */
[--C-:B------:R-:W-:Y:S05]  /*19f90*/  HSET2.LE.AND R92, R78, R252.reuse, PT ;  /* 0x000000fc4e5c7233 */ /* 0x100fea0003803000 */
[----:B------:R-:W-:Y:S01]  /*19fa0*/  LOP3.LUT R92, R92, R74, RZ, 0xc0, !PT ;  /* 0x0000004a5c5c7212 */ /* 0x000fe200078ec0ff */
[----:B------:R-:W-:Y:S02]  /*19fb0*/  IMAD.U32 R74, RZ, RZ, UR31 ;  /* 0x0000001fff4a7e24 */ /* 0x000fe4000f8e00ff */
[----:B------:R4:W-:Y:S03]  /*19fc0*/  MUFU.EX2 R165, R75 ;  /* 0x0000004b00a57308 */ /* 0x0009e60000000800 */
[----:B------:R-:W-:Y:S02]  /*19fd0*/  LOP3.LUT R74, R251, UR4, R74, 0x96, !PT ;  /* 0x00000004fb4a7c12 */ /* 0x000fe4000f8e964a */
[----:B-1----:R-:W-:Y:S04]  /*19fe0*/  F2FP.BF16.PACK_AB R2, R214, R121 ;  /* 0x00000079d602723e */ /* 0x002fe800000010ff */
[----:B------:R-:W-:Y:S01]  /*19ff0*/  LOP3.LUT R84, R84, R2, RZ, 0xc0, !PT ;  /* 0x0000000254547212 */ /* 0x000fe200078ec0ff */
[----:B------:R-:W-:Y:S02]  /*1a000*/  FFMA.FTZ R2, R178, c[0x0][0x23c], -R148 ;  /* 0x00008f00b2027a23 */ /* 0x000fe40000010894 */
[----:B------:R-:W5:Y:S02]  /*1a010*/  LDL.LU R178, [R1+0x30] ;  /* 0x0000300001b27983 */ /* 0x000f640000300800 */
[----:B------:R1:W1:Y:S01]  /*1a020*/  MUFU.EX2 R166, R2 ;  /* 0x0000000200a67308 */ /* 0x0002620000000800 */
[----:B---3--:R-:W-:Y:S01]  /*1a030*/  FMUL.FTZ R60, R3, R136 ;  /* 0x00000088033c7220 */ /* 0x008fe20000410000 */
[----:B------:R-:W3:Y:S04]  /*1a040*/  LDL.LU R123, [R1+0x34] ;  /* 0x00003400017b7983 */ /* 0x000ee80000300800 */
[----:B------:R-:W3:Y:S02]  /*1a050*/  LDL.LU R119, [R1+0x38] ;  /* 0x0000380001777983 */ /* 0x000ee40000300800 */
[-C--:B------:R-:W-:Y:S01]  /*1a060*/  HMMA.16816.F32.BF16 R60, R64, R82.reuse, R60 ;  /* 0x00000052403c723c */ /* 0x080fe2000004183c */
[----:B----4-:R-:W-:Y:S01]  /*1a070*/  IMAD.WIDE.U32 R74, R74, -0x326172a9, RZ ;  /* 0xcd9e8d574a4a7825 */ /* 0x010fe200078e00ff */
[----:B------:R-:W4:Y:S05]  /*1a080*/  LDL.LU R118, [R1+0x3c] ;  /* 0x00003c0001767983 */ /* 0x000f2a0000300800 */
[----:B------:R-:W-:Y:S01]  /*1a090*/  FMUL.FTZ R64, R69, R140 ;  /* 0x0000008c45407220 */ /* 0x000fe20000410000 */
[----:B------:R-:W-:Y:S01]  /*1a0a0*/  LOP3.LUT R78, R75, UR16, R96, 0x96, !PT ;  /* 0x000000104b4e7c12 */ /* 0x000fe2000f8e9660 */
[----:B------:R-:W-:Y:S03]  /*1a0b0*/  FMUL.FTZ R65, R69, R141 ;  /* 0x0000008d45417220 */ /* 0x000fe60000410000 */
[C---:B------:R-:W-:Y:S01]  /*1a0c0*/  FMUL.FTZ R66, R68.reuse, R142 ;  /* 0x0000008e44427220 */ /* 0x040fe20000410000 */
[----:B------:R-:W-:Y:S01]  /*1a0d0*/  LOP3.LUT R75, R75, UR16, R98, 0x96, !PT ;  /* 0x000000104b4b7c12 */ /* 0x000fe2000f8e9662 */
[----:B------:R-:W-:Y:S01]  /*1a0e0*/  FMUL.FTZ R67, R68, R143 ;  /* 0x0000008f44437220 */ /* 0x000fe20000410000 */
[--C-:B------:R-:W-:Y:S01]  /*1a0f0*/  LOP3.LUT R98, R155, UR14, R74.reuse, 0x96, !PT ;  /* 0x0000000e9b627c12 */ /* 0x100fe2000f8e964a */
[----:B------:R-:W-:Y:S01]  /*1a100*/  IMAD.WIDE.U32 R78, R78, -0x2daee0ad, RZ ;  /* 0xd2511f534e4e7825 */ /* 0x000fe200078e00ff */
[----:B-1----:R-:W-:Y:S02]  /*1a110*/  F2FP.BF16.PACK_AB R2, R171, R174 ;  /* 0x000000aeab02723e */ /* 0x002fe400000010ff */
[----:B------:R-:W-:Y:S01]  /*1a120*/  LOP3.LUT R96, R153, UR14, R74, 0x96, !PT ;  /* 0x0000000e99607c12 */ /* 0x000fe2000f8e964a */
[----:B------:R-:W-:Y:S01]  /*1a130*/  IMAD.WIDE.U32 R98, R98, -0x2daee0ad, RZ ;  /* 0xd2511f5362627825 */ /* 0x000fe200078e00ff */
[----:B------:R-:W-:Y:S01]  /*1a140*/  HMMA.16816.F32.BF16 R64, R144, R82, R64 ;  /* 0x000000529040723c */ /* 0x000fe20000041840 */
[----:B------:R-:W-:Y:S01]  /*1a150*/  LOP3.LUT R95, R95, R2, RZ, 0xc0, !PT ;  /* 0x000000025f5f7212 */ /* 0x000fe200078ec0ff */
[----:B------:R-:W1:Y:S01]  /*1a160*/  LDSM.16.MT88.4 R80, [R188+0x6800] ;  /* 0x00680000bc50783b */ /* 0x000e620000004200 */
[----:B------:R-:W-:Y:S01]  /*1a170*/  F2FP.BF16.PACK_AB R2, R129, R130 ;  /* 0x000000828102723e */ /* 0x000fe200000010ff */
[----:B------:R-:W-:Y:S01]  /*1a180*/  IMAD.WIDE.U32 R96, R96, -0x2daee0ad, RZ ;  /* 0xd2511f5360607825 */ /* 0x000fe200078e00ff */
[----:B------:R-:W-:Y:S02]  /*1a190*/  LOP3.LUT R74, R79, UR13, R100, 0x96, !PT ;  /* 0x0000000d4f4a7c12 */ /* 0x000fe4000f8e9664 */
[----:B------:R-:W-:Y:S01]  /*1a1a0*/  LOP3.LUT R93, R93, R2, RZ, 0xc0, !PT ;  /* 0x000000025d5d7212 */ /* 0x000fe200078ec0ff */
[-C--:B--2---:R-:W-:Y:S01]  /*1a1b0*/  HMMA.16816.F32.BF16 R4, R84, R88.reuse, R4 ;  /* 0x000000585404723c */ /* 0x084fe20000041804 */
[----:B------:R-:W-:Y:S03]  /*1a1c0*/  FFMA.FTZ R2, R221, c[0x0][0x23c], -R77 ;  /* 0x00008f00dd027a23 */ /* 0x000fe6000001084d */
[----:B------:R-:W-:Y:S01]  /*1a1d0*/  LOP3.LUT R78, R97, UR11, R78, 0x96, !PT ;  /* 0x0000000b614e7c12 */ /* 0x000fe2000f8e964e */
[----:B------:R2:W-:Y:S01]  /*1a1e0*/  MUFU.EX2 R128, R2 ;  /* 0x0000000200807308 */ /* 0x0005e20000000800 */
[----:B------:R-:W-:Y:S02]  /*1a1f0*/  IMAD.WIDE.U32 R100, R75, -0x2daee0ad, RZ ;  /* 0xd2511f534b647825 */ /* 0x000fe400078e00ff */
[C---:B------:R-:W-:Y:S04]  /*1a200*/  HMMA.16816.F32.BF16 R8, R92.reuse, R88, R8 ;  /* 0x000000585c08723c */ /* 0x040fe80000041808 */
[----:B------:R-:W-:Y:S01]  /*1a210*/  IMAD.WIDE.U32 R108, R78, -0x326172a9, RZ ;  /* 0xcd9e8d574e6c7825 */ /* 0x000fe200078e00ff */
[----:B------:R-:W-:Y:S03]  /*1a220*/  LOP3.LUT R79, R99, UR11, R100, 0x96, !PT ;  /* 0x0000000b634f7c12 */ /* 0x000fe6000f8e9664 */
[-C--:B------:R-:W-:Y:S01]  /*1a230*/  HMMA.16816.F32.BF16 R12, R92, R90.reuse, R12 ;  /* 0x0000005a5c0c723c */ /* 0x080fe2000004180c */
[----:B------:R-:W-:Y:S04]  /*1a240*/  IMAD.WIDE.U32 R74, R74, -0x326172a9, RZ ;  /* 0xcd9e8d574a4a7825 */ /* 0x000fe800078e00ff */
[----:B------:R-:W-:Y:S01]  /*1a250*/  IMAD.WIDE.U32 R110, R79, -0x326172a9, RZ ;  /* 0xcd9e8d574f6e7825 */ /* 0x000fe200078e00ff */
[----:B------:R-:W-:Y:S02]  /*1a260*/  LOP3.LUT R97, R75, UR12, R152, 0x96, !PT ;  /* 0x0000000c4b617c12 */ /* 0x000fe4000f8e9698 */
[C---:B------:R-:W-:Y:S01]  /*1a270*/  HMMA.16816.F32.BF16 R16, R84.reuse, R90, R16 ;  /* 0x0000005a5410723c */ /* 0x040fe20000041810 */
[--C-:B------:R-:W-:Y:S01]  /*1a280*/  FFMA.FTZ R75, R172, c[0x0][0x23c], -R149.reuse ;  /* 0x00008f00ac4b7a23 */ /* 0x100fe20000010895 */
[----:B------:R-:W1:Y:S02]  /*1a290*/  LDSM.16.MT88.4 R88, [R186+0x6800] ;  /* 0x00680000ba58783b */ /* 0x000e640000004200 */
[----:B------:R-:W-:Y:S01]  /*1a2a0*/  FFMA.FTZ R79, R175, c[0x0][0x23c], -R149 ;  /* 0x00008f00af4f7a23 */ /* 0x000fe20000010895 */
[----:B------:R-:W-:Y:S01]  /*1a2b0*/  MUFU.EX2 R135, R75 ;  /* 0x0000004b00877308 */ /* 0x000fe20000000800 */
[----:B--2---:R-:W-:Y:S02]  /*1a2c0*/  FFMA.FTZ R2, R222, c[0x0][0x23c], -R77 ;  /* 0x00008f00de027a23 */ /* 0x004fe4000001084d */
[-C--:B-1----:R-:W-:Y:S07]  /*1a2d0*/  HMMA.16816.F32.BF16 R20, R84, R80.reuse, R20 ;  /* 0x000000505414723c */ /* 0x082fee0000041814 */
[----:B------:R1:W2:Y:S01]  /*1a2e0*/  MUFU.EX2 R164, R2 ;  /* 0x0000000200a47308 */ /* 0x0002a20000000800 */
[C---:B------:R-:W-:Y:S09]  /*1a2f0*/  HMMA.16816.F32.BF16 R24, R92.reuse, R80, R24 ;  /* 0x000000505c18723c */ /* 0x040ff20000041818 */
[----:B------:R-:W2:Y:S01]  /*1a300*/  MUFU.EX2 R134, R79 ;  /* 0x0000004f00867308 */ /* 0x000ea20000000800 */
[-C--:B------:R-:W-:Y:S08]  /*1a310*/  HMMA.16816.F32.BF16 R28, R92, R82.reuse, R28 ;  /* 0x000000525c1c723c */ /* 0x080ff0000004181c */
[C---:B------:R-:W-:Y:S01]  /*1a320*/  HMMA.16816.F32.BF16 R32, R84.reuse, R82, R32 ;  /* 0x000000525420723c */ /* 0x040fe20000041820 */
[--C-:B-1----:R-:W-:Y:S07]  /*1a330*/  FFMA.FTZ R2, R217, c[0x0][0x23c], -R148.reuse ;  /* 0x00008f00d9027a23 */ /* 0x102fee0000010894 */
[-C--:B------:R-:W-:Y:S01]  /*1a340*/  HMMA.16816.F32.BF16 R36, R84, R88.reuse, R36 ;  /* 0x000000585424723c */ /* 0x080fe20000041824 */
[----:B------:R1:W-:Y:S07]  /*1a350*/  MUFU.EX2 R163, R2 ;  /* 0x0000000200a37308 */ /* 0x0003ee0000000800 */
[C---:B------:R-:W-:Y:S08]  /*1a360*/  HMMA.16816.F32.BF16 R40, R92.reuse, R88, R40 ;  /* 0x000000585c28723c */ /* 0x040ff00000041828 */
[-C--:B------:R-:W-:Y:S08]  /*1a370*/  HMMA.16816.F32.BF16 R44, R92, R90.reuse, R44 ;  /* 0x0000005a5c2c723c */ /* 0x080ff0000004182c */
[C---:B------:R-:W-:Y:S01]  /*1a380*/  HMMA.16816.F32.BF16 R48, R84.reuse, R90, R48 ;  /* 0x0000005a5430723c */ /* 0x040fe20000041830 */
[----:B-1----:R-:W-:Y:S04]  /*1a390*/  FFMA.FTZ R2, R219, c[0x0][0x23c], -R148 ;  /* 0x00008f00db027a23 */ /* 0x002fe80000010894 */
[----:B------:R1:W-:Y:S02]  /*1a3a0*/  MUFU.EX2 R162, R2 ;  /* 0x0000000200a27308 */ /* 0x0003e40000000800 */
[----:B-1----:R-:W-:Y:S05]  /*1a3b0*/  LOP3.LUT R2, R101, UR13, R160, 0x96, !PT ;  /* 0x0000000d65027c12 */ /* 0x002fea000f8e96a0 */
[----:B------:R-:W-:Y:S01]  /*1a3c0*/  IMAD.WIDE.U32 R100, R2, -0x326172a9, RZ ;  /* 0xcd9e8d5702647825 */ /* 0x000fe200078e00ff */
[----:B------:R-:W-:Y:S03]  /*1a3d0*/  LOP3.LUT R2, R109, UR10, R74, 0x96, !PT ;  /* 0x0000000a6d027c12 */ /* 0x000fe6000f8e964a */
[----:B------:R-:W-:Y:S01]  /*1a3e0*/  IMAD.WIDE.U32 R74, R97, -0x2daee0ad, RZ ;  /* 0xd2511f53614a7825 */ /* 0x000fe200078e00ff */
[----:B------:R-:W-:Y:S02]  /*1a3f0*/  LOP3.LUT R80, R111, UR10, R100, 0x96, !PT ;  /* 0x0000000a6f507c12 */ /* 0x000fe4000f8e9664 */
[----:B------:R-:W-:Y:S01]  /*1a400*/  LOP3.LUT R78, R101, UR12, R154, 0x96, !PT ;  /* 0x0000000c654e7c12 */ /* 0x000fe2000f8e969a */
[----:B------:R-:W-:Y:S01]  /*1a410*/  IMAD.WIDE.U32 R106, R2, -0x2daee0ad, RZ ;  /* 0xd2511f53026a7825 */ /* 0x000fe200078e00ff */
[----:B------:R-:W-:Y:S03]  /*1a420*/  LOP3.LUT R96, R75, UR9, R96, 0x96, !PT ;  /* 0x000000094b607c12 */ /* 0x000fe6000f8e9660 */
[----:B------:R-:W-:Y:S01]  /*1a430*/  IMAD.WIDE.U32 R112, R80, -0x2daee0ad, RZ ;  /* 0xd2511f5350707825 */ /* 0x000fe200078e00ff */
[----:B------:R-:W-:Y:S01]  /*1a440*/  LOP3.LUT R74, R107, UR7, R74, 0x96, !PT ;  /* 0x000000076b4a7c12 */ /* 0x000fe2000f8e964a */
[----:B------:R-:W1:Y:S02]  /*1a450*/  LDSM.16.MT88.4 R80, [R187+0x6800] ;  /* 0x00680000bb50783b */ /* 0x000e640000004200 */
[----:B------:R-:W-:Y:S04]  /*1a460*/  IMAD.WIDE.U32 R78, R78, -0x2daee0ad, RZ ;  /* 0xd2511f534e4e7825 */ /* 0x000fe800078e00ff */
[----:B------:R-:W-:Y:S01]  /*1a470*/  FFMA.FTZ R2, R170, c[0x0][0x23c], -R150 ;  /* 0x00008f00aa027a23 */ /* 0x000fe20000010896 */
[----:B------:R-:W-:Y:S01]  /*1a480*/  LOP3.LUT R78, R113, UR7, R78, 0x96, !PT ;  /* 0x00000007714e7c12 */ /* 0x000fe2000f8e964e */
[----:B------:R-:W-:Y:S01]  /*1a490*/  IMAD.WIDE.U32 R74, R74, -0x326172a9, RZ ;  /* 0xcd9e8d574a4a7825 */ /* 0x000fe200078e00ff */
[----:B------:R-:W-:Y:S01]  /*1a4a0*/  LOP3.LUT R98, R79, UR9, R98, 0x96, !PT ;  /* 0x000000094f627c12 */ /* 0x000fe2000f8e9662 */
[----:B------:R2:W-:Y:S02]  /*1a4b0*/  MUFU.EX2 R133, R2 ;  /* 0x0000000200857308 */ /* 0x0005e40000000800 */
[----:B------:R-:W-:Y:S01]  /*1a4c0*/  IMAD.WIDE.U32 R104, R96, -0x326172a9, RZ ;  /* 0xcd9e8d5760687825 */ /* 0x000fe200078e00ff */
[----:B------:R-:W-:Y:S02]  /*1a4d0*/  LOP3.LUT R97, R74, 0xffff, RZ, 0xc0, !PT ;  /* 0x0000ffff4a617812 */ /* 0x000fe400078ec0ff */
[--C-:B------:R-:W-:Y:S01]  /*1a4e0*/  SHF.R.U32.HI R100, RZ, 0x10, R74.reuse ;  /* 0x00000010ff647819 */ /* 0x100fe2000001164a */
[----:B------:R-:W-:Y:S01]  /*1a4f0*/  IMAD.WIDE.U32 R78, R78, -0x326172a9, RZ ;  /* 0xcd9e8d574e4e7825 */ /* 0x000fe200078e00ff */
[----:B------:R-:W-:Y:S02]  /*1a500*/  LOP3.LUT R102, R74, 0xff, RZ, 0xc0, !PT ;  /* 0x000000ff4a667812 */ /* 0x000fe400078ec0ff */
[----:B------:R-:W-:Y:S01]  /*1a510*/  SHF.R.U32.HI R101, RZ, 0x18, R74 ;  /* 0x00000018ff657819 */ /* 0x000fe2000001164a */
[----:B------:R-:W-:Y:S01]  /*1a520*/  IMAD.WIDE.U32 R114, R98, -0x326172a9, RZ ;  /* 0xcd9e8d5762727825 */ /* 0x000fe200078e00ff */
[----:B------:R-:W-:Y:S02]  /*1a530*/  LOP3.LUT R74, R75, UR17, R104, 0x96, !PT ;  /* 0x000000114b4a7c12 */ /* 0x000fe4000f8e9668 */
[C---:B------:R-:W-:Y:S02]  /*1a540*/  LOP3.LUT R75, R78.reuse, 0xffff, RZ, 0xc0, !PT ;  /* 0x0000ffff4e4b7812 */ /* 0x040fe400078ec0ff */
[--C-:B------:R-:W-:Y:S02]  /*1a550*/  SHF.R.U32.HI R96, RZ, 0x10, R78.reuse ;  /* 0x00000010ff607819 */ /* 0x100fe4000001164e */
[----:B------:R-:W-:Y:S02]  /*1a560*/  LOP3.LUT R99, R78, 0xff, RZ, 0xc0, !PT ;  /* 0x000000ff4e637812 */ /* 0x000fe400078ec0ff */
[----:B------:R-:W-:Y:S02]  /*1a570*/  SHF.R.U32.HI R98, RZ, 0x18, R78 ;  /* 0x00000018ff627819 */ /* 0x000fe4000001164e */
[----:B------:R-:W-:Y:S02]  /*1a580*/  LOP3.LUT R78, R79, UR17, R114, 0x96, !PT ;  /* 0x000000114f4e7c12 */ /* 0x000fe4000f8e9672 */
[----:B------:R-:W-:Y:S01]  /*1a590*/  SHF.R.U32.HI R79, RZ, 0x8, R75 ;  /* 0x00000008ff4f7819 */ /* 0x000fe2000001164b */
[----:B------:R-:W-:Y:S01]  /*1a5a0*/  FFMA.FTZ R75, R213, c[0x0][0x23c], -R149 ;  /* 0x00008f00d54b7a23 */ /* 0x000fe20000010895 */
[----:B------:R-:W-:Y:S01]  /*1a5b0*/  SHF.R.U32.HI R89, RZ, 0x8, R97 ;  /* 0x00000008ff597819 */ /* 0x000fe20000011661 */
[----:B--2---:R-:W-:Y:S01]  /*1a5c0*/  FFMA.FTZ R2, R173, c[0x0][0x23c], -R150 ;  /* 0x00008f00ad027a23 */ /* 0x004fe20000010896 */
[----:B------:R-:W-:Y:S01]  /*1a5d0*/  PRMT R103, R99, 0x5410, R79 ;  /* 0x0000541063677816 */ /* 0x000fe2000000004f */
[----:B------:R2:W-:Y:S01]  /*1a5e0*/  MUFU.EX2 R160, R75 ;  /* 0x0000004b00a07308 */ /* 0x0005e20000000800 */
[----:B------:R-:W-:Y:S01]  /*1a5f0*/  LOP3.LUT R79, R74, 0xffff, RZ, 0xc0, !PT ;  /* 0x0000ffff4a4f7812 */ /* 0x000fe200078ec0ff */
[-C--:B-1----:R-:W-:Y:S01]  /*1a600*/  HMMA.16816.F32.BF16 R52, R84, R80.reuse, R52 ;  /* 0x000000505434723c */ /* 0x082fe20000041834 */
[----:B------:R-:W-:Y:S02]  /*1a610*/  PRMT R102, R102, 0x5410, R89 ;  /* 0x0000541066667816 */ /* 0x000fe40000000059 */
[----:B------:R-:W-:Y:S02]  /*1a620*/  LOP3.LUT R91, R74, 0xff, RZ, 0xc0, !PT ;  /* 0x000000ff4a5b7812 */ /* 0x000fe400078ec0ff */
[----:B------:R-:W-:Y:S02]  /*1a630*/  LOP3.LUT R89, R78, 0xff, RZ, 0xc0, !PT ;  /* 0x000000ff4e597812 */ /* 0x000fe400078ec0ff */
[----:B------:R-:W-:Y:S01]  /*1a640*/  SHF.R.U32.HI R79, RZ, 0x8, R79 ;  /* 0x00000008ff4f7819 */ /* 0x000fe2000001164f */
[C---:B------:R-:W-:Y:S01]  /*1a650*/  HMMA.16816.F32.BF16 R56, R92.reuse, R80, R56 ;  /* 0x000000505c38723c */ /* 0x040fe20000041838 */
[----:B------:R1:W1:Y:S03]  /*1a660*/  MUFU.EX2 R132, R2 ;  /* 0x0000000200847308 */ /* 0x0002660000000800 */
[----:B------:R-:W-:Y:S02]  /*1a670*/  LOP3.LUT R88, R100, 0xff, RZ, 0xc0, !PT ;  /* 0x000000ff64587812 */ /* 0x000fe400078ec0ff */
[--C-:B------:R-:W-:Y:S02]  /*1a680*/  SHF.R.U32.HI R90, RZ, 0x18, R74.reuse ;  /* 0x00000018ff5a7819 */ /* 0x100fe4000001164a */
[-C--:B------:R-:W-:Y:S01]  /*1a690*/  HMMA.16816.F32.BF16 R60, R92, R82.reuse, R60 ;  /* 0x000000525c3c723c */ /* 0x080fe2000004183c */
[----:B------:R-:W-:Y:S01]  /*1a6a0*/  PRMT R101, R88, 0x5410, R101 ;  /* 0x0000541058657816 */ /* 0x000fe20000000065 */
[----:B------:R-:W-:Y:S02]  /*1a6b0*/  LDSM.16.MT88.4 R92, [R188+0x7000] ;  /* 0x00700000bc5c783b */ /* 0x000fe40000004200 */
[----:B------:R-:W-:Y:S01]  /*1a6c0*/  SHF.R.U32.HI R88, RZ, 0x10, R74 ;  /* 0x00000010ff587819 */ /* 0x000fe2000001164a */
[----:B--2---:R-:W-:Y:S01]  /*1a6d0*/  FFMA.FTZ R75, R176, c[0x0][0x23c], -R150 ;  /* 0x00008f00b04b7a23 */ /* 0x004fe20000010896 */
[----:B------:R-:W-:Y:S02]  /*1a6e0*/  SHF.R.U32.HI R74, RZ, 0x10, R78 ;  /* 0x00000010ff4a7819 */ /* 0x000fe4000001164e */
[----:B------:R-:W-:Y:S01]  /*1a6f0*/  HMMA.16816.F32.BF16 R64, R84, R82, R64 ;  /* 0x000000525440723c */ /* 0x000fe20000041840 */
[----:B------:R-:W-:Y:S01]  /*1a700*/  LOP3.LUT R88, R88, 0xff, RZ, 0xc0, !PT ;  /* 0x000000ff58587812 */ /* 0x000fe200078ec0ff */
[----:B------:R2:W-:Y:S01]  /*1a710*/  MUFU.EX2 R170, R75 ;  /* 0x0000004b00aa7308 */ /* 0x0005e20000000800 */
[----:B------:R-:W-:Y:S01]  /*1a720*/  LDSM.16.MT88.4 R84, [R186+0x7000] ;  /* 0x00700000ba54783b */ /* 0x000fe20000004200 */
[----:B------:R-:W-:Y:S02]  /*1a730*/  LOP3.LUT R74, R74, 0xff, RZ, 0xc0, !PT ;  /* 0x000000ff4a4a7812 */ /* 0x000fe400078ec0ff */
[----:B------:R-:W-:Y:S01]  /*1a740*/  PRMT R100, R88, 0x5410, R90 ;  /* 0x0000541058647816 */ /* 0x000fe2000000005a */
[--C-:B------:R-:W-:Y:S01]  /*1a750*/  HSET2.LE.AND R90, R102, R252.reuse, PT ;  /* 0x000000fc665a7233 */ /* 0x100fe20003803000 */
[----:B-1----:R-:W-:Y:S01]  /*1a760*/  FFMA.FTZ R2, R182, c[0x0][0x23c], -R149 ;  /* 0x00008f00b6027a23 */ /* 0x002fe20000010895 */
[--C-:B------:R-:W-:Y:S03]  /*1a770*/  HSET2.LE.AND R82, R103, R252.reuse, PT ;  /* 0x000000fc67527233 */ /* 0x100fe60003803000 */
[----:B------:R1:W-:Y:S01]  /*1a780*/  MUFU.EX2 R161, R2 ;  /* 0x0000000200a17308 */ /* 0x0003e20000000800 */
[----:B--2---:R-:W-:Y:S09]  /*1a790*/  FFMA.FTZ R75, R169, c[0x0][0x23c], -R150 ;  /* 0x00008f00a94b7a23 */ /* 0x004ff20000010896 */
[----:B------:R2:W2:Y:S01]  /*1a7a0*/  MUFU.EX2 R159, R75 ;  /* 0x0000004b009f7308 */ /* 0x0004a20000000800 */
[----:B-1----:R-:W-:Y:S04]  /*1a7b0*/  LOP3.LUT R2, R96, 0xff, RZ, 0xc0, !PT ;  /* 0x000000ff60027812 */ /* 0x002fe800078ec0ff */
[----:B------:R-:W-:Y:S02]  /*1a7c0*/  PRMT R104, R2, 0x5410, R98 ;  /* 0x0000541002687816 */ /* 0x000fe40000000062 */
[----:B------:R-:W-:Y:S01]  /*1a7d0*/  LOP3.LUT R2, R78, 0xffff, RZ, 0xc0, !PT ;  /* 0x0000ffff4e027812 */ /* 0x000fe200078ec0ff */
[----:B------:R-:W1:Y:S01]  /*1a7e0*/  LDSM.16.MT88.4 R96, [R185+0x7000] ;  /* 0x00700000b960783b */ /* 0x000e620000004200 */
[----:B------:R-:W-:Y:S01]  /*1a7f0*/  SHF.R.U32.HI R78, RZ, 0x18, R78 ;  /* 0x00000018ff4e7819 */ /* 0x000fe2000001164e */
[--C-:B------:R-:W-:Y:S01]  /*1a800*/  HSET2.LE.AND R83, R104, R252.reuse, PT ;  /* 0x000000fc68537233 */ /* 0x100fe20003803000 */
[----:B------:R-:W-:Y:S02]  /*1a810*/  SHF.R.U32.HI R2, RZ, 0x8, R2 ;  /* 0x00000008ff027819 */ /* 0x000fe40000011602 */
[----:B------:R-:W-:Y:S02]  /*1a820*/  PRMT R78, R74, 0x5410, R78 ;  /* 0x000054104a4e7816 */ /* 0x000fe4000000004e */
[----:B------:R-:W-:Y:S02]  /*1a830*/  F2FP.BF16.PACK_AB R74, R165, R166 ;  /* 0x000000a6a54a723e */ /* 0x000fe400000010ff */
[----:B--2---:R-:W-:Y:S01]  /*1a840*/  PRMT R75, R91, 0x5410, R79 ;  /* 0x000054105b4b7816 */ /* 0x004fe2000000004f */
[--C-:B------:R-:W-:Y:S01]  /*1a850*/  HSET2.LE.AND R91, R101, R252.reuse, PT ;  /* 0x000000fc655b7233 */ /* 0x100fe20003803000 */
[----:B------:R-:W-:Y:S01]  /*1a860*/  PRMT R79, R89, 0x5410, R2 ;  /* 0x00005410594f7816 */ /* 0x000fe20000000002 */
[----:B------:R-:W-:Y:S01]  /*1a870*/  FFMA.FTZ R2, R244, c[0x0][0x23c], -R77 ;  /* 0x00008f00f4027a23 */ /* 0x000fe2000001084d */
[--C-:B------:R-:W-:Y:S01]  /*1a880*/  HSET2.LE.AND R89, R100, R252.reuse, PT ;  /* 0x000000fc64597233 */ /* 0x100fe20003803000 */
[----:B-----5:R-:W-:Y:S01]  /*1a890*/  FFMA.FTZ R69, R69, R178, R238 ;  /* 0x000000b245457223 */ /* 0x020fe200000100ee */
[--C-:B------:R-:W-:Y:S01]  /*1a8a0*/  HSET2.LE.AND R88, R75, R252.reuse, PT ;  /* 0x000000fc4b587233 */ /* 0x100fe20003803000 */
[----:B------:R2:W-:Y:S01]  /*1a8b0*/  MUFU.EX2 R158, R2 ;  /* 0x00000002009e7308 */ /* 0x0005e20000000800 */
[----:B------:R-:W-:Y:S01]  /*1a8c0*/  F2FP.BF16.PACK_AB R75, R164, R128 ;  /* 0x00000080a44b723e */ /* 0x000fe200000010ff */
[--C-:B------:R-:W-:Y:S01]  /*1a8d0*/  HSET2.LE.AND R80, R79, R252.reuse, PT ;  /* 0x000000fc4f507233 */ /* 0x100fe20003803000 */
[----:B------:R-:W-:Y:S01]  /*1a8e0*/  LOP3.LUT R91, R91, R74, RZ, 0xc0, !PT ;  /* 0x0000004a5b5b7212 */ /* 0x000fe200078ec0ff */
[--C-:B------:R-:W-:Y:S01]  /*1a8f0*/  HSET2.LE.AND R81, R78, R252.reuse, PT ;  /* 0x000000fc4e517233 */ /* 0x100fe20003803000 */
[----:B------:R-:W-:Y:S01]  /*1a900*/  LOP3.LUT R88, R88, R75, RZ, 0xc0, !PT ;  /* 0x0000004b58587212 */ /* 0x000fe200078ec0ff */
[--C-:B------:R-:W-:Y:S01]  /*1a910*/  FFMA.FTZ R78, R243, c[0x0][0x23c], -R148.reuse ;  /* 0x00008f00f34e7a23 */ /* 0x100fe20000010894 */
[----:B------:R-:W-:Y:S01]  /*1a920*/  F2FP.BF16.PACK_AB R74, R134, R135 ;  /* 0x00000087864a723e */ /* 0x000fe200000010ff */
[----:B---3--:R-:W-:Y:S01]  /*1a930*/  FFMA.FTZ R68, R68, R123, R235 ;  /* 0x0000007b44447223 */ /* 0x008fe200000100eb */
[----:B------:R-:W-:Y:S01]  /*1a940*/  F2FP.BF16.PACK_AB R75, R132, R133 ;  /* 0x00000085844b723e */ /* 0x000fe200000010ff */
[----:B------:R3:W-:Y:S01]  /*1a950*/  MUFU.EX2 R156, R78 ;  /* 0x0000004e009c7308 */ /* 0x0007e20000000800 */
[----:B------:R-:W-:Y:S01]  /*1a960*/  LOP3.LUT R80, R80, R74, RZ, 0xc0, !PT ;  /* 0x0000004a50507212 */ /* 0x000fe200078ec0ff */
[----:B----4-:R-:W-:Y:S01]  /*1a970*/  FFMA.FTZ R0, R0, R118, R231 ;  /* 0x0000007600007223 */ /* 0x010fe200000100e7 */
[----:B------:R-:W-:Y:S02]  /*1a980*/  F2FP.BF16.PACK_AB R74, R159, R170 ;  /* 0x000000aa9f4a723e */ /* 0x000fe400000010ff */
[----:B------:R-:W-:Y:S01]  /*1a990*/  LOP3.LUT R81, R81, R75, RZ, 0xc0, !PT ;  /* 0x0000004b51517212 */ /* 0x000fe200078ec0ff */
[----:B------:R-:W-:Y:S01]  /*1a9a0*/  FFMA.FTZ R75, R242, c[0x0][0x23c], -R148 ;  /* 0x00008f00f24b7a23 */ /* 0x000fe20000010894 */
[----:B------:R-:W-:Y:S01]  /*1a9b0*/  LOP3.LUT R83, R83, R74, RZ, 0xc0, !PT ;  /* 0x0000004a53537212 */ /* 0x000fe200078ec0ff */
[----:B------:R-:W-:Y:S01]  /*1a9c0*/  FADD.FTZ R0, R116, R0 ;  /* 0x0000000074007221 */ /* 0x000fe20000010000 */
[----:B------:R-:W-:Y:S01]  /*1a9d0*/  LOP3.LUT R74, R105, UR8, R108, 0x96, !PT ;  /* 0x00000008694a7c12 */ /* 0x000fe2000f8e966c */
[----:B------:R4:W-:Y:S01]  /*1a9e0*/  MUFU.EX2 R155, R75 ;  /* 0x0000004b009b7308 */ /* 0x0009e20000000800 */
[----:B--2---:R-:W-:Y:S04]  /*1a9f0*/  F2FP.BF16.PACK_AB R2, R183, R167 ;  /* 0x000000a7b702723e */ /* 0x004fe800000010ff */
[----:B------:R-:W-:Y:S01]  /*1aa00*/  LOP3.LUT R90, R90, R2, RZ, 0xc0, !PT ;  /* 0x000000025a5a7212 */ /* 0x000fe200078ec0ff */
[--C-:B------:R-:W-:Y:S04]  /*1aa10*/  FFMA.FTZ R2, R245, c[0x0][0x23c], -R77.reuse ;  /* 0x00008f00f5027a23 */ /* 0x100fe8000001084d */
[----:B------:R2:W5:Y:S01]  /*1aa20*/  MUFU.EX2 R157, R2 ;  /* 0x00000002009d7308 */ /* 0x0005620000000800 */
[----:B---3--:R-:W-:Y:S02]  /*1aa30*/  LOP3.LUT R78, R115, UR8, R110, 0x96, !PT ;  /* 0x00000008734e7c12 */ /* 0x008fe4000f8e966e */
[----:B------:R-:W-:Y:S03]  /*1aa40*/  LDSM.16.MT88.4 R108, [R188+0x7800] ;  /* 0x00780000bc6c783b */ /* 0x000fe60000004200 */
[----:B------:R-:W-:Y:S04]  /*1aa50*/  IMAD.WIDE.U32 R78, R78, -0x2daee0ad, RZ ;  /* 0xd2511f534e4e7825 */ /* 0x000fe800078e00ff */
[----:B----4-:R-:W-:Y:S01]  /*1aa60*/  IMAD.WIDE.U32 R74, R74, -0x2daee0ad, RZ ;  /* 0xd2511f534a4a7825 */ /* 0x010fe200078e00ff */
        /* <DEDUP_REMOVED lines=9> */
[----:B------:R2:W-:Y:S01]  /*1ab00*/  MUFU.EX2 R154, R77 ;  /* 0x0000004d009a7308 */ /* 0x0005e20000000800 */
[-C--:B------:R-:W-:Y:S01]  /*1ab10*/  HMMA.16816.F32.BF16 R12, R80, R98.reuse, R12 ;  /* 0x00000062500c723c */ /* 0x080fe2000004180c */
[--C-:B------:R-:W-:Y:S03]  /*1ab20*/  SHF.R.U32.HI R97, RZ, 0x18, R74.reuse ;  /* 0x00000018ff617819 */ /* 0x100fe6000001164a */
[----:B------:R-:W-:Y:S04]  /*1ab30*/  SHF.R.U32.HI R96, RZ, 0x10, R74 ;  /* 0x00000010ff607819 */ /* 0x000fe8000001164a */
[C---:B------:R-:W-:Y:S01]  /*1ab40*/  HMMA.16816.F32.BF16 R16, R88.reuse, R98, R16 ;  /* 0x000000625810723c */ /* 0x040fe20000041810 */
[--C-:B-1----:R-:W-:Y:S03]  /*1ab50*/  FFMA.FTZ R2, R247, c[0x0][0x23c], -R148.reuse ;  /* 0x00008f00f7027a23 */ /* 0x102fe60000010894 */
[----:B------:R-:W-:Y:S04]  /*1ab60*/  FFMA.FTZ R148, R246, c[0x0][0x23c], -R148 ;  /* 0x00008f00f6947a23 */ /* 0x000fe80000010894 */
[-C--:B------:R-:W-:Y:S01]  /*1ab70*/  HMMA.16816.F32.BF16 R20, R88, R92.reuse, R20 ;  /* 0x0000005c5814723c */ /* 0x080fe20000041814 */
[----:B------:R1:W-:Y:S03]  /*1ab80*/  MUFU.EX2 R153, R2 ;  /* 0x0000000200997308 */ /* 0x0003e60000000800 */
[----:B------:R-:W-:Y:S02]  /*1ab90*/  LOP3.LUT R98, R74, 0xff, RZ, 0xc0, !PT ;  /* 0x000000ff4a627812 */ /* 0x000fe400078ec0ff */
[----:B------:R-:W-:Y:S01]  /*1aba0*/  LOP3.LUT R99, R78, 0xff, RZ, 0xc0, !PT ;  /* 0x000000ff4e637812 */ /* 0x000fe200078ec0ff */
[----:B--2---:R-:W-:Y:S01]  /*1abb0*/  FFMA.FTZ R77, R220, c[0x0][0x23c], -R150 ;  /* 0x00008f00dc4d7a23 */ /* 0x004fe20000010896 */
[C---:B------:R-:W-:Y:S03]  /*1abc0*/  HMMA.16816.F32.BF16 R24, R80.reuse, R92, R24 ;  /* 0x0000005c5018723c */ /* 0x040fe60000041818 */
[----:B------:R-:W2:Y:S05]  /*1abd0*/  MUFU.EX2 R152, R148 ;  /* 0x0000009400987308 */ /* 0x000eaa0000000800 */
[-C--:B------:R-:W-:Y:S05]  /*1abe0*/  HMMA.16816.F32.BF16 R28, R80, R94.reuse, R28 ;  /* 0x0000005e501c723c */ /* 0x080fea000004181c */
[----:B------:R3:W-:Y:S03]  /*1abf0*/  MUFU.EX2 R147, R77 ;  /* 0x0000004d00937308 */ /* 0x0007e60000000800 */
[C---:B------:R-:W-:Y:S01]  /*1ac00*/  HMMA.16816.F32.BF16 R32, R88.reuse, R94, R32 ;  /* 0x0000005e5820723c */ /* 0x040fe20000041820 */
[----:B-1----:R-:W-:Y:S01]  /*1ac10*/  FFMA.FTZ R2, R232, c[0x0][0x23c], -R149 ;  /* 0x00008f00e8027a23 */ /* 0x002fe20000010895 */
[----:B------:R-:W1:Y:S05]  /*1ac20*/  LDSM.16.MT88.4 R92, [R187+0x7000] ;  /* 0x00700000bb5c783b */ /* 0x000e6a0000004200 */
[----:B------:R4:W-:Y:S01]  /*1ac30*/  MUFU.EX2 R151, R2 ;  /* 0x0000000200977308 */ /* 0x0009e20000000800 */
[-C--:B------:R-:W-:Y:S08]  /*1ac40*/  HMMA.16816.F32.BF16 R36, R88, R84.reuse, R36 ;  /* 0x000000545824723c */ /* 0x080ff00000041824 */
[C---:B------:R-:W-:Y:S01]  /*1ac50*/  HMMA.16816.F32.BF16 R40, R80.reuse, R84, R40 ;  /* 0x000000545028723c */ /* 0x040fe20000041828 */
[----:B---3--:R-:W-:Y:S03]  /*1ac60*/  LOP3.LUT R77, R74, 0xffff, RZ, 0xc0, !PT ;  /* 0x0000ffff4a4d7812 */ /* 0x008fe600078ec0ff */
[----:B------:R-:W-:Y:S04]  /*1ac70*/  LOP3.LUT R74, R79, UR18, R112, 0x96, !PT ;  /* 0x000000124f4a7c12 */ /* 0x000fe8000f8e9670 */
[-C--:B------:R-:W-:Y:S01]  /*1ac80*/  HMMA.16816.F32.BF16 R44, R80, R86.reuse, R44 ;  /* 0x00000056502c723c */ /* 0x080fe2000004182c */
[----:B------:R-:W-:Y:S03]  /*1ac90*/  LOP3.LUT R84, R78, 0xffff, RZ, 0xc0, !PT ;  /* 0x0000ffff4e547812 */ /* 0x000fe600078ec0ff */
[----:B------:R-:W-:Y:S02]  /*1aca0*/  SHF.R.U32.HI R79, RZ, 0x8, R77 ;  /* 0x00000008ff4f7819 */ /* 0x000fe4000001164d */
[----:B------:R-:W-:Y:S01]  /*1acb0*/  LOP3.LUT R77, R96, 0xff, RZ, 0xc0, !PT ;  /* 0x000000ff604d7812 */ /* 0x000fe200078ec0ff */
[----:B----4-:R-:W-:Y:S01]  /*1acc0*/  FFMA.FTZ R2, R230, c[0x0][0x23c], -R149 ;  /* 0x00008f00e6027a23 */ /* 0x010fe20000010895 */
[C---:B------:R-:W-:Y:S01]  /*1acd0*/  HMMA.16816.F32.BF16 R48, R88.reuse, R86, R48 ;  /* 0x000000565830723c */ /* 0x040fe20000041830 */
[--C-:B------:R-:W-:Y:S02]  /*1ace0*/  SHF.R.U32.HI R96, RZ, 0x18, R78.reuse ;  /* 0x00000018ff607819 */ /* 0x100fe4000001164e */
[----:B------:R3:W4:Y:S01]  /*1acf0*/  MUFU.EX2 R148, R2 ;  /* 0x0000000200947308 */ /* 0x0007220000000800 */
[----:B------:R-:W-:Y:S02]  /*1ad00*/  PRMT R143, R77, 0x5410, R97 ;  /* 0x000054104d8f7816 */ /* 0x000fe40000000061 */
[----:B------:R-:W-:Y:S02]  /*1ad10*/  SHF.R.U32.HI R85, RZ, 0x10, R78 ;  /* 0x00000010ff557819 */ /* 0x000fe4000001164e */
[----:B------:R-:W-:Y:S01]  /*1ad20*/  PRMT R142, R98, 0x5410, R79 ;  /* 0x00005410628e7816 */ /* 0x000fe2000000004f */
[--C-:B------:R-:W-:Y:S01]  /*1ad30*/  HSET2.LE.AND R143, R143, R252.reuse, PT ;  /* 0x000000fc8f8f7233 */ /* 0x100fe20003803000 */
[-C--:B-1----:R-:W-:Y:S02]  /*1ad40*/  HMMA.16816.F32.BF16 R52, R88, R92.reuse, R52 ;  /* 0x0000005c5834723c */ /* 0x082fe40000041834 */
[----:B------:R-:W-:Y:S01]  /*1ad50*/  SHF.R.U32.HI R84, RZ, 0x8, R84 ;  /* 0x00000008ff547819 */ /* 0x000fe20000011654 */
[--C-:B------:R-:W-:Y:S01]  /*1ad60*/  HSET2.LE.AND R142, R142, R252.reuse, PT ;  /* 0x000000fc8e8e7233 */ /* 0x100fe20003803000 */
[----:B------:R-:W-:Y:S02]  /*1ad70*/  LOP3.LUT R79, R85, 0xff, RZ, 0xc0, !PT ;  /* 0x000000ff554f7812 */ /* 0x000fe400078ec0ff */
[----:B------:R-:W-:Y:S02]  /*1ad80*/  PRMT R84, R99, 0x5410, R84 ;  /* 0x0000541063547816 */ /* 0x000fe40000000054 */
[C---:B------:R-:W-:Y:S01]  /*1ad90*/  HMMA.16816.F32.BF16 R56, R80.reuse, R92, R56 ;  /* 0x0000005c5038723c */ /* 0x040fe20000041838 */
[----:B------:R-:W-:Y:S02]  /*1ada0*/  PRMT R79, R79, 0x5410, R96 ;  /* 0x000054104f4f7816 */ /* 0x000fe40000000060 */
[----:B------:R-:W1:Y:S01]  /*1adb0*/  LDSM.16.MT88.4 R96, [R185+0x7800] ;  /* 0x00780000b960783b */ /* 0x000e620000004200 */
[--C-:B------:R-:W-:Y:S02]  /*1adc0*/  HSET2.LE.AND R138, R84, R252.reuse, PT ;  /* 0x000000fc548a7233 */ /* 0x100fe40003803000 */
[--C-:B------:R-:W-:Y:S02]  /*1add0*/  HSET2.LE.AND R139, R79, R252.reuse, PT ;  /* 0x000000fc4f8b7233 */ /* 0x100fe40003803000 */
[-C--:B------:R-:W-:Y:S01]  /*1ade0*/  HMMA.16816.F32.BF16 R60, R80, R94.reuse, R60 ;  /* 0x0000005e503c723c */ /* 0x080fe2000004183c */
[----:B---3--:R-:W-:Y:S03]  /*1adf0*/  LOP3.LUT R2, R75, UR18, R106, 0x96, !PT ;  /* 0x000000124b027c12 */ /* 0x008fe6000f8e966a */
[----:B------:R-:W-:Y:S01]  /*1ae00*/  FFMA.FTZ R75, R223, c[0x0][0x23c], -R150 ;  /* 0x00008f00df4b7a23 */ /* 0x000fe20000010896 */
[--C-:B------:R-:W-:Y:S02]  /*1ae10*/  SHF.R.U32.HI R77, RZ, 0x10, R2.reuse ;  /* 0x00000010ff4d7819 */ /* 0x100fe40000011602 */
[----:B------:R-:W-:Y:S01]  /*1ae20*/  LOP3.LUT R78, R2, 0xff, RZ, 0xc0, !PT ;  /* 0x000000ff024e7812 */ /* 0x000fe200078ec0ff */
[----:B------:R-:W-:Y:S01]  /*1ae30*/  HMMA.16816.F32.BF16 R64, R88, R94, R64 ;  /* 0x0000005e5840723c */ /* 0x000fe20000041840 */
[----:B------:R3:W1:Y:S03]  /*1ae40*/  MUFU.EX2 R146, R75 ;  /* 0x0000004b00927308 */ /* 0x0006660000000800 */
[----:B------:R-:W-:Y:S01]  /*1ae50*/  LOP3.LUT R77, R77, 0xff, RZ, 0xc0, !PT ;  /* 0x000000ff4d4d7812 */ /* 0x000fe200078ec0ff */
[--C-:B---3--:R-:W-:Y:S02]  /*1ae60*/  FFMA.FTZ R75, R234, c[0x0][0x23c], -R149.reuse ;  /* 0x00008f00ea4b7a23 */ /* 0x108fe40000010895 */
[----:B------:R-:W-:Y:S04]  /*1ae70*/  FFMA.FTZ R149, R226, c[0x0][0x23c], -R149 ;  /* 0x00008f00e2957a23 */ /* 0x000fe80000010895 */
[----:B------:R3:W-:Y:S10]  /*1ae80*/  MUFU.EX2 R145, R75 ;  /* 0x0000004b00917308 */ /* 0x0007f40000000800 */
[----:B------:R-:W1:Y:S01]  /*1ae90*/  MUFU.EX2 R149, R149 ;  /* 0x0000009500957308 */ /* 0x000e620000000800 */
[----:B---3--:R-:W-:Y:S02]  /*1aea0*/  LOP3.LUT R75, R2, 0xffff, RZ, 0xc0, !PT ;  /* 0x0000ffff024b7812 */ /* 0x008fe400078ec0ff */
[----:B------:R-:W-:Y:S02]  /*1aeb0*/  SHF.R.U32.HI R2, RZ, 0x18, R2 ;  /* 0x00000018ff027819 */ /* 0x000fe40000011602 */
[----:B------:R-:W-:Y:S02]  /*1aec0*/  SHF.R.U32.HI R75, RZ, 0x8, R75 ;  /* 0x00000008ff4b7819 */ /* 0x000fe4000001164b */
[----:B------:R-:W-:Y:S01]  /*1aed0*/  PRMT R141, R77, 0x5410, R2 ;  /* 0x000054104d8d7816 */ /* 0x000fe20000000002 */
[--C-:B------:R-:W-:Y:S01]  /*1aee0*/  FFMA.FTZ R2, R228, c[0x0][0x23c], -R150.reuse ;  /* 0x00008f00e4027a23 */ /* 0x100fe20000010896 */
[----:B------:R-:W-:Y:S01]  /*1aef0*/  PRMT R140, R78, 0x5410, R75 ;  /* 0x000054104e8c7816 */ /* 0x000fe2000000004b */
[----:B------:R-:W-:Y:S01]  /*1af00*/  FFMA.FTZ R150, R76, c[0x0][0x23c], -R150 ;  /* 0x00008f004c967a23 */ /* 0x000fe20000010896 */
[--C-:B------:R-:W-:Y:S01]  /*1af10*/  SHF.R.U32.HI R75, RZ, 0x10, R74.reuse ;  /* 0x00000010ff4b7819 */ /* 0x100fe2000001164a */
[----:B------:R3:W-:Y:S01]  /*1af20*/  MUFU.EX2 R144, R2 ;  /* 0x0000000200907308 */ /* 0x0007e20000000800 */
[C---:B------:R-:W-:Y:S01]  /*1af30*/  LOP3.LUT R78, R74.reuse, 0xff, RZ, 0xc0, !PT ;  /* 0x000000ff4a4e7812 */ /* 0x040fe200078ec0ff */
[--C-:B------:R-:W-:Y:S01]  /*1af40*/  HSET2.LE.AND R140, R140, R252.reuse, PT ;  /* 0x000000fc8c8c7233 */ /* 0x100fe20003803000 */
[----:B------:R-:W-:Y:S01]  /*1af50*/  SHF.R.U32.HI R77, RZ, 0x18, R74 ;  /* 0x00000018ff4d7819 */ /* 0x000fe2000001164a */
[--C-:B------:R-:W-:Y:S06]  /*1af60*/  HSET2.LE.AND R141, R141, R252.reuse, PT ;  /* 0x000000fc8d8d7233 */ /* 0x100fec0003803000 */
[----:B------:R-:W1:Y:S01]  /*1af70*/  MUFU.EX2 R150, R150 ;  /* 0x0000009600967308 */ /* 0x000e620000000800 */
[----:B---3--:R-:W-:Y:S02]  /*1af80*/  LOP3.LUT R2, R74, 0xffff, RZ, 0xc0, !PT ;  /* 0x0000ffff4a027812 */ /* 0x008fe400078ec0ff */
[----:B------:R-:W-:Y:S02]  /*1af90*/  LOP3.LUT R74, R75, 0xff, RZ, 0xc0, !PT ;  /* 0x000000ff4b4a7812 */ /* 0x000fe400078ec0ff */
[----:B------:R-:W-:Y:S02]  /*1afa0*/  SHF.R.U32.HI R76, RZ, 0x8, R2 ;  /* 0x00000008ff4c7819 */ /* 0x000fe40000011602 */
[----:B-----5:R-:W-:Y:S02]  /*1afb0*/  F2FP.BF16.PACK_AB R2, R157, R158 ;  /* 0x0000009e9d02723e */ /* 0x020fe400000010ff */
[----:B--2---:R-:W-:Y:S02]  /*1afc0*/  F2FP.BF16.PACK_AB R75, R152, R153 ;  /* 0x00000099984b723e */ /* 0x004fe400000010ff */
[----:B------:R-:W-:Y:S02]  /*1afd0*/  LOP3.LUT R142, R142, R2, RZ, 0xc0, !PT ;  /* 0x000000028e8e7212 */ /* 0x000fe400078ec0ff */
[----:B------:R-:W-:Y:S02]  /*1afe0*/  F2FP.BF16.PACK_AB R2, R155, R156 ;  /* 0x0000009c9b02723e */ /* 0x000fe400000010ff */
[----:B------:R-:W-:Y:S02]  /*1aff0*/  PRMT R77, R74, 0x5410, R77 ;  /* 0x000054104a4d7816 */ /* 0x000fe4000000004d */
[----:B------:R-:W-:Y:S02]  /*1b000*/  F2FP.BF16.PACK_AB R74, R154, R169 ;  /* 0x000000a99a4a723e */ /* 0x000fe400000010ff */
[----:B------:R-:W-:Y:S01]  /*1b010*/  PRMT R76, R78, 0x5410, R76 ;  /* 0x000054104e4c7816 */ /* 0x000fe2000000004c */
[--C-:B------:R-:W-:Y:S01]  /*1b020*/  HSET2.LE.AND R137, R77, R252.reuse, PT ;  /* 0x000000fc4d897233 */ /* 0x100fe20003803000 */
[----:B------:R-:W-:Y:S02]  /*1b030*/  LOP3.LUT R143, R143, R2, RZ, 0xc0, !PT ;  /* 0x000000028f8f7212 */ /* 0x000fe400078ec0ff */
[----:B------:R-:W-:Y:S01]  /*1b040*/  LOP3.LUT R140, R140, R74, RZ, 0xc0, !PT ;  /* 0x0000004a8c8c7212 */ /* 0x000fe200078ec0ff */
[----:B------:R-:W-:Y:S01]  /*1b050*/  HSET2.LE.AND R136, R76, R252, PT ;  /* 0x000000fc4c887233 */ /* 0x000fe20003803000 */
[----:B------:R-:W-:Y:S02]  /*1b060*/  LOP3.LUT R141, R141, R75, RZ, 0xc0, !PT ;  /* 0x0000004b8d8d7212 */ /* 0x000fe400078ec0ff */
[----:B----4-:R-:W-:Y:S02]  /*1b070*/  F2FP.BF16.PACK_AB R76, R148, R151 ;  /* 0x00000097944c723e */ /* 0x010fe400000010ff */
[----:B-1----:R-:W-:Y:S02]  /*1b080*/  F2FP.BF16.PACK_AB R2, R146, R147 ;  /* 0x000000939202723e */ /* 0x002fe400000010ff */
[----:B------:R-:W-:Y:S01]  /*1b090*/  F2FP.BF16.PACK_AB R74, R149, R145 ;  /* 0x00000091954a723e */ /* 0x000fe200000010ff */
[-C--:B------:R-:W-:Y:S01]  /*1b0a0*/  HMMA.16816.F32.BF16 R80, R140, R96.reuse, R4 ;  /* 0x000000608c50723c */ /* 0x080fe20000041804 */
[----:B------:R-:W-:Y:S01]  /*1b0b0*/  F2FP.BF16.PACK_AB R75, R150, R144 ;  /* 0x00000090964b723e */ /* 0x000fe200000010ff */
[----:B------:R-:W1:Y:S01]  /*1b0c0*/  LDSM.16.MT88.4 R4, [R187+0x7800] ;  /* 0x00780000bb04783b */ /* 0x000e620000004200 */
[----:B------:R-:W-:Y:S02]  /*1b0d0*/  LOP3.LUT R136, R136, R76, RZ, 0xc0, !PT ;  /* 0x0000004c88887212 */ /* 0x000fe400078ec0ff */
[----:B------:R-:W-:Y:S01]  /*1b0e0*/  LOP3.LUT R137, R137, R2, RZ, 0xc0, !PT ;  /* 0x0000000289897212 */ /* 0x000fe200078ec0ff */
[----:B------:R-:W-:Y:S01]  /*1b0f0*/  FFMA.FTZ R2, R3, R119, R233 ;  /* 0x0000007703027223 */ /* 0x000fe200000100e9 */
[----:B------:R-:W-:Y:S01]  /*1b100*/  LOP3.LUT R138, R138, R74, RZ, 0xc0, !PT ;  /* 0x0000004a8a8a7212 */ /* 0x000fe200078ec0ff */
[----:B------:R-:W-:Y:S01]  /*1b110*/  FADD.FTZ R3, R236, R68 ;  /* 0x00000044ec037221 */ /* 0x000fe20000010000 */
[----:B------:R-:W-:Y:S03]  /*1b120*/  LOP3.LUT R139, R139, R75, RZ, 0xc0, !PT ;  /* 0x0000004b8b8b7212 */ /* 0x000fe600078ec0ff */
[----:B------:R-:W-:Y:S02]  /*1b130*/  FADD.FTZ R2, R117, R2 ;  /* 0x0000000275027221 */ /* 0x000fe40000010000 */
[----:B------:R-:W-:Y:S02]  /*1b140*/  IMAD.MOV.U32 R75, RZ, RZ, R70 ;  /* 0x000000ffff4b7224 */ /* 0x000fe400078e0046 */
[C---:B------:R-:W-:Y:S01]  /*1b150*/  HMMA.16816.F32.BF16 R84, R136.reuse, R96, R8 ;  /* 0x000000608854723c */ /* 0x040fe20000041808 */
[----:B------:R-:W-:Y:S02]  /*1b160*/  IMAD.MOV.U32 R68, RZ, RZ, R72 ;  /* 0x000000ffff447224 */ /* 0x000fe400078e0048 */
[----:B------:R-:W-:Y:S04]  /*1b170*/  IMAD.MOV.U32 R74, RZ, RZ, R71 ;  /* 0x000000ffff4a7224 */ /* 0x000fe800078e0047 */
        /* <DEDUP_REMOVED lines=77> */
.L_x_1755:
[----:B-1----:R-:W2:Y:S04]  /*1b650*/  LDL.LU R5, [R1+0x30] ;  /* 0x0000300001057983 */ /* 0x002ea80000300800 */
[----:B------:R-:W1:Y:S01]  /*1b660*/  S2R R53, SR_TID.X ;  /* 0x0000000000357919 */ /* 0x000e620000002100 */
[----:B------:R-:W3:Y:S01]  /*1b670*/  S2UR UR7, SR_CTAID.Y ;  /* 0x00000000000779c3 */ /* 0x000ee20000002600 */
[----:B------:R-:W-:-:S02]  /*1b680*/  UISETP.NE.AND UP4, UPT, UR26, -0x1, UPT ;  /* 0xffffffff1a00788c */ /* 0x000fc4000bf85270 */
[----:B------:R-:W4:Y:S01]  /*1b690*/  LDL.LU R2, [R1+0x34] ;  /* 0x0000340001027983 */ /* 0x000f220000300800 */
[----:B------:R-:W-:-:S03]  /*1b6a0*/  ULDC.64 UR4, c[0x0][0x1e8] ;  /* 0x00007a0000047ab9 */ /* 0x000fc60000000a00 */
[----:B------:R-:W5:Y:S04]  /*1b6b0*/  LDL.LU R6, [R1+0x38] ;  /* 0x0000380001067983 */ /* 0x000f680000300800 */
[----:B------:R-:W5:Y:S01]  /*1b6c0*/  LDL.LU R8, [R1+0x3c] ;  /* 0x00003c0001087983 */ /* 0x000f620000300800 */
[----:B------:R-:W-:Y:S01]  /*1b6d0*/  ULDC.U8 UR11, c[0x0][0x329] ;  /* 0x0000ca40000b7ab9 */ /* 0x000fe20000000000 */
[----:B------:R-:W-:Y:S01]  /*1b6e0*/  BSSY B0, `(.L_x_1759) ;  /* 0x000012b000007945 */ /* 0x000fe20003800000 */
[----:B------:R-:W-:Y:S02]  /*1b6f0*/  UISETP.NE.AND UP3, UPT, UR11, URZ, UPT ;  /* 0x0000003f0b00728c */ /* 0x000fe4000bf65270 */
[----:B------:R-:W-:Y:S02]  /*1b700*/  ULDC.U8 UR10, c[0x0][0x328] ;  /* 0x0000ca00000a7ab9 */ /* 0x000fe40000000000 */
[----:B------:R-:W-:-:S02]  /*1b710*/  @UP4 UIMAD.WIDE.U32 UR14, UR26, UR4, URZ ;  /* 0x000000041a0e42a5 */ /* 0x000fc4000f8e003f */
[----:B------:R-:W-:Y:S02]  /*1b720*/  UISETP.NE.AND UP2, UPT, UR10, URZ, UPT ;  /* 0x0000003f0a00728c */ /* 0x000fe4000bf45270 */
[----:B------:R-:W-:Y:S01]  /*1b730*/  @UP4 UIMAD UR8, UR26, UR5, UR15 ;  /* 0x000000051a0842a4 */ /* 0x000fe2000f8e020f */
[----:B-1----:R-:W-:Y:S01]  /*1b740*/  SHF.R.S32.HI R52, RZ, 0x1f, R53 ;  /* 0x0000001fff347819 */ /* 0x002fe20000011435 */
[----:B---3--:R-:W-:Y:S02]  /*1b750*/  @!UP4 USHF.R.S32.HI UR12, URZ, 0x1f, UR7 ;  /* 0x0000001f3f0cc899 */ /* 0x008fe40008011407 */
[----:B------:R-:W-:Y:S01]  /*1b760*/  @!UP3 UISETP.NE.AND UP1, UPT, UR10, URZ, UPT ;  /* 0x0000003f0a00b28c */ /* 0x000fe2000bf25270 */
[----:B------:R-:W1:Y:S01]  /*1b770*/  S2UR UR10, SR_CTAID.X ;  /* 0x00000000000a79c3 */ /* 0x000e620000002500 */
[----:B------:R-:W-:Y:S02]  /*1b780*/  ULDC.64 UR4, c[0x0][0x1e0] ;  /* 0x0000780000047ab9 */ /* 0x000fe40000000a00 */
[----:B------:R-:W-:-:S02]  /*1b790*/  UISETP.EQ.AND UP2, UPT, UR11, URZ, UP2 ;  /* 0x0000003f0b00728c */ /* 0x000fc40009742270 */
[----:B------:R-:W-:Y:S02]  /*1b7a0*/  @!UP4 UIMAD UR12, UR12, UR4, URZ ;  /* 0x000000040c0cc2a4 */ /* 0x000fe4000f8e023f */
[----:B------:R-:W-:Y:S01]  /*1b7b0*/  ULDC UR9, c[0x0][0x214] ;  /* 0x0000850000097ab9 */ /* 0x000fe20000000800 */
[----:B------:R-:W3:Y:S01]  /*1b7c0*/  S2UR UR11, SR_CTAID.Z ;  /* 0x00000000000b79c3 */ /* 0x000ee20000002700 */
[----:B------:R-:W-:Y:S02]  /*1b7d0*/  @!UP4 UIMAD UR12, UR7, UR5, UR12 ;  /* 0x00000005070cc2a4 */ /* 0x000fe4000f8e020c */
[----:B------:R-:W-:Y:S02]  /*1b7e0*/  @UP3 ULDC UR15, c[0x0][0x210] ;  /* 0x00008400000f3ab9 */ /* 0x000fe40000000800 */
[----:B------:R-:W-:Y:S02]  /*1b7f0*/  ULDC UR5, c[0x0][0x234] ;  /* 0x00008d0000057ab9 */ /* 0x000fe40000000800 */
[----:B------:R-:W-:-:S02]  /*1b800*/  @UP3 UIMAD UR15, UR15, UR9, URZ ;  /* 0x000000090f0f32a4 */ /* 0x000fc4000f8e023f */
[----:B------:R-:W-:Y:S02]  /*1b810*/  UISETP.NE.OR UP0, UPT, UR26, -0x1, !UP2 ;  /* 0xffffffff1a00788c */ /* 0x000fe4000d705670 */
[----:B------:R-:W-:Y:S02]  /*1b820*/  @!UP3 USEL UR15, UR9, UR5, !UP1 ;  /* 0x00000005090fb287 */ /* 0x000fe4000c800000 */
[----:B------:R-:W-:Y:S02]  /*1b830*/  @!UP4 UIMAD.WIDE.U32 UR18, UR7, UR4, URZ ;  /* 0x000000040712c2a5 */ /* 0x000fe4000f8e003f */
[----:B------:R-:W-:Y:S02]  /*1b840*/  @UP3 UMOV UR13, 0x1 ;  /* 0x00000001000d3882 */ /* 0x000fe40000000000 */
[----:B------:R-:W-:Y:S02]  /*1b850*/  ULDC UR4, c[0x0][0x1c0] ;  /* 0x0000700000047ab9 */ /* 0x000fe40000000800 */
[----:B------:R-:W-:-:S02]  /*1b860*/  @!UP3 UIMAD UR13, UR15, UR4, URZ ;  /* 0x000000040f0db2a4 */ /* 0x000fc4000f8e023f */
[----:B------:R-:W-:Y:S02]  /*1b870*/  @UP3 ULDC UR16, c[0x0][0x210] ;  /* 0x0000840000103ab9 */ /* 0x000fe40000000800 */
[----:B------:R-:W-:Y:S02]  /*1b880*/  UIMAD UR4, UR7, UR13, URZ ;  /* 0x0000000d070472a4 */ /* 0x000fe4000f8e023f */
[----:B------:R-:W-:Y:S02]  /*1b890*/  @!UP3 UMOV UR16, 0x1 ;  /* 0x000000010010b882 */ /* 0x000fe40000000000 */
[----:B------:R-:W-:Y:S02]  /*1b8a0*/  @!UP0 UIMAD UR26, UR7, UR9, URZ ;  /* 0x00000009071a82a4 */ /* 0x000fe4000f8e023f */
[----:B-1----:R-:W-:Y:S02]  /*1b8b0*/  UIMAD UR10, UR10, UR16, URZ ;  /* 0x000000100a0a72a4 */ /* 0x002fe4000f8e023f */
[----:B------:R-:W-:-:S02]  /*1b8c0*/  USEL UR4, UR4, URZ, !UP2 ;  /* 0x0000003f04047287 */ /* 0x000fc4000d000000 */
[----:B------:R-:W-:Y:S02]  /*1b8d0*/  USHF.L.U32 UR10, UR10, 0x7, URZ ;  /* 0x000000070a0a7899 */ /* 0x000fe4000800063f */
[----:B---3--:R-:W-:Y:S02]  /*1b8e0*/  UIMAD UR15, UR11, UR15, UR4 ;  /* 0x0000000f0b0f72a4 */ /* 0x008fe4000f8e0204 */
[----:B------:R-:W-:Y:S02]  /*1b8f0*/  @!UP2 UMOV UR20, URZ ;  /* 0x0000003f0014ac82 */ /* 0x000fe40008000000 */
[----:B------:R-:W-:Y:S02]  /*1b900*/  @UP2 UMOV UR20, UR26 ;  /* 0x0000001a00142c82 */ /* 0x000fe40008000000 */
[----:B------:R-:W-:Y:S02]  /*1b910*/  @!UP2 UMOV UR21, URZ ;  /* 0x0000003f0015ac82 */ /* 0x000fe40008000000 */
[----:B------:R-:W-:-:S02]  /*1b920*/  USHF.R.S32.HI UR4, URZ, 0x1f, UR10 ;  /* 0x0000001f3f047899 */ /* 0x000fc4000801140a */
[----:B------:R-:W-:Y:S02]  /*1b930*/  @UP2 USHF.R.S32.HI UR21, URZ, 0x1f, UR26 ;  /* 0x0000001f3f152899 */ /* 0x000fe4000801141a */
[----:B------:R-:W-:Y:S02]  /*1b940*/  USHF.R.S32.HI UR5, URZ, 0x1f, UR15 ;  /* 0x0000001f3f057899 */ /* 0x000fe4000801140f */
[----:B------:R-:W-:Y:S02]  /*1b950*/  UIADD3 UR10, UP1, UP0, UR10, UR20, UR15 ;  /* 0x000000140a0a7290 */ /* 0x000fe4000f83e00f */
[----:B------:R-:W-:Y:S02]  /*1b960*/  @!UP4 UIADD3 UR8, UR19, UR12, URZ ;  /* 0x0000000c1308c290 */ /* 0x000fe4000fffe03f */
[----:B------:R-:W-:Y:S02]  /*1b970*/  UIADD3.X UR4, UR4, UR21, UR5, UP1, UP0 ;  /* 0x0000001504047290 */ /* 0x000fe40008fe0405 */
[----:B------:R-:W-:Y:S01]  /*1b980*/  @!UP4 UMOV UR14, UR18 ;  /* 0x00000012000ecc82 */ /* 0x000fe20008000000 */
[----:B--2---:R-:W1:Y:S04]  /*1b990*/  SHFL.BFLY PT, R0, R5, 0x2, 0x1f ;  /* 0x0c401f0005007f89 */ /* 0x004e6800000e0000 */
[----:B----4-:R-:W2:Y:S04]  /*1b9a0*/  SHFL.BFLY PT, R4, R2, 0x2, 0x1f ;  /* 0x0c401f0002047f89 */ /* 0x010ea800000e0000 */
[----:B-----5:R-:W3:Y:S01]  /*1b9b0*/  SHFL.BFLY PT, R3, R6, 0x2, 0x1f ;  /* 0x0c401f0006037f89 */ /* 0x020ee200000e0000 */
[----:B-1----:R-:W-:-:S05]  /*1b9c0*/  FADD.FTZ R0, R0, R5 ;  /* 0x0000000500007221 */ /* 0x002fca0000010000 */
[----:B------:R-:W1:Y:S01]  /*1b9d0*/  SHFL.BFLY PT, R7, R0, 0x1, 0x1f ;  /* 0x0c201f0000077f89 */ /* 0x000e6200000e0000 */
[----:B--2---:R-:W-:-:S03]  /*1b9e0*/  FADD.FTZ R4, R4, R2 ;  /* 0x0000000204047221 */ /* 0x004fc60000010000 */
[----:B------:R-:W2:Y:S01]  /*1b9f0*/  SHFL.BFLY PT, R2, R8, 0x2, 0x1f ;  /* 0x0c401f0008027f89 */ /* 0x000ea200000e0000 */
[----:B---3--:R-:W-:-:S03]  /*1ba00*/  FADD.FTZ R3, R3, R6 ;  /* 0x0000000603037221 */ /* 0x008fc60000010000 */
[----:B------:R-:W3:Y:S04]  /*1ba10*/  SHFL.BFLY PT, R5, R4, 0x1, 0x1f ;  /* 0x0c201f0004057f89 */ /* 0x000ee800000e0000 */
[----:B------:R-:W4:Y:S01]  /*1ba20*/  SHFL.BFLY PT, R6, R3, 0x1, 0x1f ;  /* 0x0c201f0003067f89 */ /* 0x000f2200000e0000 */
[----:B-1----:R-:W-:Y:S02]  /*1ba30*/  FADD.FTZ R37, R0, R7 ;  /* 0x0000000700257221 */ /* 0x002fe40000010000 */
[----:B--2---:R-:W-:-:S03]  /*1ba40*/  FADD.FTZ R2, R2, R8 ;  /* 0x0000000802027221 */ /* 0x004fc60000010000 */
[----:B------:R-:W-:Y:S01]  /*1ba50*/  FSETP.NE.FTZ.AND P5, PT, R37, RZ, PT ;  /* 0x000000ff2500720b */ /* 0x000fe20003fb5000 */
[----:B---3--:R-:W-:Y:S01]  /*1ba60*/  FADD.FTZ R36, R4, R5 ;  /* 0x0000000504247221 */ /* 0x008fe20000010000 */
[----:B------:R-:W1:Y:S01]  /*1ba70*/  SHFL.BFLY PT, R7, R2, 0x1, 0x1f ;  /* 0x0c201f0002077f89 */ /* 0x000e6200000e0000 */
[CC--:B------:R-:W-:Y:S01]  /*1ba80*/  LEA.HI R4, R52.reuse, R53.reuse, RZ, 0x2 ;  /* 0x0000003534047211 */ /* 0x0c0fe200078f10ff */
[----:B----4-:R-:W-:Y:S01]  /*1ba90*/  FADD.FTZ R39, R3, R6 ;  /* 0x0000000603277221 */ /* 0x010fe20000010000 */
[----:B------:R-:W-:Y:S02]  /*1baa0*/  LEA.HI R52, R52, R53, RZ, 0x5 ;  /* 0x0000003534347211 */ /* 0x000fe400078f28ff */
[--C-:B------:R-:W-:Y:S02]  /*1bab0*/  SHF.R.S32.HI R0, RZ, 0x2, R4.reuse ;  /* 0x00000002ff007819 */ /* 0x100fe40000011404 */
[----:B------:R-:W-:Y:S02]  /*1bac0*/  SHF.R.S32.HI R6, RZ, 0x1f, R4 ;  /* 0x0000001fff067819 */ /* 0x000fe40000011404 */
[----:B------:R-:W-:-:S02]  /*1bad0*/  LOP3.LUT R4, R4, 0x3ffffffc, RZ, 0xc0, !PT ;  /* 0x3ffffffc04047812 */ /* 0x000fc400078ec0ff */
[----:B------:R-:W-:Y:S02]  /*1bae0*/  MOV R5, 0x3f800000 ;  /* 0x3f80000000057802 */ /* 0x000fe40000000f00 */
[----:B------:R-:W-:Y:S02]  /*1baf0*/  SHF.R.S32.HI R8, RZ, 0x5, R52 ;  /* 0x00000005ff087819 */ /* 0x000fe40000011434 */
[----:B------:R-:W-:Y:S02]  /*1bb00*/  IADD3 R4, -R4, R53, RZ ;  /* 0x0000003504047210 */ /* 0x000fe40007ffe1ff */
[----:B------:R-:W2:Y:S01]  /*1bb10*/  @P5 MUFU.RCP R5, R37 ;  /* 0x0000002500055308 */ /* 0x000ea20000001000 */
[----:B------:R-:W-:Y:S02]  /*1bb20*/  FSETP.NE.FTZ.AND P3, PT, R39, RZ, PT ;  /* 0x000000ff2700720b */ /* 0x000fe40003f75000 */
[----:B------:R-:W-:Y:S02]  /*1bb30*/  LEA R40, R8, R4, 0x9 ;  /* 0x0000000408287211 */ /* 0x000fe400078e48ff */
[----:B------:R-:W-:Y:S01]  /*1bb40*/  MOV R4, 0x3f800000 ;  /* 0x3f80000000047802 */ /* 0x000fe20000000f00 */
[----:B-1----:R-:W-:Y:S01]  /*1bb50*/  FADD.FTZ R38, R2, R7 ;  /* 0x0000000702267221 */ /* 0x002fe20000010000 */
[----:B------:R-:W-:-:S02]  /*1bb60*/  FSETP.NE.FTZ.AND P4, PT, R36, RZ, PT ;  /* 0x000000ff2400720b */ /* 0x000fc40003f95000 */
[----:B------:R-:W-:Y:S02]  /*1bb70*/  LEA.HI R6, R6, R0, RZ, 0x3 ;  /* 0x0000000006067211 */ /* 0x000fe400078f18ff */
[----:B------:R-:W-:Y:S02]  /*1bb80*/  FSETP.NE.FTZ.AND P0, PT, R38, RZ, PT ;  /* 0x000000ff2600720b */ /* 0x000fe40003f15000 */
[----:B------:R-:W-:Y:S02]  /*1bb90*/  MOV R2, 0x3f800000 ;  /* 0x3f80000000027802 */ /* 0x000fe40000000f00 */
[----:B------:R-:W-:Y:S02]  /*1bba0*/  LOP3.LUT R9, R6, 0xfffffff8, RZ, 0xc0, !PT ;  /* 0xfffffff806097812 */ /* 0x000fe400078ec0ff */
[----:B------:R-:W-:Y:S02]  /*1bbb0*/  MOV R3, 0x3f800000 ;  /* 0x3f80000000037802 */ /* 0x000fe40000000f00 */
[----:B------:R-:W-:Y:S01]  /*1bbc0*/  @P3 MUFU.RCP R2, R39 ;  /* 0x0000002700023308 */ /* 0x000fe20000001000 */
[----:B------:R-:W-:Y:S01]  /*1bbd0*/  IADD3 R9, R0, -R9, RZ ;  /* 0x8000000900097210 */ /* 0x000fe20007ffe0ff */
[----:B--2---:R-:W-:Y:S01]  /*1bbe0*/  FMUL.FTZ R0, R5, c[0x0][0x2dc] ;  /* 0x0000b70005007a20 */ /* 0x004fe20000410000 */
[----:B------:R-:W-:-:S02]  /*1bbf0*/  MOV R5, 0xfffffff0 ;  /* 0xfffffff000057802 */ /* 0x000fc40000000f00 */
[----:B------:R-:W-:Y:S01]  /*1bc00*/  R2P PR, R9, 0x6 ;  /* 0x0000000609007804 */ /* 0x000fe20000000000 */
[C---:B------:R-:W-:Y:S02]  /*1bc10*/  FMUL.FTZ R80, R0.reuse, R80 ;  /* 0x0000005000507220 */ /* 0x040fe40000410000 */
[----:B------:R-:W1:Y:S01]  /*1bc20*/  @P0 MUFU.RCP R4, R38 ;  /* 0x0000002600040308 */ /* 0x000e620000001000 */
[C---:B------:R-:W-:Y:S02]  /*1bc30*/  FMUL.FTZ R8, R0.reuse, R81 ;  /* 0x0000005100087220 */ /* 0x040fe40000410000 */
[C---:B------:R-:W-:Y:S02]  /*1bc40*/  FMUL.FTZ R92, R0.reuse, R92 ;  /* 0x0000005c005c7220 */ /* 0x040fe40000410000 */
[----:B------:R-:W-:Y:S01]  /*1bc50*/  FMUL.FTZ R6, R0, R93 ;  /* 0x0000005d00067220 */ /* 0x000fe20000410000 */
[----:B------:R-:W-:Y:S01]  /*1bc60*/  F2FP.BF16.PACK_AB R8, R8, R80 ;  /* 0x000000500808723e */ /* 0x000fe200000010ff */
[C---:B------:R-:W-:Y:S01]  /*1bc70*/  FMUL.FTZ R96, R0.reuse, R96 ;  /* 0x0000006000607220 */ /* 0x040fe20000410000 */
[----:B------:R-:W2:Y:S01]  /*1bc80*/  @P4 MUFU.RCP R3, R36 ;  /* 0x0000002400034308 */ /* 0x000ea20000001000 */
        /* <DEDUP_REMOVED lines=17> */
[----:B-1----:R-:W-:Y:S02]  /*1bda0*/  FMUL.FTZ R0, R4, c[0x0][0x2dc] ;  /* 0x0000b70004007a20 */ /* 0x002fe40000410000 */
[----:B------:R-:W-:Y:S01]  /*1bdb0*/  FMUL.FTZ R2, R2, c[0x0][0x2dc] ;  /* 0x0000b70002027a20 */ /* 0x000fe20000410000 */
[----:B------:R-:W-:Y:S01]  /*1bdc0*/  F2FP.BF16.PACK_AB R10, R10, R140 ;  /* 0x0000008c0a0a723e */ /* 0x000fe200000010ff */
[----:B------:R-:W-:-:S02]  /*1bdd0*/  FMUL.FTZ R86, R0, R86 ;  /* 0x0000005600567220 */ /* 0x000fc40000410000 */
[C---:B------:R-:W-:Y:S02]  /*1bde0*/  FMUL.FTZ R87, R0.reuse, R87 ;  /* 0x0000005700577220 */ /* 0x040fe40000410000 */
        /* <DEDUP_REMOVED lines=33> */
[----:B------:R-:W-:Y:S01]  /*1c000*/  FMUL.FTZ R104, R2, R104 ;  /* 0x0000006802687220 */ /* 0x000fe20000410000 */
        /* <DEDUP_REMOVED lines=18> */
[C---:B------:R-:W-:Y:S01]  /*1c130*/  FMUL.FTZ R82, R3.reuse, R82 ;  /* 0x0000005203527220 */ /* 0x040fe20000410000 */
        /* <DEDUP_REMOVED lines=27> */
[----:B------:R-:W-:-:S04]  /*1c2f0*/  F2FP.BF16.PACK_AB R24, R24, R130 ;  /* 0x000000821818723e */ /* 0x000fc800000010ff */
        /* <DEDUP_REMOVED lines=25> */
[C---:B---3--:R-:W-:Y:S02]  /*1c490*/  IADD3 R4, R6.reuse, 0x400, R0 ;  /* 0x0000040006047810 */ /* 0x048fe40007ffe000 */
[----:B------:R-:W-:Y:S02]  /*1c4a0*/  MOV R14, 0x7f800000 ;  /* 0x7f800000000e7802 */ /* 0x000fe40000000f00 */
[C---:B------:R-:W-:Y:S02]  /*1c4b0*/  IADD3 R4, R5.reuse, R4, RZ ;  /* 0x0000000405047210 */ /* 0x040fe40007ffe0ff */
[----:B----4-:R-:W-:Y:S02]  /*1c4c0*/  IADD3 R2, R5, R0, RZ ;  /* 0x0000000005027210 */ /* 0x010fe40007ffe0ff */
        /* <DEDUP_REMOVED lines=12> */
[----:B------:R-:W-:Y:S04]  /*1c590*/  STS [R3], R10 ;  /* 0x0000000a03007388 */ /* 0x000fe80000000800 */
[----:B------:R2:W-:Y:S04]  /*1c5a0*/  STS [R4], R9 ;  /* 0x0000000904007388 */ /* 0x0005e80000000800 */
[----:B------:R-:W-:Y:S01]  /*1c5b0*/  STS [R0+0x2000], R22 ;  /* 0x0020001600007388 */ /* 0x000fe20000000800 */
[----:B-1----:R-:W-:-:S03]  /*1c5c0*/  @P3 FMUL.FTZ R2, R2, 0.69314718246459960938 ;  /* 0x3f31721802023820 */ /* 0x002fc60000410000 */
[----:B------:R1:W-:Y:S04]  /*1c5d0*/  STS [R0+0x2400], R21 ;  /* 0x0024001500007388 */ /* 0x0003e80000000800 */
[----:B------:R3:W-:Y:S04]  /*1c5e0*/  STS [R3+0x2000], R20 ;  /* 0x0020001403007388 */ /* 0x0007e80000000800 */
[----:B------:R4:W-:Y:S04]  /*1c5f0*/  STS [R4+0x2000], R19 ;  /* 0x0020001304007388 */ /* 0x0009e80000000800 */
[----:B------:R-:W-:Y:S01]  /*1c600*/  BAR.SYNC.DEFER_BLOCKING 0x0 ;  /* 0x0000000000007b1d */ /* 0x000fe20000010000 */
[----:B--2---:R-:W-:Y:S01]  /*1c610*/  MOV R9, 0x7f800000 ;  /* 0x7f80000000097802 */ /* 0x004fe20000000f00 */
[----:B------:R-:W-:Y:S01]  /*1c620*/  @P3 FFMA.FTZ R9, R71, c[0x0][0x238], R2 ;  /* 0x00008e0047093a23 */ /* 0x000fe20000010002 */
[----:B-1----:R-:W-:-:S04]  /*1c630*/  LOP3.LUT R0, R52, 0xffffffe0, RZ, 0xc0, !PT ;  /* 0xffffffe034007812 */ /* 0x002fc800078ec0ff */
[----:B------:R-:W-:Y:S01]  /*1c640*/  IADD3 R0, -R0, R53, RZ ;  /* 0x0000003500007210 */ /* 0x000fe20007ffe1ff */
[----:B---3--:R-:W1:Y:S03]  /*1c650*/  @P4 MUFU.LG2 R3, R36 ;  /* 0x0000002400034308 */ /* 0x008e660000000c00 */
[----:B------:R-:W-:Y:S01]  /*1c660*/  LOP3.LUT P1, RZ, R0, 0x3, RZ, 0xc0, !PT ;  /* 0x0000000300ff7812 */ /* 0x000fe2000782c0ff */
[----:B----4-:R-:W-:Y:S01]  /*1c670*/  @P5 FMUL.FTZ R4, R5, 0.69314718246459960938 ;  /* 0x3f31721805045820 */ /* 0x010fe20000410000 */
        /* <DEDUP_REMOVED lines=49> */
.L_x_1760:
[----:B------:R-:W-:Y:S05]  /*1c990*/  BSYNC B0 ;  /* 0x0000000000007941 */ /* 0x000fea0003800000 */
.L_x_1759:
[----:B----4-:R-:W4:Y:S04]  /*1c9a0*/  LDL.LU.64 R4, [R1+0x48] ;  /* 0x0000480001047983 */ /* 0x010f280000300a00 */
[----:B------:R-:W3:Y:S04]  /*1c9b0*/  S2R R3, SR_TID.X ;  /* 0x0000000000037919 */ /* 0x000ee80000002100 */
[----:B------:R-:W2:Y:S01]  /*1c9c0*/  S2R R8, SR_CTAID.Z ;  /* 0x0000000000087919 */ /* 0x000ea20000002700 */
[----:B------:R-:W-:-:S02]  /*1c9d0*/  USHF.R.S32.HI UR7, URZ, 0x1f, UR11 ;  /* 0x0000001f3f077899 */ /* 0x000fc4000801140b */
[----:B------:R-:W-:Y:S01]  /*1c9e0*/  ULDC.64 UR4, c[0x0][0x1f0] ;  /* 0x00007c0000047ab9 */ /* 0x000fe20000000a00 */
[----:B------:R1:W5:Y:S01]  /*1c9f0*/  LDL.64 R12, [R1+0x40] ;  /* 0x00004000010c7983 */ /* 0x0003620000100a00 */
[----:B------:R-:W-:Y:S01]  /*1ca00*/  UIMAD UR4, UR7, UR4, URZ ;  /* 0x00000004070472a4 */ /* 0x000fe2000f8e023f */
[----:B------:R-:W-:Y:S03]  /*1ca10*/  BSSY B0, `(.L_x_1761) ;  /* 0x0000014000007945 */ /* 0x000fe60003800000 */
[----:B------:R-:W-:Y:S01]  /*1ca20*/  UIMAD UR4, UR11, UR5, UR4 ;  /* 0x000000050b0472a4 */ /* 0x000fe2000f8e0204 */
[----:B---3--:R-:W-:-:S04]  /*1ca30*/  SHF.R.S32.HI R0, RZ, 0x1f, R3 ;  /* 0x0000001fff007819 */ /* 0x008fc80000011403 */
[----:B------:R-:W-:-:S04]  /*1ca40*/  LEA.HI R0, R0, R3, RZ, 0x3 ;  /* 0x0000000300007211 */ /* 0x000fc800078f18ff */
[----:B------:R-:W-:Y:S02]  /*1ca50*/  SHF.R.S32.HI R10, RZ, 0x3, R0 ;  /* 0x00000003ff0a7819 */ /* 0x000fe40000011400 */
[C---:B----4-:R-:W-:Y:S02]  /*1ca60*/  IADD3 R2, P0, R4.reuse, UR14, RZ ;  /* 0x0000000e04027c10 */ /* 0x050fe4000ff1e0ff */
[----:B------:R-:W-:Y:S02]  /*1ca70*/  ISETP.GE.AND P1, PT, R4, c[0x0][0x220], PT ;  /* 0x0000880004007a0c */ /* 0x000fe40003f26270 */
[----:B------:R-:W-:Y:S02]  /*1ca80*/  IADD3.X R3, R5, UR8, RZ, P0, !PT ;  /* 0x0000000805037c10 */ /* 0x000fe400087fe4ff */
[----:B------:R-:W-:-:S03]  /*1ca90*/  ISETP.GE.OR P0, PT, R10, UR6, P1 ;  /* 0x000000060a007c0c */ /* 0x000fc60008f06670 */
[----:B--2---:R-:W-:-:S05]  /*1caa0*/  IMAD.WIDE.U32 R8, R8, c[0x0][0x1f0], R2 ;  /* 0x00007c0008087a25 */ /* 0x004fca00078e0002 */
        /* <DEDUP_REMOVED lines=10> */
.L_x_1762:
[----:B-1----:R-:W-:Y:S05]  /*1cb50*/  BSYNC B0 ;  /* 0x0000000000007941 */ /* 0x002fea0003800000 */
.L_x_1761:
        /* <DEDUP_REMOVED lines=15> */
.L_x_1764:
[----:B------:R-:W-:Y:S05]  /*1cc50*/  BSYNC B0 ;  /* 0x0000000000007941 */ /* 0x000fea0003800000 */
.L_x_1763:
[----:B------:R-:W-:Y:S01]  /*1cc60*/  IADD3 R0, R10, 0x20, RZ ;  /* 0x000000200a007810 */ /* 0x000fe20007ffe0ff */
[----:B------:R-:W-:Y:S03]  /*1cc70*/  BSSY B0, `(.L_x_1765) ;  /* 0x000000e000007945 */ /* 0x000fe60003800000 */
[----:B------:R-:W-:-:S13]  /*1cc80*/  ISETP.GE.OR P0, PT, R0, UR6, P1 ;  /* 0x0000000600007c0c */ /* 0x000fda0008f06670 */
        /* <DEDUP_REMOVED lines=12> */
.L_x_1766:
[----:B------:R-:W-:Y:S05]  /*1cd50*/  BSYNC B0 ;  /* 0x0000000000007941 */ /* 0x000fea0003800000 */
.L_x_1765:
        /* <DEDUP_REMOVED lines=15> */
.L_x_1768:
[----:B------:R-:W-:Y:S05]  /*1ce50*/  BSYNC B0 ;  /* 0x0000000000007941 */ /* 0x000fea0003800000 */
.L_x_1767:
[----:B------:R-:W2:Y:S01]  /*1ce60*/  LDL.LU R0, [R1+0x74] ;  /* 0x0000740001007983 */ /* 0x000ea20000300800 */
[----:B------:R-:W-:Y:S01]  /*1ce70*/  BSSY B0, `(.L_x_1769) ;  /* 0x000000e000007945 */ /* 0x000fe20003800000 */
[----:B--2---:R-:W-:-:S13]  /*1ce80*/  ISETP.GE.OR P0, PT, R0, UR6, P1 ;  /* 0x0000000600007c0c */ /* 0x004fda0008f06670 */
        /* <DEDUP_REMOVED lines=12> */
.L_x_1770:
[----:B------:R-:W-:Y:S05]  /*1cf50*/  BSYNC B0 ;  /* 0x0000000000007941 */ /* 0x000fea0003800000 */
.L_x_1769:
        /* <DEDUP_REMOVED lines=15> */
.L_x_1772:
[----:B------:R-:W-:Y:S05]  /*1d050*/  BSYNC B0 ;  /* 0x0000000000007941 */ /* 0x000fea0003800000 */
.L_x_1771:
        /* <DEDUP_REMOVED lines=15> */
.L_x_1774:
[----:B------:R-:W-:Y:S05]  /*1d150*/  BSYNC B0 ;  /* 0x0000000000007941 */ /* 0x000fea0003800000 */
.L_x_1773:
[----:B------:R-:W2:Y:S02]  /*1d160*/  LDL.LU R0, [R1+0x68] ;  /* 0x0000680001007983 */ /* 0x000ea40000300800 */
[----:B--2---:R-:W-:-:S13]  /*1d170*/  ISETP.GE.OR P0, PT, R0, UR6, P1 ;  /* 0x0000000600007c0c */ /* 0x004fda0008f06670 */
        /* <DEDUP_REMOVED lines=13> */
.L_x_1775:
        /* <DEDUP_REMOVED lines=11> */
.L_x_2139:


//--------------------- .text._ZN5flash16flash_fwd_kernelI23Flash_fwd_kernel_traitsILi64ELi128ELi64ELi4ELb0ELb0EN7cutlass10bfloat16_tE19Flash_kernel_traitsILi64ELi128ELi64ELi4ES3_EELb1ELb0ELb1ELb0ELb0ELb0ELb0ELb1EEEvNS_16Flash_fwd_paramsE --------------------------
	.section	.text._ZN5flash16flash_fwd_kernelI23Flash_fwd_kernel_traitsILi64ELi128ELi64ELi4ELb0ELb0EN7cutlass10bfloat16_tE19Flash_kernel_traitsILi64ELi128ELi64ELi4ES3_EELb1ELb0ELb1ELb0ELb0ELb0ELb0ELb1EEEvNS_16Flash_fwd_paramsE,"ax",@progbits
	.sectioninfo	@"SHI_REGISTERS=255"
	.align	128
        .global         _ZN5flash16flash_fwd_kernelI23Flash_fwd_kernel_traitsILi64ELi128ELi64ELi4ELb0ELb0EN7cutlass10bfloat16_tE19Flash_kernel_traitsILi64ELi128ELi64ELi4ES3_EELb1ELb0ELb1ELb0ELb0ELb0ELb0ELb1EEEvNS_16Flash_fwd_paramsE
        .type           _ZN5flash16flash_fwd_kernelI23Flash_fwd_kernel_traitsILi64ELi128ELi64ELi4ELb0ELb0EN7cutlass10bfloat16_tE19Flash_kernel_traitsILi64ELi128ELi64ELi4ES3_EELb1ELb0ELb1ELb0ELb0ELb0ELb0ELb1EEEvNS_16Flash_fwd_paramsE,@function
        .size           _ZN5flash16flash_fwd_kernelI23Flash_fwd_kernel_traitsILi64ELi128ELi64ELi4ELb0ELb0EN7cutlass10bfloat16_tE19Flash_kernel_traitsILi64ELi128ELi64ELi4ES3_EELb1ELb0ELb1ELb0ELb0ELb0ELb0ELb1EEEvNS_16Flash_fwd_paramsE,(.L_x_2140 - _ZN5flash16flash_fwd_kernelI23Flash_fwd_kernel_traitsILi64ELi128ELi64ELi4ELb0ELb0EN7cutlass10bfloat16_tE19Flash_kernel_traitsILi64ELi128ELi64ELi4ES3_EELb1ELb0ELb1ELb0ELb0ELb0ELb0ELb1EEEvNS_16Flash_fwd_paramsE)
        .other          _ZN5flash16flash_fwd_kernelI23Flash_fwd_kernel_traitsILi64ELi128ELi64ELi4ELb0ELb0EN7cutlass10bfloat16_tE19Flash_kernel_traitsILi64ELi128ELi64ELi4ES3_EELb1ELb0ELb1ELb0ELb0ELb0ELb0ELb1EEEvNS_16Flash_fwd_paramsE,@"STO_CUDA_ENTRY STV_DEFAULT"
_ZN5flash16flash_fwd_kernelI23Flash_fwd_kernel_traitsILi64ELi128ELi64ELi4ELb0ELb0EN7cutlass10bfloat16_tE19Flash_kernel_traitsILi64ELi128ELi64ELi4ES3_EELb1ELb0ELb1ELb0ELb0ELb0ELb0ELb1EEEvNS_16Flash_fwd_paramsE:
.text._ZN5flash16flash_fwd_kernelI23Flash_fwd_kernel_traitsILi64ELi128ELi64ELi4ELb0ELb0EN7cutlass10bfloat16_tE19Flash_kernel_traitsILi64ELi128ELi64ELi4ES3_EELb1ELb0ELb1ELb0ELb0ELb0ELb0ELb1EEEvNS_16Flash_fwd_paramsE:
        /* <DEDUP_REMOVED lines=10> */
[----:B------:R-:W-:-:S04]  /*00a0*/  IMAD.MOV.U32 R9, RZ, RZ, c[0x0][0x2f8] ;  /* 0x0000be00ff097624 */ /* 0x000fc800078e00ff */
[----:B-1----:R-:W-:Y:S01]  /*00b0*/  @P1 IMAD.MOV.U32 R2, RZ, RZ, R9 ;  /* 0x000000ffff021224 */ /* 0x002fe200078e0009 */
[----:B------:R-:W-:-:S06]  /*00c0*/  @P1 MOV R3, R10 ;  /* 0x0000000a00031202 */ /* 0x000fcc0000000f00 */
[----:B------:R-:W3:Y:S01]  /*00d0*/  @P1 LDG.E.64 R2, [R2.64] ;  /* 0x0000002002021981 */ /* 0x000ee2000c1e1b00 */
[----:B------:R-:W1:Y:S01]  /*00e0*/  LDC.U8 R6, c[0x0][0x312] ;  /* 0x0000c480ff067b82 */ /* 0x000e620000000000 */
[----:B------:R-:W-:Y:S01]  /*00f0*/  ISETP.NE.U32.AND P3, PT, RZ, c[0x0][0x240], PT ;  /* 0x00009000ff007a0c */ /* 0x000fe20003f65070 */
[----:B------:R-:W-:Y:S01]  /*0100*/  IMAD.MOV.U32 R27, RZ, RZ, 0x4 ;  /* 0x00000004ff1b7424 */ /* 0x000fe200078e00ff */
[----:B------:R-:W4:Y:S01]  /*0110*/  S2R R31, SR_CTAID.X ;  /* 0x00000000001f7919 */ /* 0x000f220000002500 */
[----:B------:R-:W-:Y:S01]  /*0120*/  IMAD.MOV.U32 R32, RZ, RZ, -0x1 ;  /* 0xffffffffff207424 */ /* 0x000fe200078e00ff */
[----:B------:R-:W-:Y:S02]  /*0130*/  ISETP.EQ.U32.AND P4, PT, RZ, c[0x0][0x248], PT ;  /* 0x00009200ff007a0c */ /* 0x000fe40003f82070 */
[----:B------:R-:W4:Y:S04]  /*0140*/  S2R R18, SR_CTAID.Y ;  /* 0x0000000000127919 */ /* 0x000f280000002600 */
[----:B------:R-:W4:Y:S04]  /*0150*/  S2R R20, SR_CTAID.Z ;  /* 0x0000000000147919 */ /* 0x000f280000002700 */
[----:B------:R-:W1:Y:S01]  /*0160*/  S2R R26, SR_TID.X ;  /* 0x00000000001a7919 */ /* 0x000e620000002100 */
[----:B----4-:R-:W-:-:S04]  /*0170*/  LOP3.LUT R0, R20, R31, R18, 0xfe, !PT ;  /* 0x0000001f14007212 */ /* 0x010fc800078efe12 */
[----:B-1----:R-:W-:-:S13]  /*0180*/  LOP3.LUT P0, RZ, R0, R26, RZ, 0xfc, !PT ;  /* 0x0000001a00ff7212 */ /* 0x002fda000780fcff */
[----:B------:R-:W-:Y:S01]  /*0190*/  @!P0 MOV R7, c[0x0][0x30c] ;  /* 0x0000c30000078a02 */ /* 0x000fe20000000f00 */
[----:B------:R-:W-:Y:S01]  /*01a0*/  IMAD.MOV.U32 R8, RZ, RZ, RZ ;  /* 0x000000ffff087224 */ /* 0x000fe200078e00ff */
[----:B--2---:R1:W2:Y:S08]  /*01b0*/  @P1 R2UR UR34, R4 ;  /* 0x00000000042213c2 */ /* 0x0042b000000e0000 */
[----:B------:R1:W4:Y:S02]  /*01c0*/  @P1 R2UR UR35, R5 ;  /* 0x00000000052313c2 */ /* 0x00032400000e0000 */
[----:B-1----:R-:W-:Y:S01]  /*01d0*/  IMAD.WIDE R4, R18, R27, c[0x0][0x240] ;  /* 0x0000900012047625 */ /* 0x002fe200078e021b */
[----:B---3--:R-:W-:-:S03]  /*01e0*/  @P1 IADD3 R9, P2, R2, c[0x0][0x300], RZ ;  /* 0x0000c00002091a10 */ /* 0x008fc60007f5e0ff */
[----:B--2---:R-:W-:Y:S02]  /*01f0*/  IMAD.U32 R2, RZ, RZ, UR34 ;  /* 0x00000022ff027e24 */ /* 0x004fe4000f8e00ff */
[----:B------:R-:W-:Y:S01]  /*0200*/  @P1 IMAD.X R10, RZ, RZ, R3, P2 ;  /* 0x000000ffff0a1224 */ /* 0x000fe200010e0603 */
[----:B------:R-:W-:Y:S01]  /*0210*/  ISETP.NE.AND P2, PT, R6, RZ, PT ;  /* 0x000000ff0600720c */ /* 0x000fe20003f45270 */
[----:B------:R-:W-:Y:S01]  /*0220*/  @!P0 IMAD.MOV.U32 R6, RZ, RZ, c[0x0][0x308] ;  /* 0x0000c200ff068624 */ /* 0x000fe200078e00ff */
[----:B------:R-:W-:Y:S01]  /*0230*/  ISETP.NE.AND.EX P1, PT, RZ, c[0x0][0x244], PT, P3 ;  /* 0x00009100ff007a0c */ /* 0x000fe20003f25330 */
[----:B----4-:R-:W-:Y:S01]  /*0240*/  IMAD.U32 R3, RZ, RZ, UR35 ;  /* 0x00000023ff037e24 */ /* 0x010fe2000f8e00ff */
[----:B------:R-:W-:-:S04]  /*0250*/  ISETP.NE.U32.AND P3, PT, RZ, c[0x0][0x250], PT ;  /* 0x00009400ff007a0c */ /* 0x000fc80003f65070 */
[----:B------:R1:W-:Y:S01]  /*0260*/  @!P0 STG.E.64 [R6.64], R2 ;  /* 0x0000000206008986 */ /* 0x0003e2000c101b20 */
[----:B------:R-:W-:Y:S02]  /*0270*/  ISETP.NE.AND.EX P3, PT, RZ, c[0x0][0x254], PT, P3 ;  /* 0x00009500ff007a0c */ /* 0x000fe40003f65330 */
[----:B-1----:R-:W-:Y:S01]  /*0280*/  @!P0 MOV R2, R9 ;  /* 0x0000000900028202 */ /* 0x002fe20000000f00 */
[----:B------:R-:W-:-:S05]  /*0290*/  @!P0 IMAD.MOV.U32 R3, RZ, RZ, R10 ;  /* 0x000000ffff038224 */ /* 0x000fca00078e000a */
[----:B------:R1:W-:Y:S01]  /*02a0*/  @!P0 STG.E.64 [R6.64+0x8], R2 ;  /* 0x0000080206008986 */ /* 0x0003e2000c101b20 */
[----:B------:R-:W-:-:S03]  /*02b0*/  ISETP.EQ.OR.EX P0, PT, RZ, c[0x0][0x24c], !P2, P4 ;  /* 0x00009300ff007a0c */ /* 0x000fc60005702740 */
[----:B------:R2:W3:Y:S04]  /*02c0*/  @P1 LDG.E R32, [R4.64] ;  /* 0x0000002004201981 */ /* 0x0004e8000c1e1900 */
[----:B--2---:R-:W2:Y:S01]  /*02d0*/  @P1 LDG.E R4, [R4.64+0x4] ;  /* 0x0000042004041981 */ /* 0x004ea2000c1e1900 */
[----:B-1----:R-:W-:-:S04]  /*02e0*/  @P3 IMAD.WIDE R2, R18, R27, c[0x0][0x250] ;  /* 0x0000940012023625 */ /* 0x002fc800078e021b */
[----:B------:R-:W-:Y:S01]  /*02f0*/  IMAD.MOV.U32 R11, RZ, RZ, -0x1 ;  /* 0xffffffffff0b7424 */ /* 0x000fe200078e00ff */
[----:B------:R1:W5:Y:S01]  /*0300*/  @P3 LDG.E R8, [R2.64] ;  /* 0x0000002002083981 */ /* 0x000362000c1e1900 */
[----:B------:R-:W-:Y:S01]  /*0310*/  IMAD.WIDE R6, R18, R27, c[0x0][0x248] ;  /* 0x0000920012067625 */ /* 0x000fe200078e021b */
[----:B------:R-:W4:Y:S04]  /*0320*/  LDC.U8 R225, c[0x0][0x2d8] ;  /* 0x0000b600ffe17b82 */ /* 0x000f280000000000 */
[----:B------:R1:W5:Y:S01]  /*0330*/  @!P0 LDG.E R11, [R6.64] ;  /* 0x00000020060b8981 */ /* 0x000362000c1e1900 */
[----:B------:R-:W-:Y:S02]  /*0340*/  ISETP.NE.U32.AND P0, PT, RZ, c[0x0][0x248], PT ;  /* 0x00009200ff007a0c */ /* 0x000fe40003f05070 */
[----:B------:R-:W-:-:S02]  /*0350*/  SHF.R.S32.HI R25, RZ, 0x1f, R26 ;  /* 0x0000001fff197819 */ /* 0x000fc4000001141a */
[----:B------:R-:W-:Y:S02]  /*0360*/  ISETP.NE.AND.EX P0, PT, RZ, c[0x0][0x24c], PT, P0 ;  /* 0x00009300ff007a0c */ /* 0x000fe40003f05300 */
[----:B------:R-:W-:-:S04]  /*0370*/  LEA.HI R15, R25, R26, RZ, 0x5 ;  /* 0x0000001a190f7211 */ /* 0x000fc800078f28ff */
[----:B------:R-:W-:-:S05]  /*0380*/  LOP3.LUT R0, R15, 0xffffffe0, RZ, 0xc0, !PT ;  /* 0xffffffe00f007812 */ /* 0x000fca00078ec0ff */
[----:B------:R-:W-:Y:S01]  /*0390*/  IMAD.IADD R70, R26, 0x1, -R0 ;  /* 0x000000011a467824 */ /* 0x000fe200078e0a00 */
[----:B---3--:R1:W-:Y:S01]  /*03a0*/  STL [R1+0x10c], R32 ;  /* 0x00010c2001007387 */ /* 0x0083e20000100800 */
[----:B--2---:R-:W-:Y:S01]  /*03b0*/  @P1 IADD3 R30, R4, -R32, RZ ;  /* 0x80000020041e1210 */ /* 0x004fe20007ffe0ff */
[----:B------:R-:W-:-:S05]  /*03c0*/  @!P1 IMAD.MOV.U32 R30, RZ, RZ, c[0x0][0x214] ;  /* 0x00008500ff1e9624 */ /* 0x000fca00078e00ff */
[----:B------:R1:W-:Y:S01]  /*03d0*/  STL [R1+0x134], R30 ;  /* 0x0001341e01007387 */ /* 0x0003e20000100800 */
[----:B------:R-:W-:Y:S05]  /*03e0*/  @!P0 BRA `(.L_x_1776) ;  /* 0x0000004000008947 */ /* 0x000fea0003800000 */
[----:B----4-:R-:W2:Y:S02]  /*03f0*/  @P2 LDG.E R0, [R6.64+0x4] ;  /* 0x0000042006002981 */ /* 0x010ea4000c1e1900 */
[----:B--2--5:R-:W-:-:S06]  /*0400*/  @P2 IADD3 R0, R0, -R11, RZ ;  /* 0x8000000b00002210 */ /* 0x024fcc0007ffe0ff */
[----:B------:R2:W5:Y:S01]  /*0410*/  @!P2 LDG.E R0, [R6.64] ;  /* 0x000000200600a981 */ /* 0x000562000c1e1900 */
[----:B------:R-:W-:Y:S05]  /*0420*/  BRA `(.L_x_1777) ;  /* 0x0000001000007947 */ /* 0x000fea0003800000 */
.L_x_1776:
[----:B----4-:R-:W-:Y:S02]  /*0430*/  MOV R0, c[0x0][0x218] ;  /* 0x0000860000007a02 */ /* 0x010fe40000000f00 */
.L_x_1777:
[----:B------:R-:W-:-:S04]  /*0440*/  ISETP.NE.U32.AND P0, PT, RZ, c[0x0][0x258], PT ;  /* 0x00009600ff007a0c */ /* 0x000fc80003f05070 */
[----:B------:R-:W-:-:S13]  /*0450*/  ISETP.NE.AND.EX P1, PT, RZ, c[0x0][0x25c], PT, P0 ;  /* 0x00009700ff007a0c */ /* 0x000fda0003f25300 */
[----:B-1----:R-:W-:-:S06]  /*0460*/  @P1 IMAD.WIDE R2, R18, R27, c[0x0][0x258] ;  /* 0x0000960012021625 */ /* 0x002fcc00078e021b */
[----:B------:R-:W3:Y:S01]  /*0470*/  @P1 LDG.E R3, [R2.64] ;  /* 0x0000002002031981 */ /* 0x000ee2000c1e1900 */
[----:B------:R-:W-:Y:S01]  /*0480*/  @!P1 ISETP.NE.U32.AND P0, PT, RZ, c[0x0][0x268], PT ;  /* 0x00009a00ff009a0c */ /* 0x000fe20003f05070 */
[----:B------:R-:W-:-:S03]  /*0490*/  IMAD.SHL.U32 R28, R31, 0x80, RZ ;  /* 0x000000801f1c7824 */ /* 0x000fc600078e00ff */
[----:B------:R-:W-:Y:S02]  /*04a0*/  @!P1 ISETP.NE.AND.EX P2, PT, RZ, c[0x0][0x26c], PT, P0 ;  /* 0x00009b00ff009a0c */ /* 0x000fe40003f45300 */
[----:B------:R-:W-:Y:S02]  /*04b0*/  ISETP.GT.AND P0, PT, R30, R28, PT ;  /* 0x0000001c1e00720c */ /* 0x000fe40003f04270 */
[----:B------:R-:W-:Y:S01]  /*04c0*/  @!P1 SEL R2, RZ, c[0x0][0x21c], !P2 ;  /* 0x00008700ff029a07 */ /* 0x000fe20005000000 */
[----:B---3-5:R-:W-:-:S03]  /*04d0*/  @P1 IMAD.IADD R68, R3, 0x1, -R8 ;  /* 0x0000000103441824 */ /* 0x028fc600078e0a08 */
        /* <DEDUP_REMOVED lines=11> */
[----:B-1----:R-:W-:Y:S01]  /*0590*/  IADD3 R0, -R30, 0xbf, R28 ;  /* 0x000000bf1e007810 */ /* 0x002fe20007ffe11c */
        /* <DEDUP_REMOVED lines=8> */
[----:B------:R-:W-:Y:S01]  /*0620*/  ISETP.GT.AND P0, PT, R166, UR15, PT ;  /* 0x0000000fa6007c0c */ /* 0x000fe2000bf04270 */
[----:B------:R1:W-:-:S12]  /*0630*/  STL [R1+0x84], R166 ;  /* 0x000084a601007387 */ /* 0x0003d80000100800 */
[----:B------:R-:W-:Y:S05]  /*0640*/  @P0 BRA `(.L_x_1778) ;  /* 0x0000103000000947 */ /* 0x000fea0003800000 */
[----:B------:R-:W3:Y:S01]  /*0650*/  LDC.U8 R0, c[0x0][0x329] ;  /* 0x0000ca40ff007b82 */ /* 0x000ee20000000000 */
[----:B------:R-:W-:Y:S01]  /*0660*/  ISETP.NE.AND P0, PT, R32, -0x1, PT ;  /* 0xffffffff2000780c */ /* 0x000fe20003f05270 */
[----:B------:R-:W-:Y:S01]  /*0670*/  BSSY B0, `(.L_x_1779) ;  /* 0x0000040000007945 */ /* 0x000fe20003800000 */
[----:B------:R-:W-:Y:S02]  /*0680*/  LEA.HI R10, R25, R26, RZ, 0x3 ;  /* 0x0000001a190a7211 */ /* 0x000fe400078f18ff */
[----:B------:R-:W-:Y:S02]  /*0690*/  IADD3 R14, -R28, R30, RZ ;  /* 0x0000001e1c0e7210 */ /* 0x000fe40007ffe1ff */
[----:B------:R-:W-:Y:S01]  /*06a0*/  LOP3.LUT R5, R10, 0xfffffff8, RZ, 0xc0, !PT ;  /* 0xfffffff80a057812 */ /* 0x000fe200078ec0ff */
[----:B--2---:R-:W2:Y:S01]  /*06b0*/  LDC.U8 R6, c[0x0][0x328] ;  /* 0x0000ca00ff067b82 */ /* 0x004ea20000000000 */
[----:B------:R-:W-:Y:S02]  /*06c0*/  SHF.R.S32.HI R10, RZ, 0x3, R10 ;  /* 0x00000003ff0a7819 */ /* 0x000fe4000001140a */
[----:B------:R-:W-:Y:S01]  /*06d0*/  SHF.R.S32.HI R11, RZ, 0x1f, R20 ;  /* 0x0000001fff0b7819 */ /* 0x000fe20000011414 */
[----:B------:R-:W-:-:S02]  /*06e0*/  IMAD.IADD R19, R26, 0x1, -R5 ;  /* 0x000000011a137824 */ /* 0x000fc400078e0a05 */
[----:B------:R-:W-:-:S04]  /*06f0*/  @P0 IMAD.WIDE.U32 R2, R32, c[0x0][0x1e8], RZ ;  /* 0x00007a0020020a25 */ /* 0x000fc800078e00ff */
[----:B------:R-:W-:Y:S02]  /*0700*/  @P0 IMAD R9, R32, c[0x0][0x1ec], R3 ;  /* 0x00007b0020090a24 */ /* 0x000fe400078e0203 */
[----:B------:R-:W-:Y:S02]  /*0710*/  @P0 IMAD.MOV.U32 R4, RZ, RZ, R2 ;  /* 0x000000ffff040224 */ /* 0x000fe400078e0002 */
[----:B------:R-:W-:Y:S01]  /*0720*/  @!P0 IMAD.WIDE.U32 R2, R18, c[0x0][0x1e0], RZ ;  /* 0x0000780012028a25 */ /* 0x000fe200078e00ff */
[----:B---3--:R-:W-:-:S04]  /*0730*/  ISETP.NE.AND P2, PT, R0, RZ, PT ;  /* 0x000000ff0000720c */ /* 0x008fc80003f45270 */
[----:B------:R-:W-:Y:S02]  /*0740*/  @!P0 MOV R4, R2 ;  /* 0x0000000200048202 */ /* 0x000fe40000000f00 */
[----:B--2---:R-:W-:-:S04]  /*0750*/  ISETP.NE.AND P1, PT, R6, RZ, PT ;  /* 0x000000ff0600720c */ /* 0x004fc80003f25270 */
        /* <DEDUP_REMOVED lines=27> */
[----:B------:R-:W-:Y:S01]  /*0910*/  IMAD.WIDE.U32 R12, R20, c[0x0][0x1f0], R4 ;  /* 0x00007c00140c7a25 */ /* 0x000fe200078e0004 */
[----:B------:R-:W-:-:S02]  /*0920*/  ISETP.GE.AND P0, PT, R10, R14, PT ;  /* 0x0000000e0a00720c */ /* 0x000fc40003f06270 */
[----:B------:R-:W-:Y:S01]  /*0930*/  @P1 SHF.R.S32.HI R3, RZ, 0x1f, R7 ;  /* 0x0000001fff031819 */ /* 0x000fe20000011407 */
[C---:B------:R-:W-:Y:S01]  /*0940*/  IMAD R0, R20.reuse, R8, R0 ;  /* 0x0000000814007224 */ /* 0x040fe200078e0200 */
[----:B------:R-:W-:Y:S01]  /*0950*/  P2R R29, PR, RZ, 0x1 ;  /* 0x00000001ff1d7803 */ /* 0x000fe20000000000 */
[----:B------:R-:W-:Y:S01]  /*0960*/  IMAD R9, R20, c[0x0][0x1f4], R9 ;  /* 0x00007d0014097a24 */ /* 0x000fe200078e0209 */
[----:B------:R-:W-:Y:S02]  /*0970*/  SHF.R.S32.HI R11, RZ, 0x1f, R10 ;  /* 0x0000001fff0b7819 */ /* 0x000fe4000001140a */
[----:B------:R-:W-:Y:S01]  /*0980*/  IADD3 R18, P1, P0, R6, R2, R0 ;  /* 0x0000000206127210 */ /* 0x000fe2000783e000 */
[----:B------:R-:W-:Y:S01]  /*0990*/  IMAD.IADD R9, R13, 0x1, R9 ;  /* 0x000000010d097824 */ /* 0x000fe200078e0209 */
        /* <DEDUP_REMOVED lines=13> */
.L_x_1780:
[----:B------:R-:W-:Y:S05]  /*0a70*/  BSYNC B0 ;  /* 0x0000000000007941 */ /* 0x000fea0003800000 */
.L_x_1779:
        /* <DEDUP_REMOVED lines=8> */
[----:B--2---:R-:W-:Y:S02]  /*0b00*/  IMAD R4, R2, c[0x0][0x1e8], RZ ;  /* 0x00007a0002047a24 */ /* 0x004fe400078e02ff */
[----:B------:R-:W-:-:S04]  /*0b10*/  IMAD.MOV.U32 R2, RZ, RZ, R12 ;  /* 0x000000ffff027224 */ /* 0x000fc800078e000c */
[----:B------:R-:W-:-:S04]  /*0b20*/  IMAD.WIDE.U32 R2, R0, c[0x0][0x1e8], R2 ;  /* 0x00007a0000027a25 */ /* 0x000fc800078e0002 */
[----:B------:R-:W-:Y:S01]  /*0b30*/  IMAD R0, R0, c[0x0][0x1ec], R4 ;  /* 0x00007b0000007a24 */ /* 0x000fe200078e0204 */
[----:B------:R-:W-:-:S04]  /*0b40*/  LEA R4, P0, R2, c[0x0][0x1d0], 0x1 ;  /* 0x0000740002047a11 */ /* 0x000fc800078008ff */
[----:B------:R-:W-:-:S04]  /*0b50*/  IADD3 R0, R3, R0, RZ ;  /* 0x0000000003007210 */ /* 0x000fc80007ffe0ff */
[----:B------:R-:W-:-:S05]  /*0b60*/  LEA.HI.X R5, R2, c[0x0][0x1d4], R0, 0x1, P0 ;  /* 0x0000750002057a11 */ /* 0x000fca00000f0c00 */
[----:B------:R2:W-:Y:S02]  /*0b70*/  STG.E.128 [R4.64], RZ ;  /* 0x000000ff04007986 */ /* 0x0005e4000c101d20 */
.L_x_1782:
[----:B------:R-:W-:Y:S05]  /*0b80*/  BSYNC B0 ;  /* 0x0000000000007941 */ /* 0x000fea0003800000 */
.L_x_1781:
        /* <DEDUP_REMOVED lines=16> */
.L_x_1784:
[----:B------:R-:W-:Y:S05]  /*0c90*/  BSYNC B0 ;  /* 0x0000000000007941 */ /* 0x000fea0003800000 */
.L_x_1783:
        /* <DEDUP_REMOVED lines=17> */
.L_x_1786:
[----:B------:R-:W-:Y:S05]  /*0db0*/  BSYNC B0 ;  /* 0x0000000000007941 */ /* 0x000fea0003800000 */
.L_x_1785:
        /* <DEDUP_REMOVED lines=17> */
.L_x_1788:
[----:B------:R-:W-:Y:S05]  /*0ed0*/  BSYNC B0 ;  /* 0x0000000000007941 */ /* 0x000fea0003800000 */
.L_x_1787:
        /* <DEDUP_REMOVED lines=17> */
.L_x_1790:
[----:B------:R-:W-:Y:S05]  /*0ff0*/  BSYNC B0 ;  /* 0x0000000000007941 */ /* 0x000fea0003800000 */
.L_x_1789:
        /* <DEDUP_REMOVED lines=16> */
.L_x_1792:
[----:B------:R-:W-:Y:S05]  /*1100*/  BSYNC B0 ;  /* 0x0000000000007941 */ /* 0x000fea0003800000 */
.L_x_1791:
        /* <DEDUP_REMOVED lines=15> */
[----:B------:R2:W-:Y:S02]  /*1200*/  STG.E.128 [R2.64], RZ ;  /* 0x000000ff02007986 */ /* 0x0005e4000c101d20 */
.L_x_1794:
[----:B------:R-:W-:Y:S05]  /*1210*/  BSYNC B0 ;  /* 0x0000000000007941 */ /* 0x000fea0003800000 */
.L_x_1793:
[----:B------:R-:W-:Y:S02]  /*1220*/  ISETP.NE.AND P0, PT, R29, RZ, PT ;  /* 0x000000ff1d00720c */ /* 0x000fe40003f05270 */
[C---:B------:R-:W-:Y:S02]  /*1230*/  ISETP.NE.OR P4, PT, R19.reuse, RZ, P4 ;  /* 0x000000ff1300720c */ /* 0x040fe40002785670 */
[----:B------:R-:W-:Y:S02]  /*1240*/  ISETP.NE.OR P1, PT, R19, RZ, P0 ;  /* 0x000000ff1300720c */ /* 0x000fe40000725670 */
[----:B------:R-:W-:-:S04]  /*1250*/  ISETP.NE.AND P3, PT, R28, RZ, PT ;  /* 0x000000ff1c00720c */ /* 0x000fc80003f65270 */
[----:B------:R-:W-:-:S05]  /*1260*/  ISETP.NE.OR P3, PT, R19, RZ, P3 ;  /* 0x000000ff1300720c */ /* 0x000fca0001f65670 */
[----:B------:R-:W-:Y:S02]  /*1270*/  @!P4 IMAD.MOV.U32 R12, RZ, RZ, 0x7f800000 ;  /* 0x7f800000ff0cc424 */ /* 0x000fe400078e00ff */
[----:B------:R-:W-:-:S05]  /*1280*/  @!P1 IMAD R0, R10, R15, RZ ;  /* 0x0000000f0a009224 */ /* 0x000fca00078e02ff */
[----:B--2---:R-:W-:-:S04]  /*1290*/  @!P1 IADD3 R2, P0, R0, R18, RZ ;  /* 0x0000001200029210 */ /* 0x004fc80007f1e0ff */
        /* <DEDUP_REMOVED lines=15> */
[----:B--2---:R-:W-:Y:S02]  /*1390*/  @!P0 IMAD.MOV.U32 R0, RZ, RZ, 0x7f800000 ;  /* 0x7f800000ff008424 */ /* 0x004fe400078e00ff */
[----:B------:R-:W-:-:S03]  /*13a0*/  @!P4 IMAD R4, R24, R15, RZ ;  /* 0x0000000f1804c224 */ /* 0x000fc600078e02ff */
[----:B------:R2:W-:Y:S02]  /*13b0*/  @!P0 STG.E [R2.64], R0 ;  /* 0x0000000002008986 */ /* 0x0005e4000c101920 */
[----:B--2---:R-:W-:Y:S01]  /*13c0*/  @!P4 IADD3 R0, P0, R4, R18, RZ ;  /* 0x000000120400c210 */ /* 0x004fe20007f1e0ff */
        /* <DEDUP_REMOVED lines=19> */
[----:B--2---:R-:W-:Y:S01]  /*1500*/  @!P2 IMAD.MOV.U32 R10, RZ, RZ, 0x7f800000 ;  /* 0x7f800000ff0aa424 */ /* 0x004fe200078e00ff */
        /* <DEDUP_REMOVED lines=9> */
[----:B--2---:R-:W-:Y:S02]  /*15a0*/  @!P1 IMAD.MOV.U32 R0, RZ, RZ, 0x7f800000 ;  /* 0x7f800000ff009424 */ /* 0x004fe400078e00ff */
[----:B------:R-:W-:-:S03]  /*15b0*/  @!P0 IMAD.MOV.U32 R8, RZ, RZ, 0x7f800000 ;  /* 0x7f800000ff088424 */ /* 0x000fc600078e00ff */
[----:B------:R3:W-:Y:S04]  /*15c0*/  @!P1 STG.E [R4.64], R0 ;  /* 0x0000000004009986 */ /* 0x0007e8000c101920 */
[----:B------:R3:W-:Y:S01]  /*15d0*/  @!P0 STG.E [R2.64], R8 ;  /* 0x0000000802008986 */ /* 0x0007e2000c101920 */
[----:B------:R-:W-:-:S13]  /*15e0*/  ISETP.NE.OR P0, PT, R19, RZ, P6 ;  /* 0x000000ff1300720c */ /* 0x000fda0003705670 */
        /* <DEDUP_REMOVED lines=9> */
.L_x_1778:
[----:B------:R-:W-:Y:S01]  /*1680*/  IMAD R12, R18, c[0x0][0x1c0], R20 ;  /* 0x00007000120c7a24 */ /* 0x000fe200078e0214 */
[----:B------:R-:W-:Y:S02]  /*1690*/  ISETP.NE.AND P1, PT, R32, -0x1, PT ;  /* 0xffffffff2000780c */ /* 0x000fe40003f25270 */
[----:B------:R-:W-:Y:S02]  /*16a0*/  ISETP.NE.AND P0, PT, R11, -0x1, PT ;  /* 0xffffffff0b00780c */ /* 0x000fe40003f05270 */
[----:B------:R-:W-:Y:S02]  /*16b0*/  SHF.L.U32 R0, R12, 0x5, RZ ;  /* 0x000000050c007819 */ /* 0x000fe400000006ff */
[--C-:B------:R-:W-:Y:S02]  /*16c0*/  SHF.R.S32.HI R5, RZ, 0x1f, R70.reuse ;  /* 0x0000001fff057819 */ /* 0x100fe40000011446 */
[----:B------:R-:W-:-:S02]  /*16d0*/  IADD3 R167, P3, P2, R0, R9, R70 ;  /* 0x0000000900a77210 */ /* 0x000fc40007a7e046 */
[----:B------:R-:W-:-:S03]  /*16e0*/  SHF.R.S32.HI R0, RZ, 0x1f, R0 ;  /* 0x0000001fff007819 */ /* 0x000fc60000011400 */
[----:B------:R3:W-:Y:S01]  /*16f0*/  STL [R1+0x108], R167 ;  /* 0x000108a701007387 */ /* 0x0007e20000100800 */
[----:B------:R-:W-:Y:S01]  /*1700*/  @!P1 SHF.R.S32.HI R4, RZ, 0x1f, R18 ;  /* 0x0000001fff049819 */ /* 0x000fe20000011412 */
[----:B------:R-:W-:Y:S01]  /*1710*/  @P1 IMAD.WIDE.U32 R2, R32, c[0x0][0x190], RZ ;  /* 0x0000640020021a25 */ /* 0x000fe200078e00ff */
[----:B--2---:R-:W-:Y:S02]  /*1720*/  @P0 IADD3 R6, R8, R11, RZ ;  /* 0x0000000b08060210 */ /* 0x004fe40007ffe0ff */
[----:B------:R-:W-:Y:S01]  /*1730*/  IADD3.X R72, R0, R10, R5, P3, P2 ;  /* 0x0000000a00487210 */ /* 0x000fe20001fe4405 */
        /* <DEDUP_REMOVED lines=8> */
[----:B------:R-:W-:Y:S02]  /*17c0*/  IMAD R0, R12, c[0x0][0x224], R28 ;  /* 0x000089000c007a24 */ /* 0x000fe400078e021c */
[----:B------:R-:W-:Y:S01]  /*17d0*/  @P0 IMAD R24, R6, c[0x0][0x19c], R3 ;  /* 0x0000670006180a24 */ /* 0x000fe200078e0203 */
[----:B------:R-:W-:Y:S01]  /*17e0*/  @!P1 IADD3 R13, R5, R7, RZ ;  /* 0x00000007050d9210 */ /* 0x000fe20007ffe0ff */
[----:B------:R-:W-:Y:S01]  /*17f0*/  IMAD R161, R0, c[0x0][0x228], RZ ;  /* 0x00008a0000a17a24 */ /* 0x000fe200078e02ff */
[----:B------:R-:W-:Y:S05]  /*1800*/  @P0 BRA `(.L_x_1795) ;  /* 0x000000b000000947 */ /* 0x000fea0003800000 */
[----:B---3--:R-:W-:Y:S01]  /*1810*/  SHF.R.S32.HI R0, RZ, 0x1f, R8 ;  /* 0x0000001fff007819 */ /* 0x008fe20000011408 */
        /* <DEDUP_REMOVED lines=10> */
.L_x_1795:
[----:B---3--:R-:W-:Y:S02]  /*18c0*/  IABS R4, c[0x0][0x1c8] ;  /* 0x0000720000047a13 */ /* 0x008fe40000000000 */
[----:B------:R-:W-:Y:S02]  /*18d0*/  IABS R5, R20 ;  /* 0x0000001400057213 */ /* 0x000fe40000000000 */
[----:B------:R-:W2:Y:S08]  /*18e0*/  I2F.RP R2, R4 ;  /* 0x0000000400027306 */ /* 0x000eb00000209400 */
[----:B--2---:R-:W2:Y:S02]  /*18f0*/  MUFU.RCP R2, R2 ;  /* 0x0000000200027308 */ /* 0x004ea40000001000 */
[----:B--2---:R-:W-:-:S06]  /*1900*/  IADD3 R2, R2, 0xffffffe, RZ ;  /* 0x0ffffffe02027810 */ /* 0x004fcc0007ffe0ff */
[----:B------:R-:W2:Y:S02]  /*1910*/  F2I.FTZ.U32.TRUNC.NTZ R3, R2 ;  /* 0x0000000200037305 */ /* 0x000ea4000021f000 */
[----:B--2---:R-:W-:Y:S02]  /*1920*/  IMAD.MOV R0, RZ, RZ, -R3 ;  /* 0x000000ffff007224 */ /* 0x004fe400078e0a03 */
        /* <DEDUP_REMOVED lines=35> */
.L_x_1796:
[CC--:B------:R-:W-:Y:S01]  /*1b60*/  LEA.HI R0, R25.reuse, R26.reuse, RZ, 0x3 ;  /* 0x0000001a19007211 */ /* 0x0c0fe200078f18ff */
[----:B------:R-:W-:Y:S01]  /*1b70*/  IMAD.IADD R18, R30, 0x1, -R28 ;  /* 0x000000011e127824 */ /* 0x000fe200078e0a1c */
[----:B------:R-:W-:Y:S01]  /*1b80*/  LEA.HI R3, R25, R26, RZ, 0x6 ;  /* 0x0000001a19037211 */ /* 0x000fe200078f30ff */
[----:B------:R-:W-:Y:S01]  /*1b90*/  IMAD R4, R5, c[0x0][0x1a8], RZ ;  /* 0x00006a0005047a24 */ /* 0x000fe200078e02ff */
[----:B------:R-:W-:Y:S01]  /*1ba0*/  SHF.R.S32.HI R6, RZ, 0x3, R0 ;  /* 0x00000003ff067819 */ /* 0x000fe20000011400 */
[----:B------:R-:W-:Y:S01]  /*1bb0*/  BSSY B0, `(.L_x_1797) ;  /* 0x0000030000007945 */ /* 0x000fe20003800000 */
[----:B------:R-:W-:Y:S01]  /*1bc0*/  LOP3.LUT R0, R0, 0xfffffff8, RZ, 0xc0, !PT ;  /* 0xfffffff800007812 */ /* 0x000fe200078ec0ff */
[----:B------:R-:W-:Y:S01]  /*1bd0*/  IMAD R4, R20, c[0x0][0x1ac], R4 ;  /* 0x00006b0014047a24 */ /* 0x000fe200078e0204 */
[----:B------:R-:W-:Y:S01]  /*1be0*/  SHF.R.S32.HI R22, RZ, 0x5, R15 ;  /* 0x00000005ff167819 */ /* 0x000fe2000001140f */
[----:B------:R-:W-:Y:S01]  /*1bf0*/  IMAD.SHL.U32 R2, R6, 0x40, RZ ;  /* 0x0000004006027824 */ /* 0x000fe200078e00ff */
[----:B------:R-:W-:Y:S01]  /*1c00*/  SHF.R.S32.HI R7, RZ, 0x1f, R6 ;  /* 0x0000001fff077819 */ /* 0x000fe20000011406 */
[----:B------:R-:W-:-:S03]  /*1c10*/  IMAD.IADD R69, R26, 0x1, -R0 ;  /* 0x000000011a457824 */ /* 0x000fc600078e0a00 */
[----:B------:R-:W-:Y:S01]  /*1c20*/  LOP3.LUT R2, R2, 0x1c0, RZ, 0xc0, !PT ;  /* 0x000001c002027812 */ /* 0x000fe200078ec0ff */
[----:B------:R-:W-:-:S05]  /*1c30*/  IMAD.SHL.U32 R192, R69, 0x8, RZ ;  /* 0x0000000845c07824 */ /* 0x000fca00078e00ff */
[--C-:B------:R-:W-:Y:S02]  /*1c40*/  SHF.R.S32.HI R193, RZ, 0x1f, R192.reuse ;  /* 0x0000001fffc17819 */ /* 0x100fe400000114c0 */
[----:B------:R-:W-:Y:S02]  /*1c50*/  LOP3.LUT R0, R2, 0x38, R192, 0xf8, !PT ;  /* 0x0000003802007812 */ /* 0x000fe400078ef8c0 */
[----:B------:R-:W-:Y:S01]  /*1c60*/  SHF.R.U32.HI R2, RZ, 0x3, R2 ;  /* 0x00000003ff027819 */ /* 0x000fe20000011602 */
[----:B------:R2:W-:Y:S01]  /*1c70*/  STL.64 [R1+0x118], R192 ;  /* 0x000118c001007387 */ /* 0x0005e20000100a00 */
[----:B------:R-:W-:Y:S02]  /*1c80*/  IADD3 R8, P0, R192, R9, RZ ;  /* 0x00000009c0087210 */ /* 0x000fe40007f1e0ff */
[----:B------:R-:W-:Y:S01]  /*1c90*/  LOP3.LUT R0, R0, R2, RZ, 0x3c, !PT ;  /* 0x0000000200007212 */ /* 0x000fe200078e3cff */
[----:B------:R2:W-:Y:S01]  /*1ca0*/  STL [R1+0x130], R18 ;  /* 0x0001301201007387 */ /* 0x0005e20000100800 */
[----:B------:R-:W-:Y:S01]  /*1cb0*/  IMAD.SHL.U32 R2, R3, 0x8, RZ ;  /* 0x0000000803027824 */ /* 0x000fe200078e00ff */
[----:B------:R-:W-:Y:S01]  /*1cc0*/  SHF.R.S32.HI R3, RZ, 0x1f, R15 ;  /* 0x0000001fff037819 */ /* 0x000fe2000001140f */
[----:B------:R-:W-:Y:S01]  /*1cd0*/  IMAD.X R9, R193, 0x1, R13, P0 ;  /* 0x00000001c1097824 */ /* 0x000fe200000e060d */
[----:B------:R-:W-:-:S02]  /*1ce0*/  ISETP.GE.AND P0, PT, R6, R18, PT ;  /* 0x000000120600720c */ /* 0x000fc40003f06270 */
[----:B------:R-:W-:Y:S01]  /*1cf0*/  LOP3.LUT R188, R0, 0xfffffe00, R2, 0xf8, !PT ;  /* 0xfffffe0000bc7812 */ /* 0x000fe200078ef802 */
[----:B------:R-:W-:Y:S01]  /*1d00*/  IMAD.WIDE.U32 R8, R20, c[0x0][0x1a8], R8 ;  /* 0x00006a0014087a25 */ /* 0x000fe200078e0008 */
[----:B------:R-:W-:Y:S02]  /*1d10*/  SHF.R.S32.HI R2, RZ, 0x1f, R70 ;  /* 0x0000001fff027819 */ /* 0x000fe40000011446 */
[----:B------:R-:W-:Y:S01]  /*1d20*/  LEA.HI R0, R3, R22, RZ, 0x2 ;  /* 0x0000001603007211 */ /* 0x000fe200078f10ff */
[----:B------:R-:W-:Y:S01]  /*1d30*/  IMAD.SHL.U32 R188, R188, 0x2, RZ ;  /* 0x00000002bcbc7824 */ /* 0x000fe200078e00ff */
[----:B------:R-:W-:Y:S01]  /*1d40*/  LEA.HI R71, R2, R70, RZ, 0x2 ;  /* 0x0000004602477211 */ /* 0x000fe200078f10ff */
[----:B------:R-:W-:Y:S01]  /*1d50*/  IMAD.WIDE R2, R31, 0x80, R6 ;  /* 0x000000801f027825 */ /* 0x000fe200078e0206 */
[----:B------:R-:W-:Y:S02]  /*1d60*/  LOP3.LUT R0, R0, 0xffffffc, RZ, 0xc0, !PT ;  /* 0x0ffffffc00007812 */ /* 0x000fe400078ec0ff */
[----:B------:R-:W-:Y:S01]  /*1d70*/  SHF.R.S32.HI R60, RZ, 0x2, R71 ;  /* 0x00000002ff3c7819 */ /* 0x000fe20000011447 */
[----:B------:R-:W-:Y:S01]  /*1d80*/  IMAD.IADD R5, R9, 0x1, R4 ;  /* 0x0000000109057824 */ /* 0x000fe200078e0204 */
[----:B------:R-:W-:Y:S01]  /*1d90*/  SHF.R.S32.HI R15, RZ, 0x1f, R14 ;  /* 0x0000001fff0f7819 */ /* 0x000fe2000001140e */
[----:B------:R-:W-:-:S04]  /*1da0*/  IMAD.IADD R0, R22, 0x1, -R0 ;  /* 0x0000000116007824 */ /* 0x000fc800078e0a00 */
[----:B------:R-:W-:Y:S01]  /*1db0*/  IMAD R160, R0, 0x10, R60 ;  /* 0x0000001000a07824 */ /* 0x000fe200078e023c */
        /* <DEDUP_REMOVED lines=15> */
.L_x_1798:
[----:B------:R-:W-:Y:S05]  /*1eb0*/  BSYNC B0 ;  /* 0x0000000000007941 */ /* 0x000fea0003800000 */
.L_x_1797:
[----:B------:R-:W-:Y:S01]  /*1ec0*/  IADD3 R21, R6, 0x10, RZ ;  /* 0x0000001006157810 */ /* 0x000fe20007ffe0ff */
[----:B------:R-:W-:Y:S03]  /*1ed0*/  BSSY B0, `(.L_x_1799) ;  /* 0x0000014000007945 */ /* 0x000fe60003800000 */
[----:B------:R-:W-:-:S13]  /*1ee0*/  ISETP.GE.AND P0, PT, R21, R18, PT ;  /* 0x000000121500720c */ /* 0x000fda0003f06270 */
        /* <DEDUP_REMOVED lines=18> */
.L_x_1800:
[----:B------:R-:W-:Y:S05]  /*2010*/  BSYNC B0 ;  /* 0x0000000000007941 */ /* 0x000fea0003800000 */
.L_x_1799:
        /* <DEDUP_REMOVED lines=21> */
.L_x_1802:
[----:B------:R-:W-:Y:S05]  /*2170*/  BSYNC B0 ;  /* 0x0000000000007941 */ /* 0x000fea0003800000 */
.L_x_1801:
        /* <DEDUP_REMOVED lines=21> */
.L_x_1804:
[----:B------:R-:W-:Y:S05]  /*22d0*/  BSYNC B0 ;  /* 0x0000000000007941 */ /* 0x000fea0003800000 */
.L_x_1803:
        /* <DEDUP_REMOVED lines=21> */
.L_x_1806:
[----:B------:R-:W-:Y:S05]  /*2430*/  BSYNC B0 ;  /* 0x0000000000007941 */ /* 0x000fea0003800000 */
.L_x_1805:
        /* <DEDUP_REMOVED lines=21> */
.L_x_1808:
[----:B------:R-:W-:Y:S05]  /*2590*/  BSYNC B0 ;  /* 0x0000000000007941 */ /* 0x000fea0003800000 */
.L_x_1807:
        /* <DEDUP_REMOVED lines=21> */
.L_x_1810:
[----:B------:R-:W-:Y:S05]  /*26f0*/  BSYNC B0 ;  /* 0x0000000000007941 */ /* 0x000fea0003800000 */
.L_x_1809:
        /* <DEDUP_REMOVED lines=24> */
.L_x_1812:
[----:B------:R-:W-:Y:S05]  /*2880*/  BSYNC B0 ;  /* 0x0000000000007941 */ /* 0x000fea0003800000 */
.L_x_1811:
[----:B------:R-:W-:Y:S01]  /*2890*/  IMAD R8, R7, c[0x0][0x198], RZ ;  /* 0x0000660007087a24 */ /* 0x000fe200078e02ff */
[----:B--2---:R-:W-:Y:S01]  /*28a0*/  LEA.HI R18, R25, R26, RZ, 0x4 ;  /* 0x0000001a19127211 */ /* 0x004fe200078f20ff */
[----:B------:R-:W-:Y:S01]  /*28b0*/  IMAD R0, R7, c[0x0][0x1a0], RZ ;  /* 0x0000680007007a24 */ /* 0x000fe200078e02ff */
[----:B------:R-:W-:Y:S01]  /*28c0*/  IADD3 R61, R166, -0x1, RZ ;  /* 0xffffffffa63d7810 */ /* 0x000fe20007ffe0ff */
[--C-:B------:R-:W-:Y:S01]  /*28d0*/  IMAD.WIDE.U32 R4, R6, c[0x0][0x198], R192.reuse ;  /* 0x0000660006047a25 */ /* 0x100fe200078e00c0 */
[----:B------:R-:W-:Y:S01]  /*28e0*/  LOP3.LUT R9, R18, 0xfffffff0, RZ, 0xc0, !PT ;  /* 0xfffffff012097812 */ /* 0x000fe200078ec0ff */
[----:B------:R-:W-:Y:S01]  /*28f0*/  BSSY B0, `(.L_x_1813) ;  /* 0x0000033000007945 */ /* 0x000fe20003800000 */
[----:B------:R-:W-:Y:S01]  /*2900*/  MOV R75, R61 ;  /* 0x0000003d004b7202 */ /* 0x000fe20000000f00 */
[----:B-1----:R-:W-:Y:S01]  /*2910*/  IMAD.WIDE.U32 R2, R6, c[0x0][0x1a0], R192 ;  /* 0x0000680006027a25 */ /* 0x002fe200078e00c0 */
[----:B------:R-:W-:-:S03]  /*2920*/  IADD3 R4, P1, R23, R4, RZ ;  /* 0x0000000417047210 */ /* 0x000fc60007f3e0ff */
[----:B------:R-:W-:Y:S01]  /*2930*/  IMAD R10, R6, c[0x0][0x19c], R8 ;  /* 0x00006700060a7a24 */ /* 0x000fe200078e0208 */
[----:B------:R-:W-:Y:S01]  /*2940*/  IADD3 R2, P0, R16, R2, RZ ;  /* 0x0000000210027210 */ /* 0x000fe20007f1e0ff */
[----:B------:R-:W-:Y:S01]  /*2950*/  IMAD R8, R6, c[0x0][0x1a4], R0 ;  /* 0x0000690006087a24 */ /* 0x000fe200078e0200 */
[----:B------:R-:W-:Y:S01]  /*2960*/  SHF.R.S32.HI R16, RZ, 0x1f, R61 ;  /* 0x0000001fff107819 */ /* 0x000fe2000001143d */
[----:B------:R-:W-:Y:S01]  /*2970*/  IMAD.IADD R0, R26, 0x1, -R9 ;  /* 0x000000011a007824 */ /* 0x000fe200078e0a09 */
[----:B------:R-:W-:Y:S01]  /*2980*/  IADD3.X R5, R24, R5, R10, P1, !PT ;  /* 0x0000000518057210 */ /* 0x000fe20000ffe40a */
[----:B------:R-:W-:Y:S01]  /*2990*/  IMAD R10, R15, c[0x0][0x1b0], RZ ;  /* 0x00006c000f0a7a24 */ /* 0x000fe200078e02ff */
[----:B------:R-:W-:Y:S01]  /*29a0*/  IADD3.X R3, R17, R3, R8, P0, !PT ;  /* 0x0000000311037210 */ /* 0x000fe200007fe408 */
[----:B------:R-:W-:Y:S01]  /*29b0*/  IMAD R9, R15, c[0x0][0x1b8], RZ ;  /* 0x00006e000f097a24 */ /* 0x000fe200078e02ff */
[----:B------:R-:W-:Y:S01]  /*29c0*/  SHF.R.S32.HI R8, RZ, 0x1f, R0 ;  /* 0x0000001fff087819 */ /* 0x000fe20000011400 */
[C---:B------:R-:W-:Y:S01]  /*29d0*/  IMAD R10, R14.reuse, c[0x0][0x1b4], R10 ;  /* 0x00006d000e0a7a24 */ /* 0x040fe200078e020a */
[----:B------:R-:W-:Y:S01]  /*29e0*/  MOV R24, 0x10 ;  /* 0x0000001000187802 */ /* 0x000fe20000000f00 */
[----:B------:R-:W-:Y:S01]  /*29f0*/  IMAD R11, R14, c[0x0][0x1bc], R9 ;  /* 0x00006f000e0b7a24 */ /* 0x000fe200078e0209 */
[----:B------:R-:W-:Y:S01]  /*2a00*/  LEA.HI R8, R8, R0, RZ, 0x3 ;  /* 0x0000000008087211 */ /* 0x000fe200078f18ff */
[----:B------:R-:W-:-:S03]  /*2a10*/  IMAD.WIDE.U32 R36, R14, c[0x0][0x1b0], R4 ;  /* 0x00006c000e247a25 */ /* 0x000fc600078e0004 */
[----:B------:R-:W-:Y:S01]  /*2a20*/  LOP3.LUT R9, R8, 0xfffffff8, RZ, 0xc0, !PT ;  /* 0xfffffff808097812 */ /* 0x000fe200078ec0ff */
[----:B------:R-:W-:Y:S01]  /*2a30*/  IMAD.WIDE.U32 R34, R14, c[0x0][0x1b8], R2 ;  /* 0x00006e000e227a25 */ /* 0x000fe200078e0002 */
[----:B------:R1:W-:Y:S03]  /*2a40*/  STL.64 [R1+0x128], R36 ;  /* 0x0001282401007387 */ /* 0x0003e60000100a00 */
[----:B------:R-:W-:Y:S01]  /*2a50*/  IMAD.IADD R191, R37, 0x1, R10 ;  /* 0x0000000125bf7824 */ /* 0x000fe200078e020a */
[----:B------:R-:W-:Y:S01]  /*2a60*/  IADD3 R33, R35, R11, RZ ;  /* 0x0000000b23217210 */ /* 0x000fe20007ffe0ff */
[----:B------:R-:W-:Y:S01]  /*2a70*/  IMAD.MOV.U32 R190, RZ, RZ, R36 ;  /* 0x000000ffffbe7224 */ /* 0x000fe200078e0024 */
[----:B------:R1:W-:Y:S01]  /*2a80*/  STL.64 [R1+0x138], R34 ;  /* 0x0001382201007387 */ /* 0x0003e20000100a00 */
[C---:B------:R-:W-:Y:S02]  /*2a90*/  IMAD R14, R61.reuse, -0x40, R68 ;  /* 0xffffffc03d0e7824 */ /* 0x040fe400078e0244 */
[----:B------:R-:W-:Y:S01]  /*2aa0*/  IMAD.IADD R15, R0, 0x1, -R9 ;  /* 0x00000001000f7824 */ /* 0x000fe200078e0a09 */
[----:B------:R1:W-:Y:S01]  /*2ab0*/  STL.64 [R1+0x120], R190 ;  /* 0x000120be01007387 */ /* 0x0003e20000100a00 */
[----:B------:R-:W-:Y:S01]  /*2ac0*/  IMAD R0, R74, R61, RZ ;  /* 0x0000003d4a007224 */ /* 0x000fe200078e02ff */
[----:B------:R-:W-:Y:S01]  /*2ad0*/  ISETP.GE.AND P0, PT, R6, R14, PT ;  /* 0x0000000e0600720c */ /* 0x000fe20003f06270 */
[----:B----4-:R-:W-:Y:S01]  /*2ae0*/  IMAD.MOV.U32 R12, RZ, RZ, 0x20 ;  /* 0x00000020ff0c7424 */ /* 0x010fe200078e00ff */
[----:B------:R1:W-:Y:S01]  /*2af0*/  STL [R1+0x114], R33 ;  /* 0x0001142101007387 */ /* 0x0003e20000100800 */
[-C--:B------:R-:W-:Y:S01]  /*2b00*/  IMAD R10, R16, R163.reuse, R0 ;  /* 0x000000a3100a7224 */ /* 0x080fe200078e0200 */
[----:B------:R-:W-:Y:S01]  /*2b10*/  SHF.L.U32 R0, R8, 0x6, RZ ;  /* 0x0000000608007819 */ /* 0x000fe200000006ff */
[----:B------:R-:W-:Y:S01]  /*2b20*/  IMAD.WIDE.U32 R8, R61, R163, R190 ;  /* 0x000000a33d087225 */ /* 0x000fe200078e00be */
[----:B------:R-:W-:-:S02]  /*2b30*/  R2P PR, R15, 0x6 ;  /* 0x000000060f007804 */ /* 0x000fc40000000000 */
[----:B------:R-:W-:Y:S02]  /*2b40*/  LOP3.LUT R17, R0, 0xfffffe00, RZ, 0xc0, !PT ;  /* 0xfffffe0000117812 */ /* 0x000fe400078ec0ff */
[----:B------:R-:W-:Y:S02]  /*2b50*/  IADD3 R11, R9, R10, RZ ;  /* 0x0000000a090b7210 */ /* 0x000fe40007ffe0ff */
[----:B------:R-:W-:Y:S02]  /*2b60*/  SEL R2, R24, 0xfffffff0, !P1 ;  /* 0xfffffff018027807 */ /* 0x000fe40004800000 */
        /* <DEDUP_REMOVED lines=11> */
.L_x_1814:
[----:B------:R-:W-:Y:S05]  /*2c20*/  BSYNC B0 ;  /* 0x0000000000007941 */ /* 0x000fea0003800000 */
.L_x_1813:
        /* <DEDUP_REMOVED lines=10> */
[----:B----4-:R-:W-:-:S04]  /*2cd0*/  LEA R12, P0, R0, c[0x0][0x168], 0x1 ;  /* 0x00005a00000c7a11 */ /* 0x010fc800078008ff */
[----:B------:R-:W-:-:S05]  /*2ce0*/  LEA.HI.X R13, R0, c[0x0][0x16c], R3, 0x1, P0 ;  /* 0x00005b00000d7a11 */ /* 0x000fca00000f0c03 */
[----:B------:R-:W-:Y:S01]  /*2cf0*/  @!PT LDS RZ, [RZ] ;  /* 0x00000000fffff984 */ /* 0x000fe20000000800 */
[----:B------:R-:W-:Y:S01]  /*2d00*/  @!PT LDS RZ, [RZ] ;  /* 0x00000000fffff984 */ /* 0x000fe20000000800 */
[----:B------:R-:W-:Y:S01]  /*2d10*/  @!PT LDS RZ, [RZ] ;  /* 0x00000000fffff984 */ /* 0x000fe20000000800 */
[----:B------:R4:W-:Y:S04]  /*2d20*/  LDGSTS.E.BYPASS.LTC128B.128 [R188+0x4800], [R12.64] ;  /* 0x048000000cbc7fae */ /* 0x0009e8000b901d60 */
.L_x_1816:
[----:B------:R-:W-:Y:S05]  /*2d30*/  BSYNC B0 ;  /* 0x0000000000007941 */ /* 0x000fea0003800000 */
.L_x_1815:
        /* <DEDUP_REMOVED lines=9> */
[----:B----4-:R-:W-:-:S04]  /*2dd0*/  LEA R12, P0, R0, c[0x0][0x168], 0x1 ;  /* 0x00005a00000c7a11 */ /* 0x010fc800078008ff */
[----:B------:R-:W-:-:S05]  /*2de0*/  LEA.HI.X R13, R0, c[0x0][0x16c], R3, 0x1, P0 ;  /* 0x00005b00000d7a11 */ /* 0x000fca00000f0c03 */
[----:B------:R-:W-:Y:S01]  /*2df0*/  @!PT LDS RZ, [RZ] ;  /* 0x00000000fffff984 */ /* 0x000fe20000000800 */
[----:B------:R-:W-:Y:S01]  /*2e00*/  @!PT LDS RZ, [RZ] ;  /* 0x00000000fffff984 */ /* 0x000fe20000000800 */
[----:B------:R-:W-:Y:S01]  /*2e10*/  @!PT LDS RZ, [RZ] ;  /* 0x00000000fffff984 */ /* 0x000fe20000000800 */
[----:B------:R4:W-:Y:S04]  /*2e20*/  LDGSTS.E.BYPASS.LTC128B.128 [R188+0x5000], [R12.64] ;  /* 0x050000000cbc7fae */ /* 0x0009e8000b901d60 */
.L_x_1818:
[----:B------:R-:W-:Y:S05]  /*2e30*/  BSYNC B0 ;  /* 0x0000000000007941 */ /* 0x000fea0003800000 */
.L_x_1817:
[----:B------:R-:W-:Y:S01]  /*2e40*/  IMAD.MOV.U32 R23, RZ, RZ, c[0x0][0x1a0] ;  /* 0x00006800ff177624 */ /* 0x000fe200078e00ff */
[----:B------:R-:W-:Y:S01]  /*2e50*/  ISETP.GE.AND P0, PT, R19, R14, PT ;  /* 0x0000000e1300720c */ /* 0x000fe20003f06270 */
[----:B------:R-:W-:Y:S02]  /*2e60*/  BSSY B0, `(.L_x_1819) ;  /* 0x0000013000007945 */ /* 0x000fe40003800000 */
[C---:B----4-:R-:W-:Y:S01]  /*2e70*/  IMAD.SHL.U32 R12, R23.reuse, 0x40, RZ ;  /* 0x00000040170c7824 */ /* 0x050fe200078e00ff */
        /* <DEDUP_REMOVED lines=17> */
.L_x_1820:
[----:B------:R-:W-:Y:S05]  /*2f90*/  BSYNC B0 ;  /* 0x0000000000007941 */ /* 0x000fea0003800000 */
.L_x_1819:
[----:B------:R-:W0:Y:S01]  /*2fa0*/  LDGDEPBAR ;  /* 0x00000000000079af */ /* 0x000e220000000000 */
[----:B-1----:R-:W-:Y:S01]  /*2fb0*/  SHF.R.S32.HI R9, RZ, 0x4, R18 ;  /* 0x00000004ff097819 */ /* 0x002fe20000011412 */
[----:B------:R-:W-:Y:S01]  /*2fc0*/  IMAD.SHL.U32 R0, R69, 0x40, RZ ;  /* 0x0000004045007824 */ /* 0x000fe200078e00ff */
[C---:B------:R-:W-:Y:S01]  /*2fd0*/  ISETP.GE.AND P0, PT, R6.reuse, R14, PT ;  /* 0x0000000e0600720c */ /* 0x040fe20003f06270 */
[----:B------:R-:W-:Y:S01]  /*2fe0*/  IMAD.SHL.U32 R3, R6, 0x8, RZ ;  /* 0x0000000806037824 */ /* 0x000fe200078e00ff */
[----:B------:R-:W-:Y:S01]  /*2ff0*/  LEA.HI R7, R18, R9, RZ, 0x1 ;  /* 0x0000000912077211 */ /* 0x000fe200078f08ff */
[----:B------:R-:W-:Y:S01]  /*3000*/  IMAD.MOV.U32 R32, RZ, RZ, R34 ;  /* 0x000000ffff207224 */ /* 0x000fe200078e0022 */
[----:B------:R-:W-:Y:S01]  /*3010*/  LOP3.LUT R0, R0, 0x1c0, RZ, 0xc0, !PT ;  /* 0x000001c000007812 */ /* 0x000fe200078ec0ff */
[----:B------:R-:W-:Y:S01]  /*3020*/  IMAD.SHL.U32 R26, R26, 0x2, RZ ;  /* 0x000000021a1a7824 */ /* 0x000fe200078e00ff */
[----:B------:R-:W-:Y:S01]  /*3030*/  LOP3.LUT R7, R7, 0xfffffffe, RZ, 0xc0, !PT ;  /* 0xfffffffe07077812 */ /* 0x000fe200078ec0ff */
[----:B------:R-:W-:Y:S01]  /*3040*/  UIADD3 UR14, UR34, -0x4ab325aa, URZ ;  /* 0xb54cda56220e7890 */ /* 0x000fe2000fffe03f */
[----:B------:R-:W-:Y:S01]  /*3050*/  LEA R198, R31, R22, 0x3 ;  /* 0x000000161fc67211 */ /* 0x000fe200078e18ff */
[----:B------:R1:W-:Y:S01]  /*3060*/  STL.64 [R1+0x110], R32 ;  /* 0x0001102001007387 */ /* 0x0003e20000100a00 */
[----:B------:R-:W-:Y:S01]  /*3070*/  LOP3.LUT R8, R0, 0x8, R3, 0xf8, !PT ;  /* 0x0000000800087812 */ /* 0x000fe200078ef803 */
[----:B------:R-:W-:Y:S01]  /*3080*/  IMAD.IADD R3, R9, 0x1, -R7 ;  /* 0x0000000109037824 */ /* 0x000fe200078e0a07 */
[----:B------:R-:W-:Y:S01]  /*3090*/  SHF.R.U32.HI R4, RZ, 0x3, R0 ;  /* 0x00000003ff047819 */ /* 0x000fe20000011600 */
[----:B------:R-:W-:Y:S01]  /*30a0*/  IMAD.SHL.U32 R0, R15, 0x40, RZ ;  /* 0x000000400f007824 */ /* 0x000fe200078e00ff */
[----:B------:R1:W-:Y:S01]  /*30b0*/  STL [R1+0xe0], R198 ;  /* 0x0000e0c601007387 */ /* 0x0003e20000100800 */
[----:B------:R-:W-:Y:S01]  /*30c0*/  IMAD R9, R22, 0x10, R28 ;  /* 0x0000001016097824 */ /* 0x000fe200078e021c */
[----:B------:R-:W-:Y:S01]  /*30d0*/  LOP3.LUT R8, R8, R4, RZ, 0x3c, !PT ;  /* 0x0000000408087212 */ /* 0x000fe200078e3cff */
[----:B------:R-:W-:Y:S01]  /*30e0*/  IMAD R7, R13, R61, RZ ;  /* 0x0000003d0d077224 */ /* 0x000fe200078e02ff */
[----:B------:R-:W-:Y:S01]  /*30f0*/  LOP3.LUT R0, R0, 0x1c0, RZ, 0xc0, !PT ;  /* 0x000001c000007812 */ /* 0x000fe200078ec0ff */
[----:B------:R-:W-:Y:S01]  /*3100*/  IMAD.IADD R60, R60, 0x1, R9 ;  /* 0x000000013c3c7824 */ /* 0x000fe200078e0209 */
[----:B------:R-:W-:Y:S01]  /*3110*/  SHF.L.U32 R4, R3, 0x3, RZ ;  /* 0x0000000303047819 */ /* 0x000fe200000006ff */
[----:B------:R-:W-:-:S04]  /*3120*/  DEPBAR.LE SB0, 0x0 ;  /* 0x000080000000791a */ /* 0x000fc80000000000 */
[----:B------:R-:W-:Y:S01]  /*3130*/  BAR.SYNC.DEFER_BLOCKING 0x0 ;  /* 0x0000000000007b1d */ /* 0x000fe20000010000 */
[----:B------:R-:W-:Y:S01]  /*3140*/  LOP3.LUT R4, R0, 0x8, R4, 0xf8, !PT ;  /* 0x0000000800047812 */ /* 0x000fe200078ef804 */
[----:B------:R-:W-:Y:S01]  /*3150*/  IMAD R3, R3, 0x200, R8 ;  /* 0x0000020003037824 */ /* 0x000fe200078e0208 */
[----:B------:R-:W-:Y:S01]  /*3160*/  SHF.R.U32.HI R6, RZ, 0x3, R0 ;  /* 0x00000003ff067819 */ /* 0x000fe20000011600 */
[-C--:B------:R-:W-:Y:S01]  /*3170*/  IMAD R7, R16, R12.reuse, R7 ;  /* 0x0000000c10077224 */ /* 0x080fe200078e0207 */
[----:B------:R-:W-:Y:S01]  /*3180*/  LOP3.LUT P1, RZ, R69, 0x2, RZ, 0xc0, !PT ;  /* 0x0000000245ff7812 */ /* 0x000fe2000782c0ff */
[----:B------:R-:W-:Y:S01]  /*3190*/  IMAD.WIDE.U32 R8, R61, R12, R32 ;  /* 0x0000000c3d087225 */ /* 0x000fe200078e0020 */
[----:B------:R-:W-:Y:S01]  /*31a0*/  LOP3.LUT R6, R4, R6, RZ, 0x3c, !PT ;  /* 0x0000000604067212 */ /* 0x000fe200078e3cff */
[----:B------:R-:W-:Y:S01]  /*31b0*/  UIADD3 UR13, UR35, 0x646e171e, URZ ;  /* 0x646e171e230d7890 */ /* 0x000fe2000fffe03f */
[----:B------:R-:W-:Y:S01]  /*31c0*/  LEA R4, R22, R17, 0xa ;  /* 0x0000001116047211 */ /* 0x000fe200078e50ff */
[----:B------:R-:W-:Y:S01]  /*31d0*/  BSSY B0, `(.L_x_1821) ;  /* 0x0000011000007945 */ /* 0x000fe20003800000 */
[----:B------:R-:W-:Y:S01]  /*31e0*/  SEL R0, R24, 0xfffffff0, !P1 ;  /* 0xfffffff018007807 */ /* 0x000fe20004800000 */
[----:B------:R-:W-:Y:S01]  /*31f0*/  IMAD.IADD R11, R9, 0x1, R7 ;  /* 0x00000001090b7824 */ /* 0x000fe200078e0207 */
[----:B------:R-:W-:Y:S01]  /*3200*/  LOP3.LUT R199, R26, 0x6, RZ, 0xc0, !PT ;  /* 0x000000061ac77812 */ /* 0x000fe200078ec0ff */
[----:B------:R-:W-:-:S02]  /*3210*/  IMAD.IADD R4, R6, 0x1, R4 ;  /* 0x0000000106047824 */ /* 0x000fc400078e0204 */
[----:B------:R-:W-:Y:S01]  /*3220*/  IMAD.IADD R6, R17, 0x1, R6 ;  /* 0x0000000111067824 */ /* 0x000fe200078e0206 */
[----:B------:R1:W-:Y:S01]  /*3230*/  @P0 STS.128 [R188+0x6000], RZ ;  /* 0x006000ffbc000388 */ /* 0x0003e20000000c00 */
[----:B------:R-:W-:Y:S05]  /*3240*/  @P0 BRA `(.L_x_1822) ;  /* 0x0000009000000947 */ /* 0x000fea0003800000 */
[----:B------:R-:W-:-:S13]  /*3250*/  ISETP.GE.AND P0, PT, R192, c[0x0][0x220], PT ;  /* 0x00008800c0007a0c */ /* 0x000fda0003f06270 */
[----:B------:R1:W-:Y:S01]  /*3260*/  @P0 STS.128 [R188+0x6000], RZ ;  /* 0x006000ffbc000388 */ /* 0x0003e20000000c00 */
[----:B------:R-:W-:Y:S05]  /*3270*/  @P0 BRA `(.L_x_1822) ;  /* 0x0000006000000947 */ /* 0x000fea0003800000 */
[----:B------:R-:W-:-:S04]  /*3280*/  LEA R12, P0, R8, c[0x0][0x170], 0x1 ;  /* 0x00005c00080c7a11 */ /* 0x000fc800078008ff */
[----:B----4-:R-:W-:-:S05]  /*3290*/  LEA.HI.X R13, R8, c[0x0][0x174], R11, 0x1, P0 ;  /* 0x00005d00080d7a11 */ /* 0x010fca00000f0c0b */
[----:B------:R-:W-:Y:S01]  /*32a0*/  @!PT LDS RZ, [RZ] ;  /* 0x00000000fffff984 */ /* 0x000fe20000000800 */
[----:B------:R-:W-:Y:S01]  /*32b0*/  @!PT LDS RZ, [RZ] ;  /* 0x00000000fffff984 */ /* 0x000fe20000000800 */
[----:B------:R-:W-:Y:S01]  /*32c0*/  @!PT LDS RZ, [RZ] ;  /* 0x00000000fffff984 */ /* 0x000fe20000000800 */
[----:B------:R4:W-:Y:S04]  /*32d0*/  LDGSTS.E.BYPASS.LTC128B.128 [R188+0x6000], [R12.64] ;  /* 0x060000000cbc7fae */ /* 0x0009e8000b901d60 */
.L_x_1822:
[----:B------:R-:W-:Y:S05]  /*32e0*/  BSYNC B0 ;  /* 0x0000000000007941 */ /* 0x000fea0003800000 */
.L_x_1821:
[----:B------:R-:W-:Y:S01]  /*32f0*/  ISETP.GE.AND P0, PT, R21, R14, PT ;  /* 0x0000000e1500720c */ /* 0x000fe20003f06270 */
[----:B------:R-:W-:Y:S01]  /*3300*/  BSSY B0, `(.L_x_1823) ;  /* 0x0000011000007945 */ /* 0x000fe20003800000 */
[C---:B----4-:R-:W-:Y:S01]  /*3310*/  SHF.L.U64.HI R12, R23.reuse, R27, c[0x0][0x1a4] ;  /* 0x00006900170c7619 */ /* 0x050fe2000001021b */
        /* <DEDUP_REMOVED lines=15> */
.L_x_1824:
[----:B------:R-:W-:Y:S05]  /*3410*/  BSYNC B0 ;  /* 0x0000000000007941 */ /* 0x000fea0003800000 */
.L_x_1823:
[----:B------:R-:W-:Y:S01]  /*3420*/  ISETP.GE.AND P0, PT, R20, R14, PT ;  /* 0x0000000e1400720c */ /* 0x000fe20003f06270 */
[----:B------:R-:W-:-:S12]  /*3430*/  BSSY B0, `(.L_x_1825) ;  /* 0x000000f000007945 */ /* 0x000fd80003800000 */
[----:B------:R1:W-:Y:S01]  /*3440*/  @P0 STS.128 [R188+0x7000], RZ ;  /* 0x007000ffbc000388 */ /* 0x0003e20000000c00 */
[----:B------:R-:W-:Y:S05]  /*3450*/  @P0 BRA `(.L_x_1826) ;  /* 0x000000c000000947 */ /* 0x000fea0003800000 */
[----:B------:R-:W-:-:S13]  /*3460*/  ISETP.GE.AND P0, PT, R192, c[0x0][0x220], PT ;  /* 0x00008800c0007a0c */ /* 0x000fda0003f06270 */
[----:B------:R1:W-:Y:S01]  /*3470*/  @P0 STS.128 [R188+0x7000], RZ ;  /* 0x007000ffbc000388 */ /* 0x0003e20000000c00 */
[----:B------:R-:W-:Y:S05]  /*3480*/  @P0 BRA `(.L_x_1826) ;  /* 0x0000009000000947 */ /* 0x000fea0003800000 */
[----:B----4-:R-:W-:Y:S01]  /*3490*/  IMAD.MOV.U32 R13, RZ, RZ, c[0x0][0x1a4] ;  /* 0x00006900ff0d7624 */ /* 0x010fe200078e00ff */
        /* <DEDUP_REMOVED lines=8> */
.L_x_1826:
[----:B------:R-:W-:Y:S05]  /*3520*/  BSYNC B0 ;  /* 0x0000000000007941 */ /* 0x000fea0003800000 */
.L_x_1825:
[----:B------:R-:W-:Y:S01]  /*3530*/  ISETP.GE.AND P0, PT, R19, R14, PT ;  /* 0x0000000e1300720c */ /* 0x000fe20003f06270 */
[----:B------:R-:W-:Y:S01]  /*3540*/  BSSY B0, `(.L_x_1827) ;  /* 0x0000014000007945 */ /* 0x000fe20003800000 */
[C-C-:B------:R-:W-:Y:S02]  /*3550*/  IADD3 R7, R68.reuse, 0x1, -R30.reuse ;  /* 0x0000000144077810 */ /* 0x140fe40007ffe81e */
[----:B------:R-:W-:Y:S02]  /*3560*/  IADD3 R62, R68, -c[0x0][0x2e4], -R30 ;  /* 0x8000b900443e7a10 */ /* 0x000fe40007ffe81e */
[----:B------:R-:W-:-:S07]  /*3570*/  IADD3 R63, R7, c[0x0][0x2e8], RZ ;  /* 0x0000ba00073f7a10 */ /* 0x000fce0007ffe0ff */
        /* <DEDUP_REMOVED lines=16> */
.L_x_1828:
[----:B------:R-:W-:Y:S05]  /*3680*/  BSYNC B0 ;  /* 0x0000000000007941 */ /* 0x000fea0003800000 */
.L_x_1827:
[----:B------:R-:W-:Y:S01]  /*3690*/  IMAD.SHL.U32 R171, R4, 0x2, RZ ;  /* 0x0000000204ab7824 */ /* 0x000fe200078e00ff */
[----:B------:R-:W-:Y:S01]  /*36a0*/  LOP3.LUT P0, RZ, R69, 0x4, RZ, 0xc0, !PT ;  /* 0x0000000445ff7812 */ /* 0x000fe2000780c0ff */
[----:B------:R-:W-:Y:S01]  /*36b0*/  IMAD.SHL.U32 R164, R3, 0x2, RZ ;  /* 0x0000000203a47824 */ /* 0x000fe200078e00ff */
[----:B------:R-:W0:Y:S01]  /*36c0*/  LDGDEPBAR ;  /* 0x00000000000079af */ /* 0x000e220000000000 */
[--C-:B------:R-:W-:Y:S01]  /*36d0*/  IMAD R174, R2, 0x2, R171.reuse ;  /* 0x0000000202ae7824 */ /* 0x100fe200078e02ab */
[----:B------:R-:W-:Y:S01]  /*36e0*/  ISETP.GT.AND P1, PT, R75, UR15, PT ;  /* 0x0000000f4b007c0c */ /* 0x000fe2000bf24270 */
[----:B------:R-:W-:Y:S01]  /*36f0*/  IMAD R170, R0, 0x2, R164 ;  /* 0x0000000200aa7824 */ /* 0x000fe200078e02a4 */
[----:B------:R-:W-:Y:S01]  /*3700*/  LDSM.16.M88.4 R16, [R171] ;  /* 0x00000000ab10783b */ /* 0x000fe20000000200 */
[C---:B------:R-:W-:Y:S01]  /*3710*/  IADD3 R3, R164.reuse, 0x4000, RZ ;  /* 0x00004000a4037810 */ /* 0x040fe20007ffe0ff */
[----:B------:R-:W-:Y:S01]  /*3720*/  IMAD R172, R5, 0x2, R171 ;  /* 0x0000000205ac7824 */ /* 0x000fe200078e02ab */
[----:B------:R-:W-:Y:S01]  /*3730*/  IADD3 R175, R164, 0x4040, RZ ;  /* 0x00004040a4af7810 */ /* 0x000fe20007ffe0ff */
[----:B----4-:R-:W-:Y:S01]  /*3740*/  LDSM.16.M88.4 R12, [R171+0x2000] ;  /* 0x00200000ab0c783b */ /* 0x010fe20000000200 */
[----:B------:R-:W-:Y:S01]  /*3750*/  IADD3 R4, R60, 0x8, RZ ;  /* 0x000000083c047810 */ /* 0x000fe20007ffe0ff */
[----:B------:R-:W-:Y:S01]  /*3760*/  IMAD R173, R2, 0x2, R172 ;  /* 0x0000000202ad7824 */ /* 0x000fe200078e02ac */
[----:B------:R-:W-:Y:S01]  /*3770*/  @P0 IADD3 R175, R3, -0x40, RZ ;  /* 0xffffffc003af0810 */ /* 0x000fe20007ffe0ff */
[----:B------:R-:W4:Y:S01]  /*3780*/  LDSM.16.M88.4 R36, [R164+0x4800] ;  /* 0x00480000a424783b */ /* 0x000f220000000200 */
[C---:B------:R-:W-:Y:S01]  /*3790*/  IADD3 R3, R60.reuse, 0x40, RZ ;  /* 0x000000403c037810 */ /* 0x040fe20007ffe0ff */
[----:B------:R-:W-:Y:S01]  /*37a0*/  IMAD.IADD R7, R60, 0x1, R63 ;  /* 0x000000013c077824 */ /* 0x000fe200078e023f */
[----:B------:R-:W-:Y:S01]  /*37b0*/  LOP3.LUT R179, R179, 0xfffffff7, RZ, 0xc0, !PT ;  /* 0xfffffff7b3b37812 */ /* 0x000fe200078ec0ff */
[----:B-1----:R-:W1:Y:S01]  /*37c0*/  LDSM.16.M88.4 R32, [R164+0x5000] ;  /* 0x00500000a420783b */ /* 0x002e620000000200 */
[----:B------:R-:W-:Y:S01]  /*37d0*/  IMAD R169, R0, 0x2, R175 ;  /* 0x0000000200a97824 */ /* 0x000fe200078e02af */
[----:B------:R-:W-:-:S02]  /*37e0*/  IADD3 R0, R60, 0x48, RZ ;  /* 0x000000483c007810 */ /* 0x000fc40007ffe0ff */
[----:B------:R-:W5:Y:S01]  /*37f0*/  LDSM.16.M88.4 R20, [R164+0x4000] ;  /* 0x00400000a414783b */ /* 0x000f620000000200 */
[----:B------:R-:W-:Y:S02]  /*3800*/  IMNMX R187, R7, R68, PT ;  /* 0x0000004407bb7217 */ /* 0x000fe40003800200 */
[----:B------:R-:W-:Y:S01]  /*3810*/  @P1 LOP3.LUT R179, R179, 0x8, RZ, 0xfc, !PT ;  /* 0x00000008b3b31812 */ /* 0x000fe200078efcff */
[----:B------:R-:W2:Y:S01]  /*3820*/  LDSM.16.M88.4 R28, [R164+0x5800] ;  /* 0x00580000a41c783b */ /* 0x000ea20000000200 */
[C---:B------:R-:W-:Y:S02]  /*3830*/  IADD3 R178, R175.reuse, 0x800, RZ ;  /* 0x00000800afb27810 */ /* 0x040fe40007ffe0ff */
[C---:B------:R-:W-:Y:S01]  /*3840*/  IADD3 R177, R175.reuse, 0x1000, RZ ;  /* 0x00001000afb17810 */ /* 0x040fe20007ffe0ff */
[----:B------:R-:W-:Y:S01]  /*3850*/  LDSM.16.M88.4 R8, [R174+0x2000] ;  /* 0x00200000ae08783b */ /* 0x000fe20000000200 */
[----:B------:R-:W-:-:S03]  /*3860*/  IADD3 R176, R175, 0x1800, RZ ;  /* 0x00001800afb07810 */ /* 0x000fc60007ffe0ff */
[----:B------:R-:W3:Y:S04]  /*3870*/  LDSM.16.M88.4 R40, [R170+0x4800] ;  /* 0x00480000aa28783b */ /* 0x000ee80000000200 */
[----:B------:R-:W2:Y:S04]  /*3880*/  LDSM.16.M88.4 R56, [R170+0x5000] ;  /* 0x00500000aa38783b */ /* 0x000ea80000000200 */
[----:B------:R-:W2:Y:S04]  /*3890*/  LDSM.16.M88.4 R64, [R170+0x5800] ;  /* 0x00580000aa40783b */ /* 0x000ea80000000200 */
[----:B------:R-:W2:Y:S04]  /*38a0*/  LDSM.16.M88.4 R24, [R174] ;  /* 0x00000000ae18783b */ /* 0x000ea80000000200 */
[----:B------:R-:W2:Y:S01]  /*38b0*/  LDSM.16.M88.4 R44, [R170+0x4000] ;  /* 0x00400000aa2c783b */ /* 0x000ea20000000200 */
[C---:B----4-:R-:W-:Y:S08]  /*38c0*/  HMMA.16816.F32.BF16 R92, R12.reuse, R36, RZ ;  /* 0x000000240c5c723c */ /* 0x050ff000000418ff */
[C---:B------:R-:W-:Y:S08]  /*38d0*/  HMMA.16816.F32.BF16 R88, R12.reuse, R38, RZ ;  /* 0x000000260c58723c */ /* 0x040ff000000418ff */
[----:B-1----:R-:W-:Y:S08]  /*38e0*/  HMMA.16816.F32.BF16 R80, R12, R34, RZ ;  /* 0x000000220c50723c */ /* 0x002ff000000418ff */
[C---:B------:R-:W-:Y:S08]  /*38f0*/  HMMA.16816.F32.BF16 R48, R16.reuse, R36, RZ ;  /* 0x000000241030723c */ /* 0x040ff000000418ff */
[-C--:B-----5:R-:W-:Y:S08]  /*3900*/  HMMA.16816.F32.BF16 R104, R16, R20.reuse, RZ ;  /* 0x000000141068723c */ /* 0x0a0ff000000418ff */
[C---:B------:R-:W-:Y:S08]  /*3910*/  HMMA.16816.F32.BF16 R100, R12.reuse, R20, RZ ;  /* 0x000000140c64723c */ /* 0x040ff000000418ff */
[-C--:B------:R-:W-:Y:S08]  /*3920*/  HMMA.16816.F32.BF16 R96, R12, R22.reuse, RZ ;  /* 0x000000160c60723c */ /* 0x080ff000000418ff */
[----:B------:R-:W-:Y:S08]  /*3930*/  HMMA.16816.F32.BF16 R108, R16, R22, RZ ;  /* 0x00000016106c723c */ /* 0x000ff000000418ff */
[C---:B--2---:R-:W-:Y:S08]  /*3940*/  HMMA.16816.F32.BF16 R76, R12.reuse, R28, RZ ;  /* 0x0000001c0c4c723c */ /* 0x044ff000000418ff */
[----:B------:R-:W-:Y:S08]  /*3950*/  HMMA.16816.F32.BF16 R52, R12, R30, RZ ;  /* 0x0000001e0c34723c */ /* 0x000ff000000418ff */
[C---:B------:R-:W-:Y:S08]  /*3960*/  HMMA.16816.F32.BF16 R36, R16.reuse, R38, RZ ;  /* 0x000000261024723c */ /* 0x040ff000000418ff */
[-C--:B------:R-:W-:Y:S08]  /*3970*/  HMMA.16816.F32.BF16 R20, R16, R32.reuse, RZ ;  /* 0x000000201014723c */ /* 0x080ff000000418ff */
[----:B------:R-:W-:Y:S08]  /*3980*/  HMMA.16816.F32.BF16 R84, R12, R32, RZ ;  /* 0x000000200c54723c */ /* 0x000ff000000418ff */
[C---:B------:R-:W-:Y:S08]  /*3990*/  HMMA.16816.F32.BF16 R32, R16.reuse, R34, RZ ;  /* 0x000000221020723c */ /* 0x040ff000000418ff */
[C---:B------:R-:W-:Y:S08]  /*39a0*/  HMMA.16816.F32.BF16 R12, R16.reuse, R28, RZ ;  /* 0x0000001c100c723c */ /* 0x040ff000000418ff */
[----:B------:R-:W-:Y:S01]  /*39b0*/  HMMA.16816.F32.BF16 R28, R16, R30, RZ ;  /* 0x0000001e101c723c */ /* 0x000fe200000418ff */
[----:B------:R-:W-:Y:S07]  /*39c0*/  LDSM.16.M88.4 R16, [R172+0x2000] ;  /* 0x00200000ac10783b */ /* 0x000fee0000000200 */
[C---:B---3--:R-:W-:Y:S08]  /*39d0*/  HMMA.16816.F32.BF16 R148, R8.reuse, R42, R88 ;  /* 0x0000002a0894723c */ /* 0x048ff00000041858 */
[C---:B------:R-:W-:Y:S08]  /*39e0*/  HMMA.16816.F32.BF16 R140, R8.reuse, R58, R80 ;  /* 0x0000003a088c723c */ /* 0x040ff00000041850 */
[C---:B------:R-:W-:Y:S08]  /*39f0*/  HMMA.16816.F32.BF16 R112, R8.reuse, R40, R92 ;  /* 0x000000280870723c */ /* 0x040ff0000004185c */
[C---:B------:R-:W-:Y:S08]  /*3a00*/  HMMA.16816.F32.BF16 R116, R8.reuse, R64, R76 ;  /* 0x000000400874723c */ /* 0x040ff0000004184c */
[----:B------:R-:W-:Y:S01]  /*3a10*/  HMMA.16816.F32.BF16 R88, R8, R66, R52 ;  /* 0x000000420858723c */ /* 0x000fe20000041834 */
[----:B------:R-:W1:Y:S07]  /*3a20*/  LDSM.16.M88.4 R52, [R175] ;  /* 0x00000000af34783b */ /* 0x000e6e0000000200 */
[C---:B------:R-:W-:Y:S01]  /*3a30*/  HMMA.16816.F32.BF16 R128, R24.reuse, R40, R48 ;  /* 0x000000281880723c */ /* 0x040fe20000041830 */
[----:B------:R-:W-:Y:S07]  /*3a40*/  LDSM.16.M88.4 R48, [R175+0x800] ;  /* 0x00080000af30783b */ /* 0x000fee0000000200 */
[----:B------:R-:W-:Y:S01]  /*3a50*/  HMMA.16816.F32.BF16 R80, R24, R42, R36 ;  /* 0x0000002a1850723c */ /* 0x000fe20000041824 */
[----:B------:R-:W2:Y:S04]  /*3a60*/  LDSM.16.M88.4 R40, [R175+0x1800] ;  /* 0x00180000af28783b */ /* 0x000ea80000000200 */
[----:B------:R-:W-:Y:S03]  /*3a70*/  LDSM.16.M88.4 R36, [R169] ;  /* 0x00000000a924783b */ /* 0x000fe60000000200 */
[C---:B------:R-:W-:Y:S08]  /*3a80*/  HMMA.16816.F32.BF16 R100, R8.reuse, R44, R100 ;  /* 0x0000002c0864723c */ /* 0x040ff00000041864 */
[----:B------:R-:W-:Y:S08]  /*3a90*/  HMMA.16816.F32.BF16 R152, R8, R46, R96 ;  /* 0x0000002e0898723c */ /* 0x000ff00000041860 */
[C---:B------:R-:W-:Y:S08]  /*3aa0*/  HMMA.16816.F32.BF16 R124, R24.reuse, R44, R104 ;  /* 0x0000002c187c723c */ /* 0x040ff00000041868 */
[C---:B------:R-:W-:Y:S01]  /*3ab0*/  HMMA.16816.F32.BF16 R132, R24.reuse, R56, R20 ;  /* 0x000000381884723c */ /* 0x040fe20000041814 */
[----:B------:R-:W-:Y:S07]  /*3ac0*/  LDSM.16.M88.4 R20, [R172] ;  /* 0x00000000ac14783b */ /* 0x000fee0000000200 */
[----:B------:R-:W-:Y:S01]  /*3ad0*/  HMMA.16816.F32.BF16 R76, R24, R46, R108 ;  /* 0x0000002e184c723c */ /* 0x000fe2000004186c */
[----:B------:R-:W3:Y:S07]  /*3ae0*/  LDSM.16.M88.4 R44, [R175+0x1000] ;  /* 0x00100000af2c783b */ /* 0x000eee0000000200 */
[----:B------:R-:W-:Y:S01]  /*3af0*/  HMMA.16816.F32.BF16 R144, R8, R56, R84 ;  /* 0x000000380890723c */ /* 0x000fe20000041854 */
[----:B------:R-:W4:Y:S07]  /*3b00*/  LDSM.16.M88.4 R8, [R173+0x2000] ;  /* 0x00200000ad08783b */ /* 0x000f2e0000000200 */
[C---:B------:R-:W-:Y:S01]  /*3b10*/  HMMA.16816.F32.BF16 R136, R24.reuse, R64, R12 ;  /* 0x000000401888723c */ /* 0x040fe2000004180c */
[----:B------:R-:W-:Y:S07]  /*3b20*/  LDSM.16.M88.4 R12, [R173] ;  /* 0x00000000ad0c783b */ /* 0x000fee0000000200 */
[C---:B------:R-:W-:Y:S01]  /*3b30*/  HMMA.16816.F32.BF16 R84, R24.reuse, R58, R32 ;  /* 0x0000003a1854723c */ /* 0x040fe20000041820 */
[----:B------:R-:W5:Y:S07]  /*3b40*/  LDSM.16.M88.4 R32, [R169+0x800] ;  /* 0x00080000a920783b */ /* 0x000f6e0000000200 */
[----:B------:R-:W-:Y:S01]  /*3b50*/  HMMA.16816.F32.BF16 R92, R24, R66, R28 ;  /* 0x00000042185c723c */ /* 0x000fe2000004181c */
[----:B------:R-:W4:Y:S04]  /*3b60*/  LDSM.16.M88.4 R28, [R169+0x1000] ;  /* 0x00100000a91c783b */ /* 0x000f280000000200 */
[----:B------:R-:W4:Y:S01]  /*3b70*/  LDSM.16.M88.4 R24, [R169+0x1800] ;  /* 0x00180000a918783b */ /* 0x000f220000000200 */
[----:B------:R-:W-:-:S04]  /*3b80*/  DEPBAR.LE SB0, 0x0 ;  /* 0x000080000000791a */ /* 0x000fc80000000000 */
[C---:B-1----:R-:W-:Y:S08]  /*3b90*/  HMMA.16816.F32.BF16 R120, R16.reuse, R52, R100 ;  /* 0x000000341078723c */ /* 0x042ff00000041864 */
[C---:B--2---:R-:W-:Y:S08]  /*3ba0*/  HMMA.16816.F32.BF16 R96, R16.reuse, R40, R116 ;  /* 0x000000281060723c */ /* 0x044ff00000041874 */
[C---:B------:R-:W-:Y:S08]  /*3bb0*/  HMMA.16816.F32.BF16 R112, R16.reuse, R48, R112 ;  /* 0x000000301070723c */ /* 0x040ff00000041870 */
        /* <DEDUP_REMOVED lines=13> */
[C---:B----4-:R-:W-:Y:S08]  /*3c90*/  HMMA.16816.F32.BF16 R120, R8.reuse, R36, R120 ;  /* 0x000000240878723c */ /* 0x050ff00000041878 */
[C---:B------:R-:W-:Y:S08]  /*3ca0*/  HMMA.16816.F32.BF16 R116, R8.reuse, R38, R116 ;  /* 0x000000260874723c */ /* 0x040ff00000041874 */
[C---:B-----5:R-:W-:Y:S08]  /*3cb0*/  HMMA.16816.F32.BF16 R112, R8.reuse, R32, R112 ;  /* 0x000000200870723c */ /* 0x060ff00000041870 */
[C---:B------:R-:W-:Y:S08]  /*3cc0*/  HMMA.16816.F32.BF16 R108, R8.reuse, R34, R108 ;  /* 0x00000022086c723c */ /* 0x040ff0000004186c */
[C---:B------:R-:W-:Y:S08]  /*3cd0*/  HMMA.16816.F32.BF16 R104, R8.reuse, R28, R104 ;  /* 0x0000001c0868723c */ /* 0x040ff00000041868 */
[C---:B------:R-:W-:Y:S08]  /*3ce0*/  HMMA.16816.F32.BF16 R100, R8.reuse, R30, R100 ;  /* 0x0000001e0864723c */ /* 0x040ff00000041864 */
[C---:B------:R-:W-:Y:S08]  /*3cf0*/  HMMA.16816.F32.BF16 R136, R8.reuse, R24, R96 ;  /* 0x000000180888723c */ /* 0x040ff00000041860 */
[----:B------:R-:W-:Y:S07]  /*3d00*/  HMMA.16816.F32.BF16 R156, R8, R26, R88 ;  /* 0x0000001a089c723c */ /* 0x000fee0000041858 */
[--C-:B------:R-:W-:Y:S01]  /*3d10*/  IMAD.IADD R11, R4, 0x1, R62.reuse ;  /* 0x00000001040b7824 */ /* 0x100fe200078e023e */
[----:B------:R-:W-:Y:S01]  /*3d20*/  HMMA.16816.F32.BF16 R56, R12, R32, R56 ;  /* 0x000000200c38723c */ /* 0x000fe20000041838 */
[----:B------:R-:W-:-:S02]  /*3d30*/  IMAD.IADD R10, R3, 0x1, R62 ;  /* 0x00000001030a7824 */ /* 0x000fc400078e023e */
[--C-:B------:R-:W-:Y:S01]  /*3d40*/  IMAD.IADD R9, R0, 0x1, R62.reuse ;  /* 0x0000000100097824 */ /* 0x100fe200078e023e */
[----:B------:R-:W-:Y:S01]  /*3d50*/  IMNMX R182, RZ, R11, !PT ;  /* 0x0000000bffb67217 */ /* 0x000fe20007800200 */
[----:B------:R-:W-:Y:S01]  /*3d60*/  IMAD.IADD R8, R60, 0x1, R62 ;  /* 0x000000013c087824 */ /* 0x000fe200078e023e */
[----:B------:R-:W-:Y:S01]  /*3d70*/  IMNMX R181, RZ, R10, !PT ;  /* 0x0000000affb57217 */ /* 0x000fe20007800200 */
[--C-:B------:R-:W-:Y:S01]  /*3d80*/  IMAD.IADD R4, R4, 0x1, R63.reuse ;  /* 0x0000000104047824 */ /* 0x100fe200078e023f */
[----:B------:R-:W-:Y:S01]  /*3d90*/  HMMA.16816.F32.BF16 R80, R12, R28, R48 ;  /* 0x0000001c0c50723c */ /* 0x000fe20000041830 */
[--C-:B------:R-:W-:Y:S01]  /*3da0*/  IMAD.IADD R3, R3, 0x1, R63.reuse ;  /* 0x0000000103037824 */ /* 0x100fe200078e023f */
[----:B------:R-:W-:Y:S01]  /*3db0*/  IMNMX R183, RZ, R8, !PT ;  /* 0x00000008ffb77217 */ /* 0x000fe20007800200 */
[----:B------:R-:W-:Y:S01]  /*3dc0*/  IMAD.IADD R0, R0, 0x1, R63 ;  /* 0x0000000100007824 */ /* 0x000fe200078e023f */
[-C--:B------:R-:W-:Y:S02]  /*3dd0*/  IMNMX R186, R4, R68.reuse, PT ;  /* 0x0000004404ba7217 */ /* 0x080fe40003800200 */
[----:B------:R-:W-:-:S02]  /*3de0*/  IMNMX R185, R3, R68, PT ;  /* 0x0000004403b97217 */ /* 0x000fc40003800200 */
[----:B------:R-:W-:Y:S01]  /*3df0*/  HMMA.16816.F32.BF16 R44, R12, R30, R44 ;  /* 0x0000001e0c2c723c */ /* 0x000fe2000004182c */
[----:B------:R-:W-:Y:S02]  /*3e00*/  IMNMX R184, R0, R68, PT ;  /* 0x0000004400b87217 */ /* 0x000fe40003800200 */
[----:B------:R-:W-:-:S05]  /*3e10*/  IMNMX R180, RZ, R9, !PT ;  /* 0x00000009ffb47217 */ /* 0x000fca0007800200 */
        /* <DEDUP_REMOVED lines=54> */
.L_x_1831:
[----:B------:R-:W-:Y:S05]  /*4180*/  BSYNC B0 ;  /* 0x0000000000007941 */ /* 0x000fea0003800000 */
.L_x_1830:
[----:B------:R-:W0:Y:S02]  /*4190*/  LDGDEPBAR ;  /* 0x00000000000079af */ /* 0x000e240000000000 */
.L_x_1829:
[----:B------:R-:W-:Y:S01]  /*41a0*/  IMAD R0, R61, 0x40, R199 ;  /* 0x000000403d007824 */ /* 0x000fe200078e02c7 */
[----:B------:R-:W-:Y:S01]  /*41b0*/  LOP3.LUT R4, R71, 0x7ffffffc, RZ, 0xc0, !PT ;  /* 0x7ffffffc47047812 */ /* 0x000fe200078ec0ff */
[----:B------:R-:W-:Y:S01]  /*41c0*/  UIADD3 UR16, UR35, -0x4498517b, URZ ;  /* 0xbb67ae8523107890 */ /* 0x000fe2000fffe03f */
[----:B------:R-:W-:Y:S01]  /*41d0*/  IMAD.WIDE.U32 R62, R167, -0x2daee0ad, RZ ;  /* 0xd2511f53a73e7825 */ /* 0x000fe200078e00ff */
[----:B------:R-:W-:Y:S01]  /*41e0*/  UIADD3 UR17, UR34, -0x61c88647, URZ ;  /* 0x9e3779b922117890 */ /* 0x000fe2000fffe03f */
[C---:B------:R-:W-:Y:S01]  /*41f0*/  ISETP.GE.AND P1, PT, R0.reuse, R187, PT ;  /* 0x000000bb0000720c */ /* 0x040fe20003f26270 */
[----:B------:R-:W-:Y:S01]  /*4200*/  UIADD3 UR12, UR34, 0x3c6ef372, URZ ;  /* 0x3c6ef372220c7890 */ /* 0x000fe2000fffe03f */
[----:B------:R-:W-:Y:S01]  /*4210*/  IADD3 R3, R0, 0x1, RZ ;  /* 0x0000000100037810 */ /* 0x000fe20007ffe0ff */
[----:B------:R-:W-:Y:S01]  /*4220*/  IMAD.IADD R124, R70, 0x1, -R4 ;  /* 0x00000001467c7824 */ /* 0x000fe200078e0a04 */
[C---:B------:R-:W-:Y:S01]  /*4230*/  ISETP.GE.AND P0, PT, R0.reuse, R186, PT ;  /* 0x000000ba0000720c */ /* 0x040fe20003f06270 */
[----:B------:R-:W-:Y:S01]  /*4240*/  UIADD3 UR11, UR35, 0x76cf5d0a, URZ ;  /* 0x76cf5d0a230b7890 */ /* 0x000fe2000fffe03f */
[C---:B------:R-:W-:Y:S01]  /*4250*/  ISETP.LT.OR P6, PT, R0.reuse, R183, P1 ;  /* 0x000000b70000720c */ /* 0x040fe20000fc1670 */
[----:B------:R-:W-:Y:S01]  /*4260*/  UIADD3 UR9, UR35, 0x32370b8f, URZ ;  /* 0x32370b8f23097890 */ /* 0x000fe2000fffe03f */
[C---:B------:R-:W-:Y:S01]  /*4270*/  ISETP.GE.AND P1, PT, R3.reuse, R187, PT ;  /* 0x000000bb0300720c */ /* 0x040fe20003f26270 */
[----:B------:R-:W-:Y:S01]  /*4280*/  UIADD3 UR10, UR34, -0x255992d5, URZ ;  /* 0xdaa66d2b220a7890 */ /* 0x000fe2000fffe03f */
[C---:B------:R-:W-:Y:S01]  /*4290*/  ISETP.GE.AND P3, PT, R3.reuse, R185, PT ;  /* 0x000000b90300720c */ /* 0x040fe20003f66270 */
[----:B------:R-:W-:Y:S01]  /*42a0*/  UIADD3 UR8, UR34, 0x78dde6e4, URZ ;  /* 0x78dde6e422087890 */ /* 0x000fe2000fffe03f */
[----:B------:R-:W-:Y:S01]  /*42b0*/  ISETP.LT.OR P5, PT, R0, R182, P0 ;  /* 0x000000b60000720c */ /* 0x000fe200007a1670 */
[----:B------:R-:W-:Y:S01]  /*42c0*/  UIADD3 UR5, UR35, -0x56f99767, URZ ;  /* 0xa906689923057890 */ /* 0x000fe2000fffe03f */
[C---:B------:R-:W-:Y:S01]  /*42d0*/  ISETP.GE.AND P0, PT, R3.reuse, R186, PT ;  /* 0x000000ba0300720c */ /* 0x040fe20003f06270 */
[----:B------:R-:W-:Y:S01]  /*42e0*/  UIADD3 UR7, UR35, -0x126145ec, URZ ;  /* 0xed9eba1423077890 */ /* 0x000fe2000fffe03f */
[C---:B------:R-:W-:Y:S01]  /*42f0*/  ISETP.LT.OR P4, PT, R3.reuse, R183, P1 ;  /* 0x000000b70300720c */ /* 0x040fe20000f81670 */
[----:B------:R-:W-:Y:S01]  /*4300*/  UIADD3 UR6, UR34, 0x1715609d, URZ ;  /* 0x1715609d22067890 */ /* 0x000fe2000fffe03f */
[----:B------:R-:W-:-:S02]  /*4310*/  ISETP.LT.OR P1, PT, R3, R181, P3 ;  /* 0x000000b50300720c */ /* 0x000fc40001f21670 */
[C---:B------:R-:W-:Y:S02]  /*4320*/  ISETP.LT.OR P0, PT, R3.reuse, R182, P0 ;  /* 0x000000b60300720c */ /* 0x040fe40000701670 */
[----:B------:R-:W-:Y:S02]  /*4330*/  ISETP.GE.AND P2, PT, R3, R184, PT ;  /* 0x000000b80300720c */ /* 0x000fe40003f46270 */
[----:B------:R-:W-:Y:S02]  /*4340*/  P2R R4, PR, RZ, 0x2 ;  /* 0x00000002ff047803 */ /* 0x000fe40000000000 */
[----:B------:R-:W-:Y:S02]  /*4350*/  ISETP.GE.AND P1, PT, R0, R185, PT ;  /* 0x000000b90000720c */ /* 0x000fe40003f26270 */
[----:B------:R-:W-:Y:S02]  /*4360*/  FSEL R26, R65, -INF , !P4 ;  /* 0xff800000411a7808 */ /* 0x000fe40006000000 */
[----:B------:R-:W-:-:S02]  /*4370*/  FSEL R36, R67, -INF , !P0 ;  /* 0xff80000043247808 */ /* 0x000fc40004000000 */
[----:B------:R-:W-:Y:S02]  /*4380*/  ISETP.LT.OR P2, PT, R3, R180, P2 ;  /* 0x000000b40300720c */ /* 0x000fe40001741670 */
[----:B------:R-:W-:Y:S02]  /*4390*/  ISETP.NE.AND P4, PT, R4, RZ, PT ;  /* 0x000000ff0400720c */ /* 0x000fe40003f85270 */
[C---:B------:R-:W-:Y:S02]  /*43a0*/  ISETP.GE.AND P0, PT, R0.reuse, R184, PT ;  /* 0x000000b80000720c */ /* 0x040fe40003f06270 */
[C---:B------:R-:W-:Y:S02]  /*43b0*/  IADD3 R4, R0.reuse, 0x8, RZ ;  /* 0x0000000800047810 */ /* 0x040fe40007ffe0ff */
[----:B------:R-:W-:Y:S02]  /*43c0*/  ISETP.LT.OR P1, PT, R0, R181, P1 ;  /* 0x000000b50000720c */ /* 0x000fe40000f21670 */
[----:B------:R-:W-:-:S02]  /*43d0*/  P2R R3, PR, RZ, 0x4 ;  /* 0x00000004ff037803 */ /* 0x000fc40000000000 */
[----:B------:R-:W-:Y:S02]  /*43e0*/  ISETP.LT.OR P0, PT, R0, R180, P0 ;  /* 0x000000b40000720c */ /* 0x000fe40000701670 */
[----:B------:R-:W-:Y:S02]  /*43f0*/  FSEL R120, R120, -INF , !P1 ;  /* 0xff80000078787808 */ /* 0x000fe40004800000 */
[C---:B------:R-:W-:Y:S02]  /*4400*/  ISETP.GE.AND P2, PT, R4.reuse, R186, PT ;  /* 0x000000ba0400720c */ /* 0x040fe40003f46270 */
[----:B------:R-:W-:Y:S02]  /*4410*/  ISETP.GE.AND P1, PT, R4, R185, PT ;  /* 0x000000b90400720c */ /* 0x000fe40003f26270 */
[----:B------:R-:W-:Y:S02]  /*4420*/  FSEL R27, R66, -INF , !P5 ;  /* 0xff800000421b7808 */ /* 0x000fe40006800000 */
[----:B------:R-:W-:-:S02]  /*4430*/  FSEL R122, R122, -INF , !P0 ;  /* 0xff8000007a7a7808 */ /* 0x000fc40004000000 */
[----:B------:R-:W-:Y:S02]  /*4440*/  ISETP.NE.AND P5, PT, R3, RZ, PT ;  /* 0x000000ff0300720c */ /* 0x000fe40003fa5270 */
[C---:B------:R-:W-:Y:S02]  /*4450*/  ISETP.GE.AND P3, PT, R4.reuse, R187, PT ;  /* 0x000000bb0400720c */ /* 0x040fe40003f66270 */
[C---:B------:R-:W-:Y:S02]  /*4460*/  ISETP.GE.AND P0, PT, R4.reuse, R184, PT ;  /* 0x000000b80400720c */ /* 0x040fe40003f06270 */
[----:B------:R-:W-:Y:S02]  /*4470*/  ISETP.LT.OR P2, PT, R4, R182, P2 ;  /* 0x000000b60400720c */ /* 0x000fe40001741670 */
[----:B------:R-:W-:Y:S02]  /*4480*/  IADD3 R3, R0, 0x9, RZ ;  /* 0x0000000900037810 */ /* 0x000fe40007ffe0ff */
[----:B------:R-:W-:-:S02]  /*4490*/  ISETP.LT.OR P1, PT, R4, R181, P1 ;  /* 0x000000b50400720c */ /* 0x000fc40000f21670 */
[----:B-1----:R-:W-:Y:S02]  /*44a0*/  FSEL R14, R64, -INF , !P6 ;  /* 0xff800000400e7808 */ /* 0x002fe40007000000 */
[C---:B------:R-:W-:Y:S02]  /*44b0*/  ISETP.LT.OR P3, PT, R4.reuse, R183, P3 ;  /* 0x000000b70400720c */ /* 0x040fe40001f61670 */
[----:B------:R-:W-:Y:S02]  /*44c0*/  ISETP.LT.OR P6, PT, R4, R180, P0 ;  /* 0x000000b40400720c */ /* 0x000fe400007c1670 */
[----:B------:R-:W-:Y:S02]  /*44d0*/  FSEL R48, R78, -INF , !P2 ;  /* 0xff8000004e307808 */ /* 0x000fe40005000000 */
[----:B------:R-:W-:Y:S02]  /*44e0*/  P2R R4, PR, RZ, 0x2 ;  /* 0x00000002ff047803 */ /* 0x000fe40000000000 */
[----:B------:R-:W-:-:S02]  /*44f0*/  ISETP.GE.AND P2, PT, R3, R184, PT ;  /* 0x000000b80300720c */ /* 0x000fc40003f46270 */
[C---:B------:R-:W-:Y:S02]  /*4500*/  ISETP.GE.AND P1, PT, R3.reuse, R187, PT ;  /* 0x000000bb0300720c */ /* 0x040fe40003f26270 */
[----:B------:R-:W-:Y:S02]  /*4510*/  ISETP.GE.AND P0, PT, R3, R186, PT ;  /* 0x000000ba0300720c */ /* 0x000fe40003f06270 */
[----:B------:R-:W-:Y:S02]  /*4520*/  FSEL R121, R121, -INF , !P4 ;  /* 0xff80000079797808 */ /* 0x000fe40006000000 */
[C---:B------:R-:W-:Y:S02]  /*4530*/  ISETP.LT.OR P4, PT, R3.reuse, R180, P2 ;  /* 0x000000b40300720c */ /* 0x040fe40001781670 */
[----:B------:R-:W-:Y:S02]  /*4540*/  ISETP.LT.OR P1, PT, R3, R183, P1 ;  /* 0x000000b70300720c */ /* 0x000fe40000f21670 */
[----:B------:R-:W-:-:S02]  /*4550*/  ISETP.NE.AND P2, PT, R4, RZ, PT ;  /* 0x000000ff0400720c */ /* 0x000fc40003f45270 */
[C---:B------:R-:W-:Y:S02]  /*4560*/  ISETP.LT.OR P0, PT, R3.reuse, R182, P0 ;  /* 0x000000b60300720c */ /* 0x040fe40000701670 */
[----:B------:R-:W-:Y:S02]  /*4570*/  IADD3 R4, R0, 0x10, RZ ;  /* 0x0000001000047810 */ /* 0x000fe40007ffe0ff */
[----:B------:R-:W-:Y:S02]  /*4580*/  FSEL R39, R76, -INF , !P3 ;  /* 0xff8000004c277808 */ /* 0x000fe40005800000 */
[----:B------:R-:W-:Y:S02]  /*4590*/  ISETP.GE.AND P3, PT, R3, R185, PT ;  /* 0x000000b90300720c */ /* 0x000fe40003f66270 */
[----:B------:R-:W-:Y:S02]  /*45a0*/  FSEL R42, R77, -INF , !P1 ;  /* 0xff8000004d2a7808 */ /* 0x000fe40004800000 */
[----:B------:R-:W-:-:S02]  /*45b0*/  FSEL R49, R79, -INF , !P0 ;  /* 0xff8000004f317808 */ /* 0x000fc40004000000 */
[----:B------:R-:W-:Y:S02]  /*45c0*/  FSEL R116, R116, -INF , !P2 ;  /* 0xff80000074747808 */ /* 0x000fe40005000000 */
[C---:B------:R-:W-:Y:S02]  /*45d0*/  ISETP.GE.AND P1, PT, R4.reuse, R185, PT ;  /* 0x000000b90400720c */ /* 0x040fe40003f26270 */
[C---:B------:R-:W-:Y:S02]  /*45e0*/  ISETP.GE.AND P2, PT, R4.reuse, R186, PT ;  /* 0x000000ba0400720c */ /* 0x040fe40003f46270 */
[----:B------:R-:W-:Y:S02]  /*45f0*/  ISETP.GE.AND P0, PT, R4, R184, PT ;  /* 0x000000b80400720c */ /* 0x000fe40003f06270 */
[----:B------:R-:W-:Y:S02]  /*4600*/  FSEL R123, R123, -INF , !P5 ;  /* 0xff8000007b7b7808 */ /* 0x000fe40006800000 */
[----:B------:R-:W-:-:S02]  /*4610*/  ISETP.LT.OR P5, PT, R3, R181, P3 ;  /* 0x000000b50300720c */ /* 0x000fc40001fa1670 */
[C---:B------:R-:W-:Y:S02]  /*4620*/  ISETP.GE.AND P3, PT, R4.reuse, R187, PT ;  /* 0x000000bb0400720c */ /* 0x040fe40003f66270 */
[----:B------:R-:W-:Y:S02]  /*4630*/  ISETP.LT.OR P1, PT, R4, R181, P1 ;  /* 0x000000b50400720c */ /* 0x000fe40000f21670 */
[----:B------:R-:W-:Y:S02]  /*4640*/  IADD3 R3, R0, 0x11, RZ ;  /* 0x0000001100037810 */ /* 0x000fe40007ffe0ff */
[C---:B------:R-:W-:Y:S02]  /*4650*/  ISETP.LT.OR P2, PT, R4.reuse, R182, P2 ;  /* 0x000000b60400720c */ /* 0x040fe40001741670 */
[C---:B------:R-:W-:Y:S02]  /*4660*/  ISETP.LT.OR P0, PT, R4.reuse, R180, P0 ;  /* 0x000000b40400720c */ /* 0x040fe40000701670 */
[----:B------:R-:W-:-:S02]  /*4670*/  ISETP.LT.OR P3, PT, R4, R183, P3 ;  /* 0x000000b70400720c */ /* 0x000fc40001f61670 */
[----:B------:R-:W-:Y:S02]  /*4680*/  P2R R7, PR, RZ, 0x2 ;  /* 0x00000002ff077803 */ /* 0x000fe40000000000 */
[----:B------:R-:W-:Y:S02]  /*4690*/  P2R R4, PR, RZ, 0x1 ;  /* 0x00000001ff047803 */ /* 0x000fe40000000000 */
[C---:B------:R-:W-:Y:S02]  /*46a0*/  ISETP.GE.AND P1, PT, R3.reuse, R187, PT ;  /* 0x000000bb0300720c */ /* 0x040fe40003f26270 */
[----:B------:R-:W-:Y:S02]  /*46b0*/  FSEL R52, R58, -INF , !P2 ;  /* 0xff8000003a347808 */ /* 0x000fe40005000000 */
[C---:B------:R-:W-:Y:S02]  /*46c0*/  ISETP.GE.AND P0, PT, R3.reuse, R186, PT ;  /* 0x000000ba0300720c */ /* 0x040fe40003f06270 */
[----:B------:R-:W-:-:S02]  /*46d0*/  ISETP.GE.AND P2, PT, R3, R184, PT ;  /* 0x000000b80300720c */ /* 0x000fc40003f46270 */
[----:B------:R-:W-:Y:S02]  /*46e0*/  FSEL R128, R119, -INF , !P4 ;  /* 0xff80000077807808 */ /* 0x000fe40006000000 */
[----:B------:R-:W-:Y:S02]  /*46f0*/  FSEL R117, R117, -INF , !P5 ;  /* 0xff80000075757808 */ /* 0x000fe40006800000 */
[----:B------:R-:W-:Y:S02]  /*4700*/  ISETP.NE.AND P4, PT, R4, RZ, PT ;  /* 0x000000ff0400720c */ /* 0x000fe40003f85270 */
[----:B------:R-:W-:Y:S02]  /*4710*/  FSEL R50, R56, -INF , !P3 ;  /* 0xff80000038327808 */ /* 0x000fe40005800000 */
[C---:B------:R-:W-:Y:S02]  /*4720*/  ISETP.LT.OR P1, PT, R3.reuse, R183, P1 ;  /* 0x000000b70300720c */ /* 0x040fe40000f21670 */
[----:B------:R-:W-:-:S02]  /*4730*/  ISETP.GE.AND P3, PT, R3, R185, PT ;  /* 0x000000b90300720c */ /* 0x000fc40003f66270 */
[C---:B------:R-:W-:Y:S02]  /*4740*/  ISETP.LT.OR P0, PT, R3.reuse, R182, P0 ;  /* 0x000000b60300720c */ /* 0x040fe40000701670 */
[----:B------:R-:W-:Y:S02]  /*4750*/  ISETP.LT.OR P5, PT, R3, R180, P2 ;  /* 0x000000b40300720c */ /* 0x000fe400017a1670 */
[----:B------:R-:W-:Y:S02]  /*4760*/  IADD3 R4, R0, 0x18, RZ ;  /* 0x0000001800047810 */ /* 0x000fe40007ffe0ff */
[----:B------:R-:W-:Y:S02]  /*4770*/  ISETP.NE.AND P2, PT, R7, RZ, PT ;  /* 0x000000ff0700720c */ /* 0x000fe40003f45270 */
[----:B------:R-:W-:Y:S02]  /*4780*/  FSEL R127, R118, -INF , !P6 ;  /* 0xff800000767f7808 */ /* 0x000fe40007000000 */
[----:B------:R-:W-:-:S02]  /*4790*/  FSEL R51, R57, -INF , !P1 ;  /* 0xff80000039337808 */ /* 0x000fc40004800000 */
[----:B------:R-:W-:Y:S02]  /*47a0*/  ISETP.LT.OR P6, PT, R3, R181, P3 ;  /* 0x000000b50300720c */ /* 0x000fe40001fc1670 */
[----:B------:R-:W-:Y:S02]  /*47b0*/  FSEL R53, R59, -INF , !P0 ;  /* 0xff8000003b357808 */ /* 0x000fe40004000000 */
[C---:B------:R-:W-:Y:S02]  /*47c0*/  ISETP.GE.AND P1, PT, R4.reuse, R185, PT ;  /* 0x000000b90400720c */ /* 0x040fe40003f26270 */
[----:B------:R-:W-:Y:S02]  /*47d0*/  ISETP.GE.AND P3, PT, R4, R187, PT ;  /* 0x000000bb0400720c */ /* 0x000fe40003f66270 */
[----:B------:R-:W-:Y:S01]  /*47e0*/  FSEL R118, R112, -INF , !P2 ;  /* 0xff80000070767808 */ /* 0x000fe20005000000 */
[----:B------:R-:W-:Y:S01]  /*47f0*/  IMAD.MOV.U32 R112, RZ, RZ, R166 ;  /* 0x000000ffff707224 */ /* 0x000fe200078e00a6 */
[----:B------:R-:W-:-:S02]  /*4800*/  ISETP.GE.AND P0, PT, R4, R184, PT ;  /* 0x000000b80400720c */ /* 0x000fc40003f06270 */
[----:B------:R-:W-:Y:S02]  /*4810*/  ISETP.GE.AND P2, PT, R4, R186, PT ;  /* 0x000000ba0400720c */ /* 0x000fe40003f46270 */
[----:B------:R-:W-:Y:S02]  /*4820*/  IADD3 R3, R0, 0x19, RZ ;  /* 0x0000001900037810 */ /* 0x000fe40007ffe0ff */
[----:B------:R-:W-:Y:S02]  /*4830*/  FSEL R134, R114, -INF , !P4 ;  /* 0xff80000072867808 */ /* 0x000fe40006000000 */
[C---:B------:R-:W-:Y:S02]  /*4840*/  ISETP.LT.OR P1, PT, R4.reuse, R181, P1 ;  /* 0x000000b50400720c */ /* 0x040fe40000f21670 */
[C---:B------:R-:W-:Y:S02]  /*4850*/  ISETP.LT.OR P4, PT, R4.reuse, R183, P3 ;  /* 0x000000b70400720c */ /* 0x040fe40001f81670 */
[----:B------:R-:W-:-:S02]  /*4860*/  ISETP.LT.OR P0, PT, R4, R180, P0 ;  /* 0x000000b40400720c */ /* 0x000fc40000701670 */
[----:B------:R-:W-:Y:S02]  /*4870*/  ISETP.LT.OR P3, PT, R4, R182, P2 ;  /* 0x000000b60400720c */ /* 0x000fe40001761670 */
[----:B------:R-:W-:Y:S02]  /*4880*/  P2R R7, PR, RZ, 0x2 ;  /* 0x00000002ff077803 */ /* 0x000fe40000000000 */
[C---:B------:R-:W-:Y:S02]  /*4890*/  ISETP.GE.AND P2, PT, R3.reuse, R187, PT ;  /* 0x000000bb0300720c */ /* 0x040fe40003f46270 */
[----:B------:R-:W-:Y:S02]  /*48a0*/  P2R R4, PR, RZ, 0x1 ;  /* 0x00000001ff047803 */ /* 0x000fe40000000000 */
[C---:B------:R-:W-:Y:S02]  /*48b0*/  ISETP.GE.AND P1, PT, R3.reuse, R186, PT ;  /* 0x000000ba0300720c */ /* 0x040fe40003f26270 */
[----:B------:R-:W-:-:S02]  /*48c0*/  ISETP.GE.AND P0, PT, R3, R185, PT ;  /* 0x000000b90300720c */ /* 0x000fc40003f06270 */
[----:B------:R-:W-:Y:S02]  /*48d0*/  FSEL R56, R34, -INF , !P3 ;  /* 0xff80000022387808 */ /* 0x000fe40005800000 */
[----:B------:R-:W-:Y:S02]  /*48e0*/  FSEL R54, R32, -INF , !P4 ;  /* 0xff80000020367808 */ /* 0x000fe40006000000 */
        /* <DEDUP_REMOVED lines=8> */
[----:B------:R-:W-:Y:S02]  /*4970*/  ISETP.NE.AND P5, PT, R7, RZ, PT ;  /* 0x000000ff0700720c */ /* 0x000fe40003fa5270 */
[----:B------:R-:W-:-:S02]  /*4980*/  FSEL R129, R111, -INF , !P0 ;  /* 0xff8000006f817808 */ /* 0x000fc40004000000 */
[C---:B------:R-:W-:Y:S02]  /*4990*/  ISETP.GE.AND P1, PT, R3.reuse, R185, PT ;  /* 0x000000b90300720c */ /* 0x040fe40003f26270 */
[----:B------:R-:W-:Y:S02]  /*49a0*/  IADD3 R7, R0, 0x21, RZ ;  /* 0x0000002100077810 */ /* 0x000fe40007ffe0ff */
[----:B------:R-:W-:Y:S02]  /*49b0*/  ISETP.GE.AND P0, PT, R3, R184, PT ;  /* 0x000000b80300720c */ /* 0x000fe40003f06270 */
[----:B------:R-:W-:Y:S02]  /*49c0*/  FSEL R55, R33, -INF , !P4 ;  /* 0xff80000021377808 */ /* 0x000fe40006000000 */
[----:B------:R-:W-:Y:S02]  /*49d0*/  ISETP.LT.OR P1, PT, R3, R181, P1 ;  /* 0x000000b50300720c */ /* 0x000fe40000f21670 */
[----:B------:R-:W-:-:S02]  /*49e0*/  FSEL R115, R108, -INF , !P5 ;  /* 0xff8000006c737808 */ /* 0x000fc40006800000 */
[-C--:B------:R-:W-:Y:S02]  /*49f0*/  ISETP.GE.AND P4, PT, R7, R187.reuse, PT ;  /* 0x000000bb0700720c */ /* 0x080fe40003f86270 */
[----:B------:R-:W-:Y:S02]  /*4a00*/  ISETP.LT.OR P0, PT, R3, R180, P0 ;  /* 0x000000b40300720c */ /* 0x000fe40000701670 */
[----:B------:R-:W-:Y:S02]  /*4a10*/  FSEL R57, R35, -INF , !P2 ;  /* 0xff80000023397808 */ /* 0x000fe40005000000 */
[-C--:B------:R-:W-:Y:S02]  /*4a20*/  ISETP.GE.AND P5, PT, R7, R186.reuse, PT ;  /* 0x000000ba0700720c */ /* 0x080fe40003fa6270 */
[C---:B------:R-:W-:Y:S02]  /*4a30*/  ISETP.GE.AND P3, PT, R3.reuse, R187, PT ;  /* 0x000000bb0300720c */ /* 0x040fe40003f66270 */
[----:B------:R-:W-:-:S02]  /*4a40*/  ISETP.GE.AND P2, PT, R3, R186, PT ;  /* 0x000000ba0300720c */ /* 0x000fc40003f46270 */
[----:B------:R-:W-:Y:S02]  /*4a50*/  FSEL R125, R113, -INF , !P6 ;  /* 0xff800000717d7808 */ /* 0x000fe40007000000 */
[----:B--2---:R-:W-:Y:S02]  /*4a60*/  P2R R9, PR, RZ, 0x2 ;  /* 0x00000002ff097803 */ /* 0x004fe40000000000 */
[----:B------:R-:W-:Y:S02]  /*4a70*/  ISETP.NE.AND P6, PT, R4, RZ, PT ;  /* 0x000000ff0400720c */ /* 0x000fe40003fc5270 */
[----:B------:R-:W-:Y:S02]  /*4a80*/  ISETP.LT.OR P1, PT, R7, R183, P4 ;  /* 0x000000b70700720c */ /* 0x000fe40002721670 */
[----:B------:R-:W-:Y:S02]  /*4a90*/  P2R R8, PR, RZ, 0x1 ;  /* 0x00000001ff087803 */ /* 0x000fe40000000000 */
[----:B------:R-:W-:-:S02]  /*4aa0*/  IADD3 R4, R0, 0x28, RZ ;  /* 0x0000002800047810 */ /* 0x000fc40007ffe0ff */
[-C--:B------:R-:W-:Y:S02]  /*4ab0*/  ISETP.LT.OR P0, PT, R7, R182.reuse, P5 ;  /* 0x000000b60700720c */ /* 0x080fe40002f01670 */
[C---:B------:R-:W-:Y:S02]  /*4ac0*/  ISETP.LT.OR P3, PT, R3.reuse, R183, P3 ;  /* 0x000000b70300720c */ /* 0x040fe40001f61670 */
[----:B------:R-:W-:Y:S02]  /*4ad0*/  ISETP.LT.OR P2, PT, R3, R182, P2 ;  /* 0x000000b60300720c */ /* 0x000fe40001741670 */
[----:B------:R-:W-:Y:S02]  /*4ae0*/  IADD3 R3, R0, 0x29, RZ ;  /* 0x0000002900037810 */ /* 0x000fe40007ffe0ff */
[----:B------:R-:W-:Y:S02]  /*4af0*/  FSEL R59, R81, -INF , !P1 ;  /* 0xff800000513b7808 */ /* 0x000fe40004800000 */
[----:B------:R-:W-:-:S02]  /*4b00*/  FSEL R61, R83, -INF , !P0 ;  /* 0xff800000533d7808 */ /* 0x000fc40004000000 */
[----:B------:R-:W-:Y:S02]  /*4b10*/  ISETP.GE.AND P1, PT, R4, R187, PT ;  /* 0x000000bb0400720c */ /* 0x000fe40003f26270 */
[----:B------:R-:W-:Y:S02]  /*4b20*/  FSEL R58, R80, -INF , !P3 ;  /* 0xff800000503a7808 */ /* 0x000fe40005800000 */
[CC--:B------:R-:W-:Y:S02]  /*4b30*/  ISETP.GE.AND P0, PT, R4.reuse, R186.reuse, PT ;  /* 0x000000ba0400720c */ /* 0x0c0fe40003f06270 */
[----:B------:R-:W-:Y:S02]  /*4b40*/  ISETP.GE.AND P3, PT, R3, R186, PT ;  /* 0x000000ba0300720c */ /* 0x000fe40003f66270 */
[C---:B------:R-:W-:Y:S02]  /*4b50*/  ISETP.LT.OR P4, PT, R4.reuse, R183, P1 ;  /* 0x000000b70400720c */ /* 0x040fe40000f81670 */
[----:B------:R-:W-:-:S02]  /*4b60*/  ISETP.LT.OR P1, PT, R4, R182, P0 ;  /* 0x000000b60400720c */ /* 0x000fc40000721670 */
[----:B------:R-:W-:Y:S02]  /*4b70*/  ISETP.LT.OR P0, PT, R3, R182, P3 ;  /* 0x000000b60300720c */ /* 0x000fe40001f01670 */
[----:B------:R-:W-:Y:S02]  /*4b80*/  FSEL R64, R46, -INF , !P1 ;  /* 0xff8000002e407808 */ /* 0x000fe40004800000 */
[----:B------:R-:W-:Y:S02]  /*4b90*/  FSEL R47, R47, -INF , !P0 ;  /* 0xff8000002f2f7808 */ /* 0x000fe40004000000 */
[C---:B------:R-:W-:Y:S02]  /*4ba0*/  ISETP.GE.AND P1, PT, R7.reuse, R185, PT ;  /* 0x000000b90700720c */ /* 0x040fe40003f26270 */
[----:B------:R-:W-:Y:S02]  /*4bb0*/  ISETP.GE.AND P0, PT, R7, R184, PT ;  /* 0x000000b80700720c */ /* 0x000fe40003f06270 */
[----:B------:R-:W-:-:S02]  /*4bc0*/  FSEL R126, R110, -INF , !P6 ;  /* 0xff8000006e7e7808 */ /* 0x000fc40007000000 */
[C---:B------:R-:W-:Y:S02]  /*4bd0*/  ISETP.LT.OR P1, PT, R7.reuse, R181, P1 ;  /* 0x000000b50700720c */ /* 0x040fe40000f21670 */
[----:B------:R-:W-:Y:S02]  /*4be0*/  ISETP.LT.OR P6, PT, R7, R180, P0 ;  /* 0x000000b40700720c */ /* 0x000fe400007c1670 */
[----:B------:R-:W-:Y:S02]  /*4bf0*/  FMNMX.FTZ R7, R14, R26, !PT ;  /* 0x0000001a0e077209 */ /* 0x000fe40007810000 */
[----:B------:R-:W-:Y:S02]  /*4c00*/  ISETP.NE.AND P5, PT, R8, RZ, PT ;  /* 0x000000ff0800720c */ /* 0x000fe40003fa5270 */
[----:B------:R-:W-:Y:S02]  /*4c10*/  FMNMX.FTZ R8, R39, R7, !PT ;  /* 0x0000000727087209 */ /* 0x000fe40007810000 */
[----:B------:R-:W-:-:S02]  /*4c20*/  FSEL R60, R82, -INF , !P2 ;  /* 0xff800000523c7808 */ /* 0x000fc40005000000 */
[----:B------:R-:W-:Y:S02]  /*4c30*/  FMNMX.FTZ R7, R27, R36, !PT ;  /* 0x000000241b077209 */ /* 0x000fe40007810000 */
[C---:B------:R-:W-:Y:S02]  /*4c40*/  ISETP.GE.AND P2, PT, R3.reuse, R187, PT ;  /* 0x000000bb0300720c */ /* 0x040fe40003f46270 */
[----:B------:R-:W-:Y:S02]  /*4c50*/  FMNMX.FTZ R8, R42, R8, !PT ;  /* 0x000000082a087209 */ /* 0x000fe40007810000 */
[----:B------:R-:W-:Y:S02]  /*4c60*/  FMNMX.FTZ R7, R48, R7, !PT ;  /* 0x0000000730077209 */ /* 0x000fe40007810000 */
[----:B------:R-:W-:Y:S02]  /*4c70*/  ISETP.LT.OR P2, PT, R3, R183, P2 ;  /* 0x000000b70300720c */ /* 0x000fe40001741670 */
[----:B------:R-:W-:-:S02]  /*4c80*/  FMNMX.FTZ R8, R50, R8, !PT ;  /* 0x0000000832087209 */ /* 0x000fc40007810000 */
[----:B------:R-:W-:Y:S02]  /*4c90*/  IADD3 R10, R0, 0x30, RZ ;  /* 0x00000030000a7810 */ /* 0x000fe40007ffe0ff */
[----:B------:R-:W-:Y:S02]  /*4ca0*/  FMNMX.FTZ R7, R49, R7, !PT ;  /* 0x0000000731077209 */ /* 0x000fe40007810000 */
[----:B------:R-:W-:Y:S02]  /*4cb0*/  FSEL R46, R45, -INF , !P2 ;  /* 0xff8000002d2e7808 */ /* 0x000fe40005000000 */
[----:B------:R-:W-:Y:S02]  /*4cc0*/  FMNMX.FTZ R8, R51, R8, !PT ;  /* 0x0000000833087209 */ /* 0x000fe40007810000 */
[----:B------:R-:W-:Y:S02]  /*4cd0*/  ISETP.GE.AND P2, PT, R10, R187, PT ;  /* 0x000000bb0a00720c */ /* 0x000fe40003f46270 */
[----:B------:R-:W-:-:S02]  /*4ce0*/  FSEL R44, R44, -INF , !P4 ;  /* 0xff8000002c2c7808 */ /* 0x000fc40006000000 */
[C---:B------:R-:W-:Y:S02]  /*4cf0*/  IADD3 R37, R0.reuse, 0x31, RZ ;  /* 0x0000003100257810 */ /* 0x040fe40007ffe0ff */
[C---:B------:R-:W-:Y:S02]  /*4d00*/  IADD3 R38, R0.reuse, 0x38, RZ ;  /* 0x0000003800267810 */ /* 0x040fe40007ffe0ff */
[----:B------:R-:W-:Y:S02]  /*4d10*/  IADD3 R43, R0, 0x39, RZ ;  /* 0x00000039002b7810 */ /* 0x000fe40007ffe0ff */
[----:B------:R-:W-:Y:S02]  /*4d20*/  ISETP.NE.AND P4, PT, R9, RZ, PT ;  /* 0x000000ff0900720c */ /* 0x000fe40003f85270 */
[----:B------:R-:W-:Y:S02]  /*4d30*/  FMNMX.FTZ R0, R52, R7, !PT ;  /* 0x0000000734007209 */ /* 0x000fe40007810000 */
[----:B------:R-:W-:-:S02]  /*4d40*/  P2R R9, PR, RZ, 0x2 ;  /* 0x00000002ff097803 */ /* 0x000fc40000000000 */
[----:B------:R-:W-:Y:S02]  /*4d50*/  FMNMX.FTZ R7, R54, R8, !PT ;  /* 0x0000000836077209 */ /* 0x000fe40007810000 */
[----:B------:R-:W-:Y:S02]  /*4d60*/  ISETP.LT.OR P1, PT, R10, R183, P2 ;  /* 0x000000b70a00720c */ /* 0x000fe40001721670 */
[----:B------:R-:W-:Y:S02]  /*4d70*/  FMNMX.FTZ R7, R55, R7, !PT ;  /* 0x0000000737077209 */ /* 0x000fe40007810000 */
[----:B------:R-:W-:Y:S02]  /*4d80*/  FSEL R66, R28, -INF , !P1 ;  /* 0xff8000001c427808 */ /* 0x000fe40004800000 */
[----:B------:R-:W-:Y:S02]  /*4d90*/  ISETP.GE.AND P1, PT, R37, R187, PT ;  /* 0x000000bb2500720c */ /* 0x000fe40003f26270 */
[----:B------:R-:W-:-:S02]  /*4da0*/  FMNMX.FTZ R7, R58, R7, !PT ;  /* 0x000000073a077209 */ /* 0x000fc40007810000 */
[C---:B------:R-:W-:Y:S02]  /*4db0*/  ISETP.GE.AND P3, PT, R10.reuse, R186, PT ;  /* 0x000000ba0a00720c */ /* 0x040fe40003f66270 */
[----:B------:R-:W-:Y:S02]  /*4dc0*/  ISETP.LT.OR P1, PT, R37, R183, P1 ;  /* 0x000000b72500720c */ /* 0x000fe40000f21670 */
[----:B------:R-:W-:Y:S02]  /*4dd0*/  FMNMX.FTZ R0, R53, R0, !PT ;  /* 0x0000000035007209 */ /* 0x000fe40007810000 */
[----:B------:R-:W-:Y:S02]  /*4de0*/  FMNMX.FTZ R7, R59, R7, !PT ;  /* 0x000000073b077209 */ /* 0x000fe40007810000 */
[----:B------:R-:W-:Y:S02]  /*4df0*/  ISETP.LT.OR P0, PT, R10, R182, P3 ;  /* 0x000000b60a00720c */ /* 0x000fe40001f01670 */
[----:B------:R-:W-:-:S02]  /*4e00*/  FSEL R65, R29, -INF , !P1 ;  /* 0xff8000001d417808 */ /* 0x000fc40004800000 */
[----:B------:R-:W-:Y:S02]  /*4e10*/  ISETP.GE.AND P1, PT, R38, R187, PT ;  /* 0x000000bb2600720c */ /* 0x000fe40003f26270 */
[----:B------:R-:W-:Y:S02]  /*4e20*/  FMNMX.FTZ R0, R56, R0, !PT ;  /* 0x0000000038007209 */ /* 0x000fe40007810000 */
[----:B------:R-:W-:Y:S02]  /*4e30*/  FMNMX.FTZ R7, R44, R7, !PT ;  /* 0x000000072c077209 */ /* 0x000fe40007810000 */
[----:B------:R-:W-:Y:S02]  /*4e40*/  FSEL R98, R30, -INF , !P0 ;  /* 0xff8000001e627808 */ /* 0x000fe40004000000 */
[----:B------:R-:W-:Y:S02]  /*4e50*/  ISETP.GE.AND P0, PT, R37, R186, PT ;  /* 0x000000ba2500720c */ /* 0x000fe40003f06270 */
[----:B------:R-:W-:-:S02]  /*4e60*/  ISETP.LT.OR P1, PT, R38, R183, P1 ;  /* 0x000000b72600720c */ /* 0x000fc40000f21670 */
[----:B------:R-:W-:Y:S02]  /*4e70*/  FMNMX.FTZ R0, R57, R0, !PT ;  /* 0x0000000039007209 */ /* 0x000fe40007810000 */
[----:B------:R-:W-:Y:S02]  /*4e80*/  FMNMX.FTZ R7, R46, R7, !PT ;  /* 0x000000072e077209 */ /* 0x000fe40007810000 */
[----:B------:R-:W-:Y:S02]  /*4e90*/  ISETP.LT.OR P0, PT, R37, R182, P0 ;  /* 0x000000b62500720c */ /* 0x000fe40000701670 */
[----:B------:R-:W-:Y:S02]  /*4ea0*/  FSEL R108, R20, -INF , !P1 ;  /* 0xff800000146c7808 */ /* 0x000fe40004800000 */
[----:B------:R-:W-:Y:S02]  /*4eb0*/  FMNMX.FTZ R0, R60, R0, !PT ;  /* 0x000000003c007209 */ /* 0x000fe40007810000 */
[----:B------:R-:W-:-:S02]  /*4ec0*/  ISETP.GE.AND P1, PT, R43, R187, PT ;  /* 0x000000bb2b00720c */ /* 0x000fc40003f26270 */
[----:B------:R-:W-:Y:S02]  /*4ed0*/  FMNMX.FTZ R7, R66, R7, !PT ;  /* 0x0000000742077209 */ /* 0x000fe40007810000 */
[----:B------:R-:W-:Y:S02]  /*4ee0*/  FSEL R97, R31, -INF , !P0 ;  /* 0xff8000001f617808 */ /* 0x000fe40004000000 */
[----:B------:R-:W-:Y:S02]  /*4ef0*/  FMNMX.FTZ R0, R61, R0, !PT ;  /* 0x000000003d007209 */ /* 0x000fe40007810000 */
[----:B------:R-:W-:Y:S02]  /*4f00*/  ISETP.GE.AND P0, PT, R38, R186, PT ;  /* 0x000000ba2600720c */ /* 0x000fe40003f06270 */
[----:B------:R-:W-:Y:S02]  /*4f10*/  ISETP.LT.OR P1, PT, R43, R183, P1 ;  /* 0x000000b72b00720c */ /* 0x000fe40000f21670 */
[----:B------:R-:W-:-:S02]  /*4f20*/  FMNMX.FTZ R7, R65, R7, !PT ;  /* 0x0000000741077209 */ /* 0x000fc40007810000 */
[----:B------:R-:W-:Y:S02]  /*4f30*/  FMNMX.FTZ R0, R64, R0, !PT ;  /* 0x0000000040007209 */ /* 0x000fe40007810000 */
[----:B------:R-:W-:Y:S02]  /*4f40*/  ISETP.LT.OR P0, PT, R38, R182, P0 ;  /* 0x000000b62600720c */ /* 0x000fe40000701670 */
[----:B------:R-:W-:Y:S02]  /*4f50*/  FSEL R96, R21, -INF , !P1 ;  /* 0xff80000015607808 */ /* 0x000fe40004800000 */
[----:B------:R-:W-:Y:S02]  /*4f60*/  FMNMX.FTZ R7, R108, R7, !PT ;  /* 0x000000076c077209 */ /* 0x000fe40007810000 */
[----:B------:R-:W-:Y:S02]  /*4f70*/  ISETP.GE.AND P3, PT, R4, R185, PT ;  /* 0x000000b90400720c */ /* 0x000fe40003f66270 */
[----:B------:R-:W-:-:S02]  /*4f80*/  FMNMX.FTZ R0, R47, R0, !PT ;  /* 0x000000002f007209 */ /* 0x000fc40007810000 */
[----:B------:R-:W-:Y:S02]  /*4f90*/  ISETP.GE.AND P2, PT, R3, R185, PT ;  /* 0x000000b90300720c */ /* 0x000fe40003f46270 */
[----:B------:R-:W-:Y:S02]  /*4fa0*/  FSEL R109, R22, -INF , !P0 ;  /* 0xff800000166d7808 */ /* 0x000fe40004000000 */
[----:B------:R-:W-:Y:S02]  /*4fb0*/  FMNMX.FTZ R7, R96, R7, !PT ;  /* 0x0000000760077209 */ /* 0x000fe40007810000 */
[----:B------:R-:W-:Y:S02]  /*4fc0*/  ISETP.GE.AND P0, PT, R43, R186, PT ;  /* 0x000000ba2b00720c */ /* 0x000fe40003f06270 */
[----:B------:R-:W-:Y:S01]  /*4fd0*/  FSEL R146, R106, -INF , !P5 ;  /* 0xff8000006a927808 */ /* 0x000fe20006800000 */
[----:B------:R-:W-:Y:S01]  /*4fe0*/  IMAD.MOV.U32 R106, RZ, RZ, R198 ;  /* 0x000000ffff6a7224 */ /* 0x000fe200078e00c6 */
[----:B------:R-:W-:-:S02]  /*4ff0*/  ISETP.LT.OR P5, PT, R4, R181, P3 ;  /* 0x000000b50400720c */ /* 0x000fc40001fa1670 */
[----:B------:R-:W-:Y:S01]  /*5000*/  FMNMX.FTZ R0, R98, R0, !PT ;  /* 0x0000000062007209 */ /* 0x000fe20007810000 */
[----:B------:R-:W-:Y:S01]  /*5010*/  IMAD.WIDE.U32 R110, R106, -0x326172a9, RZ ;  /* 0xcd9e8d576a6e7825 */ /* 0x000fe200078e00ff */
[----:B------:R-:W-:Y:S02]  /*5020*/  ISETP.LT.OR P3, PT, R3, R181, P2 ;  /* 0x000000b50300720c */ /* 0x000fe40001761670 */
[----:B------:R-:W-:Y:S02]  /*5030*/  ISETP.NE.AND P2, PT, R9, RZ, PT ;  /* 0x000000ff0900720c */ /* 0x000fe40003f45270 */
[----:B------:R-:W-:Y:S01]  /*5040*/  ISETP.LT.OR P0, PT, R43, R182, P0 ;  /* 0x000000b62b00720c */ /* 0x000fe20000701670 */
[----:B------:R-:W1:Y:S01]  /*5050*/  SHFL.BFLY PT, R9, R7, 0x2, 0x1f ;  /* 0x0c401f0007097f89 */ /* 0x000e6200000e0000 */
[----:B------:R-:W-:Y:S02]  /*5060*/  FMNMX.FTZ R0, R97, R0, !PT ;  /* 0x0000000061007209 */ /* 0x000fe40007810000 */
[----:B------:R-:W-:-:S02]  /*5070*/  FSEL R99, R23, -INF , !P0 ;  /* 0xff80000017637808 */ /* 0x000fc40004000000 */
[-C--:B------:R-:W-:Y:S02]  /*5080*/  ISETP.GE.AND P1, PT, R4, R184.reuse, PT ;  /* 0x000000b80400720c */ /* 0x080fe40003f26270 */
[----:B------:R-:W-:Y:S02]  /*5090*/  ISETP.GE.AND P0, PT, R3, R184, PT ;  /* 0x000000b80300720c */ /* 0x000fe40003f06270 */
[----:B------:R-:W-:Y:S02]  /*50a0*/  FMNMX.FTZ R0, R109, R0, !PT ;  /* 0x000000006d007209 */ /* 0x000fe40007810000 */
[----:B------:R-:W-:Y:S02]  /*50b0*/  FSEL R145, R104, -INF , !P4 ;  /* 0xff80000068917808 */ /* 0x000fe40006000000 */
[----:B------:R-:W-:Y:S02]  /*50c0*/  LOP3.LUT R114, R72, UR34, RZ, 0x3c, !PT ;  /* 0x0000002248727c12 */ /* 0x000fe4000f8e3cff */
[----:B------:R-:W-:-:S02]  /*50d0*/  ISETP.LT.OR P4, PT, R4, R180, P1 ;  /* 0x000000b40400720c */ /* 0x000fc40000f81670 */
[----:B------:R-:W-:Y:S01]  /*50e0*/  ISETP.LT.OR P1, PT, R3, R180, P0 ;  /* 0x000000b40300720c */ /* 0x000fe20000721670 */
[----:B------:R-:W-:Y:S01]  /*50f0*/  STL [R1+0xdc], R114 ;  /* 0x0000dc7201007387 */ /* 0x000fe20000100800 */
[----:B------:R-:W-:Y:S01]  /*5100*/  FMNMX.FTZ R3, R99, R0, !PT ;  /* 0x0000000063037209 */ /* 0x000fe20007810000 */
[----:B------:R-:W-:Y:S01]  /*5110*/  IMAD.SHL.U32 R0, R75, 0x2, RZ ;  /* 0x000000024b007824 */ /* 0x000fe200078e00ff */
[----:B------:R-:W-:Y:S02]  /*5120*/  LOP3.LUT R8, R111, R114, RZ, 0x3c, !PT ;  /* 0x000000726f087212 */ /* 0x000fe400078e3cff */
[----:B------:R-:W-:Y:S01]  /*5130*/  FSEL R142, R105, -INF , !P2 ;  /* 0xff800000698e7808 */ /* 0x000fe20005000000 */
[----:B------:R-:W2:Y:S01]  /*5140*/  SHFL.BFLY PT, R11, R3, 0x2, 0x1f ;  /* 0x0c401f00030b7f89 */ /* 0x000ea200000e0000 */
[----:B------:R-:W-:Y:S01]  /*5150*/  LOP3.LUT R4, R0, UR35, RZ, 0x3c, !PT ;  /* 0x0000002300047c12 */ /* 0x000fe2000f8e3cff */
[----:B------:R-:W-:Y:S01]  /*5160*/  IMAD.WIDE.U32 R244, R8, -0x2daee0ad, RZ ;  /* 0xd2511f5308f47825 */ /* 0x000fe200078e00ff */
[----:B-1----:R-:W-:-:S02]  /*5170*/  FMNMX.FTZ R7, R7, R9, !PT ;  /* 0x0000000907077209 */ /* 0x002fc40007810000 */
[----:B------:R-:W-:Y:S02]  /*5180*/  LOP3.LUT R8, R63, R4, RZ, 0x3c, !PT ;  /* 0x000000043f087212 */ /* 0x000fe400078e3cff */
[----:B------:R-:W-:Y:S01]  /*5190*/  LOP3.LUT R4, R245, UR16, R62, 0x96, !PT ;  /* 0x00000010f5047c12 */ /* 0x000fe2000f8e963e */
[----:B------:R-:W1:Y:S01]  /*51a0*/  SHFL.BFLY PT, R12, R7, 0x1, 0x1f ;  /* 0x0c201f00070c7f89 */ /* 0x000e6200000e0000 */
[----:B------:R-:W-:Y:S01]  /*51b0*/  IADD3 R0, R0, 0x1, RZ ;  /* 0x0000000100007810 */ /* 0x000fe20007ffe0ff */
[----:B------:R-:W-:Y:S01]  /*51c0*/  IMAD.WIDE.U32 R24, R8, -0x326172a9, RZ ;  /* 0xcd9e8d5708187825 */ /* 0x000fe200078e00ff */
[----:B------:R-:W-:Y:S02]  /*51d0*/  ISETP.GE.AND P2, PT, R10, R185, PT ;  /* 0x000000b90a00720c */ /* 0x000fe40003f46270 */
[----:B------:R-:W-:Y:S01]  /*51e0*/  LOP3.LUT R45, R0, UR35, RZ, 0x3c, !PT ;  /* 0x00000023002d7c12 */ /* 0x000fe2000f8e3cff */
[----:B------:R-:W-:Y:S01]  /*51f0*/  IMAD.WIDE.U32 R30, R4, -0x326172a9, RZ ;  /* 0xcd9e8d57041e7825 */ /* 0x000fe200078e00ff */
[----:B------:R-:W-:-:S02]  /*5200*/  LOP3.LUT R8, R25, UR17, R110, 0x96, !PT ;  /* 0x0000001119087c12 */ /* 0x000fc4000f8e966e */
[----:B------:R-:W-:Y:S02]  /*5210*/  LOP3.LUT R0, R63, R45, RZ, 0x3c, !PT ;  /* 0x0000002d3f007212 */ /* 0x000fe400078e3cff */
[----:B------:R-:W-:Y:S01]  /*5220*/  LOP3.LUT R4, R31, UR12, R24, 0x96, !PT ;  /* 0x0000000c1f047c12 */ /* 0x000fe2000f8e9618 */
[----:B------:R-:W-:Y:S01]  /*5230*/  IMAD.WIDE.U32 R34, R8, -0x2daee0ad, RZ ;  /* 0xd2511f5308227825 */ /* 0x000fe200078e00ff */
[----:B------:R-:W-:Y:S02]  /*5240*/  ISETP.GE.AND P0, PT, R10, R184, PT ;  /* 0x000000b80a00720c */ /* 0x000fe40003f06270 */
[----:B------:R-:W-:Y:S01]  /*5250*/  FSEL R143, R107, -INF , !P6 ;  /* 0xff8000006b8f7808 */ /* 0x000fe20007000000 */
[----:B------:R-:W-:Y:S01]  /*5260*/  IMAD.WIDE.U32 R40, R4, -0x2daee0ad, RZ ;  /* 0xd2511f5304287825 */ /* 0x000fe200078e00ff */
[----:B--2---:R-:W-:Y:S02]  /*5270*/  FMNMX.FTZ R22, R3, R11, !PT ;  /* 0x0000000b03167209 */ /* 0x004fe40007810000 */
[----:B------:R-:W-:Y:S01]  /*5280*/  LOP3.LUT R3, R35, UR11, R244, 0x96, !PT ;  /* 0x0000000b23037c12 */ /* 0x000fe2000f8e96f4 */
[----:B------:R-:W-:Y:S01]  /*5290*/  IMAD.WIDE.U32 R28, R0, -0x326172a9, RZ ;  /* 0xcd9e8d57001c7825 */ /* 0x000fe200078e00ff */
[----:B------:R-:W-:Y:S01]  /*52a0*/  LOP3.LUT R4, R41, UR9, R34, 0x96, !PT ;  /* 0x0000000929047c12 */ /* 0x000fe2000f8e9622 */
[----:B------:R-:W2:Y:S01]  /*52b0*/  SHFL.BFLY PT, R23, R22, 0x1, 0x1f ;  /* 0x0c201f0016177f89 */ /* 0x000ea200000e0000 */
[----:B------:R-:W-:Y:S01]  /*52c0*/  ISETP.LT.OR P6, PT, R10, R181, P2 ;  /* 0x000000b50a00720c */ /* 0x000fe200017c1670 */
[----:B------:R-:W-:Y:S01]  /*52d0*/  IMAD.WIDE.U32 R8, R3, -0x326172a9, RZ ;  /* 0xcd9e8d5703087825 */ /* 0x000fe200078e00ff */
[----:B------:R-:W-:-:S02]  /*52e0*/  LOP3.LUT R0, R29, UR17, R110, 0x96, !PT ;  /* 0x000000111d007c12 */ /* 0x000fc4000f8e966e */
[----:B------:R-:W-:Y:S01]  /*52f0*/  ISETP.LT.OR P0, PT, R10, R180, P0 ;  /* 0x000000b40a00720c */ /* 0x000fe20000701670 */
[----:B------:R-:W-:Y:S01]  /*5300*/  IMAD.WIDE.U32 R20, R4, -0x326172a9, RZ ;  /* 0xcd9e8d5704147825 */ /* 0x000fe200078e00ff */
[----:B------:R-:W-:Y:S02]  /*5310*/  LOP3.LUT R3, R31, UR12, R28, 0x96, !PT ;  /* 0x0000000c1f037c12 */ /* 0x000fe4000f8e961c */
[----:B------:R-:W-:Y:S02]  /*5320*/  LOP3.LUT R10, R9, UR10, R30, 0x96, !PT ;  /* 0x0000000a090a7c12 */ /* 0x000fe4000f8e961e */
[----:B------:R-:W-:Y:S01]  /*5330*/  LOP3.LUT R4, R21, UR8, R8, 0x96, !PT ;  /* 0x0000000815047c12 */ /* 0x000fe2000f8e9608 */
[----:B------:R-:W-:Y:S01]  /*5340*/  IMAD.WIDE.U32 R8, R0, -0x2daee0ad, RZ ;  /* 0xd2511f5300087825 */ /* 0x000fe200078e00ff */
[----:B-1----:R-:W-:Y:S02]  /*5350*/  FMNMX.FTZ R68, R7, R12, !PT ;  /* 0x0000000c07447209 */ /* 0x002fe40007810000 */
[----:B------:R-:W-:Y:S01]  /*5360*/  P2R R78, PR, RZ, 0x1 ;  /* 0x00000001ff4e7803 */ /* 0x000fe20000000000 */
[----:B------:R-:W-:Y:S01]  /*5370*/  IMAD.WIDE.U32 R16, R3, -0x2daee0ad, RZ ;  /* 0xd2511f5303107825 */ /* 0x000fe200078e00ff */
[----:B------:R-:W-:-:S02]  /*5380*/  LOP3.LUT R0, R9, UR11, R244, 0x96, !PT ;  /* 0x0000000b09007c12 */ /* 0x000fc4000f8e96f4 */
[C---:B------:R-:W-:Y:S01]  /*5390*/  FSETP.NEU.FTZ.AND P0, PT, R68.reuse, -INF , PT ;  /* 0xff8000004400780b */ /* 0x040fe20003f1d000 */
[----:B------:R-:W-:Y:S01]  /*53a0*/  FMUL.FTZ R3, R68, c[0x0][0x23c] ;  /* 0x00008f0044037a20 */ /* 0x000fe20000410000 */
[----:B------:R-:W-:Y:S01]  /*53b0*/  LOP3.LUT R7, R17, UR9, R8, 0x96, !PT ;  /* 0x0000000911077c12 */ /* 0x000fe2000f8e9608 */
[----:B------:R-:W-:Y:S01]  /*53c0*/  IMAD.WIDE.U32 R10, R10, -0x2daee0ad, RZ ;  /* 0xd2511f530a0a7825 */ /* 0x000fe200078e00ff */
[----:B------:R-:W-:Y:S02]  /*53d0*/  FSEL R166, R103, -INF , !P1 ;  /* 0xff80000067a67808 */ /* 0x000fe40004800000 */
[----:B--2---:R-:W-:Y:S01]  /*53e0*/  FMNMX.FTZ R69, R22, R23, !PT ;  /* 0x0000001716457209 */ /* 0x004fe20007810000 */
[----:B------:R-:W-:Y:S01]  /*53f0*/  IMAD.WIDE.U32 R18, R4, -0x2daee0ad, RZ ;  /* 0xd2511f5304127825 */ /* 0x000fe200078e00ff */
[----:B------:R-:W-:Y:S02]  /*5400*/  LOP3.LUT R4, R11, UR7, R40, 0x96, !PT ;  /* 0x000000070b047c12 */ /* 0x000fe4000f8e9628 */
[----:B------:R-:W-:Y:S01]  /*5410*/  FSEL R167, R102, -INF , !P4 ;  /* 0xff80000066a77808 */ /* 0x000fe20006000000 */
[----:B------:R-:W-:Y:S01]  /*5420*/  IMAD.WIDE.U32 R12, R0, -0x326172a9, RZ ;  /* 0xcd9e8d57000c7825 */ /* 0x000fe200078e00ff */
[----:B------:R-:W-:-:S02]  /*5430*/  FSEL R0, R3, RZ, P0 ;  /* 0x000000ff03007208 */ /* 0x000fc40000000000 */
[----:B------:R-:W-:Y:S01]  /*5440*/  LOP3.LUT R3, R19, UR5, R10, 0x96, !PT ;  /* 0x0000000513037c12 */ /* 0x000fe2000f8e960a */
[----:B------:R-:W-:Y:S01]  /*5450*/  IMAD.WIDE.U32 R32, R7, -0x326172a9, RZ ;  /* 0xcd9e8d5707207825 */ /* 0x000fe200078e00ff */
[----:B------:R-:W-:Y:S02]  /*5460*/  LOP3.LUT R10, R13, UR10, R30, 0x96, !PT ;  /* 0x0000000a0d0a7c12 */ /* 0x000fe4000f8e961e */
[----:B------:R-:W-:Y:S01]  /*5470*/  FSETP.NEU.FTZ.AND P0, PT, R69, -INF , PT ;  /* 0xff8000004500780b */ /* 0x000fe20003f1d000 */
[----:B------:R-:W-:Y:S01]  /*5480*/  IMAD.WIDE.U32 R8, R3, -0x326172a9, RZ ;  /* 0xcd9e8d5703087825 */ /* 0x000fe200078e00ff */
[----:B------:R-:W-:Y:S02]  /*5490*/  LOP3.LUT R3, R33, UR8, R12, 0x96, !PT ;  /* 0x0000000821037c12 */ /* 0x000fe4000f8e960c */
[----:B------:R-:W-:Y:S01]  /*54a0*/  FSEL R141, R101, -INF , !P3 ;  /* 0xff800000658d7808 */ /* 0x000fe20005800000 */
[----:B------:R-:W-:Y:S01]  /*54b0*/  FFMA.FTZ R7, R14, c[0x0][0x23c], -R0 ;  /* 0x00008f000e077a23 */ /* 0x000fe20000010800 */
[----:B------:R-:W-:Y:S01]  /*54c0*/  FSEL R140, R100, -INF , !P5 ;  /* 0xff800000648c7808 */ /* 0x000fe20006800000 */
[----:B------:R-:W-:Y:S01]  /*54d0*/  IMAD.WIDE.U32 R14, R4, -0x326172a9, RZ ;  /* 0xcd9e8d57040e7825 */ /* 0x000fe200078e00ff */
[----:B------:R-:W-:Y:S01]  /*54e0*/  LOP3.LUT R13, R8, 0xffff, RZ, 0xc0, !PT ;  /* 0x0000ffff080d7812 */ /* 0x000fe200078ec0ff */
[----:B------:R1:W-:Y:S01]  /*54f0*/  MUFU.EX2 R241, R7 ;  /* 0x0000000700f17308 */ /* 0x0003e20000000800 */
[----:B------:R-:W-:Y:S01]  /*5500*/  IADD3 R106, R106, 0x4, RZ ;  /* 0x000000046a6a7810 */ /* 0x000fe20007ffe0ff */
[----:B------:R-:W-:Y:S01]  /*5510*/  IMAD.WIDE.U32 R10, R10, -0x2daee0ad, RZ ;  /* 0xd2511f530a0a7825 */ /* 0x000fe200078e00ff */
[----:B------:R-:W-:-:S02]  /*5520*/  FSEL R107, R136, -INF , !P6 ;  /* 0xff800000886b7808 */ /* 0x000fc40007000000 */
[----:B------:R-:W-:Y:S01]  /*5530*/  LOP3.LUT R34, R41, UR9, R34, 0x96, !PT ;  /* 0x0000000929227c12 */ /* 0x000fe2000f8e9622 */
[----:B------:R-:W-:Y:S01]  /*5540*/  IMAD.WIDE.U32 R22, R3, -0x2daee0ad, RZ ;  /* 0xd2511f5303167825 */ /* 0x000fe200078e00ff */
[----:B------:R-:W-:Y:S01]  /*5550*/  LOP3.LUT R17, R11, UR7, R16, 0x96, !PT ;  /* 0x000000070b117c12 */ /* 0x000fe2000f8e9610 */
[----:B------:R2:W-:Y:S02]  /*5560*/  STL [R1+0xf8], R106 ;  /* 0x0000f86a01007387 */ /* 0x0005e40000100800 */
[----:B------:R-:W-:Y:S01]  /*5570*/  FMUL.FTZ R12, R69, c[0x0][0x23c] ;  /* 0x00008f00450c7a20 */ /* 0x000fe20000410000 */
[----:B------:R-:W-:Y:S01]  /*5580*/  LOP3.LUT R16, R23, UR5, R10, 0x96, !PT ;  /* 0x0000000517107c12 */ /* 0x000fe2000f8e960a */
[----:B------:R-:W-:-:S03]  /*5590*/  FFMA.FTZ R4, R26, c[0x0][0x23c], -R0 ;  /* 0x00008f001a047a23 */ /* 0x000fc60000010800 */
[----:B------:R-:W-:Y:S01]  /*55a0*/  FSEL R3, R12, RZ, P0 ;  /* 0x000000ff0c037208 */ /* 0x000fe20000000000 */
[----:B------:R3:W4:Y:S01]  /*55b0*/  MUFU.EX2 R104, R4 ;  /* 0x0000000400687308 */ /* 0x0007220000000800 */
[----:B-1----:R-:W-:Y:S02]  /*55c0*/  LOP3.LUT R7, R9, UR14, R14, 0x96, !PT ;  /* 0x0000000e09077c12 */ /* 0x002fe4000f8e960e */
[----:B------:R-:W-:Y:S01]  /*55d0*/  LOP3.LUT R14, R15, UR6, R20, 0x96, !PT ;  /* 0x000000060f0e7c12 */ /* 0x000fe2000f8e9614 */
[--C-:B------:R-:W-:Y:S01]  /*55e0*/  FFMA.FTZ R11, R27, c[0x0][0x23c], -R3.reuse ;  /* 0x00008f001b0b7a23 */ /* 0x100fe20000010803 */
[----:B------:R-:W-:Y:S02]  /*55f0*/  LOP3.LUT R10, R7, 0xff, RZ, 0xc0, !PT ;  /* 0x000000ff070a7812 */ /* 0x000fe400078ec0ff */
[----:B------:R-:W-:Y:S01]  /*5600*/  LOP3.LUT R12, R8, 0xff, RZ, 0xc0, !PT ;  /* 0x000000ff080c7812 */ /* 0x000fe200078ec0ff */
[----:B------:R1:W-:Y:S01]  /*5610*/  MUFU.EX2 R201, R11 ;  /* 0x0000000b00c97308 */ /* 0x0003e20000000800 */
[----:B------:R-:W-:Y:S01]  /*5620*/  ISETP.GE.U32.AND P1, PT, R225, R10, PT ;  /* 0x0000000ae100720c */ /* 0x000fe20003f26070 */
[----:B------:R-:W-:Y:S01]  /*5630*/  FFMA.FTZ R10, R36, c[0x0][0x23c], -R3 ;  /* 0x00008f00240a7a23 */ /* 0x000fe20000010803 */
[----:B------:R-:W-:-:S02]  /*5640*/  SHF.R.U32.HI R15, RZ, 0x10, R8 ;  /* 0x00000010ff0f7819 */ /* 0x000fc40000011608 */
[----:B------:R-:W-:Y:S02]  /*5650*/  ISETP.GE.U32.AND P4, PT, R225, R12, PT ;  /* 0x0000000ce100720c */ /* 0x000fe40003f86070 */
[----:B---3--:R-:W-:Y:S01]  /*5660*/  LOP3.LUT R4, R7, 0xffff, RZ, 0xc0, !PT ;  /* 0x0000ffff07047812 */ /* 0x008fe200078ec0ff */
[----:B------:R3:W5:Y:S03]  /*5670*/  MUFU.EX2 R200, R10 ;  /* 0x0000000a00c87308 */ /* 0x0007660000000800 */
[----:B------:R-:W-:-:S04]  /*5680*/  SHF.R.U32.HI R4, RZ, 0x8, R4 ;  /* 0x00000008ff047819 */ /* 0x000fc80000011604 */
[----:B------:R-:W-:Y:S02]  /*5690*/  LOP3.LUT R4, R4, 0xffff, RZ, 0xc0, !PT ;  /* 0x0000ffff04047812 */ /* 0x000fe400078ec0ff */
[----:B-1----:R-:W-:Y:S01]  /*56a0*/  SHF.R.U32.HI R11, RZ, 0x18, R8 ;  /* 0x00000018ff0b7819 */ /* 0x002fe20000011608 */
[----:B------:R-:W-:Y:S01]  /*56b0*/  IMAD.WIDE.U32 R8, R14, -0x2daee0ad, RZ ;  /* 0xd2511f530e087825 */ /* 0x000fe200078e00ff */
[C---:B------:R-:W-:Y:S02]  /*56c0*/  ISETP.GE.U32.AND P0, PT, R225.reuse, R4, PT ;  /* 0x00000004e100720c */ /* 0x040fe40003f06070 */
[----:B----4-:R-:W-:Y:S02]  /*56d0*/  F2FP.BF16.PACK_AB R4, R104, R241 ;  /* 0x000000f16804723e */ /* 0x010fe400000010ff */
[----:B------:R-:W-:Y:S01]  /*56e0*/  ISETP.GE.U32.AND P3, PT, R225, R11, PT ;  /* 0x0000000be100720c */ /* 0x000fe20003f66070 */
[----:B---3--:R-:W-:Y:S01]  /*56f0*/  FFMA.FTZ R10, R39, c[0x0][0x23c], -R0 ;  /* 0x00008f00270a7a23 */ /* 0x008fe20000010800 */
[----:B------:R-:W-:Y:S01]  /*5700*/  PRMT R102, R4, 0x7610, R102 ;  /* 0x0000761004667816 */ /* 0x000fe20000000066 */
[----:B------:R-:W-:Y:S01]  /*5710*/  FFMA.FTZ R11, R42, c[0x0][0x23c], -R0 ;  /* 0x00008f002a0b7a23 */ /* 0x000fe20000010800 */
[----:B------:R-:W-:Y:S01]  /*5720*/  PRMT R101, R4, 0x7632, R101 ;  /* 0x0000763204657816 */ /* 0x000fe20000000065 */
[----:B------:R5:W-:Y:S01]  /*5730*/  MUFU.EX2 R199, R10 ;  /* 0x0000000a00c77308 */ /* 0x000be20000000800 */
[--C-:B------:R-:W-:Y:S01]  /*5740*/  SHF.R.U32.HI R4, RZ, 0x18, R7.reuse ;  /* 0x00000018ff047819 */ /* 0x100fe20000011607 */
[----:B------:R-:W-:Y:S01]  /*5750*/  @!P1 HFMA2.BF16_V2 R67, -RZ.H0_H0, RZ.H0_H0, -R102.H0_H0 ;  /* 0x200000ffff439231 */ /* 0x000fe20000340966 */
[----:B------:R-:W-:Y:S01]  /*5760*/  SHF.R.U32.HI R7, RZ, 0x10, R7 ;  /* 0x00000010ff077819 */ /* 0x000fe20000011607 */
[----:B------:R-:W-:Y:S01]  /*5770*/  @!P0 HFMA2.BF16_V2 R70, -RZ.H0_H0, RZ.H0_H0, -R101.H0_H0 ;  /* 0x200000ffff468231 */ /* 0x000fe20000340965 */
[----:B------:R-:W-:-:S02]  /*5780*/  PRMT R155, R102, 0x5410, R101 ;  /* 0x00005410669b7816 */ /* 0x000fc40000000065 */
[----:B------:R-:W-:Y:S01]  /*5790*/  @!P1 PRMT R102, R67, 0x5410, RZ ;  /* 0x0000541043669816 */ /* 0x000fe200000000ff */
[----:B------:R1:W3:Y:S01]  /*57a0*/  MUFU.EX2 R239, R11 ;  /* 0x0000000b00ef7308 */ /* 0x0002e20000000800 */
[----:B------:R-:W-:Y:S02]  /*57b0*/  ISETP.GE.U32.AND P2, PT, R225, R4, PT ;  /* 0x00000004e100720c */ /* 0x000fe40003f46070 */
[----:B------:R-:W-:Y:S02]  /*57c0*/  @!P0 PRMT R101, R70, 0x5410, RZ ;  /* 0x0000541046658816 */ /* 0x000fe400000000ff */
[----:B------:R-:W-:Y:S02]  /*57d0*/  LOP3.LUT R4, R9, UR13, R18, 0x96, !PT ;  /* 0x0000000d09047c12 */ /* 0x000fe4000f8e9612 */
[----:B------:R-:W-:Y:S02]  /*57e0*/  SHF.R.U32.HI R14, RZ, 0x10, R8 ;  /* 0x00000010ff0e7819 */ /* 0x000fe40000011608 */
[----:B-----5:R-:W-:-:S02]  /*57f0*/  F2FP.BF16.PACK_AB R10, R200, R201 ;  /* 0x000000c9c80a723e */ /* 0x020fc400000010ff */
[----:B------:R-:W-:Y:S02]  /*5800*/  SHF.R.U32.HI R12, RZ, 0x18, R8 ;  /* 0x00000018ff0c7819 */ /* 0x000fe40000011608 */
[C---:B------:R-:W-:Y:S02]  /*5810*/  PRMT R103, R10.reuse, 0x7632, R103 ;  /* 0x000076320a677816 */ /* 0x040fe40000000067 */
[----:B------:R-:W-:Y:S01]  /*5820*/  PRMT R100, R10, 0x7610, R100 ;  /* 0x000076100a647816 */ /* 0x000fe20000000064 */
[----:B-1----:R-:W-:Y:S01]  /*5830*/  FFMA.FTZ R11, R48, c[0x0][0x23c], -R3 ;  /* 0x00008f00300b7a23 */ /* 0x002fe20000010803 */
[----:B------:R-:W-:Y:S01]  /*5840*/  LOP3.LUT R10, R7, 0xff, RZ, 0xc0, !PT ;  /* 0x000000ff070a7812 */ /* 0x000fe200078ec0ff */
[----:B------:R-:W-:Y:S01]  /*5850*/  @!P2 HFMA2.BF16_V2 R71, -RZ.H0_H0, RZ.H0_H0, -R103.H0_H0 ;  /* 0x200000ffff47a231 */ /* 0x000fe20000340967 */
[----:B------:R-:W-:Y:S01]  /*5860*/  SHF.R.U32.HI R7, RZ, 0x8, R13 ;  /* 0x00000008ff077819 */ /* 0x000fe2000001160d */
[----:B------:R1:W-:Y:S01]  /*5870*/  MUFU.EX2 R198, R11 ;  /* 0x0000000b00c67308 */ /* 0x0003e20000000800 */
[----:B------:R-:W-:Y:S01]  /*5880*/  ISETP.GE.U32.AND P1, PT, R225, R10, PT ;  /* 0x0000000ae100720c */ /* 0x000fe20003f26070 */
[----:B------:R-:W-:Y:S01]  /*5890*/  FFMA.FTZ R10, R49, c[0x0][0x23c], -R3 ;  /* 0x00008f00310a7a23 */ /* 0x000fe20000010803 */
[----:B------:R-:W-:-:S02]  /*58a0*/  LOP3.LUT R7, R7, 0xffff, RZ, 0xc0, !PT ;  /* 0x0000ffff07077812 */ /* 0x000fc400078ec0ff */
[----:B------:R-:W-:Y:S01]  /*58b0*/  LOP3.LUT R13, R8, 0xffff, RZ, 0xc0, !PT ;  /* 0x0000ffff080d7812 */ /* 0x000fe200078ec0ff */
[----:B------:R-:W-:Y:S01]  /*58c0*/  FFMA.FTZ R9, R50, c[0x0][0x23c], -R0 ;  /* 0x00008f0032097a23 */ /* 0x000fe20000010800 */
[----:B------:R-:W-:Y:S01]  /*58d0*/  ISETP.GE.U32.AND P0, PT, R225, R7, PT ;  /* 0x00000007e100720c */ /* 0x000fe20003f06070 */
[----:B------:R-:W4:Y:S01]  /*58e0*/  MUFU.EX2 R70, R10 ;  /* 0x0000000a00467308 */ /* 0x000f220000000800 */
[----:B---3--:R-:W-:Y:S02]  /*58f0*/  F2FP.BF16.PACK_AB R7, R239, R199 ;  /* 0x000000c7ef07723e */ /* 0x008fe400000010ff */
[----:B------:R-:W-:Y:S02]  /*5900*/  PRMT R154, R100, 0x5410, R103 ;  /* 0x00005410649a7816 */ /* 0x000fe40000000067 */
[C---:B------:R-:W-:Y:S01]  /*5910*/  PRMT R237, R7.reuse, 0x7610, R237 ;  /* 0x0000761007ed7816 */ /* 0x040fe200000000ed */
[----:B------:R-:W-:Y:S01]  /*5920*/  @!P1 HFMA2.BF16_V2 R74, -RZ.H0_H0, RZ.H0_H0, -R100.H0_H0 ;  /* 0x200000ffff4a9231 */ /* 0x000fe20000340964 */
[----:B------:R-:W-:Y:S01]  /*5930*/  PRMT R236, R7, 0x7632, R236 ;  /* 0x0000763207ec7816 */ /* 0x000fe200000000ec */
[----:B------:R3:W-:Y:S01]  /*5940*/  MUFU.EX2 R251, R9 ;  /* 0x0000000900fb7308 */ /* 0x0007e20000000800 */
[----:B-1----:R-:W-:Y:S01]  /*5950*/  LOP3.LUT R11, R8, 0xff, RZ, 0xc0, !PT ;  /* 0x000000ff080b7812 */ /* 0x002fe200078ec0ff */
[----:B------:R-:W-:Y:S01]  /*5960*/  FFMA.FTZ R8, R51, c[0x0][0x23c], -R0 ;  /* 0x00008f0033087a23 */ /* 0x000fe20000010800 */
[----:B------:R-:W-:Y:S01]  /*5970*/  LOP3.LUT R7, R15, 0xff, RZ, 0xc0, !PT ;  /* 0x000000ff0f077812 */ /* 0x000fe200078ec0ff */
[----:B------:R-:W-:Y:S01]  /*5980*/  @!P0 HFMA2.BF16_V2 R73, -RZ.H0_H0, RZ.H0_H0, -R236.H0_H0 ;  /* 0x200000ffff498231 */ /* 0x000fe200003409ec */
[----:B------:R-:W-:Y:S01]  /*5990*/  @!P2 PRMT R103, R71, 0x5410, RZ ;  /* 0x000054104767a816 */ /* 0x000fe200000000ff */
[----:B------:R-:W-:Y:S01]  /*59a0*/  @!P4 HFMA2.BF16_V2 R72, -RZ.H0_H0, RZ.H0_H0, -R237.H0_H0 ;  /* 0x200000ffff48c231 */ /* 0x000fe200003409ed */
[----:B------:R-:W-:Y:S01]  /*59b0*/  ISETP.GE.U32.AND P2, PT, R225, R7, PT ;  /* 0x00000007e100720c */ /* 0x000fe20003f46070 */
[----:B------:R1:W5:Y:S01]  /*59c0*/  MUFU.EX2 R238, R8 ;  /* 0x0000000800ee7308 */ /* 0x0003620000000800 */
[----:B----4-:R-:W-:Y:S01]  /*59d0*/  F2FP.BF16.PACK_AB R7, R70, R198 ;  /* 0x000000c64607723e */ /* 0x010fe200000010ff */
[----:B------:R-:W-:Y:S01]  /*59e0*/  FFMA.FTZ R10, R52, c[0x0][0x23c], -R3 ;  /* 0x00008f00340a7a23 */ /* 0x000fe20000010803 */
[----:B------:R-:W-:-:S02]  /*59f0*/  @!P1 PRMT R100, R74, 0x5410, RZ ;  /* 0x000054104a649816 */ /* 0x000fc400000000ff */
[C---:B------:R-:W-:Y:S02]  /*5a00*/  PRMT R235, R7.reuse, 0x7632, R235 ;  /* 0x0000763207eb7816 */ /* 0x040fe400000000eb */
[----:B------:R-:W-:Y:S01]  /*5a10*/  PRMT R234, R7, 0x7610, R234 ;  /* 0x0000761007ea7816 */ /* 0x000fe200000000ea */
[----:B------:R4:W-:Y:S01]  /*5a20*/  MUFU.EX2 R218, R10 ;  /* 0x0000000a00da7308 */ /* 0x0009e20000000800 */
[----:B---3--:R-:W-:Y:S01]  /*5a30*/  LOP3.LUT R9, R4, 0xffff, RZ, 0xc0, !PT ;  /* 0x0000ffff04097812 */ /* 0x008fe200078ec0ff */
[----:B------:R-:W-:Y:S01]  /*5a40*/  @!P3 HFMA2.BF16_V2 R76, -RZ.H0_H0, RZ.H0_H0, -R235.H0_H0 ;  /* 0x200000ffff4cb231 */ /* 0x000fe200003409eb */
[----:B------:R-:W-:Y:S01]  /*5a50*/  PRMT R152, R237, 0x5410, R236 ;  /* 0x00005410ed987816 */ /* 0x000fe200000000ec */
[----:B------:R-:W-:Y:S01]  /*5a60*/  @!P2 HFMA2.BF16_V2 R77, -RZ.H0_H0, RZ.H0_H0, -R234.H0_H0 ;  /* 0x200000ffff4da231 */ /* 0x000fe200003409ea */
[----:B------:R-:W-:Y:S02]  /*5a70*/  SHF.R.U32.HI R7, RZ, 0x8, R9 ;  /* 0x00000008ff077819 */ /* 0x000fe40000011609 */
[----:B------:R-:W-:-:S02]  /*5a80*/  @!P0 PRMT R236, R73, 0x5410, RZ ;  /* 0x0000541049ec8816 */ /* 0x000fc400000000ff */
[----:B-1----:R-:W-:Y:S02]  /*5a90*/  LOP3.LUT R8, R4, 0xff, RZ, 0xc0, !PT ;  /* 0x000000ff04087812 */ /* 0x002fe400078ec0ff */
[----:B------:R-:W-:Y:S02]  /*5aa0*/  LOP3.LUT R7, R7, 0xffff, RZ, 0xc0, !PT ;  /* 0x0000ffff07077812 */ /* 0x000fe400078ec0ff */
[----:B------:R-:W-:Y:S01]  /*5ab0*/  ISETP.GE.U32.AND P1, PT, R225, R8, PT ;  /* 0x00000008e100720c */ /* 0x000fe20003f26070 */
[----:B------:R-:W-:Y:S01]  /*5ac0*/  FFMA.FTZ R8, R53, c[0x0][0x23c], -R3 ;  /* 0x00008f0035087a23 */ /* 0x000fe20000010803 */
[----:B------:R-:W-:Y:S01]  /*5ad0*/  ISETP.GE.U32.AND P0, PT, R225, R7, PT ;  /* 0x00000007e100720c */ /* 0x000fe20003f06070 */
[----:B----4-:R-:W-:Y:S01]  /*5ae0*/  FFMA.FTZ R10, R58, c[0x0][0x23c], -R0 ;  /* 0x00008f003a0a7a23 */ /* 0x010fe20000010800 */
[----:B-----5:R-:W-:Y:S01]  /*5af0*/  F2FP.BF16.PACK_AB R9, R238, R251 ;  /* 0x000000fbee09723e */ /* 0x020fe200000010ff */
[----:B------:R1:W3:Y:S01]  /*5b00*/  MUFU.EX2 R219, R8 ;  /* 0x0000000800db7308 */ /* 0x0002e20000000800 */
[----:B------:R-:W-:-:S02]  /*5b10*/  SHF.R.U32.HI R7, RZ, 0x18, R4 ;  /* 0x00000018ff077819 */ /* 0x000fc40000011604 */
[----:B------:R-:W-:Y:S02]  /*5b20*/  PRMT R151, R234, 0x5410, R235 ;  /* 0x00005410ea977816 */ /* 0x000fe400000000eb */
[----:B------:R-:W-:Y:S02]  /*5b30*/  @!P2 PRMT R234, R77, 0x5410, RZ ;  /* 0x000054104deaa816 */ /* 0x000fe400000000ff */
[----:B------:R-:W-:Y:S01]  /*5b40*/  PRMT R233, R9, 0x7610, R233 ;  /* 0x0000761009e97816 */ /* 0x000fe200000000e9 */
[----:B------:R-:W-:Y:S01]  /*5b50*/  MUFU.EX2 R247, R10 ;  /* 0x0000000a00f77308 */ /* 0x000fe20000000800 */
[----:B------:R-:W-:Y:S01]  /*5b60*/  ISETP.GE.U32.AND P2, PT, R225, R7, PT ;  /* 0x00000007e100720c */ /* 0x000fe20003f46070 */
[----:B------:R-:W-:Y:S01]  /*5b70*/  FFMA.FTZ R7, R55, c[0x0][0x23c], -R0 ;  /* 0x00008f0037077a23 */ /* 0x000fe20000010800 */
[----:B------:R-:W-:Y:S01]  /*5b80*/  SHF.R.U32.HI R4, RZ, 0x10, R4 ;  /* 0x00000010ff047819 */ /* 0x000fe20000011604 */
[----:B------:R-:W-:Y:S01]  /*5b90*/  @!P1 HFMA2.BF16_V2 R79, -RZ.H0_H0, RZ.H0_H0, -R233.H0_H0 ;  /* 0x200000ffff4f9231 */ /* 0x000fe200003409e9 */
[----:B------:R-:W-:-:S02]  /*5ba0*/  PRMT R232, R9, 0x7632, R232 ;  /* 0x0000763209e87816 */ /* 0x000fc400000000e8 */
[----:B------:R-:W-:Y:S01]  /*5bb0*/  LOP3.LUT R4, R4, 0xff, RZ, 0xc0, !PT ;  /* 0x000000ff04047812 */ /* 0x000fe200078ec0ff */
[----:B-1----:R-:W-:Y:S01]  /*5bc0*/  FFMA.FTZ R8, R54, c[0x0][0x23c], -R0 ;  /* 0x00008f0036087a23 */ /* 0x002fe20000010800 */
[----:B------:R1:W4:Y:S01]  /*5bd0*/  MUFU.EX2 R248, R7 ;  /* 0x0000000700f87308 */ /* 0x0003220000000800 */
[----:B------:R-:W-:Y:S01]  /*5be0*/  PRMT R149, R233, 0x5410, R232 ;  /* 0x00005410e9957816 */ /* 0x000fe200000000e8 */
[----:B------:R-:W-:Y:S01]  /*5bf0*/  @!P0 HFMA2.BF16_V2 R80, -RZ.H0_H0, RZ.H0_H0, -R232.H0_H0 ;  /* 0x200000ffff508231 */ /* 0x000fe200003409e8 */
[----:B------:R-:W-:Y:S02]  /*5c00*/  @!P1 PRMT R233, R79, 0x5410, RZ ;  /* 0x000054104fe99816 */ /* 0x000fe400000000ff */
[----:B------:R-:W-:Y:S02]  /*5c10*/  ISETP.GE.U32.AND P1, PT, R225, R4, PT ;  /* 0x00000004e100720c */ /* 0x000fe40003f26070 */
[----:B------:R-:W-:Y:S01]  /*5c20*/  SHF.R.U32.HI R4, RZ, 0x8, R13 ;  /* 0x00000008ff047819 */ /* 0x000fe2000001160d */
[----:B------:R3:W5:Y:S01]  /*5c30*/  MUFU.EX2 R222, R8 ;  /* 0x0000000800de7308 */ /* 0x0007620000000800 */
[----:B------:R-:W-:-:S02]  /*5c40*/  @!P4 PRMT R237, R72, 0x5410, RZ ;  /* 0x0000541048edc816 */ /* 0x000fc400000000ff */
[----:B------:R-:W-:Y:S01]  /*5c50*/  ISETP.GE.U32.AND P4, PT, R225, R12, PT ;  /* 0x0000000ce100720c */ /* 0x000fe20003f86070 */
[----:B------:R-:W-:Y:S01]  /*5c60*/  IMAD.WIDE.U32 R12, R17, -0x326172a9, RZ ;  /* 0xcd9e8d57110c7825 */ /* 0x000fe200078e00ff */
[----:B------:R-:W-:Y:S02]  /*5c70*/  LOP3.LUT R4, R4, 0xffff, RZ, 0xc0, !PT ;  /* 0x0000ffff04047812 */ /* 0x000fe400078ec0ff */
[----:B------:R-:W-:Y:S01]  /*5c80*/  @!P0 PRMT R232, R80, 0x5410, RZ ;  /* 0x0000541050e88816 */ /* 0x000fe200000000ff */
[--C-:B-1----:R-:W-:Y:S01]  /*5c90*/  FFMA.FTZ R7, R56, c[0x0][0x23c], -R3.reuse ;  /* 0x00008f0038077a23 */ /* 0x102fe20000010803 */
[C---:B------:R-:W-:Y:S02]  /*5ca0*/  ISETP.GE.U32.AND P0, PT, R225.reuse, R4, PT ;  /* 0x00000004e100720c */ /* 0x040fe40003f06070 */
[----:B------:R-:W-:Y:S01]  /*5cb0*/  @!P3 PRMT R235, R76, 0x5410, RZ ;  /* 0x000054104cebb816 */ /* 0x000fe200000000ff */
[----:B------:R1:W-:Y:S01]  /*5cc0*/  MUFU.EX2 R217, R7 ;  /* 0x0000000700d97308 */ /* 0x0003e20000000800 */
[----:B------:R-:W-:Y:S01]  /*5cd0*/  ISETP.GE.U32.AND P5, PT, R225, R11, PT ;  /* 0x0000000be100720c */ /* 0x000fe20003fa6070 */
[----:B------:R-:W-:Y:S01]  /*5ce0*/  FFMA.FTZ R11, R60, c[0x0][0x23c], -R3 ;  /* 0x00008f003c0b7a23 */ /* 0x000fe20000010803 */
[----:B---3--:R-:W-:-:S04]  /*5cf0*/  F2FP.BF16.PACK_AB R8, R219, R218 ;  /* 0x000000dadb08723e */ /* 0x008fc800000010ff */
[C---:B------:R-:W-:Y:S01]  /*5d00*/  PRMT R231, R8.reuse, 0x7632, R231 ;  /* 0x0000763208e77816 */ /* 0x040fe200000000e7 */
[----:B------:R3:W-:Y:S01]  /*5d10*/  MUFU.EX2 R250, R11 ;  /* 0x0000000b00fa7308 */ /* 0x0007e20000000800 */
[----:B------:R-:W-:Y:S01]  /*5d20*/  PRMT R230, R8, 0x7610, R230 ;  /* 0x0000761008e67816 */ /* 0x000fe200000000e6 */
[----:B------:R-:W-:Y:S02]  /*5d30*/  IMAD.WIDE.U32 R8, R16, -0x326172a9, RZ ;  /* 0xcd9e8d5710087825 */ /* 0x000fe400078e00ff */
[----:B------:R-:W-:Y:S01]  /*5d40*/  @!P2 HFMA2.BF16_V2 R81, -RZ.H0_H0, RZ.H0_H0, -R231.H0_H0 ;  /* 0x200000ffff51a231 */ /* 0x000fe200003409e7 */
[----:B------:R-:W-:Y:S01]  /*5d50*/  PRMT R80, R230, 0x5410, R231 ;  /* 0x00005410e6507816 */ /* 0x000fe200000000e7 */
[----:B------:R-:W-:Y:S01]  /*5d60*/  @!P1 HFMA2.BF16_V2 R83, -RZ.H0_H0, RZ.H0_H0, -R230.H0_H0 ;  /* 0x200000ffff539231 */ /* 0x000fe200003409e6 */
[----:B-1----:R-:W-:Y:S01]  /*5d70*/  FFMA.FTZ R7, R57, c[0x0][0x23c], -R3 ;  /* 0x00008f0039077a23 */ /* 0x002fe20000010803 */
[----:B------:R-:W-:Y:S02]  /*5d80*/  LOP3.LUT R4, R9, UR14, R12, 0x96, !PT ;  /* 0x0000000e09047c12 */ /* 0x000fe4000f8e960c */
[----:B------:R-:W-:Y:S01]  /*5d90*/  @!P2 PRMT R231, R81, 0x5410, RZ ;  /* 0x0000541051e7a816 */ /* 0x000fe200000000ff */
[----:B------:R5:W1:Y:S01]  /*5da0*/  MUFU.EX2 R252, R7 ;  /* 0x0000000700fc7308 */ /* 0x000a620000000800 */
[----:B------:R-:W-:Y:S01]  /*5db0*/  LOP3.LUT R10, R4, 0xff, RZ, 0xc0, !PT ;  /* 0x000000ff040a7812 */ /* 0x000fe200078ec0ff */
[----:B------:R-:W-:Y:S01]  /*5dc0*/  IMAD.MOV.U32 R81, RZ, RZ, R104 ;  /* 0x000000ffff517224 */ /* 0x000fe200078e0068 */
[----:B------:R-:W-:Y:S01]  /*5dd0*/  @!P1 PRMT R230, R83, 0x5410, RZ ;  /* 0x0000541053e69816 */ /* 0x000fe200000000ff */
[----:B----4-:R-:W-:Y:S01]  /*5de0*/  IMAD.MOV.U32 R83, RZ, RZ, R248 ;  /* 0x000000ffff537224 */ /* 0x010fe200078e00f8 */
[----:B------:R-:W-:-:S02]  /*5df0*/  ISETP.GE.U32.AND P2, PT, R225, R10, PT ;  /* 0x0000000ae100720c */ /* 0x000fc40003f46070 */
[----:B------:R-:W-:Y:S01]  /*5e00*/  LOP3.LUT R10, R14, 0xff, RZ, 0xc0, !PT ;  /* 0x000000ff0e0a7812 */ /* 0x000fe200078ec0ff */
[----:B------:R-:W-:Y:S01]  /*5e10*/  IMAD.WIDE.U32 R14, R106, -0x326172a9, RZ ;  /* 0xcd9e8d576a0e7825 */ /* 0x000fe200078e00ff */
[----:B---3--:R-:W-:Y:S02]  /*5e20*/  SHF.R.U32.HI R11, RZ, 0x18, R4 ;  /* 0x00000018ff0b7819 */ /* 0x008fe40000011604 */
[----:B------:R-:W-:Y:S01]  /*5e30*/  ISETP.GE.U32.AND P3, PT, R225, R10, PT ;  /* 0x0000000ae100720c */ /* 0x000fe20003f66070 */
[----:B------:R-:W-:Y:S01]  /*5e40*/  FFMA.FTZ R10, R61, c[0x0][0x23c], -R3 ;  /* 0x00008f003d0a7a23 */ /* 0x000fe20000010803 */
[----:B------:R-:W-:Y:S02]  /*5e50*/  LOP3.LUT R20, R25, UR17, R14, 0x96, !PT ;  /* 0x0000001119147c12 */ /* 0x000fe4000f8e960e */
[----:B-----5:R-:W-:Y:S01]  /*5e60*/  F2FP.BF16.PACK_AB R7, R248, R222 ;  /* 0x000000def807723e */ /* 0x020fe200000010ff */
[----:B------:R-:W-:Y:S02]  /*5e70*/  MUFU.EX2 R242, R10 ;  /* 0x0000000a00f27308 */ /* 0x000fe40000000800 */
[----:B------:R-:W-:Y:S01]  /*5e80*/  IMAD.WIDE.U32 R20, R20, -0x2daee0ad, RZ ;  /* 0xd2511f5314147825 */ /* 0x000fe200078e00ff */
[----:B------:R-:W-:-:S02]  /*5e90*/  PRMT R229, R7, 0x7610, R229 ;  /* 0x0000761007e57816 */ /* 0x000fc400000000e5 */
[----:B------:R-:W-:Y:S01]  /*5ea0*/  PRMT R228, R7, 0x7632, R228 ;  /* 0x0000763207e47816 */ /* 0x000fe200000000e4 */
[----:B------:R-:W-:Y:S02]  /*5eb0*/  FFMA.FTZ R7, R59, c[0x0][0x23c], -R0 ;  /* 0x00008f003b077a23 */ /* 0x000fe40000010800 */
[----:B------:R-:W-:Y:S01]  /*5ec0*/  @!P5 HFMA2.BF16_V2 R84, -RZ.H0_H0, RZ.H0_H0, -R229.H0_H0 ;  /* 0x200000ffff54d231 */ /* 0x000fe200003409e5 */
[----:B------:R-:W-:Y:S01]  /*5ed0*/  PRMT R77, R229, 0x5410, R228 ;  /* 0x00005410e54d7816 */ /* 0x000fe200000000e4 */
[----:B------:R1:W3:Y:S01]  /*5ee0*/  MUFU.EX2 R165, R7 ;  /* 0x0000000700a57308 */ /* 0x0002e20000000800 */
[----:B------:R-:W-:Y:S02]  /*5ef0*/  @!P0 HFMA2.BF16_V2 R82, -RZ.H0_H0, RZ.H0_H0, -R228.H0_H0 ;  /* 0x200000ffff528231 */ /* 0x000fe400003409e4 */
[----:B------:R-:W-:Y:S02]  /*5f00*/  @!P5 PRMT R229, R84, 0x5410, RZ ;  /* 0x0000541054e5d816 */ /* 0x000fe400000000ff */
[----:B------:R-:W-:-:S02]  /*5f10*/  ISETP.NE.AND P5, PT, R78, RZ, PT ;  /* 0x000000ff4e00720c */ /* 0x000fc40003fa5270 */
[----:B------:R-:W-:Y:S02]  /*5f20*/  @!P0 PRMT R228, R82, 0x5410, RZ ;  /* 0x0000541052e48816 */ /* 0x000fe400000000ff */
[----:B------:R-:W-:Y:S02]  /*5f30*/  ISETP.GE.U32.AND P0, PT, R225, R11, PT ;  /* 0x0000000be100720c */ /* 0x000fe40003f06070 */
[----:B------:R-:W-:Y:S02]  /*5f40*/  FSEL R105, R138, -INF , !P5 ;  /* 0xff8000008a697808 */ /* 0x000fe40006800000 */
[----:B-1----:R-:W-:Y:S02]  /*5f50*/  F2FP.BF16.PACK_AB R7, R252, R217 ;  /* 0x000000d9fc07723e */ /* 0x002fe400000010ff */
[----:B---3--:R-:W-:Y:S02]  /*5f60*/  F2FP.BF16.PACK_AB R10, R165, R247 ;  /* 0x000000f7a50a723e */ /* 0x008fe400000010ff */
[----:B------:R-:W-:-:S02]  /*5f70*/  PRMT R227, R7, 0x7632, R227 ;  /* 0x0000763207e37816 */ /* 0x000fc400000000e3 */
[----:B------:R-:W-:Y:S02]  /*5f80*/  PRMT R226, R7, 0x7610, R226 ;  /* 0x0000761007e27816 */ /* 0x000fe400000000e2 */
[----:B------:R-:W-:Y:S01]  /*5f90*/  LOP3.LUT R7, R4, 0xffff, RZ, 0xc0, !PT ;  /* 0x0000ffff04077812 */ /* 0x000fe200078ec0ff */
[----:B------:R-:W-:Y:S01]  /*5fa0*/  @!P4 HFMA2.BF16_V2 R85, -RZ.H0_H0, RZ.H0_H0, -R227.H0_H0 ;  /* 0x200000ffff55c231 */ /* 0x000fe200003409e3 */
[C---:B------:R-:W-:Y:S01]  /*5fb0*/  PRMT R224, R10.reuse, 0x7610, R224 ;  /* 0x000076100ae07816 */ /* 0x040fe200000000e0 */
[----:B------:R-:W-:Y:S01]  /*5fc0*/  @!P3 HFMA2.BF16_V2 R87, -RZ.H0_H0, RZ.H0_H0, -R226.H0_H0 ;  /* 0x200000ffff57b231 */ /* 0x000fe200003409e2 */
[----:B------:R-:W-:Y:S02]  /*5fd0*/  SHF.R.U32.HI R7, RZ, 0x8, R7 ;  /* 0x00000008ff077819 */ /* 0x000fe40000011607 */
[----:B------:R-:W-:Y:S01]  /*5fe0*/  PRMT R223, R10, 0x7632, R223 ;  /* 0x000076320adf7816 */ /* 0x000fe200000000df */
[----:B------:R-:W-:Y:S01]  /*5ff0*/  FFMA.FTZ R10, R44, c[0x0][0x23c], -R0 ;  /* 0x00008f002c0a7a23 */ /* 0x000fe20000010800 */
[----:B------:R-:W-:Y:S01]  /*6000*/  LOP3.LUT R7, R7, 0xffff, RZ, 0xc0, !PT ;  /* 0x0000ffff07077812 */ /* 0x000fe200078ec0ff */
[----:B------:R-:W-:Y:S01]  /*6010*/  @!P2 HFMA2.BF16_V2 R86, -RZ.H0_H0, RZ.H0_H0, -R224.H0_H0 ;  /* 0x200000ffff56a231 */ /* 0x000fe200003409e0 */
[----:B------:R-:W-:Y:S01]  /*6020*/  PRMT R76, R226, 0x5410, R227 ;  /* 0x00005410e24c7816 */ /* 0x000fe200000000e3 */
[----:B------:R1:W-:Y:S01]  /*6030*/  MUFU.EX2 R240, R10 ;  /* 0x0000000a00f07308 */ /* 0x0003e20000000800 */
[----:B------:R-:W-:-:S02]  /*6040*/  ISETP.GE.U32.AND P1, PT, R225, R7, PT ;  /* 0x00000007e100720c */ /* 0x000fc40003f26070 */
[----:B------:R-:W-:Y:S02]  /*6050*/  LOP3.LUT R7, R8, 0xff, RZ, 0xc0, !PT ;  /* 0x000000ff08077812 */ /* 0x000fe400078ec0ff */
[----:B------:R-:W-:Y:S02]  /*6060*/  @!P4 PRMT R227, R85, 0x5410, RZ ;  /* 0x0000541055e3c816 */ /* 0x000fe400000000ff */
[----:B------:R-:W-:Y:S02]  /*6070*/  ISETP.GE.U32.AND P4, PT, R225, R7, PT ;  /* 0x00000007e100720c */ /* 0x000fe40003f86070 */
[----:B------:R-:W-:Y:S02]  /*6080*/  F2FP.BF16.PACK_AB R7, R242, R250 ;  /* 0x000000faf207723e */ /* 0x000fe400000010ff */
[----:B------:R-:W-:Y:S02]  /*6090*/  SHF.R.U32.HI R4, RZ, 0x10, R4 ;  /* 0x00000010ff047819 */ /* 0x000fe40000011604 */
[C---:B------:R-:W-:Y:S01]  /*60a0*/  PRMT R221, R7.reuse, 0x7632, R221 ;  /* 0x0000763207dd7816 */ /* 0x040fe200000000dd */
[----:B------:R-:W-:Y:S01]  /*60b0*/  @!P1 HFMA2.BF16_V2 R88, -RZ.H0_H0, RZ.H0_H0, -R223.H0_H0 ;  /* 0x200000ffff589231 */ /* 0x000fe200003409df */
[----:B------:R-:W-:Y:S01]  /*60c0*/  PRMT R220, R7, 0x7610, R220 ;  /* 0x0000761007dc7816 */ /* 0x000fe200000000dc */
[----:B-1----:R-:W-:Y:S01]  /*60d0*/  FFMA.FTZ R10, R46, c[0x0][0x23c], -R0 ;  /* 0x00008f002e0a7a23 */ /* 0x002fe20000010800 */
[----:B------:R-:W-:Y:S01]  /*60e0*/  LOP3.LUT R7, R4, 0xff, RZ, 0xc0, !PT ;  /* 0x000000ff04077812 */ /* 0x000fe200078ec0ff */
[----:B------:R-:W-:Y:S01]  /*60f0*/  @!P0 HFMA2.BF16_V2 R89, -RZ.H0_H0, RZ.H0_H0, -R221.H0_H0 ;  /* 0x200000ffff598231 */ /* 0x000fe200003409dd */
[----:B------:R-:W-:Y:S01]  /*6100*/  @!P3 PRMT R226, R87, 0x5410, RZ ;  /* 0x0000541057e2b816 */ /* 0x000fe200000000ff */
[----:B------:R-:W1:Y:S01]  /*6110*/  MUFU.EX2 R84, R10 ;  /* 0x0000000a00547308 */ /* 0x000e620000000800 */
[----:B------:R-:W-:-:S02]  /*6120*/  LOP3.LUT R4, R8, 0xffff, RZ, 0xc0, !PT ;  /* 0x0000ffff08047812 */ /* 0x000fc400078ec0ff */
[C---:B------:R-:W-:Y:S01]  /*6130*/  ISETP.GE.U32.AND P3, PT, R225.reuse, R7, PT ;  /* 0x00000007e100720c */ /* 0x040fe20003f66070 */
[----:B------:R-:W-:Y:S01]  /*6140*/  FFMA.FTZ R7, R64, c[0x0][0x23c], -R3 ;  /* 0x00008f0040077a23 */ /* 0x000fe20000010803 */
[----:B------:R-:W-:Y:S02]  /*6150*/  SHF.R.U32.HI R4, RZ, 0x8, R4 ;  /* 0x00000008ff047819 */ /* 0x000fe40000011604 */
[----:B------:R-:W-:Y:S01]  /*6160*/  PRMT R82, R224, 0x5410, R223 ;  /* 0x00005410e0527816 */ /* 0x000fe200000000df */
[----:B------:R3:W-:Y:S01]  /*6170*/  MUFU.EX2 R210, R7 ;  /* 0x0000000700d27308 */ /* 0x0007e20000000800 */
[----:B------:R-:W-:Y:S02]  /*6180*/  LOP3.LUT R4, R4, 0xffff, RZ, 0xc0, !PT ;  /* 0x0000ffff04047812 */ /* 0x000fe400078ec0ff */
[----:B------:R-:W-:Y:S02]  /*6190*/  @!P1 PRMT R223, R88, 0x5410, RZ ;  /* 0x0000541058df9816 */ /* 0x000fe400000000ff */
[----:B------:R-:W-:-:S02]  /*61a0*/  ISETP.GE.U32.AND P1, PT, R225, R4, PT ;  /* 0x00000004e100720c */ /* 0x000fc40003f26070 */
[----:B------:R-:W-:Y:S01]  /*61b0*/  PRMT R243, R220, 0x5410, R221 ;  /* 0x00005410dcf37816 */ /* 0x000fe200000000dd */
[----:B------:R-:W-:Y:S01]  /*61c0*/  @!P3 HFMA2.BF16_V2 R92, -RZ.H0_H0, RZ.H0_H0, -R220.H0_H0 ;  /* 0x200000ffff5cb231 */ /* 0x000fe200003409dc */
[----:B-1----:R-:W-:Y:S02]  /*61d0*/  F2FP.BF16.PACK_AB R4, R84, R240 ;  /* 0x000000f05404723e */ /* 0x002fe400000010ff */
[----:B------:R-:W-:Y:S02]  /*61e0*/  @!P0 PRMT R221, R89, 0x5410, RZ ;  /* 0x0000541059dd8816 */ /* 0x000fe400000000ff */
[C---:B------:R-:W-:Y:S02]  /*61f0*/  PRMT R216, R4.reuse, 0x7610, R216 ;  /* 0x0000761004d87816 */ /* 0x040fe400000000d8 */
[----:B------:R-:W-:Y:S01]  /*6200*/  PRMT R215, R4, 0x7632, R215 ;  /* 0x0000763204d77816 */ /* 0x000fe200000000d7 */
[----:B---3--:R-:W-:Y:S01]  /*6210*/  FFMA.FTZ R7, R47, c[0x0][0x23c], -R3 ;  /* 0x00008f002f077a23 */ /* 0x008fe20000010803 */
[----:B------:R-:W-:Y:S01]  /*6220*/  SHF.R.U32.HI R4, RZ, 0x10, R8 ;  /* 0x00000010ff047819 */ /* 0x000fe20000011608 */
[----:B------:R-:W-:Y:S01]  /*6230*/  @!P4 HFMA2.BF16_V2 R90, -RZ.H0_H0, RZ.H0_H0, -R216.H0_H0 ;  /* 0x200000ffff5ac231 */ /* 0x000fe200003409d8 */
[C---:B------:R-:W-:Y:S01]  /*6240*/  ISETP.GE.AND P0, PT, R37.reuse, R184, PT ;  /* 0x000000b82500720c */ /* 0x040fe20003f06270 */
[----:B------:R1:W3:Y:S01]  /*6250*/  MUFU.EX2 R246, R7 ;  /* 0x0000000700f67308 */ /* 0x0002e20000000800 */
[----:B------:R-:W-:Y:S01]  /*6260*/  LOP3.LUT R4, R4, 0xff, RZ, 0xc0, !PT ;  /* 0x000000ff04047812 */ /* 0x000fe200078ec0ff */
[----:B------:R-:W-:Y:S01]  /*6270*/  @!P1 HFMA2.BF16_V2 R94, -RZ.H0_H0, RZ.H0_H0, -R215.H0_H0 ;  /* 0x200000ffff5e9231 */ /* 0x000fe200003409d7 */
[----:B------:R-:W-:-:S02]  /*6280*/  ISETP.LT.OR P0, PT, R37, R180, P0 ;  /* 0x000000b42500720c */ /* 0x000fc40000701670 */
[----:B------:R-:W-:Y:S02]  /*6290*/  @!P3 PRMT R220, R92, 0x5410, RZ ;  /* 0x000054105cdcb816 */ /* 0x000fe400000000ff */
[----:B------:R-:W-:Y:S02]  /*62a0*/  ISETP.GE.U32.AND P3, PT, R225, R4, PT ;  /* 0x00000004e100720c */ /* 0x000fe40003f66070 */
[----:B------:R-:W-:Y:S02]  /*62b0*/  P2R R10, PR, RZ, 0x1 ;  /* 0x00000001ff0a7803 */ /* 0x000fe40000000000 */
[----:B------:R-:W-:Y:S02]  /*62c0*/  LOP3.LUT R9, R13, UR6, R32, 0x96, !PT ;  /* 0x000000060d097c12 */ /* 0x000fe4000f8e9620 */
[----:B------:R-:W-:Y:S01]  /*62d0*/  @!P2 PRMT R224, R86, 0x5410, RZ ;  /* 0x0000541056e0a816 */ /* 0x000fe200000000ff */
[----:B------:R-:W-:Y:S01]  /*62e0*/  IMAD.MOV.U32 R86, RZ, RZ, R247 ;  /* 0x000000ffff567224 */ /* 0x000fe200078e00f7 */
[----:B------:R-:W-:Y:S01]  /*62f0*/  ISETP.GE.AND P2, PT, R37, R185, PT ;  /* 0x000000b92500720c */ /* 0x000fe20003f46270 */
[----:B------:R-:W-:Y:S01]  /*6300*/  IMAD.WIDE.U32 R12, R9, -0x2daee0ad, RZ ;  /* 0xd2511f53090c7825 */ /* 0x000fe200078e00ff */
[----:B-1----:R-:W-:-:S02]  /*6310*/  SHF.R.U32.HI R7, RZ, 0x18, R8 ;  /* 0x00000018ff077819 */ /* 0x002fc40000011608 */
[----:B---3--:R-:W-:Y:S02]  /*6320*/  F2FP.BF16.PACK_AB R4, R246, R210 ;  /* 0x000000d2f604723e */ /* 0x008fe400000010ff */
[----:B------:R-:W-:Y:S01]  /*6330*/  ISETP.GE.U32.AND P0, PT, R225, R7, PT ;  /* 0x00000007e100720c */ /* 0x000fe20003f06070 */
[----:B------:R-:W-:Y:S01]  /*6340*/  FFMA.FTZ R7, R66, c[0x0][0x23c], -R0 ;  /* 0x00008f0042077a23 */ /* 0x000fe20000010800 */
[C---:B------:R-:W-:Y:S02]  /*6350*/  PRMT R214, R4.reuse, 0x7632, R214 ;  /* 0x0000763204d67816 */ /* 0x040fe400000000d6 */
[----:B------:R-:W-:Y:S01]  /*6360*/  PRMT R213, R4, 0x7610, R213 ;  /* 0x0000761004d57816 */ /* 0x000fe200000000d5 */
[----:B------:R-:W-:Y:S01]  /*6370*/  FFMA.FTZ R4, R65, c[0x0][0x23c], -R0 ;  /* 0x00008f0041047a23 */ /* 0x000fe20000010800 */
[----:B------:R-:W-:Y:S01]  /*6380*/  MUFU.EX2 R87, R7 ;  /* 0x0000000700577308 */ /* 0x000fe20000000800 */
[----:B------:R-:W-:Y:S01]  /*6390*/  LOP3.LUT R44, R13, UR13, R22, 0x96, !PT ;  /* 0x0000000d0d2c7c12 */ /* 0x000fe2000f8e9616 */
[----:B------:R-:W-:Y:S01]  /*63a0*/  IMAD.MOV.U32 R65, RZ, RZ, R238 ;  /* 0x000000ffff417224 */ /* 0x000fe200078e00ee */
[----:B------:R-:W-:Y:S01]  /*63b0*/  @!P3 HFMA2.BF16_V2 R91, -RZ.H0_H0, RZ.H0_H0, -R213.H0_H0 ;  /* 0x200000ffff5bb231 */ /* 0x000fe200003409d5 */
[----:B------:R-:W-:-:S02]  /*63c0*/  PRMT R58, R213, 0x5410, R214 ;  /* 0x00005410d53a7816 */ /* 0x000fc400000000d6 */
[-C--:B------:R-:W-:Y:S01]  /*63d0*/  LOP3.LUT R9, R15, R114.reuse, RZ, 0x3c, !PT ;  /* 0x000000720f097212 */ /* 0x080fe200078e3cff */
[----:B------:R-:W-:Y:S01]  /*63e0*/  @!P0 HFMA2.BF16_V2 R93, -RZ.H0_H0, RZ.H0_H0, -R214.H0_H0 ;  /* 0x200000ffff5d8231 */ /* 0x000fe200003409d6 */
[----:B------:R1:W3:Y:S01]  /*63f0*/  MUFU.EX2 R85, R4 ;  /* 0x0000000400557308 */ /* 0x0002e20000000800 */
[----:B------:R-:W-:Y:S02]  /*6400*/  @!P3 PRMT R213, R91, 0x5410, RZ ;  /* 0x000054105bd5b816 */ /* 0x000fe400000000ff */
[----:B------:R-:W-:Y:S01]  /*6410*/  ISETP.NE.AND P3, PT, R10, RZ, PT ;  /* 0x000000ff0a00720c */ /* 0x000fe20003f65270 */
[----:B------:R-:W-:Y:S01]  /*6420*/  IMAD.WIDE.U32 R10, R106, -0x326172a9, RZ ;  /* 0xcd9e8d576a0a7825 */ /* 0x000fe200078e00ff */
[----:B------:R-:W-:Y:S02]  /*6430*/  @!P0 PRMT R214, R93, 0x5410, RZ ;  /* 0x000054105dd68816 */ /* 0x000fe400000000ff */
[----:B------:R-:W-:Y:S01]  /*6440*/  PRMT R249, R216, 0x5410, R215 ;  /* 0x00005410d8f97816 */ /* 0x000fe200000000d7 */
[----:B------:R-:W-:Y:S01]  /*6450*/  IMAD.WIDE.U32 R18, R9, -0x2daee0ad, RZ ;  /* 0xd2511f5309127825 */ /* 0x000fe200078e00ff */
[----:B------:R-:W-:-:S02]  /*6460*/  LOP3.LUT R8, R11, R114, RZ, 0x3c, !PT ;  /* 0x000000720b087212 */ /* 0x000fc400078e3cff */
[----:B------:R-:W-:Y:S02]  /*6470*/  ISETP.LT.OR P6, PT, R37, R181, P2 ;  /* 0x000000b52500720c */ /* 0x000fe400017c1670 */
[----:B------:R-:W-:Y:S01]  /*6480*/  @!P1 PRMT R215, R94, 0x5410, RZ ;  /* 0x000054105ed79816 */ /* 0x000fe200000000ff */
[----:B------:R-:W-:Y:S01]  /*6490*/  IMAD.WIDE.U32 R16, R8, -0x2daee0ad, RZ ;  /* 0xd2511f5308107825 */ /* 0x000fe200078e00ff */
[----:B------:R-:W-:Y:S02]  /*64a0*/  ISETP.GE.AND P2, PT, R38, R185, PT ;  /* 0x000000b92600720c */ /* 0x000fe40003f46270 */
[----:B-1----:R-:W-:Y:S01]  /*64b0*/  LOP3.LUT R4, R44, 0xff, RZ, 0xc0, !PT ;  /* 0x000000ff2c047812 */ /* 0x002fe200078ec0ff */
[----:B------:R-:W-:Y:S01]  /*64c0*/  IMAD R8, R112, 0x40, R161 ;  /* 0x0000004070087824 */ /* 0x000fe200078e02a1 */
[----:B---3--:R-:W-:Y:S02]  /*64d0*/  F2FP.BF16.PACK_AB R7, R85, R87 ;  /* 0x000000575507723e */ /* 0x008fe400000010ff */
[----:B------:R-:W-:Y:S01]  /*64e0*/  ISETP.GE.U32.AND P0, PT, R225, R4, PT ;  /* 0x00000004e100720c */ /* 0x000fe20003f06070 */
[----:B------:R-:W-:Y:S01]  /*64f0*/  IMAD.SHL.U32 R4, R124, 0x2, RZ ;  /* 0x000000027c047824 */ /* 0x000fe200078e00ff */
[----:B------:R-:W-:-:S02]  /*6500*/  PRMT R212, R7, 0x7610, R212 ;  /* 0x0000761007d47816 */ /* 0x000fc400000000d4 */
[----:B------:R-:W-:Y:S01]  /*6510*/  PRMT R211, R7, 0x7632, R211 ;  /* 0x0000763207d37816 */ /* 0x000fe200000000d3 */
[----:B------:R-:W-:Y:S01]  /*6520*/  IMAD R4, R160, c[0x0][0x228], R4 ;  /* 0x00008a00a0047a24 */ /* 0x000fe200078e0204 */
[--C-:B------:R-:W-:Y:S02]  /*6530*/  LOP3.LUT R11, R17, UR16, R62.reuse, 0x96, !PT ;  /* 0x00000010110b7c12 */ /* 0x100fe4000f8e963e */
[----:B------:R-:W-:Y:S02]  /*6540*/  LOP3.LUT R7, R63, R45, RZ, 0x3c, !PT ;  /* 0x0000002d3f077212 */ /* 0x000fe400078e3cff */
[----:B------:R-:W-:Y:S02]  /*6550*/  LOP3.LUT R17, R19, UR16, R62, 0x96, !PT ;  /* 0x0000001013117c12 */ /* 0x000fe4000f8e963e */
[----:B------:R-:W-:Y:S01]  /*6560*/  IADD3 R19, R8, -0x40, RZ ;  /* 0xffffffc008137810 */ /* 0x000fe20007ffe0ff */
[----:B------:R-:W-:Y:S01]  /*6570*/  @!P0 HFMA2.BF16_V2 R95, -RZ.H0_H0, RZ.H0_H0, -R212.H0_H0 ;  /* 0x200000ffff5f8231 */ /* 0x000fe200003409d4 */
[----:B------:R-:W-:Y:S01]  /*6580*/  PRMT R64, R212, 0x5410, R211 ;  /* 0x00005410d4407816 */ /* 0x000fe200000000d3 */
[----:B------:R-:W-:Y:S01]  /*6590*/  IMAD.WIDE.U32 R8, R7, -0x326172a9, RZ ;  /* 0xcd9e8d5707087825 */ /* 0x000fe200078e00ff */
[----:B------:R-:W-:-:S02]  /*65a0*/  SHF.R.S32.HI R15, RZ, 0x1f, R4 ;  /* 0x0000001fff0f7819 */ /* 0x000fc40000011404 */
[----:B------:R-:W-:Y:S01]  /*65b0*/  @!P0 PRMT R212, R95, 0x5410, RZ ;  /* 0x000054105fd48816 */ /* 0x000fe200000000ff */
[----:B------:R-:W-:Y:S01]  /*65c0*/  IMAD.MOV.U32 R95, RZ, RZ, R249 ;  /* 0x000000ffff5f7224 */ /* 0x000fe200078e00f9 */
[----:B------:R-:W-:Y:S02]  /*65d0*/  IADD3 R114, P0, R19, R4, RZ ;  /* 0x0000000413727210 */ /* 0x000fe40007f1e0ff */
[--C-:B------:R-:W-:Y:S02]  /*65e0*/  LOP3.LUT R7, R25, UR17, R10.reuse, 0x96, !PT ;  /* 0x0000001119077c12 */ /* 0x100fe4000f8e960a */
[----:B------:R-:W-:Y:S01]  /*65f0*/  LOP3.LUT R4, R29, UR17, R10, 0x96, !PT ;  /* 0x000000111d047c12 */ /* 0x000fe2000f8e960a */
[----:B------:R-:W-:Y:S01]  /*6600*/  IMAD.WIDE.U32 R10, R11, -0x326172a9, RZ ;  /* 0xcd9e8d570b0a7825 */ /* 0x000fe200078e00ff */
[----:B------:R-:W-:Y:S02]  /*6610*/  LEA.HI.X.SX32 R124, R19, R15, 0x1, P0 ;  /* 0x0000000f137c7211 */ /* 0x000fe400000f0eff */
[----:B------:R-:W-:Y:S01]  /*6620*/  LOP3.LUT R26, R9, UR17, R14, 0x96, !PT ;  /* 0x00000011091a7c12 */ /* 0x000fe2000f8e960e */
[----:B------:R-:W-:Y:S01]  /*6630*/  IMAD.WIDE.U32 R14, R17, -0x326172a9, RZ ;  /* 0xcd9e8d57110e7825 */ /* 0x000fe200078e00ff */
[----:B------:R-:W-:-:S02]  /*6640*/  ISETP.GE.AND P1, PT, R38, R184, PT ;  /* 0x000000b82600720c */ /* 0x000fc40003f26270 */
[----:B------:R-:W-:Y:S01]  /*6650*/  LOP3.LUT R27, R11, UR12, R24, 0x96, !PT ;  /* 0x0000000c0b1b7c12 */ /* 0x000fe2000f8e9618 */
[----:B------:R-:W-:Y:S01]  /*6660*/  IMAD.WIDE.U32 R22, R4, -0x2daee0ad, RZ ;  /* 0xd2511f5304167825 */ /* 0x000fe200078e00ff */
[----:B------:R-:W-:Y:S02]  /*6670*/  LOP3.LUT R19, R9, UR17, R110, 0x96, !PT ;  /* 0x0000001109137c12 */ /* 0x000fe4000f8e966e */
[----:B------:R-:W-:Y:S01]  /*6680*/  LOP3.LUT R4, R31, UR12, R8, 0x96, !PT ;  /* 0x0000000c1f047c12 */ /* 0x000fe2000f8e9608 */
[----:B------:R-:W-:Y:S01]  /*6690*/  IMAD.WIDE.U32 R24, R7, -0x2daee0ad, RZ ;  /* 0xd2511f5307187825 */ /* 0x000fe200078e00ff */
[----:B------:R-:W-:Y:S02]  /*66a0*/  @!P4 PRMT R216, R90, 0x5410, RZ ;  /* 0x000054105ad8c816 */ /* 0x000fe400000000ff */
[C---:B------:R-:W-:Y:S02]  /*66b0*/  ISETP.LT.OR P5, PT, R38.reuse, R181, P2 ;  /* 0x000000b52600720c */ /* 0x040fe400017a1670 */
[----:B------:R-:W-:Y:S01]  /*66c0*/  ISETP.LT.OR P4, PT, R38, R180, P1 ;  /* 0x000000b42600720c */ /* 0x000fe20000f81670 */
[----:B------:R-:W-:Y:S01]  /*66d0*/  IMAD.WIDE.U32 R38, R4, -0x2daee0ad, RZ ;  /* 0xd2511f5304267825 */ /* 0x000fe200078e00ff */
[----:B------:R-:W-:-:S02]  /*66e0*/  LOP3.LUT R11, R11, UR12, R28, 0x96, !PT ;  /* 0x0000000c0b0b7c12 */ /* 0x000fc4000f8e961c */
[C---:B------:R-:W-:Y:S02]  /*66f0*/  ISETP.GE.AND P2, PT, R43.reuse, R185, PT ;  /* 0x000000b92b00720c */ /* 0x040fe40003f46270 */
[----:B------:R-:W-:Y:S01]  /*6700*/  ISETP.GE.AND P1, PT, R43, R184, PT ;  /* 0x000000b82b00720c */ /* 0x000fe20003f26270 */
[----:B------:R-:W-:Y:S01]  /*6710*/  IMAD.WIDE.U32 R28, R11, -0x2daee0ad, RZ ;  /* 0xd2511f530b1c7825 */ /* 0x000fe200078e00ff */
[----:B------:R-:W-:Y:S02]  /*6720*/  LOP3.LUT R7, R15, UR12, R8, 0x96, !PT ;  /* 0x0000000c0f077c12 */ /* 0x000fe4000f8e9608 */
[--C-:B------:R-:W-:Y:S01]  /*6730*/  LOP3.LUT R25, R25, UR11, R16.reuse, 0x96, !PT ;  /* 0x0000000b19197c12 */ /* 0x100fe2000f8e9610 */
[----:B------:R-:W-:Y:S01]  /*6740*/  IMAD.WIDE.U32 R8, R19, -0x2daee0ad, RZ ;  /* 0xd2511f5313087825 */ /* 0x000fe200078e00ff */
[----:B------:R-:W-:Y:S02]  /*6750*/  LOP3.LUT R15, R23, UR11, R16, 0x96, !PT ;  /* 0x0000000b170f7c12 */ /* 0x000fe4000f8e9610 */
[----:B------:R-:W-:Y:S01]  /*6760*/  LOP3.LUT R32, R35, UR11, R244, 0x96, !PT ;  /* 0x0000000b23207c12 */ /* 0x000fe2000f8e96f4 */
[----:B------:R-:W-:Y:S01]  /*6770*/  IMAD.WIDE.U32 R16, R26, -0x2daee0ad, RZ ;  /* 0xd2511f531a107825 */ /* 0x000fe200078e00ff */
[----:B------:R-:W-:-:S02]  /*6780*/  ISETP.LT.OR P2, PT, R43, R181, P2 ;  /* 0x000000b52b00720c */ /* 0x000fc40001741670 */
[----:B------:R-:W-:Y:S01]  /*6790*/  ISETP.LT.OR P1, PT, R43, R180, P1 ;  /* 0x000000b42b00720c */ /* 0x000fe20000f21670 */
[----:B------:R-:W-:Y:S01]  /*67a0*/  IMAD.WIDE.U32 R42, R7, -0x2daee0ad, RZ ;  /* 0xd2511f53072a7825 */ /* 0x000fe200078e00ff */
[----:B------:R-:W-:Y:S02]  /*67b0*/  LOP3.LUT R31, R9, UR11, R244, 0x96, !PT ;  /* 0x0000000b091f7c12 */ /* 0x000fe4000f8e96f4 */
[----:B------:R-:W-:Y:S01]  /*67c0*/  LOP3.LUT R4, R39, UR9, R8, 0x96, !PT ;  /* 0x0000000927047c12 */ /* 0x000fe2000f8e9608 */
[----:B------:R-:W-:Y:S01]  /*67d0*/  IMAD.WIDE.U32 R8, R27, -0x2daee0ad, RZ ;  /* 0xd2511f531b087825 */ /* 0x000fe200078e00ff */
[--C-:B------:R-:W-:Y:S02]  /*67e0*/  LOP3.LUT R21, R21, UR11, R18.reuse, 0x96, !PT ;  /* 0x0000000b15157c12 */ /* 0x100fe4000f8e9612 */
[----:B------:R-:W-:Y:S01]  /*67f0*/  LOP3.LUT R11, R17, UR11, R18, 0x96, !PT ;  /* 0x0000000b110b7c12 */ /* 0x000fe2000f8e9612 */
[----:B------:R-:W-:Y:S01]  /*6800*/  IMAD.WIDE.U32 R18, R32, -0x326172a9, RZ ;  /* 0xcd9e8d5720127825 */ /* 0x000fe200078e00ff */
[----:B------:R-:W-:-:S02]  /*6810*/  LOP3.LUT R29, R29, UR9, R22, 0x96, !PT ;  /* 0x000000091d1d7c12 */ /* 0x000fc4000f8e9616 */
[----:B------:R-:W-:Y:S01]  /*6820*/  LOP3.LUT R33, R43, UR9, R16, 0x96, !PT ;  /* 0x000000092b217c12 */ /* 0x000fe2000f8e9610 */
[----:B------:R-:W-:Y:S01]  /*6830*/  IMAD.WIDE.U32 R26, R25, -0x326172a9, RZ ;  /* 0xcd9e8d57191a7825 */ /* 0x000fe200078e00ff */
[C---:B------:R-:W-:Y:S02]  /*6840*/  LOP3.LUT R24, R9.reuse, UR9, R24, 0x96, !PT ;  /* 0x0000000909187c12 */ /* 0x040fe4000f8e9618 */
[----:B------:R-:W-:Y:S01]  /*6850*/  LOP3.LUT R39, R9, UR9, R20, 0x96, !PT ;  /* 0x0000000909277c12 */ /* 0x000fe2000f8e9614 */
[----:B------:R-:W-:Y:S01]  /*6860*/  IMAD.WIDE.U32 R22, R15, -0x326172a9, RZ ;  /* 0xcd9e8d570f167825 */ /* 0x000fe200078e00ff */
[----:B------:R-:W-:Y:S02]  /*6870*/  LOP3.LUT R7, R19, UR10, R30, 0x96, !PT ;  /* 0x0000000a13077c12 */ /* 0x000fe4000f8e961e */
[--C-:B------:R-:W-:Y:S01]  /*6880*/  LOP3.LUT R9, R27, UR10, R10.reuse, 0x96, !PT ;  /* 0x0000000a1b097c12 */ /* 0x100fe2000f8e960a */
[----:B------:R-:W-:Y:S01]  /*6890*/  IMAD.WIDE.U32 R34, R34, -0x326172a9, RZ ;  /* 0xcd9e8d5722227825 */ /* 0x000fe200078e00ff */
[----:B------:R-:W-:-:S02]  /*68a0*/  LOP3.LUT R15, R23, UR10, R10, 0x96, !PT ;  /* 0x0000000a170f7c12 */ /* 0x000fc4000f8e960a */
[----:B------:R-:W-:Y:S01]  /*68b0*/  FSEL R94, R137, -INF , !P6 ;  /* 0xff800000895e7808 */ /* 0x000fe20007000000 */
[----:B------:R-:W-:Y:S01]  /*68c0*/  IMAD.WIDE.U32 R16, R31, -0x326172a9, RZ ;  /* 0xcd9e8d571f107825 */ /* 0x000fe200078e00ff */
[----:B------:R-:W-:Y:S02]  /*68d0*/  LOP3.LUT R32, R35, UR8, R18, 0x96, !PT ;  /* 0x0000000823207c12 */ /* 0x000fe4000f8e9612 */
[----:B------:R-:W-:Y:S01]  /*68e0*/  FSEL R67, R156, -INF , !P5 ;  /* 0xff8000009c437808 */ /* 0x000fe20006800000 */
[----:B------:R-:W-:Y:S01]  /*68f0*/  IMAD.WIDE.U32 R36, R4, -0x326172a9, RZ ;  /* 0xcd9e8d5704247825 */ /* 0x000fe200078e00ff */
[----:B------:R-:W-:Y:S02]  /*6900*/  LOP3.LUT R43, R17, UR10, R30, 0x96, !PT ;  /* 0x0000000a112b7c12 */ /* 0x000fe4000f8e961e */
[----:B------:R-:W-:Y:S01]  /*6910*/  FSEL R66, R157, -INF , !P2 ;  /* 0xff8000009d427808 */ /* 0x000fe20005000000 */
[----:B------:R-:W-:Y:S01]  /*6920*/  IMAD.WIDE.U32 R20, R21, -0x326172a9, RZ ;  /* 0xcd9e8d5715147825 */ /* 0x000fe200078e00ff */
[----:B------:R-:W-:-:S02]  /*6930*/  LOP3.LUT R35, R37, UR8, R16, 0x96, !PT ;  /* 0x0000000825237c12 */ /* 0x000fc4000f8e9610 */
        /* <DEDUP_REMOVED lines=35> */
[----:B------:R-:W-:-:S04]  /*6b70*/  IMAD.WIDE.U32 R8, R27, -0x326172a9, RZ ;  /* 0xcd9e8d571b087825 */ /* 0x000fc800078e00ff */
[----:B------:R-:W-:Y:S01]  /*6b80*/  IMAD.WIDE.U32 R24, R7, -0x2daee0ad, RZ ;  /* 0xd2511f5307187825 */ /* 0x000fe200078e00ff */
[----:B------:R-:W-:Y:S02]  /*6b90*/  LOP3.LUT R7, R11, UR6, R34, 0x96, !PT ;  /* 0x000000060b077c12 */ /* 0x000fe4000f8e9622 */
[----:B------:R-:W-:Y:S01]  /*6ba0*/  LOP3.LUT R17, R9, UR14, R10, 0x96, !PT ;  /* 0x0000000e09117c12 */ /* 0x000fe2000f8e960a */
[----:B------:R-:W-:Y:S01]  /*6bb0*/  IMAD.WIDE.U32 R14, R15, -0x326172a9, RZ ;  /* 0xcd9e8d570f0e7825 */ /* 0x000fe200078e00ff */
[----:B------:R-:W-:Y:S02]  /*6bc0*/  LOP3.LUT R21, R25, UR5, R26, 0x96, !PT ;  /* 0x0000000519157c12 */ /* 0x000fe4000f8e961a */
[C---:B------:R-:W-:Y:S01]  /*6bd0*/  LOP3.LUT R25, R8.reuse, 0xff, RZ, 0xc0, !PT ;  /* 0x000000ff08197812 */ /* 0x040fe200078ec0ff */
[----:B------:R-:W-:Y:S01]  /*6be0*/  IMAD.WIDE.U32 R10, R23, -0x326172a9, RZ ;  /* 0xcd9e8d57170a7825 */ /* 0x000fe200078e00ff */
[----:B------:R-:W-:Y:S02]  /*6bf0*/  LOP3.LUT R23, R8, 0xffff, RZ, 0xc0, !PT ;  /* 0x0000ffff08177812 */ /* 0x000fe400078ec0ff */
[--C-:B------:R-:W-:Y:S01]  /*6c00*/  SHF.R.U32.HI R27, RZ, 0x10, R8.reuse ;  /* 0x00000010ff1b7819 */ /* 0x100fe20000011608 */
[----:B------:R-:W-:Y:S01]  /*6c10*/  IMAD.WIDE.U32 R18, R19, -0x326172a9, RZ ;  /* 0xcd9e8d5713127825 */ /* 0x000fe200078e00ff */
[----:B------:R-:W-:-:S02]  /*6c20*/  SHF.R.U32.HI R26, RZ, 0x18, R8 ;  /* 0x00000018ff1a7819 */ /* 0x000fc40000011608 */
[----:B------:R-:W-:Y:S01]  /*6c30*/  LOP3.LUT R31, R11, UR14, R14, 0x96, !PT ;  /* 0x0000000e0b1f7c12 */ /* 0x000fe2000f8e960e */
[----:B------:R-:W-:Y:S01]  /*6c40*/  IMAD.WIDE.U32 R8, R4, -0x326172a9, RZ ;  /* 0xcd9e8d5704087825 */ /* 0x000fe200078e00ff */
[C---:B------:R-:W-:Y:S02]  /*6c50*/  LOP3.LUT R74, R10.reuse, 0xffff, RZ, 0xc0, !PT ;  /* 0x0000ffff0a4a7812 */ /* 0x040fe400078ec0ff */
[----:B------:R-:W-:Y:S01]  /*6c60*/  LOP3.LUT R89, R10, 0xff, RZ, 0xc0, !PT ;  /* 0x000000ff0a597812 */ /* 0x000fe200078ec0ff */
[----:B------:R-:W-:Y:S01]  /*6c70*/  IMAD.WIDE.U32 R50, R37, -0x2daee0ad, RZ ;  /* 0xd2511f5325327825 */ /* 0x000fe200078e00ff */
[--C-:B------:R-:W-:Y:S02]  /*6c80*/  SHF.R.U32.HI R79, RZ, 0x10, R10.reuse ;  /* 0x00000010ff4f7819 */ /* 0x100fe4000001160a */
[----:B------:R-:W-:Y:S01]  /*6c90*/  SHF.R.U32.HI R88, RZ, 0x18, R10 ;  /* 0x00000018ff587819 */ /* 0x000fe2000001160a */
[----:B------:R-:W-:Y:S01]  /*6ca0*/  IMAD.WIDE.U32 R10, R33, -0x2daee0ad, RZ ;  /* 0xd2511f53210a7825 */ /* 0x000fe200078e00ff */
[----:B------:R-:W-:-:S02]  /*6cb0*/  LOP3.LUT R22, R19, UR6, R22, 0x96, !PT ;  /* 0x0000000613167c12 */ /* 0x000fc4000f8e9616 */
[----:B------:R-:W-:Y:S02]  /*6cc0*/  LOP3.LUT R14, R9, UR14, R20, 0x96, !PT ;  /* 0x0000000e090e7c12 */ /* 0x000fe4000f8e9614 */
[C---:B------:R-:W-:Y:S02]  /*6cd0*/  LOP3.LUT R20, R8.reuse, 0xff, RZ, 0xc0, !PT ;  /* 0x000000ff08147812 */ /* 0x040fe400078ec0ff */
[----:B------:R-:W-:Y:S02]  /*6ce0*/  LOP3.LUT R49, R8, 0xffff, RZ, 0xc0, !PT ;  /* 0x0000ffff08317812 */ /* 0x000fe400078ec0ff */
[--C-:B------:R-:W-:Y:S02]  /*6cf0*/  SHF.R.U32.HI R48, RZ, 0x10, R8.reuse ;  /* 0x00000010ff307819 */ /* 0x100fe40000011608 */
[----:B------:R-:W-:Y:S01]  /*6d00*/  SHF.R.U32.HI R19, RZ, 0x18, R8 ;  /* 0x00000018ff137819 */ /* 0x000fe20000011608 */
[----:B------:R-:W-:Y:S01]  /*6d10*/  IMAD.WIDE.U32 R8, R29, -0x326172a9, RZ ;  /* 0xcd9e8d571d087825 */ /* 0x000fe200078e00ff */
[----:B------:R-:W-:-:S02]  /*6d20*/  LOP3.LUT R28, R11, UR13, R28, 0x96, !PT ;  /* 0x0000000d0b1c7c12 */ /* 0x000fc4000f8e961c */
[C---:B------:R-:W-:Y:S02]  /*6d30*/  LOP3.LUT R78, R10.reuse, 0xff, RZ, 0xc0, !PT ;  /* 0x000000ff0a4e7812 */ /* 0x040fe400078ec0ff */
[----:B------:R-:W-:Y:S02]  /*6d40*/  LOP3.LUT R73, R10, 0xffff, RZ, 0xc0, !PT ;  /* 0x0000ffff0a497812 */ /* 0x000fe400078ec0ff */
[--C-:B------:R-:W-:Y:S02]  /*6d50*/  SHF.R.U32.HI R90, RZ, 0x10, R10.reuse ;  /* 0x00000010ff5a7819 */ /* 0x100fe4000001160a */
[----:B------:R-:W-:Y:S01]  /*6d60*/  SHF.R.U32.HI R72, RZ, 0x18, R10 ;  /* 0x00000018ff487819 */ /* 0x000fe2000001160a */
[----:B------:R-:W-:Y:S01]  /*6d70*/  IMAD.WIDE.U32 R10, R7, -0x2daee0ad, RZ ;  /* 0xd2511f53070a7825 */ /* 0x000fe200078e00ff */
[----:B------:R-:W-:Y:S02]  /*6d80*/  LOP3.LUT R29, R9, UR14, R16, 0x96, !PT ;  /* 0x0000000e091d7c12 */ /* 0x000fe4000f8e9610 */
[----:B------:R-:W-:-:S02]  /*6d90*/  LOP3.LUT R61, R8, 0xff, RZ, 0xc0, !PT ;  /* 0x000000ff083d7812 */ /* 0x000fc400078ec0ff */
[----:B------:R-:W-:Y:S02]  /*6da0*/  LOP3.LUT R112, R8, 0xffff, RZ, 0xc0, !PT ;  /* 0x0000ffff08707812 */ /* 0x000fe400078ec0ff */
[--C-:B------:R-:W-:Y:S02]  /*6db0*/  SHF.R.U32.HI R111, RZ, 0x10, R8.reuse ;  /* 0x00000010ff6f7819 */ /* 0x100fe40000011608 */
[----:B------:R-:W-:Y:S01]  /*6dc0*/  SHF.R.U32.HI R60, RZ, 0x18, R8 ;  /* 0x00000018ff3c7819 */ /* 0x000fe20000011608 */
[----:B------:R-:W-:Y:S01]  /*6dd0*/  IMAD.WIDE.U32 R8, R21, -0x326172a9, RZ ;  /* 0xcd9e8d5715087825 */ /* 0x000fe200078e00ff */
[----:B------:R-:W-:Y:S02]  /*6de0*/  LOP3.LUT R92, R15, UR6, R36, 0x96, !PT ;  /* 0x000000060f5c7c12 */ /* 0x000fe4000f8e9624 */
[----:B------:R-:W-:Y:S02]  /*6df0*/  LOP3.LUT R15, R11, UR13, R32, 0x96, !PT ;  /* 0x0000000d0b0f7c12 */ /* 0x000fe4000f8e9620 */
[----:B------:R-:W-:-:S02]  /*6e00*/  LOP3.LUT R35, R10, 0xffff, RZ, 0xc0, !PT ;  /* 0x0000ffff0a237812 */ /* 0x000fc400078ec0ff */
[----:B------:R-:W-:Y:S02]  /*6e10*/  LOP3.LUT R47, R10, 0xff, RZ, 0xc0, !PT ;  /* 0x000000ff0a2f7812 */ /* 0x000fe400078ec0ff */
[--C-:B------:R-:W-:Y:S02]  /*6e20*/  SHF.R.U32.HI R41, RZ, 0x10, R10.reuse ;  /* 0x00000010ff297819 */ /* 0x100fe4000001160a */
[----:B------:R-:W-:Y:S01]  /*6e30*/  SHF.R.U32.HI R46, RZ, 0x18, R10 ;  /* 0x00000018ff2e7819 */ /* 0x000fe2000001160a */
[----:B------:R-:W-:Y:S01]  /*6e40*/  IMAD.WIDE.U32 R10, R45, -0x2daee0ad, RZ ;  /* 0xd2511f532d0a7825 */ /* 0x000fe200078e00ff */
[----:B------:R-:W-:Y:S02]  /*6e50*/  LOP3.LUT R18, R9, UR14, R18, 0x96, !PT ;  /* 0x0000000e09127c12 */ /* 0x000fe4000f8e9612 */
[C---:B------:R-:W-:Y:S02]  /*6e60*/  LOP3.LUT R21, R8.reuse, 0xffff, RZ, 0xc0, !PT ;  /* 0x0000ffff08157812 */ /* 0x040fe400078ec0ff */
[----:B------:R-:W-:-:S02]  /*6e70*/  LOP3.LUT R38, R8, 0xff, RZ, 0xc0, !PT ;  /* 0x000000ff08267812 */ /* 0x000fc400078ec0ff */
[--C-:B------:R-:W-:Y:S02]  /*6e80*/  SHF.R.U32.HI R39, RZ, 0x10, R8.reuse ;  /* 0x00000010ff277819 */ /* 0x100fe40000011608 */
[----:B------:R-:W-:Y:S01]  /*6e90*/  SHF.R.U32.HI R43, RZ, 0x18, R8 ;  /* 0x00000018ff2b7819 */ /* 0x000fe20000011608 */
[----:B------:R-:W-:Y:S01]  /*6ea0*/  IMAD.WIDE.U32 R8, R22, -0x2daee0ad, RZ ;  /* 0xd2511f5316087825 */ /* 0x000fe200078e00ff */
[----:B------:R-:W-:Y:S02]  /*6eb0*/  LOP3.LUT R4, R51, UR5, R10, 0x96, !PT ;  /* 0x0000000533047c12 */ /* 0x000fe4000f8e960a */
[----:B------:R-:W-:Y:S02]  /*6ec0*/  LOP3.LUT R7, R11, UR7, R42, 0x96, !PT ;  /* 0x000000070b077c12 */ /* 0x000fe4000f8e962a */
[----:B------:R-:W-:Y:S02]  /*6ed0*/  LOP3.LUT R16, R9, UR13, R24, 0x96, !PT ;  /* 0x0000000d09107c12 */ /* 0x000fe4000f8e9618 */
[C---:B------:R-:W-:Y:S01]  /*6ee0*/  LOP3.LUT R24, R8.reuse, 0xffff, RZ, 0xc0, !PT ;  /* 0x0000ffff08187812 */ /* 0x040fe200078ec0ff */
[----:B------:R-:W-:Y:S01]  /*6ef0*/  IMAD.WIDE.U32 R10, R7, -0x326172a9, RZ ;  /* 0xcd9e8d57070a7825 */ /* 0x000fe200078e00ff */
[----:B------:R-:W-:-:S02]  /*6f00*/  LOP3.LUT R34, R8, 0xff, RZ, 0xc0, !PT ;  /* 0x000000ff08227812 */ /* 0x000fc400078ec0ff */
[--C-:B------:R-:W-:Y:S02]  /*6f10*/  SHF.R.U32.HI R32, RZ, 0x10, R8.reuse ;  /* 0x00000010ff207819 */ /* 0x100fe40000011608 */
[----:B------:R-:W-:Y:S01]  /*6f20*/  SHF.R.U32.HI R33, RZ, 0x18, R8 ;  /* 0x00000018ff217819 */ /* 0x000fe20000011608 */
[----:B------:R-:W-:Y:S01]  /*6f30*/  IMAD.WIDE.U32 R8, R4, -0x326172a9, RZ ;  /* 0xcd9e8d5704087825 */ /* 0x000fe200078e00ff */
[----:B------:R-:W-:Y:S02]  /*6f40*/  FMNMX.FTZ R4, R120, R121, !PT ;  /* 0x0000007978047209 */ /* 0x000fe40007810000 */
[----:B------:R-:W-:Y:S02]  /*6f50*/  LOP3.LUT R53, R11, UR6, R40, 0x96, !PT ;  /* 0x000000060b357c12 */ /* 0x000fe4000f8e9628 */
[----:B------:R-:W-:Y:S02]  /*6f60*/  FMNMX.FTZ R4, R116, R4, !PT ;  /* 0x0000000474047209 */ /* 0x000fe40007810000 */
[----:B------:R-:W-:-:S02]  /*6f70*/  LOP3.LUT R93, R8, 0xffff, RZ, 0xc0, !PT ;  /* 0x0000ffff085d7812 */ /* 0x000fc400078ec0ff */
[----:B------:R-:W-:Y:S02]  /*6f80*/  FMNMX.FTZ R7, R117, R4, !PT ;  /* 0x0000000475077209 */ /* 0x000fe40007810000 */
[----:B------:R-:W-:Y:S02]  /*6f90*/  SHF.R.U32.HI R4, RZ, 0x8, R23 ;  /* 0x00000008ff047819 */ /* 0x000fe40000011617 */
[----:B------:R-:W-:Y:S02]  /*6fa0*/  FMNMX.FTZ R7, R118, R7, !PT ;  /* 0x0000000776077209 */ /* 0x000fe40007810000 */
[----:B------:R-:W-:Y:S02]  /*6fb0*/  PRMT R42, R25, 0x5410, R4 ;  /* 0x00005410192a7816 */ /* 0x000fe40000000004 */
[----:B------:R-:W-:Y:S02]  /*6fc0*/  FMNMX.FTZ R7, R125, R7, !PT ;  /* 0x000000077d077209 */ /* 0x000fe40007810000 */
[----:B------:R-:W-:-:S02]  /*6fd0*/  LOP3.LUT R4, R27, 0xff, RZ, 0xc0, !PT ;  /* 0x000000ff1b047812 */ /* 0x000fc400078ec0ff */
[----:B------:R-:W-:Y:S02]  /*6fe0*/  FMNMX.FTZ R7, R115, R7, !PT ;  /* 0x0000000773077209 */ /* 0x000fe40007810000 */
[----:B------:R-:W-:Y:S02]  /*6ff0*/  PRMT R40, R4, 0x5410, R26 ;  /* 0x0000541004287816 */ /* 0x000fe4000000001a */
        /* <DEDUP_REMOVED lines=10> */
[----:B------:R-:W-:Y:S02]  /*70a0*/  LOP3.LUT R110, R8, 0xff, RZ, 0xc0, !PT ;  /* 0x000000ff086e7812 */ /* 0x000fe400078ec0ff */
[--C-:B------:R-:W-:Y:S02]  /*70b0*/  SHF.R.U32.HI R104, RZ, 0x10, R8.reuse ;  /* 0x00000010ff687819 */ /* 0x100fe40000011608 */
[----:B--2---:R-:W-:Y:S02]  /*70c0*/  SHF.R.U32.HI R106, RZ, 0x18, R8 ;  /* 0x00000018ff6a7819 */ /* 0x004fe40000011608 */
[----:B------:R-:W-:Y:S02]  /*70d0*/  FMNMX.FTZ R4, R126, R4, !PT ;  /* 0x000000047e047209 */ /* 0x000fe40007810000 */
[----:B------:R-:W-:Y:S02]  /*70e0*/  FMNMX.FTZ R8, R107, R7, !PT ;  /* 0x000000076b087209 */ /* 0x000fe40007810000 */
[----:B------:R-:W-:-:S02]  /*70f0*/  FMNMX.FTZ R7, R129, R4, !PT ;  /* 0x0000000481077209 */ /* 0x000fc40007810000 */
[----:B------:R-:W-:Y:S02]  /*7100*/  FMNMX.FTZ R8, R94, R8, !PT ;  /* 0x000000085e087209 */ /* 0x000fe40007810000 */
[----:B------:R-:W-:Y:S02]  /*7110*/  LOP3.LUT R4, R44, 0xffff, RZ, 0xc0, !PT ;  /* 0x0000ffff2c047812 */ /* 0x000fe400078ec0ff */
[----:B------:R-:W-:Y:S02]  /*7120*/  FMNMX.FTZ R71, R67, R8, !PT ;  /* 0x0000000843477209 */ /* 0x000fe40007810000 */
[----:B------:R-:W-:Y:S02]  /*7130*/  SHF.R.U32.HI R4, RZ, 0x8, R4 ;  /* 0x00000008ff047819 */ /* 0x000fe40000011604 */
[----:B------:R-:W-:Y:S02]  /*7140*/  FMNMX.FTZ R7, R146, R7, !PT ;  /* 0x0000000792077209 */ /* 0x000fe40007810000 */
[----:B------:R-:W-:-:S02]  /*7150*/  LOP3.LUT R4, R4, 0xffff, RZ, 0xc0, !PT ;  /* 0x0000ffff04047812 */ /* 0x000fc400078ec0ff */
[----:B------:R-:W-:Y:S02]  /*7160*/  FMNMX.FTZ R71, R66, R71, !PT ;  /* 0x0000004742477209 */ /* 0x000fe40007810000 */
[----:B------:R-:W-:Y:S02]  /*7170*/  FMNMX.FTZ R7, R143, R7, !PT ;  /* 0x000000078f077209 */ /* 0x000fe40007810000 */
[----:B------:R-:W-:Y:S01]  /*7180*/  ISETP.GE.U32.AND P0, PT, R225, R4, PT ;  /* 0x00000004e100720c */ /* 0x000fe20003f06070 */
[----:B------:R-:W1:Y:S01]  /*7190*/  SHFL.BFLY PT, R8, R71, 0x2, 0x1f ;  /* 0x0c401f0047087f89 */ /* 0x000e6200000e0000 */
[----:B------:R-:W-:Y:S01]  /*71a0*/  FMNMX.FTZ R4, R167, R7, !PT ;  /* 0x00000007a7047209 */ /* 0x000fe20007810000 */
[----:B------:R-:W-:Y:S01]  /*71b0*/  FFMA.FTZ R7, R98, c[0x0][0x23c], -R3 ;  /* 0x00008f0062077a23 */ /* 0x000fe20000010803 */
[----:B------:R-:W-:Y:S01]  /*71c0*/  FSEL R51, R139, -INF , !P3 ;  /* 0xff8000008b337808 */ /* 0x000fe20005800000 */
[----:B------:R-:W-:Y:S01]  /*71d0*/  IMAD.MOV.U32 R98, RZ, RZ, R81 ;  /* 0x000000ffff627224 */ /* 0x000fe200078e0051 */
[----:B------:R-:W-:Y:S01]  /*71e0*/  FMNMX.FTZ R4, R166, R4, !PT ;  /* 0x00000004a6047209 */ /* 0x000fe20007810000 */
[----:B------:R-:W-:Y:S01]  /*71f0*/  IMAD.MOV.U32 R81, RZ, RZ, R70 ;  /* 0x000000ffff517224 */ /* 0x000fe200078e0046 */
[----:B------:R2:W-:Y:S01]  /*7200*/  MUFU.EX2 R249, R7 ;  /* 0x0000000700f97308 */ /* 0x0005e20000000800 */
[----:B------:R-:W-:-:S02]  /*7210*/  LOP3.LUT R30, R9, UR14, R10, 0x96, !PT ;  /* 0x0000000e091e7c12 */ /* 0x000fc4000f8e960a */
[----:B------:R-:W-:Y:S02]  /*7220*/  FMNMX.FTZ R4, R105, R4, !PT ;  /* 0x0000000469047209 */ /* 0x000fe40007810000 */
[----:B------:R-:W-:Y:S01]  /*7230*/  @!P0 HFMA2.BF16_V2 R113, -RZ.H0_H0, RZ.H0_H0, -R211.H0_H0 ;  /* 0x200000ffff718231 */ /* 0x000fe200003409d3 */
[----:B------:R-:W-:Y:S02]  /*7240*/  LOP3.LUT R10, R12, 0xffff, RZ, 0xc0, !PT ;  /* 0x0000ffff0c0a7812 */ /* 0x000fe400078ec0ff */
[----:B------:R-:W-:Y:S02]  /*7250*/  FMNMX.FTZ R70, R51, R4, !PT ;  /* 0x0000000433467209 */ /* 0x000fe40007810000 */
[----:B------:R-:W-:Y:S02]  /*7260*/  SHF.R.U32.HI R4, RZ, 0x18, R44 ;  /* 0x00000018ff047819 */ /* 0x000fe4000001162c */
[----:B------:R-:W-:Y:S02]  /*7270*/  FMNMX.FTZ R70, R59, R70, !PT ;  /* 0x000000463b467209 */ /* 0x000fe40007810000 */
[----:B------:R-:W-:Y:S01]  /*7280*/  ISETP.GE.U32.AND P2, PT, R225, R4, PT ;  /* 0x00000004e100720c */ /* 0x000fe20003f46070 */
[----:B--2---:R-:W-:Y:S01]  /*7290*/  FFMA.FTZ R7, R97, c[0x0][0x23c], -R3 ;  /* 0x00008f0061077a23 */ /* 0x004fe20000010803 */
[----:B-1----:R-:W-:Y:S01]  /*72a0*/  FMNMX.FTZ R71, R71, R8, !PT ;  /* 0x0000000847477209 */ /* 0x002fe20007810000 */
[----:B------:R-:W-:Y:S01]  /*72b0*/  IMAD.MOV.U32 R97, RZ, RZ, R58 ;  /* 0x000000ffff617224 */ /* 0x000fe200078e003a */
[----:B------:R-:W-:Y:S01]  /*72c0*/  FSEL R58, R159, -INF , !P1 ;  /* 0xff8000009f3a7808 */ /* 0x000fe20004800000 */
[----:B------:R1:W2:Y:S01]  /*72d0*/  MUFU.EX2 R248, R7 ;  /* 0x0000000700f87308 */ /* 0x0002a20000000800 */
[----:B------:R-:W-:Y:S01]  /*72e0*/  SHF.R.U32.HI R4, RZ, 0x10, R44 ;  /* 0x00000010ff047819 */ /* 0x000fe2000001162c */
[----:B------:R-:W3:Y:S01]  /*72f0*/  SHFL.BFLY PT, R8, R71, 0x1, 0x1f ;  /* 0x0c201f0047087f89 */ /* 0x000ee200000e0000 */
[----:B------:R-:W-:-:S02]  /*7300*/  FMNMX.FTZ R70, R58, R70, !PT ;  /* 0x000000463a467209 */ /* 0x000fc40007810000 */
[----:B------:R-:W-:Y:S02]  /*7310*/  LOP3.LUT R4, R4, 0xff, RZ, 0xc0, !PT ;  /* 0x000000ff04047812 */ /* 0x000fe400078ec0ff */
[----:B------:R-:W-:Y:S01]  /*7320*/  @!P0 PRMT R211, R113, 0x5410, RZ ;  /* 0x0000541071d38816 */ /* 0x000fe200000000ff */
[C---:B------:R-:W-:Y:S01]  /*7330*/  IMAD R113, R225.reuse, 0x10000, R225 ;  /* 0x00010000e1717824 */ /* 0x040fe200078e02e1 */
[C---:B------:R-:W-:Y:S02]  /*7340*/  ISETP.GE.U32.AND P0, PT, R225.reuse, R4, PT ;  /* 0x00000004e100720c */ /* 0x040fe40003f06070 */
[----:B------:R-:W-:Y:S02]  /*7350*/  LOP3.LUT R9, R12, 0xff, RZ, 0xc0, !PT ;  /* 0x000000ff0c097812 */ /* 0x000fe400078ec0ff */
[----:B------:R-:W-:Y:S02]  /*7360*/  SHF.R.U32.HI R11, RZ, 0x10, R12 ;  /* 0x00000010ff0b7819 */ /* 0x000fe4000001160c */
[----:B------:R-:W-:Y:S01]  /*7370*/  ISETP.GE.U32.AND P1, PT, R225, R9, PT ;  /* 0x00000009e100720c */ /* 0x000fe20003f26070 */
[----:B-1----:R-:W1:Y:S01]  /*7380*/  SHFL.BFLY PT, R7, R70, 0x2, 0x1f ;  /* 0x0c401f0046077f89 */ /* 0x002e6200000e0000 */
[----:B--2---:R-:W-:-:S02]  /*7390*/  F2FP.BF16.PACK_AB R4, R248, R249 ;  /* 0x000000f9f804723e */ /* 0x004fc400000010ff */
[----:B------:R-:W-:Y:S02]  /*73a0*/  SHF.R.U32.HI R12, RZ, 0x18, R12 ;  /* 0x00000018ff0c7819 */ /* 0x000fe4000001160c */
[C---:B------:R-:W-:Y:S02]  /*73b0*/  PRMT R197, R4.reuse, 0x7610, R197 ;  /* 0x0000761004c57816 */ /* 0x040fe400000000c5 */
[----:B------:R-:W-:Y:S01]  /*73c0*/  PRMT R196, R4, 0x7632, R196 ;  /* 0x0000763204c47816 */ /* 0x000fe200000000c4 */
[--C-:B------:R-:W-:Y:S01]  /*73d0*/  FFMA.FTZ R4, R108, c[0x0][0x23c], -R0.reuse ;  /* 0x00008f006c047a23 */ /* 0x100fe20000010800 */
[----:B------:R-:W-:Y:S01]  /*73e0*/  ISETP.GE.U32.AND P5, PT, R225, R19, PT ;  /* 0x00000013e100720c */ /* 0x000fe20003fa6070 */
[----:B------:R-:W-:Y:S01]  /*73f0*/  FFMA.FTZ R0, R96, c[0x0][0x23c], -R0 ;  /* 0x00008f0060007a23 */ /* 0x000fe20000010800 */
[----:B---3--:R-:W-:Y:S01]  /*7400*/  FMNMX.FTZ R71, R71, R8, !PT ;  /* 0x0000000847477209 */ /* 0x008fe20007810000 */
[----:B------:R-:W-:Y:S01]  /*7410*/  IMAD.MOV.U32 R96, RZ, RZ, R246 ;  /* 0x000000ffff607224 */ /* 0x000fe200078e00f6 */
[----:B------:R2:W-:Y:S01]  /*7420*/  MUFU.EX2 R247, R4 ;  /* 0x0000000400f77308 */ /* 0x0005e20000000800 */
[----:B------:R-:W-:Y:S01]  /*7430*/  @!P0 HFMA2.BF16_V2 R130, -RZ.H0_H0, RZ.H0_H0, -R197.H0_H0 ;  /* 0x200000ffff828231 */ /* 0x000fe200003409c5 */
[----:B------:R-:W-:Y:S01]  /*7440*/  PRMT R13, R197, 0x5410, R196 ;  /* 0x00005410c50d7816 */ /* 0x000fe200000000c4 */
[----:B------:R-:W-:Y:S01]  /*7450*/  @!P2 HFMA2.BF16_V2 R131, -RZ.H0_H0, RZ.H0_H0, -R196.H0_H0 ;  /* 0x200000ffff83a231 */ /* 0x000fe200003409c4 */
[----:B------:R-:W-:-:S02]  /*7460*/  ISETP.GE.U32.AND P3, PT, R225, R20, PT ;  /* 0x00000014e100720c */ /* 0x000fc40003f66070 */
[----:B------:R-:W-:Y:S01]  /*7470*/  @!P0 PRMT R197, R130, 0x5410, RZ ;  /* 0x0000541082c58816 */ /* 0x000fe200000000ff */
[----:B------:R-:W-:Y:S01]  /*7480*/  IMAD.MOV.U32 R130, RZ, RZ, R85 ;  /* 0x000000ffff827224 */ /* 0x000fe200078e0055 */
[----:B------:R3:W4:Y:S01]  /*7490*/  MUFU.EX2 R246, R0 ;  /* 0x0000000000f67308 */ /* 0x0007220000000800 */
[----:B------:R-:W-:Y:S02]  /*74a0*/  FSETP.NEU.FTZ.AND P0, PT, R71, -INF , PT ;  /* 0xff8000004700780b */ /* 0x000fe40003f1d000 */
[----:B-1----:R-:W-:Y:S01]  /*74b0*/  FMNMX.FTZ R70, R70, R7, !PT ;  /* 0x0000000746467209 */ /* 0x002fe20007810000 */
[--C-:B------:R-:W-:Y:S01]  /*74c0*/  FFMA.FTZ R7, R109, c[0x0][0x23c], -R3.reuse ;  /* 0x00008f006d077a23 */ /* 0x100fe20000010803 */
[----:B------:R-:W-:Y:S01]  /*74d0*/  @!P2 PRMT R196, R131, 0x5410, RZ ;  /* 0x0000541083c4a816 */ /* 0x000fe200000000ff */
[----:B------:R-:W-:Y:S02]  /*74e0*/  FFMA.FTZ R3, R99, c[0x0][0x23c], -R3 ;  /* 0x00008f0063037a23 */ /* 0x000fe40000010803 */
[----:B------:R-:W1:Y:S01]  /*74f0*/  SHFL.BFLY PT, R8, R70, 0x1, 0x1f ;  /* 0x0c201f0046087f89 */ /* 0x000e6200000e0000 */
[----:B--2---:R-:W-:Y:S01]  /*7500*/  FMUL.FTZ R4, R71, c[0x0][0x23c] ;  /* 0x00008f0047047a20 */ /* 0x004fe20000410000 */
[----:B------:R2:W-:Y:S01]  /*7510*/  MUFU.EX2 R238, R3 ;  /* 0x0000000300ee7308 */ /* 0x0005e20000000800 */
[----:B------:R-:W-:-:S02]  /*7520*/  IMAD.MOV.U32 R99, RZ, RZ, R86 ;  /* 0x000000ffff637224 */ /* 0x000fc400078e0056 */
[----:B------:R-:W-:Y:S01]  /*7530*/  IMAD.MOV.U32 R86, RZ, RZ, R239 ;  /* 0x000000ffff567224 */ /* 0x000fe200078e00ef */
[----:B------:R-:W-:Y:S02]  /*7540*/  FSEL R4, R4, RZ, P0 ;  /* 0x000000ff04047208 */ /* 0x000fe40000000000 */
[----:B---3--:R-:W-:Y:S02]  /*7550*/  SHF.R.U32.HI R0, RZ, 0x8, R10 ;  /* 0x00000008ff007819 */ /* 0x008fe4000001160a */
[----:B------:R-:W3:Y:S01]  /*7560*/  MUFU.EX2 R239, R7 ;  /* 0x0000000700ef7308 */ /* 0x000ee20000000800 */
[----:B------:R-:W-:Y:S02]  /*7570*/  LOP3.LUT R10, R17, 0xff, RZ, 0xc0, !PT ;  /* 0x000000ff110a7812 */ /* 0x000fe400078ec0ff */
[----:B------:R-:W-:-:S04]  /*7580*/  LOP3.LUT R0, R0, 0xffff, RZ, 0xc0, !PT ;  /* 0x0000ffff00007812 */ /* 0x000fc800078ec0ff */
[----:B------:R-:W-:Y:S01]  /*7590*/  ISETP.GE.U32.AND P0, PT, R225, R0, PT ;  /* 0x00000000e100720c */ /* 0x000fe20003f06070 */
[----:B--2---:R-:W-:Y:S01]  /*75a0*/  FFMA.FTZ R3, R120, c[0x0][0x23c], -R4 ;  /* 0x00008f0078037a23 */ /* 0x004fe20000010804 */
[----:B----4-:R-:W-:-:S03]  /*75b0*/  F2FP.BF16.PACK_AB R0, R246, R247 ;  /* 0x000000f7f600723e */ /* 0x010fc600000010ff */
[----:B------:R2:W-:Y:S01]  /*75c0*/  MUFU.EX2 R57, R3 ;  /* 0x0000000300397308 */ /* 0x0005e20000000800 */
[C---:B------:R-:W-:Y:S02]  /*75d0*/  PRMT R195, R0.reuse, 0x7610, R195 ;  /* 0x0000761000c37816 */ /* 0x040fe400000000c3 */
[----:B------:R-:W-:Y:S02]  /*75e0*/  PRMT R194, R0, 0x7632, R194 ;  /* 0x0000763200c27816 */ /* 0x000fe400000000c2 */
[----:B-1----:R-:W-:Y:S01]  /*75f0*/  FMNMX.FTZ R70, R70, R8, !PT ;  /* 0x0000000846467209 */ /* 0x002fe20007810000 */
[----:B------:R-:W-:Y:S01]  /*7600*/  @!P1 HFMA2.BF16_V2 R133, -RZ.H0_H0, RZ.H0_H0, -R195.H0_H0 ;  /* 0x200000ffff859231 */ /* 0x000fe200003409c3 */
[----:B------:R-:W-:Y:S01]  /*7610*/  LOP3.LUT R0, R11, 0xff, RZ, 0xc0, !PT ;  /* 0x000000ff0b007812 */ /* 0x000fe200078ec0ff */
[----:B------:R-:W-:Y:S01]  /*7620*/  @!P0 HFMA2.BF16_V2 R132, -RZ.H0_H0, RZ.H0_H0, -R194.H0_H0 ;  /* 0x200000ffff848231 */ /* 0x000fe200003409c2 */
[----:B------:R-:W-:Y:S02]  /*7630*/  PRMT R9, R195, 0x5410, R194 ;  /* 0x00005410c3097816 */ /* 0x000fe400000000c2 */
[----:B------:R-:W-:-:S02]  /*7640*/  @!P1 PRMT R195, R133, 0x5410, RZ ;  /* 0x0000541085c39816 */ /* 0x000fc400000000ff */
[----:B------:R-:W-:Y:S01]  /*7650*/  ISETP.GE.U32.AND P1, PT, R225, R0, PT ;  /* 0x00000000e100720c */ /* 0x000fe20003f26070 */
[----:B------:R-:W-:Y:S01]  /*7660*/  FMUL.FTZ R0, R70, c[0x0][0x23c] ;  /* 0x00008f0046007a20 */ /* 0x000fe20000410000 */
[----:B------:R-:W-:Y:S01]  /*7670*/  @!P0 PRMT R194, R132, 0x5410, RZ ;  /* 0x0000541084c28816 */ /* 0x000fe200000000ff */
[----:B--2---:R-:W-:Y:S01]  /*7680*/  FFMA.FTZ R3, R121, c[0x0][0x23c], -R4 ;  /* 0x00008f0079037a23 */ /* 0x004fe20000010804 */
[----:B------:R-:W-:Y:S01]  /*7690*/  FSETP.NEU.FTZ.AND P0, PT, R70, -INF , PT ;  /* 0xff8000004600780b */ /* 0x000fe20003f1d000 */
[----:B------:R-:W-:Y:S01]  /*76a0*/  IMAD.MOV.U32 R133, RZ, RZ, R9 ;  /* 0x000000ffff857224 */ /* 0x000fe200078e0009 */
[----:B---3--:R-:W-:Y:S01]  /*76b0*/  F2FP.BF16.PACK_AB R7, R238, R239 ;  /* 0x000000efee07723e */ /* 0x008fe200000010ff */
[----:B------:R1:W2:Y:S01]  /*76c0*/  MUFU.EX2 R121, R3 ;  /* 0x0000000300797308 */ /* 0x0002a20000000800 */
[----:B------:R-:W-:Y:S01]  /*76d0*/  FSEL R0, R0, RZ, P0 ;  /* 0x000000ff00007208 */ /* 0x000fe20000000000 */
[----:B------:R-:W-:Y:S01]  /*76e0*/  IMAD.MOV.U32 R132, RZ, RZ, R82 ;  /* 0x000000ffff847224 */ /* 0x000fe200078e0052 */
[----:B------:R-:W-:-:S02]  /*76f0*/  ISETP.GE.U32.AND P0, PT, R225, R12, PT ;  /* 0x0000000ce100720c */ /* 0x000fc40003f06070 */
[C---:B------:R-:W-:Y:S02]  /*7700*/  PRMT R192, R7.reuse, 0x7632, R192 ;  /* 0x0000763207c07816 */ /* 0x040fe400000000c0 */
[----:B------:R-:W-:Y:S02]  /*7710*/  PRMT R193, R7, 0x7610, R193 ;  /* 0x0000761007c17816 */ /* 0x000fe400000000c1 */
[C---:B------:R-:W-:Y:S02]  /*7720*/  LOP3.LUT R7, R14.reuse, 0xff, RZ, 0xc0, !PT ;  /* 0x000000ff0e077812 */ /* 0x040fe400078ec0ff */
[----:B------:R-:W-:Y:S01]  /*7730*/  PRMT R131, R193, 0x5410, R192 ;  /* 0x00005410c1837816 */ /* 0x000fe200000000c0 */
[----:B------:R-:W-:Y:S01]  /*7740*/  @!P1 HFMA2.BF16_V2 R137, -RZ.H0_H0, RZ.H0_H0, -R193.H0_H0 ;  /* 0x200000ffff899231 */ /* 0x000fe200003409c1 */
[----:B------:R-:W-:Y:S02]  /*7750*/  SHF.R.U32.HI R9, RZ, 0x18, R17 ;  /* 0x00000018ff097819 */ /* 0x000fe40000011611 */
[----:B------:R-:W-:Y:S01]  /*7760*/  LOP3.LUT R11, R15, 0xff, RZ, 0xc0, !PT ;  /* 0x000000ff0f0b7812 */ /* 0x000fe200078ec0ff */
[----:B------:R-:W-:Y:S01]  /*7770*/  @!P0 HFMA2.BF16_V2 R136, -RZ.H0_H0, RZ.H0_H0, -R192.H0_H0 ;  /* 0x200000ffff888231 */ /* 0x000fe200003409c0 */
[----:B-1----:R-:W-:-:S02]  /*7780*/  LOP3.LUT R3, R14, 0xffff, RZ, 0xc0, !PT ;  /* 0x0000ffff0e037812 */ /* 0x002fc400078ec0ff */
[----:B------:R-:W-:Y:S01]  /*7790*/  @!P1 PRMT R193, R137, 0x5410, RZ ;  /* 0x0000541089c19816 */ /* 0x000fe200000000ff */
[----:B------:R-:W-:Y:S01]  /*77a0*/  IMAD.MOV.U32 R137, RZ, RZ, R13 ;  /* 0x000000ffff897224 */ /* 0x000fe200078e000d */
[----:B------:R-:W-:Y:S02]  /*77b0*/  SHF.R.U32.HI R3, RZ, 0x8, R3 ;  /* 0x00000008ff037819 */ /* 0x000fe40000011603 */
[----:B------:R-:W-:Y:S01]  /*77c0*/  @!P0 PRMT R192, R136, 0x5410, RZ ;  /* 0x0000541088c08816 */ /* 0x000fe200000000ff */
[----:B------:R-:W-:Y:S01]  /*77d0*/  IMAD.MOV.U32 R136, RZ, RZ, R65 ;  /* 0x000000ffff887224 */ /* 0x000fe200078e0041 */
[----:B------:R-:W-:Y:S02]  /*77e0*/  LOP3.LUT R3, R3, 0xffff, RZ, 0xc0, !PT ;  /* 0x0000ffff03037812 */ /* 0x000fe400078ec0ff */
[C---:B------:R-:W-:Y:S02]  /*77f0*/  ISETP.GE.U32.AND P1, PT, R225.reuse, R7, PT ;  /* 0x00000007e100720c */ /* 0x040fe40003f26070 */
[----:B------:R-:W-:Y:S01]  /*7800*/  ISETP.GE.U32.AND P0, PT, R225, R3, PT ;  /* 0x00000003e100720c */ /* 0x000fe20003f06070 */
[----:B------:R-:W-:Y:S01]  /*7810*/  FFMA.FTZ R3, R122, c[0x0][0x23c], -R0 ;  /* 0x00008f007a037a23 */ /* 0x000fe20000010800 */
[----:B--2---:R-:W-:Y:S01]  /*7820*/  F2FP.BF16.PACK_AB R7, R121, R57 ;  /* 0x000000397907723e */ /* 0x004fe200000010ff */
[----:B------:R-:W-:Y:S01]  /*7830*/  IMAD.MOV.U32 R122, RZ, RZ, R86 ;  /* 0x000000ffff7a7224 */ /* 0x000fe200078e0056 */
[----:B------:R-:W-:Y:S01]  /*7840*/  SHF.R.U32.HI R12, RZ, 0x18, R18 ;  /* 0x00000018ff0c7819 */ /* 0x000fe20000011612 */
[----:B------:R1:W-:Y:S01]  /*7850*/  MUFU.EX2 R65, R3 ;  /* 0x0000000300417308 */ /* 0x0003e20000000800 */
[----:B------:R-:W-:-:S02]  /*7860*/  PRMT R26, R7, 0x7610, R26 ;  /* 0x00007610071a7816 */ /* 0x000fc4000000001a */
[----:B------:R-:W-:Y:S02]  /*7870*/  PRMT R52, R7, 0x7632, R52 ;  /* 0x0000763207347816 */ /* 0x000fe40000000034 */
[----:B------:R-:W-:Y:S01]  /*7880*/  SHF.R.U32.HI R7, RZ, 0x10, R17 ;  /* 0x00000010ff077819 */ /* 0x000fe20000011611 */
[----:B------:R-:W-:Y:S01]  /*7890*/  @!P1 HFMA2.BF16_V2 R138, -RZ.H0_H0, RZ.H0_H0, -R26.H0_H0 ;  /* 0x200000ffff8a9231 */ /* 0x000fe2000034091a */
[----:B------:R-:W-:Y:S01]  /*78a0*/  PRMT R36, R26, 0x5410, R52 ;  /* 0x000054101a247816 */ /* 0x000fe20000000034 */
[----:B------:R-:W-:-:S03]  /*78b0*/  @!P0 HFMA2.BF16_V2 R139, -RZ.H0_H0, RZ.H0_H0, -R52.H0_H0 ;  /* 0x200000ffff8b8231 */ /* 0x000fc60000340934 */
[----:B------:R-:W-:Y:S01]  /*78c0*/  @!P1 PRMT R26, R138, 0x5410, RZ ;  /* 0x000054108a1a9816 */ /* 0x000fe200000000ff */
[----:B------:R-:W-:Y:S01]  /*78d0*/  IMAD.MOV.U32 R138, RZ, RZ, R84 ;  /* 0x000000ffff8a7224 */ /* 0x000fe200078e0054 */
[----:B------:R-:W-:Y:S01]  /*78e0*/  @!P0 PRMT R52, R139, 0x5410, RZ ;  /* 0x000054108b348816 */ /* 0x000fe200000000ff */
[----:B------:R-:W-:Y:S02]  /*78f0*/  IMAD.MOV.U32 R139, RZ, RZ, R83 ;  /* 0x000000ffff8b7224 */ /* 0x000fe400078e0053 */
[----:B-1----:R-:W-:Y:S02]  /*7900*/  FFMA.FTZ R3, R123, c[0x0][0x23c], -R0 ;  /* 0x00008f007b037a23 */ /* 0x002fe40000010800 */
[----:B------:R-:W-:Y:S02]  /*7910*/  IMAD.MOV.U32 R123, RZ, RZ, R87 ;  /* 0x000000ffff7b7224 */ /* 0x000fe400078e0057 */
[----:B------:R1:W2:Y:S02]  /*7920*/  MUFU.EX2 R120, R3 ;  /* 0x0000000300787308 */ /* 0x0002a40000000800 */
[----:B-1----:R-:W-:-:S04]  /*7930*/  SHF.R.U32.HI R3, RZ, 0x10, R14 ;  /* 0x00000010ff037819 */ /* 0x002fc8000001160e */
[----:B------:R-:W-:-:S04]  /*7940*/  LOP3.LUT R3, R3, 0xff, RZ, 0xc0, !PT ;  /* 0x000000ff03037812 */ /* 0x000fc800078ec0ff */
[----:B------:R-:W-:Y:S02]  /*7950*/  ISETP.GE.U32.AND P1, PT, R225, R3, PT ;  /* 0x00000003e100720c */ /* 0x000fe40003f26070 */
[----:B------:R-:W-:-:S04]  /*7960*/  SHF.R.U32.HI R3, RZ, 0x18, R14 ;  /* 0x00000018ff037819 */ /* 0x000fc8000001160e */
[----:B------:R-:W-:Y:S02]  /*7970*/  ISETP.GE.U32.AND P0, PT, R225, R3, PT ;  /* 0x00000003e100720c */ /* 0x000fe40003f06070 */
[----:B--2---:R-:W-:-:S04]  /*7980*/  F2FP.BF16.PACK_AB R3, R120, R65 ;  /* 0x000000417803723e */ /* 0x004fc800000010ff */
[C---:B------:R-:W-:Y:S02]  /*7990*/  PRMT R191, R3.reuse, 0x7610, R191 ;  /* 0x0000761003bf7816 */ /* 0x040fe400000000bf */
[----:B------:R-:W-:Y:S02]  /*79a0*/  PRMT R190, R3, 0x7632, R190 ;  /* 0x0000763203be7816 */ /* 0x000fe400000000be */
[----:B------:R-:W-:Y:S01]  /*79b0*/  LOP3.LUT R3, R48, 0xff, RZ, 0xc0, !PT ;  /* 0x000000ff30037812 */ /* 0x000fe200078ec0ff */
[----:B------:R-:W-:Y:S01]  /*79c0*/  @!P1 HFMA2.BF16_V2 R144, -RZ.H0_H0, RZ.H0_H0, -R191.H0_H0 ;  /* 0x200000ffff909231 */ /* 0x000fe200003409bf */
[----:B------:R-:W-:Y:S01]  /*79d0*/  PRMT R37, R191, 0x5410, R190 ;  /* 0x00005410bf257816 */ /* 0x000fe200000000be */
[----:B------:R-:W-:Y:S01]  /*79e0*/  IMAD.MOV.U32 R48, RZ, RZ, R64 ;  /* 0x000000ffff307224 */ /* 0x000fe200078e0040 */
[----:B------:R-:W-:Y:S02]  /*79f0*/  @!P0 HFMA2.BF16_V2 R147, -RZ.H0_H0, RZ.H0_H0, -R190.H0_H0 ;  /* 0x200000ffff938231 */ /* 0x000fe400003409be */
[----:B------:R-:W-:-:S02]  /*7a00*/  @!P1 PRMT R191, R144, 0x5410, RZ ;  /* 0x0000541090bf9816 */ /* 0x000fc400000000ff */
[----:B------:R-:W-:Y:S02]  /*7a10*/  ISETP.GE.U32.AND P1, PT, R225, R3, PT ;  /* 0x00000003e100720c */ /* 0x000fe40003f26070 */
[----:B------:R-:W-:Y:S02]  /*7a20*/  LOP3.LUT R3, R17, 0xffff, RZ, 0xc0, !PT ;  /* 0x0000ffff11037812 */ /* 0x000fe400078ec0ff */
[----:B------:R-:W-:Y:S02]  /*7a30*/  @!P0 PRMT R190, R147, 0x5410, RZ ;  /* 0x0000541093be8816 */ /* 0x000fe400000000ff */
[----:B------:R-:W-:Y:S02]  /*7a40*/  SHF.R.U32.HI R8, RZ, 0x8, R3 ;  /* 0x00000008ff087819 */ /* 0x000fe40000011603 */
[----:B------:R-:W-:Y:S01]  /*7a50*/  LOP3.LUT R3, R7, 0xff, RZ, 0xc0, !PT ;  /* 0x000000ff07037812 */ /* 0x000fe200078ec0ff */
[----:B------:R-:W-:Y:S01]  /*7a60*/  FFMA.FTZ R7, R116, c[0x0][0x23c], -R4 ;  /* 0x00008f0074077a23 */ /* 0x000fe20000010804 */
[----:B------:R-:W-:-:S02]  /*7a70*/  PRMT R19, R10, 0x5410, R8 ;  /* 0x000054100a137816 */ /* 0x000fc40000000008 */
[----:B------:R-:W-:Y:S01]  /*7a80*/  PRMT R17, R3, 0x5410, R9 ;  /* 0x0000541003117816 */ /* 0x000fe20000000009 */
[----:B------:R-:W-:Y:S01]  /*7a90*/  FFMA.FTZ R9, R117, c[0x0][0x23c], -R4 ;  /* 0x00008f0075097a23 */ /* 0x000fe20000010804 */
[----:B------:R1:W-:Y:S01]  /*7aa0*/  MUFU.EX2 R116, R7 ;  /* 0x0000000700747308 */ /* 0x0003e20000000800 */
[----:B------:R-:W-:Y:S01]  /*7ab0*/  SHF.R.U32.HI R3, RZ, 0x8, R21 ;  /* 0x00000008ff037819 */ /* 0x000fe20000011615 */
[----:B------:R-:W-:Y:S01]  /*7ac0*/  IMAD.MOV.U32 R117, RZ, RZ, R81 ;  /* 0x000000ffff757224 */ /* 0x000fe200078e0051 */
[----:B------:R-:W-:Y:S02]  /*7ad0*/  SHF.R.U32.HI R8, RZ, 0x8, R35 ;  /* 0x00000008ff087819 */ /* 0x000fe40000011623 */
[----:B------:R-:W-:Y:S02]  /*7ae0*/  PRMT R22, R38, 0x5410, R3 ;  /* 0x0000541026167816 */ /* 0x000fe40000000003 */
[----:B------:R-:W-:Y:S01]  /*7af0*/  LOP3.LUT R3, R32, 0xff, RZ, 0xc0, !PT ;  /* 0x000000ff20037812 */ /* 0x000fe200078ec0ff */
[----:B------:R-:W2:Y:S01]  /*7b00*/  MUFU.EX2 R64, R9 ;  /* 0x0000000900407308 */ /* 0x000ea20000000800 */
[----:B------:R-:W-:-:S02]  /*7b10*/  PRMT R20, R47, 0x5410, R8 ;  /* 0x000054102f147816 */ /* 0x000fc40000000008 */
[----:B------:R-:W-:Y:S02]  /*7b20*/  LOP3.LUT R8, R39, 0xff, RZ, 0xc0, !PT ;  /* 0x000000ff27087812 */ /* 0x000fe400078ec0ff */
[----:B------:R-:W-:Y:S02]  /*7b30*/  SHF.R.U32.HI R10, RZ, 0x18, R15 ;  /* 0x00000018ff0a7819 */ /* 0x000fe4000001160f */
[----:B------:R-:W-:Y:S02]  /*7b40*/  PRMT R23, R8, 0x5410, R43 ;  /* 0x0000541008177816 */ /* 0x000fe4000000002b */
[----:B-1----:R-:W-:Y:S02]  /*7b50*/  LOP3.LUT R7, R41, 0xff, RZ, 0xc0, !PT ;  /* 0x000000ff29077812 */ /* 0x002fe400078ec0ff */
[----:B------:R-:W-:Y:S02]  /*7b60*/  SHF.R.U32.HI R8, RZ, 0x10, R15 ;  /* 0x00000010ff087819 */ /* 0x000fe4000001160f */
[----:B------:R-:W-:-:S02]  /*7b70*/  PRMT R21, R7, 0x5410, R46 ;  /* 0x0000541007157816 */ /* 0x000fc4000000002e */
[----:B------:R-:W-:Y:S02]  /*7b80*/  SHF.R.U32.HI R7, RZ, 0x8, R24 ;  /* 0x00000008ff077819 */ /* 0x000fe40000011618 */
[----:B------:R-:W-:Y:S02]  /*7b90*/  PRMT R24, R3, 0x5410, R33 ;  /* 0x0000541003187816 */ /* 0x000fe40000000021 */
[----:B------:R-:W-:Y:S01]  /*7ba0*/  SHF.R.U32.HI R3, RZ, 0x8, R49 ;  /* 0x00000008ff037819 */ /* 0x000fe20000011631 */
[----:B------:R-:W-:Y:S01]  /*7bb0*/  IMAD.MOV.U32 R49, RZ, RZ, R165 ;  /* 0x000000ffff317224 */ /* 0x000fe200078e00a5 */
[----:B------:R-:W-:Y:S01]  /*7bc0*/  PRMT R25, R34, 0x5410, R7 ;  /* 0x0000541022197816 */ /* 0x000fe20000000007 */
[----:B------:R-:W-:Y:S01]  /*7bd0*/  IMAD.SHL.U32 R165, R6, 0x2, RZ ;  /* 0x0000000206a57824 */ /* 0x000fe200078e00ff */
[----:B--2---:R-:W-:Y:S02]  /*7be0*/  F2FP.BF16.PACK_AB R7, R64, R116 ;  /* 0x000000744007723e */ /* 0x004fe400000010ff */
[----:B------:R-:W-:Y:S01]  /*7bf0*/  LOP3.LUT R3, R3, 0xffff, RZ, 0xc0, !PT ;  /* 0x0000ffff03037812 */ /* 0x000fe200078ec0ff */
[----:B------:R-:W-:Y:S01]  /*7c00*/  HSET2.LE.AND R6, R25, R113, PT ;  /* 0x0000007119067233 */ /* 0x000fe20003803000 */
[C---:B------:R-:W-:Y:S01]  /*7c10*/  PRMT R189, R7.reuse, 0x7610, R189 ;  /* 0x0000761007bd7816 */ /* 0x040fe200000000bd */
[----:B------:R-:W1:Y:S01]  /*7c20*/  LDSM.16.MT88.4 R84, [R165+0x6000] ;  /* 0x00600000a554783b */ /* 0x000e620000004200 */
[----:B------:R-:W-:Y:S01]  /*7c30*/  PRMT R163, R7, 0x7632, R163 ;  /* 0x0000763207a37816 */ /* 0x000fe200000000a3 */
[----:B------:R-:W-:Y:S01]  /*7c40*/  IMAD.MOV.U32 R25, RZ, RZ, R138 ;  /* 0x000000ffff197224 */ /* 0x000fe200078e008a */
[----:B------:R-:W-:Y:S01]  /*7c50*/  ISETP.GE.U32.AND P0, PT, R225, R3, PT ;  /* 0x00000003e100720c */ /* 0x000fe20003f06070 */
[----:B------:R-:W-:Y:S01]  /*7c60*/  @!P3 HFMA2.BF16_V2 R148, -RZ.H0_H0, RZ.H0_H0, -R189.H0_H0 ;  /* 0x200000ffff94b231 */ /* 0x000fe200003409bd */
[----:B------:R-:W-:-:S02]  /*7c70*/  SHF.R.U32.HI R7, RZ, 0x10, R28 ;  /* 0x00000010ff077819 */ /* 0x000fc4000001161c */
[----:B------:R-:W-:Y:S02]  /*7c80*/  LOP3.LUT R3, R15, 0xffff, RZ, 0xc0, !PT ;  /* 0x0000ffff0f037812 */ /* 0x000fe400078ec0ff */
[----:B------:R-:W-:Y:S02]  /*7c90*/  LOP3.LUT R9, R7, 0xff, RZ, 0xc0, !PT ;  /* 0x000000ff07097812 */ /* 0x000fe400078ec0ff */
[----:B------:R-:W-:Y:S02]  /*7ca0*/  SHF.R.U32.HI R7, RZ, 0x8, R3 ;  /* 0x00000008ff077819 */ /* 0x000fe40000011603 */
[----:B------:R-:W-:Y:S02]  /*7cb0*/  LOP3.LUT R3, R8, 0xff, RZ, 0xc0, !PT ;  /* 0x000000ff08037812 */ /* 0x000fe400078ec0ff */
[----:B------:R-:W-:Y:S01]  /*7cc0*/  PRMT R14, R11, 0x5410, R7 ;  /* 0x000054100b0e7816 */ /* 0x000fe20000000007 */
[----:B------:R-:W-:Y:S01]  /*7cd0*/  @!P0 HFMA2.BF16_V2 R150, -RZ.H0_H0, RZ.H0_H0, -R163.H0_H0 ;  /* 0x200000ffff968231 */ /* 0x000fe200003409a3 */
[----:B------:R-:W-:-:S02]  /*7ce0*/  PRMT R13, R3, 0x5410, R10 ;  /* 0x00005410030d7816 */ /* 0x000fc4000000000a */
[C---:B------:R-:W-:Y:S02]  /*7cf0*/  LOP3.LUT R3, R18.reuse, 0xffff, RZ, 0xc0, !PT ;  /* 0x0000ffff12037812 */ /* 0x040fe400078ec0ff */
[----:B------:R-:W-:Y:S02]  /*7d00*/  SHF.R.U32.HI R8, RZ, 0x10, R16 ;  /* 0x00000010ff087819 */ /* 0x000fe40000011610 */
[----:B------:R-:W-:Y:S02]  /*7d10*/  SHF.R.U32.HI R7, RZ, 0x8, R3 ;  /* 0x00000008ff077819 */ /* 0x000fe40000011603 */
[----:B------:R-:W-:Y:S02]  /*7d20*/  LOP3.LUT R3, R18, 0xff, RZ, 0xc0, !PT ;  /* 0x000000ff12037812 */ /* 0x000fe400078ec0ff */
[----:B------:R-:W-:Y:S02]  /*7d30*/  ISETP.GE.U32.AND P2, PT, R225, R9, PT ;  /* 0x00000009e100720c */ /* 0x000fe40003f46070 */
[----:B------:R-:W-:-:S02]  /*7d40*/  PRMT R15, R3, 0x5410, R7 ;  /* 0x00005410030f7816 */ /* 0x000fc40000000007 */
[----:B------:R-:W-:Y:S02]  /*7d50*/  SHF.R.U32.HI R7, RZ, 0x10, R18 ;  /* 0x00000010ff077819 */ /* 0x000fe40000011612 */
[C---:B------:R-:W-:Y:S02]  /*7d60*/  LOP3.LUT R3, R16.reuse, 0xffff, RZ, 0xc0, !PT ;  /* 0x0000ffff10037812 */ /* 0x040fe400078ec0ff */
[----:B------:R-:W-:Y:S02]  /*7d70*/  LOP3.LUT R9, R7, 0xff, RZ, 0xc0, !PT ;  /* 0x000000ff07097812 */ /* 0x000fe400078ec0ff */
[----:B------:R-:W-:Y:S02]  /*7d80*/  LOP3.LUT R11, R16, 0xff, RZ, 0xc0, !PT ;  /* 0x000000ff100b7812 */ /* 0x000fe400078ec0ff */
[----:B------:R-:W-:Y:S02]  /*7d90*/  SHF.R.U32.HI R7, RZ, 0x8, R3 ;  /* 0x00000008ff077819 */ /* 0x000fe40000011603 */
[----:B------:R-:W-:-:S02]  /*7da0*/  SHF.R.U32.HI R10, RZ, 0x18, R16 ;  /* 0x00000018ff0a7819 */ /* 0x000fc40000011610 */
[----:B------:R-:W-:Y:S01]  /*7db0*/  LOP3.LUT R3, R8, 0xff, RZ, 0xc0, !PT ;  /* 0x000000ff08037812 */ /* 0x000fe200078ec0ff */
[--C-:B------:R-:W-:Y:S01]  /*7dc0*/  FFMA.FTZ R8, R115, c[0x0][0x23c], -R4.reuse ;  /* 0x00008f0073087a23 */ /* 0x100fe20000010804 */
[----:B------:R-:W-:Y:S01]  /*7dd0*/  PRMT R16, R11, 0x5410, R7 ;  /* 0x000054100b107816 */ /* 0x000fe20000000007 */
[----:B------:R-:W-:Y:S01]  /*7de0*/  FFMA.FTZ R7, R118, c[0x0][0x23c], -R4 ;  /* 0x00008f0076077a23 */ /* 0x000fe20000010804 */
[----:B------:R-:W-:Y:S01]  /*7df0*/  PRMT R11, R3, 0x5410, R10 ;  /* 0x00005410030b7816 */ /* 0x000fe2000000000a */
[----:B------:R-:W-:Y:S01]  /*7e00*/  MUFU.EX2 R115, R8 ;  /* 0x0000000800737308 */ /* 0x000fe20000000800 */
[----:B------:R-:W-:Y:S01]  /*7e10*/  LOP3.LUT R3, R28, 0xffff, RZ, 0xc0, !PT ;  /* 0x0000ffff1c037812 */ /* 0x000fe200078ec0ff */
[----:B------:R-:W-:Y:S01]  /*7e20*/  IMAD.MOV.U32 R118, RZ, RZ, R243 ;  /* 0x000000ffff767224 */ /* 0x000fe200078e00f3 */
[----:B------:R-:W-:Y:S02]  /*7e30*/  PRMT R38, R189, 0x5410, R163 ;  /* 0x00005410bd267816 */ /* 0x000fe400000000a3 */
[----:B------:R-:W-:-:S02]  /*7e40*/  SHF.R.U32.HI R3, RZ, 0x8, R3 ;  /* 0x00000008ff037819 */ /* 0x000fc40000011603 */
[----:B------:R-:W-:Y:S01]  /*7e50*/  @!P0 PRMT R163, R150, 0x5410, RZ ;  /* 0x0000541096a38816 */ /* 0x000fe200000000ff */
[----:B------:R2:W-:Y:S01]  /*7e60*/  MUFU.EX2 R109, R7 ;  /* 0x00000007006d7308 */ /* 0x0005e20000000800 */
[----:B------:R-:W-:Y:S02]  /*7e70*/  LOP3.LUT R3, R3, 0xffff, RZ, 0xc0, !PT ;  /* 0x0000ffff03037812 */ /* 0x000fe400078ec0ff */
[----:B------:R-:W-:Y:S01]  /*7e80*/  PRMT R12, R9, 0x5410, R12 ;  /* 0x00005410090c7816 */ /* 0x000fe2000000000c */
[----:B------:R-:W-:Y:S01]  /*7e90*/  FFMA.FTZ R9, R134, c[0x0][0x23c], -R0 ;  /* 0x00008f0086097a23 */ /* 0x000fe20000010800 */
[C---:B------:R-:W-:Y:S01]  /*7ea0*/  ISETP.GE.U32.AND P0, PT, R225.reuse, R3, PT ;  /* 0x00000003e100720c */ /* 0x040fe20003f06070 */
[----:B------:R-:W-:Y:S01]  /*7eb0*/  HSET2.LE.AND R3, R19, R113, PT ;  /* 0x0000007113037233 */ /* 0x000fe20003803000 */
[----:B------:R-:W-:Y:S01]  /*7ec0*/  IMAD.MOV.U32 R134, RZ, RZ, R117 ;  /* 0x000000ffff867224 */ /* 0x000fe200078e0075 */
[----:B------:R-:W-:Y:S01]  /*7ed0*/  MUFU.EX2 R108, R9 ;  /* 0x00000009006c7308 */ /* 0x000fe20000000800 */
[----:B------:R-:W-:Y:S01]  /*7ee0*/  IMAD.MOV.U32 R117, RZ, RZ, R242 ;  /* 0x000000ffff757224 */ /* 0x000fe200078e00f2 */
[----:B------:R-:W-:-:S02]  /*7ef0*/  ISETP.GE.U32.AND P4, PT, R225, R78, PT ;  /* 0x0000004ee100720c */ /* 0x000fc40003f86070 */
[----:B------:R-:W-:Y:S01]  /*7f00*/  LOP3.LUT R44, R3, R155, RZ, 0xc0, !PT ;  /* 0x0000009b032c7212 */ /* 0x000fe200078ec0ff */
[----:B------:R-:W-:Y:S01]  /*7f10*/  HSET2.LE.AND R3, R17, R113, PT ;  /* 0x0000007111037233 */ /* 0x000fe20003803000 */
[----:B------:R-:W-:Y:S01]  /*7f20*/  @!P3 PRMT R189, R148, 0x5410, RZ ;  /* 0x0000541094bdb816 */ /* 0x000fe200000000ff */
[----:B--2---:R-:W-:-:S03]  /*7f30*/  FFMA.FTZ R7, R127, c[0x0][0x23c], -R0 ;  /* 0x00008f007f077a23 */ /* 0x004fc60000010800 */
[----:B------:R-:W-:Y:S01]  /*7f40*/  LOP3.LUT R45, R3, R154, RZ, 0xc0, !PT ;  /* 0x0000009a032d7212 */ /* 0x000fe200078ec0ff */
[--C-:B------:R-:W-:Y:S01]  /*7f50*/  HSET2.LE.AND R3, R42, R113.reuse, PT ;  /* 0x000000712a037233 */ /* 0x100fe20003803000 */
[----:B------:R2:W-:Y:S01]  /*7f60*/  MUFU.EX2 R27, R7 ;  /* 0x00000007001b7308 */ /* 0x0005e20000000800 */
[----:B------:R-:W-:Y:S02]  /*7f70*/  IMAD.MOV.U32 R127, RZ, RZ, R48 ;  /* 0x000000ffff7f7224 */ /* 0x000fe400078e0030 */
[----:B------:R-:W-:Y:S01]  /*7f80*/  IMAD.MOV.U32 R48, RZ, RZ, R122 ;  /* 0x000000ffff307224 */ /* 0x000fe200078e007a */
[----:B------:R-:W-:Y:S01]  /*7f90*/  LOP3.LUT R46, R3, R152, RZ, 0xc0, !PT ;  /* 0x00000098032e7212 */ /* 0x000fe200078ec0ff */
[----:B------:R-:W-:Y:S01]  /*7fa0*/  HSET2.LE.AND R3, R40, R113, PT ;  /* 0x0000007128037233 */ /* 0x000fe20003803000 */
[----:B------:R-:W-:-:S04]  /*7fb0*/  IMAD.MOV.U32 R122, RZ, RZ, R240 ;  /* 0x000000ffff7a7224 */ /* 0x000fc800078e00f0 */
[----:B------:R-:W-:Y:S01]  /*7fc0*/  LOP3.LUT R47, R3, R151, RZ, 0xc0, !PT ;  /* 0x00000097032f7212 */ /* 0x000fe200078ec0ff */
[----:B------:R-:W-:Y:S01]  /*7fd0*/  HSET2.LE.AND R3, R14, R113, PT ;  /* 0x000000710e037233 */ /* 0x000fe20003803000 */
[----:B--2---:R-:W-:-:S04]  /*7fe0*/  FFMA.FTZ R7, R128, c[0x0][0x23c], -R0 ;  /* 0x00008f0080077a23 */ /* 0x004fc80000010800 */
[----:B------:R-:W-:Y:S01]  /*7ff0*/  LOP3.LUT R40, R3, R149, RZ, 0xc0, !PT ;  /* 0x0000009503287212 */ /* 0x000fe200078ec0ff */
[--C-:B------:R-:W-:Y:S01]  /*8000*/  HSET2.LE.AND R3, R20, R113.reuse, PT ;  /* 0x0000007114037233 */ /* 0x100fe20003803000 */
[----:B------:R-:W-:Y:S01]  /*8010*/  IMAD.MOV.U32 R128, RZ, RZ, R139 ;  /* 0x000000ffff807224 */ /* 0x000fe200078e008b */
[----:B------:R2:W3:Y:S03]  /*8020*/  MUFU.EX2 R55, R7 ;  /* 0x0000000700377308 */ /* 0x0004e60000000800 */
[----:B------:R-:W-:Y:S01]  /*8030*/  LOP3.LUT R42, R3, R77, RZ, 0xc0, !PT ;  /* 0x0000004d032a7212 */ /* 0x000fe200078ec0ff */
[----:B------:R-:W-:-:S05]  /*8040*/  HSET2.LE.AND R3, R21, R113, PT ;  /* 0x0000007115037233 */ /* 0x000fca0003803000 */
[----:B------:R-:W-:Y:S01]  /*8050*/  LOP3.LUT R43, R3, R76, RZ, 0xc0, !PT ;  /* 0x0000004c032b7212 */ /* 0x000fe200078ec0ff */
[----:B------:R-:W-:-:S05]  /*8060*/  HSET2.LE.AND R3, R22, R113, PT ;  /* 0x0000007116037233 */ /* 0x000fca0003803000 */
[----:B------:R-:W-:Y:S01]  /*8070*/  LOP3.LUT R38, R3, R38, RZ, 0xc0, !PT ;  /* 0x0000002603267212 */ /* 0x000fe200078ec0ff */
[----:B--2---:R-:W-:Y:S01]  /*8080*/  FFMA.FTZ R7, R125, c[0x0][0x23c], -R4 ;  /* 0x00008f007d077a23 */ /* 0x004fe20000010804 */
[----:B---3--:R-:W-:Y:S01]  /*8090*/  F2FP.BF16.PACK_AB R8, R55, R27 ;  /* 0x0000001b3708723e */ /* 0x008fe200000010ff */
[----:B------:R-:W-:Y:S01]  /*80a0*/  HSET2.LE.AND R3, R23, R113, PT ;  /* 0x0000007117037233 */ /* 0x000fe20003803000 */
[----:B------:R-:W-:Y:S01]  /*80b0*/  IMAD.MOV.U32 R125, RZ, RZ, R97 ;  /* 0x000000ffff7d7224 */ /* 0x000fe200078e0061 */
[----:B------:R2:W-:Y:S01]  /*80c0*/  MUFU.EX2 R63, R7 ;  /* 0x00000007003f7308 */ /* 0x0005e20000000800 */
[C---:B------:R-:W-:Y:S01]  /*80d0*/  PRMT R162, R8.reuse, 0x7610, R162 ;  /* 0x0000761008a27816 */ /* 0x040fe200000000a2 */
[----:B------:R-:W-:Y:S01]  /*80e0*/  IMAD.MOV.U32 R97, RZ, RZ, R210 ;  /* 0x000000ffff617224 */ /* 0x000fe200078e00d2 */
[----:B------:R-:W-:Y:S01]  /*80f0*/  PRMT R161, R8, 0x7632, R161 ;  /* 0x0000763208a17816 */ /* 0x000fe200000000a1 */
[----:B------:R-:W-:Y:S02]  /*8100*/  FFMA.FTZ R8, R129, c[0x0][0x23c], -R0 ;  /* 0x00008f0081087a23 */ /* 0x000fe40000010800 */
[----:B------:R-:W-:Y:S01]  /*8110*/  @!P1 HFMA2.BF16_V2 R153, -RZ.H0_H0, RZ.H0_H0, -R162.H0_H0 ;  /* 0x200000ffff999231 */ /* 0x000fe200003409a2 */
[----:B------:R-:W-:Y:S01]  /*8120*/  PRMT R10, R162, 0x5410, R161 ;  /* 0x00005410a20a7816 */ /* 0x000fe200000000a1 */
[----:B------:R3:W-:Y:S01]  /*8130*/  MUFU.EX2 R76, R8 ;  /* 0x00000008004c7308 */ /* 0x0007e20000000800 */
[----:B------:R-:W-:-:S02]  /*8140*/  IMAD.MOV.U32 R129, RZ, RZ, R96 ;  /* 0x000000ffff817224 */ /* 0x000fc400078e0060 */
[----:B------:R-:W-:Y:S02]  /*8150*/  @!P1 PRMT R162, R153, 0x5410, RZ ;  /* 0x0000541099a29816 */ /* 0x000fe400000000ff */
[----:B------:R-:W-:Y:S01]  /*8160*/  LOP3.LUT R39, R3, R10, RZ, 0xc0, !PT ;  /* 0x0000000a03277212 */ /* 0x000fe200078ec0ff */
[--C-:B------:R-:W-:Y:S02]  /*8170*/  HSET2.LE.AND R3, R24, R113.reuse, PT ;  /* 0x0000007118037233 */ /* 0x100fe40003803000 */
[----:B--2---:R-:W-:-:S05]  /*8180*/  HSET2.LE.AND R7, R13, R113, PT ;  /* 0x000000710d077233 */ /* 0x004fca0003803000 */
[----:B------:R-:W-:Y:S01]  /*8190*/  LOP3.LUT R41, R7, R80, RZ, 0xc0, !PT ;  /* 0x0000005007297212 */ /* 0x000fe200078ec0ff */
[----:B------:R-:W-:Y:S01]  /*81a0*/  FFMA.FTZ R7, R119, c[0x0][0x23c], -R4 ;  /* 0x00008f0077077a23 */ /* 0x000fe20000010804 */
[----:B------:R-:W2:Y:S01]  /*81b0*/  LDSM.16.MT88.4 R80, [R165+0x6800] ;  /* 0x00680000a550783b */ /* 0x000ea20000004200 */
[----:B---3--:R-:W-:Y:S01]  /*81c0*/  HSET2.LE.AND R8, R15, R113, PT ;  /* 0x000000710f087233 */ /* 0x008fe20003803000 */
[----:B------:R-:W-:Y:S01]  /*81d0*/  ISETP.GE.U32.AND P3, PT, R225, R72, PT ;  /* 0x00000048e100720c */ /* 0x000fe20003f66070 */
[----:B------:R3:W4:Y:S01]  /*81e0*/  MUFU.EX2 R77, R7 ;  /* 0x00000007004d7308 */ /* 0x0007220000000800 */
[----:B------:R-:W-:Y:S02]  /*81f0*/  IMAD.MOV.U32 R119, RZ, RZ, R95 ;  /* 0x000000ffff777224 */ /* 0x000fe400078e005f */
[----:B------:R-:W-:Y:S01]  /*8200*/  LOP3.LUT R36, R8, R36, RZ, 0xc0, !PT ;  /* 0x0000002408247212 */ /* 0x000fe200078ec0ff */
[----:B---3--:R-:W-:Y:S01]  /*8210*/  FFMA.FTZ R7, R126, c[0x0][0x23c], -R0 ;  /* 0x00008f007e077a23 */ /* 0x008fe20000010800 */
[----:B----4-:R-:W-:Y:S01]  /*8220*/  F2FP.BF16.PACK_AB R8, R77, R115 ;  /* 0x000000734d08723e */ /* 0x010fe200000010ff */
[----:B------:R-:W-:-:S02]  /*8230*/  IMAD.MOV.U32 R126, RZ, RZ, R123 ;  /* 0x000000ffff7e7224 */ /* 0x000fc400078e007b */
[----:B------:R3:W4:Y:S01]  /*8240*/  MUFU.EX2 R62, R7 ;  /* 0x00000007003e7308 */ /* 0x0007220000000800 */
[C---:B------:R-:W-:Y:S01]  /*8250*/  PRMT R160, R8.reuse, 0x7610, R160 ;  /* 0x0000761008a07816 */ /* 0x040fe200000000a0 */
[----:B------:R-:W-:Y:S01]  /*8260*/  IMAD.MOV.U32 R123, RZ, RZ, R241 ;  /* 0x000000ffff7b7224 */ /* 0x000fe200078e00f1 */
[----:B------:R-:W-:Y:S02]  /*8270*/  PRMT R159, R8, 0x7632, R159 ;  /* 0x00007632089f7816 */ /* 0x000fe4000000009f */
[----:B------:R-:W-:-:S04]  /*8280*/  F2FP.BF16.PACK_AB R8, R63, R109 ;  /* 0x0000006d3f08723e */ /* 0x000fc800000010ff */
[C---:B------:R-:W-:Y:S02]  /*8290*/  PRMT R156, R8.reuse, 0x7610, R156 ;  /* 0x00007610089c7816 */ /* 0x040fe4000000009c */
[----:B------:R-:W-:Y:S02]  /*82a0*/  PRMT R155, R8, 0x7632, R155 ;  /* 0x00007632089b7816 */ /* 0x000fe4000000009b */
[----:B---3--:R-:W-:-:S04]  /*82b0*/  LOP3.LUT R7, R28, 0xff, RZ, 0xc0, !PT ;  /* 0x000000ff1c077812 */ /* 0x008fc800078ec0ff */
[----:B------:R-:W-:Y:S01]  /*82c0*/  ISETP.GE.U32.AND P1, PT, R225, R7, PT ;  /* 0x00000007e100720c */ /* 0x000fe20003f26070 */
[----:B------:R-:W-:Y:S02]  /*82d0*/  HSET2.LE.AND R7, R12, R113, PT ;  /* 0x000000710c077233 */ /* 0x000fe40003803000 */
[----:B-1----:R-:W-:Y:S03]  /*82e0*/  HMMA.16816.F32.BF16 R12, R44, R84, RZ ;  /* 0x000000542c0c723c */ /* 0x002fe600000418ff */
[----:B------:R-:W-:Y:S01]  /*82f0*/  LOP3.LUT R37, R7, R37, RZ, 0xc0, !PT ;  /* 0x0000002507257212 */ /* 0x000fe200078ec0ff */
[----:B------:R-:W-:Y:S02]  /*8300*/  FFMA.FTZ R7, R135, c[0x0][0x23c], -R0 ;  /* 0x00008f0087077a23 */ /* 0x000fe40000010800 */
[----:B------:R-:W-:Y:S02]  /*8310*/  IMAD.MOV.U32 R135, RZ, RZ, R137 ;  /* 0x000000ffff877224 */ /* 0x000fe400078e0089 */
[----:B------:R4:W1:Y:S02]  /*8320*/  MUFU.EX2 R24, R7 ;  /* 0x0000000700187308 */ /* 0x0008640000000800 */
[----:B----4-:R-:W-:-:S04]  /*8330*/  F2FP.BF16.PACK_AB R7, R76, R62 ;  /* 0x0000003e4c07723e */ /* 0x010fc800000010ff */
[C---:B------:R-:W-:Y:S02]  /*8340*/  PRMT R158, R7.reuse, 0x7610, R158 ;  /* 0x00007610079e7816 */ /* 0x040fe4000000009e */
[----:B------:R-:W-:Y:S02]  /*8350*/  PRMT R157, R7, 0x7632, R157 ;  /* 0x00007632079d7816 */ /* 0x000fe4000000009d */
[----:B------:R-:W-:-:S04]  /*8360*/  PRMT R7, R160, 0x5410, R159 ;  /* 0x00005410a0077816 */ /* 0x000fc8000000009f */
[----:B------:R-:W-:Y:S02]  /*8370*/  LOP3.LUT R34, R6, R7, RZ, 0xc0, !PT ;  /* 0x0000000706227212 */ /* 0x000fe400078ec0ff */
[----:B------:R-:W-:Y:S02]  /*8380*/  PRMT R6, R158, 0x5410, R157 ;  /* 0x000054109e067816 */ /* 0x000fe4000000009d */
[----:B-1----:R-:W-:Y:S02]  /*8390*/  F2FP.BF16.PACK_AB R7, R24, R108 ;  /* 0x0000006c1807723e */ /* 0x002fe400000010ff */
[----:B------:R-:W-:Y:S01]  /*83a0*/  LOP3.LUT R35, R3, R6, RZ, 0xc0, !PT ;  /* 0x0000000603237212 */ /* 0x000fe200078ec0ff */
[--C-:B------:R-:W-:Y:S01]  /*83b0*/  HSET2.LE.AND R3, R11, R113.reuse, PT ;  /* 0x000000710b037233 */ /* 0x100fe20003803000 */
[C---:B------:R-:W-:Y:S01]  /*83c0*/  PRMT R154, R7.reuse, 0x7610, R154 ;  /* 0x00007610079a7816 */ /* 0x040fe2000000009a */
[----:B------:R-:W-:Y:S01]  /*83d0*/  HMMA.16816.F32.BF16 R8, R36, R84, RZ ;  /* 0x000000542408723c */ /* 0x000fe200000418ff */
[----:B------:R-:W-:Y:S01]  /*83e0*/  HSET2.LE.AND R6, R16, R113, PT ;  /* 0x0000007110067233 */ /* 0x000fe20003803000 */
[----:B------:R-:W-:-:S02]  /*83f0*/  PRMT R153, R7, 0x7632, R153 ;  /* 0x0000763207997816 */ /* 0x000fc40000000099 */
[----:B------:R-:W-:-:S03]  /*8400*/  PRMT R7, R156, 0x5410, R155 ;  /* 0x000054109c077816 */ /* 0x000fc6000000009b */
[----:B------:R-:W-:Y:S01]  /*8410*/  IMAD.MOV.U32 R85, RZ, RZ, R49 ;  /* 0x000000ffff557224 */ /* 0x000fe200078e0031 */
[----:B------:R-:W-:Y:S01]  /*8420*/  LOP3.LUT R32, R6, R7, RZ, 0xc0, !PT ;  /* 0x0000000706207212 */ /* 0x000fe200078ec0ff */
[----:B------:R-:W-:Y:S01]  /*8430*/  IMAD.MOV.U32 R49, RZ, RZ, R136 ;  /* 0x000000ffff317224 */ /* 0x000fe200078e0088 */
[----:B------:R-:W-:Y:S01]  /*8440*/  PRMT R6, R154, 0x5410, R153 ;  /* 0x000054109a067816 */ /* 0x000fe20000000099 */
[----:B------:R-:W-:Y:S01]  /*8450*/  @!P0 HFMA2.BF16_V2 R204, -RZ.H0_H0, RZ.H0_H0, -R155.H0_H0 ;  /* 0x200000ffffcc8231 */ /* 0x000fe2000034099b */
[----:B------:R-:W-:Y:S02]  /*8460*/  IMAD.MOV.U32 R84, RZ, RZ, R99 ;  /* 0x000000ffff547224 */ /* 0x000fe400078e0063 */
[----:B------:R-:W-:Y:S01]  /*8470*/  LOP3.LUT R33, R3, R6, RZ, 0xc0, !PT ;  /* 0x0000000603217212 */ /* 0x000fe200078ec0ff */
[----:B------:R-:W-:Y:S01]  /*8480*/  IMAD.WIDE.U32 R6, R91, -0x2daee0ad, RZ ;  /* 0xd2511f535b067825 */ /* 0x000fe200078e00ff */
[-C--:B--2---:R-:W-:Y:S01]  /*8490*/  HMMA.16816.F32.BF16 R136, R40, R80.reuse, R12 ;  /* 0x000000502888723c */ /* 0x084fe2000004180c */
[----:B------:R-:W-:Y:S01]  /*84a0*/  @!P1 HFMA2.BF16_V2 R202, -RZ.H0_H0, RZ.H0_H0, -R156.H0_H0 ;  /* 0x200000ffffca9231 */ /* 0x000fe2000034099c */
[----:B------:R1:W2:Y:S01]  /*84b0*/  LDL.LU.S16 R99, [R1+0x28] ;  /* 0x0000280001637983 */ /* 0x0002a20000300600 */
[----:B------:R-:W-:Y:S01]  /*84c0*/  SHF.R.U32.HI R3, RZ, 0x18, R28 ;  /* 0x00000018ff037819 */ /* 0x000fe2000001161c */
[----:B------:R-:W-:Y:S01]  /*84d0*/  @!P2 HFMA2.BF16_V2 R168, -RZ.H0_H0, RZ.H0_H0, -R154.H0_H0 ;  /* 0x200000ffffa8a231 */ /* 0x000fe2000034099a */
[C---:B------:R-:W-:Y:S01]  /*84e0*/  LOP3.LUT R23, R6.reuse, 0xffff, RZ, 0xc0, !PT ;  /* 0x0000ffff06177812 */ /* 0x040fe200078ec0ff */
[----:B------:R-:W-:Y:S01]  /*84f0*/  @!P4 HFMA2.BF16_V2 R206, -RZ.H0_H0, RZ.H0_H0, -R160.H0_H0 ;  /* 0x200000ffffcec231 */ /* 0x000fe200003409a0 */
[----:B------:R-:W-:Y:S01]  /*8500*/  LOP3.LUT R13, R6, 0xff, RZ, 0xc0, !PT ;  /* 0x000000ff060d7812 */ /* 0x000fe200078ec0ff */
[----:B------:R-:W-:Y:S01]  /*8510*/  HMMA.16816.F32.BF16 R240, R32, R80, R8 ;  /* 0x0000005020f0723c */ /* 0x000fe20000041808 */
[----:B------:R-:W-:Y:S01]  /*8520*/  SHF.R.U32.HI R14, RZ, 0x10, R6 ;  /* 0x00000010ff0e7819 */ /* 0x000fe20000011606 */
[----:B------:R-:W-:Y:S01]  /*8530*/  @!P3 HFMA2.BF16_V2 R209, -RZ.H0_H0, RZ.H0_H0, -R157.H0_H0 ;  /* 0x200000ffffd1b231 */ /* 0x000fe2000034099d */
[----:B------:R-:W-:Y:S01]  /*8540*/  @!P0 PRMT R155, R204, 0x5410, RZ ;  /* 0x00005410cc9b8816 */ /* 0x000fe200000000ff */
[----:B------:R-:W-:Y:S01]  /*8550*/  @!P5 HFMA2.BF16_V2 R203, -RZ.H0_H0, RZ.H0_H0, -R161.H0_H0 ;  /* 0x200000ffffcbd231 */ /* 0x000fe200003409a1 */
[----:B------:R-:W-:-:S02]  /*8560*/  @!P1 PRMT R156, R202, 0x5410, RZ ;  /* 0x00005410ca9c9816 */ /* 0x000fc400000000ff */
[----:B------:R-:W-:Y:S02]  /*8570*/  SHF.R.U32.HI R10, RZ, 0x18, R6 ;  /* 0x00000018ff0a7819 */ /* 0x000fe40000011606 */
[----:B------:R-:W-:Y:S02]  /*8580*/  SHF.R.U32.HI R6, RZ, 0x8, R73 ;  /* 0x00000008ff067819 */ /* 0x000fe40000011649 */
[----:B------:R-:W-:Y:S02]  /*8590*/  ISETP.GE.U32.AND P0, PT, R225, R3, PT ;  /* 0x00000003e100720c */ /* 0x000fe40003f06070 */
[----:B------:R-:W-:Y:S02]  /*85a0*/  LOP3.LUT R6, R6, 0xffff, RZ, 0xc0, !PT ;  /* 0x0000ffff06067812 */ /* 0x000fe400078ec0ff */
[----:B------:R-:W-:Y:S02]  /*85b0*/  LOP3.LUT R3, R7, UR13, R54, 0x96, !PT ;  /* 0x0000000d07037c12 */ /* 0x000fe4000f8e9636 */
[----:B------:R-:W-:Y:S01]  /*85c0*/  ISETP.GE.U32.AND P1, PT, R225, R6, PT ;  /* 0x00000006e100720c */ /* 0x000fe20003f26070 */
[----:B------:R-:W-:Y:S01]  /*85d0*/  IMAD.WIDE.U32 R6, R92, -0x2daee0ad, RZ ;  /* 0xd2511f535c067825 */ /* 0x000fe200078e00ff */
[----:B------:R-:W-:-:S02]  /*85e0*/  @!P2 PRMT R154, R168, 0x5410, RZ ;  /* 0x00005410a89aa816 */ /* 0x000fc400000000ff */
[----:B------:R-:W-:Y:S02]  /*85f0*/  SHF.R.U32.HI R9, RZ, 0x8, R74 ;  /* 0x00000008ff097819 */ /* 0x000fe4000001164a */
[----:B------:R-:W-:Y:S01]  /*8600*/  LOP3.LUT R11, R7, UR13, R56, 0x96, !PT ;  /* 0x0000000d070b7c12 */ /* 0x000fe2000f8e9638 */
[----:B------:R-:W-:Y:S01]  /*8610*/  @!P0 HFMA2.BF16_V2 R205, -RZ.H0_H0, RZ.H0_H0, -R153.H0_H0 ;  /* 0x200000ffffcd8231 */ /* 0x000fe20000340999 */
[----:B------:R1:W3:Y:S01]  /*8620*/  LDL.LU.S16 R56, [R1+0x2c] ;  /* 0x00002c0001387983 */ /* 0x0002e20000300600 */
[C---:B------:R-:W-:Y:S02]  /*8630*/  LOP3.LUT R15, R6.reuse, 0xffff, RZ, 0xc0, !PT ;  /* 0x0000ffff060f7812 */ /* 0x040fe400078ec0ff */
[----:B------:R-:W-:Y:S01]  /*8640*/  LOP3.LUT R16, R6, 0xff, RZ, 0xc0, !PT ;  /* 0x000000ff06107812 */ /* 0x000fe200078ec0ff */
[----:B------:R1:W4:Y:S01]  /*8650*/  LDL.LU.S16 R54, [R1+0x34] ;  /* 0x0000340001367983 */ /* 0x0003220000300600 */
[--C-:B------:R-:W-:Y:S01]  /*8660*/  SHF.R.U32.HI R18, RZ, 0x10, R6.reuse ;  /* 0x00000010ff127819 */ /* 0x100fe20000011606 */
[----:B------:R-:W-:Y:S01]  /*8670*/  @!P1 HFMA2.BF16_V2 R207, -RZ.H0_H0, RZ.H0_H0, -R159.H0_H0 ;  /* 0x200000ffffcf9231 */ /* 0x000fe2000034099f */
[----:B------:R-:W-:-:S02]  /*8680*/  SHF.R.U32.HI R17, RZ, 0x18, R6 ;  /* 0x00000018ff117819 */ /* 0x000fc40000011606 */
[----:B------:R-:W-:Y:S02]  /*8690*/  LOP3.LUT R6, R90, 0xff, RZ, 0xc0, !PT ;  /* 0x000000ff5a067812 */ /* 0x000fe400078ec0ff */
[----:B------:R-:W-:Y:S02]  /*86a0*/  @!P0 PRMT R153, R205, 0x5410, RZ ;  /* 0x00005410cd998816 */ /* 0x000fe400000000ff */
[----:B------:R-:W-:Y:S01]  /*86b0*/  ISETP.GE.U32.AND P0, PT, R225, R6, PT ;  /* 0x00000006e100720c */ /* 0x000fe20003f06070 */
[----:B------:R-:W-:Y:S01]  /*86c0*/  IMAD.WIDE.U32 R6, R53, -0x2daee0ad, RZ ;  /* 0xd2511f5335067825 */ /* 0x000fe200078e00ff */
[----:B------:R-:W-:Y:S02]  /*86d0*/  @!P1 PRMT R159, R207, 0x5410, RZ ;  /* 0x00005410cf9f9816 */ /* 0x000fe400000000ff */
[----:B------:R-:W-:Y:S02]  /*86e0*/  PRMT R96, R89, 0x5410, R9 ;  /* 0x0000541059607816 */ /* 0x000fe40000000009 */
[----:B------:R-:W-:-:S02]  /*86f0*/  LOP3.LUT R19, R6, 0xffff, RZ, 0xc0, !PT ;  /* 0x0000ffff06137812 */ /* 0x000fc400078ec0ff */
[----:B------:R-:W-:Y:S02]  /*8700*/  LOP3.LUT R22, R6, 0xff, RZ, 0xc0, !PT ;  /* 0x000000ff06167812 */ /* 0x000fe400078ec0ff */
[--C-:B------:R-:W-:Y:S02]  /*8710*/  SHF.R.U32.HI R21, RZ, 0x10, R6.reuse ;  /* 0x00000010ff157819 */ /* 0x100fe40000011606 */
[----:B------:R-:W-:Y:S01]  /*8720*/  SHF.R.U32.HI R20, RZ, 0x18, R6 ;  /* 0x00000018ff147819 */ /* 0x000fe20000011606 */
[----:B------:R-:W-:Y:S01]  /*8730*/  @!P0 HFMA2.BF16_V2 R208, -RZ.H0_H0, RZ.H0_H0, -R158.H0_H0 ;  /* 0x200000ffffd08231 */ /* 0x000fe2000034099e */
[----:B------:R-:W-:Y:S02]  /*8740*/  SHF.R.U32.HI R6, RZ, 0x10, R29 ;  /* 0x00000010ff067819 */ /* 0x000fe4000001161d */
[----:B------:R-:W-:Y:S01]  /*8750*/  LOP3.LUT R12, R7, UR13, R50, 0x96, !PT ;  /* 0x0000000d070c7c12 */ /* 0x000fe2000f8e9632 */
[----:B------:R-:W-:Y:S01]  /*8760*/  FFMA.FTZ R7, R145, c[0x0][0x23c], -R4 ;  /* 0x00008f0091077a23 */ /* 0x000fe20000010804 */
[----:B------:R-:W-:-:S02]  /*8770*/  LOP3.LUT R6, R6, 0xff, RZ, 0xc0, !PT ;  /* 0x000000ff06067812 */ /* 0x000fc400078ec0ff */
[----:B------:R-:W-:Y:S01]  /*8780*/  @!P0 PRMT R158, R208, 0x5410, RZ ;  /* 0x00005410d09e8816 */ /* 0x000fe200000000ff */
[----:B------:R5:W-:Y:S01]  /*8790*/  MUFU.EX2 R28, R7 ;  /* 0x00000007001c7308 */ /* 0x000be20000000800 */
[----:B------:R-:W-:Y:S01]  /*87a0*/  ISETP.GE.U32.AND P2, PT, R225, R6, PT ;  /* 0x00000006e100720c */ /* 0x000fe20003f46070 */
[----:B------:R-:W-:Y:S01]  /*87b0*/  FFMA.FTZ R6, R142, c[0x0][0x23c], -R4 ;  /* 0x00008f008e067a23 */ /* 0x000fe20000010804 */
[----:B------:R-:W-:Y:S02]  /*87c0*/  @!P4 PRMT R160, R206, 0x5410, RZ ;  /* 0x00005410cea0c816 */ /* 0x000fe400000000ff */
[----:B------:R-:W-:Y:S02]  /*87d0*/  LOP3.LUT R8, R79, 0xff, RZ, 0xc0, !PT ;  /* 0x000000ff4f087812 */ /* 0x000fe400078ec0ff */
[----:B------:R-:W-:Y:S01]  /*87e0*/  @!P3 PRMT R157, R209, 0x5410, RZ ;  /* 0x00005410d19db816 */ /* 0x000fe200000000ff */
[----:B------:R1:W1:Y:S01]  /*87f0*/  MUFU.EX2 R210, R6 ;  /* 0x0000000600d27308 */ /* 0x0002620000000800 */
[----:B------:R-:W-:-:S02]  /*8800*/  @!P5 PRMT R161, R203, 0x5410, RZ ;  /* 0x00005410cba1d816 */ /* 0x000fc400000000ff */
[----:B------:R-:W-:Y:S02]  /*8810*/  ISETP.GE.U32.AND P6, PT, R225, R60, PT ;  /* 0x0000003ce100720c */ /* 0x000fe40003fc6070 */
[----:B-----5:R-:W-:Y:S02]  /*8820*/  LOP3.LUT R7, R29, 0xff, RZ, 0xc0, !PT ;  /* 0x000000ff1d077812 */ /* 0x020fe400078ec0ff */
[C---:B------:R-:W-:Y:S02]  /*8830*/  ISETP.GE.U32.AND P4, PT, R225.reuse, R13, PT ;  /* 0x0000000de100720c */ /* 0x040fe40003f86070 */
[----:B------:R-:W-:Y:S01]  /*8840*/  ISETP.GE.U32.AND P0, PT, R225, R7, PT ;  /* 0x00000007e100720c */ /* 0x000fe20003f06070 */
[----:B------:R-:W-:Y:S01]  /*8850*/  FFMA.FTZ R7, R143, c[0x0][0x23c], -R0 ;  /* 0x00008f008f077a23 */ /* 0x000fe20000010800 */
[----:B------:R-:W-:Y:S01]  /*8860*/  PRMT R95, R8, 0x5410, R88 ;  /* 0x00005410085f7816 */ /* 0x000fe20000000058 */
[----:B------:R-:W-:Y:S01]  /*8870*/  FFMA.FTZ R8, R146, c[0x0][0x23c], -R0 ;  /* 0x00008f0092087a23 */ /* 0x000fe20000010800 */
[----:B-1----:R-:W-:Y:S01]  /*8880*/  LOP3.LUT R6, R29, 0xffff, RZ, 0xc0, !PT ;  /* 0x0000ffff1d067812 */ /* 0x002fe200078ec0ff */
[----:B------:R1:W-:Y:S01]  /*8890*/  MUFU.EX2 R208, R7 ;  /* 0x0000000700d07308 */ /* 0x0003e20000000800 */
[----:B------:R-:W-:-:S02]  /*88a0*/  ISETP.GE.U32.AND P5, PT, R225, R61, PT ;  /* 0x0000003de100720c */ /* 0x000fc40003fa6070 */
[----:B------:R-:W-:-:S04]  /*88b0*/  SHF.R.U32.HI R6, RZ, 0x8, R6 ;  /* 0x00000008ff067819 */ /* 0x000fc80000011606 */
[----:B------:R-:W-:Y:S01]  /*88c0*/  LOP3.LUT R6, R6, 0xffff, RZ, 0xc0, !PT ;  /* 0x0000ffff06067812 */ /* 0x000fe200078ec0ff */
[----:B------:R-:W5:Y:S03]  /*88d0*/  MUFU.EX2 R168, R8 ;  /* 0x0000000800a87308 */ /* 0x000f660000000800 */
[----:B------:R-:W-:Y:S02]  /*88e0*/  ISETP.GE.U32.AND P1, PT, R225, R6, PT ;  /* 0x00000006e100720c */ /* 0x000fe40003f26070 */
[----:B------:R-:W-:Y:S01]  /*88f0*/  F2FP.BF16.PACK_AB R6, R210, R28 ;  /* 0x0000001cd206723e */ /* 0x000fe200000010ff */
[----:B-1----:R-:W-:-:S03]  /*8900*/  FFMA.FTZ R7, R140, c[0x0][0x23c], -R4 ;  /* 0x00008f008c077a23 */ /* 0x002fc60000010804 */
[C---:B------:R-:W-:Y:S02]  /*8910*/  PRMT R152, R6.reuse, 0x7610, R152 ;  /* 0x0000761006987816 */ /* 0x040fe40000000098 */
[----:B------:R-:W-:Y:S01]  /*8920*/  PRMT R151, R6, 0x7632, R151 ;  /* 0x0000763206977816 */ /* 0x000fe20000000097 */
[----:B------:R1:W-:Y:S01]  /*8930*/  MUFU.EX2 R207, R7 ;  /* 0x0000000700cf7308 */ /* 0x0003e20000000800 */
[----:B------:R-:W-:Y:S01]  /*8940*/  SHF.R.U32.HI R6, RZ, 0x18, R29 ;  /* 0x00000018ff067819 */ /* 0x000fe2000001161d */
[----:B--2---:R-:W-:-:S05]  /*8950*/  @!P0 HFMA2.BF16_V2 R99, -RZ.H0_H0, RZ.H0_H0, -R152.H0_H0 ;  /* 0x200000ffff638231 */ /* 0x004fca0000340998 */
[----:B------:R-:W-:Y:S02]  /*8960*/  PRMT R53, R99, 0x7610, R53 ;  /* 0x0000761063357816 */ /* 0x000fe40000000035 */
[----:B------:R-:W-:Y:S02]  /*8970*/  PRMT R99, R152, 0x5410, R151 ;  /* 0x0000541098637816 */ /* 0x000fe40000000097 */
[----:B------:R-:W-:Y:S02]  /*8980*/  @!P0 PRMT R152, R53, 0x5410, RZ ;  /* 0x0000541035988816 */ /* 0x000fe400000000ff */
[----:B------:R2:W2:Y:S01]  /*8990*/  LDL.LU.S16 R53, [R1+0x30] ;  /* 0x0000300001357983 */ /* 0x0004a20000300600 */
[----:B---3--:R-:W-:-:S05]  /*89a0*/  @!P1 HFMA2.BF16_V2 R56, -RZ.H0_H0, RZ.H0_H0, -R151.H0_H0 ;  /* 0x200000ffff389231 */ /* 0x008fca0000340997 */
[----:B------:R-:W-:-:S04]  /*89b0*/  PRMT R9, R56, 0x7610, R9 ;  /* 0x0000761038097816 */ /* 0x000fc80000000009 */
[----:B------:R-:W-:Y:S02]  /*89c0*/  @!P1 PRMT R151, R9, 0x5410, RZ ;  /* 0x0000541009979816 */ /* 0x000fe400000000ff */
[----:B------:R3:W3:Y:S04]  /*89d0*/  LDL.LU.S16 R9, [R1+0x38] ;  /* 0x0000380001097983 */ /* 0x0006e80000300600 */
[----:B------:R2:W4:Y:S01]  /*89e0*/  LDL.LU.S16 R13, [R1+0x44] ;  /* 0x00004400010d7983 */ /* 0x0005220000300600 */
[----:B-1----:R-:W-:Y:S01]  /*89f0*/  FFMA.FTZ R7, R141, c[0x0][0x23c], -R4 ;  /* 0x00008f008d077a23 */ /* 0x002fe20000010804 */
[----:B------:R-:W-:-:S03]  /*8a00*/  ISETP.GE.U32.AND P0, PT, R225, R6, PT ;  /* 0x00000006e100720c */ /* 0x000fc60003f06070 */
[----:B------:R-:W1:Y:S01]  /*8a10*/  MUFU.EX2 R209, R7 ;  /* 0x0000000700d17308 */ /* 0x000e620000000800 */
[----:B-----5:R-:W-:-:S04]  /*8a20*/  F2FP.BF16.PACK_AB R6, R208, R168 ;  /* 0x000000a8d006723e */ /* 0x020fc800000010ff */
[C---:B------:R-:W-:Y:S02]  /*8a30*/  PRMT R149, R6.reuse, 0x7632, R149 ;  /* 0x0000763206957816 */ /* 0x040fe40000000095 */
[----:B------:R-:W-:Y:S02]  /*8a40*/  PRMT R150, R6, 0x7610, R150 ;  /* 0x0000761006967816 */ /* 0x000fe40000000096 */
[----:B------:R-:W-:-:S04]  /*8a50*/  LOP3.LUT R6, R111, 0xff, RZ, 0xc0, !PT ;  /* 0x000000ff6f067812 */ /* 0x000fc800078ec0ff */
[----:B------:R-:W-:Y:S02]  /*8a60*/  ISETP.GE.U32.AND P1, PT, R225, R6, PT ;  /* 0x00000006e100720c */ /* 0x000fe40003f26070 */
[----:B------:R-:W-:Y:S02]  /*8a70*/  SHF.R.U32.HI R6, RZ, 0x8, R112 ;  /* 0x00000008ff067819 */ /* 0x000fe40000011670 */
[----:B-1----:R-:W-:Y:S01]  /*8a80*/  F2FP.BF16.PACK_AB R7, R209, R207 ;  /* 0x000000cfd107723e */ /* 0x002fe200000010ff */
[----:B------:R-:W-:Y:S01]  /*8a90*/  IMAD.MOV.U32 R81, RZ, RZ, R84 ;  /* 0x000000ffff517224 */ /* 0x000fe200078e0054 */
[----:B------:R-:W-:Y:S01]  /*8aa0*/  LOP3.LUT R6, R6, 0xffff, RZ, 0xc0, !PT ;  /* 0x0000ffff06067812 */ /* 0x000fe200078ec0ff */
[----:B------:R-:W-:Y:S01]  /*8ab0*/  IMAD.MOV.U32 R84, RZ, RZ, R85 ;  /* 0x000000ffff547224 */ /* 0x000fe200078e0055 */
[C---:B------:R-:W-:Y:S01]  /*8ac0*/  PRMT R148, R7.reuse, 0x7610, R148 ;  /* 0x0000761007947816 */ /* 0x040fe20000000094 */
[----:B------:R-:W-:Y:S01]  /*8ad0*/  IMAD.MOV.U32 R85, RZ, RZ, R98 ;  /* 0x000000ffff557224 */ /* 0x000fe200078e0062 */
[----:B------:R-:W-:Y:S01]  /*8ae0*/  PRMT R98, R150, 0x5410, R149 ;  /* 0x0000541096627816 */ /* 0x000fe20000000095 */
[----:B------:R-:W-:Y:S01]  /*8af0*/  IMAD.MOV.U32 R80, RZ, RZ, R81 ;  /* 0x000000ffff507224 */ /* 0x000fe200078e0051 */
[----:B------:R-:W-:Y:S01]  /*8b00*/  PRMT R147, R7, 0x7632, R147 ;  /* 0x0000763207937816 */ /* 0x000fe20000000093 */
[----:B------:R-:W-:-:S02]  /*8b10*/  IMAD.MOV.U32 R81, RZ, RZ, R84 ;  /* 0x000000ffff517224 */ /* 0x000fc400078e0054 */
[----:B------:R-:W-:Y:S02]  /*8b20*/  IMAD.MOV.U32 R84, RZ, RZ, R85 ;  /* 0x000000ffff547224 */ /* 0x000fe400078e0055 */
[----:B------:R-:W-:Y:S02]  /*8b30*/  IMAD.MOV.U32 R85, RZ, RZ, R123 ;  /* 0x000000ffff557224 */ /* 0x000fe400078e007b */
[----:B------:R-:W-:Y:S02]  /*8b40*/  IMAD.MOV.U32 R123, RZ, RZ, R122 ;  /* 0x000000ffff7b7224 */ /* 0x000fe400078e007a */
[----:B------:R-:W-:Y:S01]  /*8b50*/  IMAD.MOV.U32 R122, RZ, RZ, R97 ;  /* 0x000000ffff7a7224 */ /* 0x000fe200078e0061 */
[----:B------:R-:W-:Y:S01]  /*8b60*/  PRMT R97, R148, 0x5410, R147 ;  /* 0x0000541094617816 */ /* 0x000fe20000000093 */
[----:B------:R-:W-:Y:S01]  /*8b70*/  IMAD.MOV.U32 R203, RZ, RZ, R80 ;  /* 0x000000ffffcb7224 */ /* 0x000fe200078e0050 */
[----:B------:R-:W-:Y:S01]  /*8b80*/  ISETP.GE.U32.AND P3, PT, R225, R10, PT ;  /* 0x0000000ae100720c */ /* 0x000fe20003f66070 */
[----:B------:R-:W-:Y:S01]  /*8b90*/  IMAD.MOV.U32 R80, RZ, RZ, R81 ;  /* 0x000000ffff507224 */ /* 0x000fe200078e0051 */
[----:B------:R-:W-:Y:S01]  /*8ba0*/  SHF.R.U32.HI R10, RZ, 0x18, R31 ;  /* 0x00000018ff0a7819 */ /* 0x000fe2000001161f */
[----:B------:R-:W-:-:S02]  /*8bb0*/  IMAD.MOV.U32 R81, RZ, RZ, R84 ;  /* 0x000000ffff517224 */ /* 0x000fc400078e0054 */
[----:B------:R-:W-:Y:S01]  /*8bc0*/  IMAD.MOV.U32 R84, RZ, RZ, R85 ;  /* 0x000000ffff547224 */ /* 0x000fe200078e0055 */
[----:B--2---:R-:W-:-:S05]  /*8bd0*/  @!P0 HFMA2.BF16_V2 R53, -RZ.H0_H0, RZ.H0_H0, -R149.H0_H0 ;  /* 0x200000ffff358231 */ /* 0x004fca0000340995 */
[----:B------:R-:W-:-:S04]  /*8be0*/  PRMT R29, R53, 0x7610, R29 ;  /* 0x00007610351d7816 */ /* 0x000fc8000000001d */
[----:B------:R-:W-:Y:S02]  /*8bf0*/  @!P0 PRMT R149, R29, 0x5410, RZ ;  /* 0x000054101d958816 */ /* 0x000fe400000000ff */
[----:B------:R-:W-:Y:S02]  /*8c00*/  ISETP.GE.U32.AND P0, PT, R225, R6, PT ;  /* 0x00000006e100720c */ /* 0x000fe40003f06070 */
[----:B------:R-:W-:-:S04]  /*8c10*/  LOP3.LUT R6, R31, 0xffff, RZ, 0xc0, !PT ;  /* 0x0000ffff1f067812 */ /* 0x000fc800078ec0ff */
[----:B------:R-:W-:Y:S02]  /*8c20*/  SHF.R.U32.HI R7, RZ, 0x8, R6 ;  /* 0x00000008ff077819 */ /* 0x000fe40000011606 */
[----:B------:R-:W-:Y:S01]  /*8c30*/  LOP3.LUT R6, R31, 0xff, RZ, 0xc0, !PT ;  /* 0x000000ff1f067812 */ /* 0x000fe200078ec0ff */
[----:B---3--:R-:W-:-:S05]  /*8c40*/  @!P5 HFMA2.BF16_V2 R9, -RZ.H0_H0, RZ.H0_H0, -R148.H0_H0 ;  /* 0x200000ffff09d231 */ /* 0x008fca0000340994 */
[----:B------:R-:W-:Y:S02]  /*8c50*/  PRMT R8, R9, 0x7610, R8 ;  /* 0x0000761009087816 */ /* 0x000fe40000000008 */
[----:B------:R-:W-:Y:S02]  /*8c60*/  PRMT R89, R6, 0x5410, R7 ;  /* 0x0000541006597816 */ /* 0x000fe40000000007 */
[----:B------:R-:W-:Y:S01]  /*8c70*/  @!P5 PRMT R148, R8, 0x5410, RZ ;  /* 0x000054100894d816 */ /* 0x000fe200000000ff */
[----:B------:R-:W-:Y:S01]  /*8c80*/  FFMA.FTZ R8, R167, c[0x0][0x23c], -R0 ;  /* 0x00008f00a7087a23 */ /* 0x000fe20000010800 */
[----:B------:R-:W-:Y:S01]  /*8c90*/  SHF.R.U32.HI R6, RZ, 0x10, R31 ;  /* 0x00000010ff067819 */ /* 0x000fe2000001161f */
[----:B----4-:R-:W-:Y:S02]  /*8ca0*/  @!P0 HFMA2.BF16_V2 R13, -RZ.H0_H0, RZ.H0_H0, -R147.H0_H0 ;  /* 0x200000ffff0d8231 */ /* 0x010fe40000340993 */
[----:B------:R1:W-:Y:S02]  /*8cb0*/  MUFU.EX2 R205, R8 ;  /* 0x0000000800cd7308 */ /* 0x0003e40000000800 */
[----:B-1----:R-:W-:-:S04]  /*8cc0*/  LOP3.LUT R8, R6, 0xff, RZ, 0xc0, !PT ;  /* 0x000000ff06087812 */ /* 0x002fc800078ec0ff */
[----:B------:R-:W-:Y:S02]  /*8cd0*/  PRMT R85, R8, 0x5410, R10 ;  /* 0x0000541008557816 */ /* 0x000fe4000000000a */
[----:B------:R-:W-:Y:S02]  /*8ce0*/  PRMT R8, R13, 0x7610, R8 ;  /* 0x000076100d087816 */ /* 0x000fe40000000008 */
[----:B------:R1:W2:Y:S02]  /*8cf0*/  LDL.LU.S16 R13, [R1+0x58] ;  /* 0x00005800010d7983 */ /* 0x0002a40000300600 */
[----:B------:R-:W-:Y:S02]  /*8d00*/  @!P0 PRMT R147, R8, 0x5410, RZ ;  /* 0x0000541008938816 */ /* 0x000fe400000000ff */
[----:B------:R1:W3:Y:S01]  /*8d10*/  LDL.LU.S16 R8, [R1+0x5c] ;  /* 0x00005c0001087983 */ /* 0x0002e20000300600 */
[----:B------:R-:W-:-:S04]  /*8d20*/  FFMA.FTZ R9, R166, c[0x0][0x23c], -R0 ;  /* 0x00008f00a6097a23 */ /* 0x000fc80000010800 */
[----:B------:R-:W4:Y:S01]  /*8d30*/  MUFU.EX2 R206, R9 ;  /* 0x0000000900ce7308 */ /* 0x000f220000000800 */
[----:B------:R-:W-:Y:S01]  /*8d40*/  SHF.R.U32.HI R7, RZ, 0x8, R93 ;  /* 0x00000008ff077819 */ /* 0x000fe2000001165d */
[----:B------:R-:W-:-:S03]  /*8d50*/  @!P2 HFMA2.BF16_V2 R54, -RZ.H0_H0, RZ.H0_H0, -R150.H0_H0 ;  /* 0x200000ffff36a231 */ /* 0x000fc60000340996 */
[----:B------:R-:W-:Y:S02]  /*8d60*/  PRMT R93, R110, 0x5410, R7 ;  /* 0x000054106e5d7816 */ /* 0x000fe40000000007 */
[----:B------:R-:W-:Y:S02]  /*8d70*/  LOP3.LUT R6, R104, 0xff, RZ, 0xc0, !PT ;  /* 0x000000ff68067812 */ /* 0x000fe400078ec0ff */
[----:B------:R-:W-:Y:S02]  /*8d80*/  PRMT R50, R54, 0x7610, R50 ;  /* 0x0000761036327816 */ /* 0x000fe40000000032 */
[----:B----4-:R-:W-:Y:S02]  /*8d90*/  F2FP.BF16.PACK_AB R7, R206, R205 ;  /* 0x000000cdce07723e */ /* 0x010fe400000010ff */
[----:B------:R-:W-:Y:S02]  /*8da0*/  PRMT R92, R6, 0x5410, R106 ;  /* 0x00005410065c7816 */ /* 0x000fe4000000006a */
[----:B------:R-:W-:-:S02]  /*8db0*/  PRMT R146, R7, 0x7610, R146 ;  /* 0x0000761007927816 */ /* 0x000fc40000000092 */
[----:B------:R-:W-:Y:S02]  /*8dc0*/  PRMT R145, R7, 0x7632, R145 ;  /* 0x0000763207917816 */ /* 0x000fe40000000091 */
[----:B------:R-:W-:Y:S02]  /*8dd0*/  LOP3.LUT R6, R14, 0xff, RZ, 0xc0, !PT ;  /* 0x000000ff0e067812 */ /* 0x000fe400078ec0ff */
[----:B------:R-:W-:Y:S02]  /*8de0*/  @!P2 PRMT R150, R50, 0x5410, RZ ;  /* 0x000054103296a816 */ /* 0x000fe400000000ff */
[----:B------:R-:W-:Y:S01]  /*8df0*/  ISETP.GE.U32.AND P2, PT, R225, R6, PT ;  /* 0x00000006e100720c */ /* 0x000fe20003f46070 */
[--C-:B------:R-:W-:Y:S02]  /*8e00*/  FFMA.FTZ R6, R107, c[0x0][0x23c], -R4.reuse ;  /* 0x00008f006b067a23 */ /* 0x100fe40000010804 */
[----:B------:R-:W-:Y:S02]  /*8e10*/  IMAD.MOV.U32 R202, RZ, RZ, R203 ;  /* 0x000000ffffca7224 */ /* 0x000fe400078e00cb */
[----:B------:R4:W-:Y:S02]  /*8e20*/  MUFU.EX2 R203, R6 ;  /* 0x0000000600cb7308 */ /* 0x0009e40000000800 */
[----:B----4-:R-:W-:Y:S01]  /*8e30*/  FFMA.FTZ R6, R94, c[0x0][0x23c], -R4 ;  /* 0x00008f005e067a23 */ /* 0x010fe20000010804 */
[----:B------:R-:W-:Y:S01]  /*8e40*/  PRMT R94, R146, 0x5410, R145 ;  /* 0x00005410925e7816 */ /* 0x000fe20000000091 */
[----:B--2---:R-:W-:-:S02]  /*8e50*/  @!P1 HFMA2.BF16_V2 R13, -RZ.H0_H0, RZ.H0_H0, -R146.H0_H0 ;  /* 0x200000ffff0d9231 */ /* 0x004fc40000340992 */
[----:B---3--:R-:W-:-:S03]  /*8e60*/  @!P6 HFMA2.BF16_V2 R8, -RZ.H0_H0, RZ.H0_H0, -R145.H0_H0 ;  /* 0x200000ffff08e231 */ /* 0x008fc60000340991 */
[----:B------:R-:W-:Y:S02]  /*8e70*/  PRMT R10, R13, 0x7610, R10 ;  /* 0x000076100d0a7816 */ /* 0x000fe4000000000a */
[----:B------:R-:W-:Y:S02]  /*8e80*/  PRMT R9, R8, 0x7610, R9 ;  /* 0x0000761008097816 */ /* 0x000fe40000000009 */
[----:B------:R-:W-:Y:S02]  /*8e90*/  @!P1 PRMT R146, R10, 0x5410, RZ ;  /* 0x000054100a929816 */ /* 0x000fe400000000ff */
[----:B------:R-:W-:Y:S01]  /*8ea0*/  @!P6 PRMT R145, R9, 0x5410, RZ ;  /* 0x000054100991e816 */ /* 0x000fe200000000ff */
[----:B------:R1:W2:Y:S04]  /*8eb0*/  LDL.LU.S16 R10, [R1+0x68] ;  /* 0x00006800010a7983 */ /* 0x0002a80000300600 */
[----:B------:R1:W3:Y:S01]  /*8ec0*/  LDL.LU.S16 R9, [R1+0x64] ;  /* 0x0000640001097983 */ /* 0x0002e20000300600 */
[----:B------:R4:W5:Y:S02]  /*8ed0*/  MUFU.EX2 R204, R6 ;  /* 0x0000000600cc7308 */ /* 0x0009640000000800 */
[----:B----4-:R-:W-:-:S04]  /*8ee0*/  LOP3.LUT R6, R3, 0xffff, RZ, 0xc0, !PT ;  /* 0x0000ffff03067812 */ /* 0x010fc800078ec0ff */
[----:B------:R-:W-:-:S04]  /*8ef0*/  SHF.R.U32.HI R6, RZ, 0x8, R6 ;  /* 0x00000008ff067819 */ /* 0x000fc80000011606 */
[----:B------:R-:W-:-:S04]  /*8f00*/  LOP3.LUT R6, R6, 0xffff, RZ, 0xc0, !PT ;  /* 0x0000ffff06067812 */ /* 0x000fc800078ec0ff */
[----:B------:R-:W-:Y:S02]  /*8f10*/  ISETP.GE.U32.AND P0, PT, R225, R6, PT ;  /* 0x00000006e100720c */ /* 0x000fe40003f06070 */
[----:B-----5:R-:W-:Y:S02]  /*8f20*/  F2FP.BF16.PACK_AB R6, R204, R203 ;  /* 0x000000cbcc06723e */ /* 0x020fe400000010ff */
[----:B------:R-:W-:Y:S02]  /*8f30*/  LOP3.LUT R7, R3, 0xff, RZ, 0xc0, !PT ;  /* 0x000000ff03077812 */ /* 0x000fe400078ec0ff */
[----:B------:R-:W-:Y:S02]  /*8f40*/  PRMT R143, R6, 0x7632, R143 ;  /* 0x00007632068f7816 */ /* 0x000fe4000000008f */
[----:B------:R-:W-:Y:S02]  /*8f50*/  ISETP.GE.U32.AND P1, PT, R225, R7, PT ;  /* 0x00000007e100720c */ /* 0x000fe40003f26070 */
[----:B------:R-:W-:-:S04]  /*8f60*/  LOP3.LUT R7, R18, 0xff, RZ, 0xc0, !PT ;  /* 0x000000ff12077812 */ /* 0x000fc800078ec0ff */
[----:B------:R-:W-:Y:S01]  /*8f70*/  PRMT R88, R7, 0x5410, R17 ;  /* 0x0000541007587816 */ /* 0x000fe20000000011 */
[----:B---3--:R-:W-:-:S05]  /*8f80*/  @!P0 HFMA2.BF16_V2 R9, -RZ.H0_H0, RZ.H0_H0, -R143.H0_H0 ;  /* 0x200000ffff098231 */ /* 0x008fca000034098f */
[----:B------:R-:W-:Y:S02]  /*8f90*/  PRMT R7, R9, 0x7610, R7 ;  /* 0x0000761009077816 */ /* 0x000fe40000000007 */
[----:B------:R1:W3:Y:S01]  /*8fa0*/  LDL.LU.S16 R9, [R1+0x70] ;  /* 0x0000700001097983 */ /* 0x0002e20000300600 */
[----:B------:R-:W-:Y:S02]  /*8fb0*/  PRMT R144, R6, 0x7610, R144 ;  /* 0x0000761006907816 */ /* 0x000fe40000000090 */
[----:B------:R-:W-:-:S03]  /*8fc0*/  SHF.R.U32.HI R8, RZ, 0x8, R15 ;  /* 0x00000008ff087819 */ /* 0x000fc6000001160f */
[----:B--2---:R-:W-:Y:S01]  /*8fd0*/  @!P1 HFMA2.BF16_V2 R10, -RZ.H0_H0, RZ.H0_H0, -R144.H0_H0 ;  /* 0x200000ffff0a9231 */ /* 0x004fe20000340990 */
[--C-:B------:R-:W-:Y:S02]  /*8fe0*/  PRMT R90, R16, 0x5410, R8.reuse ;  /* 0x00005410105a7816 */ /* 0x100fe40000000008 */
[--C-:B------:R-:W-:Y:S02]  /*8ff0*/  SHF.R.U32.HI R6, RZ, 0x18, R3.reuse ;  /* 0x00000018ff067819 */ /* 0x100fe40000011603 */
[----:B------:R-:W-:Y:S02]  /*9000*/  PRMT R8, R10, 0x7610, R8 ;  /* 0x000076100a087816 */ /* 0x000fe40000000008 */
[----:B------:R-:W-:Y:S02]  /*9010*/  SHF.R.U32.HI R3, RZ, 0x10, R3 ;  /* 0x00000010ff037819 */ /* 0x000fe40000011603 */
[----:B------:R-:W-:Y:S02]  /*9020*/  PRMT R91, R144, 0x5410, R143 ;  /* 0x00005410905b7816 */ /* 0x000fe4000000008f */
[----:B------:R-:W-:-:S02]  /*9030*/  @!P1 PRMT R144, R8, 0x5410, RZ ;  /* 0x0000541008909816 */ /* 0x000fc400000000ff */
[----:B------:R-:W-:Y:S01]  /*9040*/  ISETP.GE.U32.AND P1, PT, R225, R6, PT ;  /* 0x00000006e100720c */ /* 0x000fe20003f26070 */
[--C-:B------:R-:W-:Y:S01]  /*9050*/  FFMA.FTZ R6, R105, c[0x0][0x23c], -R0.reuse ;  /* 0x00008f0069067a23 */ /* 0x100fe20000010800 */
[----:B------:R-:W-:Y:S01]  /*9060*/  @!P0 PRMT R143, R7, 0x5410, RZ ;  /* 0x00005410078f8816 */ /* 0x000fe200000000ff */
[----:B------:R-:W-:Y:S01]  /*9070*/  FFMA.FTZ R7, R51, c[0x0][0x23c], -R0 ;  /* 0x00008f0033077a23 */ /* 0x000fe20000010800 */
[----:B------:R-:W-:Y:S01]  /*9080*/  LOP3.LUT R3, R3, 0xff, RZ, 0xc0, !PT ;  /* 0x000000ff03037812 */ /* 0x000fe200078ec0ff */
[----:B------:R-:W-:Y:S01]  /*9090*/  IMAD.MOV.U32 R61, RZ, RZ, R202 ;  /* 0x000000ffff3d7224 */ /* 0x000fe200078e00ca */
[----:B------:R2:W-:Y:S01]  /*90a0*/  MUFU.EX2 R31, R6 ;  /* 0x00000006001f7308 */ /* 0x0005e20000000800 */
[----:B------:R-:W-:Y:S01]  /*90b0*/  IMAD.MOV.U32 R56, RZ, RZ, R84 ;  /* 0x000000ffff387224 */ /* 0x000fe200078e0054 */
[----:B------:R-:W-:Y:S01]  /*90c0*/  ISETP.GE.U32.AND P0, PT, R225, R3, PT ;  /* 0x00000003e100720c */ /* 0x000fe20003f06070 */
[----:B------:R-:W-:Y:S01]  /*90d0*/  IMAD.MOV.U32 R111, RZ, RZ, R168 ;  /* 0x000000ffff6f7224 */ /* 0x000fe200078e00a8 */
[----:B------:R-:W-:Y:S01]  /*90e0*/  LOP3.LUT R3, R30, 0xffff, RZ, 0xc0, !PT ;  /* 0x0000ffff1e037812 */ /* 0x000fe200078ec0ff */
[----:B------:R-:W-:-:S03]  /*90f0*/  IMAD R168, R2, 0x2, R165 ;  /* 0x0000000202a87824 */ /* 0x000fc600078e02a5 */
[----:B------:R-:W4:Y:S01]  /*9100*/  MUFU.EX2 R202, R7 ;  /* 0x0000000700ca7308 */ /* 0x000f220000000800 */
[----:B------:R-:W-:Y:S02]  /*9110*/  IMAD.MOV.U32 R13, RZ, RZ, R56 ;  /* 0x000000ffff0d7224 */ /* 0x000fe400078e0038 */
[----:B------:R-:W-:Y:S02]  /*9120*/  IMAD.MOV.U32 R140, RZ, RZ, R135 ;  /* 0x000000ffff8c7224 */ /* 0x000fe400078e0087 */
[----:B------:R-:W-:Y:S02]  /*9130*/  IMAD.MOV.U32 R56, RZ, RZ, R49 ;  /* 0x000000ffff387224 */ /* 0x000fe400078e0031 */
[----:B------:R-:W-:Y:S01]  /*9140*/  IMAD.MOV.U32 R135, RZ, RZ, R48 ;  /* 0x000000ffff877224 */ /* 0x000fe200078e0030 */
[----:B--2---:R-:W-:Y:S01]  /*9150*/  SHF.R.U32.HI R6, RZ, 0x8, R3 ;  /* 0x00000008ff067819 */ /* 0x004fe20000011603 */
[----:B------:R-:W2:Y:S01]  /*9160*/  LDSM.16.MT88.4 R48, [R168+0x6000] ;  /* 0x00600000a830783b */ /* 0x000ea20000004200 */
[----:B------:R-:W-:-:S04]  /*9170*/  LOP3.LUT R3, R30, 0xff, RZ, 0xc0, !PT ;  /* 0x000000ff1e037812 */ /* 0x000fc800078ec0ff */
[----:B------:R-:W-:Y:S02]  /*9180*/  PRMT R84, R3, 0x5410, R6 ;  /* 0x0000541003547816 */ /* 0x000fe40000000006 */
[----:B------:R-:W-:Y:S02]  /*9190*/  SHF.R.U32.HI R6, RZ, 0x8, R19 ;  /* 0x00000008ff067819 */ /* 0x000fe40000011613 */
[----:B------:R-:W-:Y:S02]  /*91a0*/  SHF.R.U32.HI R3, RZ, 0x10, R30 ;  /* 0x00000010ff037819 */ /* 0x000fe4000001161e */
[----:B------:R-:W-:Y:S02]  /*91b0*/  PRMT R79, R22, 0x5410, R6 ;  /* 0x00005410164f7816 */ /* 0x000fe40000000006 */
[----:B----4-:R-:W-:Y:S02]  /*91c0*/  F2FP.BF16.PACK_AB R6, R202, R31 ;  /* 0x0000001fca06723e */ /* 0x010fe400000010ff */
[----:B------:R-:W-:-:S02]  /*91d0*/  LOP3.LUT R7, R3, 0xff, RZ, 0xc0, !PT ;  /* 0x000000ff03077812 */ /* 0x000fc400078ec0ff */
[----:B------:R-:W-:Y:S02]  /*91e0*/  PRMT R142, R6, 0x7610, R142 ;  /* 0x00007610068e7816 */ /* 0x000fe4000000008e */
[----:B------:R-:W-:Y:S02]  /*91f0*/  LOP3.LUT R3, R21, 0xff, RZ, 0xc0, !PT ;  /* 0x000000ff15037812 */ /* 0x000fe400078ec0ff */
[----:B------:R-:W-:Y:S02]  /*9200*/  SHF.R.U32.HI R8, RZ, 0x18, R30 ;  /* 0x00000018ff087819 */ /* 0x000fe4000001161e */
[----:B------:R-:W-:Y:S01]  /*9210*/  PRMT R78, R3, 0x5410, R20 ;  /* 0x00005410034e7816 */ /* 0x000fe20000000014 */
[----:B------:R-:W-:Y:S01]  /*9220*/  IMAD.MOV.U32 R60, RZ, RZ, R80 ;  /* 0x000000ffff3c7224 */ /* 0x000fe200078e0050 */
[----:B------:R-:W-:Y:S01]  /*9230*/  SHF.R.U32.HI R3, RZ, 0x8, R23 ;  /* 0x00000008ff037819 */ /* 0x000fe20000011617 */
[----:B------:R-:W-:Y:S01]  /*9240*/  FFMA.FTZ R16, R59, c[0x0][0x23c], -R0 ;  /* 0x00008f003b107a23 */ /* 0x000fe20000010800 */
[----:B------:R-:W-:Y:S01]  /*9250*/  PRMT R80, R7, 0x5410, R8 ;  /* 0x0000541007507816 */ /* 0x000fe20000000008 */
[----:B------:R-:W-:Y:S01]  /*9260*/  FFMA.FTZ R19, R58, c[0x0][0x23c], -R0 ;  /* 0x00008f003a137a23 */ /* 0x000fe20000010800 */
[----:B------:R-:W-:Y:S01]  /*9270*/  PRMT R74, R6, 0x7632, R74 ;  /* 0x00007632064a7816 */ /* 0x000fe2000000004a */
[----:B------:R-:W-:Y:S01]  /*9280*/  IMAD.MOV.U32 R107, RZ, RZ, R56 ;  /* 0x000000ffff6b7224 */ /* 0x000fe200078e0038 */
[----:B------:R-:W-:Y:S01]  /*9290*/  LOP3.LUT R3, R3, 0xffff, RZ, 0xc0, !PT ;  /* 0x0000ffff03037812 */ /* 0x000fe200078ec0ff */
[----:B------:R-:W-:-:S02]  /*92a0*/  FADD.FTZ R0, R57, R121 ;  /* 0x0000007939007221 */ /* 0x000fc40000010000 */
[----:B------:R-:W4:Y:S01]  /*92b0*/  LDSM.16.MT88.4 R56, [R168+0x6800] ;  /* 0x00680000a838783b */ /* 0x000f220000004200 */
[----:B------:R-:W-:Y:S01]  /*92c0*/  IMAD.MOV.U32 R54, RZ, RZ, R81 ;  /* 0x000000ffff367224 */ /* 0x000fe200078e0051 */
[----:B------:R-:W-:-:S03]  /*92d0*/  PRMT R81, R142, 0x5410, R74 ;  /* 0x000054108e517816 */ /* 0x000fc6000000004a */
[----:B------:R-:W-:Y:S01]  /*92e0*/  IMAD.MOV.U32 R112, RZ, RZ, R54 ;  /* 0x000000ffff707224 */ /* 0x000fe200078e0036 */
[----:B------:R-:W-:Y:S01]  /*92f0*/  LOP3.LUT R10, R12, 0xff, RZ, 0xc0, !PT ;  /* 0x000000ff0c0a7812 */ /* 0x000fe200078ec0ff */
[--C-:B------:R-:W-:Y:S02]  /*9300*/  FFMA.FTZ R18, R67, c[0x0][0x23c], -R4.reuse ;  /* 0x00008f0043127a23 */ /* 0x100fe40000010804 */
[----:B------:R-:W-:Y:S02]  /*9310*/  FFMA.FTZ R17, R66, c[0x0][0x23c], -R4 ;  /* 0x00008f0042117a23 */ /* 0x000fe40000010804 */
[----:B------:R-:W-:Y:S02]  /*9320*/  FADD.FTZ R4, R13, R112 ;  /* 0x000000700d047221 */ /* 0x000fe40000010000 */
        /* <DEDUP_REMOVED lines=16> */
[----:B---3--:R-:W-:-:S05]  /*9430*/  @!P0 HFMA2.BF16_V2 R9, -RZ.H0_H0, RZ.H0_H0, -R142.H0_H0 ;  /* 0x200000ffff098231 */ /* 0x008fca000034098e */
[----:B------:R-:W-:-:S04]  /*9440*/  PRMT R7, R9, 0x7610, R7 ;  /* 0x0000761009077816 */ /* 0x000fc80000000007 */
[----:B------:R-:W-:Y:S02]  /*9450*/  @!P0 PRMT R142, R7, 0x5410, RZ ;  /* 0x00005410078e8816 */ /* 0x000fe400000000ff */
[----:B------:R-:W-:Y:S02]  /*9460*/  ISETP.GE.U32.AND P0, PT, R225, R3, PT ;  /* 0x00000003e100720c */ /* 0x000fe40003f06070 */
[----:B------:R-:W-:-:S04]  /*9470*/  LOP3.LUT R3, R11, 0xffff, RZ, 0xc0, !PT ;  /* 0x0000ffff0b037812 */ /* 0x000fc800078ec0ff */
[----:B------:R-:W-:Y:S02]  /*9480*/  SHF.R.U32.HI R6, RZ, 0x8, R3 ;  /* 0x00000008ff067819 */ /* 0x000fe40000011603 */
[----:B------:R-:W-:Y:S02]  /*9490*/  LOP3.LUT R3, R11, 0xff, RZ, 0xc0, !PT ;  /* 0x000000ff0b037812 */ /* 0x000fe400078ec0ff */
[----:B------:R-:W-:Y:S02]  /*94a0*/  SHF.R.U32.HI R7, RZ, 0x10, R12 ;  /* 0x00000010ff077819 */ /* 0x000fe4000001160c */
[----:B------:R-:W-:Y:S02]  /*94b0*/  PRMT R53, R3, 0x5410, R6 ;  /* 0x0000541003357816 */ /* 0x000fe40000000006 */
[----:B------:R-:W-:Y:S02]  /*94c0*/  LOP3.LUT R3, R12, 0xffff, RZ, 0xc0, !PT ;  /* 0x0000ffff0c037812 */ /* 0x000fe400078ec0ff */
[----:B------:R-:W-:-:S02]  /*94d0*/  SHF.R.U32.HI R9, RZ, 0x18, R12 ;  /* 0x00000018ff097819 */ /* 0x000fc4000001160c */
[----:B--2---:R-:W-:Y:S01]  /*94e0*/  HMMA.16816.F32.BF16 R12, R44, R48, RZ ;  /* 0x000000302c0c723c */ /* 0x004fe200000418ff */
[--C-:B------:R-:W-:Y:S02]  /*94f0*/  SHF.R.U32.HI R6, RZ, 0x10, R11.reuse ;  /* 0x00000010ff067819 */ /* 0x100fe4000001160b */
[----:B------:R-:W-:Y:S02]  /*9500*/  SHF.R.U32.HI R11, RZ, 0x18, R11 ;  /* 0x00000018ff0b7819 */ /* 0x000fe4000001160b */
[----:B------:R-:W-:Y:S02]  /*9510*/  LOP3.LUT R8, R6, 0xff, RZ, 0xc0, !PT ;  /* 0x000000ff06087812 */ /* 0x000fe400078ec0ff */
[----:B------:R-:W-:Y:S02]  /*9520*/  SHF.R.U32.HI R6, RZ, 0x8, R3 ;  /* 0x00000008ff067819 */ /* 0x000fe40000011603 */
[----:B------:R-:W-:Y:S02]  /*9530*/  LOP3.LUT R3, R7, 0xff, RZ, 0xc0, !PT ;  /* 0x000000ff07037812 */ /* 0x000fe400078ec0ff */
[----:B------:R-:W-:-:S02]  /*9540*/  PRMT R54, R8, 0x5410, R11 ;  /* 0x0000541008367816 */ /* 0x000fc4000000000b */
[----:B------:R-:W-:Y:S02]  /*9550*/  PRMT R61, R10, 0x5410, R6 ;  /* 0x000054100a3d7816 */ /* 0x000fe40000000006 */
[----:B------:R-:W-:Y:S02]  /*9560*/  PRMT R60, R3, 0x5410, R9 ;  /* 0x00005410033c7816 */ /* 0x000fe40000000009 */
[----:B------:R-:W-:Y:S01]  /*9570*/  HMMA.16816.F32.BF16 R8, R36, R48, RZ ;  /* 0x000000302408723c */ /* 0x000fe200000418ff */
[----:B------:R-:W-:Y:S02]  /*9580*/  FADD.FTZ R7, R199, R4 ;  /* 0x00000004c7077221 */ /* 0x000fe40000010000 */
[----:B------:R2:W-:Y:S05]  /*9590*/  MUFU.EX2 R199, R16 ;  /* 0x0000001000c77308 */ /* 0x0005ea0000000800 */
[-C--:B----4-:R-:W-:Y:S01]  /*95a0*/  HMMA.16816.F32.BF16 R132, R40, R56.reuse, R12 ;  /* 0x000000382884723c */ /* 0x090fe2000004180c */
[----:B--2---:R1:W2:Y:S04]  /*95b0*/  LDL.LU.S16 R16, [R1+0x74] ;  /* 0x0000740001107983 */ /* 0x0042a80000300600 */
[----:B------:R1:W3:Y:S04]  /*95c0*/  LDL.LU.S16 R15, [R1+0x78] ;  /* 0x00007800010f7983 */ /* 0x0002e80000300600 */
[----:B------:R1:W4:Y:S04]  /*95d0*/  LDL.LU.S16 R14, [R1+0x88] ;  /* 0x00008800010e7983 */ /* 0x0003280000300600 */
[----:B------:R1:W5:Y:S03]  /*95e0*/  LDL.LU.S16 R12, [R1+0x80] ;  /* 0x00008000010c7983 */ /* 0x0003660000300600 */
[----:B------:R-:W-:Y:S01]  /*95f0*/  HMMA.16816.F32.BF16 R128, R32, R56, R8 ;  /* 0x000000382080723c */ /* 0x000fe20000041808 */
[----:B------:R1:W3:Y:S01]  /*9600*/  LDL.LU.S16 R11, [R1+0x7c] ;  /* 0x00007c00010b7983 */ /* 0x0002e20000300600 */
[----:B------:R-:W-:-:S02]  /*9610*/  FADD.FTZ R3, R201, R200 ;  /* 0x000000c8c9037221 */ /* 0x000fc40000010000 */
[----:B------:R-:W-:Y:S01]  /*9620*/  FADD.FTZ R6, R65, R120 ;  /* 0x0000007841067221 */ /* 0x000fe20000010000 */
[----:B------:R-:W-:Y:S01]  /*9630*/  MUFU.EX2 R200, R18 ;  /* 0x0000001200c87308 */ /* 0x000fe20000000800 */
[----:B------:R-:W-:Y:S02]  /*9640*/  FADD.FTZ R4, R198, R3 ;  /* 0x00000003c6047221 */ /* 0x000fe40000010000 */
[----:B------:R-:W-:Y:S02]  /*9650*/  FADD.FTZ R3, R116, R0 ;  /* 0x0000000074037221 */ /* 0x000fe40000010000 */
[----:B------:R-:W-:-:S03]  /*9660*/  FADD.FTZ R0, R27, R6 ;  /* 0x000000061b007221 */ /* 0x000fc60000010000 */
[----:B------:R-:W1:Y:S01]  /*9670*/  MUFU.EX2 R201, R17 ;  /* 0x0000001100c97308 */ /* 0x000e620000000800 */
[----:B------:R-:W-:-:S07]  /*9680*/  FADD.FTZ R0, R55, R0 ;  /* 0x0000000037007221 */ /* 0x000fce0000010000 */
[----:B------:R1:W1:Y:S01]  /*9690*/  MUFU.EX2 R198, R19 ;  /* 0x0000001300c67308 */ /* 0x0002620000000800 */
[----:B------:R-:W-:Y:S02]  /*96a0*/  FADD.FTZ R6, R30, R7 ;  /* 0x000000071e067221 */ /* 0x000fe40000010000 */
[----:B------:R-:W-:Y:S02]  /*96b0*/  IMAD.MOV.U32 R57, RZ, RZ, R31 ;  /* 0x000000ffff397224 */ /* 0x000fe400078e001f */
[----:B------:R-:W-:Y:S02]  /*96c0*/  IMAD.MOV.U32 R56, RZ, RZ, R29 ;  /* 0x000000ffff387224 */ /* 0x000fe400078e001d */
[----:B------:R-:W-:Y:S02]  /*96d0*/  IMAD.MOV.U32 R55, RZ, RZ, R28 ;  /* 0x000000ffff377224 */ /* 0x000fe400078e001c */
[----:B-1----:R-:W-:Y:S02]  /*96e0*/  IMAD.MOV.U32 R19, RZ, RZ, R110 ;  /* 0x000000ffff137224 */ /* 0x002fe400078e006e */
[----:B------:R-:W-:-:S02]  /*96f0*/  IMAD.MOV.U32 R110, RZ, RZ, R104 ;  /* 0x000000ffff6e7224 */ /* 0x000fc400078e0068 */
[----:B------:R-:W-:Y:S02]  /*9700*/  IMAD.MOV.U32 R104, RZ, RZ, R166 ;  /* 0x000000ffff687224 */ /* 0x000fe400078e00a6 */
[----:B------:R-:W-:Y:S02]  /*9710*/  IMAD R166, R5, 0x2, R165 ;  /* 0x0000000205a67824 */ /* 0x000fe400078e02a5 */
[----:B------:R-:W-:-:S03]  /*9720*/  FADD.FTZ R3, R64, R3 ;  /* 0x0000000340037221 */ /* 0x000fc60000010000 */
[----:B------:R-:W1:Y:S01]  /*9730*/  LDSM.16.MT88.4 R28, [R166+0x6000] ;  /* 0x00600000a61c783b */ /* 0x000e620000004200 */
[----:B------:R-:W-:Y:S01]  /*9740*/  FADD.FTZ R7, R109, R3 ;  /* 0x000000036d077221 */ /* 0x000fe20000010000 */
[----:B------:R-:W-:Y:S01]  /*9750*/  F2FP.BF16.PACK_AB R3, R201, R200 ;  /* 0x000000c8c903723e */ /* 0x000fe200000010ff */
[----:B------:R-:W-:Y:S01]  /*9760*/  FADD.FTZ R8, R108, R0 ;  /* 0x000000006c087221 */ /* 0x000fe20000010000 */
[----:B------:R-:W-:Y:S01]  /*9770*/  F2FP.BF16.PACK_AB R0, R198, R199 ;  /* 0x000000c7c600723e */ /* 0x000fe200000010ff */
[----:B------:R-:W1:Y:S01]  /*9780*/  LDSM.16.MT88.4 R20, [R166+0x6800] ;  /* 0x00680000a614783b */ /* 0x000e620000004200 */
[C---:B------:R-:W-:Y:S02]  /*9790*/  PRMT R72, R3.reuse, 0x7632, R72 ;  /* 0x0000763203487816 */ /* 0x040fe40000000048 */
[C---:B------:R-:W-:Y:S02]  /*97a0*/  PRMT R67, R0.reuse, 0x7610, R67 ;  /* 0x0000761000437816 */ /* 0x040fe40000000043 */
[----:B------:R-:W-:Y:S01]  /*97b0*/  PRMT R73, R3, 0x7610, R73 ;  /* 0x0000761003497816 */ /* 0x000fe20000000049 */
[----:B------:R-:W-:Y:S01]  /*97c0*/  IMAD.MOV.U32 R27, RZ, RZ, R140 ;  /* 0x000000ffff1b7224 */ /* 0x000fe200078e008c */
[----:B------:R-:W-:-:S02]  /*97d0*/  PRMT R66, R0, 0x7632, R66 ;  /* 0x0000763200427816 */ /* 0x000fc40000000042 */
[----:B------:R-:W-:Y:S01]  /*97e0*/  PRMT R48, R73, 0x5410, R72 ;  /* 0x0000541049307816 */ /* 0x000fe20000000048 */
[----:B------:R-:W-:Y:S01]  /*97f0*/  FADD.FTZ R6, R251, R6 ;  /* 0x00000006fb067221 */ /* 0x000fe20000010000 */
[----:B------:R-:W-:Y:S01]  /*9800*/  PRMT R49, R67, 0x5410, R66 ;  /* 0x0000541043317816 */ /* 0x000fe20000000042 */
[----:B------:R-:W-:Y:S02]  /*9810*/  IMAD.MOV.U32 R251, RZ, RZ, c[0x0][0x228] ;  /* 0x00008a00fffb7624 */ /* 0x000fe400078e00ff */
[----:B------:R-:W-:Y:S02]  /*9820*/  FADD.FTZ R4, R105, R4 ;  /* 0x0000000469047221 */ /* 0x000fe40000010000 */
[----:B------:R-:W-:Y:S02]  /*9830*/  IMAD.MOV.U32 R105, RZ, RZ, R141 ;  /* 0x000000ffff697224 */ /* 0x000fe400078e008d */
[----:B------:R-:W-:Y:S02]  /*9840*/  FADD.FTZ R6, R107, R6 ;  /* 0x000000066b067221 */ /* 0x000fe40000010000 */
[----:B------:R-:W-:-:S02]  /*9850*/  IMAD.MOV.U32 R107, RZ, RZ, R111 ;  /* 0x000000ffff6b7224 */ /* 0x000fc400078e006f */
[----:B------:R-:W-:Y:S02]  /*9860*/  IMAD.SHL.U32 R64, R251, 0x8, RZ ;  /* 0x00000008fb407824 */ /* 0x000fe400078e00ff */
[----:B------:R-:W-:Y:S02]  /*9870*/  IMAD.MOV.U32 R108, RZ, RZ, R57 ;  /* 0x000000ffff6c7224 */ /* 0x000fe400078e0039 */
[----:B------:R-:W-:Y:S02]  /*9880*/  IMAD.MOV.U32 R109, RZ, RZ, R105 ;  /* 0x000000ffff6d7224 */ /* 0x000fe400078e0069 */
[----:B------:R-:W-:Y:S02]  /*9890*/  FADD.FTZ R4, R218, R4 ;  /* 0x00000004da047221 */ /* 0x000fe40000010000 */
[----:B------:R-:W-:Y:S02]  /*98a0*/  IMAD.MOV.U32 R218, RZ, RZ, R126 ;  /* 0x000000ffffda7224 */ /* 0x000fe400078e007e */
[----:B------:R-:W-:-:S02]  /*98b0*/  FADD.FTZ R4, R219, R4 ;  /* 0x00000004db047221 */ /* 0x000fc40000010000 */
[----:B------:R-:W-:Y:S02]  /*98c0*/  IMAD.MOV.U32 R17, RZ, RZ, R119 ;  /* 0x000000ffff117224 */ /* 0x000fe400078e0077 */
[----:B------:R-:W-:Y:S02]  /*98d0*/  IMAD.MOV.U32 R18, RZ, RZ, R125 ;  /* 0x000000ffff127224 */ /* 0x000fe400078e007d */
[----:B------:R-:W-:Y:S02]  /*98e0*/  IMAD.MOV.U32 R111, RZ, RZ, R123 ;  /* 0x000000ffff6f7224 */ /* 0x000fe400078e007b */
[----:B------:R-:W-:Y:S02]  /*98f0*/  IMAD.MOV.U32 R125, RZ, RZ, R118 ;  /* 0x000000ffff7d7224 */ /* 0x000fe400078e0076 */
[----:B------:R-:W-:Y:S01]  /*9900*/  IMAD.MOV.U32 R126, RZ, RZ, R117 ;  /* 0x000000ffff7e7224 */ /* 0x000fe200078e0075 */
[----:B----4-:R-:W-:Y:S02]  /*9910*/  @!P0 HFMA2.BF16_V2 R14, -RZ.H0_H0, RZ.H0_H0, -R72.H0_H0 ;  /* 0x200000ffff0e8231 */ /* 0x010fe40000340948 */
[----:B-----5:R-:W-:-:S03]  /*9920*/  @!P2 HFMA2.BF16_V2 R12, -RZ.H0_H0, RZ.H0_H0, -R67.H0_H0 ;  /* 0x200000ffff0ca231 */ /* 0x020fc60000340943 */
[----:B------:R-:W-:Y:S01]  /*9930*/  PRMT R9, R14, 0x7610, R9 ;  /* 0x000076100e097816 */ /* 0x000fe20000000009 */
[----:B--2---:R-:W-:Y:S01]  /*9940*/  @!P1 HFMA2.BF16_V2 R16, -RZ.H0_H0, RZ.H0_H0, -R74.H0_H0 ;  /* 0x200000ffff109231 */ /* 0x004fe2000034094a */
[----:B------:R-:W-:Y:S02]  /*9950*/  PRMT R3, R12, 0x7610, R3 ;  /* 0x000076100c037816 */ /* 0x000fe40000000003 */
[----:B------:R-:W-:Y:S02]  /*9960*/  @!P0 PRMT R72, R9, 0x5410, RZ ;  /* 0x0000541009488816 */ /* 0x000fe400000000ff */
[C---:B------:R-:W-:Y:S01]  /*9970*/  LEA R140, P0, R114.reuse, c[0x0][0x1f8], 0x1 ;  /* 0x00007e00728c7a11 */ /* 0x040fe200078008ff */
[----:B---3--:R-:W-:Y:S01]  /*9980*/  @!P3 HFMA2.BF16_V2 R11, -RZ.H0_H0, RZ.H0_H0, -R66.H0_H0 ;  /* 0x200000ffff0bb231 */ /* 0x008fe20000340942 */
[----:B------:R-:W-:Y:S01]  /*9990*/  @!P2 PRMT R67, R3, 0x5410, RZ ;  /* 0x000054100343a816 */ /* 0x000fe200000000ff */
[----:B------:R-:W-:Y:S01]  /*99a0*/  @!P4 HFMA2.BF16_V2 R15, -RZ.H0_H0, RZ.H0_H0, -R73.H0_H0 ;  /* 0x200000ffff0fc231 */ /* 0x000fe20000340949 */
[----:B------:R-:W-:Y:S01]  /*99b0*/  FADD.FTZ R3, R63, R7 ;  /* 0x000000073f037221 */ /* 0x000fe20000010000 */
[----:B------:R-:W-:Y:S01]  /*99c0*/  LEA.HI.X R141, R114, c[0x0][0x1fc], R124, 0x1, P0 ;  /* 0x00007f00728d7a11 */ /* 0x000fe200000f0c7c */
[----:B------:R-:W-:Y:S01]  /*99d0*/  IMAD.MOV.U32 R63, RZ, RZ, R56 ;  /* 0x000000ffff3f7224 */ /* 0x000fe200078e0038 */
[----:B------:R-:W-:Y:S01]  /*99e0*/  PRMT R13, R16, 0x7610, R13 ;  /* 0x00007610100d7816 */ /* 0x000fe2000000000d */
[----:B------:R-:W-:Y:S01]  /*99f0*/  IMAD.SHL.U32 R56, R251, 0x40, RZ ;  /* 0x00000040fb387824 */ /* 0x000fe200078e00ff */
[----:B------:R-:W-:Y:S01]  /*9a00*/  PRMT R0, R11, 0x7610, R0 ;  /* 0x000076100b007816 */ /* 0x000fe20000000000 */
[----:B------:R-:W-:Y:S01]  /*9a10*/  IMAD.MOV.U32 R16, RZ, RZ, R106 ;  /* 0x000000ffff107224 */ /* 0x000fe200078e006a */
[----:B------:R-:W-:Y:S01]  /*9a20*/  PRMT R10, R15, 0x7610, R10 ;  /* 0x000076100f0a7816 */ /* 0x000fe2000000000a */
[----:B------:R-:W-:-:S02]  /*9a30*/  IMAD.MOV.U32 R114, RZ, RZ, R55 ;  /* 0x000000ffff727224 */ /* 0x000fc400078e0037 */
[----:B------:R-:W-:Y:S02]  /*9a40*/  IMAD.MOV.U32 R106, RZ, RZ, R112 ;  /* 0x000000ffff6a7224 */ /* 0x000fe400078e0070 */
[----:B------:R-:W-:Y:S01]  /*9a50*/  IMAD.WIDE R64, R64, 0x2, R140 ;  /* 0x0000000240407825 */ /* 0x000fe200078e028c */
[----:B------:R-:W-:-:S03]  /*9a60*/  @!P3 PRMT R66, R0, 0x5410, RZ ;  /* 0x000054100042b816 */ /* 0x000fc600000000ff */
[----:B------:R-:W-:Y:S02]  /*9a70*/  IMAD.MOV.U32 R55, RZ, RZ, R107 ;  /* 0x000000ffff377224 */ /* 0x000fe400078e006b */
[----:B------:R-:W-:Y:S02]  /*9a80*/  IMAD.MOV.U32 R107, RZ, RZ, R167 ;  /* 0x000000ffff6b7224 */ /* 0x000fe400078e00a7 */
[----:B------:R-:W-:Y:S01]  /*9a90*/  IMAD.WIDE R56, R56, 0x2, R140 ;  /* 0x0000000238387825 */ /* 0x000fe200078e028c */
[----:B------:R-:W-:Y:S01]  /*9aa0*/  @!P4 PRMT R73, R10, 0x5410, RZ ;  /* 0x000054100a49c816 */ /* 0x000fe200000000ff */
[----:B------:R-:W-:Y:S02]  /*9ab0*/  STG.E.U16 [R140.64], R102 ;  /* 0x000000668c007986 */ /* 0x000fe4000c101520 */
[----:B------:R-:W-:Y:S02]  /*9ac0*/  IMAD R167, R2, 0x2, R166 ;  /* 0x0000000202a77824 */ /* 0x000fe400078e02a6 */
[----:B------:R-:W-:Y:S01]  /*9ad0*/  FADD.FTZ R0, R24, R8 ;  /* 0x0000000818007221 */ /* 0x000fe20000010000 */
[----:B------:R2:W-:Y:S01]  /*9ae0*/  STG.E.U16 [R140.64+0x2], R101 ;  /* 0x000002658c007986 */ /* 0x0005e2000c101520 */
[----:B------:R-:W-:Y:S01]  /*9af0*/  IMAD.MOV.U32 R105, RZ, RZ, R106 ;  /* 0x000000ffff697224 */ /* 0x000fe200078e006a */
[----:B-1----:R-:W-:Y:S01]  /*9b00*/  HMMA.16816.F32.BF16 R8, R44, R28, RZ ;  /* 0x0000001c2c08723c */ /* 0x002fe200000418ff */
[----:B------:R-:W-:Y:S01]  /*9b10*/  IMAD.MOV.U32 R106, RZ, RZ, R110 ;  /* 0x000000ffff6a7224 */ /* 0x000fe200078e006e */
[----:B------:R-:W-:Y:S01]  /*9b20*/  STG.E.U16 [R64.64], R100 ;  /* 0x0000006440007986 */ /* 0x000fe2000c101520 */
[----:B------:R-:W-:-:S02]  /*9b30*/  IMAD.MOV.U32 R124, RZ, RZ, R27 ;  /* 0x000000ffff7c7224 */ /* 0x000fc400078e001b */
[----:B------:R-:W-:Y:S01]  /*9b40*/  IMAD.MOV.U32 R110, RZ, RZ, R25 ;  /* 0x000000ffff6e7224 */ /* 0x000fe200078e0019 */
[----:B------:R-:W-:Y:S04]  /*9b50*/  STG.E.U16 [R64.64+0x2], R103 ;  /* 0x0000026740007986 */ /* 0x000fe8000c101520 */
[----:B------:R-:W-:Y:S04]  /*9b60*/  STG.E.U16 [R56.64], R26 ;  /* 0x0000001a38007986 */ /* 0x000fe8000c101520 */
[----:B------:R-:W1:Y:S01]  /*9b70*/  LDSM.16.MT88.4 R24, [R167+0x6000] ;  /* 0x00600000a718783b */ /* 0x000e620000004200 */
[----:B------:R-:W-:-:S02]  /*9b80*/  FADD.FTZ R15, R222, R6 ;  /* 0x00000006de0f7221 */ /* 0x000fc40000010000 */
[----:B------:R-:W-:Y:S02]  /*9b90*/  FADD.FTZ R12, R62, R0 ;  /* 0x000000003e0c7221 */ /* 0x000fe40000010000 */
[----:B------:R-:W-:Y:S01]  /*9ba0*/  FADD.FTZ R0, R218, R15 ;  /* 0x0000000fda007221 */ /* 0x000fe20000010000 */
[----:B------:R-:W-:-:S03]  /*9bb0*/  HSET2.LE.AND R2, R95, R113, PT ;  /* 0x000000715f027233 */ /* 0x000fc60003803000 */
[----:B------:R-:W-:Y:S01]  /*9bc0*/  FADD.FTZ R219, R19, R0 ;  /* 0x0000000013db7221 */ /* 0x000fe20000010000 */
[----:B------:R-:W-:Y:S01]  /*9bd0*/  HSET2.LE.AND R0, R96, R113, PT ;  /* 0x0000007160007233 */ /* 0x000fe20003803000 */
[----:B------:R-:W-:Y:S02]  /*9be0*/  IMAD.MOV.U32 R112, RZ, RZ, R122 ;  /* 0x000000ffff707224 */ /* 0x000fe400078e007a */
[----:B------:R-:W-:Y:S01]  /*9bf0*/  HMMA.16816.F32.BF16 R120, R40, R20, R8 ;  /* 0x000000142878723c */ /* 0x000fe20000041808 */
[----:B--2---:R-:W-:-:S06]  /*9c00*/  IMAD.MOV.U32 R101, RZ, RZ, R16 ;  /* 0x000000ffff657224 */ /* 0x004fcc00078e0010 */
[----:B------:R-:W-:Y:S02]  /*9c10*/  LOP3.LUT R10, R0, R17, RZ, 0xc0, !PT ;  /* 0x00000011000a7212 */ /* 0x000fe400078ec0ff */
[----:B------:R-:W-:Y:S02]  /*9c20*/  LOP3.LUT R11, R2, R18, RZ, 0xc0, !PT ;  /* 0x00000012020b7212 */ /* 0x000fe400078ec0ff */
[----:B------:R-:W2:Y:S01]  /*9c30*/  LDSM.16.MT88.4 R16, [R167+0x6800] ;  /* 0x00680000a710783b */ /* 0x000ea20000004200 */
[----:B------:R-:W-:Y:S01]  /*9c40*/  @!P1 PRMT R74, R13, 0x5410, RZ ;  /* 0x000054100d4a9816 */ /* 0x000fe200000000ff */
[----:B------:R-:W-:Y:S02]  /*9c50*/  FADD.FTZ R14, R217, R4 ;  /* 0x00000004d90e7221 */ /* 0x000fe40000010000 */
[----:B------:R-:W-:Y:S01]  /*9c60*/  FADD.FTZ R13, R115, R3 ;  /* 0x00000003730d7221 */ /* 0x000fe20000010000 */
[----:B------:R-:W-:Y:S01]  /*9c70*/  HMMA.16816.F32.BF16 R4, R36, R28, RZ ;  /* 0x0000001c2404723c */ /* 0x000fe200000418ff */
[----:B------:R-:W-:-:S02]  /*9c80*/  FADD.FTZ R3, R252, R14 ;  /* 0x0000000efc037221 */ /* 0x000fc40000010000 */
[----:B------:R-:W-:Y:S02]  /*9c90*/  FADD.FTZ R217, R77, R13 ;  /* 0x0000000d4dd97221 */ /* 0x000fe40000010000 */
[----:B------:R-:W-:-:S03]  /*9ca0*/  FADD.FTZ R222, R76, R12 ;  /* 0x0000000c4cde7221 */ /* 0x000fc60000010000 */
[----:B-1----:R-:W-:Y:S01]  /*9cb0*/  HMMA.16816.F32.BF16 R12, R44, R24, RZ ;  /* 0x000000182c0c723c */ /* 0x002fe200000418ff */
[----:B------:R-:W-:Y:S01]  /*9cc0*/  FADD.FTZ R218, R250, R3 ;  /* 0x00000003fada7221 */ /* 0x000fe20000010000 */
[--C-:B------:R-:W-:Y:S02]  /*9cd0*/  HSET2.LE.AND R0, R89, R113.reuse, PT ;  /* 0x0000007159007233 */ /* 0x100fe40003803000 */
[--C-:B------:R-:W-:Y:S02]  /*9ce0*/  HSET2.LE.AND R2, R85, R113.reuse, PT ;  /* 0x0000007155027233 */ /* 0x100fe40003803000 */
[----:B------:R-:W-:Y:S01]  /*9cf0*/  HSET2.LE.AND R3, R53, R113, PT ;  /* 0x0000007135037233 */ /* 0x000fe20003803000 */
[----:B------:R-:W-:Y:S01]  /*9d00*/  IMAD.MOV.U32 R115, RZ, RZ, R55 ;  /* 0x000000ffff737224 */ /* 0x000fe200078e0037 */
[----:B------:R-:W-:Y:S01]  /*9d10*/  LOP3.LUT R8, R0, R114, RZ, 0xc0, !PT ;  /* 0x0000007200087212 */ /* 0x000fe200078ec0ff */
[----:B------:R-:W-:Y:S01]  /*9d20*/  IMAD.MOV.U32 R55, RZ, RZ, R112 ;  /* 0x000000ffff377224 */ /* 0x000fe200078e0070 */
[----:B------:R-:W-:Y:S01]  /*9d30*/  LOP3.LUT R9, R2, R125, RZ, 0xc0, !PT ;  /* 0x0000007d02097212 */ /* 0x000fe200078ec0ff */
[----:B------:R-:W-:Y:S01]  /*9d40*/  IMAD.MOV.U32 R102, RZ, RZ, R124 ;  /* 0x000000ffff667224 */ /* 0x000fe200078e007c */
[----:B------:R-:W-:-:S04]  /*9d50*/  LOP3.LUT R100, R3, R127, RZ, 0xc0, !PT ;  /* 0x0000007f03647212 */ /* 0x000fc800078ec0ff */
[----:B------:R-:W-:Y:S01]  /*9d60*/  HMMA.16816.F32.BF16 R116, R32, R20, R4 ;  /* 0x000000142074723c */ /* 0x000fe20000041804 */
[----:B------:R-:W-:Y:S02]  /*9d70*/  IMAD.MOV.U32 R112, RZ, RZ, R126 ;  /* 0x000000ffff707224 */ /* 0x000fe400078e007e */
[----:B------:R-:W-:-:S05]  /*9d80*/  IMAD.MOV.U32 R114, RZ, RZ, R105 ;  /* 0x000000ffff727224 */ /* 0x000fca00078e0069 */
[----:B------:R-:W-:Y:S01]  /*9d90*/  HMMA.16816.F32.BF16 R4, R36, R24, RZ ;  /* 0x000000182404723c */ /* 0x000fe200000418ff */
[----:B------:R-:W-:Y:S01]  /*9da0*/  IMAD.MOV.U32 R21, RZ, RZ, R114 ;  /* 0x000000ffff157224 */ /* 0x000fe200078e0072 */
[----:B------:R1:W-:Y:S01]  /*9db0*/  STG.E.U16 [R56.64+0x2], R52 ;  /* 0x0000023438007986 */ /* 0x0003e2000c101520 */
[----:B------:R-:W-:-:S05]  /*9dc0*/  HSET2.LE.AND R0, R54, R113, PT ;  /* 0x0000007136007233 */ /* 0x000fca0003803000 */
[----:B--2---:R-:W-:Y:S01]  /*9dd0*/  HMMA.16816.F32.BF16 R124, R40, R16, R12 ;  /* 0x00000010287c723c */ /* 0x004fe2000004180c */
[----:B------:R-:W-:-:S06]  /*9de0*/  IMAD.MOV.U32 R114, RZ, RZ, R55 ;  /* 0x000000ffff727224 */ /* 0x000fcc00078e0037 */
[--C-:B------:R-:W-:Y:S02]  /*9df0*/  HSET2.LE.AND R14, R79, R113.reuse, PT ;  /* 0x000000714f0e7233 */ /* 0x100fe40003803000 */
[--C-:B------:R-:W-:Y:S02]  /*9e00*/  HSET2.LE.AND R15, R78, R113.reuse, PT ;  /* 0x000000714e0f7233 */ /* 0x100fe40003803000 */
[--C-:B------:R-:W-:Y:S02]  /*9e10*/  HSET2.LE.AND R12, R61, R113.reuse, PT ;  /* 0x000000713d0c7233 */ /* 0x100fe40003803000 */
[----:B------:R-:W-:Y:S01]  /*9e20*/  HSET2.LE.AND R13, R60, R113, PT ;  /* 0x000000713c0d7233 */ /* 0x000fe20003803000 */
[----:B------:R-:W-:Y:S02]  /*9e30*/  LOP3.LUT R78, R14, R48, RZ, 0xc0, !PT ;  /* 0x000000300e4e7212 */ /* 0x000fe400078ec0ff */
[----:B------:R-:W-:Y:S02]  /*9e40*/  LOP3.LUT R76, R12, R91, RZ, 0xc0, !PT ;  /* 0x0000005b0c4c7212 */ /* 0x000fe400078ec0ff */
[----:B------:R-:W-:-:S02]  /*9e50*/  LOP3.LUT R77, R13, R81, RZ, 0xc0, !PT ;  /* 0x000000510d4d7212 */ /* 0x000fc400078ec0ff */
[----:B------:R-:W-:Y:S01]  /*9e60*/  LOP3.LUT R79, R15, R49, RZ, 0xc0, !PT ;  /* 0x000000310f4f7212 */ /* 0x000fe200078ec0ff */
[C---:B-1----:R-:W-:Y:S08]  /*9e70*/  HMMA.16816.F32.BF16 R52, R36.reuse, R50, RZ ;  /* 0x000000322434723c */ /* 0x042ff000000418ff */
[----:B------:R-:W-:Y:S01]  /*9e80*/  HMMA.16816.F32.BF16 R12, R36, R30, RZ ;  /* 0x0000001e240c723c */ /* 0x000fe200000418ff */
[----:B------:R-:W-:-:S02]  /*9e90*/  IMAD.MOV.U32 R28, RZ, RZ, R63 ;  /* 0x000000ffff1c7224 */ /* 0x000fc400078e003f */
[----:B------:R-:W-:Y:S02]  /*9ea0*/  IMAD.MOV.U32 R29, RZ, RZ, R108 ;  /* 0x000000ffff1d7224 */ /* 0x000fe400078e006c */
[----:B------:R-:W-:Y:S02]  /*9eb0*/  IMAD.MOV.U32 R62, RZ, RZ, R109 ;  /* 0x000000ffff3e7224 */ /* 0x000fe400078e006d */
[----:B------:R-:W-:Y:S02]  /*9ec0*/  IMAD.MOV.U32 R63, RZ, RZ, R110 ;  /* 0x000000ffff3f7224 */ /* 0x000fe400078e006e */
[----:B------:R-:W-:Y:S02]  /*9ed0*/  IMAD.MOV.U32 R105, RZ, RZ, R111 ;  /* 0x000000ffff697224 */ /* 0x000fe400078e006f */
[----:B------:R-:W-:Y:S01]  /*9ee0*/  HMMA.16816.F32.BF16 R108, R32, R16, R4 ;  /* 0x00000010206c723c */ /* 0x000fe20000041804 */
[----:B------:R-:W-:-:S06]  /*9ef0*/  IMAD.MOV.U32 R20, RZ, RZ, R115 ;  /* 0x000000ffff147224 */ /* 0x000fcc00078e0073 */
[--C-:B------:R-:W-:Y:S01]  /*9f00*/  HSET2.LE.AND R7, R92, R113.reuse, PT ;  /* 0x000000715c077233 */ /* 0x100fe20003803000 */
[----:B------:R-:W-:Y:S01]  /*9f10*/  IMAD.MOV.U32 R252, RZ, RZ, R62 ;  /* 0x000000fffffc7224 */ /* 0x000fe200078e003e */
[--C-:B------:R-:W-:Y:S01]  /*9f20*/  HSET2.LE.AND R6, R93, R113.reuse, PT ;  /* 0x000000715d067233 */ /* 0x100fe20003803000 */
[----:B------:R-:W-:Y:S02]  /*9f30*/  IMAD.MOV.U32 R115, RZ, RZ, R63 ;  /* 0x000000ffff737224 */ /* 0x000fe400078e003f */
[----:B------:R-:W-:Y:S01]  /*9f40*/  LOP3.LUT R7, R7, R94, RZ, 0xc0, !PT ;  /* 0x0000005e07077212 */ /* 0x000fe200078ec0ff */
[----:B------:R-:W-:Y:S08]  /*9f50*/  HMMA.16816.F32.BF16 R60, R36, R86, RZ ;  /* 0x00000056243c723c */ /* 0x000ff000000418ff */
[----:B------:R-:W-:Y:S08]  /*9f60*/  HMMA.16816.F32.BF16 R92, R32, R58, R52 ;  /* 0x0000003a205c723c */ /* 0x000ff00000041834 */
[----:B------:R-:W-:Y:S08]  /*9f70*/  HMMA.16816.F32.BF16 R36, R36, R26, RZ ;  /* 0x0000001a2424723c */ /* 0x000ff000000418ff */
[----:B------:R-:W-:Y:S08]  /*9f80*/  HMMA.16816.F32.BF16 R52, R32, R22, R12 ;  /* 0x000000162034723c */ /* 0x000ff0000004180c */
[----:B------:R-:W-:Y:S08]  /*9f90*/  HMMA.16816.F32.BF16 R12, R44, R86, RZ ;  /* 0x000000562c0c723c */ /* 0x000ff000000418ff */
[C---:B------:R-:W-:Y:S08]  /*9fa0*/  HMMA.16816.F32.BF16 R60, R32.reuse, R82, R60 ;  /* 0x00000052203c723c */ /* 0x040ff0000004183c */
[----:B------:R-:W-:Y:S08]  /*9fb0*/  HMMA.16816.F32.BF16 R36, R32, R18, R36 ;  /* 0x000000122024723c */ /* 0x000ff00000041824 */
[----:B------:R-:W-:Y:S01]  /*9fc0*/  HMMA.16816.F32.BF16 R32, R40, R82, R12 ;  /* 0x000000522820723c */ /* 0x000fe2000004180c */
[----:B------:R-:W1:Y:S01]  /*9fd0*/  LDSM.16.MT88.4 R12, [R165+0x7000] ;  /* 0x00700000a50c783b */ /* 0x000e620000004200 */
[----:B------:R-:W-:Y:S01]  /*9fe0*/  HSET2.LE.AND R2, R88, R113, PT ;  /* 0x0000007158027233 */ /* 0x000fe20003803000 */
[----:B------:R-:W-:-:S04]  /*9ff0*/  IMAD.MOV.U32 R250, RZ, RZ, R29 ;  /* 0x000000fffffa7224 */ /* 0x000fc800078e001d */
[----:B------:R-:W-:Y:S01]  /*a000*/  LOP3.LUT R103, R2, R28, RZ, 0xc0, !PT ;  /* 0x0000001c02677212 */ /* 0x000fe200078ec0ff */
[C---:B------:R-:W-:Y:S08]  /*a010*/  HMMA.16816.F32.BF16 R48, R44.reuse, R50, RZ ;  /* 0x000000322c30723c */ /* 0x040ff000000418ff */
[C---:B------:R-:W-:Y:S08]  /*a020*/  HMMA.16816.F32.BF16 R28, R44.reuse, R30, RZ ;  /* 0x0000001e2c1c723c */ /* 0x040ff000000418ff */
[----:B------:R-:W-:Y:S01]  /*a030*/  HMMA.16816.F32.BF16 R44, R44, R26, RZ ;  /* 0x0000001a2c2c723c */ /* 0x000fe200000418ff */
[----:B------:R-:W-:-:S02]  /*a040*/  HSET2.LE.AND R3, R84, R113, PT ;  /* 0x0000007154037233 */ /* 0x000fc40003803000 */
[--C-:B------:R-:W-:Y:S01]  /*a050*/  HSET2.LE.AND R5, R80, R113.reuse, PT ;  /* 0x0000007150057233 */ /* 0x100fe20003803000 */
[----:B------:R-:W-:Y:S02]  /*a060*/  LOP3.LUT R6, R6, R97, RZ, 0xc0, !PT ;  /* 0x0000006106067212 */ /* 0x000fe400078ec0ff */
[----:B------:R-:W-:Y:S02]  /*a070*/  LOP3.LUT R4, R3, R99, RZ, 0xc0, !PT ;  /* 0x0000006303047212 */ /* 0x000fe400078ec0ff */
[----:B------:R-:W-:Y:S02]  /*a080*/  LOP3.LUT R5, R5, R98, RZ, 0xc0, !PT ;  /* 0x0000006205057212 */ /* 0x000fe400078ec0ff */
[----:B------:R-:W-:Y:S01]  /*a090*/  LOP3.LUT R101, R0, R101, RZ, 0xc0, !PT ;  /* 0x0000006500657212 */ /* 0x000fe200078ec0ff */
[----:B------:R-:W-:Y:S01]  /*a0a0*/  HSET2.LE.AND R0, R90, R113, PT ;  /* 0x000000715a007233 */ /* 0x000fe20003803000 */
[----:B------:R-:W-:Y:S01]  /*a0b0*/  HMMA.16816.F32.BF16 R48, R40, R58, R48 ;  /* 0x0000003a2830723c */ /* 0x000fe20000041830 */
[----:B------:R-:W-:-:S03]  /*a0c0*/  IMAD.MOV.U32 R3, RZ, RZ, R104 ;  /* 0x000000ffff037224 */ /* 0x000fc600078e0068 */
[----:B------:R-:W-:Y:S01]  /*a0d0*/  LOP3.LUT R102, R0, R102, RZ, 0xc0, !PT ;  /* 0x0000006600667212 */ /* 0x000fe200078ec0ff */
[----:B------:R-:W-:-:S03]  /*a0e0*/  IMAD.MOV.U32 R0, RZ, RZ, R106 ;  /* 0x000000ffff007224 */ /* 0x000fc600078e006a */
[C---:B------:R-:W-:Y:S01]  /*a0f0*/  HMMA.16816.F32.BF16 R28, R40.reuse, R22, R28 ;  /* 0x00000016281c723c */ /* 0x040fe2000004181c */
[----:B------:R-:W-:Y:S02]  /*a100*/  IMAD.MOV.U32 R59, RZ, RZ, R20 ;  /* 0x000000ffff3b7224 */ /* 0x000fe400078e0014 */
[----:B------:R-:W-:Y:S02]  /*a110*/  IMAD.MOV.U32 R58, RZ, RZ, R21 ;  /* 0x000000ffff3a7224 */ /* 0x000fe400078e0015 */
[----:B------:R-:W2:Y:S03]  /*a120*/  LDSM.16.MT88.4 R20, [R168+0x7000] ;  /* 0x00700000a814783b */ /* 0x000ea60000004200 */
[----:B------:R-:W-:Y:S01]  /*a130*/  HMMA.16816.F32.BF16 R44, R40, R18, R44 ;  /* 0x00000012282c723c */ /* 0x000fe2000004182c */
[----:B------:R-:W3:Y:S06]  /*a140*/  LDSM.16.MT88.4 R16, [R166+0x7000] ;  /* 0x00700000a610783b */ /* 0x000eec0000004200 */
[----:B------:R-:W-:-:S02]  /*a150*/  IMAD.MOV.U32 R43, RZ, RZ, R115 ;  /* 0x000000ffff2b7224 */ /* 0x000fc400078e0073 */
[----:B------:R-:W-:Y:S02]  /*a160*/  IMAD.MOV.U32 R42, RZ, RZ, R114 ;  /* 0x000000ffff2a7224 */ /* 0x000fe400078e0072 */
[----:B------:R-:W-:Y:S02]  /*a170*/  IMAD.MOV.U32 R40, RZ, RZ, R112 ;  /* 0x000000ffff287224 */ /* 0x000fe400078e0070 */
[----:B-1----:R-:W-:Y:S01]  /*a180*/  HMMA.16816.F32.BF16 R112, R4, R12, R240 ;  /* 0x0000000c0470723c */ /* 0x002fe200000418f0 */
[----:B------:R-:W-:-:S06]  /*a190*/  IMAD.MOV.U32 R41, RZ, RZ, R105 ;  /* 0x000000ffff297224 */ /* 0x000fcc00078e0069 */
[----:B------:R-:W-:Y:S01]  /*a1a0*/  IMAD.MOV.U32 R243, RZ, RZ, R107 ;  /* 0x000000fffff37224 */ /* 0x000fe200078e006b */
[----:B------:R-:W-:Y:S08]  /*a1b0*/  HMMA.16816.F32.BF16 R136, R8, R12, R136 ;  /* 0x0000000c0888723c */ /* 0x000ff00000041888 */
[-C--:B------:R-:W-:Y:S08]  /*a1c0*/  HMMA.16816.F32.BF16 R104, R4, R14.reuse, R60 ;  /* 0x0000000e0468723c */ /* 0x080ff0000004183c */
[----:B------:R-:W-:Y:S01]  /*a1d0*/  HMMA.16816.F32.BF16 R32, R8, R14, R32 ;  /* 0x0000000e0820723c */ /* 0x000fe20000041820 */
[----:B------:R-:W1:Y:S07]  /*a1e0*/  LDSM.16.MT88.4 R12, [R167+0x7000] ;  /* 0x00700000a70c783b */ /* 0x000e6e0000004200 */
[C---:B--2---:R-:W-:Y:S08]  /*a1f0*/  HMMA.16816.F32.BF16 R96, R4.reuse, R20, R128 ;  /* 0x000000140460723c */ /* 0x044ff00000041880 */
[C---:B---3--:R-:W-:Y:S01]  /*a200*/  HMMA.16816.F32.BF16 R88, R4.reuse, R16, R116 ;  /* 0x000000100458723c */ /* 0x048fe20000041874 */
[----:B------:R-:W-:Y:S07]  /*a210*/  LDSM.16.MT88.4 R116, [R166+0x7800] ;  /* 0x00780000a674783b */ /* 0x000fee0000004200 */
[C---:B------:R-:W-:Y:S08]  /*a220*/  HMMA.16816.F32.BF16 R92, R4.reuse, R22, R92 ;  /* 0x00000016045c723c */ /* 0x040ff0000004185c */
[----:B------:R-:W-:Y:S08]  /*a230*/  HMMA.16816.F32.BF16 R84, R4, R18, R52 ;  /* 0x000000120454723c */ /* 0x000ff00000041834 */
[----:B------:R-:W-:Y:S01]  /*a240*/  HMMA.16816.F32.BF16 R128, R8, R20, R132 ;  /* 0x000000140880723c */ /* 0x000fe20000041884 */
[----:B------:R-:W2:Y:S07]  /*a250*/  LDSM.16.MT88.4 R132, [R165+0x7800] ;  /* 0x00780000a584783b */ /* 0x000eae0000004200 */
[C---:B-1----:R-:W-:Y:S08]  /*a260*/  HMMA.16816.F32.BF16 R80, R4.reuse, R12, R108 ;  /* 0x0000000c0450723c */ /* 0x042ff0000004186c */
[----:B------:R-:W-:Y:S01]  /*a270*/  HMMA.16816.F32.BF16 R24, R4, R14, R36 ;  /* 0x0000000e0418723c */ /* 0x000fe20000041824 */
[----:B------:R-:W-:Y:S07]  /*a280*/  LDSM.16.MT88.4 R4, [R167+0x7800] ;  /* 0x00780000a704783b */ /* 0x000fee0000004200 */
[----:B------:R-:W-:Y:S01]  /*a290*/  HMMA.16816.F32.BF16 R108, R8, R12, R124 ;  /* 0x0000000c086c723c */ /* 0x000fe2000004187c */
[----:B------:R-:W1:Y:S01]  /*a2a0*/  LDSM.16.MT88.4 R124, [R168+0x7800] ;  /* 0x00780000a87c783b */ /* 0x000e620000004200 */
[----:B------:R-:W-:-:S06]  /*a2b0*/  IMAD R2, R251, 0x48, RZ ;  /* 0x00000048fb027824 */ /* 0x000fcc00078e02ff */
[C---:B------:R-:W-:Y:S08]  /*a2c0*/  HMMA.16816.F32.BF16 R120, R8.reuse, R16, R120 ;  /* 0x000000100878723c */ /* 0x040ff00000041878 */
[C---:B------:R-:W-:Y:S08]  /*a2d0*/  HMMA.16816.F32.BF16 R48, R8.reuse, R22, R48 ;  /* 0x000000160830723c */ /* 0x040ff00000041830 */
[C---:B------:R-:W-:Y:S08]  /*a2e0*/  HMMA.16816.F32.BF16 R28, R8.reuse, R18, R28 ;  /* 0x00000012081c723c */ /* 0x040ff0000004181c */
[----:B------:R-:W-:Y:S07]  /*a2f0*/  HMMA.16816.F32.BF16 R44, R8, R14, R44 ;  /* 0x0000000e082c723c */ /* 0x000fee000004182c */
[----:B------:R-:W-:-:S02]  /*a300*/  FADD.FTZ R8, R3, R217 ;  /* 0x000000d903087221 */ /* 0x000fc40000010000 */
[----:B------:R-:W-:-:S05]  /*a310*/  IMAD.WIDE R2, R2, 0x2, R140 ;  /* 0x0000000202027825 */ /* 0x000fca00078e028c */
        /* <DEDUP_REMOVED lines=22> */
[----:B--2---:R-:W-:Y:S03]  /*a480*/  HMMA.16816.F32.BF16 R112, R76, R132, R112 ;  /* 0x000000844c70723c */ /* 0x004fe60000041870 */
[----:B------:R-:W-:Y:S01]  /*a490*/  STG.E.U16 [R56.64+0x30], R160 ;  /* 0x000030a038007986 */ /* 0x000fe2000c101520 */
[----:B------:R-:W-:-:S03]  /*a4a0*/  FADD.FTZ R0, R0, R222 ;  /* 0x000000de00007221 */ /* 0x000fc60000010000 */
[----:B------:R-:W-:Y:S01]  /*a4b0*/  STG.E.U16 [R56.64+0x32], R159 ;  /* 0x0000329f38007986 */ /* 0x000fe2000c101520 */
[C---:B------:R-:W-:Y:S03]  /*a4c0*/  HMMA.16816.F32.BF16 R104, R76.reuse, R134, R104 ;  /* 0x000000864c68723c */ /* 0x040fe60000041868 */
[----:B------:R-:W-:Y:S04]  /*a4d0*/  STG.E.U16 [R2.64+0x30], R158 ;  /* 0x0000309e02007986 */ /* 0x000fe8000c101520 */
[----:B------:R-:W-:Y:S01]  /*a4e0*/  STG.E.U16 [R2.64+0x32], R157 ;  /* 0x0000329d02007986 */ /* 0x000fe2000c101520 */
[C---:B-1----:R-:W-:Y:S03]  /*a4f0*/  HMMA.16816.F32.BF16 R96, R76.reuse, R124, R96 ;  /* 0x0000007c4c60723c */ /* 0x042fe60000041860 */
[----:B------:R1:W-:Y:S04]  /*a500*/  STG.E.U16 [R140.64+0x40], R224 ;  /* 0x000040e08c007986 */ /* 0x0003e8000c101520 */
[----:B------:R-:W-:Y:S01]  /*a510*/  STG.E.U16 [R140.64+0x42], R223 ;  /* 0x000042df8c007986 */ /* 0x000fe2000c101520 */
[C---:B------:R-:W-:Y:S03]  /*a520*/  HMMA.16816.F32.BF16 R92, R76.reuse, R126, R92 ;  /* 0x0000007e4c5c723c */ /* 0x040fe6000004185c */
[----:B------:R-:W-:Y:S04]  /*a530*/  STG.E.U16 [R64.64+0x40], R220 ;  /* 0x000040dc40007986 */ /* 0x000fe8000c101520 */
[----:B------:R-:W-:Y:S01]  /*a540*/  STG.E.U16 [R64.64+0x42], R221 ;  /* 0x000042dd40007986 */ /* 0x000fe2000c101520 */
[----:B------:R-:W-:Y:S03]  /*a550*/  HMMA.16816.F32.BF16 R88, R76, R116, R88 ;  /* 0x000000744c58723c */ /* 0x000fe60000041858 */
[----:B------:R-:W-:Y:S01]  /*a560*/  STG.E.U16 [R56.64+0x40], R152 ;  /* 0x0000409838007986 */ /* 0x000fe2000c101520 */
[----:B------:R-:W-:-:S03]  /*a570*/  FADD.FTZ R0, R208, R0 ;  /* 0x00000000d0007221 */ /* 0x000fc60000010000 */
[----:B------:R-:W-:Y:S01]  /*a580*/  STG.E.U16 [R56.64+0x42], R151 ;  /* 0x0000429738007986 */ /* 0x000fe2000c101520 */
[C---:B------:R-:W-:Y:S03]  /*a590*/  HMMA.16816.F32.BF16 R84, R76.reuse, R118, R84 ;  /* 0x000000764c54723c */ /* 0x040fe60000041854 */
[----:B------:R-:W-:Y:S05]  /*a5a0*/  STG.E.U16 [R2.64+0x40], R150 ;  /* 0x0000409602007986 */ /* 0x000fea000c101520 */
[----:B------:R-:W-:Y:S01]  /*a5b0*/  HMMA.16816.F32.BF16 R80, R76, R4, R80 ;  /* 0x000000044c50723c */ /* 0x000fe20000041850 */
[----:B------:R-:W-:Y:S04]  /*a5c0*/  STG.E.U16 [R2.64+0x42], R149 ;  /* 0x0000429502007986 */ /* 0x000fe8000c101520 */
[----:B------:R-:W-:Y:S03]  /*a5d0*/  STG.E.U16 [R140.64+0x50], R216 ;  /* 0x000050d88c007986 */ /* 0x000fe6000c101520 */
[C---:B------:R-:W-:Y:S01]  /*a5e0*/  HMMA.16816.F32.BF16 R136, R100.reuse, R132, R136 ;  /* 0x000000846488723c */ /* 0x040fe20000041888 */
[----:B------:R-:W-:Y:S07]  /*a5f0*/  STG.E.U16 [R140.64+0x52], R215 ;  /* 0x000052d78c007986 */ /* 0x000fee000c101520 */
[C---:B------:R-:W-:Y:S01]  /*a600*/  HMMA.16816.F32.BF16 R128, R100.reuse, R124, R128 ;  /* 0x0000007c6480723c */ /* 0x040fe20000041880 */
[----:B------:R-:W-:Y:S07]  /*a610*/  STG.E.U16 [R64.64+0x50], R213 ;  /* 0x000050d540007986 */ /* 0x000fee000c101520 */
[C---:B------:R-:W-:Y:S01]  /*a620*/  HMMA.16816.F32.BF16 R120, R100.reuse, R116, R120 ;  /* 0x000000746478723c */ /* 0x040fe20000041878 */
[----:B------:R-:W-:Y:S07]  /*a630*/  STG.E.U16 [R64.64+0x52], R214 ;  /* 0x000052d640007986 */ /* 0x000fee000c101520 */
[C---:B------:R-:W-:Y:S01]  /*a640*/  HMMA.16816.F32.BF16 R108, R100.reuse, R4, R108 ;  /* 0x00000004646c723c */ /* 0x040fe2000004186c */
[----:B------:R-:W-:Y:S06]  /*a650*/  STG.E.U16 [R56.64+0x50], R148 ;  /* 0x0000509438007986 */ /* 0x000fec000c101520 */
[----:B------:R-:W-:Y:S01]  /*a660*/  FADD.FTZ R5, R243, R219 ;  /* 0x000000dbf3057221 */ /* 0x000fe20000010000 */
[C---:B------:R-:W-:Y:S01]  /*a670*/  HMMA.16816.F32.BF16 R132, R100.reuse, R134, R32 ;  /* 0x000000866484723c */ /* 0x040fe20000041820 */
[----:B------:R-:W-:Y:S01]  /*a680*/  FADD.FTZ R4, R40, R218 ;  /* 0x000000da28047221 */ /* 0x000fe20000010000 */
[----:B------:R-:W-:Y:S06]  /*a690*/  STG.E.U16 [R56.64+0x52], R147 ;  /* 0x0000529338007986 */ /* 0x000fec000c101520 */
[C---:B------:R-:W-:Y:S01]  /*a6a0*/  HMMA.16816.F32.BF16 R124, R100.reuse, R126, R48 ;  /* 0x0000007e647c723c */ /* 0x040fe20000041830 */
[----:B------:R-:W-:Y:S07]  /*a6b0*/  STG.E.U16 [R2.64+0x50], R146 ;  /* 0x0000509202007986 */ /* 0x000fee000c101520 */
[----:B------:R-:W-:Y:S01]  /*a6c0*/  HMMA.16816.F32.BF16 R116, R100, R118, R28 ;  /* 0x000000766474723c */ /* 0x000fe2000004181c */
[----:B------:R-:W-:Y:S01]  /*a6d0*/  STG.E.U16 [R2.64+0x52], R145 ;  /* 0x0000529102007986 */ /* 0x000fe2000c101520 */
[----:B------:R-:W-:-:S06]  /*a6e0*/  FADD.FTZ R0, R205, R0 ;  /* 0x00000000cd007221 */ /* 0x000fcc0000010000 */
[-C--:B------:R-:W-:Y:S01]  /*a6f0*/  HMMA.16816.F32.BF16 R76, R76, R6.reuse, R24 ;  /* 0x000000064c4c723c */ /* 0x080fe20000041818 */
[----:B------:R-:W-:Y:S07]  /*a700*/  STG.E.U16 [R140.64+0x60], R212 ;  /* 0x000060d48c007986 */ /* 0x000fee000c101520 */
[----:B------:R-:W-:Y:S01]  /*a710*/  HMMA.16816.F32.BF16 R100, R100, R6, R44 ;  /* 0x000000066464723c */ /* 0x000fe2000004182c */
[----:B------:R-:W-:Y:S06]  /*a720*/  STG.E.U16 [R140.64+0x62], R211 ;  /* 0x000062d38c007986 */ /* 0x000fec000c101520 */
[----:B------:R-:W-:-:S02]  /*a730*/  FADD.FTZ R6, R210, R8 ;  /* 0x00000008d2067221 */ /* 0x000fc40000010000 */
[----:B------:R-:W-:Y:S02]  /*a740*/  FADD.FTZ R7, R41, R5 ;  /* 0x0000000529077221 */ /* 0x000fe40000010000 */
[----:B------:R-:W-:Y:S01]  /*a750*/  FADD.FTZ R5, R42, R4 ;  /* 0x000000042a057221 */ /* 0x000fe20000010000 */
[----:B------:R-:W-:Y:S01]  /*a760*/  STG.E.U16 [R64.64+0x60], R197 ;  /* 0x000060c540007986 */ /* 0x000fe2000c101520 */
[----:B------:R-:W-:-:S03]  /*a770*/  FADD.FTZ R4, R207, R6 ;  /* 0x00000006cf047221 */ /* 0x000fc60000010000 */
        /* <DEDUP_REMOVED lines=9> */
[----:B------:R-:W-:-:S03]  /*a810*/  LOP3.LUT P5, RZ, R179, 0x8, RZ, 0xc0, !PT ;  /* 0x00000008b3ff7812 */ /* 0x000fc600078ac0ff */
        /* <DEDUP_REMOVED lines=9> */
[----:B------:R2:W-:Y:S01]  /*a8b0*/  STG.E.U16 [R2.64+0x72], R66 ;  /* 0x0000724202007986 */ /* 0x0005e2000c101520 */
[----:B------:R-:W-:-:S02]  /*a8c0*/  FADD.FTZ R0, R204, R0 ;  /* 0x00000000cc007221 */ /* 0x000fc40000010000 */
[----:B------:R-:W-:Y:S02]  /*a8d0*/  FADD.FTZ R5, R252, R7 ;  /* 0x00000007fc057221 */ /* 0x000fe40000010000 */
[----:B------:R-:W-:Y:S01]  /*a8e0*/  FADD.FTZ R0, R200, R0 ;  /* 0x00000000c8007221 */ /* 0x000fe20000010000 */
[----:B------:R-:W-:Y:S01]  /*a8f0*/  IADD3 R200, P0, R140, -0x80, RZ ;  /* 0xffffff808cc87810 */ /* 0x000fe20007f1e0ff */
[----:B------:R-:W-:Y:S02]  /*a900*/  FADD.FTZ R5, R247, R5 ;  /* 0x00000005f7057221 */ /* 0x000fe40000010000 */
[----:B-1----:R-:W-:Y:S02]  /*a910*/  FADD.FTZ R224, R201, R0 ;  /* 0x00000000c9e07221 */ /* 0x002fe40000010000 */
[----:B------:R-:W-:Y:S02]  /*a920*/  FADD.FTZ R230, R246, R5 ;  /* 0x00000005f6e67221 */ /* 0x000fe40000010000 */
[----:B--2---:R-:W-:-:S02]  /*a930*/  FADD.FTZ R2, R249, R6 ;  /* 0x00000006f9027221 */ /* 0x004fc40000010000 */
[----:B------:R-:W-:Y:S02]  /*a940*/  FADD.FTZ R3, R250, R4 ;  /* 0x00000004fa037221 */ /* 0x000fe40000010000 */
[----:B------:R-:W-:Y:S02]  /*a950*/  FADD.FTZ R4, R248, R2 ;  /* 0x00000002f8047221 */ /* 0x000fe40000010000 */
[----:B------:R-:W-:Y:S02]  /*a960*/  FADD.FTZ R2, R202, R3 ;  /* 0x00000003ca027221 */ /* 0x000fe40000010000 */
[----:B------:R-:W-:Y:S02]  /*a970*/  FADD.FTZ R4, R239, R4 ;  /* 0x00000004ef047221 */ /* 0x000fe40000010000 */
[----:B------:R-:W-:Y:S01]  /*a980*/  FADD.FTZ R2, R199, R2 ;  /* 0x00000002c7027221 */ /* 0x000fe20000010000 */
[----:B------:R-:W-:Y:S01]  /*a990*/  IADD3.X R199, R141, -0x1, RZ, P0, !PT ;  /* 0xffffffff8dc77810 */ /* 0x000fe200007fe4ff */
[----:B------:R-:W-:-:S02]  /*a9a0*/  FADD.FTZ R229, R238, R4 ;  /* 0x00000004eee57221 */ /* 0x000fc40000010000 */
[----:B------:R-:W-:Y:S01]  /*a9b0*/  FADD.FTZ R228, R198, R2 ;  /* 0x00000002c6e47221 */ /* 0x000fe20000010000 */
[----:B------:R-:W-:Y:S05]  /*a9c0*/  @!P5 BRA `(.L_x_1832) ;  /* 0x0000fd400000d947 */ /* 0x000fea0003800000 */
[----:B------:R-:W2:Y:S01]  /*a9d0*/  LDL R252, [R1+0x84] ;  /* 0x0000840001fc7983 */ /* 0x000ea20000100800 */
[----:B------:R-:W-:-:S04]  /*a9e0*/  DEPBAR.LE SB0, 0x0 ;  /* 0x000080000000791a */ /* 0x000fc80000000000 */
[----:B------:R-:W3:Y:S04]  /*a9f0*/  LDL.64 R58, [R1+0x118] ;  /* 0x00011800013a7983 */ /* 0x000ee80000100a00 */
[----:B------:R-:W4:Y:S04]  /*aa00*/  LDL R41, [R1+0x144] ;  /* 0x0001440001297983 */ /* 0x000f280000100800 */
[----:B------:R-:W5:Y:S04]  /*aa10*/  LDL.64 R42, [R1+0x110] ;  /* 0x00011000012a7983 */ /* 0x000f680000100a00 */
[----:B------:R-:W5:Y:S04]  /*aa20*/  LDL R250, [R1+0x140] ;  /* 0x0001400001fa7983 */ /* 0x000f680000100800 */
[----:B------:R-:W-:Y:S01]  /*aa30*/  BAR.SYNC.DEFER_BLOCKING 0x0 ;  /* 0x0000000000007b1d */ /* 0x000fe20000010000 */
[----:B--2---:R-:W-:Y:S01]  /*aa40*/  IADD3 R2, R252, -0x2, RZ ;  /* 0xfffffffefc027810 */ /* 0x004fe20007ffe0ff */
[----:B---3--:R-:W-:-:S03]  /*aa50*/  IMAD.MOV.U32 R59, RZ, RZ, c[0x0][0x1a0] ;  /* 0x00006800ff3b7624 */ /* 0x008fc600078e00ff */
[----:B------:R-:W-:Y:S02]  /*aa60*/  SHF.R.S32.HI R4, RZ, 0x1f, R2 ;  /* 0x0000001fff047819 */ /* 0x000fe40000011402 */
[----:B------:R-:W-:Y:S01]  /*aa70*/  ISETP.GE.AND P3, PT, R58, c[0x0][0x220], PT ;  /* 0x000088003a007a0c */ /* 0x000fe20003f66270 */
[----:B------:R-:W-:Y:S02]  /*aa80*/  IMAD.SHL.U32 R59, R59, 0x40, RZ ;  /* 0x000000403b3b7824 */ /* 0x000fe400078e00ff */
[----:B----4-:R-:W-:Y:S02]  /*aa90*/  IMAD R0, R41, R2, RZ ;  /* 0x0000000229007224 */ /* 0x010fe400078e02ff */
[----:B-----5:R-:W-:-:S04]  /*aaa0*/  IMAD.WIDE.U32 R2, R2, R59, R42 ;  /* 0x0000003b02027225 */ /* 0x020fc800078e002a */
[----:B------:R-:W-:Y:S02]  /*aab0*/  IMAD R0, R4, R59, R0 ;  /* 0x0000003b04007224 */ /* 0x000fe400078e0200 */
[----:B------:R-:W-:Y:S02]  /*aac0*/  IMAD.MOV.U32 R59, RZ, RZ, c[0x0][0x1a0] ;  /* 0x00006800ff3b7624 */ /* 0x000fe400078e00ff */
[----:B------:R-:W-:Y:S02]  /*aad0*/  IMAD.MOV.U32 R58, RZ, RZ, 0x20 ;  /* 0x00000020ff3a7424 */ /* 0x000fe400078e00ff */
[----:B------:R-:W-:Y:S02]  /*aae0*/  IMAD.SHL.U32 R59, R59, 0x10, RZ ;  /* 0x000000103b3b7824 */ /* 0x000fe400078e00ff */
[----:B------:R-:W-:Y:S01]  /*aaf0*/  IMAD.WIDE.U32 R12, R58, c[0x0][0x1a0], RZ ;  /* 0x000068003a0c7a25 */ /* 0x000fe200078e00ff */
[----:B------:R-:W-:-:S03]  /*ab00*/  @!P3 LEA R10, P4, R2, c[0x0][0x170], 0x1 ;  /* 0x00005c00020aba11 */ /* 0x000fc600078808ff */
[----:B------:R-:W-:Y:S01]  /*ab10*/  IMAD.IADD R3, R3, 0x1, R0 ;  /* 0x0000000103037824 */ /* 0x000fe200078e0200 */
[----:B------:R-:W-:Y:S01]  /*ab20*/  @!P3 IADD3 R0, P2, R59, R2, RZ ;  /* 0x000000023b00b210 */ /* 0x000fe20007f5e0ff */
[----:B------:R-:W-:Y:S01]  /*ab30*/  IMAD R6, R58, c[0x0][0x1a4], RZ ;  /* 0x000069003a067a24 */ /* 0x000fe200078e02ff */
[C---:B------:R-:W-:Y:S01]  /*ab40*/  @!P3 IADD3 R4, P0, R2.reuse, R12, RZ ;  /* 0x0000000c0204b210 */ /* 0x040fe20007f1e0ff */
[----:B------:R-:W-:Y:S01]  /*ab50*/  @!P3 IMAD.MOV.U32 R5, RZ, RZ, 0x30 ;  /* 0x00000030ff05b424 */ /* 0x000fe200078e00ff */
[--C-:B------:R-:W-:Y:S01]  /*ab60*/  @!P3 LEA.HI.X R11, R2, c[0x0][0x174], R3.reuse, 0x1, P4 ;  /* 0x00005d00020bba11 */ /* 0x100fe200020f0c03 */
[--C-:B------:R-:W-:Y:S01]  /*ab70*/  @!P3 IMAD.X R7, R250, 0x1, R3.reuse, P2 ;  /* 0x00000001fa07b824 */ /* 0x100fe200010e0603 */
[----:B------:R-:W-:Y:S01]  /*ab80*/  @!P3 IADD3.X R12, R3, R13, R6, P0, !PT ;  /* 0x0000000d030cb210 */ /* 0x000fe200007fe406 */
[C---:B------:R-:W-:Y:S01]  /*ab90*/  @!P3 IMAD.WIDE.U32 R2, R5.reuse, c[0x0][0x1a0], R2 ;  /* 0x000068000502ba25 */ /* 0x040fe200078e0002 */
[----:B------:R-:W-:Y:S02]  /*aba0*/  @!P3 LEA R8, P1, R0, c[0x0][0x170], 0x1 ;  /* 0x00005c000008ba11 */ /* 0x000fe400078208ff */
[----:B------:R-:W-:Y:S01]  /*abb0*/  @!P3 LEA R6, P0, R4, c[0x0][0x170], 0x1 ;  /* 0x00005c000406ba11 */ /* 0x000fe200078008ff */
[----:B------:R-:W-:Y:S01]  /*abc0*/  @!P3 IMAD R5, R5, c[0x0][0x1a4], RZ ;  /* 0x000069000505ba24 */ /* 0x000fe200078e02ff */
[----:B------:R-:W-:-:S02]  /*abd0*/  @!P3 LEA.HI.X R9, R0, c[0x0][0x174], R7, 0x1, P1 ;  /* 0x00005d000009ba11 */ /* 0x000fc400008f0c07 */
        /* <DEDUP_REMOVED lines=34> */
[----:B------:R-:W2:Y:S04]  /*ae00*/  LDSM.16.M88.4 R36, [R170+0x4800] ;  /* 0x00480000aa24783b */ /* 0x000ea80000000200 */
[----:B------:R-:W2:Y:S01]  /*ae10*/  LDSM.16.M88.4 R20, [R174] ;  /* 0x00000000ae14783b */ /* 0x000ea20000000200 */
[-C--:B---3--:R-:W-:Y:S03]  /*ae20*/  HMMA.16816.F32.BF16 R192, R12, R16.reuse, RZ ;  /* 0x000000100cc0723c */ /* 0x088fe600000418ff */
[----:B------:R-:W0:Y:S05]  /*ae30*/  LDGDEPBAR ;  /* 0x00000000000079af */ /* 0x000e2a0000000000 */
[C---:B-1----:R-:W-:Y:S08]  /*ae40*/  HMMA.16816.F32.BF16 R64, R8.reuse, R16, RZ ;  /* 0x000000100840723c */ /* 0x042ff000000418ff */
[-C--:B------:R-:W-:Y:S08]  /*ae50*/  HMMA.16816.F32.BF16 R60, R8, R18.reuse, RZ ;  /* 0x00000012083c723c */ /* 0x080ff000000418ff */
[----:B------:R-:W-:Y:S08]  /*ae60*/  HMMA.16816.F32.BF16 R160, R12, R18, RZ ;  /* 0x000000120ca0723c */ /* 0x000ff000000418ff */
[C---:B----4-:R-:W-:Y:S08]  /*ae70*/  HMMA.16816.F32.BF16 R52, R8.reuse, R28, RZ ;  /* 0x0000001c0834723c */ /* 0x050ff000000418ff */
[C---:B-----5:R-:W-:Y:S08]  /*ae80*/  HMMA.16816.F32.BF16 R16, R8.reuse, R24, RZ ;  /* 0x000000180810723c */ /* 0x060ff000000418ff */
[C---:B------:R-:W-:Y:S08]  /*ae90*/  HMMA.16816.F32.BF16 R56, R8.reuse, R32, RZ ;  /* 0x000000200838723c */ /* 0x040ff000000418ff */
[----:B------:R-:W-:Y:S08]  /*aea0*/  HMMA.16816.F32.BF16 R152, R8, R34, RZ ;  /* 0x000000220898723c */ /* 0x000ff000000418ff */
[C---:B------:R-:W-:Y:S08]  /*aeb0*/  HMMA.16816.F32.BF16 R72, R12.reuse, R32, RZ ;  /* 0x000000200c48723c */ /* 0x040ff000000418ff */
[----:B------:R-:W-:Y:S08]  /*aec0*/  HMMA.16816.F32.BF16 R148, R12, R34, RZ ;  /* 0x000000220c94723c */ /* 0x000ff000000418ff */
[C---:B------:R-:W-:Y:S08]  /*aed0*/  HMMA.16816.F32.BF16 R156, R8.reuse, R30, RZ ;  /* 0x0000001e089c723c */ /* 0x040ff000000418ff */
[----:B------:R-:W-:Y:S08]  /*aee0*/  HMMA.16816.F32.BF16 R144, R8, R26, RZ ;  /* 0x0000001a0890723c */ /* 0x000ff000000418ff */
[C---:B------:R-:W-:Y:S08]  /*aef0*/  HMMA.16816.F32.BF16 R32, R12.reuse, R28, RZ ;  /* 0x0000001c0c20723c */ /* 0x040ff000000418ff */
[C---:B------:R-:W-:Y:S08]  /*af00*/  HMMA.16816.F32.BF16 R28, R12.reuse, R30, RZ ;  /* 0x0000001e0c1c723c */ /* 0x040ff000000418ff */
[C---:B------:R-:W-:Y:S08]  /*af10*/  HMMA.16816.F32.BF16 R8, R12.reuse, R24, RZ ;  /* 0x000000180c08723c */ /* 0x040ff000000418ff */
[----:B------:R-:W-:Y:S01]  /*af20*/  HMMA.16816.F32.BF16 R24, R12, R26, RZ ;  /* 0x0000001a0c18723c */ /* 0x000fe200000418ff */
[----:B------:R-:W-:Y:S07]  /*af30*/  LDSM.16.M88.4 R12, [R172] ;  /* 0x00000000ac0c783b */ /* 0x000fee0000000200 */
[C---:B--2---:R-:W-:Y:S01]  /*af40*/  HMMA.16816.F32.BF16 R200, R4.reuse, R44, R52 ;  /* 0x0000002c04c8723c */ /* 0x044fe20000041834 */
[----:B------:R-:W-:Y:S07]  /*af50*/  LDSM.16.M88.4 R52, [R177] ;  /* 0x00000000b134783b */ /* 0x000fee0000000200 */
[C---:B------:R-:W-:Y:S01]  /*af60*/  HMMA.16816.F32.BF16 R240, R4.reuse, R48, R16 ;  /* 0x0000003004f0723c */ /* 0x040fe20000041810 */
[----:B------:R-:W1:Y:S07]  /*af70*/  LDSM.16.M88.4 R16, [R172+0x2000] ;  /* 0x00200000ac10783b */ /* 0x000e6e0000000200 */
[C---:B------:R-:W-:Y:S01]  /*af80*/  HMMA.16816.F32.BF16 R216, R4.reuse, R42, R60 ;  /* 0x0000002a04d8723c */ /* 0x040fe2000004183c */
[----:B------:R-:W2:Y:S07]  /*af90*/  LDSM.16.M88.4 R60, [R175] ;  /* 0x00000000af3c783b */ /* 0x000eae0000000200 */
[C---:B------:R-:W-:Y:S08]  /*afa0*/  HMMA.16816.F32.BF16 R204, R4.reuse, R40, R64 ;  /* 0x0000002804cc723c */ /* 0x040ff00000041840 */
[C---:B------:R-:W-:Y:S01]  /*afb0*/  HMMA.16816.F32.BF16 R196, R4.reuse, R36, R56 ;  /* 0x0000002404c4723c */ /* 0x040fe20000041838 */
[----:B------:R-:W3:Y:S07]  /*afc0*/  LDSM.16.M88.4 R56, [R178] ;  /* 0x00000000b238783b */ /* 0x000eee0000000200 */
[----:B------:R-:W-:Y:S08]  /*afd0*/  HMMA.16816.F32.BF16 R236, R4, R38, R152 ;  /* 0x0000002604ec723c */ /* 0x000ff00000041898 */
[C---:B------:R-:W-:Y:S08]  /*afe0*/  HMMA.16816.F32.BF16 R212, R20.reuse, R36, R72 ;  /* 0x0000002414d4723c */ /* 0x040ff00000041848 */
[C---:B------:R-:W-:Y:S01]  /*aff0*/  HMMA.16816.F32.BF16 R64, R20.reuse, R38, R148 ;  /* 0x000000261440723c */ /* 0x040fe20000041894 */
[----:B------:R-:W4:Y:S07]  /*b000*/  LDSM.16.M88.4 R36, [R176] ;  /* 0x00000000b024783b */ /* 0x000f2e0000000200 */
[C---:B------:R-:W-:Y:S08]  /*b010*/  HMMA.16816.F32.BF16 R208, R20.reuse, R40, R192 ;  /* 0x0000002814d0723c */ /* 0x040ff000000418c0 */
[----:B------:R-:W-:Y:S08]  /*b020*/  HMMA.16816.F32.BF16 R40, R20, R42, R160 ;  /* 0x0000002a1428723c */ /* 0x000ff000000418a0 */
[C---:B------:R-:W-:Y:S08]  /*b030*/  HMMA.16816.F32.BF16 R156, R4.reuse, R46, R156 ;  /* 0x0000002e049c723c */ /* 0x040ff0000004189c */
[----:B------:R-:W-:Y:S01]  /*b040*/  HMMA.16816.F32.BF16 R144, R4, R50, R144 ;  /* 0x000000320490723c */ /* 0x000fe20000041890 */
[----:B------:R-:W-:Y:S07]  /*b050*/  LDSM.16.M88.4 R4, [R173+0x2000] ;  /* 0x00200000ad04783b */ /* 0x000fee0000000200 */
[C---:B------:R-:W-:Y:S01]  /*b060*/  HMMA.16816.F32.BF16 R220, R20.reuse, R44, R32 ;  /* 0x0000002c14dc723c */ /* 0x040fe20000041820 */
[----:B------:R-:W-:Y:S07]  /*b070*/  LDSM.16.M88.4 R32, [R169] ;  /* 0x00000000a920783b */ /* 0x000fee0000000200 */
[C---:B------:R-:W-:Y:S01]  /*b080*/  HMMA.16816.F32.BF16 R232, R20.reuse, R48, R8 ;  /* 0x0000003014e8723c */ /* 0x040fe20000041808 */
[----:B------:R-:W-:Y:S07]  /*b090*/  LDSM.16.M88.4 R8, [R173] ;  /* 0x00000000ad08783b */ /* 0x000fee0000000200 */
[C---:B------:R-:W-:Y:S01]  /*b0a0*/  HMMA.16816.F32.BF16 R72, R20.reuse, R46, R28 ;  /* 0x0000002e1448723c */ /* 0x040fe2000004181c */
[----:B------:R-:W-:Y:S07]  /*b0b0*/  LDSM.16.M88.4 R28, [R169+0x800] ;  /* 0x00080000a91c783b */ /* 0x000fee0000000200 */
[----:B------:R-:W-:Y:S01]  /*b0c0*/  HMMA.16816.F32.BF16 R148, R20, R50, R24 ;  /* 0x000000321494723c */ /* 0x000fe20000041818 */
[----:B------:R-:W5:Y:S04]  /*b0d0*/  LDSM.16.M88.4 R24, [R169+0x1000] ;  /* 0x00100000a918783b */ /* 0x000f680000000200 */
[----:B------:R-:W3:Y:S01]  /*b0e0*/  LDSM.16.M88.4 R20, [R169+0x1800] ;  /* 0x00180000a914783b */ /* 0x000ee20000000200 */
[----:B------:R-:W-:-:S04]  /*b0f0*/  DEPBAR.LE SB0, 0x0 ;  /* 0x000080000000791a */ /* 0x000fc80000000000 */
[C---:B-1----:R-:W-:Y:S08]  /*b100*/  HMMA.16816.F32.BF16 R160, R16.reuse, R52, R200 ;  /* 0x0000003410a0723c */ /* 0x042ff000000418c8 */
[C---:B--2---:R-:W-:Y:S08]  /*b110*/  HMMA.16816.F32.BF16 R204, R16.reuse, R60, R204 ;  /* 0x0000003c10cc723c */ /* 0x044ff000000418cc */
[----:B------:R-:W-:Y:S08]  /*b120*/  HMMA.16816.F32.BF16 R200, R16, R62, R216 ;  /* 0x0000003e10c8723c */ /* 0x000ff000000418d8 */
[C---:B------:R-:W-:Y:S08]  /*b130*/  HMMA.16816.F32.BF16 R48, R12.reuse, R60, R208 ;  /* 0x0000003c0c30723c */ /* 0x040ff000000418d0 */
[----:B------:R-:W-:Y:S08]  /*b140*/  HMMA.16816.F32.BF16 R60, R12, R62, R40 ;  /* 0x0000003e0c3c723c */ /* 0x000ff00000041828 */
[C---:B---3--:R-:W-:Y:S08]  /*b150*/  HMMA.16816.F32.BF16 R196, R16.reuse, R56, R196 ;  /* 0x0000003810c4723c */ /* 0x048ff000000418c4 */
        /* <DEDUP_REMOVED lines=9> */
[----:B------:R-:W-:Y:S01]  /*b1f0*/  HMMA.16816.F32.BF16 R12, R12, R38, R148 ;  /* 0x000000260c0c723c */ /* 0x000fe20000041894 */
[----:B------:R-:W-:-:S04]  /*b200*/  IADD3 R216, R252, -0x2, RZ ;  /* 0xfffffffefcd87810 */ /* 0x000fc80007ffe0ff */
[----:B------:R-:W-:-:S03]  /*b210*/  ISETP.GT.AND P0, PT, R216, UR15, PT ;  /* 0x0000000fd8007c0c */ /* 0x000fc6000bf04270 */
[C---:B-----5:R-:W-:Y:S08]  /*b220*/  HMMA.16816.F32.BF16 R208, R4.reuse, R24, R160 ;  /* 0x0000001804d0723c */ /* 0x060ff000000418a0 */
[----:B------:R-:W-:Y:S08]  /*b230*/  HMMA.16816.F32.BF16 R212, R4, R26, R156 ;  /* 0x0000001a04d4723c */ /* 0x000ff0000004189c */
[C---:B------:R-:W-:Y:S08]  /*b240*/  HMMA.16816.F32.BF16 R40, R8.reuse, R24, R40 ;  /* 0x000000180828723c */ /* 0x040ff00000041828 */
[----:B------:R-:W-:Y:S08]  /*b250*/  HMMA.16816.F32.BF16 R52, R8, R26, R52 ;  /* 0x0000001a0834723c */ /* 0x000ff00000041834 */
        /* <DEDUP_REMOVED lines=16> */
[----:B------:R-:W-:Y:S01]  /*b360*/  IMAD.MOV.U32 R13, RZ, RZ, c[0x0][0x198] ;  /* 0x00006600ff0d7624 */ /* 0x000fe200078e00ff */
[----:B------:R-:W-:Y:S01]  /*b370*/  IADD3 R2, R252, -0x3, RZ ;  /* 0xfffffffdfc027810 */ /* 0x000fe20007ffe0ff */
[----:B------:R-:W-:Y:S01]  /*b380*/  IMAD.MOV.U32 R14, RZ, RZ, c[0x0][0x19c] ;  /* 0x00006700ff0e7624 */ /* 0x000fe200078e00ff */
[----:B------:R1:W-:Y:S01]  /*b390*/  @P3 STS.128 [R188+0x4000], RZ ;  /* 0x004000ffbc003388 */ /* 0x0003e20000000c00 */
[C---:B------:R-:W-:Y:S01]  /*b3a0*/  IMAD.SHL.U32 R7, R13.reuse, 0x40, RZ ;  /* 0x000000400d077824 */ /* 0x040fe200078e00ff */
[----:B------:R-:W-:Y:S01]  /*b3b0*/  SHF.R.S32.HI R6, RZ, 0x1f, R2 ;  /* 0x0000001fff067819 */ /* 0x000fe20000011402 */
[----:B------:R-:W-:Y:S01]  /*b3c0*/  BSSY B0, `(.L_x_1834) ;  /* 0x000002c000007945 */ /* 0x000fe20003800000 */
[----:B------:R-:W-:-:S05]  /*b3d0*/  SHF.L.U64.HI R0, R13, 0x6, R14 ;  /* 0x000000060d007819 */ /* 0x000fca000001020e */
[----:B------:R-:W-:Y:S02]  /*b3e0*/  IMAD R0, R0, R2, RZ ;  /* 0x0000000200007224 */ /* 0x000fe400078e02ff */
[----:B--2---:R-:W-:Y:S02]  /*b3f0*/  IMAD.MOV.U32 R5, RZ, RZ, R191 ;  /* 0x000000ffff057224 */ /* 0x004fe400078e00bf */
[----:B---3--:R-:W-:-:S04]  /*b400*/  IMAD.MOV.U32 R4, RZ, RZ, R250 ;  /* 0x000000ffff047224 */ /* 0x008fc800078e00fa */
[----:B------:R-:W-:-:S04]  /*b410*/  IMAD.WIDE.U32 R2, R2, R7, R4 ;  /* 0x0000000702027225 */ /* 0x000fc800078e0004 */
[----:B------:R-:W-:Y:S01]  /*b420*/  IMAD R5, R6, R7, R0 ;  /* 0x0000000706057224 */ /* 0x000fe200078e0200 */
[CC--:B------:R-:W-:Y:S02]  /*b430*/  @!P3 LEA R0, P4, R13.reuse, R2.reuse, 0x4 ;  /* 0x000000020d00b211 */ /* 0x0c0fe400078820ff */
[----:B------:R-:W-:Y:S01]  /*b440*/  @!P3 LEA R4, P1, R13, R2, 0x5 ;  /* 0x000000020d04b211 */ /* 0x000fe200078228ff */
[----:B------:R-:W-:Y:S01]  /*b450*/  IMAD.IADD R5, R3, 0x1, R5 ;  /* 0x0000000103057824 */ /* 0x000fe200078e0205 */
[----:B------:R-:W-:Y:S02]  /*b460*/  @!P3 LEA R10, P5, R2, c[0x0][0x168], 0x1 ;  /* 0x00005a00020aba11 */ /* 0x000fe400078a08ff */
[----:B------:R-:W-:Y:S02]  /*b470*/  @!P3 LEA R8, P2, R0, c[0x0][0x168], 0x1 ;  /* 0x00005a000008ba11 */ /* 0x000fe400078408ff */
[----:B------:R-:W-:Y:S02]  /*b480*/  @!P3 LEA.HI.X R7, R13, R5, R14, 0x4, P4 ;  /* 0x000000050d07b211 */ /* 0x000fe400020f240e */
        /* <DEDUP_REMOVED lines=22> */
[----:B------:R-:W-:-:S04]  /*b5f0*/  IMAD R0, R14, 0x30, RZ ;  /* 0x000000300e007824 */ /* 0x000fc800078e02ff */
[----:B------:R-:W-:-:S05]  /*b600*/  IMAD.WIDE.U32 R4, R13, 0x30, R4 ;  /* 0x000000300d047825 */ /* 0x000fca00078e0004 */
[----:B------:R-:W-:Y:S02]  /*b610*/  IADD3 R0, R0, R5, RZ ;  /* 0x0000000500007210 */ /* 0x000fe40007ffe0ff */
[----:B------:R-:W-:-:S04]  /*b620*/  LEA R2, P0, R4, c[0x0][0x168], 0x1 ;  /* 0x00005a0004027a11 */ /* 0x000fc800078008ff */
[----:B------:R-:W-:-:S05]  /*b630*/  LEA.HI.X R3, R4, c[0x0][0x16c], R0, 0x1, P0 ;  /* 0x00005b0004037a11 */ /* 0x000fca00000f0c00 */
[----:B------:R-:W-:Y:S01]  /*b640*/  @!PT LDS RZ, [RZ] ;  /* 0x00000000fffff984 */ /* 0x000fe20000000800 */
[----:B------:R-:W-:Y:S01]  /*b650*/  @!PT LDS RZ, [RZ] ;  /* 0x00000000fffff984 */ /* 0x000fe20000000800 */
[----:B------:R-:W-:Y:S01]  /*b660*/  @!PT LDS RZ, [RZ] ;  /* 0x00000000fffff984 */ /* 0x000fe20000000800 */
[----:B------:R2:W-:Y:S04]  /*b670*/  LDGSTS.E.BYPASS.LTC128B.128 [R188+0x5800], [R2.64] ;  /* 0x0580000002bc7fae */ /* 0x0005e8000b901d60 */
.L_x_1835:
[----:B------:R-:W-:Y:S05]  /*b680*/  BSYNC B0 ;  /* 0x0000000000007941 */ /* 0x000fea0003800000 */
.L_x_1834:
[----:B------:R-:W0:Y:S02]  /*b690*/  LDGDEPBAR ;  /* 0x00000000000079af */ /* 0x000e240000000000 */
.L_x_1833:
[----:B--2---:R-:W2:Y:S04]  /*b6a0*/  LDL R2, [R1+0xdc] ;  /* 0x0000dc0001027983 */ /* 0x004ea80000100800 */
[----:B------:R-:W3:Y:S04]  /*b6b0*/  LDL R3, [R1+0xf8] ;  /* 0x0000f80001037983 */ /* 0x000ee80000100800 */
        /* <DEDUP_REMOVED lines=17> */
[----:B-1----:R-:W4:Y:S04]  /*b7d0*/  LDL R9, [R1+0x108] ;  /* 0x0001080001097983 */ /* 0x002f280000100800 */
[----:B------:R-:W4:Y:S04]  /*b7e0*/  LDL R8, [R1+0xe0] ;  /* 0x0000e00001087983 */ /* 0x000f280000100800 */
[----:B------:R-:W1:Y:S01]  /*b7f0*/  S2R R0, SR_TID.X ;  /* 0x0000000000007919 */ /* 0x000e620000002100 */
[----:B------:R-:W-:Y:S01]  /*b800*/  P2R R18, PR, RZ, 0x8 ;  /* 0x00000008ff127803 */ /* 0x000fe20000000000 */
[----:B-1----:R-:W-:-:S05]  /*b810*/  IMAD.SHL.U32 R0, R0, 0x2, RZ ;  /* 0x0000000200007824 */ /* 0x002fca00078e00ff */
[----:B------:R-:W-:-:S05]  /*b820*/  LOP3.LUT R0, R0, 0x6, RZ, 0xc0, !PT ;  /* 0x0000000600007812 */ /* 0x000fca00078ec0ff */
[----:B------:R-:W-:-:S05]  /*b830*/  IMAD R0, R216, 0x40, R0 ;  /* 0x00000040d8007824 */ /* 0x000fca00078e0200 */
[C---:B------:R-:W-:Y:S02]  /*b840*/  ISETP.GE.AND P1, PT, R0.reuse, R187, PT ;  /* 0x000000bb0000720c */ /* 0x040fe40003f26270 */
[C---:B------:R-:W-:Y:S02]  /*b850*/  ISETP.GE.AND P0, PT, R0.reuse, R186, PT ;  /* 0x000000ba0000720c */ /* 0x040fe40003f06270 */
[C---:B------:R-:W-:Y:S02]  /*b860*/  ISETP.LT.OR P3, PT, R0.reuse, R183, P1 ;  /* 0x000000b70000720c */ /* 0x040fe40000f61670 */
[----:B------:R-:W-:-:S04]  /*b870*/  ISETP.LT.OR P6, PT, R0, R182, P0 ;  /* 0x000000b60000720c */ /* 0x000fc800007c1670 */
[----:B------:R-:W-:Y:S02]  /*b880*/  FSEL R19, R50, -INF , !P6 ;  /* 0xff80000032137808 */ /* 0x000fe40007000000 */
[----:B------:R-:W-:Y:S01]  /*b890*/  FSEL R16, R48, -INF , !P3 ;  /* 0xff80000030107808 */ /* 0x000fe20005800000 */
[----:B--2---:R-:W-:Y:S01]  /*b8a0*/  IMAD.MOV.U32 R7, RZ, RZ, R2 ;  /* 0x000000ffff077224 */ /* 0x004fe200078e0002 */
[----:B------:R-:W-:-:S04]  /*b8b0*/  IADD3 R2, R0, 0x1, RZ ;  /* 0x0000000100027810 */ /* 0x000fc80007ffe0ff */
[C---:B------:R-:W-:Y:S02]  /*b8c0*/  ISETP.GE.AND P1, PT, R2.reuse, R187, PT ;  /* 0x000000bb0200720c */ /* 0x040fe40003f26270 */
[C---:B------:R-:W-:Y:S02]  /*b8d0*/  ISETP.GE.AND P4, PT, R2.reuse, R185, PT ;  /* 0x000000b90200720c */ /* 0x040fe40003f86270 */
[C---:B------:R-:W-:Y:S02]  /*b8e0*/  ISETP.LT.OR P5, PT, R2.reuse, R183, P1 ;  /* 0x000000b70200720c */ /* 0x040fe40000fa1670 */
[C---:B------:R-:W-:Y:S02]  /*b8f0*/  ISETP.GE.AND P0, PT, R2.reuse, R186, PT ;  /* 0x000000ba0200720c */ /* 0x040fe40003f06270 */
[C---:B------:R-:W-:Y:S01]  /*b900*/  ISETP.LT.OR P1, PT, R2.reuse, R181, P4 ;  /* 0x000000b50200720c */ /* 0x040fe20002721670 */
[----:B---3--:R-:W-:Y:S01]  /*b910*/  IMAD.MOV.U32 R6, RZ, RZ, R3 ;  /* 0x000000ffff067224 */ /* 0x008fe200078e0003 */
[----:B------:R-:W-:-:S02]  /*b920*/  ISETP.GE.AND P2, PT, R2, R184, PT ;  /* 0x000000b80200720c */ /* 0x000fc40003f46270 */
[----:B------:R-:W-:Y:S02]  /*b930*/  ISETP.LT.OR P0, PT, R2, R182, P0 ;  /* 0x000000b60200720c */ /* 0x000fe40000701670 */
[----:B------:R-:W-:Y:S02]  /*b940*/  P2R R3, PR, RZ, 0x2 ;  /* 0x00000002ff037803 */ /* 0x000fe40000000000 */
[----:B------:R-:W-:Y:S02]  /*b950*/  ISETP.GE.AND P1, PT, R0, R185, PT ;  /* 0x000000b90000720c */ /* 0x000fe40003f26270 */
[----:B------:R-:W-:Y:S02]  /*b960*/  FSEL R17, R49, -INF , !P5 ;  /* 0xff80000031117808 */ /* 0x000fe40006800000 */
[----:B------:R-:W-:Y:S02]  /*b970*/  ISETP.LT.OR P2, PT, R2, R180, P2 ;  /* 0x000000b40200720c */ /* 0x000fe40001741670 */
[----:B------:R-:W-:-:S02]  /*b980*/  ISETP.NE.AND P5, PT, R3, RZ, PT ;  /* 0x000000ff0300720c */ /* 0x000fc40003fa5270 */
[----:B------:R-:W-:Y:S02]  /*b990*/  FSEL R22, R51, -INF , !P0 ;  /* 0xff80000033167808 */ /* 0x000fe40004000000 */
[C---:B------:R-:W-:Y:S02]  /*b9a0*/  ISETP.GE.AND P0, PT, R0.reuse, R184, PT ;  /* 0x000000b80000720c */ /* 0x040fe40003f06270 */
[C---:B------:R-:W-:Y:S02]  /*b9b0*/  IADD3 R3, R0.reuse, 0x8, RZ ;  /* 0x0000000800037810 */ /* 0x040fe40007ffe0ff */
[C---:B------:R-:W-:Y:S02]  /*b9c0*/  ISETP.LT.OR P1, PT, R0.reuse, R181, P1 ;  /* 0x000000b50000720c */ /* 0x040fe40000f21670 */
[----:B------:R-:W-:Y:S02]  /*b9d0*/  P2R R2, PR, RZ, 0x4 ;  /* 0x00000004ff027803 */ /* 0x000fe40000000000 */
[----:B------:R-:W-:-:S02]  /*b9e0*/  ISETP.LT.OR P0, PT, R0, R180, P0 ;  /* 0x000000b40000720c */ /* 0x000fc40000701670 */
[C---:B------:R-:W-:Y:S02]  /*b9f0*/  ISETP.GE.AND P2, PT, R3.reuse, R186, PT ;  /* 0x000000ba0300720c */ /* 0x040fe40003f46270 */
[----:B------:R-:W-:Y:S02]  /*ba00*/  FSEL R144, R204, -INF , !P1 ;  /* 0xff800000cc907808 */ /* 0x000fe40004800000 */
[C---:B------:R-:W-:Y:S02]  /*ba10*/  ISETP.GE.AND P1, PT, R3.reuse, R185, PT ;  /* 0x000000b90300720c */ /* 0x040fe40003f26270 */
[----:B------:R-:W-:Y:S02]  /*ba20*/  ISETP.NE.AND P6, PT, R2, RZ, PT ;  /* 0x000000ff0200720c */ /* 0x000fe40003fc5270 */
[----:B------:R-:W-:Y:S02]  /*ba30*/  FSEL R158, R206, -INF , !P0 ;  /* 0xff800000ce9e7808 */ /* 0x000fe40004000000 */
[----:B------:R-:W-:-:S02]  /*ba40*/  ISETP.LT.OR P2, PT, R3, R182, P2 ;  /* 0x000000b60300720c */ /* 0x000fc40001741670 */
[----:B------:R-:W-:Y:S02]  /*ba50*/  IADD3 R2, R0, 0x9, RZ ;  /* 0x0000000900027810 */ /* 0x000fe40007ffe0ff */
[C---:B------:R-:W-:Y:S02]  /*ba60*/  ISETP.GE.AND P4, PT, R3.reuse, R187, PT ;  /* 0x000000bb0300720c */ /* 0x040fe40003f86270 */
[C---:B------:R-:W-:Y:S02]  /*ba70*/  ISETP.GE.AND P0, PT, R3.reuse, R184, PT ;  /* 0x000000b80300720c */ /* 0x040fe40003f06270 */
[C---:B------:R-:W-:Y:S02]  /*ba80*/  ISETP.LT.OR P1, PT, R3.reuse, R181, P1 ;  /* 0x000000b50300720c */ /* 0x040fe40000f21670 */
[----:B------:R-:W-:Y:S02]  /*ba90*/  FSEL R62, R62, -INF , !P2 ;  /* 0xff8000003e3e7808 */ /* 0x000fe40005000000 */
[----:B------:R-:W-:-:S02]  /*baa0*/  ISETP.LT.OR P4, PT, R3, R183, P4 ;  /* 0x000000b70300720c */ /* 0x000fc40002781670 */
[----:B------:R-:W-:Y:S02]  /*bab0*/  ISETP.LT.OR P3, PT, R3, R180, P0 ;  /* 0x000000b40300720c */ /* 0x000fe40000761670 */
[C---:B------:R-:W-:Y:S02]  /*bac0*/  ISETP.GE.AND P2, PT, R2.reuse, R184, PT ;  /* 0x000000b80200720c */ /* 0x040fe40003f46270 */
[----:B------:R-:W-:Y:S02]  /*bad0*/  P2R R3, PR, RZ, 0x2 ;  /* 0x00000002ff037803 */ /* 0x000fe40000000000 */
[----:B------:R-:W-:Y:S02]  /*bae0*/  FSEL R149, R205, -INF , !P5 ;  /* 0xff800000cd957808 */ /* 0x000fe40006800000 */
[C---:B------:R-:W-:Y:S02]  /*baf0*/  ISETP.GE.AND P1, PT, R2.reuse, R187, PT ;  /* 0x000000bb0200720c */ /* 0x040fe40003f26270 */
[----:B------:R-:W-:-:S02]  /*bb00*/  ISETP.LT.OR P5, PT, R2, R180, P2 ;  /* 0x000000b40200720c */ /* 0x000fc400017a1670 */
[----:B------:R-:W-:Y:S02]  /*bb10*/  ISETP.NE.AND P2, PT, R3, RZ, PT ;  /* 0x000000ff0300720c */ /* 0x000fe40003f45270 */
[----:B------:R-:W-:Y:S02]  /*bb20*/  ISETP.GE.AND P0, PT, R2, R186, PT ;  /* 0x000000ba0200720c */ /* 0x000fe40003f06270 */
[----:B------:R-:W-:Y:S02]  /*bb30*/  IADD3 R3, R0, 0x10, RZ ;  /* 0x0000001000037810 */ /* 0x000fe40007ffe0ff */
[----:B------:R-:W-:Y:S02]  /*bb40*/  ISETP.LT.OR P1, PT, R2, R183, P1 ;  /* 0x000000b70200720c */ /* 0x000fe40000f21670 */
[----:B------:R-:W-:Y:S02]  /*bb50*/  FSEL R48, R60, -INF , !P4 ;  /* 0xff8000003c307808 */ /* 0x000fe40006000000 */
[----:B------:R-:W-:-:S02]  /*bb60*/  FSEL R146, R200, -INF , !P2 ;  /* 0xff800000c8927808 */ /* 0x000fc40005000000 */
[CC--:B------:R-:W-:Y:S02]  /*bb70*/  ISETP.GE.AND P4, PT, R2.reuse, R185.reuse, PT ;  /* 0x000000b90200720c */ /* 0x0c0fe40003f86270 */
[----:B------:R-:W-:Y:S02]  /*bb80*/  ISETP.LT.OR P0, PT, R2, R182, P0 ;  /* 0x000000b60200720c */ /* 0x000fe40000701670 */
[----:B------:R-:W-:Y:S02]  /*bb90*/  ISETP.GE.AND P2, PT, R3, R186, PT ;  /* 0x000000ba0300720c */ /* 0x000fe40003f46270 */
[----:B------:R-:W-:Y:S02]  /*bba0*/  FSEL R50, R61, -INF , !P1 ;  /* 0xff8000003d327808 */ /* 0x000fe40004800000 */
[----:B------:R-:W-:Y:S02]  /*bbb0*/  ISETP.GE.AND P1, PT, R3, R185, PT ;  /* 0x000000b90300720c */ /* 0x000fe40003f26270 */
[----:B------:R-:W-:-:S02]  /*bbc0*/  FSEL R162, R207, -INF , !P6 ;  /* 0xff800000cfa27808 */ /* 0x000fc40007000000 */
[----:B------:R-:W-:Y:S02]  /*bbd0*/  ISETP.LT.OR P6, PT, R2, R181, P4 ;  /* 0x000000b50200720c */ /* 0x000fe400027c1670 */
[----:B------:R-:W-:Y:S02]  /*bbe0*/  FSEL R63, R63, -INF , !P0 ;  /* 0xff8000003f3f7808 */ /* 0x000fe40004000000 */
[C---:B------:R-:W-:Y:S02]  /*bbf0*/  ISETP.LT.OR P2, PT, R3.reuse, R182, P2 ;  /* 0x000000b60300720c */ /* 0x040fe40001741670 */
[----:B------:R-:W-:Y:S02]  /*bc00*/  IADD3 R2, R0, 0x11, RZ ;  /* 0x0000001100027810 */ /* 0x000fe40007ffe0ff */
[C---:B------:R-:W-:Y:S02]  /*bc10*/  ISETP.GE.AND P4, PT, R3.reuse, R187, PT ;  /* 0x000000bb0300720c */ /* 0x040fe40003f86270 */
[----:B------:R-:W-:-:S02]  /*bc20*/  ISETP.GE.AND P0, PT, R3, R184, PT ;  /* 0x000000b80300720c */ /* 0x000fc40003f06270 */
[C---:B------:R-:W-:Y:S02]  /*bc30*/  ISETP.LT.OR P1, PT, R3.reuse, R181, P1 ;  /* 0x000000b50300720c */ /* 0x040fe40000f21670 */
[----:B------:R-:W-:Y:S02]  /*bc40*/  FSEL R159, R202, -INF , !P3 ;  /* 0xff800000ca9f7808 */ /* 0x000fe40005800000 */
[----:B------:R-:W-:Y:S02]  /*bc50*/  FSEL R61, R46, -INF , !P2 ;  /* 0xff8000002e3d7808 */ /* 0x000fe40005000000 */
[C---:B------:R-:W-:Y:S02]  /*bc60*/  ISETP.LT.OR P4, PT, R3.reuse, R183, P4 ;  /* 0x000000b70300720c */ /* 0x040fe40002781670 */
[----:B------:R-:W-:Y:S02]  /*bc70*/  ISETP.LT.OR P3, PT, R3, R180, P0 ;  /* 0x000000b40300720c */ /* 0x000fe40000761670 */
[----:B------:R-:W-:-:S02]  /*bc80*/  ISETP.GE.AND P2, PT, R2, R184, PT ;  /* 0x000000b80200720c */ /* 0x000fc40003f46270 */
[----:B------:R-:W-:Y:S02]  /*bc90*/  P2R R3, PR, RZ, 0x2 ;  /* 0x00000002ff037803 */ /* 0x000fe40000000000 */
[----:B------:R-:W-:Y:S02]  /*bca0*/  FSEL R157, R203, -INF , !P5 ;  /* 0xff800000cb9d7808 */ /* 0x000fe40006800000 */
[C---:B------:R-:W-:Y:S02]  /*bcb0*/  ISETP.GE.AND P1, PT, R2.reuse, R187, PT ;  /* 0x000000bb0200720c */ /* 0x040fe40003f26270 */
[C---:B------:R-:W-:Y:S02]  /*bcc0*/  ISETP.LT.OR P5, PT, R2.reuse, R180, P2 ;  /* 0x000000b40200720c */ /* 0x040fe400017a1670 */
[----:B------:R-:W-:Y:S02]  /*bcd0*/  ISETP.NE.AND P2, PT, R3, RZ, PT ;  /* 0x000000ff0300720c */ /* 0x000fe40003f45270 */
[----:B------:R-:W-:-:S02]  /*bce0*/  ISETP.GE.AND P0, PT, R2, R186, PT ;  /* 0x000000ba0200720c */ /* 0x000fc40003f06270 */
[----:B------:R-:W-:Y:S02]  /*bcf0*/  IADD3 R3, R0, 0x18, RZ ;  /* 0x0000001800037810 */ /* 0x000fe40007ffe0ff */
[----:B------:R-:W-:Y:S02]  /*bd00*/  ISETP.LT.OR P1, PT, R2, R183, P1 ;  /* 0x000000b70200720c */ /* 0x000fe40000f21670 */
[----:B------:R-:W-:Y:S02]  /*bd10*/  FSEL R49, R44, -INF , !P4 ;  /* 0xff8000002c317808 */ /* 0x000fe40006000000 */
[----:B------:R-:W-:Y:S02]  /*bd20*/  FSEL R143, R196, -INF , !P2 ;  /* 0xff800000c48f7808 */ /* 0x000fe40005000000 */
[C---:B------:R-:W-:Y:S02]  /*bd30*/  ISETP.GE.AND P4, PT, R2.reuse, R185, PT ;  /* 0x000000b90200720c */ /* 0x040fe40003f86270 */
[----:B------:R-:W-:-:S02]  /*bd40*/  ISETP.LT.OR P0, PT, R2, R182, P0 ;  /* 0x000000b60200720c */ /* 0x000fc40000701670 */
[----:B------:R-:W-:Y:S02]  /*bd50*/  ISETP.GE.AND P2, PT, R3, R186, PT ;  /* 0x000000ba0300720c */ /* 0x000fe40003f46270 */
[----:B------:R-:W-:Y:S02]  /*bd60*/  FSEL R45, R45, -INF , !P1 ;  /* 0xff8000002d2d7808 */ /* 0x000fe40004800000 */
[----:B------:R-:W-:Y:S02]  /*bd70*/  ISETP.GE.AND P1, PT, R3, R185, PT ;  /* 0x000000b90300720c */ /* 0x000fe40003f26270 */
[----:B------:R-:W-:Y:S02]  /*bd80*/  FSEL R145, R201, -INF , !P6 ;  /* 0xff800000c9917808 */ /* 0x000fe40007000000 */
[----:B------:R-:W-:Y:S02]  /*bd90*/  ISETP.LT.OR P6, PT, R2, R181, P4 ;  /* 0x000000b50200720c */ /* 0x000fe400027c1670 */
[----:B------:R-:W-:-:S02]  /*bda0*/  FSEL R60, R47, -INF , !P0 ;  /* 0xff8000002f3c7808 */ /* 0x000fc40004000000 */
[C---:B------:R-:W-:Y:S02]  /*bdb0*/  ISETP.LT.OR P2, PT, R3.reuse, R182, P2 ;  /* 0x000000b60300720c */ /* 0x040fe40001741670 */
[----:B------:R-:W-:Y:S02]  /*bdc0*/  IADD3 R2, R0, 0x19, RZ ;  /* 0x0000001900027810 */ /* 0x000fe40007ffe0ff */
[C---:B------:R-:W-:Y:S02]  /*bdd0*/  ISETP.GE.AND P4, PT, R3.reuse, R187, PT ;  /* 0x000000bb0300720c */ /* 0x040fe40003f86270 */
[C---:B------:R-:W-:Y:S02]  /*bde0*/  ISETP.GE.AND P0, PT, R3.reuse, R184, PT ;  /* 0x000000b80300720c */ /* 0x040fe40003f06270 */
[----:B------:R-:W-:Y:S02]  /*bdf0*/  ISETP.LT.OR P1, PT, R3, R181, P1 ;  /* 0x000000b50300720c */ /* 0x000fe40000f21670 */
[----:B------:R-:W-:-:S02]  /*be00*/  FSEL R155, R198, -INF , !P3 ;  /* 0xff800000c69b7808 */ /* 0x000fc40005800000 */
[----:B------:R-:W-:Y:S02]  /*be10*/  FSEL R58, R58, -INF , !P2 ;  /* 0xff8000003a3a7808 */ /* 0x000fe40005000000 */
[C---:B------:R-:W-:Y:S02]  /*be20*/  ISETP.LT.OR P4, PT, R3.reuse, R183, P4 ;  /* 0x000000b70300720c */ /* 0x040fe40002781670 */
[----:B------:R-:W-:Y:S02]  /*be30*/  ISETP.LT.OR P3, PT, R3, R180, P0 ;  /* 0x000000b40300720c */ /* 0x000fe40000761670 */
[----:B------:R-:W-:Y:S02]  /*be40*/  ISETP.GE.AND P2, PT, R2, R184, PT ;  /* 0x000000b80200720c */ /* 0x000fe40003f46270 */
[----:B------:R-:W-:Y:S02]  /*be50*/  P2R R3, PR, RZ, 0x2 ;  /* 0x00000002ff037803 */ /* 0x000fe40000000000 */
[----:B------:R-:W-:-:S02]  /*be60*/  FSEL R154, R199, -INF , !P5 ;  /* 0xff800000c79a7808 */ /* 0x000fc40006800000 */
[C---:B------:R-:W-:Y:S02]  /*be70*/  ISETP.GE.AND P1, PT, R2.reuse, R187, PT ;  /* 0x000000bb0200720c */ /* 0x040fe40003f26270 */
[C---:B------:R-:W-:Y:S02]  /*be80*/  ISETP.LT.OR P5, PT, R2.reuse, R180, P2 ;  /* 0x000000b40200720c */ /* 0x040fe400017a1670 */
[----:B------:R-:W-:Y:S02]  /*be90*/  ISETP.NE.AND P2, PT, R3, RZ, PT ;  /* 0x000000ff0300720c */ /* 0x000fe40003f45270 */
[----:B------:R-:W-:Y:S02]  /*bea0*/  ISETP.GE.AND P0, PT, R2, R186, PT ;  /* 0x000000ba0200720c */ /* 0x000fe40003f06270 */
[----:B------:R-:W-:Y:S02]  /*beb0*/  IADD3 R3, R0, 0x20, RZ ;  /* 0x0000002000037810 */ /* 0x000fe40007ffe0ff */
[----:B------:R-:W-:-:S02]  /*bec0*/  ISETP.LT.OR P1, PT, R2, R183, P1 ;  /* 0x000000b70200720c */ /* 0x000fc40000f21670 */
[----:B------:R-:W-:Y:S02]  /*bed0*/  FSEL R44, R56, -INF , !P4 ;  /* 0xff800000382c7808 */ /* 0x000fe40006000000 */
[----:B------:R-:W-:Y:S02]  /*bee0*/  FSEL R75, R192, -INF , !P2 ;  /* 0xff800000c04b7808 */ /* 0x000fe40005000000 */
[C---:B------:R-:W-:Y:S02]  /*bef0*/  ISETP.GE.AND P4, PT, R2.reuse, R185, PT ;  /* 0x000000b90200720c */ /* 0x040fe40003f86270 */
[----:B------:R-:W-:Y:S02]  /*bf00*/  ISETP.LT.OR P0, PT, R2, R182, P0 ;  /* 0x000000b60200720c */ /* 0x000fe40000701670 */
[----:B------:R-:W-:Y:S02]  /*bf10*/  ISETP.GE.AND P2, PT, R3, R186, PT ;  /* 0x000000ba0300720c */ /* 0x000fe40003f46270 */
[----:B------:R-:W-:-:S02]  /*bf20*/  FSEL R28, R57, -INF , !P1 ;  /* 0xff800000391c7808 */ /* 0x000fc40004800000 */
[----:B------:R-:W-:Y:S02]  /*bf30*/  ISETP.GE.AND P1, PT, R3, R185, PT ;  /* 0x000000b90300720c */ /* 0x000fe40003f26270 */
[----:B------:R-:W-:Y:S02]  /*bf40*/  FSEL R142, R197, -INF , !P6 ;  /* 0xff800000c58e7808 */ /* 0x000fe40007000000 */
[----:B------:R-:W-:Y:S02]  /*bf50*/  ISETP.LT.OR P6, PT, R2, R181, P4 ;  /* 0x000000b50200720c */ /* 0x000fe400027c1670 */
[----:B------:R-:W-:Y:S02]  /*bf60*/  FSEL R51, R59, -INF , !P0 ;  /* 0xff8000003b337808 */ /* 0x000fe40004000000 */
[----:B------:R-:W-:Y:S02]  /*bf70*/  ISETP.LT.OR P2, PT, R3, R182, P2 ;  /* 0x000000b60300720c */ /* 0x000fe40001741670 */
[----:B------:R-:W-:-:S02]  /*bf80*/  IADD3 R2, R0, 0x21, RZ ;  /* 0x0000002100027810 */ /* 0x000fc40007ffe0ff */
[C---:B------:R-:W-:Y:S02]  /*bf90*/  ISETP.GE.AND P4, PT, R3.reuse, R187, PT ;  /* 0x000000bb0300720c */ /* 0x040fe40003f86270 */
[C---:B------:R-:W-:Y:S02]  /*bfa0*/  ISETP.GE.AND P0, PT, R3.reuse, R184, PT ;  /* 0x000000b80300720c */ /* 0x040fe40003f06270 */
[C---:B------:R-:W-:Y:S02]  /*bfb0*/  ISETP.LT.OR P1, PT, R3.reuse, R181, P1 ;  /* 0x000000b50300720c */ /* 0x040fe40000f21670 */
[----:B------:R-:W-:Y:S02]  /*bfc0*/  FSEL R153, R194, -INF , !P3 ;  /* 0xff800000c2997808 */ /* 0x000fe40005800000 */
        /* <DEDUP_REMOVED lines=34> */
[----:B------:R-:W-:Y:S02]  /*c1f0*/  ISETP.GE.AND P0, PT, R2, R186, PT ;  /* 0x000000ba0200720c */ /* 0x000fe40003f06270 */
[----:B------:R-:W-:Y:S02]  /*c200*/  FSEL R37, R52, -INF , !P4 ;  /* 0xff80000034257808 */ /* 0x000fe40006000000 */
[C---:B------:R-:W-:Y:S02]  /*c210*/  ISETP.LT.OR P5, PT, R2.reuse, R180, P2 ;  /* 0x000000b40200720c */ /* 0x040fe400017a1670 */
[----:B------:R-:W-:-:S02]  /*c220*/  ISETP.GE.AND P4, PT, R2, R185, PT ;  /* 0x000000b90200720c */ /* 0x000fc40003f86270 */
[----:B------:R-:W-:Y:S02]  /*c230*/  ISETP.NE.AND P2, PT, R3, RZ, PT ;  /* 0x000000ff0300720c */ /* 0x000fe40003f45270 */
[----:B------:R-:W-:Y:S02]  /*c240*/  ISETP.GE.AND P1, PT, R2, R187, PT ;  /* 0x000000bb0200720c */ /* 0x000fe40003f26270 */
[----:B------:R-:W-:Y:S02]  /*c250*/  IADD3 R3, R0, 0x30, RZ ;  /* 0x0000003000037810 */ /* 0x000fe40007ffe0ff */
[C---:B------:R-:W-:Y:S02]  /*c260*/  ISETP.LT.OR P0, PT, R2.reuse, R182, P0 ;  /* 0x000000b60200720c */ /* 0x040fe40000701670 */
[----:B------:R-:W-:Y:S02]  /*c270*/  FSEL R72, R209, -INF , !P6 ;  /* 0xff800000d1487808 */ /* 0x000fe40007000000 */
[----:B------:R-:W-:-:S02]  /*c280*/  ISETP.LT.OR P6, PT, R2, R181, P4 ;  /* 0x000000b50200720c */ /* 0x000fc400027c1670 */
[----:B------:R-:W-:Y:S02]  /*c290*/  ISETP.LT.OR P1, PT, R2, R183, P1 ;  /* 0x000000b70200720c */ /* 0x000fe40000f21670 */
[----:B------:R-:W-:Y:S02]  /*c2a0*/  ISETP.GE.AND P4, PT, R3, R187, PT ;  /* 0x000000bb0300720c */ /* 0x000fe40003f86270 */
[----:B------:R-:W-:Y:S02]  /*c2b0*/  FSEL R42, R55, -INF , !P0 ;  /* 0xff800000372a7808 */ /* 0x000fe40004000000 */
[----:B------:R-:W-:Y:S02]  /*c2c0*/  ISETP.GE.AND P0, PT, R3, R184, PT ;  /* 0x000000b80300720c */ /* 0x000fe40003f06270 */
[----:B------:R-:W-:Y:S02]  /*c2d0*/  FSEL R35, R53, -INF , !P1 ;  /* 0xff80000035237808 */ /* 0x000fe40004800000 */
[----:B------:R-:W-:-:S02]  /*c2e0*/  FSEL R59, R212, -INF , !P2 ;  /* 0xff800000d43b7808 */ /* 0x000fc40005000000 */
[C---:B------:R-:W-:Y:S02]  /*c2f0*/  ISETP.LT.OR P4, PT, R3.reuse, R183, P4 ;  /* 0x000000b70300720c */ /* 0x040fe40002781670 */
[----:B------:R-:W-:Y:S02]  /*c300*/  IADD3 R2, R0, 0x31, RZ ;  /* 0x0000003100027810 */ /* 0x000fe40007ffe0ff */
[C---:B------:R-:W-:Y:S02]  /*c310*/  ISETP.GE.AND P2, PT, R3.reuse, R186, PT ;  /* 0x000000ba0300720c */ /* 0x040fe40003f46270 */
[C---:B------:R-:W-:Y:S02]  /*c320*/  ISETP.GE.AND P1, PT, R3.reuse, R185, PT ;  /* 0x000000b90300720c */ /* 0x040fe40003f26270 */
[----:B------:R-:W-:Y:S02]  /*c330*/  ISETP.LT.OR P0, PT, R3, R180, P0 ;  /* 0x000000b40300720c */ /* 0x000fe40000701670 */
[----:B------:R-:W-:-:S02]  /*c340*/  FSEL R33, R24, -INF , !P4 ;  /* 0xff80000018217808 */ /* 0x000fc40006000000 */
[C---:B------:R-:W-:Y:S02]  /*c350*/  ISETP.LT.OR P2, PT, R3.reuse, R182, P2 ;  /* 0x000000b60300720c */ /* 0x040fe40001741670 */
[----:B------:R-:W-:Y:S02]  /*c360*/  ISETP.LT.OR P1, PT, R3, R181, P1 ;  /* 0x000000b50300720c */ /* 0x000fe40000f21670 */
[----:B------:R-:W-:Y:S02]  /*c370*/  ISETP.GE.AND P4, PT, R2, R185, PT ;  /* 0x000000b90200720c */ /* 0x000fe40003f86270 */
[----:B------:R-:W-:Y:S02]  /*c380*/  P2R R3, PR, RZ, 0x1 ;  /* 0x00000001ff037803 */ /* 0x000fe40000000000 */
[----:B------:R-:W-:Y:S02]  /*c390*/  FSEL R148, R214, -INF , !P3 ;  /* 0xff800000d6947808 */ /* 0x000fe40005800000 */
[----:B------:R-:W-:-:S02]  /*c3a0*/  ISETP.LT.OR P3, PT, R2, R181, P4 ;  /* 0x000000b50200720c */ /* 0x000fc40002761670 */
[----:B------:R-:W-:Y:S02]  /*c3b0*/  ISETP.NE.AND P4, PT, R3, RZ, PT ;  /* 0x000000ff0300720c */ /* 0x000fe40003f85270 */
[----:B------:R-:W-:-:S04]  /*c3c0*/  FMNMX.FTZ R3, R68, R16, !PT ;  /* 0x0000001044037209 */ /* 0x000fc80007810000 */
[----:B------:R-:W-:-:S04]  /*c3d0*/  FMNMX.FTZ R3, R17, R3, !PT ;  /* 0x0000000311037209 */ /* 0x000fc80007810000 */
[----:B------:R-:W-:Y:S02]  /*c3e0*/  FMNMX.FTZ R4, R48, R3, !PT ;  /* 0x0000000330047209 */ /* 0x000fe40007810000 */
[----:B------:R-:W-:Y:S02]  /*c3f0*/  FMNMX.FTZ R3, R69, R19, !PT ;  /* 0x0000001345037209 */ /* 0x000fe40007810000 */
[----:B------:R-:W-:Y:S02]  /*c400*/  FMNMX.FTZ R4, R50, R4, !PT ;  /* 0x0000000432047209 */ /* 0x000fe40007810000 */
[----:B------:R-:W-:Y:S02]  /*c410*/  FMNMX.FTZ R3, R22, R3, !PT ;  /* 0x0000000316037209 */ /* 0x000fe40007810000 */
[----:B------:R-:W-:Y:S02]  /*c420*/  FMNMX.FTZ R4, R49, R4, !PT ;  /* 0x0000000431047209 */ /* 0x000fe40007810000 */
[----:B------:R-:W-:-:S02]  /*c430*/  P2R R5, PR, RZ, 0x2 ;  /* 0x00000002ff057803 */ /* 0x000fc40000000000 */
[----:B------:R-:W-:Y:S02]  /*c440*/  FSEL R41, R26, -INF , !P2 ;  /* 0xff8000001a297808 */ /* 0x000fe40005000000 */
[C---:B------:R-:W-:Y:S02]  /*c450*/  ISETP.GE.AND P1, PT, R2.reuse, R187, PT ;  /* 0x000000bb0200720c */ /* 0x040fe40003f26270 */
[C---:B------:R-:W-:Y:S02]  /*c460*/  ISETP.GE.AND P0, PT, R2.reuse, R186, PT ;  /* 0x000000ba0200720c */ /* 0x040fe40003f06270 */
[----:B------:R-:W-:Y:S02]  /*c470*/  ISETP.GE.AND P2, PT, R2, R184, PT ;  /* 0x000000b80200720c */ /* 0x000fe40003f46270 */
[----:B------:R-:W-:Y:S02]  /*c480*/  FMNMX.FTZ R3, R62, R3, !PT ;  /* 0x000000033e037209 */ /* 0x000fe40007810000 */
[----:B------:R-:W-:-:S02]  /*c490*/  FMNMX.FTZ R4, R45, R4, !PT ;  /* 0x000000042d047209 */ /* 0x000fc40007810000 */
[----:B------:R-:W-:Y:S02]  /*c4a0*/  FSEL R57, R213, -INF , !P6 ;  /* 0xff800000d5397808 */ /* 0x000fe40007000000 */
[C---:B------:R-:W-:Y:S02]  /*c4b0*/  ISETP.LT.OR P1, PT, R2.reuse, R183, P1 ;  /* 0x000000b70200720c */ /* 0x040fe40000f21670 */
[C---:B------:R-:W-:Y:S02]  /*c4c0*/  ISETP.LT.OR P0, PT, R2.reuse, R182, P0 ;  /* 0x000000b60200720c */ /* 0x040fe40000701670 */
[----:B------:R-:W-:Y:S02]  /*c4d0*/  ISETP.LT.OR P6, PT, R2, R180, P2 ;  /* 0x000000b40200720c */ /* 0x000fe400017c1670 */
[----:B------:R-:W-:Y:S02]  /*c4e0*/  FMNMX.FTZ R3, R63, R3, !PT ;  /* 0x000000033f037209 */ /* 0x000fe40007810000 */
[----:B------:R-:W-:-:S02]  /*c4f0*/  IADD3 R2, R0, 0x38, RZ ;  /* 0x0000003800027810 */ /* 0x000fc40007ffe0ff */
[----:B------:R-:W-:Y:S02]  /*c500*/  FMNMX.FTZ R4, R44, R4, !PT ;  /* 0x000000042c047209 */ /* 0x000fe40007810000 */
[----:B------:R-:W-:Y:S02]  /*c510*/  FSEL R32, R25, -INF , !P1 ;  /* 0xff80000019207808 */ /* 0x000fe40004800000 */
[----:B------:R-:W-:Y:S02]  /*c520*/  FSEL R39, R27, -INF , !P0 ;  /* 0xff8000001b277808 */ /* 0x000fe40004000000 */
[----:B------:R-:W-:Y:S02]  /*c530*/  FMNMX.FTZ R3, R61, R3, !PT ;  /* 0x000000033d037209 */ /* 0x000fe40007810000 */
[C---:B------:R-:W-:Y:S02]  /*c540*/  ISETP.GE.AND P1, PT, R2.reuse, R187, PT ;  /* 0x000000bb0200720c */ /* 0x040fe40003f26270 */
[----:B------:R-:W-:-:S02]  /*c550*/  ISETP.GE.AND P0, PT, R2, R186, PT ;  /* 0x000000ba0200720c */ /* 0x000fc40003f06270 */
[----:B------:R-:W-:Y:S02]  /*c560*/  FMNMX.FTZ R4, R28, R4, !PT ;  /* 0x000000041c047209 */ /* 0x000fe40007810000 */
[----:B------:R-:W-:Y:S02]  /*c570*/  FMNMX.FTZ R3, R60, R3, !PT ;  /* 0x000000033c037209 */ /* 0x000fe40007810000 */
[C---:B------:R-:W-:Y:S02]  /*c580*/  ISETP.LT.OR P1, PT, R2.reuse, R183, P1 ;  /* 0x000000b70200720c */ /* 0x040fe40000f21670 */
[----:B------:R-:W-:Y:S02]  /*c590*/  ISETP.LT.OR P0, PT, R2, R182, P0 ;  /* 0x000000b60200720c */ /* 0x000fe40000701670 */
[----:B------:R-:W-:Y:S02]  /*c5a0*/  FMNMX.FTZ R4, R40, R4, !PT ;  /* 0x0000000428047209 */ /* 0x000fe40007810000 */
[----:B------:R-:W-:-:S02]  /*c5b0*/  IADD3 R0, R0, 0x39, RZ ;  /* 0x0000003900007810 */ /* 0x000fc40007ffe0ff */
[----:B------:R-:W-:Y:S02]  /*c5c0*/  FMNMX.FTZ R3, R58, R3, !PT ;  /* 0x000000033a037209 */ /* 0x000fe40007810000 */
[----:B------:R-:W-:Y:S02]  /*c5d0*/  FSEL R30, R64, -INF , !P1 ;  /* 0xff800000401e7808 */ /* 0x000fe40004800000 */
[----:B------:R-:W-:Y:S02]  /*c5e0*/  FSEL R36, R66, -INF , !P0 ;  /* 0xff80000042247808 */ /* 0x000fe40004000000 */
[----:B------:R-:W-:Y:S01]  /*c5f0*/  FMNMX.FTZ R4, R38, R4, !PT ;  /* 0x0000000426047209 */ /* 0x000fe20007810000 */
[----:B----4-:R-:W-:Y:S01]  /*c600*/  IMAD.WIDE.U32 R190, R9, -0x2daee0ad, RZ ;  /* 0xd2511f5309be7825 */ /* 0x010fe200078e00ff */
[C---:B------:R-:W-:Y:S02]  /*c610*/  ISETP.GE.AND P1, PT, R0.reuse, R187, PT ;  /* 0x000000bb0000720c */ /* 0x040fe40003f26270 */
[----:B------:R-:W-:Y:S01]  /*c620*/  ISETP.GE.AND P0, PT, R0, R186, PT ;  /* 0x000000ba0000720c */ /* 0x000fe20003f06270 */
[----:B------:R-:W-:Y:S01]  /*c630*/  IMAD.SHL.U32 R237, R216, 0x2, RZ ;  /* 0x00000002d8ed7824 */ /* 0x000fe200078e00ff */
[----:B------:R-:W-:-:S02]  /*c640*/  FMNMX.FTZ R3, R51, R3, !PT ;  /* 0x0000000333037209 */ /* 0x000fc40007810000 */
[----:B------:R-:W-:Y:S01]  /*c650*/  FMNMX.FTZ R4, R37, R4, !PT ;  /* 0x0000000425047209 */ /* 0x000fe20007810000 */
[----:B------:R-:W-:Y:S01]  /*c660*/  IMAD.MOV.U32 R238, RZ, RZ, R6 ;  /* 0x000000ffffee7224 */ /* 0x000fe200078e0006 */
[C---:B------:R-:W-:Y:S02]  /*c670*/  ISETP.LT.OR P1, PT, R0.reuse, R183, P1 ;  /* 0x000000b70000720c */ /* 0x040fe40000f21670 */
[----:B------:R-:W-:Y:S02]  /*c680*/  ISETP.LT.OR P0, PT, R0, R182, P0 ;  /* 0x000000b60000720c */ /* 0x000fe40000701670 */
[----:B------:R-:W-:Y:S02]  /*c690*/  LOP3.LUT R6, R245, UR16, R190, 0x96, !PT ;  /* 0x00000010f5067c12 */ /* 0x000fe4000f8e96be */
[----:B------:R-:W-:Y:S02]  /*c6a0*/  LOP3.LUT R236, R191, UR35, R237, 0x96, !PT ;  /* 0x00000023bfec7c12 */ /* 0x000fe4000f8e96ed */
[----:B------:R-:W-:-:S02]  /*c6b0*/  FMNMX.FTZ R3, R47, R3, !PT ;  /* 0x000000032f037209 */ /* 0x000fc40007810000 */
[----:B------:R-:W-:Y:S02]  /*c6c0*/  FMNMX.FTZ R4, R35, R4, !PT ;  /* 0x0000000423047209 */ /* 0x000fe40007810000 */
[----:B------:R-:W-:Y:S02]  /*c6d0*/  FSEL R29, R65, -INF , !P1 ;  /* 0xff800000411d7808 */ /* 0x000fe40004800000 */
[----:B------:R-:W-:Y:S01]  /*c6e0*/  FSEL R34, R67, -INF , !P0 ;  /* 0xff80000043227808 */ /* 0x000fe20004000000 */
[----:B------:R-:W-:Y:S01]  /*c6f0*/  IMAD.MOV.U32 R239, RZ, RZ, R7 ;  /* 0x000000ffffef7224 */ /* 0x000fe200078e0007 */
[C---:B------:R-:W-:Y:S02]  /*c700*/  ISETP.GE.AND P1, PT, R2.reuse, R185, PT ;  /* 0x000000b90200720c */ /* 0x040fe40003f26270 */
[----:B------:R-:W-:Y:S01]  /*c710*/  ISETP.GE.AND P0, PT, R2, R184, PT ;  /* 0x000000b80200720c */ /* 0x000fe20003f06270 */
[----:B------:R-:W-:Y:S01]  /*c720*/  IMAD R164, R8, -0x326172a9, RZ ;  /* 0xcd9e8d5708a47824 */ /* 0x000fe200078e02ff */
[----:B------:R-:W-:Y:S01]  /*c730*/  FMNMX.FTZ R3, R46, R3, !PT ;  /* 0x000000032e037209 */ /* 0x000fe20007810000 */
[----:B------:R-:W-:Y:S01]  /*c740*/  IMAD.WIDE.U32 R6, R6, -0x326172a9, RZ ;  /* 0xcd9e8d5706067825 */ /* 0x000fe200078e00ff */
[----:B------:R-:W-:-:S02]  /*c750*/  FMNMX.FTZ R4, R33, R4, !PT ;  /* 0x0000000421047209 */ /* 0x000fc40007810000 */
[----:B------:R-:W-:Y:S01]  /*c760*/  FSEL R147, R215, -INF , !P5 ;  /* 0xff800000d7937808 */ /* 0x000fe20006800000 */
[----:B------:R-:W-:Y:S01]  /*c770*/  IMAD.WIDE.U32 R24, R236, -0x326172a9, RZ ;  /* 0xcd9e8d57ec187825 */ /* 0x000fe200078e00ff */
[C---:B------:R-:W-:Y:S02]  /*c780*/  ISETP.LT.OR P5, PT, R2.reuse, R181, P1 ;  /* 0x000000b50200720c */ /* 0x040fe40000fa1670 */
[----:B------:R-:W-:Y:S02]  /*c790*/  ISETP.LT.OR P2, PT, R2, R180, P0 ;  /* 0x000000b40200720c */ /* 0x000fe40000741670 */
[----:B------:R-:W-:Y:S02]  /*c7a0*/  FMNMX.FTZ R2, R43, R3, !PT ;  /* 0x000000032b027209 */ /* 0x000fe40007810000 */
[----:B------:R-:W-:Y:S02]  /*c7b0*/  ISETP.NE.AND P1, PT, R5, RZ, PT ;  /* 0x000000ff0500720c */ /* 0x000fe40003f25270 */
[----:B------:R-:W-:-:S02]  /*c7c0*/  FMNMX.FTZ R3, R32, R4, !PT ;  /* 0x0000000420037209 */ /* 0x000fc40007810000 */
[----:B------:R-:W-:Y:S02]  /*c7d0*/  LOP3.LUT R5, R25, UR17, R164, 0x96, !PT ;  /* 0x0000001119057c12 */ /* 0x000fe4000f8e96a4 */
[----:B------:R-:W-:Y:S02]  /*c7e0*/  LOP3.LUT R4, R7, UR12, R24, 0x96, !PT ;  /* 0x0000000c07047c12 */ /* 0x000fe4000f8e9618 */
[----:B------:R-:W-:Y:S02]  /*c7f0*/  FMNMX.FTZ R11, R42, R2, !PT ;  /* 0x000000022a0b7209 */ /* 0x000fe40007810000 */
[----:B------:R-:W-:Y:S01]  /*c800*/  FMNMX.FTZ R10, R30, R3, !PT ;  /* 0x000000031e0a7209 */ /* 0x000fe20007810000 */
[----:B------:R-:W-:-:S04]  /*c810*/  IMAD.WIDE.U32 R2, R5, -0x2daee0ad, RZ ;  /* 0xd2511f5305027825 */ /* 0x000fc800078e00ff */
[----:B------:R-:W-:Y:S01]  /*c820*/  IMAD.WIDE.U32 R8, R4, -0x2daee0ad, RZ ;  /* 0xd2511f5304087825 */ /* 0x000fe200078e00ff */
[----:B------:R-:W-:-:S04]  /*c830*/  FMNMX.FTZ R10, R29, R10, !PT ;  /* 0x0000000a1d0a7209 */ /* 0x000fc80007810000 */
[----:B------:R-:W-:Y:S02]  /*c840*/  LOP3.LUT R9, R9, UR9, R2, 0x96, !PT ;  /* 0x0000000909097c12 */ /* 0x000fe4000f8e9602 */
[----:B------:R-:W-:Y:S02]  /*c850*/  FMNMX.FTZ R2, R41, R11, !PT ;  /* 0x0000000b29027209 */ /* 0x000fe40007810000 */
[----:B------:R-:W1:Y:S02]  /*c860*/  SHFL.BFLY PT, R11, R10, 0x2, 0x1f ;  /* 0x0c401f000a0b7f89 */ /* 0x000e6400000e0000 */
[----:B------:R-:W-:-:S04]  /*c870*/  FMNMX.FTZ R2, R39, R2, !PT ;  /* 0x0000000227027209 */ /* 0x000fc80007810000 */
[----:B------:R-:W-:-:S04]  /*c880*/  FMNMX.FTZ R2, R36, R2, !PT ;  /* 0x0000000224027209 */ /* 0x000fc80007810000 */
[----:B------:R-:W-:-:S05]  /*c890*/  FMNMX.FTZ R14, R34, R2, !PT ;  /* 0x00000002220e7209 */ /* 0x000fca0007810000 */
[----:B------:R-:W2:Y:S01]  /*c8a0*/  SHFL.BFLY PT, R15, R14, 0x2, 0x1f ;  /* 0x0c401f000e0f7f89 */ /* 0x000ea200000e0000 */
[----:B------:R-:W-:Y:S01]  /*c8b0*/  LOP3.LUT R3, R3, UR11, R244, 0x96, !PT ;  /* 0x0000000b03037c12 */ /* 0x000fe2000f8e96f4 */
[----:B------:R-:W-:-:S04]  /*c8c0*/  IMAD.WIDE.U32 R12, R9, -0x326172a9, RZ ;  /* 0xcd9e8d57090c7825 */ /* 0x000fc800078e00ff */
[----:B------:R-:W-:Y:S01]  /*c8d0*/  IMAD.WIDE.U32 R4, R3, -0x326172a9, RZ ;  /* 0xcd9e8d5703047825 */ /* 0x000fe200078e00ff */
[----:B-1----:R-:W-:-:S04]  /*c8e0*/  FMNMX.FTZ R9, R10, R11, !PT ;  /* 0x0000000b0a097209 */ /* 0x002fc80007810000 */
[----:B------:R-:W-:Y:S02]  /*c8f0*/  LOP3.LUT R4, R13, UR8, R4, 0x96, !PT ;  /* 0x000000080d047c12 */ /* 0x000fe4000f8e9604 */
[----:B------:R-:W1:Y:S01]  /*c900*/  SHFL.BFLY PT, R13, R9, 0x1, 0x1f ;  /* 0x0c201f00090d7f89 */ /* 0x000e6200000e0000 */
[----:B------:R-:W-:Y:S02]  /*c910*/  LOP3.LUT R3, R5, UR10, R6, 0x96, !PT ;  /* 0x0000000a05037c12 */ /* 0x000fe4000f8e9606 */
[----:B------:R-:W-:Y:S02]  /*c920*/  FSEL R26, R220, -INF , !P1 ;  /* 0xff800000dc1a7808 */ /* 0x000fe40004800000 */
[C---:B------:R-:W-:Y:S02]  /*c930*/  ISETP.GE.AND P1, PT, R0.reuse, R185, PT ;  /* 0x000000b90000720c */ /* 0x040fe40003f26270 */
[----:B------:R-:W-:Y:S01]  /*c940*/  ISETP.GE.AND P0, PT, R0, R184, PT ;  /* 0x000000b80000720c */ /* 0x000fe20003f06270 */
[----:B------:R-:W-:Y:S01]  /*c950*/  IMAD.WIDE.U32 R2, R3, -0x2daee0ad, RZ ;  /* 0xd2511f5303027825 */ /* 0x000fe200078e00ff */
[----:B------:R-:W-:-:S02]  /*c960*/  FSEL R31, R222, -INF , !P4 ;  /* 0xff800000de1f7808 */ /* 0x000fc40006000000 */
[----:B------:R-:W-:Y:S01]  /*c970*/  ISETP.LT.OR P4, PT, R0, R181, P1 ;  /* 0x000000b50000720c */ /* 0x000fe20000f81670 */
[----:B------:R-:W-:Y:S01]  /*c980*/  IMAD.WIDE.U32 R10, R4, -0x2daee0ad, RZ ;  /* 0xd2511f53040a7825 */ /* 0x000fe200078e00ff */
[----:B------:R-:W-:Y:S02]  /*c990*/  ISETP.LT.OR P0, PT, R0, R180, P0 ;  /* 0x000000b40000720c */ /* 0x000fe40000701670 */
[----:B--2---:R-:W-:Y:S02]  /*c9a0*/  FMNMX.FTZ R0, R14, R15, !PT ;  /* 0x0000000f0e007209 */ /* 0x004fe40007810000 */
[----:B------:R-:W-:-:S03]  /*c9b0*/  LOP3.LUT R2, R11, UR5, R2, 0x96, !PT ;  /* 0x000000050b027c12 */ /* 0x000fc6000f8e9602 */
[----:B------:R-:W2:Y:S01]  /*c9c0*/  SHFL.BFLY PT, R11, R0, 0x1, 0x1f ;  /* 0x0c201f00000b7f89 */ /* 0x000ea200000e0000 */
[----:B------:R-:W-:-:S05]  /*c9d0*/  LOP3.LUT R3, R3, UR7, R8, 0x96, !PT ;  /* 0x0000000703037c12 */ /* 0x000fca000f8e9608 */
[----:B------:R-:W-:Y:S01]  /*c9e0*/  IMAD.WIDE.U32 R4, R3, -0x326172a9, RZ ;  /* 0xcd9e8d5703047825 */ /* 0x000fe200078e00ff */
[----:B-1----:R-:W-:-:S03]  /*c9f0*/  FMNMX.FTZ R247, R9, R13, !PT ;  /* 0x0000000d09f77209 */ /* 0x002fc60007810000 */
[----:B------:R-:W-:Y:S01]  /*ca00*/  IMAD.WIDE.U32 R2, R2, -0x326172a9, RZ ;  /* 0xcd9e8d5702027825 */ /* 0x000fe200078e00ff */
[----:B------:R-:W-:-:S04]  /*ca10*/  FSETP.NEU.FTZ.AND P1, PT, R247, -INF , PT ;  /* 0xff800000f700780b */ /* 0x000fc80003f3d000 */
[----:B------:R-:W-:Y:S02]  /*ca20*/  LOP3.LUT R8, R3, UR14, R4, 0x96, !PT ;  /* 0x0000000e03087c12 */ /* 0x000fe4000f8e9604 */
[C---:B------:R-:W-:Y:S02]  /*ca30*/  LOP3.LUT R14, R2.reuse, 0xffff, RZ, 0xc0, !PT ;  /* 0x0000ffff020e7812 */ /* 0x040fe400078ec0ff */
[----:B------:R-:W-:Y:S02]  /*ca40*/  LOP3.LUT R65, R2, 0xff, RZ, 0xc0, !PT ;  /* 0x000000ff02417812 */ /* 0x000fe400078ec0ff */
[--C-:B------:R-:W-:Y:S02]  /*ca50*/  SHF.R.U32.HI R3, RZ, 0x10, R2.reuse ;  /* 0x00000010ff037819 */ /* 0x100fe40000011602 */
[----:B------:R-:W-:Y:S01]  /*ca60*/  SHF.R.U32.HI R67, RZ, 0x18, R2 ;  /* 0x00000018ff437819 */ /* 0x000fe20000011602 */
[----:B------:R-:W-:Y:S01]  /*ca70*/  FMUL.FTZ R2, R247, c[0x0][0x23c] ;  /* 0x00008f00f7027a20 */ /* 0x000fe20000410000 */
[----:B------:R-:W-:-:S04]  /*ca80*/  LOP3.LUT R5, R5, UR6, R12, 0x96, !PT ;  /* 0x0000000605057c12 */ /* 0x000fc8000f8e960c */
[----:B------:R-:W-:Y:S01]  /*ca90*/  FSEL R2, R2, RZ, P1 ;  /* 0x000000ff02027208 */ /* 0x000fe20000800000 */
[----:B------:R-:W-:Y:S01]  /*caa0*/  IMAD.WIDE.U32 R4, R5, -0x2daee0ad, RZ ;  /* 0xd2511f5305047825 */ /* 0x000fe200078e00ff */
[----:B--2---:R-:W-:-:S03]  /*cab0*/  FMNMX.FTZ R246, R0, R11, !PT ;  /* 0x0000000b00f67209 */ /* 0x004fc60007810000 */
[----:B------:R-:W-:Y:S01]  /*cac0*/  FFMA.FTZ R0, R16, c[0x0][0x23c], -R2 ;  /* 0x00008f0010007a23 */ /* 0x000fe20000010802 */
[C---:B------:R-:W-:Y:S02]  /*cad0*/  LOP3.LUT R192, R4.reuse, 0xff, RZ, 0xc0, !PT ;  /* 0x000000ff04c07812 */ /* 0x040fe400078ec0ff */
[----:B------:R-:W-:Y:S01]  /*cae0*/  LOP3.LUT R163, R4, 0xffff, RZ, 0xc0, !PT ;  /* 0x0000ffff04a37812 */ /* 0x000fe200078ec0ff */
[----:B------:R1:W-:Y:S01]  /*caf0*/  MUFU.EX2 R212, R0 ;  /* 0x0000000000d47308 */ /* 0x0003e20000000800 */
[--C-:B------:R-:W-:Y:S02]  /*cb00*/  SHF.R.U32.HI R189, RZ, 0x10, R4.reuse ;  /* 0x00000010ffbd7819 */ /* 0x100fe40000011604 */
[----:B------:R-:W-:Y:S01]  /*cb10*/  SHF.R.U32.HI R66, RZ, 0x18, R4 ;  /* 0x00000018ff427819 */ /* 0x000fe20000011604 */
[C---:B------:R-:W-:Y:S01]  /*cb20*/  FMUL.FTZ R4, R246.reuse, c[0x0][0x23c] ;  /* 0x00008f00f6047a20 */ /* 0x040fe20000410000 */
[----:B------:R-:W-:Y:S02]  /*cb30*/  FSEL R13, R233, -INF , !P4 ;  /* 0xff800000e90d7808 */ /* 0x000fe40006000000 */
[----:B------:R-:W-:-:S02]  /*cb40*/  FSETP.NEU.FTZ.AND P4, PT, R246, -INF , PT ;  /* 0xff800000f600780b */ /* 0x000fc40003f9d000 */
[----:B------:R-:W-:Y:S02]  /*cb50*/  FSEL R20, R235, -INF , !P0 ;  /* 0xff800000eb147808 */ /* 0x000fe40004000000 */
[----:B-1----:R-:W-:-:S04]  /*cb60*/  LOP3.LUT R0, R8, 0xff, RZ, 0xc0, !PT ;  /* 0x000000ff08007812 */ /* 0x002fc800078ec0ff */
[----:B------:R-:W-:Y:S02]  /*cb70*/  ISETP.GE.U32.AND P0, PT, R225, R0, PT ;  /* 0x00000000e100720c */ /* 0x000fe40003f06070 */
[----:B------:R-:W-:Y:S02]  /*cb80*/  FSEL R0, R4, RZ, P4 ;  /* 0x000000ff04007208 */ /* 0x000fe40002000000 */
[----:B------:R-:W-:Y:S02]  /*cb90*/  LOP3.LUT R4, R8, 0xffff, RZ, 0xc0, !PT ;  /* 0x0000ffff08047812 */ /* 0x000fe400078ec0ff */
[----:B------:R-:W-:Y:S02]  /*cba0*/  LOP3.LUT R156, R3, 0xff, RZ, 0xc0, !PT ;  /* 0x000000ff039c7812 */ /* 0x000fe400078ec0ff */
[----:B------:R-:W-:Y:S01]  /*cbb0*/  LOP3.LUT R3, R5, UR13, R10, 0x96, !PT ;  /* 0x0000000d05037c12 */ /* 0x000fe2000f8e960a */
[----:B------:R-:W-:Y:S01]  /*cbc0*/  FFMA.FTZ R5, R17, c[0x0][0x23c], -R2 ;  /* 0x00008f0011057a23 */ /* 0x000fe20000010802 */
[----:B------:R-:W-:-:S03]  /*cbd0*/  SHF.R.U32.HI R4, RZ, 0x8, R4 ;  /* 0x00000008ff047819 */ /* 0x000fc60000011604 */
[----:B------:R-:W1:Y:S01]  /*cbe0*/  MUFU.EX2 R160, R5 ;  /* 0x0000000500a07308 */ /* 0x000e620000000800 */
[----:B------:R-:W-:Y:S02]  /*cbf0*/  LOP3.LUT R4, R4, 0xffff, RZ, 0xc0, !PT ;  /* 0x0000ffff04047812 */ /* 0x000fe400078ec0ff */
[----:B------:R-:W-:Y:S02]  /*cc00*/  FSEL R23, R234, -INF , !P2 ;  /* 0xff800000ea177808 */ /* 0x000fe40005000000 */
[----:B------:R-:W-:Y:S01]  /*cc10*/  ISETP.GE.U32.AND P2, PT, R225, R4, PT ;  /* 0x00000004e100720c */ /* 0x000fe20003f46070 */
[----:B------:R-:W-:-:S04]  /*cc20*/  FFMA.FTZ R4, R22, c[0x0][0x23c], -R0 ;  /* 0x00008f0016047a23 */ /* 0x000fc80000010800 */
[----:B------:R2:W-:Y:S01]  /*cc30*/  MUFU.EX2 R12, R4 ;  /* 0x00000004000c7308 */ /* 0x0005e20000000800 */
[----:B------:R-:W-:Y:S01]  /*cc40*/  FSEL R64, R246, RZ, P4 ;  /* 0x000000fff6407208 */ /* 0x000fe20002000000 */
[----:B------:R-:W-:Y:S01]  /*cc50*/  FFMA.FTZ R11, R19, c[0x0][0x23c], -R0 ;  /* 0x00008f00130b7a23 */ /* 0x000fe20000010800 */
[----:B-1----:R-:W-:Y:S02]  /*cc60*/  F2FP.BF16.PACK_AB R5, R160, R212 ;  /* 0x000000d4a005723e */ /* 0x002fe400000010ff */
[----:B--2---:R-:W-:-:S04]  /*cc70*/  SHF.R.U32.HI R4, RZ, 0x18, R8 ;  /* 0x00000018ff047819 */ /* 0x004fc80000011608 */
[----:B------:R-:W-:Y:S02]  /*cc80*/  ISETP.GE.U32.AND P4, PT, R225, R4, PT ;  /* 0x00000004e100720c */ /* 0x000fe40003f86070 */
[----:B------:R-:W-:Y:S01]  /*cc90*/  SHF.R.U32.HI R4, RZ, 0x10, R8 ;  /* 0x00000010ff047819 */ /* 0x000fe20000011608 */
[----:B------:R-:W1:Y:S01]  /*cca0*/  MUFU.EX2 R11, R11 ;  /* 0x0000000b000b7308 */ /* 0x000e620000000800 */
[----:B------:R-:W-:Y:S02]  /*ccb0*/  PRMT R55, R5, 0x7610, R55 ;  /* 0x0000761005377816 */ /* 0x000fe40000000037 */
[----:B------:R-:W-:Y:S02]  /*ccc0*/  LOP3.LUT R4, R4, 0xff, RZ, 0xc0, !PT ;  /* 0x000000ff04047812 */ /* 0x000fe400078ec0ff */
[----:B------:R-:W-:Y:S02]  /*ccd0*/  FSEL R161, R247, RZ, P1 ;  /* 0x000000fff7a17208 */ /* 0x000fe40000800000 */
[----:B------:R-:W-:-:S02]  /*cce0*/  ISETP.GE.U32.AND P1, PT, R225, R4, PT ;  /* 0x00000004e100720c */ /* 0x000fc40003f26070 */
[----:B------:R-:W-:Y:S01]  /*ccf0*/  SHF.R.U32.HI R4, RZ, 0x8, R14 ;  /* 0x00000008ff047819 */ /* 0x000fe2000001160e */
[----:B------:R-:W-:Y:S01]  /*cd00*/  @!P0 HFMA2.BF16_V2 R52, -RZ.H0_H0, RZ.H0_H0, -R55.H0_H0 ;  /* 0x200000ffff348231 */ /* 0x000fe20000340937 */
[----:B------:R-:W-:Y:S02]  /*cd10*/  PRMT R54, R5, 0x7632, R54 ;  /* 0x0000763205367816 */ /* 0x000fe40000000036 */
[----:B------:R-:W-:Y:S02]  /*cd20*/  LOP3.LUT R4, R4, 0xffff, RZ, 0xc0, !PT ;  /* 0x0000ffff04047812 */ /* 0x000fe400078ec0ff */
[----:B------:R-:W-:Y:S02]  /*cd30*/  PRMT R165, R55, 0x5410, R54 ;  /* 0x0000541037a57816 */ /* 0x000fe40000000036 */
[----:B------:R-:W-:Y:S02]  /*cd40*/  @!P0 PRMT R55, R52, 0x5410, RZ ;  /* 0x0000541034378816 */ /* 0x000fe400000000ff */
[----:B------:R-:W-:-:S02]  /*cd50*/  ISETP.GE.U32.AND P0, PT, R225, R4, PT ;  /* 0x00000004e100720c */ /* 0x000fc40003f06070 */
[----:B------:R-:W-:Y:S02]  /*cd60*/  FMNMX.FTZ R4, R71, R144, !PT ;  /* 0x0000009047047209 */ /* 0x000fe40007810000 */
[----:B-1----:R-:W-:Y:S02]  /*cd70*/  F2FP.BF16.PACK_AB R5, R12, R11 ;  /* 0x0000000b0c05723e */ /* 0x002fe400000010ff */
[----:B------:R-:W-:Y:S02]  /*cd80*/  FMNMX.FTZ R4, R149, R4, !PT ;  /* 0x0000000495047209 */ /* 0x000fe40007810000 */
[C---:B------:R-:W-:Y:S02]  /*cd90*/  PRMT R53, R5.reuse, 0x7632, R53 ;  /* 0x0000763205357816 */ /* 0x040fe40000000035 */
[----:B------:R-:W-:Y:S02]  /*cda0*/  PRMT R52, R5, 0x7610, R52 ;  /* 0x0000761005347816 */ /* 0x000fe40000000034 */
[----:B------:R-:W-:-:S02]  /*cdb0*/  FMNMX.FTZ R5, R146, R4, !PT ;  /* 0x0000000492057209 */ /* 0x000fc40007810000 */
[----:B------:R-:W-:Y:S02]  /*cdc0*/  SHF.R.U32.HI R4, RZ, 0x10, R3 ;  /* 0x00000010ff047819 */ /* 0x000fe40000011603 */
[----:B------:R-:W-:Y:S02]  /*cdd0*/  FMNMX.FTZ R5, R145, R5, !PT ;  /* 0x0000000591057209 */ /* 0x000fe40007810000 */
[----:B------:R-:W-:Y:S02]  /*cde0*/  LOP3.LUT R4, R4, 0xff, RZ, 0xc0, !PT ;  /* 0x000000ff04047812 */ /* 0x000fe400078ec0ff */
[----:B------:R-:W-:Y:S02]  /*cdf0*/  FSEL R27, R223, -INF , !P6 ;  /* 0xff800000df1b7808 */ /* 0x000fe40007000000 */
[----:B------:R-:W-:Y:S02]  /*ce00*/  ISETP.GE.U32.AND P6, PT, R225, R4, PT ;  /* 0x00000004e100720c */ /* 0x000fe40003fc6070 */
        /* <DEDUP_REMOVED lines=17> */
[----:B------:R-:W-:Y:S02]  /*cf20*/  FSEL R21, R221, -INF , !P3 ;  /* 0xff800000dd157808 */ /* 0x000fe40005800000 */
[----:B------:R-:W-:-:S02]  /*cf30*/  FMNMX.FTZ R4, R26, R4, !PT ;  /* 0x000000041a047209 */ /* 0x000fc40007810000 */
[----:B------:R-:W-:Y:S02]  /*cf40*/  ISETP.NE.AND P3, PT, R18, RZ, PT ;  /* 0x000000ff1200720c */ /* 0x000fe40003f65270 */
[----:B------:R-:W-:Y:S02]  /*cf50*/  FMNMX.FTZ R8, R150, R5, !PT ;  /* 0x0000000596087209 */ /* 0x000fe40007810000 */
[----:B------:R-:W-:Y:S02]  /*cf60*/  FSEL R18, R232, -INF , !P5 ;  /* 0xff800000e8127808 */ /* 0x000fe40006800000 */
[----:B------:R-:W-:-:S04]  /*cf70*/  FMNMX.FTZ R5, R21, R4, !PT ;  /* 0x0000000415057209 */ /* 0x000fc80007810000 */
[----:B------:R-:W-:Y:S02]  /*cf80*/  FMNMX.FTZ R5, R18, R5, !PT ;  /* 0x0000000512057209 */ /* 0x000fe40007810000 */
[----:B------:R-:W-:Y:S02]  /*cf90*/  FMNMX.FTZ R4, R148, R8, !PT ;  /* 0x0000000894047209 */ /* 0x000fe40007810000 */
[----:B------:R-:W-:Y:S01]  /*cfa0*/  FMNMX.FTZ R5, R13, R5, !PT ;  /* 0x000000050d057209 */ /* 0x000fe20007810000 */
[----:B------:R-:W-:Y:S01]  /*cfb0*/  @!P4 HFMA2.BF16_V2 R56, -RZ.H0_H0, RZ.H0_H0, -R53.H0_H0 ;  /* 0x200000ffff38c231 */ /* 0x000fe20000340935 */
[----:B------:R-:W-:Y:S01]  /*cfc0*/  FMNMX.FTZ R8, R147, R4, !PT ;  /* 0x0000000493087209 */ /* 0x000fe20007810000 */
[----:B------:R-:W-:Y:S02]  /*cfd0*/  FFMA.FTZ R4, R48, c[0x0][0x23c], -R2 ;  /* 0x00008f0030047a23 */ /* 0x000fe40000010802 */
[----:B------:R-:W1:Y:S01]  /*cfe0*/  SHFL.BFLY PT, R9, R5, 0x2, 0x1f ;  /* 0x0c401f0005097f89 */ /* 0x000e6200000e0000 */
[----:B------:R-:W-:-:S02]  /*cff0*/  PRMT R166, R52, 0x5410, R53 ;  /* 0x0000541034a67816 */ /* 0x000fc40000000035 */
[----:B------:R-:W-:Y:S02]  /*d000*/  @!P4 PRMT R53, R56, 0x5410, RZ ;  /* 0x000054103835c816 */ /* 0x000fe400000000ff */
[----:B------:R2:W-:Y:S01]  /*d010*/  MUFU.EX2 R56, R4 ;  /* 0x0000000400387308 */ /* 0x0005e20000000800 */
[----:B------:R-:W-:Y:S01]  /*d020*/  FMNMX.FTZ R8, R31, R8, !PT ;  /* 0x000000081f087209 */ /* 0x000fe20007810000 */
[----:B------:R-:W-:-:S03]  /*d030*/  @!P2 HFMA2.BF16_V2 R194, -RZ.H0_H0, RZ.H0_H0, -R54.H0_H0 ;  /* 0x200000ffffc2a231 */ /* 0x000fc60000340936 */
[----:B------:R-:W-:Y:S01]  /*d040*/  FMNMX.FTZ R8, R27, R8, !PT ;  /* 0x000000081b087209 */ /* 0x000fe20007810000 */
[----:B--2---:R-:W-:-:S04]  /*d050*/  FFMA.FTZ R4, R50, c[0x0][0x23c], -R2 ;  /* 0x00008f0032047a23 */ /* 0x004fc80000010802 */
[----:B------:R2:W3:Y:S01]  /*d060*/  MUFU.EX2 R48, R4 ;  /* 0x0000000400307308 */ /* 0x0004e20000000800 */
[----:B------:R-:W-:Y:S01]  /*d070*/  @!P1 HFMA2.BF16_V2 R193, -RZ.H0_H0, RZ.H0_H0, -R52.H0_H0 ;  /* 0x200000ffffc19231 */ /* 0x000fe20000340934 */
[----:B------:R-:W-:Y:S01]  /*d080*/  FMNMX.FTZ R8, R23, R8, !PT ;  /* 0x0000000817087209 */ /* 0x000fe20007810000 */
[--C-:B------:R-:W-:Y:S01]  /*d090*/  FFMA.FTZ R14, R49, c[0x0][0x23c], -R2.reuse ;  /* 0x00008f00310e7a23 */ /* 0x100fe20000010802 */
[----:B------:R-:W-:Y:S01]  /*d0a0*/  @!P2 PRMT R54, R194, 0x5410, RZ ;  /* 0x00005410c236a816 */ /* 0x000fe200000000ff */
[--C-:B------:R-:W-:Y:S01]  /*d0b0*/  FFMA.FTZ R15, R45, c[0x0][0x23c], -R2.reuse ;  /* 0x00008f002d0f7a23 */ /* 0x100fe20000010802 */
[----:B------:R-:W-:Y:S01]  /*d0c0*/  @!P1 PRMT R52, R193, 0x5410, RZ ;  /* 0x00005410c1349816 */ /* 0x000fe200000000ff */
[--C-:B------:R-:W-:Y:S02]  /*d0d0*/  FFMA.FTZ R19, R44, c[0x0][0x23c], -R2.reuse ;  /* 0x00008f002c137a23 */ /* 0x100fe40000010802 */
[--C-:B------:R-:W-:Y:S02]  /*d0e0*/  FFMA.FTZ R28, R28, c[0x0][0x23c], -R2.reuse ;  /* 0x00008f001c1c7a23 */ /* 0x100fe40000010802 */
[----:B------:R-:W-:-:S02]  /*d0f0*/  FFMA.FTZ R49, R40, c[0x0][0x23c], -R2 ;  /* 0x00008f0028317a23 */ /* 0x000fc40000010802 */
[--C-:B------:R-:W-:Y:S02]  /*d100*/  FFMA.FTZ R50, R38, c[0x0][0x23c], -R2.reuse ;  /* 0x00008f0026327a23 */ /* 0x100fe40000010802 */
[--C-:B------:R-:W-:Y:S01]  /*d110*/  FFMA.FTZ R193, R37, c[0x0][0x23c], -R2.reuse ;  /* 0x00008f0025c17a23 */ /* 0x100fe20000010802 */
[----:B--2---:R-:W-:Y:S01]  /*d120*/  FMNMX.FTZ R4, R20, R8, !PT ;  /* 0x0000000814047209 */ /* 0x004fe20007810000 */
[--C-:B------:R-:W-:Y:S02]  /*d130*/  FFMA.FTZ R194, R35, c[0x0][0x23c], -R2.reuse ;  /* 0x00008f0023c27a23 */ /* 0x100fe40000010802 */
[--C-:B------:R-:W-:Y:S02]  /*d140*/  FFMA.FTZ R209, R33, c[0x0][0x23c], -R2.reuse ;  /* 0x00008f0021d17a23 */ /* 0x100fe40000010802 */
[--C-:B------:R-:W-:Y:S02]  /*d150*/  FFMA.FTZ R208, R32, c[0x0][0x23c], -R2.reuse ;  /* 0x00008f0020d07a23 */ /* 0x100fe40000010802 */
[----:B------:R-:W-:-:S02]  /*d160*/  FFMA.FTZ R211, R30, c[0x0][0x23c], -R2 ;  /* 0x00008f001ed37a23 */ /* 0x000fc40000010802 */
[----:B------:R-:W-:Y:S01]  /*d170*/  FFMA.FTZ R210, R29, c[0x0][0x23c], -R2 ;  /* 0x00008f001dd27a23 */ /* 0x000fe20000010802 */
[----:B-1----:R-:W-:Y:S02]  /*d180*/  FMNMX.FTZ R2, R5, R9, !PT ;  /* 0x0000000905027209 */ /* 0x002fe40007810000 */
[----:B---3--:R-:W-:Y:S01]  /*d190*/  F2FP.BF16.PACK_AB R5, R48, R56 ;  /* 0x000000383005723e */ /* 0x008fe200000010ff */
[----:B------:R-:W1:Y:S01]  /*d1a0*/  SHFL.BFLY PT, R8, R4, 0x2, 0x1f ;  /* 0x0c401f0004087f89 */ /* 0x000e6200000e0000 */
[----:B------:R-:W-:Y:S02]  /*d1b0*/  FFMA.FTZ R10, R62, c[0x0][0x23c], -R0 ;  /* 0x00008f003e0a7a23 */ /* 0x000fe40000010800 */
[C---:B------:R-:W-:Y:S02]  /*d1c0*/  PRMT R38, R5.reuse, 0x7610, R38 ;  /* 0x0000761005267816 */ /* 0x040fe40000000026 */
[----:B------:R-:W-:Y:S01]  /*d1d0*/  PRMT R37, R5, 0x7632, R37 ;  /* 0x0000763205257816 */ /* 0x000fe20000000025 */
[--C-:B------:R-:W-:Y:S01]  /*d1e0*/  FFMA.FTZ R5, R63, c[0x0][0x23c], -R0.reuse ;  /* 0x00008f003f057a23 */ /* 0x100fe20000010800 */
[----:B------:R-:W2:Y:S01]  /*d1f0*/  SHFL.BFLY PT, R9, R2, 0x1, 0x1f ;  /* 0x0c201f0002097f89 */ /* 0x000ea200000e0000 */
[----:B------:R-:W-:Y:S01]  /*d200*/  MUFU.EX2 R10, R10 ;  /* 0x0000000a000a7308 */ /* 0x000fe20000000800 */
[----:B------:R-:W-:Y:S01]  /*d210*/  ISETP.GE.U32.AND P5, PT, R225, R65, PT ;  /* 0x00000041e100720c */ /* 0x000fe20003fa6070 */
[----:B------:R-:W-:-:S02]  /*d220*/  FFMA.FTZ R195, R36, c[0x0][0x23c], -R0 ;  /* 0x00008f0024c37a23 */ /* 0x000fc40000010800 */
[----:B------:R-:W-:-:S04]  /*d230*/  FFMA.FTZ R65, R34, c[0x0][0x23c], -R0 ;  /* 0x00008f0022417a23 */ /* 0x000fc80000010800 */
[----:B------:R-:W3:Y:S01]  /*d240*/  MUFU.EX2 R5, R5 ;  /* 0x0000000500057308 */ /* 0x000ee20000000800 */
[--C-:B------:R-:W-:Y:S02]  /*d250*/  FFMA.FTZ R17, R60, c[0x0][0x23c], -R0.reuse ;  /* 0x00008f003c117a23 */ /* 0x100fe40000010800 */
[----:B------:R-:W-:-:S05]  /*d260*/  FFMA.FTZ R22, R58, c[0x0][0x23c], -R0 ;  /* 0x00008f003a167a23 */ /* 0x000fca0000010800 */
[----:B------:R-:W-:Y:S01]  /*d270*/  MUFU.EX2 R34, R14 ;  /* 0x0000000e00227308 */ /* 0x000fe20000000800 */
[----:B------:R-:W-:-:S07]  /*d280*/  FFMA.FTZ R29, R51, c[0x0][0x23c], -R0 ;  /* 0x00008f00331d7a23 */ /* 0x000fce0000010800 */
[----:B------:R-:W4:Y:S01]  /*d290*/  MUFU.EX2 R36, R15 ;  /* 0x0000000f00247308 */ /* 0x000f220000000800 */
[--C-:B------:R-:W-:Y:S02]  /*d2a0*/  FFMA.FTZ R16, R61, c[0x0][0x23c], -R0.reuse ;  /* 0x00008f003d107a23 */ /* 0x100fe40000010800 */
[--C-:B------:R-:W-:Y:S02]  /*d2b0*/  FFMA.FTZ R51, R47, c[0x0][0x23c], -R0.reuse ;  /* 0x00008f002f337a23 */ /* 0x100fe40000010800 */
[--C-:B------:R-:W-:Y:S02]  /*d2c0*/  FFMA.FTZ R58, R46, c[0x0][0x23c], -R0.reuse ;  /* 0x00008f002e3a7a23 */ /* 0x100fe40000010800 */
[--C-:B------:R-:W-:Y:S02]  /*d2d0*/  FFMA.FTZ R60, R43, c[0x0][0x23c], -R0.reuse ;  /* 0x00008f002b3c7a23 */ /* 0x100fe40000010800 */
[--C-:B------:R-:W-:Y:S02]  /*d2e0*/  FFMA.FTZ R63, R42, c[0x0][0x23c], -R0.reuse ;  /* 0x00008f002a3f7a23 */ /* 0x100fe40000010800 */
[----:B------:R-:W-:-:S02]  /*d2f0*/  FFMA.FTZ R197, R41, c[0x0][0x23c], -R0 ;  /* 0x00008f0029c57a23 */ /* 0x000fc40000010800 */
[----:B------:R-:W-:Y:S01]  /*d300*/  FFMA.FTZ R196, R39, c[0x0][0x23c], -R0 ;  /* 0x00008f0027c47a23 */ /* 0x000fe20000010800 */
[----:B------:R-:W-:Y:S01]  /*d310*/  LOP3.LUT R0, R3, 0xff, RZ, 0xc0, !PT ;  /* 0x000000ff03007812 */ /* 0x000fe200078ec0ff */
[----:B------:R-:W-:Y:S01]  /*d320*/  STL [R1+0x18c], R187 ;  /* 0x00018cbb01007387 */ /* 0x000fe20000100800 */
[C---:B------:R-:W-:Y:S01]  /*d330*/  ISETP.GE.U32.AND P4, PT, R225.reuse, R156, PT ;  /* 0x0000009ce100720c */ /* 0x040fe20003f86070 */
[----:B------:R-:W-:Y:S01]  /*d340*/  @!P0 HFMA2.BF16_V2 R199, -RZ.H0_H0, RZ.H0_H0, -R37.H0_H0 ;  /* 0x200000ffffc78231 */ /* 0x000fe20000340925 */
[----:B-1----:R-:W-:Y:S01]  /*d350*/  FMNMX.FTZ R4, R4, R8, !PT ;  /* 0x0000000804047209 */ /* 0x002fe20007810000 */
[----:B------:R-:W-:Y:S01]  /*d360*/  STL [R1+0x190], R186 ;  /* 0x000190ba01007387 */ /* 0x000fe20000100800 */
[----:B------:R-:W-:Y:S02]  /*d370*/  ISETP.GE.U32.AND P2, PT, R225, R0, PT ;  /* 0x00000000e100720c */ /* 0x000fe40003f46070 */
[----:B---3--:R-:W-:Y:S01]  /*d380*/  F2FP.BF16.PACK_AB R8, R5, R10 ;  /* 0x0000000a0508723e */ /* 0x008fe200000010ff */
[----:B------:R-:W-:Y:S01]  /*d390*/  STL [R1+0x194], R183 ;  /* 0x000194b701007387 */ /* 0x000fe20000100800 */
[----:B------:R-:W-:-:S02]  /*d3a0*/  SHF.R.U32.HI R0, RZ, 0x18, R3 ;  /* 0x00000018ff007819 */ /* 0x000fc40000011603 */
[----:B------:R-:W-:Y:S01]  /*d3b0*/  LOP3.LUT R3, R3, 0xffff, RZ, 0xc0, !PT ;  /* 0x0000ffff03037812 */ /* 0x000fe200078ec0ff */
[----:B------:R-:W-:Y:S01]  /*d3c0*/  STL [R1+0x198], R182 ;  /* 0x000198b601007387 */ /* 0x000fe20000100800 */
[----:B--2---:R-:W-:-:S03]  /*d3d0*/  FMNMX.FTZ R249, R2, R9, !PT ;  /* 0x0000000902f97209 */ /* 0x004fc60007810000 */
[----:B------:R1:W-:Y:S01]  /*d3e0*/  STL [R1+0x1a8], R237 ;  /* 0x0001a8ed01007387 */ /* 0x0003e20000100800 */
[----:B------:R-:W-:Y:S02]  /*d3f0*/  PRMT R32, R8, 0x7610, R32 ;  /* 0x0000761008207816 */ /* 0x000fe40000000020 */
[----:B----4-:R-:W-:Y:S02]  /*d400*/  F2FP.BF16.PACK_AB R2, R36, R34 ;  /* 0x000000222402723e */ /* 0x010fe400000010ff */
[----:B------:R-:W-:Y:S02]  /*d410*/  PRMT R33, R8, 0x7632, R33 ;  /* 0x0000763208217816 */ /* 0x000fe40000000021 */
[----:B------:R-:W2:Y:S01]  /*d420*/  SHFL.BFLY PT, R8, R4, 0x1, 0x1f ;  /* 0x0c201f0004087f89 */ /* 0x000ea200000e0000 */
[----:B------:R-:W-:Y:S01]  /*d430*/  @!P4 HFMA2.BF16_V2 R201, -RZ.H0_H0, RZ.H0_H0, -R32.H0_H0 ;  /* 0x200000ffffc9c231 */ /* 0x000fe20000340920 */
[C---:B------:R-:W-:Y:S01]  /*d440*/  PRMT R220, R2.reuse, 0x7610, R220 ;  /* 0x0000761002dc7816 */ /* 0x040fe200000000dc */
[----:B------:R-:W-:Y:S01]  /*d450*/  MUFU.EX2 R30, R17 ;  /* 0x00000011001e7308 */ /* 0x000fe20000000800 */
[----:B------:R-:W-:Y:S01]  /*d460*/  PRMT R219, R2, 0x7632, R219 ;  /* 0x0000763202db7816 */ /* 0x000fe200000000db */
[----:B------:R-:W-:Y:S04]  /*d470*/  STL [R1+0x19c], R185 ;  /* 0x00019cb901007387 */ /* 0x000fe80000100800 */
[----:B------:R-:W-:Y:S01]  /*d480*/  STL [R1+0x1a0], R184 ;  /* 0x0001a0b801007387 */ /* 0x000fe20000100800 */
[----:B-1----:R-:W-:-:S02]  /*d490*/  PRMT R237, R38, 0x5410, R37 ;  /* 0x0000541026ed7816 */ /* 0x002fc40000000025 */
[----:B------:R-:W-:Y:S02]  /*d4a0*/  @!P0 PRMT R37, R199, 0x5410, RZ ;  /* 0x00005410c7258816 */ /* 0x000fe400000000ff */
[C---:B------:R-:W-:Y:S02]  /*d4b0*/  ISETP.GE.U32.AND P0, PT, R225.reuse, R0, PT ;  /* 0x00000000e100720c */ /* 0x040fe40003f06070 */
[----:B------:R-:W-:Y:S01]  /*d4c0*/  SHF.R.U32.HI R0, RZ, 0x8, R3 ;  /* 0x00000008ff007819 */ /* 0x000fe20000011603 */
[----:B------:R-:W1:Y:S03]  /*d4d0*/  MUFU.EX2 R2, R16 ;  /* 0x0000001000027308 */ /* 0x000e660000000800 */
[----:B------:R-:W-:Y:S01]  /*d4e0*/  LOP3.LUT R0, R0, 0xffff, RZ, 0xc0, !PT ;  /* 0x0000ffff00007812 */ /* 0x000fe200078ec0ff */
[----:B------:R3:W-:Y:S03]  /*d4f0*/  STL [R1+0x1a4], R181 ;  /* 0x0001a4b501007387 */ /* 0x0007e60000100800 */
[----:B------:R-:W-:Y:S01]  /*d500*/  ISETP.GE.U32.AND P1, PT, R225, R0, PT ;  /* 0x00000000e100720c */ /* 0x000fe20003f26070 */
[----:B------:R-:W-:-:S02]  /*d510*/  FMUL.FTZ R0, R249, c[0x0][0x23c] ;  /* 0x00008f00f9007a20 */ /* 0x000fc40000410000 */
[----:B------:R-:W-:Y:S01]  /*d520*/  FADD.FTZ R3, R69, -R64 ;  /* 0x8000004045037221 */ /* 0x000fe20000010000 */
[----:B------:R-:W-:Y:S03]  /*d530*/  MUFU.EX2 R19, R19 ;  /* 0x0000001300137308 */ /* 0x000fe60000000800 */
[----:B------:R-:W-:Y:S01]  /*d540*/  FMUL.FTZ R3, R3, c[0x0][0x23c] ;  /* 0x00008f0003037a20 */ /* 0x000fe20000410000 */
[----:B---3--:R-:W-:Y:S02]  /*d550*/  PRMT R181, R32, 0x5410, R33 ;  /* 0x0000541020b57816 */ /* 0x008fe40000000021 */
[----:B------:R-:W-:Y:S02]  /*d560*/  @!P4 PRMT R32, R201, 0x5410, RZ ;  /* 0x00005410c920c816 */ /* 0x000fe400000000ff */
[----:B------:R-:W-:-:S04]  /*d570*/  FSETP.NEU.FTZ.AND P4, PT, R249, -INF , PT ;  /* 0xff800000f900780b */ /* 0x000fc80003f9d000 */
[----:B------:R-:W-:Y:S01]  /*d580*/  FSEL R0, R0, RZ, P4 ;  /* 0x000000ff00007208 */ /* 0x000fe20002000000 */
[----:B------:R-:W3:Y:S04]  /*d590*/  MUFU.EX2 R45, R28 ;  /* 0x0000001c002d7308 */ /* 0x000ee80000000800 */
        /* <DEDUP_REMOVED lines=16> */
[----:B-1----:R-:W-:Y:S01]  /*d6a0*/  F2FP.BF16.PACK_AB R0, R30, R2 ;  /* 0x000000021e00723e */ /* 0x002fe200000010ff */
[----:B------:R1:W-:Y:S01]  /*d6b0*/  MUFU.EX2 R9, R3 ;  /* 0x0000000300097308 */ /* 0x0003e20000000800 */
[----:B------:R-:W-:Y:S01]  /*d6c0*/  @!P2 HFMA2.BF16_V2 R202, -RZ.H0_H0, RZ.H0_H0, -R220.H0_H0 ;  /* 0x200000ffffcaa231 */ /* 0x000fe200003409dc */
[----:B--2---:R-:W-:-:S02]  /*d6d0*/  FMNMX.FTZ R248, R4, R8, !PT ;  /* 0x0000000804f87209 */ /* 0x004fc40007810000 */
[----:B------:R-:W-:Y:S01]  /*d6e0*/  PRMT R218, R0, 0x7632, R218 ;  /* 0x0000763200da7816 */ /* 0x000fe200000000da */
[----:B------:R-:W-:Y:S01]  /*d6f0*/  FADD.FTZ R4, R68, -R161 ;  /* 0x800000a144047221 */ /* 0x000fe20000010000 */
[----:B------:R-:W-:Y:S02]  /*d700*/  PRMT R217, R0, 0x7610, R217 ;  /* 0x0000761000d97816 */ /* 0x000fe400000000d9 */
[----:B------:R-:W-:Y:S01]  /*d710*/  PRMT R167, R220, 0x5410, R219 ;  /* 0x00005410dca77816 */ /* 0x000fe200000000db */
[----:B------:R-:W-:Y:S01]  /*d720*/  @!P0 HFMA2.BF16_V2 R69, -RZ.H0_H0, RZ.H0_H0, -R218.H0_H0 ;  /* 0x200000ffff458231 */ /* 0x000fe200003409da */
[----:B-1----:R-:W-:-:S04]  /*d730*/  SHF.R.U32.HI R3, RZ, 0x8, R163 ;  /* 0x00000008ff037819 */ /* 0x002fc800000116a3 */
[----:B------:R-:W-:Y:S01]  /*d740*/  LOP3.LUT R0, R3, 0xffff, RZ, 0xc0, !PT ;  /* 0x0000ffff03007812 */ /* 0x000fe200078ec0ff */
[----:B------:R-:W-:Y:S01]  /*d750*/  FMUL.FTZ R4, R4, c[0x0][0x23c] ;  /* 0x00008f0004047a20 */ /* 0x000fe20000410000 */
[----:B------:R-:W-:Y:S01]  /*d760*/  @!P2 PRMT R220, R202, 0x5410, RZ ;  /* 0x00005410cadca816 */ /* 0x000fe200000000ff */
[----:B------:R-:W-:Y:S01]  /*d770*/  @!P1 HFMA2.BF16_V2 R204, -RZ.H0_H0, RZ.H0_H0, -R219.H0_H0 ;  /* 0x200000ffffcc9231 */ /* 0x000fe200003409db */
[----:B------:R-:W-:Y:S01]  /*d780*/  ISETP.GE.U32.AND P2, PT, R225, R0, PT ;  /* 0x00000000e100720c */ /* 0x000fe20003f46070 */
[----:B------:R1:W-:Y:S01]  /*d790*/  MUFU.EX2 R17, R22 ;  /* 0x0000001600117308 */ /* 0x0003e20000000800 */
[----:B------:R-:W-:Y:S02]  /*d7a0*/  LOP3.LUT R0, R189, 0xff, RZ, 0xc0, !PT ;  /* 0x000000ffbd007812 */ /* 0x000fe400078ec0ff */
[----:B------:R-:W-:Y:S01]  /*d7b0*/  PRMT R187, R217, 0x5410, R218 ;  /* 0x00005410d9bb7816 */ /* 0x000fe200000000da */
[----:B------:R-:W-:Y:S01]  /*d7c0*/  @!P5 HFMA2.BF16_V2 R198, -RZ.H0_H0, RZ.H0_H0, -R38.H0_H0 ;  /* 0x200000ffffc6d231 */ /* 0x000fe20000340926 */
[----:B------:R-:W-:-:S03]  /*d7d0*/  @!P0 PRMT R218, R69, 0x5410, RZ ;  /* 0x0000541045da8816 */ /* 0x000fc600000000ff */
[----:B------:R-:W2:Y:S01]  /*d7e0*/  MUFU.EX2 R29, R29 ;  /* 0x0000001d001d7308 */ /* 0x000ea20000000800 */
[----:B------:R-:W-:Y:S01]  /*d7f0*/  ISETP.GE.U32.AND P0, PT, R225, R0, PT ;  /* 0x00000000e100720c */ /* 0x000fe20003f06070 */
[----:B------:R-:W-:Y:S01]  /*d800*/  FMUL.FTZ R3, R248, c[0x0][0x23c] ;  /* 0x00008f00f8037a20 */ /* 0x000fe20000410000 */
[----:B------:R-:W-:Y:S02]  /*d810*/  @!P1 PRMT R219, R204, 0x5410, RZ ;  /* 0x00005410ccdb9816 */ /* 0x000fe400000000ff */
[----:B---3--:R-:W-:-:S03]  /*d820*/  F2FP.BF16.PACK_AB R0, R45, R19 ;  /* 0x000000132d00723e */ /* 0x008fc600000010ff */
[----:B------:R-:W3:Y:S01]  /*d830*/  MUFU.EX2 R8, R4 ;  /* 0x0000000400087308 */ /* 0x000ee20000000800 */
[----:B------:R-:W-:Y:S02]  /*d840*/  FSETP.NEU.FTZ.AND P1, PT, R248, -INF , PT ;  /* 0xff800000f800780b */ /* 0x000fe40003f3d000 */
[----:B------:R-:W-:Y:S02]  /*d850*/  @!P5 PRMT R38, R198, 0x5410, RZ ;  /* 0x00005410c626d816 */ /* 0x000fe400000000ff */
[C---:B------:R-:W-:Y:S02]  /*d860*/  PRMT R215, R0.reuse, 0x7610, R215 ;  /* 0x0000761000d77816 */ /* 0x040fe400000000d7 */
[----:B------:R-:W-:Y:S02]  /*d870*/  PRMT R214, R0, 0x7632, R214 ;  /* 0x0000763200d67816 */ /* 0x000fe400000000d6 */
[----:B------:R-:W-:Y:S02]  /*d880*/  ISETP.GE.U32.AND P5, PT, R225, R67, PT ;  /* 0x00000043e100720c */ /* 0x000fe40003fa6070 */
[----:B------:R-:W-:-:S05]  /*d890*/  FSEL R0, R3, RZ, P1 ;  /* 0x000000ff03007208 */ /* 0x000fca0000800000 */
[--C-:B------:R-:W-:Y:S02]  /*d8a0*/  FFMA.FTZ R16, R158, c[0x0][0x23c], -R0.reuse ;  /* 0x00008f009e107a23 */ /* 0x100fe40000010800 */
[--C-:B------:R-:W-:Y:S02]  /*d8b0*/  FFMA.FTZ R18, R162, c[0x0][0x23c], -R0.reuse ;  /* 0x00008f00a2127a23 */ /* 0x100fe40000010800 */
[--C-:B------:R-:W-:Y:S02]  /*d8c0*/  FFMA.FTZ R21, R159, c[0x0][0x23c], -R0.reuse ;  /* 0x00008f009f157a23 */ /* 0x100fe40000010800 */
[--C-:B-1----:R-:W-:Y:S02]  /*d8d0*/  FFMA.FTZ R22, R157, c[0x0][0x23c], -R0.reuse ;  /* 0x00008f009d167a23 */ /* 0x102fe40000010800 */
        /* <DEDUP_REMOVED lines=12> */
[----:B--2---:R-:W-:Y:S01]  /*d9a0*/  F2FP.BF16.PACK_AB R0, R29, R17 ;  /* 0x000000111d00723e */ /* 0x004fe200000010ff */
[----:B---3--:R-:W-:-:S03]  /*d9b0*/  FFMA.FTZ R20, R230, R8, R212 ;  /* 0x00000008e6147223 */ /* 0x008fc600000100d4 */
[C---:B------:R-:W-:Y:S02]  /*d9c0*/  PRMT R213, R0.reuse, 0x7632, R213 ;  /* 0x0000763200d57816 */ /* 0x040fe400000000d5 */
[----:B------:R-:W-:Y:S02]  /*d9d0*/  PRMT R212, R0, 0x7610, R212 ;  /* 0x0000761000d47816 */ /* 0x000fe400000000d4 */
[----:B------:R-:W-:Y:S01]  /*d9e0*/  LEA R0, R216, 0x1, 0x1 ;  /* 0x00000001d8007811 */ /* 0x000fe200078e08ff */
[----:B------:R-:W-:Y:S01]  /*d9f0*/  @!P5 HFMA2.BF16_V2 R200, -RZ.H0_H0, RZ.H0_H0, -R33.H0_H0 ;  /* 0x200000ffffc8d231 */ /* 0x000fe20000340921 */
[----:B------:R-:W-:Y:S02]  /*da00*/  FFMA.FTZ R11, R229, R9, R11 ;  /* 0x00000009e50b7223 */ /* 0x000fe4000001000b */
[----:B------:R-:W-:Y:S02]  /*da10*/  LOP3.LUT R0, R191, UR35, R0, 0x96, !PT ;  /* 0x00000023bf007c12 */ /* 0x000fe4000f8e9600 */
[----:B------:R-:W-:Y:S01]  /*da20*/  FADD.FTZ R11, R12, R11 ;  /* 0x0000000b0c0b7221 */ /* 0x000fe20000010000 */
[----:B------:R-:W-:-:S02]  /*da30*/  @!P5 PRMT R33, R200, 0x5410, RZ ;  /* 0x00005410c821d816 */ /* 0x000fc400000000ff */
[----:B------:R-:W-:Y:S01]  /*da40*/  ISETP.GE.U32.AND P5, PT, R225, R66, PT ;  /* 0x00000042e100720c */ /* 0x000fe20003fa6070 */
[----:B------:R-:W-:-:S04]  /*da50*/  IMAD.WIDE.U32 R66, R0, -0x326172a9, RZ ;  /* 0xcd9e8d5700427825 */ /* 0x000fc800078e00ff */
[----:B------:R-:W-:Y:S01]  /*da60*/  FADD.FTZ R10, R10, R11 ;  /* 0x0000000b0a0a7221 */ /* 0x000fe20000010000 */
[----:B------:R-:W-:-:S03]  /*da70*/  LOP3.LUT R4, R67, UR17, R164, 0x96, !PT ;  /* 0x0000001143047c12 */ /* 0x000fc6000f8e96a4 */
[----:B------:R-:W-:-:S04]  /*da80*/  FADD.FTZ R5, R5, R10 ;  /* 0x0000000a05057221 */ /* 0x000fc80000010000 */
[----:B------:R-:W-:Y:S02]  /*da90*/  FADD.FTZ R23, R2, R5 ;  /* 0x0000000502177221 */ /* 0x000fe40000010000 */
[----:B------:R-:W-:Y:S01]  /*daa0*/  IMAD.WIDE.U32 R4, R4, -0x2daee0ad, RZ ;  /* 0xd2511f5304047825 */ /* 0x000fe200078e00ff */
[----:B------:R-:W-:-:S04]  /*dab0*/  LOP3.LUT R2, R7, UR12, R66, 0x96, !PT ;  /* 0x0000000c07027c12 */ /* 0x000fc8000f8e9642 */
[----:B------:R-:W-:Y:S01]  /*dac0*/  LOP3.LUT R10, R5, UR11, R244, 0x96, !PT ;  /* 0x0000000b050a7c12 */ /* 0x000fe2000f8e96f4 */
[----:B------:R-:W-:-:S04]  /*dad0*/  IMAD.WIDE.U32 R2, R2, -0x2daee0ad, RZ ;  /* 0xd2511f5302027825 */ /* 0x000fc800078e00ff */
[----:B------:R-:W-:Y:S01]  /*dae0*/  IMAD.WIDE.U32 R10, R10, -0x326172a9, RZ ;  /* 0xcd9e8d570a0a7825 */ /* 0x000fe200078e00ff */
[----:B------:R-:W-:-:S04]  /*daf0*/  LOP3.LUT R3, R3, UR9, R4, 0x96, !PT ;  /* 0x0000000903037c12 */ /* 0x000fc8000f8e9604 */
[----:B------:R-:W-:-:S05]  /*db00*/  LOP3.LUT R5, R11, UR10, R6, 0x96, !PT ;  /* 0x0000000a0b057c12 */ /* 0x000fca000f8e9606 */
[----:B------:R-:W-:-:S05]  /*db10*/  IMAD.WIDE.U32 R4, R5, -0x2daee0ad, RZ ;  /* 0xd2511f5305047825 */ /* 0x000fca00078e00ff */
[----:B------:R-:W-:Y:S01]  /*db20*/  LOP3.LUT R5, R5, UR7, R2, 0x96, !PT ;  /* 0x0000000705057c12 */ /* 0x000fe2000f8e9602 */
[----:B------:R-:W-:-:S05]  /*db30*/  IMAD.WIDE.U32 R2, R3, -0x326172a9, RZ ;  /* 0xcd9e8d5703027825 */ /* 0x000fca00078e00ff */
[----:B------:R-:W-:-:S05]  /*db40*/  LOP3.LUT R12, R3, UR8, R10, 0x96, !PT ;  /* 0x00000008030c7c12 */ /* 0x000fca000f8e960a */
[----:B------:R-:W-:Y:S01]  /*db50*/  IMAD.WIDE.U32 R12, R12, -0x2daee0ad, RZ ;  /* 0xd2511f530c0c7825 */ /* 0x000fe200078e00ff */
[----:B------:R-:W-:-:S04]  /*db60*/  FSEL R0, R249, RZ, P4 ;  /* 0x000000fff9007208 */ /* 0x000fc80002000000 */
[----:B------:R-:W-:Y:S01]  /*db70*/  LOP3.LUT R3, R13, UR5, R4, 0x96, !PT ;  /* 0x000000050d037c12 */ /* 0x000fe2000f8e9604 */
[----:B------:R-:W-:-:S04]  /*db80*/  IMAD.WIDE.U32 R4, R5, -0x326172a9, RZ ;  /* 0xcd9e8d5705047825 */ /* 0x000fc800078e00ff */
[----:B------:R-:W-:Y:S01]  /*db90*/  FADD.FTZ R15, R71, -R0 ;  /* 0x80000000470f7221 */ /* 0x000fe20000010000 */
[----:B------:R-:W-:Y:S02]  /*dba0*/  FSEL R0, R248, RZ, P1 ;  /* 0x000000fff8007208 */ /* 0x000fe40000800000 */
[----:B------:R-:W-:Y:S01]  /*dbb0*/  LOP3.LUT R13, R5, UR6, R2, 0x96, !PT ;  /* 0x00000006050d7c12 */ /* 0x000fe2000f8e9602 */
[----:B------:R-:W-:-:S04]  /*dbc0*/  IMAD.WIDE.U32 R2, R3, -0x326172a9, RZ ;  /* 0xcd9e8d5703027825 */ /* 0x000fc800078e00ff */
[----:B------:R-:W-:Y:S01]  /*dbd0*/  FADD.FTZ R14, R70, -R0 ;  /* 0x80000000460e7221 */ /* 0x000fe20000010000 */
[----:B------:R-:W-:-:S04]  /*dbe0*/  LOP3.LUT R0, R3, UR14, R4, 0x96, !PT ;  /* 0x0000000e03007c12 */ /* 0x000fc8000f8e9604 */
[----:B------:R-:W-:-:S04]  /*dbf0*/  LOP3.LUT R4, R0, 0xff, RZ, 0xc0, !PT ;  /* 0x000000ff00047812 */ /* 0x000fc800078ec0ff */
[----:B------:R-:W-:Y:S02]  /*dc00*/  ISETP.GE.U32.AND P1, PT, R225, R4, PT ;  /* 0x00000004e100720c */ /* 0x000fe40003f26070 */
[----:B------:R-:W-:Y:S01]  /*dc10*/  LOP3.LUT R4, R0, 0xffff, RZ, 0xc0, !PT ;  /* 0x0000ffff00047812 */ /* 0x000fe200078ec0ff */
[----:B------:R-:W-:-:S03]  /*dc20*/  @!P0 HFMA2.BF16_V2 R205, -RZ.H0_H0, RZ.H0_H0, -R212.H0_H0 ;  /* 0x200000ffffcd8231 */ /* 0x000fc600003409d4 */
[----:B------:R-:W-:Y:S02]  /*dc30*/  SHF.R.U32.HI R4, RZ, 0x8, R4 ;  /* 0x00000008ff047819 */ /* 0x000fe40000011604 */
[----:B------:R-:W-:Y:S02]  /*dc40*/  PRMT R185, R212, 0x5410, R213 ;  /* 0x00005410d4b97816 */ /* 0x000fe400000000d5 */
[----:B------:R-:W-:Y:S02]  /*dc50*/  LOP3.LUT R4, R4, 0xffff, RZ, 0xc0, !PT ;  /* 0x0000ffff04047812 */ /* 0x000fe400078ec0ff */
[----:B------:R-:W-:Y:S02]  /*dc60*/  @!P0 PRMT R212, R205, 0x5410, RZ ;  /* 0x00005410cdd48816 */ /* 0x000fe400000000ff */
[----:B------:R-:W-:Y:S02]  /*dc70*/  ISETP.GE.U32.AND P0, PT, R225, R4, PT ;  /* 0x00000004e100720c */ /* 0x000fe40003f06070 */
[----:B------:R-:W-:-:S04]  /*dc80*/  SHF.R.U32.HI R4, RZ, 0x18, R0 ;  /* 0x00000018ff047819 */ /* 0x000fc80000011600 */
[----:B------:R-:W-:Y:S01]  /*dc90*/  ISETP.GE.U32.AND P4, PT, R225, R4, PT ;  /* 0x00000004e100720c */ /* 0x000fe20003f86070 */
[----:B------:R-:W-:Y:S01]  /*dca0*/  FMUL.FTZ R4, R15, c[0x0][0x23c] ;  /* 0x00008f000f047a20 */ /* 0x000fe20000410000 */
[----:B------:R-:W-:Y:S01]  /*dcb0*/  MUFU.EX2 R10, R35 ;  /* 0x00000023000a7308 */ /* 0x000fe20000000800 */
[----:B------:R-:W-:Y:S01]  /*dcc0*/  FMUL.FTZ R5, R14, c[0x0][0x23c] ;  /* 0x00008f000e057a20 */ /* 0x000fe20000410000 */
[----:B------:R-:W-:-:S06]  /*dcd0*/  SHF.R.U32.HI R0, RZ, 0x10, R0 ;  /* 0x00000010ff007819 */ /* 0x000fcc0000011600 */
[----:B------:R-:W1:Y:S01]  /*dce0*/  MUFU.EX2 R4, R4 ;  /* 0x0000000400047308 */ /* 0x000e620000000800 */
[----:B------:R-:W-:Y:S02]  /*dcf0*/  @!P6 HFMA2.BF16_V2 R203, -RZ.H0_H0, RZ.H0_H0, -R217.H0_H0 ;  /* 0x200000ffffcbe231 */ /* 0x000fe400003409d9 */
[----:B------:R-:W-:-:S05]  /*dd00*/  @!P5 HFMA2.BF16_V2 R68, -RZ.H0_H0, RZ.H0_H0, -R213.H0_H0 ;  /* 0x200000ffff44d231 */ /* 0x000fca00003409d5 */
[----:B------:R-:W2:Y:S01]  /*dd10*/  MUFU.EX2 R39, R39 ;  /* 0x0000002700277308 */ /* 0x000ea20000000800 */
[----:B------:R-:W-:Y:S01]  /*dd20*/  LOP3.LUT R0, R0, 0xff, RZ, 0xc0, !PT ;  /* 0x000000ff00007812 */ /* 0x000fe200078ec0ff */
[----:B------:R-:W-:Y:S01]  /*dd30*/  @!P2 HFMA2.BF16_V2 R206, -RZ.H0_H0, RZ.H0_H0, -R214.H0_H0 ;  /* 0x200000ffffcea231 */ /* 0x000fe200003409d6 */
[----:B------:R-:W-:-:S05]  /*dd40*/  @!P6 PRMT R217, R203, 0x5410, RZ ;  /* 0x00005410cbd9e816 */ /* 0x000fca00000000ff */
[----:B------:R-:W3:Y:S01]  /*dd50*/  MUFU.EX2 R27, R40 ;  /* 0x00000028001b7308 */ /* 0x000ee20000000800 */
[----:B------:R-:W-:Y:S02]  /*dd60*/  @!P5 PRMT R213, R68, 0x5410, RZ ;  /* 0x0000541044d5d816 */ /* 0x000fe400000000ff */
[C---:B------:R-:W-:Y:S02]  /*dd70*/  ISETP.GE.U32.AND P6, PT, R225.reuse, R192, PT ;  /* 0x000000c0e100720c */ /* 0x040fe40003fc6070 */
[----:B------:R-:W-:-:S03]  /*dd80*/  ISETP.GE.U32.AND P5, PT, R225, R0, PT ;  /* 0x00000000e100720c */ /* 0x000fc60003fa6070 */
[----:B------:R-:W-:Y:S01]  /*dd90*/  MUFU.EX2 R6, R16 ;  /* 0x0000001000067308 */ /* 0x000fe20000000800 */
[----:B------:R-:W-:Y:S01]  /*dda0*/  LOP3.LUT R0, R2, 0xff, RZ, 0xc0, !PT ;  /* 0x000000ff02007812 */ /* 0x000fe200078ec0ff */
[----:B-1----:R-:W-:-:S06]  /*ddb0*/  FFMA.FTZ R224, R224, R4, R10 ;  /* 0x00000004e0e07223 */ /* 0x002fcc000001000a */
[----:B------:R-:W1:Y:S01]  /*ddc0*/  MUFU.EX2 R5, R5 ;  /* 0x0000000500057308 */ /* 0x000e620000000800 */
[----:B------:R-:W-:-:S07]  /*ddd0*/  PRMT R184, R215, 0x5410, R214 ;  /* 0x00005410d7b87816 */ /* 0x000fce00000000d6 */
[----:B------:R-:W4:Y:S01]  /*dde0*/  MUFU.EX2 R18, R18 ;  /* 0x0000001200127308 */ /* 0x000f220000000800 */
[----:B------:R-:W-:-:S07]  /*ddf0*/  @!P2 PRMT R214, R206, 0x5410, RZ ;  /* 0x00005410ced6a816 */ /* 0x000fce00000000ff */
[----:B------:R-:W-:Y:S01]  /*de00*/  MUFU.EX2 R47, R49 ;  /* 0x00000031002f7308 */ /* 0x000fe20000000800 */
[----:B------:R-:W-:-:S07]  /*de10*/  ISETP.GE.U32.AND P2, PT, R225, R0, PT ;  /* 0x00000000e100720c */ /* 0x000fce0003f46070 */
[----:B------:R-:W4:Y:S01]  /*de20*/  MUFU.EX2 R7, R41 ;  /* 0x0000002900077308 */ /* 0x000f220000000800 */
[----:B--2---:R-:W-:-:S07]  /*de30*/  FADD.FTZ R0, R39, R224 ;  /* 0x000000e027007221 */ /* 0x004fce0000010000 */
[----:B------:R-:W2:Y:S01]  /*de40*/  MUFU.EX2 R49, R50 ;  /* 0x0000003200317308 */ /* 0x000ea20000000800 */
[----:B---3--:R-:W-:Y:S01]  /*de50*/  FADD.FTZ R0, R27, R0 ;  /* 0x000000001b007221 */ /* 0x008fe20000010000 */
[----:B------:R-:W-:Y:S01]  /*de60*/  @!P6 HFMA2.BF16_V2 R207, -RZ.H0_H0, RZ.H0_H0, -R215.H0_H0 ;  /* 0x200000ffffcfe231 */ /* 0x000fe200003409d7 */
[----:B-1----:R-:W-:Y:S01]  /*de70*/  FFMA.FTZ R228, R228, R5, R6 ;  /* 0x00000005e4e47223 */ /* 0x002fe20000010006 */
[----:B----4-:R-:W-:-:S04]  /*de80*/  F2FP.BF16.PACK_AB R57, R18, R6 ;  /* 0x000000061239723e */ /* 0x010fc800000010ff */
[----:B------:R-:W1:Y:S01]  /*de90*/  MUFU.EX2 R21, R21 ;  /* 0x0000001500157308 */ /* 0x000e620000000800 */
[----:B------:R-:W-:Y:S01]  /*dea0*/  FADD.FTZ R16, R7, R0 ;  /* 0x0000000007107221 */ /* 0x000fe20000010000 */
[--C-:B------:R-:W-:Y:S02]  /*deb0*/  SHF.R.U32.HI R15, RZ, 0x18, R2.reuse ;  /* 0x00000018ff0f7819 */ /* 0x100fe40000011602 */
[----:B------:R-:W-:Y:S02]  /*dec0*/  LOP3.LUT R11, R2, 0xffff, RZ, 0xc0, !PT ;  /* 0x0000ffff020b7812 */ /* 0x000fe400078ec0ff */
[----:B------:R-:W-:Y:S02]  /*ded0*/  SHF.R.U32.HI R2, RZ, 0x10, R2 ;  /* 0x00000010ff027819 */ /* 0x000fe40000011602 */
[----:B------:R-:W3:Y:S01]  /*dee0*/  MUFU.EX2 R6, R22 ;  /* 0x0000001600067308 */ /* 0x000ee20000000800 */
[----:B--2---:R-:W-:Y:S02]  /*def0*/  F2FP.BF16.PACK_AB R0, R49, R47 ;  /* 0x0000002f3100723e */ /* 0x004fe400000010ff */
[----:B------:R-:W-:-:S05]  /*df00*/  @!P6 PRMT R215, R207, 0x5410, RZ ;  /* 0x00005410cfd7e816 */ /* 0x000fca00000000ff */
[----:B------:R2:W-:Y:S01]  /*df10*/  MUFU.EX2 R31, R51 ;  /* 0x00000033001f7308 */ /* 0x0005e20000000800 */
[C---:B------:R-:W-:Y:S02]  /*df20*/  PRMT R207, R0.reuse, 0x7610, R207 ;  /* 0x0000761000cf7816 */ /* 0x040fe400000000cf */
[----:B------:R-:W-:-:S05]  /*df30*/  PRMT R206, R0, 0x7632, R206 ;  /* 0x0000763200ce7816 */ /* 0x000fca00000000ce */
[----:B------:R-:W4:Y:S01]  /*df40*/  MUFU.EX2 R35, R58 ;  /* 0x0000003a00237308 */ /* 0x000f220000000800 */
[----:B------:R-:W-:Y:S01]  /*df50*/  LOP3.LUT R0, R2, 0xff, RZ, 0xc0, !PT ;  /* 0x000000ff02007812 */ /* 0x000fe200078ec0ff */
[----:B------:R-:W-:-:S04]  /*df60*/  IMAD.WIDE.U32 R2, R13, -0x2daee0ad, RZ ;  /* 0xd2511f530d027825 */ /* 0x000fc800078e00ff */
[----:B------:R-:W-:Y:S01]  /*df70*/  FADD.FTZ R228, R18, R228 ;  /* 0x000000e412e47221 */ /* 0x000fe20000010000 */
[----:B------:R-:W-:Y:S02]  /*df80*/  ISETP.GE.U32.AND P6, PT, R225, R0, PT ;  /* 0x00000000e100720c */ /* 0x000fe40003fc6070 */
[----:B--2---:R-:W-:Y:S01]  /*df90*/  F2FP.BF16.PACK_AB R51, R7, R27 ;  /* 0x0000001b0733723e */ /* 0x004fe200000010ff */
[----:B-1----:R-:W-:Y:S01]  /*dfa0*/  FADD.FTZ R7, R21, R228 ;  /* 0x000000e415077221 */ /* 0x002fe20000010000 */
[----:B------:R-:W-:Y:S01]  /*dfb0*/  F2FP.BF16.PACK_AB R41, R39, R10 ;  /* 0x0000000a2729723e */ /* 0x000fe200000010ff */
[----:B------:R-:W1:Y:S01]  /*dfc0*/  MUFU.EX2 R26, R26 ;  /* 0x0000001a001a7308 */ /* 0x000e620000000800 */
[----:B------:R-:W-:Y:S02]  /*dfd0*/  LOP3.LUT R0, R3, UR13, R12, 0x96, !PT ;  /* 0x0000000d03007c12 */ /* 0x000fe4000f8e960c */
[C---:B------:R-:W-:Y:S02]  /*dfe0*/  LOP3.LUT R14, R2.reuse, 0xff, RZ, 0xc0, !PT ;  /* 0x000000ff020e7812 */ /* 0x040fe400078ec0ff */
[----:B------:R-:W-:-:S02]  /*dff0*/  LOP3.LUT R13, R2, 0xffff, RZ, 0xc0, !PT ;  /* 0x0000ffff020d7812 */ /* 0x000fc400078ec0ff */
[--C-:B------:R-:W-:Y:S02]  /*e000*/  SHF.R.U32.HI R12, RZ, 0x10, R2.reuse ;  /* 0x00000010ff0c7819 */ /* 0x100fe40000011602 */
[----:B------:R-:W-:Y:S02]  /*e010*/  SHF.R.U32.HI R10, RZ, 0x18, R2 ;  /* 0x00000018ff0a7819 */ /* 0x000fe40000011602 */
[----:B------:R-:W-:Y:S01]  /*e020*/  SHF.R.U32.HI R2, RZ, 0x8, R11 ;  /* 0x00000008ff027819 */ /* 0x000fe2000001160b */
[----:B------:R-:W-:Y:S01]  /*e030*/  @!P0 HFMA2.BF16_V2 R222, -RZ.H0_H0, RZ.H0_H0, -R206.H0_H0 ;  /* 0x200000ffffde8231 */ /* 0x000fe200003409ce */
[C---:B---3--:R-:W-:Y:S01]  /*e040*/  FADD.FTZ R7, R6.reuse, R7 ;  /* 0x0000000706077221 */ /* 0x048fe20000010000 */
[----:B------:R-:W-:Y:S01]  /*e050*/  F2FP.BF16.PACK_AB R50, R6, R21 ;  /* 0x000000150632723e */ /* 0x000fe200000010ff */
[----:B------:R-:W-:Y:S01]  /*e060*/  MUFU.EX2 R40, R193 ;  /* 0x000000c100287308 */ /* 0x000fe20000000800 */
[----:B----4-:R-:W-:Y:S01]  /*e070*/  F2FP.BF16.PACK_AB R3, R35, R31 ;  /* 0x0000001f2303723e */ /* 0x010fe200000010ff */
[----:B------:R-:W-:Y:S01]  /*e080*/  IMAD.MOV.U32 R68, RZ, RZ, R165 ;  /* 0x000000ffff447224 */ /* 0x000fe200078e00a5 */
[----:B------:R-:W-:-:S02]  /*e090*/  LOP3.LUT R2, R2, 0xffff, RZ, 0xc0, !PT ;  /* 0x0000ffff02027812 */ /* 0x000fc400078ec0ff */
[----:B------:R-:W-:-:S03]  /*e0a0*/  PRMT R165, R207, 0x5410, R206 ;  /* 0x00005410cfa57816 */ /* 0x000fc600000000ce */
[----:B------:R-:W2:Y:S01]  /*e0b0*/  MUFU.EX2 R6, R28 ;  /* 0x0000001c00067308 */ /* 0x000ea20000000800 */
[----:B------:R-:W-:Y:S02]  /*e0c0*/  @!P0 PRMT R206, R222, 0x5410, RZ ;  /* 0x00005410dece8816 */ /* 0x000fe400000000ff */
[----:B------:R-:W-:-:S05]  /*e0d0*/  PRMT R204, R3, 0x7610, R204 ;  /* 0x0000761003cc7816 */ /* 0x000fca00000000cc */
[----:B------:R-:W3:Y:S01]  /*e0e0*/  MUFU.EX2 R240, R194 ;  /* 0x000000c200f07308 */ /* 0x000ee20000000800 */
[----:B------:R-:W-:Y:S02]  /*e0f0*/  ISETP.GE.U32.AND P0, PT, R225, R2, PT ;  /* 0x00000002e100720c */ /* 0x000fe40003f06070 */
[----:B------:R-:W-:Y:S02]  /*e100*/  SHF.R.U32.HI R2, RZ, 0x10, R0 ;  /* 0x00000010ff027819 */ /* 0x000fe40000011600 */
[----:B------:R-:W-:-:S03]  /*e110*/  PRMT R205, R3, 0x7632, R205 ;  /* 0x0000763203cd7816 */ /* 0x000fc600000000cd */
[----:B------:R4:W3:Y:S01]  /*e120*/  MUFU.EX2 R11, R42 ;  /* 0x0000002a000b7308 */ /* 0x0008e20000000800 */
[----:B------:R-:W-:Y:S01]  /*e130*/  @!P5 HFMA2.BF16_V2 R226, -RZ.H0_H0, RZ.H0_H0, -R204.H0_H0 ;  /* 0x200000ffffe2d231 */ /* 0x000fe200003409cc */
[----:B------:R-:W-:Y:S01]  /*e140*/  LOP3.LUT R2, R2, 0xff, RZ, 0xc0, !PT ;  /* 0x000000ff02027812 */ /* 0x000fe200078ec0ff */
[----:B-1----:R-:W-:-:S05]  /*e150*/  FADD.FTZ R7, R26, R7 ;  /* 0x000000071a077221 */ /* 0x002fca0000010000 */
[----:B------:R-:W1:Y:S01]  /*e160*/  MUFU.EX2 R3, R43 ;  /* 0x0000002b00037308 */ /* 0x000e620000000800 */
[----:B------:R-:W-:Y:S02]  /*e170*/  PRMT R252, R204, 0x5410, R205 ;  /* 0x00005410ccfc7816 */ /* 0x000fe400000000cd */
[----:B------:R-:W-:Y:S01]  /*e180*/  @!P5 PRMT R204, R226, 0x5410, RZ ;  /* 0x00005410e2ccd816 */ /* 0x000fe200000000ff */
[----:B--2---:R-:W-:Y:S01]  /*e190*/  FADD.FTZ R7, R6, R7 ;  /* 0x0000000706077221 */ /* 0x004fe20000010000 */
[----:B------:R-:W-:-:S03]  /*e1a0*/  ISETP.GE.U32.AND P5, PT, R225, R2, PT ;  /* 0x00000002e100720c */ /* 0x000fc60003fa6070 */
[----:B------:R-:W2:Y:S01]  /*e1b0*/  MUFU.EX2 R18, R44 ;  /* 0x0000002c00127308 */ /* 0x000ea20000000800 */
[----:B----4-:R-:W-:Y:S02]  /*e1c0*/  F2FP.BF16.PACK_AB R42, R6, R26 ;  /* 0x0000001a062a723e */ /* 0x010fe400000010ff */
[----:B---3--:R-:W-:Y:S01]  /*e1d0*/  F2FP.BF16.PACK_AB R6, R240, R40 ;  /* 0x00000028f006723e */ /* 0x008fe200000010ff */
[----:B------:R-:W-:-:S04]  /*e1e0*/  FADD.FTZ R7, R11, R7 ;  /* 0x000000070b077221 */ /* 0x000fc80000010000 */
[----:B------:R-:W3:Y:S01]  /*e1f0*/  MUFU.EX2 R2, R46 ;  /* 0x0000002e00027308 */ /* 0x000ee20000000800 */
[----:B------:R-:W-:Y:S01]  /*e200*/  PRMT R202, R6, 0x7632, R202 ;  /* 0x0000763206ca7816 */ /* 0x000fe200000000ca */
[----:B-1----:R-:W-:-:S06]  /*e210*/  FADD.FTZ R7, R3, R7 ;  /* 0x0000000703077221 */ /* 0x002fcc0000010000 */
[----:B------:R-:W-:Y:S01]  /*e220*/  MUFU.EX2 R39, R60 ;  /* 0x0000003c00277308 */ /* 0x000fe20000000800 */
[----:B------:R-:W-:Y:S01]  /*e230*/  PRMT R203, R6, 0x7610, R203 ;  /* 0x0000761006cb7816 */ /* 0x000fe200000000cb */
[----:B------:R-:W-:-:S06]  /*e240*/  @!P0 HFMA2.BF16_V2 R229, -RZ.H0_H0, RZ.H0_H0, -R202.H0_H0 ;  /* 0x200000ffffe58231 */ /* 0x000fcc00003409ca */
[----:B------:R-:W1:Y:S01]  /*e250*/  MUFU.EX2 R21, R63 ;  /* 0x0000003f00157308 */ /* 0x000e620000000800 */
[----:B------:R-:W-:Y:S01]  /*e260*/  F2FP.BF16.PACK_AB R43, R3, R11 ;  /* 0x0000000b032b723e */ /* 0x000fe200000010ff */
[----:B--2---:R-:W-:Y:S01]  /*e270*/  FADD.FTZ R3, R18, R7 ;  /* 0x0000000712037221 */ /* 0x004fe20000010000 */
[----:B------:R-:W-:Y:S01]  /*e280*/  @!P4 HFMA2.BF16_V2 R223, -RZ.H0_H0, RZ.H0_H0, -R205.H0_H0 ;  /* 0x200000ffffdfc231 */ /* 0x000fe200003409cd */
[----:B------:R-:W-:Y:S01]  /*e290*/  PRMT R228, R203, 0x5410, R202 ;  /* 0x00005410cbe47816 */ /* 0x000fe200000000ca */
[----:B------:R-:W-:Y:S01]  /*e2a0*/  @!P1 HFMA2.BF16_V2 R221, -RZ.H0_H0, RZ.H0_H0, -R207.H0_H0 ;  /* 0x200000ffffdd9231 */ /* 0x000fe200003409cf */
[----:B------:R-:W-:Y:S01]  /*e2b0*/  @!P0 PRMT R202, R229, 0x5410, RZ ;  /* 0x00005410e5ca8816 */ /* 0x000fe200000000ff */
[C---:B---3--:R-:W-:Y:S01]  /*e2c0*/  FADD.FTZ R46, R2.reuse, R3 ;  /* 0x00000003022e7221 */ /* 0x048fe20000010000 */
[----:B------:R-:W-:Y:S02]  /*e2d0*/  F2FP.BF16.PACK_AB R44, R2, R18 ;  /* 0x00000012022c723e */ /* 0x000fe400000010ff */
[----:B------:R-:W-:-:S02]  /*e2e0*/  ISETP.GE.U32.AND P0, PT, R225, R15, PT ;  /* 0x0000000fe100720c */ /* 0x000fc40003f06070 */
[----:B------:R-:W-:Y:S01]  /*e2f0*/  LOP3.LUT R2, R0, 0xff, RZ, 0xc0, !PT ;  /* 0x000000ff00027812 */ /* 0x000fe200078ec0ff */
[----:B------:R-:W-:Y:S01]  /*e300*/  IMAD.MOV.U32 R226, RZ, RZ, R238 ;  /* 0x000000ffffe27224 */ /* 0x000fe200078e00ee */
[----:B------:R-:W-:Y:S01]  /*e310*/  @!P4 PRMT R205, R223, 0x5410, RZ ;  /* 0x00005410dfcdc816 */ /* 0x000fe200000000ff */
[----:B------:R-:W-:Y:S01]  /*e320*/  IMAD.MOV.U32 R223, RZ, RZ, R239 ;  /* 0x000000ffffdf7224 */ /* 0x000fe200078e00ef */
[----:B------:R-:W-:Y:S01]  /*e330*/  @!P1 PRMT R207, R221, 0x5410, RZ ;  /* 0x00005410ddcf9816 */ /* 0x000fe200000000ff */
[----:B------:R-:W-:Y:S01]  /*e340*/  MUFU.EX2 R239, R209 ;  /* 0x000000d100ef7308 */ /* 0x000fe20000000800 */
[----:B-1----:R-:W-:Y:S02]  /*e350*/  F2FP.BF16.PACK_AB R3, R21, R39 ;  /* 0x000000271503723e */ /* 0x002fe400000010ff */
[----:B------:R-:W-:Y:S02]  /*e360*/  ISETP.GE.U32.AND P1, PT, R225, R2, PT ;  /* 0x00000002e100720c */ /* 0x000fe40003f26070 */
[----:B------:R-:W-:-:S03]  /*e370*/  SHF.R.U32.HI R2, RZ, 0x18, R0 ;  /* 0x00000018ff027819 */ /* 0x000fc60000011600 */
[----:B------:R-:W1:Y:S01]  /*e380*/  MUFU.EX2 R238, R208 ;  /* 0x000000d000ee7308 */ /* 0x000e620000000800 */
[----:B------:R-:W-:Y:S02]  /*e390*/  LOP3.LUT R0, R0, 0xffff, RZ, 0xc0, !PT ;  /* 0x0000ffff00007812 */ /* 0x000fe400078ec0ff */
[C---:B------:R-:W-:Y:S02]  /*e3a0*/  PRMT R200, R3.reuse, 0x7632, R200 ;  /* 0x0000763203c87816 */ /* 0x040fe400000000c8 */
[----:B------:R-:W-:Y:S02]  /*e3b0*/  SHF.R.U32.HI R0, RZ, 0x8, R0 ;  /* 0x00000008ff007819 */ /* 0x000fe40000011600 */
[----:B------:R-:W-:Y:S01]  /*e3c0*/  PRMT R201, R3, 0x7610, R201 ;  /* 0x0000761003c97816 */ /* 0x000fe200000000c9 */
[----:B------:R-:W-:Y:S01]  /*e3d0*/  @!P0 HFMA2.BF16_V2 R230, -RZ.H0_H0, RZ.H0_H0, -R200.H0_H0 ;  /* 0x200000ffffe68231 */ /* 0x000fe200003409c8 */
[----:B------:R-:W-:Y:S02]  /*e3e0*/  LOP3.LUT R0, R0, 0xffff, RZ, 0xc0, !PT ;  /* 0x0000ffff00007812 */ /* 0x000fe400078ec0ff */
[----:B------:R-:W-:-:S02]  /*e3f0*/  PRMT R63, R201, 0x5410, R200 ;  /* 0x00005410c93f7816 */ /* 0x000fc400000000c8 */
[----:B------:R-:W-:Y:S02]  /*e400*/  @!P0 PRMT R200, R230, 0x5410, RZ ;  /* 0x00005410e6c88816 */ /* 0x000fe400000000ff */
[----:B------:R-:W-:Y:S02]  /*e410*/  ISETP.GE.U32.AND P0, PT, R225, R0, PT ;  /* 0x00000000e100720c */ /* 0x000fe40003f06070 */
[----:B-1----:R-:W-:Y:S01]  /*e420*/  F2FP.BF16.PACK_AB R0, R238, R239 ;  /* 0x000000efee00723e */ /* 0x002fe200000010ff */
[----:B------:R-:W-:-:S03]  /*e430*/  @!P2 HFMA2.BF16_V2 R227, -RZ.H0_H0, RZ.H0_H0, -R203.H0_H0 ;  /* 0x200000ffffe3a231 */ /* 0x000fc600003409cb */
[C---:B------:R-:W-:Y:S01]  /*e440*/  PRMT R199, R0.reuse, 0x7610, R199 ;  /* 0x0000761000c77816 */ /* 0x040fe200000000c7 */
[----:B------:R-:W-:Y:S01]  /*e450*/  FMUL.FTZ R188, R109, R8 ;  /* 0x000000086dbc7220 */ /* 0x000fe20000410000 */
[----:B------:R-:W-:Y:S01]  /*e460*/  @!P2 PRMT R203, R227, 0x5410, RZ ;  /* 0x00005410e3cba816 */ /* 0x000fe200000000ff */
[----:B------:R-:W-:Y:S01]  /*e470*/  MUFU.EX2 R229, R197 ;  /* 0x000000c500e57308 */ /* 0x000fe20000000800 */
[----:B------:R-:W-:Y:S01]  /*e480*/  PRMT R198, R0, 0x7632, R198 ;  /* 0x0000763200c67816 */ /* 0x000fe200000000c6 */
[----:B------:R-:W-:Y:S01]  /*e490*/  @!P1 HFMA2.BF16_V2 R109, -RZ.H0_H0, RZ.H0_H0, -R199.H0_H0 ;  /* 0x200000ffff6d9231 */ /* 0x000fe200003409c7 */
[----:B------:R-:W-:Y:S01]  /*e4a0*/  LOP3.LUT R0, R12, 0xff, RZ, 0xc0, !PT ;  /* 0x000000ff0c007812 */ /* 0x000fe200078ec0ff */
[----:B------:R-:W-:-:S04]  /*e4b0*/  @!P6 HFMA2.BF16_V2 R231, -RZ.H0_H0, RZ.H0_H0, -R201.H0_H0 ;  /* 0x200000ffffe7e231 */ /* 0x000fc800003409c9 */
[----:B------:R-:W1:Y:S01]  /*e4c0*/  MUFU.EX2 R227, R196 ;  /* 0x000000c400e37308 */ /* 0x000e620000000800 */
[----:B------:R-:W-:Y:S02]  /*e4d0*/  PRMT R60, R199, 0x5410, R198 ;  /* 0x00005410c73c7816 */ /* 0x000fe400000000c6 */
[----:B------:R-:W-:Y:S02]  /*e4e0*/  @!P1 PRMT R199, R109, 0x5410, RZ ;  /* 0x000054106dc79816 */ /* 0x000fe400000000ff */
[----:B------:R-:W-:Y:S01]  /*e4f0*/  ISETP.GE.U32.AND P1, PT, R225, R0, PT ;  /* 0x00000000e100720c */ /* 0x000fe20003f26070 */
[----:B------:R-:W-:Y:S01]  /*e500*/  FMUL.FTZ R177, R108, R8 ;  /* 0x000000086cb17220 */ /* 0x000fe20000410000 */
[----:B------:R-:W-:Y:S01]  /*e510*/  SHF.R.U32.HI R0, RZ, 0x8, R13 ;  /* 0x00000008ff007819 */ /* 0x000fe2000001160d */
[----:B------:R-:W-:Y:S01]  /*e520*/  @!P0 HFMA2.BF16_V2 R108, -RZ.H0_H0, RZ.H0_H0, -R198.H0_H0 ;  /* 0x200000ffff6c8231 */ /* 0x000fe200003409c6 */
[----:B------:R-:W-:Y:S01]  /*e530*/  @!P6 PRMT R201, R231, 0x5410, RZ ;  /* 0x00005410e7c9e816 */ /* 0x000fe200000000ff */
[----:B------:R-:W-:Y:S01]  /*e540*/  MUFU.EX2 R251, R211 ;  /* 0x000000d300fb7308 */ /* 0x000fe20000000800 */
[----:B------:R-:W-:-:S02]  /*e550*/  LOP3.LUT R0, R0, 0xffff, RZ, 0xc0, !PT ;  /* 0x0000ffff00007812 */ /* 0x000fc400078ec0ff */
[----:B------:R-:W-:-:S05]  /*e560*/  @!P0 PRMT R198, R108, 0x5410, RZ ;  /* 0x000054106cc68816 */ /* 0x000fca00000000ff */
[----:B------:R-:W2:Y:S01]  /*e570*/  MUFU.EX2 R250, R210 ;  /* 0x000000d200fa7308 */ /* 0x000ea20000000800 */
[----:B------:R-:W-:-:S07]  /*e580*/  ISETP.GE.U32.AND P0, PT, R225, R0, PT ;  /* 0x00000000e100720c */ /* 0x000fce0003f06070 */
[----:B------:R-:W-:Y:S01]  /*e590*/  MUFU.EX2 R231, R195 ;  /* 0x000000c300e77308 */ /* 0x000fe20000000800 */
[----:B-1----:R-:W-:-:S07]  /*e5a0*/  F2FP.BF16.PACK_AB R0, R227, R229 ;  /* 0x000000e5e300723e */ /* 0x002fce00000010ff */
[----:B------:R-:W1:Y:S01]  /*e5b0*/  MUFU.EX2 R235, R65 ;  /* 0x0000004100eb7308 */ /* 0x000e620000000800 */
[C---:B------:R-:W-:Y:S01]  /*e5c0*/  ISETP.GE.U32.AND P4, PT, R225.reuse, R2, PT ;  /* 0x00000002e100720c */ /* 0x040fe20003f86070 */
[----:B------:R-:W-:Y:S01]  /*e5d0*/  FMUL.FTZ R2, R116, R8 ;  /* 0x0000000874027220 */ /* 0x000fe20000410000 */
[C---:B------:R-:W-:Y:S02]  /*e5e0*/  PRMT R197, R0.reuse, 0x7610, R197 ;  /* 0x0000761000c57816 */ /* 0x040fe400000000c5 */
[----:B------:R-:W-:Y:S01]  /*e5f0*/  PRMT R196, R0, 0x7632, R196 ;  /* 0x0000763200c47816 */ /* 0x000fe200000000c4 */
[----:B------:R-:W-:Y:S01]  /*e600*/  FADD.FTZ R0, R160, R20 ;  /* 0x00000014a0007221 */ /* 0x000fe20000010000 */
[----:B------:R-:W-:Y:S01]  /*e610*/  ISETP.GE.U32.AND P6, PT, R225, R14, PT ;  /* 0x0000000ee100720c */ /* 0x000fe20003fc6070 */
[----:B------:R-:W-:Y:S01]  /*e620*/  IMAD.MOV.U32 R20, RZ, RZ, R2 ;  /* 0x000000ffff147224 */ /* 0x000fe200078e0002 */
[----:B--2---:R-:W-:Y:S01]  /*e630*/  F2FP.BF16.PACK_AB R3, R250, R251 ;  /* 0x000000fbfa03723e */ /* 0x004fe200000010ff */
[----:B------:R-:W-:Y:S01]  /*e640*/  FADD.FTZ R2, R56, R0 ;  /* 0x0000000038027221 */ /* 0x000fe20000010000 */
[----:B-1----:R-:W-:Y:S01]  /*e650*/  F2FP.BF16.PACK_AB R0, R235, R231 ;  /* 0x000000e7eb00723e */ /* 0x002fe200000010ff */
[----:B------:R-:W-:Y:S01]  /*e660*/  FMUL.FTZ R6, R129, R8 ;  /* 0x0000000881067220 */ /* 0x000fe20000410000 */
[----:B------:R-:W-:-:S02]  /*e670*/  PRMT R195, R3, 0x7610, R195 ;  /* 0x0000761003c37816 */ /* 0x000fc400000000c3 */
[----:B------:R-:W-:Y:S02]  /*e680*/  PRMT R193, R0, 0x7610, R193 ;  /* 0x0000761000c17816 */ /* 0x000fe400000000c1 */
[----:B------:R-:W-:Y:S01]  /*e690*/  PRMT R194, R3, 0x7632, R194 ;  /* 0x0000763203c27816 */ /* 0x000fe200000000c2 */
[-C--:B------:R-:W-:Y:S02]  /*e6a0*/  FMUL.FTZ R173, R100, R8.reuse ;  /* 0x0000000864ad7220 */ /* 0x080fe40000410000 */
[----:B------:R-:W-:Y:S01]  /*e6b0*/  @!P6 HFMA2.BF16_V2 R100, -RZ.H0_H0, RZ.H0_H0, -R195.H0_H0 ;  /* 0x200000ffff64e231 */ /* 0x000fe200003409c3 */
[-C--:B------:R-:W-:Y:S01]  /*e6c0*/  FMUL.FTZ R175, R102, R9.reuse ;  /* 0x0000000966af7220 */ /* 0x080fe20000410000 */
[----:B------:R-:W-:Y:S01]  /*e6d0*/  PRMT R192, R0, 0x7632, R192 ;  /* 0x0000763200c07816 */ /* 0x000fe200000000c0 */
[-C--:B------:R-:W-:Y:S01]  /*e6e0*/  FMUL.FTZ R174, R103, R9.reuse ;  /* 0x0000000967ae7220 */ /* 0x080fe20000410000 */
[----:B------:R-:W-:Y:S01]  /*e6f0*/  @!P1 HFMA2.BF16_V2 R102, -RZ.H0_H0, RZ.H0_H0, -R193.H0_H0 ;  /* 0x200000ffff669231 */ /* 0x000fe200003409c1 */
[----:B------:R-:W-:Y:S01]  /*e700*/  IMAD.MOV.U32 R65, RZ, RZ, R6 ;  /* 0x000000ffff417224 */ /* 0x000fe200078e0006 */
[----:B------:R-:W-:Y:S01]  /*e710*/  @!P0 HFMA2.BF16_V2 R103, -RZ.H0_H0, RZ.H0_H0, -R194.H0_H0 ;  /* 0x200000ffff678231 */ /* 0x000fe200003409c2 */
[----:B------:R-:W-:Y:S01]  /*e720*/  FADD.FTZ R0, R48, R2 ;  /* 0x0000000230007221 */ /* 0x000fe20000010000 */
[----:B------:R-:W1:Y:S01]  /*e730*/  MUFU.EX2 R6, R62 ;  /* 0x0000003e00067308 */ /* 0x000e620000000800 */
[----:B------:R-:W-:Y:S01]  /*e740*/  PRMT R48, R195, 0x5410, R194 ;  /* 0x00005410c3307816 */ /* 0x000fe200000000c2 */
[-C--:B------:R-:W-:Y:S01]  /*e750*/  FMUL.FTZ R171, R137, R8.reuse ;  /* 0x0000000889ab7220 */ /* 0x080fe20000410000 */
[----:B------:R-:W-:Y:S01]  /*e760*/  PRMT R56, R193, 0x5410, R192 ;  /* 0x00005410c1387816 */ /* 0x000fe200000000c0 */
[-C--:B------:R-:W-:Y:S01]  /*e770*/  FMUL.FTZ R11, R120, R8.reuse ;  /* 0x00000008780b7220 */ /* 0x080fe20000410000 */
[----:B------:R-:W-:Y:S01]  /*e780*/  @!P6 PRMT R195, R100, 0x5410, RZ ;  /* 0x0000541064c3e816 */ /* 0x000fe200000000ff */
[-C--:B------:R-:W-:Y:S01]  /*e790*/  FMUL.FTZ R7, R121, R8.reuse ;  /* 0x0000000879077220 */ /* 0x080fe20000410000 */
[----:B------:R-:W-:Y:S01]  /*e7a0*/  @!P1 PRMT R193, R102, 0x5410, RZ ;  /* 0x0000541066c19816 */ /* 0x000fe200000000ff */
[----:B------:R-:W-:Y:S01]  /*e7b0*/  FMUL.FTZ R28, R117, R8 ;  /* 0x00000008751c7220 */ /* 0x000fe20000410000 */
[----:B------:R-:W-:Y:S01]  /*e7c0*/  @!P0 PRMT R194, R103, 0x5410, RZ ;  /* 0x0000541067c28816 */ /* 0x000fe200000000ff */
[----:B------:R-:W-:-:S02]  /*e7d0*/  FMUL.FTZ R170, R138, R9 ;  /* 0x000000098aaa7220 */ /* 0x000fc40000410000 */
[----:B------:R-:W-:Y:S02]  /*e7e0*/  FMUL.FTZ R137, R131, R9 ;  /* 0x0000000983897220 */ /* 0x000fe40000410000 */
[----:B------:R-:W-:Y:S02]  /*e7f0*/  IMAD.MOV.U32 R102, RZ, RZ, R240 ;  /* 0x000000ffff667224 */ /* 0x000fe400078e00f0 */
[----:B------:R-:W-:Y:S02]  /*e800*/  IMAD.MOV.U32 R100, RZ, RZ, R165 ;  /* 0x000000ffff647224 */ /* 0x000fe400078e00a5 */
[----:B------:R-:W-:Y:S02]  /*e810*/  FADD.FTZ R0, R34, R0 ;  /* 0x0000000022007221 */ /* 0x000fe40000010000 */
        /* <DEDUP_REMOVED lines=15> */
[----:B------:R-:W-:Y:S02]  /*e910*/  FMUL.FTZ R131, R77, R4 ;  /* 0x000000044d837220 */ /* 0x000fe40000410000 */
[----:B------:R-:W2:Y:S01]  /*e920*/  MUFU.EX2 R4, R61 ;  /* 0x0000003d00047308 */ /* 0x000ea20000000800 */
[----:B------:R-:W-:Y:S01]  /*e930*/  FADD.FTZ R3, R36, R0 ;  /* 0x0000000024037221 */ /* 0x000fe20000010000 */
[----:B------:R-:W-:Y:S01]  /*e940*/  ISETP.GE.U32.AND P2, PT, R225, R10, PT ;  /* 0x0000000ae100720c */ /* 0x000fe20003f46070 */
[----:B-1----:R-:W-:Y:S02]  /*e950*/  FADD.FTZ R0, R6, R16 ;  /* 0x0000001006007221 */ /* 0x002fe40000010000 */
[----:B------:R-:W-:Y:S02]  /*e960*/  FADD.FTZ R16, R19, R3 ;  /* 0x0000000313107221 */ /* 0x000fe40000010000 */
[----:B------:R-:W-:Y:S01]  /*e970*/  IMAD.WIDE.U32 R18, R226, -0x326172a9, RZ ;  /* 0xcd9e8d57e2127825 */ /* 0x000fe200078e00ff */
[----:B------:R-:W-:-:S03]  /*e980*/  @!P4 HFMA2.BF16_V2 R71, -RZ.H0_H0, RZ.H0_H0, -R196.H0_H0 ;  /* 0x200000ffff47c231 */ /* 0x000fc600003409c4 */
[----:B------:R-:W-:Y:S02]  /*e990*/  IMAD.MOV.U32 R230, RZ, RZ, R21 ;  /* 0x000000ffffe67224 */ /* 0x000fe400078e0015 */
[C---:B--2---:R-:W-:Y:S01]  /*e9a0*/  FADD.FTZ R21, R4.reuse, R0 ;  /* 0x0000000004157221 */ /* 0x044fe20000010000 */
[----:B------:R-:W-:Y:S01]  /*e9b0*/  LOP3.LUT R0, R19, R223, RZ, 0x3c, !PT ;  /* 0x000000df13007212 */ /* 0x000fe200078e3cff */
[----:B------:R-:W-:Y:S01]  /*e9c0*/  FMUL.FTZ R15, R123, R9 ;  /* 0x000000097b0f7220 */ /* 0x000fe20000410000 */
[----:B------:R-:W-:Y:S01]  /*e9d0*/  F2FP.BF16.PACK_AB R26, R4, R6 ;  /* 0x00000006041a723e */ /* 0x000fe200000010ff */
[----:B------:R-:W-:Y:S01]  /*e9e0*/  IMAD.MOV.U32 R112, RZ, RZ, R7 ;  /* 0x000000ffff707224 */ /* 0x000fe200078e0007 */
[----:B------:R-:W-:Y:S01]  /*e9f0*/  PRMT R58, R197, 0x5410, R196 ;  /* 0x00005410c53a7816 */ /* 0x000fe200000000c4 */
[----:B------:R-:W-:Y:S01]  /*ea00*/  FADD.FTZ R2, R30, R23 ;  /* 0x000000171e027221 */ /* 0x000fe20000010000 */
[----:B------:R-:W-:Y:S01]  /*ea10*/  @!P4 PRMT R196, R71, 0x5410, RZ ;  /* 0x0000541047c4c816 */ /* 0x000fe200000000ff */
[----:B------:R-:W-:Y:S01]  /*ea20*/  IMAD.WIDE.U32 R6, R0, -0x2daee0ad, RZ ;  /* 0xd2511f5300067825 */ /* 0x000fe200078e00ff */
[----:B------:R-:W-:-:S03]  /*ea30*/  @!P5 HFMA2.BF16_V2 R70, -RZ.H0_H0, RZ.H0_H0, -R197.H0_H0 ;  /* 0x200000ffff46d231 */ /* 0x000fc600003409c5 */
[----:B------:R-:W-:Y:S01]  /*ea40*/  FMUL.FTZ R176, R101, R8 ;  /* 0x0000000865b07220 */ /* 0x000fe20000410000 */
[----:B------:R-:W-:Y:S01]  /*ea50*/  @!P2 HFMA2.BF16_V2 R101, -RZ.H0_H0, RZ.H0_H0, -R192.H0_H0 ;  /* 0x200000ffff65a231 */ /* 0x000fe200003409c0 */
[----:B------:R-:W-:Y:S02]  /*ea60*/  IMAD.MOV.U32 R71, RZ, RZ, R15 ;  /* 0x000000ffff477224 */ /* 0x000fe400078e000f */
[----:B------:R-:W-:Y:S01]  /*ea70*/  FADD.FTZ R15, R17, R2 ;  /* 0x00000002110f7221 */ /* 0x000fe20000010000 */
[----:B------:R-:W-:Y:S02]  /*ea80*/  LOP3.LUT R2, R25, UR17, R18, 0x96, !PT ;  /* 0x0000001119027c12 */ /* 0x000fe4000f8e9612 */
[----:B------:R-:W-:Y:S01]  /*ea90*/  LOP3.LUT R0, R7, UR16, R190, 0x96, !PT ;  /* 0x0000001007007c12 */ /* 0x000fe2000f8e96be */
[-C--:B------:R-:W-:Y:S01]  /*eaa0*/  FMUL.FTZ R169, R139, R9.reuse ;  /* 0x000000098ba97220 */ /* 0x080fe20000410000 */
[----:B------:R-:W-:Y:S01]  /*eab0*/  @!P2 PRMT R192, R101, 0x5410, RZ ;  /* 0x0000541065c0a816 */ /* 0x000fe200000000ff */
[-C--:B------:R-:W-:Y:S01]  /*eac0*/  FMUL.FTZ R182, R130, R9.reuse ;  /* 0x0000000982b67220 */ /* 0x080fe20000410000 */
[----:B------:R-:W-:Y:S01]  /*ead0*/  @!P5 PRMT R197, R70, 0x5410, RZ ;  /* 0x0000541046c5d816 */ /* 0x000fe200000000ff */
[----:B------:R-:W-:-:S02]  /*eae0*/  FMUL.FTZ R10, R122, R9 ;  /* 0x000000097a0a7220 */ /* 0x000fc40000410000 */
[-C--:B------:R-:W-:Y:S02]  /*eaf0*/  FMUL.FTZ R27, R118, R9.reuse ;  /* 0x00000009761b7220 */ /* 0x080fe40000410000 */
[-C--:B------:R-:W-:Y:S02]  /*eb00*/  FMUL.FTZ R22, R119, R9.reuse ;  /* 0x0000000977167220 */ /* 0x080fe40000410000 */
[-C--:B------:R-:W-:Y:S02]  /*eb10*/  FMUL.FTZ R179, R110, R9.reuse ;  /* 0x000000096eb37220 */ /* 0x080fe40000410000 */
[----:B------:R-:W-:Y:S02]  /*eb20*/  FMUL.FTZ R178, R111, R9 ;  /* 0x000000096fb27220 */ /* 0x000fe40000410000 */
[----:B------:R-:W-:Y:S02]  /*eb30*/  IMAD.MOV.U32 R101, RZ, RZ, R164 ;  /* 0x000000ffff657224 */ /* 0x000fe400078e00a4 */
        /* <DEDUP_REMOVED lines=16> */
[----:B------:R-:W-:-:S04]  /*ec40*/  IMAD.WIDE.U32 R2, R2, -0x2daee0ad, RZ ;  /* 0xd2511f5302027825 */ /* 0x000fc800078e00ff */
[----:B------:R-:W-:Y:S01]  /*ec50*/  IMAD.WIDE.U32 R4, R0, -0x326172a9, RZ ;  /* 0xcd9e8d5700047825 */ /* 0x000fe200078e00ff */
[----:B------:R-:W-:-:S04]  /*ec60*/  LOP3.LUT R0, R3, UR11, R6, 0x96, !PT ;  /* 0x0000000b03007c12 */ /* 0x000fc8000f8e9606 */
[----:B------:R-:W-:Y:S01]  /*ec70*/  LOP3.LUT R3, R5, UR12, R24, 0x96, !PT ;  /* 0x0000000c05037c12 */ /* 0x000fe2000f8e9618 */
[-C--:B------:R-:W-:Y:S02]  /*ec80*/  FMUL.FTZ R183, R132, R8.reuse ;  /* 0x0000000884b77220 */ /* 0x080fe40000410000 */
[----:B------:R-:W-:Y:S02]  /*ec90*/  IMAD.MOV.U32 R208, RZ, RZ, R167 ;  /* 0x000000ffffd07224 */ /* 0x000fe400078e00a7 */
[-C--:B------:R-:W-:Y:S02]  /*eca0*/  FMUL.FTZ R172, R136, R8.reuse ;  /* 0x0000000888ac7220 */ /* 0x080fe40000410000 */
[----:B------:R-:W-:Y:S02]  /*ecb0*/  IMAD.MOV.U32 R132, RZ, RZ, R166 ;  /* 0x000000ffff847224 */ /* 0x000fe400078e00a6 */
[-C--:B------:R-:W-:Y:S02]  /*ecc0*/  FMUL.FTZ R168, R133, R8.reuse ;  /* 0x0000000885a87220 */ /* 0x080fe40000410000 */
[----:B------:R-:W-:-:S02]  /*ecd0*/  FMUL.FTZ R136, R128, R8 ;  /* 0x0000000880887220 */ /* 0x000fc40000410000 */
[-C--:B------:R-:W-:Y:S02]  /*ece0*/  FMUL.FTZ R186, R124, R8.reuse ;  /* 0x000000087cba7220 */ /* 0x080fe40000410000 */
[----:B------:R-:W-:Y:S02]  /*ecf0*/  FMUL.FTZ R224, R125, R8 ;  /* 0x000000087de07220 */ /* 0x000fe40000410000 */
[-C--:B------:R-:W-:Y:S02]  /*ed00*/  FMUL.FTZ R166, R134, R9.reuse ;  /* 0x0000000986a67220 */ /* 0x080fe40000410000 */
[-C--:B------:R-:W-:Y:S02]  /*ed10*/  FMUL.FTZ R167, R135, R9.reuse ;  /* 0x0000000987a77220 */ /* 0x080fe40000410000 */
[-C--:B------:R-:W-:Y:S02]  /*ed20*/  FMUL.FTZ R222, R126, R9.reuse ;  /* 0x000000097ede7220 */ /* 0x080fe40000410000 */
[----:B------:R-:W-:-:S02]  /*ed30*/  FMUL.FTZ R221, R127, R9 ;  /* 0x000000097fdd7220 */ /* 0x000fc40000410000 */
[----:B------:R-:W-:-:S04]  /*ed40*/  IMAD.WIDE.U32 R8, R3, -0x2daee0ad, RZ ;  /* 0xd2511f5303087825 */ /* 0x000fc800078e00ff */
[----:B------:R-:W-:Y:S01]  /*ed50*/  IMAD.WIDE.U32 R12, R0, -0x326172a9, RZ ;  /* 0xcd9e8d57000c7825 */ /* 0x000fe200078e00ff */
[----:B------:R-:W-:-:S03]  /*ed60*/  LOP3.LUT R0, R9, UR9, R2, 0x96, !PT ;  /* 0x0000000909007c12 */ /* 0x000fc6000f8e9602 */
[----:B------:R-:W-:Y:S02]  /*ed70*/  IMAD.MOV.U32 R62, RZ, RZ, R11 ;  /* 0x000000ffff3e7224 */ /* 0x000fe400078e000b */
[----:B------:R-:W-:Y:S02]  /*ed80*/  IMAD.MOV.U32 R61, RZ, RZ, R10 ;  /* 0x000000ffff3d7224 */ /* 0x000fe400078e000a */
[----:B------:R-:W-:Y:S01]  /*ed90*/  IMAD.WIDE.U32 R10, R0, -0x326172a9, RZ ;  /* 0xcd9e8d57000a7825 */ /* 0x000fe200078e00ff */
[----:B------:R-:W-:-:S04]  /*eda0*/  LOP3.LUT R3, R13, UR10, R4, 0x96, !PT ;  /* 0x0000000a0d037c12 */ /* 0x000fc8000f8e9604 */
[----:B------:R-:W-:Y:S01]  /*edb0*/  LOP3.LUT R0, R11, UR8, R12, 0x96, !PT ;  /* 0x000000080b007c12 */ /* 0x000fe2000f8e960c */
[----:B------:R-:W-:-:S04]  /*edc0*/  IMAD.WIDE.U32 R2, R3, -0x2daee0ad, RZ ;  /* 0xd2511f5303027825 */ /* 0x000fc800078e00ff */
[----:B------:R-:W-:Y:S01]  /*edd0*/  IMAD.WIDE.U32 R12, R0, -0x2daee0ad, RZ ;  /* 0xd2511f53000c7825 */ /* 0x000fe200078e00ff */
[----:B------:R-:W-:-:S04]  /*ede0*/  LOP3.LUT R3, R3, UR7, R8, 0x96, !PT ;  /* 0x0000000703037c12 */ /* 0x000fc8000f8e9608 */
[----:B------:R-:W-:Y:S01]  /*edf0*/  LOP3.LUT R2, R13, UR5, R2, 0x96, !PT ;  /* 0x000000050d027c12 */ /* 0x000fe2000f8e9602 */
[----:B------:R-:W-:-:S04]  /*ee00*/  IMAD.WIDE.U32 R8, R3, -0x326172a9, RZ ;  /* 0xcd9e8d5703087825 */ /* 0x000fc800078e00ff */
[----:B------:R-:W-:-:S05]  /*ee10*/  IMAD.WIDE.U32 R2, R2, -0x326172a9, RZ ;  /* 0xcd9e8d5702027825 */ /* 0x000fca00078e00ff */
[----:B------:R-:W-:Y:S02]  /*ee20*/  LOP3.LUT R0, R3, UR14, R8, 0x96, !PT ;  /* 0x0000000e03007c12 */ /* 0x000fe4000f8e9608 */
[----:B------:R-:W-:Y:S02]  /*ee30*/  LOP3.LUT R14, R9, UR6, R10, 0x96, !PT ;  /* 0x00000006090e7c12 */ /* 0x000fe4000f8e960a */
[----:B------:R-:W-:Y:S02]  /*ee40*/  LOP3.LUT R7, R0, 0xff, RZ, 0xc0, !PT ;  /* 0x000000ff00077812 */ /* 0x000fe400078ec0ff */
[----:B------:R-:W-:Y:S02]  /*ee50*/  LOP3.LUT R9, R67, UR17, R18, 0x96, !PT ;  /* 0x0000001143097c12 */ /* 0x000fe4000f8e9612 */
[----:B------:R-:W-:Y:S02]  /*ee60*/  LOP3.LUT R8, R5, UR12, R66, 0x96, !PT ;  /* 0x0000000c05087c12 */ /* 0x000fe4000f8e9642 */
[----:B------:R-:W-:-:S02]  /*ee70*/  ISETP.GE.U32.AND P1, PT, R225, R7, PT ;  /* 0x00000007e100720c */ /* 0x000fc40003f26070 */
[----:B------:R-:W-:Y:S01]  /*ee80*/  LOP3.LUT R7, R0, 0xffff, RZ, 0xc0, !PT ;  /* 0x0000ffff00077812 */ /* 0x000fe200078ec0ff */
[----:B------:R-:W-:Y:S01]  /*ee90*/  IMAD.WIDE.U32 R10, R9, -0x2daee0ad, RZ ;  /* 0xd2511f53090a7825 */ /* 0x000fe200078e00ff */
[--C-:B------:R-:W-:Y:S02]  /*eea0*/  SHF.R.U32.HI R5, RZ, 0x10, R0.reuse ;  /* 0x00000010ff057819 */ /* 0x100fe40000011600 */
[----:B------:R-:W-:Y:S01]  /*eeb0*/  SHF.R.U32.HI R0, RZ, 0x18, R0 ;  /* 0x00000018ff007819 */ /* 0x000fe20000011600 */
[----:B------:R-:W-:Y:S01]  /*eec0*/  IMAD.WIDE.U32 R8, R8, -0x2daee0ad, RZ ;  /* 0xd2511f5308087825 */ /* 0x000fe200078e00ff */
[----:B------:R-:W-:Y:S02]  /*eed0*/  SHF.R.U32.HI R7, RZ, 0x8, R7 ;  /* 0x00000008ff077819 */ /* 0x000fe40000011607 */
[----:B------:R-:W-:Y:S02]  /*eee0*/  LOP3.LUT R5, R5, 0xff, RZ, 0xc0, !PT ;  /* 0x000000ff05057812 */ /* 0x000fe400078ec0ff */
[----:B------:R-:W-:-:S02]  /*eef0*/  ISETP.GE.U32.AND P2, PT, R225, R0, PT ;  /* 0x00000000e100720c */ /* 0x000fc40003f46070 */
[----:B------:R-:W-:Y:S02]  /*ef00*/  LOP3.LUT R0, R11, UR11, R6, 0x96, !PT ;  /* 0x0000000b0b007c12 */ /* 0x000fe4000f8e9606 */
[----:B------:R-:W-:Y:S02]  /*ef10*/  LOP3.LUT R7, R7, 0xffff, RZ, 0xc0, !PT ;  /* 0x0000ffff07077812 */ /* 0x000fe400078ec0ff */
[----:B------:R-:W-:Y:S02]  /*ef20*/  LOP3.LUT R6, R9, UR9, R10, 0x96, !PT ;  /* 0x0000000909067c12 */ /* 0x000fe4000f8e960a */
[----:B------:R-:W-:Y:S02]  /*ef30*/  ISETP.GE.U32.AND P4, PT, R225, R5, PT ;  /* 0x00000005e100720c */ /* 0x000fe40003f86070 */
[C---:B------:R-:W-:Y:S02]  /*ef40*/  LOP3.LUT R5, R2.reuse, 0xff, RZ, 0xc0, !PT ;  /* 0x000000ff02057812 */ /* 0x040fe400078ec0ff */
[----:B------:R-:W-:-:S02]  /*ef50*/  LOP3.LUT R13, R2, 0xffff, RZ, 0xc0, !PT ;  /* 0x0000ffff020d7812 */ /* 0x000fc400078ec0ff */
[--C-:B------:R-:W-:Y:S02]  /*ef60*/  SHF.R.U32.HI R17, RZ, 0x10, R2.reuse ;  /* 0x00000010ff117819 */ /* 0x100fe40000011602 */
[----:B------:R-:W-:Y:S01]  /*ef70*/  SHF.R.U32.HI R19, RZ, 0x18, R2 ;  /* 0x00000018ff137819 */ /* 0x000fe20000011602 */
[----:B------:R-:W-:Y:S01]  /*ef80*/  IMAD.WIDE.U32 R2, R0, -0x326172a9, RZ ;  /* 0xcd9e8d5700027825 */ /* 0x000fe200078e00ff */
[----:B------:R-:W-:-:S03]  /*ef90*/  ISETP.GE.U32.AND P0, PT, R225, R7, PT ;  /* 0x00000007e100720c */ /* 0x000fc60003f06070 */
[----:B------:R-:W-:Y:S01]  /*efa0*/  IMAD.WIDE.U32 R6, R6, -0x326172a9, RZ ;  /* 0xcd9e8d5706067825 */ /* 0x000fe200078e00ff */
[----:B------:R-:W-:-:S04]  /*efb0*/  LOP3.LUT R3, R3, UR10, R4, 0x96, !PT ;  /* 0x0000000a03037c12 */ /* 0x000fc8000f8e9604 */
[----:B------:R-:W-:Y:S01]  /*efc0*/  LOP3.LUT R0, R7, UR8, R2, 0x96, !PT ;  /* 0x0000000807007c12 */ /* 0x000fe2000f8e9602 */
[----:B------:R-:W-:Y:S01]  /*efd0*/  IMAD.WIDE.U32 R2, R3, -0x2daee0ad, RZ ;  /* 0xd2511f5303027825 */ /* 0x000fe200078e00ff */
[----:B------:R-:W-:-:S03]  /*efe0*/  PRMT R9, R41, 0x7610, R9 ;  /* 0x0000761029097816 */ /* 0x000fc60000000009 */
[----:B------:R-:W-:Y:S01]  /*eff0*/  IMAD.WIDE.U32 R10, R0, -0x2daee0ad, RZ ;  /* 0xd2511f53000a7825 */ /* 0x000fe200078e00ff */
[----:B------:R-:W-:Y:S01]  /*f000*/  LOP3.LUT R4, R3, UR7, R8, 0x96, !PT ;  /* 0x0000000703047c12 */ /* 0x000fe2000f8e9608 */
[----:B------:R-:W-:Y:S01]  /*f010*/  @!P1 HFMA2.BF16_V2 R76, -RZ.H0_H0, RZ.H0_H0, -R9.H0_H0 ;  /* 0x200000ffff4c9231 */ /* 0x000fe20000340909 */
[----:B------:R-:W-:Y:S01]  /*f020*/  ISETP.GE.U32.AND P6, PT, R225, R5, PT ;  /* 0x00000005e100720c */ /* 0x000fe20003fc6070 */
[----:B------:R-:W-:Y:S01]  /*f030*/  IMAD.MOV.U32 R67, RZ, RZ, R112 ;  /* 0x000000ffff437224 */ /* 0x000fe200078e0070 */
[----:B------:R-:W-:Y:S01]  /*f040*/  LOP3.LUT R7, R11, UR5, R2, 0x96, !PT ;  /* 0x000000050b077c12 */ /* 0x000fe2000f8e9602 */
[----:B------:R-:W-:Y:S01]  /*f050*/  IMAD.MOV.U32 R112, RZ, RZ, R101 ;  /* 0x000000ffff707224 */ /* 0x000fe200078e0065 */
[----:B------:R-:W-:Y:S01]  /*f060*/  PRMT R11, R41, 0x7632, R11 ;  /* 0x00007632290b7816 */ /* 0x000fe2000000000b */
[----:B------:R-:W-:Y:S02]  /*f070*/  IMAD.MOV.U32 R101, RZ, RZ, R27 ;  /* 0x000000ffff657224 */ /* 0x000fe400078e001b */
[----:B------:R-:W-:-:S04]  /*f080*/  IMAD.WIDE.U32 R2, R14, -0x2daee0ad, RZ ;  /* 0xd2511f530e027825 */ /* 0x000fc800078e00ff */
[----:B------:R-:W-:Y:S01]  /*f090*/  FADD.FTZ R27, R45, R16 ;  /* 0x000000102d1b7221 */ /* 0x000fe20000010000 */
[----:B------:R-:W-:Y:S01]  /*f0a0*/  PRMT R45, R9, 0x5410, R11 ;  /* 0x00005410092d7816 */ /* 0x000fe2000000000b */
[----:B------:R-:W-:Y:S01]  /*f0b0*/  IMAD.WIDE.U32 R4, R4, -0x326172a9, RZ ;  /* 0xcd9e8d5704047825 */ /* 0x000fe200078e00ff */
[----:B------:R-:W-:Y:S02]  /*f0c0*/  @!P1 PRMT R9, R76, 0x5410, RZ ;  /* 0x000054104c099816 */ /* 0x000fe400000000ff */
[----:B------:R-:W-:Y:S01]  /*f0d0*/  LOP3.LUT R0, R3, UR13, R12, 0x96, !PT ;  /* 0x0000000d03007c12 */ /* 0x000fe2000f8e960c */
[----:B------:R-:W-:Y:S01]  /*f0e0*/  FADD.FTZ R29, R29, R15 ;  /* 0x0000000f1d1d7221 */ /* 0x000fe20000010000 */
[C---:B------:R-:W-:Y:S01]  /*f0f0*/  LOP3.LUT R23, R2.reuse, 0xff, RZ, 0xc0, !PT ;  /* 0x000000ff02177812 */ /* 0x040fe200078ec0ff */
[----:B------:R-:W-:Y:S01]  /*f100*/  IMAD.MOV.U32 R76, RZ, RZ, R22 ;  /* 0x000000ffff4c7224 */ /* 0x000fe200078e0016 */
[----:B------:R-:W-:Y:S02]  /*f110*/  LOP3.LUT R16, R2, 0xffff, RZ, 0xc0, !PT ;  /* 0x0000ffff02107812 */ /* 0x000fe400078ec0ff */
[----:B------:R-:W-:-:S02]  /*f120*/  SHF.R.U32.HI R22, RZ, 0x10, R2 ;  /* 0x00000010ff167819 */ /* 0x000fc40000011602 */
[----:B------:R-:W-:Y:S01]  /*f130*/  SHF.R.U32.HI R15, RZ, 0x18, R2 ;  /* 0x00000018ff0f7819 */ /* 0x000fe20000011602 */
[----:B------:R-:W-:Y:S01]  /*f140*/  IMAD.WIDE.U32 R2, R7, -0x326172a9, RZ ;  /* 0xcd9e8d5707027825 */ /* 0x000fe200078e00ff */
[----:B------:R-:W-:Y:S02]  /*f150*/  LOP3.LUT R14, R5, UR6, R6, 0x96, !PT ;  /* 0x00000006050e7c12 */ /* 0x000fe4000f8e9606 */
[----:B------:R-:W-:Y:S02]  /*f160*/  PRMT R5, R51, 0x7610, R5 ;  /* 0x0000761033057816 */ /* 0x000fe40000000005 */
[--C-:B------:R-:W-:Y:S02]  /*f170*/  LOP3.LUT R8, R3, UR14, R4.reuse, 0x96, !PT ;  /* 0x0000000e03087c12 */ /* 0x100fe4000f8e9604 */
[----:B------:R-:W-:Y:S01]  /*f180*/  PRMT R4, R51, 0x7632, R4 ;  /* 0x0000763233047816 */ /* 0x000fe20000000004 */
[----:B------:R-:W-:-:S03]  /*f190*/  @!P6 HFMA2.BF16_V2 R80, -RZ.H0_H0, RZ.H0_H0, -R5.H0_H0 ;  /* 0x200000ffff50e231 */ /* 0x000fc60000340905 */
[----:B------:R-:W-:Y:S02]  /*f1a0*/  PRMT R36, R5, 0x5410, R4 ;  /* 0x0000541005247816 */ /* 0x000fe40000000004 */
[----:B------:R-:W-:Y:S02]  /*f1b0*/  @!P6 PRMT R5, R80, 0x5410, RZ ;  /* 0x000054105005e816 */ /* 0x000fe400000000ff */
[----:B------:R-:W-:Y:S01]  /*f1c0*/  ISETP.GE.U32.AND P6, PT, R225, R19, PT ;  /* 0x00000013e100720c */ /* 0x000fe20003fc6070 */
[----:B------:R-:W-:Y:S01]  /*f1d0*/  IMAD.MOV.U32 R66, RZ, RZ, R62 ;  /* 0x000000ffff427224 */ /* 0x000fe200078e003e */
[----:B------:R-:W-:Y:S01]  /*f1e0*/  PRMT R18, R50, 0x7632, R18 ;  /* 0x0000763232127816 */ /* 0x000fe20000000012 */
[----:B------:R-:W-:Y:S01]  /*f1f0*/  IMAD.MOV.U32 R113, RZ, RZ, R20 ;  /* 0x000000ffff717224 */ /* 0x000fe200078e0014 */
[C---:B------:R-:W-:Y:S01]  /*f200*/  LOP3.LUT R20, R2.reuse, 0xff, RZ, 0xc0, !PT ;  /* 0x000000ff02147812 */ /* 0x040fe200078ec0ff */
[----:B------:R-:W-:Y:S01]  /*f210*/  IMAD.MOV.U32 R62, RZ, RZ, R28 ;  /* 0x000000ffff3e7224 */ /* 0x000fe200078e001c */
[----:B------:R-:W-:-:S02]  /*f220*/  LOP3.LUT R25, R2, 0xffff, RZ, 0xc0, !PT ;  /* 0x0000ffff02197812 */ /* 0x000fc400078ec0ff */
[--C-:B------:R-:W-:Y:S02]  /*f230*/  SHF.R.U32.HI R24, RZ, 0x10, R2.reuse ;  /* 0x00000010ff187819 */ /* 0x100fe40000011602 */
[----:B------:R-:W-:Y:S02]  /*f240*/  SHF.R.U32.HI R28, RZ, 0x18, R2 ;  /* 0x00000018ff1c7819 */ /* 0x000fe40000011602 */
[--C-:B------:R-:W-:Y:S01]  /*f250*/  SHF.R.U32.HI R2, RZ, 0x8, R13.reuse ;  /* 0x00000008ff027819 */ /* 0x100fe2000001160d */
[----:B------:R-:W-:Y:S01]  /*f260*/  @!P6 HFMA2.BF16_V2 R82, -RZ.H0_H0, RZ.H0_H0, -R18.H0_H0 ;  /* 0x200000ffff52e231 */ /* 0x000fe20000340912 */
[----:B------:R-:W-:-:S04]  /*f270*/  PRMT R13, R50, 0x7610, R13 ;  /* 0x00007610320d7816 */ /* 0x000fc8000000000d */
[----:B------:R-:W-:Y:S02]  /*f280*/  PRMT R30, R13, 0x5410, R18 ;  /* 0x000054100d1e7816 */ /* 0x000fe40000000012 */
[----:B------:R-:W-:Y:S02]  /*f290*/  @!P6 PRMT R18, R82, 0x5410, RZ ;  /* 0x000054105212e816 */ /* 0x000fe400000000ff */
[----:B------:R-:W-:Y:S02]  /*f2a0*/  ISETP.GE.U32.AND P6, PT, R225, R15, PT ;  /* 0x0000000fe100720c */ /* 0x000fe40003fc6070 */
[C---:B------:R-:W-:Y:S02]  /*f2b0*/  PRMT R157, R43.reuse, 0x7632, R157 ;  /* 0x000076322b9d7816 */ /* 0x040fe4000000009d */
[----:B------:R-:W-:Y:S02]  /*f2c0*/  PRMT R158, R43, 0x7610, R158 ;  /* 0x000076102b9e7816 */ /* 0x000fe4000000009e */
[----:B------:R-:W-:-:S02]  /*f2d0*/  PRMT R6, R57, 0x7632, R6 ;  /* 0x0000763239067816 */ /* 0x000fc40000000006 */
[----:B------:R-:W-:Y:S01]  /*f2e0*/  PRMT R7, R57, 0x7610, R7 ;  /* 0x0000761039077816 */ /* 0x000fe20000000007 */
[----:B------:R-:W-:-:S04]  /*f2f0*/  IMAD.MOV.U32 R57, RZ, RZ, R112 ;  /* 0x000000ffff397224 */ /* 0x000fc800078e0070 */
[----:B------:R-:W-:Y:S01]  /*f300*/  @!P6 HFMA2.BF16_V2 R90, -RZ.H0_H0, RZ.H0_H0, -R157.H0_H0 ;  /* 0x200000ffff5ae231 */ /* 0x000fe2000034099d */
[----:B------:R-:W-:-:S04]  /*f310*/  PRMT R112, R158, 0x5410, R157 ;  /* 0x000054109e707816 */ /* 0x000fc8000000009d */
[----:B------:R-:W-:Y:S01]  /*f320*/  @!P6 PRMT R157, R90, 0x5410, RZ ;  /* 0x000054105a9de816 */ /* 0x000fe200000000ff */
[----:B------:R-:W-:Y:S02]  /*f330*/  IMAD.MOV.U32 R90, RZ, RZ, R237 ;  /* 0x000000ffff5a7224 */ /* 0x000fe400078e00ed */
[----:B------:R-:W2:Y:S01]  /*f340*/  LDL.LU R237, [R1+0x1a8] ;  /* 0x0001a80001ed7983 */ /* 0x000ea20000300800 */
[----:B------:R-:W-:Y:S01]  /*f350*/  LOP3.LUT R2, R2, 0xffff, RZ, 0xc0, !PT ;  /* 0x0000ffff02027812 */ /* 0x000fe200078ec0ff */
[----:B------:R-:W-:-:S03]  /*f360*/  @!P0 HFMA2.BF16_V2 R77, -RZ.H0_H0, RZ.H0_H0, -R11.H0_H0 ;  /* 0x200000ffff4d8231 */ /* 0x000fc6000034090b */
[----:B------:R-:W-:Y:S02]  /*f370*/  ISETP.GE.U32.AND P1, PT, R225, R2, PT ;  /* 0x00000002e100720c */ /* 0x000fe40003f26070 */
[----:B------:R-:W-:Y:S02]  /*f380*/  LOP3.LUT R2, R17, 0xff, RZ, 0xc0, !PT ;  /* 0x000000ff11027812 */ /* 0x000fe400078ec0ff */
[----:B------:R-:W-:Y:S02]  /*f390*/  @!P0 PRMT R11, R77, 0x5410, RZ ;  /* 0x000054104d0b8816 */ /* 0x000fe400000000ff */
[----:B------:R-:W-:Y:S02]  /*f3a0*/  ISETP.GE.U32.AND P0, PT, R225, R2, PT ;  /* 0x00000002e100720c */ /* 0x000fe40003f06070 */
[----:B------:R-:W-:Y:S01]  /*f3b0*/  LOP3.LUT R2, R0, 0xffff, RZ, 0xc0, !PT ;  /* 0x0000ffff00027812 */ /* 0x000fe200078ec0ff */
[----:B------:R-:W1:Y:S03]  /*f3c0*/  MUFU.EX2 R12, R64 ;  /* 0x00000040000c7308 */ /* 0x000e660000000800 */
[----:B------:R-:W-:-:S05]  /*f3d0*/  SHF.R.U32.HI R3, RZ, 0x8, R2 ;  /* 0x00000008ff037819 */ /* 0x000fca0000011602 */
[----:B------:R-:W3:Y:S01]  /*f3e0*/  MUFU.EX2 R2, R74 ;  /* 0x0000004a00027308 */ /* 0x000ee20000000800 */
[----:B------:R-:W-:-:S04]  /*f3f0*/  LOP3.LUT R3, R3, 0xffff, RZ, 0xc0, !PT ;  /* 0x0000ffff03037812 */ /* 0x000fc800078ec0ff */
[----:B------:R-:W-:Y:S01]  /*f400*/  ISETP.GE.U32.AND P5, PT, R225, R3, PT ;  /* 0x00000003e100720c */ /* 0x000fe20003fa6070 */
[----:B-1----:R-:W-:Y:S01]  /*f410*/  FADD.FTZ R3, R12, R21 ;  /* 0x000000150c037221 */ /* 0x002fe20000010000 */
[----:B------:R-:W-:Y:S01]  /*f420*/  @!P4 HFMA2.BF16_V2 R79, -RZ.H0_H0, RZ.H0_H0, -R7.H0_H0 ;  /* 0x200000ffff4fc231 */ /* 0x000fe20000340907 */
[----:B------:R-:W-:Y:S02]  /*f430*/  PRMT R41, R7, 0x5410, R6 ;  /* 0x0000541007297816 */ /* 0x000fe40000000006 */
[C---:B---3--:R-:W-:Y:S01]  /*f440*/  F2FP.BF16.PACK_AB R12, R2.reuse, R12 ;  /* 0x0000000c020c723e */ /* 0x048fe200000010ff */
[----:B------:R-:W-:Y:S01]  /*f450*/  FADD.FTZ R21, R2, R3 ;  /* 0x0000000302157221 */ /* 0x000fe20000010000 */
[----:B------:R-:W-:Y:S02]  /*f460*/  LOP3.LUT R2, R0, 0xff, RZ, 0xc0, !PT ;  /* 0x000000ff00027812 */ /* 0x000fe400078ec0ff */
[----:B------:R-:W-:Y:S02]  /*f470*/  @!P4 PRMT R7, R79, 0x5410, RZ ;  /* 0x000054104f07c816 */ /* 0x000fe400000000ff */
[----:B------:R-:W-:-:S02]  /*f480*/  ISETP.GE.U32.AND P4, PT, R225, R2, PT ;  /* 0x00000002e100720c */ /* 0x000fc40003f86070 */
[--C-:B------:R-:W-:Y:S02]  /*f490*/  SHF.R.U32.HI R2, RZ, 0x18, R0.reuse ;  /* 0x00000018ff027819 */ /* 0x100fe40000011600 */
[----:B------:R-:W-:Y:S01]  /*f4a0*/  SHF.R.U32.HI R0, RZ, 0x10, R0 ;  /* 0x00000010ff007819 */ /* 0x000fe20000011600 */
[----:B------:R-:W-:Y:S01]  /*f4b0*/  @!P0 HFMA2.BF16_V2 R83, -RZ.H0_H0, RZ.H0_H0, -R13.H0_H0 ;  /* 0x200000ffff538231 */ /* 0x000fe2000034090d */
[----:B------:R-:W-:Y:S02]  /*f4c0*/  PRMT R163, R26, 0x7632, R163 ;  /* 0x000076321aa37816 */ /* 0x000fe400000000a3 */
[----:B------:R-:W-:Y:S02]  /*f4d0*/  LOP3.LUT R0, R0, 0xff, RZ, 0xc0, !PT ;  /* 0x000000ff00007812 */ /* 0x000fe400078ec0ff */
[----:B------:R-:W-:Y:S01]  /*f4e0*/  @!P0 PRMT R13, R83, 0x5410, RZ ;  /* 0x00005410530d8816 */ /* 0x000fe200000000ff */
[----:B------:R-:W-:Y:S01]  /*f4f0*/  @!P5 HFMA2.BF16_V2 R84, -RZ.H0_H0, RZ.H0_H0, -R163.H0_H0 ;  /* 0x200000ffff54d231 */ /* 0x000fe200003409a3 */
[----:B------:R-:W-:Y:S01]  /*f500*/  ISETP.GE.U32.AND P0, PT, R225, R0, PT ;  /* 0x00000000e100720c */ /* 0x000fe20003f06070 */
[----:B------:R-:W-:Y:S01]  /*f510*/  @!P2 HFMA2.BF16_V2 R78, -RZ.H0_H0, RZ.H0_H0, -R6.H0_H0 ;  /* 0x200000ffff4ea231 */ /* 0x000fe20000340906 */
[----:B------:R-:W-:-:S02]  /*f520*/  PRMT R189, R26, 0x7610, R189 ;  /* 0x000076101abd7816 */ /* 0x000fc400000000bd */
[----:B------:R-:W-:Y:S02]  /*f530*/  SHF.R.U32.HI R0, RZ, 0x8, R16 ;  /* 0x00000008ff007819 */ /* 0x000fe40000011610 */
[----:B------:R-:W-:Y:S01]  /*f540*/  PRMT R115, R189, 0x5410, R163 ;  /* 0x00005410bd737816 */ /* 0x000fe200000000a3 */
[----:B------:R-:W-:Y:S01]  /*f550*/  @!P1 HFMA2.BF16_V2 R81, -RZ.H0_H0, RZ.H0_H0, -R4.H0_H0 ;  /* 0x200000ffff519231 */ /* 0x000fe20000340904 */
[----:B------:R-:W-:Y:S02]  /*f560*/  @!P5 PRMT R163, R84, 0x5410, RZ ;  /* 0x0000541054a3d816 */ /* 0x000fe400000000ff */
[----:B------:R-:W-:Y:S02]  /*f570*/  @!P2 PRMT R6, R78, 0x5410, RZ ;  /* 0x000054104e06a816 */ /* 0x000fe400000000ff */
[C---:B------:R-:W-:Y:S02]  /*f580*/  ISETP.GE.U32.AND P5, PT, R225.reuse, R23, PT ;  /* 0x00000017e100720c */ /* 0x040fe40003fa6070 */
[----:B------:R-:W-:Y:S01]  /*f590*/  ISETP.GE.U32.AND P2, PT, R225, R2, PT ;  /* 0x00000002e100720c */ /* 0x000fe20003f46070 */
[----:B------:R-:W-:Y:S01]  /*f5a0*/  IMAD.WIDE.U32 R2, R14, -0x2daee0ad, RZ ;  /* 0xd2511f530e027825 */ /* 0x000fe200078e00ff */
[----:B------:R-:W-:-:S02]  /*f5b0*/  LOP3.LUT R0, R0, 0xffff, RZ, 0xc0, !PT ;  /* 0x0000ffff00007812 */ /* 0x000fc400078ec0ff */
[C---:B------:R-:W-:Y:S02]  /*f5c0*/  PRMT R161, R42.reuse, 0x7610, R161 ;  /* 0x000076102aa17816 */ /* 0x040fe400000000a1 */
[----:B------:R-:W-:Y:S02]  /*f5d0*/  @!P1 PRMT R4, R81, 0x5410, RZ ;  /* 0x0000541051049816 */ /* 0x000fe400000000ff */
[----:B------:R-:W-:Y:S01]  /*f5e0*/  ISETP.GE.U32.AND P1, PT, R225, R0, PT ;  /* 0x00000000e100720c */ /* 0x000fe20003f26070 */
[----:B------:R-:W-:Y:S01]  /*f5f0*/  @!P0 HFMA2.BF16_V2 R87, -RZ.H0_H0, RZ.H0_H0, -R161.H0_H0 ;  /* 0x200000ffff578231 */ /* 0x000fe200003409a1 */
[----:B------:R-:W-:Y:S02]  /*f600*/  PRMT R162, R42, 0x7632, R162 ;  /* 0x000076322aa27816 */ /* 0x000fe400000000a2 */
[----:B------:R-:W-:Y:S02]  /*f610*/  LOP3.LUT R0, R3, UR13, R10, 0x96, !PT ;  /* 0x0000000d03007c12 */ /* 0x000fe4000f8e960a */
[----:B------:R-:W-:-:S02]  /*f620*/  LOP3.LUT R19, R2, 0xffff, RZ, 0xc0, !PT ;  /* 0x0000ffff02137812 */ /* 0x000fc400078ec0ff */
[----:B------:R-:W-:Y:S02]  /*f630*/  LOP3.LUT R26, R2, 0xff, RZ, 0xc0, !PT ;  /* 0x000000ff021a7812 */ /* 0x000fe400078ec0ff */
[--C-:B------:R-:W-:Y:S02]  /*f640*/  SHF.R.U32.HI R17, RZ, 0x10, R2.reuse ;  /* 0x00000010ff117819 */ /* 0x100fe40000011602 */
[----:B------:R-:W-:Y:S02]  /*f650*/  SHF.R.U32.HI R3, RZ, 0x18, R2 ;  /* 0x00000018ff037819 */ /* 0x000fe40000011602 */
[----:B------:R-:W-:Y:S02]  /*f660*/  PRMT R160, R12, 0x7610, R160 ;  /* 0x000076100ca07816 */ /* 0x000fe400000000a0 */
[----:B------:R-:W-:Y:S02]  /*f670*/  LOP3.LUT R2, R22, 0xff, RZ, 0xc0, !PT ;  /* 0x000000ff16027812 */ /* 0x000fe400078ec0ff */
[----:B------:R-:W-:Y:S01]  /*f680*/  PRMT R114, R161, 0x5410, R162 ;  /* 0x00005410a1727816 */ /* 0x000fe200000000a2 */
[----:B------:R-:W-:Y:S01]  /*f690*/  @!P5 HFMA2.BF16_V2 R89, -RZ.H0_H0, RZ.H0_H0, -R160.H0_H0 ;  /* 0x200000ffff59d231 */ /* 0x000fe200003409a0 */
[----:B------:R-:W-:-:S02]  /*f6a0*/  @!P0 PRMT R161, R87, 0x5410, RZ ;  /* 0x0000541057a18816 */ /* 0x000fc400000000ff */
[----:B------:R-:W-:Y:S02]  /*f6b0*/  PRMT R159, R12, 0x7632, R159 ;  /* 0x000076320c9f7816 */ /* 0x000fe4000000009f */
[----:B------:R-:W-:Y:S01]  /*f6c0*/  ISETP.GE.U32.AND P0, PT, R225, R2, PT ;  /* 0x00000002e100720c */ /* 0x000fe20003f06070 */
[----:B------:R-:W-:Y:S01]  /*f6d0*/  IMAD.MOV.U32 R77, RZ, RZ, R113 ;  /* 0x000000ffff4d7224 */ /* 0x000fe200078e0071 */
[----:B------:R-:W-:Y:S01]  /*f6e0*/  MUFU.EX2 R15, R142 ;  /* 0x0000008e000f7308 */ /* 0x000fe20000000800 */
[----:B------:R-:W-:Y:S02]  /*f6f0*/  PRMT R113, R160, 0x5410, R159 ;  /* 0x00005410a0717816 */ /* 0x000fe4000000009f */
[----:B------:R-:W-:Y:S02]  /*f700*/  @!P5 PRMT R160, R89, 0x5410, RZ ;  /* 0x0000541059a0d816 */ /* 0x000fe400000000ff */
[----:B------:R-:W-:-:S03]  /*f710*/  ISETP.GE.U32.AND P5, PT, R225, R3, PT ;  /* 0x00000003e100720c */ /* 0x000fc60003fa6070 */
[----:B------:R-:W1:Y:S01]  /*f720*/  MUFU.EX2 R2, R75 ;  /* 0x0000004b00027308 */ /* 0x000e620000000800 */
[C---:B------:R-:W-:Y:S01]  /*f730*/  LOP3.LUT R3, R8.reuse, 0xffff, RZ, 0xc0, !PT ;  /* 0x0000ffff08037812 */ /* 0x040fe200078ec0ff */
[----:B------:R-:W-:Y:S01]  /*f740*/  @!P1 HFMA2.BF16_V2 R88, -RZ.H0_H0, RZ.H0_H0, -R159.H0_H0 ;  /* 0x200000ffff589231 */ /* 0x000fe2000034099f */
[----:B------:R-:W-:Y:S02]  /*f750*/  LOP3.LUT R10, R8, 0xff, RZ, 0xc0, !PT ;  /* 0x000000ff080a7812 */ /* 0x000fe400078ec0ff */
[----:B------:R-:W-:Y:S01]  /*f760*/  SHF.R.U32.HI R3, RZ, 0x8, R3 ;  /* 0x00000008ff037819 */ /* 0x000fe20000011603 */
[----:B------:R-:W-:Y:S01]  /*f770*/  @!P0 HFMA2.BF16_V2 R91, -RZ.H0_H0, RZ.H0_H0, -R158.H0_H0 ;  /* 0x200000ffff5b8231 */ /* 0x000fe2000034099e */
[----:B------:R-:W-:Y:S02]  /*f780*/  @!P1 PRMT R159, R88, 0x5410, RZ ;  /* 0x00005410589f9816 */ /* 0x000fe400000000ff */
[----:B------:R-:W-:Y:S02]  /*f790*/  LOP3.LUT R3, R3, 0xffff, RZ, 0xc0, !PT ;  /* 0x0000ffff03037812 */ /* 0x000fe400078ec0ff */
[----:B------:R-:W-:-:S02]  /*f7a0*/  ISETP.GE.U32.AND P1, PT, R225, R10, PT ;  /* 0x0000000ae100720c */ /* 0x000fc40003f26070 */
[----:B------:R-:W-:Y:S02]  /*f7b0*/  @!P0 PRMT R158, R91, 0x5410, RZ ;  /* 0x000054105b9e8816 */ /* 0x000fe400000000ff */
[----:B------:R-:W-:Y:S02]  /*f7c0*/  ISETP.GE.U32.AND P0, PT, R225, R3, PT ;  /* 0x00000003e100720c */ /* 0x000fe40003f06070 */
[----:B-1----:R-:W-:Y:S01]  /*f7d0*/  F2FP.BF16.PACK_AB R3, R2, R15 ;  /* 0x0000000f0203723e */ /* 0x002fe200000010ff */
[----:B------:R-:W-:-:S03]  /*f7e0*/  FADD.FTZ R16, R31, R29 ;  /* 0x0000001d1f107221 */ /* 0x000fc60000010000 */
[C---:B------:R-:W-:Y:S01]  /*f7f0*/  PRMT R156, R3.reuse, 0x7610, R156 ;  /* 0x00007610039c7816 */ /* 0x040fe2000000009c */
[----:B------:R-:W-:Y:S01]  /*f800*/  IMAD.MOV.U32 R29, RZ, RZ, R57 ;  /* 0x000000ffff1d7224 */ /* 0x000fe200078e0039 */
[----:B------:R-:W-:Y:S01]  /*f810*/  MUFU.EX2 R14, R143 ;  /* 0x0000008f000e7308 */ /* 0x000fe20000000800 */
[----:B------:R-:W-:Y:S01]  /*f820*/  IMAD.MOV.U32 R57, RZ, RZ, R224 ;  /* 0x000000ffff397224 */ /* 0x000fe200078e00e0 */
[----:B------:R-:W-:Y:S01]  /*f830*/  PRMT R155, R3, 0x7632, R155 ;  /* 0x00007632039b7816 */ /* 0x000fe2000000009b */
[----:B------:R-:W-:Y:S01]  /*f840*/  @!P1 HFMA2.BF16_V2 R92, -RZ.H0_H0, RZ.H0_H0, -R156.H0_H0 ;  /* 0x200000ffff5c9231 */ /* 0x000fe2000034099c */
[----:B------:R-:W-:Y:S01]  /*f850*/  FADD.FTZ R12, R47, R27 ;  /* 0x0000001b2f0c7221 */ /* 0x000fe20000010000 */
[----:B------:R-:W-:-:S03]  /*f860*/  LOP3.LUT R3, R24, 0xff, RZ, 0xc0, !PT ;  /* 0x000000ff18037812 */ /* 0x000fc600078ec0ff */
[----:B------:R-:W1:Y:S01]  /*f870*/  MUFU.EX2 R224, R144 ;  /* 0x0000009000e07308 */ /* 0x000e620000000800 */
[----:B------:R-:W-:Y:S01]  /*f880*/  IMAD.MOV.U32 R47, RZ, RZ, R132 ;  /* 0x000000ffff2f7224 */ /* 0x000fe200078e0084 */
[----:B------:R-:W-:Y:S02]  /*f890*/  PRMT R132, R156, 0x5410, R155 ;  /* 0x000054109c847816 */ /* 0x000fe4000000009b */
[----:B------:R-:W-:Y:S02]  /*f8a0*/  @!P1 PRMT R156, R92, 0x5410, RZ ;  /* 0x000054105c9c9816 */ /* 0x000fe400000000ff */
[----:B------:R-:W-:Y:S02]  /*f8b0*/  ISETP.GE.U32.AND P1, PT, R225, R3, PT ;  /* 0x00000003e100720c */ /* 0x000fe40003f26070 */
[----:B------:R-:W-:Y:S01]  /*f8c0*/  SHF.R.U32.HI R3, RZ, 0x8, R25 ;  /* 0x00000008ff037819 */ /* 0x000fe20000011619 */
[----:B------:R-:W-:Y:S02]  /*f8d0*/  @!P4 HFMA2.BF16_V2 R85, -RZ.H0_H0, RZ.H0_H0, -R189.H0_H0 ;  /* 0x200000ffff55c231 */ /* 0x000fe400003409bd */
[----:B------:R-:W-:Y:S01]  /*f8e0*/  @!P0 HFMA2.BF16_V2 R93, -RZ.H0_H0, RZ.H0_H0, -R155.H0_H0 ;  /* 0x200000ffff5d8231 */ /* 0x000fe2000034099b */
[----:B------:R-:W-:Y:S01]  /*f8f0*/  LOP3.LUT R3, R3, 0xffff, RZ, 0xc0, !PT ;  /* 0x0000ffff03037812 */ /* 0x000fe200078ec0ff */
[----:B------:R-:W-:Y:S01]  /*f900*/  IMAD.MOV.U32 R87, RZ, RZ, R76 ;  /* 0x000000ffff577224 */ /* 0x000fe200078e004c */
[----:B------:R-:W-:Y:S01]  /*f910*/  @!P4 PRMT R189, R85, 0x5410, RZ ;  /* 0x0000541055bdc816 */ /* 0x000fe200000000ff */
[----:B------:R-:W-:Y:S01]  /*f920*/  IMAD.MOV.U32 R76, RZ, RZ, R221 ;  /* 0x000000ffff4c7224 */ /* 0x000fe200078e00dd */
[----:B------:R-:W-:Y:S01]  /*f930*/  @!P0 PRMT R155, R93, 0x5410, RZ ;  /* 0x000054105d9b8816 */ /* 0x000fe200000000ff */
[----:B------:R-:W-:Y:S01]  /*f940*/  MUFU.EX2 R221, R69 ;  /* 0x0000004500dd7308 */ /* 0x000fe20000000800 */
[----:B------:R-:W-:-:S02]  /*f950*/  ISETP.GE.U32.AND P4, PT, R225, R20, PT ;  /* 0x00000014e100720c */ /* 0x000fc40003f86070 */
[----:B------:R-:W-:Y:S02]  /*f960*/  ISETP.GE.U32.AND P0, PT, R225, R3, PT ;  /* 0x00000003e100720c */ /* 0x000fe40003f06070 */
[----:B-1----:R-:W-:-:S03]  /*f970*/  F2FP.BF16.PACK_AB R3, R224, R14 ;  /* 0x0000000ee003723e */ /* 0x002fc600000010ff */
[----:B------:R-:W1:Y:S01]  /*f980*/  MUFU.EX2 R20, R59 ;  /* 0x0000003b00147308 */ /* 0x000e620000000800 */
[----:B------:R-:W-:Y:S01]  /*f990*/  @!P2 HFMA2.BF16_V2 R86, -RZ.H0_H0, RZ.H0_H0, -R162.H0_H0 ;  /* 0x200000ffff56a231 */ /* 0x000fe200003409a2 */
[C---:B------:R-:W-:Y:S02]  /*f9a0*/  PRMT R154, R3.reuse, 0x7610, R154 ;  /* 0x00007610039a7816 */ /* 0x040fe4000000009a */
[----:B------:R-:W-:Y:S02]  /*f9b0*/  PRMT R153, R3, 0x7632, R153 ;  /* 0x0000763203997816 */ /* 0x000fe40000000099 */
[----:B------:R-:W-:Y:S02]  /*f9c0*/  LOP3.LUT R3, R17, 0xff, RZ, 0xc0, !PT ;  /* 0x000000ff11037812 */ /* 0x000fe400078ec0ff */
[----:B------:R-:W-:Y:S02]  /*f9d0*/  @!P2 PRMT R162, R86, 0x5410, RZ ;  /* 0x0000541056a2a816 */ /* 0x000fe400000000ff */
[----:B------:R-:W-:-:S02]  /*f9e0*/  ISETP.GE.U32.AND P2, PT, R225, R3, PT ;  /* 0x00000003e100720c */ /* 0x000fc40003f46070 */
[----:B------:R-:W-:Y:S01]  /*f9f0*/  SHF.R.U32.HI R3, RZ, 0x8, R19 ;  /* 0x00000008ff037819 */ /* 0x000fe20000011613 */
[----:B------:R-:W-:Y:S01]  /*fa00*/  @!P0 HFMA2.BF16_V2 R95, -RZ.H0_H0, RZ.H0_H0, -R153.H0_H0 ;  /* 0x200000ffff5f8231 */ /* 0x000fe20000340999 */
[----:B------:R-:W-:Y:S02]  /*fa10*/  IMAD.MOV.U32 R82, RZ, RZ, R131 ;  /* 0x000000ffff527224 */ /* 0x000fe400078e0083 */
[----:B------:R-:W-:Y:S01]  /*fa20*/  LOP3.LUT R3, R3, 0xffff, RZ, 0xc0, !PT ;  /* 0x0000ffff03037812 */ /* 0x000fe200078ec0ff */
[----:B------:R-:W-:Y:S01]  /*fa30*/  IMAD.MOV.U32 R23, RZ, RZ, R226 ;  /* 0x000000ffff177224 */ /* 0x000fe200078e00e2 */
[----:B------:R-:W-:Y:S01]  /*fa40*/  PRMT R131, R154, 0x5410, R153 ;  /* 0x000054109a837816 */ /* 0x000fe20000000099 */
[----:B------:R-:W-:Y:S01]  /*fa50*/  IMAD.MOV.U32 R78, RZ, RZ, R223 ;  /* 0x000000ffff4e7224 */ /* 0x000fe200078e00df */
[----:B-1----:R-:W-:Y:S01]  /*fa60*/  F2FP.BF16.PACK_AB R10, R221, R20 ;  /* 0x00000014dd0a723e */ /* 0x002fe200000010ff */
[----:B------:R-:W-:Y:S01]  /*fa70*/  IMAD.MOV.U32 R22, RZ, RZ, R77 ;  /* 0x000000ffff167224 */ /* 0x000fe200078e004d */
[----:B------:R-:W-:Y:S01]  /*fa80*/  @!P0 PRMT R153, R95, 0x5410, RZ ;  /* 0x000054105f998816 */ /* 0x000fe200000000ff */
[----:B------:R-:W-:Y:S01]  /*fa90*/  MUFU.EX2 R223, R73 ;  /* 0x0000004900df7308 */ /* 0x000fe20000000800 */
[C---:B------:R-:W-:Y:S01]  /*faa0*/  ISETP.GE.U32.AND P6, PT, R225.reuse, R28, PT ;  /* 0x0000001ce100720c */ /* 0x040fe20003fc6070 */
[----:B------:R-:W-:Y:S01]  /*fab0*/  IMAD.MOV.U32 R77, RZ, RZ, R222 ;  /* 0x000000ffff4d7224 */ /* 0x000fe200078e00de */
[----:B------:R-:W-:-:S02]  /*fac0*/  ISETP.GE.U32.AND P0, PT, R225, R3, PT ;  /* 0x00000003e100720c */ /* 0x000fc40003f06070 */
[----:B------:R-:W-:-:S03]  /*fad0*/  LOP3.LUT R3, R0, 0xffff, RZ, 0xc0, !PT ;  /* 0x0000ffff00037812 */ /* 0x000fc600078ec0ff */
[----:B------:R-:W1:Y:S01]  /*fae0*/  MUFU.EX2 R226, R72 ;  /* 0x0000004800e27308 */ /* 0x000e620000000800 */
[----:B------:R-:W-:Y:S01]  /*faf0*/  PRMT R152, R10, 0x7610, R152 ;  /* 0x000076100a987816 */ /* 0x000fe20000000098 */
[----:B------:R-:W-:Y:S01]  /*fb00*/  IMAD.MOV.U32 R51, RZ, RZ, R210 ;  /* 0x000000ffff337224 */ /* 0x000fe200078e00d2 */
[----:B------:R-:W-:Y:S01]  /*fb10*/  SHF.R.U32.HI R3, RZ, 0x8, R3 ;  /* 0x00000008ff037819 */ /* 0x000fe20000011603 */
[----:B------:R-:W-:-:S04]  /*fb20*/  IMAD.MOV.U32 R79, RZ, RZ, R211 ;  /* 0x000000ffff4f7224 */ /* 0x000fc800078e00d3 */
[----:B------:R-:W-:Y:S01]  /*fb30*/  MUFU.EX2 R222, R145 ;  /* 0x0000009100de7308 */ /* 0x000fe20000000800 */
[----:B------:R-:W-:Y:S01]  /*fb40*/  @!P1 HFMA2.BF16_V2 R97, -RZ.H0_H0, RZ.H0_H0, -R152.H0_H0 ;  /* 0x200000ffff619231 */ /* 0x000fe20000340998 */
[----:B------:R-:W-:-:S06]  /*fb50*/  PRMT R151, R10, 0x7632, R151 ;  /* 0x000076320a977816 */ /* 0x000fcc0000000097 */
[----:B------:R-:W3:Y:S01]  /*fb60*/  MUFU.EX2 R91, R146 ;  /* 0x00000092005b7308 */ /* 0x000ee20000000800 */
[----:B------:R-:W-:Y:S01]  /*fb70*/  LOP3.LUT R3, R3, 0xffff, RZ, 0xc0, !PT ;  /* 0x0000ffff03037812 */ /* 0x000fe200078ec0ff */
[----:B------:R-:W-:Y:S01]  /*fb80*/  IMAD.MOV.U32 R50, RZ, RZ, R130 ;  /* 0x000000ffff327224 */ /* 0x000fe200078e0082 */
[----:B------:R-:W-:Y:S01]  /*fb90*/  PRMT R130, R152, 0x5410, R151 ;  /* 0x0000541098827816 */ /* 0x000fe20000000097 */
[----:B------:R-:W-:-:S04]  /*fba0*/  FADD.FTZ R15, R15, R21 ;  /* 0x000000150f0f7221 */ /* 0x000fc80000010000 */
[----:B------:R4:W-:Y:S01]  /*fbb0*/  MUFU.EX2 R211, R149 ;  /* 0x0000009500d37308 */ /* 0x0009e20000000800 */
[----:B------:R-:W-:Y:S01]  /*fbc0*/  @!P6 HFMA2.BF16_V2 R96, -RZ.H0_H0, RZ.H0_H0, -R151.H0_H0 ;  /* 0x200000ffff60e231 */ /* 0x000fe20000340997 */
[----:B------:R-:W-:-:S06]  /*fbd0*/  @!P1 PRMT R152, R97, 0x5410, RZ ;  /* 0x0000541061989816 */ /* 0x000fcc00000000ff */
[----:B------:R-:W4:Y:S01]  /*fbe0*/  MUFU.EX2 R210, R234 ;  /* 0x000000ea00d27308 */ /* 0x000f220000000800 */
[----:B------:R-:W-:Y:S01]  /*fbf0*/  ISETP.GE.U32.AND P1, PT, R225, R3, PT ;  /* 0x00000003e100720c */ /* 0x000fe20003f26070 */
[----:B------:R-:W-:Y:S01]  /*fc00*/  FADD.FTZ R15, R2, R15 ;  /* 0x0000000f020f7221 */ /* 0x000fe20000010000 */
[----:B------:R-:W-:Y:S01]  /*fc10*/  @!P4 HFMA2.BF16_V2 R94, -RZ.H0_H0, RZ.H0_H0, -R154.H0_H0 ;  /* 0x200000ffff5ec231 */ /* 0x000fe2000034099a */
[----:B-1----:R-:W-:Y:S02]  /*fc20*/  F2FP.BF16.PACK_AB R2, R226, R223 ;  /* 0x000000dfe202723e */ /* 0x002fe400000010ff */
[----:B------:R-:W-:Y:S02]  /*fc30*/  @!P6 PRMT R151, R96, 0x5410, RZ ;  /* 0x000054106097e816 */ /* 0x000fe400000000ff */
[----:B------:R-:W-:Y:S02]  /*fc40*/  LOP3.LUT R3, R0, 0xff, RZ, 0xc0, !PT ;  /* 0x000000ff00037812 */ /* 0x000fe400078ec0ff */
[----:B---3--:R-:W-:-:S02]  /*fc50*/  F2FP.BF16.PACK_AB R10, R91, R222 ;  /* 0x000000de5b0a723e */ /* 0x008fc400000010ff */
[C---:B------:R-:W-:Y:S02]  /*fc60*/  ISETP.GE.U32.AND P6, PT, R225.reuse, R26, PT ;  /* 0x0000001ae100720c */ /* 0x040fe40003fc6070 */
[----:B------:R-:W-:Y:S02]  /*fc70*/  PRMT R146, R2, 0x7632, R146 ;  /* 0x0000763202927816 */ /* 0x000fe40000000092 */
[----:B------:R-:W-:Y:S01]  /*fc80*/  @!P4 PRMT R154, R94, 0x5410, RZ ;  /* 0x000054105e9ac816 */ /* 0x000fe200000000ff */
[----:B------:R-:W-:Y:S01]  /*fc90*/  IMAD.MOV.U32 R80, RZ, RZ, R138 ;  /* 0x000000ffff507224 */ /* 0x000fe200078e008a */
[----:B------:R-:W-:Y:S02]  /*fca0*/  ISETP.GE.U32.AND P4, PT, R225, R3, PT ;  /* 0x00000003e100720c */ /* 0x000fe40003f86070 */
[----:B----4-:R-:W-:Y:S01]  /*fcb0*/  PRMT R149, R10, 0x7632, R149 ;  /* 0x000076320a957816 */ /* 0x010fe20000000095 */
[----:B------:R-:W-:Y:S01]  /*fcc0*/  @!P2 HFMA2.BF16_V2 R98, -RZ.H0_H0, RZ.H0_H0, -R2.H0_H0 ;  /* 0x200000ffff62a231 */ /* 0x000fe20000340902 */
[----:B------:R-:W-:-:S02]  /*fcd0*/  F2FP.BF16.PACK_AB R3, R210, R211 ;  /* 0x000000d3d203723e */ /* 0x000fc400000010ff */
[C---:B------:R-:W-:Y:S02]  /*fce0*/  @P2 PRMT R209, R2.reuse, 0x7610, R209 ;  /* 0x0000761002d12816 */ /* 0x040fe400000000d1 */
[----:B------:R-:W-:Y:S02]  /*fcf0*/  PRMT R138, R2, 0x5410, R146 ;  /* 0x00005410028a7816 */ /* 0x000fe40000000092 */
[----:B------:R-:W-:Y:S01]  /*fd00*/  SHF.R.U32.HI R2, RZ, 0x10, R8 ;  /* 0x00000010ff027819 */ /* 0x000fe20000011608 */
[----:B------:R-:W-:Y:S01]  /*fd10*/  @!P1 HFMA2.BF16_V2 R126, -RZ.H0_H0, RZ.H0_H0, -R149.H0_H0 ;  /* 0x200000ffff7e9231 */ /* 0x000fe20000340995 */
[----:B------:R-:W-:Y:S02]  /*fd20*/  PRMT R150, R10, 0x7610, R150 ;  /* 0x000076100a967816 */ /* 0x000fe40000000096 */
[C---:B------:R-:W-:Y:S02]  /*fd30*/  PRMT R148, R3.reuse, 0x7610, R148 ;  /* 0x0000761003947816 */ /* 0x040fe40000000094 */
[----:B------:R-:W-:Y:S01]  /*fd40*/  PRMT R147, R3, 0x7632, R147 ;  /* 0x0000763203937816 */ /* 0x000fe20000000093 */
[----:B------:R-:W-:Y:S01]  /*fd50*/  IMAD.MOV.U32 R27, RZ, RZ, R230 ;  /* 0x000000ffff1b7224 */ /* 0x000fe200078e00e6 */
[----:B------:R-:W-:Y:S01]  /*fd60*/  LOP3.LUT R2, R2, 0xff, RZ, 0xc0, !PT ;  /* 0x000000ff02027812 */ /* 0x000fe200078ec0ff */
[----:B------:R-:W-:Y:S01]  /*fd70*/  @!P6 HFMA2.BF16_V2 R125, -RZ.H0_H0, RZ.H0_H0, -R148.H0_H0 ;  /* 0x200000ffff7de231 */ /* 0x000fe20000340994 */
[----:B------:R-:W-:Y:S01]  /*fd80*/  PRMT R230, R150, 0x5410, R149 ;  /* 0x0000541096e67816 */ /* 0x000fe20000000095 */
[----:B------:R-:W-:Y:S01]  /*fd90*/  @!P0 HFMA2.BF16_V2 R124, -RZ.H0_H0, RZ.H0_H0, -R147.H0_H0 ;  /* 0x200000ffff7c8231 */ /* 0x000fe20000340993 */
[----:B------:R-:W-:-:S02]  /*fda0*/  @!P1 PRMT R149, R126, 0x5410, RZ ;  /* 0x000054107e959816 */ /* 0x000fc400000000ff */
[----:B------:R-:W-:Y:S01]  /*fdb0*/  ISETP.GE.U32.AND P1, PT, R225, R2, PT ;  /* 0x00000002e100720c */ /* 0x000fe20003f26070 */
[----:B------:R-:W-:Y:S01]  /*fdc0*/  IMAD.MOV.U32 R81, RZ, RZ, R139 ;  /* 0x000000ffff517224 */ /* 0x000fe200078e008b */
[----:B------:R-:W-:Y:S01]  /*fdd0*/  SHF.R.U32.HI R2, RZ, 0x18, R8 ;  /* 0x00000018ff027819 */ /* 0x000fe20000011608 */
[----:B------:R-:W-:Y:S01]  /*fde0*/  IMAD.MOV.U32 R89, RZ, RZ, R208 ;  /* 0x000000ffff597224 */ /* 0x000fe200078e00d0 */
[----:B------:R-:W-:Y:S01]  /*fdf0*/  PRMT R139, R148, 0x5410, R147 ;  /* 0x00005410948b7816 */ /* 0x000fe20000000093 */
[----:B------:R-:W-:Y:S01]  /*fe00*/  MUFU.EX2 R208, R233 ;  /* 0x000000e900d07308 */ /* 0x000fe20000000800 */
[----:B------:R-:W-:Y:S02]  /*fe10*/  @!P6 PRMT R148, R125, 0x5410, RZ ;  /* 0x000054107d94e816 */ /* 0x000fe400000000ff */
[----:B------:R-:W-:Y:S02]  /*fe20*/  @!P0 PRMT R147, R124, 0x5410, RZ ;  /* 0x000054107c938816 */ /* 0x000fe400000000ff */
[----:B------:R-:W-:-:S03]  /*fe30*/  ISETP.GE.U32.AND P0, PT, R225, R2, PT ;  /* 0x00000002e100720c */ /* 0x000fc60003f06070 */
[----:B------:R-:W1:Y:S01]  /*fe40*/  MUFU.EX2 R125, R232 ;  /* 0x000000e8007d7308 */ /* 0x000e620000000800 */
[C---:B------:R-:W-:Y:S02]  /*fe50*/  PRMT R145, R44.reuse, 0x7610, R145 ;  /* 0x000076102c917816 */ /* 0x040fe40000000091 */
[--C-:B------:R-:W-:Y:S02]  /*fe60*/  SHF.R.U32.HI R2, RZ, 0x18, R0.reuse ;  /* 0x00000018ff027819 */ /* 0x100fe40000011600 */
[----:B------:R-:W-:Y:S01]  /*fe70*/  SHF.R.U32.HI R0, RZ, 0x10, R0 ;  /* 0x00000010ff007819 */ /* 0x000fe20000011600 */
[----:B------:R-:W-:Y:S01]  /*fe80*/  @!P1 HFMA2.BF16_V2 R128, -RZ.H0_H0, RZ.H0_H0, -R145.H0_H0 ;  /* 0x200000ffff809231 */ /* 0x000fe20000340991 */
[----:B------:R-:W-:Y:S01]  /*fe90*/  PRMT R144, R44, 0x7632, R144 ;  /* 0x000076322c907816 */ /* 0x000fe20000000090 */
[----:B------:R-:W-:Y:S01]  /*fea0*/  FADD.FTZ R16, R35, R16 ;  /* 0x0000001023107221 */ /* 0x000fe20000010000 */
[----:B------:R-:W-:Y:S01]  /*feb0*/  LOP3.LUT R0, R0, 0xff, RZ, 0xc0, !PT ;  /* 0x000000ff00007812 */ /* 0x000fe200078ec0ff */
[----:B------:R-:W-:-:S02]  /*fec0*/  IMAD.MOV.U32 R43, RZ, RZ, c[0x0][0x228] ;  /* 0x00008a00ff2b7624 */ /* 0x000fc400078e00ff */
[----:B------:R-:W-:Y:S01]  /*fed0*/  IMAD.MOV.U32 R84, RZ, RZ, R61 ;  /* 0x000000ffff547224 */ /* 0x000fe200078e003d */
[----:B------:R-:W-:Y:S01]  /*fee0*/  @!P0 HFMA2.BF16_V2 R133, -RZ.H0_H0, RZ.H0_H0, -R144.H0_H0 ;  /* 0x200000ffff858231 */ /* 0x000fe20000340990 */
[----:B------:R-:W-:Y:S01]  /*fef0*/  IMAD.MOV.U32 R74, RZ, RZ, R129 ;  /* 0x000000ffff4a7224 */ /* 0x000fe200078e0081 */
[----:B------:R-:W-:Y:S01]  /*ff00*/  PRMT R129, R145, 0x5410, R144 ;  /* 0x0000541091817816 */ /* 0x000fe20000000090 */
[----:B------:R-:W-:Y:S01]  /*ff10*/  IMAD.MOV.U32 R85, RZ, RZ, R71 ;  /* 0x000000ffff557224 */ /* 0x000fe200078e0047 */
[----:B------:R-:W-:Y:S01]  /*ff20*/  @!P1 PRMT R145, R128, 0x5410, RZ ;  /* 0x0000541080919816 */ /* 0x000fe200000000ff */
[----:B------:R-:W-:Y:S02]  /*ff30*/  IMAD.MOV.U32 R83, RZ, RZ, R70 ;  /* 0x000000ffff537224 */ /* 0x000fe400078e0046 */
[----:B------:R-:W-:Y:S01]  /*ff40*/  IMAD.MOV.U32 R61, RZ, RZ, R68 ;  /* 0x000000ffff3d7224 */ /* 0x000fe200078e0044 */
[----:B------:R-:W-:Y:S01]  /*ff50*/  ISETP.GE.U32.AND P1, PT, R225, R0, PT ;  /* 0x00000000e100720c */ /* 0x000fe20003f26070 */
[----:B------:R-:W-:-:S02]  /*ff60*/  IMAD.MOV.U32 R86, RZ, RZ, R66 ;  /* 0x000000ffff567224 */ /* 0x000fc400078e0042 */
[----:B------:R-:W-:Y:S02]  /*ff70*/  IMAD.MOV.U32 R70, RZ, RZ, R140 ;  /* 0x000000ffff467224 */ /* 0x000fe400078e008c */
[----:B------:R-:W-:Y:S02]  /*ff80*/  IMAD.MOV.U32 R71, RZ, RZ, R141 ;  /* 0x000000ffff477224 */ /* 0x000fe400078e008d */
[----:B------:R-:W-:Y:S02]  /*ff90*/  IMAD.SHL.U32 R68, R43, 0x8, RZ ;  /* 0x000000082b447824 */ /* 0x000fe400078e00ff */
[----:B------:R-:W-:Y:S01]  /*ffa0*/  FADD.FTZ R234, R39, R16 ;  /* 0x0000001027ea7221 */ /* 0x000fe20000010000 */
[----:B-1----:R-:W-:Y:S01]  /*ffb0*/  F2FP.BF16.PACK_AB R0, R208, R125 ;  /* 0x0000007dd000723e */ /* 0x002fe200000010ff */
[----:B------:R-:W-:Y:S02]  /*ffc0*/  IMAD.SHL.U32 R66, R43, 0x40, RZ ;  /* 0x000000402b427824 */ /* 0x000fe400078e00ff */
[----:B------:R-:W-:Y:S01]  /*ffd0*/  IMAD.WIDE.U32 R16, R236, -0x326172a9, RZ ;  /* 0xcd9e8d57ec107825 */ /* 0x000fe200078e00ff */
[----:B------:R-:W-:-:S03]  /*ffe0*/  @!P0 PRMT R144, R133, 0x5410, RZ ;  /* 0x0000541085908816 */ /* 0x000fc600000000ff */
[----:B------:R-:W-:Y:S02]  /*fff0*/  IMAD R64, R43, 0x48, RZ ;  /* 0x000000482b407824 */ /* 0x000fe400078e02ff */
[----:B------:R-:W-:Y:S01]  /*10000*/  IMAD.MOV.U32 R75, RZ, RZ, R47 ;  /* 0x000000ffff4b7224 */ /* 0x000fe200078e002f */
[----:B------:R-:W-:Y:S01]  /*10010*/  ISETP.GE.U32.AND P0, PT, R225, R2, PT ;  /* 0x00000002e100720c */ /* 0x000fe20003f06070 */
[----:B------:R-:W-:Y:S02]  /*10020*/  IMAD.MOV.U32 R42, RZ, RZ, R67 ;  /* 0x000000ffff2a7224 */ /* 0x000fe400078e0043 */
[----:B------:R-:W-:Y:S01]  /*10030*/  IMAD.WIDE R68, R68, 0x2, R70 ;  /* 0x0000000244447825 */ /* 0x000fe200078e0246 */
[----:B------:R-:W-:-:S03]  /*10040*/  PRMT R143, R0, 0x7610, R143 ;  /* 0x00007610008f7816 */ /* 0x000fc6000000008f */
[----:B------:R-:W-:Y:S01]  /*10050*/  IMAD.MOV.U32 R47, RZ, RZ, R101 ;  /* 0x000000ffff2f7224 */ /* 0x000fe200078e0065 */
[----:B------:R-:W-:Y:S01]  /*10060*/  PRMT R142, R0, 0x7632, R142 ;  /* 0x00007632008e7816 */ /* 0x000fe2000000008e */
[----:B------:R-:W-:Y:S01]  /*10070*/  IMAD.WIDE R66, R66, 0x2, R70 ;  /* 0x0000000242427825 */ /* 0x000fe200078e0246 */
[----:B------:R-:W-:-:S03]  /*10080*/  LOP3.LUT R2, R17, UR17, R29, 0x96, !PT ;  /* 0x0000001111027c12 */ /* 0x000fc6000f8e961d */
[----:B------:R-:W-:Y:S01]  /*10090*/  IMAD.MOV.U32 R101, RZ, RZ, R65 ;  /* 0x000000ffff657224 */ /* 0x000fe200078e0041 */
[----:B------:R-:W-:Y:S01]  /*100a0*/  LOP3.LUT R0, R245, UR16, R190, 0x96, !PT ;  /* 0x00000010f5007c12 */ /* 0x000fe2000f8e96be */
[----:B------:R-:W-:Y:S01]  /*100b0*/  IMAD.WIDE R64, R64, 0x2, R70 ;  /* 0x0000000240407825 */ /* 0x000fe200078e0246 */
[----:B------:R-:W-:Y:S04]  /*100c0*/  STG.E.U16 [R70.64+-0x80], R55 ;  /* 0xffff803746007986 */ /* 0x000fe8000c101520 */
[----:B------:R-:W-:Y:S01]  /*100d0*/  STG.E.U16 [R70.64+-0x7e], R54 ;  /* 0xffff823646007986 */ /* 0x000fe2000c101520 */
[----:B------:R-:W-:-:S03]  /*100e0*/  IMAD.WIDE.U32 R2, R2, -0x2daee0ad, RZ ;  /* 0xd2511f5302027825 */ /* 0x000fc600078e00ff */
[----:B------:R-:W-:Y:S04]  /*100f0*/  STG.E.U16 [R68.64+-0x80], R52 ;  /* 0xffff803444007986 */ /* 0x000fe8000c101520 */
[----:B------:R-:W-:Y:S04]  /*10100*/  STG.E.U16 [R68.64+-0x7e], R53 ;  /* 0xffff823544007986 */ /* 0x000fe8000c101520 */
[----:B------:R-:W-:Y:S04]  /*10110*/  STG.E.U16 [R66.64+-0x80], R9 ;  /* 0xffff800942007986 */ /* 0x000fe8000c101520 */
[----:B------:R-:W-:Y:S04]  /*10120*/  STG.E.U16 [R66.64+-0x7e], R11 ;  /* 0xffff820b42007986 */ /* 0x000fe8000c101520 */
[----:B------:R-:W-:Y:S04]  /*10130*/  STG.E.U16 [R64.64+-0x80], R7 ;  /* 0xffff800740007986 */ /* 0x000fe8000c101520 */
[----:B------:R1:W-:Y:S04]  /*10140*/  STG.E.U16 [R64.64+-0x7e], R6 ;  /* 0xffff820640007986 */ /* 0x0003e8000c101520 */
[----:B------:R-:W-:Y:S04]  /*10150*/  STG.E.U16 [R70.64+-0x70], R38 ;  /* 0xffff902646007986 */ /* 0x000fe8000c101520 */
[----:B------:R-:W-:Y:S04]  /*10160*/  STG.E.U16 [R70.64+-0x6e], R37 ;  /* 0xffff922546007986 */ /* 0x000fe8000c101520 */
[----:B------:R-:W-:Y:S04]  /*10170*/  STG.E.U16 [R68.64+-0x70], R32 ;  /* 0xffff902044007986 */ /* 0x000fe8000c101520 */
[----:B------:R-:W-:Y:S01]  /*10180*/  STG.E.U16 [R68.64+-0x6e], R33 ;  /* 0xffff922144007986 */ /* 0x000fe2000c101520 */
[----:B-1----:R-:W-:Y:S01]  /*10190*/  IMAD.WIDE.U32 R6, R0, -0x326172a9, RZ ;  /* 0xcd9e8d5700067825 */ /* 0x002fe200078e00ff */
[----:B------:R-:W-:-:S04]  /*101a0*/  LOP3.LUT R0, R3, UR11, R244, 0x96, !PT ;  /* 0x0000000b03007c12 */ /* 0x000fc8000f8e96f4 */
[----:B------:R-:W-:Y:S01]  /*101b0*/  LOP3.LUT R3, R7, UR12, R16, 0x96, !PT ;  /* 0x0000000c07037c12 */ /* 0x000fe2000f8e9610 */
[----:B------:R-:W-:Y:S04]  /*101c0*/  STG.E.U16 [R66.64+-0x70], R5 ;  /* 0xffff900542007986 */ /* 0x000fe8000c101520 */
[----:B------:R1:W-:Y:S01]  /*101d0*/  STG.E.U16 [R66.64+-0x6e], R4 ;  /* 0xffff920442007986 */ /* 0x0003e2000c101520 */
[----:B------:R-:W-:-:S04]  /*101e0*/  IMAD.WIDE.U32 R10, R0, -0x326172a9, RZ ;  /* 0xcd9e8d57000a7825 */ /* 0x000fc800078e00ff */
[----:B-1----:R-:W-:-:S05]  /*101f0*/  IMAD.WIDE.U32 R4, R3, -0x2daee0ad, RZ ;  /* 0xd2511f5303047825 */ /* 0x002fca00078e00ff */
[----:B------:R-:W-:-:S05]  /*10200*/  LOP3.LUT R0, R5, UR9, R2, 0x96, !PT ;  /* 0x0000000905007c12 */ /* 0x000fca000f8e9602 */
        /* <DEDUP_REMOVED lines=8> */
[----:B------:R-:W-:Y:S01]  /*10290*/  IMAD.WIDE.U32 R2, R2, -0x326172a9, RZ ;  /* 0xcd9e8d5702027825 */ /* 0x000fe200078e00ff */
[----:B------:R-:W-:-:S04]  /*102a0*/  LOP3.LUT R9, R5, UR6, R8, 0x96, !PT ;  /* 0x0000000605097c12 */ /* 0x000fc8000f8e9608 */
[C---:B------:R-:W-:Y:S02]  /*102b0*/  LOP3.LUT R0, R2.reuse, 0xffff, RZ, 0xc0, !PT ;  /* 0x0000ffff02007812 */ /* 0x040fe400078ec0ff */
[----:B------:R-:W-:Y:S02]  /*102c0*/  SHF.R.U32.HI R5, RZ, 0x10, R2 ;  /* 0x00000010ff057819 */ /* 0x000fe40000011602 */
[----:B------:R-:W-:Y:S01]  /*102d0*/  LOP3.LUT R4, R3, UR14, R4, 0x96, !PT ;  /* 0x0000000e03047c12 */ /* 0x000fe2000f8e9604 */
[----:B------:R-:W-:Y:S01]  /*102e0*/  FADD.FTZ R12, R49, R12 ;  /* 0x0000000c310c7221 */ /* 0x000fe20000010000 */
[----:B------:R-:W-:Y:S02]  /*102f0*/  LOP3.LUT R8, R2, 0xff, RZ, 0xc0, !PT ;  /* 0x000000ff02087812 */ /* 0x000fe400078ec0ff */
[----:B------:R-:W-:Y:S02]  /*10300*/  SHF.R.U32.HI R3, RZ, 0x18, R2 ;  /* 0x00000018ff037819 */ /* 0x000fe40000011602 */
[----:B------:R-:W-:-:S02]  /*10310*/  SHF.R.U32.HI R2, RZ, 0x8, R0 ;  /* 0x00000008ff027819 */ /* 0x000fc40000011600 */
[----:B------:R-:W-:Y:S01]  /*10320*/  LOP3.LUT R0, R5, 0xff, RZ, 0xc0, !PT ;  /* 0x000000ff05007812 */ /* 0x000fe200078ec0ff */
[----:B------:R-:W-:Y:S01]  /*10330*/  FADD.FTZ R31, R40, R12 ;  /* 0x0000000c281f7221 */ /* 0x000fe20000010000 */
[----:B------:R-:W-:Y:S02]  /*10340*/  PRMT R12, R8, 0x5410, R2 ;  /* 0x00005410080c7816 */ /* 0x000fe40000000002 */
[----:B------:R-:W-:Y:S01]  /*10350*/  PRMT R11, R0, 0x5410, R3 ;  /* 0x00005410000b7816 */ /* 0x000fe20000000003 */
[----:B------:R-:W-:-:S05]  /*10360*/  IMAD.WIDE.U32 R2, R9, -0x2daee0ad, RZ ;  /* 0xd2511f5309027825 */ /* 0x000fca00078e00ff */
[----:B------:R-:W-:Y:S02]  /*10370*/  LOP3.LUT R0, R3, UR13, R10, 0x96, !PT ;  /* 0x0000000d03007c12 */ /* 0x000fe4000f8e960a */
[C---:B------:R-:W-:Y:S02]  /*10380*/  LOP3.LUT R3, R2.reuse, 0xffff, RZ, 0xc0, !PT ;  /* 0x0000ffff02037812 */ /* 0x040fe400078ec0ff */
[--C-:B------:R-:W-:Y:S02]  /*10390*/  SHF.R.U32.HI R9, RZ, 0x10, R2.reuse ;  /* 0x00000010ff097819 */ /* 0x100fe40000011602 */
[----:B------:R-:W-:Y:S02]  /*103a0*/  SHF.R.U32.HI R5, RZ, 0x8, R3 ;  /* 0x00000008ff057819 */ /* 0x000fe40000011603 */
[----:B------:R-:W-:Y:S02]  /*103b0*/  LOP3.LUT R3, R2, 0xff, RZ, 0xc0, !PT ;  /* 0x000000ff02037812 */ /* 0x000fe400078ec0ff */
[----:B------:R-:W-:-:S02]  /*103c0*/  SHF.R.U32.HI R8, RZ, 0x18, R2 ;  /* 0x00000018ff087819 */ /* 0x000fc40000011602 */
[C---:B------:R-:W-:Y:S02]  /*103d0*/  LOP3.LUT R2, R4.reuse, 0xffff, RZ, 0xc0, !PT ;  /* 0x0000ffff04027812 */ /* 0x040fe400078ec0ff */
[----:B------:R-:W-:Y:S02]  /*103e0*/  PRMT R5, R3, 0x5410, R5 ;  /* 0x0000541003057816 */ /* 0x000fe40000000005 */
[----:B------:R-:W-:Y:S02]  /*103f0*/  SHF.R.U32.HI R3, RZ, 0x8, R2 ;  /* 0x00000008ff037819 */ /* 0x000fe40000011602 */
[----:B------:R-:W-:Y:S01]  /*10400*/  LOP3.LUT R2, R4, 0xff, RZ, 0xc0, !PT ;  /* 0x000000ff04027812 */ /* 0x000fe200078ec0ff */
[----:B------:R1:W-:Y:S01]  /*10410*/  STG.E.U16 [R64.64+-0x70], R13 ;  /* 0xffff900d40007986 */ /* 0x0003e2000c101520 */
[----:B------:R-:W-:Y:S02]  /*10420*/  FADD.FTZ R232, R20, R46 ;  /* 0x0000002e14e87221 */ /* 0x000fe40000010000 */
[----:B------:R-:W-:Y:S01]  /*10430*/  IMAD.MOV.U32 R43, RZ, RZ, R89 ;  /* 0x000000ffff2b7224 */ /* 0x000fe200078e0059 */
[----:B-1----:R-:W-:-:S02]  /*10440*/  PRMT R13, R2, 0x5410, R3 ;  /* 0x00005410020d7816 */ /* 0x002fc40000000003 */
[--C-:B------:R-:W-:Y:S02]  /*10450*/  SHF.R.U32.HI R3, RZ, 0x10, R4.reuse ;  /* 0x00000010ff037819 */ /* 0x100fe40000011604 */
[----:B------:R-:W-:Y:S02]  /*10460*/  SHF.R.U32.HI R4, RZ, 0x18, R4 ;  /* 0x00000018ff047819 */ /* 0x000fe40000011604 */
[----:B------:R-:W-:Y:S02]  /*10470*/  LOP3.LUT R3, R3, 0xff, RZ, 0xc0, !PT ;  /* 0x000000ff03037812 */ /* 0x000fe400078ec0ff */
[----:B------:R-:W-:Y:S02]  /*10480*/  LOP3.LUT R2, R9, 0xff, RZ, 0xc0, !PT ;  /* 0x000000ff09027812 */ /* 0x000fe400078ec0ff */
[----:B------:R-:W-:Y:S02]  /*10490*/  PRMT R20, R3, 0x5410, R4 ;  /* 0x0000541003147816 */ /* 0x000fe40000000004 */
[----:B------:R-:W-:-:S02]  /*104a0*/  PRMT R4, R2, 0x5410, R8 ;  /* 0x0000541002047816 */ /* 0x000fc40000000008 */
[----:B------:R-:W-:-:S04]  /*104b0*/  LOP3.LUT R2, R0, 0xffff, RZ, 0xc0, !PT ;  /* 0x0000ffff00027812 */ /* 0x000fc800078ec0ff */
[----:B------:R-:W-:Y:S02]  /*104c0*/  SHF.R.U32.HI R3, RZ, 0x8, R2 ;  /* 0x00000008ff037819 */ /* 0x000fe40000011602 */
[----:B------:R-:W-:Y:S01]  /*104d0*/  LOP3.LUT R2, R0, 0xff, RZ, 0xc0, !PT ;  /* 0x000000ff00027812 */ /* 0x000fe200078ec0ff */
[----:B------:R-:W-:-:S03]  /*104e0*/  IMAD.MOV.U32 R89, RZ, RZ, R62 ;  /* 0x000000ffff597224 */ /* 0x000fc600078e003e */
[----:B------:R-:W-:Y:S02]  /*104f0*/  PRMT R25, R2, 0x5410, R3 ;  /* 0x0000541002197816 */ /* 0x000fe40000000003 */
[----:B------:R-:W-:Y:S01]  /*10500*/  SHF.R.U32.HI R3, RZ, 0x10, R0 ;  /* 0x00000010ff037819 */ /* 0x000fe20000011600 */
[----:B------:R-:W-:Y:S01]  /*10510*/  IMAD.MOV.U32 R62, RZ, RZ, R136 ;  /* 0x000000ffff3e7224 */ /* 0x000fe200078e0088 */
[----:B------:R-:W-:Y:S02]  /*10520*/  SHF.R.U32.HI R2, RZ, 0x18, R0 ;  /* 0x00000018ff027819 */ /* 0x000fe40000011600 */
[----:B------:R-:W-:Y:S02]  /*10530*/  LOP3.LUT R0, R3, 0xff, RZ, 0xc0, !PT ;  /* 0x000000ff03007812 */ /* 0x000fe400078ec0ff */
[----:B------:R-:W-:Y:S02]  /*10540*/  PRMT R136, R225, 0x7054, R225 ;  /* 0x00007054e1887816 */ /* 0x000fe400000000e1 */
[----:B------:R-:W-:-:S02]  /*10550*/  PRMT R24, R0, 0x5410, R2 ;  /* 0x0000541000187816 */ /* 0x000fc40000000002 */
[----:B--2---:R-:W-:Y:S01]  /*10560*/  IADD3 R3, R237, 0x1, RZ ;  /* 0x00000001ed037810 */ /* 0x004fe20007ffe0ff */
[----:B------:R-:W-:-:S03]  /*10570*/  HSET2.LE.AND R0, R12, R136, PT ;  /* 0x000000880c007233 */ /* 0x000fc60003803000 */
[----:B------:R-:W-:Y:S02]  /*10580*/  LOP3.LUT R3, R191, UR35, R3, 0x96, !PT ;  /* 0x00000023bf037c12 */ /* 0x000fe4000f8e9603 */
[----:B------:R-:W-:Y:S01]  /*10590*/  LOP3.LUT R10, R0, R90, RZ, 0xc0, !PT ;  /* 0x0000005a000a7212 */ /* 0x000fe200078ec0ff */
[----:B------:R-:W-:Y:S02]  /*105a0*/  IMAD.MOV.U32 R90, RZ, RZ, R43 ;  /* 0x000000ffff5a7224 */ /* 0x000fe400078e002b */
[----:B------:R-:W-:Y:S02]  /*105b0*/  IMAD.MOV.U32 R43, RZ, RZ, R27 ;  /* 0x000000ffff2b7224 */ /* 0x000fe400078e001b */
[----:B------:R-:W-:Y:S01]  /*105c0*/  IMAD.WIDE.U32 R26, R3, -0x326172a9, RZ ;  /* 0xcd9e8d57031a7825 */ /* 0x000fe200078e00ff */
[----:B------:R-:W-:-:S04]  /*105d0*/  HSET2.LE.AND R2, R11, R136, PT ;  /* 0x000000880b027233 */ /* 0x000fc80003803000 */
[----:B------:R-:W-:Y:S01]  /*105e0*/  LOP3.LUT R3, R27, UR17, R29, 0x96, !PT ;  /* 0x000000111b037c12 */ /* 0x000fe2000f8e961d */
[--C-:B------:R-:W-:Y:S01]  /*105f0*/  HSET2.LE.AND R0, R5, R136.reuse, PT ;  /* 0x0000008805007233 */ /* 0x100fe20003803000 */
[----:B------:R-:W-:Y:S01]  /*10600*/  LOP3.LUT R11, R2, R181, RZ, 0xc0, !PT ;  /* 0x000000b5020b7212 */ /* 0x000fe200078ec0ff */
[----:B------:R-:W-:Y:S01]  /*10610*/  HSET2.LE.AND R2, R4, R136, PT ;  /* 0x0000008804027233 */ /* 0x000fe20003803000 */
[----:B------:R-:W-:Y:S01]  /*10620*/  FADD.FTZ R233, R14, R15 ;  /* 0x0000000f0ee97221 */ /* 0x000fe20000010000 */
[----:B------:R1:W5:Y:S01]  /*10630*/  LDL.LU R181, [R1+0x1a4] ;  /* 0x0001a40001b57983 */ /* 0x0003620000300800 */
[----:B------:R-:W-:Y:S01]  /*10640*/  IMAD.WIDE.U32 R4, R3, -0x2daee0ad, RZ ;  /* 0xd2511f5303047825 */ /* 0x000fe200078e00ff */
[----:B------:R-:W-:Y:S02]  /*10650*/  LOP3.LUT R14, R0, R184, RZ, 0xc0, !PT ;  /* 0x000000b8000e7212 */ /* 0x000fe400078ec0ff */
[----:B------:R-:W-:Y:S01]  /*10660*/  LOP3.LUT R15, R2, R185, RZ, 0xc0, !PT ;  /* 0x000000b9020f7212 */ /* 0x000fe200078ec0ff */
[----:B------:R-:W-:Y:S01]  /*10670*/  IMAD.MOV.U32 R29, RZ, RZ, R61 ;  /* 0x000000ffff1d7224 */ /* 0x000fe200078e003d */
[----:B------:R-:W-:Y:S01]  /*10680*/  LOP3.LUT R0, R5, UR11, R244, 0x96, !PT ;  /* 0x0000000b05007c12 */ /* 0x000fe2000f8e96f4 */
[----:B------:R-:W-:Y:S01]  /*10690*/  IMAD.MOV.U32 R88, RZ, RZ, R22 ;  /* 0x000000ffff587224 */ /* 0x000fe200078e0016 */
[----:B------:R-:W-:Y:S01]  /*106a0*/  LOP3.LUT R2, R7, UR12, R26, 0x96, !PT ;  /* 0x0000000c07027c12 */ /* 0x000fe2000f8e961a */
[----:B------:R-:W-:Y:S01]  /*106b0*/  IMAD.MOV.U32 R92, RZ, RZ, R75 ;  /* 0x000000ffff5c7224 */ /* 0x000fe200078e004b */
[----:B------:R1:W5:Y:S01]  /*106c0*/  LDL.LU R184, [R1+0x1a0] ;  /* 0x0001a00001b87983 */ /* 0x0003620000300800 */
[----:B------:R-:W-:-:S03]  /*106d0*/  IMAD.WIDE.U32 R8, R0, -0x326172a9, RZ ;  /* 0xcd9e8d5700087825 */ /* 0x000fc600078e00ff */
[----:B------:R1:W5:Y:S01]  /*106e0*/  LDL.LU R185, [R1+0x19c] ;  /* 0x00019c0001b97983 */ /* 0x0003620000300800 */
[----:B------:R-:W-:Y:S01]  /*106f0*/  IMAD.WIDE.U32 R2, R2, -0x2daee0ad, RZ ;  /* 0xd2511f5302027825 */ /* 0x000fe200078e00ff */
[----:B------:R-:W-:-:S04]  /*10700*/  LOP3.LUT R0, R9, UR10, R6, 0x96, !PT ;  /* 0x0000000a09007c12 */ /* 0x000fc8000f8e9606 */
[----:B------:R-:W-:Y:S01]  /*10710*/  LOP3.LUT R3, R3, UR9, R4, 0x96, !PT ;  /* 0x0000000903037c12 */ /* 0x000fe2000f8e9604 */
[----:B------:R-:W-:-:S05]  /*10720*/  IMAD.WIDE.U32 R4, R0, -0x2daee0ad, RZ ;  /* 0xd2511f5300047825 */ /* 0x000fca00078e00ff */
[----:B------:R-:W-:Y:S01]  /*10730*/  LOP3.LUT R5, R5, UR7, R2, 0x96, !PT ;  /* 0x0000000705057c12 */ /* 0x000fe2000f8e9602 */
[----:B------:R-:W-:-:S05]  /*10740*/  IMAD.WIDE.U32 R2, R3, -0x326172a9, RZ ;  /* 0xcd9e8d5703027825 */ /* 0x000fca00078e00ff */
[----:B------:R-:W-:-:S05]  /*10750*/  LOP3.LUT R0, R3, UR8, R8, 0x96, !PT ;  /* 0x0000000803007c12 */ /* 0x000fca000f8e9608 */
[----:B------:R-:W-:-:S05]  /*10760*/  IMAD.WIDE.U32 R6, R0, -0x2daee0ad, RZ ;  /* 0xd2511f5300067825 */ /* 0x000fca00078e00ff */
[----:B------:R-:W-:Y:S01]  /*10770*/  LOP3.LUT R3, R7, UR5, R4, 0x96, !PT ;  /* 0x0000000507037c12 */ /* 0x000fe2000f8e9604 */
[----:B------:R-:W-:-:S05]  /*10780*/  IMAD.WIDE.U32 R4, R5, -0x326172a9, RZ ;  /* 0xcd9e8d5705047825 */ /* 0x000fca00078e00ff */
[----:B------:R-:W-:Y:S01]  /*10790*/  LOP3.LUT R5, R5, UR6, R2, 0x96, !PT ;  /* 0x0000000605057c12 */ /* 0x000fe2000f8e9602 */
[----:B------:R-:W-:-:S05]  /*107a0*/  IMAD.WIDE.U32 R2, R3, -0x326172a9, RZ ;  /* 0xcd9e8d5703027825 */ /* 0x000fca00078e00ff */
[----:B------:R-:W-:Y:S02]  /*107b0*/  LOP3.LUT R0, R3, UR14, R4, 0x96, !PT ;  /* 0x0000000e03007c12 */ /* 0x000fe4000f8e9604 */
[----:B------:R-:W-:-:S04]  /*107c0*/  LOP3.LUT R3, R2, 0xffff, RZ, 0xc0, !PT ;  /* 0x0000ffff02037812 */ /* 0x000fc800078ec0ff */
[----:B------:R-:W-:Y:S02]  /*107d0*/  SHF.R.U32.HI R4, RZ, 0x8, R3 ;  /* 0x00000008ff047819 */ /* 0x000fe40000011603 */
[----:B------:R-:W-:-:S04]  /*107e0*/  LOP3.LUT R3, R2, 0xff, RZ, 0xc0, !PT ;  /* 0x000000ff02037812 */ /* 0x000fc800078ec0ff */
[----:B------:R-:W-:Y:S02]  /*107f0*/  PRMT R12, R3, 0x5410, R4 ;  /* 0x00005410030c7816 */ /* 0x000fe40000000004 */
[--C-:B------:R-:W-:Y:S02]  /*10800*/  SHF.R.U32.HI R3, RZ, 0x10, R2.reuse ;  /* 0x00000010ff037819 */ /* 0x100fe40000011602 */
[----:B------:R-:W-:Y:S01]  /*10810*/  SHF.R.U32.HI R4, RZ, 0x18, R2 ;  /* 0x00000018ff047819 */ /* 0x000fe20000011602 */
[----:B------:R-:W-:Y:S01]  /*10820*/  HSET2.LE.AND R2, R13, R136, PT ;  /* 0x000000880d027233 */ /* 0x000fe20003803000 */
[----:B------:R-:W-:-:S04]  /*10830*/  LOP3.LUT R3, R3, 0xff, RZ, 0xc0, !PT ;  /* 0x000000ff03037812 */ /* 0x000fc800078ec0ff */
[----:B------:R-:W-:Y:S02]  /*10840*/  LOP3.LUT R8, R2, R29, RZ, 0xc0, !PT ;  /* 0x0000001d02087212 */ /* 0x000fe400078ec0ff */
[C---:B------:R-:W-:Y:S01]  /*10850*/  LOP3.LUT R2, R0.reuse, 0xffff, RZ, 0xc0, !PT ;  /* 0x0000ffff00027812 */ /* 0x040fe200078ec0ff */
[----:B------:R-:W-:Y:S01]  /*10860*/  IMAD.MOV.U32 R22, RZ, RZ, R102 ;  /* 0x000000ffff167224 */ /* 0x000fe200078e0066 */
[----:B------:R-:W-:Y:S02]  /*10870*/  PRMT R19, R3, 0x5410, R4 ;  /* 0x0000541003137816 */ /* 0x000fe40000000004 */
[----:B------:R-:W-:Y:S02]  /*10880*/  SHF.R.U32.HI R3, RZ, 0x8, R2 ;  /* 0x00000008ff037819 */ /* 0x000fe40000011602 */
[----:B------:R-:W-:Y:S01]  /*10890*/  LOP3.LUT R2, R0, 0xff, RZ, 0xc0, !PT ;  /* 0x000000ff00027812 */ /* 0x000fe200078ec0ff */
[----:B------:R-:W-:-:S03]  /*108a0*/  IMAD.MOV.U32 R75, RZ, RZ, R22 ;  /* 0x000000ffff4b7224 */ /* 0x000fc600078e0016 */
[----:B------:R-:W-:Y:S02]  /*108b0*/  PRMT R22, R2, 0x5410, R3 ;  /* 0x0000541002167816 */ /* 0x000fe40000000003 */
[--C-:B------:R-:W-:Y:S02]  /*108c0*/  SHF.R.U32.HI R3, RZ, 0x10, R0.reuse ;  /* 0x00000010ff037819 */ /* 0x100fe40000011600 */
[----:B------:R-:W-:Y:S02]  /*108d0*/  SHF.R.U32.HI R2, RZ, 0x18, R0 ;  /* 0x00000018ff027819 */ /* 0x000fe40000011600 */
[----:B------:R-:W-:-:S04]  /*108e0*/  LOP3.LUT R0, R3, 0xff, RZ, 0xc0, !PT ;  /* 0x000000ff03007812 */ /* 0x000fc800078ec0ff */
[----:B------:R-:W-:Y:S01]  /*108f0*/  PRMT R21, R0, 0x5410, R2 ;  /* 0x0000541000157816 */ /* 0x000fe20000000002 */
[----:B------:R-:W-:Y:S01]  /*10900*/  IMAD.WIDE.U32 R2, R5, -0x2daee0ad, RZ ;  /* 0xd2511f5305027825 */ /* 0x000fe200078e00ff */
[----:B------:R-:W-:-:S04]  /*10910*/  HSET2.LE.AND R4, R20, R136, PT ;  /* 0x0000008814047233 */ /* 0x000fc80003803000 */
[----:B------:R-:W-:Y:S02]  /*10920*/  LOP3.LUT R0, R3, UR13, R6, 0x96, !PT ;  /* 0x0000000d03007c12 */ /* 0x000fe4000f8e9606 */
[----:B------:R-:W-:Y:S02]  /*10930*/  LOP3.LUT R9, R4, R92, RZ, 0xc0, !PT ;  /* 0x0000005c04097212 */ /* 0x000fe400078ec0ff */
[----:B------:R-:W-:-:S04]  /*10940*/  LOP3.LUT R4, R0, 0xffff, RZ, 0xc0, !PT ;  /* 0x0000ffff00047812 */ /* 0x000fc800078ec0ff */
[----:B------:R-:W-:Y:S02]  /*10950*/  SHF.R.U32.HI R5, RZ, 0x8, R4 ;  /* 0x00000008ff057819 */ /* 0x000fe40000011604 */
[----:B------:R-:W-:-:S04]  /*10960*/  LOP3.LUT R4, R0, 0xff, RZ, 0xc0, !PT ;  /* 0x000000ff00047812 */ /* 0x000fc800078ec0ff */
[----:B------:R-:W-:Y:S02]  /*10970*/  PRMT R20, R4, 0x5410, R5 ;  /* 0x0000541004147816 */ /* 0x000fe40000000005 */
[--C-:B------:R-:W-:Y:S02]  /*10980*/  SHF.R.U32.HI R5, RZ, 0x10, R0.reuse ;  /* 0x00000010ff057819 */ /* 0x100fe40000011600 */
[----:B------:R-:W-:Y:S02]  /*10990*/  SHF.R.U32.HI R4, RZ, 0x18, R0 ;  /* 0x00000018ff047819 */ /* 0x000fe40000011600 */
[----:B------:R-:W-:-:S04]  /*109a0*/  LOP3.LUT R0, R5, 0xff, RZ, 0xc0, !PT ;  /* 0x000000ff05007812 */ /* 0x000fc800078ec0ff */
[----:B------:R-:W-:Y:S02]  /*109b0*/  PRMT R7, R0, 0x5410, R4 ;  /* 0x0000541000077816 */ /* 0x000fe40000000004 */
[----:B------:R-:W-:-:S04]  /*109c0*/  LOP3.LUT R0, R2, 0xffff, RZ, 0xc0, !PT ;  /* 0x0000ffff02007812 */ /* 0x000fc800078ec0ff */
[----:B------:R-:W-:Y:S02]  /*109d0*/  SHF.R.U32.HI R3, RZ, 0x8, R0 ;  /* 0x00000008ff037819 */ /* 0x000fe40000011600 */
[----:B------:R-:W-:-:S04]  /*109e0*/  LOP3.LUT R0, R2, 0xff, RZ, 0xc0, !PT ;  /* 0x000000ff02007812 */ /* 0x000fc800078ec0ff */
[----:B------:R-:W-:Y:S02]  /*109f0*/  PRMT R6, R0, 0x5410, R3 ;  /* 0x0000541000067816 */ /* 0x000fe40000000003 */
[----:B------:R-:W-:Y:S01]  /*10a00*/  SHF.R.U32.HI R0, RZ, 0x10, R2 ;  /* 0x00000010ff007819 */ /* 0x000fe20000011602 */
[----:B------:R-:W-:Y:S01]  /*10a10*/  IMAD.MOV.U32 R29, RZ, RZ, R90 ;  /* 0x000000ffff1d7224 */ /* 0x000fe200078e005a */
[----:B------:R-:W-:Y:S02]  /*10a20*/  SHF.R.U32.HI R2, RZ, 0x18, R2 ;  /* 0x00000018ff027819 */ /* 0x000fe40000011602 */
[----:B------:R-:W-:Y:S01]  /*10a30*/  LOP3.LUT R0, R0, 0xff, RZ, 0xc0, !PT ;  /* 0x000000ff00007812 */ /* 0x000fe200078ec0ff */
[----:B------:R-:W-:Y:S02]  /*10a40*/  IMAD.MOV.U32 R92, RZ, RZ, R23 ;  /* 0x000000ffff5c7224 */ /* 0x000fe400078e0017 */
[----:B------:R-:W-:Y:S01]  /*10a50*/  IMAD.MOV.U32 R93, RZ, RZ, R29 ;  /* 0x000000ffff5d7224 */ /* 0x000fe200078e001d */
[----:B------:R-:W-:Y:S01]  /*10a60*/  PRMT R23, R0, 0x5410, R2 ;  /* 0x0000541000177816 */ /* 0x000fe20000000002 */
[--C-:B------:R-:W-:Y:S01]  /*10a70*/  HSET2.LE.AND R0, R25, R136.reuse, PT ;  /* 0x0000008819007233 */ /* 0x100fe20003803000 */
[----:B------:R-:W-:Y:S01]  /*10a80*/  IMAD.MOV.U32 R29, RZ, RZ, R78 ;  /* 0x000000ffff1d7224 */ /* 0x000fe200078e004e */
[----:B------:R-:W-:Y:S01]  /*10a90*/  HSET2.LE.AND R3, R12, R136, PT ;  /* 0x000000880c037233 */ /* 0x000fe20003803000 */
[----:B------:R-:W-:-:S02]  /*10aa0*/  IMAD.MOV.U32 R90, RZ, RZ, R100 ;  /* 0x000000ffff5a7224 */ /* 0x000fc400078e0064 */
[----:B------:R-:W-:Y:S01]  /*10ab0*/  LOP3.LUT R12, R0, R93, RZ, 0xc0, !PT ;  /* 0x0000005d000c7212 */ /* 0x000fe200078ec0ff */
        /* <DEDUP_REMOVED lines=12> */
[----:B------:R-:W-:Y:S01]  /*10b80*/  HSET2.LE.AND R2, R24, R136, PT ;  /* 0x0000008818027233 */ /* 0x000fe20003803000 */
[----:B------:R-:W-:-:S02]  /*10b90*/  IMAD.MOV.U32 R85, RZ, RZ, R82 ;  /* 0x000000ffff557224 */ /* 0x000fc400078e0052 */
[----:B------:R-:W-:Y:S02]  /*10ba0*/  IMAD.MOV.U32 R61, RZ, RZ, R62 ;  /* 0x000000ffff3d7224 */ /* 0x000fe400078e003e */
        /* <DEDUP_REMOVED lines=8> */
[----:B------:R1:W5:Y:S01]  /*10c30*/  LDL.LU R183, [R1+0x194] ;  /* 0x0001940001b77983 */ /* 0x0003620000300800 */
[----:B------:R-:W-:Y:S01]  /*10c40*/  IMAD.MOV.U32 R78, RZ, RZ, R186 ;  /* 0x000000ffff4e7224 */ /* 0x000fe200078e00ba */
[----:B------:R-:W-:Y:S01]  /*10c50*/  LOP3.LUT R13, R2, R187, RZ, 0xc0, !PT ;  /* 0x000000bb020d7212 */ /* 0x000fe200078ec0ff */
[----:B------:R-:W-:Y:S01]  /*10c60*/  IMAD.MOV.U32 R51, RZ, RZ, R79 ;  /* 0x000000ffff337224 */ /* 0x000fe200078e004f */
[----:B------:R1:W5:Y:S01]  /*10c70*/  LDL.LU R186, [R1+0x190] ;  /* 0x0001900001ba7983 */ /* 0x0003620000300800 */
[----:B------:R-:W-:Y:S02]  /*10c80*/  IMAD.MOV.U32 R79, RZ, RZ, R74 ;  /* 0x000000ffff4f7224 */ /* 0x000fe400078e004a */
[----:B------:R-:W-:Y:S01]  /*10c90*/  IMAD.MOV.U32 R74, RZ, RZ, R165 ;  /* 0x000000ffff4a7224 */ /* 0x000fe200078e00a5 */
[----:B------:R1:W5:Y:S04]  /*10ca0*/  LDL.LU R187, [R1+0x18c] ;  /* 0x00018c0001bb7983 */ /* 0x0003680000300800 */
[----:B------:R-:W2:Y:S01]  /*10cb0*/  LDL.LU R165, [R1+0x188] ;  /* 0x0001880001a57983 */ /* 0x000ea20000300800 */
[----:B------:R-:W-:-:S05]  /*10cc0*/  IMAD.WIDE.U32 R4, R93, -0x326172a9, RZ ;  /* 0xcd9e8d575d047825 */ /* 0x000fca00078e00ff */
        /* <DEDUP_REMOVED lines=16> */
[----:B------:R-:W-:-:S04]  /*10dd0*/  IMAD.MOV.U32 R81, RZ, RZ, R80 ;  /* 0x000000ffff517224 */ /* 0x000fc800078e0050 */
[----:B------:R-:W-:Y:S02]  /*10de0*/  IMAD.MOV.U32 R59, RZ, RZ, R81 ;  /* 0x000000ffff3b7224 */ /* 0x000fe400078e0051 */
[----:B------:R-:W-:Y:S02]  /*10df0*/  IMAD.MOV.U32 R81, RZ, RZ, R168 ;  /* 0x000000ffff517224 */ /* 0x000fe400078e00a8 */
[----:B------:R-:W3:Y:S01]  /*10e00*/  LDL.LU R168, [R1+0x184] ;  /* 0x0001840001a87983 */ /* 0x000ee20000300800 */
[----:B------:R-:W-:Y:S02]  /*10e10*/  IMAD.MOV.U32 R52, RZ, RZ, R47 ;  /* 0x000000ffff347224 */ /* 0x000fe400078e002f */
[----:B------:R-:W-:Y:S02]  /*10e20*/  IMAD.MOV.U32 R47, RZ, RZ, R82 ;  /* 0x000000ffff2f7224 */ /* 0x000fe400078e0052 */
[----:B------:R-:W-:Y:S02]  /*10e30*/  IMAD.MOV.U32 R93, RZ, RZ, R83 ;  /* 0x000000ffff5d7224 */ /* 0x000fe400078e0053 */
[----:B------:R-:W-:-:S02]  /*10e40*/  IMAD.MOV.U32 R82, RZ, RZ, R166 ;  /* 0x000000ffff527224 */ /* 0x000fc400078e00a6 */
[----:B------:R-:W4:Y:S01]  /*10e50*/  LDL.LU R166, [R1+0x180] ;  /* 0x0001800001a67983 */ /* 0x000f220000300800 */
[----:B------:R-:W-:-:S03]  /*10e60*/  IMAD.MOV.U32 R83, RZ, RZ, R167 ;  /* 0x000000ffff537224 */ /* 0x000fc600078e00a7 */
[----:B------:R-:W3:Y:S01]  /*10e70*/  LDL.LU R167, [R1+0x17c] ;  /* 0x00017c0001a77983 */ /* 0x000ee20000300800 */
[----:B------:R-:W-:Y:S02]  /*10e80*/  IMAD.MOV.U32 R80, RZ, RZ, R51 ;  /* 0x000000ffff507224 */ /* 0x000fe400078e0033 */
[----:B------:R-:W-:Y:S01]  /*10e90*/  IMAD.MOV.U32 R51, RZ, RZ, R79 ;  /* 0x000000ffff337224 */ /* 0x000fe200078e004f */
[--C-:B------:R-:W-:Y:S01]  /*10ea0*/  HSET2.LE.AND R0, R19, R136.reuse, PT ;  /* 0x0000008813007233 */ /* 0x100fe20003803000 */
[----:B------:R-:W-:Y:S02]  /*10eb0*/  IMAD.MOV.U32 R79, RZ, RZ, R74 ;  /* 0x000000ffff4f7224 */ /* 0x000fe400078e004a */
[----:B------:R-:W-:Y:S02]  /*10ec0*/  IMAD.MOV.U32 R74, RZ, RZ, R34 ;  /* 0x000000ffff4a7224 */ /* 0x000fe400078e0022 */
[----:B------:R-:W-:Y:S01]  /*10ed0*/  IMAD.WIDE.U32 R34, R2, -0x2daee0ad, RZ ;  /* 0xd2511f5302227825 */ /* 0x000fe200078e00ff */
[----:B------:R-:W-:Y:S01]  /*10ee0*/  LOP3.LUT R19, R0, R63, RZ, 0xc0, !PT ;  /* 0x0000003f00137212 */ /* 0x000fe200078ec0ff */
[----:B------:R-:W-:-:S03]  /*10ef0*/  HSET2.LE.AND R2, R21, R136, PT ;  /* 0x0000008815027233 */ /* 0x000fc60003803000 */
[----:B------:R-:W-:Y:S01]  /*10f00*/  LOP3.LUT R0, R35, UR16, R190, 0x96, !PT ;  /* 0x0000001023007c12 */ /* 0x000fe2000f8e96be */
[----:B------:R1:W-:Y:S01]  /*10f10*/  STG.E.U16 [R64.64+-0x6e], R18 ;  /* 0xffff921240007986 */ /* 0x0003e2000c101520 */
[----:B------:R-:W-:-:S03]  /*10f20*/  LOP3.LUT R5, R17, UR17, R4, 0x96, !PT ;  /* 0x0000001111057c12 */ /* 0x000fc6000f8e9604 */
[----:B------:R-:W-:Y:S01]  /*10f30*/  IMAD.WIDE.U32 R32, R0, -0x326172a9, RZ ;  /* 0xcd9e8d5700207825 */ /* 0x000fe200078e00ff */
[----:B------:R-:W-:Y:S01]  /*10f40*/  LOP3.LUT R17, R2, R252, RZ, 0xc0, !PT ;  /* 0x000000fc02117212 */ /* 0x000fe200078ec0ff */
[--C-:B------:R-:W-:Y:S01]  /*10f50*/  HSET2.LE.AND R0, R22, R136.reuse, PT ;  /* 0x0000008816007233 */ /* 0x100fe20003803000 */
[----:B------:R-:W-:Y:S01]  /*10f60*/  LOP3.LUT R128, R27, UR17, R4, 0x96, !PT ;  /* 0x000000111b807c12 */ /* 0x000fe2000f8e9604 */
[--C-:B------:R-:W-:Y:S01]  /*10f70*/  HSET2.LE.AND R2, R7, R136.reuse, PT ;  /* 0x0000008807027233 */ /* 0x100fe20003803000 */
[----:B------:R-:W-:Y:S01]  /*10f80*/  LOP3.LUT R4, R33, UR12, R16, 0x96, !PT ;  /* 0x0000000c21047c12 */ /* 0x000fe2000f8e9610 */
[----:B------:R-:W-:Y:S02]  /*10f90*/  IMAD.MOV.U32 R55, RZ, RZ, R42 ;  /* 0x000000ffff377224 */ /* 0x000fe400078e002a */
[----:B------:R-:W-:Y:S02]  /*10fa0*/  IMAD.MOV.U32 R42, RZ, RZ, R80 ;  /* 0x000000ffff2a7224 */ /* 0x000fe400078e0050 */
[----:B------:R-:W-:Y:S01]  /*10fb0*/  IMAD.MOV.U32 R73, RZ, RZ, R78 ;  /* 0x000000ffff497224 */ /* 0x000fe200078e004e */
[----:B------:R-:W-:Y:S01]  /*10fc0*/  LOP3.LUT R16, R0, R92, RZ, 0xc0, !PT ;  /* 0x0000005c00107212 */ /* 0x000fe200078ec0ff */
[----:B------:R-:W-:Y:S01]  /*10fd0*/  IMAD.MOV.U32 R78, RZ, RZ, R101 ;  /* 0x000000ffff4e7224 */ /* 0x000fe200078e0065 */
[----:B------:R-:W-:Y:S01]  /*10fe0*/  LOP3.LUT R101, R2, R58, RZ, 0xc0, !PT ;  /* 0x0000003a02657212 */ /* 0x000fe200078ec0ff */
[----:B------:R-:W-:Y:S01]  /*10ff0*/  IMAD.MOV.U32 R80, RZ, RZ, R100 ;  /* 0x000000ffff507224 */ /* 0x000fe200078e0064 */
[--C-:B------:R-:W-:Y:S01]  /*11000*/  HSET2.LE.AND R0, R6, R136.reuse, PT ;  /* 0x0000008806007233 */ /* 0x100fe20003803000 */
[----:B------:R-:W-:Y:S01]  /*11010*/  IMAD.MOV.U32 R102, RZ, RZ, R137 ;  /* 0x000000ffff667224 */ /* 0x000fe200078e0089 */
[----:B-1----:R-:W-:Y:S01]  /*11020*/  LOP3.LUT R18, R3, R228, RZ, 0xc0, !PT ;  /* 0x000000e403127212 */ /* 0x002fe200078ec0ff */
[----:B------:R-:W-:Y:S01]  /*11030*/  HSET2.LE.AND R3, R20, R136, PT ;  /* 0x0000008814037233 */ /* 0x000fe20003803000 */
[----:B------:R-:W-:-:S04]  /*11040*/  IMAD.MOV.U32 R92, RZ, RZ, R79 ;  /* 0x000000ffff5c7224 */ /* 0x000fc800078e004f */
[----:B------:R-:W-:Y:S01]  /*11050*/  LOP3.LUT R100, R3, R60, RZ, 0xc0, !PT ;  /* 0x0000003c03647212 */ /* 0x000fe200078ec0ff */
[----:B------:R-:W-:-:S04]  /*11060*/  IMAD.WIDE.U32 R2, R5, -0x2daee0ad, RZ ;  /* 0xd2511f5305027825 */ /* 0x000fc800078e00ff */
[----:B------:R-:W-:Y:S01]  /*11070*/  IMAD.WIDE.U32 R4, R4, -0x2daee0ad, RZ ;  /* 0xd2511f5304047825 */ /* 0x000fe200078e00ff */
[----:B------:R-:W-:-:S03]  /*11080*/  LOP3.LUT R3, R3, UR11, R34, 0x96, !PT ;  /* 0x0000000b03037c12 */ /* 0x000fc6000f8e9622 */
[----:B------:R-:W-:Y:S01]  /*11090*/  IMAD.MOV.U32 R79, RZ, RZ, R102 ;  /* 0x000000ffff4f7224 */ /* 0x000fe200078e0066 */
[----:B------:R-:W-:Y:S02]  /*110a0*/  LOP3.LUT R102, R0, R48, RZ, 0xc0, !PT ;  /* 0x0000003000667212 */ /* 0x000fe400078ec0ff */
[----:B------:R-:W-:Y:S01]  /*110b0*/  LOP3.LUT R0, R5, UR9, R2, 0x96, !PT ;  /* 0x0000000905007c12 */ /* 0x000fe2000f8e9602 */
[----:B------:R-:W-:Y:S01]  /*110c0*/  @!P4 HFMA2.BF16_V2 R127, -RZ.H0_H0, RZ.H0_H0, -R150.H0_H0 ;  /* 0x200000ffff7fc231 */ /* 0x000fe20000340996 */
[----:B------:R-:W-:-:S04]  /*110d0*/  IMAD.WIDE.U32 R2, R3, -0x326172a9, RZ ;  /* 0xcd9e8d5703027825 */ /* 0x000fc800078e00ff */
[----:B------:R-:W-:Y:S01]  /*110e0*/  IMAD.WIDE.U32 R6, R0, -0x326172a9, RZ ;  /* 0xcd9e8d5700067825 */ /* 0x000fe200078e00ff */
[----:B------:R-:W-:Y:S02]  /*110f0*/  @!P4 PRMT R150, R127, 0x5410, RZ ;  /* 0x000054107f96c816 */ /* 0x000fe400000000ff */
[----:B------:R-:W-:Y:S01]  /*11100*/  LOP3.LUT R3, R3, UR10, R32, 0x96, !PT ;  /* 0x0000000a03037c12 */ /* 0x000fe2000f8e9620 */
[----:B------:R-:W-:Y:S01]  /*11110*/  IMAD.MOV.U32 R127, RZ, RZ, R29 ;  /* 0x000000ffff7f7224 */ /* 0x000fe200078e001d */
[----:B------:R-:W-:Y:S01]  /*11120*/  LOP3.LUT R0, R7, UR8, R2, 0x96, !PT ;  /* 0x0000000807007c12 */ /* 0x000fe2000f8e9602 */
[----:B------:R-:W-:Y:S02]  /*11130*/  IMAD.MOV.U32 R29, RZ, RZ, R84 ;  /* 0x000000ffff1d7224 */ /* 0x000fe400078e0054 */
[----:B------:R-:W-:Y:S02]  /*11140*/  IMAD.MOV.U32 R48, RZ, RZ, R73 ;  /* 0x000000ffff307224 */ /* 0x000fe400078e0049 */
[----:B------:R-:W-:-:S02]  /*11150*/  IMAD.MOV.U32 R73, RZ, RZ, R29 ;  /* 0x000000ffff497224 */ /* 0x000fc400078e001d */
[----:B------:R-:W-:-:S04]  /*11160*/  IMAD.WIDE.U32 R2, R3, -0x2daee0ad, RZ ;  /* 0xd2511f5303027825 */ /* 0x000fc800078e00ff */
[----:B------:R-:W-:Y:S01]  /*11170*/  IMAD.WIDE.U32 R28, R0, -0x2daee0ad, RZ ;  /* 0xd2511f53001c7825 */ /* 0x000fe200078e00ff */
[----:B------:R-:W-:-:S04]  /*11180*/  LOP3.LUT R3, R3, UR7, R4, 0x96, !PT ;  /* 0x0000000703037c12 */ /* 0x000fc8000f8e9604 */
[----:B------:R-:W-:Y:S01]  /*11190*/  LOP3.LUT R2, R29, UR5, R2, 0x96, !PT ;  /* 0x000000051d027c12 */ /* 0x000fe2000f8e9602 */
[----:B------:R-:W-:Y:S01]  /*111a0*/  IMAD.WIDE.U32 R4, R3, -0x326172a9, RZ ;  /* 0xcd9e8d5703047825 */ /* 0x000fe200078e00ff */
[----:B------:R-:W-:-:S03]  /*111b0*/  HSET2.LE.AND R0, R23, R136, PT ;  /* 0x0000008817007233 */ /* 0x000fc60003803000 */
[----:B------:R-:W-:Y:S01]  /*111c0*/  IMAD.WIDE.U32 R2, R2, -0x326172a9, RZ ;  /* 0xcd9e8d5702027825 */ /* 0x000fe200078e00ff */
[----:B------:R-:W-:-:S03]  /*111d0*/  LOP3.LUT R29, R5, UR6, R6, 0x96, !PT ;  /* 0x00000006051d7c12 */ /* 0x000fc6000f8e9606 */
[----:B------:R-:W-:Y:S01]  /*111e0*/  IMAD.MOV.U32 R40, RZ, RZ, R103 ;  /* 0x000000ffff287224 */ /* 0x000fe200078e0067 */
[----:B------:R-:W-:Y:S02]  /*111f0*/  SHF.R.U32.HI R5, RZ, 0x10, R2 ;  /* 0x00000010ff057819 */ /* 0x000fe40000011602 */
[----:B------:R-:W-:Y:S02]  /*11200*/  LOP3.LUT R103, R0, R56, RZ, 0xc0, !PT ;  /* 0x0000003800677212 */ /* 0x000fe400078ec0ff */
[----:B------:R-:W-:Y:S01]  /*11210*/  LOP3.LUT R0, R3, UR14, R4, 0x96, !PT ;  /* 0x0000000e03007c12 */ /* 0x000fe2000f8e9604 */
[----:B------:R-:W-:Y:S01]  /*11220*/  IMAD.MOV.U32 R97, RZ, RZ, R75 ;  /* 0x000000ffff617224 */ /* 0x000fe200078e004b */
[C---:B------:R-:W-:Y:S02]  /*11230*/  LOP3.LUT R3, R2.reuse, 0xffff, RZ, 0xc0, !PT ;  /* 0x0000ffff02037812 */ /* 0x040fe400078ec0ff */
[----:B------:R-:W-:Y:S02]  /*11240*/  LOP3.LUT R6, R2, 0xff, RZ, 0xc0, !PT ;  /* 0x000000ff02067812 */ /* 0x000fe400078ec0ff */
[----:B------:R-:W-:Y:S01]  /*11250*/  SHF.R.U32.HI R4, RZ, 0x18, R2 ;  /* 0x00000018ff047819 */ /* 0x000fe20000011602 */
[----:B------:R-:W-:Y:S01]  /*11260*/  IMAD.MOV.U32 R75, RZ, RZ, R51 ;  /* 0x000000ffff4b7224 */ /* 0x000fe200078e0033 */
[----:B------:R-:W-:Y:S01]  /*11270*/  LOP3.LUT R2, R5, 0xff, RZ, 0xc0, !PT ;  /* 0x000000ff05027812 */ /* 0x000fe200078ec0ff */
[----:B------:R-:W-:-:S02]  /*11280*/  IMAD.MOV.U32 R94, RZ, RZ, R50 ;  /* 0x000000ffff5e7224 */ /* 0x000fc400078e0032 */
[----:B------:R-:W-:Y:S02]  /*11290*/  IMAD.MOV.U32 R49, RZ, RZ, R57 ;  /* 0x000000ffff317224 */ /* 0x000fe400078e0039 */
[----:B------:R-:W-:Y:S01]  /*112a0*/  IMAD.MOV.U32 R51, RZ, RZ, R76 ;  /* 0x000000ffff337224 */ /* 0x000fe200078e004c */
[----:B------:R-:W-:Y:S01]  /*112b0*/  SHF.R.U32.HI R3, RZ, 0x8, R3 ;  /* 0x00000008ff037819 */ /* 0x000fe20000011603 */
[----:B------:R-:W-:Y:S01]  /*112c0*/  IMAD.MOV.U32 R50, RZ, RZ, R77 ;  /* 0x000000ffff327224 */ /* 0x000fe200078e004d */
[----:B------:R-:W-:Y:S01]  /*112d0*/  PRMT R5, R2, 0x5410, R4 ;  /* 0x0000541002057816 */ /* 0x000fe20000000004 */
[----:B------:R-:W-:Y:S02]  /*112e0*/  IMAD.MOV.U32 R76, RZ, RZ, R61 ;  /* 0x000000ffff4c7224 */ /* 0x000fe400078e003d */
[----:B------:R-:W-:Y:S01]  /*112f0*/  IMAD.MOV.U32 R57, RZ, RZ, R188 ;  /* 0x000000ffff397224 */ /* 0x000fe200078e00bc */
[----:B------:R-:W-:Y:S01]  /*11300*/  @!P5 HFMA2.BF16_V2 R99, -RZ.H0_H0, RZ.H0_H0, -R146.H0_H0 ;  /* 0x200000ffff63d231 */ /* 0x000fe20000340992 */
[----:B------:R-:W-:Y:S01]  /*11310*/  IMAD.MOV.U32 R96, RZ, RZ, R43 ;  /* 0x000000ffff607224 */ /* 0x000fe200078e002b */
[----:B------:R1:W5:Y:S01]  /*11320*/  LDL.LU R188, [R1+0x178] ;  /* 0x0001780001bc7983 */ /* 0x0003620000300800 */
[----:B------:R-:W-:Y:S01]  /*11330*/  IMAD.MOV.U32 R77, RZ, RZ, R62 ;  /* 0x000000ffff4d7224 */ /* 0x000fe200078e003e */
[----:B------:R-:W-:Y:S01]  /*11340*/  LOP3.LUT R2, R0, 0xffff, RZ, 0xc0, !PT ;  /* 0x0000ffff00027812 */ /* 0x000fe200078ec0ff */
[----:B------:R-:W-:-:S02]  /*11350*/  IMAD.MOV.U32 R61, RZ, RZ, R179 ;  /* 0x000000ffff3d7224 */ /* 0x000fc400078e00b3 */
[----:B------:R-:W-:Y:S01]  /*11360*/  IMAD.MOV.U32 R43, RZ, RZ, R74 ;  /* 0x000000ffff2b7224 */ /* 0x000fe200078e004a */
[----:B------:R1:W5:Y:S01]  /*11370*/  LDL.LU R179, [R1+0x174] ;  /* 0x0001740001b37983 */ /* 0x0003620000300800 */
[----:B------:R-:W-:Y:S02]  /*11380*/  IMAD.MOV.U32 R62, RZ, RZ, R178 ;  /* 0x000000ffff3e7224 */ /* 0x000fe400078e00b2 */
[----:B------:R-:W-:Y:S01]  /*11390*/  IMAD.MOV.U32 R54, RZ, RZ, R86 ;  /* 0x000000ffff367224 */ /* 0x000fe200078e0056 */
[----:B------:R1:W5:Y:S01]  /*113a0*/  LDL.LU R178, [R1+0x170] ;  /* 0x0001700001b27983 */ /* 0x0003620000300800 */
[----:B------:R-:W-:Y:S01]  /*113b0*/  IMAD.MOV.U32 R74, RZ, RZ, R177 ;  /* 0x000000ffff4a7224 */ /* 0x000fe200078e00b1 */
[----:B------:R-:W-:Y:S01]  /*113c0*/  PRMT R6, R6, 0x5410, R3 ;  /* 0x0000541006067816 */ /* 0x000fe20000000003 */
[----:B------:R-:W-:Y:S01]  /*113d0*/  IMAD.MOV.U32 R86, RZ, RZ, R176 ;  /* 0x000000ffff567224 */ /* 0x000fe200078e00b0 */
[----:B------:R1:W5:Y:S01]  /*113e0*/  LDL.LU R177, [R1+0x16c] ;  /* 0x00016c0001b17983 */ /* 0x0003620000300800 */
[----:B------:R-:W-:Y:S01]  /*113f0*/  IMAD.MOV.U32 R95, RZ, RZ, R85 ;  /* 0x000000ffff5f7224 */ /* 0x000fe200078e0055 */
[----:B------:R-:W-:Y:S01]  /*11400*/  @!P2 PRMT R209, R98, 0x5410, RZ ;  /* 0x0000541062d1a816 */ /* 0x000fe200000000ff */
[----:B------:R-:W-:Y:S01]  /*11410*/  IMAD.MOV.U32 R84, RZ, RZ, R175 ;  /* 0x000000ffff547224 */ /* 0x000fe200078e00af */
[----:B------:R1:W5:Y:S01]  /*11420*/  LDL.LU R176, [R1+0x168] ;  /* 0x0001680001b07983 */ /* 0x0003620000300800 */
[----:B------:R-:W-:Y:S01]  /*11430*/  IMAD.MOV.U32 R53, RZ, RZ, R87 ;  /* 0x000000ffff357224 */ /* 0x000fe200078e0057 */
[----:B------:R-:W-:Y:S01]  /*11440*/  SHF.R.U32.HI R3, RZ, 0x8, R2 ;  /* 0x00000008ff037819 */ /* 0x000fe20000011602 */
[----:B------:R-:W-:Y:S01]  /*11450*/  IMAD.MOV.U32 R85, RZ, RZ, R174 ;  /* 0x000000ffff557224 */ /* 0x000fe200078e00ae */
[----:B------:R1:W5:Y:S01]  /*11460*/  LDL.LU R175, [R1+0x164] ;  /* 0x0001640001af7983 */ /* 0x0003620000300800 */
[----:B------:R-:W-:Y:S01]  /*11470*/  @!P5 PRMT R146, R99, 0x5410, RZ ;  /* 0x000054106392d816 */ /* 0x000fe200000000ff */
[----:B------:R-:W-:Y:S01]  /*11480*/  IMAD.MOV.U32 R98, RZ, RZ, R88 ;  /* 0x000000ffff627224 */ /* 0x000fe200078e0058 */
[----:B------:R-:W-:Y:S01]  /*11490*/  LOP3.LUT R2, R0, 0xff, RZ, 0xc0, !PT ;  /* 0x000000ff00027812 */ /* 0x000fe200078ec0ff */
        /* <DEDUP_REMOVED lines=12> */
[----:B------:R-:W-:Y:S01]  /*11560*/  SHF.R.U32.HI R3, RZ, 0x10, R0 ;  /* 0x00000010ff037819 */ /* 0x000fe20000011600 */
[----:B------:R-:W-:Y:S01]  /*11570*/  IMAD.MOV.U32 R91, RZ, RZ, R169 ;  /* 0x000000ffff5b7224 */ /* 0x000fe200078e00a9 */
[----:B------:R1:W5:Y:S01]  /*11580*/  LDL.LU R170, [R1+0x150] ;  /* 0x0001500001aa7983 */ /* 0x0003620000300800 */
[----:B------:R-:W-:-:S02]  /*11590*/  IMAD.MOV.U32 R72, RZ, RZ, R95 ;  /* 0x000000ffff487224 */ /* 0x000fc400078e005f */
[----:B------:R-:W-:Y:S01]  /*115a0*/  IMAD.MOV.U32 R95, RZ, RZ, R164 ;  /* 0x000000ffff5f7224 */ /* 0x000fe200078e00a4 */
[----:B------:R1:W5:Y:S01]  /*115b0*/  LDL.LU R169, [R1+0x14c] ;  /* 0x00014c0001a97983 */ /* 0x0003620000300800 */
[----:B------:R-:W-:-:S03]  /*115c0*/  SHF.R.U32.HI R2, RZ, 0x18, R0 ;  /* 0x00000018ff027819 */ /* 0x000fc60000011600 */
[----:B------:R1:W5:Y:S01]  /*115d0*/  LDL.LU R164, [R1+0x148] ;  /* 0x0001480001a47983 */ /* 0x0003620000300800 */
[----:B------:R-:W-:-:S04]  /*115e0*/  LOP3.LUT R0, R3, 0xff, RZ, 0xc0, !PT ;  /* 0x000000ff03007812 */ /* 0x000fc800078ec0ff */
[----:B------:R-:W-:Y:S01]  /*115f0*/  PRMT R24, R0, 0x5410, R2 ;  /* 0x0000541000187816 */ /* 0x000fe20000000002 */
[--C-:B------:R-:W-:Y:S02]  /*11600*/  HSET2.LE.AND R0, R6, R136.reuse, PT ;  /* 0x0000008806007233 */ /* 0x100fe40003803000 */
[--C-:B------:R-:W-:Y:S02]  /*11610*/  HSET2.LE.AND R2, R5, R136.reuse, PT ;  /* 0x0000008805027233 */ /* 0x100fe40003803000 */
[--C-:B------:R-:W-:Y:S01]  /*11620*/  HSET2.LE.AND R3, R4, R136.reuse, PT ;  /* 0x0000008804037233 */ /* 0x100fe20003803000 */
[----:B------:R-:W-:Y:S01]  /*11630*/  LOP3.LUT R6, R0, R36, RZ, 0xc0, !PT ;  /* 0x0000002400067212 */ /* 0x000fe200078ec0ff */
[----:B------:R-:W-:Y:S01]  /*11640*/  HSET2.LE.AND R0, R24, R136, PT ;  /* 0x0000008818007233 */ /* 0x000fe20003803000 */
[----:B------:R-:W-:Y:S02]  /*11650*/  LOP3.LUT R7, R2, R30, RZ, 0xc0, !PT ;  /* 0x0000001e02077212 */ /* 0x000fe400078ec0ff */
[----:B------:R-:W-:-:S02]  /*11660*/  LOP3.LUT R4, R3, R45, RZ, 0xc0, !PT ;  /* 0x0000002d03047212 */ /* 0x000fc400078ec0ff */
[----:B------:R-:W-:Y:S01]  /*11670*/  LOP3.LUT R5, R0, R41, RZ, 0xc0, !PT ;  /* 0x0000002900057212 */ /* 0x000fe200078ec0ff */
[----:B------:R-:W-:Y:S02]  /*11680*/  IMAD.MOV.U32 R36, RZ, RZ, R40 ;  /* 0x000000ffff247224 */ /* 0x000fe400078e0028 */
[----:B------:R-:W-:Y:S02]  /*11690*/  IMAD.MOV.U32 R39, RZ, RZ, R95 ;  /* 0x000000ffff277224 */ /* 0x000fe400078e005f */
[----:B------:R-:W-:Y:S02]  /*116a0*/  IMAD.MOV.U32 R44, RZ, RZ, R94 ;  /* 0x000000ffff2c7224 */ /* 0x000fe400078e005e */
[----:B------:R-:W-:Y:S02]  /*116b0*/  IMAD.MOV.U32 R46, RZ, RZ, R93 ;  /* 0x000000ffff2e7224 */ /* 0x000fe400078e005d */
[----:B------:R-:W-:Y:S01]  /*116c0*/  IMAD.MOV.U32 R40, RZ, RZ, R92 ;  /* 0x000000ffff287224 */ /* 0x000fe200078e005c */
[----:B--2---:R-:W2:Y:S02]  /*116d0*/  LDSM.16.MT88.4 R20, [R165+0x6000] ;  /* 0x00600000a514783b */ /* 0x004ea40000004200 */
[-C--:B--2---:R-:W-:Y:S08]  /*116e0*/  HMMA.16816.F32.BF16 R92, R8, R20.reuse, R88 ;  /* 0x00000014085c723c */ /* 0x084ff00000041858 */
[----:B------:R-:W-:Y:S07]  /*116f0*/  HMMA.16816.F32.BF16 R88, R4, R20, R108 ;  /* 0x000000140458723c */ /* 0x000fee000004186c */
[----:B------:R-:W-:Y:S01]  /*11700*/  IMAD.MOV.U32 R108, RZ, RZ, R87 ;  /* 0x000000ffff6c7224 */ /* 0x000fe200078e0057 */
[----:B------:R-:W-:Y:S01]  /*11710*/  HMMA.16816.F32.BF16 R80, R8, R22, R80 ;  /* 0x000000160850723c */ /* 0x000fe20000041850 */
[----:B------:R-:W-:-:S02]  /*11720*/  IMAD.MOV.U32 R109, RZ, RZ, R86 ;  /* 0x000000ffff6d7224 */ /* 0x000fc400078e0056 */
[----:B------:R-:W-:Y:S02]  /*11730*/  IMAD.MOV.U32 R110, RZ, RZ, R84 ;  /* 0x000000ffff6e7224 */ /* 0x000fe400078e0054 */
[----:B------:R-:W-:-:S03]  /*11740*/  IMAD.MOV.U32 R111, RZ, RZ, R85 ;  /* 0x000000ffff6f7224 */ /* 0x000fc600078e0055 */
[----:B------:R-:W-:Y:S01]  /*11750*/  HMMA.16816.F32.BF16 R84, R4, R22, R104 ;  /* 0x000000160454723c */ /* 0x000fe20000041868 */
[----:B---3--:R-:W2:Y:S01]  /*11760*/  LDSM.16.MT88.4 R20, [R168+0x6000] ;  /* 0x00600000a814783b */ /* 0x008ea20000004200 */
[----:B------:R-:W-:Y:S01]  /*11770*/  IMAD.MOV.U32 R41, RZ, RZ, R43 ;  /* 0x000000ffff297224 */ /* 0x000fe200078e002b */
[----:B------:R-:W-:Y:S01]  /*11780*/  LOP3.LUT R33, R33, UR12, R26, 0x96, !PT ;  /* 0x0000000c21217c12 */ /* 0x000fe2000f8e961a */
[----:B------:R-:W-:Y:S01]  /*11790*/  IMAD.MOV.U32 R37, RZ, RZ, R72 ;  /* 0x000000ffff257224 */ /* 0x000fe200078e0048 */
[----:B----4-:R-:W3:Y:S01]  /*117a0*/  LDSM.16.MT88.4 R24, [R166+0x6000] ;  /* 0x00600000a618783b */ /* 0x010ee20000004200 */
[----:B------:R-:W-:Y:S02]  /*117b0*/  IMAD.MOV.U32 R38, RZ, RZ, R73 ;  /* 0x000000ffff267224 */ /* 0x000fe400078e0049 */
[----:B------:R-:W-:Y:S02]  /*117c0*/  IMAD.MOV.U32 R45, RZ, RZ, R59 ;  /* 0x000000ffff2d7224 */ /* 0x000fe400078e003b */
[----:B------:R-:W-:-:S02]  /*117d0*/  IMAD.MOV.U32 R43, RZ, RZ, R75 ;  /* 0x000000ffff2b7224 */ /* 0x000fc400078e004b */
[----:B------:R-:W-:Y:S02]  /*117e0*/  IMAD.MOV.U32 R104, RZ, RZ, R74 ;  /* 0x000000ffff687224 */ /* 0x000fe400078e004a */
[----:B------:R-:W-:Y:S02]  /*117f0*/  IMAD.MOV.U32 R105, RZ, RZ, R57 ;  /* 0x000000ffff697224 */ /* 0x000fe400078e0039 */
[----:B------:R-:W-:Y:S02]  /*11800*/  IMAD.MOV.U32 R106, RZ, RZ, R61 ;  /* 0x000000ffff6a7224 */ /* 0x000fe400078e003d */
[----:B------:R-:W-:Y:S01]  /*11810*/  IMAD.MOV.U32 R107, RZ, RZ, R62 ;  /* 0x000000ffff6b7224 */ /* 0x000fe200078e003e */
[-C--:B--2---:R-:W-:Y:S08]  /*11820*/  HMMA.16816.F32.BF16 R76, R8, R20.reuse, R76 ;  /* 0x00000014084c723c */ /* 0x084ff0000004184c */
[C---:B------:R-:W-:Y:S08]  /*11830*/  HMMA.16816.F32.BF16 R72, R4.reuse, R20, R116 ;  /* 0x000000140448723c */ /* 0x040ff00000041874 */
[-C--:B------:R-:W-:Y:S08]  /*11840*/  HMMA.16816.F32.BF16 R60, R4, R22.reuse, R120 ;  /* 0x00000016043c723c */ /* 0x080ff00000041878 */
[----:B------:R-:W-:Y:S01]  /*11850*/  HMMA.16816.F32.BF16 R56, R8, R22, R48 ;  /* 0x000000160838723c */ /* 0x000fe20000041830 */
[----:B------:R-:W2:Y:S01]  /*11860*/  LDSM.16.MT88.4 R20, [R167+0x6000] ;  /* 0x00600000a714783b */ /* 0x000ea20000004200 */
[----:B------:R-:W-:-:S05]  /*11870*/  IMAD.WIDE.U32 R2, R29, -0x2daee0ad, RZ ;  /* 0xd2511f531d027825 */ /* 0x000fca00078e00ff */
[----:B------:R-:W-:Y:S01]  /*11880*/  LOP3.LUT R0, R3, UR13, R28, 0x96, !PT ;  /* 0x0000000d03007c12 */ /* 0x000fe2000f8e961c */
[----:B---3--:R-:W-:Y:S01]  /*11890*/  HMMA.16816.F32.BF16 R48, R4, R24, R240 ;  /* 0x000000180430723c */ /* 0x008fe200000418f0 */
[----:B------:R-:W-:-:S07]  /*118a0*/  LOP3.LUT R3, R2, 0xffff, RZ, 0xc0, !PT ;  /* 0x0000ffff02037812 */ /* 0x000fce00078ec0ff */
[----:B------:R-:W-:Y:S01]  /*118b0*/  HMMA.16816.F32.BF16 R44, R4, R26, R44 ;  /* 0x0000001a042c723c */ /* 0x000fe2000004182c */
[----:B------:R-:W-:-:S07]  /*118c0*/  SHF.R.U32.HI R3, RZ, 0x8, R3 ;  /* 0x00000008ff037819 */ /* 0x000fce0000011603 */
[C---:B------:R-:W-:Y:S08]  /*118d0*/  HMMA.16816.F32.BF16 R52, R8.reuse, R24, R52 ;  /* 0x000000180834723c */ /* 0x040ff00000041834 */
[----:B------:R-:W-:Y:S08]  /*118e0*/  HMMA.16816.F32.BF16 R96, R8, R26, R96 ;  /* 0x0000001a0860723c */ /* 0x000ff00000041860 */
[C---:B--2---:R-:W-:Y:S08]  /*118f0*/  HMMA.16816.F32.BF16 R40, R4.reuse, R20, R40 ;  /* 0x000000140428723c */ /* 0x044ff00000041828 */
[----:B------:R-:W-:Y:S08]  /*11900*/  HMMA.16816.F32.BF16 R36, R4, R22, R36 ;  /* 0x000000160424723c */ /* 0x000ff00000041824 */
[----:B------:R-:W-:Y:S01]  /*11910*/  HMMA.16816.F32.BF16 R104, R8, R20, R104 ;  /* 0x000000140868723c */ /* 0x000fe20000041868 */
[----:B------:R-:W-:-:S07]  /*11920*/  SHF.R.U32.HI R5, RZ, 0x10, R2 ;  /* 0x00000010ff057819 */ /* 0x000fce0000011602 */
[----:B------:R-:W-:Y:S01]  /*11930*/  HMMA.16816.F32.BF16 R108, R8, R22, R108 ;  /* 0x00000016086c723c */ /* 0x000fe2000004186c */
[----:B------:R-:W-:Y:S01]  /*11940*/  LOP3.LUT R6, R2, 0xff, RZ, 0xc0, !PT ;  /* 0x000000ff02067812 */ /* 0x000fe200078ec0ff */
[----:B------:R-:W-:Y:S01]  /*11950*/  IMAD.MOV.U32 R243, RZ, RZ, R31 ;  /* 0x000000fffff37224 */ /* 0x000fe200078e001f */
[----:B------:R-:W-:Y:S01]  /*11960*/  SHF.R.U32.HI R4, RZ, 0x18, R2 ;  /* 0x00000018ff047819 */ /* 0x000fe20000011602 */
[----:B------:R-:W2:Y:S01]  /*11970*/  LDSM.16.MT88.4 R20, [R165+0x6800] ;  /* 0x00680000a514783b */ /* 0x000ea20000004200 */
[----:B------:R-:W-:Y:S02]  /*11980*/  LOP3.LUT R2, R5, 0xff, RZ, 0xc0, !PT ;  /* 0x000000ff05027812 */ /* 0x000fe400078ec0ff */
[----:B------:R-:W-:Y:S01]  /*11990*/  PRMT R7, R6, 0x5410, R3 ;  /* 0x0000541006077816 */ /* 0x000fe20000000003 */
[----:B------:R-:W3:Y:S01]  /*119a0*/  LDSM.16.MT88.4 R24, [R166+0x6800] ;  /* 0x00680000a618783b */ /* 0x000ee20000004200 */
[----:B------:R-:W-:Y:S02]  /*119b0*/  PRMT R8, R2, 0x5410, R4 ;  /* 0x0000541002087816 */ /* 0x000fe40000000004 */
[----:B------:R-:W-:Y:S01]  /*119c0*/  LOP3.LUT R2, R0, 0xffff, RZ, 0xc0, !PT ;  /* 0x0000ffff00027812 */ /* 0x000fe200078ec0ff */
[----:B------:R-:W-:Y:S01]  /*119d0*/  LDSM.16.MT88.4 R28, [R167+0x6800] ;  /* 0x00680000a71c783b */ /* 0x000fe20000004200 */
[----:B------:R-:W-:-:S02]  /*119e0*/  SHF.R.U32.HI R3, RZ, 0x10, R0 ;  /* 0x00000010ff037819 */ /* 0x000fc40000011600 */
[----:B------:R-:W-:Y:S02]  /*119f0*/  LOP3.LUT R6, R0, 0xff, RZ, 0xc0, !PT ;  /* 0x000000ff00067812 */ /* 0x000fe400078ec0ff */
[----:B------:R-:W-:Y:S01]  /*11a00*/  SHF.R.U32.HI R5, RZ, 0x18, R0 ;  /* 0x00000018ff057819 */ /* 0x000fe20000011600 */
[----:B------:R-:W-:Y:S01]  /*11a10*/  HSET2.LE.AND R0, R7, R136, PT ;  /* 0x0000008807007233 */ /* 0x000fe20003803000 */
[----:B------:R-:W-:-:S04]  /*11a20*/  SHF.R.U32.HI R4, RZ, 0x8, R2 ;  /* 0x00000008ff047819 */ /* 0x000fc80000011602 */
[----:B------:R-:W-:Y:S02]  /*11a30*/  PRMT R4, R6, 0x5410, R4 ;  /* 0x0000541006047816 */ /* 0x000fe40000000004 */
[----:B------:R-:W-:Y:S01]  /*11a40*/  LOP3.LUT R6, R0, R113, RZ, 0xc0, !PT ;  /* 0x0000007100067212 */ /* 0x000fe200078ec0ff */
[----:B------:R-:W-:Y:S02]  /*11a50*/  HSET2.LE.AND R0, R8, R136, PT ;  /* 0x0000008808007233 */ /* 0x000fe40003803000 */
[----:B------:R-:W4:Y:S01]  /*11a60*/  LDSM.16.MT88.4 R8, [R168+0x6800] ;  /* 0x00680000a808783b */ /* 0x000f220000004200 */
[----:B------:R-:W-:-:S04]  /*11a70*/  LOP3.LUT R2, R3, 0xff, RZ, 0xc0, !PT ;  /* 0x000000ff03027812 */ /* 0x000fc800078ec0ff */
[----:B------:R-:W-:Y:S01]  /*11a80*/  PRMT R3, R2, 0x5410, R5 ;  /* 0x0000541002037816 */ /* 0x000fe20000000005 */
[----:B------:R-:W-:-:S04]  /*11a90*/  HSET2.LE.AND R2, R4, R136, PT ;  /* 0x0000008804027233 */ /* 0x000fc80003803000 */
[----:B------:R-:W-:Y:S01]  /*11aa0*/  HSET2.LE.AND R3, R3, R136, PT ;  /* 0x0000008803037233 */ /* 0x000fe20003803000 */
[----:B------:R-:W-:Y:S02]  /*11ab0*/  LOP3.LUT R7, R0, R112, RZ, 0xc0, !PT ;  /* 0x0000007000077212 */ /* 0x000fe400078ec0ff */
[----:B------:R-:W-:Y:S02]  /*11ac0*/  LOP3.LUT R4, R2, R115, RZ, 0xc0, !PT ;  /* 0x0000007302047212 */ /* 0x000fe400078ec0ff */
[----:B------:R-:W-:Y:S01]  /*11ad0*/  LOP3.LUT R5, R3, R114, RZ, 0xc0, !PT ;  /* 0x0000007203057212 */ /* 0x000fe200078ec0ff */
[----:B------:R-:W-:Y:S02]  /*11ae0*/  IMAD.MOV.U32 R236, RZ, RZ, R124 ;  /* 0x000000ffffec7224 */ /* 0x000fe400078e007c */
[----:B------:R-:W-:Y:S02]  /*11af0*/  IMAD.MOV.U32 R237, RZ, RZ, R125 ;  /* 0x000000ffffed7224 */ /* 0x000fe400078e007d */
[----:B------:R-:W-:-:S02]  /*11b00*/  IMAD.MOV.U32 R228, RZ, RZ, R126 ;  /* 0x000000ffffe47224 */ /* 0x000fc400078e007e */
[----:B------:R-:W-:Y:S01]  /*11b10*/  IMAD.MOV.U32 R252, RZ, RZ, R127 ;  /* 0x000000fffffc7224 */ /* 0x000fe200078e007f */
[----:B--2---:R-:W-:Y:S01]  /*11b20*/  HMMA.16816.F32.BF16 R112, R4, R20, R88 ;  /* 0x000000140470723c */ /* 0x004fe20000041858 */
[----:B------:R-:W-:-:S07]  /*11b30*/  IMAD.WIDE.U32 R2, R33, -0x2daee0ad, RZ ;  /* 0xd2511f5321027825 */ /* 0x000fce00078e00ff */
[C---:B------:R-:W-:Y:S08]  /*11b40*/  HMMA.16816.F32.BF16 R124, R4.reuse, R22, R84 ;  /* 0x00000016047c723c */ /* 0x040ff00000041854 */
[C---:B---3--:R-:W-:Y:S08]  /*11b50*/  HMMA.16816.F32.BF16 R88, R4.reuse, R24, R48 ;  /* 0x000000180458723c */ /* 0x048ff00000041830 */
[C---:B----4-:R-:W-:Y:S08]  /*11b60*/  HMMA.16816.F32.BF16 R120, R4.reuse, R8, R72 ;  /* 0x000000080478723c */ /* 0x050ff00000041848 */
[C---:B------:R-:W-:Y:S08]  /*11b70*/  HMMA.16816.F32.BF16 R116, R4.reuse, R10, R60 ;  /* 0x0000000a0474723c */ /* 0x040ff0000004183c */
[C---:B------:R-:W-:Y:S08]  /*11b80*/  HMMA.16816.F32.BF16 R84, R4.reuse, R26, R44 ;  /* 0x0000001a0454723c */ /* 0x040ff0000004182c */
[C---:B------:R-:W-:Y:S08]  /*11b90*/  HMMA.16816.F32.BF16 R72, R4.reuse, R28, R40 ;  /* 0x0000001c0448723c */ /* 0x040ff00000041828 */
[----:B------:R-:W-:Y:S07]  /*11ba0*/  HMMA.16816.F32.BF16 R60, R4, R30, R36 ;  /* 0x0000001e043c723c */ /* 0x000fee0000041824 */
[----:B------:R-:W-:-:S05]  /*11bb0*/  IMAD.WIDE.U32 R6, R128, -0x2daee0ad, RZ ;  /* 0xd2511f5380067825 */ /* 0x000fca00078e00ff */
[----:B------:R-:W-:Y:S02]  /*11bc0*/  LOP3.LUT R4, R7, UR11, R34, 0x96, !PT ;  /* 0x0000000b07047c12 */ /* 0x000fe4000f8e9622 */
[----:B------:R-:W-:-:S03]  /*11bd0*/  LOP3.LUT R0, R3, UR9, R6, 0x96, !PT ;  /* 0x0000000903007c12 */ /* 0x000fc6000f8e9606 */
[----:B------:R-:W-:-:S04]  /*11be0*/  IMAD.WIDE.U32 R4, R4, -0x326172a9, RZ ;  /* 0xcd9e8d5704047825 */ /* 0x000fc800078e00ff */
[----:B------:R-:W-:Y:S01]  /*11bf0*/  IMAD.WIDE.U32 R34, R0, -0x326172a9, RZ ;  /* 0xcd9e8d5700227825 */ /* 0x000fe200078e00ff */
[----:B------:R-:W-:-:S04]  /*11c00*/  LOP3.LUT R0, R5, UR10, R32, 0x96, !PT ;  /* 0x0000000a05007c12 */ /* 0x000fc8000f8e9620 */
[----:B------:R-:W-:Y:S01]  /*11c10*/  LOP3.LUT R3, R35, UR8, R4, 0x96, !PT ;  /* 0x0000000823037c12 */ /* 0x000fe2000f8e9604 */
[----:B------:R-:W-:-:S04]  /*11c20*/  IMAD.WIDE.U32 R4, R0, -0x2daee0ad, RZ ;  /* 0xd2511f5300047825 */ /* 0x000fc800078e00ff */
[----:B------:R-:W-:Y:S01]  /*11c30*/  IMAD.WIDE.U32 R32, R3, -0x2daee0ad, RZ ;  /* 0xd2511f5303207825 */ /* 0x000fe200078e00ff */
[----:B------:R-:W-:Y:S01]  /*11c40*/  LOP3.LUT R3, R5, UR7, R2, 0x96, !PT ;  /* 0x0000000705037c12 */ /* 0x000fe2000f8e9602 */
[----:B------:R-:W-:Y:S03]  /*11c50*/  HMMA.16816.F32.BF16 R40, R12, R28, R104 ;  /* 0x0000001c0c28723c */ /* 0x000fe60000041868 */
[----:B------:R-:W-:-:S04]  /*11c60*/  LOP3.LUT R2, R33, UR5, R4, 0x96, !PT ;  /* 0x0000000521027c12 */ /* 0x000fc8000f8e9604 */
[----:B------:R-:W-:-:S04]  /*11c70*/  IMAD.WIDE.U32 R28, R3, -0x326172a9, RZ ;  /* 0xcd9e8d57031c7825 */ /* 0x000fc800078e00ff */
[----:B------:R-:W-:Y:S01]  /*11c80*/  IMAD.WIDE.U32 R2, R2, -0x326172a9, RZ ;  /* 0xcd9e8d5702027825 */ /* 0x000fe200078e00ff */
[----:B------:R-:W-:Y:S04]  /*11c90*/  HMMA.16816.F32.BF16 R48, R12, R20, R92 ;  /* 0x000000140c30723c */ /* 0x000fe8000004185c */
[----:B------:R-:W-:-:S04]  /*11ca0*/  LOP3.LUT R0, R3, UR14, R28, 0x96, !PT ;  /* 0x0000000e03007c12 */ /* 0x000fc8000f8e961c */
[----:B------:R-:W-:Y:S01]  /*11cb0*/  HMMA.16816.F32.BF16 R80, R12, R22, R80 ;  /* 0x000000160c50723c */ /* 0x000fe20000041850 */
[----:B------:R-:W2:Y:S01]  /*11cc0*/  LDSM.16.MT88.4 R20, [R165+0x7000] ;  /* 0x00700000a514783b */ /* 0x000ea20000004200 */
[----:B------:R-:W-:Y:S02]  /*11cd0*/  LOP3.LUT R3, R2, 0xffff, RZ, 0xc0, !PT ;  /* 0x0000ffff02037812 */ /* 0x000fe400078ec0ff */
[----:B------:R-:W-:-:S04]  /*11ce0*/  LOP3.LUT R4, R0, 0xffff, RZ, 0xc0, !PT ;  /* 0x0000ffff00047812 */ /* 0x000fc800078ec0ff */
[----:B------:R-:W-:Y:S01]  /*11cf0*/  HMMA.16816.F32.BF16 R76, R12, R8, R76 ;  /* 0x000000080c4c723c */ /* 0x000fe2000004184c */
[----:B------:R-:W-:-:S07]  /*11d00*/  SHF.R.U32.HI R5, RZ, 0x8, R3 ;  /* 0x00000008ff057819 */ /* 0x000fce0000011603 */
[C---:B------:R-:W-:Y:S01]  /*11d10*/  HMMA.16816.F32.BF16 R56, R12.reuse, R10, R56 ;  /* 0x0000000a0c38723c */ /* 0x040fe20000041838 */
[----:B------:R-:W-:Y:S07]  /*11d20*/  LDSM.16.MT88.4 R8, [R166+0x7000] ;  /* 0x00700000a608783b */ /* 0x000fee0000004200 */
[C---:B------:R-:W-:Y:S08]  /*11d30*/  HMMA.16816.F32.BF16 R52, R12.reuse, R24, R52 ;  /* 0x000000180c34723c */ /* 0x040ff00000041834 */
[C---:B------:R-:W-:Y:S01]  /*11d40*/  HMMA.16816.F32.BF16 R44, R12.reuse, R26, R96 ;  /* 0x0000001a0c2c723c */ /* 0x040fe20000041860 */
[----:B------:R-:W-:Y:S07]  /*11d50*/  LDSM.16.MT88.4 R24, [R167+0x7000] ;  /* 0x00700000a718783b */ /* 0x000fee0000004200 */
[----:B------:R-:W-:Y:S01]  /*11d60*/  HMMA.16816.F32.BF16 R36, R12, R30, R108 ;  /* 0x0000001e0c24723c */ /* 0x000fe2000004186c */
[----:B------:R-:W3:Y:S01]  /*11d70*/  LDSM.16.MT88.4 R12, [R168+0x7000] ;  /* 0x00700000a80c783b */ /* 0x000ee20000004200 */
[----:B------:R-:W-:-:S02]  /*11d80*/  LOP3.LUT R6, R0, 0xff, RZ, 0xc0, !PT ;  /* 0x000000ff00067812 */ /* 0x000fc400078ec0ff */
[----:B------:R-:W-:Y:S02]  /*11d90*/  SHF.R.U32.HI R3, RZ, 0x8, R4 ;  /* 0x00000008ff037819 */ /* 0x000fe40000011604 */
[----:B------:R-:W-:Y:S02]  /*11da0*/  LOP3.LUT R7, R2, 0xff, RZ, 0xc0, !PT ;  /* 0x000000ff02077812 */ /* 0x000fe400078ec0ff */
[--C-:B------:R-:W-:Y:S02]  /*11db0*/  SHF.R.U32.HI R4, RZ, 0x10, R2.reuse ;  /* 0x00000010ff047819 */ /* 0x100fe40000011602 */
[----:B------:R-:W-:Y:S02]  /*11dc0*/  SHF.R.U32.HI R28, RZ, 0x18, R2 ;  /* 0x00000018ff1c7819 */ /* 0x000fe40000011602 */
[----:B------:R-:W-:Y:S02]  /*11dd0*/  SHF.R.U32.HI R2, RZ, 0x10, R0 ;  /* 0x00000010ff027819 */ /* 0x000fe40000011600 */
[----:B------:R-:W-:-:S02]  /*11de0*/  PRMT R3, R6, 0x5410, R3 ;  /* 0x0000541006037816 */ /* 0x000fc40000000003 */
[----:B------:R-:W-:Y:S02]  /*11df0*/  PRMT R7, R7, 0x5410, R5 ;  /* 0x0000541007077816 */ /* 0x000fe40000000005 */
[----:B------:R-:W-:Y:S02]  /*11e00*/  SHF.R.U32.HI R5, RZ, 0x18, R0 ;  /* 0x00000018ff057819 */ /* 0x000fe40000011600 */
[----:B------:R-:W-:Y:S01]  /*11e10*/  LOP3.LUT R2, R2, 0xff, RZ, 0xc0, !PT ;  /* 0x000000ff02027812 */ /* 0x000fe200078ec0ff */
[----:B------:R-:W-:Y:S01]  /*11e20*/  HSET2.LE.AND R0, R3, R136, PT ;  /* 0x0000008803007233 */ /* 0x000fe20003803000 */
[----:B------:R-:W-:Y:S02]  /*11e30*/  LOP3.LUT R4, R4, 0xff, RZ, 0xc0, !PT ;  /* 0x000000ff04047812 */ /* 0x000fe400078ec0ff */
[----:B------:R-:W-:Y:S02]  /*11e40*/  PRMT R2, R2, 0x5410, R5 ;  /* 0x0000541002027816 */ /* 0x000fe40000000005 */
[----:B------:R-:W-:-:S02]  /*11e50*/  PRMT R3, R4, 0x5410, R28 ;  /* 0x0000541004037816 */ /* 0x000fc4000000001c */
[----:B------:R-:W-:Y:S01]  /*11e60*/  LOP3.LUT R4, R0, R132, RZ, 0xc0, !PT ;  /* 0x0000008400047212 */ /* 0x000fe200078ec0ff */
[--C-:B------:R-:W-:Y:S02]  /*11e70*/  HSET2.LE.AND R0, R2, R136.reuse, PT ;  /* 0x0000008802007233 */ /* 0x100fe40003803000 */
[--C-:B------:R-:W-:Y:S02]  /*11e80*/  HSET2.LE.AND R2, R7, R136.reuse, PT ;  /* 0x0000008807027233 */ /* 0x100fe40003803000 */
[----:B------:R-:W-:-:S03]  /*11e90*/  HSET2.LE.AND R3, R3, R136, PT ;  /* 0x0000008803037233 */ /* 0x000fc60003803000 */
[----:B------:R-:W-:Y:S02]  /*11ea0*/  LOP3.LUT R6, R2, R131, RZ, 0xc0, !PT ;  /* 0x0000008302067212 */ /* 0x000fe400078ec0ff */
[----:B------:R-:W-:Y:S02]  /*11eb0*/  LOP3.LUT R2, R29, UR6, R34, 0x96, !PT ;  /* 0x000000061d027c12 */ /* 0x000fe4000f8e9622 */
[----:B------:R-:W-:Y:S02]  /*11ec0*/  LOP3.LUT R5, R0, R129, RZ, 0xc0, !PT ;  /* 0x0000008100057212 */ /* 0x000fe400078ec0ff */
[----:B------:R-:W-:Y:S01]  /*11ed0*/  LOP3.LUT R7, R3, R130, RZ, 0xc0, !PT ;  /* 0x0000008203077212 */ /* 0x000fe200078ec0ff */
[----:B------:R-:W-:Y:S01]  /*11ee0*/  IMAD.WIDE.U32 R2, R2, -0x2daee0ad, RZ ;  /* 0xd2511f5302027825 */ /* 0x000fe200078e00ff */
[----:B------:R-:W-:Y:S02]  /*11ef0*/  @!P1 HFMA2.BF16_V2 R135, -RZ.H0_H0, RZ.H0_H0, -R143.H0_H0 ;  /* 0x200000ffff879231 */ /* 0x000fe4000034098f */
[----:B------:R-:W-:Y:S01]  /*11f00*/  @!P0 HFMA2.BF16_V2 R134, -RZ.H0_H0, RZ.H0_H0, -R142.H0_H0 ;  /* 0x200000ffff868231 */ /* 0x000fe2000034098e */
[----:B------:R-:W-:-:S02]  /*11f10*/  PRMT R137, R143, 0x5410, R142 ;  /* 0x000054108f897816 */ /* 0x000fc4000000008e */
[----:B------:R-:W-:Y:S01]  /*11f20*/  LOP3.LUT R0, R2, 0xffff, RZ, 0xc0, !PT ;  /* 0x0000ffff02007812 */ /* 0x000fe200078ec0ff */
[----:B--2---:R-:W-:Y:S01]  /*11f30*/  HMMA.16816.F32.BF16 R104, R4, R22, R124 ;  /* 0x000000160468723c */ /* 0x004fe2000004187c */
[----:B------:R-:W-:Y:S01]  /*11f40*/  @!P1 PRMT R143, R135, 0x5410, RZ ;  /* 0x00005410878f9816 */ /* 0x000fe200000000ff */
[----:B------:R-:W-:Y:S01]  /*11f50*/  LDSM.16.MT88.4 R124, [R168+0x7800] ;  /* 0x00780000a87c783b */ /* 0x000fe20000004200 */
[----:B------:R-:W-:-:S03]  /*11f60*/  @!P0 PRMT R142, R134, 0x5410, RZ ;  /* 0x00005410868e8816 */ /* 0x000fc600000000ff */
[----:B------:R-:W2:Y:S02]  /*11f70*/  LDSM.16.MT88.4 R132, [R165+0x7800] ;  /* 0x00780000a584783b */ /* 0x000ea40000004200 */
[C---:B---3--:R-:W-:Y:S02]  /*11f80*/  HMMA.16816.F32.BF16 R92, R4.reuse, R14, R116 ;  /* 0x0000000e045c723c */ /* 0x048fe40000041874 */
[----:B------:R-:W3:Y:S04]  /*11f90*/  LDSM.16.MT88.4 R116, [R166+0x7800] ;  /* 0x00780000a674783b */ /* 0x000ee80000004200 */
[----:B------:R-:W-:Y:S02]  /*11fa0*/  STG.E.U16 [R70.64+-0x60], R220 ;  /* 0xffffa0dc46007986 */ /* 0x000fe4000c101520 */
[-C--:B------:R-:W-:Y:S02]  /*11fb0*/  HMMA.16816.F32.BF16 R96, R4, R12.reuse, R120 ;  /* 0x0000000c0460723c */ /* 0x080fe40000041878 */
[----:B------:R-:W-:Y:S06]  /*11fc0*/  STG.E.U16 [R70.64+-0x5e], R219 ;  /* 0xffffa2db46007986 */ /* 0x000fec000c101520 */
[C---:B------:R-:W-:Y:S01]  /*11fd0*/  HMMA.16816.F32.BF16 R128, R16.reuse, R12, R76 ;  /* 0x0000000c1080723c */ /* 0x040fe2000004184c */
[----:B------:R-:W-:Y:S04]  /*11fe0*/  STG.E.U16 [R68.64+-0x60], R217 ;  /* 0xffffa0d944007986 */ /* 0x000fe8000c101520 */
[----:B------:R-:W-:Y:S03]  /*11ff0*/  STG.E.U16 [R68.64+-0x5e], R218 ;  /* 0xffffa2da44007986 */ /* 0x000fe6000c101520 */
[----:B------:R-:W-:Y:S01]  /*12000*/  HMMA.16816.F32.BF16 R56, R16, R14, R56 ;  /* 0x0000000e1038723c */ /* 0x000fe20000041838 */
[----:B------:R-:W4:Y:S04]  /*12010*/  LDSM.16.MT88.4 R12, [R167+0x7800] ;  /* 0x00780000a70c783b */ /* 0x000f280000004200 */
[----:B------:R-:W-:Y:S03]  /*12020*/  STG.E.U16 [R66.64+-0x60], R189 ;  /* 0xffffa0bd42007986 */ /* 0x000fe6000c101520 */
[C---:B------:R-:W-:Y:S01]  /*12030*/  HMMA.16816.F32.BF16 R112, R4.reuse, R20, R112 ;  /* 0x000000140470723c */ /* 0x040fe20000041870 */
[----:B------:R-:W-:Y:S07]  /*12040*/  STG.E.U16 [R66.64+-0x5e], R163 ;  /* 0xffffa2a342007986 */ /* 0x000fee000c101520 */
[C---:B------:R-:W-:Y:S01]  /*12050*/  HMMA.16816.F32.BF16 R88, R4.reuse, R8, R88 ;  /* 0x000000080458723c */ /* 0x040fe20000041858 */
[----:B------:R-:W-:Y:S07]  /*12060*/  STG.E.U16 [R64.64+-0x60], R161 ;  /* 0xffffa0a140007986 */ /* 0x000fee000c101520 */
[C---:B------:R-:W-:Y:S01]  /*12070*/  HMMA.16816.F32.BF16 R84, R4.reuse, R10, R84 ;  /* 0x0000000a0454723c */ /* 0x040fe20000041854 */
[----:B------:R-:W-:Y:S07]  /*12080*/  STG.E.U16 [R64.64+-0x5e], R162 ;  /* 0xffffa2a240007986 */ /* 0x000fee000c101520 */
[C---:B------:R-:W-:Y:S01]  /*12090*/  HMMA.16816.F32.BF16 R72, R4.reuse, R24, R72 ;  /* 0x000000180448723c */ /* 0x040fe20000041848 */
[----:B------:R-:W-:Y:S07]  /*120a0*/  STG.E.U16 [R70.64+-0x50], R215 ;  /* 0xffffb0d746007986 */ /* 0x000fee000c101520 */
[----:B------:R-:W-:Y:S01]  /*120b0*/  HMMA.16816.F32.BF16 R60, R4, R26, R60 ;  /* 0x0000001a043c723c */ /* 0x000fe2000004183c */
[----:B------:R-:W-:Y:S06]  /*120c0*/  STG.E.U16 [R70.64+-0x4e], R214 ;  /* 0xffffb2d646007986 */ /* 0x000fec000c101520 */
[----:B------:R-:W-:-:S02]  /*120d0*/  SHF.R.U32.HI R4, RZ, 0x8, R0 ;  /* 0x00000008ff047819 */ /* 0x000fc40000011600 */
[----:B------:R-:W-:Y:S02]  /*120e0*/  LOP3.LUT R0, R3, UR13, R32, 0x96, !PT ;  /* 0x0000000d03007c12 */ /* 0x000fe4000f8e9620 */
[----:B------:R-:W-:Y:S01]  /*120f0*/  LOP3.LUT R5, R2, 0xff, RZ, 0xc0, !PT ;  /* 0x000000ff02057812 */ /* 0x000fe200078ec0ff */
[----:B------:R-:W-:Y:S01]  /*12100*/  STG.E.U16 [R68.64+-0x50], R212 ;  /* 0xffffb0d444007986 */ /* 0x000fe2000c101520 */
[--C-:B------:R-:W-:Y:S02]  /*12110*/  SHF.R.U32.HI R6, RZ, 0x10, R2.reuse ;  /* 0x00000010ff067819 */ /* 0x100fe40000011602 */
[----:B------:R-:W-:Y:S01]  /*12120*/  SHF.R.U32.HI R7, RZ, 0x18, R2 ;  /* 0x00000018ff077819 */ /* 0x000fe20000011602 */
[----:B------:R-:W-:Y:S01]  /*12130*/  STG.E.U16 [R68.64+-0x4e], R213 ;  /* 0xffffb2d544007986 */ /* 0x000fe2000c101520 */
[----:B------:R-:W-:Y:S01]  /*12140*/  LOP3.LUT R2, R0, 0xffff, RZ, 0xc0, !PT ;  /* 0x0000ffff00027812 */ /* 0x000fe200078ec0ff */
[----:B------:R-:W-:Y:S01]  /*12150*/  HMMA.16816.F32.BF16 R52, R16, R8, R52 ;  /* 0x000000081034723c */ /* 0x000fe20000041834 */
[----:B------:R-:W-:Y:S01]  /*12160*/  SHF.R.U32.HI R3, RZ, 0x10, R0 ;  /* 0x00000010ff037819 */ /* 0x000fe20000011600 */
[----:B------:R-:W-:Y:S04]  /*12170*/  STG.E.U16 [R66.64+-0x50], R160 ;  /* 0xffffb0a042007986 */ /* 0x000fe8000c101520 */
[----:B------:R-:W-:Y:S01]  /*12180*/  STG.E.U16 [R66.64+-0x4e], R159 ;  /* 0xffffb29f42007986 */ /* 0x000fe2000c101520 */
[----:B------:R-:W-:-:S02]  /*12190*/  PRMT R8, R5, 0x5410, R4 ;  /* 0x0000541005087816 */ /* 0x000fc40000000004 */
[----:B------:R-:W-:Y:S01]  /*121a0*/  LOP3.LUT R5, R0, 0xff, RZ, 0xc0, !PT ;  /* 0x000000ff00057812 */ /* 0x000fe200078ec0ff */
[----:B------:R-:W-:Y:S01]  /*121b0*/  STG.E.U16 [R64.64+-0x50], R158 ;  /* 0xffffb09e40007986 */ /* 0x000fe2000c101520 */
[----:B------:R-:W-:-:S03]  /*121c0*/  SHF.R.U32.HI R4, RZ, 0x18, R0 ;  /* 0x00000018ff047819 */ /* 0x000fc60000011600 */
[----:B------:R-:W-:Y:S01]  /*121d0*/  STG.E.U16 [R64.64+-0x4e], R157 ;  /* 0xffffb29d40007986 */ /* 0x000fe2000c101520 */
[----:B------:R-:W-:-:S03]  /*121e0*/  SHF.R.U32.HI R0, RZ, 0x8, R2 ;  /* 0x00000008ff007819 */ /* 0x000fc60000011602 */
[----:B------:R-:W-:Y:S01]  /*121f0*/  STG.E.U16 [R70.64+-0x40], R207 ;  /* 0xffffc0cf46007986 */ /* 0x000fe2000c101520 */
[----:B------:R-:W-:-:S03]  /*12200*/  LOP3.LUT R2, R3, 0xff, RZ, 0xc0, !PT ;  /* 0x000000ff03027812 */ /* 0x000fc600078ec0ff */
[----:B------:R-:W-:Y:S01]  /*12210*/  STG.E.U16 [R70.64+-0x3e], R206 ;  /* 0xffffc2ce46007986 */ /* 0x000fe2000c101520 */
[----:B------:R-:W-:-:S03]  /*12220*/  LOP3.LUT R6, R6, 0xff, RZ, 0xc0, !PT ;  /* 0x000000ff06067812 */ /* 0x000fc600078ec0ff */
[----:B------:R-:W-:Y:S04]  /*12230*/  STG.E.U16 [R68.64+-0x40], R204 ;  /* 0xffffc0cc44007986 */ /* 0x000fe8000c101520 */
[----:B------:R-:W-:Y:S04]  /*12240*/  STG.E.U16 [R68.64+-0x3e], R205 ;  /* 0xffffc2cd44007986 */ /* 0x000fe8000c101520 */
[----:B------:R-:W-:Y:S04]  /*12250*/  STG.E.U16 [R66.64+-0x40], R156 ;  /* 0xffffc09c42007986 */ /* 0x000fe8000c101520 */
[----:B------:R-:W-:Y:S01]  /*12260*/  STG.E.U16 [R66.64+-0x3e], R155 ;  /* 0xffffc29b42007986 */ /* 0x000fe2000c101520 */
[----:B------:R-:W-:Y:S03]  /*12270*/  HMMA.16816.F32.BF16 R48, R16, R20, R48 ;  /* 0x000000141030723c */ /* 0x000fe60000041830 */
[----:B------:R-:W-:Y:S01]  /*12280*/  STG.E.U16 [R64.64+-0x40], R145 ;  /* 0xffffc09140007986 */ /* 0x000fe2000c101520 */
[----:B------:R-:W-:-:S03]  /*12290*/  PRMT R2, R2, 0x5410, R4 ;  /* 0x0000541002027816 */ /* 0x000fc60000000004 */
        /* <DEDUP_REMOVED lines=8> */
[----:B------:R1:W-:Y:S01]  /*12320*/  STG.E.U16 [R68.64+-0x2e], R200 ;  /* 0xffffd2c844007986 */ /* 0x0003e2000c101520 */
[C---:B------:R-:W-:Y:S03]  /*12330*/  HMMA.16816.F32.BF16 R40, R16.reuse, R24, R40 ;  /* 0x000000181028723c */ /* 0x040fe60000041828 */
[----:B------:R-:W-:Y:S04]  /*12340*/  STG.E.U16 [R66.64+-0x30], R154 ;  /* 0xffffd09a42007986 */ /* 0x000fe8000c101520 */
[----:B------:R-:W-:Y:S01]  /*12350*/  STG.E.U16 [R66.64+-0x2e], R153 ;  /* 0xffffd29942007986 */ /* 0x000fe2000c101520 */
[----:B------:R-:W-:Y:S03]  /*12360*/  HMMA.16816.F32.BF16 R36, R16, R26, R36 ;  /* 0x0000001a1024723c */ /* 0x000fe60000041824 */
[----:B------:R-:W-:Y:S01]  /*12370*/  STG.E.U16 [R64.64+-0x30], R152 ;  /* 0xffffd09840007986 */ /* 0x000fe2000c101520 */
[----:B------:R-:W-:-:S03]  /*12380*/  HSET2.LE.AND R3, R8, R136, PT ;  /* 0x0000008808037233 */ /* 0x000fc60003803000 */
[----:B------:R-:W-:Y:S01]  /*12390*/  STG.E.U16 [R64.64+-0x2e], R151 ;  /* 0xffffd29740007986 */ /* 0x000fe2000c101520 */
[----:B------:R-:W-:-:S03]  /*123a0*/  HSET2.LE.AND R2, R2, R136, PT ;  /* 0x0000008802027233 */ /* 0x000fc60003803000 */
[----:B------:R1:W-:Y:S04]  /*123b0*/  STG.E.U16 [R70.64+-0x20], R199 ;  /* 0xffffe0c746007986 */ /* 0x0003e8000c101520 */
[----:B------:R-:W-:Y:S01]  /*123c0*/  STG.E.U16 [R70.64+-0x1e], R198 ;  /* 0xffffe2c646007986 */ /* 0x000fe2000c101520 */
[----:B------:R-:W-:-:S03]  /*123d0*/  HSET2.LE.AND R0, R0, R136, PT ;  /* 0x0000008800007233 */ /* 0x000fc60003803000 */
[----:B------:R-:W-:Y:S04]  /*123e0*/  STG.E.U16 [R68.64+-0x20], R197 ;  /* 0xffffe0c544007986 */ /* 0x000fe8000c101520 */
[----:B------:R-:W-:Y:S01]  /*123f0*/  STG.E.U16 [R68.64+-0x1e], R196 ;  /* 0xffffe2c444007986 */ /* 0x000fe2000c101520 */
[----:B------:R-:W-:-:S03]  /*12400*/  HSET2.LE.AND R4, R6, R136, PT ;  /* 0x0000008806047233 */ /* 0x000fc60003803000 */
[----:B------:R-:W-:Y:S04]  /*12410*/  STG.E.U16 [R66.64+-0x20], R150 ;  /* 0xffffe09642007986 */ /* 0x000fe8000c101520 */
[----:B------:R-:W-:Y:S04]  /*12420*/  STG.E.U16 [R66.64+-0x1e], R149 ;  /* 0xffffe29542007986 */ /* 0x000fe8000c101520 */
[----:B------:R-:W-:Y:S04]  /*12430*/  STG.E.U16 [R64.64+-0x20], R143 ;  /* 0xffffe08f40007986 */ /* 0x000fe8000c101520 */
[----:B------:R-:W-:Y:S01]  /*12440*/  STG.E.U16 [R64.64+-0x1e], R142 ;  /* 0xffffe28e40007986 */ /* 0x000fe2000c101520 */
[----:B------:R-:W-:-:S03]  /*12450*/  LOP3.LUT R78, R3, R139, RZ, 0xc0, !PT ;  /* 0x0000008b034e7212 */ /* 0x000fc600078ec0ff */
[----:B------:R-:W-:Y:S04]  /*12460*/  STG.E.U16 [R70.64+-0x10], R195 ;  /* 0xfffff0c346007986 */ /* 0x000fe8000c101520 */
[----:B------:R-:W-:Y:S01]  /*12470*/  STG.E.U16 [R70.64+-0xe], R194 ;  /* 0xfffff2c246007986 */ /* 0x000fe2000c101520 */
[----:B------:R-:W-:-:S03]  /*12480*/  LOP3.LUT R77, R2, R137, RZ, 0xc0, !PT ;  /* 0x00000089024d7212 */ /* 0x000fc600078ec0ff */
[----:B------:R-:W-:Y:S01]  /*12490*/  STG.E.U16 [R68.64+-0x10], R193 ;  /* 0xfffff0c144007986 */ /* 0x000fe2000c101520 */
[----:B------:R-:W-:-:S03]  /*124a0*/  FADD.FTZ R3, R252, R243 ;  /* 0x000000f3fc037221 */ /* 0x000fc60000010000 */
[----:B------:R1:W-:Y:S01]  /*124b0*/  STG.E.U16 [R68.64+-0xe], R192 ;  /* 0xfffff2c044007986 */ /* 0x0003e2000c101520 */
[----:B------:R-:W-:-:S03]  /*124c0*/  LOP3.LUT R76, R0, R230, RZ, 0xc0, !PT ;  /* 0x000000e6004c7212 */ /* 0x000fc600078ec0ff */
[----:B------:R1:W-:Y:S01]  /*124d0*/  STG.E.U16 [R66.64+-0x10], R148 ;  /* 0xfffff09442007986 */ /* 0x0003e2000c101520 */
[----:B------:R-:W-:-:S03]  /*124e0*/  FADD.FTZ R2, R228, R234 ;  /* 0x000000eae4027221 */ /* 0x000fc60000010000 */
[----:B------:R1:W-:Y:S01]  /*124f0*/  STG.E.U16 [R66.64+-0xe], R147 ;  /* 0xfffff29342007986 */ /* 0x0003e2000c101520 */
[----:B------:R-:W-:-:S03]  /*12500*/  LOP3.LUT R79, R4, R138, RZ, 0xc0, !PT ;  /* 0x0000008a044f7212 */ /* 0x000fc600078ec0ff */
[----:B------:R3:W-:Y:S01]  /*12510*/  STG.E.U16 [R64.64+-0x10], R209 ;  /* 0xfffff0d140007986 */ /* 0x0007e2000c101520 */
[----:B------:R-:W-:-:S03]  /*12520*/  FADD.FTZ R0, R224, R233 ;  /* 0x000000e9e0007221 */ /* 0x000fc60000010000 */
[----:B------:R3:W-:Y:S01]  /*12530*/  STG.E.U16 [R64.64+-0xe], R146 ;  /* 0xfffff29240007986 */ /* 0x0007e2000c101520 */
[----:B------:R-:W-:Y:S01]  /*12540*/  FADD.FTZ R4, R221, R232 ;  /* 0x000000e8dd047221 */ /* 0x000fe20000010000 */
[----:B------:R-:W-:Y:S01]  /*12550*/  ISETP.GT.AND P1, PT, R216, UR15, PT ;  /* 0x0000000fd8007c0c */ /* 0x000fe2000bf24270 */
        /* <DEDUP_REMOVED lines=8> */
[----:B--2---:R-:W-:Y:S01]  /*125e0*/  HMMA.16816.F32.BF16 R112, R76, R132, R112 ;  /* 0x000000844c70723c */ /* 0x004fe20000041870 */
[----:B------:R-:W-:Y:S01]  /*125f0*/  FADD.FTZ R230, R251, R230 ;  /* 0x000000e6fbe67221 */ /* 0x000fe20000010000 */
[----:B-1----:R-:W-:Y:S01]  /*12600*/  IADD3 R200, P0, R140, -0x100, RZ ;  /* 0xffffff008cc87810 */ /* 0x002fe20007f1e0ff */
[----:B------:R-:W-:Y:S02]  /*12610*/  FADD.FTZ R229, R231, R3 ;  /* 0x00000003e7e57221 */ /* 0x000fe40000010000 */
[----:B------:R-:W-:-:S02]  /*12620*/  FADD.FTZ R2, R211, R2 ;  /* 0x00000002d3027221 */ /* 0x000fc40000010000 */
[----:B------:R-:W-:Y:S01]  /*12630*/  FADD.FTZ R0, R223, R0 ;  /* 0x00000000df007221 */ /* 0x000fe20000010000 */
[----:B------:R-:W-:Y:S01]  /*12640*/  HMMA.16816.F32.BF16 R104, R76, R134, R104 ;  /* 0x000000864c68723c */ /* 0x000fe20000041868 */
[----:B------:R-:W-:Y:S01]  /*12650*/  FADD.FTZ R230, R250, R230 ;  /* 0x000000e6fae67221 */ /* 0x000fe20000010000 */
[----:B------:R-:W-:Y:S01]  /*12660*/  IADD3.X R199, R141, -0x1, RZ, P0, !PT ;  /* 0xffffffff8dc77810 */ /* 0x000fe200007fe4ff */
[----:B------:R-:W-:-:S05]  /*12670*/  FADD.FTZ R229, R235, R229 ;  /* 0x000000e5ebe57221 */ /* 0x000fca0000010000 */
[----:B------:R-:W-:Y:S01]  /*12680*/  HMMA.16816.F32.BF16 R96, R76, R124, R96 ;  /* 0x0000007c4c60723c */ /* 0x000fe20000041860 */
[----:B------:R-:W-:Y:S02]  /*12690*/  FADD.FTZ R224, R210, R2 ;  /* 0x00000002d2e07221 */ /* 0x000fe40000010000 */
[----:B------:R-:W-:-:S05]  /*126a0*/  FADD.FTZ R228, R226, R0 ;  /* 0x00000000e2e47221 */ /* 0x000fca0000010000 */
[----:B------:R-:W-:Y:S01]  /*126b0*/  HMMA.16816.F32.BF16 R92, R76, R126, R92 ;  /* 0x0000007e4c5c723c */ /* 0x000fe2000004185c */
[----:B------:R-:W-:Y:S02]  /*126c0*/  IMAD.MOV.U32 R69, RZ, RZ, R246 ;  /* 0x000000ffff457224 */ /* 0x000fe400078e00f6 */
[----:B------:R-:W-:-:S05]  /*126d0*/  IMAD.MOV.U32 R68, RZ, RZ, R247 ;  /* 0x000000ffff447224 */ /* 0x000fca00078e00f7 */
[----:B---3--:R-:W-:Y:S01]  /*126e0*/  HMMA.16816.F32.BF16 R88, R76, R116, R88 ;  /* 0x000000744c58723c */ /* 0x008fe20000041858 */
[----:B------:R-:W-:Y:S02]  /*126f0*/  IMAD.MOV.U32 R70, RZ, RZ, R248 ;  /* 0x000000ffff467224 */ /* 0x000fe400078e00f8 */
[----:B------:R-:W-:-:S05]  /*12700*/  IMAD.MOV.U32 R71, RZ, RZ, R249 ;  /* 0x000000ffff477224 */ /* 0x000fca00078e00f9 */
[----:B------:R-:W-:Y:S08]  /*12710*/  HMMA.16816.F32.BF16 R84, R76, R118, R84 ;  /* 0x000000764c54723c */ /* 0x000ff00000041854 */
[C---:B------:R-:W-:Y:S08]  /*12720*/  HMMA.16816.F32.BF16 R136, R100.reuse, R132, R48 ;  /* 0x000000846488723c */ /* 0x040ff00000041830 */
[C---:B------:R-:W-:Y:S08]  /*12730*/  HMMA.16816.F32.BF16 R128, R100.reuse, R124, R128 ;  /* 0x0000007c6480723c */ /* 0x040ff00000041880 */
[----:B------:R-:W-:Y:S08]  /*12740*/  HMMA.16816.F32.BF16 R120, R100, R116, R52 ;  /* 0x000000746478723c */ /* 0x000ff00000041834 */
[----:B----4-:R-:W-:Y:S08]  /*12750*/  HMMA.16816.F32.BF16 R80, R76, R12, R72 ;  /* 0x0000000c4c50723c */ /* 0x010ff00000041848 */
[----:B------:R-:W-:Y:S01]  /*12760*/  HMMA.16816.F32.BF16 R132, R100, R134, R20 ;  /* 0x000000866484723c */ /* 0x000fe20000041814 */
[----:B------:R-:W-:-:S07]  /*12770*/  IMAD.MOV.U32 R75, RZ, RZ, R216 ;  /* 0x000000ffff4b7224 */ /* 0x000fce00078e00d8 */
[C---:B------:R-:W-:Y:S08]  /*12780*/  HMMA.16816.F32.BF16 R124, R100.reuse, R126, R56 ;  /* 0x0000007e647c723c */ /* 0x040ff00000041838 */
[C---:B------:R-:W-:Y:S08]  /*12790*/  HMMA.16816.F32.BF16 R116, R100.reuse, R118, R44 ;  /* 0x000000766474723c */ /* 0x040ff0000004182c */
[----:B------:R-:W-:Y:S08]  /*127a0*/  HMMA.16816.F32.BF16 R108, R100, R12, R40 ;  /* 0x0000000c646c723c */ /* 0x000ff00000041828 */
[-C--:B------:R-:W-:Y:S08]  /*127b0*/  HMMA.16816.F32.BF16 R76, R76, R14.reuse, R60 ;  /* 0x0000000e4c4c723c */ /* 0x080ff0000004183c */
[----:B------:R-:W-:Y:S01]  /*127c0*/  HMMA.16816.F32.BF16 R100, R100, R14, R36 ;  /* 0x0000000e6464723c */ /* 0x000fe20000041824 */
[----:B------:R-:W-:Y:S07]  /*127d0*/  @!P1 BRA `(.L_x_1832) ;  /* 0x00007f3000009947 */ /* 0x000fee0003800000 */
[----:B------:R-:W2:Y:S04]  /*127e0*/  LDL R252, [R1+0x84] ;  /* 0x0000840001fc7983 */ /* 0x000ea80000100800 */
[----:B------:R-:W3:Y:S04]  /*127f0*/  LDL.64 R240, [R1+0x138] ;  /* 0x0001380001f07983 */ /* 0x000ee80000100a00 */
[----:B------:R-:W4:Y:S04]  /*12800*/  LDL.64 R242, [R1+0x110] ;  /* 0x0001100001f27983 */ /* 0x000f280000100a00 */
[----:B------:R-:W3:Y:S01]  /*12810*/  LDL R236, [R1+0x140] ;  /* 0x0001400001ec7983 */ /* 0x000ee20000100800 */
[----:B------:R-:W-:Y:S01]  /*12820*/  IMAD.MOV.U32 R237, RZ, RZ, c[0x0][0x1a0] ;  /* 0x00006800ffed7624 */ /* 0x000fe200078e00ff */
[----:B------:R-:W-:-:S04]  /*12830*/  DEPBAR.LE SB0, 0x0 ;  /* 0x000080000000791a */ /* 0x000fc80000000000 */
[----:B------:R-:W-:Y:S01]  /*12840*/  IMAD.SHL.U32 R237, R237, 0x10, RZ ;  /* 0x00000010eded7824 */ /* 0x000fe200078e00ff */
[----:B------:R-:W-:Y:S01]  /*12850*/  BAR.SYNC.DEFER_BLOCKING 0x0 ;  /* 0x0000000000007b1d */ /* 0x000fe20000010000 */
[----:B------:R-:W-:Y:S02]  /*12860*/  IMAD.MOV.U32 R12, RZ, RZ, c[0x0][0x1a0] ;  /* 0x00006800ff0c7624 */ /* 0x000fe400078e00ff */
[----:B------:R-:W-:-:S03]  /*12870*/  @!P3 IMAD.MOV.U32 R7, RZ, RZ, c[0x0][0x1a4] ;  /* 0x00006900ff07b624 */ /* 0x000fc600078e00ff */
[----:B-----5:R-:W-:Y:S01]  /*12880*/  @P3 STS.128 [R188+0x6000], RZ ;  /* 0x006000ffbc003388 */ /* 0x020fe20000000c00 */
[----:B--2---:R-:W-:-:S04]  /*12890*/  IADD3 R226, R252, -0x3, RZ ;  /* 0xfffffffdfce27810 */ /* 0x004fc80007ffe0ff */
[----:B------:R-:W-:Y:S01]  /*128a0*/  SHF.R.S32.HI R0, RZ, 0x1f, R226 ;  /* 0x0000001fff007819 */ /* 0x000fe200000114e2 */
[----:B------:R-:W-:-:S04]  /*128b0*/  IMAD.WIDE.U32 R4, R226, c[0x0][0x1a0], RZ ;  /* 0x00006800e2047a25 */ /* 0x000fc800078e00ff */
[----:B------:R-:W-:-:S04]  /*128c0*/  IMAD R0, R0, c[0x0][0x1a0], RZ ;  /* 0x0000680000007a24 */ /* 0x000fc800078e02ff */
[----:B------:R-:W-:Y:S01]  /*128d0*/  IMAD R0, R226, c[0x0][0x1a4], R0 ;  /* 0x00006900e2007a24 */ /* 0x000fe200078e0200 */
[----:B---3--:R-:W-:-:S03]  /*128e0*/  LEA R2, P0, R4, R240, 0x6 ;  /* 0x000000f004027211 */ /* 0x008fc600078030ff */
[----:B------:R-:W-:Y:S01]  /*128f0*/  IMAD.IADD R3, R5, 0x1, R0 ;  /* 0x0000000105037824 */ /* 0x000fe200078e0200 */
[----:B------:R-:W-:-:S04]  /*12900*/  @!P3 IADD3 R0, P1, R237, R2, RZ ;  /* 0x00000002ed00b210 */ /* 0x000fc80007f3e0ff */
[----:B----4-:R-:W-:Y:S02]  /*12910*/  LEA.HI.X R3, R4, R243, R3, 0x6, P0 ;  /* 0x000000f304037211 */ /* 0x010fe400000f3403 */
[----:B------:R-:W-:-:S03]  /*12920*/  @!P3 LEA R10, P0, R0, c[0x0][0x170], 0x1 ;  /* 0x00005c00000aba11 */ /* 0x000fc600078008ff */
[----:B------:R-:W-:Y:S01]  /*12930*/  @!P3 IMAD.X R5, R236, 0x1, R3, P1 ;  /* 0x00000001ec05b824 */ /* 0x000fe200008e0603 */
[----:B------:R-:W-:Y:S02]  /*12940*/  @!P3 LEA R4, P2, R12, R2, 0x5 ;  /* 0x000000020c04b211 */ /* 0x000fe400078428ff */
[----:B------:R-:W-:Y:S02]  /*12950*/  @!P3 LEA R8, P1, R2, c[0x0][0x170], 0x1 ;  /* 0x00005c000208ba11 */ /* 0x000fe400078208ff */
[----:B------:R-:W-:Y:S01]  /*12960*/  @!P3 LEA.HI.X R11, R0, c[0x0][0x174], R5, 0x1, P0 ;  /* 0x00005d00000bba11 */ /* 0x000fe200000f0c05 */
[----:B------:R-:W-:Y:S01]  /*12970*/  @!P3 IMAD.MOV.U32 R0, RZ, RZ, c[0x0][0x1a4] ;  /* 0x00006900ff00b624 */ /* 0x000fe200078e00ff */
[----:B------:R-:W-:Y:S02]  /*12980*/  @!P3 LEA.HI.X R7, R12, R3, R7, 0x5, P2 ;  /* 0x000000030c07b211 */ /* 0x000fe400010f2c07 */
[--C-:B------:R-:W-:Y:S01]  /*12990*/  @!P3 LEA.HI.X R9, R2, c[0x0][0x174], R3.reuse, 0x1, P1 ;  /* 0x00005d000209ba11 */ /* 0x100fe200008f0c03 */
[----:B------:R-:W-:Y:S01]  /*129a0*/  @!P3 IMAD.WIDE.U32 R2, R12, 0x30, R2 ;  /* 0x000000300c02b825 */ /* 0x000fe200078e0002 */
[----:B------:R-:W-:-:S03]  /*129b0*/  @!P3 LEA R6, P0, R4, c[0x0][0x170], 0x1 ;  /* 0x00005c000406ba11 */ /* 0x000fc600078008ff */
[----:B------:R-:W-:Y:S01]  /*129c0*/  @!P3 IMAD R0, R0, 0x30, RZ ;  /* 0x000000300000b824 */ /* 0x000fe200078e02ff */
[----:B------:R-:W-:Y:S01]  /*129d0*/  @!P3 LEA.HI.X R7, R4, c[0x0][0x174], R7, 0x1, P0 ;  /* 0x00005d000407ba11 */ /* 0x000fe200000f0c07 */
[----:B------:R-:W-:Y:S01]  /*129e0*/  @!PT LDS RZ, [RZ] ;  /* 0x00000000fffff984 */ /* 0x000fe20000000800 */
[----:B------:R-:W-:Y:S01]  /*129f0*/  @!PT LDS RZ, [RZ] ;  /* 0x00000000fffff984 */ /* 0x000fe20000000800 */
[----:B------:R-:W-:Y:S01]  /*12a00*/  @!PT LDS RZ, [RZ] ;  /* 0x00000000fffff984 */ /* 0x000fe20000000800 */
[----:B------:R1:W-:Y:S01]  /*12a10*/  @!P3 LDGSTS.E.BYPASS.LTC128B.128 [R188+0x6000], [R8.64] ;  /* 0x0600000008bcbfae */ /* 0x0003e2000b901d60 */
[----:B------:R-:W-:Y:S01]  /*12a20*/  @!P3 LEA R4, P0, R2, c[0x0][0x170], 0x1 ;  /* 0x00005c000204ba11 */ /* 0x000fe200078008ff */
[----:B------:R-:W-:Y:S02]  /*12a30*/  @!P3 IMAD.IADD R0, R0, 0x1, R3 ;  /* 0x000000010000b824 */ /* 0x000fe400078e0203 */
        /* <DEDUP_REMOVED lines=16> */
[----:B------:R-:W-:Y:S04]  /*12b40*/  LDSM.16.M88.4 R16, [R164+0x4800] ;  /* 0x00480000a410783b */ /* 0x000fe80000000200 */
[----:B------:R-:W-:Y:S04]  /*12b50*/  LDSM.16.M88.4 R20, [R164+0x5000] ;  /* 0x00500000a414783b */ /* 0x000fe80000000200 */
[----:B-1----:R-:W-:Y:S04]  /*12b60*/  LDSM.16.M88.4 R8, [R164+0x4000] ;  /* 0x00400000a408783b */ /* 0x002fe80000000200 */
[----:B------:R-:W-:Y:S04]  /*12b70*/  LDSM.16.M88.4 R36, [R164+0x5800] ;  /* 0x00580000a424783b */ /* 0x000fe80000000200 */
[----:B------:R-:W-:Y:S04]  /*12b80*/  LDSM.16.M88.4 R12, [R171] ;  /* 0x00000000ab0c783b */ /* 0x000fe80000000200 */
[----:B------:R-:W-:Y:S04]  /*12b90*/  LDSM.16.M88.4 R24, [R170+0x5000] ;  /* 0x00500000aa18783b */ /* 0x000fe80000000200 */
[----:B--2---:R-:W1:Y:S04]  /*12ba0*/  LDSM.16.M88.4 R4, [R171+0x2000] ;  /* 0x00200000ab04783b */ /* 0x004e680000000200 */
[----:B------:R-:W-:Y:S04]  /*12bb0*/  LDSM.16.M88.4 R28, [R170+0x4800] ;  /* 0x00480000aa1c783b */ /* 0x000fe80000000200 */
[----:B------:R-:W-:Y:S04]  /*12bc0*/  LDSM.16.M88.4 R40, [R177] ;  /* 0x00000000b128783b */ /* 0x000fe80000000200 */
[----:B------:R-:W-:Y:S04]  /*12bd0*/  LDSM.16.M88.4 R32, [R170+0x4000] ;  /* 0x00400000aa20783b */ /* 0x000fe80000000200 */
[----:B------:R-:W-:Y:S04]  /*12be0*/  LDSM.16.M88.4 R48, [R175] ;  /* 0x00000000af30783b */ /* 0x000fe80000000200 */
[----:B------:R-:W-:Y:S04]  /*12bf0*/  LDSM.16.M88.4 R44, [R178] ;  /* 0x00000000b22c783b */ /* 0x000fe80000000200 */
[----:B------:R-:W0:Y:S01]  /*12c00*/  LDGDEPBAR ;  /* 0x00000000000079af */ /* 0x000e220000000000 */
[C---:B-1----:R-:W-:Y:S08]  /*12c10*/  HMMA.16816.F32.BF16 R56, R4.reuse, R8, RZ ;  /* 0x000000080438723c */ /* 0x042ff000000418ff */
[C---:B------:R-:W-:Y:S08]  /*12c20*/  HMMA.16816.F32.BF16 R192, R4.reuse, R10, RZ ;  /* 0x0000000a04c0723c */ /* 0x040ff000000418ff */
[C---:B------:R-:W-:Y:S08]  /*12c30*/  HMMA.16816.F32.BF16 R52, R4.reuse, R16, RZ ;  /* 0x000000100434723c */ /* 0x040ff000000418ff */
[C---:B------:R-:W-:Y:S08]  /*12c40*/  HMMA.16816.F32.BF16 R64, R4.reuse, R20, RZ ;  /* 0x000000140440723c */ /* 0x040ff000000418ff */
[C---:B------:R-:W-:Y:S08]  /*12c50*/  HMMA.16816.F32.BF16 R68, R4.reuse, R36, RZ ;  /* 0x000000240444723c */ /* 0x040ff000000418ff */
[C---:B------:R-:W-:Y:S08]  /*12c60*/  HMMA.16816.F32.BF16 R200, R4.reuse, R18, RZ ;  /* 0x0000001204c8723c */ /* 0x040ff000000418ff */
[C---:B------:R-:W-:Y:S08]  /*12c70*/  HMMA.16816.F32.BF16 R196, R4.reuse, R22, RZ ;  /* 0x0000001604c4723c */ /* 0x040ff000000418ff */
[----:B------:R-:W-:Y:S01]  /*12c80*/  HMMA.16816.F32.BF16 R160, R4, R38, RZ ;  /* 0x0000002604a0723c */ /* 0x000fe200000418ff */
[----:B------:R-:W1:Y:S07]  /*12c90*/  LDSM.16.M88.4 R4, [R174+0x2000] ;  /* 0x00200000ae04783b */ /* 0x000e6e0000000200 */
[C---:B------:R-:W-:Y:S08]  /*12ca0*/  HMMA.16816.F32.BF16 R216, R12.reuse, R8, RZ ;  /* 0x000000080cd8723c */ /* 0x040ff000000418ff */
[C---:B------:R-:W-:Y:S01]  /*12cb0*/  HMMA.16816.F32.BF16 R204, R12.reuse, R10, RZ ;  /* 0x0000000a0ccc723c */ /* 0x040fe200000418ff */
[----:B------:R-:W2:Y:S07]  /*12cc0*/  LDSM.16.M88.4 R8, [R174] ;  /* 0x00000000ae08783b */ /* 0x000eae0000000200 */
[C---:B------:R-:W-:Y:S08]  /*12cd0*/  HMMA.16816.F32.BF16 R156, R12.reuse, R16, RZ ;  /* 0x000000100c9c723c */ /* 0x040ff000000418ff */
[C---:B------:R-:W-:Y:S01]  /*12ce0*/  HMMA.16816.F32.BF16 R152, R12.reuse, R18, RZ ;  /* 0x000000120c98723c */ /* 0x040fe200000418ff */
[----:B------:R-:W3:Y:S07]  /*12cf0*/  LDSM.16.M88.4 R16, [R172+0x2000] ;  /* 0x00200000ac10783b */ /* 0x000eee0000000200 */
[C---:B------:R-:W-:Y:S08]  /*12d00*/  HMMA.16816.F32.BF16 R148, R12.reuse, R20, RZ ;  /* 0x000000140c94723c */ /* 0x040ff000000418ff */
[C---:B------:R-:W-:Y:S01]  /*12d10*/  HMMA.16816.F32.BF16 R144, R12.reuse, R22, RZ ;  /* 0x000000160c90723c */ /* 0x040fe200000418ff */
[----:B------:R-:W4:Y:S07]  /*12d20*/  LDSM.16.M88.4 R20, [R170+0x5800] ;  /* 0x00580000aa14783b */ /* 0x000f2e0000000200 */
[C---:B------:R-:W-:Y:S08]  /*12d30*/  HMMA.16816.F32.BF16 R72, R12.reuse, R36, RZ ;  /* 0x000000240c48723c */ /* 0x040ff000000418ff */
[----:B------:R-:W-:Y:S01]  /*12d40*/  HMMA.16816.F32.BF16 R60, R12, R38, RZ ;  /* 0x000000260c3c723c */ /* 0x000fe200000418ff */
[----:B------:R-:W4:Y:S07]  /*12d50*/  LDSM.16.M88.4 R36, [R176] ;  /* 0x00000000b024783b */ /* 0x000f2e0000000200 */
[C---:B-1----:R-:W-:Y:S08]  /*12d60*/  HMMA.16816.F32.BF16 R12, R4.reuse, R24, R64 ;  /* 0x00000018040c723c */ /* 0x042ff00000041840 */
[----:B------:R-:W-:Y:S08]  /*12d70*/  HMMA.16816.F32.BF16 R208, R4, R26, R196 ;  /* 0x0000001a04d0723c */ /* 0x000ff000000418c4 */
[----:B--2---:R-:W-:Y:S08]  /*12d80*/  HMMA.16816.F32.BF16 R196, R8, R30, R152 ;  /* 0x0000001e08c4723c */ /* 0x004ff00000041898 */
[----:B---3--:R-:W-:Y:S01]  /*12d90*/  HMMA.16816.F32.BF16 R152, R16, R40, R12 ;  /* 0x000000281098723c */ /* 0x008fe2000004180c */
[----:B------:R-:W1:Y:S07]  /*12da0*/  LDSM.16.M88.4 R12, [R172] ;  /* 0x00000000ac0c783b */ /* 0x000e6e0000000200 */
[C---:B----4-:R-:W-:Y:S08]  /*12db0*/  HMMA.16816.F32.BF16 R64, R4.reuse, R20, R68 ;  /* 0x000000140440723c */ /* 0x050ff00000041844 */
        /* <DEDUP_REMOVED lines=9> */
[----:B------:R-:W2:Y:S07]  /*12e50*/  LDSM.16.M88.4 R28, [R169] ;  /* 0x00000000a91c783b */ /* 0x000eae0000000200 */
[C---:B------:R-:W-:Y:S08]  /*12e60*/  HMMA.16816.F32.BF16 R236, R8.reuse, R24, R148 ;  /* 0x0000001808ec723c */ /* 0x040ff00000041894 */
[C---:B------:R-:W-:Y:S08]  /*12e70*/  HMMA.16816.F32.BF16 R240, R8.reuse, R20, R72 ;  /* 0x0000001408f0723c */ /* 0x040ff00000041848 */
[C---:B------:R-:W-:Y:S01]  /*12e80*/  HMMA.16816.F32.BF16 R200, R8.reuse, R26, R144 ;  /* 0x0000001a08c8723c */ /* 0x040fe20000041890 */
[----:B------:R-:W-:Y:S07]  /*12e90*/  LDSM.16.M88.4 R24, [R169+0x800] ;  /* 0x00080000a918783b */ /* 0x000fee0000000200 */
[----:B------:R-:W-:Y:S01]  /*12ea0*/  HMMA.16816.F32.BF16 R192, R8, R22, R60 ;  /* 0x0000001608c0723c */ /* 0x000fe2000004183c */
[----:B------:R-:W3:Y:S04]  /*12eb0*/  LDSM.16.M88.4 R20, [R169+0x1000] ;  /* 0x00100000a914783b */ /* 0x000ee80000000200 */
[----:B------:R-:W-:Y:S03]  /*12ec0*/  LDSM.16.M88.4 R8, [R173] ;  /* 0x00000000ad08783b */ /* 0x000fe60000000200 */
        /* <DEDUP_REMOVED lines=8> */
[----:B------:R-:W-:Y:S01]  /*12f50*/  ISETP.GT.AND P0, PT, R226, UR15, PT ;  /* 0x0000000fe2007c0c */ /* 0x000fe2000bf04270 */
[----:B------:R-:W-:-:S05]  /*12f60*/  DEPBAR.LE SB0, 0x0 ;  /* 0x000080000000791a */ /* 0x000fca0000000000 */
        /* <DEDUP_REMOVED lines=10> */
[C---:B---3--:R-:W-:Y:S08]  /*13010*/  HMMA.16816.F32.BF16 R208, R4.reuse, R22, R68 ;  /* 0x0000001604d0723c */ /* 0x048ff00000041844 */
[C---:B----4-:R-:W-:Y:S08]  /*13020*/  HMMA.16816.F32.BF16 R216, R4.reuse, R16, R148 ;  /* 0x0000001004d8723c */ /* 0x050ff00000041894 */
[----:B------:R-:W-:Y:S08]  /*13030*/  HMMA.16816.F32.BF16 R220, R4, R18, R64 ;  /* 0x0000001204dc723c */ /* 0x000ff00000041840 */
[C---:B------:R-:W-:Y:S08]  /*13040*/  HMMA.16816.F32.BF16 R60, R8.reuse, R28, R60 ;  /* 0x0000001c083c723c */ /* 0x040ff0000004183c */
[----:B------:R-:W-:Y:S08]  /*13050*/  HMMA.16816.F32.BF16 R56, R8, R30, R56 ;  /* 0x0000001e0838723c */ /* 0x000ff00000041838 */
        /* <DEDUP_REMOVED lines=14> */
[----:B------:R-:W-:Y:S01]  /*13140*/  IMAD.MOV.U32 R12, RZ, RZ, c[0x0][0x198] ;  /* 0x00006600ff0c7624 */ /* 0x000fe200078e00ff */
[----:B------:R-:W-:Y:S01]  /*13150*/  BSSY B0, `(.L_x_1837) ;  /* 0x000002f000007945 */ /* 0x000fe20003800000 */
[----:B------:R-:W-:Y:S01]  /*13160*/  @!P3 IMAD.MOV.U32 R11, RZ, RZ, c[0x0][0x19c] ;  /* 0x00006700ff0bb624 */ /* 0x000fe200078e00ff */
[----:B------:R-:W-:Y:S01]  /*13170*/  SHF.R.S32.HI R2, RZ, 0x1f, R0 ;  /* 0x0000001fff027819 */ /* 0x000fe20000011400 */
[----:B------:R-:W-:Y:S01]  /*13180*/  IMAD.WIDE.U32 R4, R0, c[0x0][0x198], RZ ;  /* 0x0000660000047a25 */ /* 0x000fe200078e00ff */
[----:B------:R1:W-:Y:S03]  /*13190*/  @P3 STS.128 [R188+0x4000], RZ ;  /* 0x004000ffbc003388 */ /* 0x0003e60000000c00 */
[----:B------:R-:W-:-:S02]  /*131a0*/  IMAD R2, R2, c[0x0][0x198], RZ ;  /* 0x0000660002027a24 */ /* 0x000fc400078e02ff */
[----:B------:R-:W-:Y:S02]  /*131b0*/  @!P3 IMAD.MOV.U32 R7, RZ, RZ, c[0x0][0x19c] ;  /* 0x00006700ff07b624 */ /* 0x000fe400078e00ff */
[----:B------:R-:W-:-:S04]  /*131c0*/  IMAD R0, R0, c[0x0][0x19c], R2 ;  /* 0x0000670000007a24 */ /* 0x000fc800078e0202 */
[----:B------:R-:W-:Y:S01]  /*131d0*/  IMAD.IADD R0, R5, 0x1, R0 ;  /* 0x0000000105007824 */ /* 0x000fe200078e0200 */
[----:B--2---:R-:W-:-:S04]  /*131e0*/  LEA R2, P0, R4, R250, 0x6 ;  /* 0x000000fa04027211 */ /* 0x004fc800078030ff */
[-C--:B------:R-:W-:Y:S02]  /*131f0*/  @!P3 LEA R5, P5, R12, R2.reuse, 0x4 ;  /* 0x000000020c05b211 */ /* 0x080fe400078a20ff */
[----:B---3--:R-:W-:Y:S02]  /*13200*/  LEA.HI.X R3, R4, R143, R0, 0x6, P0 ;  /* 0x0000008f04037211 */ /* 0x008fe400000f3400 */
[----:B------:R-:W-:Y:S02]  /*13210*/  @!P3 LEA R0, P1, R12, R2, 0x5 ;  /* 0x000000020c00b211 */ /* 0x000fe400078228ff */
[----:B------:R-:W-:Y:S02]  /*13220*/  @!P3 LEA R8, P4, R2, c[0x0][0x168], 0x1 ;  /* 0x00005a000208ba11 */ /* 0x000fe400078808ff */
[----:B------:R-:W-:Y:S02]  /*13230*/  @!P3 LEA R6, P2, R5, c[0x0][0x168], 0x1 ;  /* 0x00005a000506ba11 */ /* 0x000fe400078408ff */
[----:B------:R-:W-:-:S02]  /*13240*/  @!P3 LEA.HI.X R11, R12, R3, R11, 0x4, P5 ;  /* 0x000000030c0bb211 */ /* 0x000fc400028f240b */
        /* <DEDUP_REMOVED lines=31> */
.L_x_1838:
[----:B------:R-:W-:Y:S05]  /*13440*/  BSYNC B0 ;  /* 0x0000000000007941 */ /* 0x000fea0003800000 */
.L_x_1837:
[----:B------:R-:W0:Y:S02]  /*13450*/  LDGDEPBAR ;  /* 0x00000000000079af */ /* 0x000e240000000000 */
.L_x_1836:
[----:B-1----:R-:W2:Y:S04]  /*13460*/  LDL R2, [R1+0xf8] ;  /* 0x0000f80001027983 */ /* 0x002ea80000100800 */
[----:B------:R-:W3:Y:S04]  /*13470*/  LDL R3, [R1+0xdc] ;  /* 0x0000dc0001037983 */ /* 0x000ee80000100800 */
[----:B------:R-:W-:Y:S04]  /*13480*/  STL [R1+0x170], R178 ;  /* 0x000170b201007387 */ /* 0x000fe80000100800 */
[----:B------:R-:W-:Y:S04]  /*13490*/  STL [R1+0x16c], R177 ;  /* 0x00016cb101007387 */ /* 0x000fe80000100800 */
[----:B------:R1:W-:Y:S04]  /*134a0*/  STL [R1+0x168], R176 ;  /* 0x000168b001007387 */ /* 0x0003e80000100800 */
        /* <DEDUP_REMOVED lines=8> */
[----:B------:R-:W1:Y:S04]  /*13530*/  LDL R9, [R1+0xe0] ;  /* 0x0000e00001097983 */ /* 0x000e680000100800 */
[----:B------:R-:W4:Y:S02]  /*13540*/  S2R R0, SR_TID.X ;  /* 0x0000000000007919 */ /* 0x000f240000002100 */
[----:B----4-:R-:W-:-:S05]  /*13550*/  IMAD.SHL.U32 R0, R0, 0x2, RZ ;  /* 0x0000000200007824 */ /* 0x010fca00078e00ff */
[----:B------:R-:W-:-:S05]  /*13560*/  LOP3.LUT R0, R0, 0x6, RZ, 0xc0, !PT ;  /* 0x0000000600007812 */ /* 0x000fca00078ec0ff */
[----:B------:R-:W-:-:S05]  /*13570*/  IMAD R0, R226, 0x40, R0 ;  /* 0x00000040e2007824 */ /* 0x000fca00078e0200 */
[----:B------:R-:W-:-:S04]  /*13580*/  ISETP.GE.AND P0, PT, R0, R187, PT ;  /* 0x000000bb0000720c */ /* 0x000fc80003f06270 */
[----:B------:R-:W-:-:S04]  /*13590*/  ISETP.LT.OR P4, PT, R0, R183, P0 ;  /* 0x000000b70000720c */ /* 0x000fc80000781670 */
[----:B------:R-:W-:Y:S01]  /*135a0*/  FSEL R14, R60, -INF , !P4 ;  /* 0xff8000003c0e7808 */ /* 0x000fe20006000000 */
[----:B------:R-:W-:Y:S02]  /*135b0*/  IMAD.SHL.U32 R239, R226, 0x2, RZ ;  /* 0x00000002e2ef7824 */ /* 0x000fe400078e00ff */
[----:B--2---:R-:W-:Y:S01]  /*135c0*/  IMAD.MOV.U32 R8, RZ, RZ, R2 ;  /* 0x000000ffff087224 */ /* 0x004fe200078e0002 */
[----:B------:R-:W-:-:S04]  /*135d0*/  IADD3 R2, R0, 0x1, RZ ;  /* 0x0000000100027810 */ /* 0x000fc80007ffe0ff */
[C---:B------:R-:W-:Y:S02]  /*135e0*/  ISETP.GE.AND P2, PT, R2.reuse, R186, PT ;  /* 0x000000ba0200720c */ /* 0x040fe40003f46270 */
[C---:B------:R-:W-:Y:S02]  /*135f0*/  ISETP.GE.AND P0, PT, R2.reuse, R184, PT ;  /* 0x000000b80200720c */ /* 0x040fe40003f06270 */
[C---:B------:R-:W-:Y:S02]  /*13600*/  ISETP.GE.AND P3, PT, R2.reuse, R187, PT ;  /* 0x000000bb0200720c */ /* 0x040fe40003f66270 */
[C---:B------:R-:W-:Y:S02]  /*13610*/  ISETP.GE.AND P1, PT, R2.reuse, R185, PT ;  /* 0x000000b90200720c */ /* 0x040fe40003f26270 */
[C---:B------:R-:W-:Y:S02]  /*13620*/  ISETP.LT.OR P6, PT, R2.reuse, R182, P2 ;  /* 0x000000b60200720c */ /* 0x040fe400017c1670 */
[----:B------:R-:W-:-:S02]  /*13630*/  ISETP.LT.OR P2, PT, R2, R180, P0 ;  /* 0x000000b40200720c */ /* 0x000fc40000741670 */
[C---:B------:R-:W-:Y:S01]  /*13640*/  ISETP.LT.OR P5, PT, R2.reuse, R183, P3 ;  /* 0x000000b70200720c */ /* 0x040fe20001fa1670 */
[----:B---3--:R-:W-:Y:S01]  /*13650*/  IMAD.MOV.U32 R7, RZ, RZ, R3 ;  /* 0x000000ffff077224 */ /* 0x008fe200078e0003 */
[----:B------:R-:W-:Y:S02]  /*13660*/  ISETP.LT.OR P3, PT, R2, R181, P1 ;  /* 0x000000b50200720c */ /* 0x000fe40000f61670 */
[C---:B------:R-:W-:Y:S02]  /*13670*/  ISETP.GE.AND P1, PT, R0.reuse, R186, PT ;  /* 0x000000ba0000720c */ /* 0x040fe40003f26270 */
[C---:B------:R-:W-:Y:S02]  /*13680*/  ISETP.GE.AND P0, PT, R0.reuse, R185, PT ;  /* 0x000000b90000720c */ /* 0x040fe40003f06270 */
[----:B------:R-:W-:Y:S02]  /*13690*/  P2R R3, PR, RZ, 0x4 ;  /* 0x00000004ff037803 */ /* 0x000fe40000000000 */
[----:B------:R-:W-:-:S02]  /*136a0*/  ISETP.GE.AND P2, PT, R0, R184, PT ;  /* 0x000000b80000720c */ /* 0x000fc40003f46270 */
[----:B------:R-:W-:Y:S02]  /*136b0*/  P2R R4, PR, RZ, 0x8 ;  /* 0x00000008ff047803 */ /* 0x000fe40000000000 */
[C---:B------:R-:W-:Y:S02]  /*136c0*/  IADD3 R2, R0.reuse, 0x8, RZ ;  /* 0x0000000800027810 */ /* 0x040fe40007ffe0ff */
[C---:B------:R-:W-:Y:S02]  /*136d0*/  ISETP.LT.OR P3, PT, R0.reuse, R182, P1 ;  /* 0x000000b60000720c */ /* 0x040fe40000f61670 */
[C---:B------:R-:W-:Y:S02]  /*136e0*/  ISETP.LT.OR P1, PT, R0.reuse, R181, P0 ;  /* 0x000000b50000720c */ /* 0x040fe40000721670 */
[----:B------:R-:W-:Y:S02]  /*136f0*/  ISETP.LT.OR P0, PT, R0, R180, P2 ;  /* 0x000000b40000720c */ /* 0x000fe40001701670 */
[----:B------:R-:W-:-:S02]  /*13700*/  ISETP.GE.AND P2, PT, R2, R186, PT ;  /* 0x000000ba0200720c */ /* 0x000fc40003f46270 */
[----:B------:R-:W-:Y:S02]  /*13710*/  P2R R5, PR, RZ, 0x40 ;  /* 0x00000040ff057803 */ /* 0x000fe40000000000 */
[----:B------:R-:W-:Y:S02]  /*13720*/  FSEL R19, R62, -INF , !P3 ;  /* 0xff8000003e137808 */ /* 0x000fe40005800000 */
[----:B------:R-:W-:Y:S02]  /*13730*/  ISETP.GE.AND P3, PT, R2, R187, PT ;  /* 0x000000bb0200720c */ /* 0x000fe40003f66270 */
[----:B------:R-:W-:Y:S02]  /*13740*/  FSEL R155, R160, -INF , !P1 ;  /* 0xff800000a09b7808 */ /* 0x000fe40004800000 */
[----:B------:R-:W-:Y:S02]  /*13750*/  FSEL R18, R61, -INF , !P5 ;  /* 0xff8000003d127808 */ /* 0x000fe40006800000 */
[----:B------:R-:W-:-:S02]  /*13760*/  ISETP.LT.OR P6, PT, R2, R182, P2 ;  /* 0x000000b60200720c */ /* 0x000fc400017c1670 */
[C---:B------:R-:W-:Y:S02]  /*13770*/  ISETP.GE.AND P1, PT, R2.reuse, R185, PT ;  /* 0x000000b90200720c */ /* 0x040fe40003f26270 */
[----:B------:R-:W-:Y:S02]  /*13780*/  ISETP.NE.AND P5, PT, R3, RZ, PT ;  /* 0x000000ff0300720c */ /* 0x000fe40003fa5270 */
[----:B------:R-:W-:Y:S02]  /*13790*/  ISETP.NE.AND P2, PT, R5, RZ, PT ;  /* 0x000000ff0500720c */ /* 0x000fe40003f45270 */
[----:B------:R-:W-:Y:S02]  /*137a0*/  ISETP.LT.OR P4, PT, R2, R183, P3 ;  /* 0x000000b70200720c */ /* 0x000fe40001f81670 */
[----:B------:R-:W-:Y:S02]  /*137b0*/  IADD3 R3, R0, 0x9, RZ ;  /* 0x0000000900037810 */ /* 0x000fe40007ffe0ff */
[----:B------:R-:W-:-:S02]  /*137c0*/  ISETP.NE.AND P3, PT, R4, RZ, PT ;  /* 0x000000ff0400720c */ /* 0x000fc40003f65270 */
[----:B------:R-:W-:Y:S02]  /*137d0*/  ISETP.LT.OR P1, PT, R2, R181, P1 ;  /* 0x000000b50200720c */ /* 0x000fe40000f21670 */
[----:B------:R-:W-:Y:S02]  /*137e0*/  FSEL R22, R63, -INF , !P2 ;  /* 0xff8000003f167808 */ /* 0x000fe40005000000 */
[----:B------:R-:W-:Y:S02]  /*137f0*/  ISETP.GE.AND P2, PT, R3, R186, PT ;  /* 0x000000ba0300720c */ /* 0x000fe40003f46270 */
[----:B------:R-:W-:Y:S02]  /*13800*/  FSEL R156, R161, -INF , !P3 ;  /* 0xff800000a19c7808 */ /* 0x000fe40005800000 */
[----:B------:R-:W-:Y:S02]  /*13810*/  FSEL R212, R162, -INF , !P0 ;  /* 0xff800000a2d47808 */ /* 0x000fe40004000000 */
[----:B------:R-:W-:-:S02]  /*13820*/  ISETP.GE.AND P3, PT, R3, R187, PT ;  /* 0x000000bb0300720c */ /* 0x000fc40003f66270 */
[----:B------:R-:W-:Y:S02]  /*13830*/  ISETP.GE.AND P0, PT, R2, R184, PT ;  /* 0x000000b80200720c */ /* 0x000fe40003f06270 */
[----:B------:R-:W-:Y:S02]  /*13840*/  P2R R4, PR, RZ, 0x2 ;  /* 0x00000002ff047803 */ /* 0x000fe40000000000 */
[----:B------:R-:W-:Y:S02]  /*13850*/  ISETP.LT.OR P2, PT, R3, R182, P2 ;  /* 0x000000b60300720c */ /* 0x000fe40001741670 */
[----:B------:R-:W-:Y:S02]  /*13860*/  FSEL R213, R163, -INF , !P5 ;  /* 0xff800000a3d57808 */ /* 0x000fe40006800000 */
[----:B------:R-:W-:Y:S02]  /*13870*/  ISETP.GE.AND P1, PT, R3, R185, PT ;  /* 0x000000b90300720c */ /* 0x000fe40003f26270 */
[----:B------:R-:W-:-:S02]  /*13880*/  P2R R5, PR, RZ, 0x40 ;  /* 0x00000040ff057803 */ /* 0x000fc40000000000 */
[C---:B------:R-:W-:Y:S02]  /*13890*/  ISETP.LT.OR P5, PT, R3.reuse, R183, P3 ;  /* 0x000000b70300720c */ /* 0x040fe40001fa1670 */
[----:B------:R-:W-:Y:S02]  /*138a0*/  ISETP.LT.OR P6, PT, R2, R180, P0 ;  /* 0x000000b40200720c */ /* 0x000fe400007c1670 */
[----:B------:R-:W-:Y:S02]  /*138b0*/  ISETP.NE.AND P3, PT, R4, RZ, PT ;  /* 0x000000ff0400720c */ /* 0x000fe40003f65270 */
[C---:B------:R-:W-:Y:S02]  /*138c0*/  ISETP.GE.AND P0, PT, R3.reuse, R184, PT ;  /* 0x000000b80300720c */ /* 0x040fe40003f06270 */
[----:B------:R-:W-:Y:S02]  /*138d0*/  P2R R4, PR, RZ, 0x4 ;  /* 0x00000004ff047803 */ /* 0x000fe40000000000 */
[----:B------:R-:W-:-:S02]  /*138e0*/  ISETP.LT.OR P2, PT, R3, R181, P1 ;  /* 0x000000b50300720c */ /* 0x000fc40000f41670 */
[----:B------:R-:W-:Y:S02]  /*138f0*/  IADD3 R2, R0, 0x10, RZ ;  /* 0x0000001000027810 */ /* 0x000fe40007ffe0ff */
[----:B------:R-:W-:Y:S02]  /*13900*/  ISETP.LT.OR P1, PT, R3, R180, P0 ;  /* 0x000000b40300720c */ /* 0x000fe40000721670 */
[----:B------:R-:W-:Y:S02]  /*13910*/  P2R R3, PR, RZ, 0x4 ;  /* 0x00000004ff037803 */ /* 0x000fe40000000000 */
[----:B------:R-:W-:Y:S02]  /*13920*/  FSEL R154, R192, -INF , !P3 ;  /* 0xff800000c09a7808 */ /* 0x000fe40005800000 */
[C---:B------:R-:W-:Y:S02]  /*13930*/  ISETP.GE.AND P3, PT, R2.reuse, R186, PT ;  /* 0x000000ba0200720c */ /* 0x040fe40003f66270 */
[----:B------:R-:W-:-:S02]  /*13940*/  ISETP.GE.AND P2, PT, R2, R185, PT ;  /* 0x000000b90200720c */ /* 0x000fc40003f46270 */
[----:B------:R-:W-:Y:S02]  /*13950*/  ISETP.GE.AND P0, PT, R2, R184, PT ;  /* 0x000000b80200720c */ /* 0x000fe40003f06270 */
[----:B------:R-:W-:Y:S02]  /*13960*/  FSEL R189, R194, -INF , !P6 ;  /* 0xff800000c2bd7808 */ /* 0x000fe40007000000 */
[----:B------:R-:W-:Y:S02]  /*13970*/  FSEL R26, R56, -INF , !P4 ;  /* 0xff800000381a7808 */ /* 0x000fe40006000000 */
[----:B------:R-:W-:Y:S02]  /*13980*/  ISETP.NE.AND P6, PT, R3, RZ, PT ;  /* 0x000000ff0300720c */ /* 0x000fe40003fc5270 */
[C---:B------:R-:W-:Y:S02]  /*13990*/  ISETP.LT.OR P3, PT, R2.reuse, R182, P3 ;  /* 0x000000b60200720c */ /* 0x040fe40001f61670 */
[----:B------:R-:W-:-:S02]  /*139a0*/  ISETP.LT.OR P2, PT, R2, R181, P2 ;  /* 0x000000b50200720c */ /* 0x000fc40001741670 */
[----:B------:R-:W-:Y:S02]  /*139b0*/  ISETP.NE.AND P4, PT, R5, RZ, PT ;  /* 0x000000ff0500720c */ /* 0x000fe40003f85270 */
[----:B------:R-:W-:Y:S02]  /*139c0*/  IADD3 R3, R0, 0x11, RZ ;  /* 0x0000001100037810 */ /* 0x000fe40007ffe0ff */
[----:B------:R-:W-:Y:S02]  /*139d0*/  ISETP.LT.OR P0, PT, R2, R180, P0 ;  /* 0x000000b40200720c */ /* 0x000fe40000701670 */
[----:B------:R-:W-:Y:S02]  /*139e0*/  FSEL R23, R57, -INF , !P5 ;  /* 0xff80000039177808 */ /* 0x000fe40006800000 */
[----:B------:R-:W-:Y:S02]  /*139f0*/  ISETP.NE.AND P5, PT, R4, RZ, PT ;  /* 0x000000ff0400720c */ /* 0x000fe40003fa5270 */
[----:B------:R-:W-:-:S02]  /*13a00*/  P2R R6, PR, RZ, 0x8 ;  /* 0x00000008ff067803 */ /* 0x000fc40000000000 */
[----:B------:R-:W-:Y:S02]  /*13a10*/  P2R R5, PR, RZ, 0x4 ;  /* 0x00000004ff057803 */ /* 0x000fe40000000000 */
[----:B------:R-:W-:Y:S02]  /*13a20*/  FSEL R38, R58, -INF , !P4 ;  /* 0xff8000003a267808 */ /* 0x000fe40006000000 */
[CC--:B------:R-:W-:Y:S02]  /*13a30*/  ISETP.GE.AND P3, PT, R3.reuse, R187.reuse, PT ;  /* 0x000000bb0300720c */ /* 0x0c0fe40003f66270 */
[----:B------:R-:W-:Y:S02]  /*13a40*/  ISETP.GE.AND P2, PT, R3, R186, PT ;  /* 0x000000ba0300720c */ /* 0x000fe40003f46270 */
[----:B------:R-:W-:Y:S02]  /*13a50*/  ISETP.GE.AND P4, PT, R2, R187, PT ;  /* 0x000000bb0200720c */ /* 0x000fe40003f86270 */
[----:B------:R-:W-:-:S02]  /*13a60*/  P2R R4, PR, RZ, 0x1 ;  /* 0x00000001ff047803 */ /* 0x000fc40000000000 */
[----:B------:R-:W-:Y:S02]  /*13a70*/  FSEL R37, R59, -INF , !P5 ;  /* 0xff8000003b257808 */ /* 0x000fe40006800000 */
[----:B------:R-:W-:Y:S02]  /*13a80*/  FSEL R153, R193, -INF , !P6 ;  /* 0xff800000c1997808 */ /* 0x000fe40007000000 */
[CC--:B------:R-:W-:Y:S02]  /*13a90*/  ISETP.LT.OR P6, PT, R3.reuse, R183.reuse, P3 ;  /* 0x000000b70300720c */ /* 0x0c0fe40001fc1670 */
[----:B------:R-:W-:Y:S02]  /*13aa0*/  ISETP.LT.OR P5, PT, R3, R182, P2 ;  /* 0x000000b60300720c */ /* 0x000fe400017a1670 */
[----:B------:R-:W-:Y:S02]  /*13ab0*/  ISETP.LT.OR P4, PT, R2, R183, P4 ;  /* 0x000000b70200720c */ /* 0x000fe40002781670 */
[----:B------:R-:W-:-:S02]  /*13ac0*/  FSEL R163, R195, -INF , !P1 ;  /* 0xff800000c3a37808 */ /* 0x000fc40004800000 */
[----:B------:R-:W-:Y:S02]  /*13ad0*/  ISETP.NE.AND P3, PT, R5, RZ, PT ;  /* 0x000000ff0500720c */ /* 0x000fe40003f65270 */
[----:B------:R-:W-:Y:S02]  /*13ae0*/  ISETP.NE.AND P2, PT, R4, RZ, PT ;  /* 0x000000ff0400720c */ /* 0x000fe40003f45270 */
[----:B------:R-:W-:Y:S02]  /*13af0*/  IADD3 R2, R0, 0x18, RZ ;  /* 0x0000001800027810 */ /* 0x000fe40007ffe0ff */
[C---:B------:R-:W-:Y:S02]  /*13b00*/  ISETP.GE.AND P1, PT, R3.reuse, R185, PT ;  /* 0x000000b90300720c */ /* 0x040fe40003f26270 */
[----:B------:R-:W-:Y:S02]  /*13b10*/  ISETP.GE.AND P0, PT, R3, R184, PT ;  /* 0x000000b80300720c */ /* 0x000fe40003f06270 */
[----:B------:R-:W-:-:S02]  /*13b20*/  P2R R4, PR, RZ, 0x20 ;  /* 0x00000020ff047803 */ /* 0x000fc40000000000 */
[----:B------:R-:W-:Y:S02]  /*13b30*/  FSEL R152, R196, -INF , !P3 ;  /* 0xff800000c4987808 */ /* 0x000fe40005800000 */
[----:B------:R-:W-:Y:S02]  /*13b40*/  FSEL R162, R198, -INF , !P2 ;  /* 0xff800000c6a27808 */ /* 0x000fe40005000000 */
[C---:B------:R-:W-:Y:S02]  /*13b50*/  ISETP.LT.OR P5, PT, R3.reuse, R181, P1 ;  /* 0x000000b50300720c */ /* 0x040fe40000fa1670 */
[C---:B------:R-:W-:Y:S02]  /*13b60*/  ISETP.GE.AND P3, PT, R2.reuse, R186, PT ;  /* 0x000000ba0200720c */ /* 0x040fe40003f66270 */
[----:B------:R-:W-:Y:S02]  /*13b70*/  ISETP.GE.AND P2, PT, R2, R185, PT ;  /* 0x000000b90200720c */ /* 0x000fe40003f46270 */
[----:B------:R-:W-:-:S02]  /*13b80*/  ISETP.LT.OR P1, PT, R3, R180, P0 ;  /* 0x000000b40300720c */ /* 0x000fc40000721670 */
[----:B------:R-:W-:Y:S02]  /*13b90*/  ISETP.GE.AND P0, PT, R2, R184, PT ;  /* 0x000000b80200720c */ /* 0x000fe40003f06270 */
[----:B------:R-:W-:Y:S02]  /*13ba0*/  FSEL R61, R52, -INF , !P4 ;  /* 0xff800000343d7808 */ /* 0x000fe40006000000 */
[----:B------:R-:W-:Y:S02]  /*13bb0*/  ISETP.NE.AND P4, PT, R6, RZ, PT ;  /* 0x000000ff0600720c */ /* 0x000fe40003f85270 */
[C---:B------:R-:W-:Y:S02]  /*13bc0*/  ISETP.LT.OR P3, PT, R2.reuse, R182, P3 ;  /* 0x000000b60200720c */ /* 0x040fe40001f61670 */
[----:B------:R-:W-:Y:S02]  /*13bd0*/  ISETP.LT.OR P2, PT, R2, R181, P2 ;  /* 0x000000b50200720c */ /* 0x000fe40001741670 */
[----:B------:R-:W-:-:S02]  /*13be0*/  IADD3 R3, R0, 0x19, RZ ;  /* 0x0000001900037810 */ /* 0x000fc40007ffe0ff */
[----:B------:R-:W-:Y:S02]  /*13bf0*/  ISETP.LT.OR P0, PT, R2, R180, P0 ;  /* 0x000000b40200720c */ /* 0x000fe40000701670 */
[----:B------:R-:W-:Y:S02]  /*13c00*/  FSEL R56, R53, -INF , !P6 ;  /* 0xff80000035387808 */ /* 0x000fe40007000000 */
[----:B------:R-:W-:Y:S02]  /*13c10*/  FSEL R60, R54, -INF , !P4 ;  /* 0xff800000363c7808 */ /* 0x000fe40006000000 */
[----:B------:R-:W-:Y:S02]  /*13c20*/  ISETP.NE.AND P6, PT, R4, RZ, PT ;  /* 0x000000ff0400720c */ /* 0x000fe40003fc5270 */
[----:B------:R-:W-:Y:S02]  /*13c30*/  P2R R6, PR, RZ, 0x8 ;  /* 0x00000008ff067803 */ /* 0x000fe40000000000 */
[----:B------:R-:W-:-:S02]  /*13c40*/  P2R R5, PR, RZ, 0x4 ;  /* 0x00000004ff057803 */ /* 0x000fc40000000000 */
[-C--:B------:R-:W-:Y:S02]  /*13c50*/  ISETP.GE.AND P4, PT, R2, R187.reuse, PT ;  /* 0x000000bb0200720c */ /* 0x080fe40003f86270 */
[C---:B------:R-:W-:Y:S02]  /*13c60*/  ISETP.GE.AND P3, PT, R3.reuse, R187, PT ;  /* 0x000000bb0300720c */ /* 0x040fe40003f66270 */
[----:B------:R-:W-:Y:S02]  /*13c70*/  ISETP.GE.AND P2, PT, R3, R186, PT ;  /* 0x000000ba0300720c */ /* 0x000fe40003f46270 */
[----:B------:R-:W-:Y:S02]  /*13c80*/  P2R R4, PR, RZ, 0x1 ;  /* 0x00000001ff047803 */ /* 0x000fe40000000000 */
[----:B------:R-:W-:Y:S02]  /*13c90*/  FSEL R59, R55, -INF , !P6 ;  /* 0xff800000373b7808 */ /* 0x000fe40007000000 */
[----:B------:R-:W-:-:S02]  /*13ca0*/  FSEL R143, R197, -INF , !P5 ;  /* 0xff800000c58f7808 */ /* 0x000fc40006800000 */
[-C--:B------:R-:W-:Y:S02]  /*13cb0*/  ISETP.LT.OR P4, PT, R2, R183.reuse, P4 ;  /* 0x000000b70200720c */ /* 0x080fe40002781670 */
[C---:B------:R-:W-:Y:S02]  /*13cc0*/  ISETP.LT.OR P6, PT, R3.reuse, R183, P3 ;  /* 0x000000b70300720c */ /* 0x040fe40001fc1670 */
[----:B------:R-:W-:Y:S02]  /*13cd0*/  ISETP.LT.OR P5, PT, R3, R182, P2 ;  /* 0x000000b60300720c */ /* 0x000fe400017a1670 */
[----:B------:R-:W-:Y:S02]  /*13ce0*/  ISETP.NE.AND P3, PT, R5, RZ, PT ;  /* 0x000000ff0500720c */ /* 0x000fe40003f65270 */
[----:B------:R-:W-:Y:S02]  /*13cf0*/  ISETP.NE.AND P2, PT, R4, RZ, PT ;  /* 0x000000ff0400720c */ /* 0x000fe40003f45270 */
[----:B------:R-:W-:-:S02]  /*13d00*/  FSEL R161, R199, -INF , !P1 ;  /* 0xff800000c7a17808 */ /* 0x000fc40004800000 */
[----:B------:R-:W-:Y:S02]  /*13d10*/  IADD3 R2, R0, 0x20, RZ ;  /* 0x0000002000027810 */ /* 0x000fe40007ffe0ff */
[C---:B------:R-:W-:Y:S02]  /*13d20*/  ISETP.GE.AND P1, PT, R3.reuse, R185, PT ;  /* 0x000000b90300720c */ /* 0x040fe40003f26270 */
[----:B------:R-:W-:Y:S02]  /*13d30*/  FSEL R51, R28, -INF , !P4 ;  /* 0xff8000001c337808 */ /* 0x000fe40006000000 */
[----:B------:R-:W-:Y:S02]  /*13d40*/  ISETP.GE.AND P0, PT, R3, R184, PT ;  /* 0x000000b80300720c */ /* 0x000fe40003f06270 */
[----:B------:R-:W-:Y:S02]  /*13d50*/  ISETP.NE.AND P4, PT, R6, RZ, PT ;  /* 0x000000ff0600720c */ /* 0x000fe40003f85270 */
[----:B------:R-:W-:-:S02]  /*13d60*/  FSEL R75, R200, -INF , !P3 ;  /* 0xff800000c84b7808 */ /* 0x000fc40005800000 */
[----:B------:R-:W-:Y:S02]  /*13d70*/  FSEL R160, R202, -INF , !P2 ;  /* 0xff800000caa07808 */ /* 0x000fe40005000000 */
[----:B------:R-:W-:Y:S02]  /*13d80*/  P2R R4, PR, RZ, 0x20 ;  /* 0x00000020ff047803 */ /* 0x000fe40000000000 */
[C---:B------:R-:W-:Y:S02]  /*13d90*/  ISETP.GE.AND P3, PT, R2.reuse, R186, PT ;  /* 0x000000ba0200720c */ /* 0x040fe40003f66270 */
[----:B------:R-:W-:Y:S02]  /*13da0*/  ISETP.GE.AND P2, PT, R2, R185, PT ;  /* 0x000000b90200720c */ /* 0x000fe40003f46270 */
[C---:B------:R-:W-:Y:S02]  /*13db0*/  ISETP.LT.OR P5, PT, R3.reuse, R181, P1 ;  /* 0x000000b50300720c */ /* 0x040fe40000fa1670 */
[----:B------:R-:W-:-:S02]  /*13dc0*/  ISETP.LT.OR P1, PT, R3, R180, P0 ;  /* 0x000000b40300720c */ /* 0x000fc40000721670 */
[----:B------:R-:W-:Y:S02]  /*13dd0*/  FSEL R54, R30, -INF , !P4 ;  /* 0xff8000001e367808 */ /* 0x000fe40006000000 */
[C---:B------:R-:W-:Y:S02]  /*13de0*/  ISETP.GE.AND P0, PT, R2.reuse, R184, PT ;  /* 0x000000b80200720c */ /* 0x040fe40003f06270 */
[C---:B------:R-:W-:Y:S02]  /*13df0*/  ISETP.GE.AND P4, PT, R2.reuse, R187, PT ;  /* 0x000000bb0200720c */ /* 0x040fe40003f86270 */
[C---:B------:R-:W-:Y:S02]  /*13e00*/  ISETP.LT.OR P3, PT, R2.reuse, R182, P3 ;  /* 0x000000b60200720c */ /* 0x040fe40001f61670 */
[----:B------:R-:W-:Y:S02]  /*13e10*/  ISETP.LT.OR P2, PT, R2, R181, P2 ;  /* 0x000000b50200720c */ /* 0x000fe40001741670 */
[----:B------:R-:W-:-:S02]  /*13e20*/  IADD3 R3, R0, 0x21, RZ ;  /* 0x0000002100037810 */ /* 0x000fc40007ffe0ff */
[----:B------:R-:W-:Y:S02]  /*13e30*/  FSEL R49, R29, -INF , !P6 ;  /* 0xff8000001d317808 */ /* 0x000fe40007000000 */
[----:B------:R-:W-:Y:S02]  /*13e40*/  ISETP.LT.OR P0, PT, R2, R180, P0 ;  /* 0x000000b40200720c */ /* 0x000fe40000701670 */
[----:B------:R-:W-:Y:S02]  /*13e50*/  ISETP.NE.AND P6, PT, R4, RZ, PT ;  /* 0x000000ff0400720c */ /* 0x000fe40003fc5270 */
[----:B------:R-:W-:Y:S02]  /*13e60*/  ISETP.LT.OR P4, PT, R2, R183, P4 ;  /* 0x000000b70200720c */ /* 0x000fe40002781670 */
[----:B------:R-:W-:Y:S02]  /*13e70*/  P2R R6, PR, RZ, 0x8 ;  /* 0x00000008ff067803 */ /* 0x000fe40000000000 */
[----:B------:R-:W-:-:S02]  /*13e80*/  P2R R5, PR, RZ, 0x4 ;  /* 0x00000004ff057803 */ /* 0x000fc40000000000 */
[C---:B------:R-:W-:Y:S02]  /*13e90*/  ISETP.GE.AND P3, PT, R3.reuse, R187, PT ;  /* 0x000000bb0300720c */ /* 0x040fe40003f66270 */
[----:B------:R-:W-:Y:S02]  /*13ea0*/  ISETP.GE.AND P2, PT, R3, R186, PT ;  /* 0x000000ba0300720c */ /* 0x000fe40003f46270 */
[----:B------:R-:W-:Y:S02]  /*13eb0*/  P2R R4, PR, RZ, 0x1 ;  /* 0x00000001ff047803 */ /* 0x000fe40000000000 */
[----:B------:R-:W-:Y:S02]  /*13ec0*/  FSEL R50, R31, -INF , !P6 ;  /* 0xff8000001f327808 */ /* 0x000fe40007000000 */
[----:B------:R-:W-:Y:S02]  /*13ed0*/  FSEL R73, R201, -INF , !P5 ;  /* 0xff800000c9497808 */ /* 0x000fe40006800000 */
[----:B------:R-:W-:-:S02]  /*13ee0*/  FSEL R47, R64, -INF , !P4 ;  /* 0xff800000402f7808 */ /* 0x000fc40006000000 */
[----:B------:R-:W-:Y:S02]  /*13ef0*/  FSEL R159, R203, -INF , !P1 ;  /* 0xff800000cb9f7808 */ /* 0x000fe40004800000 */
[----:B------:R-:W-:Y:S02]  /*13f00*/  ISETP.NE.AND P4, PT, R6, RZ, PT ;  /* 0x000000ff0600720c */ /* 0x000fe40003f85270 */
[C---:B------:R-:W-:Y:S02]  /*13f10*/  ISETP.LT.OR P6, PT, R3.reuse, R183, P3 ;  /* 0x000000b70300720c */ /* 0x040fe40001fc1670 */
[C---:B------:R-:W-:Y:S02]  /*13f20*/  ISETP.LT.OR P5, PT, R3.reuse, R182, P2 ;  /* 0x000000b60300720c */ /* 0x040fe400017a1670 */
[----:B------:R-:W-:Y:S02]  /*13f30*/  ISETP.GE.AND P1, PT, R3, R185, PT ;  /* 0x000000b90300720c */ /* 0x000fe40003f26270 */
[----:B------:R-:W-:-:S02]  /*13f40*/  ISETP.NE.AND P3, PT, R5, RZ, PT ;  /* 0x000000ff0500720c */ /* 0x000fc40003f65270 */
[----:B------:R-:W-:Y:S02]  /*13f50*/  IADD3 R2, R0, 0x28, RZ ;  /* 0x0000002800027810 */ /* 0x000fe40007ffe0ff */
[C---:B------:R-:W-:Y:S02]  /*13f60*/  ISETP.GE.AND P0, PT, R3.reuse, R184, PT ;  /* 0x000000b80300720c */ /* 0x040fe40003f06270 */
[----:B------:R-:W-:Y:S02]  /*13f70*/  ISETP.NE.AND P2, PT, R4, RZ, PT ;  /* 0x000000ff0400720c */ /* 0x000fe40003f45270 */
[----:B------:R-:W-:Y:S02]  /*13f80*/  P2R R4, PR, RZ, 0x20 ;  /* 0x00000020ff047803 */ /* 0x000fe40000000000 */
[----:B------:R-:W-:Y:S02]  /*13f90*/  FSEL R48, R66, -INF , !P4 ;  /* 0xff80000042307808 */ /* 0x000fe40006000000 */
[----:B------:R-:W-:-:S02]  /*13fa0*/  ISETP.LT.OR P5, PT, R3, R181, P1 ;  /* 0x000000b50300720c */ /* 0x000fc40000fa1670 */
[----:B------:R-:W-:Y:S02]  /*13fb0*/  FSEL R66, R204, -INF , !P3 ;  /* 0xff800000cc427808 */ /* 0x000fe40005800000 */
[----:B------:R-:W-:Y:S02]  /*13fc0*/  ISETP.LT.OR P1, PT, R3, R180, P0 ;  /* 0x000000b40300720c */ /* 0x000fe40000721670 */
[----:B------:R-:W-:Y:S02]  /*13fd0*/  ISETP.GE.AND P3, PT, R2, R186, PT ;  /* 0x000000ba0200720c */ /* 0x000fe40003f66270 */
[----:B------:R-:W-:Y:S02]  /*13fe0*/  FSEL R158, R206, -INF , !P2 ;  /* 0xff800000ce9e7808 */ /* 0x000fe40005000000 */
[C---:B------:R-:W-:Y:S02]  /*13ff0*/  ISETP.GE.AND P4, PT, R2.reuse, R187, PT ;  /* 0x000000bb0200720c */ /* 0x040fe40003f86270 */
[----:B------:R-:W-:-:S02]  /*14000*/  ISETP.GE.AND P2, PT, R2, R185, PT ;  /* 0x000000b90200720c */ /* 0x000fc40003f46270 */
[C---:B------:R-:W-:Y:S02]  /*14010*/  ISETP.GE.AND P0, PT, R2.reuse, R184, PT ;  /* 0x000000b80200720c */ /* 0x040fe40003f06270 */
[----:B------:R-:W-:Y:S02]  /*14020*/  FSEL R43, R65, -INF , !P6 ;  /* 0xff800000412b7808 */ /* 0x000fe40007000000 */
[C---:B------:R-:W-:Y:S02]  /*14030*/  ISETP.LT.OR P6, PT, R2.reuse, R182, P3 ;  /* 0x000000b60200720c */ /* 0x040fe40001fc1670 */
[----:B------:R-:W-:Y:S02]  /*14040*/  ISETP.LT.OR P4, PT, R2, R183, P4 ;  /* 0x000000b70200720c */ /* 0x000fe40002781670 */
[----:B------:R-:W-:Y:S02]  /*14050*/  ISETP.NE.AND P3, PT, R4, RZ, PT ;  /* 0x000000ff0400720c */ /* 0x000fe40003f65270 */
[----:B------:R-:W-:-:S02]  /*14060*/  ISETP.LT.OR P2, PT, R2, R181, P2 ;  /* 0x000000b50200720c */ /* 0x000fc40001741670 */
[----:B------:R-:W-:Y:S02]  /*14070*/  ISETP.LT.OR P0, PT, R2, R180, P0 ;  /* 0x000000b40200720c */ /* 0x000fe40000701670 */
[----:B------:R-:W-:Y:S02]  /*14080*/  IADD3 R2, R0, 0x29, RZ ;  /* 0x0000002900027810 */ /* 0x000fe40007ffe0ff */
[----:B------:R-:W-:Y:S02]  /*14090*/  P2R R3, PR, RZ, 0x4 ;  /* 0x00000004ff037803 */ /* 0x000fe40000000000 */
[----:B------:R-:W-:Y:S02]  /*140a0*/  FSEL R46, R67, -INF , !P3 ;  /* 0xff800000432e7808 */ /* 0x000fe40005800000 */
[----:B------:R-:W-:Y:S02]  /*140b0*/  P2R R4, PR, RZ, 0x1 ;  /* 0x00000001ff047803 */ /* 0x000fe40000000000 */
[----:B------:R-:W-:-:S02]  /*140c0*/  FSEL R157, R207, -INF , !P1 ;  /* 0xff800000cf9d7808 */ /* 0x000fc40004800000 */
[C---:B------:R-:W-:Y:S02]  /*140d0*/  ISETP.GE.AND P1, PT, R2.reuse, R187, PT ;  /* 0x000000bb0200720c */ /* 0x040fe40003f26270 */
[C---:B------:R-:W-:Y:S02]  /*140e0*/  ISETP.GE.AND P0, PT, R2.reuse, R186, PT ;  /* 0x000000ba0200720c */ /* 0x040fe40003f06270 */
[C---:B------:R-:W-:Y:S02]  /*140f0*/  ISETP.GE.AND P3, PT, R2.reuse, R185, PT ;  /* 0x000000b90200720c */ /* 0x040fe40003f66270 */
[C---:B------:R-:W-:Y:S02]  /*14100*/  ISETP.GE.AND P2, PT, R2.reuse, R184, PT ;  /* 0x000000b80200720c */ /* 0x040fe40003f46270 */
[----:B------:R-:W-:Y:S02]  /*14110*/  FSEL R63, R205, -INF , !P5 ;  /* 0xff800000cd3f7808 */ /* 0x000fe40006800000 */
[----:B------:R-:W-:-:S02]  /*14120*/  ISETP.LT.OR P1, PT, R2, R183, P1 ;  /* 0x000000b70200720c */ /* 0x000fc40000f21670 */
[C---:B------:R-:W-:Y:S02]  /*14130*/  ISETP.LT.OR P0, PT, R2.reuse, R182, P0 ;  /* 0x000000b60200720c */ /* 0x040fe40000701670 */
[C---:B------:R-:W-:Y:S02]  /*14140*/  ISETP.LT.OR P5, PT, R2.reuse, R181, P3 ;  /* 0x000000b50200720c */ /* 0x040fe40001fa1670 */
[----:B------:R-:W-:Y:S02]  /*14150*/  ISETP.LT.OR P2, PT, R2, R180, P2 ;  /* 0x000000b40200720c */ /* 0x000fe40001741670 */
[----:B------:R-:W-:Y:S02]  /*14160*/  IADD3 R2, R0, 0x30, RZ ;  /* 0x0000003000027810 */ /* 0x000fe40007ffe0ff */
[----:B------:R-:W-:Y:S02]  /*14170*/  FSEL R40, R68, -INF , !P4 ;  /* 0xff80000044287808 */ /* 0x000fe40006000000 */
[----:B------:R-:W-:-:S02]  /*14180*/  ISETP.NE.AND P4, PT, R3, RZ, PT ;  /* 0x000000ff0300720c */ /* 0x000fc40003f85270 */
[----:B------:R-:W-:Y:S02]  /*14190*/  FSEL R44, R70, -INF , !P6 ;  /* 0xff800000462c7808 */ /* 0x000fe40007000000 */
[----:B------:R-:W-:Y:S02]  /*141a0*/  P2R R6, PR, RZ, 0x4 ;  /* 0x00000004ff067803 */ /* 0x000fe40000000000 */
[----:B------:R-:W-:Y:S02]  /*141b0*/  FSEL R36, R69, -INF , !P1 ;  /* 0xff80000045247808 */ /* 0x000fe40004800000 */
[----:B------:R-:W-:Y:S02]  /*141c0*/  FSEL R42, R71, -INF , !P0 ;  /* 0xff800000472a7808 */ /* 0x000fe40004000000 */
[----:B------:R-:W-:Y:S02]  /*141d0*/  ISETP.NE.AND P6, PT, R4, RZ, PT ;  /* 0x000000ff0400720c */ /* 0x000fe40003fc5270 */
[----:B------:R-:W-:-:S02]  /*141e0*/  ISETP.GE.AND P1, PT, R2, R187, PT ;  /* 0x000000bb0200720c */ /* 0x000fc40003f26270 */
[C---:B------:R-:W-:Y:S02]  /*141f0*/  ISETP.GE.AND P0, PT, R2.reuse, R186, PT ;  /* 0x000000ba0200720c */ /* 0x040fe40003f06270 */
[C---:B------:R-:W-:Y:S02]  /*14200*/  ISETP.GE.AND P3, PT, R2.reuse, R185, PT ;  /* 0x000000b90200720c */ /* 0x040fe40003f66270 */
[----:B------:R-:W-:Y:S02]  /*14210*/  ISETP.GE.AND P2, PT, R2, R184, PT ;  /* 0x000000b80200720c */ /* 0x000fe40003f46270 */
[----:B------:R-:W-:Y:S02]  /*14220*/  FMNMX.FTZ R4, R247, R14, !PT ;  /* 0x0000000ef7047209 */ /* 0x000fe40007810000 */
[----:B------:R-:W-:Y:S02]  /*14230*/  FSEL R62, R208, -INF , !P4 ;  /* 0xff800000d03e7808 */ /* 0x000fe40006000000 */
[----:B------:R-:W-:-:S02]  /*14240*/  ISETP.LT.OR P1, PT, R2, R183, P1 ;  /* 0x000000b70200720c */ /* 0x000fc40000f21670 */
[C---:B------:R-:W-:Y:S02]  /*14250*/  ISETP.LT.OR P0, PT, R2.reuse, R182, P0 ;  /* 0x000000b60200720c */ /* 0x040fe40000701670 */
[C---:B------:R-:W-:Y:S02]  /*14260*/  ISETP.LT.OR P4, PT, R2.reuse, R181, P3 ;  /* 0x000000b50200720c */ /* 0x040fe40001f81670 */
[----:B------:R-:W-:Y:S02]  /*14270*/  ISETP.LT.OR P2, PT, R2, R180, P2 ;  /* 0x000000b40200720c */ /* 0x000fe40001741670 */
[----:B------:R-:W-:-:S04]  /*14280*/  FMNMX.FTZ R2, R18, R4, !PT ;  /* 0x0000000412027209 */ /* 0x000fc80007810000 */
[----:B------:R-:W-:-:S04]  /*14290*/  FMNMX.FTZ R4, R26, R2, !PT ;  /* 0x000000021a047209 */ /* 0x000fc80007810000 */
[----:B------:R-:W-:Y:S02]  /*142a0*/  FMNMX.FTZ R4, R23, R4, !PT ;  /* 0x0000000417047209 */ /* 0x000fe40007810000 */
[----:B------:R-:W-:Y:S02]  /*142b0*/  IADD3 R3, R0, 0x31, RZ ;  /* 0x0000003100037810 */ /* 0x000fe40007ffe0ff */
[----:B------:R-:W-:Y:S02]  /*142c0*/  FMNMX.FTZ R4, R61, R4, !PT ;  /* 0x000000043d047209 */ /* 0x000fe40007810000 */
[----:B------:R-:W-:Y:S02]  /*142d0*/  FSEL R35, R144, -INF , !P1 ;  /* 0xff80000090237808 */ /* 0x000fe40004800000 */
[----:B------:R-:W-:Y:S02]  /*142e0*/  ISETP.GE.AND P1, PT, R3, R187, PT ;  /* 0x000000bb0300720c */ /* 0x000fe40003f26270 */
[----:B------:R-:W-:-:S02]  /*142f0*/  FMNMX.FTZ R4, R56, R4, !PT ;  /* 0x0000000438047209 */ /* 0x000fc40007810000 */
[----:B------:R-:W-:Y:S02]  /*14300*/  ISETP.LT.OR P1, PT, R3, R183, P1 ;  /* 0x000000b70300720c */ /* 0x000fe40000f21670 */
[----:B------:R-:W-:Y:S02]  /*14310*/  IADD3 R2, R0, 0x38, RZ ;  /* 0x0000003800027810 */ /* 0x000fe40007ffe0ff */
[----:B------:R-:W-:Y:S02]  /*14320*/  FMNMX.FTZ R5, R51, R4, !PT ;  /* 0x0000000433057209 */ /* 0x000fe40007810000 */
[----:B------:R-:W-:Y:S02]  /*14330*/  FSEL R33, R145, -INF , !P1 ;  /* 0xff80000091217808 */ /* 0x000fe40004800000 */
[----:B------:R-:W-:Y:S02]  /*14340*/  FMNMX.FTZ R4, R246, R19, !PT ;  /* 0x00000013f6047209 */ /* 0x000fe40007810000 */
[----:B------:R-:W-:-:S02]  /*14350*/  ISETP.GE.AND P1, PT, R2, R187, PT ;  /* 0x000000bb0200720c */ /* 0x000fc40003f26270 */
[----:B------:R-:W-:Y:S02]  /*14360*/  FMNMX.FTZ R5, R49, R5, !PT ;  /* 0x0000000531057209 */ /* 0x000fe40007810000 */
[----:B------:R-:W-:Y:S02]  /*14370*/  IADD3 R0, R0, 0x39, RZ ;  /* 0x0000003900007810 */ /* 0x000fe40007ffe0ff */
[----:B------:R-:W-:Y:S02]  /*14380*/  FSEL R41, R146, -INF , !P0 ;  /* 0xff80000092297808 */ /* 0x000fe40004000000 */
[----:B------:R-:W-:Y:S02]  /*14390*/  FMNMX.FTZ R4, R22, R4, !PT ;  /* 0x0000000416047209 */ /* 0x000fe40007810000 */
[----:B------:R-:W-:Y:S02]  /*143a0*/  P2R R16, PR, RZ, 0x4 ;  /* 0x00000004ff107803 */ /* 0x000fe40000000000 */
[----:B------:R-:W-:-:S02]  /*143b0*/  ISETP.GE.AND P0, PT, R3, R186, PT ;  /* 0x000000ba0300720c */ /* 0x000fc40003f06270 */
[----:B------:R-:W-:Y:S02]  /*143c0*/  ISETP.LT.OR P1, PT, R2, R183, P1 ;  /* 0x000000b70200720c */ /* 0x000fe40000f21670 */
[----:B------:R-:W-:Y:S02]  /*143d0*/  FMNMX.FTZ R5, R47, R5, !PT ;  /* 0x000000052f057209 */ /* 0x000fe40007810000 */
[----:B------:R-:W-:Y:S02]  /*143e0*/  ISETP.GE.AND P2, PT, R0, R187, PT ;  /* 0x000000bb0000720c */ /* 0x000fe40003f46270 */
[----:B------:R-:W-:Y:S02]  /*143f0*/  FMNMX.FTZ R4, R38, R4, !PT ;  /* 0x0000000426047209 */ /* 0x000fe40007810000 */
[----:B------:R-:W-:Y:S02]  /*14400*/  ISETP.LT.OR P0, PT, R3, R182, P0 ;  /* 0x000000b60300720c */ /* 0x000fe40000701670 */
[----:B------:R-:W-:-:S02]  /*14410*/  FSEL R30, R148, -INF , !P1 ;  /* 0xff800000941e7808 */ /* 0x000fc40004800000 */
[----:B------:R-:W-:Y:S02]  /*14420*/  FMNMX.FTZ R5, R43, R5, !PT ;  /* 0x000000052b057209 */ /* 0x000fe40007810000 */
[----:B------:R-:W-:Y:S02]  /*14430*/  ISETP.LT.OR P1, PT, R0, R183, P2 ;  /* 0x000000b70000720c */ /* 0x000fe40001721670 */
[C---:B------:R-:W-:Y:S02]  /*14440*/  ISETP.GE.AND P3, PT, R3.reuse, R185, PT ;  /* 0x000000b90300720c */ /* 0x040fe40003f66270 */
[----:B------:R-:W-:Y:S02]  /*14450*/  ISETP.GE.AND P2, PT, R3, R184, PT ;  /* 0x000000b80300720c */ /* 0x000fe40003f46270 */
[----:B------:R-:W-:Y:S02]  /*14460*/  FMNMX.FTZ R4, R37, R4, !PT ;  /* 0x0000000425047209 */ /* 0x000fe40007810000 */
[----:B------:R-:W-:-:S02]  /*14470*/  FSEL R39, R147, -INF , !P0 ;  /* 0xff80000093277808 */ /* 0x000fc40004000000 */
[----:B------:R-:W-:Y:S02]  /*14480*/  FMNMX.FTZ R5, R40, R5, !PT ;  /* 0x0000000528057209 */ /* 0x000fe40007810000 */
[----:B------:R-:W-:Y:S02]  /*14490*/  FSEL R147, R210, -INF , !P6 ;  /* 0xff800000d2937808 */ /* 0x000fe40007000000 */
[----:B------:R-:W-:Y:S02]  /*144a0*/  FSEL R29, R149, -INF , !P1 ;  /* 0xff800000951d7808 */ /* 0x000fe40004800000 */
[C---:B------:R-:W-:Y:S02]  /*144b0*/  ISETP.LT.OR P1, PT, R3.reuse, R181, P3 ;  /* 0x000000b50300720c */ /* 0x040fe40001f21670 */
[----:B------:R-:W-:Y:S02]  /*144c0*/  ISETP.LT.OR P6, PT, R3, R180, P2 ;  /* 0x000000b40300720c */ /* 0x000fe400017c1670 */
[----:B------:R-:W-:-:S02]  /*144d0*/  FMNMX.FTZ R3, R60, R4, !PT ;  /* 0x000000043c037209 */ /* 0x000fc40007810000 */
[----:B------:R-:W-:Y:S02]  /*144e0*/  FMNMX.FTZ R4, R36, R5, !PT ;  /* 0x0000000524047209 */ /* 0x000fe40007810000 */
[C---:B------:R-:W-:Y:S02]  /*144f0*/  ISETP.GE.AND P0, PT, R2.reuse, R186, PT ;  /* 0x000000ba0200720c */ /* 0x040fe40003f06270 */
[----:B------:R-:W-:Y:S02]  /*14500*/  FMNMX.FTZ R3, R59, R3, !PT ;  /* 0x000000033b037209 */ /* 0x000fe40007810000 */
[----:B------:R-:W-:Y:S02]  /*14510*/  FMNMX.FTZ R4, R35, R4, !PT ;  /* 0x0000000423047209 */ /* 0x000fe40007810000 */
[----:B------:R-:W-:Y:S02]  /*14520*/  ISETP.LT.OR P0, PT, R2, R182, P0 ;  /* 0x000000b60200720c */ /* 0x000fe40000701670 */
[----:B------:R-:W-:-:S02]  /*14530*/  FMNMX.FTZ R3, R54, R3, !PT ;  /* 0x0000000336037209 */ /* 0x000fc40007810000 */
[----:B------:R-:W-:Y:S02]  /*14540*/  FMNMX.FTZ R4, R33, R4, !PT ;  /* 0x0000000421047209 */ /* 0x000fe40007810000 */
[----:B------:R-:W-:Y:S02]  /*14550*/  FSEL R32, R150, -INF , !P0 ;  /* 0xff80000096207808 */ /* 0x000fe40004000000 */
[----:B------:R-:W-:Y:S02]  /*14560*/  ISETP.NE.AND P3, PT, R6, RZ, PT ;  /* 0x000000ff0600720c */ /* 0x000fe40003f65270 */
[----:B------:R-:W-:Y:S02]  /*14570*/  LOP3.LUT R5, R191, UR35, R239, 0x96, !PT ;  /* 0x00000023bf057c12 */ /* 0x000fe4000f8e96ef */
[----:B------:R-:W-:Y:S02]  /*14580*/  ISETP.GE.AND P0, PT, R0, R186, PT ;  /* 0x000000ba0000720c */ /* 0x000fe40003f06270 */
[----:B------:R-:W-:-:S02]  /*14590*/  LOP3.LUT R6, R245, UR16, R190, 0x96, !PT ;  /* 0x00000010f5067c12 */ /* 0x000fc4000f8e96be */
[----:B------:R-:W-:Y:S02]  /*145a0*/  FMNMX.FTZ R3, R50, R3, !PT ;  /* 0x0000000332037209 */ /* 0x000fe40007810000 */
[----:B------:R-:W-:Y:S01]  /*145b0*/  FMNMX.FTZ R4, R30, R4, !PT ;  /* 0x000000041e047209 */ /* 0x000fe20007810000 */
[----:B-1----:R-:W-:Y:S01]  /*145c0*/  IMAD R176, R9, -0x326172a9, RZ ;  /* 0xcd9e8d5709b07824 */ /* 0x002fe200078e02ff */
[----:B------:R-:W-:Y:S01]  /*145d0*/  ISETP.LT.OR P0, PT, R0, R182, P0 ;  /* 0x000000b60000720c */ /* 0x000fe20000701670 */
[----:B------:R-:W-:Y:S02]  /*145e0*/  IMAD.MOV.U32 R240, RZ, RZ, R7 ;  /* 0x000000fffff07224 */ /* 0x000fe400078e0007 */
[----:B------:R-:W-:Y:S01]  /*145f0*/  IMAD.WIDE.U32 R24, R5, -0x326172a9, RZ ;  /* 0xcd9e8d5705187825 */ /* 0x000fe200078e00ff */
[----:B------:R-:W-:Y:S02]  /*14600*/  FMNMX.FTZ R5, R48, R3, !PT ;  /* 0x0000000330057209 */ /* 0x000fe40007810000 */
[----:B------:R-:W-:Y:S01]  /*14610*/  FMNMX.FTZ R10, R29, R4, !PT ;  /* 0x000000041d0a7209 */ /* 0x000fe20007810000 */
[----:B------:R-:W-:Y:S01]  /*14620*/  IMAD.WIDE.U32 R6, R6, -0x326172a9, RZ ;  /* 0xcd9e8d5706067825 */ /* 0x000fe200078e00ff */
[----:B------:R-:W-:-:S02]  /*14630*/  P2R R15, PR, RZ, 0x2 ;  /* 0x00000002ff0f7803 */ /* 0x000fc40000000000 */
[----:B------:R-:W-:Y:S02]  /*14640*/  FSEL R27, R151, -INF , !P0 ;  /* 0xff800000971b7808 */ /* 0x000fe40004000000 */
[C---:B------:R-:W-:Y:S02]  /*14650*/  ISETP.GE.AND P1, PT, R2.reuse, R185, PT ;  /* 0x000000b90200720c */ /* 0x040fe40003f26270 */
[----:B------:R-:W-:Y:S02]  /*14660*/  ISETP.GE.AND P0, PT, R2, R184, PT ;  /* 0x000000b80200720c */ /* 0x000fe40003f06270 */
[----:B------:R-:W-:Y:S01]  /*14670*/  LOP3.LUT R4, R25, UR17, R176, 0x96, !PT ;  /* 0x0000001119047c12 */ /* 0x000fe2000f8e96b0 */
[----:B------:R-:W1:Y:S01]  /*14680*/  SHFL.BFLY PT, R12, R10, 0x2, 0x1f ;  /* 0x0c401f000a0c7f89 */ /* 0x000e6200000e0000 */
[----:B------:R-:W-:Y:S02]  /*14690*/  LOP3.LUT R3, R7, UR12, R24, 0x96, !PT ;  /* 0x0000000c07037c12 */ /* 0x000fe4000f8e9618 */
[----:B------:R-:W-:-:S02]  /*146a0*/  FMNMX.FTZ R5, R46, R5, !PT ;  /* 0x000000052e057209 */ /* 0x000fc40007810000 */
[----:B------:R-:W-:Y:S01]  /*146b0*/  FSEL R34, R209, -INF , !P5 ;  /* 0xff800000d1227808 */ /* 0x000fe20006800000 */
[----:B------:R-:W-:Y:S01]  /*146c0*/  IMAD.WIDE.U32 R144, R4, -0x2daee0ad, RZ ;  /* 0xd2511f5304907825 */ /* 0x000fe200078e00ff */
[C---:B------:R-:W-:Y:S02]  /*146d0*/  ISETP.LT.OR P5, PT, R2.reuse, R181, P1 ;  /* 0x000000b50200720c */ /* 0x040fe40000fa1670 */
[----:B------:R-:W-:Y:S02]  /*146e0*/  ISETP.LT.OR P2, PT, R2, R180, P0 ;  /* 0x000000b40200720c */ /* 0x000fe40000741670 */
[----:B------:R-:W-:Y:S01]  /*146f0*/  FMNMX.FTZ R2, R44, R5, !PT ;  /* 0x000000052c027209 */ /* 0x000fe20007810000 */
[----:B------:R-:W-:-:S03]  /*14700*/  IMAD.WIDE.U32 R4, R3, -0x2daee0ad, RZ ;  /* 0xd2511f5303047825 */ /* 0x000fc600078e00ff */
[----:B------:R-:W-:Y:S02]  /*14710*/  FMNMX.FTZ R3, R42, R2, !PT ;  /* 0x000000022a037209 */ /* 0x000fe40007810000 */
[----:B------:R-:W-:Y:S02]  /*14720*/  LOP3.LUT R2, R145, UR11, R244, 0x96, !PT ;  /* 0x0000000b91027c12 */ /* 0x000fe4000f8e96f4 */
[----:B------:R-:W-:Y:S01]  /*14730*/  LOP3.LUT R5, R5, UR9, R144, 0x96, !PT ;  /* 0x0000000905057c12 */ /* 0x000fe2000f8e9690 */
[----:B------:R-:W-:Y:S01]  /*14740*/  IMAD.MOV.U32 R241, RZ, RZ, R8 ;  /* 0x000000fffff17224 */ /* 0x000fe200078e0008 */
[----:B------:R-:W-:Y:S01]  /*14750*/  FMNMX.FTZ R11, R41, R3, !PT ;  /* 0x00000003290b7209 */ /* 0x000fe20007810000 */
[----:B------:R-:W-:-:S04]  /*14760*/  IMAD.WIDE.U32 R2, R2, -0x326172a9, RZ ;  /* 0xcd9e8d5702027825 */ /* 0x000fc800078e00ff */
[----:B------:R-:W-:Y:S01]  /*14770*/  IMAD.WIDE.U32 R8, R5, -0x326172a9, RZ ;  /* 0xcd9e8d5705087825 */ /* 0x000fe200078e00ff */
[----:B------:R-:W-:Y:S02]  /*14780*/  FMNMX.FTZ R5, R39, R11, !PT ;  /* 0x0000000b27057209 */ /* 0x000fe40007810000 */
[----:B------:R-:W-:Y:S02]  /*14790*/  LOP3.LUT R3, R3, UR10, R6, 0x96, !PT ;  /* 0x0000000a03037c12 */ /* 0x000fe4000f8e9606 */
[----:B------:R-:W-:Y:S02]  /*147a0*/  LOP3.LUT R11, R9, UR8, R2, 0x96, !PT ;  /* 0x00000008090b7c12 */ /* 0x000fe4000f8e9602 */
[----:B------:R-:W-:Y:S02]  /*147b0*/  FMNMX.FTZ R2, R32, R5, !PT ;  /* 0x0000000520027209 */ /* 0x000fe40007810000 */
[----:B-1----:R-:W-:Y:S01]  /*147c0*/  FMNMX.FTZ R12, R10, R12, !PT ;  /* 0x0000000c0a0c7209 */ /* 0x002fe20007810000 */
[----:B------:R-:W-:Y:S01]  /*147d0*/  IMAD.WIDE.U32 R10, R11, -0x2daee0ad, RZ ;  /* 0xd2511f530b0a7825 */ /* 0x000fe200078e00ff */
[----:B------:R-:W-:-:S03]  /*147e0*/  FMNMX.FTZ R9, R27, R2, !PT ;  /* 0x000000021b097209 */ /* 0x000fc60007810000 */
[----:B------:R-:W-:-:S05]  /*147f0*/  IMAD.WIDE.U32 R2, R3, -0x2daee0ad, RZ ;  /* 0xd2511f5303027825 */ /* 0x000fca00078e00ff */
[----:B------:R-:W-:Y:S02]  /*14800*/  LOP3.LUT R2, R11, UR5, R2, 0x96, !PT ;  /* 0x000000050b027c12 */ /* 0x000fe4000f8e9602 */
[----:B------:R-:W1:Y:S04]  /*14810*/  SHFL.BFLY PT, R11, R9, 0x2, 0x1f ;  /* 0x0c401f00090b7f89 */ /* 0x000e6800000e0000 */
[----:B------:R-:W2:Y:S01]  /*14820*/  SHFL.BFLY PT, R13, R12, 0x1, 0x1f ;  /* 0x0c201f000c0d7f89 */ /* 0x000ea200000e0000 */
[----:B------:R-:W-:Y:S02]  /*14830*/  LOP3.LUT R3, R3, UR7, R4, 0x96, !PT ;  /* 0x0000000703037c12 */ /* 0x000fe4000f8e9604 */
[C---:B------:R-:W-:Y:S02]  /*14840*/  ISETP.GE.AND P0, PT, R0.reuse, R184, PT ;  /* 0x000000b80000720c */ /* 0x040fe40003f06270 */
[C---:B------:R-:W-:Y:S01]  /*14850*/  ISETP.GE.AND P1, PT, R0.reuse, R185, PT ;  /* 0x000000b90000720c */ /* 0x040fe20003f26270 */
[----:B------:R-:W-:Y:S01]  /*14860*/  IMAD.WIDE.U32 R4, R3, -0x326172a9, RZ ;  /* 0xcd9e8d5703047825 */ /* 0x000fe200078e00ff */
[----:B------:R-:W-:-:S02]  /*14870*/  ISETP.LT.OR P0, PT, R0, R180, P0 ;  /* 0x000000b40000720c */ /* 0x000fc40000701670 */
[----:B------:R-:W-:Y:S01]  /*14880*/  FSEL R146, R211, -INF , !P3 ;  /* 0xff800000d3927808 */ /* 0x000fe20005800000 */
[----:B------:R-:W-:Y:S01]  /*14890*/  IMAD.WIDE.U32 R2, R2, -0x326172a9, RZ ;  /* 0xcd9e8d5702027825 */ /* 0x000fe200078e00ff */
[----:B------:R-:W-:Y:S02]  /*148a0*/  ISETP.LT.OR P3, PT, R0, R181, P1 ;  /* 0x000000b50000720c */ /* 0x000fe40000f61670 */
[----:B------:R-:W-:Y:S02]  /*148b0*/  LOP3.LUT R28, R5, UR6, R8, 0x96, !PT ;  /* 0x00000006051c7c12 */ /* 0x000fe4000f8e9608 */
[----:B------:R-:W-:Y:S02]  /*148c0*/  LOP3.LUT R4, R3, UR14, R4, 0x96, !PT ;  /* 0x0000000e03047c12 */ /* 0x000fe4000f8e9604 */
[----:B-1----:R-:W-:Y:S02]  /*148d0*/  FMNMX.FTZ R0, R9, R11, !PT ;  /* 0x0000000b09007209 */ /* 0x002fe40007810000 */
[----:B------:R-:W-:-:S02]  /*148e0*/  LOP3.LUT R179, R179, 0xfffffffd, RZ, 0xc0, !PT ;  /* 0xfffffffdb3b37812 */ /* 0x000fc400078ec0ff */
[----:B--2---:R-:W-:Y:S01]  /*148f0*/  FMNMX.FTZ R68, R12, R13, !PT ;  /* 0x0000000d0c447209 */ /* 0x004fe20007810000 */
[----:B------:R-:W1:Y:S01]  /*14900*/  SHFL.BFLY PT, R8, R0, 0x1, 0x1f ;  /* 0x0c201f0000087f89 */ /* 0x000e6200000e0000 */
[----:B------:R-:W-:Y:S02]  /*14910*/  LOP3.LUT R31, R2, 0xffff, RZ, 0xc0, !PT ;  /* 0x0000ffff021f7812 */ /* 0x000fe400078ec0ff */
[----:B------:R-:W-:Y:S02]  /*14920*/  FSEL R20, R216, -INF , !P4 ;  /* 0xff800000d8147808 */ /* 0x000fe40006000000 */
[----:B------:R-:W-:Y:S02]  /*14930*/  LOP3.LUT R3, R4, 0xffff, RZ, 0xc0, !PT ;  /* 0x0000ffff04037812 */ /* 0x000fe400078ec0ff */
[----:B------:R-:W-:Y:S02]  /*14940*/  ISETP.NE.AND P4, PT, R16, RZ, PT ;  /* 0x000000ff1000720c */ /* 0x000fe40003f85270 */
[----:B------:R-:W-:-:S02]  /*14950*/  LOP3.LUT R5, R2, 0xff, RZ, 0xc0, !PT ;  /* 0x000000ff02057812 */ /* 0x000fc400078ec0ff */
[--C-:B------:R-:W-:Y:S02]  /*14960*/  SHF.R.U32.HI R21, RZ, 0x10, R2.reuse ;  /* 0x00000010ff157819 */ /* 0x100fe40000011602 */
[----:B------:R-:W-:Y:S01]  /*14970*/  SHF.R.U32.HI R16, RZ, 0x18, R2 ;  /* 0x00000018ff107819 */ /* 0x000fe20000011602 */
[C---:B------:R-:W-:Y:S01]  /*14980*/  FMUL.FTZ R2, R68.reuse, c[0x0][0x23c] ;  /* 0x00008f0044027a20 */ /* 0x040fe20000410000 */
[----:B------:R-:W-:Y:S02]  /*14990*/  @P0 LOP3.LUT R179, R179, 0x2, RZ, 0xfc, !PT ;  /* 0x00000002b3b30812 */ /* 0x000fe400078efcff */
[----:B------:R-:W-:Y:S02]  /*149a0*/  FSETP.NEU.FTZ.AND P0, PT, R68, -INF , PT ;  /* 0xff8000004400780b */ /* 0x000fe40003f1d000 */
[----:B------:R-:W-:Y:S02]  /*149b0*/  SHF.R.U32.HI R3, RZ, 0x8, R3 ;  /* 0x00000008ff037819 */ /* 0x000fe40000011603 */
[----:B------:R-:W-:-:S02]  /*149c0*/  ISETP.NE.AND P1, PT, R15, RZ, PT ;  /* 0x000000ff0f00720c */ /* 0x000fc40003f25270 */
[----:B------:R-:W-:Y:S02]  /*149d0*/  FSEL R2, R2, RZ, P0 ;  /* 0x000000ff02027208 */ /* 0x000fe40000000000 */
[----:B------:R-:W-:Y:S02]  /*149e0*/  LOP3.LUT R3, R3, 0xffff, RZ, 0xc0, !PT ;  /* 0x0000ffff03037812 */ /* 0x000fe400078ec0ff */
[----:B------:R-:W-:Y:S02]  /*149f0*/  FSEL R142, R218, -INF , !P4 ;  /* 0xff800000da8e7808 */ /* 0x000fe40006000000 */
[----:B------:R-:W-:Y:S02]  /*14a00*/  FSEL R17, R217, -INF , !P1 ;  /* 0xff800000d9117808 */ /* 0x000fe40004800000 */
[C---:B------:R-:W-:Y:S01]  /*14a10*/  ISETP.GE.U32.AND P4, PT, R225.reuse, R5, PT ;  /* 0x00000005e100720c */ /* 0x040fe20003f86070 */
[--C-:B------:R-:W-:Y:S01]  /*14a20*/  FFMA.FTZ R5, R14, c[0x0][0x23c], -R2.reuse ;  /* 0x00008f000e057a23 */ /* 0x100fe20000010802 */
[----:B------:R-:W-:Y:S01]  /*14a30*/  ISETP.GE.U32.AND P1, PT, R225, R3, PT ;  /* 0x00000003e100720c */ /* 0x000fe20003f26070 */
[----:B------:R-:W-:-:S02]  /*14a40*/  FFMA.FTZ R3, R18, c[0x0][0x23c], -R2 ;  /* 0x00008f0012037a23 */ /* 0x000fc40000010802 */
[----:B------:R-:W-:Y:S01]  /*14a50*/  MUFU.EX2 R15, R5 ;  /* 0x00000005000f7308 */ /* 0x000fe20000000800 */
[----:B-1----:R-:W-:-:S07]  /*14a60*/  FMNMX.FTZ R69, R0, R8, !PT ;  /* 0x0000000800457209 */ /* 0x002fce0007810000 */
[----:B------:R1:W2:Y:S01]  /*14a70*/  MUFU.EX2 R14, R3 ;  /* 0x00000003000e7308 */ /* 0x0002a20000000800 */
[----:B------:R-:W-:Y:S01]  /*14a80*/  FSEL R74, R219, -INF , !P6 ;  /* 0xff800000db4a7808 */ /* 0x000fe20007000000 */
[C---:B------:R-:W-:Y:S01]  /*14a90*/  FMUL.FTZ R0, R69.reuse, c[0x0][0x23c] ;  /* 0x00008f0045007a20 */ /* 0x040fe20000410000 */
[----:B------:R-:W-:-:S04]  /*14aa0*/  FSETP.NEU.FTZ.AND P6, PT, R69, -INF , PT ;  /* 0xff8000004500780b */ /* 0x000fc80003fdd000 */
[----:B------:R-:W-:Y:S02]  /*14ab0*/  FSEL R0, R0, RZ, P6 ;  /* 0x000000ff00007208 */ /* 0x000fe40003000000 */
[----:B-1----:R-:W-:-:S04]  /*14ac0*/  LOP3.LUT R3, R4, 0xff, RZ, 0xc0, !PT ;  /* 0x000000ff04037812 */ /* 0x002fc800078ec0ff */
[----:B------:R-:W-:Y:S02]  /*14ad0*/  ISETP.GE.U32.AND P0, PT, R225, R3, PT ;  /* 0x00000003e100720c */ /* 0x000fe40003f06070 */
[----:B--2---:R-:W-:Y:S01]  /*14ae0*/  F2FP.BF16.PACK_AB R3, R14, R15 ;  /* 0x0000000f0e03723e */ /* 0x004fe200000010ff */
[----:B------:R-:W-:-:S03]  /*14af0*/  FFMA.FTZ R5, R19, c[0x0][0x23c], -R0 ;  /* 0x00008f0013057a23 */ /* 0x000fc60000010800 */
[C---:B------:R-:W-:Y:S02]  /*14b00*/  PRMT R58, R3.reuse, 0x7610, R58 ;  /* 0x00007610033a7816 */ /* 0x040fe4000000003a */
[----:B------:R-:W-:Y:S01]  /*14b10*/  PRMT R57, R3, 0x7632, R57 ;  /* 0x0000763203397816 */ /* 0x000fe20000000039 */
[----:B------:R-:W-:Y:S01]  /*14b20*/  FFMA.FTZ R3, R22, c[0x0][0x23c], -R0 ;  /* 0x00008f0016037a23 */ /* 0x000fe20000010800 */
[----:B------:R-:W-:Y:S03]  /*14b30*/  MUFU.EX2 R12, R5 ;  /* 0x00000005000c7308 */ /* 0x000fe60000000800 */
[----:B------:R-:W-:Y:S01]  /*14b40*/  @!P0 HFMA2.BF16_V2 R45, -RZ.H0_H0, RZ.H0_H0, -R58.H0_H0 ;  /* 0x200000ffff2d8231 */ /* 0x000fe2000034093a */
[----:B------:R-:W-:-:S04]  /*14b50*/  PRMT R169, R58, 0x5410, R57 ;  /* 0x000054103aa97816 */ /* 0x000fc80000000039 */
[----:B------:R1:W2:Y:S01]  /*14b60*/  MUFU.EX2 R205, R3 ;  /* 0x0000000300cd7308 */ /* 0x0002a20000000800 */
[----:B------:R-:W-:Y:S01]  /*14b70*/  @!P0 PRMT R58, R45, 0x5410, RZ ;  /* 0x000054102d3a8816 */ /* 0x000fe200000000ff */
[----:B------:R-:W-:Y:S01]  /*14b80*/  @!P1 HFMA2.BF16_V2 R52, -RZ.H0_H0, RZ.H0_H0, -R57.H0_H0 ;  /* 0x200000ffff349231 */ /* 0x000fe20000340939 */
[----:B-1----:R-:W-:-:S04]  /*14b90*/  SHF.R.U32.HI R3, RZ, 0x18, R4 ;  /* 0x00000018ff037819 */ /* 0x002fc80000011604 */
[----:B------:R-:W-:Y:S02]  /*14ba0*/  ISETP.GE.U32.AND P0, PT, R225, R3, PT ;  /* 0x00000003e100720c */ /* 0x000fe40003f06070 */
[----:B------:R-:W-:-:S04]  /*14bb0*/  SHF.R.U32.HI R3, RZ, 0x10, R4 ;  /* 0x00000010ff037819 */ /* 0x000fc80000011604 */
[----:B------:R-:W-:Y:S02]  /*14bc0*/  LOP3.LUT R3, R3, 0xff, RZ, 0xc0, !PT ;  /* 0x000000ff03037812 */ /* 0x000fe400078ec0ff */
[----:B------:R-:W-:Y:S02]  /*14bd0*/  @!P1 PRMT R57, R52, 0x5410, RZ ;  /* 0x0000541034399816 */ /* 0x000fe400000000ff */
[----:B------:R-:W-:Y:S01]  /*14be0*/  ISETP.GE.U32.AND P1, PT, R225, R3, PT ;  /* 0x00000003e100720c */ /* 0x000fe20003f26070 */
[----:B------:R-:W-:Y:S01]  /*14bf0*/  FFMA.FTZ R4, R26, c[0x0][0x23c], -R2 ;  /* 0x00008f001a047a23 */ /* 0x000fe20000010802 */
[----:B--2---:R-:W-:-:S03]  /*14c00*/  F2FP.BF16.PACK_AB R3, R205, R12 ;  /* 0x0000000ccd03723e */ /* 0x004fc600000010ff */
[----:B------:R1:W-:Y:S01]  /*14c10*/  MUFU.EX2 R9, R4 ;  /* 0x0000000400097308 */ /* 0x0003e20000000800 */
[C---:B------:R-:W-:Y:S02]  /*14c20*/  PRMT R53, R3.reuse, 0x7632, R53 ;  /* 0x0000763203357816 */ /* 0x040fe40000000035 */
[----:B------:R-:W-:-:S03]  /*14c30*/  PRMT R52, R3, 0x7610, R52 ;  /* 0x0000761003347816 */ /* 0x000fc60000000034 */
[----:B------:R-:W-:Y:S01]  /*14c40*/  @!P0 HFMA2.BF16_V2 R55, -RZ.H0_H0, RZ.H0_H0, -R53.H0_H0 ;  /* 0x200000ffff378231 */ /* 0x000fe20000340935 */
[----:B------:R-:W-:Y:S02]  /*14c50*/  LOP3.LUT R3, R21, 0xff, RZ, 0xc0, !PT ;  /* 0x000000ff15037812 */ /* 0x000fe400078ec0ff */
[----:B------:R-:W-:Y:S01]  /*14c60*/  PRMT R172, R52, 0x5410, R53 ;  /* 0x0000541034ac7816 */ /* 0x000fe20000000035 */
[----:B-1----:R-:W-:-:S04]  /*14c70*/  FFMA.FTZ R4, R23, c[0x0][0x23c], -R2 ;  /* 0x00008f0017047a23 */ /* 0x002fc80000010802 */
[----:B------:R1:W2:Y:S01]  /*14c80*/  MUFU.EX2 R18, R4 ;  /* 0x0000000400127308 */ /* 0x0002a20000000800 */
[----:B------:R-:W-:Y:S02]  /*14c90*/  @!P0 PRMT R53, R55, 0x5410, RZ ;  /* 0x0000541037358816 */ /* 0x000fe400000000ff */
[----:B------:R-:W-:Y:S02]  /*14ca0*/  FSEL R72, R222, -INF , !P2 ;  /* 0xff800000de487808 */ /* 0x000fe40005000000 */
[C---:B------:R-:W-:Y:S02]  /*14cb0*/  ISETP.GE.U32.AND P0, PT, R225.reuse, R3, PT ;  /* 0x00000003e100720c */ /* 0x040fe40003f06070 */
[----:B------:R-:W-:Y:S01]  /*14cc0*/  ISETP.GE.U32.AND P2, PT, R225, R16, PT ;  /* 0x00000010e100720c */ /* 0x000fe20003f46070 */
[----:B-1----:R-:W-:Y:S01]  /*14cd0*/  IMAD.WIDE.U32 R4, R28, -0x2daee0ad, RZ ;  /* 0xd2511f531c047825 */ /* 0x002fe200078e00ff */
[----:B------:R-:W-:-:S04]  /*14ce0*/  @!P1 HFMA2.BF16_V2 R64, -RZ.H0_H0, RZ.H0_H0, -R52.H0_H0 ;  /* 0x200000ffff409231 */ /* 0x000fc80000340934 */
[----:B------:R-:W-:Y:S02]  /*14cf0*/  LOP3.LUT R3, R5, UR13, R10, 0x96, !PT ;  /* 0x0000000d05037c12 */ /* 0x000fe4000f8e960a */
[C---:B------:R-:W-:Y:S02]  /*14d00*/  LOP3.LUT R10, R4.reuse, 0xff, RZ, 0xc0, !PT ;  /* 0x000000ff040a7812 */ /* 0x040fe400078ec0ff */
[----:B------:R-:W-:Y:S02]  /*14d10*/  LOP3.LUT R55, R4, 0xffff, RZ, 0xc0, !PT ;  /* 0x0000ffff04377812 */ /* 0x000fe400078ec0ff */
[--C-:B------:R-:W-:Y:S02]  /*14d20*/  SHF.R.U32.HI R45, RZ, 0x10, R4.reuse ;  /* 0x00000010ff2d7819 */ /* 0x100fe40000011604 */
[----:B------:R-:W-:Y:S02]  /*14d30*/  SHF.R.U32.HI R16, RZ, 0x18, R4 ;  /* 0x00000018ff107819 */ /* 0x000fe40000011604 */
[----:B------:R-:W-:-:S02]  /*14d40*/  SHF.R.U32.HI R4, RZ, 0x8, R31 ;  /* 0x00000008ff047819 */ /* 0x000fc4000001161f */
[----:B------:R-:W-:Y:S02]  /*14d50*/  FMNMX.FTZ R5, R249, R155, !PT ;  /* 0x0000009bf9057209 */ /* 0x000fe40007810000 */
[----:B------:R-:W-:Y:S02]  /*14d60*/  LOP3.LUT R4, R4, 0xffff, RZ, 0xc0, !PT ;  /* 0x0000ffff04047812 */ /* 0x000fe400078ec0ff */
[----:B------:R-:W-:Y:S02]  /*14d70*/  FMNMX.FTZ R5, R156, R5, !PT ;  /* 0x000000059c057209 */ /* 0x000fe40007810000 */
[----:B------:R-:W-:Y:S02]  /*14d80*/  @!P1 PRMT R52, R64, 0x5410, RZ ;  /* 0x0000541040349816 */ /* 0x000fe400000000ff */
[----:B------:R-:W-:Y:S02]  /*14d90*/  ISETP.GE.U32.AND P1, PT, R225, R4, PT ;  /* 0x00000004e100720c */ /* 0x000fe40003f26070 */
[----:B------:R-:W-:Y:S01]  /*14da0*/  FMNMX.FTZ R4, R154, R5, !PT ;  /* 0x000000059a047209 */ /* 0x000fe20007810000 */
[----:B------:R-:W-:-:S03]  /*14db0*/  FFMA.FTZ R5, R38, c[0x0][0x23c], -R0 ;  /* 0x00008f0026057a23 */ /* 0x000fc60000010800 */
[----:B------:R-:W-:Y:S01]  /*14dc0*/  FMNMX.FTZ R4, R153, R4, !PT ;  /* 0x0000000499047209 */ /* 0x000fe20007810000 */
[----:B------:R1:W-:Y:S03]  /*14dd0*/  MUFU.EX2 R198, R5 ;  /* 0x0000000500c67308 */ /* 0x0003e60000000800 */
[----:B------:R-:W-:-:S04]  /*14de0*/  FMNMX.FTZ R4, R152, R4, !PT ;  /* 0x0000000498047209 */ /* 0x000fc80007810000 */
[----:B-1----:R-:W-:Y:S01]  /*14df0*/  FMNMX.FTZ R5, R143, R4, !PT ;  /* 0x000000048f057209 */ /* 0x002fe20007810000 */
[----:B------:R-:W-:-:S03]  /*14e00*/  FFMA.FTZ R4, R37, c[0x0][0x23c], -R0 ;  /* 0x00008f0025047a23 */ /* 0x000fc60000010800 */
[----:B------:R-:W-:Y:S01]  /*14e10*/  FMNMX.FTZ R5, R75, R5, !PT ;  /* 0x000000054b057209 */ /* 0x000fe20007810000 */
[----:B------:R1:W3:Y:S03]  /*14e20*/  MUFU.EX2 R208, R4 ;  /* 0x0000000400d07308 */ /* 0x0002e60000000800 */
[----:B-1----:R-:W-:-:S04]  /*14e30*/  FMNMX.FTZ R4, R73, R5, !PT ;  /* 0x0000000549047209 */ /* 0x002fc80007810000 */
[----:B------:R-:W-:-:S04]  /*14e40*/  FMNMX.FTZ R4, R66, R4, !PT ;  /* 0x0000000442047209 */ /* 0x000fc80007810000 */
[----:B------:R-:W-:-:S04]  /*14e50*/  FMNMX.FTZ R4, R63, R4, !PT ;  /* 0x000000043f047209 */ /* 0x000fc80007810000 */
[----:B------:R-:W-:-:S04]  /*14e60*/  FMNMX.FTZ R4, R62, R4, !PT ;  /* 0x000000043e047209 */ /* 0x000fc80007810000 */
[----:B------:R-:W-:Y:S02]  /*14e70*/  FMNMX.FTZ R4, R34, R4, !PT ;  /* 0x0000000422047209 */ /* 0x000fe40007810000 */
[----:B--2---:R-:W-:Y:S02]  /*14e80*/  F2FP.BF16.PACK_AB R8, R18, R9 ;  /* 0x000000091208723e */ /* 0x004fe400000010ff */
[----:B------:R-:W-:Y:S02]  /*14e90*/  FMNMX.FTZ R71, R20, R4, !PT ;  /* 0x0000000414477209 */ /* 0x000fe40007810000 */
[----:B------:R-:W-:Y:S02]  /*14ea0*/  LOP3.LUT R4, R3, 0xffff, RZ, 0xc0, !PT ;  /* 0x0000ffff03047812 */ /* 0x000fe400078ec0ff */
[----:B------:R-:W-:Y:S02]  /*14eb0*/  FSEL R13, R220, -INF , !P5 ;  /* 0xff800000dc0d7808 */ /* 0x000fe40006800000 */
[----:B------:R-:W-:-:S02]  /*14ec0*/  PRMT R67, R8, 0x7610, R67 ;  /* 0x0000761008437816 */ /* 0x000fc40000000043 */
[----:B------:R-:W-:Y:S02]  /*14ed0*/  PRMT R64, R8, 0x7632, R64 ;  /* 0x0000763208407816 */ /* 0x000fe40000000040 */
[----:B------:R-:W-:Y:S02]  /*14ee0*/  FMNMX.FTZ R71, R17, R71, !PT ;  /* 0x0000004711477209 */ /* 0x000fe40007810000 */
[----:B------:R-:W-:Y:S01]  /*14ef0*/  SHF.R.U32.HI R4, RZ, 0x8, R4 ;  /* 0x00000008ff047819 */ /* 0x000fe20000011604 */
[----:B------:R-:W-:Y:S01]  /*14f00*/  @!P4 HFMA2.BF16_V2 R65, -RZ.H0_H0, RZ.H0_H0, -R67.H0_H0 ;  /* 0x200000ffff41c231 */ /* 0x000fe20000340943 */
[----:B------:R-:W-:Y:S01]  /*14f10*/  FSEL R11, R221, -INF , !P3 ;  /* 0xff800000dd0b7808 */ /* 0x000fe20005800000 */
[----:B------:R-:W-:Y:S01]  /*14f20*/  @!P1 HFMA2.BF16_V2 R70, -RZ.H0_H0, RZ.H0_H0, -R64.H0_H0 ;  /* 0x200000ffff469231 */ /* 0x000fe20000340940 */
[----:B------:R-:W-:Y:S02]  /*14f30*/  FMNMX.FTZ R71, R13, R71, !PT ;  /* 0x000000470d477209 */ /* 0x000fe40007810000 */
[----:B---3--:R-:W-:-:S02]  /*14f40*/  F2FP.BF16.PACK_AB R5, R208, R198 ;  /* 0x000000c6d005723e */ /* 0x008fc400000010ff */
[----:B------:R-:W-:Y:S02]  /*14f50*/  LOP3.LUT R4, R4, 0xffff, RZ, 0xc0, !PT ;  /* 0x0000ffff04047812 */ /* 0x000fe400078ec0ff */
[----:B------:R-:W-:Y:S02]  /*14f60*/  FMNMX.FTZ R71, R11, R71, !PT ;  /* 0x000000470b477209 */ /* 0x000fe40007810000 */
[----:B------:R-:W-:Y:S01]  /*14f70*/  PRMT R171, R67, 0x5410, R64 ;  /* 0x0000541043ab7816 */ /* 0x000fe20000000040 */
[--C-:B------:R-:W-:Y:S01]  /*14f80*/  FFMA.FTZ R31, R47, c[0x0][0x23c], -R2.reuse ;  /* 0x00008f002f1f7a23 */ /* 0x100fe20000010802 */
[----:B------:R-:W-:Y:S02]  /*14f90*/  @!P4 PRMT R67, R65, 0x5410, RZ ;  /* 0x000054104143c816 */ /* 0x000fe400000000ff */
[----:B------:R-:W-:Y:S01]  /*14fa0*/  @!P1 PRMT R64, R70, 0x5410, RZ ;  /* 0x0000541046409816 */ /* 0x000fe200000000ff */
[--C-:B------:R-:W-:Y:S01]  /*14fb0*/  FFMA.FTZ R23, R51, c[0x0][0x23c], -R2.reuse ;  /* 0x00008f0033177a23 */ /* 0x100fe20000010802 */
[----:B------:R-:W-:Y:S01]  /*14fc0*/  PRMT R65, R5, 0x7632, R65 ;  /* 0x0000763205417816 */ /* 0x000fe20000000041 */
[--C-:B------:R-:W-:Y:S01]  /*14fd0*/  FFMA.FTZ R26, R49, c[0x0][0x23c], -R2.reuse ;  /* 0x00008f00311a7a23 */ /* 0x100fe20000010802 */
[----:B------:R-:W-:Y:S01]  /*14fe0*/  PRMT R37, R5, 0x7610, R37 ;  /* 0x0000761005257816 */ /* 0x000fe20000000025 */
[--C-:B------:R-:W-:Y:S01]  /*14ff0*/  FFMA.FTZ R5, R61, c[0x0][0x23c], -R2.reuse ;  /* 0x00008f003d057a23 */ /* 0x100fe20000010802 */
[----:B------:R-:W-:Y:S01]  /*15000*/  ISETP.GE.U32.AND P1, PT, R225, R4, PT ;  /* 0x00000004e100720c */ /* 0x000fe20003f26070 */
        /* <DEDUP_REMOVED lines=8> */
[----:B------:R-:W1:Y:S01]  /*15090*/  SHFL.BFLY PT, R2, R71, 0x2, 0x1f ;  /* 0x0c401f0047027f89 */ /* 0x000e6200000e0000 */
[----:B------:R2:W-:Y:S01]  /*150a0*/  MUFU.EX2 R21, R4 ;  /* 0x0000000400157308 */ /* 0x0005e20000000800 */
[----:B------:R-:W-:-:S07]  /*150b0*/  ISETP.GE.U32.AND P4, PT, R225, R16, PT ;  /* 0x00000010e100720c */ /* 0x000fce0003f86070 */
[----:B------:R-:W3:Y:S01]  /*150c0*/  MUFU.EX2 R16, R5 ;  /* 0x0000000500107308 */ /* 0x000ee20000000800 */
[----:B-1----:R-:W-:-:S05]  /*150d0*/  FMNMX.FTZ R71, R71, R2, !PT ;  /* 0x0000000247477209 */ /* 0x002fca0007810000 */
[----:B--2---:R-:W1:Y:S01]  /*150e0*/  SHFL.BFLY PT, R4, R71, 0x1, 0x1f ;  /* 0x0c201f0047047f89 */ /* 0x004e6200000e0000 */
[----:B------:R-:W-:Y:S01]  /*150f0*/  ISETP.GE.U32.AND P5, PT, R225, R10, PT ;  /* 0x0000000ae100720c */ /* 0x000fe20003fa6070 */
[--C-:B------:R-:W-:Y:S01]  /*15100*/  FFMA.FTZ R29, R50, c[0x0][0x23c], -R0.reuse ;  /* 0x00008f00321d7a23 */ /* 0x100fe20000010800 */
[----:B------:R-:W-:Y:S01]  /*15110*/  @!P0 HFMA2.BF16_V2 R149, -RZ.H0_H0, RZ.H0_H0, -R37.H0_H0 ;  /* 0x200000ffff958231 */ /* 0x000fe20000340925 */
        /* <DEDUP_REMOVED lines=11> */
[----:B------:R-:W-:Y:S02]  /*151d0*/  LOP3.LUT R0, R3, 0xff, RZ, 0xc0, !PT ;  /* 0x000000ff03007812 */ /* 0x000fe400078ec0ff */
[----:B------:R-:W-:Y:S01]  /*151e0*/  PRMT R170, R37, 0x5410, R65 ;  /* 0x0000541025aa7816 */ /* 0x000fe20000000041 */
[----:B------:R-:W-:Y:S01]  /*151f0*/  @!P2 HFMA2.BF16_V2 R148, -RZ.H0_H0, RZ.H0_H0, -R65.H0_H0 ;  /* 0x200000ffff94a231 */ /* 0x000fe20000340941 */
[----:B------:R-:W-:Y:S02]  /*15200*/  @!P0 PRMT R37, R149, 0x5410, RZ ;  /* 0x0000541095258816 */ /* 0x000fe400000000ff */
[----:B------:R-:W-:Y:S02]  /*15210*/  ISETP.GE.U32.AND P0, PT, R225, R0, PT ;  /* 0x00000000e100720c */ /* 0x000fe40003f06070 */
[----:B------:R-:W-:Y:S02]  /*15220*/  SHF.R.U32.HI R0, RZ, 0x18, R3 ;  /* 0x00000018ff007819 */ /* 0x000fe40000011603 */
[----:B---3--:R-:W-:-:S02]  /*15230*/  F2FP.BF16.PACK_AB R2, R21, R16 ;  /* 0x000000101502723e */ /* 0x008fc400000010ff */
[----:B-1----:R-:W-:Y:S02]  /*15240*/  FMNMX.FTZ R71, R71, R4, !PT ;  /* 0x0000000447477209 */ /* 0x002fe40007810000 */
[----:B------:R-:W-:Y:S02]  /*15250*/  LOP3.LUT P3, RZ, R179, 0x2, RZ, 0xc0, !PT ;  /* 0x00000002b3ff7812 */ /* 0x000fe4000786c0ff */
[----:B------:R-:W-:Y:S02]  /*15260*/  @!P2 PRMT R65, R148, 0x5410, RZ ;  /* 0x000054109441a816 */ /* 0x000fe400000000ff */
[----:B------:R-:W-:Y:S02]  /*15270*/  ISETP.GE.U32.AND P2, PT, R225, R0, PT ;  /* 0x00000000e100720c */ /* 0x000fe40003f46070 */
[----:B------:R-:W-:Y:S02]  /*15280*/  SHF.R.U32.HI R0, RZ, 0x10, R3 ;  /* 0x00000010ff007819 */ /* 0x000fe40000011603 */
[----:B------:R-:W-:-:S02]  /*15290*/  PRMT R231, R2, 0x7610, R231 ;  /* 0x0000761002e77816 */ /* 0x000fc400000000e7 */
[----:B------:R-:W-:Y:S01]  /*152a0*/  PRMT R227, R2, 0x7632, R227 ;  /* 0x0000763202e37816 */ /* 0x000fe200000000e3 */
[----:B------:R-:W-:Y:S01]  /*152b0*/  FMUL.FTZ R2, R71, c[0x0][0x23c] ;  /* 0x00008f0047027a20 */ /* 0x000fe20000410000 */
[----:B------:R-:W-:Y:S02]  /*152c0*/  FSEL R19, R223, -INF , !P3 ;  /* 0xff800000df137808 */ /* 0x000fe40005800000 */
[----:B------:R-:W-:Y:S02]  /*152d0*/  FSEL R3, R69, RZ, P6 ;  /* 0x000000ff45037208 */ /* 0x000fe40003000000 */
[----:B------:R-:W-:Y:S02]  /*152e0*/  FSETP.NEU.FTZ.AND P3, PT, R68, -INF , PT ;  /* 0xff8000004400780b */ /* 0x000fe40003f7d000 */
[----:B------:R-:W-:Y:S01]  /*152f0*/  FSETP.NEU.FTZ.AND P6, PT, R71, -INF , PT ;  /* 0xff8000004700780b */ /* 0x000fe20003fdd000 */
[----:B------:R-:W-:Y:S01]  /*15300*/  @!P0 HFMA2.BF16_V2 R151, -RZ.H0_H0, RZ.H0_H0, -R231.H0_H0 ;  /* 0x200000ffff978231 */ /* 0x000fe200003409e7 */
[----:B------:R-:W-:Y:S01]  /*15310*/  LOP3.LUT R0, R0, 0xff, RZ, 0xc0, !PT ;  /* 0x000000ff00007812 */ /* 0x000fe200078ec0ff */
[----:B------:R-:W-:Y:S01]  /*15320*/  @!P1 HFMA2.BF16_V2 R150, -RZ.H0_H0, RZ.H0_H0, -R227.H0_H0 ;  /* 0x200000ffff969231 */ /* 0x000fe200003409e3 */
[----:B------:R-:W-:-:S02]  /*15330*/  FSEL R5, R68, RZ, P3 ;  /* 0x000000ff44057208 */ /* 0x000fc40001800000 */
[----:B------:R-:W-:Y:S02]  /*15340*/  FSEL R2, R2, RZ, P6 ;  /* 0x000000ff02027208 */ /* 0x000fe40003000000 */
[----:B------:R-:W-:Y:S01]  /*15350*/  ISETP.GE.U32.AND P3, PT, R225, R0, PT ;  /* 0x00000000e100720c */ /* 0x000fe20003f66070 */
[----:B------:R-:W-:Y:S01]  /*15360*/  FADD.FTZ R4, R247, -R5 ;  /* 0x80000005f7047221 */ /* 0x000fe20000010000 */
[----:B------:R-:W-:Y:S01]  /*15370*/  LOP3.LUT R0, R45, 0xff, RZ, 0xc0, !PT ;  /* 0x000000ff2d007812 */ /* 0x000fe200078ec0ff */
[----:B------:R-:W-:Y:S01]  /*15380*/  FADD.FTZ R3, R246, -R3 ;  /* 0x80000003f6037221 */ /* 0x000fe20000010000 */
[----:B------:R-:W-:Y:S01]  /*15390*/  PRMT R175, R231, 0x5410, R227 ;  /* 0x00005410e7af7816 */ /* 0x000fe200000000e3 */
[--C-:B------:R-:W-:Y:S01]  /*153a0*/  FFMA.FTZ R45, R73, c[0x0][0x23c], -R2.reuse ;  /* 0x00008f00492d7a23 */ /* 0x100fe20000010802 */
[----:B------:R-:W-:Y:S01]  /*153b0*/  @!P0 PRMT R231, R151, 0x5410, RZ ;  /* 0x0000541097e78816 */ /* 0x000fe200000000ff */
[--C-:B------:R-:W-:Y:S01]  /*153c0*/  FFMA.FTZ R155, R155, c[0x0][0x23c], -R2.reuse ;  /* 0x00008f009b9b7a23 */ /* 0x100fe20000010802 */
[----:B------:R-:W-:Y:S01]  /*153d0*/  @!P1 PRMT R227, R150, 0x5410, RZ ;  /* 0x0000541096e39816 */ /* 0x000fe200000000ff */
        /* <DEDUP_REMOVED lines=23> */
[----:B------:R-:W-:Y:S01]  /*15550*/  FMUL.FTZ R3, R3, c[0x0][0x23c] ;  /* 0x00008f0003037a20 */ /* 0x000fe20000410000 */
[----:B------:R-:W-:Y:S02]  /*15560*/  ISETP.GE.U32.AND P0, PT, R225, R0, PT ;  /* 0x00000000e100720c */ /* 0x000fe40003f06070 */
[----:B------:R-:W-:Y:S02]  /*15570*/  FMNMX.FTZ R2, R157, R2, !PT ;  /* 0x000000029d027209 */ /* 0x000fe40007810000 */
[----:B------:R-:W-:Y:S01]  /*15580*/  SHF.R.U32.HI R0, RZ, 0x8, R55 ;  /* 0x00000008ff007819 */ /* 0x000fe20000011637 */
[----:B------:R-:W1:Y:S01]  /*15590*/  MUFU.EX2 R8, R3 ;  /* 0x0000000300087308 */ /* 0x000e620000000800 */
[----:B------:R-:W-:Y:S02]  /*155a0*/  FMNMX.FTZ R2, R147, R2, !PT ;  /* 0x0000000293027209 */ /* 0x000fe40007810000 */
[----:B------:R-:W-:-:S02]  /*155b0*/  LOP3.LUT R0, R0, 0xffff, RZ, 0xc0, !PT ;  /* 0x0000ffff00007812 */ /* 0x000fc400078ec0ff */
[----:B------:R-:W-:Y:S02]  /*155c0*/  FMNMX.FTZ R2, R146, R2, !PT ;  /* 0x0000000292027209 */ /* 0x000fe40007810000 */
[----:B------:R-:W-:Y:S01]  /*155d0*/  ISETP.GE.U32.AND P1, PT, R225, R0, PT ;  /* 0x00000000e100720c */ /* 0x000fe20003f26070 */
[----:B------:R-:W-:Y:S01]  /*155e0*/  FMUL.FTZ R0, R4, c[0x0][0x23c] ;  /* 0x00008f0004007a20 */ /* 0x000fe20000410000 */
[----:B------:R-:W-:-:S04]  /*155f0*/  FMNMX.FTZ R2, R142, R2, !PT ;  /* 0x000000028e027209 */ /* 0x000fc80007810000 */
[----:B------:R-:W-:Y:S01]  /*15600*/  FMNMX.FTZ R2, R74, R2, !PT ;  /* 0x000000024a027209 */ /* 0x000fe20007810000 */
[----:B------:R-:W2:Y:S01]  /*15610*/  MUFU.EX2 R0, R0 ;  /* 0x0000000000007308 */ /* 0x000ea20000000800 */
[----:B-1----:R-:W-:Y:S02]  /*15620*/  FFMA.FTZ R229, R229, R8, R12 ;  /* 0x00000008e5e57223 */ /* 0x002fe4000001000c */
[----:B------:R-:W-:Y:S02]  /*15630*/  FMNMX.FTZ R2, R72, R2, !PT ;  /* 0x0000000248027209 */ /* 0x000fe40007810000 */
[----:B------:R-:W-:Y:S02]  /*15640*/  FADD.FTZ R229, R205, R229 ;  /* 0x000000e5cde57221 */ /* 0x000fe40000010000 */
[----:B------:R-:W-:Y:S01]  /*15650*/  FMNMX.FTZ R2, R19, R2, !PT ;  /* 0x0000000213027209 */ /* 0x000fe20007810000 */
[----:B------:R-:W-:Y:S01]  /*15660*/  MUFU.EX2 R34, R10 ;  /* 0x0000000a00227308 */ /* 0x000fe20000000800 */
[----:B------:R-:W-:-:S03]  /*15670*/  FADD.FTZ R229, R198, R229 ;  /* 0x000000e5c6e57221 */ /* 0x000fc60000010000 */
[----:B------:R-:W1:Y:S04]  /*15680*/  SHFL.BFLY PT, R5, R2, 0x2, 0x1f ;  /* 0x0c401f0002057f89 */ /* 0x000e6800000e0000 */
[----:B------:R-:W3:Y:S01]  /*15690*/  MUFU.EX2 R54, R22 ;  /* 0x0000001600367308 */ /* 0x000ee20000000800 */
[----:B--2---:R-:W-:-:S07]  /*156a0*/  FFMA.FTZ R3, R230, R0, R15 ;  /* 0x00000000e6037223 */ /* 0x004fce000001000f */
[----:B------:R-:W-:Y:S01]  /*156b0*/  MUFU.EX2 R55, R28 ;  /* 0x0000001c00377308 */ /* 0x000fe20000000800 */
[----:B------:R-:W-:-:S07]  /*156c0*/  FADD.FTZ R3, R14, R3 ;  /* 0x000000030e037221 */ /* 0x000fce0000010000 */
[----:B------:R-:W2:Y:S01]  /*156d0*/  MUFU.EX2 R198, R29 ;  /* 0x0000001d00c67308 */ /* 0x000ea20000000800 */
[----:B------:R-:W-:Y:S01]  /*156e0*/  FADD.FTZ R9, R9, R3 ;  /* 0x0000000309097221 */ /* 0x000fe20000010000 */
[----:B---3--:R-:W-:-:S04]  /*156f0*/  F2FP.BF16.PACK_AB R3, R54, R34 ;  /* 0x000000223603723e */ /* 0x008fc800000010ff */
[C---:B------:R-:W-:Y:S02]  /*15700*/  PRMT R223, R3.reuse, 0x7632, R223 ;  /* 0x0000763203df7816 */ /* 0x040fe400000000df */
[----:B------:R-:W-:Y:S01]  /*15710*/  PRMT R222, R3, 0x7610, R222 ;  /* 0x0000761003de7816 */ /* 0x000fe200000000de */
[----:B------:R-:W-:Y:S01]  /*15720*/  MUFU.EX2 R17, R23 ;  /* 0x0000001700117308 */ /* 0x000fe20000000800 */
[----:B--2---:R-:W-:-:S07]  /*15730*/  F2FP.BF16.PACK_AB R3, R198, R55 ;  /* 0x00000037c603723e */ /* 0x004fce00000010ff */
[----:B------:R-:W2:Y:S01]  /*15740*/  MUFU.EX2 R20, R26 ;  /* 0x0000001a00147308 */ /* 0x000ea20000000800 */
[C---:B------:R-:W-:Y:S02]  /*15750*/  PRMT R219, R3.reuse, 0x7610, R219 ;  /* 0x0000761003db7816 */ /* 0x040fe400000000db */
[----:B------:R-:W-:Y:S02]  /*15760*/  PRMT R218, R3, 0x7632, R218 ;  /* 0x0000763203da7816 */ /* 0x000fe400000000da */
[----:B------:R-:W-:Y:S02]  /*15770*/  LEA R3, R226, 0x1, 0x1 ;  /* 0x00000001e2037811 */ /* 0x000fe400078e08ff */
[----:B-1----:R-:W-:Y:S02]  /*15780*/  FMNMX.FTZ R2, R2, R5, !PT ;  /* 0x0000000502027209 */ /* 0x002fe40007810000 */
[----:B------:R-:W-:-:S03]  /*15790*/  LOP3.LUT R3, R3, UR35, RZ, 0x3c, !PT ;  /* 0x0000002303037c12 */ /* 0x000fc6000f8e3cff */
[----:B------:R-:W1:Y:S01]  /*157a0*/  SHFL.BFLY PT, R70, R2, 0x1, 0x1f ;  /* 0x0c201f0002467f89 */ /* 0x000e6200000e0000 */
[----:B------:R-:W-:Y:S02]  /*157b0*/  LOP3.LUT R3, R191, R3, RZ, 0x3c, !PT ;  /* 0x00000003bf037212 */ /* 0x000fe400078e3cff */
[----:B--2---:R-:W-:-:S03]  /*157c0*/  F2FP.BF16.PACK_AB R4, R20, R17 ;  /* 0x000000111404723e */ /* 0x004fc600000010ff */
[----:B------:R-:W-:Y:S01]  /*157d0*/  IMAD.WIDE.U32 R62, R3, -0x326172a9, RZ ;  /* 0xcd9e8d57033e7825 */ /* 0x000fe200078e00ff */
[C---:B------:R-:W-:Y:S02]  /*157e0*/  PRMT R221, R4.reuse, 0x7610, R221 ;  /* 0x0000761004dd7816 */ /* 0x040fe400000000dd */
[----:B------:R-:W-:Y:S02]  /*157f0*/  PRMT R220, R4, 0x7632, R220 ;  /* 0x0000763204dc7816 */ /* 0x000fe400000000dc */
[----:B------:R-:W-:-:S05]  /*15800*/  LOP3.LUT R4, R63, UR17, R176, 0x96, !PT ;  /* 0x000000113f047c12 */ /* 0x000fca000f8e96b0 */
[----:B------:R-:W-:-:S05]  /*15810*/  IMAD.WIDE.U32 R4, R4, -0x2daee0ad, RZ ;  /* 0xd2511f5304047825 */ /* 0x000fca00078e00ff */
[----:B------:R-:W-:Y:S02]  /*15820*/  LOP3.LUT R10, R5, UR11, R244, 0x96, !PT ;  /* 0x0000000b050a7c12 */ /* 0x000fe4000f8e96f4 */
[----:B-1----:R-:W-:Y:S02]  /*15830*/  FMNMX.FTZ R70, R2, R70, !PT ;  /* 0x0000004602467209 */ /* 0x002fe40007810000 */
[----:B------:R-:W-:Y:S01]  /*15840*/  LOP3.LUT R2, R7, UR12, R62, 0x96, !PT ;  /* 0x0000000c07027c12 */ /* 0x000fe2000f8e963e */
[----:B------:R-:W-:-:S04]  /*15850*/  IMAD.WIDE.U32 R10, R10, -0x326172a9, RZ ;  /* 0xcd9e8d570a0a7825 */ /* 0x000fc800078e00ff */
        /* <DEDUP_REMOVED lines=9> */
[----:B------:R-:W-:-:S04]  /*158f0*/  IMAD.WIDE.U32 R6, R6, -0x326172a9, RZ ;  /* 0xcd9e8d5706067825 */ /* 0x000fc800078e00ff */
[----:B------:R-:W-:Y:S01]  /*15900*/  IMAD.WIDE.U32 R4, R4, -0x326172a9, RZ ;  /* 0xcd9e8d5704047825 */ /* 0x000fe200078e00ff */
[----:B------:R-:W-:Y:S01]  /*15910*/  LOP3.LUT R12, R7, UR6, R2, 0x96, !PT ;  /* 0x00000006070c7c12 */ /* 0x000fe2000f8e9602 */
[----:B------:R-:W-:-:S03]  /*15920*/  @!P1 HFMA2.BF16_V2 R196, -RZ.H0_H0, RZ.H0_H0, -R220.H0_H0 ;  /* 0x200000ffffc49231 */ /* 0x000fc600003409dc */
[----:B------:R-:W-:Y:S02]  /*15930*/  LOP3.LUT R2, R5, UR14, R6, 0x96, !PT ;  /* 0x0000000e05027c12 */ /* 0x000fe4000f8e9606 */
[----:B------:R-:W-:Y:S02]  /*15940*/  PRMT R164, R221, 0x5410, R220 ;  /* 0x00005410dda47816 */ /* 0x000fe400000000dc */
[----:B------:R-:W-:Y:S02]  /*15950*/  LOP3.LUT R3, R2, 0xff, RZ, 0xc0, !PT ;  /* 0x000000ff02037812 */ /* 0x000fe400078ec0ff */
[----:B------:R-:W-:Y:S02]  /*15960*/  @!P1 PRMT R220, R196, 0x5410, RZ ;  /* 0x00005410c4dc9816 */ /* 0x000fe400000000ff */
        /* <DEDUP_REMOVED lines=8> */
[----:B------:R-:W-:Y:S01]  /*159f0*/  SHF.R.U32.HI R3, RZ, 0x10, R2 ;  /* 0x00000010ff037819 */ /* 0x000fe20000011602 */
[----:B------:R-:W-:-:S02]  /*15a00*/  @!P3 HFMA2.BF16_V2 R195, -RZ.H0_H0, RZ.H0_H0, -R222.H0_H0 ;  /* 0x200000ffffc3b231 */ /* 0x000fc400003409de */
[----:B------:R-:W-:Y:S01]  /*15a10*/  @!P4 HFMA2.BF16_V2 R193, -RZ.H0_H0, RZ.H0_H0, -R218.H0_H0 ;  /* 0x200000ffffc1c231 */ /* 0x000fe200003409da */
[----:B------:R-:W-:Y:S01]  /*15a20*/  MUFU.EX2 R31, R31 ;  /* 0x0000001f001f7308 */ /* 0x000fe20000000800 */
[----:B------:R-:W-:Y:S01]  /*15a30*/  @!P5 HFMA2.BF16_V2 R197, -RZ.H0_H0, RZ.H0_H0, -R221.H0_H0 ;  /* 0x200000ffffc5d231 */ /* 0x000fe200003409dd */
[----:B------:R-:W-:Y:S02]  /*15a40*/  SHF.R.U32.HI R2, RZ, 0x18, R2 ;  /* 0x00000018ff027819 */ /* 0x000fe40000011602 */
[----:B------:R-:W-:Y:S01]  /*15a50*/  LOP3.LUT R3, R3, 0xff, RZ, 0xc0, !PT ;  /* 0x000000ff03037812 */ /* 0x000fe200078ec0ff */
[----:B------:R-:W-:Y:S01]  /*15a60*/  @!P2 HFMA2.BF16_V2 R192, -RZ.H0_H0, RZ.H0_H0, -R223.H0_H0 ;  /* 0x200000ffffc0a231 */ /* 0x000fe200003409df */
[----:B------:R-:W-:Y:S02]  /*15a70*/  PRMT R75, R222, 0x5410, R223 ;  /* 0x00005410de4b7816 */ /* 0x000fe400000000df */
[----:B------:R-:W1:Y:S01]  /*15a80*/  MUFU.EX2 R32, R43 ;  /* 0x0000002b00207308 */ /* 0x000e620000000800 */
[----:B------:R-:W-:-:S02]  /*15a90*/  @!P3 PRMT R222, R195, 0x5410, RZ ;  /* 0x00005410c3deb816 */ /* 0x000fc400000000ff */
[----:B------:R-:W-:Y:S02]  /*15aa0*/  @!P4 PRMT R218, R193, 0x5410, RZ ;  /* 0x00005410c1dac816 */ /* 0x000fe400000000ff */
[C---:B------:R-:W-:Y:S02]  /*15ab0*/  ISETP.GE.U32.AND P3, PT, R225.reuse, R2, PT ;  /* 0x00000002e100720c */ /* 0x040fe40003f66070 */
[----:B------:R-:W-:Y:S01]  /*15ac0*/  ISETP.GE.U32.AND P4, PT, R225, R3, PT ;  /* 0x00000003e100720c */ /* 0x000fe20003f86070 */
[----:B------:R-:W-:Y:S01]  /*15ad0*/  FMUL.FTZ R3, R70, c[0x0][0x23c] ;  /* 0x00008f0046037a20 */ /* 0x000fe20000410000 */
[----:B------:R-:W-:Y:S02]  /*15ae0*/  @!P5 PRMT R221, R197, 0x5410, RZ ;  /* 0x00005410c5ddd816 */ /* 0x000fe400000000ff */
[----:B------:R-:W-:Y:S02]  /*15af0*/  LOP3.LUT R2, R4, 0xff, RZ, 0xc0, !PT ;  /* 0x000000ff04027812 */ /* 0x000fe400078ec0ff */
[----:B------:R-:W-:-:S02]  /*15b00*/  FSETP.NEU.FTZ.AND P5, PT, R70, -INF , PT ;  /* 0xff8000004600780b */ /* 0x000fc40003fbd000 */
[----:B------:R-:W-:Y:S01]  /*15b10*/  @!P2 PRMT R223, R192, 0x5410, RZ ;  /* 0x00005410c0dfa816 */ /* 0x000fe200000000ff */
[----:B------:R-:W-:Y:S01]  /*15b20*/  FADD.FTZ R9, R18, R9 ;  /* 0x0000000912097221 */ /* 0x000fe20000010000 */
[----:B------:R-:W-:Y:S02]  /*15b30*/  ISETP.GE.U32.AND P2, PT, R225, R2, PT ;  /* 0x00000002e100720c */ /* 0x000fe40003f46070 */
[----:B------:R-:W-:Y:S01]  /*15b40*/  FSEL R2, R3, RZ, P5 ;  /* 0x000000ff03027208 */ /* 0x000fe20002800000 */
[----:B------:R-:W-:Y:S01]  /*15b50*/  FADD.FTZ R6, R16, R9 ;  /* 0x0000000910067221 */ /* 0x000fe20000010000 */
[----:B------:R2:W-:Y:S03]  /*15b60*/  MUFU.EX2 R250, R30 ;  /* 0x0000001e00fa7308 */ /* 0x0005e60000000800 */
        /* <DEDUP_REMOVED lines=9> */
[--C-:B--2---:R-:W-:Y:S02]  /*15c00*/  FFMA.FTZ R30, R157, c[0x0][0x23c], -R2.reuse ;  /* 0x00008f009d1e7a23 */ /* 0x104fe40000010802 */
[--C-:B------:R-:W-:Y:S02]  /*15c10*/  FFMA.FTZ R43, R147, c[0x0][0x23c], -R2.reuse ;  /* 0x00008f00932b7a23 */ /* 0x100fe40000010802 */
[--C-:B------:R-:W-:Y:S02]  /*15c20*/  FFMA.FTZ R56, R146, c[0x0][0x23c], -R2.reuse ;  /* 0x00008f0092387a23 */ /* 0x100fe40000010802 */
[--C-:B------:R-:W-:Y:S02]  /*15c30*/  FFMA.FTZ R66, R142, c[0x0][0x23c], -R2.reuse ;  /* 0x00008f008e427a23 */ /* 0x100fe40000010802 */
[----:B------:R-:W-:-:S02]  /*15c40*/  FFMA.FTZ R61, R74, c[0x0][0x23c], -R2 ;  /* 0x00008f004a3d7a23 */ /* 0x000fc40000010802 */
[--C-:B------:R-:W-:Y:S02]  /*15c50*/  FFMA.FTZ R60, R72, c[0x0][0x23c], -R2.reuse ;  /* 0x00008f00483c7a23 */ /* 0x100fe40000010802 */
[----:B------:R-:W-:Y:S01]  /*15c60*/  FFMA.FTZ R59, R19, c[0x0][0x23c], -R2 ;  /* 0x00008f00133b7a23 */ /* 0x000fe20000010802 */
[----:B-1----:R-:W-:Y:S02]  /*15c70*/  F2FP.BF16.PACK_AB R2, R32, R31 ;  /* 0x0000001f2002723e */ /* 0x002fe400000010ff */
[--C-:B------:R-:W-:Y:S02]  /*15c80*/  SHF.R.U32.HI R15, RZ, 0x18, R4.reuse ;  /* 0x00000018ff0f7819 */ /* 0x100fe40000011604 */
[----:B------:R-:W-:Y:S02]  /*15c90*/  PRMT R217, R2, 0x7610, R217 ;  /* 0x0000761002d97816 */ /* 0x000fe400000000d9 */
[----:B------:R-:W-:Y:S02]  /*15ca0*/  LOP3.LUT R9, R4, 0xffff, RZ, 0xc0, !PT ;  /* 0x0000ffff04097812 */ /* 0x000fe400078ec0ff */
[----:B------:R-:W-:Y:S01]  /*15cb0*/  SHF.R.U32.HI R4, RZ, 0x10, R4 ;  /* 0x00000010ff047819 */ /* 0x000fe20000011604 */
[----:B------:R-:W-:Y:S01]  /*15cc0*/  @!P1 HFMA2.BF16_V2 R199, -RZ.H0_H0, RZ.H0_H0, -R217.H0_H0 ;  /* 0x200000ffffc79231 */ /* 0x000fe200003409d9 */
[----:B------:R-:W-:-:S02]  /*15cd0*/  PRMT R216, R2, 0x7632, R216 ;  /* 0x0000763202d87816 */ /* 0x000fc400000000d8 */
[----:B------:R-:W-:Y:S02]  /*15ce0*/  LOP3.LUT R2, R4, 0xff, RZ, 0xc0, !PT ;  /* 0x000000ff04027812 */ /* 0x000fe400078ec0ff */
[----:B------:R-:W-:Y:S02]  /*15cf0*/  PRMT R173, R217, 0x5410, R216 ;  /* 0x00005410d9ad7816 */ /* 0x000fe400000000d8 */
[----:B------:R-:W-:Y:S02]  /*15d00*/  @!P1 PRMT R217, R199, 0x5410, RZ ;  /* 0x00005410c7d99816 */ /* 0x000fe400000000ff */
[----:B------:R-:W-:Y:S01]  /*15d10*/  ISETP.GE.U32.AND P1, PT, R225, R2, PT ;  /* 0x00000002e100720c */ /* 0x000fe20003f26070 */
[----:B------:R-:W-:-:S04]  /*15d20*/  IMAD.WIDE.U32 R2, R12, -0x2daee0ad, RZ ;  /* 0xd2511f530c027825 */ /* 0x000fc800078e00ff */
[----:B------:R-:W-:Y:S01]  /*15d30*/  FADD.FTZ R21, R21, R6 ;  /* 0x0000000615157221 */ /* 0x000fe20000010000 */
[----:B------:R-:W-:Y:S02]  /*15d40*/  LOP3.LUT R4, R3, UR13, R10, 0x96, !PT ;  /* 0x0000000d03047c12 */ /* 0x000fe4000f8e960a */
[C---:B------:R-:W-:Y:S02]  /*15d50*/  LOP3.LUT R18, R2.reuse, 0xff, RZ, 0xc0, !PT ;  /* 0x000000ff02127812 */ /* 0x040fe400078ec0ff */
[----:B------:R-:W-:Y:S02]  /*15d60*/  LOP3.LUT R12, R2, 0xffff, RZ, 0xc0, !PT ;  /* 0x0000ffff020c7812 */ /* 0x000fe400078ec0ff */
[--C-:B------:R-:W-:Y:S02]  /*15d70*/  SHF.R.U32.HI R10, RZ, 0x10, R2.reuse ;  /* 0x00000010ff0a7819 */ /* 0x100fe40000011602 */
[----:B------:R-:W-:Y:S02]  /*15d80*/  SHF.R.U32.HI R6, RZ, 0x18, R2 ;  /* 0x00000018ff067819 */ /* 0x000fe40000011602 */
[----:B------:R-:W-:Y:S01]  /*15d90*/  SHF.R.U32.HI R2, RZ, 0x8, R9 ;  /* 0x00000008ff027819 */ /* 0x000fe20000011609 */
[----:B------:R-:W-:Y:S01]  /*15da0*/  @!P0 HFMA2.BF16_V2 R200, -RZ.H0_H0, RZ.H0_H0, -R216.H0_H0 ;  /* 0x200000ffffc88231 */ /* 0x000fe200003409d8 */
[----:B------:R-:W-:Y:S01]  /*15db0*/  FSEL R11, R71, RZ, P6 ;  /* 0x000000ff470b7208 */ /* 0x000fe20003000000 */
[----:B------:R-:W-:Y:S01]  /*15dc0*/  MUFU.EX2 R142, R48 ;  /* 0x00000030008e7308 */ /* 0x000fe20000000800 */
[----:B------:R-:W-:-:S02]  /*15dd0*/  LOP3.LUT R2, R2, 0xffff, RZ, 0xc0, !PT ;  /* 0x0000ffff02027812 */ /* 0x000fc400078ec0ff */
[----:B------:R-:W-:Y:S02]  /*15de0*/  @!P0 PRMT R216, R200, 0x5410, RZ ;  /* 0x00005410c8d88816 */ /* 0x000fe400000000ff */
[----:B------:R-:W-:-:S03]  /*15df0*/  ISETP.GE.U32.AND P0, PT, R225, R2, PT ;  /* 0x00000002e100720c */ /* 0x000fc60003f06070 */
[----:B------:R-:W1:Y:S01]  /*15e00*/  MUFU.EX2 R46, R46 ;  /* 0x0000002e002e7308 */ /* 0x000e620000000800 */
[----:B------:R-:W-:-:S07]  /*15e10*/  FADD.FTZ R2, R249, -R11 ;  /* 0x8000000bf9027221 */ /* 0x000fce0000010000 */
[----:B------:R-:W-:Y:S01]  /*15e20*/  MUFU.EX2 R36, R40 ;  /* 0x0000002800247308 */ /* 0x000fe20000000800 */
[----:B------:R-:W-:-:S07]  /*15e30*/  FMUL.FTZ R2, R2, c[0x0][0x23c] ;  /* 0x00008f0002027a20 */ /* 0x000fce0000410000 */
[----:B------:R-:W2:Y:S01]  /*15e40*/  MUFU.EX2 R40, R38 ;  /* 0x0000002600287308 */ /* 0x000ea20000000800 */
[----:B------:R-:W-:Y:S01]  /*15e50*/  ISETP.GE.U32.AND P6, PT, R225, R6, PT ;  /* 0x00000006e100720c */ /* 0x000fe20003fc6070 */
[----:B------:R-:W-:Y:S01]  /*15e60*/  FADD.FTZ R7, R208, R229 ;  /* 0x000000e5d0077221 */ /* 0x000fe20000010000 */
[----:B-1----:R-:W-:-:S05]  /*15e70*/  F2FP.BF16.PACK_AB R5, R46, R142 ;  /* 0x0000008e2e05723e */ /* 0x002fca00000010ff */
[----:B------:R-:W-:Y:S01]  /*15e80*/  MUFU.EX2 R3, R155 ;  /* 0x0000009b00037308 */ /* 0x000fe20000000800 */
[----:B------:R-:W-:-:S07]  /*15e90*/  PRMT R215, R5, 0x7632, R215 ;  /* 0x0000763205d77816 */ /* 0x000fce00000000d7 */
[----:B------:R-:W1:Y:S01]  /*15ea0*/  MUFU.EX2 R2, R2 ;  /* 0x0000000200027308 */ /* 0x000e620000000800 */
[----:B------:R-:W-:Y:S01]  /*15eb0*/  PRMT R214, R5, 0x7610, R214 ;  /* 0x0000761005d67816 */ /* 0x000fe200000000d6 */
[----:B------:R-:W-:-:S06]  /*15ec0*/  FADD.FTZ R7, R34, R7 ;  /* 0x0000000722077221 */ /* 0x000fcc0000010000 */
[----:B------:R-:W3:Y:S01]  /*15ed0*/  MUFU.EX2 R6, R156 ;  /* 0x0000009c00067308 */ /* 0x000ee20000000800 */
[----:B--2---:R-:W-:Y:S01]  /*15ee0*/  F2FP.BF16.PACK_AB R5, R40, R36 ;  /* 0x000000242805723e */ /* 0x004fe200000010ff */
[----:B------:R-:W-:-:S03]  /*15ef0*/  FADD.FTZ R7, R54, R7 ;  /* 0x0000000736077221 */ /* 0x000fc60000010000 */
[----:B------:R-:W-:-:S03]  /*15f00*/  PRMT R212, R5, 0x7632, R212 ;  /* 0x0000763205d47816 */ /* 0x000fc600000000d4 */
[----:B------:R-:W-:Y:S01]  /*15f10*/  MUFU.EX2 R178, R33 ;  /* 0x0000002100b27308 */ /* 0x000fe20000000800 */
[----:B------:R-:W-:Y:S01]  /*15f20*/  PRMT R213, R5, 0x7610, R213 ;  /* 0x0000761005d57816 */ /* 0x000fe200000000d5 */
[----:B------:R-:W-:Y:S01]  /*15f30*/  @!P0 HFMA2.BF16_V2 R203, -RZ.H0_H0, RZ.H0_H0, -R212.H0_H0 ;  /* 0x200000ffffcb8231 */ /* 0x000fe200003409d4 */
[----:B-1----:R-:W-:-:S05]  /*15f40*/  FFMA.FTZ R224, R224, R2, R3 ;  /* 0x00000002e0e07223 */ /* 0x002fca0000010003 */
[----:B------:R-:W-:Y:S08]  /*15f50*/  MUFU.EX2 R33, R44 ;  /* 0x0000002c00217308 */ /* 0x000ff00000000800 */
[----:B------:R1:W2:Y:S01]  /*15f60*/  MUFU.EX2 R54, R42 ;  /* 0x0000002a00367308 */ /* 0x0002a20000000800 */
[----:B---3--:R-:W-:Y:S01]  /*15f70*/  FADD.FTZ R224, R6, R224 ;  /* 0x000000e006e07221 */ /* 0x008fe20000010000 */
[----:B------:R-:W-:-:S06]  /*15f80*/  @!P2 HFMA2.BF16_V2 R204, -RZ.H0_H0, RZ.H0_H0, -R213.H0_H0 ;  /* 0x200000ffffcca231 */ /* 0x000fcc00003409d5 */
[----:B------:R3:W-:Y:S01]  /*15f90*/  MUFU.EX2 R177, R41 ;  /* 0x0000002900b17308 */ /* 0x0007e20000000800 */
[----:B------:R-:W-:Y:S02]  /*15fa0*/  SHF.R.U32.HI R5, RZ, 0x10, R4 ;  /* 0x00000010ff057819 */ /* 0x000fe40000011604 */
[----:B-1----:R-:W-:Y:S02]  /*15fb0*/  PRMT R42, R213, 0x5410, R212 ;  /* 0x00005410d52a7816 */ /* 0x002fe400000000d4 */
[----:B------:R-:W-:Y:S02]  /*15fc0*/  @!P0 PRMT R212, R203, 0x5410, RZ ;  /* 0x00005410cbd48816 */ /* 0x000fe400000000ff */
[----:B---3--:R-:W-:Y:S02]  /*15fd0*/  F2FP.BF16.PACK_AB R41, R6, R3 ;  /* 0x000000030629723e */ /* 0x008fe400000010ff */
[----:B------:R-:W-:Y:S02]  /*15fe0*/  LOP3.LUT R3, R4, 0xff, RZ, 0xc0, !PT ;  /* 0x000000ff04037812 */ /* 0x000fe400078ec0ff */
[----:B------:R-:W-:-:S02]  /*15ff0*/  FSEL R6, R70, RZ, P5 ;  /* 0x000000ff46067208 */ /* 0x000fc40002800000 */
[C---:B------:R-:W-:Y:S02]  /*16000*/  ISETP.GE.U32.AND P0, PT, R225.reuse, R3, PT ;  /* 0x00000003e100720c */ /* 0x040fe40003f06070 */
[----:B------:R-:W-:Y:S01]  /*16010*/  SHF.R.U32.HI R3, RZ, 0x18, R4 ;  /* 0x00000018ff037819 */ /* 0x000fe20000011604 */
[----:B------:R-:W-:Y:S01]  /*16020*/  FADD.FTZ R6, R248, -R6 ;  /* 0x80000006f8067221 */ /* 0x000fe20000010000 */
[----:B------:R-:W-:Y:S01]  /*16030*/  @!P2 PRMT R213, R204, 0x5410, RZ ;  /* 0x00005410ccd5a816 */ /* 0x000fe200000000ff */
[----:B------:R-:W-:Y:S01]  /*16040*/  @!P4 HFMA2.BF16_V2 R201, -RZ.H0_H0, RZ.H0_H0, -R214.H0_H0 ;  /* 0x200000ffffc9c231 */ /* 0x000fe200003409d6 */
[----:B------:R-:W-:Y:S02]  /*16050*/  ISETP.GE.U32.AND P2, PT, R225, R3, PT ;  /* 0x00000003e100720c */ /* 0x000fe40003f46070 */
[----:B------:R-:W-:Y:S02]  /*16060*/  LOP3.LUT R5, R5, 0xff, RZ, 0xc0, !PT ;  /* 0x000000ff05057812 */ /* 0x000fe400078ec0ff */
[----:B--2---:R-:W-:Y:S01]  /*16070*/  F2FP.BF16.PACK_AB R3, R54, R33 ;  /* 0x000000213603723e */ /* 0x004fe200000010ff */
[----:B------:R-:W-:Y:S01]  /*16080*/  FMUL.FTZ R6, R6, c[0x0][0x23c] ;  /* 0x00008f0006067a20 */ /* 0x000fe20000410000 */
[----:B------:R-:W-:-:S02]  /*16090*/  PRMT R72, R214, 0x5410, R215 ;  /* 0x00005410d6487816 */ /* 0x000fc400000000d7 */
[----:B------:R-:W-:Y:S01]  /*160a0*/  @!P4 PRMT R214, R201, 0x5410, RZ ;  /* 0x00005410c9d6c816 */ /* 0x000fe200000000ff */
[----:B------:R-:W-:Y:S01]  /*160b0*/  @!P3 HFMA2.BF16_V2 R202, -RZ.H0_H0, RZ.H0_H0, -R215.H0_H0 ;  /* 0x200000ffffcab231 */ /* 0x000fe200003409d7 */
[----:B------:R-:W-:Y:S02]  /*160c0*/  ISETP.GE.U32.AND P4, PT, R225, R5, PT ;  /* 0x00000005e100720c */ /* 0x000fe40003f86070 */
[C---:B------:R-:W-:Y:S01]  /*160d0*/  PRMT R211, R3.reuse, 0x7610, R211 ;  /* 0x0000761003d37816 */ /* 0x040fe200000000d3 */
[----:B------:R-:W-:Y:S01]  /*160e0*/  MUFU.EX2 R5, R13 ;  /* 0x0000000d00057308 */ /* 0x000fe20000000800 */
[----:B------:R-:W-:Y:S02]  /*160f0*/  PRMT R210, R3, 0x7632, R210 ;  /* 0x0000763203d27816 */ /* 0x000fe400000000d2 */
[----:B------:R-:W-:-:S05]  /*16100*/  @!P3 PRMT R215, R202, 0x5410, RZ ;  /* 0x00005410cad7b816 */ /* 0x000fca00000000ff */
[----:B------:R-:W1:Y:S01]  /*16110*/  MUFU.EX2 R3, R6 ;  /* 0x0000000600037308 */ /* 0x000e620000000800 */
[----:B------:R-:W-:-:S07]  /*16120*/  ISETP.GE.U32.AND P3, PT, R225, R15, PT ;  /* 0x0000000fe100720c */ /* 0x000fce0003f66070 */
[----:B------:R-:W2:Y:S08]  /*16130*/  MUFU.EX2 R14, R14 ;  /* 0x0000000e000e7308 */ /* 0x000eb00000000800 */
[----:B------:R-:W3:Y:S01]  /*16140*/  MUFU.EX2 R243, R35 ;  /* 0x0000002300f37308 */ /* 0x000ee20000000800 */
[----:B------:R-:W-:Y:S01]  /*16150*/  LOP3.LUT R4, R4, 0xffff, RZ, 0xc0, !PT ;  /* 0x0000ffff04047812 */ /* 0x000fe200078ec0ff */
[----:B-1----:R-:W-:Y:S01]  /*16160*/  FFMA.FTZ R228, R228, R3, R5 ;  /* 0x00000003e4e47223 */ /* 0x002fe20000010005 */
[----:B------:R-:W-:-:S02]  /*16170*/  @!P3 HFMA2.BF16_V2 R206, -RZ.H0_H0, RZ.H0_H0, -R210.H0_H0 ;  /* 0x200000ffffceb231 */ /* 0x000fc400003409d2 */
[----:B------:R-:W-:Y:S01]  /*16180*/  SHF.R.U32.HI R4, RZ, 0x8, R4 ;  /* 0x00000008ff047819 */ /* 0x000fe20000011604 */
[----:B------:R-:W-:Y:S02]  /*16190*/  IMAD.MOV.U32 R48, RZ, RZ, R178 ;  /* 0x000000ffff307224 */ /* 0x000fe400078e00b2 */
[----:B------:R1:W-:Y:S01]  /*161a0*/  MUFU.EX2 R44, R39 ;  /* 0x00000027002c7308 */ /* 0x0003e20000000800 */
[----:B--2---:R-:W-:Y:S01]  /*161b0*/  FADD.FTZ R9, R14, R228 ;  /* 0x000000e40e097221 */ /* 0x004fe20000010000 */
[----:B------:R-:W-:Y:S01]  /*161c0*/  LOP3.LUT R4, R4, 0xffff, RZ, 0xc0, !PT ;  /* 0x0000ffff04047812 */ /* 0x000fe200078ec0ff */
[----:B------:R-:W-:Y:S01]  /*161d0*/  IMAD.MOV.U32 R15, RZ, RZ, R177 ;  /* 0x000000ffff0f7224 */ /* 0x000fe200078e00b1 */
[----:B------:R-:W-:Y:S02]  /*161e0*/  PRMT R177, R211, 0x5410, R210 ;  /* 0x00005410d3b17816 */ /* 0x000fe400000000d2 */
[----:B------:R-:W-:Y:S02]  /*161f0*/  @!P3 PRMT R210, R206, 0x5410, RZ ;  /* 0x00005410ced2b816 */ /* 0x000fe400000000ff */
[----:B------:R-:W2:Y:S01]  /*16200*/  MUFU.EX2 R11, R154 ;  /* 0x0000009a000b7308 */ /* 0x000ea20000000800 */
[----:B------:R-:W-:Y:S01]  /*16210*/  ISETP.GE.U32.AND P3, PT, R225, R4, PT ;  /* 0x00000004e100720c */ /* 0x000fe20003f66070 */
[----:B------:R-:W-:Y:S01]  /*16220*/  FADD.FTZ R19, R55, R7 ;  /* 0x0000000737137221 */ /* 0x000fe20000010000 */
[----:B-1----:R-:W-:Y:S01]  /*16230*/  F2FP.BF16.PACK_AB R39, R14, R5 ;  /* 0x000000050e27723e */ /* 0x002fe200000010ff */
[----:B---3--:R-:W-:-:S04]  /*16240*/  IMAD.MOV.U32 R14, RZ, RZ, R243 ;  /* 0x000000ffff0e7224 */ /* 0x008fc800078e00f3 */
[----:B------:R-:W1:Y:S01]  /*16250*/  MUFU.EX2 R7, R153 ;  /* 0x0000009900077308 */ /* 0x000e620000000800 */
[----:B------:R-:W-:-:S07]  /*16260*/  F2FP.BF16.PACK_AB R4, R48, R14 ;  /* 0x0000000e3004723e */ /* 0x000fce00000010ff */
[----:B------:R-:W3:Y:S01]  /*16270*/  MUFU.EX2 R200, R49 ;  /* 0x0000003100c87308 */ /* 0x000ee20000000800 */
[C---:B------:R-:W-:Y:S02]  /*16280*/  PRMT R209, R4.reuse, 0x7610, R209 ;  /* 0x0000761004d17816 */ /* 0x040fe400000000d1 */
[----:B------:R-:W-:Y:S02]  /*16290*/  SHF.R.U32.HI R5, RZ, 0x8, R12 ;  /* 0x00000008ff057819 */ /* 0x000fe4000001160c */
[----:B------:R-:W-:Y:S01]  /*162a0*/  PRMT R208, R4, 0x7632, R208 ;  /* 0x0000763204d07816 */ /* 0x000fe200000000d0 */
[----:B------:R-:W-:Y:S01]  /*162b0*/  @!P0 HFMA2.BF16_V2 R230, -RZ.H0_H0, RZ.H0_H0, -R209.H0_H0 ;  /* 0x200000ffffe68231 */ /* 0x000fe200003409d1 */
[----:B------:R-:W-:Y:S01]  /*162c0*/  LOP3.LUT R4, R5, 0xffff, RZ, 0xc0, !PT ;  /* 0x0000ffff05047812 */ /* 0x000fe200078ec0ff */
[----:B------:R4:W-:Y:S01]  /*162d0*/  MUFU.EX2 R242, R47 ;  /* 0x0000002f00f27308 */ /* 0x0009e20000000800 */
[----:B------:R-:W-:Y:S01]  /*162e0*/  @!P1 HFMA2.BF16_V2 R207, -RZ.H0_H0, RZ.H0_H0, -R211.H0_H0 ;  /* 0x200000ffffcf9231 */ /* 0x000fe200003409d3 */
[----:B------:R-:W-:Y:S01]  /*162f0*/  LOP3.LUT R6, R10, 0xff, RZ, 0xc0, !PT ;  /* 0x000000ff0a067812 */ /* 0x000fe200078ec0ff */
[----:B--2---:R-:W-:-:S05]  /*16300*/  FADD.FTZ R10, R11, R224 ;  /* 0x000000e00b0a7221 */ /* 0x004fca0000010000 */
[----:B------:R-:W2:Y:S01]  /*16310*/  MUFU.EX2 R5, R16 ;  /* 0x0000001000057308 */ /* 0x000ea20000000800 */
[----:B------:R-:W-:Y:S01]  /*16320*/  @!P1 PRMT R211, R207, 0x5410, RZ ;  /* 0x00005410cfd39816 */ /* 0x000fe200000000ff */
[C---:B-1----:R-:W-:Y:S01]  /*16330*/  FADD.FTZ R10, R7.reuse, R10 ;  /* 0x0000000a070a7221 */ /* 0x042fe20000010000 */
[----:B------:R-:W-:Y:S02]  /*16340*/  F2FP.BF16.PACK_AB R38, R7, R11 ;  /* 0x0000000b0726723e */ /* 0x000fe400000010ff */
[----:B----4-:R-:W-:-:S03]  /*16350*/  PRMT R47, R209, 0x5410, R208 ;  /* 0x00005410d12f7816 */ /* 0x010fc600000000d0 */
[----:B------:R-:W1:Y:S01]  /*16360*/  MUFU.EX2 R13, R152 ;  /* 0x00000098000d7308 */ /* 0x000e620000000800 */
[----:B------:R-:W-:Y:S02]  /*16370*/  @!P0 PRMT R209, R230, 0x5410, RZ ;  /* 0x00005410e6d18816 */ /* 0x000fe400000000ff */
[C---:B------:R-:W-:Y:S02]  /*16380*/  ISETP.GE.U32.AND P0, PT, R225.reuse, R4, PT ;  /* 0x00000004e100720c */ /* 0x040fe40003f06070 */
[----:B------:R-:W-:-:S03]  /*16390*/  ISETP.GE.U32.AND P1, PT, R225, R6, PT ;  /* 0x00000006e100720c */ /* 0x000fc60003f26070 */
[----:B------:R-:W4:Y:S01]  /*163a0*/  MUFU.EX2 R4, R22 ;  /* 0x0000001600047308 */ /* 0x000f220000000800 */
[----:B---3--:R-:W-:-:S07]  /*163b0*/  F2FP.BF16.PACK_AB R7, R200, R15 ;  /* 0x0000000fc807723e */ /* 0x008fce00000010ff */
[----:B------:R3:W1:Y:S01]  /*163c0*/  MUFU.EX2 R6, R143 ;  /* 0x0000008f00067308 */ /* 0x0006620000000800 */
[C---:B------:R-:W-:Y:S02]  /*163d0*/  PRMT R207, R7.reuse, 0x7610, R207 ;  /* 0x0000761007cf7816 */ /* 0x040fe400000000cf */
[----:B------:R-:W-:-:S05]  /*163e0*/  PRMT R206, R7, 0x7632, R206 ;  /* 0x0000763207ce7816 */ /* 0x000fca00000000ce */
[----:B------:R-:W1:Y:S01]  /*163f0*/  MUFU.EX2 R26, R26 ;  /* 0x0000001a001a7308 */ /* 0x000e620000000800 */
[----:B--2---:R-:W-:-:S07]  /*16400*/  FADD.FTZ R9, R5, R9 ;  /* 0x0000000905097221 */ /* 0x004fce0000010000 */
[----:B------:R-:W2:Y:S01]  /*16410*/  MUFU.EX2 R178, R50 ;  /* 0x0000003200b27308 */ /* 0x000ea20000000800 */
[----:B------:R-:W-:Y:S02]  /*16420*/  IMAD.MOV.U32 R201, RZ, RZ, R250 ;  /* 0x000000ffffc97224 */ /* 0x000fe400078e00fa */
[----:B------:R-:W-:-:S05]  /*16430*/  IMAD.MOV.U32 R16, RZ, RZ, R242 ;  /* 0x000000ffff107224 */ /* 0x000fca00078e00f2 */
[----:B------:R-:W2:Y:S01]  /*16440*/  MUFU.EX2 R7, R23 ;  /* 0x0000001700077308 */ /* 0x000ea20000000800 */
[----:B-1----:R-:W-:Y:S01]  /*16450*/  FADD.FTZ R10, R13, R10 ;  /* 0x0000000a0d0a7221 */ /* 0x002fe20000010000 */
[C---:B----4-:R-:W-:Y:S01]  /*16460*/  F2FP.BF16.PACK_AB R35, R4.reuse, R5 ;  /* 0x000000050423723e */ /* 0x050fe200000010ff */
[----:B------:R-:W-:Y:S01]  /*16470*/  FADD.FTZ R9, R4, R9 ;  /* 0x0000000904097221 */ /* 0x000fe20000010000 */
[----:B------:R-:W-:Y:S01]  /*16480*/  F2FP.BF16.PACK_AB R4, R16, R201 ;  /* 0x000000c91004723e */ /* 0x000fe200000010ff */
[----:B---3--:R-:W-:Y:S01]  /*16490*/  IMAD.MOV.U32 R143, RZ, RZ, R44 ;  /* 0x000000ffff8f7224 */ /* 0x008fe200078e002c */
[C---:B------:R-:W-:Y:S02]  /*164a0*/  F2FP.BF16.PACK_AB R34, R6.reuse, R13 ;  /* 0x0000000d0622723e */ /* 0x040fe400000010ff */
[----:B------:R-:W1:Y:S01]  /*164b0*/  MUFU.EX2 R27, R27 ;  /* 0x0000001b001b7308 */ /* 0x000e620000000800 */
[----:B------:R-:W-:Y:S02]  /*164c0*/  FADD.FTZ R10, R6, R10 ;  /* 0x0000000a060a7221 */ /* 0x000fe40000010000 */
[----:B------:R-:W-:Y:S01]  /*164d0*/  FADD.FTZ R6, R26, R9 ;  /* 0x000000091a067221 */ /* 0x000fe20000010000 */
[----:B------:R-:W-:-:S02]  /*164e0*/  PRMT R205, R4, 0x7610, R205 ;  /* 0x0000761004cd7816 */ /* 0x000fc400000000cd */
[----:B------:R-:W-:Y:S02]  /*164f0*/  PRMT R204, R4, 0x7632, R204 ;  /* 0x0000763204cc7816 */ /* 0x000fe400000000cc */
[----:B------:R3:W4:Y:S01]  /*16500*/  MUFU.EX2 R5, R28 ;  /* 0x0000001c00057308 */ /* 0x0007220000000800 */
[----:B--2---:R-:W-:Y:S01]  /*16510*/  F2FP.BF16.PACK_AB R4, R178, R143 ;  /* 0x0000008fb204723e */ /* 0x004fe200000010ff */
[----:B------:R-:W-:-:S03]  /*16520*/  FADD.FTZ R6, R7, R6 ;  /* 0x0000000607067221 */ /* 0x000fc60000010000 */
[C---:B------:R-:W-:Y:S02]  /*16530*/  PRMT R203, R4.reuse, 0x7610, R203 ;  /* 0x0000761004cb7816 */ /* 0x040fe400000000cb */
[----:B------:R-:W-:Y:S02]  /*16540*/  PRMT R202, R4, 0x7632, R202 ;  /* 0x0000763204ca7816 */ /* 0x000fe400000000ca */
[----:B------:R-:W-:Y:S01]  /*16550*/  MUFU.EX2 R4, R30 ;  /* 0x0000001e00047308 */ /* 0x000fe20000000800 */
[----:B---3--:R-:W-:-:S07]  /*16560*/  F2FP.BF16.PACK_AB R28, R7, R26 ;  /* 0x0000001a071c723e */ /* 0x008fce00000010ff */
[----:B------:R-:W2:Y:S01]  /*16570*/  MUFU.EX2 R7, R29 ;  /* 0x0000001d00077308 */ /* 0x000ea20000000800 */
[----:B-1----:R-:W-:Y:S01]  /*16580*/  FADD.FTZ R6, R27, R6 ;  /* 0x000000061b067221 */ /* 0x002fe20000010000 */
[----:B------:R-:W-:-:S03]  /*16590*/  @!P4 HFMA2.BF16_V2 R233, -RZ.H0_H0, RZ.H0_H0, -R207.H0_H0 ;  /* 0x200000ffffe9c231 */ /* 0x000fc600003409cf */
[----:B----4-:R-:W-:Y:S01]  /*165a0*/  FADD.FTZ R6, R5, R6 ;  /* 0x0000000605067221 */ /* 0x010fe20000010000 */
[----:B------:R-:W-:Y:S01]  /*165b0*/  @!P6 HFMA2.BF16_V2 R237, -RZ.H0_H0, RZ.H0_H0, -R202.H0_H0 ;  /* 0x200000ffffede231 */ /* 0x000fe200003409ca */
[----:B------:R-:W-:Y:S01]  /*165c0*/  ISETP.GE.U32.AND P5, PT, R225, R18, PT ;  /* 0x00000012e100720c */ /* 0x000fe20003fa6070 */
[----:B------:R-:W-:Y:S01]  /*165d0*/  IMAD.MOV.U32 R228, RZ, RZ, R171 ;  /* 0x000000ffffe47224 */ /* 0x000fe200078e00ab */
[----:B------:R-:W-:Y:S01]  /*165e0*/  PRMT R50, R207, 0x5410, R206 ;  /* 0x00005410cf327816 */ /* 0x000fe200000000ce */
[----:B------:R-:W-:Y:S01]  /*165f0*/  FMUL.FTZ R12, R109, R0 ;  /* 0x000000006d0c7220 */ /* 0x000fe20000410000 */
[----:B------:R-:W-:Y:S01]  /*16600*/  @!P4 PRMT R207, R233, 0x5410, RZ ;  /* 0x00005410e9cfc816 */ /* 0x000fe200000000ff */
[----:B------:R-:W-:Y:S02]  /*16610*/  IMAD.MOV.U32 R49, RZ, RZ, R176 ;  /* 0x000000ffff317224 */ /* 0x000fe400078e00b0 */
[----:B--2---:R-:W-:Y:S01]  /*16620*/  FADD.FTZ R6, R7, R6 ;  /* 0x0000000607067221 */ /* 0x004fe20000010000 */
[----:B------:R-:W-:Y:S01]  /*16630*/  PRMT R55, R203, 0x5410, R202 ;  /* 0x00005410cb377816 */ /* 0x000fe200000000ca */
[----:B------:R-:W-:Y:S01]  /*16640*/  IMAD.MOV.U32 R233, RZ, RZ, R42 ;  /* 0x000000ffffe97224 */ /* 0x000fe200078e002a */
[C---:B------:R-:W-:Y:S01]  /*16650*/  F2FP.BF16.PACK_AB R30, R4.reuse, R7 ;  /* 0x00000007041e723e */ /* 0x040fe200000010ff */
[----:B------:R-:W-:Y:S01]  /*16660*/  FADD.FTZ R29, R4, R6 ;  /* 0x00000006041d7221 */ /* 0x000fe20000010000 */
[----:B------:R-:W-:Y:S01]  /*16670*/  @!P6 PRMT R202, R237, 0x5410, RZ ;  /* 0x00005410edcae816 */ /* 0x000fe200000000ff */
[-C--:B------:R-:W-:Y:S01]  /*16680*/  FMUL.FTZ R42, R102, R8.reuse ;  /* 0x00000008662a7220 */ /* 0x080fe20000410000 */
[----:B------:R1:W2:Y:S01]  /*16690*/  MUFU.EX2 R4, R51 ;  /* 0x0000003300047308 */ /* 0x0002a20000000800 */
[----:B------:R-:W-:-:S02]  /*166a0*/  FMUL.FTZ R229, R103, R8 ;  /* 0x0000000867e57220 */ /* 0x000fc40000410000 */
[----:B------:R-:W-:Y:S02]  /*166b0*/  IMAD.MOV.U32 R242, RZ, RZ, R241 ;  /* 0x000000fffff27224 */ /* 0x000fe400078e00f1 */
[----:B------:R-:W-:Y:S02]  /*166c0*/  IMAD.MOV.U32 R237, RZ, RZ, R240 ;  /* 0x000000ffffed7224 */ /* 0x000fe400078e00f0 */
[----:B------:R-:W-:Y:S02]  /*166d0*/  IMAD.MOV.U32 R102, RZ, RZ, R12 ;  /* 0x000000ffff667224 */ /* 0x000fe400078e000c */
[----:B------:R-:W-:Y:S02]  /*166e0*/  IMAD.MOV.U32 R103, RZ, RZ, R228 ;  /* 0x000000ffff677224 */ /* 0x000fe400078e00e4 */
[-C--:B------:R-:W-:Y:S02]  /*166f0*/  FMUL.FTZ R240, R124, R0.reuse ;  /* 0x000000007cf07220 */ /* 0x080fe40000410000 */
[----:B------:R-:W-:-:S02]  /*16700*/  FMUL.FTZ R241, R125, R0 ;  /* 0x000000007df17220 */ /* 0x000fc40000410000 */
[-C--:B------:R-:W-:Y:S02]  /*16710*/  FMUL.FTZ R248, R120, R0.reuse ;  /* 0x0000000078f87220 */ /* 0x080fe40000410000 */
[-C--:B------:R-:W-:Y:S02]  /*16720*/  FMUL.FTZ R249, R121, R0.reuse ;  /* 0x0000000079f97220 */ /* 0x080fe40000410000 */
[----:B------:R-:W-:Y:S02]  /*16730*/  FMUL.FTZ R176, R108, R0 ;  /* 0x000000006cb07220 */ /* 0x000fe40000410000 */
[----:B------:R-:W-:Y:S02]  /*16740*/  IMAD.MOV.U32 R228, RZ, RZ, R49 ;  /* 0x000000ffffe47224 */ /* 0x000fe400078e0031 */
[----:B------:R-:W-:Y:S02]  /*16750*/  IMAD.MOV.U32 R22, RZ, RZ, R48 ;  /* 0x000000ffff167224 */ /* 0x000fe400078e0030 */
[----:B------:R-:W-:-:S02]  /*16760*/  IMAD.MOV.U32 R230, RZ, RZ, R72 ;  /* 0x000000ffffe67224 */ /* 0x000fc400078e0048 */
[----:B------:R-:W-:Y:S01]  /*16770*/  IMAD.MOV.U32 R12, RZ, RZ, R73 ;  /* 0x000000ffff0c7224 */ /* 0x000fe200078e0049 */
[----:B------:R-:W-:Y:S01]  /*16780*/  @!P1 HFMA2.BF16_V2 R238, -RZ.H0_H0, RZ.H0_H0, -R203.H0_H0 ;  /* 0x200000ffffee9231 */ /* 0x000fe200003409cb */
        /* <DEDUP_REMOVED lines=15> */
[----:B------:R-:W-:Y:S02]  /*16880*/  FMUL.FTZ R125, R77, R2 ;  /* 0x000000024d7d7220 */ /* 0x000fe40000410000 */
[----:B------:R-:W3:Y:S01]  /*16890*/  MUFU.EX2 R2, R45 ;  /* 0x0000002d00027308 */ /* 0x000ee20000000800 */
[----:B------:R-:W-:Y:S01]  /*168a0*/  @!P2 HFMA2.BF16_V2 R232, -RZ.H0_H0, RZ.H0_H0, -R206.H0_H0 ;  /* 0x200000ffffe8a231 */ /* 0x000fe200003409ce */
[----:B------:R-:W-:Y:S01]  /*168b0*/  @!P1 PRMT R203, R238, 0x5410, RZ ;  /* 0x00005410eecb9816 */ /* 0x000fe200000000ff */
[----:B------:R-:W-:Y:S01]  /*168c0*/  @!P5 HFMA2.BF16_V2 R236, -RZ.H0_H0, RZ.H0_H0, -R205.H0_H0 ;  /* 0x200000ffffecd231 */ /* 0x000fe200003409cd */
[----:B------:R-:W-:-:S02]  /*168d0*/  IMAD.MOV.U32 R74, RZ, RZ, R175 ;  /* 0x000000ffff4a7224 */ /* 0x000fc400078e00af */
        /* <DEDUP_REMOVED lines=9> */
[----:B------:R-:W-:Y:S01]  /*16970*/  FMUL.FTZ R175, R101, R0 ;  /* 0x0000000065af7220 */ /* 0x000fe20000410000 */
[----:B------:R-:W-:Y:S01]  /*16980*/  @!P2 PRMT R206, R232, 0x5410, RZ ;  /* 0x00005410e8cea816 */ /* 0x000fe200000000ff */
[----:B------:R-:W-:Y:S01]  /*16990*/  FADD.FTZ R0, R17, R21 ;  /* 0x0000001511007221 */ /* 0x000fe20000010000 */
[----:B------:R-:W-:Y:S01]  /*169a0*/  PRMT R232, R205, 0x5410, R204 ;  /* 0x00005410cde87816 */ /* 0x000fe200000000cc */
[----:B------:R-:W-:-:S02]  /*169b0*/  IMAD.MOV.U32 R101, RZ, RZ, R242 ;  /* 0x000000ffff657224 */ /* 0x000fc400078e00f2 */
[----:B-1----:R-:W-:Y:S01]  /*169c0*/  FMUL.FTZ R51, R107, R3 ;  /* 0x000000036b337220 */ /* 0x002fe20000410000 */
[----:B------:R-:W-:Y:S01]  /*169d0*/  @!P5 PRMT R205, R236, 0x5410, RZ ;  /* 0x00005410eccdd816 */ /* 0x000fe200000000ff */
[----:B------:R-:W-:Y:S02]  /*169e0*/  IMAD.MOV.U32 R107, RZ, RZ, R22 ;  /* 0x000000ffff6b7224 */ /* 0x000fe400078e0016 */
[----:B------:R-:W-:Y:S02]  /*169f0*/  FADD.FTZ R22, R198, R19 ;  /* 0x00000013c6167221 */ /* 0x000fe40000010000 */
[----:B------:R-:W-:Y:S02]  /*16a00*/  IMAD.MOV.U32 R236, RZ, RZ, R14 ;  /* 0x000000ffffec7224 */ /* 0x000fe400078e000e */
[----:B------:R-:W-:Y:S02]  /*16a10*/  FADD.FTZ R18, R20, R0 ;  /* 0x0000000014127221 */ /* 0x000fe40000010000 */
[----:B------:R-:W-:-:S02]  /*16a20*/  IMAD.MOV.U32 R19, RZ, RZ, R15 ;  /* 0x000000ffff137224 */ /* 0x000fc400078e000f */
[----:B--2---:R-:W-:Y:S02]  /*16a30*/  FADD.FTZ R0, R4, R10 ;  /* 0x0000000a04007221 */ /* 0x004fe40000010000 */
[----:B------:R-:W-:-:S04]  /*16a40*/  IMAD.WIDE.U32 R14, R101, -0x326172a9, RZ ;  /* 0xcd9e8d57650e7825 */ /* 0x000fc800078e00ff */
[C---:B---3--:R-:W-:Y:S01]  /*16a50*/  FADD.FTZ R26, R2.reuse, R0 ;  /* 0x00000000021a7221 */ /* 0x048fe20000010000 */
[----:B------:R-:W-:Y:S01]  /*16a60*/  LOP3.LUT R0, R15, R237, RZ, 0x3c, !PT ;  /* 0x000000ed0f007212 */ /* 0x000fe200078e3cff */
[----:B------:R-:W-:Y:S01]  /*16a70*/  @!P0 HFMA2.BF16_V2 R235, -RZ.H0_H0, RZ.H0_H0, -R204.H0_H0 ;  /* 0x200000ffffeb8231 */ /* 0x000fe200003409cc */
[----:B------:R-:W-:-:S03]  /*16a80*/  F2FP.BF16.PACK_AB R23, R2, R4 ;  /* 0x000000040217723e */ /* 0x000fc600000010ff */
[----:B------:R-:W-:Y:S01]  /*16a90*/  IMAD.WIDE.U32 R6, R0, -0x2daee0ad, RZ ;  /* 0xd2511f5300067825 */ /* 0x000fe200078e00ff */
[----:B------:R-:W-:Y:S02]  /*16aa0*/  @!P0 PRMT R204, R235, 0x5410, RZ ;  /* 0x00005410ebcc8816 */ /* 0x000fe400000000ff */
[----:B------:R-:W-:Y:S01]  /*16ab0*/  F2FP.BF16.PACK_AB R27, R5, R27 ;  /* 0x0000001b051b723e */ /* 0x000fe200000010ff */
[----:B------:R-:W-:Y:S01]  /*16ac0*/  FMUL.FTZ R5, R110, R8 ;  /* 0x000000086e057220 */ /* 0x000fe20000410000 */
[----:B------:R-:W-:Y:S01]  /*16ad0*/  LOP3.LUT R2, R25, UR17, R14, 0x96, !PT ;  /* 0x0000001119027c12 */ /* 0x000fe2000f8e960e */
[----:B------:R-:W-:Y:S01]  /*16ae0*/  IMAD.MOV.U32 R45, RZ, RZ, R233 ;  /* 0x000000ffff2d7224 */ /* 0x000fe200078e00e9 */
[----:B------:R-:W-:Y:S01]  /*16af0*/  LOP3.LUT R0, R7, UR16, R190, 0x96, !PT ;  /* 0x0000001007007c12 */ /* 0x000fe2000f8e96be */
[----:B------:R-:W-:Y:S02]  /*16b00*/  IMAD.MOV.U32 R235, RZ, RZ, R50 ;  /* 0x000000ffffeb7224 */ /* 0x000fe400078e0032 */
[----:B------:R-:W-:-:S02]  /*16b10*/  FMUL.FTZ R50, R106, R3 ;  /* 0x000000036a327220 */ /* 0x000fc40000410000 */
[----:B------:R-:W-:Y:S02]  /*16b20*/  IMAD.MOV.U32 R233, RZ, RZ, R230 ;  /* 0x000000ffffe97224 */ /* 0x000fe400078e00e6 */
[-C--:B------:R-:W-:Y:S02]  /*16b30*/  FMUL.FTZ R242, R126, R8.reuse ;  /* 0x000000087ef27220 */ /* 0x080fe40000410000 */
[-C--:B------:R-:W-:Y:S02]  /*16b40*/  FMUL.FTZ R243, R127, R8.reuse ;  /* 0x000000087ff37220 */ /* 0x080fe40000410000 */
[-C--:B------:R-:W-:Y:S02]  /*16b50*/  FMUL.FTZ R250, R122, R8.reuse ;  /* 0x000000087afa7220 */ /* 0x080fe40000410000 */
[-C--:B------:R-:W-:Y:S02]  /*16b60*/  FMUL.FTZ R251, R123, R8.reuse ;  /* 0x000000087bfb7220 */ /* 0x080fe40000410000 */
[----:B------:R-:W-:-:S02]  /*16b70*/  FMUL.FTZ R171, R111, R8 ;  /* 0x000000086fab7220 */ /* 0x000fc40000410000 */
[----:B------:R-:W-:Y:S02]  /*16b80*/  IMAD.MOV.U32 R230, RZ, RZ, R74 ;  /* 0x000000ffffe67224 */ /* 0x000fe400078e004a */
[----:B------:R-:W-:Y:S02]  /*16b90*/  IMAD.MOV.U32 R106, RZ, RZ, R75 ;  /* 0x000000ffff6a7224 */ /* 0x000fe400078e004b */
        /* <DEDUP_REMOVED lines=14> */
[----:B------:R-:W-:Y:S02]  /*16c80*/  IMAD.MOV.U32 R20, RZ, RZ, R5 ;  /* 0x000000ffff147224 */ /* 0x000fe400078e0005 */
[----:B------:R-:W-:Y:S01]  /*16c90*/  IMAD.WIDE.U32 R2, R2, -0x2daee0ad, RZ ;  /* 0xd2511f5302027825 */ /* 0x000fe200078e00ff */
[----:B------:R-:W-:-:S03]  /*16ca0*/  @!P3 HFMA2.BF16_V2 R234, -RZ.H0_H0, RZ.H0_H0, -R208.H0_H0 ;  /* 0x200000ffffeab231 */ /* 0x000fc600003409d0 */
[----:B------:R-:W-:Y:S01]  /*16cb0*/  IMAD.WIDE.U32 R4, R0, -0x326172a9, RZ ;  /* 0xcd9e8d5700047825 */ /* 0x000fe200078e00ff */
[----:B------:R-:W-:Y:S02]  /*16cc0*/  LOP3.LUT R0, R3, UR11, R6, 0x96, !PT ;  /* 0x0000000b03007c12 */ /* 0x000fe4000f8e9606 */
[----:B------:R-:W-:Y:S02]  /*16cd0*/  @!P3 PRMT R208, R234, 0x5410, RZ ;  /* 0x00005410ead0b816 */ /* 0x000fe400000000ff */
[----:B------:R-:W-:Y:S01]  /*16ce0*/  LOP3.LUT R3, R5, UR12, R24, 0x96, !PT ;  /* 0x0000000c05037c12 */ /* 0x000fe2000f8e9618 */
[----:B------:R-:W-:Y:S02]  /*16cf0*/  IMAD.MOV.U32 R11, RZ, RZ, R47 ;  /* 0x000000ffff0b7224 */ /* 0x000fe400078e002f */
        /* <DEDUP_REMOVED lines=8> */
[----:B------:R-:W-:Y:S02]  /*16d80*/  FMUL.FTZ R47, R119, R8 ;  /* 0x00000008772f7220 */ /* 0x000fe40000410000 */
[----:B------:R-:W-:Y:S02]  /*16d90*/  IMAD.MOV.U32 R17, RZ, RZ, R9 ;  /* 0x000000ffff117224 */ /* 0x000fe400078e0009 */
[----:B------:R-:W-:-:S04]  /*16da0*/  IMAD.WIDE.U32 R8, R3, -0x2daee0ad, RZ ;  /* 0xd2511f5303087825 */ /* 0x000fc800078e00ff */
[----:B------:R-:W-:Y:S02]  /*16db0*/  IMAD.MOV.U32 R21, RZ, RZ, R234 ;  /* 0x000000ffff157224 */ /* 0x000fe400078e00ea */
[----:B------:R-:W-:Y:S02]  /*16dc0*/  IMAD.MOV.U32 R234, RZ, RZ, R12 ;  /* 0x000000ffffea7224 */ /* 0x000fe400078e000c */
[----:B------:R-:W-:Y:S01]  /*16dd0*/  IMAD.WIDE.U32 R12, R0, -0x326172a9, RZ ;  /* 0xcd9e8d57000c7825 */ /* 0x000fe200078e00ff */
[----:B------:R-:W-:-:S03]  /*16de0*/  LOP3.LUT R0, R9, UR9, R2, 0x96, !PT ;  /* 0x0000000909007c12 */ /* 0x000fc6000f8e9602 */
        /* <DEDUP_REMOVED lines=10> */
[----:B------:R-:W-:-:S04]  /*16e90*/  LOP3.LUT R0, R3, UR14, R8, 0x96, !PT ;  /* 0x0000000e03007c12 */ /* 0x000fc8000f8e9608 */
[C---:B------:R-:W-:Y:S02]  /*16ea0*/  LOP3.LUT R7, R0.reuse, 0xff, RZ, 0xc0, !PT ;  /* 0x000000ff00077812 */ /* 0x040fe400078ec0ff */
[----:B------:R-:W-:Y:S02]  /*16eb0*/  LOP3.LUT R13, R9, UR6, R10, 0x96, !PT ;  /* 0x00000006090d7c12 */ /* 0x000fe4000f8e960a */
[----:B------:R-:W-:Y:S02]  /*16ec0*/  ISETP.GE.U32.AND P1, PT, R225, R7, PT ;  /* 0x00000007e100720c */ /* 0x000fe40003f26070 */
[----:B------:R-:W-:Y:S02]  /*16ed0*/  LOP3.LUT R10, R5, UR12, R62, 0x96, !PT ;  /* 0x0000000c050a7c12 */ /* 0x000fe4000f8e963e */
[----:B------:R-:W-:Y:S02]  /*16ee0*/  LOP3.LUT R7, R0, 0xffff, RZ, 0xc0, !PT ;  /* 0x0000ffff00077812 */ /* 0x000fe400078ec0ff */
[----:B------:R-:W-:-:S02]  /*16ef0*/  SHF.R.U32.HI R5, RZ, 0x10, R0 ;  /* 0x00000010ff057819 */ /* 0x000fc40000011600 */
[----:B------:R-:W-:Y:S02]  /*16f00*/  SHF.R.U32.HI R0, RZ, 0x18, R0 ;  /* 0x00000018ff007819 */ /* 0x000fe40000011600 */
[----:B------:R-:W-:Y:S02]  /*16f10*/  LOP3.LUT R8, R63, UR17, R14, 0x96, !PT ;  /* 0x000000113f087c12 */ /* 0x000fe4000f8e960e */
[C---:B------:R-:W-:Y:S02]  /*16f20*/  ISETP.GE.U32.AND P2, PT, R225.reuse, R0, PT ;  /* 0x00000000e100720c */ /* 0x040fe40003f46070 */
[----:B------:R-:W-:Y:S01]  /*16f30*/  LOP3.LUT R0, R2, 0xff, RZ, 0xc0, !PT ;  /* 0x000000ff02007812 */ /* 0x000fe200078ec0ff */
[----:B------:R-:W-:Y:S01]  /*16f40*/  IMAD.WIDE.U32 R8, R8, -0x2daee0ad, RZ ;  /* 0xd2511f5308087825 */ /* 0x000fe200078e00ff */
[----:B------:R-:W-:Y:S02]  /*16f50*/  SHF.R.U32.HI R7, RZ, 0x8, R7 ;  /* 0x00000008ff077819 */ /* 0x000fe40000011607 */
[----:B------:R-:W-:-:S02]  /*16f60*/  ISETP.GE.U32.AND P3, PT, R225, R0, PT ;  /* 0x00000000e100720c */ /* 0x000fc40003f66070 */
[--C-:B------:R-:W-:Y:S01]  /*16f70*/  SHF.R.U32.HI R0, RZ, 0x18, R2.reuse ;  /* 0x00000018ff007819 */ /* 0x100fe20000011602 */
[----:B------:R-:W-:Y:S01]  /*16f80*/  IMAD.MOV.U32 R63, RZ, RZ, R19 ;  /* 0x000000ffff3f7224 */ /* 0x000fe200078e0013 */
[----:B------:R-:W-:Y:S01]  /*16f90*/  LOP3.LUT R7, R7, 0xffff, RZ, 0xc0, !PT ;  /* 0x0000ffff07077812 */ /* 0x000fe200078ec0ff */
[----:B------:R-:W-:Y:S01]  /*16fa0*/  IMAD.MOV.U32 R14, RZ, RZ, R21 ;  /* 0x000000ffff0e7224 */ /* 0x000fe200078e0015 */
[----:B------:R-:W-:Y:S02]  /*16fb0*/  ISETP.GE.U32.AND P5, PT, R225, R0, PT ;  /* 0x00000000e100720c */ /* 0x000fe40003fa6070 */
[----:B------:R-:W-:Y:S02]  /*16fc0*/  LOP3.LUT R19, R2, 0xffff, RZ, 0xc0, !PT ;  /* 0x0000ffff02137812 */ /* 0x000fe400078ec0ff */
[----:B------:R-:W-:Y:S01]  /*16fd0*/  SHF.R.U32.HI R21, RZ, 0x10, R2 ;  /* 0x00000010ff157819 */ /* 0x000fe20000011602 */
[----:B------:R-:W-:Y:S01]  /*16fe0*/  IMAD.WIDE.U32 R2, R10, -0x2daee0ad, RZ ;  /* 0xd2511f530a027825 */ /* 0x000fe200078e00ff */
[----:B------:R-:W-:-:S02]  /*16ff0*/  LOP3.LUT R0, R9, UR11, R6, 0x96, !PT ;  /* 0x0000000b09007c12 */ /* 0x000fc4000f8e9606 */
[----:B------:R-:W-:Y:S02]  /*17000*/  ISETP.GE.U32.AND P0, PT, R225, R7, PT ;  /* 0x00000007e100720c */ /* 0x000fe40003f06070 */
[----:B------:R-:W-:Y:S01]  /*17010*/  LOP3.LUT R5, R5, 0xff, RZ, 0xc0, !PT ;  /* 0x000000ff05057812 */ /* 0x000fe200078ec0ff */
[----:B------:R-:W-:Y:S01]  /*17020*/  IMAD.WIDE.U32 R6, R0, -0x326172a9, RZ ;  /* 0xcd9e8d5700067825 */ /* 0x000fe200078e00ff */
[----:B------:R-:W-:Y:S02]  /*17030*/  LOP3.LUT R3, R3, UR9, R8, 0x96, !PT ;  /* 0x0000000903037c12 */ /* 0x000fe4000f8e9608 */
[----:B------:R-:W-:Y:S02]  /*17040*/  ISETP.GE.U32.AND P4, PT, R225, R5, PT ;  /* 0x00000005e100720c */ /* 0x000fe40003f86070 */
[----:B------:R-:W-:Y:S01]  /*17050*/  LOP3.LUT R0, R7, UR10, R4, 0x96, !PT ;  /* 0x0000000a07007c12 */ /* 0x000fe2000f8e9604 */
[----:B------:R-:W-:-:S05]  /*17060*/  IMAD.WIDE.U32 R4, R3, -0x326172a9, RZ ;  /* 0xcd9e8d5703047825 */ /* 0x000fca00078e00ff */
[----:B------:R-:W-:Y:S01]  /*17070*/  LOP3.LUT R3, R5, UR8, R6, 0x96, !PT ;  /* 0x0000000805037c12 */ /* 0x000fe2000f8e9606 */
[----:B------:R-:W-:-:S04]  /*17080*/  IMAD.WIDE.U32 R6, R0, -0x2daee0ad, RZ ;  /* 0xd2511f5300067825 */ /* 0x000fc800078e00ff */
[----:B------:R-:W-:Y:S01]  /*17090*/  IMAD.WIDE.U32 R10, R3, -0x2daee0ad, RZ ;  /* 0xd2511f53030a7825 */ /* 0x000fe200078e00ff */
[----:B------:R-:W-:-:S03]  /*170a0*/  LOP3.LUT R5, R7, UR7, R2, 0x96, !PT ;  /* 0x0000000707057c12 */ /* 0x000fc6000f8e9602 */
[----:B------:R-:W-:Y:S01]  /*170b0*/  IMAD.WIDE.U32 R2, R13, -0x2daee0ad, RZ ;  /* 0xd2511f530d027825 */ /* 0x000fe200078e00ff */
[----:B------:R-:W-:-:S03]  /*170c0*/  LOP3.LUT R6, R11, UR5, R6, 0x96, !PT ;  /* 0x000000050b067c12 */ /* 0x000fc6000f8e9606 */
[----:B------:R-:W-:Y:S01]  /*170d0*/  IMAD.MOV.U32 R13, RZ, RZ, R16 ;  /* 0x000000ffff0d7224 */ /* 0x000fe200078e0010 */
[----:B------:R-:W-:Y:S01]  /*170e0*/  LOP3.LUT R0, R3, UR13, R12, 0x96, !PT ;  /* 0x0000000d03007c12 */ /* 0x000fe2000f8e960c */
[----:B------:R-:W-:Y:S01]  /*170f0*/  IMAD.MOV.U32 R62, RZ, RZ, R20 ;  /* 0x000000ffff3e7224 */ /* 0x000fe200078e0014 */
[C---:B------:R-:W-:Y:S01]  /*17100*/  LOP3.LUT R15, R2.reuse, 0xffff, RZ, 0xc0, !PT ;  /* 0x0000ffff020f7812 */ /* 0x040fe200078ec0ff */
[----:B------:R-:W-:Y:S01]  /*17110*/  IMAD.MOV.U32 R9, RZ, RZ, R17 ;  /* 0x000000ffff097224 */ /* 0x000fe200078e0011 */
[----:B------:R-:W-:Y:S01]  /*17120*/  LOP3.LUT R17, R2, 0xff, RZ, 0xc0, !PT ;  /* 0x000000ff02117812 */ /* 0x000fe200078ec0ff */
[----:B------:R-:W-:Y:S01]  /*17130*/  FADD.FTZ R11, R31, R18 ;  /* 0x000000121f0b7221 */ /* 0x000fe20000010000 */
[--C-:B------:R-:W-:Y:S01]  /*17140*/  SHF.R.U32.HI R16, RZ, 0x10, R2.reuse ;  /* 0x00000010ff107819 */ /* 0x100fe20000011602 */
[----:B------:R-:W-:Y:S01]  /*17150*/  IMAD.MOV.U32 R31, RZ, RZ, R13 ;  /* 0x000000ffff1f7224 */ /* 0x000fe200078e000d */
[----:B------:R-:W-:Y:S01]  /*17160*/  SHF.R.U32.HI R20, RZ, 0x18, R2 ;  /* 0x00000018ff147819 */ /* 0x000fe20000011602 */
[----:B------:R-:W-:-:S04]  /*17170*/  IMAD.WIDE.U32 R12, R5, -0x326172a9, RZ ;  /* 0xcd9e8d57050c7825 */ /* 0x000fc800078e00ff */
[----:B------:R-:W-:Y:S01]  /*17180*/  IMAD.WIDE.U32 R2, R6, -0x326172a9, RZ ;  /* 0xcd9e8d5706027825 */ /* 0x000fe200078e00ff */
[C---:B------:R-:W-:Y:S02]  /*17190*/  PRMT R7, R41.reuse, 0x7632, R7 ;  /* 0x0000763229077816 */ /* 0x040fe40000000007 */
[----:B------:R-:W-:Y:S02]  /*171a0*/  PRMT R8, R41, 0x7610, R8 ;  /* 0x0000761029087816 */ /* 0x000fe40000000008 */
[----:B------:R-:W-:Y:S01]  /*171b0*/  LOP3.LUT R6, R3, UR14, R12, 0x96, !PT ;  /* 0x0000000e03067c12 */ /* 0x000fe2000f8e960c */
[----:B------:R-:W-:Y:S01]  /*171c0*/  IMAD.MOV.U32 R12, RZ, RZ, R14 ;  /* 0x000000ffff0c7224 */ /* 0x000fe200078e000e */
[C---:B------:R-:W-:Y:S01]  /*171d0*/  LOP3.LUT R18, R2.reuse, 0xffff, RZ, 0xc0, !PT ;  /* 0x0000ffff02127812 */ /* 0x040fe200078ec0ff */
[----:B------:R-:W-:Y:S01]  /*171e0*/  IMAD.MOV.U32 R41, RZ, RZ, R9 ;  /* 0x000000ffff297224 */ /* 0x000fe200078e0009 */
[----:B------:R-:W-:Y:S01]  /*171f0*/  LOP3.LUT R9, R2, 0xff, RZ, 0xc0, !PT ;  /* 0x000000ff02097812 */ /* 0x000fe200078ec0ff */
[----:B------:R-:W-:Y:S01]  /*17200*/  @!P0 HFMA2.BF16_V2 R76, -RZ.H0_H0, RZ.H0_H0, -R7.H0_H0 ;  /* 0x200000ffff4c8231 */ /* 0x000fe20000340907 */
[----:B------:R-:W-:-:S02]  /*17210*/  SHF.R.U32.HI R14, RZ, 0x10, R2 ;  /* 0x00000010ff0e7819 */ /* 0x000fc40000011602 */
[----:B------:R-:W-:Y:S01]  /*17220*/  SHF.R.U32.HI R3, RZ, 0x18, R2 ;  /* 0x00000018ff037819 */ /* 0x000fe20000011602 */
[----:B------:R-:W-:Y:S02]  /*17230*/  IMAD.MOV.U32 R2, RZ, RZ, R12 ;  /* 0x000000ffff027224 */ /* 0x000fe400078e000c */
[----:B------:R-:W-:Y:S02]  /*17240*/  FADD.FTZ R12, R142, R22 ;  /* 0x000000168e0c7221 */ /* 0x000fe40000010000 */
[----:B------:R-:W-:Y:S02]  /*17250*/  IMAD.MOV.U32 R22, RZ, RZ, R62 ;  /* 0x000000ffff167224 */ /* 0x000fe400078e003e */
[----:B------:R-:W-:Y:S01]  /*17260*/  IMAD.MOV.U32 R62, RZ, RZ, R42 ;  /* 0x000000ffff3e7224 */ /* 0x000fe200078e002a */
[----:B------:R-:W-:Y:S02]  /*17270*/  PRMT R42, R8, 0x5410, R7 ;  /* 0x00005410082a7816 */ /* 0x000fe40000000007 */
[----:B------:R-:W-:Y:S01]  /*17280*/  @!P0 PRMT R7, R76, 0x5410, RZ ;  /* 0x000054104c078816 */ /* 0x000fe200000000ff */
[----:B------:R-:W-:Y:S01]  /*17290*/  IMAD.MOV.U32 R76, RZ, RZ, R2 ;  /* 0x000000ffff4c7224 */ /* 0x000fe200078e0002 */
[----:B------:R-:W-:Y:S01]  /*172a0*/  SHF.R.U32.HI R2, RZ, 0x8, R19 ;  /* 0x00000008ff027819 */ /* 0x000fe20000011613 */
[----:B------:R-:W-:-:S03]  /*172b0*/  @!P1 HFMA2.BF16_V2 R77, -RZ.H0_H0, RZ.H0_H0, -R8.H0_H0 ;  /* 0x200000ffff4d9231 */ /* 0x000fc60000340908 */
[----:B------:R-:W-:Y:S02]  /*172c0*/  LOP3.LUT R2, R2, 0xffff, RZ, 0xc0, !PT ;  /* 0x0000ffff02027812 */ /* 0x000fe400078ec0ff */
[----:B------:R-:W-:Y:S02]  /*172d0*/  @!P1 PRMT R8, R77, 0x5410, RZ ;  /* 0x000054104d089816 */ /* 0x000fe400000000ff */
[----:B------:R-:W-:Y:S02]  /*172e0*/  PRMT R5, R39, 0x7610, R5 ;  /* 0x0000761027057816 */ /* 0x000fe40000000005 */
[----:B------:R-:W-:Y:S02]  /*172f0*/  ISETP.GE.U32.AND P1, PT, R225, R2, PT ;  /* 0x00000002e100720c */ /* 0x000fe40003f26070 */
[----:B------:R-:W-:Y:S01]  /*17300*/  LOP3.LUT R2, R21, 0xff, RZ, 0xc0, !PT ;  /* 0x000000ff15027812 */ /* 0x000fe200078ec0ff */
[----:B------:R-:W-:Y:S01]  /*17310*/  @!P4 HFMA2.BF16_V2 R78, -RZ.H0_H0, RZ.H0_H0, -R5.H0_H0 ;  /* 0x200000ffff4ec231 */ /* 0x000fe20000340905 */
[----:B------:R-:W-:-:S02]  /*17320*/  LOP3.LUT R13, R13, UR6, R4, 0x96, !PT ;  /* 0x000000060d0d7c12 */ /* 0x000fc4000f8e9604 */
[----:B------:R-:W-:Y:S02]  /*17330*/  PRMT R4, R39, 0x7632, R4 ;  /* 0x0000763227047816 */ /* 0x000fe40000000004 */
[----:B------:R-:W-:Y:S01]  /*17340*/  ISETP.GE.U32.AND P0, PT, R225, R2, PT ;  /* 0x00000002e100720c */ /* 0x000fe20003f06070 */
[----:B------:R-:W-:Y:S02]  /*17350*/  IMAD.MOV.U32 R2, RZ, RZ, R173 ;  /* 0x000000ffff027224 */ /* 0x000fe400078e00ad */
[----:B------:R-:W-:Y:S01]  /*17360*/  IMAD.MOV.U32 R21, RZ, RZ, R41 ;  /* 0x000000ffff157224 */ /* 0x000fe200078e0029 */
[----:B------:R-:W-:Y:S02]  /*17370*/  PRMT R41, R5, 0x5410, R4 ;  /* 0x0000541005297816 */ /* 0x000fe40000000004 */
[----:B------:R-:W-:Y:S01]  /*17380*/  @!P4 PRMT R5, R78, 0x5410, RZ ;  /* 0x000054104e05c816 */ /* 0x000fe200000000ff */
[----:B------:R-:W-:Y:S01]  /*17390*/  IMAD.MOV.U32 R78, RZ, RZ, R2 ;  /* 0x000000ffff4e7224 */ /* 0x000fe200078e0002 */
[----:B------:R-:W-:-:S02]  /*173a0*/  SHF.R.U32.HI R2, RZ, 0x10, R0 ;  /* 0x00000010ff027819 */ /* 0x000fc40000011600 */
[----:B------:R-:W-:Y:S01]  /*173b0*/  PRMT R199, R38, 0x7610, R199 ;  /* 0x0000761026c77816 */ /* 0x000fe200000000c7 */
[----:B------:R-:W-:Y:S01]  /*173c0*/  IMAD.MOV.U32 R19, RZ, RZ, R176 ;  /* 0x000000ffff137224 */ /* 0x000fe200078e00b0 */
[----:B------:R-:W-:Y:S02]  /*173d0*/  LOP3.LUT R2, R2, 0xff, RZ, 0xc0, !PT ;  /* 0x000000ff02027812 */ /* 0x000fe400078ec0ff */
[----:B------:R-:W-:Y:S01]  /*173e0*/  PRMT R198, R38, 0x7632, R198 ;  /* 0x0000763226c67816 */ /* 0x000fe200000000c6 */
[----:B------:R-:W-:Y:S01]  /*173f0*/  @!P3 HFMA2.BF16_V2 R80, -RZ.H0_H0, RZ.H0_H0, -R199.H0_H0 ;  /* 0x200000ffff50b231 */ /* 0x000fe200003409c7 */
[----:B------:R-:W-:Y:S01]  /*17400*/  ISETP.GE.U32.AND P4, PT, R225, R2, PT ;  /* 0x00000002e100720c */ /* 0x000fe20003f86070 */
[----:B------:R-:W-:Y:S02]  /*17410*/  IMAD.MOV.U32 R2, RZ, RZ, R19 ;  /* 0x000000ffff027224 */ /* 0x000fe400078e0013 */
[----:B------:R-:W-:Y:S02]  /*17420*/  FADD.FTZ R19, R32, R11 ;  /* 0x0000000b20137221 */ /* 0x000fe40000010000 */
[----:B------:R-:W-:Y:S01]  /*17430*/  IMAD.MOV.U32 R32, RZ, RZ, R22 ;  /* 0x000000ffff207224 */ /* 0x000fe200078e0016 */
[----:B------:R-:W-:-:S02]  /*17440*/  PRMT R22, R199, 0x5410, R198 ;  /* 0x00005410c7167816 */ /* 0x000fc400000000c6 */
[----:B------:R-:W-:Y:S01]  /*17450*/  @!P3 PRMT R199, R80, 0x5410, RZ ;  /* 0x0000541050c7b816 */ /* 0x000fe200000000ff */
[----:B------:R-:W-:Y:S01]  /*17460*/  IMAD.MOV.U32 R80, RZ, RZ, R2 ;  /* 0x000000ffff507224 */ /* 0x000fe200078e0002 */
[----:B------:R-:W-:Y:S01]  /*17470*/  LOP3.LUT R2, R0, 0xff, RZ, 0xc0, !PT ;  /* 0x000000ff00027812 */ /* 0x000fe200078ec0ff */
[----:B------:R-:W-:-:S03]  /*17480*/  @!P1 HFMA2.BF16_V2 R81, -RZ.H0_H0, RZ.H0_H0, -R198.H0_H0 ;  /* 0x200000ffff519231 */ /* 0x000fc600003409c6 */
[----:B------:R-:W-:Y:S01]  /*17490*/  ISETP.GE.U32.AND P3, PT, R225, R2, PT ;  /* 0x00000002e100720c */ /* 0x000fe20003f66070 */
[----:B------:R-:W-:Y:S01]  /*174a0*/  IMAD.MOV.U32 R2, RZ, RZ, R171 ;  /* 0x000000ffff027224 */ /* 0x000fe200078e00ab */
[----:B------:R-:W-:Y:S01]  /*174b0*/  @!P2 HFMA2.BF16_V2 R79, -RZ.H0_H0, RZ.H0_H0, -R4.H0_H0 ;  /* 0x200000ffff4fa231 */ /* 0x000fe20000340904 */
[----:B------:R-:W-:Y:S02]  /*174c0*/  PRMT R197, R35, 0x7632, R197 ;  /* 0x0000763223c57816 */ /* 0x000fe400000000c5 */
[----:B------:R-:W-:Y:S01]  /*174d0*/  @!P1 PRMT R198, R81, 0x5410, RZ ;  /* 0x0000541051c69816 */ /* 0x000fe200000000ff */
[----:B------:R-:W-:Y:S01]  /*174e0*/  IMAD.MOV.U32 R81, RZ, RZ, R2 ;  /* 0x000000ffff517224 */ /* 0x000fe200078e0002 */
[----:B------:R-:W-:Y:S02]  /*174f0*/  SHF.R.U32.HI R2, RZ, 0x18, R0 ;  /* 0x00000018ff027819 */ /* 0x000fe40000011600 */
[----:B------:R-:W-:Y:S02]  /*17500*/  PRMT R196, R35, 0x7610, R196 ;  /* 0x0000761023c47816 */ /* 0x000fe400000000c4 */
[----:B------:R-:W-:Y:S01]  /*17510*/  LOP3.LUT R0, R0, 0xffff, RZ, 0xc0, !PT ;  /* 0x0000ffff00007812 */ /* 0x000fe200078ec0ff */
[----:B------:R-:W-:Y:S01]  /*17520*/  @!P5 HFMA2.BF16_V2 R82, -RZ.H0_H0, RZ.H0_H0, -R197.H0_H0 ;  /* 0x200000ffff52d231 */ /* 0x000fe200003409c5 */
[----:B------:R-:W-:-:S02]  /*17530*/  @!P2 PRMT R4, R79, 0x5410, RZ ;  /* 0x000054104f04a816 */ /* 0x000fc400000000ff */
[C---:B------:R-:W-:Y:S02]  /*17540*/  ISETP.GE.U32.AND P2, PT, R225.reuse, R2, PT ;  /* 0x00000002e100720c */ /* 0x040fe40003f46070 */
[----:B------:R-:W-:Y:S01]  /*17550*/  ISETP.GE.U32.AND P6, PT, R225, R3, PT ;  /* 0x00000003e100720c */ /* 0x000fe20003fc6070 */
[----:B------:R-:W-:Y:S01]  /*17560*/  IMAD.WIDE.U32 R2, R13, -0x2daee0ad, RZ ;  /* 0xd2511f530d027825 */ /* 0x000fe200078e00ff */
[----:B------:R-:W-:Y:S01]  /*17570*/  PRMT R195, R34, 0x7610, R195 ;  /* 0x0000761022c37816 */ /* 0x000fe200000000c3 */
[----:B------:R-:W-:Y:S01]  /*17580*/  @!P0 HFMA2.BF16_V2 R83, -RZ.H0_H0, RZ.H0_H0, -R196.H0_H0 ;  /* 0x200000ffff538231 */ /* 0x000fe200003409c4 */
[----:B------:R-:W-:Y:S01]  /*17590*/  SHF.R.U32.HI R0, RZ, 0x8, R0 ;  /* 0x00000008ff007819 */ /* 0x000fe20000011600 */
[----:B------:R-:W-:Y:S01]  /*175a0*/  IMAD.MOV.U32 R35, RZ, RZ, R32 ;  /* 0x000000ffff237224 */ /* 0x000fe200078e0020 */
[----:B------:R-:W-:Y:S02]  /*175b0*/  PRMT R32, R196, 0x5410, R197 ;  /* 0x00005410c4207816 */ /* 0x000fe400000000c5 */
[----:B------:R-:W-:-:S02]  /*175c0*/  @!P5 PRMT R197, R82, 0x5410, RZ ;  /* 0x0000541052c5d816 */ /* 0x000fc400000000ff */
[----:B------:R-:W-:Y:S01]  /*175d0*/  PRMT R194, R34, 0x7632, R194 ;  /* 0x0000763222c27816 */ /* 0x000fe200000000c2 */
[----:B------:R-:W-:Y:S01]  /*175e0*/  IMAD.MOV.U32 R34, RZ, RZ, R21 ;  /* 0x000000ffff227224 */ /* 0x000fe200078e0015 */
[----:B------:R-:W-:Y:S01]  /*175f0*/  LOP3.LUT R0, R0, 0xffff, RZ, 0xc0, !PT ;  /* 0x0000ffff00007812 */ /* 0x000fe200078ec0ff */
[----:B------:R-:W-:Y:S01]  /*17600*/  @!P3 HFMA2.BF16_V2 R88, -RZ.H0_H0, RZ.H0_H0, -R195.H0_H0 ;  /* 0x200000ffff58b231 */ /* 0x000fe200003409c3 */
[----:B------:R-:W-:Y:S01]  /*17610*/  ISETP.GE.U32.AND P5, PT, R225, R9, PT ;  /* 0x00000009e100720c */ /* 0x000fe20003fa6070 */
[----:B------:R-:W-:Y:S01]  /*17620*/  IMAD.MOV.U32 R142, RZ, RZ, R178 ;  /* 0x000000ffff8e7224 */ /* 0x000fe200078e00b2 */
[C---:B------:R-:W-:Y:S02]  /*17630*/  LOP3.LUT R13, R2.reuse, 0xff, RZ, 0xc0, !PT ;  /* 0x000000ff020d7812 */ /* 0x040fe400078ec0ff */
[----:B------:R-:W-:Y:S01]  /*17640*/  LOP3.LUT R11, R2, 0xffff, RZ, 0xc0, !PT ;  /* 0x0000ffff020b7812 */ /* 0x000fe200078ec0ff */
[----:B------:R-:W-:Y:S01]  /*17650*/  IMAD.MOV.U32 R38, RZ, RZ, R172 ;  /* 0x000000ffff267224 */ /* 0x000fe200078e00ac */
[----:B------:R-:W-:-:S02]  /*17660*/  SHF.R.U32.HI R9, RZ, 0x10, R2 ;  /* 0x00000010ff097819 */ /* 0x000fc40000011602 */
[----:B------:R-:W-:Y:S02]  /*17670*/  @!P0 PRMT R196, R83, 0x5410, RZ ;  /* 0x0000541053c48816 */ /* 0x000fe400000000ff */
[----:B------:R-:W-:Y:S01]  /*17680*/  SHF.R.U32.HI R21, RZ, 0x18, R2 ;  /* 0x00000018ff157819 */ /* 0x000fe20000011602 */
[----:B------:R-:W-:Y:S01]  /*17690*/  IMAD.MOV.U32 R2, RZ, RZ, R31 ;  /* 0x000000ffff027224 */ /* 0x000fe200078e001f */
[----:B------:R-:W-:Y:S01]  /*176a0*/  ISETP.GE.U32.AND P0, PT, R225, R0, PT ;  /* 0x00000000e100720c */ /* 0x000fe20003f06070 */
[----:B------:R-:W-:Y:S01]  /*176b0*/  IMAD.MOV.U32 R83, RZ, RZ, R45 ;  /* 0x000000ffff537224 */ /* 0x000fe200078e002d */
[----:B------:R1:W-:Y:S01]  /*176c0*/  STG.E.U16 [R140.64+-0x100], R58 ;  /* 0xffff003a8c007986 */ /* 0x0003e2000c101520 */
[----:B------:R-:W-:Y:S01]  /*176d0*/  IMAD.MOV.U32 R31, RZ, RZ, c[0x0][0x228] ;  /* 0x00008a00ff1f7624 */ /* 0x000fe200078e00ff */
[----:B------:R-:W-:Y:S01]  /*176e0*/  LOP3.LUT R0, R3, UR13, R10, 0x96, !PT ;  /* 0x0000000d03007c12 */ /* 0x000fe2000f8e960a */
[----:B------:R-:W-:Y:S01]  /*176f0*/  IMAD.MOV.U32 R45, RZ, RZ, R103 ;  /* 0x000000ffff2d7224 */ /* 0x000fe200078e0067 */
[----:B------:R-:W-:Y:S01]  /*17700*/  PRMT R103, R195, 0x5410, R194 ;  /* 0x00005410c3677816 */ /* 0x000fe200000000c2 */
[----:B------:R-:W-:Y:S01]  /*17710*/  IMAD.MOV.U32 R10, RZ, RZ, R142 ;  /* 0x000000ffff0a7224 */ /* 0x000fe200078e008e */
[----:B------:R-:W-:Y:S01]  /*17720*/  @!P3 PRMT R195, R88, 0x5410, RZ ;  /* 0x0000541058c3b816 */ /* 0x000fe200000000ff */
[----:B------:R-:W-:Y:S01]  /*17730*/  IMAD.MOV.U32 R39, RZ, RZ, R175 ;  /* 0x000000ffff277224 */ /* 0x000fe200078e00af */
[----:B------:R2:W-:Y:S01]  /*17740*/  STG.E.U16 [R140.64+-0xfe], R57 ;  /* 0xffff02398c007986 */ /* 0x0005e2000c101520 */
[----:B------:R-:W-:-:S02]  /*17750*/  IMAD.MOV.U32 R88, RZ, RZ, R38 ;  /* 0x000000ffff587224 */ /* 0x000fc400078e0026 */
[----:B------:R-:W-:Y:S01]  /*17760*/  IMAD.SHL.U32 R142, R31, 0x8, RZ ;  /* 0x000000081f8e7824 */ /* 0x000fe200078e00ff */
[C---:B------:R-:W-:Y:S01]  /*17770*/  PRMT R193, R28.reuse, 0x7632, R193 ;  /* 0x000076321cc17816 */ /* 0x040fe200000000c1 */
[----:B------:R-:W-:Y:S01]  /*17780*/  IMAD.MOV.U32 R3, RZ, RZ, R143 ;  /* 0x000000ffff037224 */ /* 0x000fe200078e008f */
[----:B------:R-:W-:Y:S01]  /*17790*/  PRMT R162, R27, 0x7610, R162 ;  /* 0x000076101ba27816 */ /* 0x000fe200000000a2 */
[C---:B------:R-:W-:Y:S01]  /*177a0*/  IMAD.SHL.U32 R38, R31.reuse, 0x40, RZ ;  /* 0x000000401f267824 */ /* 0x040fe200078e00ff */
[----:B------:R-:W-:Y:S01]  /*177b0*/  PRMT R192, R28, 0x7610, R192 ;  /* 0x000076101cc07816 */ /* 0x000fe200000000c0 */
[----:B------:R-:W-:Y:S01]  /*177c0*/  IMAD R31, R31, 0x48, RZ ;  /* 0x000000481f1f7824 */ /* 0x000fe200078e02ff */
[----:B------:R-:W-:Y:S01]  /*177d0*/  PRMT R161, R27, 0x7632, R161 ;  /* 0x000076321ba17816 */ /* 0x000fe200000000a1 */
[----:B------:R-:W-:Y:S01]  /*177e0*/  IMAD.MOV.U32 R82, RZ, RZ, R35 ;  /* 0x000000ffff527224 */ /* 0x000fe200078e0023 */
[C---:B------:R-:W-:Y:S01]  /*177f0*/  PRMT R163, R23.reuse, 0x7632, R163 ;  /* 0x0000763217a37816 */ /* 0x040fe200000000a3 */
[----:B------:R-:W-:Y:S01]  /*17800*/  IMAD.MOV.U32 R35, RZ, RZ, R39 ;  /* 0x000000ffff237224 */ /* 0x000fe200078e0027 */
[----:B------:R-:W-:Y:S01]  /*17810*/  PRMT R189, R23, 0x7610, R189 ;  /* 0x0000761017bd7816 */ /* 0x000fe200000000bd */
[--C-:B------:R-:W-:Y:S01]  /*17820*/  IMAD.WIDE R142, R142, 0x2, R140.reuse ;  /* 0x000000028e8e7825 */ /* 0x100fe200078e028c */
[----:B------:R3:W5:Y:S03]  /*17830*/  LDL.LU R178, [R1+0x170] ;  /* 0x0001700001b27983 */ /* 0x0007660000300800 */
[----:B------:R-:W-:-:S04]  /*17840*/  IMAD.WIDE R38, R38, 0x2, R140 ;  /* 0x0000000226267825 */ /* 0x000fc800078e028c */
[----:B-1----:R-:W-:Y:S02]  /*17850*/  IMAD.MOV.U32 R58, RZ, RZ, R2 ;  /* 0x000000ffff3a7224 */ /* 0x002fe400078e0002 */
[----:B--2---:R-:W-:Y:S02]  /*17860*/  IMAD.MOV.U32 R57, RZ, RZ, R3 ;  /* 0x000000ffff397224 */ /* 0x004fe400078e0003 */
[----:B------:R-:W-:Y:S01]  /*17870*/  IMAD.WIDE R2, R31, 0x2, R140 ;  /* 0x000000021f027825 */ /* 0x000fe200078e028c */
[----:B------:R-:W-:Y:S04]  /*17880*/  STG.E.U16 [R142.64+-0x100], R52 ;  /* 0xffff00348e007986 */ /* 0x000fe8000c101520 */
[----:B------:R-:W-:Y:S04]  /*17890*/  STG.E.U16 [R142.64+-0xfe], R53 ;  /* 0xffff02358e007986 */ /* 0x000fe8000c101520 */
[----:B------:R-:W-:Y:S04]  /*178a0*/  STG.E.U16 [R38.64+-0x100], R8 ;  /* 0xffff000826007986 */ /* 0x000fe8000c101520 */
[----:B------:R-:W-:Y:S04]  /*178b0*/  STG.E.U16 [R38.64+-0xfe], R7 ;  /* 0xffff020726007986 */ /* 0x000fe8000c101520 */
[----:B------:R1:W-:Y:S01]  /*178c0*/  STG.E.U16 [R2.64+-0x100], R5 ;  /* 0xffff000502007986 */ /* 0x0003e2000c101520 */
[----:B------:R-:W-:-:S05]  /*178d0*/  @!P0 HFMA2.BF16_V2 R89, -RZ.H0_H0, RZ.H0_H0, -R194.H0_H0 ;  /* 0x200000ffff598231 */ /* 0x000fca00003409c2 */
[----:B------:R-:W-:Y:S01]  /*178e0*/  @!P0 PRMT R194, R89, 0x5410, RZ ;  /* 0x0000541059c28816 */ /* 0x000fe200000000ff */
[----:B------:R-:W-:Y:S01]  /*178f0*/  IMAD.MOV.U32 R89, RZ, RZ, R10 ;  /* 0x000000ffff597224 */ /* 0x000fe200078e000a */
[----:B-1----:R-:W-:-:S04]  /*17900*/  SHF.R.U32.HI R2, RZ, 0x8, R15 ;  /* 0x00000008ff027819 */ /* 0x002fc8000001160f */
[----:B------:R-:W-:-:S04]  /*17910*/  LOP3.LUT R2, R2, 0xffff, RZ, 0xc0, !PT ;  /* 0x0000ffff02027812 */ /* 0x000fc800078ec0ff */
[----:B------:R-:W-:Y:S02]  /*17920*/  ISETP.GE.U32.AND P1, PT, R225, R2, PT ;  /* 0x00000002e100720c */ /* 0x000fe40003f26070 */
[----:B------:R-:W-:-:S04]  /*17930*/  LOP3.LUT R2, R16, 0xff, RZ, 0xc0, !PT ;  /* 0x000000ff10027812 */ /* 0x000fc800078ec0ff */
[----:B------:R-:W-:Y:S01]  /*17940*/  ISETP.GE.U32.AND P0, PT, R225, R2, PT ;  /* 0x00000002e100720c */ /* 0x000fe20003f06070 */
[----:B------:R-:W-:Y:S01]  /*17950*/  MUFU.EX2 R10, R149 ;  /* 0x00000095000a7308 */ /* 0x000fe20000000800 */
[----:B------:R-:W-:Y:S01]  /*17960*/  @!P2 HFMA2.BF16_V2 R91, -RZ.H0_H0, RZ.H0_H0, -R193.H0_H0 ;  /* 0x200000ffff5ba231 */ /* 0x000fe200003409c1 */
[----:B------:R-:W-:Y:S01]  /*17970*/  IMAD.MOV.U32 R52, RZ, RZ, R83 ;  /* 0x000000ffff347224 */ /* 0x000fe200078e0053 */
[----:B------:R-:W-:Y:S01]  /*17980*/  LOP3.LUT R2, R14, 0xff, RZ, 0xc0, !PT ;  /* 0x000000ff0e027812 */ /* 0x000fe200078ec0ff */
[----:B------:R-:W-:-:S04]  /*17990*/  IMAD.MOV.U32 R79, RZ, RZ, R174 ;  /* 0x000000ffff4f7224 */ /* 0x000fc800078e00ae */
[----:B------:R-:W1:Y:S01]  /*179a0*/  MUFU.EX2 R3, R148 ;  /* 0x0000009400037308 */ /* 0x000e620000000800 */
[----:B------:R-:W-:Y:S02]  /*179b0*/  IMAD.MOV.U32 R83, RZ, RZ, R81 ;  /* 0x000000ffff537224 */ /* 0x000fe400078e0051 */
[----:B------:R-:W-:Y:S01]  /*179c0*/  IMAD.MOV.U32 R81, RZ, RZ, R102 ;  /* 0x000000ffff517224 */ /* 0x000fe200078e0066 */
[----:B------:R-:W-:Y:S01]  /*179d0*/  PRMT R102, R192, 0x5410, R193 ;  /* 0x00005410c0667816 */ /* 0x000fe200000000c1 */
[----:B------:R-:W-:Y:S01]  /*179e0*/  @!P0 HFMA2.BF16_V2 R99, -RZ.H0_H0, RZ.H0_H0, -R162.H0_H0 ;  /* 0x200000ffff638231 */ /* 0x000fe200003409a2 */
[----:B------:R-:W-:Y:S01]  /*179f0*/  @!P2 PRMT R193, R91, 0x5410, RZ ;  /* 0x000054105bc1a816 */ /* 0x000fe200000000ff */
[----:B------:R-:W-:Y:S01]  /*17a00*/  FADD.FTZ R8, R46, R12 ;  /* 0x0000000c2e087221 */ /* 0x000fe20000010000 */
[----:B------:R-:W-:Y:S01]  /*17a10*/  ISETP.GE.U32.AND P2, PT, R225, R2, PT ;  /* 0x00000002e100720c */ /* 0x000fe20003f46070 */
[----:B------:R-:W-:Y:S01]  /*17a20*/  IMAD.MOV.U32 R12, RZ, RZ, R79 ;  /* 0x000000ffff0c7224 */ /* 0x000fe200078e004f */
[C---:B------:R-:W-:Y:S01]  /*17a30*/  LOP3.LUT R5, R6.reuse, 0xff, RZ, 0xc0, !PT ;  /* 0x000000ff06057812 */ /* 0x040fe200078ec0ff */
[----:B------:R-:W-:Y:S01]  /*17a40*/  IMAD.MOV.U32 R79, RZ, RZ, R100 ;  /* 0x000000ffff4f7224 */ /* 0x000fe200078e0064 */
[----:B------:R-:W-:-:S02]  /*17a50*/  LOP3.LUT R2, R6, 0xffff, RZ, 0xc0, !PT ;  /* 0x0000ffff06027812 */ /* 0x000fc400078ec0ff */
[----:B------:R-:W-:Y:S02]  /*17a60*/  PRMT R100, R162, 0x5410, R161 ;  /* 0x00005410a2647816 */ /* 0x000fe400000000a1 */
[----:B------:R-:W-:Y:S02]  /*17a70*/  @!P0 PRMT R162, R99, 0x5410, RZ ;  /* 0x0000541063a28816 */ /* 0x000fe400000000ff */
[----:B------:R-:W-:Y:S02]  /*17a80*/  ISETP.GE.U32.AND P0, PT, R225, R5, PT ;  /* 0x00000005e100720c */ /* 0x000fe40003f06070 */
[----:B------:R-:W-:Y:S01]  /*17a90*/  SHF.R.U32.HI R2, RZ, 0x8, R2 ;  /* 0x00000008ff027819 */ /* 0x000fe20000011602 */
[----:B------:R-:W-:Y:S01]  /*17aa0*/  @!P1 HFMA2.BF16_V2 R96, -RZ.H0_H0, RZ.H0_H0, -R163.H0_H0 ;  /* 0x200000ffff609231 */ /* 0x000fe200003409a3 */
[----:B-1----:R-:W-:Y:S01]  /*17ab0*/  F2FP.BF16.PACK_AB R5, R3, R10 ;  /* 0x0000000a0305723e */ /* 0x002fe200000010ff */
[----:B------:R-:W-:Y:S01]  /*17ac0*/  IMAD.MOV.U32 R91, RZ, RZ, R58 ;  /* 0x000000ffff5b7224 */ /* 0x000fe200078e003a */
[----:B------:R-:W-:Y:S01]  /*17ad0*/  LOP3.LUT R2, R2, 0xffff, RZ, 0xc0, !PT ;  /* 0x0000ffff02027812 */ /* 0x000fe200078ec0ff */
[----:B------:R-:W-:Y:S01]  /*17ae0*/  IMAD.MOV.U32 R58, RZ, RZ, R101 ;  /* 0x000000ffff3a7224 */ /* 0x000fe200078e0065 */
[----:B------:R-:W-:-:S02]  /*17af0*/  PRMT R101, R189, 0x5410, R163 ;  /* 0x00005410bd657816 */ /* 0x000fc400000000a3 */
[----:B------:R-:W-:Y:S02]  /*17b00*/  @!P1 PRMT R163, R96, 0x5410, RZ ;  /* 0x0000541060a39816 */ /* 0x000fe400000000ff */
[----:B------:R-:W-:Y:S02]  /*17b10*/  PRMT R160, R5, 0x7610, R160 ;  /* 0x0000761005a07816 */ /* 0x000fe400000000a0 */
[----:B------:R-:W-:Y:S02]  /*17b20*/  ISETP.GE.U32.AND P1, PT, R225, R2, PT ;  /* 0x00000002e100720c */ /* 0x000fe40003f26070 */
[----:B------:R-:W-:Y:S01]  /*17b30*/  SHF.R.U32.HI R2, RZ, 0x8, R18 ;  /* 0x00000008ff027819 */ /* 0x000fe20000011612 */
[----:B------:R-:W-:Y:S01]  /*17b40*/  IMAD.MOV.U32 R28, RZ, RZ, R78 ;  /* 0x000000ffff1c7224 */ /* 0x000fe200078e004e */
[----:B------:R-:W-:Y:S01]  /*17b50*/  @!P0 HFMA2.BF16_V2 R104, -RZ.H0_H0, RZ.H0_H0, -R160.H0_H0 ;  /* 0x200000ffff688231 */ /* 0x000fe200003409a0 */
[----:B------:R-:W-:Y:S01]  /*17b60*/  PRMT R159, R5, 0x7632, R159 ;  /* 0x00007632059f7816 */ /* 0x000fe2000000009f */
[----:B------:R-:W-:Y:S01]  /*17b70*/  IMAD.MOV.U32 R78, RZ, RZ, R236 ;  /* 0x000000ffff4e7224 */ /* 0x000fe200078e00ec */
[----:B------:R-:W-:Y:S01]  /*17b80*/  LOP3.LUT R2, R2, 0xffff, RZ, 0xc0, !PT ;  /* 0x0000ffff02027812 */ /* 0x000fe200078ec0ff */
[----:B------:R-:W-:Y:S01]  /*17b90*/  FADD.FTZ R7, R10, R26 ;  /* 0x0000001a0a077221 */ /* 0x000fe20000010000 */
[----:B------:R-:W-:Y:S01]  /*17ba0*/  MUFU.EX2 R236, R151 ;  /* 0x0000009700ec7308 */ /* 0x000fe20000000800 */
[----:B------:R-:W-:Y:S01]  /*17bb0*/  IMAD.MOV.U32 R16, RZ, RZ, R107 ;  /* 0x000000ffff107224 */ /* 0x000fe200078e006b */
[----:B------:R-:W-:-:S02]  /*17bc0*/  PRMT R107, R160, 0x5410, R159 ;  /* 0x00005410a06b7816 */ /* 0x000fc4000000009f */
[----:B------:R-:W-:-:S04]  /*17bd0*/  @!P0 PRMT R160, R104, 0x5410, RZ ;  /* 0x0000541068a08816 */ /* 0x000fc800000000ff */
[----:B------:R-:W1:Y:S01]  /*17be0*/  MUFU.EX2 R10, R150 ;  /* 0x00000096000a7308 */ /* 0x000e620000000800 */
[----:B------:R-:W-:-:S07]  /*17bf0*/  ISETP.GE.U32.AND P0, PT, R225, R2, PT ;  /* 0x00000002e100720c */ /* 0x000fce0003f06070 */
[----:B------:R-:W-:Y:S08]  /*17c00*/  MUFU.EX2 R2, R43 ;  /* 0x0000002b00027308 */ /* 0x000ff00000000800 */
[----:B------:R-:W2:Y:S01]  /*17c10*/  MUFU.EX2 R53, R56 ;  /* 0x0000003800357308 */ /* 0x000ea20000000800 */
[----:B------:R-:W-:Y:S01]  /*17c20*/  FADD.FTZ R7, R3, R7 ;  /* 0x0000000703077221 */ /* 0x000fe20000010000 */
[----:B-1----:R-:W-:-:S04]  /*17c30*/  F2FP.BF16.PACK_AB R3, R236, R10 ;  /* 0x0000000aec03723e */ /* 0x002fc800000010ff */
[C---:B------:R-:W-:Y:S02]  /*17c40*/  PRMT R158, R3.reuse, 0x7610, R158 ;  /* 0x00007610039e7816 */ /* 0x040fe4000000009e */
[----:B------:R-:W-:Y:S01]  /*17c50*/  PRMT R157, R3, 0x7632, R157 ;  /* 0x00007632039d7816 */ /* 0x000fe2000000009d */
[----:B------:R-:W-:Y:S01]  /*17c60*/  IMAD.MOV.U32 R77, RZ, RZ, R177 ;  /* 0x000000ffff4d7224 */ /* 0x000fe200078e00b1 */
[----:B------:R-:W-:Y:S01]  /*17c70*/  @!P1 HFMA2.BF16_V2 R105, -RZ.H0_H0, RZ.H0_H0, -R159.H0_H0 ;  /* 0x200000ffff699231 */ /* 0x000fe2000034099f */
[----:B------:R3:W5:Y:S04]  /*17c80*/  LDL.LU R177, [R1+0x16c] ;  /* 0x00016c0001b17983 */ /* 0x0007680000300800 */
[----:B------:R3:W5:Y:S01]  /*17c90*/  LDL.LU R176, [R1+0x168] ;  /* 0x0001680001b07983 */ /* 0x0007620000300800 */
[----:B--2---:R-:W-:-:S03]  /*17ca0*/  F2FP.BF16.PACK_AB R3, R53, R2 ;  /* 0x000000023503723e */ /* 0x004fc600000010ff */
[----:B------:R3:W5:Y:S01]  /*17cb0*/  LDL.LU R175, [R1+0x164] ;  /* 0x0001640001af7983 */ /* 0x0007620000300800 */
[C---:B------:R-:W-:Y:S02]  /*17cc0*/  PRMT R156, R3.reuse, 0x7610, R156 ;  /* 0x00007610039c7816 */ /* 0x040fe4000000009c */
[----:B------:R-:W-:Y:S01]  /*17cd0*/  PRMT R155, R3, 0x7632, R155 ;  /* 0x00007632039b7816 */ /* 0x000fe2000000009b */
[----:B------:R3:W5:Y:S01]  /*17ce0*/  LDL.LU R174, [R1+0x160] ;  /* 0x0001600001ae7983 */ /* 0x0007620000300800 */
[----:B------:R-:W-:Y:S02]  /*17cf0*/  LOP3.LUT R3, R0, 0xff, RZ, 0xc0, !PT ;  /* 0x000000ff00037812 */ /* 0x000fe400078ec0ff */
[----:B------:R-:W-:Y:S01]  /*17d00*/  @!P1 PRMT R159, R105, 0x5410, RZ ;  /* 0x00005410699f9816 */ /* 0x000fe200000000ff */
[----:B------:R3:W5:Y:S01]  /*17d10*/  LDL.LU R173, [R1+0x15c] ;  /* 0x00015c0001ad7983 */ /* 0x0007620000300800 */
[----:B------:R-:W-:-:S03]  /*17d20*/  ISETP.GE.U32.AND P1, PT, R225, R3, PT ;  /* 0x00000003e100720c */ /* 0x000fc60003f26070 */
[----:B------:R3:W5:Y:S04]  /*17d30*/  LDL.LU R172, [R1+0x158] ;  /* 0x0001580001ac7983 */ /* 0x0007680000300800 */
[----:B------:R3:W5:Y:S04]  /*17d40*/  LDL.LU R171, [R1+0x154] ;  /* 0x0001540001ab7983 */ /* 0x0007680000300800 */
[----:B------:R3:W2:Y:S01]  /*17d50*/  LDL.LU.S16 R3, [R1+0x34] ;  /* 0x0000340001037983 */ /* 0x0006a20000300600 */
[----:B------:R-:W-:Y:S01]  /*17d60*/  @!P4 HFMA2.BF16_V2 R90, -RZ.H0_H0, RZ.H0_H0, -R192.H0_H0 ;  /* 0x200000ffff5ac231 */ /* 0x000fe200003409c0 */
[----:B------:R-:W-:Y:S01]  /*17d70*/  IMAD.MOV.U32 R15, RZ, RZ, R57 ;  /* 0x000000ffff0f7224 */ /* 0x000fe200078e0039 */
[----:B------:R-:W-:Y:S01]  /*17d80*/  @!P5 HFMA2.BF16_V2 R116, -RZ.H0_H0, RZ.H0_H0, -R158.H0_H0 ;  /* 0x200000ffff74d231 */ /* 0x000fe2000034099e */
[----:B------:R-:W-:Y:S01]  /*17d90*/  FADD.FTZ R57, R2, R29 ;  /* 0x0000001d02397221 */ /* 0x000fe20000010000 */
[----:B------:R-:W-:-:S02]  /*17da0*/  SHF.R.U32.HI R2, RZ, 0x18, R6 ;  /* 0x00000018ff027819 */ /* 0x000fc40000011606 */
[----:B------:R-:W-:Y:S01]  /*17db0*/  @!P4 PRMT R192, R90, 0x5410, RZ ;  /* 0x000054105ac0c816 */ /* 0x000fe200000000ff */
[----:B------:R-:W-:Y:S01]  /*17dc0*/  IMAD.MOV.U32 R90, RZ, RZ, R106 ;  /* 0x000000ffff5a7224 */ /* 0x000fe200078e006a */
[----:B------:R-:W-:Y:S02]  /*17dd0*/  PRMT R106, R158, 0x5410, R157 ;  /* 0x000054109e6a7816 */ /* 0x000fe4000000009d */
[----:B------:R-:W-:Y:S02]  /*17de0*/  @!P5 PRMT R158, R116, 0x5410, RZ ;  /* 0x00005410749ed816 */ /* 0x000fe400000000ff */
[C---:B------:R-:W-:Y:S02]  /*17df0*/  ISETP.GE.U32.AND P5, PT, R225.reuse, R2, PT ;  /* 0x00000002e100720c */ /* 0x040fe40003fa6070 */
[----:B------:R-:W-:Y:S01]  /*17e00*/  SHF.R.U32.HI R2, RZ, 0x10, R6 ;  /* 0x00000010ff027819 */ /* 0x000fe20000011606 */
[----:B------:R-:W-:Y:S01]  /*17e10*/  IMAD.MOV.U32 R23, RZ, RZ, R52 ;  /* 0x000000ffff177224 */ /* 0x000fe200078e0034 */
[----:B------:R-:W-:Y:S01]  /*17e20*/  ISETP.GE.U32.AND P3, PT, R225, R17, PT ;  /* 0x00000011e100720c */ /* 0x000fe20003f66070 */
[----:B------:R-:W-:Y:S01]  /*17e30*/  IMAD.MOV.U32 R17, RZ, RZ, R77 ;  /* 0x000000ffff117224 */ /* 0x000fe200078e004d */
[----:B------:R-:W-:Y:S01]  /*17e40*/  LOP3.LUT R2, R2, 0xff, RZ, 0xc0, !PT ;  /* 0x000000ff02027812 */ /* 0x000fe200078ec0ff */
[----:B------:R-:W-:-:S02]  /*17e50*/  IMAD.MOV.U32 R77, RZ, RZ, R232 ;  /* 0x000000ffff4d7224 */ /* 0x000fc400078e00e8 */
[----:B------:R-:W-:Y:S01]  /*17e60*/  IMAD.MOV.U32 R52, RZ, RZ, R233 ;  /* 0x000000ffff347224 */ /* 0x000fe200078e00e9 */
[----:B------:R-:W-:Y:S01]  /*17e70*/  MUFU.EX2 R232, R246 ;  /* 0x000000f600e87308 */ /* 0x000fe20000000800 */
[----:B------:R-:W-:Y:S02]  /*17e80*/  ISETP.GE.U32.AND P4, PT, R225, R2, PT ;  /* 0x00000002e100720c */ /* 0x000fe40003f86070 */
[----:B------:R-:W-:-:S05]  /*17e90*/  LOP3.LUT R2, R0, 0xffff, RZ, 0xc0, !PT ;  /* 0x0000ffff00027812 */ /* 0x000fca00078ec0ff */
[----:B------:R-:W1:Y:S01]  /*17ea0*/  MUFU.EX2 R233, R247 ;  /* 0x000000f700e97308 */ /* 0x000e620000000800 */
[----:B------:R-:W-:Y:S01]  /*17eb0*/  SHF.R.U32.HI R2, RZ, 0x8, R2 ;  /* 0x00000008ff027819 */ /* 0x000fe20000011602 */
[----:B------:R-:W-:-:S03]  /*17ec0*/  @!P0 HFMA2.BF16_V2 R117, -RZ.H0_H0, RZ.H0_H0, -R157.H0_H0 ;  /* 0x200000ffff758231 */ /* 0x000fc6000034099d */
[----:B------:R-:W-:Y:S02]  /*17ed0*/  LOP3.LUT R2, R2, 0xffff, RZ, 0xc0, !PT ;  /* 0x0000ffff02027812 */ /* 0x000fe400078ec0ff */
[----:B------:R-:W-:Y:S02]  /*17ee0*/  @!P0 PRMT R157, R117, 0x5410, RZ ;  /* 0x00005410759d8816 */ /* 0x000fe400000000ff */
[----:B------:R-:W-:Y:S02]  /*17ef0*/  ISETP.GE.U32.AND P0, PT, R225, R2, PT ;  /* 0x00000002e100720c */ /* 0x000fe40003f06070 */
[----:B-1----:R-:W-:-:S04]  /*17f00*/  F2FP.BF16.PACK_AB R2, R233, R232 ;  /* 0x000000e8e902723e */ /* 0x002fc800000010ff */
[----:B------:R-:W-:-:S05]  /*17f10*/  PRMT R154, R2, 0x7610, R154 ;  /* 0x00007610029a7816 */ /* 0x000fca000000009a */
[----:B--2---:R-:W-:-:S05]  /*17f20*/  @!P1 HFMA2.BF16_V2 R3, -RZ.H0_H0, RZ.H0_H0, -R154.H0_H0 ;  /* 0x200000ffff039231 */ /* 0x004fca000034099a */
[----:B------:R-:W-:Y:S02]  /*17f30*/  PRMT R18, R3, 0x7610, R18 ;  /* 0x0000761003127816 */ /* 0x000fe40000000012 */
[----:B------:R-:W-:Y:S02]  /*17f40*/  SHF.R.U32.HI R3, RZ, 0x8, R11 ;  /* 0x00000008ff037819 */ /* 0x000fe4000001160b */
[----:B------:R3:W2:Y:S01]  /*17f50*/  LDL.LU.S16 R11, [R1+0x38] ;  /* 0x00003800010b7983 */ /* 0x0006a20000300600 */
[----:B------:R-:W-:Y:S02]  /*17f60*/  PRMT R153, R2, 0x7632, R153 ;  /* 0x0000763202997816 */ /* 0x000fe40000000099 */
[----:B------:R-:W-:Y:S02]  /*17f70*/  LOP3.LUT R5, R9, 0xff, RZ, 0xc0, !PT ;  /* 0x000000ff09057812 */ /* 0x000fe400078ec0ff */
[----:B------:R-:W-:Y:S01]  /*17f80*/  PRMT R247, R154, 0x5410, R153 ;  /* 0x000054109af77816 */ /* 0x000fe20000000099 */
[----:B------:R-:W-:-:S02]  /*17f90*/  IMAD.MOV.U32 R14, RZ, RZ, R76 ;  /* 0x000000ffff0e7224 */ /* 0x000fc400078e004c */
[----:B------:R-:W-:Y:S02]  /*17fa0*/  IMAD.MOV.U32 R76, RZ, RZ, R235 ;  /* 0x000000ffff4c7224 */ /* 0x000fe400078e00eb */
[----:B------:R-:W-:Y:S02]  /*17fb0*/  IMAD.MOV.U32 R235, RZ, RZ, R234 ;  /* 0x000000ffffeb7224 */ /* 0x000fe400078e00ea */
[----:B------:R-:W-:Y:S01]  /*17fc0*/  MUFU.EX2 R234, R252 ;  /* 0x000000fc00ea7308 */ /* 0x000fe20000000800 */
[----:B--2---:R-:W-:-:S05]  /*17fd0*/  @!P0 HFMA2.BF16_V2 R11, -RZ.H0_H0, RZ.H0_H0, -R153.H0_H0 ;  /* 0x200000ffff0b8231 */ /* 0x004fca0000340999 */
[----:B------:R-:W-:-:S04]  /*17fe0*/  PRMT R9, R11, 0x7610, R9 ;  /* 0x000076100b097816 */ /* 0x000fc80000000009 */
[----:B------:R-:W-:Y:S02]  /*17ff0*/  @!P0 PRMT R153, R9, 0x5410, RZ ;  /* 0x0000541009998816 */ /* 0x000fe400000000ff */
[----:B------:R3:W2:Y:S01]  /*18000*/  LDL.LU.S16 R9, [R1+0x3c] ;  /* 0x00003c0001097983 */ /* 0x0006a20000300600 */
[----:B------:R-:W1:Y:S01]  /*18010*/  MUFU.EX2 R235, R235 ;  /* 0x000000eb00eb7308 */ /* 0x000e620000000800 */
[----:B------:R-:W-:Y:S01]  /*18020*/  @!P6 HFMA2.BF16_V2 R118, -RZ.H0_H0, RZ.H0_H0, -R155.H0_H0 ;  /* 0x200000ffff76e231 */ /* 0x000fe2000034099b */
[----:B------:R-:W-:-:S04]  /*18030*/  PRMT R105, R156, 0x5410, R155 ;  /* 0x000054109c697816 */ /* 0x000fc8000000009b */
[----:B------:R-:W-:Y:S02]  /*18040*/  @!P6 PRMT R155, R118, 0x5410, RZ ;  /* 0x00005410769be816 */ /* 0x000fe400000000ff */
[----:B------:R-:W-:Y:S02]  /*18050*/  ISETP.GE.U32.AND P6, PT, R225, R13, PT ;  /* 0x0000000de100720c */ /* 0x000fe40003fc6070 */
[----:B------:R-:W-:Y:S01]  /*18060*/  LOP3.LUT R2, R3, 0xffff, RZ, 0xc0, !PT ;  /* 0x0000ffff03027812 */ /* 0x000fe200078ec0ff */
[----:B------:R-:W-:Y:S01]  /*18070*/  @!P3 HFMA2.BF16_V2 R97, -RZ.H0_H0, RZ.H0_H0, -R189.H0_H0 ;  /* 0x200000ffff61b231 */ /* 0x000fe200003409bd */
[----:B-1----:R-:W-:Y:S01]  /*18080*/  F2FP.BF16.PACK_AB R3, R235, R234 ;  /* 0x000000eaeb03723e */ /* 0x002fe200000010ff */
[----:B------:R-:W-:-:S03]  /*18090*/  IMAD.MOV.U32 R46, RZ, RZ, R12 ;  /* 0x000000ffff2e7224 */ /* 0x000fc600078e000c */
[----:B------:R-:W-:Y:S01]  /*180a0*/  PRMT R152, R3, 0x7610, R152 ;  /* 0x0000761003987816 */ /* 0x000fe20000000098 */
[----:B------:R-:W-:Y:S01]  /*180b0*/  IMAD.MOV.U32 R12, RZ, RZ, R230 ;  /* 0x000000ffff0c7224 */ /* 0x000fe200078e00e6 */
[----:B------:R-:W-:-:S03]  /*180c0*/  @!P3 PRMT R189, R97, 0x5410, RZ ;  /* 0x0000541061bdb816 */ /* 0x000fc600000000ff */
[----:B------:R-:W-:Y:S02]  /*180d0*/  IMAD.MOV.U32 R97, RZ, RZ, R12 ;  /* 0x000000ffff617224 */ /* 0x000fe400078e000c */
[----:B------:R-:W-:Y:S01]  /*180e0*/  IMAD.MOV.U32 R12, RZ, RZ, R52 ;  /* 0x000000ffff0c7224 */ /* 0x000fe200078e0034 */
[----:B------:R-:W-:Y:S01]  /*180f0*/  PRMT R151, R3, 0x7632, R151 ;  /* 0x0000763203977816 */ /* 0x000fe20000000097 */
[----:B------:R-:W-:-:S03]  /*18100*/  FADD.FTZ R52, R33, R8 ;  /* 0x0000000821347221 */ /* 0x000fc60000010000 */
[----:B------:R-:W-:Y:S01]  /*18110*/  PRMT R252, R152, 0x5410, R151 ;  /* 0x0000541098fc7816 */ /* 0x000fe20000000097 */
[----:B--2---:R-:W-:-:S05]  /*18120*/  @!P6 HFMA2.BF16_V2 R9, -RZ.H0_H0, RZ.H0_H0, -R152.H0_H0 ;  /* 0x200000ffff09e231 */ /* 0x004fca0000340998 */
[----:B------:R-:W-:-:S04]  /*18130*/  PRMT R8, R9, 0x7610, R8 ;  /* 0x0000761009087816 */ /* 0x000fc80000000008 */
[----:B------:R-:W-:Y:S02]  /*18140*/  @!P6 PRMT R152, R8, 0x5410, RZ ;  /* 0x000054100898e816 */ /* 0x000fe400000000ff */
[----:B------:R3:W2:Y:S01]  /*18150*/  LDL.LU.S16 R8, [R1+0x40] ;  /* 0x0000400001087983 */ /* 0x0006a20000300600 */
[----:B------:R-:W-:Y:S01]  /*18160*/  ISETP.GE.U32.AND P3, PT, R225, R20, PT ;  /* 0x00000014e100720c */ /* 0x000fe20003f66070 */
[----:B------:R-:W-:Y:S01]  /*18170*/  @!P2 HFMA2.BF16_V2 R119, -RZ.H0_H0, RZ.H0_H0, -R156.H0_H0 ;  /* 0x200000ffff77a231 */ /* 0x000fe2000034099c */
[----:B------:R-:W-:Y:S08]  /*18180*/  MUFU.EX2 R230, R60 ;  /* 0x0000003c00e67308 */ /* 0x000ff00000000800 */
[----:B------:R-:W1:Y:S01]  /*18190*/  MUFU.EX2 R27, R59 ;  /* 0x0000003b001b7308 */ /* 0x000e620000000800 */
[----:B------:R-:W-:Y:S01]  /*181a0*/  @!P2 PRMT R156, R119, 0x5410, RZ ;  /* 0x00005410779ca816 */ /* 0x000fe200000000ff */
[----:B------:R-:W-:Y:S01]  /*181b0*/  FADD.FTZ R43, R10, R7 ;  /* 0x000000070a2b7221 */ /* 0x000fe20000010000 */
[----:B------:R-:W-:Y:S01]  /*181c0*/  @!P3 HFMA2.BF16_V2 R98, -RZ.H0_H0, RZ.H0_H0, -R161.H0_H0 ;  /* 0x200000ffff62b231 */ /* 0x000fe200003409a1 */
[----:B------:R-:W-:Y:S01]  /*181d0*/  ISETP.GE.U32.AND P2, PT, R225, R2, PT ;  /* 0x00000002e100720c */ /* 0x000fe20003f46070 */
[----:B------:R3:W4:Y:S01]  /*181e0*/  LDL.LU.S16 R9, [R1+0x44] ;  /* 0x0000440001097983 */ /* 0x0007220000300600 */
[----:B------:R-:W-:-:S02]  /*181f0*/  SHF.R.U32.HI R2, RZ, 0x18, R0 ;  /* 0x00000018ff027819 */ /* 0x000fc40000011600 */
[----:B------:R-:W-:Y:S02]  /*18200*/  @!P3 PRMT R161, R98, 0x5410, RZ ;  /* 0x0000541062a1b816 */ /* 0x000fe400000000ff */
[----:B------:R-:W-:Y:S02]  /*18210*/  SHF.R.U32.HI R0, RZ, 0x10, R0 ;  /* 0x00000010ff007819 */ /* 0x000fe40000011600 */
[C---:B------:R-:W-:Y:S02]  /*18220*/  ISETP.GE.U32.AND P3, PT, R225.reuse, R5, PT ;  /* 0x00000005e100720c */ /* 0x040fe40003f66070 */
[----:B------:R-:W-:Y:S02]  /*18230*/  LOP3.LUT R0, R0, 0xff, RZ, 0xc0, !PT ;  /* 0x000000ff00007812 */ /* 0x000fe400078ec0ff */
[----:B------:R-:W-:Y:S02]  /*18240*/  @!P1 PRMT R154, R18, 0x5410, RZ ;  /* 0x00005410129a9816 */ /* 0x000fe400000000ff */
[----:B------:R-:W-:-:S02]  /*18250*/  ISETP.GE.U32.AND P1, PT, R225, R0, PT ;  /* 0x00000000e100720c */ /* 0x000fc40003f26070 */
[----:B-1----:R-:W-:-:S05]  /*18260*/  F2FP.BF16.PACK_AB R0, R27, R230 ;  /* 0x000000e61b00723e */ /* 0x002fca00000010ff */
[----:B--2---:R-:W-:-:S05]  /*18270*/  @!P3 HFMA2.BF16_V2 R8, -RZ.H0_H0, RZ.H0_H0, -R0.H0_H0 ;  /* 0x200000ffff08b231 */ /* 0x004fca0000340900 */
[----:B------:R-:W-:Y:S02]  /*18280*/  PRMT R7, R8, 0x7610, R7 ;  /* 0x0000761008077816 */ /* 0x000fe40000000007 */
[----:B------:R3:W2:Y:S01]  /*18290*/  LDL.LU.S16 R8, [R1+0x48] ;  /* 0x0000480001087983 */ /* 0x0006a20000300600 */
[C---:B------:R-:W-:Y:S02]  /*182a0*/  ISETP.GE.U32.AND P6, PT, R225.reuse, R21, PT ;  /* 0x00000015e100720c */ /* 0x040fe40003fc6070 */
[C---:B------:R-:W-:Y:S02]  /*182b0*/  PRMT R150, R0.reuse, 0x7632, R150 ;  /* 0x0000763200967816 */ /* 0x040fe40000000096 */
[----:B------:R-:W-:Y:S02]  /*182c0*/  ISETP.GE.U32.AND P0, PT, R225, R2, PT ;  /* 0x00000002e100720c */ /* 0x000fe40003f06070 */
[----:B------:R-:W-:-:S07]  /*182d0*/  PRMT R246, R0, 0x5410, R150 ;  /* 0x0000541000f67816 */ /* 0x000fce0000000096 */
[----:B--2---:R-:W-:-:S05]  /*182e0*/  @!P6 HFMA2.BF16_V2 R8, -RZ.H0_H0, RZ.H0_H0, -R150.H0_H0 ;  /* 0x200000ffff08e231 */ /* 0x004fca0000340996 */
[----:B------:R-:W-:-:S04]  /*182f0*/  PRMT R2, R8, 0x7610, R2 ;  /* 0x0000761008027816 */ /* 0x000fc80000000002 */
[----:B------:R-:W-:Y:S02]  /*18300*/  @!P6 PRMT R150, R2, 0x5410, RZ ;  /* 0x000054100296e816 */ /* 0x000fe400000000ff */
[----:B------:R3:W2:Y:S01]  /*18310*/  LDL.LU.S16 R2, [R1+0x50] ;  /* 0x0000500001027983 */ /* 0x0006a20000300600 */
[----:B------:R-:W-:-:S05]  /*18320*/  PRMT R149, R30, 0x7610, R149 ;  /* 0x000076101e957816 */ /* 0x000fca0000000095 */
[----:B--2---:R-:W-:-:S05]  /*18330*/  @!P4 HFMA2.BF16_V2 R2, -RZ.H0_H0, RZ.H0_H0, -R149.H0_H0 ;  /* 0x200000ffff02c231 */ /* 0x004fca0000340995 */
[----:B------:R-:W-:Y:S02]  /*18340*/  PRMT R6, R2, 0x7610, R6 ;  /* 0x0000761002067816 */ /* 0x000fe40000000006 */
[----:B------:R3:W2:Y:S01]  /*18350*/  LDL.LU.S16 R2, [R1+0x4c] ;  /* 0x00004c0001027983 */ /* 0x0006a20000300600 */
[----:B----4-:R-:W-:Y:S01]  /*18360*/  @!P2 HFMA2.BF16_V2 R9, -RZ.H0_H0, RZ.H0_H0, -R151.H0_H0 ;  /* 0x200000ffff09a231 */ /* 0x010fe20000340997 */
[----:B------:R-:W-:Y:S01]  /*18370*/  PRMT R148, R30, 0x7632, R148 ;  /* 0x000076321e947816 */ /* 0x000fe20000000094 */
[----:B------:R-:W-:-:S03]  /*18380*/  FADD.FTZ R5, R36, R19 ;  /* 0x0000001324057221 */ /* 0x000fc60000010000 */
[----:B------:R-:W-:Y:S01]  /*18390*/  PRMT R3, R9, 0x7610, R3 ;  /* 0x0000761009037816 */ /* 0x000fe20000000003 */
[----:B------:R-:W-:Y:S02]  /*183a0*/  IMAD.MOV.U32 R96, RZ, RZ, R97 ;  /* 0x000000ffff607224 */ /* 0x000fe400078e0061 */
[----:B------:R-:W-:Y:S01]  /*183b0*/  FADD.FTZ R26, R40, R5 ;  /* 0x00000005281a7221 */ /* 0x000fe20000010000 */
[----:B------:R-:W-:Y:S01]  /*183c0*/  @!P2 PRMT R151, R3, 0x5410, RZ ;  /* 0x000054100397a816 */ /* 0x000fe200000000ff */
[----:B------:R-:W-:Y:S01]  /*183d0*/  IMAD.MOV.U32 R3, RZ, RZ, R141 ;  /* 0x000000ffff037224 */ /* 0x000fe200078e008d */
[----:B------:R-:W-:Y:S01]  /*183e0*/  @P3 PRMT R224, R0, 0x7610, R224 ;  /* 0x0000761000e03816 */ /* 0x000fe200000000e0 */
[----:B------:R-:W-:Y:S01]  /*183f0*/  IMAD.MOV.U32 R98, RZ, RZ, R96 ;  /* 0x000000ffff627224 */ /* 0x000fe200078e0060 */
[----:B------:R-:W-:Y:S01]  /*18400*/  @!P3 PRMT R224, R7, 0x5410, RZ ;  /* 0x0000541007e0b816 */ /* 0x000fe200000000ff */
[----:B------:R-:W-:Y:S01]  /*18410*/  IMAD.MOV.U32 R99, RZ, RZ, R17 ;  /* 0x000000ffff637224 */ /* 0x000fe200078e0011 */
[----:B------:R3:W4:Y:S01]  /*18420*/  LDL.LU.S16 R7, [R1+0x58] ;  /* 0x0000580001077983 */ /* 0x0007220000300600 */
[----:B------:R-:W-:-:S02]  /*18430*/  IMAD.MOV.U32 R96, RZ, RZ, R16 ;  /* 0x000000ffff607224 */ /* 0x000fc400078e0010 */
[----:B------:R-:W-:Y:S02]  /*18440*/  IMAD.MOV.U32 R97, RZ, RZ, R14 ;  /* 0x000000ffff617224 */ /* 0x000fe400078e000e */
[----:B------:R-:W-:Y:S01]  /*18450*/  IMAD.MOV.U32 R14, RZ, RZ, R90 ;  /* 0x000000ffff0e7224 */ /* 0x000fe200078e005a */
[----:B--2---:R-:W-:-:S05]  /*18460*/  @!P5 HFMA2.BF16_V2 R2, -RZ.H0_H0, RZ.H0_H0, -R148.H0_H0 ;  /* 0x200000ffff02d231 */ /* 0x004fca0000340994 */
[----:B------:R-:W-:Y:S01]  /*18470*/  PRMT R5, R2, 0x7610, R5 ;  /* 0x0000761002057816 */ /* 0x000fe20000000005 */
[----:B------:R-:W-:-:S04]  /*18480*/  IMAD.MOV.U32 R2, RZ, RZ, R140 ;  /* 0x000000ffff027224 */ /* 0x000fc800078e008c */
[----:B------:R-:W-:Y:S02]  /*18490*/  IMAD.WIDE R16, R31, 0x2, R2 ;  /* 0x000000021f107825 */ /* 0x000fe400078e0202 */
[----:B------:R3:W2:Y:S02]  /*184a0*/  LDL.LU.S16 R3, [R1+0x54] ;  /* 0x0000540001037983 */ /* 0x0006a40000300600 */
[----:B------:R-:W-:Y:S02]  /*184b0*/  IMAD.MOV.U32 R20, RZ, RZ, R14 ;  /* 0x000000ffff147224 */ /* 0x000fe400078e000e */
[----:B------:R-:W-:Y:S02]  /*184c0*/  IMAD.MOV.U32 R14, RZ, RZ, R88 ;  /* 0x000000ffff0e7224 */ /* 0x000fe400078e0058 */
[----:B------:R-:W-:Y:S02]  /*184d0*/  IMAD.MOV.U32 R88, RZ, RZ, R34 ;  /* 0x000000ffff587224 */ /* 0x000fe400078e0022 */
[----:B------:R-:W-:-:S02]  /*184e0*/  IMAD.MOV.U32 R34, RZ, RZ, R35 ;  /* 0x000000ffff227224 */ /* 0x000fc400078e0023 */
[----:B------:R-:W-:Y:S02]  /*184f0*/  IMAD.MOV.U32 R35, RZ, RZ, R62 ;  /* 0x000000ffff237224 */ /* 0x000fe400078e003e */
[----:B------:R-:W-:Y:S02]  /*18500*/  IMAD.MOV.U32 R90, RZ, RZ, R228 ;  /* 0x000000ffff5a7224 */ /* 0x000fe400078e00e4 */
[----:B------:R-:W-:Y:S01]  /*18510*/  IMAD.MOV.U32 R62, RZ, RZ, R229 ;  /* 0x000000ffff3e7224 */ /* 0x000fe200078e00e5 */
[----:B------:R-:W-:Y:S08]  /*18520*/  MUFU.EX2 R228, R66 ;  /* 0x0000004200e47308 */ /* 0x000ff00000000800 */
[----:B------:R-:W1:Y:S01]  /*18530*/  MUFU.EX2 R229, R61 ;  /* 0x0000003d00e57308 */ /* 0x000e620000000800 */
[----:B------:R-:W-:-:S02]  /*18540*/  IMAD.MOV.U32 R18, RZ, RZ, R98 ;  /* 0x000000ffff127224 */ /* 0x000fc400078e0062 */
[----:B------:R-:W-:Y:S01]  /*18550*/  IMAD.MOV.U32 R98, RZ, RZ, R20 ;  /* 0x000000ffff627224 */ /* 0x000fe200078e0014 */
[----:B-1----:R-:W-:-:S04]  /*18560*/  F2FP.BF16.PACK_AB R0, R229, R228 ;  /* 0x000000e4e500723e */ /* 0x002fc800000010ff */
[C---:B------:R-:W-:Y:S01]  /*18570*/  PRMT R146, R0.reuse, 0x7632, R146 ;  /* 0x0000763200927816 */ /* 0x040fe20000000092 */
[----:B------:R-:W-:Y:S01]  /*18580*/  IMAD.MOV.U32 R20, RZ, RZ, R97 ;  /* 0x000000ffff147224 */ /* 0x000fe200078e0061 */
[----:B------:R-:W-:Y:S01]  /*18590*/  PRMT R147, R0, 0x7610, R147 ;  /* 0x0000761000937816 */ /* 0x000fe20000000093 */
[----:B------:R-:W-:Y:S02]  /*185a0*/  IMAD.MOV.U32 R97, RZ, RZ, R46 ;  /* 0x000000ffff617224 */ /* 0x000fe400078e002e */
[----:B------:R-:W-:Y:S02]  /*185b0*/  IMAD.MOV.U32 R46, RZ, RZ, R12 ;  /* 0x000000ffff2e7224 */ /* 0x000fe400078e000c */
[----:B------:R-:W-:Y:S02]  /*185c0*/  IMAD.MOV.U32 R12, RZ, RZ, R58 ;  /* 0x000000ffff0c7224 */ /* 0x000fe400078e003a */
[----:B------:R-:W-:Y:S01]  /*185d0*/  IMAD.MOV.U32 R58, RZ, RZ, R237 ;  /* 0x000000ffff3a7224 */ /* 0x000fe200078e00ed */
[----:B------:R-:W-:Y:S01]  /*185e0*/  PRMT R237, R147, 0x5410, R146 ;  /* 0x0000541093ed7816 */ /* 0x000fe20000000092 */
[----:B----4-:R-:W-:Y:S01]  /*185f0*/  @!P1 HFMA2.BF16_V2 R7, -RZ.H0_H0, RZ.H0_H0, -R147.H0_H0 ;  /* 0x200000ffff079231 */ /* 0x010fe20000340993 */
[----:B------:R-:W-:Y:S01]  /*18600*/  PRMT R104, R149, 0x5410, R148 ;  /* 0x0000541095687816 */ /* 0x000fe20000000094 */
[----:B------:R1:W-:Y:S01]  /*18610*/  STG.E.U16 [R16.64+-0xfe], R4 ;  /* 0xffff020410007986 */ /* 0x0003e2000c101520 */
[----:B------:R-:W-:-:S02]  /*18620*/  @!P5 PRMT R148, R5, 0x5410, RZ ;  /* 0x000054100594d816 */ /* 0x000fc400000000ff */
[----:B------:R-:W-:Y:S02]  /*18630*/  PRMT R2, R7, 0x7610, R2 ;  /* 0x0000761007027816 */ /* 0x000fe40000000002 */
[----:B------:R-:W-:Y:S02]  /*18640*/  @!P4 PRMT R149, R6, 0x5410, RZ ;  /* 0x000054100695c816 */ /* 0x000fe400000000ff */
[----:B------:R-:W-:Y:S01]  /*18650*/  @!P1 PRMT R147, R2, 0x5410, RZ ;  /* 0x0000541002939816 */ /* 0x000fe200000000ff */
[----:B------:R-:W-:Y:S02]  /*18660*/  IMAD.MOV.U32 R56, RZ, RZ, R18 ;  /* 0x000000ffff387224 */ /* 0x000fe400078e0012 */
[----:B------:R-:W-:Y:S02]  /*18670*/  IMAD.MOV.U32 R18, RZ, RZ, R98 ;  /* 0x000000ffff127224 */ /* 0x000fe400078e0062 */
[----:B------:R-:W-:Y:S02]  /*18680*/  IMAD.MOV.U32 R98, RZ, RZ, R20 ;  /* 0x000000ffff627224 */ /* 0x000fe400078e0014 */
[----:B------:R-:W-:-:S02]  /*18690*/  IMAD.MOV.U32 R20, RZ, RZ, R97 ;  /* 0x000000ffff147224 */ /* 0x000fc400078e0061 */
[----:B------:R-:W-:Y:S02]  /*186a0*/  IMAD.MOV.U32 R97, RZ, RZ, R46 ;  /* 0x000000ffff617224 */ /* 0x000fe400078e002e */
[----:B------:R-:W-:Y:S02]  /*186b0*/  IMAD.MOV.U32 R46, RZ, RZ, R12 ;  /* 0x000000ffff2e7224 */ /* 0x000fe400078e000c */
[----:B------:R-:W-:Y:S02]  /*186c0*/  IMAD.MOV.U32 R29, RZ, RZ, R45 ;  /* 0x000000ffff1d7224 */ /* 0x000fe400078e002d */
[----:B------:R-:W-:Y:S01]  /*186d0*/  IMAD.MOV.U32 R45, RZ, RZ, R238 ;  /* 0x000000ffff2d7224 */ /* 0x000fe200078e00ee */
[----:B------:R-:W-:Y:S01]  /*186e0*/  PRMT R238, R225, 0x7054, R225 ;  /* 0x00007054e1ee7816 */ /* 0x000fe200000000e1 */
[----:B------:R-:W-:Y:S02]  /*186f0*/  IMAD.MOV.U32 R116, RZ, RZ, R90 ;  /* 0x000000ffff747224 */ /* 0x000fe400078e005a */
[----:B------:R-:W-:-:S02]  /*18700*/  IMAD.MOV.U32 R90, RZ, RZ, R15 ;  /* 0x000000ffff5a7224 */ /* 0x000fc400078e000f */
[----:B------:R-:W-:Y:S02]  /*18710*/  IMAD.MOV.U32 R117, RZ, RZ, R170 ;  /* 0x000000ffff757224 */ /* 0x000fe400078e00aa */
[----:B------:R-:W-:Y:S01]  /*18720*/  IMAD.MOV.U32 R119, RZ, RZ, R116 ;  /* 0x000000ffff777224 */ /* 0x000fe200078e0074 */
[----:B------:R-:W-:Y:S01]  /*18730*/  STG.E.U16 [R140.64+-0xf0], R67 ;  /* 0xffff10438c007986 */ /* 0x000fe2000c101520 */
[----:B------:R-:W-:Y:S02]  /*18740*/  IMAD.MOV.U32 R116, RZ, RZ, R56 ;  /* 0x000000ffff747224 */ /* 0x000fe400078e0038 */
[----:B------:R-:W-:Y:S01]  /*18750*/  IMAD.MOV.U32 R56, RZ, RZ, R98 ;  /* 0x000000ffff387224 */ /* 0x000fe200078e0062 */
[----:B------:R-:W-:Y:S01]  /*18760*/  STG.E.U16 [R140.64+-0xee], R64 ;  /* 0xffff12408c007986 */ /* 0x000fe2000c101520 */
[----:B------:R-:W-:Y:S02]  /*18770*/  IMAD.MOV.U32 R98, RZ, RZ, R20 ;  /* 0x000000ffff627224 */ /* 0x000fe400078e0014 */
[----:B------:R-:W-:Y:S01]  /*18780*/  IMAD.MOV.U32 R20, RZ, RZ, R97 ;  /* 0x000000ffff147224 */ /* 0x000fe200078e0061 */
[----:B------:R3:W5:Y:S01]  /*18790*/  LDL.LU R170, [R1+0x150] ;  /* 0x0001500001aa7983 */ /* 0x0007620000300800 */
[----:B------:R-:W-:-:S02]  /*187a0*/  IMAD.MOV.U32 R97, RZ, RZ, R46 ;  /* 0x000000ffff617224 */ /* 0x000fc400078e002e */
[----:B------:R-:W-:Y:S01]  /*187b0*/  IMAD.MOV.U32 R46, RZ, RZ, R58 ;  /* 0x000000ffff2e7224 */ /* 0x000fe200078e003a */
[----:B------:R4:W-:Y:S01]  /*187c0*/  STG.E.U16 [R142.64+-0xf0], R37 ;  /* 0xffff10258e007986 */ /* 0x0009e2000c101520 */
[----:B--2---:R-:W-:-:S05]  /*187d0*/  @!P0 HFMA2.BF16_V2 R3, -RZ.H0_H0, RZ.H0_H0, -R146.H0_H0 ;  /* 0x200000ffff038231 */ /* 0x004fca0000340992 */
[----:B------:R-:W-:-:S04]  /*187e0*/  PRMT R0, R3, 0x7610, R0 ;  /* 0x0000761003007816 */ /* 0x000fc80000000000 */
[----:B------:R-:W-:Y:S02]  /*187f0*/  @!P0 PRMT R146, R0, 0x5410, RZ ;  /* 0x0000541000928816 */ /* 0x000fe400000000ff */
[----:B------:R-:W-:-:S05]  /*18800*/  LOP3.LUT R0, R245, UR16, R190, 0x96, !PT ;  /* 0x00000010f5007c12 */ /* 0x000fca000f8e96be */
[----:B-1----:R-:W-:Y:S01]  /*18810*/  IMAD.WIDE.U32 R4, R0, -0x326172a9, RZ ;  /* 0xcd9e8d5700047825 */ /* 0x002fe200078e00ff */
[----:B------:R-:W-:-:S04]  /*18820*/  LOP3.LUT R0, R145, UR11, R244, 0x96, !PT ;  /* 0x0000000b91007c12 */ /* 0x000fc8000f8e96f4 */
        /* <DEDUP_REMOVED lines=12> */
[----:B------:R-:W-:-:S05]  /*188f0*/  IMAD.WIDE.U32 R2, R2, -0x326172a9, RZ ;  /* 0xcd9e8d5702027825 */ /* 0x000fca00078e00ff */
[----:B------:R-:W-:Y:S02]  /*18900*/  LOP3.LUT R0, R3, UR14, R6, 0x96, !PT ;  /* 0x0000000e03007c12 */ /* 0x000fe4000f8e9606 */
[----:B------:R-:W-:-:S04]  /*18910*/  LOP3.LUT R3, R2, 0xffff, RZ, 0xc0, !PT ;  /* 0x0000ffff02037812 */ /* 0x000fc800078ec0ff */
[----:B------:R-:W-:Y:S02]  /*18920*/  SHF.R.U32.HI R6, RZ, 0x8, R3 ;  /* 0x00000008ff067819 */ /* 0x000fe40000011603 */
[----:B------:R-:W-:-:S04]  /*18930*/  LOP3.LUT R3, R2, 0xff, RZ, 0xc0, !PT ;  /* 0x000000ff02037812 */ /* 0x000fc800078ec0ff */
[----:B------:R-:W-:Y:S02]  /*18940*/  PRMT R3, R3, 0x5410, R6 ;  /* 0x0000541003037816 */ /* 0x000fe40000000006 */
[----:B------:R-:W-:-:S03]  /*18950*/  SHF.R.U32.HI R6, RZ, 0x10, R2 ;  /* 0x00000010ff067819 */ /* 0x000fc60000011602 */
[----:B------:R-:W-:-:S05]  /*18960*/  HSET2.LE.AND R3, R3, R238, PT ;  /* 0x000000ee03037233 */ /* 0x000fca0003803000 */
[----:B------:R-:W-:Y:S02]  /*18970*/  LOP3.LUT R10, R3, R29, RZ, 0xc0, !PT ;  /* 0x0000001d030a7212 */ /* 0x000fe400078ec0ff */
[----:B------:R-:W-:Y:S02]  /*18980*/  SHF.R.U32.HI R3, RZ, 0x18, R2 ;  /* 0x00000018ff037819 */ /* 0x000fe40000011602 */
[----:B------:R-:W-:-:S04]  /*18990*/  LOP3.LUT R2, R6, 0xff, RZ, 0xc0, !PT ;  /* 0x000000ff06027812 */ /* 0x000fc800078ec0ff */
[----:B------:R-:W-:Y:S02]  /*189a0*/  PRMT R11, R2, 0x5410, R3 ;  /* 0x00005410020b7816 */ /* 0x000fe40000000003 */
[C---:B------:R-:W-:Y:S02]  /*189b0*/  LOP3.LUT R2, R0.reuse, 0xffff, RZ, 0xc0, !PT ;  /* 0x0000ffff00027812 */ /* 0x040fe400078ec0ff */
[----:B------:R-:W-:Y:S02]  /*189c0*/  LOP3.LUT R7, R7, UR6, R8, 0x96, !PT ;  /* 0x0000000607077c12 */ /* 0x000fe4000f8e9608 */
[----:B------:R-:W-:Y:S02]  /*189d0*/  SHF.R.U32.HI R3, RZ, 0x8, R2 ;  /* 0x00000008ff037819 */ /* 0x000fe40000011602 */
[----:B------:R-:W-:Y:S02]  /*189e0*/  LOP3.LUT R2, R0, 0xff, RZ, 0xc0, !PT ;  /* 0x000000ff00027812 */ /* 0x000fe400078ec0ff */
[----:B------:R-:W-:-:S02]  /*189f0*/  SHF.R.U32.HI R6, RZ, 0x10, R0 ;  /* 0x00000010ff067819 */ /* 0x000fc40000011600 */
[----:B------:R-:W-:Y:S01]  /*18a00*/  PRMT R8, R2, 0x5410, R3 ;  /* 0x0000541002087816 */ /* 0x000fe20000000003 */
[----:B------:R-:W-:Y:S01]  /*18a10*/  IMAD.WIDE.U32 R2, R7, -0x2daee0ad, RZ ;  /* 0xd2511f5307027825 */ /* 0x000fe200078e00ff */
[----:B------:R-:W-:Y:S02]  /*18a20*/  SHF.R.U32.HI R7, RZ, 0x18, R0 ;  /* 0x00000018ff077819 */ /* 0x000fe40000011600 */
[----:B------:R-:W-:Y:S02]  /*18a30*/  LOP3.LUT R6, R6, 0xff, RZ, 0xc0, !PT ;  /* 0x000000ff06067812 */ /* 0x000fe400078ec0ff */
[----:B------:R-:W-:Y:S02]  /*18a40*/  LOP3.LUT R0, R3, UR13, R12, 0x96, !PT ;  /* 0x0000000d03007c12 */ /* 0x000fe4000f8e960c */
[----:B------:R-:W-:Y:S02]  /*18a50*/  PRMT R12, R6, 0x5410, R7 ;  /* 0x00005410060c7816 */ /* 0x000fe40000000007 */
        /* <DEDUP_REMOVED lines=10> */
[----:B------:R-:W-:Y:S01]  /*18b00*/  LOP3.LUT R0, R2, 0xff, RZ, 0xc0, !PT ;  /* 0x000000ff02007812 */ /* 0x000fe200078ec0ff */
[----:B------:R-:W-:-:S03]  /*18b10*/  IMAD.MOV.U32 R29, RZ, RZ, R14 ;  /* 0x000000ffff1d7224 */ /* 0x000fc600078e000e */
[----:B------:R-:W-:Y:S02]  /*18b20*/  PRMT R14, R0, 0x5410, R3 ;  /* 0x00005410000e7816 */ /* 0x000fe40000000003 */
[--C-:B------:R-:W-:Y:S02]  /*18b30*/  SHF.R.U32.HI R0, RZ, 0x10, R2.reuse ;  /* 0x00000010ff007819 */ /* 0x100fe40000011602 */
[----:B------:R-:W-:Y:S02]  /*18b40*/  SHF.R.U32.HI R2, RZ, 0x18, R2 ;  /* 0x00000018ff027819 */ /* 0x000fe40000011602 */
[----:B------:R-:W-:Y:S02]  /*18b50*/  LOP3.LUT R0, R0, 0xff, RZ, 0xc0, !PT ;  /* 0x000000ff00007812 */ /* 0x000fe400078ec0ff */
[----:B------:R-:W-:Y:S02]  /*18b60*/  IADD3 R3, R239, 0x1, RZ ;  /* 0x00000001ef037810 */ /* 0x000fe40007ffe0ff */
[----:B------:R-:W-:Y:S01]  /*18b70*/  PRMT R13, R0, 0x5410, R2 ;  /* 0x00005410000d7816 */ /* 0x000fe20000000002 */
[--C-:B------:R-:W-:Y:S01]  /*18b80*/  HSET2.LE.AND R0, R11, R238.reuse, PT ;  /* 0x000000ee0b007233 */ /* 0x100fe20003803000 */
[----:B------:R-:W-:Y:S01]  /*18b90*/  LOP3.LUT R3, R191, UR35, R3, 0x96, !PT ;  /* 0x00000023bf037c12 */ /* 0x000fe2000f8e9603 */
[----:B------:R-:W-:-:S03]  /*18ba0*/  HSET2.LE.AND R2, R8, R238, PT ;  /* 0x000000ee08027233 */ /* 0x000fc60003803000 */
[----:B------:R-:W-:Y:S01]  /*18bb0*/  LOP3.LUT R11, R0, R117, RZ, 0xc0, !PT ;  /* 0x00000075000b7212 */ /* 0x000fe200078ec0ff */
[----:B------:R-:W-:Y:S01]  /*18bc0*/  IMAD.MOV.U32 R117, RZ, RZ, R29 ;  /* 0x000000ffff757224 */ /* 0x000fe200078e001d */
[----:B------:R-:W-:Y:S01]  /*18bd0*/  LOP3.LUT R8, R2, R169, RZ, 0xc0, !PT ;  /* 0x000000a902087212 */ /* 0x000fe200078ec0ff */
[----:B------:R-:W-:Y:S01]  /*18be0*/  IMAD.MOV.U32 R29, RZ, RZ, R18 ;  /* 0x000000ffff1d7224 */ /* 0x000fe200078e0012 */
[--C-:B------:R-:W-:Y:S01]  /*18bf0*/  HSET2.LE.AND R2, R9, R238.reuse, PT ;  /* 0x000000ee09027233 */ /* 0x100fe20003803000 */
[----:B------:R-:W-:Y:S01]  /*18c00*/  IMAD.WIDE.U32 R18, R3, -0x326172a9, RZ ;  /* 0xcd9e8d5703127825 */ /* 0x000fe200078e00ff */
[----:B------:R-:W-:Y:S01]  /*18c10*/  HSET2.LE.AND R0, R12, R238, PT ;  /* 0x000000ee0c007233 */ /* 0x000fe20003803000 */
[----:B------:R-:W-:Y:S02]  /*18c20*/  STG.E.U16 [R142.64+-0xee], R65 ;  /* 0xffff12418e007986 */ /* 0x000fe4000c101520 */
[----:B------:R-:W-:Y:S02]  /*18c30*/  LOP3.LUT R12, R2, R116, RZ, 0xc0, !PT ;  /* 0x00000074020c7212 */ /* 0x000fe400078ec0ff */
[----:B------:R-:W-:Y:S01]  /*18c40*/  LOP3.LUT R3, R19, UR17, R119, 0x96, !PT ;  /* 0x0000001113037c12 */ /* 0x000fe2000f8e9677 */
[----:B------:R-:W-:Y:S01]  /*18c50*/  IMAD.MOV.U32 R58, RZ, RZ, R164 ;  /* 0x000000ffff3a7224 */ /* 0x000fe200078e00a4 */
[----:B------:R-:W-:Y:S01]  /*18c60*/  LOP3.LUT R2, R5, UR12, R18, 0x96, !PT ;  /* 0x0000000c05027c12 */ /* 0x000fe2000f8e9612 */
[----:B------:R-:W-:Y:S01]  /*18c70*/  IMAD.MOV.U32 R33, RZ, RZ, R34 ;  /* 0x000000ffff217224 */ /* 0x000fe200078e0022 */
[----:B------:R3:W5:Y:S01]  /*18c80*/  LDL.LU R169, [R1+0x14c] ;  /* 0x00014c0001a97983 */ /* 0x0007620000300800 */
[----:B------:R-:W-:Y:S01]  /*18c90*/  IMAD.WIDE.U32 R6, R3, -0x2daee0ad, RZ ;  /* 0xd2511f5303067825 */ /* 0x000fe200078e00ff */
[----:B------:R-:W-:-:S02]  /*18ca0*/  LOP3.LUT R9, R0, R117, RZ, 0xc0, !PT ;  /* 0x0000007500097212 */ /* 0x000fc400078ec0ff */
[----:B------:R3:W5:Y:S01]  /*18cb0*/  LDL.LU R164, [R1+0x148] ;  /* 0x0001480001a47983 */ /* 0x0007620000300800 */
        /* <DEDUP_REMOVED lines=8> */
[----:B------:R-:W-:Y:S02]  /*18d40*/  IMAD.MOV.U32 R116, RZ, RZ, R56 ;  /* 0x000000ffff747224 */ /* 0x000fe400078e0038 */
[----:B------:R-:W-:Y:S02]  /*18d50*/  IMAD.MOV.U32 R29, RZ, RZ, R98 ;  /* 0x000000ffff1d7224 */ /* 0x000fe400078e0062 */
[----:B------:R-:W-:Y:S02]  /*18d60*/  IMAD.MOV.U32 R56, RZ, RZ, R97 ;  /* 0x000000ffff387224 */ /* 0x000fe400078e0061 */
[----:B------:R-:W-:Y:S02]  /*18d70*/  IMAD.MOV.U32 R98, RZ, RZ, R46 ;  /* 0x000000ffff627224 */ /* 0x000fe400078e002e */
[----:B------:R-:W-:-:S04]  /*18d80*/  IMAD.WIDE.U32 R4, R0, -0x2daee0ad, RZ ;  /* 0xd2511f5300047825 */ /* 0x000fc800078e00ff */
[----:B------:R-:W-:Y:S02]  /*18d90*/  IMAD.MOV.U32 R46, RZ, RZ, R201 ;  /* 0x000000ffff2e7224 */ /* 0x000fe400078e00c9 */
[----:B------:R-:W-:Y:S02]  /*18da0*/  IMAD.MOV.U32 R97, RZ, RZ, R200 ;  /* 0x000000ffff617224 */ /* 0x000fe400078e00c8 */
[----:B------:R-:W-:Y:S01]  /*18db0*/  IMAD.WIDE.U32 R200, R3, -0x2daee0ad, RZ ;  /* 0xd2511f5303c87825 */ /* 0x000fe200078e00ff */
[----:B------:R-:W-:Y:S01]  /*18dc0*/  LOP3.LUT R5, R5, UR7, R2, 0x96, !PT ;  /* 0x0000000705057c12 */ /* 0x000fe2000f8e9602 */
[--C-:B------:R-:W-:Y:S02]  /*18dd0*/  HSET2.LE.AND R2, R14, R238.reuse, PT ;  /* 0x000000ee0e027233 */ /* 0x100fe40003803000 */
[--C-:B------:R-:W-:Y:S01]  /*18de0*/  HSET2.LE.AND R3, R13, R238.reuse, PT ;  /* 0x000000ee0d037233 */ /* 0x100fe20003803000 */
[----:B------:R-:W-:Y:S01]  /*18df0*/  LOP3.LUT R4, R201, UR5, R4, 0x96, !PT ;  /* 0x00000005c9047c12 */ /* 0x000fe2000f8e9604 */
[----:B------:R-:W-:Y:S01]  /*18e00*/  HSET2.LE.AND R0, R15, R238, PT ;  /* 0x000000ee0f007233 */ /* 0x000fe20003803000 */
[----:B------:R-:W-:Y:S01]  /*18e10*/  LOP3.LUT R14, R2, R116, RZ, 0xc0, !PT ;  /* 0x00000074020e7212 */ /* 0x000fe200078ec0ff */
[----:B----4-:R-:W-:Y:S01]  /*18e20*/  IMAD.WIDE.U32 R36, R5, -0x326172a9, RZ ;  /* 0xcd9e8d5705247825 */ /* 0x010fe200078e00ff */
[----:B------:R-:W-:-:S03]  /*18e30*/  LOP3.LUT R15, R3, R29, RZ, 0xc0, !PT ;  /* 0x0000001d030f7212 */ /* 0x000fc600078ec0ff */
[----:B------:R-:W-:-:S04]  /*18e40*/  IMAD.WIDE.U32 R2, R4, -0x326172a9, RZ ;  /* 0xcd9e8d5704027825 */ /* 0x000fc800078e00ff */
[----:B------:R-:W-:Y:S01]  /*18e50*/  IMAD.WIDE.U32 R4, R56, -0x326172a9, RZ ;  /* 0xcd9e8d5738047825 */ /* 0x000fe200078e00ff */
[----:B------:R-:W-:-:S04]  /*18e60*/  LOP3.LUT R13, R0, R117, RZ, 0xc0, !PT ;  /* 0x00000075000d7212 */ /* 0x000fc800078ec0ff */
[----:B------:R-:W-:-:S05]  /*18e70*/  LOP3.LUT R0, R5, R98, RZ, 0x3c, !PT ;  /* 0x0000006205007212 */ /* 0x000fca00078e3cff */
[----:B------:R-:W-:Y:S01]  /*18e80*/  IMAD.WIDE.U32 R30, R0, -0x2daee0ad, RZ ;  /* 0xd2511f53001e7825 */ /* 0x000fe200078e00ff */
[C---:B------:R-:W-:Y:S02]  /*18e90*/  LOP3.LUT R116, R2.reuse, 0xffff, RZ, 0xc0, !PT ;  /* 0x0000ffff02747812 */ /* 0x040fe400078ec0ff */
[----:B------:R-:W-:Y:S02]  /*18ea0*/  LOP3.LUT R119, R2, 0xff, RZ, 0xc0, !PT ;  /* 0x000000ff02777812 */ /* 0x000fe400078ec0ff */
[--C-:B------:R-:W-:Y:S02]  /*18eb0*/  SHF.R.U32.HI R118, RZ, 0x10, R2.reuse ;  /* 0x00000010ff767819 */ /* 0x100fe40000011602 */
[----:B------:R-:W-:Y:S02]  /*18ec0*/  SHF.R.U32.HI R117, RZ, 0x18, R2 ;  /* 0x00000018ff757819 */ /* 0x000fe40000011602 */
[----:B------:R-:W-:Y:S02]  /*18ed0*/  LOP3.LUT R0, R31, UR16, R190, 0x96, !PT ;  /* 0x000000101f007c12 */ /* 0x000fe4000f8e96be */
[----:B------:R-:W-:Y:S01]  /*18ee0*/  LOP3.LUT R2, R25, UR17, R4, 0x96, !PT ;  /* 0x0000001119027c12 */ /* 0x000fe2000f8e9604 */
[----:B------:R-:W-:Y:S01]  /*18ef0*/  IMAD.MOV.U32 R98, RZ, RZ, R28 ;  /* 0x000000ffff627224 */ /* 0x000fe200078e001c */
[----:B------:R-:W-:Y:S01]  /*18f00*/  LOP3.LUT R36, R3, UR14, R36, 0x96, !PT ;  /* 0x0000000e03247c12 */ /* 0x000fe2000f8e9624 */
[----:B------:R-:W-:-:S04]  /*18f10*/  IMAD.WIDE.U32 R28, R0, -0x326172a9, RZ ;  /* 0xcd9e8d57001c7825 */ /* 0x000fc800078e00ff */
[----:B------:R-:W-:Y:S01]  /*18f20*/  IMAD.WIDE.U32 R2, R2, -0x2daee0ad, RZ ;  /* 0xd2511f5302027825 */ /* 0x000fe200078e00ff */
[----:B------:R-:W-:-:S04]  /*18f30*/  LOP3.LUT R0, R29, UR12, R24, 0x96, !PT ;  /* 0x0000000c1d007c12 */ /* 0x000fc8000f8e9618 */
[----:B------:R-:W-:Y:S01]  /*18f40*/  LOP3.LUT R3, R3, UR11, R30, 0x96, !PT ;  /* 0x0000000b03037c12 */ /* 0x000fe2000f8e961e */
[----:B------:R-:W-:Y:S01]  /*18f50*/  IMAD.WIDE.U32 R6, R0, -0x2daee0ad, RZ ;  /* 0xd2511f5300067825 */ /* 0x000fe200078e00ff */
[----:B------:R-:W-:-:S03]  /*18f60*/  LOP3.LUT R31, R19, UR17, R4, 0x96, !PT ;  /* 0x00000011131f7c12 */ /* 0x000fc6000f8e9604 */
[----:B------:R-:W-:Y:S01]  /*18f70*/  IMAD.WIDE.U32 R4, R3, -0x326172a9, RZ ;  /* 0xcd9e8d5703047825 */ /* 0x000fe200078e00ff */
[----:B------:R-:W-:-:S04]  /*18f80*/  LOP3.LUT R0, R7, UR9, R2, 0x96, !PT ;  /* 0x0000000907007c12 */ /* 0x000fc8000f8e9602 */
[----:B------:R-:W-:-:S05]  /*18f90*/  LOP3.LUT R2, R5, UR10, R28, 0x96, !PT ;  /* 0x0000000a05027c12 */ /* 0x000fca000f8e961c */
[----:B------:R-:W-:-:S05]  /*18fa0*/  IMAD.WIDE.U32 R2, R2, -0x2daee0ad, RZ ;  /* 0xd2511f5302027825 */ /* 0x000fca00078e00ff */
[----:B------:R-:W-:Y:S01]  /*18fb0*/  LOP3.LUT R3, R3, UR7, R6, 0x96, !PT ;  /* 0x0000000703037c12 */ /* 0x000fe2000f8e9606 */
[----:B------:R-:W-:Y:S01]  /*18fc0*/  IMAD.WIDE.U32 R6, R0, -0x326172a9, RZ ;  /* 0xcd9e8d5700067825 */ /* 0x000fe200078e00ff */
[----:B------:R-:W-:-:S04]  /*18fd0*/  LOP3.LUT R29, R29, UR12, R18, 0x96, !PT ;  /* 0x0000000c1d1d7c12 */ /* 0x000fc8000f8e9612 */
        /* <DEDUP_REMOVED lines=11> */
[----:B------:R-:W-:Y:S01]  /*19090*/  HSET2.LE.AND R3, R3, R238, PT ;  /* 0x000000ee03037233 */ /* 0x000fe20003803000 */
[----:B------:R-:W-:-:S04]  /*190a0*/  LOP3.LUT R19, R5, UR6, R6, 0x96, !PT ;  /* 0x0000000605137c12 */ /* 0x000fc8000f8e9606 */
[----:B------:R-:W-:Y:S02]  /*190b0*/  LOP3.LUT R6, R3, R22, RZ, 0xc0, !PT ;  /* 0x0000001603067212 */ /* 0x000fe400078ec0ff */
[----:B------:R-:W-:Y:S02]  /*190c0*/  SHF.R.U32.HI R3, RZ, 0x18, R2 ;  /* 0x00000018ff037819 */ /* 0x000fe40000011602 */
[----:B------:R-:W-:-:S04]  /*190d0*/  LOP3.LUT R2, R4, 0xff, RZ, 0xc0, !PT ;  /* 0x000000ff04027812 */ /* 0x000fc800078ec0ff */
[----:B------:R-:W-:-:S05]  /*190e0*/  PRMT R2, R2, 0x5410, R3 ;  /* 0x0000541002027816 */ /* 0x000fca0000000003 */
[----:B------:R-:W-:-:S05]  /*190f0*/  HSET2.LE.AND R2, R2, R238, PT ;  /* 0x000000ee02027233 */ /* 0x000fca0003803000 */
[----:B------:R-:W-:Y:S02]  /*19100*/  LOP3.LUT R7, R2, R32, RZ, 0xc0, !PT ;  /* 0x0000002002077212 */ /* 0x000fe400078ec0ff */
        /* <DEDUP_REMOVED lines=9> */
[----:B------:R-:W-:-:S05]  /*191a0*/  PRMT R0, R0, 0x5410, R2 ;  /* 0x0000541000007816 */ /* 0x000fca0000000002 */
[----:B------:R-:W-:Y:S01]  /*191b0*/  HSET2.LE.AND R0, R0, R238, PT ;  /* 0x000000ee00007233 */ /* 0x000fe20003803000 */
[----:B------:R-:W-:-:S04]  /*191c0*/  IMAD.MOV.U32 R2, RZ, RZ, R20 ;  /* 0x000000ffff027224 */ /* 0x000fc800078e0014 */
[----:B------:R-:W-:Y:S01]  /*191d0*/  LOP3.LUT R5, R0, R41, RZ, 0xc0, !PT ;  /* 0x0000002900057212 */ /* 0x000fe200078ec0ff */
[----:B------:R-:W-:Y:S02]  /*191e0*/  IMAD.MOV.U32 R0, RZ, RZ, R23 ;  /* 0x000000ffff007224 */ /* 0x000fe400078e0017 */
[----:B------:R-:W1:Y:S01]  /*191f0*/  LDSM.16.MT88.4 R20, [R165+0x6000] ;  /* 0x00600000a514783b */ /* 0x000e620000004200 */
[----:B------:R-:W-:Y:S02]  /*19200*/  IMAD.MOV.U32 R34, RZ, RZ, R35 ;  /* 0x000000ffff227224 */ /* 0x000fe400078e0023 */
[----:B------:R-:W-:Y:S02]  /*19210*/  IMAD.MOV.U32 R35, RZ, RZ, R62 ;  /* 0x000000ffff237224 */ /* 0x000fe400078e003e */
[----:B------:R-:W-:Y:S02]  /*19220*/  IMAD.MOV.U32 R190, RZ, RZ, R46 ;  /* 0x000000ffffbe7224 */ /* 0x000fe400078e002e */
[----:B------:R-:W-:-:S02]  /*19230*/  IMAD.MOV.U32 R46, RZ, RZ, R58 ;  /* 0x000000ffff2e7224 */ /* 0x000fc400078e003a */
[----:B------:R-:W-:Y:S01]  /*19240*/  IMAD.MOV.U32 R239, RZ, RZ, R27 ;  /* 0x000000ffffef7224 */ /* 0x000fe200078e001b */
[-C--:B-1----:R-:W-:Y:S07]  /*19250*/  HMMA.16816.F32.BF16 R64, R8, R20.reuse, R136 ;  /* 0x000000140840723c */ /* 0x082fee0000041888 */
[----:B------:R-:W-:Y:S02]  /*19260*/  IMAD.MOV.U32 R136, RZ, RZ, R63 ;  /* 0x000000ffff887224 */ /* 0x000fe400078e003f */
[----:B------:R-:W-:Y:S07]  /*19270*/  HMMA.16816.F32.BF16 R60, R4, R20, R112 ;  /* 0x00000014043c723c */ /* 0x000fee0000041870 */
[----:B------:R-:W-:-:S02]  /*19280*/  IMAD.MOV.U32 R112, RZ, RZ, R57 ;  /* 0x000000ffff707224 */ /* 0x000fc400078e0039 */
[----:B------:R-:W-:Y:S01]  /*19290*/  IMAD.MOV.U32 R114, RZ, RZ, R26 ;  /* 0x000000ffff727224 */ /* 0x000fe200078e001a */
[-C--:B------:R-:W-:Y:S08]  /*192a0*/  HMMA.16816.F32.BF16 R56, R4, R22.reuse, R48 ;  /* 0x000000160438723c */ /* 0x080ff00000041830 */
[----:B------:R-:W-:Y:S01]  /*192b0*/  HMMA.16816.F32.BF16 R24, R8, R22, R132 ;  /* 0x000000160818723c */ /* 0x000fe20000041884 */
[----:B------:R-:W1:Y:S01]  /*192c0*/  LDSM.16.MT88.4 R20, [R168+0x6000] ;  /* 0x00600000a814783b */ /* 0x000e620000004200 */
[----:B------:R-:W-:-:S02]  /*192d0*/  IMAD.MOV.U32 R115, RZ, RZ, R78 ;  /* 0x000000ffff737224 */ /* 0x000fc400078e004e */
[----:B------:R-:W-:-:S03]  /*192e0*/  IMAD.MOV.U32 R3, RZ, RZ, R98 ;  /* 0x000000ffff037224 */ /* 0x000fc600078e0062 */
[----:B------:R-:W-:Y:S02]  /*192f0*/  IMAD.MOV.U32 R135, RZ, RZ, R79 ;  /* 0x000000ffff877224 */ /* 0x000fe400078e004f */
[----:B------:R-:W-:Y:S02]  /*19300*/  IMAD.MOV.U32 R134, RZ, RZ, R76 ;  /* 0x000000ffff867224 */ /* 0x000fe400078e004c */
[----:B------:R-:W-:Y:S02]  /*19310*/  IMAD.MOV.U32 R133, RZ, RZ, R77 ;  /* 0x000000ffff857224 */ /* 0x000fe400078e004d */
[----:B------:R-:W-:Y:S02]  /*19320*/  IMAD.MOV.U32 R139, RZ, RZ, R99 ;  /* 0x000000ffff8b7224 */ /* 0x000fe400078e0063 */
[----:B------:R-:W-:Y:S02]  /*19330*/  IMAD.MOV.U32 R138, RZ, RZ, R96 ;  /* 0x000000ffff8a7224 */ /* 0x000fe400078e0060 */
[----:B------:R-:W-:Y:S01]  /*19340*/  IMAD.MOV.U32 R137, RZ, RZ, R97 ;  /* 0x000000ffff897224 */ /* 0x000fe200078e0061 */
[C---:B-1----:R-:W-:Y:S08]  /*19350*/  HMMA.16816.F32.BF16 R76, R4.reuse, R20, R72 ;  /* 0x00000014044c723c */ /* 0x042ff00000041848 */
[----:B------:R-:W-:Y:S08]  /*19360*/  HMMA.16816.F32.BF16 R72, R4, R22, R92 ;  /* 0x000000160448723c */ /* 0x000ff0000004185c */
[C---:B------:R-:W-:Y:S08]  /*19370*/  HMMA.16816.F32.BF16 R96, R8.reuse, R20, R128 ;  /* 0x000000140860723c */ /* 0x040ff00000041880 */
[----:B------:R-:W-:Y:S01]  /*19380*/  HMMA.16816.F32.BF16 R92, R8, R22, R240 ;  /* 0x00000016085c723c */ /* 0x000fe200000418f0 */
[----:B------:R-:W1:Y:S01]  /*19390*/  LDSM.16.MT88.4 R20, [R166+0x6000] ;  /* 0x00600000a614783b */ /* 0x000e620000004200 */
        /* <DEDUP_REMOVED lines=8> */
[----:B-1----:R-:W-:Y:S08]  /*19420*/  HMMA.16816.F32.BF16 R48, R4, R22, R84 ;  /* 0x000000160430723c */ /* 0x002ff00000041854 */
[-C--:B------:R-:W-:Y:S08]  /*19430*/  HMMA.16816.F32.BF16 R88, R8, R20.reuse, R248 ;  /* 0x000000140858723c */ /* 0x080ff000000418f8 */
[----:B------:R-:W-:Y:S08]  /*19440*/  HMMA.16816.F32.BF16 R52, R4, R20, R108 ;  /* 0x000000140434723c */ /* 0x000ff0000004186c */
[----:B------:R-:W-:Y:S01]  /*19450*/  HMMA.16816.F32.BF16 R84, R8, R22, R44 ;  /* 0x000000160854723c */ /* 0x000fe2000004182c */
[----:B------:R-:W1:Y:S01]  /*19460*/  LDSM.16.MT88.4 R20, [R167+0x6000] ;  /* 0x00600000a714783b */ /* 0x000e620000004200 */
[----:B------:R-:W-:-:S06]  /*19470*/  IMAD.MOV.U32 R131, RZ, RZ, R43 ;  /* 0x000000ffff837224 */ /* 0x000fcc00078e002b */
[----:B-1----:R-:W-:Y:S07]  /*19480*/  HMMA.16816.F32.BF16 R40, R4, R22, R124 ;  /* 0x000000160428723c */ /* 0x002fee000004187c */
[----:B------:R-:W-:Y:S02]  /*19490*/  IMAD.MOV.U32 R127, RZ, RZ, R2 ;  /* 0x000000ffff7f7224 */ /* 0x000fe400078e0002 */
[----:B------:R-:W-:Y:S01]  /*194a0*/  IMAD.MOV.U32 R126, RZ, RZ, R3 ;  /* 0x000000ffff7e7224 */ /* 0x000fe200078e0003 */
[----:B------:R-:W-:Y:S01]  /*194b0*/  HMMA.16816.F32.BF16 R80, R8, R20, R80 ;  /* 0x000000140850723c */ /* 0x000fe20000041850 */
[----:B------:R-:W-:-:S07]  /*194c0*/  IMAD.WIDE.U32 R2, R19, -0x2daee0ad, RZ ;  /* 0xd2511f5313027825 */ /* 0x000fce00078e00ff */
[----:B------:R-:W-:Y:S01]  /*194d0*/  HMMA.16816.F32.BF16 R32, R8, R22, R32 ;  /* 0x000000160820723c */ /* 0x000fe20000041820 */
[----:B------:R-:W1:Y:S07]  /*194e0*/  LDSM.16.MT88.4 R8, [R165+0x6800] ;  /* 0x00680000a508783b */ /* 0x000e6e0000004200 */
[----:B------:R-:W-:Y:S01]  /*194f0*/  HMMA.16816.F32.BF16 R44, R4, R20, R120 ;  /* 0x00000014042c723c */ /* 0x000fe20000041878 */
[----:B------:R-:W-:Y:S01]  /*19500*/  IMAD.MOV.U32 R241, RZ, RZ, R136 ;  /* 0x000000fffff17224 */ /* 0x000fe200078e0088 */
[----:B------:R-:W2:Y:S05]  /*19510*/  LDSM.16.MT88.4 R20, [R166+0x6800] ;  /* 0x00680000a614783b */ /* 0x000eaa0000004200 */
[----:B------:R-:W-:Y:S01]  /*19520*/  IMAD.MOV.U32 R120, RZ, RZ, R0 ;  /* 0x000000ffff787224 */ /* 0x000fe200078e0000 */
[----:B------:R-:W-:-:S02]  /*19530*/  LOP3.LUT R0, R3, UR13, R18, 0x96, !PT ;  /* 0x0000000d03007c12 */ /* 0x000fc4000f8e9612 */
[C---:B------:R-:W-:Y:S02]  /*19540*/  LOP3.LUT R3, R2.reuse, 0xffff, RZ, 0xc0, !PT ;  /* 0x0000ffff02037812 */ /* 0x040fe400078ec0ff */
[----:B------:R-:W-:Y:S02]  /*19550*/  LOP3.LUT R4, R2, 0xff, RZ, 0xc0, !PT ;  /* 0x000000ff02047812 */ /* 0x000fe400078ec0ff */
[----:B------:R-:W-:Y:S02]  /*19560*/  SHF.R.U32.HI R5, RZ, 0x8, R3 ;  /* 0x00000008ff057819 */ /* 0x000fe40000011603 */
[----:B------:R-:W-:Y:S02]  /*19570*/  SHF.R.U32.HI R3, RZ, 0x10, R2 ;  /* 0x00000010ff037819 */ /* 0x000fe40000011602 */
[----:B------:R-:W-:Y:S02]  /*19580*/  PRMT R18, R4, 0x5410, R5 ;  /* 0x0000541004127816 */ /* 0x000fe40000000005 */
[----:B------:R-:W-:-:S02]  /*19590*/  SHF.R.U32.HI R4, RZ, 0x10, R0 ;  /* 0x00000010ff047819 */ /* 0x000fc40000011600 */
[----:B------:R-:W-:Y:S02]  /*195a0*/  SHF.R.U32.HI R7, RZ, 0x18, R2 ;  /* 0x00000018ff077819 */ /* 0x000fe40000011602 */
[----:B------:R-:W-:Y:S02]  /*195b0*/  LOP3.LUT R5, R3, 0xff, RZ, 0xc0, !PT ;  /* 0x000000ff03057812 */ /* 0x000fe400078ec0ff */
[C---:B------:R-:W-:Y:S02]  /*195c0*/  LOP3.LUT R2, R0.reuse, 0xffff, RZ, 0xc0, !PT ;  /* 0x0000ffff00027812 */ /* 0x040fe400078ec0ff */
[----:B------:R-:W-:Y:S02]  /*195d0*/  LOP3.LUT R6, R0, 0xff, RZ, 0xc0, !PT ;  /* 0x000000ff00067812 */ /* 0x000fe400078ec0ff */
[----:B------:R-:W-:Y:S02]  /*195e0*/  SHF.R.U32.HI R3, RZ, 0x18, R0 ;  /* 0x00000018ff037819 */ /* 0x000fe40000011600 */
[----:B------:R-:W-:-:S02]  /*195f0*/  LOP3.LUT R0, R4, 0xff, RZ, 0xc0, !PT ;  /* 0x000000ff04007812 */ /* 0x000fc400078ec0ff */
[----:B------:R-:W-:Y:S02]  /*19600*/  SHF.R.U32.HI R2, RZ, 0x8, R2 ;  /* 0x00000008ff027819 */ /* 0x000fe40000011602 */
[----:B------:R-:W-:Y:S01]  /*19610*/  PRMT R3, R0, 0x5410, R3 ;  /* 0x0000541000037816 */ /* 0x000fe20000000003 */
[--C-:B------:R-:W-:Y:S01]  /*19620*/  HSET2.LE.AND R0, R18, R238.reuse, PT ;  /* 0x000000ee12007233 */ /* 0x100fe20003803000 */
[----:B------:R-:W-:Y:S02]  /*19630*/  PRMT R5, R5, 0x5410, R7 ;  /* 0x0000541005057816 */ /* 0x000fe40000000007 */
[----:B------:R-:W-:Y:S01]  /*19640*/  PRMT R2, R6, 0x5410, R2 ;  /* 0x0000541006027816 */ /* 0x000fe20000000002 */
[--C-:B------:R-:W-:Y:S01]  /*19650*/  HSET2.LE.AND R3, R3, R238.reuse, PT ;  /* 0x000000ee03037233 */ /* 0x100fe20003803000 */
[----:B------:R-:W-:Y:S01]  /*19660*/  LOP3.LUT R6, R0, R101, RZ, 0xc0, !PT ;  /* 0x0000006500067212 */ /* 0x000fe200078ec0ff */
[--C-:B------:R-:W-:Y:S02]  /*19670*/  HSET2.LE.AND R0, R5, R238.reuse, PT ;  /* 0x000000ee05007233 */ /* 0x100fe40003803000 */
[----:B------:R-:W-:Y:S01]  /*19680*/  HSET2.LE.AND R2, R2, R238, PT ;  /* 0x000000ee02027233 */ /* 0x000fe20003803000 */
[----:B------:R-:W-:-:S02]  /*19690*/  LOP3.LUT R5, R3, R102, RZ, 0xc0, !PT ;  /* 0x0000006603057212 */ /* 0x000fc400078ec0ff */
[----:B------:R-:W-:Y:S02]  /*196a0*/  LOP3.LUT R7, R0, R100, RZ, 0xc0, !PT ;  /* 0x0000006400077212 */ /* 0x000fe400078ec0ff */
[----:B------:R-:W-:Y:S01]  /*196b0*/  LOP3.LUT R4, R2, R103, RZ, 0xc0, !PT ;  /* 0x0000006702047212 */ /* 0x000fe200078ec0ff */
[----:B------:R-:W-:Y:S01]  /*196c0*/  IMAD.MOV.U32 R243, RZ, RZ, R137 ;  /* 0x000000fffff37224 */ /* 0x000fe200078e0089 */
[----:B-1----:R-:W-:Y:S01]  /*196d0*/  HMMA.16816.F32.BF16 R108, R12, R10, R24 ;  /* 0x0000000a0c6c723c */ /* 0x002fe20000041818 */
[----:B------:R-:W-:Y:S01]  /*196e0*/  IMAD.MOV.U32 R242, RZ, RZ, R138 ;  /* 0x000000fffff27224 */ /* 0x000fe200078e008a */
[----:B------:R-:W1:Y:S01]  /*196f0*/  LDSM.16.MT88.4 R24, [R168+0x6800] ;  /* 0x00680000a818783b */ /* 0x000e620000004200 */
[----:B------:R-:W-:-:S05]  /*19700*/  IMAD.MOV.U32 R121, RZ, RZ, R139 ;  /* 0x000000ffff797224 */ /* 0x000fca00078e008b */
[-C--:B------:R-:W-:Y:S08]  /*19710*/  HMMA.16816.F32.BF16 R136, R12, R8.reuse, R64 ;  /* 0x000000080c88723c */ /* 0x080ff00000041840 */
[C---:B------:R-:W-:Y:S08]  /*19720*/  HMMA.16816.F32.BF16 R60, R4.reuse, R8, R60 ;  /* 0x00000008043c723c */ /* 0x040ff0000004183c */
[----:B------:R-:W-:Y:S01]  /*19730*/  HMMA.16816.F32.BF16 R56, R4, R10, R56 ;  /* 0x0000000a0438723c */ /* 0x000fe20000041838 */
[----:B------:R-:W4:Y:S01]  /*19740*/  LDSM.16.MT88.4 R8, [R167+0x6800] ;  /* 0x00680000a708783b */ /* 0x000f220000004200 */
[----:B------:R-:W-:-:S06]  /*19750*/  IMAD.WIDE.U32 R2, R29, -0x2daee0ad, RZ ;  /* 0xd2511f531d027825 */ /* 0x000fcc00078e00ff */
[C---:B--2---:R-:W-:Y:S08]  /*19760*/  HMMA.16816.F32.BF16 R52, R4.reuse, R20, R52 ;  /* 0x000000140434723c */ /* 0x044ff00000041834 */
[C---:B------:R-:W-:Y:S08]  /*19770*/  HMMA.16816.F32.BF16 R48, R4.reuse, R22, R48 ;  /* 0x000000160430723c */ /* 0x040ff00000041830 */
[C---:B-1----:R-:W-:Y:S08]  /*19780*/  HMMA.16816.F32.BF16 R76, R4.reuse, R24, R76 ;  /* 0x00000018044c723c */ /* 0x042ff0000004184c */
[C---:B------:R-:W-:Y:S08]  /*19790*/  HMMA.16816.F32.BF16 R72, R4.reuse, R26, R72 ;  /* 0x0000001a0448723c */ /* 0x040ff00000041848 */
[C---:B----4-:R-:W-:Y:S08]  /*197a0*/  HMMA.16816.F32.BF16 R44, R4.reuse, R8, R44 ;  /* 0x00000008042c723c */ /* 0x050ff0000004182c */
        /* <DEDUP_REMOVED lines=10> */
[----:B------:R-:W-:-:S04]  /*19850*/  LOP3.LUT R5, R5, UR7, R2, 0x96, !PT ;  /* 0x0000000705057c12 */ /* 0x000fc8000f8e9602 */
[----:B------:R-:W-:-:S05]  /*19860*/  LOP3.LUT R2, R19, UR5, R4, 0x96, !PT ;  /* 0x0000000513027c12 */ /* 0x000fca000f8e9604 */
[----:B------:R-:W-:-:S04]  /*19870*/  IMAD.WIDE.U32 R2, R2, -0x326172a9, RZ ;  /* 0xcd9e8d5702027825 */ /* 0x000fc800078e00ff */
[----:B------:R-:W-:Y:S01]  /*19880*/  IMAD.WIDE.U32 R28, R5, -0x326172a9, RZ ;  /* 0xcd9e8d57051c7825 */ /* 0x000fe200078e00ff */
[----:B------:R-:W-:-:S04]  /*19890*/  LOP3.LUT R0, R2, 0xffff, RZ, 0xc0, !PT ;  /* 0x0000ffff02007812 */ /* 0x000fc800078ec0ff */
[----:B------:R-:W-:Y:S02]  /*198a0*/  SHF.R.U32.HI R5, RZ, 0x8, R0 ;  /* 0x00000008ff057819 */ /* 0x000fe40000011600 */
[----:B------:R-:W-:Y:S02]  /*198b0*/  LOP3.LUT R0, R3, UR14, R28, 0x96, !PT ;  /* 0x0000000e03007c12 */ /* 0x000fe4000f8e961c */
[----:B------:R-:W-:Y:S02]  /*198c0*/  LOP3.LUT R4, R2, 0xff, RZ, 0xc0, !PT ;  /* 0x000000ff02047812 */ /* 0x000fe400078ec0ff */
[--C-:B------:R-:W-:Y:S02]  /*198d0*/  SHF.R.U32.HI R6, RZ, 0x10, R2.reuse ;  /* 0x00000010ff067819 */ /* 0x100fe40000011602 */
[----:B------:R-:W-:Y:S02]  /*198e0*/  SHF.R.U32.HI R7, RZ, 0x18, R2 ;  /* 0x00000018ff077819 */ /* 0x000fe40000011602 */
[----:B------:R-:W-:-:S04]  /*198f0*/  LOP3.LUT R2, R0, 0xffff, RZ, 0xc0, !PT ;  /* 0x0000ffff00027812 */ /* 0x000fc800078ec0ff */
[----:B------:R-:W-:Y:S02]  /*19900*/  SHF.R.U32.HI R3, RZ, 0x8, R2 ;  /* 0x00000008ff037819 */ /* 0x000fe40000011602 */
[----:B------:R-:W-:Y:S01]  /*19910*/  LOP3.LUT R2, R0, 0xff, RZ, 0xc0, !PT ;  /* 0x000000ff00027812 */ /* 0x000fe200078ec0ff */
[----:B------:R-:W-:Y:S03]  /*19920*/  HMMA.16816.F32.BF16 R80, R12, R8, R80 ;  /* 0x000000080c50723c */ /* 0x000fe60000041850 */
[----:B------:R-:W-:Y:S02]  /*19930*/  PRMT R3, R2, 0x5410, R3 ;  /* 0x0000541002037816 */ /* 0x000fe40000000003 */
[----:B------:R-:W-:Y:S02]  /*19940*/  SHF.R.U32.HI R2, RZ, 0x10, R0 ;  /* 0x00000010ff027819 */ /* 0x000fe40000011600 */
[----:B------:R-:W-:-:S02]  /*19950*/  PRMT R8, R4, 0x5410, R5 ;  /* 0x0000541004087816 */ /* 0x000fc40000000005 */
[----:B------:R-:W-:Y:S02]  /*19960*/  SHF.R.U32.HI R5, RZ, 0x18, R0 ;  /* 0x00000018ff057819 */ /* 0x000fe40000011600 */
[----:B------:R-:W-:Y:S01]  /*19970*/  LOP3.LUT R2, R2, 0xff, RZ, 0xc0, !PT ;  /* 0x000000ff02027812 */ /* 0x000fe200078ec0ff */
[--C-:B------:R-:W-:Y:S01]  /*19980*/  HSET2.LE.AND R0, R3, R238.reuse, PT ;  /* 0x000000ee03007233 */ /* 0x100fe20003803000 */
[----:B------:R-:W-:Y:S02]  /*19990*/  LOP3.LUT R4, R6, 0xff, RZ, 0xc0, !PT ;  /* 0x000000ff06047812 */ /* 0x000fe400078ec0ff */
[----:B------:R-:W-:Y:S02]  /*199a0*/  PRMT R2, R2, 0x5410, R5 ;  /* 0x0000541002027816 */ /* 0x000fe40000000005 */
[----:B------:R-:W-:Y:S01]  /*199b0*/  PRMT R3, R4, 0x5410, R7 ;  /* 0x0000541004037816 */ /* 0x000fe20000000007 */
[----:B------:R-:W-:Y:S01]  /*199c0*/  IMAD.MOV.U32 R123, RZ, RZ, R129 ;  /* 0x000000ffff7b7224 */ /* 0x000fe200078e0081 */
[----:B------:R-:W-:Y:S01]  /*199d0*/  LOP3.LUT R4, R0, R107, RZ, 0xc0, !PT ;  /* 0x0000006b00047212 */ /* 0x000fe200078ec0ff */
[----:B------:R-:W-:Y:S01]  /*199e0*/  IMAD.MOV.U32 R122, RZ, RZ, R130 ;  /* 0x000000ffff7a7224 */ /* 0x000fe200078e0082 */
[--C-:B------:R-:W-:Y:S01]  /*199f0*/  HSET2.LE.AND R0, R2, R238.reuse, PT ;  /* 0x000000ee02007233 */ /* 0x100fe20003803000 */
[----:B------:R-:W-:Y:S01]  /*19a00*/  IMAD.MOV.U32 R248, RZ, RZ, R131 ;  /* 0x000000fffff87224 */ /* 0x000fe200078e0083 */
[----:B------:R-:W-:Y:S01]  /*19a10*/  HMMA.16816.F32.BF16 R64, R12, R26, R92 ;  /* 0x0000001a0c40723c */ /* 0x000fe2000004185c */
[----:B------:R-:W-:-:S07]  /*19a20*/  HSET2.LE.AND R2, R8, R238, PT ;  /* 0x000000ee08027233 */ /* 0x000fce0003803000 */
[C---:B------:R-:W-:Y:S01]  /*19a30*/  HMMA.16816.F32.BF16 R128, R12.reuse, R24, R96 ;  /* 0x000000180c80723c */ /* 0x040fe20000041860 */
[----:B------:R-:W1:Y:S07]  /*19a40*/  LDSM.16.MT88.4 R24, [R167+0x7000] ;  /* 0x00700000a718783b */ /* 0x000e6e0000004200 */
[C---:B------:R-:W-:Y:S08]  /*19a50*/  HMMA.16816.F32.BF16 R88, R12.reuse, R20, R88 ;  /* 0x000000140c58723c */ /* 0x040ff00000041858 */
[C---:B------:R-:W-:Y:S01]  /*19a60*/  HMMA.16816.F32.BF16 R84, R12.reuse, R22, R84 ;  /* 0x000000160c54723c */ /* 0x040fe20000041854 */
[----:B------:R-:W2:Y:S07]  /*19a70*/  LDSM.16.MT88.4 R20, [R166+0x7000] ;  /* 0x00700000a614783b */ /* 0x000eae0000004200 */
[----:B------:R-:W-:Y:S01]  /*19a80*/  HMMA.16816.F32.BF16 R100, R12, R10, R32 ;  /* 0x0000000a0c64723c */ /* 0x000fe20000041820 */
[----:B------:R-:W4:Y:S04]  /*19a90*/  LDSM.16.MT88.4 R8, [R165+0x7000] ;  /* 0x00700000a508783b */ /* 0x000f280000004200 */
[----:B------:R-:W3:Y:S01]  /*19aa0*/  LDSM.16.MT88.4 R12, [R168+0x7000] ;  /* 0x00700000a80c783b */ /* 0x000ee20000004200 */
[----:B------:R-:W-:Y:S01]  /*19ab0*/  HSET2.LE.AND R3, R3, R238, PT ;  /* 0x000000ee03037233 */ /* 0x000fe20003803000 */
[----:B------:R-:W-:-:S02]  /*19ac0*/  LOP3.LUT R5, R0, R104, RZ, 0xc0, !PT ;  /* 0x0000006800057212 */ /* 0x000fc400078ec0ff */
[----:B------:R-:W-:Y:S02]  /*19ad0*/  LOP3.LUT R6, R2, R106, RZ, 0xc0, !PT ;  /* 0x0000006a02067212 */ /* 0x000fe400078ec0ff */
[----:B------:R-:W-:Y:S02]  /*19ae0*/  LOP3.LUT R7, R3, R105, RZ, 0xc0, !PT ;  /* 0x0000006903077212 */ /* 0x000fe400078ec0ff */
[----:B------:R-:W-:Y:S01]  /*19af0*/  LOP3.LUT R0, R118, 0xff, RZ, 0xc0, !PT ;  /* 0x000000ff76007812 */ /* 0x000fe200078ec0ff */
[----:B------:R-:W-:Y:S02]  /*19b00*/  IMAD.MOV.U32 R249, RZ, RZ, R112 ;  /* 0x000000fffff97224 */ /* 0x000fe400078e0070 */
[----:B------:R-:W-:Y:S02]  /*19b10*/  IMAD.MOV.U32 R250, RZ, RZ, R113 ;  /* 0x000000fffffa7224 */ /* 0x000fe400078e0071 */
[----:B------:R-:W-:Y:S01]  /*19b20*/  IMAD.MOV.U32 R251, RZ, RZ, R114 ;  /* 0x000000fffffb7224 */ /* 0x000fe200078e0072 */
[----:B-1----:R-:W-:Y:S01]  /*19b30*/  HMMA.16816.F32.BF16 R44, R4, R24, R44 ;  /* 0x00000018042c723c */ /* 0x002fe2000004182c */
[----:B------:R-:W-:Y:S01]  /*19b40*/  IMAD.MOV.U32 R240, RZ, RZ, R115 ;  /* 0x000000fffff07224 */ /* 0x000fe200078e0073 */
[----:B------:R-:W-:-:S06]  /*19b50*/  SHF.R.U32.HI R2, RZ, 0x8, R116 ;  /* 0x00000008ff027819 */ /* 0x000fcc0000011674 */
[C---:B------:R-:W-:Y:S08]  /*19b60*/  HMMA.16816.F32.BF16 R40, R4.reuse, R26, R40 ;  /* 0x0000001a0428723c */ /* 0x040ff00000041828 */
[C---:B--2---:R-:W-:Y:S08]  /*19b70*/  HMMA.16816.F32.BF16 R52, R4.reuse, R20, R52 ;  /* 0x000000140434723c */ /* 0x044ff00000041834 */
[C---:B----4-:R-:W-:Y:S08]  /*19b80*/  HMMA.16816.F32.BF16 R112, R4.reuse, R8, R60 ;  /* 0x000000080470723c */ /* 0x050ff0000004183c */
[C---:B------:R-:W-:Y:S08]  /*19b90*/  HMMA.16816.F32.BF16 R104, R4.reuse, R10, R56 ;  /* 0x0000000a0468723c */ /* 0x040ff00000041838 */
[C---:B---3--:R-:W-:Y:S08]  /*19ba0*/  HMMA.16816.F32.BF16 R96, R4.reuse, R12, R76 ;  /* 0x0000000c0460723c */ /* 0x048ff0000004184c */
[C---:B------:R-:W-:Y:S08]  /*19bb0*/  HMMA.16816.F32.BF16 R92, R4.reuse, R14, R72 ;  /* 0x0000000e045c723c */ /* 0x040ff00000041848 */
[----:B------:R-:W-:Y:S07]  /*19bc0*/  HMMA.16816.F32.BF16 R48, R4, R22, R48 ;  /* 0x000000160430723c */ /* 0x000fee0000041830 */
[----:B------:R-:W-:-:S02]  /*19bd0*/  PRMT R7, R0, 0x5410, R117 ;  /* 0x0000541000077816 */ /* 0x000fc40000000075 */
[C---:B------:R-:W-:Y:S02]  /*19be0*/  LOP3.LUT R0, R36.reuse, 0xffff, RZ, 0xc0, !PT ;  /* 0x0000ffff24007812 */ /* 0x040fe400078ec0ff */
[----:B------:R-:W-:Y:S02]  /*19bf0*/  PRMT R6, R119, 0x5410, R2 ;  /* 0x0000541077067816 */ /* 0x000fe40000000002 */
[----:B------:R-:W-:Y:S01]  /*19c00*/  SHF.R.U32.HI R2, RZ, 0x8, R0 ;  /* 0x00000008ff027819 */ /* 0x000fe20000011600 */
[----:B------:R-:W-:Y:S01]  /*19c10*/  IMAD.MOV.U32 R61, RZ, RZ, R132 ;  /* 0x000000ffff3d7224 */ /* 0x000fe200078e0084 */
[----:B------:R-:W-:Y:S01]  /*19c20*/  LOP3.LUT R0, R36, 0xff, RZ, 0xc0, !PT ;  /* 0x000000ff24007812 */ /* 0x000fe200078ec0ff */
[----:B------:R-:W-:Y:S01]  /*19c30*/  IMAD.MOV.U32 R60, RZ, RZ, R133 ;  /* 0x000000ffff3c7224 */ /* 0x000fe200078e0085 */
[----:B------:R-:W-:Y:S02]  /*19c40*/  LDSM.16.MT88.4 R116, [R166+0x7800] ;  /* 0x00780000a674783b */ /* 0x000fe40000004200 */
[----:B------:R-:W-:-:S02]  /*19c50*/  PRMT R3, R0, 0x5410, R2 ;  /* 0x0000541000037816 */ /* 0x000fc40000000002 */
[--C-:B------:R-:W-:Y:S02]  /*19c60*/  SHF.R.U32.HI R0, RZ, 0x10, R36.reuse ;  /* 0x00000010ff007819 */ /* 0x100fe40000011624 */
[----:B------:R-:W-:Y:S02]  /*19c70*/  SHF.R.U32.HI R2, RZ, 0x18, R36 ;  /* 0x00000018ff027819 */ /* 0x000fe40000011624 */
[----:B------:R-:W-:-:S04]  /*19c80*/  LOP3.LUT R0, R0, 0xff, RZ, 0xc0, !PT ;  /* 0x000000ff00007812 */ /* 0x000fc800078ec0ff */
[----:B------:R-:W-:Y:S01]  /*19c90*/  PRMT R2, R0, 0x5410, R2 ;  /* 0x0000541000027816 */ /* 0x000fe20000000002 */
[----:B------:R-:W-:-:S05]  /*19ca0*/  HSET2.LE.AND R0, R3, R238, PT ;  /* 0x000000ee03007233 */ /* 0x000fca0003803000 */
[----:B------:R-:W-:Y:S01]  /*19cb0*/  LOP3.LUT R4, R0, R126, RZ, 0xc0, !PT ;  /* 0x0000007e00047212 */ /* 0x000fe200078ec0ff */
[----:B------:R-:W-:-:S05]  /*19cc0*/  HSET2.LE.AND R0, R2, R238, PT ;  /* 0x000000ee02007233 */ /* 0x000fca0003803000 */
[----:B------:R-:W-:Y:S01]  /*19cd0*/  LOP3.LUT R5, R0, R127, RZ, 0xc0, !PT ;  /* 0x0000007f00057212 */ /* 0x000fe200078ec0ff */
[--C-:B------:R-:W-:Y:S01]  /*19ce0*/  HSET2.LE.AND R0, R6, R238.reuse, PT ;  /* 0x000000ee06007233 */ /* 0x100fe20003803000 */
[----:B------:R-:W-:Y:S01]  /*19cf0*/  LOP3.LUT R2, R29, UR6, R30, 0x96, !PT ;  /* 0x000000061d027c12 */ /* 0x000fe2000f8e961e */
[----:B------:R-:W-:Y:S01]  /*19d00*/  IMAD.MOV.U32 R59, RZ, RZ, R134 ;  /* 0x000000ffff3b7224 */ /* 0x000fe200078e0086 */
[----:B------:R-:W-:Y:S02]  /*19d10*/  LDSM.16.MT88.4 R124, [R168+0x7800] ;  /* 0x00780000a87c783b */ /* 0x000fe40000004200 */
[----:B------:R-:W-:Y:S01]  /*19d20*/  LOP3.LUT R6, R0, R120, RZ, 0xc0, !PT ;  /* 0x0000007800067212 */ /* 0x000fe200078ec0ff */
[----:B------:R-:W-:Y:S01]  /*19d30*/  HSET2.LE.AND R0, R7, R238, PT ;  /* 0x000000ee07007233 */ /* 0x000fe20003803000 */
[----:B------:R-:W-:-:S04]  /*19d40*/  IMAD.WIDE.U32 R2, R2, -0x2daee0ad, RZ ;  /* 0xd2511f5302027825 */ /* 0x000fc800078e00ff */
[----:B------:R-:W-:Y:S02]  /*19d50*/  LOP3.LUT R7, R0, R121, RZ, 0xc0, !PT ;  /* 0x0000007900077212 */ /* 0x000fe400078ec0ff */
[----:B------:R-:W-:-:S05]  /*19d60*/  LOP3.LUT R0, R3, UR13, R18, 0x96, !PT ;  /* 0x0000000d03007c12 */ /* 0x000fca000f8e9612 */
[C---:B------:R-:W-:Y:S07]  /*19d70*/  HMMA.16816.F32.BF16 R32, R4.reuse, R10, R108 ;  /* 0x0000000a0420723c */ /* 0x040fee000004186c */
[C---:B------:R-:W-:Y:S01]  /*19d80*/  LOP3.LUT R10, R2.reuse, 0xffff, RZ, 0xc0, !PT ;  /* 0x0000ffff020a7812 */ /* 0x040fe200078ec0ff */
[----:B------:R-:W-:Y:S01]  /*19d90*/  HMMA.16816.F32.BF16 R128, R4, R12, R128 ;  /* 0x0000000c0480723c */ /* 0x000fe20000041880 */
[----:B------:R-:W-:Y:S02]  /*19da0*/  LOP3.LUT R11, R2, 0xff, RZ, 0xc0, !PT ;  /* 0x000000ff020b7812 */ /* 0x000fe400078ec0ff */
[----:B------:R-:W-:-:S04]  /*19db0*/  SHF.R.U32.HI R3, RZ, 0x10, R0 ;  /* 0x00000010ff037819 */ /* 0x000fc80000011600 */
[--C-:B------:R-:W-:Y:S02]  /*19dc0*/  SHF.R.U32.HI R12, RZ, 0x10, R2.reuse ;  /* 0x00000010ff0c7819 */ /* 0x100fe40000011602 */
[----:B------:R-:W-:Y:S02]  /*19dd0*/  SHF.R.U32.HI R13, RZ, 0x18, R2 ;  /* 0x00000018ff0d7819 */ /* 0x000fe40000011602 */
[C---:B------:R-:W-:Y:S01]  /*19de0*/  LOP3.LUT R2, R0.reuse, 0xffff, RZ, 0xc0, !PT ;  /* 0x0000ffff00027812 */ /* 0x040fe200078ec0ff */
[----:B------:R-:W-:Y:S07]  /*19df0*/  HMMA.16816.F32.BF16 R136, R4, R8, R136 ;  /* 0x000000080488723c */ /* 0x000fee0000041888 */
[----:B------:R-:W-:-:S02]  /*19e00*/  LOP3.LUT R9, R0, 0xff, RZ, 0xc0, !PT ;  /* 0x000000ff00097812 */ /* 0x000fc400078ec0ff */
[----:B------:R-:W-:Y:S02]  /*19e10*/  SHF.R.U32.HI R8, RZ, 0x18, R0 ;  /* 0x00000018ff087819 */ /* 0x000fe40000011600 */
[----:B------:R-:W-:Y:S02]  /*19e20*/  SHF.R.U32.HI R0, RZ, 0x8, R2 ;  /* 0x00000008ff007819 */ /* 0x000fe40000011602 */
[----:B------:R-:W-:Y:S02]  /*19e30*/  LOP3.LUT R2, R3, 0xff, RZ, 0xc0, !PT ;  /* 0x000000ff03027812 */ /* 0x000fe400078ec0ff */
[----:B------:R-:W-:Y:S02]  /*19e40*/  LOP3.LUT R3, R12, 0xff, RZ, 0xc0, !PT ;  /* 0x000000ff0c037812 */ /* 0x000fe400078ec0ff */
[----:B------:R-:W-:Y:S02]  /*19e50*/  PRMT R2, R2, 0x5410, R8 ;  /* 0x0000541002027816 */ /* 0x000fe40000000008 */
[----:B------:R-:W-:-:S03]  /*19e60*/  PRMT R3, R3, 0x5410, R13 ;  /* 0x0000541003037816 */ /* 0x000fc6000000000d */
[--C-:B------:R-:W-:Y:S01]  /*19e70*/  HSET2.LE.AND R2, R2, R238.reuse, PT ;  /* 0x000000ee02027233 */ /* 0x100fe20003803000 */
[----:B------:R-:W-:Y:S02]  /*19e80*/  PRMT R0, R9, 0x5410, R0 ;  /* 0x0000541009007816 */ /* 0x000fe40000000000 */
[----:B------:R-:W-:Y:S02]  /*19e90*/  SHF.R.U32.HI R10, RZ, 0x8, R10 ;  /* 0x00000008ff0a7819 */ /* 0x000fe4000001160a */
[----:B------:R-:W-:Y:S01]  /*19ea0*/  LOP3.LUT R77, R2, R237, RZ, 0xc0, !PT ;  /* 0x000000ed024d7212 */ /* 0x000fe200078ec0ff */
[--C-:B------:R-:W-:Y:S01]  /*19eb0*/  HSET2.LE.AND R2, R3, R238.reuse, PT ;  /* 0x000000ee03027233 */ /* 0x100fe20003803000 */
[----:B------:R-:W-:Y:S01]  /*19ec0*/  PRMT R10, R11, 0x5410, R10 ;  /* 0x000054100b0a7816 */ /* 0x000fe2000000000a */
[----:B------:R-:W-:-:S03]  /*19ed0*/  HSET2.LE.AND R0, R0, R238, PT ;  /* 0x000000ee00007233 */ /* 0x000fc60003803000 */
[----:B------:R-:W-:Y:S02]  /*19ee0*/  LOP3.LUT R79, R2, R246, RZ, 0xc0, !PT ;  /* 0x000000f6024f7212 */ /* 0x000fe400078ec0ff */
[----:B------:R-:W-:Y:S02]  /*19ef0*/  LOP3.LUT R2, R37, UR6, R144, 0x96, !PT ;  /* 0x0000000625027c12 */ /* 0x000fe4000f8e9690 */
[----:B------:R-:W-:Y:S01]  /*19f00*/  LOP3.LUT R76, R0, R247, RZ, 0xc0, !PT ;  /* 0x000000f7004c7212 */ /* 0x000fe200078ec0ff */
[----:B------:R-:W-:Y:S02]  /*19f10*/  HSET2.LE.AND R0, R10, R238, PT ;  /* 0x000000ee0a007233 */ /* 0x000fe40003803000 */
[----:B------:R-:W-:Y:S01]  /*19f20*/  IMAD.WIDE.U32 R2, R2, -0x2daee0ad, RZ ;  /* 0xd2511f5302027825 */ /* 0x000fe200078e00ff */
[----:B------:R-:W-:Y:S02]  /*19f30*/  LDSM.16.MT88.4 R8, [R167+0x7800] ;  /* 0x00780000a708783b */ /* 0x000fe40000004200 */
[----:B------:R-:W-:Y:S01]  /*19f40*/  LOP3.LUT R78, R0, R252, RZ, 0xc0, !PT ;  /* 0x000000fc004e7212 */ /* 0x000fe200078ec0ff */
[----:B------:R-:W-:Y:S01]  /*19f50*/  IMAD.MOV.U32 R58, RZ, RZ, R135 ;  /* 0x000000ffff3a7224 */ /* 0x000fe200078e0087 */
[----:B------:R-:W-:Y:S01]  /*19f60*/  LOP3.LUT R0, R2, 0xffff, RZ, 0xc0, !PT ;  /* 0x0000ffff02007812 */ /* 0x000fe200078ec0ff */
[----:B------:R-:W1:Y:S01]  /*19f70*/  LDSM.16.MT88.4 R132, [R165+0x7800] ;  /* 0x00780000a584783b */ /* 0x000e620000004200 */
[----:B------:R-:W-:Y:S01]  /*19f80*/  IMAD.MOV.U32 R63, RZ, RZ, R122 ;  /* 0x000000ffff3f7224 */ /* 0x000fe200078e007a */
[----:B------:R-:W-:Y:S01]  /*19f90*/  HMMA.16816.F32.BF16 R108, R4, R24, R80 ;  /* 0x00000018046c723c */ /* 0x000fe20000041850 */
[----:B------:R-:W-:Y:S01]  /*19fa0*/  IMAD.MOV.U32 R62, RZ, RZ, R123 ;  /* 0x000000ffff3e7224 */ /* 0x000fe200078e007b */
[----:B------:R-:W-:-:S06]  /*19fb0*/  SHF.R.U32.HI R12, RZ, 0x18, R2 ;  /* 0x00000018ff0c7819 */ /* 0x000fcc0000011602 */
[C---:B------:R-:W-:Y:S08]  /*19fc0*/  HMMA.16816.F32.BF16 R120, R4.reuse, R20, R88 ;  /* 0x000000140478723c */ /* 0x040ff00000041858 */
[C---:B------:R-:W-:Y:S08]  /*19fd0*/  HMMA.16816.F32.BF16 R28, R4.reuse, R14, R64 ;  /* 0x0000000e041c723c */ /* 0x040ff00000041840 */
[C---:B------:R-:W-:Y:S08]  /*19fe0*/  HMMA.16816.F32.BF16 R20, R4.reuse, R22, R84 ;  /* 0x000000160414723c */ /* 0x040ff00000041854 */
[----:B------:R-:W-:Y:S07]  /*19ff0*/  HMMA.16816.F32.BF16 R24, R4, R26, R100 ;  /* 0x0000001a0418723c */ /* 0x000fee0000041864 */
[----:B------:R-:W-:-:S02]  /*1a000*/  SHF.R.U32.HI R4, RZ, 0x8, R0 ;  /* 0x00000008ff047819 */ /* 0x000fc40000011600 */
[----:B------:R-:W-:Y:S02]  /*1a010*/  LOP3.LUT R0, R3, UR13, R200, 0x96, !PT ;  /* 0x0000000d03007c12 */ /* 0x000fe4000f8e96c8 */
[----:B------:R-:W-:Y:S02]  /*1a020*/  LOP3.LUT R5, R2, 0xff, RZ, 0xc0, !PT ;  /* 0x000000ff02057812 */ /* 0x000fe400078ec0ff */
[----:B------:R-:W-:Y:S02]  /*1a030*/  SHF.R.U32.HI R3, RZ, 0x10, R2 ;  /* 0x00000010ff037819 */ /* 0x000fe40000011602 */
[C---:B------:R-:W-:Y:S02]  /*1a040*/  LOP3.LUT R2, R0.reuse, 0xffff, RZ, 0xc0, !PT ;  /* 0x0000ffff00027812 */ /* 0x040fe400078ec0ff */
[----:B------:R-:W-:Y:S02]  /*1a050*/  PRMT R13, R5, 0x5410, R4 ;  /* 0x00005410050d7816 */ /* 0x000fe40000000004 */
[----:B------:R-:W-:-:S02]  /*1a060*/  LOP3.LUT R6, R0, 0xff, RZ, 0xc0, !PT ;  /* 0x000000ff00067812 */ /* 0x000fc400078ec0ff */
[----:B------:R-:W-:Y:S01]  /*1a070*/  SHF.R.U32.HI R4, RZ, 0x8, R2 ;  /* 0x00000008ff047819 */ /* 0x000fe20000011602 */
[----:B------:R2:W-:Y:S01]  /*1a080*/  STG.E.U16 [R38.64+-0xf0], R199 ;  /* 0xffff10c726007986 */ /* 0x0005e2000c101520 */
[----:B------:R-:W-:Y:S02]  /*1a090*/  LOP3.LUT R7, R3, 0xff, RZ, 0xc0, !PT ;  /* 0x000000ff03077812 */ /* 0x000fe400078ec0ff */
[--C-:B------:R-:W-:Y:S01]  /*1a0a0*/  SHF.R.U32.HI R3, RZ, 0x10, R0.reuse ;  /* 0x00000010ff037819 */ /* 0x100fe20000011600 */
[----:B------:R-:W-:Y:S01]  /*1a0b0*/  STG.E.U16 [R38.64+-0xee], R198 ;  /* 0xffff12c626007986 */ /* 0x000fe2000c101520 */
[----:B------:R-:W-:Y:S02]  /*1a0c0*/  SHF.R.U32.HI R5, RZ, 0x18, R0 ;  /* 0x00000018ff057819 */ /* 0x000fe40000011600 */
[----:B------:R-:W-:Y:S01]  /*1a0d0*/  PRMT R0, R6, 0x5410, R4 ;  /* 0x0000541006007816 */ /* 0x000fe20000000004 */
[----:B------:R-:W-:Y:S01]  /*1a0e0*/  STG.E.U16 [R16.64+-0xf0], R196 ;  /* 0xffff10c410007986 */ /* 0x000fe2000c101520 */
[----:B------:R-:W-:-:S03]  /*1a0f0*/  LOP3.LUT R2, R3, 0xff, RZ, 0xc0, !PT ;  /* 0x000000ff03027812 */ /* 0x000fc600078ec0ff */
[----:B------:R-:W-:Y:S04]  /*1a100*/  STG.E.U16 [R16.64+-0xee], R197 ;  /* 0xffff12c510007986 */ /* 0x000fe8000c101520 */
[----:B------:R-:W-:Y:S04]  /*1a110*/  STG.E.U16 [R140.64+-0xe0], R231 ;  /* 0xffff20e78c007986 */ /* 0x000fe8000c101520 */
[----:B------:R-:W-:Y:S04]  /*1a120*/  STG.E.U16 [R140.64+-0xde], R227 ;  /* 0xffff22e38c007986 */ /* 0x000fe8000c101520 */
[----:B------:R-:W-:Y:S04]  /*1a130*/  STG.E.U16 [R142.64+-0xe0], R222 ;  /* 0xffff20de8e007986 */ /* 0x000fe8000c101520 */
[----:B------:R-:W-:Y:S01]  /*1a140*/  STG.E.U16 [R142.64+-0xde], R223 ;  /* 0xffff22df8e007986 */ /* 0x000fe2000c101520 */
[----:B------:R-:W-:-:S03]  /*1a150*/  HSET2.LE.AND R0, R0, R238, PT ;  /* 0x000000ee00007233 */ /* 0x000fc60003803000 */
[----:B------:R-:W-:Y:S04]  /*1a160*/  STG.E.U16 [R38.64+-0xe0], R195 ;  /* 0xffff20c326007986 */ /* 0x000fe8000c101520 */
[----:B------:R-:W-:Y:S01]  /*1a170*/  STG.E.U16 [R38.64+-0xde], R194 ;  /* 0xffff22c226007986 */ /* 0x000fe2000c101520 */
[----:B------:R-:W-:-:S03]  /*1a180*/  PRMT R7, R7, 0x5410, R12 ;  /* 0x0000541007077816 */ /* 0x000fc6000000000c */
[----:B------:R-:W-:Y:S01]  /*1a190*/  STG.E.U16 [R16.64+-0xe0], R192 ;  /* 0xffff20c010007986 */ /* 0x000fe2000c101520 */
[----:B------:R-:W-:-:S03]  /*1a1a0*/  PRMT R2, R2, 0x5410, R5 ;  /* 0x0000541002027816 */ /* 0x000fc60000000005 */
[----:B------:R-:W-:Y:S04]  /*1a1b0*/  STG.E.U16 [R16.64+-0xde], R193 ;  /* 0xffff22c110007986 */ /* 0x000fe8000c101520 */
[----:B------:R-:W-:Y:S04]  /*1a1c0*/  STG.E.U16 [R140.64+-0xd0], R221 ;  /* 0xffff30dd8c007986 */ /* 0x000fe8000c101520 */
[----:B------:R-:W-:Y:S04]  /*1a1d0*/  STG.E.U16 [R140.64+-0xce], R220 ;  /* 0xffff32dc8c007986 */ /* 0x000fe8000c101520 */
[----:B------:R-:W-:Y:S04]  /*1a1e0*/  STG.E.U16 [R142.64+-0xd0], R219 ;  /* 0xffff30db8e007986 */ /* 0x000fe8000c101520 */
[----:B------:R-:W-:Y:S04]  /*1a1f0*/  STG.E.U16 [R142.64+-0xce], R218 ;  /* 0xffff32da8e007986 */ /* 0x000fe8000c101520 */
[----:B------:R-:W-:Y:S04]  /*1a200*/  STG.E.U16 [R38.64+-0xd0], R189 ;  /* 0xffff30bd26007986 */ /* 0x000fe8000c101520 */
[----:B------:R-:W-:Y:S01]  /*1a210*/  STG.E.U16 [R38.64+-0xce], R163 ;  /* 0xffff32a326007986 */ /* 0x000fe2000c101520 */
[----:B------:R-:W-:-:S03]  /*1a220*/  LOP3.LUT R100, R0, R58, RZ, 0xc0, !PT ;  /* 0x0000003a00647212 */ /* 0x000fc600078ec0ff */
[----:B------:R-:W-:Y:S04]  /*1a230*/  STG.E.U16 [R16.64+-0xd0], R162 ;  /* 0xffff30a210007986 */ /* 0x000fe8000c101520 */
[----:B------:R-:W-:Y:S01]  /*1a240*/  STG.E.U16 [R16.64+-0xce], R161 ;  /* 0xffff32a110007986 */ /* 0x000fe2000c101520 */
[----:B------:R-:W-:-:S03]  /*1a250*/  HSET2.LE.AND R2, R2, R238, PT ;  /* 0x000000ee02027233 */ /* 0x000fc60003803000 */
[----:B------:R-:W-:Y:S01]  /*1a260*/  STG.E.U16 [R140.64+-0xc0], R217 ;  /* 0xffff40d98c007986 */ /* 0x000fe2000c101520 */
[----:B------:R-:W-:-:S03]  /*1a270*/  HSET2.LE.AND R3, R13, R238, PT ;  /* 0x000000ee0d037233 */ /* 0x000fc60003803000 */
[----:B------:R-:W-:Y:S01]  /*1a280*/  STG.E.U16 [R140.64+-0xbe], R216 ;  /* 0xffff42d88c007986 */ /* 0x000fe2000c101520 */
[----:B------:R-:W-:-:S03]  /*1a290*/  HSET2.LE.AND R0, R7, R238, PT ;  /* 0x000000ee07007233 */ /* 0x000fc60003803000 */
[----:B------:R-:W-:Y:S04]  /*1a2a0*/  STG.E.U16 [R142.64+-0xc0], R214 ;  /* 0xffff40d68e007986 */ /* 0x000fe8000c101520 */
        /* <DEDUP_REMOVED lines=8> */
[----:B------:R-:W-:Y:S01]  /*1a330*/  STG.E.U16 [R142.64+-0xb0], R211 ;  /* 0xffff50d38e007986 */ /* 0x000fe2000c101520 */
[----:B------:R-:W-:-:S03]  /*1a340*/  LOP3.LUT R102, R3, R60, RZ, 0xc0, !PT ;  /* 0x0000003c03667212 */ /* 0x000fc600078ec0ff */
[----:B------:R-:W-:Y:S01]  /*1a350*/  STG.E.U16 [R142.64+-0xae], R210 ;  /* 0xffff52d28e007986 */ /* 0x000fe2000c101520 */
[----:B------:R-:W-:-:S03]  /*1a360*/  LOP3.LUT R103, R0, R61, RZ, 0xc0, !PT ;  /* 0x0000003d00677212 */ /* 0x000fc600078ec0ff */
[----:B------:R-:W-:Y:S04]  /*1a370*/  STG.E.U16 [R38.64+-0xb0], R158 ;  /* 0xffff509e26007986 */ /* 0x000fe8000c101520 */
        /* <DEDUP_REMOVED lines=11> */
[C---:B-1----:R-:W-:Y:S03]  /*1a430*/  HMMA.16816.F32.BF16 R112, R76.reuse, R132, R112 ;  /* 0x000000844c70723c */ /* 0x042fe60000041870 */
[----:B------:R-:W-:Y:S04]  /*1a440*/  STG.E.U16 [R140.64+-0x90], R205 ;  /* 0xffff70cd8c007986 */ /* 0x000fe8000c101520 */
[----:B------:R-:W-:Y:S01]  /*1a450*/  STG.E.U16 [R140.64+-0x8e], R204 ;  /* 0xffff72cc8c007986 */ /* 0x000fe2000c101520 */
[C---:B------:R-:W-:Y:S03]  /*1a460*/  HMMA.16816.F32.BF16 R104, R76.reuse, R134, R104 ;  /* 0x000000864c68723c */ /* 0x040fe60000041868 */
[----:B------:R-:W-:Y:S04]  /*1a470*/  STG.E.U16 [R142.64+-0x90], R203 ;  /* 0xffff70cb8e007986 */ /* 0x000fe8000c101520 */
[----:B------:R-:W-:Y:S01]  /*1a480*/  STG.E.U16 [R142.64+-0x8e], R202 ;  /* 0xffff72ca8e007986 */ /* 0x000fe2000c101520 */
[C---:B------:R-:W-:Y:S03]  /*1a490*/  HMMA.16816.F32.BF16 R96, R76.reuse, R124, R96 ;  /* 0x0000007c4c60723c */ /* 0x040fe60000041860 */
[----:B------:R-:W-:Y:S04]  /*1a4a0*/  STG.E.U16 [R38.64+-0x90], R152 ;  /* 0xffff709826007986 */ /* 0x000fe8000c101520 */
[----:B------:R-:W-:Y:S01]  /*1a4b0*/  STG.E.U16 [R38.64+-0x8e], R151 ;  /* 0xffff729726007986 */ /* 0x000fe2000c101520 */
[----:B------:R-:W-:Y:S03]  /*1a4c0*/  HMMA.16816.F32.BF16 R92, R76, R126, R92 ;  /* 0x0000007e4c5c723c */ /* 0x000fe6000004185c */
[----:B------:R-:W-:Y:S01]  /*1a4d0*/  STG.E.U16 [R16.64+-0x8e], R150 ;  /* 0xffff729610007986 */ /* 0x000fe2000c101520 */
[----:B------:R-:W-:-:S04]  /*1a4e0*/  FADD.FTZ R0, R63, R62 ;  /* 0x0000003e3f007221 */ /* 0x000fc80000010000 */
[----:B------:R-:W-:Y:S01]  /*1a4f0*/  HMMA.16816.F32.BF16 R88, R76, R116, R52 ;  /* 0x000000744c58723c */ /* 0x000fe20000041834 */
[----:B------:R-:W-:Y:S02]  /*1a500*/  FADD.FTZ R2, R236, R248 ;  /* 0x000000f8ec027221 */ /* 0x000fe40000010000 */
[----:B------:R-:W-:-:S05]  /*1a510*/  FADD.FTZ R3, R250, R249 ;  /* 0x000000f9fa037221 */ /* 0x000fca0000010000 */
[----:B------:R-:W-:Y:S01]  /*1a520*/  HMMA.16816.F32.BF16 R84, R76, R118, R48 ;  /* 0x000000764c54723c */ /* 0x000fe20000041830 */
[----:B------:R-:W-:-:S07]  /*1a530*/  FADD.FTZ R5, R241, R0 ;  /* 0x00000000f1057221 */ /* 0x000fce0000010000 */
[C---:B------:R-:W-:Y:S08]  /*1a540*/  HMMA.16816.F32.BF16 R136, R100.reuse, R132, R136 ;  /* 0x000000846488723c */ /* 0x040ff00000041888 */
[C---:B------:R-:W-:Y:S08]  /*1a550*/  HMMA.16816.F32.BF16 R128, R100.reuse, R124, R128 ;  /* 0x0000007c6480723c */ /* 0x040ff00000041880 */
        /* <DEDUP_REMOVED lines=8> */
[----:B------:R-:W-:Y:S08]  /*1a5e0*/  HMMA.16816.F32.BF16 R108, R100, R8, R108 ;  /* 0x00000008646c723c */ /* 0x000ff0000004186c */
[-C--:B------:R-:W-:Y:S08]  /*1a5f0*/  HMMA.16816.F32.BF16 R76, R76, R10.reuse, R40 ;  /* 0x0000000a4c4c723c */ /* 0x080ff00000041828 */
[----:B------:R-:W-:Y:S01]  /*1a600*/  HMMA.16816.F32.BF16 R100, R100, R10, R24 ;  /* 0x0000000a6464723c */ /* 0x000fe20000041818 */
[----:B------:R-:W-:-:S02]  /*1a610*/  FADD.FTZ R4, R242, R4 ;  /* 0x00000004f2047221 */ /* 0x000fc40000010000 */
[----:B------:R-:W-:Y:S02]  /*1a620*/  FADD.FTZ R3, R243, R5 ;  /* 0x00000005f3037221 */ /* 0x000fe40000010000 */
[----:B------:R-:W-:Y:S02]  /*1a630*/  FADD.FTZ R2, R233, R2 ;  /* 0x00000002e9027221 */ /* 0x000fe40000010000 */
[----:B------:R-:W-:Y:S01]  /*1a640*/  FADD.FTZ R0, R229, R0 ;  /* 0x00000000e5007221 */ /* 0x000fe20000010000 */
[----:B------:R-:W-:Y:S01]  /*1a650*/  IADD3 R200, P0, R140, -0x180, RZ ;  /* 0xfffffe808cc87810 */ /* 0x000fe20007f1e0ff */
[----:B------:R-:W-:Y:S02]  /*1a660*/  FADD.FTZ R4, R190, R4 ;  /* 0x00000004be047221 */ /* 0x000fe40000010000 */
[----:B------:R-:W-:Y:S02]  /*1a670*/  FADD.FTZ R3, R191, R3 ;  /* 0x00000003bf037221 */ /* 0x000fe40000010000 */
[----:B------:R-:W-:-:S02]  /*1a680*/  FADD.FTZ R2, R234, R2 ;  /* 0x00000002ea027221 */ /* 0x000fc40000010000 */
[----:B------:R-:W-:Y:S01]  /*1a690*/  FADD.FTZ R0, R230, R0 ;  /* 0x00000000e6007221 */ /* 0x000fe20000010000 */
[----:B------:R1:W-:Y:S01]  /*1a6a0*/  STG.E.U16 [R16.64+-0x90], R224 ;  /* 0xffff70e010007986 */ /* 0x0003e2000c101520 */
[----:B------:R-:W-:Y:S01]  /*1a6b0*/  FADD.FTZ R230, R244, R4 ;  /* 0x00000004f4e67221 */ /* 0x000fe20000010000 */
[----:B--2---:R-:W-:Y:S01]  /*1a6c0*/  IADD3.X R199, R141, -0x1, RZ, P0, !PT ;  /* 0xffffffff8dc77810 */ /* 0x004fe200007fe4ff */
[----:B------:R-:W-:Y:S02]  /*1a6d0*/  FADD.FTZ R229, R245, R3 ;  /* 0x00000003f5e57221 */ /* 0x000fe40000010000 */
[----:B------:R-:W-:Y:S02]  /*1a6e0*/  FADD.FTZ R228, R239, R0 ;  /* 0x00000000efe47221 */ /* 0x000fe40000010000 */
[----:B------:R-:W-:Y:S02]  /*1a6f0*/  IMAD.MOV.U32 R75, RZ, RZ, R226 ;  /* 0x000000ffff4b7224 */ /* 0x000fe400078e00e2 */
[----:B-1----:R-:W-:-:S03]  /*1a700*/  FADD.FTZ R224, R235, R2 ;  /* 0x00000002ebe07221 */ /* 0x002fc60000010000 */
.L_x_1832:
[----:B------:R-:W-:-:S13]  /*1a710*/  ISETP.GT.AND P0, PT, R75, UR15, PT ;  /* 0x0000000f4b007c0c */ /* 0x000fda000bf04270 */
[----:B------:R-:W-:Y:S05]  /*1a720*/  @!P0 BRA `(.L_x_1839) ;  /* 0x0000796000008947 */ /* 0x000fea0003800000 */
[----:B------:R-:W2:Y:S01]  /*1a730*/  LDL.LU R8, [R1+0xf8] ;  /* 0x0000f80001087983 */ /* 0x000ea20000300800 */
[----:B------:R-:W-:Y:S01]  /*1a740*/  ULDC.64 UR4, c[0x0][0x1a0] ;  /* 0x0000680000047ab9 */ /* 0x000fe20000000a00 */
[----:B------:R-:W-:Y:S01]  /*1a750*/  IMAD.MOV.U32 R74, RZ, RZ, R69 ;  /* 0x000000ffff4a7224 */ /* 0x000fe200078e0045 */
[----:B------:R-:W-:Y:S01]  /*1a760*/  USHF.L.U64.HI UR16, UR4, 0x5, UR5 ;  /* 0x0000000504107899 */ /* 0x000fe20008010205 */
[----:B------:R-:W3:Y:S01]  /*1a770*/  LDL.64 R10, [R1+0x118] ;  /* 0x00011800010a7983 */ /* 0x000ee20000100a00 */
[----:B------:R-:W-:Y:S01]  /*1a780*/  USHF.L.U32 UR17, UR4, 0x5, URZ ;  /* 0x0000000504117899 */ /* 0x000fe2000800063f */
[----:B------:R-:W-:Y:S01]  /*1a790*/  MOV R73, R68 ;  /* 0x0000004400497202 */ /* 0x000fe20000000f00 */
[----:B------:R-:W-:Y:S01]  /*1a7a0*/  UIMAD.WIDE.U32 UR30, UR4, 0x30, URZ ;  /* 0x00000030041e78a5 */ /* 0x000fe2000f8e003f */
[----:B------:R-:W4:Y:S01]  /*1a7b0*/  LDL.LU R3, [R1+0xdc] ;  /* 0x0000dc0001037983 */ /* 0x000f220000300800 */
[----:B------:R-:W-:Y:S01]  /*1a7c0*/  UIMAD UR18, UR5, 0x30, URZ ;  /* 0x00000030051278a4 */ /* 0x000fe2000f8e023f */
[----:B------:R-:W-:Y:S01]  /*1a7d0*/  IMAD.MOV.U32 R72, RZ, RZ, R70 ;  /* 0x000000ffff487224 */ /* 0x000fe200078e0046 */
[----:B------:R-:W-:Y:S01]  /*1a7e0*/  MOV R2, R71 ;  /* 0x0000004700027202 */ /* 0x000fe20000000f00 */
[----:B------:R-:W2:Y:S01]  /*1a7f0*/  LDL R0, [R1+0x108] ;  /* 0x0001080001007983 */ /* 0x000ea20000100800 */
[----:B------:R-:W-:-:S02]  /*1a800*/  ULDC.64 UR4, c[0x0][0x198] ;  /* 0x0000660000047ab9 */ /* 0x000fc40000000a00 */
[----:B------:R-:W-:Y:S01]  /*1a810*/  USHF.L.U64.HI UR19, UR4, 0x5, UR5 ;  /* 0x0000000504137899 */ /* 0x000fe20008010205 */
[----:B------:R-:W2:Y:S01]  /*1a820*/  LDL.LU.64 R6, [R1+0x110] ;  /* 0x0001100001067983 */ /* 0x000ea20000300a00 */
[----:B------:R-:W-:Y:S02]  /*1a830*/  USHF.L.U32 UR20, UR4, 0x5, URZ ;  /* 0x0000000504147899 */ /* 0x000fe4000800063f */
[----:B------:R-:W-:Y:S01]  /*1a840*/  UIMAD.WIDE.U32 UR36, UR4, 0x30, URZ ;  /* 0x00000030042478a5 */ /* 0x000fe2000f8e003f */
[----:B------:R-:W2:Y:S01]  /*1a850*/  LDL.LU.64 R4, [R1+0x138] ;  /* 0x0001380001047983 */ /* 0x000ea20000300a00 */
[----:B-----5:R-:W-:Y:S01]  /*1a860*/  LOP3.LUT R179, R179, 0xfffffffd, RZ, 0xc0, !PT ;  /* 0xfffffffdb3b37812 */ /* 0x020fe200078ec0ff */
[----:B------:R-:W-:Y:S02]  /*1a870*/  ULDC UR4, c[0x0][0x228] ;  /* 0x00008a0000047ab9 */ /* 0x000fe40000000800 */
[----:B------:R-:W4:Y:S01]  /*1a880*/  LDL.LU R9, [R1+0xe0] ;  /* 0x0000e00001097983 */ /* 0x000f220000300800 */
[----:B------:R-:W-:-:S02]  /*1a890*/  USHF.L.U32 UR22, UR4, 0x3, URZ ;  /* 0x0000000304167899 */ /* 0x000fc4000800063f */
[----:B------:R-:W-:Y:S02]  /*1a8a0*/  UIMAD UR27, UR4, 0x48, URZ ;  /* 0x00000048041b78a4 */ /* 0x000fe4000f8e023f */
[----:B------:R-:W-:Y:S02]  /*1a8b0*/  USHF.R.S32.HI UR24, URZ, 0x1f, UR4 ;  /* 0x0000001f3f187899 */ /* 0x000fe40008011404 */
[----:B------:R-:W-:Y:S02]  /*1a8c0*/  UIMAD.WIDE.U32 UR38, UR4, 0x70, URZ ;  /* 0x00000070042678a5 */ /* 0x000fe4000f8e003f */
[----:B------:R-:W-:Y:S02]  /*1a8d0*/  UIMAD UR4, UR4, 0x38, UR22 ;  /* 0x00000038040478a4 */ /* 0x000fe4000f8e0216 */
[----:B------:R-:W-:Y:S02]  /*1a8e0*/  UIMAD UR21, UR5, 0x30, URZ ;  /* 0x00000030051578a4 */ /* 0x000fe4000f8e023f */
[----:B------:R-:W-:-:S02]  /*1a8f0*/  UIADD3 UR4, UR4, 0x1, URZ ;  /* 0x0000000104047890 */ /* 0x000fc4000fffe03f */
[----:B------:R-:W-:Y:S02]  /*1a900*/  USHF.R.S32.HI UR5, URZ, 0x1f, UR27 ;  /* 0x0000001f3f057899 */ /* 0x000fe4000801141b */
[----:B------:R-:W-:Y:S02]  /*1a910*/  USHF.R.S32.HI UR6, URZ, 0x1f, UR22 ;  /* 0x0000001f3f067899 */ /* 0x000fe40008011416 */
[----:B------:R-:W-:Y:S02]  /*1a920*/  UIMAD UR24, UR24, 0x70, URZ ;  /* 0x00000070181878a4 */ /* 0x000fe4000f8e023f */
[----:B------:R-:W-:Y:S02]  /*1a930*/  USHF.R.S32.HI UR25, URZ, 0x1f, UR4 ;  /* 0x0000001f3f197899 */ /* 0x000fe40008011404 */
[----:B------:R-:W-:Y:S02]  /*1a940*/  USHF.L.U32 UR23, UR22, 0x1, URZ ;  /* 0x0000000116177899 */ /* 0x000fe4000800063f */
[----:B------:R-:W-:-:S02]  /*1a950*/  USHF.L.U32 UR28, UR27, 0x1, URZ ;  /* 0x000000011b1c7899 */ /* 0x000fc4000800063f */
[----:B------:R-:W-:Y:S02]  /*1a960*/  UIADD3 UR18, UR18, UR31, URZ ;  /* 0x0000001f12127290 */ /* 0x000fe4000fffe03f */
[----:B------:R-:W-:Y:S02]  /*1a970*/  UIADD3 UR21, UR21, UR37, URZ ;  /* 0x0000002515157290 */ /* 0x000fe4000fffe03f */
[----:B------:R-:W-:Y:S02]  /*1a980*/  USHF.L.U64.HI UR22, UR22, 0x1, UR6 ;  /* 0x0000000116167899 */ /* 0x000fe40008010206 */
[----:B------:R-:W-:Y:S02]  /*1a990*/  UIADD3 UR24, UR39, UR24, URZ ;  /* 0x0000001827187290 */ /* 0x000fe4000fffe03f */
[----:B------:R-:W-:Y:S02]  /*1a9a0*/  USHF.L.U64.HI UR27, UR27, 0x1, UR5 ;  /* 0x000000011b1b7899 */ /* 0x000fe40008010205 */
[----:B------:R-:W-:-:S02]  /*1a9b0*/  USHF.L.U32 UR26, UR4, 0x1, URZ ;  /* 0x00000001041a7899 */ /* 0x000fc4000800063f */
[----:B------:R-:W-:Y:S01]  /*1a9c0*/  USHF.L.U64.HI UR25, UR4, 0x1, UR25 ;  /* 0x0000000104197899 */ /* 0x000fe20008010219 */
[----:B---3--:R-:W-:Y:S01]  /*1a9d0*/  IMAD.MOV.U32 R12, RZ, RZ, R10 ;  /* 0x000000ffff0c7224 */ /* 0x008fe200078e000a */
[----:B------:R-:W-:Y:S01]  /*1a9e0*/  MOV R13, R11 ;  /* 0x0000000b000d7202 */ /* 0x000fe20000000f00 */
[----:B--2---:R-:W-:Y:S02]  /*1a9f0*/  IMAD.MOV.U32 R5, RZ, RZ, R7 ;  /* 0x000000ffff057224 */ /* 0x004fe400078e0007 */
[----:B----4-:R-:W-:-:S04]  /*1aa00*/  IMAD.WIDE.U32 R10, R9, -0x326172a9, RZ ;  /* 0xcd9e8d57090a7825 */ /* 0x010fc800078e00ff */
[----:B------:R-:W-:Y:S01]  /*1aa10*/  IMAD.WIDE.U32 R8, R8, -0x326172a9, RZ ;  /* 0xcd9e8d5708087825 */ /* 0x000fe200078e00ff */
[----:B------:R1:W-:Y:S04]  /*1aa20*/  STL.64 [R1+0x100], R10 ;  /* 0x0001000a01007387 */ /* 0x0003e80000100a00 */
[----:B------:R1:W-:Y:S04]  /*1aa30*/  STL.64 [R1+0xf8], R8 ;  /* 0x0000f80801007387 */ /* 0x0003e80000100a00 */
[----:B------:R1:W-:Y:S01]  /*1aa40*/  STL.64 [R1+0x110], R4 ;  /* 0x0001100401007387 */ /* 0x0003e20000100a00 */
[----:B------:R-:W-:-:S02]  /*1aa50*/  ISETP.GE.AND P0, PT, R12, c[0x0][0x220], PT ;  /* 0x000088000c007a0c */ /* 0x000fc40003f06270 */
[-C--:B------:R-:W-:Y:S02]  /*1aa60*/  LOP3.LUT R248, R11, R3.reuse, RZ, 0x3c, !PT ;  /* 0x000000030bf87212 */ /* 0x080fe400078e3cff */
[----:B------:R-:W-:Y:S01]  /*1aa70*/  LOP3.LUT R250, R9, R3, RZ, 0x3c, !PT ;  /* 0x0000000309fa7212 */ /* 0x000fe200078e3cff */
[----:B------:R-:W-:Y:S01]  /*1aa80*/  IMAD.WIDE.U32 R232, R0, -0x2daee0ad, RZ ;  /* 0xd2511f5300e87825 */ /* 0x000fe200078e00ff */
[----:B------:R-:W-:-:S03]  /*1aa90*/  PRMT R0, R225, 0x7054, R225 ;  /* 0x00007054e1007816 */ /* 0x000fc600000000e1 */
[----:B------:R-:W-:-:S04]  /*1aaa0*/  IMAD.WIDE.U32 R248, R248, -0x2daee0ad, RZ ;  /* 0xd2511f53f8f87825 */ /* 0x000fc800078e00ff */
[----:B------:R-:W-:Y:S01]  /*1aab0*/  @P0 LOP3.LUT R179, R179, 0x2, RZ, 0xfc, !PT ;  /* 0x00000002b3b30812 */ /* 0x000fe200078efcff */
[----:B------:R-:W-:Y:S01]  /*1aac0*/  IMAD.WIDE.U32 R250, R250, -0x2daee0ad, RZ ;  /* 0xd2511f53fafa7825 */ /* 0x000fe200078e00ff */
[----:B------:R-:W-:Y:S05]  /*1aad0*/  BRA `(.L_x_1840) ;  /* 0x0000030000007947 */ /* 0x000fea0003800000 */
.L_x_1842:
[----:B------:R-:W2:Y:S01]  /*1aae0*/  LDL.64 R194, [R1+0x128] ;  /* 0x0001280001c27983 */ /* 0x000ea20000100a00 */
[----:B------:R-:W-:Y:S01]  /*1aaf0*/  @!P6 IMAD.MOV.U32 R68, RZ, RZ, c[0x0][0x198] ;  /* 0x00006600ff44e624 */ /* 0x000fe200078e00ff */
[----:B------:R-:W-:Y:S01]  /*1ab00*/  IADD3 R0, R75, -0x2, RZ ;  /* 0xfffffffe4b007810 */ /* 0x000fe20007ffe0ff */
[----:B------:R-:W-:Y:S01]  /*1ab10*/  @!P6 IMAD.MOV.U32 R140, RZ, RZ, c[0x0][0x19c] ;  /* 0x00006700ff8ce624 */ /* 0x000fe200078e00ff */
[----:B------:R-:W3:Y:S02]  /*1ab20*/  LDL.64 R190, [R1+0x120] ;  /* 0x0001200001be7983 */ /* 0x000ee40000100a00 */
[----:B------:R-:W-:Y:S01]  /*1ab30*/  SHF.R.S32.HI R3, RZ, 0x1f, R0 ;  /* 0x0000001fff037819 */ /* 0x000fe20000011400 */
[C---:B------:R-:W-:Y:S01]  /*1ab40*/  IMAD.WIDE.U32 R70, R0.reuse, c[0x0][0x198], RZ ;  /* 0x0000660000467a25 */ /* 0x040fe200078e00ff */
[----:B------:R1:W-:Y:S03]  /*1ab50*/  @P6 STS.128 [R188+0x4000], RZ ;  /* 0x004000ffbc006388 */ /* 0x0003e60000000c00 */
[----:B------:R-:W-:Y:S04]  /*1ab60*/  IMAD R3, R3, c[0x0][0x198], RZ ;  /* 0x0000660003037a24 */ /* 0x000fe800078e02ff */
[----:B------:R-:W-:Y:S04]  /*1ab70*/  IMAD R3, R0, c[0x0][0x19c], R3 ;  /* 0x0000670000037a24 */ /* 0x000fe800078e0203 */
[----:B------:R-:W-:Y:S01]  /*1ab80*/  IMAD.IADD R3, R71, 0x1, R3 ;  /* 0x0000000147037824 */ /* 0x000fe200078e0203 */
[----:B--2---:R-:W-:Y:S04]  /*1ab90*/  LEA R0, P1, R70, R194, 0x6 ;  /* 0x000000c246007211 */ /* 0x004fe800078230ff */
[----:B------:R-:W-:Y:S02]  /*1aba0*/  @!P6 LEA R142, P3, R0, c[0x0][0x168], 0x1 ;  /* 0x00005a00008eea11 */ /* 0x000fe400078608ff */
[----:B---3--:R-:W-:Y:S02]  /*1abb0*/  LEA.HI.X R3, R70, R191, R3, 0x6, P1 ;  /* 0x000000bf46037211 */ /* 0x008fe400008f3403 */
[----:B------:R-:W-:Y:S02]  /*1abc0*/  @!P6 LEA R71, P0, R68, R0, 0x4 ;  /* 0x000000004447e211 */ /* 0x000fe400078020ff */
[----:B------:R-:W-:Y:S02]  /*1abd0*/  @!P6 LEA.HI.X R143, R0, c[0x0][0x16c], R3, 0x1, P3 ;  /* 0x00005b00008fea11 */ /* 0x000fe400018f0c03 */
[----:B------:R-:W-:Y:S02]  /*1abe0*/  @!P6 LEA.HI.X R141, R68, R3, R140, 0x4, P0 ;  /* 0x00000003448de211 */ /* 0x000fe400000f248c */
[C---:B------:R-:W-:Y:S01]  /*1abf0*/  @!P6 LEA R140, P2, R71.reuse, c[0x0][0x168], 0x1 ;  /* 0x00005a00478cea11 */ /* 0x040fe200078408ff */
[----:B------:R-:W-:Y:S01]  /*1ac00*/  @!PT LDS RZ, [RZ] ;  /* 0x00000000fffff984 */ /* 0x000fe20000000800 */
[----:B------:R-:W-:Y:S01]  /*1ac10*/  @!PT LDS RZ, [RZ] ;  /* 0x00000000fffff984 */ /* 0x000fe20000000800 */
[----:B------:R-:W-:Y:S01]  /*1ac20*/  @!PT LDS RZ, [RZ] ;  /* 0x00000000fffff984 */ /* 0x000fe20000000800 */
[----:B------:R1:W-:Y:S01]  /*1ac30*/  @!P6 LDGSTS.E.BYPASS.LTC128B.128 [R188+0x4000], [R142.64] ;  /* 0x040000008ebcefae */ /* 0x0003e2000b901d60 */
[C---:B------:R-:W-:Y:S02]  /*1ac40*/  @!P6 IADD3 R69, P5, R0.reuse, UR20, RZ ;  /* 0x000000140045ec10 */ /* 0x040fe4000ffbe0ff */
[----:B------:R-:W-:Y:S01]  /*1ac50*/  @!P6 LEA.HI.X R141, R71, c[0x0][0x16c], R141, 0x1, P2 ;  /* 0x00005b00478dea11 */ /* 0x000fe200010f0c8d */
[----:B------:R1:W-:Y:S01]  /*1ac60*/  @P6 STS.128 [R188+0x4800], RZ ;  /* 0x004800ffbc006388 */ /* 0x0003e20000000c00 */
[----:B------:R-:W-:Y:S02]  /*1ac70*/  @!P6 LEA R70, P1, R69, c[0x0][0x168], 0x1 ;  /* 0x00005a004546ea11 */ /* 0x000fe400078208ff */
[----:B------:R-:W-:Y:S01]  /*1ac80*/  @!P6 IADD3.X R144, R3, UR19, RZ, P5, !PT ;  /* 0x000000130390ec10 */ /* 0x000fe2000affe4ff */
[----:B------:R-:W-:Y:S01]  /*1ac90*/  @!PT LDS RZ, [RZ] ;  /* 0x00000000fffff984 */ /* 0x000fe20000000800 */
[----:B------:R-:W-:Y:S01]  /*1aca0*/  @!PT LDS RZ, [RZ] ;  /* 0x00000000fffff984 */ /* 0x000fe20000000800 */
[----:B------:R-:W-:Y:S01]  /*1acb0*/  @!PT LDS RZ, [RZ] ;  /* 0x00000000fffff984 */ /* 0x000fe20000000800 */
[----:B------:R1:W-:Y:S01]  /*1acc0*/  @!P6 LDGSTS.E.BYPASS.LTC128B.128 [R188+0x4800], [R140.64] ;  /* 0x048000008cbcefae */ /* 0x0003e2000b901d60 */
[----:B------:R-:W-:Y:S02]  /*1acd0*/  @!P6 IADD3 R75, P4, R0, UR36, RZ ;  /* 0x00000024004bec10 */ /* 0x000fe4000ff9e0ff */
[----:B------:R-:W-:Y:S01]  /*1ace0*/  @!P6 LEA.HI.X R71, R69, c[0x0][0x16c], R144, 0x1, P1 ;  /* 0x00005b004547ea11 */ /* 0x000fe200008f0c90 */
        /* <DEDUP_REMOVED lines=15> */
.L_x_1840:
[----:B-1----:R-:W2:Y:S01]  /*1ade0*/  LDL.64 R4, [R1+0x110] ;  /* 0x0001100001047983 */ /* 0x002ea20000100a00 */
[----:B------:R-:W-:Y:S04]  /*1adf0*/  DEPBAR.LE SB0, 0x0 ;  /* 0x000080000000791a */ /* 0x000fe80000000000 */
[----:B------:R-:W-:Y:S01]  /*1ae00*/  IMAD.MOV.U32 R8, RZ, RZ, 0x6 ;  /* 0x00000006ff087424 */ /* 0x000fe200078e00ff */
[----:B------:R-:W-:Y:S01]  /*1ae10*/  BAR.SYNC.DEFER_BLOCKING 0x0 ;  /* 0x0000000000007b1d */ /* 0x000fe20000010000 */
[----:B------:R-:W-:Y:S01]  /*1ae20*/  IMAD.MOV.U32 R0, RZ, RZ, c[0x0][0x1a0] ;  /* 0x00006800ff007624 */ /* 0x000fe200078e00ff */
[----:B------:R-:W-:Y:S01]  /*1ae30*/  IADD3 R193, R75, -0x1, RZ ;  /* 0xffffffff4bc17810 */ /* 0x000fe20007ffe0ff */
[----:B------:R-:W-:Y:S01]  /*1ae40*/  IMAD.MOV.U32 R7, RZ, RZ, c[0x0][0x1a0] ;  /* 0x00006800ff077624 */ /* 0x000fe200078e00ff */
[----:B------:R-:W-:Y:S01]  /*1ae50*/  LOP3.LUT P6, RZ, R179, 0x2, RZ, 0xc0, !PT ;  /* 0x00000002b3ff7812 */ /* 0x000fe200078cc0ff */
[----:B------:R-:W-:Y:S01]  /*1ae60*/  IMAD.MOV.U32 R6, RZ, RZ, c[0x0][0x1a0] ;  /* 0x00006800ff067624 */ /* 0x000fe200078e00ff */
[----:B------:R-:W-:Y:S01]  /*1ae70*/  SHF.L.U64.HI R0, R0, R8, c[0x0][0x1a4] ;  /* 0x0000690000007619 */ /* 0x000fe20000010208 */
[----:B------:R-:W-:Y:S01]  /*1ae80*/  IMAD.SHL.U32 R7, R7, 0x40, RZ ;  /* 0x0000004007077824 */ /* 0x000fe200078e00ff */
[----:B------:R-:W-:Y:S01]  /*1ae90*/  SHF.R.S32.HI R3, RZ, 0x1f, R193 ;  /* 0x0000001fff037819 */ /* 0x000fe200000114c1 */
[----:B------:R-:W-:Y:S02]  /*1aea0*/  IMAD.SHL.U32 R6, R6, 0x10, RZ ;  /* 0x0000001006067824 */ /* 0x000fe400078e00ff */
[----:B------:R-:W-:Y:S02]  /*1aeb0*/  IMAD R0, R0, R193, RZ ;  /* 0x000000c100007224 */ /* 0x000fe400078e02ff */
[----:B------:R-:W-:Y:S02]  /*1aec0*/  IMAD.MOV.U32 R15, RZ, RZ, 0x4 ;  /* 0x00000004ff0f7424 */ /* 0x000fe400078e00ff */
[-C--:B------:R-:W-:Y:S02]  /*1aed0*/  IMAD R0, R3, R7.reuse, R0 ;  /* 0x0000000703007224 */ /* 0x080fe400078e0200 */
        /* <DEDUP_REMOVED lines=16> */
[----:B------:R-:W-:Y:S01]  /*1afe0*/  @!P6 LEA R8, P2, R7, c[0x0][0x170], 0x1 ;  /* 0x00005c000708ea11 */ /* 0x000fe200078408ff */
        /* <DEDUP_REMOVED lines=72> */
[----:B------:R-:W5:Y:S06]  /*1b470*/  LDSM.16.M88.4 R140, [R176] ;  /* 0x00000000b08c783b */ /* 0x000f6c0000000200 */
[----:B------:R-:W-:Y:S01]  /*1b480*/  LDSM.16.M88.4 R160, [R169+0x1000] ;  /* 0x00100000a9a0783b */ /* 0x000fe20000000200 */
[-C--:B--2---:R-:W-:Y:S08]  /*1b490*/  HMMA.16816.F32.BF16 R4, R68, R144.reuse, R4 ;  /* 0x000000904404723c */ /* 0x084ff00000041804 */
[C---:B---3--:R-:W-:Y:S08]  /*1b4a0*/  HMMA.16816.F32.BF16 R8, R152.reuse, R144, R8 ;  /* 0x000000909808723c */ /* 0x048ff00000041808 */
[-C--:B------:R-:W-:Y:S08]  /*1b4b0*/  HMMA.16816.F32.BF16 R12, R152, R146.reuse, R12 ;  /* 0x00000092980c723c */ /* 0x080ff0000004180c */
[C---:B------:R-:W-:Y:S01]  /*1b4c0*/  HMMA.16816.F32.BF16 R16, R68.reuse, R146, R16 ;  /* 0x000000924410723c */ /* 0x040fe20000041810 */
[----:B------:R-:W-:Y:S07]  /*1b4d0*/  LDSM.16.M88.4 R144, [R173] ;  /* 0x00000000ad90783b */ /* 0x000fee0000000200 */
[-C--:B-1----:R-:W-:Y:S08]  /*1b4e0*/  HMMA.16816.F32.BF16 R20, R68, R156.reuse, R20 ;  /* 0x0000009c4414723c */ /* 0x082ff00000041814 */
[C---:B------:R-:W-:Y:S08]  /*1b4f0*/  HMMA.16816.F32.BF16 R24, R152.reuse, R156, R24 ;  /* 0x0000009c9818723c */ /* 0x040ff00000041818 */
[-C--:B------:R-:W-:Y:S08]  /*1b500*/  HMMA.16816.F32.BF16 R28, R152, R158.reuse, R28 ;  /* 0x0000009e981c723c */ /* 0x080ff0000004181c */
[C---:B------:R-:W-:Y:S01]  /*1b510*/  HMMA.16816.F32.BF16 R32, R68.reuse, R158, R32 ;  /* 0x0000009e4420723c */ /* 0x040fe20000041820 */
[----:B------:R-:W-:Y:S07]  /*1b520*/  LDSM.16.M88.4 R156, [R173+0x2000] ;  /* 0x00200000ad9c783b */ /* 0x000fee0000000200 */
[-C--:B----4-:R-:W-:Y:S08]  /*1b530*/  HMMA.16816.F32.BF16 R36, R68, R148.reuse, R36 ;  /* 0x000000944424723c */ /* 0x090ff00000041824 */
[C---:B------:R-:W-:Y:S08]  /*1b540*/  HMMA.16816.F32.BF16 R40, R152.reuse, R148, R40 ;  /* 0x000000949828723c */ /* 0x040ff00000041828 */
[-C--:B------:R-:W-:Y:S08]  /*1b550*/  HMMA.16816.F32.BF16 R44, R152, R150.reuse, R44 ;  /* 0x00000096982c723c */ /* 0x080ff0000004182c */
[C---:B------:R-:W-:Y:S01]  /*1b560*/  HMMA.16816.F32.BF16 R48, R68.reuse, R150, R48 ;  /* 0x000000964430723c */ /* 0x040fe20000041830 */
[----:B------:R-:W1:Y:S07]  /*1b570*/  LDSM.16.M88.4 R148, [R169] ;  /* 0x00000000a994783b */ /* 0x000e6e0000000200 */
[-C--:B-----5:R-:W-:Y:S08]  /*1b580*/  HMMA.16816.F32.BF16 R52, R68, R140.reuse, R52 ;  /* 0x0000008c4434723c */ /* 0x0a0ff00000041834 */
[C---:B------:R-:W-:Y:S08]  /*1b590*/  HMMA.16816.F32.BF16 R56, R152.reuse, R140, R56 ;  /* 0x0000008c9838723c */ /* 0x040ff00000041838 */
[-C--:B------:R-:W-:Y:S01]  /*1b5a0*/  HMMA.16816.F32.BF16 R60, R152, R142.reuse, R60 ;  /* 0x0000008e983c723c */ /* 0x080fe2000004183c */
[----:B------:R-:W2:Y:S07]  /*1b5b0*/  LDSM.16.M88.4 R152, [R169+0x800] ;  /* 0x00080000a998783b */ /* 0x000eae0000000200 */
[----:B------:R-:W-:Y:S01]  /*1b5c0*/  HMMA.16816.F32.BF16 R64, R68, R142, R64 ;  /* 0x0000008e4440723c */ /* 0x000fe20000041840 */
[----:B------:R-:W3:Y:S01]  /*1b5d0*/  LDSM.16.M88.4 R68, [R169+0x1800] ;  /* 0x00180000a944783b */ /* 0x000ee20000000200 */
[----:B------:R-:W-:Y:S05]  /*1b5e0*/  DEPBAR.LE SB0, 0x0 ;  /* 0x000080000000791a */ /* 0x000fea0000000000 */
[----:B------:R-:W-:Y:S01]  /*1b5f0*/  BAR.SYNC.DEFER_BLOCKING 0x0 ;  /* 0x0000000000007b1d */ /* 0x000fe20000010000 */
[-C--:B-1----:R-:W-:Y:S08]  /*1b600*/  HMMA.16816.F32.BF16 R4, R144, R148.reuse, R4 ;  /* 0x000000949004723c */ /* 0x082ff00000041804 */
[C---:B------:R-:W-:Y:S07]  /*1b610*/  HMMA.16816.F32.BF16 R8, R156.reuse, R148, R8 ;  /* 0x000000949c08723c */ /* 0x040fee0000041808 */
[----:B------:R-:W-:Y:S01]  /*1b620*/  IMAD.MOV.U32 R148, RZ, RZ, R200 ;  /* 0x000000ffff947224 */ /* 0x000fe200078e00c8 */
[-C--:B------:R-:W-:Y:S04]  /*1b630*/  HMMA.16816.F32.BF16 R12, R156, R150.reuse, R12 ;  /* 0x000000969c0c723c */ /* 0x080fe8000004180c */
[----:B------:R-:W-:Y:S04]  /*1b640*/  IMAD.MOV.U32 R149, RZ, RZ, R199 ;  /* 0x000000ffff957224 */ /* 0x000fe800078e00c7 */
        /* <DEDUP_REMOVED lines=14> */
.L_x_1841:
[----:B------:R-:W-:Y:S01]  /*1b730*/  LOP3.LUT R179, R179, 0xffffbfff, RZ, 0xc0, !PT ;  /* 0xffffbfffb3b37812 */ /* 0x000fe200078ec0ff */
[----:B------:R-:W2:Y:S01]  /*1b740*/  LDL.64 R204, [R1+0x100] ;  /* 0x0001000001cc7983 */ /* 0x000ea20000100a00 */
[C---:B------:R-:W-:Y:S01]  /*1b750*/  IMAD.SHL.U32 R206, R193.reuse, 0x2, RZ ;  /* 0x00000002c1ce7824 */ /* 0x040fe200078e00ff */
[----:B------:R-:W-:Y:S02]  /*1b760*/  UIADD3 UR5, UR35, -0x4498517b, URZ ;  /* 0xbb67ae8523057890 */ /* 0x000fe4000fffe03f */
[----:B------:R-:W-:Y:S02]  /*1b770*/  UIADD3 UR10, UR34, 0x3c6ef372, URZ ;  /* 0x3c6ef372220a7890 */ /* 0x000fe4000fffe03f */
[----:B------:R-:W3:Y:S01]  /*1b780*/  LDL.64 R214, [R1+0xf8] ;  /* 0x0000f80001d67983 */ /* 0x000ee20000100a00 */
[----:B------:R-:W-:Y:S02]  /*1b790*/  UIADD3 UR11, UR34, -0x61c88647, URZ ;  /* 0x9e3779b9220b7890 */ /* 0x000fe4000fffe03f */
[----:B------:R-:W-:Y:S02]  /*1b7a0*/  UIADD3 UR4, UR35, 0x76cf5d0a, URZ ;  /* 0x76cf5d0a23047890 */ /* 0x000fe4000fffe03f */
[----:B------:R-:W-:Y:S01]  /*1b7b0*/  UIADD3 UR8, UR35, 0x32370b8f, URZ ;  /* 0x32370b8f23087890 */ /* 0x000fe2000fffe03f */
[----:B------:R-:W4:Y:S01]  /*1b7c0*/  S2R R0, SR_TID.X ;  /* 0x0000000000007919 */ /* 0x000f220000002100 */
[----:B------:R-:W-:Y:S02]  /*1b7d0*/  UIADD3 UR7, UR34, 0x78dde6e4, URZ ;  /* 0x78dde6e422077890 */ /* 0x000fe4000fffe03f */
[----:B------:R-:W-:Y:S02]  /*1b7e0*/  UIADD3 UR9, UR34, -0x255992d5, URZ ;  /* 0xdaa66d2b22097890 */ /* 0x000fe4000fffe03f */
[----:B------:R-:W-:Y:S02]  /*1b7f0*/  UIADD3 UR12, UR35, -0x56f99767, URZ ;  /* 0xa9066899230c7890 */ /* 0x000fe4000fffe03f */
[----:B------:R-:W-:Y:S01]  /*1b800*/  UIADD3 UR6, UR35, -0x126145ec, URZ ;  /* 0xed9eba1423067890 */ /* 0x000fe2000fffe03f */
[----:B----4-:R-:W-:Y:S05]  /*1b810*/  IMAD.SHL.U32 R0, R0, 0x2, RZ ;  /* 0x0000000200007824 */ /* 0x010fea00078e00ff */
[----:B------:R-:W-:Y:S05]  /*1b820*/  LOP3.LUT R0, R0, 0x6, RZ, 0xc0, !PT ;  /* 0x0000000600007812 */ /* 0x000fea00078ec0ff */
[----:B------:R-:W-:Y:S05]  /*1b830*/  IMAD R0, R193, 0x40, R0 ;  /* 0x00000040c1007824 */ /* 0x000fea00078e0200 */
[C---:B------:R-:W-:Y:S02]  /*1b840*/  ISETP.GE.AND P3, PT, R0.reuse, R181, PT ;  /* 0x000000b50000720c */ /* 0x040fe40003f66270 */
[C---:B------:R-:W-:Y:S02]  /*1b850*/  IADD3 R3, R0.reuse, 0x1, RZ ;  /* 0x0000000100037810 */ /* 0x040fe40007ffe0ff */
[C---:B------:R-:W-:Y:S02]  /*1b860*/  ISETP.GE.OR P6, PT, R0.reuse, R185, !P3 ;  /* 0x000000b90000720c */ /* 0x040fe40005fc6670 */
[CC--:B------:R-:W-:Y:S02]  /*1b870*/  ISETP.GE.AND P1, PT, R0.reuse, R180.reuse, PT ;  /* 0x000000b40000720c */ /* 0x0c0fe40003f26270 */
[C---:B------:R-:W-:Y:S02]  /*1b880*/  ISETP.GE.AND P2, PT, R3.reuse, R181, PT ;  /* 0x000000b50300720c */ /* 0x040fe40003f46270 */
[C---:B------:R-:W-:Y:S02]  /*1b890*/  ISETP.GE.AND P0, PT, R3.reuse, R180, PT ;  /* 0x000000b40300720c */ /* 0x040fe40003f06270 */
[----:B-1----:R-:W-:Y:S02]  /*1b8a0*/  P2R R68, PR, RZ, 0x40 ;  /* 0x00000040ff447803 */ /* 0x002fe40000000000 */
[-C--:B------:R-:W-:Y:S02]  /*1b8b0*/  ISETP.GE.OR P3, PT, R0, R184.reuse, !P1 ;  /* 0x000000b80000720c */ /* 0x080fe40004f66670 */
[C---:B------:R-:W-:Y:S02]  /*1b8c0*/  ISETP.GE.OR P6, PT, R3.reuse, R185, !P2 ;  /* 0x000000b90300720c */ /* 0x040fe400057c6670 */
[----:B------:R-:W-:Y:S02]  /*1b8d0*/  ISETP.NE.AND P2, PT, R68, RZ, PT ;  /* 0x000000ff4400720c */ /* 0x000fe40003f45270 */
[C---:B------:R-:W-:Y:S02]  /*1b8e0*/  ISETP.GE.OR P1, PT, R3.reuse, R184, !P0 ;  /* 0x000000b80300720c */ /* 0x040fe40004726670 */
[-C--:B------:R-:W-:Y:S02]  /*1b8f0*/  ISETP.GE.AND P0, PT, R0, R183.reuse, PT ;  /* 0x000000b70000720c */ /* 0x080fe40003f06270 */
[C---:B------:R-:W-:Y:S02]  /*1b900*/  ISETP.GE.AND P5, PT, R3.reuse, R183, PT ;  /* 0x000000b70300720c */ /* 0x040fe40003fa6270 */
[-C--:B------:R-:W-:Y:S02]  /*1b910*/  ISETP.GE.AND P4, PT, R3, R182.reuse, PT ;  /* 0x000000b60300720c */ /* 0x080fe40003f86270 */
[----:B------:R-:W-:Y:S02]  /*1b920*/  FSEL R75, R8, -INF , !P2 ;  /* 0xff800000084b7808 */ /* 0x000fe40005000000 */
[C---:B------:R-:W-:Y:S02]  /*1b930*/  ISETP.GE.AND P2, PT, R0.reuse, R182, PT ;  /* 0x000000b60000720c */ /* 0x040fe40003f46270 */
[----:B------:R-:W-:Y:S02]  /*1b940*/  FSEL R156, R11, -INF , !P1 ;  /* 0xff8000000b9c7808 */ /* 0x000fe40004800000 */
[CC--:B------:R-:W-:Y:S02]  /*1b950*/  ISETP.GE.OR P1, PT, R0.reuse, R187.reuse, !P0 ;  /* 0x000000bb0000720c */ /* 0x0c0fe40004726670 */
[C---:B------:R-:W-:Y:S02]  /*1b960*/  IADD3 R8, R0.reuse, 0x8, RZ ;  /* 0x0000000800087810 */ /* 0x040fe40007ffe0ff */
[C---:B------:R-:W-:Y:S02]  /*1b970*/  ISETP.GE.OR P5, PT, R3.reuse, R187, !P5 ;  /* 0x000000bb0300720c */ /* 0x040fe40006fa6670 */
[-C--:B------:R-:W-:Y:S02]  /*1b980*/  ISETP.GE.OR P4, PT, R3, R186.reuse, !P4 ;  /* 0x000000ba0300720c */ /* 0x080fe40006786670 */
[C---:B------:R-:W-:Y:S02]  /*1b990*/  ISETP.GE.OR P0, PT, R0.reuse, R186, !P2 ;  /* 0x000000ba0000720c */ /* 0x040fe40005706670 */
[----:B------:R-:W-:Y:S02]  /*1b9a0*/  IADD3 R3, R0, 0x9, RZ ;  /* 0x0000000900037810 */ /* 0x000fe40007ffe0ff */
[----:B------:R-:W-:Y:S02]  /*1b9b0*/  FSEL R143, R4, -INF , !P1 ;  /* 0xff800000048f7808 */ /* 0x000fe40004800000 */
[-C--:B------:R-:W-:Y:S02]  /*1b9c0*/  ISETP.GE.AND P1, PT, R8, R181.reuse, PT ;  /* 0x000000b50800720c */ /* 0x080fe40003f26270 */
[----:B------:R-:W-:Y:S02]  /*1b9d0*/  FSEL R146, R6, -INF , !P0 ;  /* 0xff80000006927808 */ /* 0x000fe40004000000 */
[C---:B------:R-:W-:Y:S02]  /*1b9e0*/  ISETP.GE.AND P0, PT, R3.reuse, R181, PT ;  /* 0x000000b50300720c */ /* 0x040fe40003f06270 */
[-C--:B------:R-:W-:Y:S02]  /*1b9f0*/  ISETP.GE.OR P1, PT, R8, R185.reuse, !P1 ;  /* 0x000000b90800720c */ /* 0x080fe40004f26670 */
[C---:B------:R-:W-:Y:S02]  /*1ba00*/  ISETP.GE.OR P0, PT, R3.reuse, R185, !P0 ;  /* 0x000000b90300720c */ /* 0x040fe40004706670 */
[C---:B------:R-:W-:Y:S02]  /*1ba10*/  ISETP.GE.AND P2, PT, R3.reuse, R180, PT ;  /* 0x000000b40300720c */ /* 0x040fe40003f46270 */
[----:B------:R-:W-:Y:S02]  /*1ba20*/  FSEL R152, R12, -INF , !P1 ;  /* 0xff8000000c987808 */ /* 0x000fe40004800000 */
[----:B------:R-:W-:Y:S02]  /*1ba30*/  ISETP.GE.AND P1, PT, R3, R183, PT ;  /* 0x000000b70300720c */ /* 0x000fe40003f26270 */
[----:B------:R-:W-:Y:S02]  /*1ba40*/  FSEL R151, R13, -INF , !P0 ;  /* 0xff8000000d977808 */ /* 0x000fe40004000000 */
[C---:B------:R-:W-:Y:S02]  /*1ba50*/  ISETP.GE.AND P0, PT, R3.reuse, R182, PT ;  /* 0x000000b60300720c */ /* 0x040fe40003f06270 */
[C---:B------:R-:W-:Y:S02]  /*1ba60*/  ISETP.GE.OR P2, PT, R3.reuse, R184, !P2 ;  /* 0x000000b80300720c */ /* 0x040fe40005746670 */
[----:B------:R-:W-:Y:S02]  /*1ba70*/  ISETP.GE.OR P1, PT, R3, R187, !P1 ;  /* 0x000000bb0300720c */ /* 0x000fe40004f26670 */
[----:B------:R-:W-:Y:S02]  /*1ba80*/  IADD3 R4, R0, 0x10, RZ ;  /* 0x0000001000047810 */ /* 0x000fe40007ffe0ff */
[----:B------:R-:W-:Y:S02]  /*1ba90*/  FSEL R142, R10, -INF , !P3 ;  /* 0xff8000000a8e7808 */ /* 0x000fe40005800000 */
[----:B------:R-:W-:Y:S02]  /*1baa0*/  FSEL R147, R5, -INF , !P5 ;  /* 0xff80000005937808 */ /* 0x000fe40006800000 */
[----:B------:R-:W-:Y:S02]  /*1bab0*/  FSEL R150, R7, -INF , !P4 ;  /* 0xff80000007967808 */ /* 0x000fe40006000000 */
[C---:B------:R-:W-:Y:S02]  /*1bac0*/  ISETP.GE.AND P4, PT, R8.reuse, R180, PT ;  /* 0x000000b40800720c */ /* 0x040fe40003f86270 */
[C---:B------:R-:W-:Y:S02]  /*1bad0*/  ISETP.GE.AND P5, PT, R8.reuse, R183, PT ;  /* 0x000000b70800720c */ /* 0x040fe40003fa6270 */
[----:B------:R-:W-:Y:S02]  /*1bae0*/  ISETP.GE.AND P3, PT, R8, R182, PT ;  /* 0x000000b60800720c */ /* 0x000fe40003f66270 */
[----:B------:R-:W-:Y:S02]  /*1baf0*/  ISETP.GE.OR P0, PT, R3, R186, !P0 ;  /* 0x000000ba0300720c */ /* 0x000fe40004706670 */
[----:B------:R-:W-:Y:S02]  /*1bb00*/  FSEL R153, R15, -INF , !P2 ;  /* 0xff8000000f997808 */ /* 0x000fe40005000000 */
[----:B------:R-:W-:Y:S02]  /*1bb10*/  IADD3 R3, R0, 0x11, RZ ;  /* 0x0000001100037810 */ /* 0x000fe40007ffe0ff */
[----:B------:R-:W-:Y:S02]  /*1bb20*/  FSEL R15, R17, -INF , !P1 ;  /* 0xff800000110f7808 */ /* 0x000fe40004800000 */
[----:B------:R-:W-:Y:S02]  /*1bb30*/  ISETP.GE.AND P1, PT, R4, R181, PT ;  /* 0x000000b50400720c */ /* 0x000fe40003f26270 */
[----:B------:R-:W-:Y:S02]  /*1bb40*/  FSEL R155, R9, -INF , !P6 ;  /* 0xff800000099b7808 */ /* 0x000fe40007000000 */
[C---:B------:R-:W-:Y:S02]  /*1bb50*/  ISETP.GE.OR P6, PT, R8.reuse, R184, !P4 ;  /* 0x000000b80800720c */ /* 0x040fe400067c6670 */
[C---:B------:R-:W-:Y:S02]  /*1bb60*/  ISETP.GE.OR P4, PT, R8.reuse, R187, !P5 ;  /* 0x000000bb0800720c */ /* 0x040fe40006f86670 */
[----:B------:R-:W-:Y:S02]  /*1bb70*/  ISETP.GE.OR P3, PT, R8, R186, !P3 ;  /* 0x000000ba0800720c */ /* 0x000fe40005f66670 */
[----:B------:R-:W-:Y:S02]  /*1bb80*/  FSEL R19, R19, -INF , !P0 ;  /* 0xff80000013137808 */ /* 0x000fe40004000000 */
[C---:B------:R-:W-:Y:S02]  /*1bb90*/  ISETP.GE.AND P0, PT, R3.reuse, R181, PT ;  /* 0x000000b50300720c */ /* 0x040fe40003f06270 */
[----:B------:R-:W-:Y:S02]  /*1bba0*/  ISETP.GE.OR P1, PT, R4, R185, !P1 ;  /* 0x000000b90400720c */ /* 0x000fe40004f26670 */
[----:B------:R-:W-:Y:S02]  /*1bbb0*/  FSEL R16, R16, -INF , !P4 ;  /* 0xff80000010107808 */ /* 0x000fe40006000000 */
[----:B------:R-:W-:Y:S02]  /*1bbc0*/  FSEL R18, R18, -INF , !P3 ;  /* 0xff80000012127808 */ /* 0x000fe40005800000 */
[C---:B------:R-:W-:Y:S02]  /*1bbd0*/  ISETP.GE.AND P4, PT, R4.reuse, R180, PT ;  /* 0x000000b40400720c */ /* 0x040fe40003f86270 */
[C---:B------:R-:W-:Y:S02]  /*1bbe0*/  ISETP.GE.AND P5, PT, R4.reuse, R183, PT ;  /* 0x000000b70400720c */ /* 0x040fe40003fa6270 */
[----:B------:R-:W-:Y:S02]  /*1bbf0*/  ISETP.GE.AND P3, PT, R4, R182, PT ;  /* 0x000000b60400720c */ /* 0x000fe40003f66270 */
[C---:B------:R-:W-:Y:S02]  /*1bc00*/  ISETP.GE.OR P0, PT, R3.reuse, R185, !P0 ;  /* 0x000000b90300720c */ /* 0x040fe40004706670 */
[----:B------:R-:W-:Y:S02]  /*1bc10*/  FSEL R24, R24, -INF , !P1 ;  /* 0xff80000018187808 */ /* 0x000fe40004800000 */
[C---:B------:R-:W-:Y:S02]  /*1bc20*/  ISETP.GE.AND P1, PT, R3.reuse, R183, PT ;  /* 0x000000b70300720c */ /* 0x040fe40003f26270 */
[----:B------:R-:W-:Y:S02]  /*1bc30*/  FSEL R154, R14, -INF , !P6 ;  /* 0xff8000000e9a7808 */ /* 0x000fe40007000000 */
[----:B------:R-:W-:Y:S02]  /*1bc40*/  ISETP.GE.AND P2, PT, R3, R180, PT ;  /* 0x000000b40300720c */ /* 0x000fe40003f46270 */
[----:B------:R-:W-:Y:S02]  /*1bc50*/  FSEL R25, R25, -INF , !P0 ;  /* 0xff80000019197808 */ /* 0x000fe40004000000 */
[C---:B------:R-:W-:Y:S02]  /*1bc60*/  ISETP.GE.AND P0, PT, R3.reuse, R182, PT ;  /* 0x000000b60300720c */ /* 0x040fe40003f06270 */
[C---:B------:R-:W-:Y:S02]  /*1bc70*/  ISETP.GE.OR P6, PT, R4.reuse, R184, !P4 ;  /* 0x000000b80400720c */ /* 0x040fe400067c6670 */
[CC--:B------:R-:W-:Y:S02]  /*1bc80*/  ISETP.GE.OR P4, PT, R4.reuse, R187.reuse, !P5 ;  /* 0x000000bb0400720c */ /* 0x0c0fe40006f86670 */
[----:B------:R-:W-:Y:S02]  /*1bc90*/  ISETP.GE.OR P3, PT, R4, R186, !P3 ;  /* 0x000000ba0400720c */ /* 0x000fe40005f66670 */
[C---:B------:R-:W-:Y:S02]  /*1bca0*/  ISETP.GE.OR P1, PT, R3.reuse, R187, !P1 ;  /* 0x000000bb0300720c */ /* 0x040fe40004f26670 */
[C---:B------:R-:W-:Y:S02]  /*1bcb0*/  IADD3 R4, R0.reuse, 0x18, RZ ;  /* 0x0000001800047810 */ /* 0x040fe40007ffe0ff */
[C---:B------:R-:W-:Y:S02]  /*1bcc0*/  ISETP.GE.OR P2, PT, R3.reuse, R184, !P2 ;  /* 0x000000b80300720c */ /* 0x040fe40005746670 */
[----:B------:R-:W-:Y:S02]  /*1bcd0*/  ISETP.GE.OR P0, PT, R3, R186, !P0 ;  /* 0x000000ba0300720c */ /* 0x000fe40004706670 */
[----:B------:R-:W-:Y:S02]  /*1bce0*/  IADD3 R3, R0, 0x19, RZ ;  /* 0x0000001900037810 */ /* 0x000fe40007ffe0ff */
[----:B------:R-:W-:Y:S02]  /*1bcf0*/  FSEL R21, R21, -INF , !P1 ;  /* 0xff80000015157808 */ /* 0x000fe40004800000 */
[CC--:B------:R-:W-:Y:S02]  /*1bd00*/  ISETP.GE.AND P1, PT, R4.reuse, R181.reuse, PT ;  /* 0x000000b50400720c */ /* 0x0c0fe40003f26270 */
        /* <DEDUP_REMOVED lines=10> */
[----:B------:R-:W-:Y:S02]  /*1bdb0*/  ISETP.GE.AND P1, PT, R3, R183, PT ;  /* 0x000000b70300720c */ /* 0x000fe40003f26270 */
[----:B------:R-:W-:Y:S02]  /*1bdc0*/  FSEL R26, R26, -INF , !P6 ;  /* 0xff8000001a1a7808 */ /* 0x000fe40007000000 */
        /* <DEDUP_REMOVED lines=39> */
[-C--:B------:R-:W-:Y:S02]  /*1c040*/  ISETP.GE.AND P1, PT, R4, R181.reuse, PT ;  /* 0x000000b50400720c */ /* 0x080fe40003f26270 */
[----:B------:R-:W-:Y:S02]  /*1c050*/  FSEL R42, R42, -INF , !P6 ;  /* 0xff8000002a2a7808 */ /* 0x000fe40007000000 */
[----:B------:R-:W-:Y:S02]  /*1c060*/  FSEL R39, R39, -INF , !P0 ;  /* 0xff80000027277808 */ /* 0x000fe40004000000 */
[----:B------:R-:W-:Y:S02]  /*1c070*/  ISETP.GE.AND P0, PT, R3, R181, PT ;  /* 0x000000b50300720c */ /* 0x000fe40003f06270 */
[C---:B------:R-:W-:Y:S02]  /*1c080*/  ISETP.GE.AND P6, PT, R4.reuse, R183, PT ;  /* 0x000000b70400720c */ /* 0x040fe40003fc6270 */
[CC--:B------:R-:W-:Y:S02]  /*1c090*/  ISETP.GE.OR P1, PT, R4.reuse, R185.reuse, !P1 ;  /* 0x000000b90400720c */ /* 0x0c0fe40004f26670 */
[----:B------:R-:W-:Y:S02]  /*1c0a0*/  FSEL R43, R43, -INF , !P2 ;  /* 0xff8000002b2b7808 */ /* 0x000fe40005000000 */
[C---:B------:R-:W-:Y:S02]  /*1c0b0*/  ISETP.GE.AND P2, PT, R4.reuse, R180, PT ;  /* 0x000000b40400720c */ /* 0x040fe40003f46270 */
[----:B------:R-:W-:Y:S02]  /*1c0c0*/  ISETP.GE.AND P5, PT, R4, R182, PT ;  /* 0x000000b60400720c */ /* 0x000fe40003fa6270 */
[C---:B------:R-:W-:Y:S02]  /*1c0d0*/  ISETP.GE.OR P0, PT, R3.reuse, R185, !P0 ;  /* 0x000000b90300720c */ /* 0x040fe40004706670 */
[----:B------:R-:W-:Y:S02]  /*1c0e0*/  FSEL R44, R44, -INF , !P1 ;  /* 0xff8000002c2c7808 */ /* 0x000fe40004800000 */
[----:B------:R-:W-:Y:S02]  /*1c0f0*/  ISETP.GE.OR P1, PT, R4, R187, !P6 ;  /* 0x000000bb0400720c */ /* 0x000fe40007726670 */
[----:B------:R-:W-:Y:S02]  /*1c100*/  FSEL R36, R36, -INF , !P4 ;  /* 0xff80000024247808 */ /* 0x000fe40006000000 */
[----:B------:R-:W-:Y:S02]  /*1c110*/  FSEL R38, R38, -INF , !P3 ;  /* 0xff80000026267808 */ /* 0x000fe40005800000 */
[C---:B------:R-:W-:Y:S02]  /*1c120*/  ISETP.GE.AND P3, PT, R3.reuse, R180, PT ;  /* 0x000000b40300720c */ /* 0x040fe40003f66270 */
[----:B------:R-:W-:Y:S02]  /*1c130*/  ISETP.GE.AND P4, PT, R3, R183, PT ;  /* 0x000000b70300720c */ /* 0x000fe40003f86270 */
[----:B------:R-:W-:Y:S02]  /*1c140*/  FSEL R45, R45, -INF , !P0 ;  /* 0xff8000002d2d7808 */ /* 0x000fe40004000000 */
[C---:B------:R-:W-:Y:S02]  /*1c150*/  ISETP.GE.AND P0, PT, R3.reuse, R182, PT ;  /* 0x000000b60300720c */ /* 0x040fe40003f06270 */
[C---:B------:R-:W-:Y:S02]  /*1c160*/  ISETP.GE.OR P2, PT, R4.reuse, R184, !P2 ;  /* 0x000000b80400720c */ /* 0x040fe40005746670 */
[----:B------:R-:W-:Y:S02]  /*1c170*/  ISETP.GE.OR P6, PT, R4, R186, !P5 ;  /* 0x000000ba0400720c */ /* 0x000fe40006fc6670 */
[----:B------:R-:W-:Y:S02]  /*1c180*/  P2R R4, PR, RZ, 0x2 ;  /* 0x00000002ff047803 */ /* 0x000fe40000000000 */
[C---:B------:R-:W-:Y:S02]  /*1c190*/  ISETP.GE.OR P1, PT, R3.reuse, R184, !P3 ;  /* 0x000000b80300720c */ /* 0x040fe40005f26670 */
[----:B------:R-:W-:Y:S02]  /*1c1a0*/  ISETP.NE.AND P3, PT, R4, RZ, PT ;  /* 0x000000ff0400720c */ /* 0x000fe40003f65270 */
[C---:B------:R-:W-:Y:S02]  /*1c1b0*/  ISETP.GE.OR P5, PT, R3.reuse, R187, !P4 ;  /* 0x000000bb0300720c */ /* 0x040fe400067a6670 */
[----:B------:R-:W-:Y:S02]  /*1c1c0*/  ISETP.GE.OR P0, PT, R3, R186, !P0 ;  /* 0x000000ba0300720c */ /* 0x000fe40004706670 */
[----:B------:R-:W-:Y:S02]  /*1c1d0*/  IADD3 R3, R0, 0x30, RZ ;  /* 0x0000003000037810 */ /* 0x000fe40007ffe0ff */
[----:B------:R-:W-:Y:S02]  /*1c1e0*/  P2R R5, PR, RZ, 0x1 ;  /* 0x00000001ff057803 */ /* 0x000fe40000000000 */
[C---:B------:R-:W-:Y:S02]  /*1c1f0*/  ISETP.GE.AND P0, PT, R3.reuse, R180, PT ;  /* 0x000000b40300720c */ /* 0x040fe40003f06270 */
[----:B------:R-:W-:Y:S02]  /*1c200*/  FSEL R48, R48, -INF , !P3 ;  /* 0xff80000030307808 */ /* 0x000fe40005800000 */
[C---:B------:R-:W-:Y:S02]  /*1c210*/  ISETP.GE.AND P4, PT, R3.reuse, R183, PT ;  /* 0x000000b70300720c */ /* 0x040fe40003f86270 */
[C---:B------:R-:W-:Y:S02]  /*1c220*/  ISETP.GE.AND P3, PT, R3.reuse, R182, PT ;  /* 0x000000b60300720c */ /* 0x040fe40003f66270 */
[----:B------:R-:W-:Y:S02]  /*1c230*/  FSEL R46, R46, -INF , !P2 ;  /* 0xff8000002e2e7808 */ /* 0x000fe40005000000 */
[----:B------:R-:W-:Y:S02]  /*1c240*/  IADD3 R4, R0, 0x31, RZ ;  /* 0x0000003100047810 */ /* 0x000fe40007ffe0ff */
[C---:B------:R-:W-:Y:S02]  /*1c250*/  ISETP.GE.AND P2, PT, R3.reuse, R181, PT ;  /* 0x000000b50300720c */ /* 0x040fe40003f46270 */
[----:B------:R-:W-:Y:S02]  /*1c260*/  FSEL R50, R50, -INF , !P6 ;  /* 0xff80000032327808 */ /* 0x000fe40007000000 */
[C---:B------:R-:W-:Y:S02]  /*1c270*/  ISETP.GE.OR P6, PT, R3.reuse, R184, !P0 ;  /* 0x000000b80300720c */ /* 0x040fe400047c6670 */
[C---:B------:R-:W-:Y:S02]  /*1c280*/  ISETP.GE.OR P4, PT, R3.reuse, R187, !P4 ;  /* 0x000000bb0300720c */ /* 0x040fe40006786670 */
[----:B------:R-:W-:Y:S02]  /*1c290*/  ISETP.GE.OR P0, PT, R3, R186, !P3 ;  /* 0x000000ba0300720c */ /* 0x000fe40005f06670 */
[----:B------:R-:W-:Y:S02]  /*1c2a0*/  FSEL R47, R47, -INF , !P1 ;  /* 0xff8000002f2f7808 */ /* 0x000fe40004800000 */
[----:B------:R-:W-:Y:S02]  /*1c2b0*/  FSEL R49, R49, -INF , !P5 ;  /* 0xff80000031317808 */ /* 0x000fe40006800000 */
[----:B------:R-:W-:Y:S02]  /*1c2c0*/  ISETP.NE.AND P5, PT, R5, RZ, PT ;  /* 0x000000ff0500720c */ /* 0x000fe40003fa5270 */
[C---:B------:R-:W-:Y:S02]  /*1c2d0*/  ISETP.GE.AND P1, PT, R4.reuse, R181, PT ;  /* 0x000000b50400720c */ /* 0x040fe40003f26270 */
[-C--:B------:R-:W-:Y:S02]  /*1c2e0*/  ISETP.GE.OR P2, PT, R3, R185.reuse, !P2 ;  /* 0x000000b90300720c */ /* 0x080fe40005746670 */
[----:B------:R-:W-:Y:S02]  /*1c2f0*/  P2R R3, PR, RZ, 0x10 ;  /* 0x00000010ff037803 */ /* 0x000fe40000000000 */
[----:B------:R-:W-:Y:S02]  /*1c300*/  P2R R5, PR, RZ, 0x1 ;  /* 0x00000001ff057803 */ /* 0x000fe40000000000 */
[C---:B------:R-:W-:Y:S02]  /*1c310*/  ISETP.GE.AND P0, PT, R4.reuse, R180, PT ;  /* 0x000000b40400720c */ /* 0x040fe40003f06270 */
[----:B------:R-:W-:Y:S02]  /*1c320*/  ISETP.NE.AND P3, PT, R3, RZ, PT ;  /* 0x000000ff0300720c */ /* 0x000fe40003f65270 */
[----:B------:R-:W-:Y:S02]  /*1c330*/  ISETP.GE.OR P1, PT, R4, R185, !P1 ;  /* 0x000000b90400720c */ /* 0x000fe40004f26670 */
[----:B------:R-:W-:Y:S02]  /*1c340*/  FSEL R56, R56, -INF , !P2 ;  /* 0xff80000038387808 */ /* 0x000fe40005000000 */
[----:B------:R-:W-:Y:S02]  /*1c350*/  ISETP.GE.AND P2, PT, R4, R183, PT ;  /* 0x000000b70400720c */ /* 0x000fe40003f46270 */
[----:B------:R-:W-:Y:S02]  /*1c360*/  IADD3 R3, R0, 0x38, RZ ;  /* 0x0000003800037810 */ /* 0x000fe40007ffe0ff */
[C---:B------:R-:W-:Y:S02]  /*1c370*/  ISETP.GE.OR P0, PT, R4.reuse, R184, !P0 ;  /* 0x000000b80400720c */ /* 0x040fe40004706670 */
[----:B------:R-:W-:Y:S02]  /*1c380*/  FSEL R51, R51, -INF , !P5 ;  /* 0xff80000033337808 */ /* 0x000fe40006800000 */
[----:B------:R-:W-:Y:S02]  /*1c390*/  FSEL R57, R57, -INF , !P1 ;  /* 0xff80000039397808 */ /* 0x000fe40004800000 */
[C---:B------:R-:W-:Y:S02]  /*1c3a0*/  ISETP.GE.AND P1, PT, R4.reuse, R182, PT ;  /* 0x000000b60400720c */ /* 0x040fe40003f26270 */
[C---:B------:R-:W-:Y:S02]  /*1c3b0*/  ISETP.GE.OR P5, PT, R4.reuse, R187, !P2 ;  /* 0x000000bb0400720c */ /* 0x040fe400057a6670 */
[----:B------:R-:W-:Y:S02]  /*1c3c0*/  ISETP.NE.AND P2, PT, R5, RZ, PT ;  /* 0x000000ff0500720c */ /* 0x000fe40003f45270 */
[----:B------:R-:W-:Y:S02]  /*1c3d0*/  FSEL R59, R59, -INF , !P0 ;  /* 0xff8000003b3b7808 */ /* 0x000fe40004000000 */
[C---:B------:R-:W-:Y:S02]  /*1c3e0*/  ISETP.GE.AND P0, PT, R3.reuse, R180, PT ;  /* 0x000000b40300720c */ /* 0x040fe40003f06270 */
[----:B------:R-:W-:Y:S02]  /*1c3f0*/  ISETP.GE.OR P4, PT, R4, R186, !P1 ;  /* 0x000000ba0400720c */ /* 0x000fe40004f86670 */
[C---:B------:R-:W-:Y:S02]  /*1c400*/  ISETP.GE.AND P1, PT, R3.reuse, R181, PT ;  /* 0x000000b50300720c */ /* 0x040fe40003f26270 */
[----:B------:R-:W-:Y:S02]  /*1c410*/  FSEL R52, R52, -INF , !P3 ;  /* 0xff80000034347808 */ /* 0x000fe40005800000 */
[C---:B------:R-:W-:Y:S02]  /*1c420*/  ISETP.GE.AND P3, PT, R3.reuse, R183, PT ;  /* 0x000000b70300720c */ /* 0x040fe40003f66270 */
[----:B------:R-:W-:Y:S02]  /*1c430*/  FSEL R54, R54, -INF , !P2 ;  /* 0xff80000036367808 */ /* 0x000fe40005000000 */
[C---:B------:R-:W-:Y:S02]  /*1c440*/  ISETP.GE.AND P2, PT, R3.reuse, R182, PT ;  /* 0x000000b60300720c */ /* 0x040fe40003f46270 */
[C---:B------:R-:W-:Y:S02]  /*1c450*/  ISETP.GE.OR P0, PT, R3.reuse, R184, !P0 ;  /* 0x000000b80300720c */ /* 0x040fe40004706670 */
[----:B------:R-:W-:Y:S02]  /*1c460*/  FSEL R58, R58, -INF , !P6 ;  /* 0xff8000003a3a7808 */ /* 0x000fe40007000000 */
[C---:B------:R-:W-:Y:S02]  /*1c470*/  ISETP.GE.OR P1, PT, R3.reuse, R185, !P1 ;  /* 0x000000b90300720c */ /* 0x040fe40004f26670 */
[C---:B------:R-:W-:Y:S02]  /*1c480*/  ISETP.GE.OR P6, PT, R3.reuse, R187, !P3 ;  /* 0x000000bb0300720c */ /* 0x040fe40005fc6670 */
[----:B------:R-:W-:Y:S02]  /*1c490*/  ISETP.GE.OR P3, PT, R3, R186, !P2 ;  /* 0x000000ba0300720c */ /* 0x000fe40005766670 */
[----:B------:R-:W-:Y:S02]  /*1c4a0*/  P2R R3, PR, RZ, 0x1 ;  /* 0x00000001ff037803 */ /* 0x000fe40000000000 */
[----:B------:R-:W-:Y:S02]  /*1c4b0*/  FSEL R53, R53, -INF , !P5 ;  /* 0xff80000035357808 */ /* 0x000fe40006800000 */
[----:B------:R-:W-:Y:S02]  /*1c4c0*/  ISETP.NE.AND P5, PT, R3, RZ, PT ;  /* 0x000000ff0300720c */ /* 0x000fe40003fa5270 */
[----:B------:R-:W-:Y:S02]  /*1c4d0*/  LOP3.LUT R3, R206, UR35, RZ, 0x3c, !PT ;  /* 0x00000023ce037c12 */ /* 0x000fe4000f8e3cff */
[----:B------:R-:W-:Y:S02]  /*1c4e0*/  LOP3.LUT R4, R249, UR5, R232, 0x96, !PT ;  /* 0x00000005f9047c12 */ /* 0x000fe4000f8e96e8 */
[----:B------:R-:W-:Y:S02]  /*1c4f0*/  LOP3.LUT R3, R233, R3, RZ, 0x3c, !PT ;  /* 0x00000003e9037212 */ /* 0x000fe400078e3cff */
[----:B------:R-:W-:Y:S01]  /*1c500*/  IADD3 R0, R0, 0x39, RZ ;  /* 0x0000003900007810 */ /* 0x000fe20007ffe0ff */
[----:B------:R-:W-:Y:S01]  /*1c510*/  IMAD.WIDE.U32 R144, R4, -0x326172a9, RZ ;  /* 0xcd9e8d5704907825 */ /* 0x000fe200078e00ff */
[----:B------:R-:W-:Y:S02]  /*1c520*/  FSEL R60, R60, -INF , !P1 ;  /* 0xff8000003c3c7808 */ /* 0x000fe40004800000 */
[C---:B------:R-:W-:Y:S01]  /*1c530*/  ISETP.GE.AND P0, PT, R0.reuse, R181, PT ;  /* 0x000000b50000720c */ /* 0x040fe20003f06270 */
[----:B------:R-:W-:Y:S01]  /*1c540*/  IMAD.WIDE.U32 R12, R3, -0x326172a9, RZ ;  /* 0xcd9e8d57030c7825 */ /* 0x000fe200078e00ff */
[C---:B------:R-:W-:Y:S02]  /*1c550*/  ISETP.GE.AND P2, PT, R0.reuse, R180, PT ;  /* 0x000000b40000720c */ /* 0x040fe40003f46270 */
[C---:B------:R-:W-:Y:S02]  /*1c560*/  ISETP.GE.OR P0, PT, R0.reuse, R185, !P0 ;  /* 0x000000b90000720c */ /* 0x040fe40004706670 */
[----:B------:R-:W-:Y:S02]  /*1c570*/  LOP3.LUT R3, R145, UR10, R12, 0x96, !PT ;  /* 0x0000000a91037c12 */ /* 0x000fe4000f8e960c */
[----:B--2---:R-:W-:Y:S02]  /*1c580*/  LOP3.LUT R4, R13, UR11, R204, 0x96, !PT ;  /* 0x0000000b0d047c12 */ /* 0x004fe4000f8e96cc */
[----:B------:R-:W-:Y:S01]  /*1c590*/  ISETP.GE.AND P1, PT, R0, R183, PT ;  /* 0x000000b70000720c */ /* 0x000fe20003f26270 */
[----:B------:R-:W-:Y:S01]  /*1c5a0*/  IMAD.WIDE.U32 R8, R3, -0x2daee0ad, RZ ;  /* 0xd2511f5303087825 */ /* 0x000fe200078e00ff */
[----:B------:R-:W-:Y:S02]  /*1c5b0*/  FMNMX.FTZ R3, R75, R2, !PT ;  /* 0x000000024b037209 */ /* 0x000fe40007810000 */
[----:B------:R-:W-:Y:S01]  /*1c5c0*/  FSEL R61, R61, -INF , !P0 ;  /* 0xff8000003d3d7808 */ /* 0x000fe20004000000 */
[----:B------:R-:W-:Y:S01]  /*1c5d0*/  IMAD.WIDE.U32 R4, R4, -0x2daee0ad, RZ ;  /* 0xd2511f5304047825 */ /* 0x000fe200078e00ff */
[C---:B------:R-:W-:Y:S02]  /*1c5e0*/  ISETP.GE.AND P0, PT, R0.reuse, R182, PT ;  /* 0x000000b60000720c */ /* 0x040fe40003f06270 */
[----:B------:R-:W-:Y:S02]  /*1c5f0*/  FMNMX.FTZ R3, R155, R3, !PT ;  /* 0x000000039b037209 */ /* 0x000fe40007810000 */
[C---:B------:R-:W-:Y:S02]  /*1c600*/  ISETP.GE.OR P2, PT, R0.reuse, R184, !P2 ;  /* 0x000000b80000720c */ /* 0x040fe40005746670 */
[C---:B------:R-:W-:Y:S02]  /*1c610*/  ISETP.GE.OR P1, PT, R0.reuse, R187, !P1 ;  /* 0x000000bb0000720c */ /* 0x040fe40004f26670 */
[----:B------:R-:W-:Y:S02]  /*1c620*/  ISETP.GE.OR P0, PT, R0, R186, !P0 ;  /* 0x000000ba0000720c */ /* 0x000fe40004706670 */
[----:B------:R-:W-:Y:S02]  /*1c630*/  LOP3.LUT R5, R5, UR4, R248, 0x96, !PT ;  /* 0x0000000405057c12 */ /* 0x000fe4000f8e96f8 */
[----:B------:R-:W-:Y:S02]  /*1c640*/  LOP3.LUT R0, R9, UR8, R4, 0x96, !PT ;  /* 0x0000000809007c12 */ /* 0x000fe4000f8e9604 */
[----:B------:R-:W-:Y:S01]  /*1c650*/  FMNMX.FTZ R3, R152, R3, !PT ;  /* 0x0000000398037209 */ /* 0x000fe20007810000 */
[----:B------:R-:W-:Y:S01]  /*1c660*/  IMAD.WIDE.U32 R4, R5, -0x326172a9, RZ ;  /* 0xcd9e8d5705047825 */ /* 0x000fe200078e00ff */
[----:B------:R-:W-:Y:S02]  /*1c670*/  FMNMX.FTZ R6, R143, R73, !PT ;  /* 0x000000498f067209 */ /* 0x000fe40007810000 */
[----:B------:R-:W-:Y:S01]  /*1c680*/  FMNMX.FTZ R3, R151, R3, !PT ;  /* 0x0000000397037209 */ /* 0x000fe20007810000 */
[----:B------:R-:W-:Y:S01]  /*1c690*/  IMAD.WIDE.U32 R10, R0, -0x326172a9, RZ ;  /* 0xcd9e8d57000a7825 */ /* 0x000fe200078e00ff */
[----:B------:R-:W-:Y:S02]  /*1c6a0*/  FMNMX.FTZ R0, R142, R72, !PT ;  /* 0x000000488e007209 */ /* 0x000fe40007810000 */
[----:B------:R-:W-:Y:S02]  /*1c6b0*/  LOP3.LUT R7, R5, UR9, R144, 0x96, !PT ;  /* 0x0000000905077c12 */ /* 0x000fe4000f8e9690 */
[----:B------:R-:W-:Y:S02]  /*1c6c0*/  FMNMX.FTZ R0, R156, R0, !PT ;  /* 0x000000009c007209 */ /* 0x000fe40007810000 */
        /* <DEDUP_REMOVED lines=50> */
[----:B------:R-:W-:Y:S02]  /*1c9f0*/  FSEL R62, R62, -INF , !P5 ;  /* 0xff8000003e3e7808 */ /* 0x000fe40006800000 */
[----:B------:R-:W-:Y:S02]  /*1ca00*/  FMNMX.FTZ R3, R59, R3, !PT ;  /* 0x000000033b037209 */ /* 0x000fe40007810000 */
[----:B------:R-:W-:Y:S02]  /*1ca10*/  FSEL R55, R55, -INF , !P4 ;  /* 0xff80000037377808 */ /* 0x000fe40006000000 */
[----:B------:R-:W-:Y:S02]  /*1ca20*/  FMNMX.FTZ R6, R54, R4, !PT ;  /* 0x0000000436067209 */ /* 0x000fe40007810000 */
[----:B------:R-:W-:Y:S02]  /*1ca30*/  FSEL R64, R64, -INF , !P6 ;  /* 0xff80000040407808 */ /* 0x000fe40007000000 */
[----:B------:R-:W-:Y:S01]  /*1ca40*/  FMNMX.FTZ R68, R53, R5, !PT ;  /* 0x0000000535447209 */ /* 0x000fe20007810000 */
[----:B------:R-:W-:Y:S01]  /*1ca50*/  IMAD.WIDE.U32 R4, R7, -0x2daee0ad, RZ ;  /* 0xd2511f5307047825 */ /* 0x000fe200078e00ff */
[----:B------:R-:W-:Y:S02]  /*1ca60*/  FSEL R63, R63, -INF , !P2 ;  /* 0xff8000003f3f7808 */ /* 0x000fe40005000000 */
[----:B------:R-:W-:Y:S02]  /*1ca70*/  FMNMX.FTZ R70, R62, R3, !PT ;  /* 0x000000033e467209 */ /* 0x000fe40007810000 */
[----:B------:R-:W-:Y:S02]  /*1ca80*/  FSEL R66, R66, -INF , !P3 ;  /* 0xff80000042427808 */ /* 0x000fe40005800000 */
[----:B------:R-:W-:Y:S02]  /*1ca90*/  FMNMX.FTZ R6, R55, R6, !PT ;  /* 0x0000000637067209 */ /* 0x000fe40007810000 */
[----:B------:R-:W-:Y:S02]  /*1caa0*/  FSEL R65, R65, -INF , !P1 ;  /* 0xff80000041417808 */ /* 0x000fe40004800000 */
[----:B------:R-:W-:Y:S02]  /*1cab0*/  FMNMX.FTZ R68, R64, R68, !PT ;  /* 0x0000004440447209 */ /* 0x000fe40007810000 */
[----:B------:R-:W-:Y:S02]  /*1cac0*/  FMNMX.FTZ R70, R63, R70, !PT ;  /* 0x000000463f467209 */ /* 0x000fe40007810000 */
[----:B------:R-:W-:Y:S02]  /*1cad0*/  FSEL R67, R67, -INF , !P0 ;  /* 0xff80000043437808 */ /* 0x000fe40004000000 */
[----:B------:R-:W-:Y:S01]  /*1cae0*/  FMNMX.FTZ R6, R66, R6, !PT ;  /* 0x0000000642067209 */ /* 0x000fe20007810000 */
[----:B------:R-:W2:Y:S01]  /*1caf0*/  SHFL.BFLY PT, R9, R70, 0x2, 0x1f ;  /* 0x0c401f0046097f89 */ /* 0x000ea200000e0000 */
[----:B------:R-:W-:Y:S02]  /*1cb00*/  FMNMX.FTZ R68, R65, R68, !PT ;  /* 0x0000004441447209 */ /* 0x000fe40007810000 */
[----:B------:R-:W-:Y:S02]  /*1cb10*/  FMNMX.FTZ R69, R67, R6, !PT ;  /* 0x0000000643457209 */ /* 0x000fe40007810000 */
[----:B------:R-:W-:Y:S02]  /*1cb20*/  LOP3.LUT R5, R5, UR6, R8, 0x96, !PT ;  /* 0x0000000605057c12 */ /* 0x000fe4000f8e9608 */
[----:B------:R-:W-:Y:S01]  /*1cb30*/  LOP3.LUT R140, R161, UR12, R4, 0x96, !PT ;  /* 0x0000000ca18c7c12 */ /* 0x000fe2000f8e9604 */
[----:B------:R-:W4:Y:S01]  /*1cb40*/  SHFL.BFLY PT, R11, R68, 0x2, 0x1f ;  /* 0x0c401f00440b7f89 */ /* 0x000f2200000e0000 */
[----:B------:R-:W-:Y:S01]  /*1cb50*/  LOP3.LUT R3, R251, UR5, R232, 0x96, !PT ;  /* 0x00000005fb037c12 */ /* 0x000fe2000f8e96e8 */
[----:B------:R-:W-:Y:S01]  /*1cb60*/  IMAD.WIDE.U32 R158, R5, -0x326172a9, RZ ;  /* 0xcd9e8d57059e7825 */ /* 0x000fe200078e00ff */
[----:B-1----:R-:W-:Y:S01]  /*1cb70*/  FMNMX.FTZ R71, R0, R71, !PT ;  /* 0x0000004700477209 */ /* 0x002fe20007810000 */
[----:B------:R-:W-:Y:S01]  /*1cb80*/  UIADD3 UR5, UR34, 0x1715609d, URZ ;  /* 0x1715609d22057890 */ /* 0x000fe2000fffe03f */
[----:B---3--:R-:W-:Y:S01]  /*1cb90*/  LOP3.LUT R4, R13, UR11, R214, 0x96, !PT ;  /* 0x0000000b0d047c12 */ /* 0x008fe2000f8e96d6 */
[----:B------:R-:W-:Y:S02]  /*1cba0*/  IMAD.WIDE.U32 R140, R140, -0x326172a9, RZ ;  /* 0xcd9e8d578c8c7825 */ /* 0x000fe400078e00ff */
[----:B------:R-:W1:Y:S02]  /*1cbb0*/  SHFL.BFLY PT, R14, R69, 0x2, 0x1f ;  /* 0x0c401f00450e7f89 */ /* 0x000e6400000e0000 */
[----:B------:R-:W-:Y:S01]  /*1cbc0*/  LOP3.LUT R213, R159, UR5, R10, 0x96, !PT ;  /* 0x000000059fd57c12 */ /* 0x000fe2000f8e960a */
[----:B------:R-:W-:Y:S01]  /*1cbd0*/  IMAD.WIDE.U32 R226, R3, -0x326172a9, RZ ;  /* 0xcd9e8d5703e27825 */ /* 0x000fe200078e00ff */
[----:B------:R-:W-:Y:S03]  /*1cbe0*/  LOP3.LUT R0, R141, UR14, R158, 0x96, !PT ;  /* 0x0000000e8d007c12 */ /* 0x000fe6000f8e969e */
[----:B------:R-:W-:Y:S01]  /*1cbf0*/  IMAD.WIDE.U32 R4, R4, -0x2daee0ad, RZ ;  /* 0xd2511f5304047825 */ /* 0x000fe200078e00ff */
[----:B------:R-:W-:Y:S01]  /*1cc00*/  LOP3.LUT R6, R227, UR10, R12, 0x96, !PT ;  /* 0x0000000ae3067c12 */ /* 0x000fe2000f8e960c */
[----:B------:R-:W3:Y:S01]  /*1cc10*/  SHFL.BFLY PT, R13, R71, 0x1, 0x1f ;  /* 0x0c201f00470d7f89 */ /* 0x000ee200000e0000 */
[--C-:B------:R-:W-:Y:S02]  /*1cc20*/  SHF.R.U32.HI R3, RZ, 0x18, R0.reuse ;  /* 0x00000018ff037819 */ /* 0x100fe40000011600 */
[----:B--2---:R-:W-:Y:S01]  /*1cc30*/  FMNMX.FTZ R70, R70, R9, !PT ;  /* 0x0000000946467209 */ /* 0x004fe20007810000 */
[----:B------:R-:W-:Y:S01]  /*1cc40*/  IMAD.WIDE.U32 R6, R6, -0x2daee0ad, RZ ;  /* 0xd2511f5306067825 */ /* 0x000fe200078e00ff */
[----:B------:R-:W-:Y:S02]  /*1cc50*/  ISETP.GE.U32.AND P5, PT, R225, R3, PT ;  /* 0x00000003e100720c */ /* 0x000fe40003fa6070 */
[----:B------:R-:W-:Y:S02]  /*1cc60*/  SHF.R.U32.HI R3, RZ, 0x10, R0 ;  /* 0x00000010ff037819 */ /* 0x000fe40000011600 */
[----:B----4-:R-:W-:Y:S02]  /*1cc70*/  FMNMX.FTZ R68, R68, R11, !PT ;  /* 0x0000000b44447209 */ /* 0x010fe40007810000 */
[----:B------:R-:W-:Y:S02]  /*1cc80*/  LOP3.LUT R3, R3, 0xff, RZ, 0xc0, !PT ;  /* 0x000000ff03037812 */ /* 0x000fe400078ec0ff */
[----:B------:R-:W-:Y:S02]  /*1cc90*/  LOP3.LUT R12, R7, UR8, R4, 0x96, !PT ;  /* 0x00000008070c7c12 */ /* 0x000fe4000f8e9604 */
[----:B------:R-:W-:Y:S01]  /*1cca0*/  LOP3.LUT R8, R0, 0xff, RZ, 0xc0, !PT ;  /* 0x000000ff00087812 */ /* 0x000fe200078ec0ff */
[----:B------:R-:W2:Y:S01]  /*1ccb0*/  SHFL.BFLY PT, R7, R70, 0x1, 0x1f ;  /* 0x0c201f0046077f89 */ /* 0x000ea200000e0000 */
[----:B------:R-:W-:Y:S02]  /*1ccc0*/  LOP3.LUT R5, R5, UR4, R250, 0x96, !PT ;  /* 0x0000000405057c12 */ /* 0x000fe4000f8e96fa */
[----:B-1----:R-:W-:Y:S02]  /*1ccd0*/  FMNMX.FTZ R69, R69, R14, !PT ;  /* 0x0000000e45457209 */ /* 0x002fe40007810000 */
[----:B------:R-:W-:Y:S01]  /*1cce0*/  ISETP.GE.U32.AND P2, PT, R225, R3, PT ;  /* 0x00000003e100720c */ /* 0x000fe20003f46070 */
[----:B------:R-:W-:Y:S01]  /*1ccf0*/  IMAD.WIDE.U32 R4, R5, -0x326172a9, RZ ;  /* 0xcd9e8d5705047825 */ /* 0x000fe200078e00ff */
[----:B------:R-:W-:Y:S01]  /*1cd00*/  ISETP.GE.U32.AND P4, PT, R225, R8, PT ;  /* 0x00000008e100720c */ /* 0x000fe20003f86070 */
[----:B------:R-:W1:Y:S01]  /*1cd10*/  SHFL.BFLY PT, R3, R68, 0x1, 0x1f ;  /* 0x0c201f0044037f89 */ /* 0x000e6200000e0000 */
[----:B---3--:R-:W-:Y:S01]  /*1cd20*/  FMNMX.FTZ R71, R71, R13, !PT ;  /* 0x0000000d47477209 */ /* 0x008fe20007810000 */
[----:B------:R-:W-:Y:S01]  /*1cd30*/  IMAD.WIDE.U32 R12, R12, -0x326172a9, RZ ;  /* 0xcd9e8d570c0c7825 */ /* 0x000fe200078e00ff */
[----:B------:R-:W-:Y:S02]  /*1cd40*/  LOP3.LUT R10, R5, UR9, R226, 0x96, !PT ;  /* 0x00000009050a7c12 */ /* 0x000fe4000f8e96e2 */
[----:B------:R-:W-:Y:S02]  /*1cd50*/  LOP3.LUT R0, R0, 0xffff, RZ, 0xc0, !PT ;  /* 0x0000ffff00007812 */ /* 0x000fe400078ec0ff */
[----:B------:R-:W-:Y:S01]  /*1cd60*/  FSETP.NEU.FTZ.AND P1, PT, R71, -INF , PT ;  /* 0xff8000004700780b */ /* 0x000fe20003f3d000 */
[----:B------:R-:W3:Y:S01]  /*1cd70*/  SHFL.BFLY PT, R8, R69, 0x1, 0x1f ;  /* 0x0c201f0045087f89 */ /* 0x000ee200000e0000 */
[----:B------:R-:W-:Y:S01]  /*1cd80*/  SHF.R.U32.HI R0, RZ, 0x8, R0 ;  /* 0x00000008ff007819 */ /* 0x000fe20000011600 */
[----:B------:R-:W-:Y:S01]  /*1cd90*/  IMAD.WIDE.U32 R10, R10, -0x2daee0ad, RZ ;  /* 0xd2511f530a0a7825 */ /* 0x000fe200078e00ff */
[----:B------:R-:W-:Y:S02]  /*1cda0*/  LOP3.LUT R5, R13, UR7, R4, 0x96, !PT ;  /* 0x000000070d057c12 */ /* 0x000fe4000f8e9604 */
[----:B------:R-:W-:Y:S02]  /*1cdb0*/  LOP3.LUT R0, R0, 0xffff, RZ, 0xc0, !PT ;  /* 0x0000ffff00007812 */ /* 0x000fe400078ec0ff */
[----:B------:R-:W-:Y:S01]  /*1cdc0*/  LOP3.LUT R11, R11, UR6, R6, 0x96, !PT ;  /* 0x000000060b0b7c12 */ /* 0x000fe2000f8e9606 */
[----:B------:R-:W-:Y:S01]  /*1cdd0*/  FMUL.FTZ R6, R71, c[0x0][0x23c] ;  /* 0x00008f0047067a20 */ /* 0x000fe20000410000 */
[----:B--2---:R-:W-:Y:S01]  /*1cde0*/  FMNMX.FTZ R70, R70, R7, !PT ;  /* 0x0000000746467209 */ /* 0x004fe20007810000 */
[----:B------:R-:W-:Y:S01]  /*1cdf0*/  IMAD.WIDE.U32 R194, R5, -0x2daee0ad, RZ ;  /* 0xd2511f5305c27825 */ /* 0x000fe200078e00ff */
[----:B------:R-:W-:Y:S02]  /*1ce00*/  ISETP.GE.U32.AND P3, PT, R225, R0, PT ;  /* 0x00000000e100720c */ /* 0x000fe40003f66070 */
[----:B------:R-:W-:Y:S01]  /*1ce10*/  FSEL R6, R6, RZ, P1 ;  /* 0x000000ff06067208 */ /* 0x000fe20000800000 */
[----:B------:R-:W-:Y:S01]  /*1ce20*/  IMAD.WIDE.U32 R162, R11, -0x326172a9, RZ ;  /* 0xcd9e8d570ba27825 */ /* 0x000fe200078e00ff */
[----:B------:R-:W-:Y:S02]  /*1ce30*/  FSEL R0, R71, RZ, P1 ;  /* 0x000000ff47007208 */ /* 0x000fe40000800000 */
[----:B-1----:R-:W-:Y:S01]  /*1ce40*/  FMNMX.FTZ R68, R68, R3, !PT ;  /* 0x0000000344447209 */ /* 0x002fe20007810000 */
[--C-:B------:R-:W-:Y:S01]  /*1ce50*/  FFMA.FTZ R200, R29, c[0x0][0x23c], -R6.reuse ;  /* 0x00008f001dc87a23 */ /* 0x100fe20000010806 */
[----:B------:R-:W-:Y:S01]  /*1ce60*/  FSETP.NEU.FTZ.AND P0, PT, R70, -INF , PT ;  /* 0xff8000004600780b */ /* 0x000fe20003f1d000 */
[--C-:B------:R-:W-:Y:S01]  /*1ce70*/  FFMA.FTZ R197, R28, c[0x0][0x23c], -R6.reuse ;  /* 0x00008f001cc57a23 */ /* 0x100fe20000010806 */
[----:B------:R-:W-:Y:S01]  /*1ce80*/  FSETP.NEU.FTZ.AND P1, PT, R68, -INF , PT ;  /* 0xff8000004400780b */ /* 0x000fe20003f3d000 */
[----:B------:R-:W-:Y:S01]  /*1ce90*/  FFMA.FTZ R216, R44, c[0x0][0x23c], -R6 ;  /* 0x00008f002cd87a23 */ /* 0x000fe20000010806 */
[----:B------:R-:W-:Y:S01]  /*1cea0*/  LOP3.LUT R208, R163, UR5, R12, 0x96, !PT ;  /* 0x00000005a3d07c12 */ /* 0x000fe2000f8e960c */
[----:B------:R-:W-:Y:S01]  /*1ceb0*/  FFMA.FTZ R4, R75, c[0x0][0x23c], -R6 ;  /* 0x00008f004b047a23 */ /* 0x000fe20000010806 */
[----:B---3--:R-:W-:Y:S01]  /*1cec0*/  FMNMX.FTZ R69, R69, R8, !PT ;  /* 0x0000000845457209 */ /* 0x008fe20007810000 */
[----:B------:R-:W-:Y:S01]  /*1ced0*/  FMUL.FTZ R8, R70, c[0x0][0x23c] ;  /* 0x00008f0046087a20 */ /* 0x000fe20000410000 */
[----:B------:R-:W-:Y:S01]  /*1cee0*/  FSEL R3, R68, RZ, P1 ;  /* 0x000000ff44037208 */ /* 0x000fe20000800000 */
[----:B------:R1:W-:Y:S01]  /*1cef0*/  MUFU.EX2 R157, R4 ;  /* 0x00000004009d7308 */ /* 0x0003e20000000800 */
[----:B------:R-:W-:Y:S01]  /*1cf00*/  FADD.FTZ R2, -R0, R2 ;  /* 0x0000000200027221 */ /* 0x000fe20000010100 */
[----:B------:R-:W-:Y:S01]  /*1cf10*/  FSEL R0, R70, RZ, P0 ;  /* 0x000000ff46007208 */ /* 0x000fe20000000000 */
[----:B------:R-:W-:Y:S01]  /*1cf20*/  FMUL.FTZ R9, R68, c[0x0][0x23c] ;  /* 0x00008f0044097a20 */ /* 0x000fe20000410000 */
[----:B------:R-:W-:Y:S01]  /*1cf30*/  FSEL R8, R8, RZ, P0 ;  /* 0x000000ff08087208 */ /* 0x000fe20000000000 */
[----:B------:R-:W-:Y:S01]  /*1cf40*/  FADD.FTZ R5, -R3, R73 ;  /* 0x0000004903057221 */ /* 0x000fe20000010100 */
[----:B------:R-:W-:Y:S01]  /*1cf50*/  FSETP.NEU.FTZ.AND P0, PT, R69, -INF , PT ;  /* 0xff8000004500780b */ /* 0x000fe20003f1d000 */
[----:B------:R-:W-:Y:S02]  /*1cf60*/  FFMA.FTZ R211, R41, c[0x0][0x23c], -R6 ;  /* 0x00008f0029d37a23 */ /* 0x000fe40000010806 */
[--C-:B------:R-:W-:Y:S02]  /*1cf70*/  FFMA.FTZ R3, R142, c[0x0][0x23c], -R8.reuse ;  /* 0x00008f008e037a23 */ /* 0x100fe40000010808 */
[--C-:B------:R-:W-:Y:S02]  /*1cf80*/  FFMA.FTZ R198, R31, c[0x0][0x23c], -R8.reuse ;  /* 0x00008f001fc67a23 */ /* 0x100fe40000010808 */
[----:B------:R2:W-:Y:S01]  /*1cf90*/  MUFU.EX2 R73, R3 ;  /* 0x0000000300497308 */ /* 0x0005e20000000800 */
[--C-:B------:R-:W-:Y:S02]  /*1cfa0*/  FFMA.FTZ R203, R42, c[0x0][0x23c], -R8.reuse ;  /* 0x00008f002acb7a23 */ /* 0x100fe40000010808 */
[--C-:B------:R-:W-:Y:S02]  /*1cfb0*/  FFMA.FTZ R236, R58, c[0x0][0x23c], -R8.reuse ;  /* 0x00008f003aec7a23 */ /* 0x100fe40000010808 */
[--C-:B------:R-:W-:Y:S02]  /*1cfc0*/  FFMA.FTZ R238, R59, c[0x0][0x23c], -R8.reuse ;  /* 0x00008f003bee7a23 */ /* 0x100fe40000010808 */
[--C-:B------:R-:W-:Y:S02]  /*1cfd0*/  FFMA.FTZ R244, R62, c[0x0][0x23c], -R8.reuse ;  /* 0x00008f003ef47a23 */ /* 0x100fe40000010808 */
[----:B------:R-:W-:Y:S02]  /*1cfe0*/  FFMA.FTZ R246, R63, c[0x0][0x23c], -R8 ;  /* 0x00008f003ff67a23 */ /* 0x000fe40000010808 */
[----:B-1----:R-:W-:Y:S01]  /*1cff0*/  FADD.FTZ R4, -R0, R72 ;  /* 0x0000004800047221 */ /* 0x002fe20000010100 */
[----:B------:R-:W-:Y:S01]  /*1d000*/  FSEL R0, R69, RZ, P0 ;  /* 0x000000ff45007208 */ /* 0x000fe20000000000 */
[----:B------:R-:W-:Y:S01]  /*1d010*/  FFMA.FTZ R217, R45, c[0x0][0x23c], -R6 ;  /* 0x00008f002dd97a23 */ /* 0x000fe20000010806 */
[----:B------:R-:W-:Y:S01]  /*1d020*/  LOP3.LUT R72, R195, UR12, R10, 0x96, !PT ;  /* 0x0000000cc3487c12 */ /* 0x000fe2000f8e960a */
[----:B------:R-:W-:Y:S02]  /*1d030*/  FFMA.FTZ R195, R30, c[0x0][0x23c], -R8 ;  /* 0x00008f001ec37a23 */ /* 0x000fe40000010808 */
[----:B------:R-:W-:Y:S02]  /*1d040*/  FADD.FTZ R7, -R0, R74 ;  /* 0x0000004a00077221 */ /* 0x000fe40000010100 */
[----:B------:R-:W-:Y:S02]  /*1d050*/  FMUL.FTZ R0, R69, c[0x0][0x23c] ;  /* 0x00008f0045007a20 */ /* 0x000fe40000410000 */
[--C-:B------:R-:W-:Y:S02]  /*1d060*/  FFMA.FTZ R74, R155, c[0x0][0x23c], -R6.reuse ;  /* 0x00008f009b4a7a23 */ /* 0x100fe40000010806 */
[--C-:B------:R-:W-:Y:S01]  /*1d070*/  FFMA.FTZ R155, R25, c[0x0][0x23c], -R6.reuse ;  /* 0x00008f00199b7a23 */ /* 0x100fe20000010806 */
[----:B--2---:R-:W-:Y:S01]  /*1d080*/  FSEL R3, R9, RZ, P1 ;  /* 0x000000ff09037208 */ /* 0x004fe20000800000 */
[--C-:B------:R-:W-:Y:S01]  /*1d090*/  FFMA.FTZ R235, R56, c[0x0][0x23c], -R6.reuse ;  /* 0x00008f0038eb7a23 */ /* 0x100fe20000010806 */
[----:B------:R-:W-:Y:S01]  /*1d0a0*/  FSEL R0, R0, RZ, P0 ;  /* 0x000000ff00007208 */ /* 0x000fe20000000000 */
        /* <DEDUP_REMOVED lines=28> */
[----:B------:R-:W-:Y:S02]  /*1d270*/  FFMA.FTZ R241, R65, c[0x0][0x23c], -R3 ;  /* 0x00008f0041f17a23 */ /* 0x000fe40000010803 */
[--C-:B------:R-:W-:Y:S01]  /*1d280*/  FFMA.FTZ R3, R150, c[0x0][0x23c], -R0.reuse ;  /* 0x00008f0096037a23 */ /* 0x100fe20000010800 */
[----:B------:R-:W-:Y:S01]  /*1d290*/  IADD3 R150, P0, R148, UR23, RZ ;  /* 0x0000001794967c10 */ /* 0x000fe2000ff1e0ff */
[--C-:B------:R-:W-:Y:S02]  /*1d2a0*/  FFMA.FTZ R159, R18, c[0x0][0x23c], -R0.reuse ;  /* 0x00008f00129f7a23 */ /* 0x100fe40000010800 */
[--C-:B------:R-:W-:Y:S01]  /*1d2b0*/  FFMA.FTZ R161, R23, c[0x0][0x23c], -R0.reuse ;  /* 0x00008f0017a17a23 */ /* 0x100fe20000010800 */
[----:B------:R-:W-:Y:S01]  /*1d2c0*/  MUFU.EX2 R75, R3 ;  /* 0x00000003004b7308 */ /* 0x000fe20000000800 */
[--C-:B------:R-:W-:Y:S02]  /*1d2d0*/  FFMA.FTZ R207, R38, c[0x0][0x23c], -R0.reuse ;  /* 0x00008f0026cf7a23 */ /* 0x100fe40000010800 */
[--C-:B------:R-:W-:Y:S02]  /*1d2e0*/  FFMA.FTZ R218, R50, c[0x0][0x23c], -R0.reuse ;  /* 0x00008f0032da7a23 */ /* 0x100fe40000010800 */
[--C-:B------:R-:W-:Y:S02]  /*1d2f0*/  FFMA.FTZ R231, R54, c[0x0][0x23c], -R0.reuse ;  /* 0x00008f0036e77a23 */ /* 0x100fe40000010800 */
[--C-:B------:R-:W-:Y:S02]  /*1d300*/  FFMA.FTZ R243, R67, c[0x0][0x23c], -R0.reuse ;  /* 0x00008f0043f37a23 */ /* 0x100fe40000010800 */
[----:B------:R-:W-:Y:S02]  /*1d310*/  FFMA.FTZ R234, R55, c[0x0][0x23c], -R0 ;  /* 0x00008f0037ea7a23 */ /* 0x000fe40000010800 */
[----:B------:R-:W-:Y:S02]  /*1d320*/  FMUL.FTZ R0, R2, c[0x0][0x23c] ;  /* 0x00008f0002007a20 */ /* 0x000fe40000410000 */
[--C-:B------:R-:W-:Y:S02]  /*1d330*/  FFMA.FTZ R22, R156, c[0x0][0x23c], -R8.reuse ;  /* 0x00008f009c167a23 */ /* 0x100fe40000010808 */
[----:B------:R-:W1:Y:S01]  /*1d340*/  MUFU.EX2 R2, R0 ;  /* 0x0000000000027308 */ /* 0x000e620000000800 */
[--C-:B------:R-:W-:Y:S01]  /*1d350*/  FFMA.FTZ R34, R153, c[0x0][0x23c], -R8.reuse ;  /* 0x00008f0099227a23 */ /* 0x100fe20000010808 */
[----:B------:R2:W3:Y:S01]  /*1d360*/  LDL.S16 R156, [R1+0x70] ;  /* 0x00007000019c7983 */ /* 0x0004e20000100600 */
[----:B------:R-:W-:Y:S02]  /*1d370*/  FFMA.FTZ R146, R26, c[0x0][0x23c], -R8 ;  /* 0x00008f001a927a23 */ /* 0x000fe40000010808 */
[----:B------:R-:W-:Y:S01]  /*1d380*/  IMAD.MOV.U32 R54, RZ, RZ, R204 ;  /* 0x000000ffff367224 */ /* 0x000fe200078e00cc */
[----:B------:R2:W4:Y:S01]  /*1d390*/  LDL.S16 R153, [R1+0x50] ;  /* 0x0000500001997983 */ /* 0x0005220000100600 */
[--C-:B------:R-:W-:Y:S02]  /*1d3a0*/  FFMA.FTZ R23, R154, c[0x0][0x23c], -R8.reuse ;  /* 0x00008f009a177a23 */ /* 0x100fe40000010808 */
[--C-:B------:R-:W-:Y:S02]  /*1d3b0*/  FFMA.FTZ R154, R27, c[0x0][0x23c], -R8.reuse ;  /* 0x00008f001b9a7a23 */ /* 0x100fe40000010808 */
[----:B------:R-:W-:Y:S02]  /*1d3c0*/  FFMA.FTZ R204, R43, c[0x0][0x23c], -R8 ;  /* 0x00008f002bcc7a23 */ /* 0x000fe40000010808 */
[----:B------:R-:W-:Y:S02]  /*1d3d0*/  IMAD.MOV.U32 R50, RZ, RZ, R214 ;  /* 0x000000ffff327224 */ /* 0x000fe400078e00d6 */
[--C-:B------:R-:W-:Y:S02]  /*1d3e0*/  FFMA.FTZ R214, R46, c[0x0][0x23c], -R8.reuse ;  /* 0x00008f002ed67a23 */ /* 0x100fe40000010808 */
[----:B------:R-:W-:Y:S02]  /*1d3f0*/  IMAD.MOV.U32 R51, RZ, RZ, R215 ;  /* 0x000000ffff337224 */ /* 0x000fe400078e00d7 */
[----:B------:R-:W-:Y:S02]  /*1d400*/  FFMA.FTZ R215, R47, c[0x0][0x23c], -R8 ;  /* 0x00008f002fd77a23 */ /* 0x000fe40000010808 */
[--C-:B------:R-:W-:Y:S02]  /*1d410*/  FFMA.FTZ R35, R152, c[0x0][0x23c], -R6.reuse ;  /* 0x00008f0098237a23 */ /* 0x100fe40000010806 */
[--C-:B------:R-:W-:Y:S01]  /*1d420*/  FFMA.FTZ R38, R151, c[0x0][0x23c], -R6.reuse ;  /* 0x00008f0097267a23 */ /* 0x100fe20000010806 */
[----:B------:R-:W-:Y:S01]  /*1d430*/  IADD3.X R151, R149, UR22, RZ, P0, !PT ;  /* 0x0000001695977c10 */ /* 0x000fe200087fe4ff */
[C---:B-1----:R-:W-:Y:S01]  /*1d440*/  FMUL.FTZ R8, R2.reuse, R112 ;  /* 0x0000007002087220 */ /* 0x042fe20000410000 */
[----:B------:R2:W5:Y:S01]  /*1d450*/  LDL.S16 R152, [R1+0x60] ;  /* 0x0000600001987983 */ /* 0x0005620000100600 */
[----:B------:R-:W-:Y:S02]  /*1d460*/  FFMA.FTZ R143, R2, R224, R157 ;  /* 0x000000e0028f7223 */ /* 0x000fe4000001009d */
[----:B------:R-:W-:Y:S01]  /*1d470*/  FMUL.FTZ R0, R4, c[0x0][0x23c] ;  /* 0x00008f0004007a20 */ /* 0x000fe20000410000 */
[----:B------:R2:W2:Y:S01]  /*1d480*/  LDL.S16 R112, [R1+0x58] ;  /* 0x0000580001707983 */ /* 0x0004a20000100600 */
[--C-:B------:R-:W-:Y:S02]  /*1d490*/  FFMA.FTZ R39, R24, c[0x0][0x23c], -R6.reuse ;  /* 0x00008f0018277a23 */ /* 0x100fe40000010806 */
[----:B------:R1:W1:Y:S01]  /*1d4a0*/  MUFU.EX2 R3, R0 ;  /* 0x0000000000037308 */ /* 0x0002620000000800 */
[----:B------:R1:W5:Y:S01]  /*1d4b0*/  LDL.S16 R224, [R1+0x54] ;  /* 0x0000540001e07983 */ /* 0x0003620000100600 */
[----:B------:R-:W-:Y:S02]  /*1d4c0*/  IMAD.MOV.U32 R55, RZ, RZ, R205 ;  /* 0x000000ffff377224 */ /* 0x000fe400078e00cd */
[--C-:B------:R-:W-:Y:S02]  /*1d4d0*/  FFMA.FTZ R205, R40, c[0x0][0x23c], -R6.reuse ;  /* 0x00008f0028cd7a23 */ /* 0x100fe40000010806 */
[--C-:B------:R-:W-:Y:S02]  /*1d4e0*/  FFMA.FTZ R242, R60, c[0x0][0x23c], -R6.reuse ;  /* 0x00008f003cf27a23 */ /* 0x100fe40000010806 */
[----:B------:R-:W-:Y:S02]  /*1d4f0*/  FFMA.FTZ R245, R61, c[0x0][0x23c], -R6 ;  /* 0x00008f003df57a23 */ /* 0x000fe40000010806 */
[C---:B------:R-:W-:Y:S02]  /*1d500*/  FMUL.FTZ R28, R2.reuse, R92 ;  /* 0x0000005c021c7220 */ /* 0x040fe40000410000 */
[C---:B------:R-:W-:Y:S02]  /*1d510*/  FMUL.FTZ R9, R2.reuse, R113 ;  /* 0x0000007102097220 */ /* 0x040fe40000410000 */
[C---:B------:R-:W-:Y:S02]  /*1d520*/  FMUL.FTZ R29, R2.reuse, R93 ;  /* 0x0000005d021d7220 */ /* 0x040fe40000410000 */
[C---:B------:R-:W-:Y:S02]  /*1d530*/  FMUL.FTZ R40, R2.reuse, R88 ;  /* 0x0000005802287220 */ /* 0x040fe40000410000 */
[C---:B------:R-:W-:Y:S02]  /*1d540*/  FMUL.FTZ R12, R2.reuse, R104 ;  /* 0x00000068020c7220 */ /* 0x040fe40000410000 */
[C---:B------:R-:W-:Y:S02]  /*1d550*/  FMUL.FTZ R13, R2.reuse, R105 ;  /* 0x00000069020d7220 */ /* 0x040fe40000410000 */
[----:B------:R-:W-:Y:S02]  /*1d560*/  FMUL.FTZ R24, R2, R96 ;  /* 0x0000006002187220 */ /* 0x000fe40000410000 */
[----:B-1----:R-:W-:Y:S02]  /*1d570*/  FMUL.FTZ R0, R5, c[0x0][0x23c] ;  /* 0x00008f0005007a20 */ /* 0x002fe40000410000 */
[C---:B------:R-:W-:Y:S02]  /*1d580*/  FMUL.FTZ R31, R3.reuse, R95 ;  /* 0x0000005f031f7220 */ /* 0x040fe40000410000 */
[----:B------:R1:W1:Y:S01]  /*1d590*/  MUFU.EX2 R6, R0 ;  /* 0x0000000000067308 */ /* 0x0002620000000800 */
[C---:B------:R-:W-:Y:S02]  /*1d5a0*/  FMUL.FTZ R42, R3.reuse, R90 ;  /* 0x0000005a032a7220 */ /* 0x040fe40000410000 */
[C---:B------:R-:W-:Y:S02]  /*1d5b0*/  FMUL.FTZ R46, R3.reuse, R86 ;  /* 0x00000056032e7220 */ /* 0x040fe40000410000 */
[C---:B------:R-:W-:Y:S02]  /*1d5c0*/  FFMA.FTZ R92, R3.reuse, R228, R73 ;  /* 0x000000e4035c7223 */ /* 0x040fe40000010049 */
[C---:B------:R-:W-:Y:S02]  /*1d5d0*/  FMUL.FTZ R10, R3.reuse, R114 ;  /* 0x00000072030a7220 */ /* 0x040fe40000410000 */
[C---:B------:R-:W-:Y:S02]  /*1d5e0*/  FMUL.FTZ R11, R3.reuse, R115 ;  /* 0x00000073030b7220 */ /* 0x040fe40000410000 */
[C---:B------:R-:W-:Y:S01]  /*1d5f0*/  FMUL.FTZ R14, R3.reuse, R106 ;  /* 0x0000006a030e7220 */ /* 0x040fe20000410000 */
[----:B------:R-:W-:Y:S01]  /*1d600*/  SHF.R.U32.HI R106, RZ, 0x18, R140 ;  /* 0x00000018ff6a7819 */ /* 0x000fe2000001168c */
[C---:B------:R-:W-:Y:S02]  /*1d610*/  FMUL.FTZ R15, R3.reuse, R107 ;  /* 0x0000006b030f7220 */ /* 0x040fe40000410000 */
[C---:B------:R-:W-:Y:S02]  /*1d620*/  FMUL.FTZ R26, R3.reuse, R98 ;  /* 0x00000062031a7220 */ /* 0x040fe40000410000 */
[C---:B------:R-:W-:Y:S01]  /*1d630*/  FMUL.FTZ R27, R3.reuse, R99 ;  /* 0x00000063031b7220 */ /* 0x040fe20000410000 */
[----:B------:R-:W-:Y:S01]  /*1d640*/  MUFU.EX2 R98, R161 ;  /* 0x000000a100627308 */ /* 0x000fe20000000800 */
[C---:B------:R-:W-:Y:S02]  /*1d650*/  FMUL.FTZ R30, R3.reuse, R94 ;  /* 0x0000005e031e7220 */ /* 0x040fe40000410000 */
[C---:B------:R-:W-:Y:S02]  /*1d660*/  FMUL.FTZ R43, R3.reuse, R91 ;  /* 0x0000005b032b7220 */ /* 0x040fe40000410000 */
[----:B------:R-:W-:Y:S02]  /*1d670*/  FMUL.FTZ R47, R3, R87 ;  /* 0x00000057032f7220 */ /* 0x000fe40000410000 */
[----:B-1----:R-:W-:Y:S01]  /*1d680*/  FMUL.FTZ R0, R7, c[0x0][0x23c] ;  /* 0x00008f0007007a20 */ /* 0x002fe20000410000 */
[----:B------:R-:W-:Y:S01]  /*1d690*/  F2FP.BF16.PACK_AB R7, R75, R16 ;  /* 0x000000104b07723e */ /* 0x000fe200000010ff */
[C---:B------:R-:W-:Y:S01]  /*1d6a0*/  FMUL.FTZ R58, R3.reuse, R82 ;  /* 0x00000052033a7220 */ /* 0x040fe20000410000 */
[----:B------:R-:W-:Y:S01]  /*1d6b0*/  MUFU.EX2 R94, R192 ;  /* 0x000000c0005e7308 */ /* 0x000fe20000000800 */
[C---:B------:R-:W-:Y:S02]  /*1d6c0*/  FMUL.FTZ R59, R3.reuse, R83 ;  /* 0x00000053033b7220 */ /* 0x040fe40000410000 */
[C---:B------:R-:W-:Y:S02]  /*1d6d0*/  FMUL.FTZ R62, R3.reuse, R78 ;  /* 0x0000004e033e7220 */ /* 0x040fe40000410000 */
[----:B------:R-:W-:Y:S01]  /*1d6e0*/  FMUL.FTZ R63, R3, R79 ;  /* 0x0000004f033f7220 */ /* 0x000fe20000410000 */
[----:B------:R-:W-:Y:S01]  /*1d6f0*/  F2FP.BF16.PACK_AB R3, R142, R17 ;  /* 0x000000118e03723e */ /* 0x000fe200000010ff */
        /* <DEDUP_REMOVED lines=9> */
[----:B------:R-:W-:Y:S01]  /*1d790*/  FMUL.FTZ R57, R2, R81 ;  /* 0x0000005102397220 */ /* 0x000fe20000410000 */
[C---:B------:R-:W-:Y:S01]  /*1d7a0*/  PRMT R2, R3.reuse, 0x7632, R2 ;  /* 0x0000763203027816 */ /* 0x040fe20000000002 */
[C---:B------:R-:W-:Y:S02]  /*1d7b0*/  FMUL.FTZ R33, R6.reuse, R125 ;  /* 0x0000007d06217220 */ /* 0x040fe40000410000 */
[C---:B------:R-:W-:Y:S01]  /*1d7c0*/  FMUL.FTZ R52, R6.reuse, R108 ;  /* 0x0000006c06347220 */ /* 0x040fe20000410000 */
[----:B------:R-:W-:Y:S01]  /*1d7d0*/  PRMT R97, R3, 0x5410, R2 ;  /* 0x0000541003617816 */ /* 0x000fe20000000002 */
[C---:B------:R-:W-:Y:S02]  /*1d7e0*/  FFMA.FTZ R87, R6.reuse, R230, R17 ;  /* 0x000000e606577223 */ /* 0x040fe40000010011 */
        /* <DEDUP_REMOVED lines=13> */
[----:B------:R1:W-:Y:S01]  /*1d8c0*/  MUFU.EX2 R85, R35 ;  /* 0x0000002300557308 */ /* 0x0003e20000000800 */
[C---:B------:R-:W-:Y:S02]  /*1d8d0*/  FMUL.FTZ R64, R6.reuse, R100 ;  /* 0x0000006406407220 */ /* 0x040fe40000410000 */
[----:B------:R-:W-:Y:S02]  /*1d8e0*/  FMUL.FTZ R65, R6, R101 ;  /* 0x0000006506417220 */ /* 0x000fe40000410000 */
[----:B-1----:R-:W-:Y:S02]  /*1d8f0*/  FFMA.FTZ R89, R0, R229, R16 ;  /* 0x000000e500597223 */ /* 0x002fe40000010010 */
[----:B------:R-:W-:Y:S01]  /*1d900*/  FMUL.FTZ R16, R6, R132 ;  /* 0x0000008406107220 */ /* 0x000fe20000410000 */
[C---:B------:R-:W-:Y:S01]  /*1d910*/  PRMT R6, R7.reuse, 0x7610, R6 ;  /* 0x0000761007067816 */ /* 0x040fe20000000006 */
[----:B------:R-:W-:Y:S01]  /*1d920*/  FADD.FTZ R96, R74, R143 ;  /* 0x0000008f4a607221 */ /* 0x000fe20000010000 */
[----:B------:R-:W-:Y:S01]  /*1d930*/  PRMT R7, R7, 0x7632, R7 ;  /* 0x0000763207077816 */ /* 0x000fe20000000007 */
[----:B------:R-:W-:Y:S01]  /*1d940*/  FADD.FTZ R87, R142, R87 ;  /* 0x000000578e577221 */ /* 0x000fe20000010000 */
[----:B------:R-:W-:Y:S01]  /*1d950*/  MUFU.EX2 R129, R219 ;  /* 0x000000db00817308 */ /* 0x000fe20000000800 */
[----:B------:R-:W-:Y:S01]  /*1d960*/  IMAD.WIDE.U32 R120, R72, -0x326172a9, RZ ;  /* 0xcd9e8d5748787825 */ /* 0x000fe200078e00ff */
[----:B------:R-:W-:Y:S03]  /*1d970*/  PRMT R109, R6, 0x5410, R7 ;  /* 0x00005410066d7816 */ /* 0x000fe60000000007 */
[----:B------:R-:W-:Y:S02]  /*1d980*/  FADD.FTZ R89, R75, R89 ;  /* 0x000000594b597221 */ /* 0x000fe40000010000 */
[----:B------:R-:W-:Y:S02]  /*1d990*/  IMAD.MOV.U32 R104, RZ, RZ, R54 ;  /* 0x000000ffff687224 */ /* 0x000fe400078e0036 */
[C---:B------:R-:W-:Y:S01]  /*1d9a0*/  FMUL.FTZ R54, R0.reuse, R110 ;  /* 0x0000006e00367220 */ /* 0x040fe20000410000 */
[----:B------:R1:W-:Y:S01]  /*1d9b0*/  MUFU.EX2 R101, R39 ;  /* 0x0000002700657308 */ /* 0x0003e20000000800 */
[----:B------:R-:W-:Y:S02]  /*1d9c0*/  IMAD.MOV.U32 R105, RZ, RZ, R55 ;  /* 0x000000ffff697224 */ /* 0x000fe400078e0037 */
[C---:B------:R-:W-:Y:S02]  /*1d9d0*/  FMUL.FTZ R35, R0.reuse, R127 ;  /* 0x0000007f00237220 */ /* 0x040fe40000410000 */
[C---:B------:R-:W-:Y:S02]  /*1d9e0*/  FMUL.FTZ R55, R0.reuse, R111 ;  /* 0x0000006f00377220 */ /* 0x040fe40000410000 */
[----:B------:R-:W-:Y:S02]  /*1d9f0*/  IMAD.MOV.U32 R228, RZ, RZ, R50 ;  /* 0x000000ffffe47224 */ /* 0x000fe400078e0032 */
[C---:B------:R-:W-:Y:S01]  /*1da00*/  FMUL.FTZ R50, R0.reuse, R118 ;  /* 0x0000007600327220 */ /* 0x040fe20000410000 */
[----:B------:R1:W-:Y:S01]  /*1da10*/  MUFU.EX2 R82, R23 ;  /* 0x0000001700527308 */ /* 0x0003e20000000800 */
[----:B------:R-:W-:Y:S02]  /*1da20*/  IMAD.MOV.U32 R229, RZ, RZ, R51 ;  /* 0x000000ffffe57224 */ /* 0x000fe400078e0033 */
[----:B------:R-:W-:Y:S02]  /*1da30*/  FMUL.FTZ R51, R0, R119 ;  /* 0x0000007700337220 */ /* 0x000fe40000410000 */
[----:B------:R-:W-:Y:S02]  /*1da40*/  IMAD.MOV.U32 R136, RZ, RZ, R104 ;  /* 0x000000ffff887224 */ /* 0x000fe400078e0068 */
[----:B------:R-:W-:Y:S02]  /*1da50*/  IMAD.MOV.U32 R137, RZ, RZ, R105 ;  /* 0x000000ffff897224 */ /* 0x000fe400078e0069 */
[----:B------:R-:W-:Y:S01]  /*1da60*/  IMAD.WIDE.U32 R118, R208, -0x2daee0ad, RZ ;  /* 0xd2511f53d0767825 */ /* 0x000fe200078e00ff */
[----:B------:R1:W-:Y:S03]  /*1da70*/  MUFU.EX2 R84, R38 ;  /* 0x0000002600547308 */ /* 0x0003e60000000800 */
[----:B------:R-:W-:Y:S02]  /*1da80*/  IMAD.MOV.U32 R132, RZ, RZ, R136 ;  /* 0x000000ffff847224 */ /* 0x000fe400078e0088 */
[C---:B-1----:R-:W-:Y:S02]  /*1da90*/  FMUL.FTZ R39, R0.reuse, R123 ;  /* 0x0000007b00277220 */ /* 0x042fe40000410000 */
[----:B------:R-:W-:Y:S03]  /*1daa0*/  IMAD.MOV.U32 R133, RZ, RZ, R137 ;  /* 0x000000ffff857224 */ /* 0x000fe600078e0089 */
[----:B------:R1:W-:Y:S01]  /*1dab0*/  MUFU.EX2 R80, R34 ;  /* 0x0000002200507308 */ /* 0x0003e20000000800 */
[C---:B------:R-:W-:Y:S09]  /*1dac0*/  FMUL.FTZ R23, R0.reuse, R131 ;  /* 0x0000008300177220 */ /* 0x040ff20000410000 */
[----:B------:R-:W-:Y:S01]  /*1dad0*/  MUFU.EX2 R91, R191 ;  /* 0x000000bf005b7308 */ /* 0x000fe20000000800 */
[C---:B------:R-:W-:Y:S09]  /*1dae0*/  FMUL.FTZ R38, R0.reuse, R122 ;  /* 0x0000007a00267220 */ /* 0x040ff20000410000 */
[----:B------:R-:W-:Y:S01]  /*1daf0*/  MUFU.EX2 R100, R163 ;  /* 0x000000a300647308 */ /* 0x000fe20000000800 */
[----:B-1----:R-:W-:Y:S09]  /*1db00*/  FMUL.FTZ R34, R0, R126 ;  /* 0x0000007e00227220 */ /* 0x002ff20000410000 */
[----:B------:R-:W-:Y:S01]  /*1db10*/  MUFU.EX2 R81, R155 ;  /* 0x0000009b00517308 */ /* 0x000fe20000000800 */
[----:B---3--:R-:W-:Y:S02]  /*1db20*/  @!P5 HFMA2.BF16_V2 R156, -RZ.H0_H0, RZ.H0_H0, -R7.H0_H0 ;  /* 0x200000ffff9cd231 */ /* 0x008fe40000340907 */
[----:B----4-:R-:W-:Y:S03]  /*1db30*/  @!P2 HFMA2.BF16_V2 R153, -RZ.H0_H0, RZ.H0_H0, -R6.H0_H0 ;  /* 0x200000ffff99a231 */ /* 0x010fe60000340906 */
[----:B------:R-:W-:Y:S02]  /*1db40*/  PRMT R67, R156, 0x7610, R67 ;  /* 0x000076109c437816 */ /* 0x000fe40000000043 */
[----:B------:R-:W-:Y:S02]  /*1db50*/  PRMT R18, R153, 0x7610, R18 ;  /* 0x0000761099127816 */ /* 0x000fe40000000012 */
[----:B------:R-:W-:Y:S01]  /*1db60*/  @!P5 PRMT R7, R67, 0x5410, RZ ;  /* 0x000054104307d816 */ /* 0x000fe200000000ff */
[----:B------:R-:W-:Y:S01]  /*1db70*/  FMUL.FTZ R67, R0, R103 ;  /* 0x0000006700437220 */ /* 0x000fe20000410000 */
[----:B------:R-:W-:Y:S02]  /*1db80*/  @!P2 PRMT R6, R18, 0x5410, RZ ;  /* 0x000054101206a816 */ /* 0x000fe400000000ff */
[----:B------:R-:W-:Y:S01]  /*1db90*/  IADD3 R18, P1, R150, UR38, RZ ;  /* 0x0000002696127c10 */ /* 0x000fe2000ff3e0ff */
[----:B--2---:R-:W-:Y:S02]  /*1dba0*/  @!P4 HFMA2.BF16_V2 R112, -RZ.H0_H0, RZ.H0_H0, -R3.H0_H0 ;  /* 0x200000ffff70c231 */ /* 0x004fe40000340903 */
[----:B-----5:R-:W-:Y:S03]  /*1dbb0*/  @!P3 HFMA2.BF16_V2 R224, -RZ.H0_H0, RZ.H0_H0, -R2.H0_H0 ;  /* 0x200000ffffe0b231 */ /* 0x020fe60000340902 */
[----:B------:R-:W-:Y:S01]  /*1dbc0*/  PRMT R66, R112, 0x7610, R66 ;  /* 0x0000761070427816 */ /* 0x000fe20000000042 */
[----:B------:R-:W-:Y:S03]  /*1dbd0*/  @!P4 STL.S16 [R1+0x58], R112 ;  /* 0x000058700100c387 */ /* 0x000fe60000100600 */
[----:B------:R-:W-:Y:S01]  /*1dbe0*/  @!P4 PRMT R3, R66, 0x5410, RZ ;  /* 0x000054104203c816 */ /* 0x000fe200000000ff */
[----:B------:R-:W-:Y:S01]  /*1dbf0*/  @!P3 STL.S16 [R1+0x54], R224 ;  /* 0x000054e00100b387 */ /* 0x000fe20000100600 */
[----:B------:R-:W-:Y:S03]  /*1dc00*/  PRMT R19, R224, 0x7610, R19 ;  /* 0x00007610e0137816 */ /* 0x000fe60000000013 */
[----:B------:R-:W-:Y:S01]  /*1dc10*/  @!P2 STL.S16 [R1+0x50], R153 ;  /* 0x000050990100a387 */ /* 0x000fe20000100600 */
[----:B------:R-:W-:Y:S02]  /*1dc20*/  @!P3 PRMT R2, R19, 0x5410, RZ ;  /* 0x000054101302b816 */ /* 0x000fe400000000ff */
[----:B------:R-:W-:Y:S01]  /*1dc30*/  IADD3.X R19, R151, UR24, RZ, P1, !PT ;  /* 0x0000001897137c10 */ /* 0x000fe20008ffe4ff */
[----:B------:R1:W2:Y:S04]  /*1dc40*/  LDL.S16 R66, [R1+0x5c] ;  /* 0x00005c0001427983 */ /* 0x0002a80000100600 */
[----:B------:R3:W-:Y:S04]  /*1dc50*/  STG.E.U16 [R148.64], R3 ;  /* 0x0000000394007986 */ /* 0x0007e8000c101520 */
[----:B------:R4:W-:Y:S04]  /*1dc60*/  STG.E.U16 [R148.64+0x2], R2 ;  /* 0x0000020294007986 */ /* 0x0009e8000c101520 */
[----:B------:R-:W-:Y:S04]  /*1dc70*/  STG.E.U16 [R150.64], R6 ;  /* 0x0000000696007986 */ /* 0x000fe8000c101520 */
[----:B------:R5:W-:Y:S04]  /*1dc80*/  STG.E.U16 [R150.64+0x2], R7 ;  /* 0x0000020796007986 */ /* 0x000be8000c101520 */
[----:B------:R1:W-:Y:S01]  /*1dc90*/  @!P5 STL.S16 [R1+0x70], R156 ;  /* 0x0000709c0100d387 */ /* 0x0003e20000100600 */
[----:B---3--:R-:W-:Y:S04]  /*1dca0*/  LOP3.LUT R3, R121, UR14, R162, 0x96, !PT ;  /* 0x0000000e79037c12 */ /* 0x008fe8000f8e96a2 */
[----:B----4-:R-:W-:Y:S04]  /*1dcb0*/  LOP3.LUT R2, R3, 0xff, RZ, 0xc0, !PT ;  /* 0x000000ff03027812 */ /* 0x010fe800078ec0ff */
[C---:B------:R-:W-:Y:S02]  /*1dcc0*/  ISETP.GE.U32.AND P0, PT, R225.reuse, R2, PT ;  /* 0x00000002e100720c */ /* 0x040fe40003f06070 */
[----:B------:R-:W-:Y:S01]  /*1dcd0*/  F2FP.BF16.PACK_AB R2, R74, R157 ;  /* 0x0000009d4a02723e */ /* 0x000fe200000010ff */
[----:B-----5:R-:W-:Y:S03]  /*1dce0*/  FMUL.FTZ R7, R0, R139 ;  /* 0x0000008b00077220 */ /* 0x020fe60000410000 */
[C---:B------:R-:W-:Y:S04]  /*1dcf0*/  PRMT R79, R2.reuse, 0x7632, R79 ;  /* 0x00007632024f7816 */ /* 0x040fe8000000004f */
[----:B------:R-:W-:Y:S03]  /*1dd00*/  PRMT R112, R2, 0x5410, R79 ;  /* 0x0000541002707816 */ /* 0x000fe6000000004f */
[----:B------:R-:W-:Y:S05]  /*1dd10*/  @!P0 HFMA2.BF16_V2 R152, -RZ.H0_H0, RZ.H0_H0, -R2.H0_H0 ;  /* 0x200000ffff988231 */ /* 0x000fea0000340902 */
[----:B------:R-:W-:Y:S01]  /*1dd20*/  PRMT R6, R152, 0x7610, R6 ;  /* 0x0000761098067816 */ /* 0x000fe20000000006 */
[----:B------:R3:W-:Y:S03]  /*1dd30*/  @!P0 STL.S16 [R1+0x60], R152 ;  /* 0x0000609801008387 */ /* 0x0007e60000100600 */
[----:B------:R-:W-:Y:S02]  /*1dd40*/  @!P0 PRMT R2, R6, 0x5410, RZ ;  /* 0x0000541006028816 */ /* 0x000fe400000000ff */
[----:B------:R-:W-:Y:S02]  /*1dd50*/  LOP3.LUT R6, R140, 0xff, RZ, 0xc0, !PT ;  /* 0x000000ff8c067812 */ /* 0x000fe400078ec0ff */
[C---:B-1----:R-:W-:Y:S01]  /*1dd60*/  IADD3 R156, P0, R148.reuse, UR26, RZ ;  /* 0x0000001a949c7c10 */ /* 0x042fe2000ff1e0ff */
[----:B------:R1:W-:Y:S01]  /*1dd70*/  STG.E.U16 [R18.64], R2 ;  /* 0x0000000212007986 */ /* 0x0003e2000c101520 */
[----:B------:R-:W-:Y:S02]  /*1dd80*/  ISETP.GE.U32.AND P5, PT, R225, R6, PT ;  /* 0x00000006e100720c */ /* 0x000fe40003fa6070 */
[--C-:B------:R-:W-:Y:S02]  /*1dd90*/  SHF.R.U32.HI R6, RZ, 0x18, R3.reuse ;  /* 0x00000018ff067819 */ /* 0x100fe40000011603 */
[----:B------:R-:W-:Y:S02]  /*1dda0*/  IADD3.X R157, R149, UR25, RZ, P0, !PT ;  /* 0x00000019959d7c10 */ /* 0x000fe400087fe4ff */
[----:B------:R-:W-:Y:S02]  /*1ddb0*/  ISETP.GE.U32.AND P3, PT, R225, R6, PT ;  /* 0x00000006e100720c */ /* 0x000fe40003f66070 */
[----:B---3--:R-:W-:Y:S04]  /*1ddc0*/  IADD3 R152, P1, R148, UR28, RZ ;  /* 0x0000001c94987c10 */ /* 0x008fe8000ff3e0ff */
[----:B------:R-:W-:Y:S02]  /*1ddd0*/  IADD3.X R153, R149, UR27, RZ, P1, !PT ;  /* 0x0000001b95997c10 */ /* 0x000fe40008ffe4ff */
[----:B-1----:R-:W-:Y:S01]  /*1dde0*/  LOP3.LUT R2, R3, 0xffff, RZ, 0xc0, !PT ;  /* 0x0000ffff03027812 */ /* 0x002fe200078ec0ff */
[C---:B------:R-:W-:Y:S01]  /*1ddf0*/  FMUL.FTZ R19, R0.reuse, R135 ;  /* 0x0000008700137220 */ /* 0x040fe20000410000 */
[----:B------:R-:W-:Y:S01]  /*1de00*/  SHF.R.U32.HI R3, RZ, 0x10, R3 ;  /* 0x00000010ff037819 */ /* 0x000fe20000011603 */
[----:B------:R-:W-:Y:S01]  /*1de10*/  FMUL.FTZ R18, R0, R134 ;  /* 0x0000008600127220 */ /* 0x000fe20000410000 */
[----:B------:R-:W-:Y:S02]  /*1de20*/  SHF.R.U32.HI R2, RZ, 0x8, R2 ;  /* 0x00000008ff027819 */ /* 0x000fe40000011602 */
[----:B------:R-:W-:Y:S02]  /*1de30*/  LOP3.LUT R3, R3, 0xff, RZ, 0xc0, !PT ;  /* 0x000000ff03037812 */ /* 0x000fe400078ec0ff */
[----:B------:R-:W-:Y:S02]  /*1de40*/  LOP3.LUT R2, R2, 0xffff, RZ, 0xc0, !PT ;  /* 0x0000ffff02027812 */ /* 0x000fe400078ec0ff */
[C---:B------:R-:W-:Y:S02]  /*1de50*/  ISETP.GE.U32.AND P0, PT, R225.reuse, R3, PT ;  /* 0x00000003e100720c */ /* 0x040fe40003f06070 */
[C---:B------:R-:W-:Y:S02]  /*1de60*/  ISETP.GE.U32.AND P2, PT, R225.reuse, R2, PT ;  /* 0x00000002e100720c */ /* 0x040fe40003f46070 */
[----:B------:R-:W-:Y:S04]  /*1de70*/  SHF.R.U32.HI R2, RZ, 0x10, R140 ;  /* 0x00000010ff027819 */ /* 0x000fe8000001168c */
[----:B------:R-:W-:Y:S02]  /*1de80*/  LOP3.LUT R6, R2, 0xff, RZ, 0xc0, !PT ;  /* 0x000000ff02067812 */ /* 0x000fe400078ec0ff */
[----:B------:R-:W-:Y:S02]  /*1de90*/  LOP3.LUT R2, R140, 0xffff, RZ, 0xc0, !PT ;  /* 0x0000ffff8c027812 */ /* 0x000fe400078ec0ff */
[C---:B------:R-:W-:Y:S01]  /*1dea0*/  ISETP.GE.U32.AND P6, PT, R225.reuse, R6, PT ;  /* 0x00000006e100720c */ /* 0x040fe20003fc6070 */
[----:B------:R-:W-:Y:S01]  /*1deb0*/  FMUL.FTZ R6, R0, R138 ;  /* 0x0000008a00067220 */ /* 0x000fe20000410000 */
[----:B------:R-:W-:Y:S04]  /*1dec0*/  SHF.R.U32.HI R2, RZ, 0x8, R2 ;  /* 0x00000008ff027819 */ /* 0x000fe80000011602 */
[----:B------:R-:W-:Y:S04]  /*1ded0*/  LOP3.LUT R2, R2, 0xffff, RZ, 0xc0, !PT ;  /* 0x0000ffff02027812 */ /* 0x000fe800078ec0ff */
[----:B------:R-:W-:Y:S02]  /*1dee0*/  ISETP.GE.U32.AND P4, PT, R225, R2, PT ;  /* 0x00000002e100720c */ /* 0x000fe40003f86070 */
[----:B------:R-:W1:Y:S02]  /*1def0*/  MUFU.EX2 R2, R22 ;  /* 0x0000001600027308 */ /* 0x000e640000000800 */
[----:B-1----:R-:W-:Y:S01]  /*1df00*/  F2FP.BF16.PACK_AB R73, R2, R73 ;  /* 0x000000490249723e */ /* 0x002fe200000010ff */
[----:B------:R-:W-:Y:S02]  /*1df10*/  FMUL.FTZ R22, R0, R130 ;  /* 0x0000008200167220 */ /* 0x000fe40000410000 */
[----:B------:R-:W-:Y:S01]  /*1df20*/  FADD.FTZ R92, R2, R92 ;  /* 0x0000005c025c7221 */ /* 0x000fe20000010000 */
[----:B------:R-:W-:Y:S01]  /*1df30*/  PRMT R72, R73, 0x7632, R72 ;  /* 0x0000763249487816 */ /* 0x000fe20000000048 */
[----:B--2---:R-:W-:Y:S05]  /*1df40*/  @!P2 HFMA2.BF16_V2 R66, -RZ.H0_H0, RZ.H0_H0, -R79.H0_H0 ;  /* 0x200000ffff42a231 */ /* 0x004fea000034094f */
[----:B------:R-:W-:Y:S01]  /*1df50*/  PRMT R3, R66, 0x7610, R3 ;  /* 0x0000761042037816 */ /* 0x000fe20000000003 */
[----:B------:R1:W-:Y:S03]  /*1df60*/  @!P2 STL.S16 [R1+0x5c], R66 ;  /* 0x00005c420100a387 */ /* 0x0003e60000100600 */
[----:B------:R-:W-:Y:S01]  /*1df70*/  @!P2 PRMT R79, R3, 0x5410, RZ ;  /* 0x00005410034fa816 */ /* 0x000fe200000000ff */
[----:B------:R2:W3:Y:S01]  /*1df80*/  LDL.S16 R90, [R1+0x78] ;  /* 0x00007800015a7983 */ /* 0x0004e20000100600 */
[----:B------:R-:W4:Y:S03]  /*1df90*/  MUFU.EX2 R3, R190 ;  /* 0x000000be00037308 */ /* 0x000f260000000800 */
[----:B------:R2:W5:Y:S04]  /*1dfa0*/  LDL.S16 R86, [R1+0x74] ;  /* 0x0000740001567983 */ /* 0x0005680000100600 */
[----:B------:R2:W2:Y:S04]  /*1dfb0*/  LDL.S16 R88, [R1+0x6c] ;  /* 0x00006c0001587983 */ /* 0x0004a80000100600 */
[----:B------:R2:W2:Y:S04]  /*1dfc0*/  LDL.S16 R95, [R1+0x68] ;  /* 0x00006800015f7983 */ /* 0x0004a80000100600 */
[----:B------:R-:W-:Y:S01]  /*1dfd0*/  STG.E.U16 [R156.64], R79 ;  /* 0x0000004f9c007986 */ /* 0x000fe2000c101520 */
[----:B-1----:R-:W-:Y:S01]  /*1dfe0*/  FMUL.FTZ R66, R0, R102 ;  /* 0x0000006600427220 */ /* 0x002fe20000410000 */
[----:B------:R-:W-:Y:S02]  /*1dff0*/  LOP3.LUT R0, R120, 0xff, RZ, 0xc0, !PT ;  /* 0x000000ff78007812 */ /* 0x000fe400078ec0ff */
[----:B----4-:R-:W-:Y:S01]  /*1e000*/  F2FP.BF16.PACK_AB R75, R76, R3 ;  /* 0x000000034c4b723e */ /* 0x010fe200000010ff */
[----:B------:R-:W-:Y:S01]  /*1e010*/  FADD.FTZ R3, R3, R87 ;  /* 0x0000005703037221 */ /* 0x000fe20000010000 */
[----:B------:R-:W-:Y:S01]  /*1e020*/  ISETP.GE.U32.AND P2, PT, R225, R0, PT ;  /* 0x00000000e100720c */ /* 0x000fe20003f46070 */
[----:B------:R1:W-:Y:S01]  /*1e030*/  MUFU.EX2 R87, R202 ;  /* 0x000000ca00577308 */ /* 0x0003e20000000800 */
[----:B------:R-:W-:Y:S02]  /*1e040*/  PRMT R74, R75, 0x7632, R74 ;  /* 0x000076324b4a7816 */ /* 0x000fe4000000004a */
[----:B------:R-:W-:Y:S04]  /*1e050*/  LOP3.LUT R0, R120, 0xffff, RZ, 0xc0, !PT ;  /* 0x0000ffff78007812 */ /* 0x000fe800078ec0ff */
[----:B------:R-:W-:Y:S04]  /*1e060*/  SHF.R.U32.HI R0, RZ, 0x8, R0 ;  /* 0x00000008ff007819 */ /* 0x000fe80000011600 */
[----:B------:R-:W-:Y:S04]  /*1e070*/  LOP3.LUT R0, R0, 0xffff, RZ, 0xc0, !PT ;  /* 0x0000ffff00007812 */ /* 0x000fe800078ec0ff */
[C---:B------:R-:W-:Y:S02]  /*1e080*/  ISETP.GE.U32.AND P1, PT, R225.reuse, R0, PT ;  /* 0x00000000e100720c */ /* 0x040fe40003f26070 */
[----:B------:R-:W-:Y:S04]  /*1e090*/  SHF.R.U32.HI R0, RZ, 0x10, R120 ;  /* 0x00000010ff007819 */ /* 0x000fe80000011678 */
[----:B------:R-:W-:Y:S02]  /*1e0a0*/  LOP3.LUT R0, R0, 0xff, RZ, 0xc0, !PT ;  /* 0x000000ff00007812 */ /* 0x000fe400078ec0ff */
[----:B-1----:R-:W-:Y:S01]  /*1e0b0*/  PRMT R202, R225, 0x7054, R225 ;  /* 0x00007054e1ca7816 */ /* 0x002fe200000000e1 */
[----:B---3--:R-:W-:Y:S02]  /*1e0c0*/  @!P0 HFMA2.BF16_V2 R90, -RZ.H0_H0, RZ.H0_H0, -R73.H0_H0 ;  /* 0x200000ffff5a8231 */ /* 0x008fe40000340949 */
[----:B-----5:R-:W-:Y:S03]  /*1e0d0*/  @!P3 HFMA2.BF16_V2 R86, -RZ.H0_H0, RZ.H0_H0, -R72.H0_H0 ;  /* 0x200000ffff56b231 */ /* 0x020fe60000340948 */
[----:B------:R-:W-:Y:S01]  /*1e0e0*/  PRMT R83, R90, 0x7610, R83 ;  /* 0x000076105a537816 */ /* 0x000fe20000000053 */
[----:B------:R1:W-:Y:S01]  /*1e0f0*/  @!P0 STL.S16 [R1+0x78], R90 ;  /* 0x0000785a01008387 */ /* 0x0003e20000100600 */
[----:B--2---:R-:W-:Y:S01]  /*1e100*/  @!P5 HFMA2.BF16_V2 R88, -RZ.H0_H0, RZ.H0_H0, -R75.H0_H0 ;  /* 0x200000ffff58d231 */ /* 0x004fe2000034094b */
[----:B------:R-:W-:Y:S02]  /*1e110*/  PRMT R99, R86, 0x7610, R99 ;  /* 0x0000761056637816 */ /* 0x000fe40000000063 */
[----:B------:R2:W3:Y:S01]  /*1e120*/  LDL.S16 R93, [R1+0x64] ;  /* 0x00006400015d7983 */ /* 0x0004e20000100600 */
[----:B------:R-:W-:Y:S01]  /*1e130*/  @!P4 HFMA2.BF16_V2 R95, -RZ.H0_H0, RZ.H0_H0, -R74.H0_H0 ;  /* 0x200000ffff5fc231 */ /* 0x000fe2000034094a */
[----:B------:R-:W-:Y:S02]  /*1e140*/  PRMT R2, R88, 0x7610, R2 ;  /* 0x0000761058027816 */ /* 0x000fe40000000002 */
[----:B------:R-:W-:Y:S02]  /*1e150*/  @!P3 STL.S16 [R1+0x74], R86 ;  /* 0x000074560100b387 */ /* 0x000fe40000100600 */
[----:B------:R-:W-:Y:S02]  /*1e160*/  PRMT R102, R95, 0x7610, R102 ;  /* 0x000076105f667816 */ /* 0x000fe40000000066 */
[----:B------:R4:W-:Y:S04]  /*1e170*/  @!P5 STL.S16 [R1+0x6c], R88 ;  /* 0x00006c580100d387 */ /* 0x0009e80000100600 */
[----:B------:R2:W5:Y:S04]  /*1e180*/  LDL.S16 R108, [R1+0x80] ;  /* 0x00008000016c7983 */ /* 0x0005680000100600 */
[----:B------:R2:W-:Y:S04]  /*1e190*/  @!P4 STL.S16 [R1+0x68], R95 ;  /* 0x0000685f0100c387 */ /* 0x0005e80000100600 */
[----:B------:R3:W5:Y:S01]  /*1e1a0*/  LDL.S16 R110, [R1+0x7c] ;  /* 0x00007c00016e7983 */ /* 0x0007620000100600 */
[----:B-1----:R-:W-:Y:S02]  /*1e1b0*/  PRMT R90, R73, 0x5410, R72 ;  /* 0x00005410495a7816 */ /* 0x002fe40000000048 */
[----:B------:R-:W-:Y:S01]  /*1e1c0*/  @!P3 PRMT R72, R99, 0x5410, RZ ;  /* 0x000054106348b816 */ /* 0x000fe200000000ff */
[----:B------:R1:W5:Y:S01]  /*1e1d0*/  LDL.S16 R113, [R1+0x88] ;  /* 0x0000880001717983 */ /* 0x0003620000100600 */
[----:B------:R-:W-:Y:S01]  /*1e1e0*/  ISETP.GE.U32.AND P3, PT, R225, R106, PT ;  /* 0x0000006ae100720c */ /* 0x000fe20003f66070 */
[----:B------:R-:W-:Y:S01]  /*1e1f0*/  MUFU.EX2 R99, R199 ;  /* 0x000000c700637308 */ /* 0x000fe20000000800 */
[----:B------:R-:W-:Y:S01]  /*1e200*/  @!P0 PRMT R73, R83, 0x5410, RZ ;  /* 0x0000541053498816 */ /* 0x000fe200000000ff */
[----:B------:R1:W-:Y:S01]  /*1e210*/  STG.E.U16 [R152.64+0x2], R72 ;  /* 0x0000024898007986 */ /* 0x0003e2000c101520 */
[----:B------:R-:W-:Y:S02]  /*1e220*/  ISETP.GE.U32.AND P0, PT, R225, R0, PT ;  /* 0x00000000e100720c */ /* 0x000fe40003f06070 */
[----:B------:R-:W-:Y:S01]  /*1e230*/  SHF.R.U32.HI R0, RZ, 0x18, R120 ;  /* 0x00000018ff007819 */ /* 0x000fe20000011678 */
[----:B------:R-:W-:Y:S01]  /*1e240*/  STG.E.U16 [R152.64], R73 ;  /* 0x0000004998007986 */ /* 0x000fe2000c101520 */
[----:B----4-:R-:W-:Y:S02]  /*1e250*/  PRMT R88, R75, 0x5410, R74 ;  /* 0x000054104b587816 */ /* 0x010fe4000000004a */
[----:B------:R-:W-:Y:S01]  /*1e260*/  @!P5 PRMT R75, R2, 0x5410, RZ ;  /* 0x00005410024bd816 */ /* 0x000fe200000000ff */
[----:B------:R-:W-:Y:S01]  /*1e270*/  FADD.FTZ R2, R77, R89 ;  /* 0x000000594d027221 */ /* 0x000fe20000010000 */
[----:B------:R-:W-:Y:S01]  /*1e280*/  F2FP.BF16.PACK_AB R77, R78, R77 ;  /* 0x0000004d4e4d723e */ /* 0x000fe200000010ff */
[----:B------:R-:W4:Y:S01]  /*1e290*/  MUFU.EX2 R83, R146 ;  /* 0x0000009200537308 */ /* 0x000f220000000800 */
[----:B------:R-:W-:Y:S01]  /*1e2a0*/  @!P4 PRMT R74, R102, 0x5410, RZ ;  /* 0x00005410664ac816 */ /* 0x000fe200000000ff */
[----:B------:R-:W-:Y:S01]  /*1e2b0*/  FADD.FTZ R104, R78, R2 ;  /* 0x000000024e687221 */ /* 0x000fe20000010000 */
[----:B------:R-:W-:Y:S01]  /*1e2c0*/  F2FP.BF16.PACK_AB R2, R84, R85 ;  /* 0x000000555402723e */ /* 0x000fe200000010ff */
[----:B--2---:R-:W-:Y:S01]  /*1e2d0*/  FADD.FTZ R95, R76, R3 ;  /* 0x000000034c5f7221 */ /* 0x004fe20000010000 */
[----:B------:R-:W-:Y:S01]  /*1e2e0*/  PRMT R76, R77, 0x7632, R76 ;  /* 0x000076324d4c7816 */ /* 0x000fe2000000004c */
[----:B------:R-:W-:Y:S01]  /*1e2f0*/  STG.E.U16 [R148.64+0x12], R74 ;  /* 0x0000124a94007986 */ /* 0x000fe2000c101520 */
[----:B------:R-:W-:Y:S01]  /*1e300*/  ISETP.GE.U32.AND P4, PT, R225, R0, PT ;  /* 0x00000000e100720c */ /* 0x000fe20003f86070 */
[----:B------:R-:W-:Y:S01]  /*1e310*/  IMAD.WIDE.U32 R102, R213, -0x2daee0ad, RZ ;  /* 0xd2511f53d5667825 */ /* 0x000fe200078e00ff */
[----:B------:R-:W-:Y:S01]  /*1e320*/  PRMT R89, R77, 0x5410, R76 ;  /* 0x000054104d597816 */ /* 0x000fe2000000004c */
[----:B------:R-:W-:Y:S01]  /*1e330*/  STG.E.U16 [R148.64+0x10], R75 ;  /* 0x0000104b94007986 */ /* 0x000fe2000c101520 */
[----:B------:R-:W2:Y:S01]  /*1e340*/  MUFU.EX2 R86, R154 ;  /* 0x0000009a00567308 */ /* 0x000ea20000000800 */
[----:B------:R-:W-:Y:S01]  /*1e350*/  FADD.FTZ R0, R82, R92 ;  /* 0x0000005c52007221 */ /* 0x000fe20000010000 */
[----:B------:R-:W-:Y:S01]  /*1e360*/  LOP3.LUT R78, R103, UR13, R160, 0x96, !PT ;  /* 0x0000000d674e7c12 */ /* 0x000fe2000f8e96a0 */
[----:B------:R-:W-:Y:S01]  /*1e370*/  FADD.FTZ R3, R85, R96 ;  /* 0x0000006055037221 */ /* 0x000fe20000010000 */
[----:B------:R-:W-:Y:S01]  /*1e380*/  LOP3.LUT R139, R102, 0xff, RZ, 0xc0, !PT ;  /* 0x000000ff668b7812 */ /* 0x000fe200078ec0ff */
[----:B------:R-:W-:Y:S01]  /*1e390*/  FADD.FTZ R107, R80, R0 ;  /* 0x00000000506b7221 */ /* 0x000fe20000010000 */
[----:B------:R-:W-:Y:S01]  /*1e3a0*/  LOP3.LUT R0, R78, 0xffff, RZ, 0xc0, !PT ;  /* 0x0000ffff4e007812 */ /* 0x000fe200078ec0ff */
[----:B------:R-:W-:Y:S01]  /*1e3b0*/  FADD.FTZ R105, R84, R3 ;  /* 0x0000000354697221 */ /* 0x000fe20000010000 */
[----:B------:R-:W-:Y:S01]  /*1e3c0*/  F2FP.BF16.PACK_AB R3, R80, R82 ;  /* 0x000000525003723e */ /* 0x000fe200000010ff */
[----:B------:R-:W-:Y:S01]  /*1e3d0*/  FADD.FTZ R82, R94, R95 ;  /* 0x0000005f5e527221 */ /* 0x000fe20000010000 */
[----:B------:R-:W-:Y:S01]  /*1e3e0*/  SHF.R.U32.HI R0, RZ, 0x8, R0 ;  /* 0x00000008ff007819 */ /* 0x000fe20000011600 */
[----:B------:R-:W-:Y:S01]  /*1e3f0*/  MUFU.EX2 R95, R200 ;  /* 0x000000c8005f7308 */ /* 0x000fe20000000800 */
[----:B------:R-:W-:Y:S02]  /*1e400*/  F2FP.BF16.PACK_AB R80, R91, R94 ;  /* 0x0000005e5b50723e */ /* 0x000fe400000010ff */
[----:B------:R-:W-:Y:S02]  /*1e410*/  LOP3.LUT R0, R0, 0xffff, RZ, 0xc0, !PT ;  /* 0x0000ffff00007812 */ /* 0x000fe400078ec0ff */
[----:B------:R-:W-:Y:S02]  /*1e420*/  LOP3.LUT R111, R78, 0xff, RZ, 0xc0, !PT ;  /* 0x000000ff4e6f7812 */ /* 0x000fe400078ec0ff */
[--C-:B------:R-:W-:Y:S02]  /*1e430*/  SHF.R.U32.HI R85, RZ, 0x18, R78.reuse ;  /* 0x00000018ff557819 */ /* 0x100fe4000001164e */
[----:B------:R-:W-:Y:S01]  /*1e440*/  SHF.R.U32.HI R78, RZ, 0x10, R78 ;  /* 0x00000010ff4e7819 */ /* 0x000fe2000001164e */
[----:B------:R-:W-:Y:S01]  /*1e450*/  MUFU.EX2 R92, R201 ;  /* 0x000000c9005c7308 */ /* 0x000fe20000000800 */
[----:B------:R-:W-:Y:S02]  /*1e460*/  ISETP.GE.U32.AND P5, PT, R225, R85, PT ;  /* 0x00000055e100720c */ /* 0x000fe40003fa6070 */
[----:B------:R-:W-:Y:S02]  /*1e470*/  LOP3.LUT R78, R78, 0xff, RZ, 0xc0, !PT ;  /* 0x000000ff4e4e7812 */ /* 0x000fe400078ec0ff */
[----:B------:R-:W-:Y:S02]  /*1e480*/  F2FP.BF16.PACK_AB R85, R81, R101 ;  /* 0x000000655155723e */ /* 0x000fe400000010ff */
[----:B-1----:R-:W-:Y:S03]  /*1e490*/  IADD3 R72, R206, 0x1, RZ ;  /* 0x00000001ce487810 */ /* 0x002fe60007ffe0ff */
[----:B------:R-:W-:Y:S01]  /*1e4a0*/  MUFU.EX2 R96, R197 ;  /* 0x000000c500607308 */ /* 0x000fe20000000800 */
[----:B------:R-:W-:Y:S01]  /*1e4b0*/  LOP3.LUT R72, R72, UR35, RZ, 0x3c, !PT ;  /* 0x0000002348487c12 */ /* 0x000fe2000f8e3cff */
[----:B---3--:R-:W-:Y:S05]  /*1e4c0*/  @!P6 HFMA2.BF16_V2 R93, -RZ.H0_H0, RZ.H0_H0, -R77.H0_H0 ;  /* 0x200000ffff5de231 */ /* 0x008fea000034094d */
[----:B------:R-:W-:Y:S01]  /*1e4d0*/  PRMT R114, R93, 0x7610, R114 ;  /* 0x000076105d727816 */ /* 0x000fe20000000072 */
[----:B------:R1:W-:Y:S03]  /*1e4e0*/  @!P6 STL.S16 [R1+0x64], R93 ;  /* 0x0000645d0100e387 */ /* 0x0003e60000100600 */
[----:B------:R-:W-:Y:S02]  /*1e4f0*/  @!P6 PRMT R77, R114, 0x5410, RZ ;  /* 0x00005410724de816 */ /* 0x000fe400000000ff */
[C---:B------:R-:W-:Y:S01]  /*1e500*/  ISETP.GE.U32.AND P6, PT, R225.reuse, R0, PT ;  /* 0x00000000e100720c */ /* 0x040fe20003fc6070 */
[----:B-----5:R-:W-:Y:S01]  /*1e510*/  @!P3 HFMA2.BF16_V2 R108, -RZ.H0_H0, RZ.H0_H0, -R76.H0_H0 ;  /* 0x200000ffff6cb231 */ /* 0x020fe2000034094c */
[----:B------:R-:W-:Y:S01]  /*1e520*/  PRMT R0, R2, 0x7632, R0 ;  /* 0x0000763202007816 */ /* 0x000fe20000000000 */
[----:B------:R3:W5:Y:S03]  /*1e530*/  LDL.S16 R114, [R1+0x84] ;  /* 0x0000840001727983 */ /* 0x0007660000100600 */
[----:B------:R-:W-:Y:S01]  /*1e540*/  PRMT R84, R108, 0x7610, R84 ;  /* 0x000076106c547816 */ /* 0x000fe20000000054 */
[----:B------:R3:W-:Y:S01]  /*1e550*/  @!P3 STL.S16 [R1+0x80], R108 ;  /* 0x0000806c0100b387 */ /* 0x0007e20000100600 */
[----:B------:R-:W-:Y:S02]  /*1e560*/  @!P2 HFMA2.BF16_V2 R110, -RZ.H0_H0, RZ.H0_H0, -R2.H0_H0 ;  /* 0x200000ffff6ea231 */ /* 0x000fe40000340902 */
[----:B------:R-:W-:Y:S01]  /*1e570*/  @!P3 PRMT R76, R84, 0x5410, RZ ;  /* 0x00005410544cb816 */ /* 0x000fe200000000ff */
[----:B------:R-:W-:Y:S01]  /*1e580*/  STG.E.U16 [R150.64+0x10], R77 ;  /* 0x0000104d96007986 */ /* 0x000fe2000c101520 */
[----:B------:R-:W-:Y:S01]  /*1e590*/  ISETP.GE.U32.AND P3, PT, R225, R78, PT ;  /* 0x0000004ee100720c */ /* 0x000fe20003f66070 */
[----:B------:R-:W-:Y:S01]  /*1e5a0*/  @!P1 HFMA2.BF16_V2 R113, -RZ.H0_H0, RZ.H0_H0, -R0.H0_H0 ;  /* 0x200000ffff719231 */ /* 0x000fe20000340900 */
[----:B------:R-:W-:Y:S01]  /*1e5b0*/  PRMT R94, R110, 0x7610, R94 ;  /* 0x000076106e5e7816 */ /* 0x000fe2000000005e */
[----:B------:R3:W-:Y:S01]  /*1e5c0*/  @!P2 STL.S16 [R1+0x7c], R110 ;  /* 0x00007c6e0100a387 */ /* 0x0007e20000100600 */
[----:B------:R-:W-:Y:S01]  /*1e5d0*/  PRMT R78, R3, 0x7632, R78 ;  /* 0x00007632034e7816 */ /* 0x000fe2000000004e */
[----:B------:R-:W-:Y:S02]  /*1e5e0*/  FADD.FTZ R84, R100, R104 ;  /* 0x0000006864547221 */ /* 0x000fe40000010000 */
[----:B------:R-:W-:Y:S01]  /*1e5f0*/  STG.E.U16 [R150.64+0x12], R76 ;  /* 0x0000124c96007986 */ /* 0x000fe2000c101520 */
[----:B-1----:R-:W1:Y:S01]  /*1e600*/  MUFU.EX2 R93, R196 ;  /* 0x000000c4005d7308 */ /* 0x002e620000000800 */
[----:B------:R-:W-:Y:S02]  /*1e610*/  FADD.FTZ R104, R98, R84 ;  /* 0x0000005462687221 */ /* 0x000fe40000010000 */
[----:B------:R-:W-:Y:S04]  /*1e620*/  FADD.FTZ R84, R101, R105 ;  /* 0x0000006965547221 */ /* 0x000fe80000010000 */
[----:B------:R-:W-:Y:S01]  /*1e630*/  FADD.FTZ R106, R81, R84 ;  /* 0x00000054516a7221 */ /* 0x000fe20000010000 */
[----:B------:R-:W-:Y:S01]  /*1e640*/  LOP3.LUT R84, R119, UR13, R194, 0x96, !PT ;  /* 0x0000000d77547c12 */ /* 0x000fe2000f8e96c2 */
[----:B----4-:R-:W-:Y:S01]  /*1e650*/  FADD.FTZ R81, R83, R107 ;  /* 0x0000006b53517221 */ /* 0x010fe20000010000 */
[----:B--2---:R-:W-:Y:S02]  /*1e660*/  F2FP.BF16.PACK_AB R83, R86, R83 ;  /* 0x000000535653723e */ /* 0x004fe400000010ff */
[----:B------:R-:W-:Y:S01]  /*1e670*/  LOP3.LUT R79, R84, 0xffff, RZ, 0xc0, !PT ;  /* 0x0000ffff544f7812 */ /* 0x000fe200078ec0ff */
[----:B---3--:R-:W-:Y:S01]  /*1e680*/  FADD.FTZ R108, R91, R82 ;  /* 0x000000525b6c7221 */ /* 0x008fe20000010000 */
[----:B------:R-:W-:Y:S01]  /*1e690*/  PRMT R91, R113, 0x7610, R91 ;  /* 0x00007610715b7816 */ /* 0x000fe2000000005b */
[----:B------:R-:W-:Y:S01]  /*1e6a0*/  FADD.FTZ R105, R86, R81 ;  /* 0x0000005156697221 */ /* 0x000fe20000010000 */
[----:B------:R-:W-:Y:S02]  /*1e6b0*/  F2FP.BF16.PACK_AB R82, R98, R100 ;  /* 0x000000646252723e */ /* 0x000fe400000010ff */
[----:B------:R-:W-:Y:S01]  /*1e6c0*/  PRMT R98, R2, 0x5410, R0 ;  /* 0x0000541002627816 */ /* 0x000fe20000000000 */
[----:B------:R-:W-:Y:S01]  /*1e6d0*/  MUFU.EX2 R100, R195 ;  /* 0x000000c300647308 */ /* 0x000fe20000000800 */
[----:B------:R-:W-:Y:S01]  /*1e6e0*/  @!P1 PRMT R0, R91, 0x5410, RZ ;  /* 0x000054105b009816 */ /* 0x000fe200000000ff */
[----:B------:R2:W3:Y:S01]  /*1e6f0*/  LDL.S16 R110, [R1+0x94] ;  /* 0x00009400016e7983 */ /* 0x0004e20000100600 */
[----:B------:R-:W-:Y:S02]  /*1e700*/  PRMT R91, R3, 0x5410, R78 ;  /* 0x00005410035b7816 */ /* 0x000fe4000000004e */
[----:B------:R-:W-:Y:S01]  /*1e710*/  LOP3.LUT R81, R84, 0xff, RZ, 0xc0, !PT ;  /* 0x000000ff54517812 */ /* 0x000fe200078ec0ff */
[----:B------:R4:W-:Y:S01]  /*1e720*/  @!P1 STL.S16 [R1+0x88], R113 ;  /* 0x0000887101009387 */ /* 0x0009e20000100600 */
[----:B------:R-:W-:Y:S02]  /*1e730*/  @!P2 PRMT R2, R94, 0x5410, RZ ;  /* 0x000054105e02a816 */ /* 0x000fe400000000ff */
[----:B------:R-:W-:Y:S01]  /*1e740*/  ISETP.GE.U32.AND P2, PT, R225, R81, PT ;  /* 0x00000051e100720c */ /* 0x000fe20003f46070 */
[----:B------:R2:W2:Y:S01]  /*1e750*/  LDL.S16 R125, [R1+0x90] ;  /* 0x00009000017d7983 */ /* 0x0004a20000100600 */
[----:B------:R-:W-:Y:S01]  /*1e760*/  SHF.R.U32.HI R79, RZ, 0x8, R79 ;  /* 0x00000008ff4f7819 */ /* 0x000fe2000001164f */
[----:B------:R-:W-:Y:S01]  /*1e770*/  FADD.FTZ R81, R99, R108 ;  /* 0x0000006c63517221 */ /* 0x000fe20000010000 */
[----:B------:R-:W-:Y:S01]  /*1e780*/  F2FP.BF16.PACK_AB R86, R87, R99 ;  /* 0x000000635756723e */ /* 0x000fe200000010ff */
[----:B------:R1:W-:Y:S01]  /*1e790*/  STG.E.U16 [R156.64+0xe], R2 ;  /* 0x00000e029c007986 */ /* 0x0003e2000c101520 */
[--C-:B------:R-:W-:Y:S01]  /*1e7a0*/  SHF.R.U32.HI R138, RZ, 0x18, R84.reuse ;  /* 0x00000018ff8a7819 */ /* 0x100fe20000011654 */
[----:B------:R-:W-:Y:S01]  /*1e7b0*/  MUFU.EX2 R99, R212 ;  /* 0x000000d400637308 */ /* 0x000fe20000000800 */
[----:B------:R-:W-:Y:S01]  /*1e7c0*/  SHF.R.U32.HI R84, RZ, 0x10, R84 ;  /* 0x00000010ff547819 */ /* 0x000fe20000011654 */
[----:B------:R5:W-:Y:S03]  /*1e7d0*/  STG.E.U16 [R156.64+0x10], R0 ;  /* 0x000010009c007986 */ /* 0x000be6000c101520 */
[----:B------:R-:W-:Y:S02]  /*1e7e0*/  LOP3.LUT R73, R84, 0xff, RZ, 0xc0, !PT ;  /* 0x000000ff54497812 */ /* 0x000fe400078ec0ff */
[----:B------:R-:W-:Y:S03]  /*1e7f0*/  PRMT R84, R85, 0x7632, R84 ;  /* 0x0000763255547816 */ /* 0x000fe60000000054 */
[----:B------:R-:W-:Y:S01]  /*1e800*/  MUFU.EX2 R94, R198 ;  /* 0x000000c6005e7308 */ /* 0x000fe20000000800 */
[----:B----4-:R2:W2:Y:S01]  /*1e810*/  LDL.S16 R113, [R1+0x8c] ;  /* 0x00008c0001717983 */ /* 0x0104a20000100600 */
[----:B-1----:R-:W-:Y:S01]  /*1e820*/  PRMT R2, R86, 0x7632, R2 ;  /* 0x0000763256027816 */ /* 0x002fe20000000002 */
[----:B-----5:R-:W-:Y:S05]  /*1e830*/  @!P0 HFMA2.BF16_V2 R114, -RZ.H0_H0, RZ.H0_H0, -R3.H0_H0 ;  /* 0x200000ffff728231 */ /* 0x020fea0000340903 */
[----:B------:R-:W-:Y:S01]  /*1e840*/  PRMT R101, R114, 0x7610, R101 ;  /* 0x0000761072657816 */ /* 0x000fe20000000065 */
[----:B------:R1:W-:Y:S03]  /*1e850*/  @!P0 STL.S16 [R1+0x84], R114 ;  /* 0x0000847201008387 */ /* 0x0003e60000100600 */
[----:B------:R-:W-:Y:S02]  /*1e860*/  @!P0 PRMT R3, R101, 0x5410, RZ ;  /* 0x0000541065038816 */ /* 0x000fe400000000ff */
[----:B------:R-:W-:Y:S01]  /*1e870*/  ISETP.GE.U32.AND P0, PT, R225, R111, PT ;  /* 0x0000006fe100720c */ /* 0x000fe20003f06070 */
[----:B------:R-:W5:Y:S01]  /*1e880*/  MUFU.EX2 R101, R209 ;  /* 0x000000d100657308 */ /* 0x000f620000000800 */
[----:B------:R-:W-:Y:S01]  /*1e890*/  F2FP.BF16.PACK_AB R111, R92, R93 ;  /* 0x0000005d5c6f723e */ /* 0x000fe200000010ff */
[----:B------:R3:W-:Y:S03]  /*1e8a0*/  STG.E.U16 [R152.64+0x10], R3 ;  /* 0x0000100398007986 */ /* 0x0007e6000c101520 */
[----:B------:R-:W-:Y:S01]  /*1e8b0*/  PRMT R0, R111, 0x7610, R0 ;  /* 0x000076106f007816 */ /* 0x000fe20000000000 */
[----:B-1----:R1:W4:Y:S01]  /*1e8c0*/  LDL.S16 R114, [R1+0x9c] ;  /* 0x00009c0001727983 */ /* 0x0023220000100600 */
[----:B-----5:R-:W-:Y:S01]  /*1e8d0*/  F2FP.BF16.PACK_AB R131, R99, R101 ;  /* 0x000000656383723e */ /* 0x020fe200000010ff */
[----:B---3--:R-:W-:Y:S01]  /*1e8e0*/  @!P4 HFMA2.BF16_V2 R110, -RZ.H0_H0, RZ.H0_H0, -R78.H0_H0 ;  /* 0x200000ffff6ec231 */ /* 0x008fe2000034094e */
[----:B------:R-:W-:Y:S04]  /*1e8f0*/  SHF.R.U32.HI R3, RZ, 0x18, R118 ;  /* 0x00000018ff037819 */ /* 0x000fe80000011676 */
[----:B------:R-:W-:Y:S01]  /*1e900*/  PRMT R107, R110, 0x7610, R107 ;  /* 0x000076106e6b7816 */ /* 0x000fe2000000006b */
[----:B------:R3:W-:Y:S01]  /*1e910*/  @!P4 STL.S16 [R1+0x94], R110 ;  /* 0x0000946e0100c387 */ /* 0x0007e20000100600 */
[----:B--2---:R-:W-:Y:S02]  /*1e920*/  @!P0 HFMA2.BF16_V2 R125, -RZ.H0_H0, RZ.H0_H0, -R80.H0_H0 ;  /* 0x200000ffff7d8231 */ /* 0x004fe40000340950 */
[----:B------:R-:W-:Y:S01]  /*1e930*/  @!P4 PRMT R78, R107, 0x5410, RZ ;  /* 0x000054106b4ec816 */ /* 0x000fe200000000ff */
[----:B------:R1:W2:Y:S02]  /*1e940*/  LDL.S16 R123, [R1+0x98] ;  /* 0x00009800017b7983 */ /* 0x0002a40000100600 */
[----:B------:R-:W-:Y:S02]  /*1e950*/  PRMT R122, R125, 0x7610, R122 ;  /* 0x000076107d7a7816 */ /* 0x000fe4000000007a */
[----:B------:R1:W5:Y:S04]  /*1e960*/  LDL.S16 R107, [R1+0xa8] ;  /* 0x0000a800016b7983 */ /* 0x0003680000100600 */
[----:B------:R-:W-:Y:S04]  /*1e970*/  @!P0 STL.S16 [R1+0x90], R125 ;  /* 0x0000907d01008387 */ /* 0x000fe80000100600 */
[----:B------:R-:W-:Y:S01]  /*1e980*/  STG.E.U16 [R152.64+0x12], R78 ;  /* 0x0000124e98007986 */ /* 0x000fe2000c101520 */
[----:B---3--:R-:W-:Y:S01]  /*1e990*/  FADD.FTZ R110, R87, R81 ;  /* 0x00000051576e7221 */ /* 0x008fe20000010000 */
[----:B------:R-:W-:Y:S02]  /*1e9a0*/  LOP3.LUT R81, R79, 0xffff, RZ, 0xc0, !PT ;  /* 0x0000ffff4f517812 */ /* 0x000fe400078ec0ff */
[----:B------:R-:W-:Y:S02]  /*1e9b0*/  PRMT R79, R80, 0x7632, R79 ;  /* 0x00007632504f7816 */ /* 0x000fe4000000004f */
[----:B------:R-:W-:Y:S01]  /*1e9c0*/  ISETP.GE.U32.AND P1, PT, R225, R81, PT ;  /* 0x00000051e100720c */ /* 0x000fe20003f26070 */
[----:B------:R-:W-:Y:S02]  /*1e9d0*/  FADD.FTZ R81, R93, R104 ;  /* 0x000000685d517221 */ /* 0x000fe40000010000 */
[----:B------:R-:W-:Y:S01]  /*1e9e0*/  @!P6 HFMA2.BF16_V2 R113, -RZ.H0_H0, RZ.H0_H0, -R79.H0_H0 ;  /* 0x200000ffff71e231 */ /* 0x000fe2000034094f */
[----:B------:R-:W3:Y:S01]  /*1e9f0*/  MUFU.EX2 R104, R207 ;  /* 0x000000cf00687308 */ /* 0x000ee20000000800 */
[----:B------:R-:W-:Y:S01]  /*1ea00*/  FADD.FTZ R108, R92, R81 ;  /* 0x000000515c6c7221 */ /* 0x000fe20000010000 */
[----:B------:R-:W-:Y:S01]  /*1ea10*/  F2FP.BF16.PACK_AB R92, R95, R96 ;  /* 0x000000605f5c723e */ /* 0x000fe200000010ff */
[----:B------:R-:W-:Y:S01]  /*1ea20*/  FADD.FTZ R81, R96, R106 ;  /* 0x0000006a60517221 */ /* 0x000fe20000010000 */
[----:B------:R-:W-:Y:S01]  /*1ea30*/  PRMT R87, R113, 0x7610, R87 ;  /* 0x0000761071577816 */ /* 0x000fe20000000057 */
[----:B------:R1:W-:Y:S02]  /*1ea40*/  @!P6 STL.S16 [R1+0x8c], R113 ;  /* 0x00008c710100e387 */ /* 0x0003e40000100600 */
[--C-:B------:R-:W-:Y:S01]  /*1ea50*/  FADD.FTZ R106, R95, R81.reuse ;  /* 0x000000515f6a7221 */ /* 0x100fe20000010000 */
[----:B------:R-:W-:Y:S01]  /*1ea60*/  PRMT R81, R82, 0x7632, R81 ;  /* 0x0000763252517816 */ /* 0x000fe20000000051 */
[----:B------:R2:W5:Y:S01]  /*1ea70*/  LDL.S16 R93, [R1+0xa0] ;  /* 0x0000a000015d7983 */ /* 0x0005620000100600 */
[----:B------:R-:W1:Y:S01]  /*1ea80*/  MUFU.EX2 R95, R210 ;  /* 0x000000d2005f7308 */ /* 0x000e620000000800 */
[----:B---3--:R-:W-:Y:S01]  /*1ea90*/  FADD.FTZ R74, R104, R108 ;  /* 0x0000006c684a7221 */ /* 0x008fe20000010000 */
[----:B------:R-:W-:Y:S02]  /*1eaa0*/  SHF.R.U32.HI R108, RZ, 0x10, R140 ;  /* 0x00000010ff6c7819 */ /* 0x000fe4000001168c */
[----:B-1----:R-:W-:Y:S02]  /*1eab0*/  PRMT R113, R80, 0x5410, R79 ;  /* 0x0000541050717816 */ /* 0x002fe4000000004f */
[----:B------:R-:W-:Y:S02]  /*1eac0*/  @!P0 PRMT R80, R122, 0x5410, RZ ;  /* 0x000054107a508816 */ /* 0x000fe400000000ff */
[----:B------:R-:W-:Y:S01]  /*1ead0*/  ISETP.GE.U32.AND P0, PT, R225, R73, PT ;  /* 0x00000049e100720c */ /* 0x000fe20003f06070 */
[----:B------:R1:W3:Y:S01]  /*1eae0*/  LDL.S16 R122, [R1+0xa4] ;  /* 0x0000a400017a7983 */ /* 0x0002e20000100600 */
[----:B------:R-:W-:Y:S01]  /*1eaf0*/  LOP3.LUT R73, R102, 0xffff, RZ, 0xc0, !PT ;  /* 0x0000ffff66497812 */ /* 0x000fe200078ec0ff */
[----:B------:R-:W-:Y:S01]  /*1eb00*/  FADD.FTZ R128, R95, R74 ;  /* 0x0000004a5f807221 */ /* 0x000fe20000010000 */
[----:B------:R-:W-:Y:S01]  /*1eb10*/  @!P6 PRMT R79, R87, 0x5410, RZ ;  /* 0x00005410574fe816 */ /* 0x000fe200000000ff */
[----:B------:R-:W-:Y:S01]  /*1eb20*/  FADD.FTZ R87, R100, R105 ;  /* 0x0000006964577221 */ /* 0x000fe20000010000 */
[----:B------:R-:W-:Y:S01]  /*1eb30*/  SHF.R.U32.HI R73, RZ, 0x8, R73 ;  /* 0x00000008ff497819 */ /* 0x000fe20000011649 */
[----:B------:R-:W-:Y:S01]  /*1eb40*/  STG.E.U16 [R148.64+0x20], R80 ;  /* 0x0000205094007986 */ /* 0x000fe2000c101520 */
[C---:B------:R-:W-:Y:S01]  /*1eb50*/  F2FP.BF16.PACK_AB R100, R94.reuse, R100 ;  /* 0x000000645e64723e */ /* 0x040fe200000010ff */
[----:B------:R-:W-:Y:S01]  /*1eb60*/  FADD.FTZ R96, R94, R87 ;  /* 0x000000575e607221 */ /* 0x000fe20000010000 */
[----:B------:R-:W-:Y:S01]  /*1eb70*/  LOP3.LUT R134, R73, 0xffff, RZ, 0xc0, !PT ;  /* 0x0000ffff49867812 */ /* 0x000fe200078ec0ff */
[----:B------:R-:W-:Y:S01]  /*1eb80*/  STG.E.U16 [R148.64+0x22], R79 ;  /* 0x0000224f94007986 */ /* 0x000fe2000c101520 */
[--C-:B------:R-:W-:Y:S01]  /*1eb90*/  SHF.R.U32.HI R73, RZ, 0x18, R102.reuse ;  /* 0x00000018ff497819 */ /* 0x100fe20000011666 */
[----:B------:R-:W1:Y:S01]  /*1eba0*/  MUFU.EX2 R105, R205 ;  /* 0x000000cd00697308 */ /* 0x000e620000000800 */
[----:B------:R-:W-:Y:S02]  /*1ebb0*/  F2FP.BF16.PACK_AB R104, R95, R104 ;  /* 0x000000685f68723e */ /* 0x000fe400000010ff */
[----:B------:R-:W-:Y:S02]  /*1ebc0*/  ISETP.GE.U32.AND P6, PT, R225, R73, PT ;  /* 0x00000049e100720c */ /* 0x000fe40003fc6070 */
[----:B------:R-:W-:Y:S02]  /*1ebd0*/  LOP3.LUT R73, R233, R72, RZ, 0x3c, !PT ;  /* 0x00000048e9497212 */ /* 0x000fe400078e3cff */
[----:B------:R-:W-:Y:S02]  /*1ebe0*/  LOP3.LUT R72, R118, 0xff, RZ, 0xc0, !PT ;  /* 0x000000ff76487812 */ /* 0x000fe400078ec0ff */
[----:B------:R-:W-:Y:S04]  /*1ebf0*/  SHF.R.U32.HI R87, RZ, 0x10, R102 ;  /* 0x00000010ff577819 */ /* 0x000fe80000011666 */
[----:B------:R-:W-:Y:S02]  /*1ec00*/  LOP3.LUT R136, R87, 0xff, RZ, 0xc0, !PT ;  /* 0x000000ff57887812 */ /* 0x000fe400078ec0ff */
[----:B------:R-:W-:Y:S02]  /*1ec10*/  PRMT R87, R83, 0x7632, R87 ;  /* 0x0000763253577816 */ /* 0x000fe40000000057 */
[----:B------:R-:W-:Y:S02]  /*1ec20*/  ISETP.GE.U32.AND P4, PT, R225, R136, PT ;  /* 0x00000088e100720c */ /* 0x000fe40003f86070 */
[----:B------:R-:W-:Y:S04]  /*1ec30*/  @P6 LOP3.LUT R179, R179, 0x4000, RZ, 0xfc, !PT ;  /* 0x00004000b3b36812 */ /* 0x000fe800078efcff */
[----:B------:R-:W-:Y:S01]  /*1ec40*/  LOP3.LUT R179, R179, 0xffff7fff, RZ, 0xc0, !PT ;  /* 0xffff7fffb3b37812 */ /* 0x000fe200078ec0ff */
[----:B-1----:R-:W-:Y:S01]  /*1ec50*/  FADD.FTZ R74, R105, R106 ;  /* 0x0000006a694a7221 */ /* 0x002fe20000010000 */
[----:B----4-:R-:W-:Y:S05]  /*1ec60*/  @!P3 HFMA2.BF16_V2 R114, -RZ.H0_H0, RZ.H0_H0, -R82.H0_H0 ;  /* 0x200000ffff72b231 */ /* 0x010fea0000340952 */
[----:B------:R-:W-:Y:S01]  /*1ec70*/  PRMT R124, R114, 0x7610, R124 ;  /* 0x00007610727c7816 */ /* 0x000fe2000000007c */
[----:B------:R1:W-:Y:S01]  /*1ec80*/  @!P3 STL.S16 [R1+0x9c], R114 ;  /* 0x00009c720100b387 */ /* 0x0003e20000100600 */
[----:B--2---:R-:W-:Y:S02]  /*1ec90*/  @!P5 HFMA2.BF16_V2 R123, -RZ.H0_H0, RZ.H0_H0, -R81.H0_H0 ;  /* 0x200000ffff7bd231 */ /* 0x004fe40000340951 */
[----:B-----5:R-:W-:Y:S03]  /*1eca0*/  @!P2 HFMA2.BF16_V2 R107, -RZ.H0_H0, RZ.H0_H0, -R85.H0_H0 ;  /* 0x200000ffff6ba231 */ /* 0x020fe60000340955 */
[----:B------:R-:W-:Y:S01]  /*1ecb0*/  PRMT R115, R123, 0x7610, R115 ;  /* 0x000076107b737816 */ /* 0x000fe20000000073 */
[----:B------:R-:W-:Y:S01]  /*1ecc0*/  @!P5 STL.S16 [R1+0x98], R123 ;  /* 0x0000987b0100d387 */ /* 0x000fe20000100600 */
[----:B------:R-:W-:Y:S03]  /*1ecd0*/  PRMT R94, R107, 0x7610, R94 ;  /* 0x000076106b5e7816 */ /* 0x000fe6000000005e */
[----:B------:R2:W-:Y:S01]  /*1ece0*/  @!P2 STL.S16 [R1+0xa8], R107 ;  /* 0x0000a86b0100a387 */ /* 0x0005e20000100600 */
[----:B-1----:R-:W-:Y:S02]  /*1ecf0*/  PRMT R114, R82, 0x5410, R81 ;  /* 0x0000541052727816 */ /* 0x002fe40000000051 */
[----:B------:R-:W-:Y:S02]  /*1ed00*/  @!P5 PRMT R81, R115, 0x5410, RZ ;  /* 0x000054107351d816 */ /* 0x000fe400000000ff */
[----:B------:R-:W-:Y:S02]  /*1ed10*/  PRMT R115, R85, 0x5410, R84 ;  /* 0x0000541055737816 */ /* 0x000fe40000000054 */
[----:B------:R-:W-:Y:S01]  /*1ed20*/  @!P2 PRMT R85, R94, 0x5410, RZ ;  /* 0x000054105e55a816 */ /* 0x000fe200000000ff */
[----:B------:R-:W-:Y:S01]  /*1ed30*/  STG.E.U16 [R150.64+0x22], R81 ;  /* 0x0000225196007986 */ /* 0x000fe2000c101520 */
[----:B------:R-:W-:Y:S01]  /*1ed40*/  @!P3 PRMT R82, R124, 0x5410, RZ ;  /* 0x000054107c52b816 */ /* 0x000fe200000000ff */
[----:B------:R-:W1:Y:S01]  /*1ed50*/  MUFU.EX2 R94, R211 ;  /* 0x000000d3005e7308 */ /* 0x000e620000000800 */
[----:B------:R-:W-:Y:S01]  /*1ed60*/  ISETP.GE.U32.AND P3, PT, R225, R72, PT ;  /* 0x00000048e100720c */ /* 0x000fe20003f66070 */
[----:B------:R-:W-:Y:S01]  /*1ed70*/  IMAD.WIDE.U32 R124, R73, -0x326172a9, RZ ;  /* 0xcd9e8d57497c7825 */ /* 0x000fe200078e00ff */
[C---:B------:R-:W-:Y:S01]  /*1ed80*/  ISETP.GE.U32.AND P2, PT, R225.reuse, R138, PT ;  /* 0x0000008ae100720c */ /* 0x040fe20003f46070 */
[----:B------:R-:W-:Y:S01]  /*1ed90*/  STG.E.U16 [R150.64+0x20], R82 ;  /* 0x0000205296007986 */ /* 0x000fe2000c101520 */
[----:B------:R-:W-:Y:S01]  /*1eda0*/  ISETP.GE.U32.AND P5, PT, R225, R134, PT ;  /* 0x00000086e100720c */ /* 0x000fe20003fa6070 */
[----:B------:R-:W-:Y:S01]  /*1edb0*/  FADD.FTZ R72, R101, R110 ;  /* 0x0000006e65487221 */ /* 0x000fe20000010000 */
[----:B------:R-:W-:Y:S01]  /*1edc0*/  LOP3.LUT R73, R125, UR11, R132, 0x96, !PT ;  /* 0x0000000b7d497c12 */ /* 0x000fe2000f8e9684 */
[----:B------:R-:W-:Y:S02]  /*1edd0*/  STG.E.U16 [R156.64+0x1e], R85 ;  /* 0x00001e559c007986 */ /* 0x000fe4000c101520 */
[----:B------:R-:W-:Y:S01]  /*1ede0*/  FADD.FTZ R110, R99, R72 ;  /* 0x00000048636e7221 */ /* 0x000fe20000010000 */
[----:B------:R-:W-:Y:S01]  /*1edf0*/  MUFU.EX2 R101, R214 ;  /* 0x000000d600657308 */ /* 0x000fe20000000800 */
[----:B------:R-:W-:Y:S02]  /*1ee00*/  IMAD.WIDE.U32 R72, R73, -0x2daee0ad, RZ ;  /* 0xd2511f5349487825 */ /* 0x000fe400078e00ff */
[----:B------:R-:W-:Y:S01]  /*1ee10*/  @P3 LOP3.LUT R179, R179, 0x8000, RZ, 0xfc, !PT ;  /* 0x00008000b3b33812 */ /* 0x000fe200078efcff */
[----:B------:R-:W-:Y:S02]  /*1ee20*/  @!P0 HFMA2.BF16_V2 R93, -RZ.H0_H0, RZ.H0_H0, -R83.H0_H0 ;  /* 0x200000ffff5d8231 */ /* 0x000fe40000340953 */
[----:B------:R-:W-:Y:S02]  /*1ee30*/  LOP3.LUT R95, R73, UR4, R248, 0x96, !PT ;  /* 0x00000004495f7c12 */ /* 0x000fe4000f8e96f8 */
[----:B------:R-:W-:Y:S02]  /*1ee40*/  LOP3.LUT R179, R179, 0xfffeffff, RZ, 0xc0, !PT ;  /* 0xfffeffffb3b37812 */ /* 0x000fe400078ec0ff */
[----:B------:R-:W-:Y:S01]  /*1ee50*/  PRMT R117, R93, 0x7610, R117 ;  /* 0x000076105d757816 */ /* 0x000fe20000000075 */
[----:B--2---:R-:W2:Y:S01]  /*1ee60*/  MUFU.EX2 R107, R203 ;  /* 0x000000cb006b7308 */ /* 0x004ea20000000800 */
[C---:B-1----:R-:W-:Y:S01]  /*1ee70*/  F2FP.BF16.PACK_AB R105, R94.reuse, R105 ;  /* 0x000000695e69723e */ /* 0x042fe200000010ff */
[----:B------:R-:W-:Y:S01]  /*1ee80*/  FADD.FTZ R99, R94, R74 ;  /* 0x0000004a5e637221 */ /* 0x000fe20000010000 */
[----:B------:R-:W-:Y:S01]  /*1ee90*/  LOP3.LUT R74, R145, UR10, R124, 0x96, !PT ;  /* 0x0000000a914a7c12 */ /* 0x000fe2000f8e967c */
[----:B------:R-:W-:Y:S04]  /*1eea0*/  IMAD.WIDE.U32 R94, R95, -0x326172a9, RZ ;  /* 0xcd9e8d575f5e7825 */ /* 0x000fe800078e00ff */
[----:B------:R-:W-:Y:S05]  /*1eeb0*/  IMAD.WIDE.U32 R74, R74, -0x2daee0ad, RZ ;  /* 0xd2511f534a4a7825 */ /* 0x000fea00078e00ff */
[----:B------:R-:W-:Y:S01]  /*1eec0*/  LOP3.LUT R75, R75, UR8, R72, 0x96, !PT ;  /* 0x000000084b4b7c12 */ /* 0x000fe2000f8e9648 */
[----:B---3--:R-:W-:Y:S01]  /*1eed0*/  @!P1 HFMA2.BF16_V2 R122, -RZ.H0_H0, RZ.H0_H0, -R84.H0_H0 ;  /* 0x200000ffff7a9231 */ /* 0x008fe20000340954 */
[----:B--2---:R-:W-:Y:S04]  /*1eee0*/  FADD.FTZ R73, R107, R96 ;  /* 0x000000606b497221 */ /* 0x004fe80000010000 */
[----:B------:R-:W-:Y:S01]  /*1eef0*/  PRMT R116, R122, 0x7610, R116 ;  /* 0x000076107a747816 */ /* 0x000fe20000000074 */
[----:B------:R-:W-:Y:S01]  /*1ef00*/  @!P1 STL.S16 [R1+0xa4], R122 ;  /* 0x0000a47a01009387 */ /* 0x000fe20000100600 */
[----:B------:R-:W-:Y:S02]  /*1ef10*/  MUFU.EX2 R96, R220 ;  /* 0x000000dc00607308 */ /* 0x000fe40000000800 */
[----:B------:R-:W-:Y:S01]  /*1ef20*/  @!P1 PRMT R84, R116, 0x5410, RZ ;  /* 0x0000541074549816 */ /* 0x000fe200000000ff */
[----:B------:R1:W-:Y:S01]  /*1ef30*/  @!P0 STL.S16 [R1+0xa0], R93 ;  /* 0x0000a05d01008387 */ /* 0x0003e20000100600 */
[----:B------:R-:W-:Y:S02]  /*1ef40*/  PRMT R116, R83, 0x5410, R87 ;  /* 0x0000541053747816 */ /* 0x000fe40000000057 */
[----:B------:R-:W-:Y:S01]  /*1ef50*/  @!P0 PRMT R83, R117, 0x5410, RZ ;  /* 0x0000541075538816 */ /* 0x000fe200000000ff */
[----:B------:R2:W3:Y:S01]  /*1ef60*/  LDL.S16 R146, [R1+0xc4] ;  /* 0x0000c40001927983 */ /* 0x0004e20000100600 */
[----:B------:R-:W-:Y:S02]  /*1ef70*/  ISETP.GE.U32.AND P0, PT, R225, R3, PT ;  /* 0x00000003e100720c */ /* 0x000fe40003f06070 */
[----:B------:R-:W-:Y:S01]  /*1ef80*/  PRMT R3, R131, 0x7610, R3 ;  /* 0x0000761083037816 */ /* 0x000fe20000000003 */
[----:B------:R2:W4:Y:S04]  /*1ef90*/  LDL.S16 R143, [R1+0xc0] ;  /* 0x0000c000018f7983 */ /* 0x0005280000100600 */
[----:B------:R2:W5:Y:S04]  /*1efa0*/  LDL.S16 R142, [R1+0xbc] ;  /* 0x0000bc00018e7983 */ /* 0x0005680000100600 */
[----:B------:R2:W2:Y:S04]  /*1efb0*/  LDL.S16 R137, [R1+0xb8] ;  /* 0x0000b80001897983 */ /* 0x0004a80000100600 */
[----:B------:R2:W3:Y:S04]  /*1efc0*/  LDL.S16 R135, [R1+0xb0] ;  /* 0x0000b00001877983 */ /* 0x0004e80000100600 */
[----:B------:R-:W-:Y:S01]  /*1efd0*/  STG.E.U16 [R156.64+0x20], R84 ;  /* 0x000020549c007986 */ /* 0x000fe2000c101520 */
[----:B-1----:R-:W1:Y:S03]  /*1efe0*/  MUFU.EX2 R93, R204 ;  /* 0x000000cc005d7308 */ /* 0x002e660000000800 */
[----:B------:R-:W-:Y:S01]  /*1eff0*/  STG.E.U16 [R152.64+0x20], R83 ;  /* 0x0000205398007986 */ /* 0x000fe2000c101520 */
[C---:B-1----:R-:W-:Y:S01]  /*1f000*/  F2FP.BF16.PACK_AB R107, R93.reuse, R107 ;  /* 0x0000006b5d6b723e */ /* 0x042fe200000010ff */
[----:B------:R-:W-:Y:S01]  /*1f010*/  FADD.FTZ R127, R93, R73 ;  /* 0x000000495d7f7221 */ /* 0x000fe20000010000 */
[----:B------:R-:W-:Y:S04]  /*1f020*/  LOP3.LUT R73, R95, UR9, R144, 0x96, !PT ;  /* 0x000000095f497c12 */ /* 0x000fe8000f8e9690 */
[----:B------:R-:W-:Y:S01]  /*1f030*/  MUFU.EX2 R93, R216 ;  /* 0x000000d8005d7308 */ /* 0x000fe20000000800 */
[----:B------:R-:W-:Y:S05]  /*1f040*/  IMAD.WIDE.U32 R72, R73, -0x2daee0ad, RZ ;  /* 0xd2511f5349487825 */ /* 0x000fea00078e00ff */
[----:B------:R-:W-:Y:S01]  /*1f050*/  LOP3.LUT R122, R73, UR6, R74, 0x96, !PT ;  /* 0x00000006497a7c12 */ /* 0x000fe2000f8e964a */
[----:B------:R-:W-:Y:S03]  /*1f060*/  IMAD.WIDE.U32 R74, R75, -0x326172a9, RZ ;  /* 0xcd9e8d574b4a7825 */ /* 0x000fe600078e00ff */
[----:B------:R-:W1:Y:S01]  /*1f070*/  MUFU.EX2 R95, R221 ;  /* 0x000000dd005f7308 */ /* 0x000e620000000800 */
[----:B------:R-:W-:Y:S01]  /*1f080*/  IMAD.WIDE.U32 R122, R122, -0x326172a9, RZ ;  /* 0xcd9e8d577a7a7825 */ /* 0x000fe200078e00ff */
[----:B------:R-:W-:Y:S04]  /*1f090*/  LOP3.LUT R94, R75, UR7, R94, 0x96, !PT ;  /* 0x000000074b5e7c12 */ /* 0x000fe8000f8e965e */
[----:B------:R-:W-:Y:S01]  /*1f0a0*/  LOP3.LUT R161, R123, UR5, R74, 0x96, !PT ;  /* 0x000000057ba17c12 */ /* 0x000fe2000f8e964a */
[----:B------:R-:W-:Y:S01]  /*1f0b0*/  IMAD.WIDE.U32 R132, R94, -0x2daee0ad, RZ ;  /* 0xd2511f535e847825 */ /* 0x000fe200078e00ff */
[----:B------:R-:W-:Y:S02]  /*1f0c0*/  LOP3.LUT R74, R227, UR10, R124, 0x96, !PT ;  /* 0x0000000ae34a7c12 */ /* 0x000fe4000f8e967c */
[----:B------:R-:W-:Y:S02]  /*1f0d0*/  LOP3.LUT R94, R140, 0xff, RZ, 0xc0, !PT ;  /* 0x000000ff8c5e7812 */ /* 0x000fe400078ec0ff */
[----:B------:R-:W-:Y:S01]  /*1f0e0*/  LOP3.LUT R106, R133, UR12, R72, 0x96, !PT ;  /* 0x0000000c856a7c12 */ /* 0x000fe2000f8e9648 */
[----:B------:R-:W-:Y:S01]  /*1f0f0*/  IMAD.WIDE.U32 R76, R74, -0x2daee0ad, RZ ;  /* 0xd2511f534a4c7825 */ /* 0x000fe200078e00ff */
[----:B------:R-:W-:Y:S01]  /*1f100*/  LOP3.LUT R72, R125, UR11, R228, 0x96, !PT ;  /* 0x0000000b7d487c12 */ /* 0x000fe2000f8e96e4 */
[----:B------:R1:W3:Y:S01]  /*1f110*/  LDL.S16 R133, [R1+0xac] ;  /* 0x0000ac0001857983 */ /* 0x0002e20000100600 */
[----:B------:R-:W-:Y:S03]  /*1f120*/  LOP3.LUT R123, R103, UR13, R160, 0x96, !PT ;  /* 0x0000000d677b7c12 */ /* 0x000fe6000f8e96a0 */
[----:B------:R-:W-:Y:S05]  /*1f130*/  IMAD.WIDE.U32 R72, R72, -0x2daee0ad, RZ ;  /* 0xd2511f5348487825 */ /* 0x000fea00078e00ff */
[----:B------:R-:W-:Y:S02]  /*1f140*/  LOP3.LUT R74, R73, UR4, R250, 0x96, !PT ;  /* 0x00000004494a7c12 */ /* 0x000fe4000f8e96fa */
[----:B------:R-:W-:Y:S03]  /*1f150*/  LOP3.LUT R77, R77, UR8, R72, 0x96, !PT ;  /* 0x000000084d4d7c12 */ /* 0x000fe6000f8e9648 */
[----:B------:R-:W-:Y:S05]  /*1f160*/  IMAD.WIDE.U32 R74, R74, -0x326172a9, RZ ;  /* 0xcd9e8d574a4a7825 */ /* 0x000fea00078e00ff */
[----:B------:R-:W-:Y:S02]  /*1f170*/  LOP3.LUT R72, R75, UR9, R226, 0x96, !PT ;  /* 0x000000094b487c12 */ /* 0x000fe4000f8e96e2 */
[----:B------:R-:W1:Y:S03]  /*1f180*/  MUFU.EX2 R75, R218 ;  /* 0x000000da004b7308 */ /* 0x000e660000000800 */
[----:B------:R-:W-:Y:S05]  /*1f190*/  IMAD.WIDE.U32 R72, R72, -0x2daee0ad, RZ ;  /* 0xd2511f5348487825 */ /* 0x000fea00078e00ff */
[----:B------:R-:W-:Y:S01]  /*1f1a0*/  LOP3.LUT R124, R73, UR6, R76, 0x96, !PT ;  /* 0x00000006497c7c12 */ /* 0x000fe2000f8e964c */
[----:B------:R-:W-:Y:S01]  /*1f1b0*/  IMAD.WIDE.U32 R76, R77, -0x326172a9, RZ ;  /* 0xcd9e8d574d4c7825 */ /* 0x000fe200078e00ff */
[----:B------:R-:W-:Y:S02]  /*1f1c0*/  LOP3.LUT R73, R140, 0xffff, RZ, 0xc0, !PT ;  /* 0x0000ffff8c497812 */ /* 0x000fe400078ec0ff */
[----:B------:R-:W-:Y:S01]  /*1f1d0*/  SHF.R.U32.HI R140, RZ, 0x18, R140 ;  /* 0x00000018ff8c7819 */ /* 0x000fe2000001168c */
[----:B------:R-:W-:Y:S01]  /*1f1e0*/  IMAD.WIDE.U32 R124, R124, -0x326172a9, RZ ;  /* 0xcd9e8d577c7c7825 */ /* 0x000fe200078e00ff */
[----:B------:R-:W-:Y:S02]  /*1f1f0*/  LOP3.LUT R74, R77, UR7, R74, 0x96, !PT ;  /* 0x000000074d4a7c12 */ /* 0x000fe4000f8e964a */
[----:B------:R-:W-:Y:S02]  /*1f200*/  SHF.R.U32.HI R73, RZ, 0x8, R73 ;  /* 0x00000008ff497819 */ /* 0x000fe40000011649 */
[----:B------:R-:W-:Y:S01]  /*1f210*/  LOP3.LUT R163, R125, UR5, R76, 0x96, !PT ;  /* 0x000000057da37c12 */ /* 0x000fe2000f8e964c */
[----:B------:R-:W-:Y:S01]  /*1f220*/  IMAD.WIDE.U32 R144, R74, -0x2daee0ad, RZ ;  /* 0xd2511f534a907825 */ /* 0x000fe200078e00ff */
[----:B------:R-:W-:Y:S01]  /*1f230*/  PRMT R130, R94, 0x5410, R73 ;  /* 0x000054105e827816 */ /* 0x000fe20000000049 */
[----:B------:R-:W1:Y:S01]  /*1f240*/  MUFU.EX2 R74, R217 ;  /* 0x000000d9004a7308 */ /* 0x000e620000000800 */
[----:B------:R-:W-:Y:S02]  /*1f250*/  PRMT R94, R111, 0x7632, R94 ;  /* 0x000076326f5e7816 */ /* 0x000fe4000000005e */
[----:B------:R-:W-:Y:S02]  /*1f260*/  LOP3.LUT R126, R145, UR12, R72, 0x96, !PT ;  /* 0x0000000c917e7c12 */ /* 0x000fe4000f8e9648 */
[----:B------:R-:W-:Y:S02]  /*1f270*/  LOP3.LUT R72, R141, UR14, R158, 0x96, !PT ;  /* 0x0000000e8d487c12 */ /* 0x000fe4000f8e969e */
[----:B------:R-:W-:Y:S02]  /*1f280*/  LOP3.LUT R141, R102, 0xffff, RZ, 0xc0, !PT ;  /* 0x0000ffff668d7812 */ /* 0x000fe400078ec0ff */
[C---:B------:R-:W-:Y:S01]  /*1f290*/  LOP3.LUT R76, R72.reuse, 0xffff, RZ, 0xc0, !PT ;  /* 0x0000ffff484c7812 */ /* 0x040fe200078ec0ff */
[----:B------:R-:W1:Y:S01]  /*1f2a0*/  MUFU.EX2 R73, R215 ;  /* 0x000000d700497308 */ /* 0x000e620000000800 */
[----:B------:R-:W-:Y:S02]  /*1f2b0*/  LOP3.LUT R77, R72, 0xff, RZ, 0xc0, !PT ;  /* 0x000000ff484d7812 */ /* 0x000fe400078ec0ff */
[----:B------:R-:W-:Y:S02]  /*1f2c0*/  SHF.R.U32.HI R76, RZ, 0x8, R76 ;  /* 0x00000008ff4c7819 */ /* 0x000fe4000001164c */
[----:B------:R-:W-:Y:S02]  /*1f2d0*/  SHF.R.U32.HI R145, RZ, 0x10, R102 ;  /* 0x00000010ff917819 */ /* 0x000fe40000011666 */
[----:B------:R-:W-:Y:S01]  /*1f2e0*/  PRMT R117, R77, 0x5410, R76 ;  /* 0x000054104d757816 */ /* 0x000fe2000000004c */
[----:B------:R-:W-:Y:S01]  /*1f2f0*/  FADD.FTZ R76, R96, R110 ;  /* 0x0000006e604c7221 */ /* 0x000fe20000010000 */
[C---:B-1----:R-:W-:Y:S02]  /*1f300*/  F2FP.BF16.PACK_AB R110, R95.reuse, R96 ;  /* 0x000000605f6e723e */ /* 0x042fe400000010ff */
[----:B------:R-:W-:Y:S01]  /*1f310*/  PRMT R96, R92, 0x7632, R96 ;  /* 0x000076325c607816 */ /* 0x000fe20000000060 */
[----:B------:R-:W-:Y:S01]  /*1f320*/  FADD.FTZ R111, R95, R76 ;  /* 0x0000004c5f6f7221 */ /* 0x000fe20000010000 */
[----:B------:R-:W-:Y:S01]  /*1f330*/  F2FP.BF16.PACK_AB R95, R129, R75 ;  /* 0x0000004b815f723e */ /* 0x000fe200000010ff */
[----:B------:R-:W-:Y:S01]  /*1f340*/  FADD.FTZ R76, R75, R128 ;  /* 0x000000804b4c7221 */ /* 0x000fe20000010000 */
[----:B------:R-:W-:Y:S01]  /*1f350*/  PRMT R103, R104, 0x7632, R103 ;  /* 0x0000763268677816 */ /* 0x000fe20000000067 */
[--C-:B------:R-:W-:Y:S01]  /*1f360*/  FADD.FTZ R75, R93, R99.reuse ;  /* 0x000000635d4b7221 */ /* 0x100fe20000010000 */
[----:B------:R-:W-:Y:S01]  /*1f370*/  F2FP.BF16.PACK_AB R93, R74, R93 ;  /* 0x0000005d4a5d723e */ /* 0x000fe200000010ff */
[----:B------:R-:W-:Y:S01]  /*1f380*/  FADD.FTZ R196, R129, R76 ;  /* 0x0000004c81c47221 */ /* 0x000fe20000010000 */
[----:B------:R-:W-:Y:S01]  /*1f390*/  PRMT R99, R100, 0x7632, R99 ;  /* 0x0000763264637816 */ /* 0x000fe20000000063 */
[----:B------:R-:W-:Y:S01]  /*1f3a0*/  FADD.FTZ R192, R74, R75 ;  /* 0x0000004b4ac07221 */ /* 0x000fe20000010000 */
[----:B------:R-:W-:Y:S01]  /*1f3b0*/  LOP3.LUT R74, R118, 0xffff, RZ, 0xc0, !PT ;  /* 0x0000ffff764a7812 */ /* 0x000fe200078ec0ff */
[----:B------:R-:W-:Y:S01]  /*1f3c0*/  FADD.FTZ R75, R101, R127 ;  /* 0x0000007f654b7221 */ /* 0x000fe20000010000 */
[C---:B------:R-:W-:Y:S02]  /*1f3d0*/  F2FP.BF16.PACK_AB R101, R73.reuse, R101 ;  /* 0x000000654965723e */ /* 0x040fe400000010ff */
[----:B------:R-:W-:Y:S01]  /*1f3e0*/  SHF.R.U32.HI R74, RZ, 0x8, R74 ;  /* 0x00000008ff4a7819 */ /* 0x000fe2000001164a */
[----:B------:R-:W-:Y:S01]  /*1f3f0*/  FADD.FTZ R197, R73, R75 ;  /* 0x0000004b49c57221 */ /* 0x000fe20000010000 */
[----:B------:R-:W-:Y:S02]  /*1f400*/  SHF.R.U32.HI R73, RZ, 0x10, R118 ;  /* 0x00000010ff497819 */ /* 0x000fe40000011676 */
[----:B------:R-:W-:Y:S01]  /*1f410*/  LOP3.LUT R76, R74, 0xffff, RZ, 0xc0, !PT ;  /* 0x0000ffff4a4c7812 */ /* 0x000fe200078ec0ff */
[----:B------:R-:W-:Y:S01]  /*1f420*/  IMAD.WIDE.U32 R74, R106, -0x326172a9, RZ ;  /* 0xcd9e8d576a4a7825 */ /* 0x000fe200078e00ff */
[----:B------:R-:W-:Y:S04]  /*1f430*/  LOP3.LUT R73, R73, 0xff, RZ, 0xc0, !PT ;  /* 0x000000ff49497812 */ /* 0x000fe800078ec0ff */
[----:B------:R-:W-:Y:S02]  /*1f440*/  ISETP.GE.U32.AND P1, PT, R225, R73, PT ;  /* 0x00000049e100720c */ /* 0x000fe40003f26070 */
[----:B------:R-:W-:Y:S02]  /*1f450*/  LOP3.LUT R106, R75, UR14, R122, 0x96, !PT ;  /* 0x0000000e4b6a7c12 */ /* 0x000fe4000f8e967a */
[----:B------:R-:W-:Y:S02]  /*1f460*/  SHF.R.U32.HI R73, RZ, 0x10, R72 ;  /* 0x00000010ff497819 */ /* 0x000fe40000011648 */
[C---:B------:R-:W-:Y:S02]  /*1f470*/  LOP3.LUT R155, R74.reuse, 0xffff, RZ, 0xc0, !PT ;  /* 0x0000ffff4a9b7812 */ /* 0x040fe400078ec0ff */
[----:B------:R-:W-:Y:S02]  /*1f480*/  LOP3.LUT R73, R73, 0xff, RZ, 0xc0, !PT ;  /* 0x000000ff49497812 */ /* 0x000fe400078ec0ff */
[--C-:B------:R-:W-:Y:S02]  /*1f490*/  SHF.R.U32.HI R158, RZ, 0x10, R74.reuse ;  /* 0x00000010ff9e7819 */ /* 0x100fe4000001164a */
[----:B------:R-:W-:Y:S02]  /*1f4a0*/  LOP3.LUT R160, R74, 0xff, RZ, 0xc0, !PT ;  /* 0x000000ff4aa07812 */ /* 0x000fe400078ec0ff */
[----:B------:R-:W-:Y:S02]  /*1f4b0*/  SHF.R.U32.HI R159, RZ, 0x18, R74 ;  /* 0x00000018ff9f7819 */ /* 0x000fe4000001164a */
[----:B------:R-:W-:Y:S01]  /*1f4c0*/  LOP3.LUT R122, R75, UR14, R122, 0x96, !PT ;  /* 0x0000000e4b7a7c12 */ /* 0x000fe2000f8e967a */
[----:B----4-:R-:W-:Y:S02]  /*1f4d0*/  @!P5 HFMA2.BF16_V2 R143, -RZ.H0_H0, RZ.H0_H0, -R2.H0_H0 ;  /* 0x200000ffff8fd231 */ /* 0x010fe40000340902 */
[----:B-----5:R-:W-:Y:S03]  /*1f4e0*/  @!P4 HFMA2.BF16_V2 R142, -RZ.H0_H0, RZ.H0_H0, -R0.H0_H0 ;  /* 0x200000ffff8ec231 */ /* 0x020fe60000340900 */
[----:B------:R-:W-:Y:S01]  /*1f4f0*/  PRMT R214, R143, 0x7610, R214 ;  /* 0x000076108fd67816 */ /* 0x000fe200000000d6 */
[----:B--2---:R-:W-:Y:S01]  /*1f500*/  @!P6 HFMA2.BF16_V2 R137, -RZ.H0_H0, RZ.H0_H0, -R94.H0_H0 ;  /* 0x200000ffff89e231 */ /* 0x004fe2000034095e */
[----:B------:R-:W-:Y:S01]  /*1f510*/  PRMT R213, R142, 0x7610, R213 ;  /* 0x000076108ed57816 */ /* 0x000fe200000000d5 */
[----:B---3--:R-:W-:Y:S03]  /*1f520*/  @!P3 HFMA2.BF16_V2 R135, -RZ.H0_H0, RZ.H0_H0, -R92.H0_H0 ;  /* 0x200000ffff87b231 */ /* 0x008fe6000034095c */
[----:B------:R-:W-:Y:S02]  /*1f530*/  PRMT R212, R137, 0x7610, R212 ;  /* 0x0000761089d47816 */ /* 0x000fe400000000d4 */
[----:B------:R-:W-:Y:S01]  /*1f540*/  PRMT R211, R135, 0x7610, R211 ;  /* 0x0000761087d37816 */ /* 0x000fe200000000d3 */
[----:B------:R-:W-:Y:S05]  /*1f550*/  @!P2 HFMA2.BF16_V2 R133, -RZ.H0_H0, RZ.H0_H0, -R87.H0_H0 ;  /* 0x200000ffff85a231 */ /* 0x000fea0000340957 */
[----:B------:R-:W-:Y:S01]  /*1f560*/  PRMT R216, R133, 0x7610, R216 ;  /* 0x0000761085d87816 */ /* 0x000fe200000000d8 */
[----:B------:R1:W-:Y:S01]  /*1f570*/  @!P2 STL.S16 [R1+0xac], R133 ;  /* 0x0000ac850100a387 */ /* 0x0003e20000100600 */
[C---:B------:R-:W-:Y:S11]  /*1f580*/  ISETP.GE.U32.AND P2, PT, R225.reuse, R139, PT ;  /* 0x0000008be100720c */ /* 0x040ff60003f46070 */
[----:B------:R-:W-:Y:S02]  /*1f590*/  @!UPT UIADD3 URZ, URZ, URZ, URZ ;  /* 0x0000003f3f3ff290 */ /* 0x000fe4000fffe03f */
[----:B------:R-:W-:Y:S05]  /*1f5a0*/  @!P2 HFMA2.BF16_V2 R146, -RZ.H0_H0, RZ.H0_H0, -R86.H0_H0 ;  /* 0x200000ffff92a231 */ /* 0x000fea0000340956 */
[----:B------:R-:W-:Y:S01]  /*1f5b0*/  PRMT R215, R146, 0x7610, R215 ;  /* 0x0000761092d77816 */ /* 0x000fe200000000d7 */
[----:B-1----:R1:W2:Y:S04]  /*1f5c0*/  LDL.S16 R133, [R1+0xd0] ;  /* 0x0000d00001857983 */ /* 0x0022a80000100600 */
[----:B------:R-:W-:Y:S01]  /*1f5d0*/  @!P2 STL.S16 [R1+0xc4], R146 ;  /* 0x0000c4920100a387 */ /* 0x000fe20000100600 */
[C---:B------:R-:W-:Y:S02]  /*1f5e0*/  ISETP.GE.U32.AND P2, PT, R225.reuse, R76, PT ;  /* 0x0000004ce100720c */ /* 0x040fe40003f46070 */
[C---:B------:R-:W-:Y:S01]  /*1f5f0*/  LOP3.LUT R76, R106.reuse, 0xff, RZ, 0xc0, !PT ;  /* 0x000000ff6a4c7812 */ /* 0x040fe200078ec0ff */
[----:B------:R3:W-:Y:S03]  /*1f600*/  @!P5 STL.S16 [R1+0xc0], R143 ;  /* 0x0000c08f0100d387 */ /* 0x0007e60000100600 */
[----:B------:R-:W-:Y:S01]  /*1f610*/  ISETP.GE.U32.AND P5, PT, R225, R76, PT ;  /* 0x0000004ce100720c */ /* 0x000fe20003fa6070 */
[----:B------:R1:W4:Y:S01]  /*1f620*/  LDL.S16 R129, [R1+0xcc] ;  /* 0x0000cc0001817983 */ /* 0x0003220000100600 */
[----:B------:R-:W-:Y:S02]  /*1f630*/  SHF.R.U32.HI R76, RZ, 0x18, R72 ;  /* 0x00000018ff4c7819 */ /* 0x000fe40000011648 */
[----:B------:R-:W-:Y:S01]  /*1f640*/  LOP3.LUT R72, R106, 0xffff, RZ, 0xc0, !PT ;  /* 0x0000ffff6a487812 */ /* 0x000fe200078ec0ff */
[----:B------:R5:W-:Y:S02]  /*1f650*/  @!P4 STL.S16 [R1+0xbc], R142 ;  /* 0x0000bc8e0100c387 */ /* 0x000be40000100600 */
[----:B------:R-:W-:Y:S02]  /*1f660*/  @P2 LOP3.LUT R179, R179, 0x10000, RZ, 0xfc, !PT ;  /* 0x00010000b3b32812 */ /* 0x000fe400078efcff */
[----:B------:R-:W-:Y:S01]  /*1f670*/  SHF.R.U32.HI R72, RZ, 0x8, R72 ;  /* 0x00000008ff487819 */ /* 0x000fe20000011648 */
[----:B------:R1:W-:Y:S01]  /*1f680*/  @!P6 STL.S16 [R1+0xb8], R137 ;  /* 0x0000b8890100e387 */ /* 0x0003e20000100600 */
[----:B------:R-:W-:Y:S03]  /*1f690*/  LOP3.LUT R179, R179, 0xfffdffff, RZ, 0xc0, !PT ;  /* 0xfffdffffb3b37812 */ /* 0x000fe600078ec0ff */
[----:B------:R2:W4:Y:S01]  /*1f6a0*/  LDL.S16 R77, [R1+0xc8] ;  /* 0x0000c800014d7983 */ /* 0x0005220000100600 */
[----:B------:R-:W-:Y:S03]  /*1f6b0*/  @P1 LOP3.LUT R179, R179, 0x20000, RZ, 0xfc, !PT ;  /* 0x00020000b3b31812 */ /* 0x000fe600078efcff */
[----:B------:R1:W-:Y:S01]  /*1f6c0*/  @!P3 STL.S16 [R1+0xb0], R135 ;  /* 0x0000b0870100b387 */ /* 0x0003e20000100600 */
[----:B------:R-:W-:Y:S02]  /*1f6d0*/  LOP3.LUT R179, R179, 0xfffbffff, RZ, 0xc0, !PT ;  /* 0xfffbffffb3b37812 */ /* 0x000fe400078ec0ff */
[--C-:B---3--:R-:W-:Y:S01]  /*1f6e0*/  SHF.R.U32.HI R143, RZ, 0x18, R102.reuse ;  /* 0x00000018ff8f7819 */ /* 0x108fe20000011666 */
[----:B------:R3:W3:Y:S01]  /*1f6f0*/  LDL.S16 R128, [R1+0xd4] ;  /* 0x0000d40001807983 */ /* 0x0006e20000100600 */
[----:B------:R-:W-:Y:S04]  /*1f700*/  @P0 LOP3.LUT R179, R179, 0x40000, RZ, 0xfc, !PT ;  /* 0x00040000b3b30812 */ /* 0x000fe800078efcff */
[----:B------:R-:W-:Y:S02]  /*1f710*/  LOP3.LUT R179, R179, 0xfff7ffff, RZ, 0xc0, !PT ;  /* 0xfff7ffffb3b37812 */ /* 0x000fe400078ec0ff */
[----:B-----5:R-:W-:Y:S02]  /*1f720*/  LOP3.LUT R142, R102, 0xff, RZ, 0xc0, !PT ;  /* 0x000000ff668e7812 */ /* 0x020fe400078ec0ff */
[----:B------:R-:W-:Y:S02]  /*1f730*/  PRMT R102, R131, 0x7632, R102 ;  /* 0x0000763283667816 */ /* 0x000fe40000000066 */
[----:B------:R-:W-:Y:S02]  /*1f740*/  @P5 LOP3.LUT R179, R179, 0x80000, RZ, 0xfc, !PT ;  /* 0x00080000b3b35812 */ /* 0x000fe400078efcff */
[--C-:B-1----:R-:W-:Y:S02]  /*1f750*/  SHF.R.U32.HI R137, RZ, 0x10, R74.reuse ;  /* 0x00000010ff897819 */ /* 0x102fe4000001164a */
[----:B------:R-:W-:Y:S01]  /*1f760*/  SHF.R.U32.HI R135, RZ, 0x18, R74 ;  /* 0x00000018ff877819 */ /* 0x000fe2000001164a */
[----:B--2---:R-:W-:Y:S05]  /*1f770*/  @!P2 HFMA2.BF16_V2 R133, -RZ.H0_H0, RZ.H0_H0, -R96.H0_H0 ;  /* 0x200000ffff85a231 */ /* 0x004fea0000340960 */
[----:B------:R-:W-:Y:S01]  /*1f780*/  PRMT R210, R133, 0x7610, R210 ;  /* 0x0000761085d27816 */ /* 0x000fe200000000d2 */
[----:B------:R-:W-:Y:S01]  /*1f790*/  @!P2 STL.S16 [R1+0xd0], R133 ;  /* 0x0000d0850100a387 */ /* 0x000fe20000100600 */
[----:B----4-:R-:W-:Y:S05]  /*1f7a0*/  @!P1 HFMA2.BF16_V2 R129, -RZ.H0_H0, RZ.H0_H0, -R100.H0_H0 ;  /* 0x200000ffff819231 */ /* 0x010fea0000340964 */
[----:B------:R-:W-:Y:S01]  /*1f7b0*/  PRMT R209, R129, 0x7610, R209 ;  /* 0x0000761081d17816 */ /* 0x000fe200000000d1 */
[----:B------:R1:W-:Y:S04]  /*1f7c0*/  @!P1 STL.S16 [R1+0xcc], R129 ;  /* 0x0000cc8101009387 */ /* 0x0003e80000100600 */
[----:B------:R2:W4:Y:S01]  /*1f7d0*/  LDL.S16 R127, [R1+0xb4] ;  /* 0x0000b400017f7983 */ /* 0x0005220000100600 */
[----:B------:R-:W-:Y:S05]  /*1f7e0*/  @!P0 HFMA2.BF16_V2 R77, -RZ.H0_H0, RZ.H0_H0, -R99.H0_H0 ;  /* 0x200000ffff4d8231 */ /* 0x000fea0000340963 */
[----:B------:R-:W-:Y:S01]  /*1f7f0*/  PRMT R208, R77, 0x7610, R208 ;  /* 0x000076104dd07816 */ /* 0x000fe200000000d0 */
[----:B------:R5:W-:Y:S01]  /*1f800*/  @!P0 STL.S16 [R1+0xc8], R77 ;  /* 0x0000c84d01008387 */ /* 0x000be20000100600 */
[----:B---3--:R-:W-:Y:S05]  /*1f810*/  @!P5 HFMA2.BF16_V2 R128, -RZ.H0_H0, RZ.H0_H0, -R3.H0_H0 ;  /* 0x200000ffff80d231 */ /* 0x008fea0000340903 */
[----:B------:R-:W-:Y:S01]  /*1f820*/  PRMT R207, R128, 0x7610, R207 ;  /* 0x0000761080cf7816 */ /* 0x000fe200000000cf */
[----:B------:R3:W-:Y:S01]  /*1f830*/  @!P5 STL.S16 [R1+0xd4], R128 ;  /* 0x0000d4800100d387 */ /* 0x0007e20000100600 */
[----:B-1----:R-:W-:Y:S02]  /*1f840*/  PRMT R129, R73, 0x5410, R76 ;  /* 0x0000541049817816 */ /* 0x002fe4000000004c */
[----:B------:R-:W-:Y:S01]  /*1f850*/  LOP3.LUT R76, R72, 0xffff, RZ, 0xc0, !PT ;  /* 0x0000ffff484c7812 */ /* 0x000fe200078ec0ff */
[--C-:B------:R-:W-:Y:S01]  /*1f860*/  HSET2.LE.AND R72, R117, R202.reuse, PT ;  /* 0x000000ca75487233 */ /* 0x100fe20003803000 */
[----:B------:R-:W-:Y:S02]  /*1f870*/  MUFU.EX2 R73, R223 ;  /* 0x000000df00497308 */ /* 0x000fe40000000800 */
[----:B------:R-:W-:Y:S02]  /*1f880*/  ISETP.GE.U32.AND P4, PT, R225, R76, PT ;  /* 0x0000004ce100720c */ /* 0x000fe40003f86070 */
[----:B------:R-:W-:Y:S02]  /*1f890*/  LOP3.LUT R72, R72, R97, RZ, 0xc0, !PT ;  /* 0x0000006148487212 */ /* 0x000fe400078ec0ff */
[----:B-----5:R-:W-:Y:S04]  /*1f8a0*/  LOP3.LUT R77, R108, 0xff, RZ, 0xc0, !PT ;  /* 0x000000ff6c4d7812 */ /* 0x020fe800078ec0ff */
[----:B------:R-:W1:Y:S01]  /*1f8b0*/  MUFU.EX2 R108, R222 ;  /* 0x000000de006c7308 */ /* 0x000e620000000800 */
[----:B------:R-:W-:Y:S01]  /*1f8c0*/  PRMT R140, R77, 0x5410, R140 ;  /* 0x000054104d8c7816 */ /* 0x000fe2000000008c */
[----:B------:R-:W-:Y:S01]  /*1f8d0*/  IMAD.WIDE.U32 R76, R126, -0x326172a9, RZ ;  /* 0xcd9e8d577e4c7825 */ /* 0x000fe200078e00ff */
[----:B---3--:R-:W-:Y:S04]  /*1f8e0*/  LOP3.LUT R128, R74, 0xff, RZ, 0xc0, !PT ;  /* 0x000000ff4a807812 */ /* 0x008fe800078ec0ff */
[----:B------:R-:W-:Y:S02]  /*1f8f0*/  LOP3.LUT R85, R76, 0xff, RZ, 0xc0, !PT ;  /* 0x000000ff4c557812 */ /* 0x000fe400078ec0ff */
[----:B-1----:R-:W-:Y:S01]  /*1f900*/  F2FP.BF16.PACK_AB R97, R73, R108 ;  /* 0x0000006c4961723e */ /* 0x002fe200000010ff */
[----:B------:R-:W-:Y:S01]  /*1f910*/  FADD.FTZ R78, R108, R111 ;  /* 0x0000006f6c4e7221 */ /* 0x000fe20000010000 */
[----:B------:R-:W-:Y:S02]  /*1f920*/  LOP3.LUT R111, R74, 0xffff, RZ, 0xc0, !PT ;  /* 0x0000ffff4a6f7812 */ /* 0x000fe400078ec0ff */
[----:B------:R-:W-:Y:S01]  /*1f930*/  PRMT R108, R107, 0x7632, R108 ;  /* 0x000076326b6c7816 */ /* 0x000fe2000000006c */
[----:B------:R-:W-:Y:S01]  /*1f940*/  FADD.FTZ R198, R73, R78 ;  /* 0x0000004e49c67221 */ /* 0x000fe20000010000 */
[----:B------:R-:W-:Y:S02]  /*1f950*/  LOP3.LUT R73, R121, UR14, R162, 0x96, !PT ;  /* 0x0000000e79497c12 */ /* 0x000fe4000f8e96a2 */
[----:B------:R-:W-:Y:S02]  /*1f960*/  LOP3.LUT R78, R77, UR14, R124, 0x96, !PT ;  /* 0x0000000e4d4e7c12 */ /* 0x000fe4000f8e967c */
[C---:B------:R-:W-:Y:S02]  /*1f970*/  LOP3.LUT R74, R73.reuse, 0xffff, RZ, 0xc0, !PT ;  /* 0x0000ffff494a7812 */ /* 0x040fe400078ec0ff */
[----:B------:R-:W-:Y:S02]  /*1f980*/  LOP3.LUT R75, R73, 0xff, RZ, 0xc0, !PT ;  /* 0x000000ff494b7812 */ /* 0x000fe400078ec0ff */
[----:B------:R-:W-:Y:S02]  /*1f990*/  SHF.R.U32.HI R74, RZ, 0x8, R74 ;  /* 0x00000008ff4a7819 */ /* 0x000fe4000001164a */
[C---:B------:R-:W-:Y:S02]  /*1f9a0*/  LOP3.LUT R125, R78.reuse, 0xffff, RZ, 0xc0, !PT ;  /* 0x0000ffff4e7d7812 */ /* 0x040fe400078ec0ff */
[----:B------:R-:W-:Y:S02]  /*1f9b0*/  PRMT R80, R75, 0x5410, R74 ;  /* 0x000054104b507816 */ /* 0x000fe4000000004a */
[--C-:B------:R-:W-:Y:S02]  /*1f9c0*/  SHF.R.U32.HI R75, RZ, 0x10, R73.reuse ;  /* 0x00000010ff4b7819 */ /* 0x100fe40000011649 */
[----:B------:R-:W-:Y:S01]  /*1f9d0*/  LOP3.LUT R126, R78, 0xff, RZ, 0xc0, !PT ;  /* 0x000000ff4e7e7812 */ /* 0x000fe200078ec0ff */
[--C-:B------:R-:W-:Y:S01]  /*1f9e0*/  HSET2.LE.AND R80, R80, R202.reuse, PT ;  /* 0x000000ca50507233 */ /* 0x100fe20003803000 */
[----:B------:R-:W-:Y:S02]  /*1f9f0*/  SHF.R.U32.HI R74, RZ, 0x18, R73 ;  /* 0x00000018ff4a7819 */ /* 0x000fe40000011649 */
[----:B------:R-:W-:Y:S01]  /*1fa00*/  LOP3.LUT R73, R75, 0xff, RZ, 0xc0, !PT ;  /* 0x000000ff4b497812 */ /* 0x000fe200078ec0ff */
[--C-:B------:R-:W-:Y:S01]  /*1fa10*/  HSET2.LE.AND R75, R140, R202.reuse, PT ;  /* 0x000000ca8c4b7233 */ /* 0x100fe20003803000 */
[----:B------:R-:W-:Y:S02]  /*1fa20*/  SHF.R.U32.HI R125, RZ, 0x8, R125 ;  /* 0x00000008ff7d7819 */ /* 0x000fe4000001167d */
[----:B------:R-:W-:Y:S02]  /*1fa30*/  ISETP.GE.U32.AND P1, PT, R225, R126, PT ;  /* 0x0000007ee100720c */ /* 0x000fe40003f26070 */
[----:B------:R-:W-:Y:S02]  /*1fa40*/  PRMT R81, R73, 0x5410, R74 ;  /* 0x0000541049517816 */ /* 0x000fe4000000004a */
[C---:B------:R-:W-:Y:S02]  /*1fa50*/  LOP3.LUT R73, R120.reuse, 0xffff, RZ, 0xc0, !PT ;  /* 0x0000ffff78497812 */ /* 0x040fe400078ec0ff */
[----:B------:R-:W-:Y:S01]  /*1fa60*/  SHF.R.U32.HI R121, RZ, 0x10, R78 ;  /* 0x00000010ff797819 */ /* 0x000fe2000001164e */
[--C-:B------:R-:W-:Y:S01]  /*1fa70*/  HSET2.LE.AND R81, R81, R202.reuse, PT ;  /* 0x000000ca51517233 */ /* 0x100fe20003803000 */
[----:B------:R-:W-:Y:S02]  /*1fa80*/  LOP3.LUT R125, R125, 0xffff, RZ, 0xc0, !PT ;  /* 0x0000ffff7d7d7812 */ /* 0x000fe400078ec0ff */
[----:B------:R-:W-:Y:S02]  /*1fa90*/  LOP3.LUT R121, R121, 0xff, RZ, 0xc0, !PT ;  /* 0x000000ff79797812 */ /* 0x000fe400078ec0ff */
[C---:B------:R-:W-:Y:S02]  /*1faa0*/  ISETP.GE.U32.AND P2, PT, R225.reuse, R125, PT ;  /* 0x0000007de100720c */ /* 0x040fe40003f46070 */
[----:B------:R-:W-:Y:S02]  /*1fab0*/  LOP3.LUT R74, R120, 0xff, RZ, 0xc0, !PT ;  /* 0x000000ff784a7812 */ /* 0x000fe400078ec0ff */
[----:B------:R-:W-:Y:S02]  /*1fac0*/  SHF.R.U32.HI R73, RZ, 0x8, R73 ;  /* 0x00000008ff497819 */ /* 0x000fe40000011649 */
[----:B------:R-:W-:Y:S02]  /*1fad0*/  ISETP.GE.U32.AND P3, PT, R225, R121, PT ;  /* 0x00000079e100720c */ /* 0x000fe40003f66070 */
[----:B------:R-:W-:Y:S01]  /*1fae0*/  PRMT R82, R74, 0x5410, R73 ;  /* 0x000054104a527816 */ /* 0x000fe20000000049 */
[--C-:B------:R-:W-:Y:S01]  /*1faf0*/  HSET2.LE.AND R74, R130, R202.reuse, PT ;  /* 0x000000ca824a7233 */ /* 0x100fe20003803000 */
[--C-:B------:R-:W-:Y:S02]  /*1fb00*/  SHF.R.U32.HI R73, RZ, 0x10, R120.reuse ;  /* 0x00000010ff497819 */ /* 0x100fe40000011678 */
[----:B------:R-:W-:Y:S01]  /*1fb10*/  SHF.R.U32.HI R120, RZ, 0x18, R120 ;  /* 0x00000018ff787819 */ /* 0x000fe20000011678 */
[--C-:B------:R-:W-:Y:S01]  /*1fb20*/  HSET2.LE.AND R82, R82, R202.reuse, PT ;  /* 0x000000ca52527233 */ /* 0x100fe20003803000 */
[----:B------:R-:W-:Y:S02]  /*1fb30*/  LOP3.LUT R73, R73, 0xff, RZ, 0xc0, !PT ;  /* 0x000000ff49497812 */ /* 0x000fe400078ec0ff */
[----:B------:R-:W-:Y:S02]  /*1fb40*/  SHF.R.U32.HI R84, RZ, 0x8, R111 ;  /* 0x00000008ff547819 */ /* 0x000fe4000001166f */
[----:B------:R-:W-:Y:S01]  /*1fb50*/  PRMT R79, R73, 0x5410, R120 ;  /* 0x00005410494f7816 */ /* 0x000fe20000000078 */
[--C-:B------:R-:W-:Y:S01]  /*1fb60*/  HSET2.LE.AND R73, R129, R202.reuse, PT ;  /* 0x000000ca81497233 */ /* 0x100fe20003803000 */
[----:B------:R-:W-:Y:S02]  /*1fb70*/  SHF.R.U32.HI R120, RZ, 0x18, R78 ;  /* 0x00000018ff787819 */ /* 0x000fe4000001164e */
[----:B------:R-:W-:Y:S01]  /*1fb80*/  LOP3.LUT R84, R84, 0xffff, RZ, 0xc0, !PT ;  /* 0x0000ffff54547812 */ /* 0x000fe200078ec0ff */
[----:B------:R-:W-:Y:S01]  /*1fb90*/  HSET2.LE.AND R83, R79, R202, PT ;  /* 0x000000ca4f537233 */ /* 0x000fe20003803000 */
[----:B------:R-:W-:Y:S02]  /*1fba0*/  ISETP.GE.U32.AND P6, PT, R225, R120, PT ;  /* 0x00000078e100720c */ /* 0x000fe40003fc6070 */
[----:B------:R-:W-:Y:S02]  /*1fbb0*/  LOP3.LUT R73, R73, R109, RZ, 0xc0, !PT ;  /* 0x0000006d49497212 */ /* 0x000fe400078ec0ff */
[----:B------:R-:W-:Y:S02]  /*1fbc0*/  PRMT R109, R110, 0x7632, R109 ;  /* 0x000076326e6d7816 */ /* 0x000fe4000000006d */
[----:B------:R-:W-:Y:S02]  /*1fbd0*/  LOP3.LUT R82, R82, R98, RZ, 0xc0, !PT ;  /* 0x0000006252527212 */ /* 0x000fe400078ec0ff */
[----:B------:R-:W-:Y:S02]  /*1fbe0*/  PRMT R98, R86, 0x5410, R2 ;  /* 0x0000541056627816 */ /* 0x000fe40000000002 */
[----:B------:R-:W-:Y:S02]  /*1fbf0*/  LOP3.LUT R124, R77, UR14, R124, 0x96, !PT ;  /* 0x0000000e4d7c7c12 */ /* 0x000fe4000f8e967c */
[----:B------:R-:W-:Y:S02]  /*1fc00*/  SHF.R.U32.HI R129, RZ, 0x10, R76 ;  /* 0x00000010ff817819 */ /* 0x000fe4000001164c */
[C---:B------:R-:W-:Y:S02]  /*1fc10*/  LOP3.LUT R130, R76.reuse, 0xffff, RZ, 0xc0, !PT ;  /* 0x0000ffff4c827812 */ /* 0x040fe400078ec0ff */
[----:B------:R-:W-:Y:S02]  /*1fc20*/  LOP3.LUT R140, R76, 0xffff, RZ, 0xc0, !PT ;  /* 0x0000ffff4c8c7812 */ /* 0x000fe400078ec0ff */
[----:B------:R-:W-:Y:S02]  /*1fc30*/  LOP3.LUT R74, R74, R88, RZ, 0xc0, !PT ;  /* 0x000000584a4a7212 */ /* 0x000fe400078ec0ff */
[----:B------:R-:W-:Y:S02]  /*1fc40*/  LOP3.LUT R75, R75, R89, RZ, 0xc0, !PT ;  /* 0x000000594b4b7212 */ /* 0x000fe400078ec0ff */
[----:B------:R-:W-:Y:S02]  /*1fc50*/  LOP3.LUT R80, R80, R112, RZ, 0xc0, !PT ;  /* 0x0000007050507212 */ /* 0x000fe400078ec0ff */
[----:B------:R-:W-:Y:S02]  /*1fc60*/  LOP3.LUT R81, R81, R90, RZ, 0xc0, !PT ;  /* 0x0000005a51517212 */ /* 0x000fe400078ec0ff */
[----:B------:R-:W-:Y:S02]  /*1fc70*/  LOP3.LUT R83, R83, R91, RZ, 0xc0, !PT ;  /* 0x0000005b53537212 */ /* 0x000fe400078ec0ff */
[----:B------:R-:W-:Y:S02]  /*1fc80*/  PRMT R111, R0, 0x5410, R94 ;  /* 0x00005410006f7816 */ /* 0x000fe4000000005e */
[----:B------:R-:W-:Y:S02]  /*1fc90*/  PRMT R112, R3, 0x5410, R102 ;  /* 0x0000541003707816 */ /* 0x000fe40000000066 */
[----:B------:R-:W-:Y:S02]  /*1fca0*/  LOP3.LUT R88, R119, UR13, R194, 0x96, !PT ;  /* 0x0000000d77587c12 */ /* 0x000fe4000f8e96c2 */
[C---:B------:R-:W-:Y:S02]  /*1fcb0*/  LOP3.LUT R89, R118.reuse, 0xffff, RZ, 0xc0, !PT ;  /* 0x0000ffff76597812 */ /* 0x040fe400078ec0ff */
[----:B------:R-:W-:Y:S02]  /*1fcc0*/  LOP3.LUT R90, R118, 0xff, RZ, 0xc0, !PT ;  /* 0x000000ff765a7812 */ /* 0x000fe400078ec0ff */
[----:B------:R-:W-:Y:S01]  /*1fcd0*/  SHF.R.U32.HI R91, RZ, 0x18, R118 ;  /* 0x00000018ff5b7819 */ /* 0x000fe20000011676 */
[----:B----4-:R-:W-:Y:S05]  /*1fce0*/  @!P4 HFMA2.BF16_V2 R127, -RZ.H0_H0, RZ.H0_H0, -R102.H0_H0 ;  /* 0x200000ffff7fc231 */ /* 0x010fea0000340966 */
[----:B------:R-:W-:Y:S01]  /*1fcf0*/  PRMT R206, R127, 0x7610, R206 ;  /* 0x000076107fce7816 */ /* 0x000fe200000000ce */
[----:B------:R1:W-:Y:S03]  /*1fd00*/  @!P4 STL.S16 [R1+0xb4], R127 ;  /* 0x0000b47f0100c387 */ /* 0x0003e60000100600 */
[----:B------:R-:W-:Y:S01]  /*1fd10*/  @!P4 PRMT R102, R206, 0x5410, RZ ;  /* 0x00005410ce66c816 */ /* 0x000fe200000000ff */
[----:B------:R2:W3:Y:S04]  /*1fd20*/  LDL.S16 R200, [R1+0xf4] ;  /* 0x0000f40001c87983 */ /* 0x0004e80000100600 */
[----:B------:R2:W4:Y:S04]  /*1fd30*/  LDL.S16 R199, [R1+0xf0] ;  /* 0x0000f00001c77983 */ /* 0x0005280000100600 */
[----:B------:R2:W5:Y:S04]  /*1fd40*/  LDL.S16 R154, [R1+0xe8] ;  /* 0x0000e800019a7983 */ /* 0x0005680000100600 */
[----:B------:R2:W2:Y:S04]  /*1fd50*/  LDL.S16 R147, [R1+0xe4] ;  /* 0x0000e40001937983 */ /* 0x0004a80000100600 */
[----:B------:R2:W2:Y:S04]  /*1fd60*/  LDL.S16 R146, [R1+0xe0] ;  /* 0x0000e00001927983 */ /* 0x0004a80000100600 */
[----:B------:R2:W2:Y:S01]  /*1fd70*/  LDL.S16 R133, [R1+0xdc] ;  /* 0x0000dc0001857983 */ /* 0x0004a20000100600 */
[--C-:B-1----:R-:W-:Y:S02]  /*1fd80*/  SHF.R.U32.HI R127, RZ, 0x18, R106.reuse ;  /* 0x00000018ff7f7819 */ /* 0x102fe4000001166a */
[----:B------:R-:W-:Y:S01]  /*1fd90*/  SHF.R.U32.HI R106, RZ, 0x10, R106 ;  /* 0x00000010ff6a7819 */ /* 0x000fe2000001166a */
[----:B------:R1:W2:Y:S01]  /*1fda0*/  LDL.S16 R131, [R1+0xec] ;  /* 0x0000ec0001837983 */ /* 0x0002a20000100600 */
[----:B------:R-:W-:Y:S02]  /*1fdb0*/  ISETP.GE.U32.AND P0, PT, R225, R127, PT ;  /* 0x0000007fe100720c */ /* 0x000fe40003f06070 */
[----:B------:R-:W-:Y:S02]  /*1fdc0*/  LOP3.LUT R117, R106, 0xff, RZ, 0xc0, !PT ;  /* 0x000000ff6a757812 */ /* 0x000fe400078ec0ff */
[----:B------:R-:W-:Y:S02]  /*1fdd0*/  PRMT R106, R105, 0x7632, R106 ;  /* 0x00007632696a7816 */ /* 0x000fe4000000006a */
[----:B------:R-:W-:Y:S02]  /*1fde0*/  ISETP.GE.U32.AND P5, PT, R225, R117, PT ;  /* 0x00000075e100720c */ /* 0x000fe40003fa6070 */
[----:B------:R-:W-:Y:S11]  /*1fdf0*/  PRMT R119, R105, 0x5410, R106 ;  /* 0x0000541069777816 */ /* 0x000ff6000000006a */
[----:B---3--:R-:W-:Y:S02]  /*1fe00*/  @!P5 HFMA2.BF16_V2 R200, -RZ.H0_H0, RZ.H0_H0, -R104.H0_H0 ;  /* 0x200000ffffc8d231 */ /* 0x008fe40000340968 */
[----:B----4-:R-:W-:Y:S03]  /*1fe10*/  @!P0 HFMA2.BF16_V2 R199, -RZ.H0_H0, RZ.H0_H0, -R103.H0_H0 ;  /* 0x200000ffffc78231 */ /* 0x010fe60000340967 */
[----:B------:R-:W-:Y:S01]  /*1fe20*/  PRMT R205, R200, 0x7610, R205 ;  /* 0x00007610c8cd7816 */ /* 0x000fe200000000cd */
[----:B------:R-:W-:Y:S01]  /*1fe30*/  @!P5 STL.S16 [R1+0xf4], R200 ;  /* 0x0000f4c80100d387 */ /* 0x000fe20000100600 */
[----:B------:R-:W-:Y:S01]  /*1fe40*/  LOP3.LUT P5, RZ, R179, 0x80000, RZ, 0xc0, !PT ;  /* 0x00080000b3ff7812 */ /* 0x000fe200078ac0ff */
[----:B-----5:R-:W-:Y:S01]  /*1fe50*/  @!P1 HFMA2.BF16_V2 R154, -RZ.H0_H0, RZ.H0_H0, -R105.H0_H0 ;  /* 0x200000ffff9a9231 */ /* 0x020fe20000340969 */
[----:B------:R-:W-:Y:S01]  /*1fe60*/  PRMT R204, R199, 0x7610, R204 ;  /* 0x00007610c7cc7816 */ /* 0x000fe200000000cc */
[----:B------:R-:W-:Y:S01]  /*1fe70*/  @!P0 STL.S16 [R1+0xf0], R199 ;  /* 0x0000f0c701008387 */ /* 0x000fe20000100600 */
[C---:B------:R-:W-:Y:S01]  /*1fe80*/  LOP3.LUT P0, RZ, R179.reuse, 0x40000, RZ, 0xc0, !PT ;  /* 0x00040000b3ff7812 */ /* 0x040fe2000780c0ff */
[----:B--2---:R-:W-:Y:S01]  /*1fe90*/  @!P2 HFMA2.BF16_V2 R147, -RZ.H0_H0, RZ.H0_H0, -R106.H0_H0 ;  /* 0x200000ffff93a231 */ /* 0x004fe2000034096a */
[----:B------:R-:W-:Y:S01]  /*1fea0*/  PRMT R203, R154, 0x7610, R203 ;  /* 0x000076109acb7816 */ /* 0x000fe200000000cb */
[----:B------:R2:W-:Y:S01]  /*1feb0*/  @!P1 STL.S16 [R1+0xe8], R154 ;  /* 0x0000e89a01009387 */ /* 0x0005e20000100600 */
[----:B------:R-:W-:Y:S01]  /*1fec0*/  LOP3.LUT P1, RZ, R179, 0x20000, RZ, 0xc0, !PT ;  /* 0x00020000b3ff7812 */ /* 0x000fe2000782c0ff */
[----:B------:R-:W-:Y:S01]  /*1fed0*/  @!P3 HFMA2.BF16_V2 R146, -RZ.H0_H0, RZ.H0_H0, -R107.H0_H0 ;  /* 0x200000ffff92b231 */ /* 0x000fe2000034096b */
[----:B------:R-:W-:Y:S01]  /*1fee0*/  PRMT R201, R147, 0x7610, R201 ;  /* 0x0000761093c97816 */ /* 0x000fe200000000c9 */
[----:B------:R-:W-:Y:S01]  /*1fef0*/  @!P2 STL.S16 [R1+0xe4], R147 ;  /* 0x0000e4930100a387 */ /* 0x000fe20000100600 */
[----:B------:R-:W-:Y:S01]  /*1ff00*/  LOP3.LUT P2, RZ, R179, 0x10000, RZ, 0xc0, !PT ;  /* 0x00010000b3ff7812 */ /* 0x000fe2000784c0ff */
[----:B------:R-:W-:Y:S01]  /*1ff10*/  @!P6 HFMA2.BF16_V2 R133, -RZ.H0_H0, RZ.H0_H0, -R108.H0_H0 ;  /* 0x200000ffff85e231 */ /* 0x000fe2000034096c */
[----:B------:R-:W-:Y:S01]  /*1ff20*/  PRMT R191, R146, 0x7610, R191 ;  /* 0x0000761092bf7816 */ /* 0x000fe200000000bf */
[----:B------:R3:W-:Y:S01]  /*1ff30*/  @!P3 STL.S16 [R1+0xe0], R146 ;  /* 0x0000e0920100b387 */ /* 0x0007e20000100600 */
[----:B------:R-:W-:Y:S02]  /*1ff40*/  ISETP.GE.U32.AND P3, PT, R225, R128, PT ;  /* 0x00000080e100720c */ /* 0x000fe40003f66070 */
[----:B------:R-:W-:Y:S01]  /*1ff50*/  PRMT R190, R133, 0x7610, R190 ;  /* 0x0000761085be7816 */ /* 0x000fe200000000be */
[----:B------:R4:W-:Y:S01]  /*1ff60*/  @!P6 STL.S16 [R1+0xdc], R133 ;  /* 0x0000dc850100e387 */ /* 0x0009e20000100600 */
[----:B------:R-:W-:Y:S02]  /*1ff70*/  ISETP.GE.U32.AND P6, PT, R225, R138, PT ;  /* 0x0000008ae100720c */ /* 0x000fe40003fc6070 */
[----:B------:R-:W-:Y:S02]  /*1ff80*/  @!P5 PRMT R3, R207, 0x5410, RZ ;  /* 0x00005410cf03d816 */ /* 0x000fe400000000ff */
[C---:B------:R-:W-:Y:S05]  /*1ff90*/  ISETP.GE.U32.AND P5, PT, R225.reuse, R128, PT ;  /* 0x00000080e100720c */ /* 0x040fea0003fa6070 */
[----:B------:R-:W-:Y:S01]  /*1ffa0*/  @!P3 HFMA2.BF16_V2 R131, -RZ.H0_H0, RZ.H0_H0, -R110.H0_H0 ;  /* 0x200000ffff83b231 */ /* 0x000fe2000034096e */
[----:B--2---:R-:W-:Y:S03]  /*1ffb0*/  LOP3.LUT R154, R76, 0xff, RZ, 0xc0, !PT ;  /* 0x000000ff4c9a7812 */ /* 0x004fe600078ec0ff */
[----:B------:R-:W-:Y:S01]  /*1ffc0*/  @!P6 PRMT R87, R216, 0x5410, RZ ;  /* 0x00005410d857e816 */ /* 0x000fe200000000ff */
[----:B------:R2:W-:Y:S01]  /*1ffd0*/  @!P3 STL.S16 [R1+0xec], R131 ;  /* 0x0000ec830100b387 */ /* 0x0005e20000100600 */
[C---:B------:R-:W-:Y:S02]  /*1ffe0*/  ISETP.GE.U32.AND P3, PT, R225.reuse, R84, PT ;  /* 0x00000054e100720c */ /* 0x040fe40003f66070 */
[----:B------:R-:W-:Y:S01]  /*1fff0*/  ISETP.GE.U32.AND P6, PT, R225, R139, PT ;  /* 0x0000008be100720c */ /* 0x000fe20003fc6070 */
[----:B------:R1:W5:Y:S01]  /*20000*/  LDL.S16 R199, [R1+0xd8] ;  /* 0x0000d80001c77983 */ /* 0x0003620000100600 */
[----:B------:R-:W-:Y:S02]  /*20010*/  PRMT R189, R131, 0x7610, R189 ;  /* 0x0000761083bd7816 */ /* 0x000fe400000000bd */
[--C-:B---3--:R-:W-:Y:S01]  /*20020*/  SHF.R.U32.HI R146, RZ, 0x10, R76.reuse ;  /* 0x00000010ff927819 */ /* 0x108fe2000001164c */
[----:B------:R-:W-:Y:S01]  /*20030*/  STG.E.U16 [R152.64+0x22], R87 ;  /* 0x0000225798007986 */ /* 0x000fe2000c101520 */
[----:B------:R-:W-:Y:S02]  /*20040*/  SHF.R.U32.HI R147, RZ, 0x18, R76 ;  /* 0x00000018ff937819 */ /* 0x000fe4000001164c */
[----:B----4-:R-:W-:Y:S02]  /*20050*/  SHF.R.U32.HI R133, RZ, 0x10, R118 ;  /* 0x00000010ff857819 */ /* 0x010fe40000011676 */
[----:B------:R-:W-:Y:S02]  /*20060*/  PRMT R118, R110, 0x5410, R109 ;  /* 0x000054106e767816 */ /* 0x000fe4000000006d */
[----:B------:R-:W-:Y:S02]  /*20070*/  @!P5 PRMT R110, R189, 0x5410, RZ ;  /* 0x00005410bd6ed816 */ /* 0x000fe400000000ff */
[----:B------:R-:W-:Y:S01]  /*20080*/  @!P6 PRMT R86, R215, 0x5410, RZ ;  /* 0x00005410d756e816 */ /* 0x000fe200000000ff */
[----:B------:R-:W-:Y:S01]  /*20090*/  MUFU.EX2 R189, R238 ;  /* 0x000000ee00bd7308 */ /* 0x000fe20000000800 */
[C---:B------:R-:W-:Y:S03]  /*200a0*/  ISETP.GE.U32.AND P6, PT, R225.reuse, R136, PT ;  /* 0x00000088e100720c */ /* 0x040fe60003fc6070 */
[----:B------:R-:W-:Y:S01]  /*200b0*/  STG.E.U16 [R148.64+0x30], R86 ;  /* 0x0000305694007986 */ /* 0x000fe2000c101520 */
[----:B--2---:R-:W-:Y:S03]  /*200c0*/  SHF.R.U32.HI R131, RZ, 0x18, R76 ;  /* 0x00000018ff837819 */ /* 0x004fe6000001164c */
[----:B------:R-:W2:Y:S01]  /*200d0*/  LDSM.16.MT88.4 R76, [R165+0x6000] ;  /* 0x00600000a54c783b */ /* 0x000ea20000004200 */
[----:B------:R-:W-:Y:S05]  /*200e0*/  ISETP.GE.U32.AND P5, PT, R225, R131, PT ;  /* 0x00000083e100720c */ /* 0x000fea0003fa6070 */
[----:B------:R-:W-:Y:S02]  /*200f0*/  @!P6 PRMT R0, R213, 0x5410, RZ ;  /* 0x00005410d500e816 */ /* 0x000fe400000000ff */
[----:B------:R-:W-:Y:S11]  /*20100*/  LOP3.LUT P6, RZ, R179, 0x4000, RZ, 0xc0, !PT ;  /* 0x00004000b3ff7812 */ /* 0x000ff600078cc0ff */
[----:B------:R-:W-:Y:S02]  /*20110*/  @!UPT UIADD3 URZ, URZ, URZ, URZ ;  /* 0x0000003f3f3ff290 */ /* 0x000fe4000fffe03f */
[----:B------:R-:W-:Y:S02]  /*20120*/  @!P6 PRMT R94, R212, 0x5410, RZ ;  /* 0x00005410d45ee816 */ /* 0x000fe400000000ff */
[----:B------:R-:W-:Y:S01]  /*20130*/  ISETP.GE.U32.AND P6, PT, R225, R127, PT ;  /* 0x0000007fe100720c */ /* 0x000fe20003fc6070 */
[-C--:B--2---:R-:W-:Y:S08]  /*20140*/  HMMA.16816.F32.BF16 R4, R72, R76.reuse, R4 ;  /* 0x0000004c4804723c */ /* 0x084ff00000041804 */
[C---:B------:R-:W-:Y:S08]  /*20150*/  HMMA.16816.F32.BF16 R8, R80.reuse, R76, R8 ;  /* 0x0000004c5008723c */ /* 0x040ff00000041808 */
[-C--:B------:R-:W-:Y:S08]  /*20160*/  HMMA.16816.F32.BF16 R12, R80, R78.reuse, R12 ;  /* 0x0000004e500c723c */ /* 0x080ff0000004180c */
[C---:B------:R-:W-:Y:S01]  /*20170*/  HMMA.16816.F32.BF16 R16, R72.reuse, R78, R16 ;  /* 0x0000004e4810723c */ /* 0x040fe20000041810 */
[----:B------:R-:W2:Y:S07]  /*20180*/  LDSM.16.MT88.4 R76, [R168+0x6000] ;  /* 0x00600000a84c783b */ /* 0x000eae0000004200 */
[-C--:B--2---:R-:W-:Y:S08]  /*20190*/  HMMA.16816.F32.BF16 R20, R72, R76.reuse, R20 ;  /* 0x0000004c4814723c */ /* 0x084ff00000041814 */
[C---:B------:R-:W-:Y:S07]  /*201a0*/  HMMA.16816.F32.BF16 R24, R80.reuse, R76, R24 ;  /* 0x0000004c5018723c */ /* 0x040fee0000041818 */
[----:B------:R-:W-:Y:S01]  /*201b0*/  LOP3.LUT R76, R137, 0xff, RZ, 0xc0, !PT ;  /* 0x000000ff894c7812 */ /* 0x000fe200078ec0ff */
[-C--:B------:R-:W-:Y:S08]  /*201c0*/  HMMA.16816.F32.BF16 R28, R80, R78.reuse, R28 ;  /* 0x0000004e501c723c */ /* 0x080ff0000004181c */
[C---:B------:R-:W-:Y:S04]  /*201d0*/  HMMA.16816.F32.BF16 R32, R72.reuse, R78, R32 ;  /* 0x0000004e4820723c */ /* 0x040fe80000041820 */
[----:B-----5:R-:W-:Y:S05]  /*201e0*/  @!P3 HFMA2.BF16_V2 R199, -RZ.H0_H0, RZ.H0_H0, -R109.H0_H0 ;  /* 0x200000ffffc7b231 */ /* 0x020fea000034096d */
[----:B------:R-:W-:Y:S01]  /*201f0*/  PRMT R162, R199, 0x7610, R162 ;  /* 0x00007610c7a27816 */ /* 0x000fe200000000a2 */
[----:B------:R2:W-:Y:S02]  /*20200*/  @!P3 STL.S16 [R1+0xd8], R199 ;  /* 0x0000d8c70100b387 */ /* 0x0005e40000100600 */
[----:B------:R-:W-:Y:S02]  /*20210*/  IADD3 R200, P3, R148, -0x80, RZ ;  /* 0xffffff8094c87810 */ /* 0x000fe40007f7e0ff */
[----:B------:R1:W3:Y:S02]  /*20220*/  LDL.S16 R136, [R1+0x38] ;  /* 0x0000380001887983 */ /* 0x0002e40000100600 */
[----:B--2---:R-:W-:Y:S02]  /*20230*/  IADD3.X R199, R149, -0x1, RZ, P3, !PT ;  /* 0xffffffff95c77810 */ /* 0x004fe40001ffe4ff */
[----:B------:R-:W-:Y:S02]  /*20240*/  ISETP.GE.U32.AND P3, PT, R225, R134, PT ;  /* 0x00000086e100720c */ /* 0x000fe40003f66070 */
[----:B------:R1:W2:Y:S11]  /*20250*/  LDL.S16 R134, [R1+0x48] ;  /* 0x0000480001867983 */ /* 0x0002b60000100600 */
[----:B------:R-:W-:Y:S02]  /*20260*/  @!P3 PRMT R2, R214, 0x5410, RZ ;  /* 0x00005410d602b816 */ /* 0x000fe400000000ff */
[----:B------:R-:W-:Y:S03]  /*20270*/  LOP3.LUT P3, RZ, R179, 0x8000, RZ, 0xc0, !PT ;  /* 0x00008000b3ff7812 */ /* 0x000fe6000786c0ff */
[----:B------:R4:W-:Y:S04]  /*20280*/  STG.E.U16 [R148.64+0x32], R2 ;  /* 0x0000320294007986 */ /* 0x0009e8000c101520 */
[----:B------:R-:W-:Y:S04]  /*20290*/  STG.E.U16 [R150.64+0x32], R94 ;  /* 0x0000325e96007986 */ /* 0x000fe8000c101520 */
[----:B------:R5:W-:Y:S01]  /*202a0*/  STG.E.U16 [R150.64+0x30], R0 ;  /* 0x0000300096007986 */ /* 0x000be2000c101520 */
[----:B----4-:R-:W-:Y:S02]  /*202b0*/  PRMT R2, R92, 0x5410, R96 ;  /* 0x000054105c027816 */ /* 0x010fe40000000060 */
[----:B------:R-:W-:Y:S02]  /*202c0*/  @!P3 PRMT R92, R211, 0x5410, RZ ;  /* 0x00005410d35cb816 */ /* 0x000fe400000000ff */
[C---:B------:R-:W-:Y:S02]  /*202d0*/  ISETP.GE.U32.AND P3, PT, R225.reuse, R117, PT ;  /* 0x00000075e100720c */ /* 0x040fe40003f66070 */
[----:B------:R-:W-:Y:S01]  /*202e0*/  @!P2 PRMT R96, R210, 0x5410, RZ ;  /* 0x00005410d260a816 */ /* 0x000fe200000000ff */
[----:B------:R-:W-:Y:S01]  /*202f0*/  STG.E.U16 [R156.64+0x2e], R92 ;  /* 0x00002e5c9c007986 */ /* 0x000fe2000c101520 */
[C---:B------:R-:W-:Y:S02]  /*20300*/  ISETP.GE.U32.AND P2, PT, R225.reuse, R135, PT ;  /* 0x00000087e100720c */ /* 0x040fe40003f46070 */
[----:B------:R-:W-:Y:S01]  /*20310*/  PRMT R117, R104, 0x5410, R103 ;  /* 0x0000541068757816 */ /* 0x000fe20000000067 */
[----:B------:R1:W4:Y:S01]  /*20320*/  LDL.S16 R135, [R1+0x34] ;  /* 0x0000340001877983 */ /* 0x0003220000100600 */
[----:B-----5:R-:W-:Y:S02]  /*20330*/  PRMT R0, R100, 0x5410, R99 ;  /* 0x0000541064007816 */ /* 0x020fe40000000063 */
[----:B------:R-:W-:Y:S01]  /*20340*/  @!P0 PRMT R99, R208, 0x5410, RZ ;  /* 0x00005410d0638816 */ /* 0x000fe200000000ff */
[----:B------:R-:W-:Y:S01]  /*20350*/  STG.E.U16 [R156.64+0x30], R96 ;  /* 0x000030609c007986 */ /* 0x000fe2000c101520 */
[----:B------:R-:W-:Y:S02]  /*20360*/  ISETP.GE.U32.AND P0, PT, R225, R126, PT ;  /* 0x0000007ee100720c */ /* 0x000fe40003f06070 */
[----:B------:R-:W-:Y:S01]  /*20370*/  @!P3 PRMT R104, R205, 0x5410, RZ ;  /* 0x00005410cd68b816 */ /* 0x000fe200000000ff */
[----:B------:R5:W-:Y:S01]  /*20380*/  STG.E.U16 [R152.64+0x32], R99 ;  /* 0x0000326398007986 */ /* 0x000be2000c101520 */
[----:B------:R-:W-:Y:S02]  /*20390*/  ISETP.GE.U32.AND P3, PT, R225, R76, PT ;  /* 0x0000004ce100720c */ /* 0x000fe40003f66070 */
[----:B------:R-:W-:Y:S02]  /*203a0*/  LOP3.LUT R76, R129, 0xff, RZ, 0xc0, !PT ;  /* 0x000000ff814c7812 */ /* 0x000fe400078ec0ff */
[----:B------:R-:W-:Y:S02]  /*203b0*/  @!P6 PRMT R103, R204, 0x5410, RZ ;  /* 0x00005410cc67e816 */ /* 0x000fe400000000ff */
[C---:B------:R-:W-:Y:S02]  /*203c0*/  ISETP.GE.U32.AND P4, PT, R225.reuse, R76, PT ;  /* 0x0000004ce100720c */ /* 0x040fe40003f86070 */
[----:B------:R-:W-:Y:S02]  /*203d0*/  SHF.R.U32.HI R76, RZ, 0x8, R130 ;  /* 0x00000008ff4c7819 */ /* 0x000fe40000011682 */
[----:B------:R-:W-:Y:S01]  /*203e0*/  ISETP.GE.U32.AND P6, PT, R225, R125, PT ;  /* 0x0000007de100720c */ /* 0x000fe20003fc6070 */
[----:B------:R1:W4:Y:S01]  /*203f0*/  LDL.S16 R130, [R1+0x44] ;  /* 0x0000440001827983 */ /* 0x0003220000100600 */
[----:B------:R-:W-:Y:S02]  /*20400*/  @!P0 PRMT R105, R203, 0x5410, RZ ;  /* 0x00005410cb698816 */ /* 0x000fe400000000ff */
[----:B------:R-:W-:Y:S02]  /*20410*/  ISETP.GE.U32.AND P0, PT, R225, R121, PT ;  /* 0x00000079e100720c */ /* 0x000fe40003f06070 */
[----:B------:R-:W-:Y:S02]  /*20420*/  LOP3.LUT R76, R76, 0xffff, RZ, 0xc0, !PT ;  /* 0x0000ffff4c4c7812 */ /* 0x000fe400078ec0ff */
[----:B------:R-:W-:Y:S02]  /*20430*/  @!P1 PRMT R100, R209, 0x5410, RZ ;  /* 0x00005410d1649816 */ /* 0x000fe400000000ff */
[----:B------:R-:W-:Y:S02]  /*20440*/  ISETP.GE.U32.AND P1, PT, R225, R85, PT ;  /* 0x00000055e100720c */ /* 0x000fe40003f26070 */
[----:B------:R-:W-:Y:S01]  /*20450*/  LOP3.LUT R85, R145, 0xff, RZ, 0xc0, !PT ;  /* 0x000000ff91557812 */ /* 0x000fe200078ec0ff */
[----:B------:R1:W-:Y:S01]  /*20460*/  STG.E.U16 [R152.64+0x30], R100 ;  /* 0x0000306498007986 */ /* 0x0003e2000c101520 */
[----:B------:R-:W-:Y:S02]  /*20470*/  @!P6 PRMT R106, R201, 0x5410, RZ ;  /* 0x00005410c96ae816 */ /* 0x000fe400000000ff */
[----:B------:R-:W-:Y:S01]  /*20480*/  ISETP.GE.U32.AND P6, PT, R225, R120, PT ;  /* 0x00000078e100720c */ /* 0x000fe20003fc6070 */
[----:B------:R-:W-:Y:S01]  /*20490*/  STG.E.U16 [R148.64+0x42], R102 ;  /* 0x0000426694007986 */ /* 0x000fe2000c101520 */
[----:B------:R-:W-:Y:S02]  /*204a0*/  PRMT R120, R107, 0x5410, R108 ;  /* 0x000054106b787816 */ /* 0x000fe4000000006c */
[----:B------:R-:W-:Y:S01]  /*204b0*/  @!P0 PRMT R107, R191, 0x5410, RZ ;  /* 0x00005410bf6b8816 */ /* 0x000fe200000000ff */
[----:B------:R-:W-:Y:S01]  /*204c0*/  STG.E.U16 [R148.64+0x40], R3 ;  /* 0x0000400394007986 */ /* 0x000fe2000c101520 */
[----:B------:R-:W-:Y:S01]  /*204d0*/  ISETP.GE.U32.AND P0, PT, R225, R76, PT ;  /* 0x0000004ce100720c */ /* 0x000fe20003f06070 */
[----:B------:R-:W-:Y:S01]  /*204e0*/  MUFU.EX2 R191, R234 ;  /* 0x000000ea00bf7308 */ /* 0x000fe20000000800 */
[----:B------:R-:W-:Y:S01]  /*204f0*/  SHF.R.U32.HI R76, RZ, 0x8, R141 ;  /* 0x00000008ff4c7819 */ /* 0x000fe2000001168d */
[----:B------:R-:W-:Y:S01]  /*20500*/  STG.E.U16 [R150.64+0x40], R104 ;  /* 0x0000406896007986 */ /* 0x000fe2000c101520 */
[----:B------:R-:W-:Y:S02]  /*20510*/  PRMT R127, R85, 0x5410, R143 ;  /* 0x00005410557f7816 */ /* 0x000fe4000000008f */
[----:B------:R-:W-:Y:S01]  /*20520*/  PRMT R129, R142, 0x5410, R76 ;  /* 0x000054108e817816 */ /* 0x000fe2000000004c */
[----:B------:R-:W-:Y:S01]  /*20530*/  STG.E.U16 [R150.64+0x42], R103 ;  /* 0x0000426796007986 */ /* 0x000fe2000c101520 */
[----:B------:R-:W-:Y:S02]  /*20540*/  @!P6 PRMT R108, R190, 0x5410, RZ ;  /* 0x00005410be6ce816 */ /* 0x000fe400000000ff */
[----:B------:R-:W-:Y:S01]  /*20550*/  ISETP.GE.U32.AND P6, PT, R225, R84, PT ;  /* 0x00000054e100720c */ /* 0x000fe20003fc6070 */
[----:B------:R-:W1:Y:S01]  /*20560*/  LDSM.16.MT88.4 R76, [R166+0x6000] ;  /* 0x00600000a64c783b */ /* 0x000e620000004200 */
[----:B------:R-:W-:Y:S01]  /*20570*/  SHF.R.U32.HI R84, RZ, 0x8, R89 ;  /* 0x00000008ff547819 */ /* 0x000fe20000011659 */
[----:B------:R-:W-:Y:S01]  /*20580*/  MUFU.EX2 R190, R237 ;  /* 0x000000ed00be7308 */ /* 0x000fe20000000800 */
[----:B------:R-:W-:Y:S02]  /*20590*/  LOP3.LUT R89, R123, 0xffff, RZ, 0xc0, !PT ;  /* 0x0000ffff7b597812 */ /* 0x000fe400078ec0ff */
[----:B------:R-:W-:Y:S02]  /*205a0*/  PRMT R128, R90, 0x5410, R84 ;  /* 0x000054105a807816 */ /* 0x000fe40000000054 */
[----:B-----5:R-:W-:Y:S01]  /*205b0*/  PRMT R99, R93, 0x7632, R99 ;  /* 0x000076325d637816 */ /* 0x020fe20000000063 */
[----:B------:R-:W5:Y:S01]  /*205c0*/  LDSM.16.MT88.4 R84, [R167+0x6000] ;  /* 0x00600000a754783b */ /* 0x000f620000004200 */
[----:B-1----:R-:W-:Y:S02]  /*205d0*/  PRMT R100, R101, 0x7632, R100 ;  /* 0x0000763265647816 */ /* 0x002fe40000000064 */
[C---:B------:R-:W-:Y:S02]  /*205e0*/  PRMT R96, R97.reuse, 0x7632, R96 ;  /* 0x0000763261607816 */ /* 0x040fe40000000060 */
[----:B------:R-:W-:Y:S02]  /*205f0*/  @!P6 PRMT R109, R162, 0x5410, RZ ;  /* 0x00005410a26de816 */ /* 0x000fe400000000ff */
[----:B------:R-:W-:Y:S01]  /*20600*/  MUFU.EX2 R162, R241 ;  /* 0x000000f100a27308 */ /* 0x000fe20000000800 */
[----:B------:R-:W-:Y:S04]  /*20610*/  STG.E.U16 [R156.64+0x3e], R105 ;  /* 0x00003e699c007986 */ /* 0x000fe8000c101520 */
[----:B------:R1:W-:Y:S04]  /*20620*/  STG.E.U16 [R156.64+0x40], R106 ;  /* 0x0000406a9c007986 */ /* 0x0003e8000c101520 */
[----:B------:R-:W-:Y:S04]  /*20630*/  STG.E.U16 [R152.64+0x40], R107 ;  /* 0x0000406b98007986 */ /* 0x000fe8000c101520 */
[----:B------:R5:W-:Y:S04]  /*20640*/  STG.E.U16 [R152.64+0x42], R108 ;  /* 0x0000426c98007986 */ /* 0x000be8000c101520 */
[----:B------:R5:W-:Y:S04]  /*20650*/  STG.E.U16 [R148.64+0x50], R110 ;  /* 0x0000506e94007986 */ /* 0x000be8000c101520 */
[----:B------:R-:W-:Y:S01]  /*20660*/  STG.E.U16 [R148.64+0x52], R109 ;  /* 0x0000526d94007986 */ /* 0x000fe2000c101520 */
[-C--:B------:R-:W-:Y:S03]  /*20670*/  HMMA.16816.F32.BF16 R36, R72, R76.reuse, R36 ;  /* 0x0000004c4824723c */ /* 0x080fe60000041824 */
[----:B-1----:R-:W-:Y:S05]  /*20680*/  PRMT R106, R97, 0x5410, R96 ;  /* 0x00005410616a7816 */ /* 0x002fea0000000060 */
[C---:B------:R-:W-:Y:S07]  /*20690*/  HMMA.16816.F32.BF16 R40, R80.reuse, R76, R40 ;  /* 0x0000004c5028723c */ /* 0x040fee0000041828 */
[----:B------:R-:W-:Y:S01]  /*206a0*/  LOP3.LUT R76, R133, 0xff, RZ, 0xc0, !PT ;  /* 0x000000ff854c7812 */ /* 0x000fe200078ec0ff */
[-C--:B------:R-:W-:Y:S01]  /*206b0*/  HMMA.16816.F32.BF16 R44, R80, R78.reuse, R44 ;  /* 0x0000004e502c723c */ /* 0x080fe2000004182c */
[----:B-----5:R-:W-:Y:S03]  /*206c0*/  MUFU.EX2 R108, R236 ;  /* 0x000000ec006c7308 */ /* 0x020fe60000000800 */
[----:B------:R-:W-:Y:S02]  /*206d0*/  PRMT R126, R76, 0x5410, R91 ;  /* 0x000054104c7e7816 */ /* 0x000fe4000000005b */
[----:B------:R-:W-:Y:S02]  /*206e0*/  LOP3.LUT R76, R123, 0xff, RZ, 0xc0, !PT ;  /* 0x000000ff7b4c7812 */ /* 0x000fe400078ec0ff */
[C---:B------:R-:W-:Y:S04]  /*206f0*/  HMMA.16816.F32.BF16 R48, R72.reuse, R78, R48 ;  /* 0x0000004e4830723c */ /* 0x040fe80000041830 */
[--C-:B------:R-:W-:Y:S02]  /*20700*/  SHF.R.U32.HI R77, RZ, 0x10, R123.reuse ;  /* 0x00000010ff4d7819 */ /* 0x100fe4000001167b */
[----:B------:R-:W-:Y:S01]  /*20710*/  SHF.R.U32.HI R123, RZ, 0x18, R123 ;  /* 0x00000018ff7b7819 */ /* 0x000fe2000001167b */
[--C-:B------:R-:W-:Y:S01]  /*20720*/  HSET2.LE.AND R79, R127, R202.reuse, PT ;  /* 0x000000ca7f4f7233 */ /* 0x100fe20003803000 */
[-C--:B------:R-:W-:Y:S04]  /*20730*/  HMMA.16816.F32.BF16 R52, R72, R84.reuse, R52 ;  /* 0x000000544834723c */ /* 0x080fe80000041834 */
[----:B------:R-:W-:Y:S02]  /*20740*/  SHF.R.U32.HI R78, RZ, 0x8, R89 ;  /* 0x00000008ff4e7819 */ /* 0x000fe40000011659 */
[----:B------:R-:W-:Y:S02]  /*20750*/  LOP3.LUT R77, R77, 0xff, RZ, 0xc0, !PT ;  /* 0x000000ff4d4d7812 */ /* 0x000fe400078ec0ff */
[----:B------:R-:W-:Y:S01]  /*20760*/  PRMT R78, R76, 0x5410, R78 ;  /* 0x000054104c4e7816 */ /* 0x000fe2000000004e */
[C---:B------:R-:W-:Y:S04]  /*20770*/  HMMA.16816.F32.BF16 R56, R80.reuse, R84, R56 ;  /* 0x000000545038723c */ /* 0x040fe80000041838 */
[C---:B------:R-:W-:Y:S02]  /*20780*/  LOP3.LUT R76, R88.reuse, 0xffff, RZ, 0xc0, !PT ;  /* 0x0000ffff584c7812 */ /* 0x040fe400078ec0ff */
[----:B------:R-:W-:Y:S02]  /*20790*/  PRMT R123, R77, 0x5410, R123 ;  /* 0x000054104d7b7816 */ /* 0x000fe4000000007b */
[----:B------:R-:W-:Y:S01]  /*207a0*/  LOP3.LUT R77, R88, 0xff, RZ, 0xc0, !PT ;  /* 0x000000ff584d7812 */ /* 0x000fe200078ec0ff */
[-C--:B------:R-:W-:Y:S03]  /*207b0*/  HMMA.16816.F32.BF16 R60, R80, R86.reuse, R60 ;  /* 0x00000056503c723c */ /* 0x080fe6000004183c */
[----:B------:R-:W-:Y:S02]  /*207c0*/  SHF.R.U32.HI R76, RZ, 0x8, R76 ;  /* 0x00000008ff4c7819 */ /* 0x000fe4000001164c */
[----:B------:R-:W-:Y:S02]  /*207d0*/  LOP3.LUT R79, R79, R111, RZ, 0xc0, !PT ;  /* 0x0000006f4f4f7212 */ /* 0x000fe400078ec0ff */
[----:B------:R-:W-:Y:S01]  /*207e0*/  PRMT R125, R77, 0x5410, R76 ;  /* 0x000054104d7d7816 */ /* 0x000fe2000000004c */
[----:B------:R-:W-:Y:S01]  /*207f0*/  HMMA.16816.F32.BF16 R64, R72, R86, R64 ;  /* 0x000000564840723c */ /* 0x000fe20000041840 */
[----:B------:R-:W-:Y:S03]  /*20800*/  LDSM.16.MT88.4 R72, [R168+0x6800] ;  /* 0x00680000a848783b */ /* 0x000fe60000004200 */
[--C-:B------:R-:W-:Y:S01]  /*20810*/  SHF.R.U32.HI R77, RZ, 0x10, R88.reuse ;  /* 0x00000010ff4d7819 */ /* 0x100fe20000011658 */
[--C-:B------:R-:W-:Y:S01]  /*20820*/  HSET2.LE.AND R82, R128, R202.reuse, PT ;  /* 0x000000ca80527233 */ /* 0x100fe20003803000 */
[----:B------:R-:W-:Y:S01]  /*20830*/  SHF.R.U32.HI R88, RZ, 0x18, R88 ;  /* 0x00000018ff587819 */ /* 0x000fe20000011658 */
[--C-:B------:R-:W-:Y:S01]  /*20840*/  HSET2.LE.AND R76, R78, R202.reuse, PT ;  /* 0x000000ca4e4c7233 */ /* 0x100fe20003803000 */
[----:B------:R-:W-:Y:S01]  /*20850*/  LOP3.LUT R77, R77, 0xff, RZ, 0xc0, !PT ;  /* 0x000000ff4d4d7812 */ /* 0x000fe200078ec0ff */
[--C-:B------:R-:W-:Y:S03]  /*20860*/  HSET2.LE.AND R78, R129, R202.reuse, PT ;  /* 0x000000ca814e7233 */ /* 0x100fe60003803000 */
[----:B------:R-:W-:Y:S01]  /*20870*/  PRMT R121, R77, 0x5410, R88 ;  /* 0x000054104d797816 */ /* 0x000fe20000000058 */
[--C-:B------:R-:W-:Y:S01]  /*20880*/  HSET2.LE.AND R77, R123, R202.reuse, PT ;  /* 0x000000ca7b4d7233 */ /* 0x100fe20003803000 */
[----:B------:R-:W-:Y:S01]  /*20890*/  LOP3.LUT R76, R76, R113, RZ, 0xc0, !PT ;  /* 0x000000714c4c7212 */ /* 0x000fe200078ec0ff */
[----:B------:R-:W1:Y:S01]  /*208a0*/  LDSM.16.MT88.4 R88, [R165+0x6800] ;  /* 0x00680000a558783b */ /* 0x000e620000004200 */
[----:B------:R-:W-:Y:S01]  /*208b0*/  LOP3.LUT R78, R78, R98, RZ, 0xc0, !PT ;  /* 0x000000624e4e7212 */ /* 0x000fe200078ec0ff */
[--C-:B------:R-:W-:Y:S01]  /*208c0*/  HSET2.LE.AND R81, R121, R202.reuse, PT ;  /* 0x000000ca79517233 */ /* 0x100fe20003803000 */
[----:B------:R-:W-:Y:S01]  /*208d0*/  LOP3.LUT R77, R77, R114, RZ, 0xc0, !PT ;  /* 0x000000724d4d7212 */ /* 0x000fe200078ec0ff */
[--C-:B------:R-:W-:Y:S01]  /*208e0*/  HSET2.LE.AND R80, R125, R202.reuse, PT ;  /* 0x000000ca7d507233 */ /* 0x100fe20003803000 */
[----:B------:R-:W-:Y:S01]  /*208f0*/  PRMT R98, R95, 0x7632, R98 ;  /* 0x000076325f627816 */ /* 0x000fe20000000062 */
[----:B------:R-:W-:Y:S01]  /*20900*/  HSET2.LE.AND R83, R126, R202, PT ;  /* 0x000000ca7e537233 */ /* 0x000fe20003803000 */
[----:B------:R-:W-:Y:S02]  /*20910*/  LOP3.LUT R81, R81, R116, RZ, 0xc0, !PT ;  /* 0x0000007451517212 */ /* 0x000fe400078ec0ff */
[----:B------:R-:W-:Y:S01]  /*20920*/  LOP3.LUT R80, R80, R115, RZ, 0xc0, !PT ;  /* 0x0000007350507212 */ /* 0x000fe200078ec0ff */
[----:B------:R-:W-:Y:S01]  /*20930*/  IMAD.WIDE.U32 R114, R161, -0x2daee0ad, RZ ;  /* 0xd2511f53a1727825 */ /* 0x000fe200078e00ff */
[----:B------:R-:W-:Y:S01]  /*20940*/  LOP3.LUT R83, R83, R0, RZ, 0xc0, !PT ;  /* 0x0000000053537212 */ /* 0x000fe200078ec0ff */
[----:B------:R-:W-:Y:S01]  /*20950*/  MUFU.EX2 R161, R240 ;  /* 0x000000f000a17308 */ /* 0x000fe20000000800 */
[----:B------:R-:W-:Y:S02]  /*20960*/  LOP3.LUT R82, R82, R2, RZ, 0xc0, !PT ;  /* 0x0000000252527212 */ /* 0x000fe400078ec0ff */
[----:B------:R-:W-:Y:S02]  /*20970*/  LOP3.LUT R111, R115, UR13, R132, 0x96, !PT ;  /* 0x0000000d736f7c12 */ /* 0x000fe4000f8e9684 */
[----:B------:R-:W-:Y:S02]  /*20980*/  SHF.R.U32.HI R2, RZ, 0x8, R140 ;  /* 0x00000008ff027819 */ /* 0x000fe4000001168c */
[----:B------:R-:W-:Y:S02]  /*20990*/  LOP3.LUT R0, R146, 0xff, RZ, 0xc0, !PT ;  /* 0x000000ff92007812 */ /* 0x000fe400078ec0ff */
[----:B------:R-:W-:Y:S02]  /*209a0*/  PRMT R126, R154, 0x5410, R2 ;  /* 0x000054109a7e7816 */ /* 0x000fe40000000002 */
[----:B------:R-:W-:Y:S02]  /*209b0*/  PRMT R127, R0, 0x5410, R147 ;  /* 0x00005410007f7816 */ /* 0x000fe40000000093 */
[----:B------:R-:W-:Y:S01]  /*209c0*/  SHF.R.U32.HI R85, RZ, 0x8, R155 ;  /* 0x00000008ff557819 */ /* 0x000fe2000001169b */
[----:B------:R-:W-:Y:S01]  /*209d0*/  IMAD.WIDE.U32 R154, R163, -0x2daee0ad, RZ ;  /* 0xd2511f53a39a7825 */ /* 0x000fe200078e00ff */
[----:B------:R-:W-:Y:S01]  /*209e0*/  SHF.R.U32.HI R2, RZ, 0x10, R122 ;  /* 0x00000010ff027819 */ /* 0x000fe2000001167a */
[----:B------:R-:W5:Y:S01]  /*209f0*/  MUFU.EX2 R163, R239 ;  /* 0x000000ef00a37308 */ /* 0x000f620000000800 */
[----:B------:R-:W-:Y:S02]  /*20a00*/  PRMT R125, R160, 0x5410, R85 ;  /* 0x00005410a07d7816 */ /* 0x000fe40000000055 */
[----:B------:R-:W-:Y:S02]  /*20a10*/  LOP3.LUT R85, R122, 0xff, RZ, 0xc0, !PT ;  /* 0x000000ff7a557812 */ /* 0x000fe400078ec0ff */
[----:B------:R-:W-:Y:S02]  /*20a20*/  SHF.R.U32.HI R110, RZ, 0x10, R114 ;  /* 0x00000010ff6e7819 */ /* 0x000fe40000011672 */
[----:B------:R-:W-:Y:S02]  /*20a30*/  LOP3.LUT R84, R158, 0xff, RZ, 0xc0, !PT ;  /* 0x000000ff9e547812 */ /* 0x000fe400078ec0ff */
[----:B------:R-:W-:Y:S01]  /*20a40*/  LOP3.LUT R0, R122, 0xffff, RZ, 0xc0, !PT ;  /* 0x0000ffff7a007812 */ /* 0x000fe200078ec0ff */
[----:B------:R-:W2:Y:S01]  /*20a50*/  MUFU.EX2 R160, R243 ;  /* 0x000000f300a07308 */ /* 0x000ea20000000800 */
[----:B------:R-:W-:Y:S01]  /*20a60*/  SHF.R.U32.HI R122, RZ, 0x18, R122 ;  /* 0x00000018ff7a7819 */ /* 0x000fe2000001167a */
[-C--:B-1----:R-:W-:Y:S05]  /*20a70*/  HMMA.16816.F32.BF16 R4, R76, R88.reuse, R4 ;  /* 0x000000584c04723c */ /* 0x082fea0000041804 */
[----:B------:R-:W-:Y:S02]  /*20a80*/  PRMT R123, R84, 0x5410, R159 ;  /* 0x00005410547b7816 */ /* 0x000fe4000000009f */
[----:B------:R-:W-:Y:S01]  /*20a90*/  SHF.R.U32.HI R84, RZ, 0x8, R0 ;  /* 0x00000008ff547819 */ /* 0x000fe20000011600 */
[C---:B------:R-:W-:Y:S01]  /*20aa0*/  HMMA.16816.F32.BF16 R8, R80.reuse, R88, R8 ;  /* 0x000000585008723c */ /* 0x040fe20000041808 */
[----:B------:R-:W-:Y:S03]  /*20ab0*/  MUFU.EX2 R159, R242 ;  /* 0x000000f2009f7308 */ /* 0x000fe60000000800 */
[----:B------:R-:W-:Y:S02]  /*20ac0*/  PRMT R116, R85, 0x5410, R84 ;  /* 0x0000541055747816 */ /* 0x000fe40000000054 */
[----:B------:R-:W-:Y:S02]  /*20ad0*/  LOP3.LUT R0, R2, 0xff, RZ, 0xc0, !PT ;  /* 0x000000ff02007812 */ /* 0x000fe400078ec0ff */
[-C--:B------:R-:W-:Y:S03]  /*20ae0*/  HMMA.16816.F32.BF16 R12, R80, R90.reuse, R12 ;  /* 0x0000005a500c723c */ /* 0x080fe6000004180c */
[----:B------:R-:W1:Y:S01]  /*20af0*/  MUFU.EX2 R158, R245 ;  /* 0x000000f5009e7308 */ /* 0x000e620000000800 */
[----:B---3--:R-:W-:Y:S01]  /*20b00*/  @!P3 HFMA2.BF16_V2 R136, -RZ.H0_H0, RZ.H0_H0, -R95.H0_H0 ;  /* 0x200000ffff88b231 */ /* 0x008fe2000034095f */
[----:B------:R-:W-:Y:S02]  /*20b10*/  LOP3.LUT R88, R124, 0xffff, RZ, 0xc0, !PT ;  /* 0x0000ffff7c587812 */ /* 0x000fe400078ec0ff */
[----:B------:R-:W-:Y:S01]  /*20b20*/  LOP3.LUT R2, R115, UR13, R132, 0x96, !PT ;  /* 0x0000000d73027c12 */ /* 0x000fe2000f8e9684 */
[C---:B------:R-:W-:Y:S01]  /*20b30*/  HMMA.16816.F32.BF16 R16, R76.reuse, R90, R16 ;  /* 0x0000005a4c10723c */ /* 0x040fe20000041810 */
[----:B------:R-:W-:Y:S03]  /*20b40*/  @!P3 STL.S16 [R1+0x38], R136 ;  /* 0x000038880100b387 */ /* 0x000fe60000100600 */
[----:B------:R-:W-:Y:S01]  /*20b50*/  SHF.R.U32.HI R88, RZ, 0x8, R88 ;  /* 0x00000008ff587819 */ /* 0x000fe20000011658 */
[----:B------:R3:W3:Y:S01]  /*20b60*/  LDL.S16 R94, [R1+0x2c] ;  /* 0x00002c00015e7983 */ /* 0x0006e20000100600 */
[----:B------:R-:W-:Y:S01]  /*20b70*/  PRMT R85, R136, 0x7610, R85 ;  /* 0x0000761088557816 */ /* 0x000fe20000000055 */
[----:B------:R-:W-:Y:S01]  /*20b80*/  MUFU.EX2 R147, R246 ;  /* 0x000000f600937308 */ /* 0x000fe20000000800 */
[-C--:B------:R-:W-:Y:S04]  /*20b90*/  HMMA.16816.F32.BF16 R20, R76, R72.reuse, R20 ;  /* 0x000000484c14723c */ /* 0x080fe80000041814 */
[----:B------:R-:W-:Y:S02]  /*20ba0*/  LOP3.LUT R90, R124, 0xff, RZ, 0xc0, !PT ;  /* 0x000000ff7c5a7812 */ /* 0x000fe400078ec0ff */
[----:B------:R-:W-:Y:S02]  /*20bb0*/  LOP3.LUT R84, R2, 0xff, RZ, 0xc0, !PT ;  /* 0x000000ff02547812 */ /* 0x000fe400078ec0ff */
[C---:B------:R-:W-:Y:S04]  /*20bc0*/  HMMA.16816.F32.BF16 R24, R80.reuse, R72, R24 ;  /* 0x000000485018723c */ /* 0x040fe80000041818 */
[----:B--2---:R-:W-:Y:S01]  /*20bd0*/  @!P1 HFMA2.BF16_V2 R134, -RZ.H0_H0, RZ.H0_H0, -R93.H0_H0 ;  /* 0x200000ffff869231 */ /* 0x004fe2000034095d */
[----:B------:R-:W-:Y:S02]  /*20be0*/  PRMT R113, R90, 0x5410, R88 ;  /* 0x000054105a717816 */ /* 0x000fe40000000058 */
[----:B------:R-:W-:Y:S01]  /*20bf0*/  PRMT R122, R0, 0x5410, R122 ;  /* 0x00005410007a7816 */ /* 0x000fe2000000007a */
[-C--:B------:R-:W-:Y:S03]  /*20c00*/  HMMA.16816.F32.BF16 R28, R80, R74.reuse, R28 ;  /* 0x0000004a501c723c */ /* 0x080fe6000004181c */
[----:B------:R-:W-:Y:S02]  /*20c10*/  ISETP.GE.U32.AND P6, PT, R225, R84, PT ;  /* 0x00000054e100720c */ /* 0x000fe40003fc6070 */
[----:B------:R-:W-:Y:S02]  /*20c20*/  PRMT R0, R95, 0x5410, R98 ;  /* 0x000054105f007816 */ /* 0x000fe40000000062 */
[----:B------:R-:W-:Y:S01]  /*20c30*/  @!P3 PRMT R95, R85, 0x5410, RZ ;  /* 0x00005410555fb816 */ /* 0x000fe200000000ff */
[C---:B------:R-:W-:Y:S01]  /*20c40*/  HMMA.16816.F32.BF16 R32, R76.reuse, R74, R32 ;  /* 0x0000004a4c20723c */ /* 0x040fe20000041820 */
[----:B------:R-:W2:Y:S03]  /*20c50*/  LDSM.16.MT88.4 R84, [R166+0x6800] ;  /* 0x00680000a654783b */ /* 0x000ea60000004200 */
[----:B------:R-:W-:Y:S02]  /*20c60*/  LOP3.LUT R89, R2, 0xffff, RZ, 0xc0, !PT ;  /* 0x0000ffff02597812 */ /* 0x000fe400078ec0ff */
[--C-:B------:R-:W-:Y:S02]  /*20c70*/  SHF.R.U32.HI R3, RZ, 0x18, R2.reuse ;  /* 0x00000018ff037819 */ /* 0x100fe40000011602 */
[----:B------:R-:W-:Y:S01]  /*20c80*/  SHF.R.U32.HI R89, RZ, 0x8, R89 ;  /* 0x00000008ff597819 */ /* 0x000fe20000011659 */
[----:B------:R-:W4:Y:S01]  /*20c90*/  LDSM.16.MT88.4 R72, [R167+0x6800] ;  /* 0x00680000a748783b */ /* 0x000f220000004200 */
[----:B------:R-:W-:Y:S02]  /*20ca0*/  ISETP.GE.U32.AND P3, PT, R225, R3, PT ;  /* 0x00000003e100720c */ /* 0x000fe40003f66070 */
[----:B------:R-:W-:Y:S02]  /*20cb0*/  LOP3.LUT R91, R89, 0xffff, RZ, 0xc0, !PT ;  /* 0x0000ffff595b7812 */ /* 0x000fe400078ec0ff */
[----:B------:R-:W-:Y:S02]  /*20cc0*/  SHF.R.U32.HI R2, RZ, 0x10, R2 ;  /* 0x00000010ff027819 */ /* 0x000fe40000011602 */
[----:B------:R-:W-:Y:S01]  /*20cd0*/  PRMT R3, R101, 0x5410, R100 ;  /* 0x0000541065037816 */ /* 0x000fe20000000064 */
[----:B------:R-:W-:Y:S01]  /*20ce0*/  STG.E.U16 [R150.64+0x50], R95 ;  /* 0x0000505f96007986 */ /* 0x000fe2000c101520 */
[----:B------:R-:W-:Y:S02]  /*20cf0*/  LOP3.LUT R2, R2, 0xff, RZ, 0xc0, !PT ;  /* 0x000000ff02027812 */ /* 0x000fe400078ec0ff */
[----:B------:R-:W-:Y:S02]  /*20d00*/  PRMT R90, R134, 0x7610, R90 ;  /* 0x00007610865a7816 */ /* 0x000fe4000000005a */
[----:B-----5:R-:W-:Y:S02]  /*20d10*/  F2FP.BF16.PACK_AB R145, R162, R163 ;  /* 0x000000a3a291723e */ /* 0x020fe400000010ff */
[----:B------:R-:W-:Y:S02]  /*20d20*/  F2FP.BF16.PACK_AB R141, R160, R161 ;  /* 0x000000a1a08d723e */ /* 0x000fe400000010ff */
[----:B-1----:R-:W-:Y:S02]  /*20d30*/  F2FP.BF16.PACK_AB R143, R158, R159 ;  /* 0x0000009f9e8f723e */ /* 0x002fe400000010ff */
[----:B------:R-:W-:Y:S02]  /*20d40*/  PRMT R140, R141, 0x7632, R140 ;  /* 0x000076328d8c7816 */ /* 0x000fe4000000008c */
[----:B------:R-:W-:Y:S02]  /*20d50*/  PRMT R142, R143, 0x7632, R142 ;  /* 0x000076328f8e7816 */ /* 0x000fe4000000008e */
[----:B------:R-:W-:Y:S01]  /*20d60*/  LOP3.LUT R107, R114, 0xff, RZ, 0xc0, !PT ;  /* 0x000000ff726b7812 */ /* 0x000fe200078ec0ff */
[----:B----4-:R-:W-:Y:S01]  /*20d70*/  @!P2 HFMA2.BF16_V2 R135, -RZ.H0_H0, RZ.H0_H0, -R98.H0_H0 ;  /* 0x200000ffff87a231 */ /* 0x010fe20000340962 */
[-C--:B--2---:R-:W-:Y:S04]  /*20d80*/  HMMA.16816.F32.BF16 R36, R76, R84.reuse, R36 ;  /* 0x000000544c24723c */ /* 0x084fe80000041824 */
[----:B------:R-:W-:Y:S01]  /*20d90*/  @!P2 STL.S16 [R1+0x34], R135 ;  /* 0x000034870100a387 */ /* 0x000fe20000100600 */
[----:B------:R-:W-:Y:S03]  /*20da0*/  PRMT R92, R135, 0x7610, R92 ;  /* 0x00007610875c7816 */ /* 0x000fe6000000005c */
[----:B------:R-:W-:Y:S01]  /*20db0*/  @!P1 STL.S16 [R1+0x48], R134 ;  /* 0x0000488601009387 */ /* 0x000fe20000100600 */
[C---:B------:R-:W-:Y:S03]  /*20dc0*/  HMMA.16816.F32.BF16 R40, R80.reuse, R84, R40 ;  /* 0x000000545028723c */ /* 0x040fe60000041828 */
[----:B------:R-:W-:Y:S01]  /*20dd0*/  LDSM.16.MT88.4 R132, [R165+0x7800] ;  /* 0x00780000a584783b */ /* 0x000fe20000004200 */
[----:B------:R-:W-:Y:S02]  /*20de0*/  @!P2 PRMT R98, R92, 0x5410, RZ ;  /* 0x000054105c62a816 */ /* 0x000fe400000000ff */
[----:B------:R-:W-:Y:S02]  /*20df0*/  PRMT R92, R93, 0x5410, R99 ;  /* 0x000054105d5c7816 */ /* 0x000fe40000000063 */
[-C--:B------:R-:W-:Y:S03]  /*20e00*/  HMMA.16816.F32.BF16 R44, R80, R86.reuse, R44 ;  /* 0x00000056502c723c */ /* 0x080fe6000004182c */
[----:B------:R-:W-:Y:S01]  /*20e10*/  STG.E.U16 [R150.64+0x52], R98 ;  /* 0x0000526296007986 */ /* 0x000fe2000c101520 */
[----:B------:R-:W-:Y:S01]  /*20e20*/  @!P0 HFMA2.BF16_V2 R130, -RZ.H0_H0, RZ.H0_H0, -R99.H0_H0 ;  /* 0x200000ffff828231 */ /* 0x000fe20000340963 */
[----:B------:R-:W-:Y:S02]  /*20e30*/  @!P1 PRMT R93, R90, 0x5410, RZ ;  /* 0x000054105a5d9816 */ /* 0x000fe400000000ff */
[----:B------:R-:W-:Y:S01]  /*20e40*/  SHF.R.U32.HI R90, RZ, 0x18, R124 ;  /* 0x00000018ff5a7819 */ /* 0x000fe2000001167c */
[C---:B------:R-:W-:Y:S01]  /*20e50*/  HMMA.16816.F32.BF16 R48, R76.reuse, R86, R48 ;  /* 0x000000564c30723c */ /* 0x040fe20000041830 */
[----:B------:R1:W-:Y:S03]  /*20e60*/  @!P0 STL.S16 [R1+0x44], R130 ;  /* 0x0000448201008387 */ /* 0x0003e60000100600 */
[----:B------:R-:W-:Y:S01]  /*20e70*/  PRMT R88, R130, 0x7610, R88 ;  /* 0x0000761082587816 */ /* 0x000fe20000000058 */
[----:B------:R2:W4:Y:S02]  /*20e80*/  LDL.S16 R129, [R1+0x30] ;  /* 0x0000300001817983 */ /* 0x0005240000100600 */
[--C-:B------:R-:W-:Y:S01]  /*20e90*/  HSET2.LE.AND R87, R123, R202.reuse, PT ;  /* 0x000000ca7b577233 */ /* 0x100fe20003803000 */
[-C--:B------:R-:W-:Y:S01]  /*20ea0*/  HMMA.16816.F32.BF16 R52, R76, R72.reuse, R52 ;  /* 0x000000484c34723c */ /* 0x080fe20000041834 */
[----:B------:R2:W5:Y:S03]  /*20eb0*/  LDL.S16 R121, [R1+0x28] ;  /* 0x0000280001797983 */ /* 0x0005660000100600 */
[----:B------:R-:W-:Y:S01]  /*20ec0*/  @!P0 PRMT R99, R88, 0x5410, RZ ;  /* 0x0000541058638816 */ /* 0x000fe200000000ff */
[----:B------:R2:W-:Y:S01]  /*20ed0*/  STG.E.U16 [R156.64+0x4e], R93 ;  /* 0x00004e5d9c007986 */ /* 0x0005e2000c101520 */
[----:B------:R-:W-:Y:S02]  /*20ee0*/  ISETP.GE.U32.AND P0, PT, R225, R2, PT ;  /* 0x00000002e100720c */ /* 0x000fe40003f06070 */
[C---:B------:R-:W-:Y:S01]  /*20ef0*/  HMMA.16816.F32.BF16 R56, R80.reuse, R72, R56 ;  /* 0x000000485038723c */ /* 0x040fe20000041838 */
[----:B------:R-:W-:Y:S03]  /*20f00*/  STG.E.U16 [R156.64+0x50], R99 ;  /* 0x000050639c007986 */ /* 0x000fe6000c101520 */
[----:B------:R-:W-:Y:S02]  /*20f10*/  LOP3.LUT R2, R155, UR13, R144, 0x96, !PT ;  /* 0x0000000d9b027c12 */ /* 0x000fe4000f8e9690 */
[----:B------:R-:W-:Y:S01]  /*20f20*/  LOP3.LUT R87, R87, R0, RZ, 0xc0, !PT ;  /* 0x0000000057577212 */ /* 0x000fe200078ec0ff */
[--C-:B------:R-:W-:Y:S01]  /*20f30*/  HSET2.LE.AND R0, R126, R202.reuse, PT ;  /* 0x000000ca7e007233 */ /* 0x100fe20003803000 */
[-C--:B------:R-:W-:Y:S01]  /*20f40*/  HMMA.16816.F32.BF16 R60, R80, R74.reuse, R60 ;  /* 0x0000004a503c723c */ /* 0x080fe2000004183c */
[----:B-1----:R1:W5:Y:S03]  /*20f50*/  LDL.S16 R130, [R1+0x4c] ;  /* 0x00004c0001827983 */ /* 0x0023660000100600 */
[C---:B------:R-:W-:Y:S01]  /*20f60*/  LOP3.LUT R88, R2.reuse, 0xff, RZ, 0xc0, !PT ;  /* 0x000000ff02587812 */ /* 0x040fe200078ec0ff */
[--C-:B------:R-:W-:Y:S02]  /*20f70*/  HSET2.LE.AND R72, R113, R202.reuse, PT ;  /* 0x000000ca71487233 */ /* 0x100fe40003803000 */
[----:B------:R-:W-:Y:S01]  /*20f80*/  SHF.R.U32.HI R80, RZ, 0x18, R114 ;  /* 0x00000018ff507819 */ /* 0x000fe20000011672 */
[----:B------:R-:W-:Y:S01]  /*20f90*/  HMMA.16816.F32.BF16 R64, R76, R74, R64 ;  /* 0x0000004a4c40723c */ /* 0x000fe20000041840 */
[----:B------:R-:W-:Y:S03]  /*20fa0*/  LDSM.16.MT88.4 R76, [R168+0x7000] ;  /* 0x00700000a84c783b */ /* 0x000fe60000004200 */
[----:B------:R-:W-:Y:S02]  /*20fb0*/  ISETP.GE.U32.AND P2, PT, R225, R88, PT ;  /* 0x00000058e100720c */ /* 0x000fe40003f46070 */
[----:B------:R-:W-:Y:S02]  /*20fc0*/  LOP3.LUT R88, R2, 0xffff, RZ, 0xc0, !PT ;  /* 0x0000ffff02587812 */ /* 0x000fe400078ec0ff */
[----:B------:R-:W-:Y:S04]  /*20fd0*/  LOP3.LUT R72, R72, R119, RZ, 0xc0, !PT ;  /* 0x0000007748487212 */ /* 0x000fe800078ec0ff */
[----:B------:R-:W-:Y:S02]  /*20fe0*/  SHF.R.U32.HI R88, RZ, 0x8, R88 ;  /* 0x00000008ff587819 */ /* 0x000fe40000011658 */
[----:B------:R-:W-:Y:S02]  /*20ff0*/  LOP3.LUT R74, R0, R92, RZ, 0xc0, !PT ;  /* 0x0000005c004a7212 */ /* 0x000fe400078ec0ff */
[----:B------:R-:W-:Y:S02]  /*21000*/  LOP3.LUT R84, R88, 0xffff, RZ, 0xc0, !PT ;  /* 0x0000ffff58547812 */ /* 0x000fe400078ec0ff */
[----:B------:R-:W-:Y:S02]  /*21010*/  LOP3.LUT R0, R155, UR13, R144, 0x96, !PT ;  /* 0x0000000d9b007c12 */ /* 0x000fe4000f8e9690 */
[----:B------:R-:W-:Y:S02]  /*21020*/  ISETP.GE.U32.AND P1, PT, R225, R84, PT ;  /* 0x00000054e100720c */ /* 0x000fe40003f26070 */
[--C-:B------:R-:W-:Y:S02]  /*21030*/  SHF.R.U32.HI R84, RZ, 0x18, R2.reuse ;  /* 0x00000018ff547819 */ /* 0x100fe40000011602 */
[----:B------:R-:W-:Y:S02]  /*21040*/  SHF.R.U32.HI R2, RZ, 0x10, R2 ;  /* 0x00000010ff027819 */ /* 0x000fe40000011602 */
[----:B------:R-:W-:Y:S02]  /*21050*/  PRMT R144, R145, 0x7632, R144 ;  /* 0x0000763291907816 */ /* 0x000fe40000000090 */
[----:B------:R-:W-:Y:S02]  /*21060*/  LOP3.LUT R2, R2, 0xff, RZ, 0xc0, !PT ;  /* 0x000000ff02027812 */ /* 0x000fe400078ec0ff */
[----:B--2---:R-:W-:Y:S01]  /*21070*/  LOP3.LUT R93, R154, 0xff, RZ, 0xc0, !PT ;  /* 0x000000ff9a5d7812 */ /* 0x004fe200078ec0ff */
[----:B---3--:R-:W-:Y:S05]  /*21080*/  @!P4 HFMA2.BF16_V2 R94, -RZ.H0_H0, RZ.H0_H0, -R101.H0_H0 ;  /* 0x200000ffff5ec231 */ /* 0x008fea0000340965 */
[----:B------:R2:W-:Y:S01]  /*21090*/  @!P4 STL.S16 [R1+0x2c], R94 ;  /* 0x00002c5e0100c387 */ /* 0x0005e20000100600 */
[----:B------:R-:W-:Y:S03]  /*210a0*/  PRMT R89, R94, 0x7610, R89 ;  /* 0x000076105e597816 */ /* 0x000fe60000000059 */
[----:B------:R1:W3:Y:S01]  /*210b0*/  LDL.S16 R102, [R1+0x40] ;  /* 0x0000400001667983 */ /* 0x0002e20000100600 */
[----:B------:R-:W-:Y:S02]  /*210c0*/  @!P4 PRMT R101, R89, 0x5410, RZ ;  /* 0x000054105965c816 */ /* 0x000fe400000000ff */
[----:B------:R-:W-:Y:S01]  /*210d0*/  ISETP.GE.U32.AND P4, PT, R225, R91, PT ;  /* 0x0000005be100720c */ /* 0x000fe20003f86070 */
[----:B------:R1:W3:Y:S01]  /*210e0*/  LDL.S16 R128, [R1+0x3c] ;  /* 0x00003c0001807983 */ /* 0x0002e20000100600 */
[----:B------:R-:W-:Y:S03]  /*210f0*/  SHF.R.U32.HI R89, RZ, 0x10, R124 ;  /* 0x00000010ff597819 */ /* 0x000fe6000001167c */
[----:B------:R-:W-:Y:S01]  /*21100*/  STG.E.U16 [R152.64+0x50], R101 ;  /* 0x0000506598007986 */ /* 0x000fe2000c101520 */
[----:B------:R-:W-:Y:S04]  /*21110*/  LOP3.LUT R89, R89, 0xff, RZ, 0xc0, !PT ;  /* 0x000000ff59597812 */ /* 0x000fe800078ec0ff */
[----:B------:R-:W-:Y:S05]  /*21120*/  PRMT R105, R89, 0x5410, R90 ;  /* 0x0000541059697816 */ /* 0x000fea000000005a */
[----:B------:R-:W-:Y:S01]  /*21130*/  HSET2.LE.AND R73, R105, R202, PT ;  /* 0x000000ca69497233 */ /* 0x000fe20003803000 */
[----:B--2---:R-:W2:Y:S04]  /*21140*/  MUFU.EX2 R94, R231 ;  /* 0x000000e7005e7308 */ /* 0x004ea80000000800 */
[----:B------:R-:W-:Y:S01]  /*21150*/  LOP3.LUT R73, R73, R120, RZ, 0xc0, !PT ;  /* 0x0000007849497212 */ /* 0x000fe200078ec0ff */
[----:B--2---:R-:W-:Y:S01]  /*21160*/  FADD.FTZ R196, R94, R196 ;  /* 0x000000c45ec47221 */ /* 0x004fe20000010000 */
[----:B------:R-:W-:Y:S04]  /*21170*/  F2FP.BF16.PACK_AB R94, R191, R94 ;  /* 0x0000005ebf5e723e */ /* 0x000fe800000010ff */
[----:B------:R-:W-:Y:S01]  /*21180*/  PRMT R104, R94, 0x7632, R104 ;  /* 0x000076325e687816 */ /* 0x000fe20000000068 */
[----:B----4-:R-:W-:Y:S02]  /*21190*/  @!P6 HFMA2.BF16_V2 R129, -RZ.H0_H0, RZ.H0_H0, -R97.H0_H0 ;  /* 0x200000ffff81e231 */ /* 0x010fe40000340961 */
[----:B-----5:R-:W-:Y:S03]  /*211a0*/  @!P4 HFMA2.BF16_V2 R121, -RZ.H0_H0, RZ.H0_H0, -R96.H0_H0 ;  /* 0x200000ffff79c231 */ /* 0x020fe60000340960 */
[----:B------:R-:W-:Y:S04]  /*211b0*/  PRMT R88, R129, 0x7610, R88 ;  /* 0x0000761081587816 */ /* 0x000fe80000000058 */
[----:B------:R-:W-:Y:S02]  /*211c0*/  @!P6 PRMT R97, R88, 0x5410, RZ ;  /* 0x000054105861e816 */ /* 0x000fe400000000ff */
[----:B------:R-:W2:Y:S01]  /*211d0*/  LDSM.16.MT88.4 R88, [R165+0x7000] ;  /* 0x00700000a558783b */ /* 0x000ea20000004200 */
[----:B------:R-:W-:Y:S07]  /*211e0*/  @!P5 HFMA2.BF16_V2 R130, -RZ.H0_H0, RZ.H0_H0, -R100.H0_H0 ;  /* 0x200000ffff82d231 */ /* 0x000fee0000340964 */
[----:B------:R-:W-:Y:S01]  /*211f0*/  @!P5 STL.S16 [R1+0x4c], R130 ;  /* 0x00004c820100d387 */ /* 0x000fe20000100600 */
[----:B------:R-:W-:Y:S03]  /*21200*/  PRMT R103, R130, 0x7610, R103 ;  /* 0x0000761082677816 */ /* 0x000fe60000000067 */
[----:B------:R-:W-:Y:S01]  /*21210*/  @!P6 STL.S16 [R1+0x30], R129 ;  /* 0x000030810100e387 */ /* 0x000fe20000100600 */
[----:B------:R-:W-:Y:S02]  /*21220*/  ISETP.GE.U32.AND P6, PT, R225, R84, PT ;  /* 0x00000054e100720c */ /* 0x000fe40003fc6070 */
[----:B------:R-:W-:Y:S01]  /*21230*/  PRMT R84, R121, 0x7610, R84 ;  /* 0x0000761079547816 */ /* 0x000fe20000000054 */
[----:B------:R4:W-:Y:S01]  /*21240*/  @!P4 STL.S16 [R1+0x28], R121 ;  /* 0x000028790100c387 */ /* 0x0009e20000100600 */
[----:B------:R-:W-:Y:S02]  /*21250*/  @!P5 PRMT R100, R103, 0x5410, RZ ;  /* 0x000054106764d816 */ /* 0x000fe400000000ff */
[----:B------:R-:W-:Y:S02]  /*21260*/  @!P4 PRMT R96, R84, 0x5410, RZ ;  /* 0x000054105460c816 */ /* 0x000fe400000000ff */
[----:B------:R-:W-:Y:S01]  /*21270*/  SHF.R.U32.HI R84, RZ, 0x10, R114 ;  /* 0x00000010ff547819 */ /* 0x000fe20000011672 */
[----:B------:R-:W-:Y:S01]  /*21280*/  STG.E.U16 [R152.64+0x52], R100 ;  /* 0x0000526498007986 */ /* 0x000fe2000c101520 */
[----:B------:R-:W-:Y:S02]  /*21290*/  PRMT R103, R94, 0x5410, R104 ;  /* 0x000054105e677816 */ /* 0x000fe40000000068 */
[----:B------:R-:W-:Y:S01]  /*212a0*/  LOP3.LUT R195, R84, 0xff, RZ, 0xc0, !PT ;  /* 0x000000ff54c37812 */ /* 0x000fe200078ec0ff */
[----:B------:R-:W-:Y:S01]  /*212b0*/  HSET2.LE.AND R84, R116, R202, PT ;  /* 0x000000ca74547233 */ /* 0x000fe20003803000 */
[----:B------:R-:W-:Y:S01]  /*212c0*/  ISETP.GE.U32.AND P4, PT, R225, R80, PT ;  /* 0x00000050e100720c */ /* 0x000fe20003f86070 */
[----:B------:R-:W-:Y:S03]  /*212d0*/  STG.E.U16 [R148.64+0x60], R97 ;  /* 0x0000606194007986 */ /* 0x000fe6000c101520 */
[----:B------:R-:W-:Y:S01]  /*212e0*/  LOP3.LUT R84, R84, R112, RZ, 0xc0, !PT ;  /* 0x0000007054547212 */ /* 0x000fe200078ec0ff */
[----:B------:R-:W-:Y:S01]  /*212f0*/  STG.E.U16 [R148.64+0x62], R96 ;  /* 0x0000626094007986 */ /* 0x000fe2000c101520 */
[----:B----4-:R-:W-:Y:S01]  /*21300*/  LOP3.LUT R121, R114, 0xff, RZ, 0xc0, !PT ;  /* 0x000000ff72797812 */ /* 0x010fe200078ec0ff */
[----:B---3--:R-:W-:Y:S02]  /*21310*/  @!P0 HFMA2.BF16_V2 R102, -RZ.H0_H0, RZ.H0_H0, -R94.H0_H0 ;  /* 0x200000ffff668231 */ /* 0x008fe4000034095e */
[----:B------:R-:W-:Y:S03]  /*21320*/  @!P3 HFMA2.BF16_V2 R128, -RZ.H0_H0, RZ.H0_H0, -R104.H0_H0 ;  /* 0x200000ffff80b231 */ /* 0x000fe60000340968 */
[----:B------:R3:W-:Y:S01]  /*21330*/  @!P0 STL.S16 [R1+0x40], R102 ;  /* 0x0000406601008387 */ /* 0x0007e20000100600 */
[----:B------:R-:W-:Y:S03]  /*21340*/  PRMT R85, R102, 0x7610, R85 ;  /* 0x0000761066557816 */ /* 0x000fe60000000055 */
[----:B------:R4:W-:Y:S01]  /*21350*/  @!P3 STL.S16 [R1+0x3c], R128 ;  /* 0x00003c800100b387 */ /* 0x0009e20000100600 */
[----:B------:R-:W-:Y:S02]  /*21360*/  PRMT R86, R128, 0x7610, R86 ;  /* 0x0000761080567816 */ /* 0x000fe40000000056 */
[----:B------:R-:W-:Y:S01]  /*21370*/  @!P0 PRMT R94, R85, 0x5410, RZ ;  /* 0x00005410555e8816 */ /* 0x000fe200000000ff */
[----:B------:R1:W5:Y:S01]  /*21380*/  LDL.S16 R124, [R1+0x18] ;  /* 0x00001800017c7983 */ /* 0x0003620000100600 */
[--C-:B------:R-:W-:Y:S01]  /*21390*/  HSET2.LE.AND R85, R122, R202.reuse, PT ;  /* 0x000000ca7a557233 */ /* 0x100fe20003803000 */
[----:B------:R-:W-:Y:S01]  /*213a0*/  @!P3 PRMT R104, R86, 0x5410, RZ ;  /* 0x000054105668b816 */ /* 0x000fe200000000ff */
[--C-:B------:R-:W-:Y:S01]  /*213b0*/  HSET2.LE.AND R86, R125, R202.reuse, PT ;  /* 0x000000ca7d567233 */ /* 0x100fe20003803000 */
[----:B------:R-:W-:Y:S01]  /*213c0*/  ISETP.GE.U32.AND P0, PT, R225, R2, PT ;  /* 0x00000002e100720c */ /* 0x000fe20003f06070 */
[--C-:B------:R-:W-:Y:S01]  /*213d0*/  HSET2.LE.AND R2, R127, R202.reuse, PT ;  /* 0x000000ca7f027233 */ /* 0x100fe20003803000 */
[----:B------:R-:W-:Y:S01]  /*213e0*/  LOP3.LUT R85, R85, R117, RZ, 0xc0, !PT ;  /* 0x0000007555557212 */ /* 0x000fe200078ec0ff */
[----:B------:R1:W5:Y:S01]  /*213f0*/  LDL.S16 R122, [R1+0x24] ;  /* 0x00002400017a7983 */ /* 0x0003620000100600 */
[----:B------:R-:W-:Y:S02]  /*21400*/  LOP3.LUT R86, R86, R118, RZ, 0xc0, !PT ;  /* 0x0000007656567212 */ /* 0x000fe400078ec0ff */
[----:B------:R-:W-:Y:S01]  /*21410*/  LOP3.LUT R75, R2, R3, RZ, 0xc0, !PT ;  /* 0x00000003024b7212 */ /* 0x000fe200078ec0ff */
[----:B------:R1:W5:Y:S01]  /*21420*/  LDL.S16 R116, [R1+0x20] ;  /* 0x0000200001747983 */ /* 0x0003620000100600 */
[----:B------:R-:W-:Y:S03]  /*21430*/  LOP3.LUT R2, R114, 0xffff, RZ, 0xc0, !PT ;  /* 0x0000ffff72027812 */ /* 0x000fe600078ec0ff */
[-C--:B--2---:R-:W-:Y:S01]  /*21440*/  HMMA.16816.F32.BF16 R4, R84, R88.reuse, R4 ;  /* 0x000000585404723c */ /* 0x084fe20000041804 */
[----:B------:R-:W-:Y:S01]  /*21450*/  STG.E.U16 [R150.64+0x60], R94 ;  /* 0x0000605e96007986 */ /* 0x000fe2000c101520 */
[----:B---3--:R-:W2:Y:S03]  /*21460*/  MUFU.EX2 R102, R235 ;  /* 0x000000eb00667308 */ /* 0x008ea60000000800 */
[----:B------:R-:W-:Y:S01]  /*21470*/  STG.E.U16 [R150.64+0x62], R104 ;  /* 0x0000626896007986 */ /* 0x000fe2000c101520 */
[----:B------:R-:W-:Y:S02]  /*21480*/  SHF.R.U32.HI R2, RZ, 0x8, R2 ;  /* 0x00000008ff027819 */ /* 0x000fe40000011602 */
[C---:B------:R-:W-:Y:S01]  /*21490*/  HMMA.16816.F32.BF16 R8, R72.reuse, R88, R8 ;  /* 0x000000584808723c */ /* 0x040fe20000041808 */
[----:B----4-:R1:W3:Y:S03]  /*214a0*/  LDL.S16 R128, [R1+0x1c] ;  /* 0x00001c0001807983 */ /* 0x0102e60000100600 */
[----:B------:R-:W-:Y:S03]  /*214b0*/  LOP3.LUT R2, R2, 0xffff, RZ, 0xc0, !PT ;  /* 0x0000ffff02027812 */ /* 0x000fe600078ec0ff */
[----:B------:R-:W-:Y:S01]  /*214c0*/  LOP3.LUT R88, R154, 0xff, RZ, 0xc0, !PT ;  /* 0x000000ff9a587812 */ /* 0x000fe200078ec0ff */
[-C--:B------:R-:W-:Y:S03]  /*214d0*/  HMMA.16816.F32.BF16 R12, R72, R90.reuse, R12 ;  /* 0x0000005a480c723c */ /* 0x080fe6000004180c */
[C---:B------:R-:W-:Y:S02]  /*214e0*/  ISETP.GE.U32.AND P3, PT, R225.reuse, R88, PT ;  /* 0x00000058e100720c */ /* 0x040fe40003f66070 */
[----:B------:R-:W-:Y:S03]  /*214f0*/  ISETP.GE.U32.AND P5, PT, R225, R2, PT ;  /* 0x00000002e100720c */ /* 0x000fe60003fa6070 */
[C---:B------:R-:W-:Y:S04]  /*21500*/  HMMA.16816.F32.BF16 R16, R84.reuse, R90, R16 ;  /* 0x0000005a5410723c */ /* 0x040fe80000041810 */
[----:B--2---:R-:W-:Y:S01]  /*21510*/  F2FP.BF16.PACK_AB R92, R190, R102 ;  /* 0x00000066be5c723e */ /* 0x004fe200000010ff */
[----:B------:R-:W-:Y:S01]  /*21520*/  FADD.FTZ R194, R102, R192 ;  /* 0x000000c066c27221 */ /* 0x000fe20000010000 */
[----:B------:R-:W-:Y:S01]  /*21530*/  LOP3.LUT R102, R114, 0xffff, RZ, 0xc0, !PT ;  /* 0x0000ffff72667812 */ /* 0x000fe200078ec0ff */
[----:B------:R-:W-:Y:S01]  /*21540*/  FADD.FTZ R192, R108, R197 ;  /* 0x000000c56cc07221 */ /* 0x000fe20000010000 */
[-C--:B------:R-:W-:Y:S04]  /*21550*/  HMMA.16816.F32.BF16 R20, R84, R76.reuse, R20 ;  /* 0x0000004c5414723c */ /* 0x080fe80000041814 */
[C---:B------:R-:W-:Y:S02]  /*21560*/  PRMT R3, R92.reuse, 0x7632, R3 ;  /* 0x000076325c037816 */ /* 0x040fe40000000003 */
[----:B------:R-:W-:Y:S02]  /*21570*/  SHF.R.U32.HI R114, RZ, 0x18, R114 ;  /* 0x00000018ff727819 */ /* 0x000fe40000011672 */
[C---:B------:R-:W-:Y:S04]  /*21580*/  HMMA.16816.F32.BF16 R24, R72.reuse, R76, R24 ;  /* 0x0000004c4818723c */ /* 0x040fe80000041818 */
[----:B------:R-:W-:Y:S02]  /*21590*/  PRMT R105, R92, 0x5410, R3 ;  /* 0x000054105c697816 */ /* 0x000fe40000000003 */
[----:B------:R-:W-:Y:S02]  /*215a0*/  F2FP.BF16.PACK_AB R108, R189, R108 ;  /* 0x0000006cbd6c723e */ /* 0x000fe400000010ff */
[-C--:B------:R-:W-:Y:S04]  /*215b0*/  HMMA.16816.F32.BF16 R28, R72, R78.reuse, R28 ;  /* 0x0000004e481c723c */ /* 0x080fe8000004181c */
[----:B------:R-:W-:Y:S02]  /*215c0*/  LOP3.LUT R76, R110, 0xff, RZ, 0xc0, !PT ;  /* 0x000000ff6e4c7812 */ /* 0x000fe400078ec0ff */
[----:B------:R-:W-:Y:S02]  /*215d0*/  PRMT R146, R108, 0x7632, R146 ;  /* 0x000076326c927816 */ /* 0x000fe40000000092 */
[C---:B------:R-:W-:Y:S04]  /*215e0*/  HMMA.16816.F32.BF16 R32, R84.reuse, R78, R32 ;  /* 0x0000004e5420723c */ /* 0x040fe80000041820 */
[----:B------:R-:W-:Y:S02]  /*215f0*/  PRMT R114, R76, 0x5410, R114 ;  /* 0x000054104c727816 */ /* 0x000fe40000000072 */
[----:B------:R-:W-:Y:S01]  /*21600*/  LDSM.16.MT88.4 R76, [R167+0x7000] ;  /* 0x00700000a74c783b */ /* 0x000fe20000004200 */
[----:B------:R-:W-:Y:S02]  /*21610*/  PRMT R89, R108, 0x5410, R146 ;  /* 0x000054106c597816 */ /* 0x000fe40000000092 */
[----:B------:R-:W-:Y:S04]  /*21620*/  SHF.R.U32.HI R2, RZ, 0x8, R102 ;  /* 0x00000008ff027819 */ /* 0x000fe80000011666 */
[----:B------:R-:W-:Y:S02]  /*21630*/  PRMT R102, R107, 0x5410, R2 ;  /* 0x000054106b667816 */ /* 0x000fe40000000002 */
[----:B------:R-:W-:Y:S03]  /*21640*/  LOP3.LUT R2, R154, 0xffff, RZ, 0xc0, !PT ;  /* 0x0000ffff9a027812 */ /* 0x000fe600078ec0ff */
[----:B------:R-:W-:Y:S01]  /*21650*/  HSET2.LE.AND R102, R102, R202, PT ;  /* 0x000000ca66667233 */ /* 0x000fe20003803000 */
[----:B------:R-:W-:Y:S04]  /*21660*/  SHF.R.U32.HI R2, RZ, 0x8, R2 ;  /* 0x00000008ff027819 */ /* 0x000fe80000011602 */
[----:B------:R-:W-:Y:S01]  /*21670*/  LOP3.LUT R2, R2, 0xffff, RZ, 0xc0, !PT ;  /* 0x0000ffff02027812 */ /* 0x000fe200078ec0ff */
[----:B-----5:R-:W-:Y:S05]  /*21680*/  @!P1 HFMA2.BF16_V2 R124, -RZ.H0_H0, RZ.H0_H0, -R3.H0_H0 ;  /* 0x200000ffff7c9231 */ /* 0x020fea0000340903 */
[----:B------:R-:W-:Y:S01]  /*21690*/  PRMT R81, R124, 0x7610, R81 ;  /* 0x000076107c517816 */ /* 0x000fe20000000051 */
[----:B------:R-:W-:Y:S03]  /*216a0*/  @!P0 HFMA2.BF16_V2 R122, -RZ.H0_H0, RZ.H0_H0, -R108.H0_H0 ;  /* 0x200000ffff7a8231 */ /* 0x000fe6000034096c */
[----:B------:R-:W-:Y:S01]  /*216b0*/  @!P1 PRMT R3, R81, 0x5410, RZ ;  /* 0x0000541051039816 */ /* 0x000fe200000000ff */
[----:B------:R-:W-:Y:S01]  /*216c0*/  @!P6 HFMA2.BF16_V2 R116, -RZ.H0_H0, RZ.H0_H0, -R146.H0_H0 ;  /* 0x200000ffff74e231 */ /* 0x000fe20000340992 */
[----:B------:R-:W-:Y:S03]  /*216d0*/  PRMT R91, R122, 0x7610, R91 ;  /* 0x000076107a5b7816 */ /* 0x000fe6000000005b */
[----:B------:R-:W-:Y:S01]  /*216e0*/  STG.E.U16 [R156.64+0x60], R3 ;  /* 0x000060039c007986 */ /* 0x000fe2000c101520 */
[----:B------:R-:W-:Y:S02]  /*216f0*/  PRMT R88, R116, 0x7610, R88 ;  /* 0x0000761074587816 */ /* 0x000fe40000000058 */
[----:B------:R-:W-:Y:S02]  /*21700*/  @!P0 PRMT R108, R91, 0x5410, RZ ;  /* 0x000054105b6c8816 */ /* 0x000fe400000000ff */
[----:B------:R-:W-:Y:S02]  /*21710*/  @!P6 PRMT R146, R88, 0x5410, RZ ;  /* 0x000054105892e816 */ /* 0x000fe400000000ff */
[--C-:B------:R-:W-:Y:S01]  /*21720*/  SHF.R.U32.HI R88, RZ, 0x10, R154.reuse ;  /* 0x00000010ff587819 */ /* 0x100fe2000001169a */
[----:B---3--:R-:W-:Y:S01]  /*21730*/  @!P2 HFMA2.BF16_V2 R128, -RZ.H0_H0, RZ.H0_H0, -R92.H0_H0 ;  /* 0x200000ffff80a231 */ /* 0x008fe2000034095c */
[----:B------:R-:W-:Y:S02]  /*21740*/  SHF.R.U32.HI R91, RZ, 0x18, R154 ;  /* 0x00000018ff5b7819 */ /* 0x000fe4000001169a */
[----:B------:R-:W-:Y:S02]  /*21750*/  LOP3.LUT R88, R88, 0xff, RZ, 0xc0, !PT ;  /* 0x000000ff58587812 */ /* 0x000fe400078ec0ff */
[----:B------:R-:W-:Y:S01]  /*21760*/  @!P2 STL.S16 [R1+0x1c], R128 ;  /* 0x00001c800100a387 */ /* 0x000fe20000100600 */
[----:B------:R-:W-:Y:S02]  /*21770*/  PRMT R82, R128, 0x7610, R82 ;  /* 0x0000761080527816 */ /* 0x000fe40000000052 */
[----:B------:R-:W-:Y:S01]  /*21780*/  PRMT R98, R88, 0x5410, R91 ;  /* 0x0000541058627816 */ /* 0x000fe2000000005b */
[----:B------:R-:W-:Y:S01]  /*21790*/  @!P1 STL.S16 [R1+0x18], R124 ;  /* 0x0000187c01009387 */ /* 0x000fe20000100600 */
[----:B------:R-:W-:Y:S02]  /*217a0*/  @!P2 PRMT R92, R82, 0x5410, RZ ;  /* 0x00005410525ca816 */ /* 0x000fe400000000ff */
[----:B------:R-:W-:Y:S01]  /*217b0*/  ISETP.GE.U32.AND P1, PT, R225, R121, PT ;  /* 0x00000079e100720c */ /* 0x000fe20003f26070 */
[----:B------:R1:W2:Y:S01]  /*217c0*/  LDL.S16 R90, [R1+0x14] ;  /* 0x00001400015a7983 */ /* 0x0002a20000100600 */
[----:B------:R-:W-:Y:S02]  /*217d0*/  PRMT R88, R145, 0x5410, R144 ;  /* 0x0000541091587816 */ /* 0x000fe40000000090 */
[C---:B------:R-:W-:Y:S01]  /*217e0*/  ISETP.GE.U32.AND P2, PT, R225.reuse, R2, PT ;  /* 0x00000002e100720c */ /* 0x040fe20003f46070 */
[----:B------:R-:W3:Y:S01]  /*217f0*/  LDSM.16.MT88.4 R80, [R166+0x7000] ;  /* 0x00700000a650783b */ /* 0x000ee20000004200 */
[----:B------:R-:W-:Y:S02]  /*21800*/  LOP3.LUT R2, R154, 0xffff, RZ, 0xc0, !PT ;  /* 0x0000ffff9a027812 */ /* 0x000fe400078ec0ff */
[----:B------:R-:W4:Y:S01]  /*21810*/  MUFU.EX2 R155, R244 ;  /* 0x000000f4009b7308 */ /* 0x000f220000000800 */
[----:B------:R-:W-:Y:S04]  /*21820*/  LOP3.LUT R102, R102, R88, RZ, 0xc0, !PT ;  /* 0x0000005866667212 */ /* 0x000fe800078ec0ff */
[----:B------:R-:W5:Y:S08]  /*21830*/  LDSM.16.MT88.4 R124, [R168+0x7800] ;  /* 0x00780000a87c783b */ /* 0x000f700000004200 */
[----:B------:R-:W-:Y:S04]  /*21840*/  STG.E.U16 [R156.64+0x5e], R92 ;  /* 0x00005e5c9c007986 */ /* 0x000fe8000c101520 */
[----:B------:R-:W-:Y:S04]  /*21850*/  @!P0 STL.S16 [R1+0x24], R122 ;  /* 0x0000247a01008387 */ /* 0x000fe80000100600 */
[----:B------:R-:W-:Y:S04]  /*21860*/  STG.E.U16 [R152.64+0x60], R108 ;  /* 0x0000606c98007986 */ /* 0x000fe8000c101520 */
[----:B------:R-:W-:Y:S01]  /*21870*/  @!P6 STL.S16 [R1+0x20], R116 ;  /* 0x000020740100e387 */ /* 0x000fe20000100600 */
[----:B------:R-:W-:Y:S03]  /*21880*/  ISETP.GE.U32.AND P6, PT, R225, R195, PT ;  /* 0x000000c3e100720c */ /* 0x000fe60003fc6070 */
[----:B------:R-:W1:Y:S01]  /*21890*/  LDSM.16.MT88.4 R116, [R166+0x7800] ;  /* 0x00780000a674783b */ /* 0x000e620000004200 */
[-C--:B---3--:R-:W-:Y:S07]  /*218a0*/  HMMA.16816.F32.BF16 R36, R84, R80.reuse, R36 ;  /* 0x000000505424723c */ /* 0x088fee0000041824 */
[----:B------:R-:W-:Y:S01]  /*218b0*/  STG.E.U16 [R152.64+0x62], R146 ;  /* 0x0000629298007986 */ /* 0x000fe2000c101520 */
[C---:B------:R-:W-:Y:S07]  /*218c0*/  HMMA.16816.F32.BF16 R40, R72.reuse, R80, R40 ;  /* 0x000000504828723c */ /* 0x040fee0000041828 */
[----:B------:R-:W-:Y:S01]  /*218d0*/  LOP3.LUT R81, R0, 0xffff, RZ, 0xc0, !PT ;  /* 0x0000ffff00517812 */ /* 0x000fe200078ec0ff */
[-C--:B------:R-:W-:Y:S04]  /*218e0*/  HMMA.16816.F32.BF16 R44, R72, R82.reuse, R44 ;  /* 0x00000052482c723c */ /* 0x080fe8000004182c */
[----:B------:R-:W-:Y:S02]  /*218f0*/  SHF.R.U32.HI R81, RZ, 0x8, R81 ;  /* 0x00000008ff517819 */ /* 0x000fe40000011651 */
[----:B------:R-:W-:Y:S02]  /*21900*/  SHF.R.U32.HI R80, RZ, 0x10, R111 ;  /* 0x00000010ff507819 */ /* 0x000fe4000001166f */
[C---:B------:R-:W-:Y:S08]  /*21910*/  HMMA.16816.F32.BF16 R48, R84.reuse, R82, R48 ;  /* 0x000000525430723c */ /* 0x040ff00000041830 */
[-C--:B------:R-:W-:Y:S08]  /*21920*/  HMMA.16816.F32.BF16 R52, R84, R76.reuse, R52 ;  /* 0x0000004c5434723c */ /* 0x080ff00000041834 */
[C---:B------:R-:W-:Y:S08]  /*21930*/  HMMA.16816.F32.BF16 R56, R72.reuse, R76, R56 ;  /* 0x0000004c4838723c */ /* 0x040ff00000041838 */
[-C--:B------:R-:W-:Y:S07]  /*21940*/  HMMA.16816.F32.BF16 R60, R72, R78.reuse, R60 ;  /* 0x0000004e483c723c */ /* 0x080fee000004183c */
[----:B------:R-:W-:Y:S01]  /*21950*/  PRMT R72, R141, 0x5410, R140 ;  /* 0x000054108d487816 */ /* 0x000fe2000000008c */
[----:B------:R-:W-:Y:S07]  /*21960*/  HMMA.16816.F32.BF16 R64, R84, R78, R64 ;  /* 0x0000004e5440723c */ /* 0x000fee0000041840 */
[--C-:B------:R-:W-:Y:S02]  /*21970*/  HSET2.LE.AND R79, R98, R202.reuse, PT ;  /* 0x000000ca624f7233 */ /* 0x100fe40003803000 */
[----:B--2---:R-:W-:Y:S05]  /*21980*/  @!P1 HFMA2.BF16_V2 R90, -RZ.H0_H0, RZ.H0_H0, -R145.H0_H0 ;  /* 0x200000ffff5a9231 */ /* 0x004fea0000340991 */
[----:B------:R2:W-:Y:S01]  /*21990*/  @!P1 STL.S16 [R1+0x14], R90 ;  /* 0x0000145a01009387 */ /* 0x0005e20000100600 */
[----:B------:R-:W-:Y:S03]  /*219a0*/  PRMT R95, R90, 0x7610, R95 ;  /* 0x000076105a5f7816 */ /* 0x000fe6000000005f */
[----:B------:R3:W3:Y:S01]  /*219b0*/  LDL.S16 R109, [R1+0x10] ;  /* 0x00001000016d7983 */ /* 0x0006e20000100600 */
[----:B------:R-:W-:Y:S02]  /*219c0*/  @!P1 PRMT R145, R95, 0x5410, RZ ;  /* 0x000054105f919816 */ /* 0x000fe400000000ff */
[----:B------:R-:W-:Y:S01]  /*219d0*/  LOP3.LUT R95, R0, 0xff, RZ, 0xc0, !PT ;  /* 0x000000ff005f7812 */ /* 0x000fe200078ec0ff */
[----:B------:R1:W3:Y:S03]  /*219e0*/  LDL.S16 R201, [R1+0xc] ;  /* 0x00000c0001c97983 */ /* 0x0002e60000100600 */
[----:B------:R-:W-:Y:S01]  /*219f0*/  PRMT R81, R95, 0x5410, R81 ;  /* 0x000054105f517816 */ /* 0x000fe20000000051 */
[----:B------:R1:W3:Y:S04]  /*21a00*/  LDL.S16 R197, [R1+0x8] ;  /* 0x0000080001c57983 */ /* 0x0002e80000100600 */
[----:B------:R1:W3:Y:S01]  /*21a10*/  LDL.S16 R82, [R1+0x4] ;  /* 0x0000040001527983 */ /* 0x0002e20000100600 */
[--C-:B------:R-:W-:Y:S03]  /*21a20*/  HSET2.LE.AND R76, R81, R202.reuse, PT ;  /* 0x000000ca514c7233 */ /* 0x100fe60003803000 */
[----:B------:R1:W3:Y:S02]  /*21a30*/  LDL.S16 R81, [R1] ;  /* 0x0000000001517983 */ /* 0x0002e40000100600 */
[----:B------:R-:W-:Y:S02]  /*21a40*/  LOP3.LUT R76, R76, R105, RZ, 0xc0, !PT ;  /* 0x000000694c4c7212 */ /* 0x000fe400078ec0ff */
[----:B------:R-:W-:Y:S01]  /*21a50*/  STG.E.U16 [R148.64+0x70], R145 ;  /* 0x0000709194007986 */ /* 0x000fe2000c101520 */
[----:B--2---:R-:W-:Y:S02]  /*21a60*/  SHF.R.U32.HI R90, RZ, 0x8, R2 ;  /* 0x00000008ff5a7819 */ /* 0x004fe40000011602 */
[----:B------:R-:W-:Y:S02]  /*21a70*/  SHF.R.U32.HI R2, RZ, 0x10, R154 ;  /* 0x00000010ff027819 */ /* 0x000fe4000001169a */
[----:B------:R-:W-:Y:S02]  /*21a80*/  PRMT R107, R93, 0x5410, R90 ;  /* 0x000054105d6b7816 */ /* 0x000fe4000000005a */
[----:B------:R-:W-:Y:S02]  /*21a90*/  LOP3.LUT R2, R2, 0xff, RZ, 0xc0, !PT ;  /* 0x000000ff02027812 */ /* 0x000fe400078ec0ff */
[----:B------:R-:W-:Y:S01]  /*21aa0*/  LOP3.LUT R93, R111, 0xff, RZ, 0xc0, !PT ;  /* 0x000000ff6f5d7812 */ /* 0x000fe200078ec0ff */
[--C-:B------:R-:W-:Y:S01]  /*21ab0*/  HSET2.LE.AND R78, R107, R202.reuse, PT ;  /* 0x000000ca6b4e7233 */ /* 0x100fe20003803000 */
[----:B------:R-:W-:Y:S02]  /*21ac0*/  ISETP.GE.U32.AND P1, PT, R225, R2, PT ;  /* 0x00000002e100720c */ /* 0x000fe40003f26070 */
[----:B------:R-:W-:Y:S02]  /*21ad0*/  LOP3.LUT R2, R111, 0xffff, RZ, 0xc0, !PT ;  /* 0x0000ffff6f027812 */ /* 0x000fe400078ec0ff */
[----:B------:R-:W-:Y:S02]  /*21ae0*/  SHF.R.U32.HI R111, RZ, 0x18, R111 ;  /* 0x00000018ff6f7819 */ /* 0x000fe4000001166f */
[----:B------:R-:W-:Y:S02]  /*21af0*/  SHF.R.U32.HI R91, RZ, 0x8, R2 ;  /* 0x00000008ff5b7819 */ /* 0x000fe40000011602 */
[----:B------:R-:W-:Y:S02]  /*21b00*/  LOP3.LUT R2, R80, 0xff, RZ, 0xc0, !PT ;  /* 0x000000ff50027812 */ /* 0x000fe400078ec0ff */
[--C-:B------:R-:W-:Y:S02]  /*21b10*/  SHF.R.U32.HI R90, RZ, 0x10, R0.reuse ;  /* 0x00000010ff5a7819 */ /* 0x100fe40000011600 */
[----:B------:R-:W-:Y:S02]  /*21b20*/  PRMT R111, R2, 0x5410, R111 ;  /* 0x00005410026f7816 */ /* 0x000fe4000000006f */
[----:B------:R-:W-:Y:S02]  /*21b30*/  PRMT R91, R93, 0x5410, R91 ;  /* 0x000054105d5b7816 */ /* 0x000fe4000000005b */
[----:B------:R-:W-:Y:S01]  /*21b40*/  SHF.R.U32.HI R80, RZ, 0x18, R0 ;  /* 0x00000018ff507819 */ /* 0x000fe20000011600 */
[--C-:B------:R-:W-:Y:S01]  /*21b50*/  HSET2.LE.AND R101, R111, R202.reuse, PT ;  /* 0x000000ca6f657233 */ /* 0x100fe20003803000 */
[----:B------:R-:W-:Y:S01]  /*21b60*/  LOP3.LUT R0, R90, 0xff, RZ, 0xc0, !PT ;  /* 0x000000ff5a007812 */ /* 0x000fe200078ec0ff */
[--C-:B------:R-:W-:Y:S01]  /*21b70*/  HSET2.LE.AND R100, R91, R202.reuse, PT ;  /* 0x000000ca5b647233 */ /* 0x100fe20003803000 */
[----:B----4-:R-:W-:Y:S02]  /*21b80*/  F2FP.BF16.PACK_AB R2, R147, R155 ;  /* 0x0000009b9302723e */ /* 0x010fe400000010ff */
[----:B------:R-:W-:Y:S01]  /*21b90*/  LOP3.LUT R101, R101, R103, RZ, 0xc0, !PT ;  /* 0x0000006765657212 */ /* 0x000fe200078ec0ff */
[----:B------:R-:W-:Y:S01]  /*21ba0*/  HSET2.LE.AND R103, R114, R202, PT ;  /* 0x000000ca72677233 */ /* 0x000fe20003803000 */
[----:B------:R-:W-:Y:S01]  /*21bb0*/  PRMT R80, R0, 0x5410, R80 ;  /* 0x0000541000507816 */ /* 0x000fe20000000050 */
[----:B------:R-:W-:Y:S01]  /*21bc0*/  @!P1 HFMA2.BF16_V2 R252, -RZ.H0_H0, RZ.H0_H0, -R2.H0_H0 ;  /* 0x200000fffffc9231 */ /* 0x000fe20000340902 */
[----:B------:R-:W-:Y:S02]  /*21bd0*/  PRMT R0, R2, 0x7632, R0 ;  /* 0x0000763202007816 */ /* 0x000fe40000000000 */
[----:B------:R-:W-:Y:S01]  /*21be0*/  LOP3.LUT R103, R103, R72, RZ, 0xc0, !PT ;  /* 0x0000004867677212 */ /* 0x000fe200078ec0ff */
[----:B------:R-:W-:Y:S01]  /*21bf0*/  HSET2.LE.AND R77, R80, R202, PT ;  /* 0x000000ca504d7233 */ /* 0x000fe20003803000 */
[----:B------:R-:W-:Y:S01]  /*21c00*/  LOP3.LUT R100, R100, R106, RZ, 0xc0, !PT ;  /* 0x0000006a64647212 */ /* 0x000fe200078ec0ff */
[----:B------:R-:W2:Y:S01]  /*21c10*/  LDSM.16.MT88.4 R72, [R167+0x7800] ;  /* 0x00780000a748783b */ /* 0x000ea20000004200 */
[----:B------:R-:W-:Y:S02]  /*21c20*/  PRMT R80, R143, 0x5410, R142 ;  /* 0x000054108f507816 */ /* 0x000fe4000000008e */
[----:B------:R-:W-:Y:S02]  /*21c30*/  PRMT R3, R2, 0x5410, R0 ;  /* 0x0000541002037816 */ /* 0x000fe40000000000 */
[----:B------:R-:W-:Y:S01]  /*21c40*/  @!P1 PRMT R2, R252, 0x5410, RZ ;  /* 0x00005410fc029816 */ /* 0x000fe200000000ff */
[-C--:B------:R-:W-:Y:S05]  /*21c50*/  HMMA.16816.F32.BF16 R136, R100, R132.reuse, R4 ;  /* 0x000000846488723c */ /* 0x080fea0000041804 */
[----:B------:R-:W-:Y:S02]  /*21c60*/  LOP3.LUT R79, R79, R3, RZ, 0xc0, !PT ;  /* 0x000000034f4f7212 */ /* 0x000fe400078ec0ff */
[----:B------:R-:W-:Y:S02]  /*21c70*/  LOP3.LUT R77, R77, R89, RZ, 0xc0, !PT ;  /* 0x000000594d4d7212 */ /* 0x000fe400078ec0ff */
[----:B------:R-:W-:Y:S03]  /*21c80*/  LOP3.LUT R78, R78, R80, RZ, 0xc0, !PT ;  /* 0x000000504e4e7212 */ /* 0x000fe600078ec0ff */
[----:B------:R-:W-:Y:S04]  /*21c90*/  SHF.R.U32.HI R154, RZ, 0x18, R154 ;  /* 0x00000018ff9a7819 */ /* 0x000fe8000001169a */
[C---:B------:R-:W-:Y:S04]  /*21ca0*/  HMMA.16816.F32.BF16 R112, R76.reuse, R132, R8 ;  /* 0x000000844c70723c */ /* 0x040fe80000041808 */
[----:B------:R-:W-:Y:S04]  /*21cb0*/  ISETP.GE.U32.AND P0, PT, R225, R154, PT ;  /* 0x0000009ae100720c */ /* 0x000fe80003f06070 */
[-C--:B------:R-:W-:Y:S08]  /*21cc0*/  HMMA.16816.F32.BF16 R104, R76, R134.reuse, R12 ;  /* 0x000000864c68723c */ /* 0x080ff0000004180c */
[C---:B------:R-:W-:Y:S04]  /*21cd0*/  HMMA.16816.F32.BF16 R132, R100.reuse, R134, R16 ;  /* 0x000000866484723c */ /* 0x040fe80000041810 */
[----:B------:R-:W-:Y:S04]  /*21ce0*/  @!P0 HFMA2.BF16_V2 R247, -RZ.H0_H0, RZ.H0_H0, -R0.H0_H0 ;  /* 0x200000fffff78231 */ /* 0x000fe80000340900 */
[-C--:B-----5:R-:W-:Y:S04]  /*21cf0*/  HMMA.16816.F32.BF16 R128, R100, R124.reuse, R20 ;  /* 0x0000007c6480723c */ /* 0x0a0fe80000041814 */
[----:B------:R-:W-:Y:S02]  /*21d00*/  @!P0 PRMT R0, R247, 0x5410, RZ ;  /* 0x00005410f7008816 */ /* 0x000fe400000000ff */
[----:B------:R-:W-:Y:S02]  /*21d10*/  ISETP.GT.AND P0, PT, R193, UR15, PT ;  /* 0x0000000fc1007c0c */ /* 0x000fe4000bf04270 */
[C---:B------:R-:W-:Y:S08]  /*21d20*/  HMMA.16816.F32.BF16 R96, R76.reuse, R124, R24 ;  /* 0x0000007c4c60723c */ /* 0x040ff00000041818 */
[-C--:B------:R-:W-:Y:S08]  /*21d30*/  HMMA.16816.F32.BF16 R92, R76, R126.reuse, R28 ;  /* 0x0000007e4c5c723c */ /* 0x080ff0000004181c */
[C---:B------:R-:W-:Y:S08]  /*21d40*/  HMMA.16816.F32.BF16 R124, R100.reuse, R126, R32 ;  /* 0x0000007e647c723c */ /* 0x040ff00000041820 */
[-C--:B-1----:R-:W-:Y:S08]  /*21d50*/  HMMA.16816.F32.BF16 R120, R100, R116.reuse, R36 ;  /* 0x000000746478723c */ /* 0x082ff00000041824 */
[C---:B------:R-:W-:Y:S08]  /*21d60*/  HMMA.16816.F32.BF16 R88, R76.reuse, R116, R40 ;  /* 0x000000744c58723c */ /* 0x040ff00000041828 */
[-C--:B------:R-:W-:Y:S08]  /*21d70*/  HMMA.16816.F32.BF16 R84, R76, R118.reuse, R44 ;  /* 0x000000764c54723c */ /* 0x080ff0000004182c */
[C---:B------:R-:W-:Y:S04]  /*21d80*/  HMMA.16816.F32.BF16 R116, R100.reuse, R118, R48 ;  /* 0x000000766474723c */ /* 0x040fe80000041830 */
[----:B---3--:R-:W-:Y:S02]  /*21d90*/  @!P5 HFMA2.BF16_V2 R109, -RZ.H0_H0, RZ.H0_H0, -R144.H0_H0 ;  /* 0x200000ffff6dd231 */ /* 0x008fe40000340990 */
[----:B------:R-:W-:Y:S03]  /*21da0*/  @!P6 HFMA2.BF16_V2 R201, -RZ.H0_H0, RZ.H0_H0, -R141.H0_H0 ;  /* 0x200000ffffc9e231 */ /* 0x000fe6000034098d */
[----:B------:R2:W-:Y:S03]  /*21db0*/  @!P5 STL.S16 [R1+0x10], R109 ;  /* 0x0000106d0100d387 */ /* 0x0005e60000100600 */
[----:B------:R-:W-:Y:S01]  /*21dc0*/  PRMT R7, R109, 0x7610, R7 ;  /* 0x000076106d077816 */ /* 0x000fe20000000007 */
[----:B------:R-:W-:Y:S01]  /*21dd0*/  @!P4 HFMA2.BF16_V2 R197, -RZ.H0_H0, RZ.H0_H0, -R140.H0_H0 ;  /* 0x200000ffffc5c231 */ /* 0x000fe2000034098c */
[----:B------:R-:W-:Y:S02]  /*21de0*/  @!P6 STL.S16 [R1+0xc], R201 ;  /* 0x00000cc90100e387 */ /* 0x000fe40000100600 */
[----:B------:R-:W-:Y:S01]  /*21df0*/  @!P5 PRMT R144, R7, 0x5410, RZ ;  /* 0x000054100790d816 */ /* 0x000fe200000000ff */
[----:B------:R-:W-:Y:S01]  /*21e00*/  @!P3 HFMA2.BF16_V2 R82, -RZ.H0_H0, RZ.H0_H0, -R143.H0_H0 ;  /* 0x200000ffff52b231 */ /* 0x000fe2000034098f */
[----:B------:R-:W-:Y:S01]  /*21e10*/  @!P4 STL.S16 [R1+0x8], R197 ;  /* 0x000008c50100c387 */ /* 0x000fe20000100600 */
[----:B------:R-:W-:Y:S01]  /*21e20*/  PRMT R6, R201, 0x7610, R6 ;  /* 0x00007610c9067816 */ /* 0x000fe20000000006 */
[----:B------:R-:W-:Y:S02]  /*21e30*/  @!P2 HFMA2.BF16_V2 R81, -RZ.H0_H0, RZ.H0_H0, -R142.H0_H0 ;  /* 0x200000ffff51a231 */ /* 0x000fe4000034098e */
[----:B------:R-:W-:Y:S01]  /*21e40*/  @!P3 STL.S16 [R1+0x4], R82 ;  /* 0x000004520100b387 */ /* 0x000fe20000100600 */
[----:B------:R-:W-:Y:S02]  /*21e50*/  PRMT R5, R197, 0x7610, R5 ;  /* 0x00007610c5057816 */ /* 0x000fe40000000005 */
[----:B------:R-:W-:Y:S01]  /*21e60*/  @!P6 PRMT R141, R6, 0x5410, RZ ;  /* 0x00005410068de816 */ /* 0x000fe200000000ff */
[----:B------:R1:W-:Y:S01]  /*21e70*/  @!P2 STL.S16 [R1], R81 ;  /* 0x000000510100a387 */ /* 0x0003e20000100600 */
[----:B------:R-:W-:Y:S01]  /*21e80*/  @!P4 PRMT R140, R5, 0x5410, RZ ;  /* 0x00005410058cc816 */ /* 0x000fe200000000ff */
[----:B------:R-:W-:Y:S01]  /*21e90*/  FADD.FTZ R5, R163, R198 ;  /* 0x000000c6a3057221 */ /* 0x000fe20000010000 */
[----:B------:R-:W-:Y:S01]  /*21ea0*/  PRMT R4, R82, 0x7610, R4 ;  /* 0x0000761052047816 */ /* 0x000fe20000000004 */
[----:B------:R-:W-:Y:S01]  /*21eb0*/  STG.E.U16 [R148.64+0x72], R144 ;  /* 0x0000729094007986 */ /* 0x000fe2000c101520 */
[----:B------:R-:W-:Y:S01]  /*21ec0*/  PRMT R3, R81, 0x7610, R3 ;  /* 0x0000761051037816 */ /* 0x000fe20000000003 */
[----:B------:R-:W-:Y:S01]  /*21ed0*/  FADD.FTZ R230, R162, R5 ;  /* 0x00000005a2e67221 */ /* 0x000fe20000010000 */
[----:B------:R-:W-:Y:S01]  /*21ee0*/  @!P3 PRMT R143, R4, 0x5410, RZ ;  /* 0x00005410048fb816 */ /* 0x000fe200000000ff */
[----:B------:R-:W-:Y:S01]  /*21ef0*/  STG.E.U16 [R150.64+0x70], R141 ;  /* 0x0000708d96007986 */ /* 0x000fe2000c101520 */
[-C--:B--2---:R-:W-:Y:S03]  /*21f00*/  HMMA.16816.F32.BF16 R108, R100, R72.reuse, R52 ;  /* 0x00000048646c723c */ /* 0x084fe60000041834 */
[----:B------:R-:W-:Y:S01]  /*21f10*/  @!P2 PRMT R142, R3, 0x5410, RZ ;  /* 0x00005410038ea816 */ /* 0x000fe200000000ff */
[----:B------:R-:W-:Y:S01]  /*21f20*/  FADD.FTZ R3, R189, R192 ;  /* 0x000000c0bd037221 */ /* 0x000fe20000010000 */
[----:B------:R-:W-:Y:S04]  /*21f30*/  STG.E.U16 [R150.64+0x72], R140 ;  /* 0x0000728c96007986 */ /* 0x000fe8000c101520 */
[----:B------:R-:W-:Y:S04]  /*21f40*/  STG.E.U16 [R156.64+0x6e], R143 ;  /* 0x00006e8f9c007986 */ /* 0x000fe8000c101520 */
[----:B------:R-:W-:Y:S01]  /*21f50*/  STG.E.U16 [R156.64+0x70], R142 ;  /* 0x0000708e9c007986 */ /* 0x000fe2000c101520 */
[C---:B-1----:R-:W-:Y:S03]  /*21f60*/  HMMA.16816.F32.BF16 R80, R76.reuse, R72, R56 ;  /* 0x000000484c50723c */ /* 0x042fe60000041838 */
[----:B------:R1:W-:Y:S04]  /*21f70*/  STG.E.U16 [R152.64+0x70], R2 ;  /* 0x0000700298007986 */ /* 0x0003e8000c101520 */
[----:B------:R2:W-:Y:S01]  /*21f80*/  STG.E.U16 [R152.64+0x72], R0 ;  /* 0x0000720098007986 */ /* 0x0005e2000c101520 */
[----:B------:R-:W-:Y:S01]  /*21f90*/  IMAD.MOV.U32 R73, RZ, RZ, R68 ;  /* 0x000000ffff497224 */ /* 0x000fe200078e0044 */
[-C--:B------:R-:W-:Y:S03]  /*21fa0*/  HMMA.16816.F32.BF16 R76, R76, R74.reuse, R60 ;  /* 0x0000004a4c4c723c */ /* 0x080fe6000004183c */
[----:B------:R-:W-:Y:S05]  /*21fb0*/  IMAD.MOV.U32 R72, RZ, RZ, R70 ;  /* 0x000000ffff487224 */ /* 0x000fea00078e0046 */
[----:B------:R-:W-:Y:S07]  /*21fc0*/  HMMA.16816.F32.BF16 R100, R100, R74, R64 ;  /* 0x0000004a6464723c */ /* 0x000fee0000041840 */
[----:B------:R-:W-:Y:S02]  /*21fd0*/  IMAD.MOV.U32 R75, RZ, RZ, R193 ;  /* 0x000000ffff4b7224 */ /* 0x000fe400078e00c1 */
[----:B------:R-:W-:Y:S03]  /*21fe0*/  IMAD.MOV.U32 R74, RZ, RZ, R69 ;  /* 0x000000ffff4a7224 */ /* 0x000fe600078e0045 */
[----:B-1----:R-:W-:Y:S02]  /*21ff0*/  FADD.FTZ R2, R191, R196 ;  /* 0x000000c4bf027221 */ /* 0x002fe40000010000 */
[----:B--2---:R-:W-:Y:S02]  /*22000*/  FADD.FTZ R0, R190, R194 ;  /* 0x000000c2be007221 */ /* 0x004fe40000010000 */
[----:B------:R-:W-:Y:S02]  /*22010*/  FADD.FTZ R4, R161, R2 ;  /* 0x00000002a1047221 */ /* 0x000fe40000010000 */
[----:B------:R-:W-:Y:S02]  /*22020*/  FADD.FTZ R2, R159, R0 ;  /* 0x000000009f027221 */ /* 0x000fe40000010000 */
[----:B------:R-:W-:Y:S02]  /*22030*/  FADD.FTZ R0, R155, R3 ;  /* 0x000000039b007221 */ /* 0x000fe40000010000 */
[----:B------:R-:W-:Y:S02]  /*22040*/  FADD.FTZ R229, R160, R4 ;  /* 0x00000004a0e57221 */ /* 0x000fe40000010000 */
[----:B------:R-:W-:Y:S02]  /*22050*/  FADD.FTZ R224, R158, R2 ;  /* 0x000000029ee07221 */ /* 0x000fe40000010000 */
[----:B------:R-:W-:Y:S02]  /*22060*/  FADD.FTZ R228, R147, R0 ;  /* 0x0000000093e47221 */ /* 0x000fe40000010000 */
[----:B------:R-:W-:Y:S01]  /*22070*/  IMAD.MOV.U32 R2, RZ, RZ, R71 ;  /* 0x000000ffff027224 */ /* 0x000fe200078e0047 */
[----:B------:R-:W-:-:S05]  /*22080*/  @P0 BRA `(.L_x_1840) ;  /* 0xffff8d5000000947 */ /* 0x000fca000383ffff */
.L_x_1839:
[----:B------:R-:W2:Y:S01]  /*22090*/  LDL.LU R58, [R1+0x10c] ;  /* 0x00010c00013a7983 */ /* 0x000ea20000300800 */
[----:B------:R-:W1:Y:S01]  /*220a0*/  LDC.U8 R40, c[0x0][0x329] ;  /* 0x0000ca40ff287b82 */ /* 0x000e620000000000 */
[----:B------:R-:W-:Y:S02]  /*220b0*/  BSSY B0, `(.L_x_1843) ;  /* 0x0000137000007945 */ /* 0x000fe40003800000 */
[----:B------:R-:W3:Y:S04]  /*220c0*/  SHFL.BFLY PT, R4, R228, 0x2, 0x1f ;  /* 0x0c401f00e4047f89 */ /* 0x000ee800000e0000 */
[----:B------:R-:W4:Y:S04]  /*220d0*/  SHFL.BFLY PT, R0, R230, 0x2, 0x1f ;  /* 0x0c401f00e6007f89 */ /* 0x000f2800000e0000 */
[----:B------:R-:W1:Y:S04]  /*220e0*/  SHFL.BFLY PT, R5, R224, 0x2, 0x1f ;  /* 0x0c401f00e0057f89 */ /* 0x000e6800000e0000 */
[----:B------:R-:W1:Y:S04]  /*220f0*/  SHFL.BFLY PT, R2, R229, 0x2, 0x1f ;  /* 0x0c401f00e5027f89 */ /* 0x000e6800000e0000 */
[----:B------:R-:W1:Y:S04]  /*22100*/  S2R R55, SR_TID.X ;  /* 0x0000000000377919 */ /* 0x000e680000002100 */
[----:B------:R-:W2:Y:S01]  /*22110*/  S2R R57, SR_CTAID.Y ;  /* 0x0000000000397919 */ /* 0x000ea20000002600 */
[----:B---3--:R-:W-:-:S02]  /*22120*/  FADD.FTZ R4, R4, R228 ;  /* 0x000000e404047221 */ /* 0x008fc40000010000 */
[----:B----4-:R-:W-:-:S03]  /*22130*/  FADD.FTZ R0, R0, R230 ;  /* 0x000000e600007221 */ /* 0x010fc60000010000 */
[----:B------:R-:W3:Y:S01]  /*22140*/  SHFL.BFLY PT, R6, R4, 0x1, 0x1f ;  /* 0x0c201f0004067f89 */ /* 0x000ee200000e0000 */
[----:B-1----:R-:W-:-:S03]  /*22150*/  FADD.FTZ R5, R5, R224 ;  /* 0x000000e005057221 */ /* 0x002fc60000010000 */
[----:B------:R-:W1:Y:S01]  /*22160*/  SHFL.BFLY PT, R3, R0, 0x1, 0x1f ;  /* 0x0c201f0000037f89 */ /* 0x000e6200000e0000 */
[----:B------:R-:W-:-:S03]  /*22170*/  FADD.FTZ R229, R2, R229 ;  /* 0x000000e502e57221 */ /* 0x000fc60000010000 */
[----:B------:R-:W4:Y:S01]  /*22180*/  SHFL.BFLY PT, R7, R5, 0x1, 0x1f ;  /* 0x0c201f0005077f89 */ /* 0x000f2200000e0000 */
[----:B------:R-:W-:-:S03]  /*22190*/  SHF.R.S32.HI R56, RZ, 0x1f, R55 ;  /* 0x0000001fff387819 */ /* 0x000fc60000011437 */
[----:B------:R-:W4:Y:S01]  /*221a0*/  SHFL.BFLY PT, R8, R229, 0x1, 0x1f ;  /* 0x0c201f00e5087f89 */ /* 0x000f2200000e0000 */
[-C--:B------:R-:W-:Y:S01]  /*221b0*/  LEA.HI R54, R56, R55.reuse, RZ, 0x5 ;  /* 0x0000003738367211 */ /* 0x080fe200078f28ff */
[----:B---3--:R-:W-:Y:S01]  /*221c0*/  FADD.FTZ R39, R4, R6 ;  /* 0x0000000604277221 */ /* 0x008fe20000010000 */
[----:B------:R-:W-:Y:S01]  /*221d0*/  LEA.HI R4, R56, R55, RZ, 0x2 ;  /* 0x0000003738047211 */ /* 0x000fe200078f10ff */
[----:B-1----:R-:W-:-:S03]  /*221e0*/  FADD.FTZ R37, R0, R3 ;  /* 0x0000000300257221 */ /* 0x002fc60000010000 */
[--C-:B------:R-:W-:Y:S02]  /*221f0*/  SHF.R.S32.HI R0, RZ, 0x2, R4.reuse ;  /* 0x00000002ff007819 */ /* 0x100fe40000011404 */
[----:B------:R-:W-:Y:S01]  /*22200*/  FSETP.NE.FTZ.AND P4, PT, R39, RZ, PT ;  /* 0x000000ff2700720b */ /* 0x000fe20003f95000 */
[----:B----4-:R-:W-:Y:S01]  /*22210*/  FADD.FTZ R38, R5, R7 ;  /* 0x0000000705267221 */ /* 0x010fe20000010000 */
[----:B------:R-:W-:Y:S02]  /*22220*/  SHF.R.S32.HI R5, RZ, 0x1f, R4 ;  /* 0x0000001fff057819 */ /* 0x000fe40000011404 */
[----:B------:R-:W-:Y:S01]  /*22230*/  LOP3.LUT R4, R4, 0x3ffffffc, RZ, 0xc0, !PT ;  /* 0x3ffffffc04047812 */ /* 0x000fe200078ec0ff */
[----:B------:R-:W-:Y:S01]  /*22240*/  FADD.FTZ R229, R229, R8 ;  /* 0x00000008e5e57221 */ /* 0x000fe20000010000 */
[----:B------:R-:W-:Y:S02]  /*22250*/  FSETP.NE.FTZ.AND P3, PT, R37, RZ, PT ;  /* 0x000000ff2500720b */ /* 0x000fe40003f75000 */
[----:B------:R-:W-:-:S02]  /*22260*/  FSETP.NE.FTZ.AND P5, PT, R38, RZ, PT ;  /* 0x000000ff2600720b */ /* 0x000fc40003fb5000 */
[----:B------:R-:W-:Y:S02]  /*22270*/  SHF.R.S32.HI R7, RZ, 0x5, R54 ;  /* 0x00000005ff077819 */ /* 0x000fe40000011436 */
[----:B------:R-:W-:Y:S02]  /*22280*/  IADD3 R4, -R4, R55, RZ ;  /* 0x0000003704047210 */ /* 0x000fe40007ffe1ff */
[----:B------:R-:W-:Y:S02]  /*22290*/  LEA.HI R5, R5, R0, RZ, 0x3 ;  /* 0x0000000005057211 */ /* 0x000fe400078f18ff */
[----:B------:R-:W-:Y:S02]  /*222a0*/  LEA R33, R7, R4, 0x9 ;  /* 0x0000000407217211 */ /* 0x000fe400078e48ff */
[----:B------:R-:W-:Y:S02]  /*222b0*/  MOV R4, 0x3f800000 ;  /* 0x3f80000000047802 */ /* 0x000fe40000000f00 */
[----:B------:R-:W-:-:S02]  /*222c0*/  FSETP.NE.FTZ.AND P6, PT, R229, RZ, PT ;  /* 0x000000ffe500720b */ /* 0x000fc40003fd5000 */
[----:B------:R-:W-:Y:S02]  /*222d0*/  LOP3.LUT R16, R5, 0xfffffff8, RZ, 0xc0, !PT ;  /* 0xfffffff805107812 */ /* 0x000fe400078ec0ff */
[----:B------:R-:W-:Y:S01]  /*222e0*/  @P5 MUFU.RCP R4, R38 ;  /* 0x0000002600045308 */ /* 0x000fe20000001000 */
[----:B------:R-:W-:Y:S02]  /*222f0*/  MOV R5, 0x3f800000 ;  /* 0x3f80000000057802 */ /* 0x000fe40000000f00 */
[----:B------:R-:W-:-:S05]  /*22300*/  IMAD.IADD R16, R0, 0x1, -R16 ;  /* 0x0000000100107824 */ /* 0x000fca00078e0a10 */
[----:B------:R-:W-:Y:S01]  /*22310*/  @P4 MUFU.RCP R5, R39 ;  /* 0x0000002700054308 */ /* 0x000fe20000001000 */
[----:B--2---:R-:W-:-:S13]  /*22320*/  ISETP.NE.AND P0, PT, R58, -0x1, PT ;  /* 0xffffffff3a00780c */ /* 0x004fda0003f05270 */
[----:B------:R-:W-:Y:S01]  /*22330*/  @P0 IMAD.WIDE.U32 R2, R58, c[0x0][0x1e8], RZ ;  /* 0x00007a003a020a25 */ /* 0x000fe200078e00ff */
[----:B------:R-:W-:-:S03]  /*22340*/  @!P0 SHF.R.S32.HI R6, RZ, 0x1f, R57 ;  /* 0x0000001fff068819 */ /* 0x000fc60000011439 */
[----:B------:R-:W-:Y:S01]  /*22350*/  @P0 IMAD R53, R58, c[0x0][0x1ec], R3 ;  /* 0x00007b003a350a24 */ /* 0x000fe200078e0203 */
[----:B------:R-:W-:Y:S01]  /*22360*/  @P0 MOV R52, R2 ;  /* 0x0000000200340202 */ /* 0x000fe20000000f00 */
[----:B------:R-:W-:Y:S01]  /*22370*/  @!P0 IMAD R6, R6, c[0x0][0x1e0], RZ ;  /* 0x0000780006068a24 */ /* 0x000fe200078e02ff */
[----:B------:R-:W-:Y:S01]  /*22380*/  MOV R2, 0x3f800000 ;  /* 0x3f80000000027802 */ /* 0x000fe20000000f00 */
[----:B------:R-:W-:Y:S01]  /*22390*/  @!P0 IMAD.WIDE.U32 R8, R57, c[0x0][0x1e0], RZ ;  /* 0x0000780039088a25 */ /* 0x000fe200078e00ff */
[----:B------:R-:W-:-:S03]  /*223a0*/  MOV R3, 0x3f800000 ;  /* 0x3f80000000037802 */ /* 0x000fc60000000f00 */
[----:B------:R-:W-:Y:S01]  /*223b0*/  @!P0 IMAD R6, R57, c[0x0][0x1e4], R6 ;  /* 0x0000790039068a24 */ /* 0x000fe200078e0206 */
[----:B------:R-:W1:Y:S01]  /*223c0*/  @P3 MUFU.RCP R2, R37 ;  /* 0x0000002500023308 */ /* 0x000e620000001000 */
[----:B------:R-:W-:-:S03]  /*223d0*/  @!P0 MOV R52, R8 ;  /* 0x0000000800348202 */ /* 0x000fc60000000f00 */
[----:B------:R-:W-:Y:S02]  /*223e0*/  @!P0 IADD3 R53, R9, R6, RZ ;  /* 0x0000000609358210 */ /* 0x000fe40007ffe0ff */
[----:B------:R-:W-:Y:S02]  /*223f0*/  MOV R6, 0xfffffff0 ;  /* 0xfffffff000067802 */ /* 0x000fe40000000f00 */
[----:B------:R-:W2:Y:S01]  /*22400*/  @P6 MUFU.RCP R3, R229 ;  /* 0x000000e500036308 */ /* 0x000ea20000001000 */
[----:B-1----:R-:W-:Y:S02]  /*22410*/  FMUL.FTZ R0, R2, c[0x0][0x2dc] ;  /* 0x0000b70002007a20 */ /* 0x002fe40000410000 */
[----:B------:R-:W-:Y:S02]  /*22420*/  FMUL.FTZ R2, R4, c[0x0][0x2dc] ;  /* 0x0000b70004027a20 */ /* 0x000fe40000410000 */
[----:B------:R-:W-:Y:S02]  /*22430*/  FMUL.FTZ R136, R0, R136 ;  /* 0x0000008800887220 */ /* 0x000fe40000410000 */
[----:B------:R-:W-:-:S02]  /*22440*/  FMUL.FTZ R112, R2, R112 ;  /* 0x0000007002707220 */ /* 0x000fc40000410000 */
        /* <DEDUP_REMOVED lines=22> */
[----:B--2---:R-:W-:Y:S01]  /*225b0*/  FMUL.FTZ R3, R3, c[0x0][0x2dc] ;  /* 0x0000b70003037a20 */ /* 0x004fe20000410000 */
[----:B------:R-:W-:Y:S01]  /*225c0*/  F2FP.BF16.PACK_AB R24, R24, R80 ;  /* 0x000000501818723e */ /* 0x000fe200000010ff */
[----:B------:R-:W-:Y:S01]  /*225d0*/  FMUL.FTZ R137, R0, R137 ;  /* 0x0000008900897220 */ /* 0x000fe20000410000 */
[----:B------:R-:W-:Y:S01]  /*225e0*/  ISETP.NE.U32.AND P0, PT, R2, 0x1, PT ;  /* 0x000000010200780c */ /* 0x000fe20003f05070 */
[C---:B------:R-:W-:Y:S01]  /*225f0*/  FMUL.FTZ R138, R3.reuse, R138 ;  /* 0x0000008a038a7220 */ /* 0x040fe20000410000 */
[C---:B------:R-:W-:Y:S01]  /*22600*/  SHF.L.U32 R2, R16.reuse, 0x6, RZ ;  /* 0x0000000610027819 */ /* 0x040fe200000006ff */
[C---:B------:R-:W-:Y:S01]  /*22610*/  FMUL.FTZ R139, R3.reuse, R139 ;  /* 0x0000008b038b7220 */ /* 0x040fe20000410000 */
[----:B------:R-:W-:Y:S01]  /*22620*/  R2P PR, R16, 0x6 ;  /* 0x0000000610007804 */ /* 0x000fe20000000000 */
[C---:B------:R-:W-:Y:S01]  /*22630*/  FMUL.FTZ R134, R3.reuse, R134 ;  /* 0x0000008603867220 */ /* 0x040fe20000410000 */
[----:B------:R-:W-:Y:S01]  /*22640*/  LOP3.LUT R2, R2, 0x1c0, RZ, 0xc0, !PT ;  /* 0x000001c002027812 */ /* 0x000fe200078ec0ff */
[C---:B------:R-:W-:Y:S01]  /*22650*/  FMUL.FTZ R7, R3.reuse, R135 ;  /* 0x0000008703077220 */ /* 0x040fe20000410000 */
[----:B------:R-:W-:Y:S01]  /*22660*/  SEL R6, R6, 0x10, !P0 ;  /* 0x0000001006067807 */ /* 0x000fe20004000000 */
[C---:B------:R-:W-:Y:S01]  /*22670*/  FMUL.FTZ R130, R3.reuse, R130 ;  /* 0x0000008203827220 */ /* 0x040fe20000410000 */
[----:B------:R-:W-:Y:S01]  /*22680*/  LEA.HI R2, R2, R2, RZ, 0x1d ;  /* 0x0000000202027211 */ /* 0x000fe200078fe8ff */
[----:B------:R-:W-:Y:S01]  /*22690*/  FMUL.FTZ R13, R3, R131 ;  /* 0x00000083030d7220 */ /* 0x000fe20000410000 */
[----:B------:R-:W-:Y:S01]  /*226a0*/  F2FP.BF16.PACK_AB R4, R139, R138 ;  /* 0x0000008a8b04723e */ /* 0x000fe200000010ff */
[----:B------:R-:W-:Y:S01]  /*226b0*/  FMUL.FTZ R126, R3, R126 ;  /* 0x0000007e037e7220 */ /* 0x000fe20000410000 */
[----:B------:R-:W-:Y:S01]  /*226c0*/  LEA R2, R33, R2, 0x1 ;  /* 0x0000000221027211 */ /* 0x000fe200078e08ff */
[C---:B------:R-:W-:Y:S01]  /*226d0*/  FMUL.FTZ R8, R3.reuse, R127 ;  /* 0x0000007f03087220 */ /* 0x040fe20000410000 */
[----:B------:R-:W-:Y:S01]  /*226e0*/  MOV R33, 0x20 ;  /* 0x0000002000217802 */ /* 0x000fe20000000f00 */
[----:B------:R-:W-:Y:S01]  /*226f0*/  FMUL.FTZ R122, R3, R122 ;  /* 0x0000007a037a7220 */ /* 0x000fe20000410000 */
[----:B------:R-:W-:Y:S01]  /*22700*/  F2FP.BF16.PACK_AB R7, R7, R134 ;  /* 0x000000860707723e */ /* 0x000fe200000010ff */
[----:B------:R-:W-:Y:S01]  /*22710*/  FMUL.FTZ R30, R3, R123 ;  /* 0x0000007b031e7220 */ /* 0x000fe20000410000 */
[----:B------:R-:W-:Y:S01]  /*22720*/  SEL R33, R33, 0xffffffe0, !P1 ;  /* 0xffffffe021217807 */ /* 0x000fe20004800000 */
        /* <DEDUP_REMOVED lines=13> */
[----:B------:R-:W-:Y:S01]  /*22800*/  ISETP.NE.AND P1, PT, R40, RZ, PT ;  /* 0x000000ff2800720c */ /* 0x000fe20003f25270 */
        /* <DEDUP_REMOVED lines=18> */
[----:B------:R-:W-:Y:S01]  /*22930*/  FMUL.FTZ R0, R5, c[0x0][0x2dc] ;  /* 0x0000b70005007a20 */ /* 0x000fe20000410000 */
[----:B------:R-:W-:Y:S01]  /*22940*/  F2FP.BF16.PACK_AB R5, R137, R136 ;  /* 0x000000888905723e */ /* 0x000fe200000010ff */
[----:B------:R-:W-:Y:S01]  /*22950*/  IMAD.SHL.U32 R2, R2, 0x2, RZ ;  /* 0x0000000202027824 */ /* 0x000fe200078e00ff */
[----:B------:R-:W-:Y:S01]  /*22960*/  F2FP.BF16.PACK_AB R16, R3, R102 ;  /* 0x000000660310723e */ /* 0x000fe200000010ff */
[C---:B------:R-:W-:Y:S01]  /*22970*/  FMUL.FTZ R114, R0.reuse, R114 ;  /* 0x0000007200727220 */ /* 0x040fe20000410000 */
[----:B------:R-:W-:Y:S01]  /*22980*/  F2FP.BF16.PACK_AB R17, R17, R100 ;  /* 0x000000641111723e */ /* 0x000fe200000010ff */
[----:B------:R-:W-:Y:S01]  /*22990*/  FMUL.FTZ R9, R0, R115 ;  /* 0x0000007300097220 */ /* 0x000fe20000410000 */
[----:B------:R-:W-:Y:S01]  /*229a0*/  IADD3 R3, R2, R6, RZ ;  /* 0x0000000602037210 */ /* 0x000fe20007ffe0ff */
[C---:B------:R-:W-:Y:S01]  /*229b0*/  FMUL.FTZ R106, R0.reuse, R106 ;  /* 0x0000006a006a7220 */ /* 0x040fe20000410000 */
[----:B------:R1:W-:Y:S01]  /*229c0*/  STS [R2], R5 ;  /* 0x0000000502007388 */ /* 0x0003e20000000800 */
[C---:B------:R-:W-:Y:S01]  /*229d0*/  FMUL.FTZ R15, R0.reuse, R107 ;  /* 0x0000006b000f7220 */ /* 0x040fe20000410000 */
[----:B------:R-:W-:Y:S01]  /*229e0*/  F2FP.BF16.PACK_AB R9, R9, R114 ;  /* 0x000000720909723e */ /* 0x000fe200000010ff */
[C---:B------:R-:W-:Y:S01]  /*229f0*/  FMUL.FTZ R98, R0.reuse, R98 ;  /* 0x0000006200627220 */ /* 0x040fe20000410000 */
[----:B------:R2:W-:Y:S01]  /*22a00*/  STS [R2+0x400], R4 ;  /* 0x0004000402007388 */ /* 0x0005e20000000800 */
[C---:B------:R-:W-:Y:S01]  /*22a10*/  FMUL.FTZ R21, R0.reuse, R99 ;  /* 0x0000006300157220 */ /* 0x040fe20000410000 */
[----:B------:R-:W-:Y:S01]  /*22a20*/  F2FP.BF16.PACK_AB R15, R15, R106 ;  /* 0x0000006a0f0f723e */ /* 0x000fe200000010ff */
[C---:B------:R-:W-:Y:S01]  /*22a30*/  FMUL.FTZ R94, R0.reuse, R94 ;  /* 0x0000005e005e7220 */ /* 0x040fe20000410000 */
[----:B------:R3:W-:Y:S01]  /*22a40*/  STS [R3+0x400], R7 ;  /* 0x0004000703007388 */ /* 0x0007e20000000800 */
        /* <DEDUP_REMOVED lines=13> */
[----:B------:R-:W-:Y:S02]  /*22b20*/  F2FP.BF16.PACK_AB R0, R133, R132 ;  /* 0x000000848500723e */ /* 0x000fe400000010ff */
[-C--:B-1----:R-:W-:Y:S02]  /*22b30*/  IADD3 R5, R2, R33.reuse, RZ ;  /* 0x0000002102057210 */ /* 0x082fe40007ffe0ff */
[----:B--2---:R-:W-:Y:S01]  /*22b40*/  IADD3 R4, R3, R33, RZ ;  /* 0x0000002103047210 */ /* 0x004fe20007ffe0ff */
[----:B------:R1:W-:Y:S01]  /*22b50*/  STS [R3], R0 ;  /* 0x0000000003007388 */ /* 0x0003e20000000800 */
[----:B------:R-:W-:Y:S01]  /*22b60*/  F2FP.BF16.PACK_AB R23, R23, R82 ;  /* 0x000000521717723e */ /* 0x000fe200000010ff */
[----:B---3--:R-:W2:Y:S01]  /*22b70*/  LDC.U8 R7, c[0x0][0x328] ;  /* 0x0000ca00ff077b82 */ /* 0x008ea20000000000 */
[----:B------:R-:W-:Y:S01]  /*22b80*/  F2FP.BF16.PACK_AB R34, R34, R78 ;  /* 0x0000004e2222723e */ /* 0x000fe200000010ff */
[----:B------:R-:W-:Y:S04]  /*22b90*/  STS [R2+0x2000], R36 ;  /* 0x0020002402007388 */ /* 0x000fe80000000800 */
[----:B------:R3:W-:Y:S04]  /*22ba0*/  STS [R2+0x2400], R9 ;  /* 0x0024000902007388 */ /* 0x0007e80000000800 */
[----:B------:R-:W-:Y:S04]  /*22bb0*/  STS [R3+0x2000], R35 ;  /* 0x0020002303007388 */ /* 0x000fe80000000800 */
[----:B------:R4:W-:Y:S04]  /*22bc0*/  STS [R3+0x2400], R15 ;  /* 0x0024000f03007388 */ /* 0x0009e80000000800 */
[----:B------:R4:W-:Y:S04]  /*22bd0*/  STS [R5], R14 ;  /* 0x0000000e05007388 */ /* 0x0009e80000000800 */
[----:B------:R-:W-:Y:S01]  /*22be0*/  STS [R5+0x400], R13 ;  /* 0x0004000d05007388 */ /* 0x000fe20000000800 */
[----:B-1----:R-:W-:-:S02]  /*22bf0*/  IADD3 R0, R2, 0x40, RZ ;  /* 0x0000004002007810 */ /* 0x002fc40007ffe0ff */
[----:B------:R-:W-:Y:S01]  /*22c00*/  @P2 IADD3 R0, R2, -0x40, RZ ;  /* 0xffffffc002002810 */ /* 0x000fe20007ffe0ff */
[----:B------:R1:W-:Y:S01]  /*22c10*/  STS [R4], R11 ;  /* 0x0000000b04007388 */ /* 0x0003e20000000800 */
[----:B--2---:R-:W-:Y:S02]  /*22c20*/  ISETP.NE.AND P2, PT, R7, RZ, PT ;  /* 0x000000ff0700720c */ /* 0x004fe40003f45270 */
[----:B------:R-:W-:Y:S01]  /*22c30*/  @P1 MOV R7, c[0x0][0x210] ;  /* 0x0000840000071a02 */ /* 0x000fe20000000f00 */
[----:B------:R2:W-:Y:S01]  /*22c40*/  STS [R4+0x400], R8 ;  /* 0x0004000804007388 */ /* 0x0005e20000000800 */
[----:B---3--:R-:W-:Y:S01]  /*22c50*/  IADD3 R2, R33, 0x400, R0 ;  /* 0x0000040021027810 */ /* 0x008fe20007ffe000 */
[----:B------:R-:W-:Y:S01]  /*22c60*/  @P4 MUFU.LG2 R9, R39 ;  /* 0x0000002700094308 */ /* 0x000fe20000000c00 */
[----:B------:R-:W-:Y:S01]  /*22c70*/  ISETP.NE.OR P0, PT, R40, RZ, !P2 ;  /* 0x000000ff2800720c */ /* 0x000fe20005705670 */
[----:B------:R-:W-:Y:S01]  /*22c80*/  STS [R5+0x2000], R12 ;  /* 0x0020000c05007388 */ /* 0x000fe20000000800 */
[----:B------:R-:W-:-:S03]  /*22c90*/  @!P1 MOV R7, 0x1 ;  /* 0x0000000100079802 */ /* 0x000fc60000000f00 */
[----:B------:R3:W-:Y:S01]  /*22ca0*/  STS [R5+0x2400], R21 ;  /* 0x0024001505007388 */ /* 0x0007e20000000800 */
[----:B----4-:R-:W-:Y:S01]  /*22cb0*/  IMAD.IADD R3, R33, 0x1, R0 ;  /* 0x0000000121037824 */ /* 0x010fe200078e0200 */
[----:B------:R-:W-:Y:S02]  /*22cc0*/  MOV R15, 0x7f800000 ;  /* 0x7f800000000f7802 */ /* 0x000fe40000000f00 */
[----:B------:R4:W-:Y:S01]  /*22cd0*/  STS [R4+0x2000], R10 ;  /* 0x0020000a04007388 */ /* 0x0009e20000000800 */
[----:B------:R-:W-:-:S03]  /*22ce0*/  MOV R14, 0x7f800000 ;  /* 0x7f800000000e7802 */ /* 0x000fc60000000f00 */
[----:B------:R4:W-:Y:S04]  /*22cf0*/  STS [R4+0x2400], R32 ;  /* 0x0024002004007388 */ /* 0x0009e80000000800 */
[----:B------:R-:W-:Y:S01]  /*22d00*/  STS [R0], R31 ;  /* 0x0000001f00007388 */ /* 0x000fe20000000800 */
[----:B-1----:R-:W-:Y:S03]  /*22d10*/  @P6 MUFU.LG2 R11, R229 ;  /* 0x000000e5000b6308 */ /* 0x002fe60000000c00 */
[----:B------:R-:W-:Y:S05]  /*22d20*/  STS [R0+0x400], R30 ;  /* 0x0004001e00007388 */ /* 0x000fea0000000800 */
[----:B--2---:R-:W1:Y:S01]  /*22d30*/  @P3 MUFU.LG2 R8, R37 ;  /* 0x0000002500083308 */ /* 0x004e620000000c00 */
[----:B---3--:R-:W-:-:S02]  /*22d40*/  IADD3 R5, R6, R2, RZ ;  /* 0x0000000206057210 */ /* 0x008fc40007ffe0ff */
[----:B------:R-:W-:-:S05]  /*22d50*/  IADD3 R2, R6, R0, RZ ;  /* 0x0000000006027210 */ /* 0x000fca0007ffe0ff */
[----:B----4-:R-:W2:Y:S01]  /*22d60*/  @P5 MUFU.LG2 R10, R38 ;  /* 0x00000026000a5308 */ /* 0x010ea20000000c00 */
[----:B------:R-:W-:Y:S01]  /*22d70*/  STS [R2], R20 ;  /* 0x0000001402007388 */ /* 0x000fe20000000800 */
[----:B------:R-:W-:-:S03]  /*22d80*/  LOP3.LUT R4, R54, 0xffffffe0, RZ, 0xc0, !PT ;  /* 0xffffffe036047812 */ /* 0x000fc600078ec0ff */
[----:B------:R3:W-:Y:S02]  /*22d90*/  STS [R2+0x400], R19 ;  /* 0x0004001302007388 */ /* 0x0007e40000000800 */
[----:B------:R-:W-:Y:S02]  /*22da0*/  IMAD.IADD R4, R55, 0x1, -R4 ;  /* 0x0000000137047824 */ /* 0x000fe400078e0a04 */
[----:B------:R-:W-:Y:S04]  /*22db0*/  STS [R0+0x2000], R29 ;  /* 0x0020001d00007388 */ /* 0x000fe80000000800 */
[----:B------:R4:W-:Y:S04]  /*22dc0*/  STS [R0+0x2400], R28 ;  /* 0x0024001c00007388 */ /* 0x0009e80000000800 */
[----:B------:R-:W-:Y:S04]  /*22dd0*/  STS [R2+0x2000], R27 ;  /* 0x0020001b02007388 */ /* 0x000fe80000000800 */
[----:B------:R1:W-:Y:S04]  /*22de0*/  STS [R2+0x2400], R26 ;  /* 0x0024001a02007388 */ /* 0x0003e80000000800 */
[----:B------:R-:W-:Y:S04]  /*22df0*/  STS [R3], R25 ;  /* 0x0000001903007388 */ /* 0x000fe80000000800 */
[----:B------:R-:W-:Y:S04]  /*22e00*/  STS [R3+0x400], R18 ;  /* 0x0004001203007388 */ /* 0x000fe80000000800 */
[----:B---3--:R-:W3:Y:S01]  /*22e10*/  S2R R19, SR_CTAID.X ;  /* 0x0000000000137919 */ /* 0x008ee20000002500 */
[----:B----4-:R-:W-:-:S05]  /*22e20*/  IADD3 R0, R33, R2, RZ ;  /* 0x0000000221007210 */ /* 0x010fca0007ffe0ff */
[----:B------:R4:W-:Y:S01]  /*22e30*/  STS [R0], R17 ;  /* 0x0000001100007388 */ /* 0x0009e20000000800 */
[----:B-1----:R-:W-:-:S03]  /*22e40*/  @P1 MOV R2, c[0x0][0x210] ;  /* 0x0000840000021a02 */ /* 0x002fc60000000f00 */
[----:B------:R1:W-:Y:S04]  /*22e50*/  STS [R5], R16 ;  /* 0x0000001005007388 */ /* 0x0003e80000000800 */
[----:B------:R-:W-:Y:S04]  /*22e60*/  STS [R3+0x2000], R24 ;  /* 0x0020001803007388 */ /* 0x000fe80000000800 */
[----:B------:R-:W-:Y:S04]  /*22e70*/  STS [R3+0x2400], R23 ;  /* 0x0024001703007388 */ /* 0x000fe80000000800 */
[----:B------:R2:W-:Y:S04]  /*22e80*/  STS [R0+0x2000], R22 ;  /* 0x0020001600007388 */ /* 0x0005e80000000800 */
[----:B------:R3:W-:Y:S04]  /*22e90*/  STS [R5+0x2000], R34 ;  /* 0x0020002205007388 */ /* 0x0007e80000000800 */
[----:B------:R-:W-:Y:S01]  /*22ea0*/  BAR.SYNC.DEFER_BLOCKING 0x0 ;  /* 0x0000000000007b1d */ /* 0x000fe20000010000 */
[----:B----4-:R-:W-:-:S02]  /*22eb0*/  MOV R17, 0x7f800000 ;  /* 0x7f80000000117802 */ /* 0x010fc40000000f00 */
[----:B-1----:R-:W-:-:S03]  /*22ec0*/  MOV R16, 0x7f800000 ;  /* 0x7f80000000107802 */ /* 0x002fc60000000f00 */
[----:B------:R-:W1:Y:S01]  /*22ed0*/  S2R R18, SR_CTAID.Z ;  /* 0x0000000000127919 */ /* 0x000e620000002700 */
[----:B--2---:R-:W-:Y:S01]  /*22ee0*/  @P1 IMAD R0, R2, c[0x0][0x214], RZ ;  /* 0x0000850002001a24 */ /* 0x004fe200078e02ff */
[----:B------:R-:W-:Y:S01]  /*22ef0*/  @!P1 MOV R2, c[0x0][0x214] ;  /* 0x0000850000029a02 */ /* 0x000fe20000000f00 */
[----:B---3--:R-:W-:-:S03]  /*22f00*/  @P3 FMUL.FTZ R5, R8, 0.69314718246459960938 ;  /* 0x3f31721808053820 */ /* 0x008fc60000410000 */
[----:B------:R-:W-:Y:S01]  /*22f10*/  @!P1 SEL R0, R2, c[0x0][0x234], !P2 ;  /* 0x00008d0002009a07 */ /* 0x000fe20005000000 */
[----:B------:R-:W-:Y:S01]  /*22f20*/  @P6 FMUL.FTZ R8, R11, 0.69314718246459960938 ;  /* 0x3f3172180b086820 */ /* 0x000fe20000410000 */
[----:B-----5:R2:W3:Y:S01]  /*22f30*/  LDS.128 R20, [R188] ;  /* 0x00000000bc147984 */ /* 0x0204e20000000c00 */
[----:B------:R-:W-:Y:S01]  /*22f40*/  ISETP.NE.OR P2, PT, R58, -0x1, P0 ;  /* 0xffffffff3a00780c */ /* 0x000fe20000745670 */
[----:B------:R-:W-:Y:S01]  /*22f50*/  @P3 FFMA.FTZ R17, R68, c[0x0][0x238], R5 ;  /* 0x00008e0044113a23 */ /* 0x000fe20000010005 */
[----:B------:R-:W-:Y:S01]  /*22f60*/  @P1 MOV R2, 0x1 ;  /* 0x0000000100021802 */ /* 0x000fe20000000f00 */
[----:B------:R2:W4:Y:S01]  /*22f70*/  LDS.128 R24, [R188+0x800] ;  /* 0x00080000bc187984 */ /* 0x0005220000000c00 */
[----:B------:R-:W-:Y:S02]  /*22f80*/  @!P1 IMAD R2, R0, c[0x0][0x1c0], RZ ;  /* 0x0000700000029a24 */ /* 0x000fe400078e02ff */
[----:B------:R-:W-:Y:S01]  /*22f90*/  IMAD R5, R19, R7, RZ ;  /* 0x0000000713057224 */ /* 0x000fe200078e02ff */
[----:B------:R2:W2:Y:S01]  /*22fa0*/  LDS.128 R28, [R188+0x1000] ;  /* 0x00100000bc1c7984 */ /* 0x0004a20000000c00 */
[----:B------:R-:W-:-:S02]  /*22fb0*/  IMAD R6, R57, R2, RZ ;  /* 0x0000000239067224 */ /* 0x000fc400078e02ff */
[----:B------:R-:W-:Y:S01]  /*22fc0*/  CS2R R2, SRZ ;  /* 0x0000000000027805 */ /* 0x000fe2000001ff00 */
[----:B------:R2:W2:Y:S01]  /*22fd0*/  LDS.128 R32, [R188+0x1800] ;  /* 0x00180000bc207984 */ /* 0x0004a20000000c00 */
[----:B------:R-:W-:Y:S01]  /*22fe0*/  @P6 FFMA.FTZ R16, R69, c[0x0][0x238], R8 ;  /* 0x00008e0045106a23 */ /* 0x000fe20000010008 */
[----:B------:R-:W-:Y:S01]  /*22ff0*/  SEL R6, R6, RZ, P0 ;  /* 0x000000ff06067207 */ /* 0x000fe20000000000 */
[----:B------:R-:W-:Y:S01]  /*23000*/  @!P2 IMAD R58, R57, c[0x0][0x214], RZ ;  /* 0x00008500393aaa24 */ /* 0x000fe200078e02ff */
[----:B------:R2:W2:Y:S04]  /*23010*/  LDS.128 R40, [R188+0x2000] ;  /* 0x00200000bc287984 */ /* 0x0004a80000000c00 */
[----:B------:R2:W2:Y:S01]  /*23020*/  LDS.128 R44, [R188+0x2800] ;  /* 0x00280000bc2c7984 */ /* 0x0004a20000000c00 */
[----:B------:R-:W-:-:S02]  /*23030*/  @!P0 MOV R2, R58 ;  /* 0x0000003a00028202 */ /* 0x000fc40000000f00 */
[----:B------:R-:W-:Y:S01]  /*23040*/  @!P0 SHF.R.S32.HI R3, RZ, 0x1f, R58 ;  /* 0x0000001fff038819 */ /* 0x000fe2000001143a */
[----:B------:R2:W2:Y:S04]  /*23050*/  LDS.128 R48, [R188+0x3000] ;  /* 0x00300000bc307984 */ /* 0x0004a80000000c00 */
[----:B------:R-:W2:Y:S04]  /*23060*/  LDS.128 R188, [R188+0x3800] ;  /* 0x00380000bcbc7984 */ /* 0x000ea80000000c00 */
[----:B------:R2:W-:Y:S01]  /*23070*/  @!P2 STL [R1+0x10c], R58 ;  /* 0x00010c3a0100a387 */ /* 0x0005e20000100800 */
[----:B------:R-:W-:Y:S01]  /*23080*/  LOP3.LUT P2, RZ, R4, 0x3, RZ, 0xc0, !PT ;  /* 0x0000000304ff7812 */ /* 0x000fe2000784c0ff */
[----:B-1----:R-:W-:Y:S01]  /*23090*/  IMAD R4, R18, R0, R6 ;  /* 0x0000000012047224 */ /* 0x002fe200078e0206 */
[----:B------:R-:W-:Y:S01]  /*230a0*/  SHF.L.U32 R0, R5, 0x7, RZ ;  /* 0x0000000705007819 */ /* 0x000fe200000006ff */
[----:B------:R-:W-:-:S02]  /*230b0*/  @P5 FMUL.FTZ R6, R10, 0.69314718246459960938 ;  /* 0x3f3172180a065820 */ /* 0x000fc40000410000 */
[----:B------:R-:W-:Y:S01]  /*230c0*/  @P4 FMUL.FTZ R5, R9, 0.69314718246459960938 ;  /* 0x3f31721809054820 */ /* 0x000fe20000410000 */
[----:B------:R-:W-:Y:S01]  /*230d0*/  IADD3 R10, P1, P0, R0, R2, R4 ;  /* 0x00000002000a7210 */ /* 0x000fe2000783e004 */
[----:B------:R-:W-:Y:S01]  /*230e0*/  @P5 FFMA.FTZ R14, R71, c[0x0][0x238], R6 ;  /* 0x00008e00470e5a23 */ /* 0x000fe20000010006 */
[----:B------:R-:W-:Y:S01]  /*230f0*/  SHF.R.S32.HI R2, RZ, 0x1f, R0 ;  /* 0x0000001fff027819 */ /* 0x000fe20000011400 */
[----:B------:R-:W-:Y:S01]  /*23100*/  @P4 FFMA.FTZ R15, R70, c[0x0][0x238], R5 ;  /* 0x00008e00460f4a23 */ /* 0x000fe20000010005 */
[----:B------:R-:W-:-:S04]  /*23110*/  SHF.R.S32.HI R0, RZ, 0x1f, R4 ;  /* 0x0000001fff007819 */ /* 0x000fc80000011404 */
[----:B------:R-:W-:Y:S01]  /*23120*/  IADD3.X R12, R2, R3, R0, P1, P0 ;  /* 0x00000003020c7210 */ /* 0x000fe20000fe0400 */
[----:B------:R-:W-:Y:S05]  /*23130*/  @P2 BRA `(.L_x_1844) ;  /* 0x000002e000002947 */ /* 0x000fea0003800000 */
[----:B---34-:R-:W3:Y:S04]  /*23140*/  LDL.LU R13, [R1+0x130] ;  /* 0x00013000010d7983 */ /* 0x018ee80000300800 */
[----:B------:R-:W1:Y:S02]  /*23150*/  S2R R4, SR_TID.X ;  /* 0x0000000000047919 */ /* 0x000e640000002100 */
[----:B-1----:R-:W-:-:S04]  /*23160*/  SHF.R.S32.HI R2, RZ, 0x1f, R4 ;  /* 0x0000001fff027819 */ /* 0x002fc80000011404 */
[----:B------:R-:W-:-:S04]  /*23170*/  LEA.HI R2, R2, R4, RZ, 0x5 ;  /* 0x0000000402027211 */ /* 0x000fc800078f28ff */
[----:B------:R-:W-:Y:S02]  /*23180*/  LOP3.LUT R0, R2, 0xffffffe0, RZ, 0xc0, !PT ;  /* 0xffffffe002007812 */ /* 0x000fe400078ec0ff */
[--C-:B------:R-:W-:Y:S02]  /*23190*/  SHF.R.S32.HI R3, RZ, 0x5, R2.reuse ;  /* 0x00000005ff037819 */ /* 0x100fe40000011402 */
[----:B------:R-:W-:Y:S01]  /*231a0*/  SHF.R.S32.HI R2, RZ, 0x1f, R2 ;  /* 0x0000001fff027819 */ /* 0x000fe20000011402 */
[----:B------:R-:W-:-:S03]  /*231b0*/  IMAD.IADD R0, R4, 0x1, -R0 ;  /* 0x0000000104007824 */ /* 0x000fc600078e0a00 */
[----:B------:R-:W-:Y:S02]  /*231c0*/  LEA.HI R2, R2, R3, RZ, 0x2 ;  /* 0x0000000302027211 */ /* 0x000fe400078f10ff */
[----:B------:R-:W-:Y:S02]  /*231d0*/  SHF.R.S32.HI R4, RZ, 0x1f, R0 ;  /* 0x0000001fff047819 */ /* 0x000fe40000011400 */
[----:B------:R-:W-:Y:S02]  /*231e0*/  LOP3.LUT R2, R2, 0xffffffc, RZ, 0xc0, !PT ;  /* 0x0ffffffc02027812 */ /* 0x000fe400078ec0ff */
[----:B------:R-:W-:-:S03]  /*231f0*/  LEA.HI R0, R4, R0, RZ, 0x2 ;  /* 0x0000000004007211 */ /* 0x000fc600078f10ff */
[----:B------:R-:W-:Y:S01]  /*23200*/  IMAD.IADD R2, R3, 0x1, -R2 ;  /* 0x0000000103027824 */ /* 0x000fe200078e0a02 */
[----:B------:R-:W-:-:S05]  /*23210*/  SHF.R.S32.HI R0, RZ, 0x2, R0 ;  /* 0x00000002ff007819 */ /* 0x000fca0000011400 */
[----:B------:R-:W-:-:S05]  /*23220*/  IMAD R0, R2, 0x10, R0 ;  /* 0x0000001002007824 */ /* 0x000fca00078e0200 */
[C---:B------:R-:W-:Y:S02]  /*23230*/  IADD3 R3, R0.reuse, 0x8, RZ ;  /* 0x0000000800037810 */ /* 0x040fe40007ffe0ff */
[C---:B------:R-:W-:Y:S02]  /*23240*/  IADD3 R2, R0.reuse, 0x40, RZ ;  /* 0x0000004000027810 */ /* 0x040fe40007ffe0ff */
[C---:B------:R-:W-:Y:S02]  /*23250*/  IADD3 R4, R0.reuse, 0x48, RZ ;  /* 0x0000004800047810 */ /* 0x040fe40007ffe0ff */
[-C--:B---3--:R-:W-:Y:S02]  /*23260*/  ISETP.GE.AND P3, PT, R0, R13.reuse, PT ;  /* 0x0000000d0000720c */ /* 0x088fe40003f66270 */
[-C--:B------:R-:W-:Y:S02]  /*23270*/  ISETP.GE.AND P2, PT, R3, R13.reuse, PT ;  /* 0x0000000d0300720c */ /* 0x080fe40003f46270 */
[----:B------:R-:W-:-:S02]  /*23280*/  ISETP.GE.AND P1, PT, R2, R13, PT ;  /* 0x0000000d0200720c */ /* 0x000fc40003f26270 */
[----:B------:R-:W-:-:S07]  /*23290*/  ISETP.GE.AND P0, PT, R4, R13, PT ;  /* 0x0000000d0400720c */ /* 0x000fce0003f06270 */
[-C--:B------:R-:W-:Y:S02]  /*232a0*/  @!P3 IMAD R0, R0, R7.reuse, RZ ;  /* 0x000000070000b224 */ /* 0x080fe400078e02ff */
[-C--:B------:R-:W-:Y:S02]  /*232b0*/  @!P2 IMAD R3, R3, R7.reuse, RZ ;  /* 0x000000070303a224 */ /* 0x080fe400078e02ff */
[-C--:B------:R-:W-:Y:S01]  /*232c0*/  @!P1 IMAD R11, R2, R7.reuse, RZ ;  /* 0x00000007020b9224 */ /* 0x080fe200078e02ff */
[----:B------:R-:W-:Y:S01]  /*232d0*/  @!P3 IADD3 R5, P4, R0, R10, RZ ;  /* 0x0000000a0005b210 */ /* 0x000fe20007f9e0ff */
[----:B------:R-:W-:-:S03]  /*232e0*/  @!P0 IMAD R2, R4, R7, RZ ;  /* 0x0000000704028224 */ /* 0x000fc600078e02ff */
[----:B------:R-:W-:Y:S02]  /*232f0*/  @!P3 LEA.HI.X.SX32 R6, R0, R12, 0x1, P4 ;  /* 0x0000000c0006b211 */ /* 0x000fe400020f0eff */
[----:B------:R-:W-:Y:S02]  /*23300*/  @!P3 LEA R8, P4, R5, c[0x0][0x200], 0x2 ;  /* 0x000080000508ba11 */ /* 0x000fe400078810ff */
        /* <DEDUP_REMOVED lines=17> */
.L_x_1844:
[----:B---34-:R-:W-:Y:S05]  /*23420*/  BSYNC B0 ;  /* 0x0000000000007941 */ /* 0x018fea0003800000 */
.L_x_1843:
[----:B-1----:R-:W3:Y:S04]  /*23430*/  LDL.LU R9, [R1+0x134] ;  /* 0x0001340001097983 */ /* 0x002ee80000300800 */
[----:B------:R-:W4:Y:S01]  /*23440*/  LDL.LU.64 R6, [R1+0x118] ;  /* 0x0001180001067983 */ /* 0x000f220000300a00 */
[----:B------:R-:W-:Y:S01]  /*23450*/  LEA.HI R12, R56, R55, RZ, 0x3 ;  /* 0x00000037380c7211 */ /* 0x000fe200078f18ff */
[----:B------:R-:W-:Y:S02]  /*23460*/  BSSY B0, `(.L_x_1845) ;  /* 0x0000020000007945 */ /* 0x000fe40003800000 */
[----:B------:R-:W1:Y:S02]  /*23470*/  S2R R3, SR_TID.X ;  /* 0x0000000000037919 */ /* 0x000e640000002100 */
[----:B-1----:R-:W-:-:S04]  /*23480*/  SHF.R.S32.HI R2, RZ, 0x1f, R3 ;  /* 0x0000001fff027819 */ /* 0x002fc80000011403 */
[----:B------:R-:W-:-:S04]  /*23490*/  LEA.HI R2, R2, R3, RZ, 0x3 ;  /* 0x0000000302027211 */ /* 0x000fc800078f18ff */
[----:B------:R-:W-:Y:S02]  /*234a0*/  LOP3.LUT R0, R2, 0xfffffff8, RZ, 0xc0, !PT ;  /* 0xfffffff802007812 */ /* 0x000fe400078ec0ff */
[----:B------:R-:W-:-:S03]  /*234b0*/  SHF.R.S32.HI R2, RZ, 0x3, R2 ;  /* 0x00000003ff027819 */ /* 0x000fc60000011402 */
[----:B------:R-:W-:Y:S01]  /*234c0*/  IMAD.IADD R0, R3, 0x1, -R0 ;  /* 0x0000000103007824 */ /* 0x000fe200078e0a00 */
[----:B------:R-:W-:-:S03]  /*234d0*/  SHF.R.S32.HI R3, RZ, 0x1f, R18 ;  /* 0x0000001fff037819 */ /* 0x000fc60000011412 */
[----:B------:R-:W-:Y:S02]  /*234e0*/  IMAD.SHL.U32 R0, R0, 0x8, RZ ;  /* 0x0000000800007824 */ /* 0x000fe400078e00ff */
[----:B------:R-:W-:-:S03]  /*234f0*/  IMAD R3, R3, c[0x0][0x1f0], RZ ;  /* 0x00007c0003037a24 */ /* 0x000fc600078e02ff */
[----:B------:R-:W-:Y:S01]  /*23500*/  SHF.R.S32.HI R0, RZ, 0x1f, R0 ;  /* 0x0000001fff007819 */ /* 0x000fe20000011400 */
[----:B---3--:R-:W-:Y:S01]  /*23510*/  IMAD R13, R19, -0x80, R9 ;  /* 0xffffff80130d7824 */ /* 0x008fe200078e0209 */
[C---:B----4-:R-:W-:Y:S02]  /*23520*/  IADD3 R4, P0, R6.reuse, R52, RZ ;  /* 0x0000003406047210 */ /* 0x050fe40007f1e0ff */
[----:B------:R-:W-:Y:S02]  /*23530*/  ISETP.GE.AND P1, PT, R6, c[0x0][0x220], PT ;  /* 0x0000880006007a0c */ /* 0x000fe40003f26270 */
[----:B------:R-:W1:Y:S01]  /*23540*/  S2R R6, SR_CTAID.X ;  /* 0x0000000000067919 */ /* 0x000e620000002500 */
[----:B------:R-:W-:Y:S01]  /*23550*/  IMAD.X R5, R0, 0x1, R53, P0 ;  /* 0x0000000100057824 */ /* 0x000fe200000e0635 */
[----:B------:R-:W-:-:S03]  /*23560*/  SHF.R.S32.HI R0, RZ, 0x3, R12 ;  /* 0x00000003ff007819 */ /* 0x000fc6000001140c */
[----:B------:R-:W-:Y:S01]  /*23570*/  IMAD.WIDE.U32 R10, R18, c[0x0][0x1f0], R4 ;  /* 0x00007c00120a7a25 */ /* 0x000fe200078e0004 */
[----:B------:R-:W-:-:S03]  /*23580*/  ISETP.GE.OR P0, PT, R0, R13, P1 ;  /* 0x0000000d0000720c */ /* 0x000fc60000f06670 */
[----:B------:R-:W-:Y:S01]  /*23590*/  IMAD R0, R18, c[0x0][0x1f4], R3 ;  /* 0x00007d0012007a24 */ /* 0x000fe200078e0203 */
[----:B------:R-:W-:-:S03]  /*235a0*/  SHF.R.S32.HI R3, RZ, 0x1f, R2 ;  /* 0x0000001fff037819 */ /* 0x000fc60000011402 */
[----:B------:R-:W-:Y:S02]  /*235b0*/  IMAD.IADD R9, R0, 0x1, R11 ;  /* 0x0000000100097824 */ /* 0x000fe400078e020b */
[----:B-1----:R-:W-:-:S04]  /*235c0*/  IMAD.WIDE R6, R6, 0x80, R2 ;  /* 0x0000008006067825 */ /* 0x002fc800078e0202 */
        /* <DEDUP_REMOVED lines=9> */
.L_x_1846:
[----:B------:R-:W-:Y:S05]  /*23660*/  BSYNC B0 ;  /* 0x0000000000007941 */ /* 0x000fea0003800000 */
.L_x_1845:
[----:B------:R-:W-:Y:S01]  /*23670*/  LEA.HI.SX32 R0, R12, 0x10, 0x1d ;  /* 0x000000100c007811 */ /* 0x000fe200078feaff */
        /* <DEDUP_REMOVED lines=14> */
.L_x_1848:
[----:B------:R-:W-:Y:S05]  /*23760*/  BSYNC B0 ;  /* 0x0000000000007941 */ /* 0x000fea0003800000 */
.L_x_1847:
        /* <DEDUP_REMOVED lines=15> */
.L_x_1850:
[----:B------:R-:W-:Y:S05]  /*23860*/  BSYNC B0 ;  /* 0x0000000000007941 */ /* 0x000fea0003800000 */
.L_x_1849:
        /* <DEDUP_REMOVED lines=15> */
.L_x_1852:
[----:B------:R-:W-:Y:S05]  /*23960*/  BSYNC B0 ;  /* 0x0000000000007941 */ /* 0x000fea0003800000 */
.L_x_1851:
        /* <DEDUP_REMOVED lines=15> */
.L_x_1854:
[----:B------:R-:W-:Y:S05]  /*23a60*/  BSYNC B0 ;  /* 0x0000000000007941 */ /* 0x000fea0003800000 */
.L_x_1853:
        /* <DEDUP_REMOVED lines=15> */
.L_x_1856:
[----:B------:R-:W-:Y:S05]  /*23b60*/  BSYNC B0 ;  /* 0x0000000000007941 */ /* 0x000fea0003800000 */
.L_x_1855:
        /* <DEDUP_REMOVED lines=15> */
.L_x_1858:
[----:B------:R-:W-:Y:S05]  /*23c60*/  BSYNC B0 ;  /* 0x0000000000007941 */ /* 0x000fea0003800000 */
.L_x_1857:
[----:B------:R-:W-:-:S04]  /*23c70*/  LEA.HI.SX32 R0, R12, 0x70, 0x1d ;  /* 0x000000700c007811 */ /* 0x000fc800078feaff */
[----:B------:R-:W-:-:S13]  /*23c80*/  ISETP.GE.OR P0, PT, R0, R13, P1 ;  /* 0x0000000d0000720c */ /* 0x000fda0000f06670 */
        /* <DEDUP_REMOVED lines=11> */
[----:B--2---:R-:W-:Y:S01]  /*23d40*/  STG.E.128 [R2.64], R188 ;  /* 0x000000bc02007986 */ /* 0x004fe2000c101d20 */
[----:B------:R-:W-:Y:S05]  /*23d50*/  EXIT ;  /* 0x000000000000794d */ /* 0x000fea0003800000 */
.L_x_1859:
        /* <DEDUP_REMOVED lines=10> */
.L_x_2140:


//--------------------- .text._ZN5flash16flash_fwd_kernelI23Flash_fwd_kernel_traitsILi64ELi128ELi64ELi4ELb0ELb0EN7cutlass10bfloat16_tE19Flash_kernel_traitsILi64ELi128ELi64ELi4ES3_EELb0ELb0ELb1ELb0ELb0ELb0ELb1ELb0EEEvNS_16Flash_fwd_paramsE --------------------------
	.section	.text._ZN5flash16flash_fwd_kernelI23Flash_fwd_kernel_traitsILi64ELi128ELi64ELi4ELb0ELb0EN7cutlass10bfloat16_tE19Flash_kernel_traitsILi64ELi128ELi64ELi4ES3_EELb0ELb0ELb1ELb0ELb0ELb0ELb1ELb0EEEvNS_16Flash_fwd_paramsE,"ax",@progbits
	.sectioninfo	@"SHI_REGISTERS=255"
	.align	128
        .global         _ZN5flash16flash_fwd_kernelI23Flash_fwd_kernel_traitsILi64ELi128ELi64ELi4ELb0ELb0EN7cutlass10bfloat16_tE19Flash_kernel_traitsILi64ELi128ELi64ELi4ES3_EELb0ELb0ELb1ELb0ELb0ELb0ELb1ELb0EEEvNS_16Flash_fwd_paramsE
        .type           _ZN5flash16flash_fwd_kernelI23Flash_fwd_kernel_traitsILi64ELi128ELi64ELi4ELb0ELb0EN7cutlass10bfloat16_tE19Flash_kernel_traitsILi64ELi128ELi64ELi4ES3_EELb0ELb0ELb1ELb0ELb0ELb0ELb1ELb0EEEvNS_16Flash_fwd_paramsE,@function
        .size           _ZN5flash16flash_fwd_kernelI23Flash_fwd_kernel_traitsILi64ELi128ELi64ELi4ELb0ELb0EN7cutlass10bfloat16_tE19Flash_kernel_traitsILi64ELi128ELi64ELi4ES3_EELb0ELb0ELb1ELb0ELb0ELb0ELb1ELb0EEEvNS_16Flash_fwd_paramsE,(.L_x_2141 - _ZN5flash16flash_fwd_kernelI23Flash_fwd_kernel_traitsILi64ELi128ELi64ELi4ELb0ELb0EN7cutlass10bfloat16_tE19Flash_kernel_traitsILi64ELi128ELi64ELi4ES3_EELb0ELb0ELb1ELb0ELb0ELb0ELb1ELb0EEEvNS_16Flash_fwd_paramsE)
        .other          _ZN5flash16flash_fwd_kernelI23Flash_fwd_kernel_traitsILi64ELi128ELi64ELi4ELb0ELb0EN7cutlass10bfloat16_tE19Flash_kernel_traitsILi64ELi128ELi64ELi4ES3_EELb0ELb0ELb1ELb0ELb0ELb0ELb1ELb0EEEvNS_16Flash_fwd_paramsE,@"STO_CUDA_ENTRY STV_DEFAULT"
_ZN5flash16flash_fwd_kernelI23Flash_fwd_kernel_traitsILi64ELi128ELi64ELi4ELb0ELb0EN7cutlass10bfloat16_tE19Flash_kernel_traitsILi64ELi128ELi64ELi4ES3_EELb0ELb0ELb1ELb0ELb0ELb0ELb1ELb0EEEvNS_16Flash_fwd_paramsE:
.text._ZN5flash16flash_fwd_kernelI23Flash_fwd_kernel_traitsILi64ELi128ELi64ELi4ELb0ELb0EN7cutlass10bfloat16_tE19Flash_kernel_traitsILi64ELi128ELi64ELi4ES3_EELb0ELb0ELb1ELb0ELb0ELb0ELb1ELb0EEEvNS_16Flash_fwd_paramsE:
[----:B------:R-:W-:Y:S02]  /*0000*/  MOV R1, c[0x0][0x28] ;  /* 0x00000a0000017a02 */ /* 0x000fe40000000f00 */
[----:B------:R-:W1:Y:S01]  /*0010*/  S2R R16, SR_CTAID.Y ;  /* 0x0000000000107919 */ /* 0x000e620000002600 */
[----:B------:R-:W2:Y:S01]  /*0020*/  LDC.U8 R0, c[0x0][0x312] ;  /* 0x0000c480ff007b82 */ /* 0x000ea20000000000 */
[----:B------:R-:W-:Y:S01]  /*0030*/  ISETP.NE.U32.AND P0, PT, RZ, c[0x0][0x240], PT ;  /* 0x00009000ff007a0c */ /* 0x000fe20003f05070 */
[----:B------:R-:W-:Y:S01]  /*0040*/  IMAD.MOV.U32 R20, RZ, RZ, 0x4 ;  /* 0x00000004ff147424 */ /* 0x000fe200078e00ff */
[----:B------:R-:W-:Y:S01]  /*0050*/  ISETP.NE.U32.AND P3, PT, RZ, c[0x0][0x250], PT ;  /* 0x00009400ff007a0c */ /* 0x000fe20003f65070 */
[----:B------:R-:W-:Y:S01]  /*0060*/  IMAD.MOV.U32 R252, RZ, RZ, -0x1 ;  /* 0xfffffffffffc7424 */ /* 0x000fe200078e00ff */
[----:B------:R-:W-:Y:S01]  /*0070*/  ISETP.NE.AND.EX P0, PT, RZ, c[0x0][0x244], PT, P0 ;  /* 0x00009100ff007a0c */ /* 0x000fe20003f05300 */
[----:B------:R-:W-:Y:S01]  /*0080*/  ULDC.64 UR6, c[0x0][0x118] ;  /* 0x0000460000067ab9 */ /* 0x000fe20000000a00 */
[----:B------:R-:W-:Y:S01]  /*0090*/  ISETP.NE.AND.EX P3, PT, RZ, c[0x0][0x254], PT, P3 ;  /* 0x00009500ff007a0c */ /* 0x000fe20003f65330 */
[----:B------:R-:W-:Y:S01]  /*00a0*/  IMAD.MOV.U32 R7, RZ, RZ, RZ ;  /* 0x000000ffff077224 */ /* 0x000fe200078e00ff */
[----:B------:R-:W-:-:S02]  /*00b0*/  ISETP.EQ.U32.AND P2, PT, RZ, c[0x0][0x248], PT ;  /* 0x00009200ff007a0c */ /* 0x000fc40003f42070 */
[----:B------:R-:W-:Y:S01]  /*00c0*/  IADD3 R1, R1, -0x48, RZ ;  /* 0xffffffb801017810 */ /* 0x000fe20007ffe0ff */
[----:B-1----:R-:W-:Y:S01]  /*00d0*/  IMAD.WIDE R2, R16, R20, c[0x0][0x240] ;  /* 0x0000900010027625 */ /* 0x002fe200078e0214 */
[----:B--2---:R-:W-:-:S05]  /*00e0*/  ISETP.NE.AND P1, PT, R0, RZ, PT ;  /* 0x000000ff0000720c */ /* 0x004fca0003f25270 */
[----:B------:R1:W2:Y:S01]  /*00f0*/  @P0 LDG.E R252, [R2.64] ;  /* 0x0000000602fc0981 */ /* 0x0002a2000c1e1900 */
[----:B------:R-:W-:-:S03]  /*0100*/  ISETP.EQ.OR.EX P2, PT, RZ, c[0x0][0x24c], !P1, P2 ;  /* 0x00009300ff007a0c */ /* 0x000fc60004f42720 */
[----:B------:R1:W2:Y:S02]  /*0110*/  @P0 LDG.E R0, [R2.64+0x4] ;  /* 0x0000040602000981 */ /* 0x0002a4000c1e1900 */
[----:B-1----:R-:W-:-:S05]  /*0120*/  @P3 IMAD.WIDE R2, R16, R20, c[0x0][0x250] ;  /* 0x0000940010023625 */ /* 0x002fca00078e0214 */
[----:B------:R1:W5:Y:S01]  /*0130*/  @P3 LDG.E R7, [R2.64] ;  /* 0x0000000602073981 */ /* 0x000362000c1e1900 */
[----:B------:R-:W-:Y:S02]  /*0140*/  IMAD.MOV.U32 R8, RZ, RZ, -0x1 ;  /* 0xffffffffff087424 */ /* 0x000fe400078e00ff */
[----:B------:R-:W-:Y:S01]  /*0150*/  IMAD.WIDE R4, R16, R20, c[0x0][0x248] ;  /* 0x0000920010047625 */ /* 0x000fe200078e0214 */
[----:B------:R-:W3:Y:S04]  /*0160*/  S2R R248, SR_CTAID.X ;  /* 0x0000000000f87919 */ /* 0x000ee80000002500 */
[----:B------:R1:W5:Y:S01]  /*0170*/  @!P2 LDG.E R8, [R4.64] ;  /* 0x000000060408a981 */ /* 0x000362000c1e1900 */
[----:B------:R-:W-:-:S03]  /*0180*/  ISETP.NE.U32.AND P2, PT, RZ, c[0x0][0x248], PT ;  /* 0x00009200ff007a0c */ /* 0x000fc60003f45070 */
[----:B------:R-:W4:Y:S01]  /*0190*/  S2R R18, SR_CTAID.Z ;  /* 0x0000000000127919 */ /* 0x000f220000002700 */
[----:B------:R-:W-:Y:S01]  /*01a0*/  ISETP.NE.AND.EX P2, PT, RZ, c[0x0][0x24c], PT, P2 ;  /* 0x00009300ff007a0c */ /* 0x000fe20003f45320 */
[----:B--2---:R-:W-:Y:S02]  /*01b0*/  @P0 IMAD.IADD R42, R0, 0x1, -R252 ;  /* 0x00000001002a0824 */ /* 0x004fe400078e0afc */
[----:B------:R-:W-:-:S10]  /*01c0*/  @!P0 IMAD.MOV.U32 R42, RZ, RZ, c[0x0][0x214] ;  /* 0x00008500ff2a8624 */ /* 0x000fd400078e00ff */
[----:B------:R-:W-:Y:S05]  /*01d0*/  @!P2 BRA `(.L_x_1860) ;  /* 0x000000400000a947 */ /* 0x000fea0003800000 */
[----:B-1-34-:R-:W2:Y:S02]  /*01e0*/  @P1 LDG.E R0, [R4.64+0x4] ;  /* 0x0000040604001981 */ /* 0x01aea4000c1e1900 */
[----:B--2--5:R-:W-:-:S06]  /*01f0*/  @P1 IADD3 R0, R0, -R8, RZ ;  /* 0x8000000800001210 */ /* 0x024fcc0007ffe0ff */
[----:B------:R1:W5:Y:S01]  /*0200*/  @!P1 LDG.E R0, [R4.64] ;  /* 0x0000000604009981 */ /* 0x000362000c1e1900 */
[----:B------:R-:W-:Y:S05]  /*0210*/  BRA `(.L_x_1861) ;  /* 0x0000001000007947 */ /* 0x000fea0003800000 */
.L_x_1860:
[----:B-1-34-:R-:W-:Y:S02]  /*0220*/  MOV R0, c[0x0][0x218] ;  /* 0x0000860000007a02 */ /* 0x01afe40000000f00 */
.L_x_1861:
        /* <DEDUP_REMOVED lines=12> */
[----:B------:R-:W-:Y:S01]  /*02f0*/  IADD3 R0, -R42, 0xbf, R154 ;  /* 0x000000bf2a007810 */ /* 0x000fe20007ffe19a */
[----:B------:R-:W2:Y:S01]  /*0300*/  S2R R19, SR_TID.X ;  /* 0x0000000000137919 */ /* 0x000ea20000002100 */
[C---:B------:R-:W-:Y:S02]  /*0310*/  IADD3 R3, R41.reuse, R154, -R42 ;  /* 0x0000009a29037210 */ /* 0x040fe40007ffe82a */
[----:B------:R-:W-:Y:S02]  /*0320*/  IADD3 R2, R41, 0x3f, RZ ;  /* 0x0000003f29027810 */ /* 0x000fe40007ffe0ff */
[----:B------:R-:W-:Y:S02]  /*0330*/  IADD3 R0, R0, c[0x0][0x2e8], R41 ;  /* 0x0000ba0000007a10 */ /* 0x000fe40007ffe029 */
[----:B------:R-:W-:Y:S02]  /*0340*/  IADD3 R3, R3, -c[0x0][0x2e4], RZ ;  /* 0x8000b90003037a10 */ /* 0x000fe40007ffe0ff */
[----:B-1----:R-:W-:-:S02]  /*0350*/  SHF.R.S32.HI R5, RZ, 0x1f, R2 ;  /* 0x0000001fff057819 */ /* 0x002fc40000011402 */
[----:B------:R-:W-:Y:S02]  /*0360*/  SHF.R.S32.HI R4, RZ, 0x1f, R0 ;  /* 0x0000001fff047819 */ /* 0x000fe40000011400 */
[----:B------:R-:W-:Y:S02]  /*0370*/  SHF.R.S32.HI R6, RZ, 0x1f, R3 ;  /* 0x0000001fff067819 */ /* 0x000fe40000011403 */
[----:B------:R-:W-:Y:S02]  /*0380*/  LEA.HI R5, R5, R2, RZ, 0x6 ;  /* 0x0000000205057211 */ /* 0x000fe400078f30ff */
[----:B------:R-:W-:Y:S02]  /*0390*/  LEA.HI R0, R4, R0, RZ, 0x6 ;  /* 0x0000000004007211 */ /* 0x000fe400078f30ff */
[----:B------:R-:W-:Y:S02]  /*03a0*/  LEA.HI R2, R6, R3, RZ, 0x6 ;  /* 0x0000000306027211 */ /* 0x000fe400078f30ff */
[----:B------:R-:W-:-:S02]  /*03b0*/  SHF.R.S32.HI R3, RZ, 0x6, R5 ;  /* 0x00000006ff037819 */ /* 0x000fc40000011405 */
[----:B------:R-:W-:Y:S02]  /*03c0*/  SHF.R.S32.HI R0, RZ, 0x6, R0 ;  /* 0x00000006ff007819 */ /* 0x000fe40000011400 */
[----:B------:R-:W-:Y:S02]  /*03d0*/  SHF.R.S32.HI R2, RZ, 0x6, R2 ;  /* 0x00000006ff027819 */ /* 0x000fe40000011402 */
[----:B------:R-:W-:Y:S02]  /*03e0*/  IMNMX R230, R3, R0, PT ;  /* 0x0000000003e67217 */ /* 0x000fe40003800200 */
[----:B------:R-:W-:-:S04]  /*03f0*/  IMNMX R246, RZ, R2, !PT ;  /* 0x00000002fff67217 */ /* 0x000fc80007800200 */
[----:B------:R-:W-:-:S13]  /*0400*/  ISETP.GT.AND P0, PT, R230, R246, PT ;  /* 0x000000f6e600720c */ /* 0x000fda0003f04270 */
[----:B------:R-:W-:Y:S05]  /*0410*/  @P0 BRA `(.L_x_1862) ;  /* 0x0000103000000947 */ /* 0x000fea0003800000 */
[----:B--2---:R-:W1:Y:S01]  /*0420*/  LDC.U8 R0, c[0x0][0x329] ;  /* 0x0000ca40ff007b82 */ /* 0x004e620000000000 */
[----:B------:R-:W-:Y:S01]  /*0430*/  ISETP.NE.AND P0, PT, R252, -0x1, PT ;  /* 0xfffffffffc00780c */ /* 0x000fe20003f05270 */
[----:B------:R-:W-:Y:S01]  /*0440*/  BSSY B0, `(.L_x_1863) ;  /* 0x0000040000007945 */ /* 0x000fe20003800000 */
[----:B------:R-:W-:Y:S02]  /*0450*/  SHF.R.S32.HI R10, RZ, 0x1f, R19 ;  /* 0x0000001fff0a7819 */ /* 0x000fe40000011413 */
[----:B------:R-:W-:Y:S02]  /*0460*/  IADD3 R14, -R154, R42, RZ ;  /* 0x0000002a9a0e7210 */ /* 0x000fe40007ffe1ff */
[----:B------:R-:W-:Y:S01]  /*0470*/  LEA.HI R10, R10, R19, RZ, 0x3 ;  /* 0x000000130a0a7211 */ /* 0x000fe200078f18ff */
[----:B------:R-:W2:Y:S01]  /*0480*/  LDC.U8 R2, c[0x0][0x328] ;  /* 0x0000ca00ff027b82 */ /* 0x000ea20000000000 */
[----:B------:R-:W-:-:S05]  /*0490*/  SHF.R.S32.HI R9, RZ, 0x1f, R18 ;  /* 0x0000001fff097819 */ /* 0x000fca0000011412 */
[----:B------:R-:W-:-:S04]  /*04a0*/  IMAD R9, R9, c[0x0][0x1f0], RZ ;  /* 0x00007c0009097a24 */ /* 0x000fc800078e02ff */
[----:B------:R-:W-:Y:S01]  /*04b0*/  IMAD R9, R18, c[0x0][0x1f4], R9 ;  /* 0x00007d0012097a24 */ /* 0x000fe200078e0209 */
[----:B-1----:R-:W-:Y:S02]  /*04c0*/  ISETP.NE.AND P2, PT, R0, RZ, PT ;  /* 0x000000ff0000720c */ /* 0x002fe40003f45270 */
[----:B--2---:R-:W-:Y:S01]  /*04d0*/  ISETP.NE.AND P3, PT, R2, RZ, PT ;  /* 0x000000ff0200720c */ /* 0x004fe20003f65270 */
[----:B------:R-:W-:-:S03]  /*04e0*/  @P0 IMAD.WIDE.U32 R2, R252, c[0x0][0x1e8], RZ ;  /* 0x00007a00fc020a25 */ /* 0x000fc600078e00ff */
[----:B------:R-:W-:Y:S01]  /*04f0*/  ISETP.NE.OR P1, PT, R0, RZ, !P3 ;  /* 0x000000ff0000720c */ /* 0x000fe20005f25670 */
[----:B------:R-:W-:Y:S01]  /*0500*/  @P0 IMAD R5, R252, c[0x0][0x1ec], R3 ;  /* 0x00007b00fc050a24 */ /* 0x000fe200078e0203 */
[----:B------:R-:W-:-:S05]  /*0510*/  @!P0 SHF.R.S32.HI R0, RZ, 0x1f, R16 ;  /* 0x0000001fff008819 */ /* 0x000fca0000011410 */
[----:B------:R-:W-:Y:S01]  /*0520*/  @P2 IMAD.MOV.U32 R8, RZ, RZ, c[0x0][0x210] ;  /* 0x00008400ff082624 */ /* 0x000fe200078e00ff */
[----:B------:R-:W-:Y:S01]  /*0530*/  LOP3.LUT R3, R10, 0xfffffff8, RZ, 0xc0, !PT ;  /* 0xfffffff80a037812 */ /* 0x000fe200078ec0ff */
[----:B------:R-:W-:Y:S01]  /*0540*/  @!P2 IMAD.MOV.U32 R6, RZ, RZ, c[0x0][0x214] ;  /* 0x00008500ff06a624 */ /* 0x000fe200078e00ff */
[----:B------:R-:W-:Y:S01]  /*0550*/  SHF.R.S32.HI R10, RZ, 0x3, R10 ;  /* 0x00000003ff0a7819 */ /* 0x000fe2000001140a */
[----:B------:R-:W-:Y:S01]  /*0560*/  @!P0 IMAD R0, R0, c[0x0][0x1e0], RZ ;  /* 0x0000780000008a24 */ /* 0x000fe200078e02ff */
[----:B------:R-:W-:Y:S01]  /*0570*/  @P2 MOV R15, c[0x0][0x210] ;  /* 0x00008400000f2a02 */ /* 0x000fe20000000f00 */
[----:B------:R-:W-:Y:S01]  /*0580*/  @P0 IMAD.MOV.U32 R4, RZ, RZ, R2 ;  /* 0x000000ffff040224 */ /* 0x000fe200078e0002 */
[----:B------:R-:W-:Y:S01]  /*0590*/  SHF.R.S32.HI R11, RZ, 0x1f, R10 ;  /* 0x0000001fff0b7819 */ /* 0x000fe2000001140a */
[----:B------:R-:W-:Y:S02]  /*05a0*/  IMAD.IADD R19, R19, 0x1, -R3 ;  /* 0x0000000113137824 */ /* 0x000fe400078e0a03 */
[----:B------:R-:W-:-:S04]  /*05b0*/  @!P0 IMAD.WIDE.U32 R2, R16, c[0x0][0x1e0], RZ ;  /* 0x0000780010028a25 */ /* 0x000fc800078e00ff */
[----:B------:R-:W-:Y:S01]  /*05c0*/  @!P0 IMAD R0, R16, c[0x0][0x1e4], R0 ;  /* 0x0000790010008a24 */ /* 0x000fe200078e0200 */
[----:B------:R-:W-:Y:S01]  /*05d0*/  @!P0 MOV R4, R2 ;  /* 0x0000000200048202 */ /* 0x000fe20000000f00 */
[----:B------:R-:W-:Y:S01]  /*05e0*/  @P2 IMAD R8, R8, c[0x0][0x214], RZ ;  /* 0x0000850008082a24 */ /* 0x000fe200078e02ff */
[----:B------:R-:W-:Y:S01]  /*05f0*/  @!P2 SEL R8, R6, c[0x0][0x234], !P3 ;  /* 0x00008d000608aa07 */ /* 0x000fe20005800000 */
[----:B------:R-:W-:Y:S02]  /*0600*/  @!P1 IMAD R7, R16, c[0x0][0x214], RZ ;  /* 0x0000850010079a24 */ /* 0x000fe400078e02ff */
[----:B------:R-:W-:Y:S02]  /*0610*/  @!P0 IMAD.IADD R5, R3, 0x1, R0 ;  /* 0x0000000103058824 */ /* 0x000fe400078e0200 */
[----:B------:R-:W-:Y:S01]  /*0620*/  IMAD.SHL.U32 R0, R19, 0x8, RZ ;  /* 0x0000000813007824 */ /* 0x000fe200078e00ff */
[----:B------:R-:W-:Y:S01]  /*0630*/  @!P1 SEL R7, R7, R252, !P0 ;  /* 0x000000fc07079207 */ /* 0x000fe20004000000 */
[----:B------:R-:W-:Y:S01]  /*0640*/  @P2 IMAD.MOV.U32 R6, RZ, RZ, 0x1 ;  /* 0x00000001ff062424 */ /* 0x000fe200078e00ff */
[----:B------:R-:W-:Y:S01]  /*0650*/  CS2R R2, SRZ ;  /* 0x0000000000027805 */ /* 0x000fe2000001ff00 */
[----:B------:R-:W-:Y:S01]  /*0660*/  @!P2 IMAD R6, R8, c[0x0][0x1c0], RZ ;  /* 0x000070000806aa24 */ /* 0x000fe200078e02ff */
[C---:B------:R-:W-:Y:S01]  /*0670*/  IADD3 R4, P0, R0.reuse, R4, RZ ;  /* 0x0000000400047210 */ /* 0x040fe20007f1e0ff */
[----:B------:R-:W-:Y:S01]  /*0680*/  @!P2 IMAD.MOV.U32 R15, RZ, RZ, 0x1 ;  /* 0x00000001ff0fa424 */ /* 0x000fe200078e00ff */
[----:B------:R-:W-:Y:S01]  /*0690*/  ISETP.GE.AND P3, PT, R0, c[0x0][0x220], PT ;  /* 0x0000880000007a0c */ /* 0x000fe20003f66270 */
[----:B------:R-:W-:Y:S01]  /*06a0*/  IMAD R6, R16, R6, RZ ;  /* 0x0000000610067224 */ /* 0x000fe200078e02ff */
[----:B------:R-:W-:Y:S01]  /*06b0*/  LEA.HI.X.SX32 R5, R0, R5, 0x1, P0 ;  /* 0x0000000500057211 */ /* 0x000fe200000f0eff */
[----:B------:R-:W-:Y:S01]  /*06c0*/  @!P1 IMAD.MOV.U32 R2, RZ, RZ, R7 ;  /* 0x000000ffff029224 */ /* 0x000fe200078e0007 */
[----:B------:R-:W-:-:S02]  /*06d0*/  ISETP.GE.OR P2, PT, R10, R14, P3 ;  /* 0x0000000e0a00720c */ /* 0x000fc40001f46670 */
[----:B------:R-:W-:Y:S01]  /*06e0*/  SEL R0, R6, RZ, P1 ;  /* 0x000000ff06007207 */ /* 0x000fe20000800000 */
[----:B------:R-:W-:Y:S01]  /*06f0*/  IMAD R6, R154, R15, RZ ;  /* 0x0000000f9a067224 */ /* 0x000fe200078e02ff */
[----:B------:R-:W-:Y:S01]  /*0700*/  ISETP.GE.AND P0, PT, R10, R14, PT ;  /* 0x0000000e0a00720c */ /* 0x000fe20003f06270 */
[C---:B------:R-:W-:Y:S01]  /*0710*/  IMAD.WIDE.U32 R12, R18.reuse, c[0x0][0x1f0], R4 ;  /* 0x00007c00120c7a25 */ /* 0x040fe200078e0004 */
[----:B------:R-:W-:Y:S02]  /*0720*/  @!P1 SHF.R.S32.HI R3, RZ, 0x1f, R7 ;  /* 0x0000001fff039819 */ /* 0x000fe40000011407 */
[----:B------:R-:W-:Y:S01]  /*0730*/  P2R R29, PR, RZ, 0x1 ;  /* 0x00000001ff1d7803 */ /* 0x000fe20000000000 */
[----:B------:R-:W-:Y:S01]  /*0740*/  IMAD R0, R18, R8, R0 ;  /* 0x0000000812007224 */ /* 0x000fe200078e0200 */
[----:B------:R-:W-:Y:S01]  /*0750*/  SHF.R.S32.HI R4, RZ, 0x1f, R6 ;  /* 0x0000001fff047819 */ /* 0x000fe20000011406 */
        /* <DEDUP_REMOVED lines=14> */
.L_x_1864:
[----:B------:R-:W-:Y:S05]  /*0840*/  BSYNC B0 ;  /* 0x0000000000007941 */ /* 0x000fea0003800000 */
.L_x_1863:
        /* <DEDUP_REMOVED lines=16> */
.L_x_1866:
[----:B------:R-:W-:Y:S05]  /*0950*/  BSYNC B0 ;  /* 0x0000000000007941 */ /* 0x000fea0003800000 */
.L_x_1865:
        /* <DEDUP_REMOVED lines=16> */
.L_x_1868:
[----:B------:R-:W-:Y:S05]  /*0a60*/  BSYNC B0 ;  /* 0x0000000000007941 */ /* 0x000fea0003800000 */
.L_x_1867:
        /* <DEDUP_REMOVED lines=17> */
.L_x_1870:
[----:B------:R-:W-:Y:S05]  /*0b80*/  BSYNC B0 ;  /* 0x0000000000007941 */ /* 0x000fea0003800000 */
.L_x_1869:
        /* <DEDUP_REMOVED lines=17> */
.L_x_1872:
[----:B------:R-:W-:Y:S05]  /*0ca0*/  BSYNC B0 ;  /* 0x0000000000007941 */ /* 0x000fea0003800000 */
.L_x_1871:
        /* <DEDUP_REMOVED lines=17> */
.L_x_1874:
[----:B------:R-:W-:Y:S05]  /*0dc0*/  BSYNC B0 ;  /* 0x0000000000007941 */ /* 0x000fea0003800000 */
.L_x_1873:
        /* <DEDUP_REMOVED lines=16> */
.L_x_1876:
[----:B------:R-:W-:Y:S05]  /*0ed0*/  BSYNC B0 ;  /* 0x0000000000007941 */ /* 0x000fea0003800000 */
.L_x_1875:
        /* <DEDUP_REMOVED lines=16> */
.L_x_1878:
[----:B------:R-:W-:Y:S05]  /*0fe0*/  BSYNC B0 ;  /* 0x0000000000007941 */ /* 0x000fea0003800000 */
.L_x_1877:
        /* <DEDUP_REMOVED lines=70> */
.L_x_1862:
        /* <DEDUP_REMOVED lines=27> */
.L_x_1879:
        /* <DEDUP_REMOVED lines=42> */
.L_x_1880:
[----:B------:R-:W-:Y:S01]  /*18a0*/  SHF.R.S32.HI R15, RZ, 0x1f, R19 ;  /* 0x0000001fff0f7819 */ /* 0x000fe20000011413 */
[----:B------:R-:W-:Y:S01]  /*18b0*/  IMAD.IADD R247, R42, 0x1, -R154 ;  /* 0x000000012af77824 */ /* 0x000fe200078e0a9a */
[----:B------:R-:W-:Y:S01]  /*18c0*/  BSSY B0, `(.L_x_1881) ;  /* 0x000002c000007945 */ /* 0x000fe20003800000 */
[----:B------:R-:W-:Y:S01]  /*18d0*/  IMAD R5, R5, c[0x0][0x1a8], RZ ;  /* 0x00006a0005057a24 */ /* 0x000fe200078e02ff */
[CC--:B------:R-:W-:Y:S02]  /*18e0*/  LEA.HI R0, R15.reuse, R19.reuse, RZ, 0x3 ;  /* 0x000000130f007211 */ /* 0x0c0fe400078f18ff */
[----:B------:R-:W-:Y:S02]  /*18f0*/  LEA.HI R4, R15, R19, RZ, 0x6 ;  /* 0x000000130f047211 */ /* 0x000fe400078f30ff */
[----:B------:R-:W-:-:S02]  /*1900*/  SHF.R.S32.HI R22, RZ, 0x3, R0 ;  /* 0x00000003ff167819 */ /* 0x000fc40000011400 */
[----:B------:R-:W-:Y:S01]  /*1910*/  LOP3.LUT R0, R0, 0xfffffff8, RZ, 0xc0, !PT ;  /* 0xfffffff800007812 */ /* 0x000fe200078ec0ff */
[----:B------:R-:W-:Y:S01]  /*1920*/  IMAD.SHL.U32 R4, R4, 0x8, RZ ;  /* 0x0000000804047824 */ /* 0x000fe200078e00ff */
[----:B------:R-:W-:Y:S01]  /*1930*/  SHF.R.S32.HI R23, RZ, 0x1f, R22 ;  /* 0x0000001fff177819 */ /* 0x000fe20000011416 */
[----:B------:R-:W-:Y:S02]  /*1940*/  IMAD.SHL.U32 R2, R22, 0x40, RZ ;  /* 0x0000004016027824 */ /* 0x000fe400078e00ff */
[----:B------:R-:W-:Y:S02]  /*1950*/  IMAD.IADD R16, R19, 0x1, -R0 ;  /* 0x0000000113107824 */ /* 0x000fe400078e0a00 */
[----:B------:R1:W-:Y:S01]  /*1960*/  STL.64 [R1+0x8], R22 ;  /* 0x0000081601007387 */ /* 0x0003e20000100a00 */
[----:B------:R-:W-:Y:S01]  /*1970*/  LOP3.LUT R0, R2, 0x1c0, RZ, 0xc0, !PT ;  /* 0x000001c002007812 */ /* 0x000fe200078ec0ff */
[----:B------:R-:W-:Y:S02]  /*1980*/  IMAD.SHL.U32 R250, R16, 0x8, RZ ;  /* 0x0000000810fa7824 */ /* 0x000fe400078e00ff */
[----:B------:R-:W-:-:S03]  /*1990*/  IMAD.WIDE R248, R248, 0x80, R22 ;  /* 0x00000080f8f87825 */ /* 0x000fc600078e0216 */
        /* <DEDUP_REMOVED lines=10> */
[----:B------:R-:W-:Y:S01]  /*1a40*/  IMAD.WIDE.U32 R8, R18, c[0x0][0x1a8], R2 ;  /* 0x00006a0012087a25 */ /* 0x000fe200078e0002 */
[----:B------:R-:W-:-:S03]  /*1a50*/  LEA.HI R18, R15, R19, RZ, 0x5 ;  /* 0x000000130f127211 */ /* 0x000fc600078f28ff */
[----:B------:R-:W-:Y:S01]  /*1a60*/  IMAD.SHL.U32 R211, R4, 0x2, RZ ;  /* 0x0000000204d37824 */ /* 0x000fe200078e00ff */
[----:B------:R-:W-:Y:S01]  /*1a70*/  SHF.R.S32.HI R43, RZ, 0x5, R18 ;  /* 0x00000005ff2b7819 */ /* 0x000fe20000011412 */
[----:B------:R-:W-:Y:S02]  /*1a80*/  IMAD.IADD R7, R9, 0x1, R0 ;  /* 0x0000000109077824 */ /* 0x000fe400078e0200 */
[----:B------:R-:W-:Y:S05]  /*1a90*/  @P0 BRA `(.L_x_1882) ;  /* 0x000000e000000947 */ /* 0x000fea0003800000 */
[----:B-1----:R-:W-:-:S13]  /*1aa0*/  ISETP.GE.AND P0, PT, R250, c[0x0][0x220], PT ;  /* 0x00008800fa007a0c */ /* 0x002fda0003f06270 */
        /* <DEDUP_REMOVED lines=13> */
.L_x_1882:
[----:B-1----:R-:W-:Y:S05]  /*1b80*/  BSYNC B0 ;  /* 0x0000000000007941 */ /* 0x002fea0003800000 */
.L_x_1881:
        /* <DEDUP_REMOVED lines=22> */
.L_x_1884:
[----:B------:R-:W-:Y:S05]  /*1cf0*/  BSYNC B0 ;  /* 0x0000000000007941 */ /* 0x000fea0003800000 */
.L_x_1883:
        /* <DEDUP_REMOVED lines=22> */
.L_x_1886:
[----:B------:R-:W-:Y:S05]  /*1e60*/  BSYNC B0 ;  /* 0x0000000000007941 */ /* 0x000fea0003800000 */
.L_x_1885:
        /* <DEDUP_REMOVED lines=22> */
.L_x_1888:
[----:B------:R-:W-:Y:S05]  /*1fd0*/  BSYNC B0 ;  /* 0x0000000000007941 */ /* 0x000fea0003800000 */
.L_x_1887:
        /* <DEDUP_REMOVED lines=22> */
.L_x_1890:
[----:B------:R-:W-:Y:S05]  /*2140*/  BSYNC B0 ;  /* 0x0000000000007941 */ /* 0x000fea0003800000 */
.L_x_1889:
        /* <DEDUP_REMOVED lines=22> */
.L_x_1892:
[----:B------:R-:W-:Y:S05]  /*22b0*/  BSYNC B0 ;  /* 0x0000000000007941 */ /* 0x000fea0003800000 */
.L_x_1891:
        /* <DEDUP_REMOVED lines=22> */
.L_x_1894:
[----:B------:R-:W-:Y:S05]  /*2420*/  BSYNC B0 ;  /* 0x0000000000007941 */ /* 0x000fea0003800000 */
.L_x_1893:
        /* <DEDUP_REMOVED lines=26> */
.L_x_1896:
[----:B------:R-:W-:Y:S05]  /*25d0*/  BSYNC B0 ;  /* 0x0000000000007941 */ /* 0x000fea0003800000 */
.L_x_1895:
[----:B-1----:R-:W-:Y:S01]  /*25e0*/  IMAD R0, R23, c[0x0][0x198], RZ ;  /* 0x0000660017007a24 */ /* 0x002fe200078e02ff */
[----:B------:R-:W-:Y:S01]  /*25f0*/  LEA.HI R15, R15, R19, RZ, 0x4 ;  /* 0x000000130f0f7211 */ /* 0x000fe200078f20ff */
[----:B--2---:R-:W-:Y:S01]  /*2600*/  IMAD.WIDE.U32 R4, R22, c[0x0][0x198], R250 ;  /* 0x0000660016047a25 */ /* 0x004fe200078e00fa */
[----:B------:R-:W-:Y:S01]  /*2610*/  IADD3 R40, R230, -0x1, RZ ;  /* 0xffffffffe6287810 */ /* 0x000fe20007ffe0ff */
[----:B------:R-:W-:Y:S01]  /*2620*/  BSSY B0, `(.L_x_1897) ;  /* 0x0000037000007945 */ /* 0x000fe20003800000 */
[----:B------:R-:W-:Y:S01]  /*2630*/  MOV R223, 0x20 ;  /* 0x0000002000df7802 */ /* 0x000fe20000000f00 */
[----:B------:R-:W-:Y:S01]  /*2640*/  IMAD R6, R22, c[0x0][0x19c], R0 ;  /* 0x0000670016067a24 */ /* 0x000fe200078e0200 */
[----:B------:R-:W-:Y:S01]  /*2650*/  LOP3.LUT R0, R15, 0xfffffff0, RZ, 0xc0, !PT ;  /* 0xfffffff00f007812 */ /* 0x000fe200078ec0ff */
[----:B------:R-:W-:Y:S01]  /*2660*/  IMAD R7, R23, c[0x0][0x1a0], RZ ;  /* 0x0000680017077a24 */ /* 0x000fe200078e02ff */
[----:B------:R-:W-:Y:S01]  /*2670*/  IADD3 R4, P0, R14, R4, RZ ;  /* 0x000000040e047210 */ /* 0x000fe20007f1e0ff */
[----:B------:R-:W-:Y:S01]  /*2680*/  IMAD.WIDE.U32 R2, R22, c[0x0][0x1a0], R250 ;  /* 0x0000680016027a25 */ /* 0x000fe200078e00fa */
[----:B------:R-:W-:-:S02]  /*2690*/  MOV R213, R40 ;  /* 0x0000002800d57202 */ /* 0x000fc40000000f00 */
[----:B------:R-:W-:Y:S01]  /*26a0*/  IADD3.X R5, R17, R5, R6, P0, !PT ;  /* 0x0000000511057210 */ /* 0x000fe200007fe406 */
        /* <DEDUP_REMOVED lines=8> */
[----:B------:R-:W-:Y:S01]  /*2730*/  LEA.HI R6, R9, R0, RZ, 0x3 ;  /* 0x0000000009067211 */ /* 0x000fe200078f18ff */
[C---:B------:R-:W-:Y:S01]  /*2740*/  IMAD R9, R10.reuse, c[0x0][0x1bc], R7 ;  /* 0x00006f000a097a24 */ /* 0x040fe200078e0207 */
[----:B------:R-:W-:Y:S01]  /*2750*/  SHF.R.S32.HI R13, RZ, 0x1f, R40 ;  /* 0x0000001fff0d7819 */ /* 0x000fe20000011428 */
[----:B------:R-:W-:Y:S01]  /*2760*/  IMAD.WIDE.U32 R236, R10, c[0x0][0x1b0], R4 ;  /* 0x00006c000aec7a25 */ /* 0x000fe200078e0004 */
[----:B------:R-:W-:-:S03]  /*2770*/  LOP3.LUT R7, R6, 0xfffffff8, RZ, 0xc0, !PT ;  /* 0xfffffff806077812 */ /* 0x000fc600078ec0ff */
[----:B------:R-:W-:Y:S01]  /*2780*/  IMAD.WIDE.U32 R28, R10, c[0x0][0x1b8], R2 ;  /* 0x00006e000a1c7a25 */ /* 0x000fe200078e0002 */
[----:B------:R1:W-:Y:S01]  /*2790*/  STL.64 [R1+0x10], R236 ;  /* 0x000010ec01007387 */ /* 0x0003e20000100a00 */
[----:B------:R-:W-:Y:S02]  /*27a0*/  IADD3 R14, R0, -R7, RZ ;  /* 0x80000007000e7210 */ /* 0x000fe40007ffe0ff */
[----:B------:R-:W-:Y:S01]  /*27b0*/  IMAD.IADD R235, R237, 0x1, R8 ;  /* 0x00000001edeb7824 */ /* 0x000fe200078e0208 */
[----:B------:R-:W-:Y:S01]  /*27c0*/  IADD3 R31, R29, R9, RZ ;  /* 0x000000091d1f7210 */ /* 0x000fe20007ffe0ff */
[----:B------:R-:W-:Y:S01]  /*27d0*/  IMAD.MOV.U32 R234, RZ, RZ, R236 ;  /* 0x000000ffffea7224 */ /* 0x000fe200078e00ec */
[----:B------:R1:W-:Y:S01]  /*27e0*/  STL.64 [R1+0x20], R28 ;  /* 0x0000201c01007387 */ /* 0x0003e20000100a00 */
[----:B------:R-:W-:Y:S01]  /*27f0*/  IMAD R3, R40, -0x40, R41 ;  /* 0xffffffc028037824 */ /* 0x000fe200078e0229 */
[----:B------:R-:W-:Y:S01]  /*2800*/  LOP3.LUT R2, R18, 0xffffffe0, RZ, 0xc0, !PT ;  /* 0xffffffe012027812 */ /* 0x000fe200078ec0ff */
[----:B------:R-:W-:Y:S01]  /*2810*/  IMAD R0, R153, R40, RZ ;  /* 0x0000002899007224 */ /* 0x000fe200078e02ff */
[----:B------:R1:W-:Y:S01]  /*2820*/  STL.64 [R1], R234 ;  /* 0x000000ea01007387 */ /* 0x0003e20000100a00 */
[----:B------:R-:W-:Y:S01]  /*2830*/  IMAD.MOV.U32 R4, RZ, RZ, 0x10 ;  /* 0x00000010ff047424 */ /* 0x000fe200078e00ff */
[----:B------:R-:W-:Y:S01]  /*2840*/  ISETP.GE.AND P0, PT, R22, R3, PT ;  /* 0x000000031600720c */ /* 0x000fe20003f06270 */
[-C--:B------:R-:W-:Y:S01]  /*2850*/  IMAD R8, R13, R155.reuse, R0 ;  /* 0x0000009b0d087224 */ /* 0x080fe200078e0200 */
[----:B------:R1:W-:Y:S01]  /*2860*/  STL [R1+0x1c], R31 ;  /* 0x00001c1f01007387 */ /* 0x0003e20000100800 */
[----:B------:R-:W-:Y:S01]  /*2870*/  SHF.L.U32 R0, R6, 0x6, RZ ;  /* 0x0000000606007819 */ /* 0x000fe200000006ff */
[----:B------:R-:W-:Y:S01]  /*2880*/  IMAD.WIDE.U32 R6, R40, R155, R234 ;  /* 0x0000009b28067225 */ /* 0x000fe200078e00ea */
[----:B------:R-:W-:-:S02]  /*2890*/  R2P PR, R14, 0x6 ;  /* 0x000000060e007804 */ /* 0x000fc40000000000 */
[----:B------:R-:W-:Y:S01]  /*28a0*/  LOP3.LUT R141, R0, 0xfffffe00, RZ, 0xc0, !PT ;  /* 0xfffffe00008d7812 */ /* 0x000fe200078ec0ff */
[----:B------:R-:W-:Y:S02]  /*28b0*/  IMAD.IADD R12, R19, 0x1, -R2 ;  /* 0x00000001130c7824 */ /* 0x000fe400078e0a02 */
[----:B------:R-:W-:Y:S01]  /*28c0*/  SEL R2, R4, 0xfffffff0, !P1 ;  /* 0xfffffff004027807 */ /* 0x000fe20004800000 */
        /* <DEDUP_REMOVED lines=12> */
.L_x_1898:
[----:B------:R-:W-:Y:S05]  /*2990*/  BSYNC B0 ;  /* 0x0000000000007941 */ /* 0x000fea0003800000 */
.L_x_1897:
        /* <DEDUP_REMOVED lines=16> */
.L_x_1900:
[----:B------:R-:W-:Y:S05]  /*2aa0*/  BSYNC B0 ;  /* 0x0000000000007941 */ /* 0x000fea0003800000 */
.L_x_1899:
        /* <DEDUP_REMOVED lines=15> */
.L_x_1902:
[----:B------:R-:W-:Y:S05]  /*2ba0*/  BSYNC B0 ;  /* 0x0000000000007941 */ /* 0x000fea0003800000 */
.L_x_1901:
[----:B------:R-:W-:Y:S01]  /*2bb0*/  ISETP.GE.AND P0, PT, R24, R3, PT ;  /* 0x000000031800720c */ /* 0x000fe20003f06270 */
[----:B------:R-:W-:Y:S01]  /*2bc0*/  IMAD.MOV.U32 R17, RZ, RZ, c[0x0][0x1a0] ;  /* 0x00006800ff117624 */ /* 0x000fe200078e00ff */
[----:B------:R-:W-:Y:S03]  /*2bd0*/  BSSY B0, `(.L_x_1903) ;  /* 0x0000012000007945 */ /* 0x000fe60003800000 */
[C---:B------:R-:W-:Y:S01]  /*2be0*/  IMAD.SHL.U32 R226, R17.reuse, 0x40, RZ ;  /* 0x0000004011e27824 */ /* 0x040fe200078e00ff */
[----:B------:R-:W-:-:S07]  /*2bf0*/  SHF.L.U64.HI R227, R17, R21, c[0x0][0x1a4] ;  /* 0x0000690011e37619 */ /* 0x000fce0000010215 */
        /* <DEDUP_REMOVED lines=15> */
.L_x_1904:
[----:B------:R-:W-:Y:S05]  /*2cf0*/  BSYNC B0 ;  /* 0x0000000000007941 */ /* 0x000fea0003800000 */
.L_x_1903:
[----:B------:R-:W0:Y:S01]  /*2d00*/  LDGDEPBAR ;  /* 0x00000000000079af */ /* 0x000e220000000000 */
[----:B------:R-:W-:Y:S01]  /*2d10*/  ISETP.GE.AND P0, PT, R22, R3, PT ;  /* 0x000000031600720c */ /* 0x000fe20003f06270 */
[----:B------:R-:W-:Y:S01]  /*2d20*/  IMAD.MOV.U32 R228, RZ, RZ, R30 ;  /* 0x000000ffffe47224 */ /* 0x000fe200078e001e */
[----:B------:R-:W-:Y:S01]  /*2d30*/  SHF.R.S32.HI R5, RZ, 0x1f, R12 ;  /* 0x0000001fff057819 */ /* 0x000fe2000001140c */
[----:B------:R-:W-:Y:S01]  /*2d40*/  IMAD R0, R227, R40, RZ ;  /* 0x00000028e3007224 */ /* 0x000fe200078e02ff */
[----:B------:R-:W-:Y:S01]  /*2d50*/  MOV R229, R31 ;  /* 0x0000001f00e57202 */ /* 0x000fe20000000f00 */
[----:B------:R-:W-:Y:S01]  /*2d60*/  IMAD.SHL.U32 R19, R19, 0x2, RZ ;  /* 0x0000000213137824 */ /* 0x000fe200078e00ff */
[----:B------:R-:W-:Y:S01]  /*2d70*/  LEA.HI R5, R5, R12, RZ, 0x2 ;  /* 0x0000000c05057211 */ /* 0x000fe200078f10ff */
[----:B------:R-:W-:Y:S01]  /*2d80*/  IMAD R0, R13, R226, R0 ;  /* 0x000000e20d007224 */ /* 0x000fe200078e0200 */
[----:B------:R-:W-:Y:S01]  /*2d90*/  MOV R228, R28 ;  /* 0x0000001c00e47202 */ /* 0x000fe20000000f00 */
[----:B------:R-:W-:Y:S01]  /*2da0*/  BSSY B0, `(.L_x_1905) ;  /* 0x0000014000007945 */ /* 0x000fe20003800000 */
[----:B------:R-:W-:-:S02]  /*2db0*/  SHF.R.S32.HI R156, RZ, 0x2, R5 ;  /* 0x00000002ff9c7819 */ /* 0x000fc40000011405 */
[----:B------:R-:W-:Y:S01]  /*2dc0*/  LOP3.LUT R238, R19, 0x6, RZ, 0xc0, !PT ;  /* 0x0000000613ee7812 */ /* 0x000fe200078ec0ff */
[----:B------:R1:W-:Y:S02]  /*2dd0*/  STL.64 [R1+0x18], R228 ;  /* 0x000018e401007387 */ /* 0x0003e40000100a00 */
[----:B-1----:R-:W-:Y:S02]  /*2de0*/  IMAD.WIDE.U32 R6, R40, R226, R228 ;  /* 0x000000e228067225 */ /* 0x002fe400078e00e4 */
[----:B------:R1:W-:Y:S02]  /*2df0*/  STL [R1+0x34], R156 ;  /* 0x0000349c01007387 */ /* 0x0003e40000100800 */
[----:B------:R-:W-:Y:S01]  /*2e00*/  IMAD.IADD R9, R7, 0x1, R0 ;  /* 0x0000000107097824 */ /* 0x000fe200078e0200 */
        /* <DEDUP_REMOVED lines=13> */
.L_x_1906:
[----:B------:R-:W-:Y:S05]  /*2ee0*/  BSYNC B0 ;  /* 0x0000000000007941 */ /* 0x000fea0003800000 */
.L_x_1905:
[----:B------:R-:W-:Y:S01]  /*2ef0*/  ISETP.GE.AND P0, PT, R26, R3, PT ;  /* 0x000000031a00720c */ /* 0x000fe20003f06270 */
[----:B------:R-:W-:Y:S01]  /*2f00*/  BSSY B0, `(.L_x_1907) ;  /* 0x0000010000007945 */ /* 0x000fe20003800000 */
[C---:B------:R-:W-:Y:S01]  /*2f10*/  SHF.L.U64.HI R224, R17.reuse, R20, c[0x0][0x1a4] ;  /* 0x0000690011e07619 */ /* 0x040fe20000010214 */
[----:B------:R-:W-:-:S10]  /*2f20*/  IMAD.SHL.U32 R225, R17, 0x10, RZ ;  /* 0x0000001011e17824 */ /* 0x000fd400078e00ff */
        /* <DEDUP_REMOVED lines=13> */
.L_x_1908:
[----:B------:R-:W-:Y:S05]  /*3000*/  BSYNC B0 ;  /* 0x0000000000007941 */ /* 0x000fea0003800000 */
.L_x_1907:
        /* <DEDUP_REMOVED lines=16> */
.L_x_1910:
[----:B------:R-:W-:Y:S05]  /*3110*/  BSYNC B0 ;  /* 0x0000000000007941 */ /* 0x000fea0003800000 */
.L_x_1909:
[----:B------:R-:W-:Y:S01]  /*3120*/  ISETP.GE.AND P0, PT, R24, R3, PT ;  /* 0x000000031800720c */ /* 0x000fe20003f06270 */
[----:B------:R-:W-:-:S12]  /*3130*/  BSSY B0, `(.L_x_1911) ;  /* 0x0000011000007945 */ /* 0x000fd80003800000 */
        /* <DEDUP_REMOVED lines=16> */
.L_x_1912:
[----:B------:R-:W-:Y:S05]  /*3240*/  BSYNC B0 ;  /* 0x0000000000007941 */ /* 0x000fea0003800000 */
.L_x_1911:
        /* <DEDUP_REMOVED lines=18> */
[----:B------:R-:W-:-:S02]  /*3370*/  LOP3.LUT R140, R8, R7, RZ, 0x3c, !PT ;  /* 0x00000007088c7212 */ /* 0x000fc400078e3cff */
[----:B------:R-:W-:Y:S01]  /*3380*/  IADD3 R5, R41, 0x1, -R42 ;  /* 0x0000000129057810 */ /* 0x000fe20007ffe82a */
        /* <DEDUP_REMOVED lines=9> */
[----:B----4-:R-:W1:Y:S01]  /*3420*/  LDSM.16.M88.4 R24, [R195] ;  /* 0x00000000c318783b */ /* 0x010e620000000200 */
[----:B------:R-:W-:Y:S01]  /*3430*/  IADD3 R199, R188, 0x4040, RZ ;  /* 0x00004040bcc77810 */ /* 0x000fe20007ffe0ff */
[----:B------:R-:W-:Y:S01]  /*3440*/  IMAD R196, R4, 0x2, R195 ;  /* 0x0000000204c47824 */ /* 0x000fe200078e02c3 */
[----:B------:R-:W-:Y:S01]  /*3450*/  @P2 IADD3 R199, R3, -0x40, RZ ;  /* 0xffffffc003c72810 */ /* 0x000fe20007ffe0ff */
[----:B------:R-:W4:Y:S01]  /*3460*/  LDSM.16.M88.4 R32, [R188+0x4800] ;  /* 0x00480000bc20783b */ /* 0x000f220000000200 */
[----:B------:R-:W-:Y:S02]  /*3470*/  IMAD R3, R43, 0x10, R154 ;  /* 0x000000102b037824 */ /* 0x000fe400078e029a */
[----:B------:R-:W-:Y:S01]  /*3480*/  IMAD R197, R2, 0x2, R196 ;  /* 0x0000000202c57824 */ /* 0x000fe200078e02c4 */
[----:B------:R-:W5:Y:S01]  /*3490*/  LDSM.16.M88.4 R20, [R195+0x2000] ;  /* 0x00200000c314783b */ /* 0x000f620000000200 */
[----:B------:R-:W-:Y:S01]  /*34a0*/  IMAD.IADD R193, R0, 0x1, R199 ;  /* 0x0000000100c17824 */ /* 0x000fe200078e02c7 */
[----:B------:R-:W-:-:S02]  /*34b0*/  IADD3 R202, R199, 0x800, RZ ;  /* 0x00000800c7ca7810 */ /* 0x000fc40007ffe0ff */
[----:B------:R-:W-:Y:S01]  /*34c0*/  LDSM.16.M88.4 R64, [R194+0x4000] ;  /* 0x00400000c240783b */ /* 0x000fe20000000200 */
[C---:B------:R-:W-:Y:S02]  /*34d0*/  IADD3 R201, R199.reuse, 0x1000, RZ ;  /* 0x00001000c7c97810 */ /* 0x040fe40007ffe0ff */
[----:B------:R-:W-:Y:S01]  /*34e0*/  IADD3 R200, R199, 0x1800, RZ ;  /* 0x00001800c7c87810 */ /* 0x000fe20007ffe0ff */
[----:B------:R-:W2:Y:S04]  /*34f0*/  LDSM.16.M88.4 R16, [R198] ;  /* 0x00000000c610783b */ /* 0x000ea80000000200 */
[----:B------:R-:W3:Y:S04]  /*3500*/  LDSM.16.M88.4 R72, [R194+0x4800] ;  /* 0x00480000c248783b */ /* 0x000ee80000000200 */
[----:B------:R-:W-:Y:S04]  /*3510*/  LDSM.16.M88.4 R80, [R199] ;  /* 0x00000000c750783b */ /* 0x000fe80000000200 */
[----:B------:R-:W2:Y:S04]  /*3520*/  LDSM.16.M88.4 R12, [R196] ;  /* 0x00000000c40c783b */ /* 0x000ea80000000200 */
[----:B------:R-:W2:Y:S04]  /*3530*/  LDSM.16.M88.4 R84, [R199+0x800] ;  /* 0x00080000c754783b */ /* 0x000ea80000000200 */
[----:B------:R-:W-:Y:S01]  /*3540*/  LDSM.16.M88.4 R88, [R193] ;  /* 0x00000000c158783b */ /* 0x000fe20000000200 */
[C---:B-1----:R-:W-:Y:S03]  /*3550*/  HMMA.16816.F32.BF16 R28, R24.reuse, R8, RZ ;  /* 0x00000008181c723c */ /* 0x042fe600000418ff */
[----:B------:R-:W-:Y:S04]  /*3560*/  LDSM.16.M88.4 R36, [R188+0x5800] ;  /* 0x00580000bc24783b */ /* 0x000fe80000000200 */
[----:B------:R-:W-:Y:S01]  /*3570*/  LDSM.16.M88.4 R44, [R188+0x5000] ;  /* 0x00500000bc2c783b */ /* 0x000fe20000000200 */
[C---:B------:R-:W-:Y:S03]  /*3580*/  HMMA.16816.F32.BF16 R52, R24.reuse, R10, RZ ;  /* 0x0000000a1834723c */ /* 0x040fe600000418ff */
[----:B------:R-:W-:Y:S05]  /*3590*/  LDSM.16.M88.4 R92, [R193+0x800] ;  /* 0x00080000c15c783b */ /* 0x000fea0000000200 */
[----:B----4-:R-:W-:Y:S08]  /*35a0*/  HMMA.16816.F32.BF16 R48, R24, R32, RZ ;  /* 0x000000201830723c */ /* 0x010ff000000418ff */
[C---:B-----5:R-:W-:Y:S08]  /*35b0*/  HMMA.16816.F32.BF16 R68, R20.reuse, R8, RZ ;  /* 0x000000081444723c */ /* 0x060ff000000418ff */
[----:B------:R-:W-:Y:S08]  /*35c0*/  HMMA.16816.F32.BF16 R100, R20, R10, RZ ;  /* 0x0000000a1464723c */ /* 0x000ff000000418ff */
[----:B--2---:R-:W-:Y:S01]  /*35d0*/  HMMA.16816.F32.BF16 R8, R16, R64, R28 ;  /* 0x000000401008723c */ /* 0x004fe2000004181c */
[----:B------:R-:W1:Y:S07]  /*35e0*/  LDSM.16.M88.4 R28, [R197] ;  /* 0x00000000c51c783b */ /* 0x000e6e0000000200 */
[----:B------:R-:W-:Y:S08]  /*35f0*/  HMMA.16816.F32.BF16 R60, R24, R34, RZ ;  /* 0x00000022183c723c */ /* 0x000ff000000418ff */
[C---:B------:R-:W-:Y:S08]  /*3600*/  HMMA.16816.F32.BF16 R52, R16.reuse, R66, R52 ;  /* 0x000000421034723c */ /* 0x040ff00000041834 */
[----:B---3--:R-:W-:Y:S08]  /*3610*/  HMMA.16816.F32.BF16 R56, R16, R72, R48 ;  /* 0x000000481038723c */ /* 0x008ff00000041830 */
[C---:B------:R-:W-:Y:S08]  /*3620*/  HMMA.16816.F32.BF16 R112, R20.reuse, R32, RZ ;  /* 0x000000201470723c */ /* 0x040ff000000418ff */
[----:B------:R-:W-:Y:S08]  /*3630*/  HMMA.16816.F32.BF16 R108, R20, R34, RZ ;  /* 0x00000022146c723c */ /* 0x000ff000000418ff */
[----:B------:R-:W-:Y:S01]  /*3640*/  HMMA.16816.F32.BF16 R32, R12, R80, R8 ;  /* 0x000000500c20723c */ /* 0x000fe20000041808 */
[----:B------:R-:W2:Y:S07]  /*3650*/  LDSM.16.M88.4 R8, [R198+0x2000] ;  /* 0x00200000c608783b */ /* 0x000eae0000000200 */
[----:B------:R-:W-:Y:S08]  /*3660*/  HMMA.16816.F32.BF16 R48, R16, R74, R60 ;  /* 0x0000004a1030723c */ /* 0x000ff0000004183c */
[C---:B------:R-:W-:Y:S08]  /*3670*/  HMMA.16816.F32.BF16 R52, R12.reuse, R82, R52 ;  /* 0x000000520c34723c */ /* 0x040ff00000041834 */
[----:B------:R-:W-:Y:S08]  /*3680*/  HMMA.16816.F32.BF16 R56, R12, R84, R56 ;  /* 0x000000540c38723c */ /* 0x000ff00000041838 */
[----:B-1----:R-:W-:Y:S01]  /*3690*/  HMMA.16816.F32.BF16 R76, R28, R88, R32 ;  /* 0x000000581c4c723c */ /* 0x002fe20000041820 */
[----:B------:R-:W-:Y:S07]  /*36a0*/  LDSM.16.M88.4 R32, [R194+0x5800] ;  /* 0x00580000c220783b */ /* 0x000fee0000000200 */
[C---:B------:R-:W-:Y:S08]  /*36b0*/  HMMA.16816.F32.BF16 R116, R20.reuse, R36, RZ ;  /* 0x000000241474723c */ /* 0x040ff000000418ff */
[C---:B------:R-:W-:Y:S08]  /*36c0*/  HMMA.16816.F32.BF16 R120, R20.reuse, R44, RZ ;  /* 0x0000002c1478723c */ /* 0x040ff000000418ff */
[----:B------:R-:W-:Y:S01]  /*36d0*/  HMMA.16816.F32.BF16 R104, R20, R46, RZ ;  /* 0x0000002e1468723c */ /* 0x000fe200000418ff */
[----:B------:R-:W-:-:S04]  /*36e0*/  FMUL.FTZ R0, R76, c[0x0][0x2ec] ;  /* 0x0000bb004c007a20 */ /* 0x000fc80000410000 */
[----:B------:R1:W3:Y:S03]  /*36f0*/  MUFU.TANH R152, R0 ;  /* 0x0000000000987308 */ /* 0x0002e60000002400 */
[----:B------:R-:W-:Y:S08]  /*3700*/  HMMA.16816.F32.BF16 R96, R20, R38, RZ ;  /* 0x000000261460723c */ /* 0x000ff000000418ff */
[----:B------:R-:W-:Y:S01]  /*3710*/  HMMA.16816.F32.BF16 R20, R12, R86, R48 ;  /* 0x000000560c14723c */ /* 0x000fe20000041830 */
[----:B-1----:R-:W-:-:S07]  /*3720*/  FMUL.FTZ R0, R77, c[0x0][0x2ec] ;  /* 0x0000bb004d007a20 */ /* 0x002fce0000410000 */
[----:B------:R-:W-:Y:S01]  /*3730*/  HMMA.16816.F32.BF16 R48, R28, R90, R52 ;  /* 0x0000005a1c30723c */ /* 0x000fe20000041834 */
[----:B------:R1:W-:Y:S07]  /*3740*/  MUFU.TANH R151, R0 ;  /* 0x0000000000977308 */ /* 0x0003ee0000002400 */
[C---:B------:R-:W-:Y:S08]  /*3750*/  HMMA.16816.F32.BF16 R124, R24.reuse, R36, RZ ;  /* 0x00000024187c723c */ /* 0x040ff000000418ff */
[C---:B------:R-:W-:Y:S08]  /*3760*/  HMMA.16816.F32.BF16 R128, R24.reuse, R44, RZ ;  /* 0x0000002c1880723c */ /* 0x040ff000000418ff */
[----:B------:R-:W-:Y:S01]  /*3770*/  HMMA.16816.F32.BF16 R136, R24, R46, RZ ;  /* 0x0000002e1888723c */ /* 0x000fe200000418ff */
[----:B-1----:R-:W-:-:S04]  /*3780*/  FMUL.FTZ R0, R48, c[0x0][0x2ec] ;  /* 0x0000bb0030007a20 */ /* 0x002fc80000410000 */
[----:B------:R1:W4:Y:S03]  /*3790*/  MUFU.TANH R150, R0 ;  /* 0x0000000000967308 */ /* 0x0003260000002400 */
[----:B------:R-:W-:Y:S01]  /*37a0*/  HMMA.16816.F32.BF16 R132, R24, R38, RZ ;  /* 0x000000261884723c */ /* 0x000fe200000418ff */
[----:B------:R-:W5:Y:S04]  /*37b0*/  LDSM.16.M88.4 R24, [R196+0x2000] ;  /* 0x00200000c418783b */ /* 0x000f680000000200 */
[----:B------:R-:W3:Y:S03]  /*37c0*/  LDSM.16.M88.4 R36, [R194+0x5000] ;  /* 0x00500000c224783b */ /* 0x000ee60000000200 */
[----:B------:R-:W-:Y:S01]  /*37d0*/  HMMA.16816.F32.BF16 R60, R28, R92, R56 ;  /* 0x0000005c1c3c723c */ /* 0x000fe20000041838 */
[----:B-1----:R-:W-:-:S07]  /*37e0*/  FMUL.FTZ R0, R49, c[0x0][0x2ec] ;  /* 0x0000bb0031007a20 */ /* 0x002fce0000410000 */
[----:B--2---:R-:W-:Y:S01]  /*37f0*/  HMMA.16816.F32.BF16 R44, R8, R64, R68 ;  /* 0x00000040082c723c */ /* 0x004fe20000041844 */
[----:B------:R1:W2:Y:S07]  /*3800*/  MUFU.TANH R149, R0 ;  /* 0x0000000000957308 */ /* 0x0002ae0000002400 */
[----:B------:R-:W-:Y:S01]  /*3810*/  HMMA.16816.F32.BF16 R68, R28, R94, R20 ;  /* 0x0000005e1c44723c */ /* 0x000fe20000041814 */
[----:B------:R-:W2:Y:S07]  /*3820*/  LDSM.16.M88.4 R20, [R197+0x2000] ;  /* 0x00200000c514783b */ /* 0x000eae0000000200 */
[----:B------:R-:W-:Y:S01]  /*3830*/  HMMA.16816.F32.BF16 R56, R8, R66, R100 ;  /* 0x000000420838723c */ /* 0x000fe20000041864 */
[----:B-1----:R-:W-:-:S04]  /*3840*/  FMUL.FTZ R0, R60, c[0x0][0x2ec] ;  /* 0x0000bb003c007a20 */ /* 0x002fc80000410000 */
[----:B------:R1:W1:Y:S03]  /*3850*/  MUFU.TANH R148, R0 ;  /* 0x0000000000947308 */ /* 0x0002660000002400 */
[----:B------:R-:W-:Y:S08]  /*3860*/  HMMA.16816.F32.BF16 R52, R8, R72, R112 ;  /* 0x000000480834723c */ /* 0x000ff00000041870 */
[----:B-----5:R-:W-:Y:S01]  /*3870*/  HMMA.16816.F32.BF16 R44, R24, R80, R44 ;  /* 0x00000050182c723c */ /* 0x020fe2000004182c */
[----:B-1----:R-:W-:-:S07]  /*3880*/  FMUL.FTZ R0, R61, c[0x0][0x2ec] ;  /* 0x0000bb003d007a20 */ /* 0x002fce0000410000 */
[C---:B------:R-:W-:Y:S01]  /*3890*/  HMMA.16816.F32.BF16 R64, R8.reuse, R74, R108 ;  /* 0x0000004a0840723c */ /* 0x040fe2000004186c */
[----:B------:R1:W5:Y:S07]  /*38a0*/  MUFU.TANH R147, R0 ;  /* 0x0000000000937308 */ /* 0x00036e0000002400 */
[C---:B------:R-:W-:Y:S08]  /*38b0*/  HMMA.16816.F32.BF16 R116, R8.reuse, R32, R116 ;  /* 0x000000200874723c */ /* 0x040ff00000041874 */
[----:B---3--:R-:W-:Y:S01]  /*38c0*/  HMMA.16816.F32.BF16 R100, R8, R36, R120 ;  /* 0x000000240864723c */ /* 0x008fe20000041878 */
[----:B-1----:R-:W-:-:S04]  /*38d0*/  FMUL.FTZ R0, R68, c[0x0][0x2ec] ;  /* 0x0000bb0044007a20 */ /* 0x002fc80000410000 */
[----:B------:R1:W3:Y:S03]  /*38e0*/  MUFU.TANH R146, R0 ;  /* 0x0000000000927308 */ /* 0x0002e60000002400 */
[C---:B------:R-:W-:Y:S08]  /*38f0*/  HMMA.16816.F32.BF16 R104, R8.reuse, R38, R104 ;  /* 0x000000260868723c */ /* 0x040ff00000041868 */
[----:B------:R-:W-:Y:S01]  /*3900*/  HMMA.16816.F32.BF16 R108, R8, R34, R96 ;  /* 0x00000022086c723c */ /* 0x000fe20000041860 */
[----:B-1----:R-:W-:-:S07]  /*3910*/  FMUL.FTZ R0, R69, c[0x0][0x2ec] ;  /* 0x0000bb0045007a20 */ /* 0x002fce0000410000 */
[C---:B------:R-:W-:Y:S01]  /*3920*/  HMMA.16816.F32.BF16 R8, R24.reuse, R82, R56 ;  /* 0x000000521808723c */ /* 0x040fe20000041838 */
[----:B------:R1:W1:Y:S07]  /*3930*/  MUFU.TANH R144, R0 ;  /* 0x0000000000907308 */ /* 0x00026e0000002400 */
[----:B------:R-:W-:Y:S08]  /*3940*/  HMMA.16816.F32.BF16 R52, R24, R84, R52 ;  /* 0x000000541834723c */ /* 0x000ff00000041834 */
[----:B--2---:R-:W-:Y:S01]  /*3950*/  HMMA.16816.F32.BF16 R72, R20, R88, R44 ;  /* 0x000000581448723c */ /* 0x004fe2000004182c */
[----:B-1----:R-:W-:-:S04]  /*3960*/  FMUL.FTZ R0, R78, c[0x0][0x2ec] ;  /* 0x0000bb004e007a20 */ /* 0x002fc80000410000 */
[----:B------:R1:W2:Y:S03]  /*3970*/  MUFU.TANH R145, R0 ;  /* 0x0000000000917308 */ /* 0x0002a60000002400 */
[----:B------:R-:W-:Y:S08]  /*3980*/  HMMA.16816.F32.BF16 R44, R24, R86, R64 ;  /* 0x00000056182c723c */ /* 0x000ff00000041840 */
[----:B------:R-:W-:Y:S01]  /*3990*/  HMMA.16816.F32.BF16 R64, R20, R92, R52 ;  /* 0x0000005c1440723c */ /* 0x000fe20000041834 */
[----:B-1----:R-:W-:-:S02]  /*39a0*/  FMUL.FTZ R0, R79, c[0x0][0x2ec] ;  /* 0x0000bb004f007a20 */ /* 0x002fc40000410000 */
[----:B------:R-:W1:Y:S05]  /*39b0*/  LDSM.16.M88.4 R76, [R199+0x1800] ;  /* 0x00180000c74c783b */ /* 0x000e6a0000000200 */
[----:B------:R-:W-:Y:S01]  /*39c0*/  HMMA.16816.F32.BF16 R56, R16, R32, R124 ;  /* 0x000000201038723c */ /* 0x000fe2000004187c */
[----:B------:R2:W-:Y:S02]  /*39d0*/  MUFU.TANH R143, R0 ;  /* 0x00000000008f7308 */ /* 0x0005e40000002400 */
[----:B--2---:R-:W-:-:S06]  /*39e0*/  FMUL.FTZ R0, R50, c[0x0][0x2ec] ;  /* 0x0000bb0032007a20 */ /* 0x004fcc0000410000 */
[----:B------:R2:W-:Y:S02]  /*39f0*/  MUFU.TANH R142, R0 ;  /* 0x00000000008e7308 */ /* 0x0005e40000002400 */
[----:B--2---:R-:W-:Y:S02]  /*3a00*/  FMUL.FTZ R0, R51, c[0x0][0x2ec] ;  /* 0x0000bb0033007a20 */ /* 0x004fe40000410000 */
[C---:B------:R-:W-:Y:S04]  /*3a10*/  HMMA.16816.F32.BF16 R48, R16.reuse, R36, R128 ;  /* 0x000000241030723c */ /* 0x040fe80000041880 */
[----:B------:R2:W1:Y:S04]  /*3a20*/  MUFU.TANH R123, R0 ;  /* 0x00000000007b7308 */ /* 0x0004680000002400 */
[C---:B------:R-:W-:Y:S08]  /*3a30*/  HMMA.16816.F32.BF16 R36, R16.reuse, R38, R136 ;  /* 0x000000261024723c */ /* 0x040ff00000041888 */
[----:B------:R-:W-:Y:S01]  /*3a40*/  HMMA.16816.F32.BF16 R16, R16, R34, R132 ;  /* 0x000000221010723c */ /* 0x000fe20000041884 */
[----:B------:R-:W-:Y:S01]  /*3a50*/  LDSM.16.M88.4 R32, [R193+0x1000] ;  /* 0x00100000c120783b */ /* 0x000fe20000000200 */
[----:B--2---:R-:W-:-:S04]  /*3a60*/  FMUL.FTZ R0, R62, c[0x0][0x2ec] ;  /* 0x0000bb003e007a20 */ /* 0x004fc80000410000 */
[----:B------:R2:W2:Y:S02]  /*3a70*/  MUFU.TANH R122, R0 ;  /* 0x00000000007a7308 */ /* 0x0004a40000002400 */
[----:B-1----:R-:W-:Y:S01]  /*3a80*/  HMMA.16816.F32.BF16 R80, R12, R76, R56 ;  /* 0x0000004c0c50723c */ /* 0x002fe20000041838 */
[----:B--2---:R-:W-:-:S07]  /*3a90*/  FMUL.FTZ R0, R63, c[0x0][0x2ec] ;  /* 0x0000bb003f007a20 */ /* 0x004fce0000410000 */
[----:B------:R-:W-:Y:S01]  /*3aa0*/  HMMA.16816.F32.BF16 R60, R20, R90, R8 ;  /* 0x0000005a143c723c */ /* 0x000fe20000041808 */
[----:B------:R-:W1:Y:S01]  /*3ab0*/  LDSM.16.M88.4 R8, [R199+0x1000] ;  /* 0x00100000c708783b */ /* 0x000e620000000200 */
[----:B------:R2:W1:Y:S06]  /*3ac0*/  MUFU.TANH R121, R0 ;  /* 0x0000000000797308 */ /* 0x00046c0000002400 */
[----:B------:R-:W-:Y:S01]  /*3ad0*/  HMMA.16816.F32.BF16 R56, R12, R78, R16 ;  /* 0x0000004e0c38723c */ /* 0x000fe20000041810 */
[----:B--2---:R-:W-:-:S04]  /*3ae0*/  FMUL.FTZ R0, R70, c[0x0][0x2ec] ;  /* 0x0000bb0046007a20 */ /* 0x004fc80000410000 */
[----:B------:R2:W1:Y:S11]  /*3af0*/  MUFU.TANH R120, R0 ;  /* 0x0000000000787308 */ /* 0x0004760000002400 */
[----:B------:R-:W-:-:S04]  /*3b00*/  FMUL.FTZ R7, R62, c[0x0][0x2ec] ;  /* 0x0000bb003e077a20 */ /* 0x000fc80000410000 */
[----:B------:R-:W-:Y:S01]  /*3b10*/  MUFU.TANH R93, R7 ;  /* 0x00000007005d7308 */ /* 0x000fe20000002400 */
[----:B--2---:R-:W-:Y:S02]  /*3b20*/  FMUL.FTZ R0, R71, c[0x0][0x2ec] ;  /* 0x0000bb0047007a20 */ /* 0x004fe40000410000 */
[----:B------:R-:W-:Y:S05]  /*3b30*/  HMMA.16816.F32.BF16 R68, R20, R94, R44 ;  /* 0x0000005e1444723c */ /* 0x000fea000004182c */
[----:B------:R2:W2:Y:S03]  /*3b40*/  MUFU.TANH R115, R0 ;  /* 0x0000000000737308 */ /* 0x0004a60000002400 */
[C---:B-1----:R-:W-:Y:S08]  /*3b50*/  HMMA.16816.F32.BF16 R48, R12.reuse, R8, R48 ;  /* 0x000000080c30723c */ /* 0x042ff00000041830 */
[----:B------:R-:W-:Y:S01]  /*3b60*/  HMMA.16816.F32.BF16 R52, R12, R10, R36 ;  /* 0x0000000a0c34723c */ /* 0x000fe20000041824 */
[----:B--2---:R-:W-:-:S04]  /*3b70*/  FMUL.FTZ R0, R72, c[0x0][0x2ec] ;  /* 0x0000bb0048007a20 */ /* 0x004fc80000410000 */
[----:B------:R1:W2:Y:S02]  /*3b80*/  MUFU.TANH R114, R0 ;  /* 0x0000000000727308 */ /* 0x0002a40000002400 */
[----:B------:R-:W-:Y:S01]  /*3b90*/  IADD3 R14, R5, c[0x0][0x2e8], RZ ;  /* 0x0000ba00050e7a10 */ /* 0x000fe20007ffe0ff */
[----:B------:R-:W-:Y:S07]  /*3ba0*/  HMMA.16816.F32.BF16 R16, R24, R8, R100 ;  /* 0x000000081810723c */ /* 0x000fee0000041864 */
[----:B------:R-:W-:Y:S01]  /*3bb0*/  FMUL.FTZ R8, R63, c[0x0][0x2ec] ;  /* 0x0000bb003f087a20 */ /* 0x000fe20000410000 */
[----:B------:R-:W-:Y:S03]  /*3bc0*/  HMMA.16816.F32.BF16 R36, R28, R32, R48 ;  /* 0x000000201c24723c */ /* 0x000fe60000041830 */
[----:B------:R-:W-:Y:S01]  /*3bd0*/  MUFU.TANH R91, R8 ;  /* 0x00000008005b7308 */ /* 0x000fe20000002400 */
[----:B-1----:R-:W-:-:S04]  /*3be0*/  FMUL.FTZ R0, R73, c[0x0][0x2ec] ;  /* 0x0000bb0049007a20 */ /* 0x002fc80000410000 */
[----:B------:R-:W-:Y:S03]  /*3bf0*/  HMMA.16816.F32.BF16 R44, R24, R10, R104 ;  /* 0x0000000a182c723c */ /* 0x000fe60000041868 */
[----:B------:R1:W-:Y:S05]  /*3c00*/  MUFU.TANH R112, R0 ;  /* 0x0000000000707308 */ /* 0x0003ea0000002400 */
[----:B------:R-:W-:Y:S08]  /*3c10*/  HMMA.16816.F32.BF16 R16, R20, R32, R16 ;  /* 0x000000201410723c */ /* 0x000ff00000041810 */
[----:B------:R-:W-:-:S02]  /*3c20*/  FMUL.FTZ R11, R37, c[0x0][0x2ec] ;  /* 0x0000bb00250b7a20 */ /* 0x000fc40000410000 */
[----:B------:R-:W-:Y:S02]  /*3c30*/  FMUL.FTZ R33, R38, c[0x0][0x2ec] ;  /* 0x0000bb0026217a20 */ /* 0x000fe40000410000 */
[----:B-1----:R-:W-:Y:S01]  /*3c40*/  FMUL.FTZ R0, R60, c[0x0][0x2ec] ;  /* 0x0000bb003c007a20 */ /* 0x002fe20000410000 */
[----:B------:R-:W-:Y:S01]  /*3c50*/  MUFU.TANH R86, R11 ;  /* 0x0000000b00567308 */ /* 0x000fe20000002400 */
[----:B------:R-:W-:-:S07]  /*3c60*/  FMUL.FTZ R32, R39, c[0x0][0x2ec] ;  /* 0x0000bb0027207a20 */ /* 0x000fce0000410000 */
[----:B------:R1:W-:Y:S08]  /*3c70*/  MUFU.TANH R113, R0 ;  /* 0x0000000000717308 */ /* 0x0003f00000002400 */
[----:B------:R-:W-:Y:S01]  /*3c80*/  MUFU.TANH R89, R33 ;  /* 0x0000002100597308 */ /* 0x000fe20000002400 */
[----:B-1----:R-:W-:-:S07]  /*3c90*/  FMUL.FTZ R0, R61, c[0x0][0x2ec] ;  /* 0x0000bb003d007a20 */ /* 0x002fce0000410000 */
[----:B------:R-:W-:Y:S08]  /*3ca0*/  MUFU.TANH R88, R32 ;  /* 0x0000002000587308 */ /* 0x000ff00000002400 */
[----:B------:R1:W-:Y:S02]  /*3cb0*/  MUFU.TANH R99, R0 ;  /* 0x0000000000637308 */ /* 0x0003e40000002400 */
        /* <DEDUP_REMOVED lines=12> */
[----:B-1----:R-:W-:Y:S01]  /*3d80*/  IMAD.IADD R0, R156, 0x1, R3 ;  /* 0x000000019c007824 */ /* 0x002fe200078e0203 */
[----:B------:R-:W-:-:S03]  /*3d90*/  IADD3 R3, R41, -c[0x0][0x2e4], -R42 ;  /* 0x8000b90029037a10 */ /* 0x000fc60007ffe82a */
[C---:B------:R-:W-:Y:S01]  /*3da0*/  IMAD.IADD R7, R0.reuse, 0x1, R14 ;  /* 0x0000000100077824 */ /* 0x040fe200078e020e */
[C---:B------:R-:W-:Y:S01]  /*3db0*/  IADD3 R6, R0.reuse, 0x8, RZ ;  /* 0x0000000800067810 */ /* 0x040fe20007ffe0ff */
[C---:B------:R-:W-:Y:S01]  /*3dc0*/  IMAD.IADD R13, R0.reuse, 0x1, R3 ;  /* 0x00000001000d7824 */ /* 0x040fe200078e0203 */
[C---:B------:R-:W-:Y:S02]  /*3dd0*/  IADD3 R5, R0.reuse, 0x40, RZ ;  /* 0x0000004000057810 */ /* 0x040fe40007ffe0ff */
[----:B------:R-:W-:Y:S01]  /*3de0*/  IADD3 R0, R0, 0x48, RZ ;  /* 0x0000004800007810 */ /* 0x000fe20007ffe0ff */
[----:B------:R-:W-:Y:S01]  /*3df0*/  IMAD.IADD R12, R3, 0x1, R6 ;  /* 0x00000001030c7824 */ /* 0x000fe200078e0206 */
[----:B------:R-:W-:Y:S01]  /*3e00*/  IMNMX R210, R7, R41, PT ;  /* 0x0000002907d27217 */ /* 0x000fe20003800200 */
[C-C-:B------:R-:W-:Y:S01]  /*3e10*/  IMAD.IADD R9, R3.reuse, 0x1, R5.reuse ;  /* 0x0000000103097824 */ /* 0x140fe200078e0205 */
[----:B------:R-:W-:Y:S01]  /*3e20*/  IMNMX R206, RZ, R13, !PT ;  /* 0x0000000dffce7217 */ /* 0x000fe20007800200 */
[--C-:B------:R-:W-:Y:S01]  /*3e30*/  IMAD.IADD R8, R3, 0x1, R0.reuse ;  /* 0x0000000103087824 */ /* 0x100fe200078e0200 */
[----:B------:R-:W-:Y:S01]  /*3e40*/  IMNMX R205, RZ, R12, !PT ;  /* 0x0000000cffcd7217 */ /* 0x000fe20007800200 */
[----:B------:R-:W-:Y:S01]  /*3e50*/  IMAD.IADD R0, R14, 0x1, R0 ;  /* 0x000000010e007824 */ /* 0x000fe200078e0200 */
[----:B------:R-:W-:Y:S01]  /*3e60*/  IMNMX R204, RZ, R9, !PT ;  /* 0x00000009ffcc7217 */ /* 0x000fe20007800200 */
[----:B------:R-:W-:Y:S01]  /*3e70*/  FMUL.FTZ R3, R66, c[0x0][0x2ec] ;  /* 0x0000bb0042037a20 */ /* 0x000fe20000410000 */
[----:B------:R-:W-:Y:S01]  /*3e80*/  IMNMX R203, RZ, R8, !PT ;  /* 0x00000008ffcb7217 */ /* 0x000fe20007800200 */
[----:B------:R-:W-:Y:S01]  /*3e90*/  IMAD.IADD R5, R14, 0x1, R5 ;  /* 0x000000010e057824 */ /* 0x000fe200078e0205 */
[----:B------:R-:W-:Y:S01]  /*3ea0*/  IMNMX R207, R0, R41, PT ;  /* 0x0000002900cf7217 */ /* 0x000fe20003800200 */
[----:B------:R1:W1:Y:S01]  /*3eb0*/  MUFU.TANH R69, R3 ;  /* 0x0000000300457308 */ /* 0x0002620000002400 */
[----:B------:R-:W-:-:S02]  /*3ec0*/  IMAD R0, R40, 0x40, R238 ;  /* 0x0000004028007824 */ /* 0x000fc400078e02ee */
[----:B------:R-:W-:Y:S01]  /*3ed0*/  IMAD.IADD R6, R14, 0x1, R6 ;  /* 0x000000010e067824 */ /* 0x000fe200078e0206 */
[-C--:B------:R-:W-:Y:S01]  /*3ee0*/  IMNMX R208, R5, R41.reuse, PT ;  /* 0x0000002905d07217 */ /* 0x080fe20003800200 */
[----:B------:R-:W-:Y:S01]  /*3ef0*/  FMUL.FTZ R5, R70, c[0x0][0x2ec] ;  /* 0x0000bb0046057a20 */ /* 0x000fe20000410000 */
[----:B------:R-:W-:Y:S01]  /*3f00*/  IADD3 R8, R0, 0x8, RZ ;  /* 0x0000000800087810 */ /* 0x000fe20007ffe0ff */
[----:B------:R-:W-:Y:S01]  /*3f10*/  HMMA.16816.F32.BF16 R12, R28, R34, R52 ;  /* 0x000000221c0c723c */ /* 0x000fe20000041834 */
[----:B------:R-:W-:Y:S01]  /*3f20*/  IMNMX R209, R6, R41, PT ;  /* 0x0000002906d17217 */ /* 0x000fe20003800200 */
[----:B------:R-:W-:Y:S01]  /*3f30*/  FMUL.FTZ R6, R71, c[0x0][0x2ec] ;  /* 0x0000bb0047067a20 */ /* 0x000fe20000410000 */
[C---:B------:R-:W-:Y:S01]  /*3f40*/  IADD3 R7, R0.reuse, 0x9, RZ ;  /* 0x0000000900077810 */ /* 0x040fe20007ffe0ff */
[----:B------:R2:W-:Y:S01]  /*3f50*/  MUFU.TANH R75, R5 ;  /* 0x00000005004b7308 */ /* 0x0005e20000002400 */
[----:B------:R-:W-:-:S03]  /*3f60*/  IADD3 R9, R0, 0x19, RZ ;  /* 0x0000001900097810 */ /* 0x000fc60007ffe0ff */
[----:B------:R-:W-:Y:S01]  /*3f70*/  HMMA.16816.F32.BF16 R32, R20, R34, R44 ;  /* 0x000000221420723c */ /* 0x000fe2000004182c */
[----:B-1----:R-:W-:-:S03]  /*3f80*/  FMUL.FTZ R3, R67, c[0x0][0x2ec] ;  /* 0x0000bb0043037a20 */ /* 0x002fc60000410000 */
[----:B------:R1:W-:Y:S08]  /*3f90*/  MUFU.TANH R90, R6 ;  /* 0x00000006005a7308 */ /* 0x0003f00000002400 */
[----:B------:R3:W-:Y:S01]  /*3fa0*/  MUFU.TANH R68, R3 ;  /* 0x0000000300447308 */ /* 0x0007e20000002400 */
[----:B--2---:R-:W-:-:S03]  /*3fb0*/  IADD3 R5, R0, 0x11, RZ ;  /* 0x0000001100057810 */ /* 0x004fc60007ffe0ff */
[----:B------:R-:W-:Y:S01]  /*3fc0*/  FMUL.FTZ R11, R12, c[0x0][0x2ec] ;  /* 0x0000bb000c0b7a20 */ /* 0x000fe20000410000 */
[----:B------:R-:W-:Y:S01]  /*3fd0*/  ISETP.GE.AND P4, PT, R5, R210, PT ;  /* 0x000000d20500720c */ /* 0x000fe20003f86270 */
[----:B------:R-:W-:Y:S01]  /*3fe0*/  FMUL.FTZ R14, R14, c[0x0][0x2ec] ;  /* 0x0000bb000e0e7a20 */ /* 0x000fe20000410000 */
[C---:B-1----:R-:W-:Y:S01]  /*3ff0*/  IADD3 R6, R0.reuse, 0x10, RZ ;  /* 0x0000001000067810 */ /* 0x042fe20007ffe0ff */
[----:B------:R1:W-:Y:S01]  /*4000*/  MUFU.TANH R70, R11 ;  /* 0x0000000b00467308 */ /* 0x0003e20000002400 */
[----:B---3--:R-:W-:-:S07]  /*4010*/  IADD3 R3, R0, 0x1, RZ ;  /* 0x0000000100037810 */ /* 0x008fce0007ffe0ff */
[----:B------:R-:W-:Y:S01]  /*4020*/  MUFU.TANH R66, R14 ;  /* 0x0000000e00427308 */ /* 0x000fe20000002400 */
[C---:B------:R-:W-:Y:S02]  /*4030*/  ISETP.GE.AND P0, PT, R3.reuse, R207, PT ;  /* 0x000000cf0300720c */ /* 0x040fe40003f06270 */
[C---:B------:R-:W-:Y:S02]  /*4040*/  ISETP.GE.AND P1, PT, R3.reuse, R208, PT ;  /* 0x000000d00300720c */ /* 0x040fe40003f26270 */
[----:B------:R-:W-:Y:S01]  /*4050*/  ISETP.LT.OR P0, PT, R3, R203, P0 ;  /* 0x000000cb0300720c */ /* 0x000fe20000701670 */
[----:B-1----:R-:W-:Y:S01]  /*4060*/  FMUL.FTZ R11, R13, c[0x0][0x2ec] ;  /* 0x0000bb000d0b7a20 */ /* 0x002fe20000410000 */
[C---:B------:R-:W-:Y:S02]  /*4070*/  ISETP.GE.AND P3, PT, R3.reuse, R210, PT ;  /* 0x000000d20300720c */ /* 0x040fe40003f66270 */
[----:B------:R-:W-:Y:S01]  /*4080*/  P2R R10, PR, RZ, 0x1 ;  /* 0x00000001ff0a7803 */ /* 0x000fe20000000000 */
[----:B------:R1:W-:Y:S01]  /*4090*/  MUFU.TANH R67, R11 ;  /* 0x0000000b00437308 */ /* 0x0003e20000002400 */
[----:B------:R-:W-:-:S02]  /*40a0*/  ISETP.GE.AND P2, PT, R3, R209, PT ;  /* 0x000000d10300720c */ /* 0x000fc40003f46270 */
[----:B------:R-:W-:Y:S02]  /*40b0*/  ISETP.GE.AND P0, PT, R0, R210, PT ;  /* 0x000000d20000720c */ /* 0x000fe40003f06270 */
[C---:B------:R-:W-:Y:S02]  /*40c0*/  ISETP.LT.OR P6, PT, R3.reuse, R204, P1 ;  /* 0x000000cc0300720c */ /* 0x040fe40000fc1670 */
[CC--:B------:R-:W-:Y:S02]  /*40d0*/  ISETP.LT.OR P3, PT, R3.reuse, R206.reuse, P3 ;  /* 0x000000ce0300720c */ /* 0x0c0fe40001f61670 */
[----:B------:R-:W-:Y:S01]  /*40e0*/  ISETP.LT.OR P5, PT, R3, R205, P2 ;  /* 0x000000cd0300720c */ /* 0x000fe200017a1670 */
[----:B------:R-:W-:Y:S01]  /*40f0*/  FMUL.FTZ R3, R36, c[0x0][0x2ec] ;  /* 0x0000bb0024037a20 */ /* 0x000fe20000410000 */
[----:B------:R-:W-:Y:S01]  /*4100*/  ISETP.LT.OR P1, PT, R0, R206, P0 ;  /* 0x000000ce0000720c */ /* 0x000fe20000721670 */
[C---:B------:R-:W-:Y:S01]  /*4110*/  HMMA.16816.F32.BF16 R36, R24.reuse, R76, R116 ;  /* 0x0000004c1824723c */ /* 0x040fe20000041874 */
[-C--:B------:R-:W-:Y:S01]  /*4120*/  ISETP.GE.AND P0, PT, R8, R210.reuse, PT ;  /* 0x000000d20800720c */ /* 0x080fe20003f06270 */
[----:B------:R2:W3:Y:S01]  /*4130*/  MUFU.TANH R72, R3 ;  /* 0x0000000300487308 */ /* 0x0004e20000002400 */
[----:B------:R-:W-:Y:S01]  /*4140*/  ISETP.GE.AND P2, PT, R7, R210, PT ;  /* 0x000000d20700720c */ /* 0x000fe20003f46270 */
[----:B-1----:R-:W-:Y:S01]  /*4150*/  FMUL.FTZ R11, R15, c[0x0][0x2ec] ;  /* 0x0000bb000f0b7a20 */ /* 0x002fe20000410000 */
[----:B------:R-:W-:Y:S01]  /*4160*/  FSEL R48, R152, -INF , !P1 ;  /* 0xff80000098307808 */ /* 0x000fe20004800000 */
[----:B------:R-:W1:Y:S01]  /*4170*/  LDSM.16.M88.4 R12, [R193+0x1800] ;  /* 0x00180000c10c783b */ /* 0x000e620000000200 */
[----:B------:R-:W-:Y:S01]  /*4180*/  ISETP.LT.OR P0, PT, R8, R206, P0 ;  /* 0x000000ce0800720c */ /* 0x000fe20000701670 */
[----:B------:R-:W-:Y:S01]  /*4190*/  HMMA.16816.F32.BF16 R24, R24, R78, R108 ;  /* 0x0000004e1818723c */ /* 0x000fe2000004186c */
[----:B------:R-:W-:Y:S01]  /*41a0*/  ISETP.GE.AND P1, PT, R6, R210, PT ;  /* 0x000000d20600720c */ /* 0x000fe20003f26270 */
[----:B------:R3:W1:Y:S01]  /*41b0*/  MUFU.TANH R87, R11 ;  /* 0x0000000b00577308 */ /* 0x0006620000002400 */
[----:B------:R-:W-:Y:S01]  /*41c0*/  ISETP.LT.OR P2, PT, R7, R206, P2 ;  /* 0x000000ce0700720c */ /* 0x000fe20001741670 */
[----:B------:R-:W-:-:S04]  /*41d0*/  DEPBAR.LE SB0, 0x0 ;  /* 0x000080000000791a */ /* 0x000fc80000000000 */
[----:B----4-:R-:W-:Y:S02]  /*41e0*/  FSEL R50, R150, -INF , !P0 ;  /* 0xff80000096327808 */ /* 0x010fe40004000000 */
[----:B--2---:R-:W-:Y:S02]  /*41f0*/  IADD3 R3, R0, 0x18, RZ ;  /* 0x0000001800037810 */ /* 0x004fe40007ffe0ff */
[----:B------:R-:W-:Y:S01]  /*4200*/  FSEL R49, R151, -INF , !P3 ;  /* 0xff80000097317808 */ /* 0x000fe20005800000 */
[----:B------:R-:W-:Y:S01]  /*4210*/  BAR.SYNC.DEFER_BLOCKING 0x0 ;  /* 0x0000000000007b1d */ /* 0x000fe20000010000 */
[----:B------:R-:W-:Y:S02]  /*4220*/  ISETP.GE.AND P0, PT, R3, R210, PT ;  /* 0x000000d20300720c */ /* 0x000fe40003f06270 */
[----:B------:R-:W-:Y:S02]  /*4230*/  ISETP.LT.OR P1, PT, R6, R206, P1 ;  /* 0x000000ce0600720c */ /* 0x000fe40000f21670 */
[----:B------:R-:W-:Y:S01]  /*4240*/  ISETP.GE.AND P3, PT, R9, R210, PT ;  /* 0x000000d20900720c */ /* 0x000fe20003f66270 */
[----:B---3--:R-:W-:Y:S01]  /*4250*/  FMUL.FTZ R11, R16, c[0x0][0x2ec] ;  /* 0x0000bb00100b7a20 */ /* 0x008fe20000410000 */
[----:B------:R-:W-:-:S02]  /*4260*/  FSEL R53, R149, -INF , !P2 ;  /* 0xff80000095357808 */ /* 0x000fc40005000000 */
[-C--:B------:R-:W-:Y:S01]  /*4270*/  ISETP.LT.OR P2, PT, R5, R206.reuse, P4 ;  /* 0x000000ce0500720c */ /* 0x080fe20002741670 */
[----:B------:R2:W-:Y:S01]  /*4280*/  MUFU.TANH R73, R11 ;  /* 0x0000000b00497308 */ /* 0x0005e20000002400 */
[----:B------:R-:W-:Y:S02]  /*4290*/  FSEL R54, R148, -INF , !P1 ;  /* 0xff80000094367808 */ /* 0x000fe40004800000 */
[-C--:B------:R-:W-:Y:S02]  /*42a0*/  ISETP.LT.OR P0, PT, R3, R206.reuse, P0 ;  /* 0x000000ce0300720c */ /* 0x080fe40000701670 */
[----:B------:R-:W-:Y:S02]  /*42b0*/  ISETP.LT.OR P1, PT, R9, R206, P3 ;  /* 0x000000ce0900720c */ /* 0x000fe40001f21670 */
[----:B------:R-:W-:Y:S02]  /*42c0*/  ISETP.GE.AND P4, PT, R8, R209, PT ;  /* 0x000000d10800720c */ /* 0x000fe40003f86270 */
[----:B-----5:R-:W-:-:S02]  /*42d0*/  FSEL R60, R147, -INF , !P2 ;  /* 0xff800000933c7808 */ /* 0x020fc40005000000 */
[----:B------:R-:W-:Y:S02]  /*42e0*/  ISETP.GE.AND P2, PT, R8, R208, PT ;  /* 0x000000d00800720c */ /* 0x000fe40003f46270 */
[----:B------:R-:W-:Y:S02]  /*42f0*/  FSEL R97, R146, -INF , !P0 ;  /* 0xff80000092617808 */ /* 0x000fe40004000000 */
[----:B------:R-:W-:Y:S01]  /*4300*/  ISETP.GE.AND P0, PT, R8, R207, PT ;  /* 0x000000cf0800720c */ /* 0x000fe20003f06270 */
[----:B--2---:R-:W-:Y:S01]  /*4310*/  FMUL.FTZ R11, R17, c[0x0][0x2ec] ;  /* 0x0000bb00110b7a20 */ /* 0x004fe20000410000 */
[----:B------:R-:W-:Y:S02]  /*4320*/  FSEL R98, R144, -INF , !P1 ;  /* 0xff80000090627808 */ /* 0x000fe40004800000 */
[----:B------:R-:W-:Y:S01]  /*4330*/  ISETP.GE.AND P1, PT, R0, R209, PT ;  /* 0x000000d10000720c */ /* 0x000fe20003f26270 */
[----:B------:R2:W-:Y:S01]  /*4340*/  MUFU.TANH R71, R11 ;  /* 0x0000000b00477308 */ /* 0x0005e20000002400 */
[----:B------:R-:W-:-:S02]  /*4350*/  ISETP.LT.OR P3, PT, R8, R205, P4 ;  /* 0x000000cd0800720c */ /* 0x000fc40002761670 */
[C---:B------:R-:W-:Y:S02]  /*4360*/  ISETP.LT.OR P4, PT, R8.reuse, R204, P2 ;  /* 0x000000cc0800720c */ /* 0x040fe40001781670 */
[----:B------:R-:W-:Y:S02]  /*4370*/  ISETP.LT.OR P2, PT, R8, R203, P0 ;  /* 0x000000cb0800720c */ /* 0x000fe40000741670 */
[----:B------:R-:W-:Y:S02]  /*4380*/  ISETP.LT.OR P0, PT, R0, R205, P1 ;  /* 0x000000cd0000720c */ /* 0x000fe40000f01670 */
[----:B------:R-:W-:Y:S02]  /*4390*/  P2R R8, PR, RZ, 0x4 ;  /* 0x00000004ff087803 */ /* 0x000fe40000000000 */
[----:B------:R-:W-:Y:S02]  /*43a0*/  FSEL R47, R145, -INF , !P0 ;  /* 0xff800000912f7808 */ /* 0x000fe40004000000 */
[----:B------:R-:W-:-:S02]  /*43b0*/  ISETP.GE.AND P0, PT, R7, R209, PT ;  /* 0x000000d10700720c */ /* 0x000fc40003f06270 */
[----:B------:R-:W-:Y:S01]  /*43c0*/  ISETP.GE.AND P1, PT, R6, R209, PT ;  /* 0x000000d10600720c */ /* 0x000fe20003f26270 */
[----:B--2---:R-:W-:Y:S01]  /*43d0*/  FMUL.FTZ R11, R32, c[0x0][0x2ec] ;  /* 0x0000bb00200b7a20 */ /* 0x004fe20000410000 */
[----:B------:R-:W-:Y:S02]  /*43e0*/  ISETP.LT.OR P2, PT, R7, R205, P0 ;  /* 0x000000cd0700720c */ /* 0x000fe40000741670 */
[C---:B------:R-:W-:Y:S01]  /*43f0*/  ISETP.GE.AND P0, PT, R5.reuse, R209, PT ;  /* 0x000000d10500720c */ /* 0x040fe20003f06270 */
[----:B------:R-:W-:Y:S01]  /*4400*/  MUFU.TANH R65, R11 ;  /* 0x0000000b00417308 */ /* 0x000fe20000002400 */
[-C--:B------:R-:W-:Y:S02]  /*4410*/  ISETP.LT.OR P1, PT, R6, R205.reuse, P1 ;  /* 0x000000cd0600720c */ /* 0x080fe40000f21670 */
[----:B------:R-:W-:Y:S02]  /*4420*/  ISETP.LT.OR P0, PT, R5, R205, P0 ;  /* 0x000000cd0500720c */ /* 0x000fe40000701670 */
[----:B------:R-:W-:-:S02]  /*4430*/  FSEL R62, R123, -INF , !P2 ;  /* 0xff8000007b3e7808 */ /* 0x000fc40005000000 */
[-C--:B------:R-:W-:Y:S02]  /*4440*/  ISETP.GE.AND P2, PT, R3, R209.reuse, PT ;  /* 0x000000d10300720c */ /* 0x080fe40003f46270 */
[----:B------:R-:W-:Y:S02]  /*4450*/  FSEL R128, R122, -INF , !P1 ;  /* 0xff8000007a807808 */ /* 0x000fe40004800000 */
[----:B------:R-:W-:Y:S02]  /*4460*/  FSEL R129, R121, -INF , !P0 ;  /* 0xff80000079817808 */ /* 0x000fe40004000000 */
[----:B------:R-:W-:Y:S02]  /*4470*/  ISETP.GE.AND P1, PT, R9, R209, PT ;  /* 0x000000d10900720c */ /* 0x000fe40003f26270 */
[----:B------:R-:W-:Y:S02]  /*4480*/  ISETP.GE.AND P0, PT, R0, R208, PT ;  /* 0x000000d00000720c */ /* 0x000fe40003f06270 */
[----:B------:R-:W-:-:S02]  /*4490*/  ISETP.LT.OR P2, PT, R3, R205, P2 ;  /* 0x000000cd0300720c */ /* 0x000fc40001741670 */
[----:B------:R-:W-:Y:S02]  /*44a0*/  ISETP.LT.OR P1, PT, R9, R205, P1 ;  /* 0x000000cd0900720c */ /* 0x000fe40000f21670 */
[----:B------:R-:W-:Y:S02]  /*44b0*/  ISETP.LT.OR P0, PT, R0, R204, P0 ;  /* 0x000000cc0000720c */ /* 0x000fe40000701670 */
[----:B------:R-:W-:Y:S02]  /*44c0*/  FSEL R130, R120, -INF , !P2 ;  /* 0xff80000078827808 */ /* 0x000fe40005000000 */
[----:B------:R-:W-:Y:S02]  /*44d0*/  FSEL R131, R115, -INF , !P1 ;  /* 0xff80000073837808 */ /* 0x000fe40004800000 */
[----:B------:R-:W-:Y:S02]  /*44e0*/  ISETP.GE.AND P2, PT, R7, R207, PT ;  /* 0x000000cf0700720c */ /* 0x000fe40003f46270 */
[----:B------:R-:W-:-:S02]  /*44f0*/  FSEL R41, R114, -INF , !P0 ;  /* 0xff80000072297808 */ /* 0x000fc40004000000 */
[CC--:B------:R-:W-:Y:S02]  /*4500*/  ISETP.GE.AND P1, PT, R6.reuse, R208.reuse, PT ;  /* 0x000000d00600720c */ /* 0x0c0fe40003f26270 */
[----:B------:R-:W-:Y:S02]  /*4510*/  ISETP.GE.AND P0, PT, R6, R207, PT ;  /* 0x000000cf0600720c */ /* 0x000fe40003f06270 */
[----:B------:R-:W-:Y:S02]  /*4520*/  FSEL R52, R143, -INF , !P5 ;  /* 0xff8000008f347808 */ /* 0x000fe40006800000 */
[----:B------:R-:W-:Y:S02]  /*4530*/  FSEL R61, R142, -INF , !P3 ;  /* 0xff8000008e3d7808 */ /* 0x000fe40005800000 */
[C---:B------:R-:W-:Y:S02]  /*4540*/  ISETP.GE.AND P3, PT, R7.reuse, R208, PT ;  /* 0x000000d00700720c */ /* 0x040fe40003f66270 */
[----:B------:R-:W-:-:S02]  /*4550*/  ISETP.LT.OR P5, PT, R7, R203, P2 ;  /* 0x000000cb0700720c */ /* 0x000fc400017a1670 */
[C---:B------:R-:W-:Y:S02]  /*4560*/  ISETP.LT.OR P2, PT, R6.reuse, R204, P1 ;  /* 0x000000cc0600720c */ /* 0x040fe40000f41670 */
[----:B------:R-:W-:Y:S02]  /*4570*/  ISETP.LT.OR P0, PT, R6, R203, P0 ;  /* 0x000000cb0600720c */ /* 0x000fe40000701670 */
[----:B------:R-:W-:Y:S02]  /*4580*/  ISETP.GE.AND P1, PT, R5, R208, PT ;  /* 0x000000d00500720c */ /* 0x000fe40003f26270 */
[----:B------:R-:W-:Y:S02]  /*4590*/  ISETP.LT.OR P3, PT, R7, R204, P3 ;  /* 0x000000cc0700720c */ /* 0x000fe40001f61670 */
[----:B------:R-:W-:Y:S02]  /*45a0*/  P2R R7, PR, RZ, 0x1 ;  /* 0x00000001ff077803 */ /* 0x000fe40000000000 */
[----:B------:R-:W-:-:S02]  /*45b0*/  ISETP.GE.AND P0, PT, R3, R208, PT ;  /* 0x000000d00300720c */ /* 0x000fc40003f06270 */
[-C--:B------:R-:W-:Y:S02]  /*45c0*/  ISETP.LT.OR P1, PT, R5, R204.reuse, P1 ;  /* 0x000000cc0500720c */ /* 0x080fe40000f21670 */
[----:B------:R-:W-:Y:S02]  /*45d0*/  ISETP.LT.OR P0, PT, R3, R204, P0 ;  /* 0x000000cc0300720c */ /* 0x000fe40000701670 */
[----:B------:R-:W-:Y:S02]  /*45e0*/  FSEL R74, R95, -INF , !P1 ;  /* 0xff8000005f4a7808 */ /* 0x000fe40004800000 */
[----:B------:R-:W-:Y:S02]  /*45f0*/  ISETP.GE.AND P1, PT, R9, R208, PT ;  /* 0x000000d00900720c */ /* 0x000fe40003f26270 */
[----:B------:R-:W-:Y:S02]  /*4600*/  P2R R6, PR, RZ, 0x20 ;  /* 0x00000020ff067803 */ /* 0x000fe40000000000 */
[----:B------:R-:W-:-:S02]  /*4610*/  FSEL R85, R85, -INF , !P0 ;  /* 0xff80000055557808 */ /* 0x000fc40004000000 */
[----:B------:R-:W-:Y:S01]  /*4620*/  ISETP.NE.AND P5, PT, R10, RZ, PT ;  /* 0x000000ff0a00720c */ /* 0x000fe20003fa5270 */
[----:B------:R-:W-:Y:S01]  /*4630*/  FMUL.FTZ R10, R33, c[0x0][0x2ec] ;  /* 0x0000bb00210a7a20 */ /* 0x000fe20000410000 */
[----:B------:R-:W-:Y:S02]  /*4640*/  FSEL R55, R96, -INF , !P2 ;  /* 0xff80000060377808 */ /* 0x000fe40005000000 */
[-C--:B------:R-:W-:Y:S01]  /*4650*/  ISETP.GE.AND P0, PT, R0, R207.reuse, PT ;  /* 0x000000cf0000720c */ /* 0x080fe20003f06270 */
[----:B------:R2:W3:Y:S01]  /*4660*/  MUFU.TANH R64, R10 ;  /* 0x0000000a00407308 */ /* 0x0004e20000002400 */
[----:B------:R-:W-:Y:S02]  /*4670*/  ISETP.LT.OR P1, PT, R9, R204, P1 ;  /* 0x000000cc0900720c */ /* 0x000fe40000f21670 */
[----:B------:R-:W-:Y:S02]  /*4680*/  ISETP.GE.AND P2, PT, R5, R207, PT ;  /* 0x000000cf0500720c */ /* 0x000fe40003f46270 */
[----:B------:R-:W-:-:S02]  /*4690*/  FSEL R42, R112, -INF , !P6 ;  /* 0xff800000702a7808 */ /* 0x000fc40007000000 */
[-C--:B------:R-:W-:Y:S02]  /*46a0*/  ISETP.LT.OR P0, PT, R0, R203.reuse, P0 ;  /* 0x000000cb0000720c */ /* 0x080fe40000701670 */
[----:B------:R-:W-:Y:S02]  /*46b0*/  FSEL R84, R84, -INF , !P1 ;  /* 0xff80000054547808 */ /* 0x000fe40004800000 */
[----:B------:R-:W-:Y:S01]  /*46c0*/  ISETP.LT.OR P6, PT, R5, R203, P2 ;  /* 0x000000cb0500720c */ /* 0x000fe200017c1670 */
[----:B------:R-:W-:Y:S01]  /*46d0*/  FMUL.FTZ R5, R19, c[0x0][0x2ec] ;  /* 0x0000bb0013057a20 */ /* 0x000fe20000410000 */
[-C--:B------:R-:W-:Y:S02]  /*46e0*/  ISETP.GE.AND P1, PT, R3, R207.reuse, PT ;  /* 0x000000cf0300720c */ /* 0x080fe40003f26270 */
[----:B------:R-:W-:Y:S01]  /*46f0*/  FSEL R43, R113, -INF , !P4 ;  /* 0xff800000712b7808 */ /* 0x000fe20006000000 */
[----:B--2---:R-:W-:Y:S01]  /*4700*/  FMUL.FTZ R10, R18, c[0x0][0x2ec] ;  /* 0x0000bb00120a7a20 */ /* 0x004fe20000410000 */
[----:B------:R-:W-:Y:S01]  /*4710*/  FSEL R40, R94, -INF , !P0 ;  /* 0xff8000005e287808 */ /* 0x000fe20004000000 */
[----:B-1----:R-:W-:Y:S01]  /*4720*/  HMMA.16816.F32.BF16 R16, R28, R12, R80 ;  /* 0x0000000c1c10723c */ /* 0x002fe20000041850 */
[----:B------:R-:W-:Y:S01]  /*4730*/  ISETP.GE.AND P0, PT, R9, R207, PT ;  /* 0x000000cf0900720c */ /* 0x000fe20003f06270 */
[----:B------:R1:W-:Y:S01]  /*4740*/  MUFU.TANH R63, R5 ;  /* 0x00000005003f7308 */ /* 0x0003e20000002400 */
[----:B------:R-:W-:-:S02]  /*4750*/  ISETP.LT.OR P4, PT, R3, R203, P1 ;  /* 0x000000cb0300720c */ /* 0x000fc40000f81670 */
[----:B------:R-:W-:Y:S02]  /*4760*/  IADD3 R3, R0, 0x20, RZ ;  /* 0x0000002000037810 */ /* 0x000fe40007ffe0ff */
[----:B------:R-:W-:Y:S01]  /*4770*/  FSEL R44, R99, -INF , !P3 ;  /* 0xff800000632c7808 */ /* 0x000fe20005800000 */
[----:B------:R-:W-:Y:S01]  /*4780*/  HMMA.16816.F32.BF16 R28, R28, R14, R56 ;  /* 0x0000000e1c1c723c */ /* 0x000fe20000041838 */
[----:B------:R-:W-:Y:S01]  /*4790*/  ISETP.LT.OR P3, PT, R9, R203, P0 ;  /* 0x000000cb0900720c */ /* 0x000fe20000761670 */
[----:B------:R-:W2:Y:S01]  /*47a0*/  MUFU.TANH R51, R10 ;  /* 0x0000000a00337308 */ /* 0x000ea20000002400 */
[C---:B------:R-:W-:Y:S02]  /*47b0*/  ISETP.GE.AND P0, PT, R3.reuse, R210, PT ;  /* 0x000000d20300720c */ /* 0x040fe40003f06270 */
[----:B------:R-:W-:Y:S02]  /*47c0*/  FSEL R33, R92, -INF , !P5 ;  /* 0xff8000005c217808 */ /* 0x000fe40006800000 */
[----:B------:R-:W-:-:S02]  /*47d0*/  ISETP.LT.OR P5, PT, R3, R206, P0 ;  /* 0x000000ce0300720c */ /* 0x000fc400007a1670 */
[----:B------:R-:W-:Y:S01]  /*47e0*/  ISETP.NE.AND P2, PT, R8, RZ, PT ;  /* 0x000000ff0800720c */ /* 0x000fe20003f45270 */
[----:B-1----:R-:W-:Y:S01]  /*47f0*/  FMUL.FTZ R5, R34, c[0x0][0x2ec] ;  /* 0x0000bb0022057a20 */ /* 0x002fe20000410000 */
[----:B------:R-:W-:Y:S02]  /*4800*/  ISETP.NE.AND P1, PT, R6, RZ, PT ;  /* 0x000000ff0600720c */ /* 0x000fe40003f25270 */
[----:B------:R-:W-:Y:S01]  /*4810*/  ISETP.NE.AND P0, PT, R7, RZ, PT ;  /* 0x000000ff0700720c */ /* 0x000fe20003f05270 */
[----:B------:R1:W-:Y:S01]  /*4820*/  MUFU.TANH R46, R5 ;  /* 0x00000005002e7308 */ /* 0x0003e20000002400 */
[----:B------:R-:W-:Y:S01]  /*4830*/  FSEL R34, R93, -INF , !P2 ;  /* 0xff8000005d227808 */ /* 0x000fe20005000000 */
[----:B------:R-:W-:Y:S01]  /*4840*/  FMUL.FTZ R6, R16, c[0x0][0x2ec] ;  /* 0x0000bb0010067a20 */ /* 0x000fe20000410000 */
[----:B------:R-:W-:Y:S01]  /*4850*/  FSEL R69, R69, -INF , !P0 ;  /* 0xff80000045457808 */ /* 0x000fe20004000000 */
[----:B------:R-:W-:Y:S01]  /*4860*/  FMUL.FTZ R17, R17, c[0x0][0x2ec] ;  /* 0x0000bb0011117a20 */ /* 0x000fe20000410000 */
[C---:B------:R-:W-:Y:S01]  /*4870*/  ISETP.GE.AND P2, PT, R3.reuse, R209, PT ;  /* 0x000000d10300720c */ /* 0x040fe20003f46270 */
[----:B------:R-:W-:Y:S01]  /*4880*/  FMUL.FTZ R18, R18, c[0x0][0x2ec] ;  /* 0x0000bb0012127a20 */ /* 0x000fe20000410000 */
[C---:B------:R-:W-:Y:S01]  /*4890*/  ISETP.GE.AND P0, PT, R3.reuse, R207, PT ;  /* 0x000000cf0300720c */ /* 0x040fe20003f06270 */
[----:B------:R4:W-:Y:S01]  /*48a0*/  MUFU.TANH R32, R6 ;  /* 0x0000000600207308 */ /* 0x0009e20000002400 */
[C---:B------:R-:W-:Y:S01]  /*48b0*/  ISETP.LT.OR P2, PT, R3.reuse, R205, P2 ;  /* 0x000000cd0300720c */ /* 0x040fe20001741670 */
[----:B------:R-:W-:Y:S01]  /*48c0*/  FMUL.FTZ R28, R28, c[0x0][0x2ec] ;  /* 0x0000bb001c1c7a20 */ /* 0x000fe20000410000 */
[----:B------:R-:W-:Y:S01]  /*48d0*/  ISETP.LT.OR P0, PT, R3, R203, P0 ;  /* 0x000000cb0300720c */ /* 0x000fe20000701670 */
[----:B------:R-:W-:Y:S01]  /*48e0*/  FMUL.FTZ R29, R29, c[0x0][0x2ec] ;  /* 0x0000bb001d1d7a20 */ /* 0x000fe20000410000 */
[----:B------:R-:W-:Y:S01]  /*48f0*/  P2R R8, PR, RZ, 0x4 ;  /* 0x00000004ff087803 */ /* 0x000fe20000000000 */
[----:B------:R-:W-:Y:S01]  /*4900*/  FMUL.FTZ R19, R19, c[0x0][0x2ec] ;  /* 0x0000bb0013137a20 */ /* 0x000fe20000410000 */
[----:B------:R-:W-:Y:S01]  /*4910*/  P2R R16, PR, RZ, 0x1 ;  /* 0x00000001ff107803 */ /* 0x000fe20000000000 */
[----:B-1----:R-:W-:Y:S01]  /*4920*/  FMUL.FTZ R5, R35, c[0x0][0x2ec] ;  /* 0x0000bb0023057a20 */ /* 0x002fe20000410000 */
[----:B------:R-:W-:Y:S01]  /*4930*/  FSEL R35, R91, -INF , !P1 ;  /* 0xff8000005b237808 */ /* 0x000fe20004800000 */
[----:B------:R-:W1:Y:S01]  /*4940*/  MUFU.TANH R28, R28 ;  /* 0x0000001c001c7308 */ /* 0x000e620000002400 */
[----:B------:R-:W-:Y:S01]  /*4950*/  ISETP.GE.AND P1, PT, R3, R208, PT ;  /* 0x000000d00300720c */ /* 0x000fe20003f26270 */
[----:B------:R-:W-:Y:S01]  /*4960*/  FMUL.FTZ R30, R30, c[0x0][0x2ec] ;  /* 0x0000bb001e1e7a20 */ /* 0x000fe20000410000 */
[----:B------:R-:W-:Y:S01]  /*4970*/  FSEL R104, R72, -INF , !P5 ;  /* 0xff80000048687808 */ /* 0x000fe20006800000 */
[----:B------:R-:W-:Y:S01]  /*4980*/  FMUL.FTZ R31, R31, c[0x0][0x2ec] ;  /* 0x0000bb001f1f7a20 */ /* 0x000fe20000410000 */
[----:B------:R-:W-:-:S02]  /*4990*/  ISETP.LT.OR P1, PT, R3, R204, P1 ;  /* 0x000000cc0300720c */ /* 0x000fc40000f21670 */
[C---:B------:R-:W-:Y:S01]  /*49a0*/  IADD3 R3, R0.reuse, 0x28, RZ ;  /* 0x0000002800037810 */ /* 0x040fe20007ffe0ff */
[----:B------:R5:W1:Y:S01]  /*49b0*/  MUFU.TANH R45, R5 ;  /* 0x00000005002d7308 */ /* 0x000a620000002400 */
[----:B------:R-:W-:Y:S02]  /*49c0*/  P2R R7, PR, RZ, 0x2 ;  /* 0x00000002ff077803 */ /* 0x000fe40000000000 */
[C---:B------:R-:W-:Y:S02]  /*49d0*/  ISETP.GE.AND P0, PT, R3.reuse, R210, PT ;  /* 0x000000d20300720c */ /* 0x040fe40003f06270 */
[----:B----4-:R-:W-:Y:S02]  /*49e0*/  IADD3 R6, R0, 0x29, RZ ;  /* 0x0000002900067810 */ /* 0x010fe40007ffe0ff */
[----:B------:R-:W-:Y:S01]  /*49f0*/  ISETP.LT.OR P0, PT, R3, R206, P0 ;  /* 0x000000ce0300720c */ /* 0x000fe20000701670 */
[----:B------:R-:W4:Y:S01]  /*4a00*/  MUFU.TANH R17, R17 ;  /* 0x0000001100117308 */ /* 0x000f220000002400 */
[----:B------:R-:W-:-:S02]  /*4a10*/  FSEL R75, R75, -INF , !P4 ;  /* 0xff8000004b4b7808 */ /* 0x000fc40006000000 */
[----:B------:R-:W-:Y:S02]  /*4a20*/  FSEL R123, R70, -INF , !P0 ;  /* 0xff800000467b7808 */ /* 0x000fe40004000000 */
[----:B------:R-:W-:Y:S02]  /*4a30*/  FSEL R68, R68, -INF , !P6 ;  /* 0xff80000044447808 */ /* 0x000fe40007000000 */
[----:B------:R-:W-:Y:S01]  /*4a40*/  ISETP.GE.AND P4, PT, R6, R210, PT ;  /* 0x000000d20600720c */ /* 0x000fe20003f86270 */
[----:B------:R-:W1:Y:S01]  /*4a50*/  MUFU.TANH R29, R29 ;  /* 0x0000001d001d7308 */ /* 0x000e620000002400 */
[----:B-----5:R-:W-:Y:S02]  /*4a60*/  IADD3 R5, R0, 0x21, RZ ;  /* 0x0000002100057810 */ /* 0x020fe40007ffe0ff */
[----:B------:R-:W-:Y:S02]  /*4a70*/  ISETP.NE.AND P6, PT, R8, RZ, PT ;  /* 0x000000ff0800720c */ /* 0x000fe40003fc5270 */
[C---:B------:R-:W-:Y:S01]  /*4a80*/  ISETP.GE.AND P2, PT, R5.reuse, R208, PT ;  /* 0x000000d00500720c */ /* 0x040fe20003f46270 */
[----:B------:R-:W-:Y:S01]  /*4a90*/  HMMA.16816.F32.BF16 R8, R20, R12, R36 ;  /* 0x0000000c1408723c */ /* 0x000fe20000041824 */
[C---:B------:R-:W-:Y:S01]  /*4aa0*/  ISETP.GE.AND P0, PT, R5.reuse, R207, PT ;  /* 0x000000cf0500720c */ /* 0x040fe20003f06270 */
[----:B------:R-:W-:Y:S01]  /*4ab0*/  MUFU.TANH R18, R18 ;  /* 0x0000001200127308 */ /* 0x000fe20000002400 */
[----:B------:R-:W-:-:S02]  /*4ac0*/  ISETP.LT.OR P5, PT, R5, R204, P2 ;  /* 0x000000cc0500720c */ /* 0x000fc400017a1670 */
[----:B------:R-:W-:Y:S02]  /*4ad0*/  ISETP.LT.OR P2, PT, R5, R203, P0 ;  /* 0x000000cb0500720c */ /* 0x000fe40000741670 */
[----:B------:R-:W-:Y:S01]  /*4ae0*/  ISETP.GE.AND P0, PT, R3, R209, PT ;  /* 0x000000d10300720c */ /* 0x000fe20003f06270 */
[----:B------:R-:W-:Y:S01]  /*4af0*/  HMMA.16816.F32.BF16 R20, R20, R14, R24 ;  /* 0x0000000e1414723c */ /* 0x000fe20000041818 */
[----:B------:R-:W-:Y:S01]  /*4b00*/  ISETP.GE.AND P1, PT, R5, R210, PT ;  /* 0x000000d20500720c */ /* 0x000fe20003f26270 */
[----:B------:R-:W-:Y:S01]  /*4b10*/  MUFU.TANH R19, R19 ;  /* 0x0000001300137308 */ /* 0x000fe20000002400 */
[----:B------:R-:W-:Y:S02]  /*4b20*/  ISETP.LT.OR P0, PT, R3, R205, P0 ;  /* 0x000000cd0300720c */ /* 0x000fe40000701670 */
[----:B------:R-:W-:Y:S02]  /*4b30*/  ISETP.LT.OR P1, PT, R5, R206, P1 ;  /* 0x000000ce0500720c */ /* 0x000fe40000f21670 */
[----:B------:R-:W-:-:S02]  /*4b40*/  FSEL R145, R66, -INF , !P0 ;  /* 0xff80000042917808 */ /* 0x000fc40004000000 */
[-C--:B------:R-:W-:Y:S01]  /*4b50*/  ISETP.GE.AND P0, PT, R6, R209.reuse, PT ;  /* 0x000000d10600720c */ /* 0x080fe20003f06270 */
[----:B------:R-:W-:Y:S01]  /*4b60*/  MUFU.TANH R30, R30 ;  /* 0x0000001e001e7308 */ /* 0x000fe20000002400 */
[----:B------:R-:W-:Y:S02]  /*4b70*/  FSEL R96, R90, -INF , !P3 ;  /* 0xff8000005a607808 */ /* 0x000fe40005800000 */
[----:B------:R-:W-:Y:S02]  /*4b80*/  ISETP.GE.AND P3, PT, R5, R209, PT ;  /* 0x000000d10500720c */ /* 0x000fe40003f66270 */
[----:B------:R-:W-:Y:S01]  /*4b90*/  FSEL R105, R86, -INF , !P1 ;  /* 0xff80000056697808 */ /* 0x000fe20004800000 */
[----:B------:R-:W-:Y:S01]  /*4ba0*/  FMUL.FTZ R8, R8, c[0x0][0x2ec] ;  /* 0x0000bb0008087a20 */ /* 0x000fe20000410000 */
[C---:B------:R-:W-:Y:S01]  /*4bb0*/  ISETP.LT.OR P1, PT, R6.reuse, R206, P4 ;  /* 0x000000ce0600720c */ /* 0x040fe20002721670 */
[----:B------:R-:W-:Y:S01]  /*4bc0*/  FMUL.FTZ R9, R9, c[0x0][0x2ec] ;  /* 0x0000bb0009097a20 */ /* 0x000fe20000410000 */
[-C--:B------:R-:W-:Y:S01]  /*4bd0*/  ISETP.LT.OR P0, PT, R6, R205.reuse, P0 ;  /* 0x000000cd0600720c */ /* 0x080fe20000701670 */
[----:B------:R5:W1:Y:S01]  /*4be0*/  MUFU.TANH R12, R8 ;  /* 0x00000008000c7308 */ /* 0x000a620000002400 */
[----:B------:R-:W-:Y:S01]  /*4bf0*/  ISETP.LT.OR P3, PT, R5, R205, P3 ;  /* 0x000000cd0500720c */ /* 0x000fe20001f61670 */
[----:B------:R-:W-:Y:S01]  /*4c00*/  FMUL.FTZ R10, R10, c[0x0][0x2ec] ;  /* 0x0000bb000a0a7a20 */ /* 0x000fe20000410000 */
[----:B------:R-:W-:Y:S01]  /*4c10*/  FSEL R139, R67, -INF , !P1 ;  /* 0xff800000438b7808 */ /* 0x000fe20004800000 */
[----:B------:R-:W-:Y:S01]  /*4c20*/  FMUL.FTZ R20, R20, c[0x0][0x2ec] ;  /* 0x0000bb0014147a20 */ /* 0x000fe20000410000 */
[----:B------:R-:W-:Y:S01]  /*4c30*/  P2R R5, PR, RZ, 0x4 ;  /* 0x00000004ff057803 */ /* 0x000fe20000000000 */
[----:B------:R-:W-:Y:S01]  /*4c40*/  FMUL.FTZ R21, R21, c[0x0][0x2ec] ;  /* 0x0000bb0015157a20 */ /* 0x000fe20000410000 */
[----:B------:R-:W-:Y:S01]  /*4c50*/  FSEL R142, R87, -INF , !P0 ;  /* 0xff800000578e7808 */ /* 0x000fe20004000000 */
[----:B------:R-:W1:Y:S01]  /*4c60*/  MUFU.TANH R31, R31 ;  /* 0x0000001f001f7308 */ /* 0x000e620000002400 */
[-C--:B------:R-:W-:Y:S01]  /*4c70*/  ISETP.GE.AND P2, PT, R3, R208.reuse, PT ;  /* 0x000000d00300720c */ /* 0x080fe20003f46270 */
[----:B------:R-:W-:Y:S01]  /*4c80*/  FMUL.FTZ R11, R11, c[0x0][0x2ec] ;  /* 0x0000bb000b0b7a20 */ /* 0x000fe20000410000 */
[----:B------:R-:W-:Y:S01]  /*4c90*/  ISETP.GE.AND P1, PT, R3, R207, PT ;  /* 0x000000cf0300720c */ /* 0x000fe20003f26270 */
[----:B------:R-:W-:Y:S01]  /*4ca0*/  FMUL.FTZ R22, R22, c[0x0][0x2ec] ;  /* 0x0000bb0016167a20 */ /* 0x000fe20000410000 */
[----:B------:R-:W-:Y:S01]  /*4cb0*/  ISETP.GE.AND P0, PT, R6, R208, PT ;  /* 0x000000d00600720c */ /* 0x000fe20003f06270 */
[----:B------:R-:W-:Y:S01]  /*4cc0*/  FMUL.FTZ R23, R23, c[0x0][0x2ec] ;  /* 0x0000bb0017177a20 */ /* 0x000fe20000410000 */
[----:B------:R-:W-:Y:S01]  /*4cd0*/  FSEL R143, R89, -INF , !P6 ;  /* 0xff800000598f7808 */ /* 0x000fe20007000000 */
[----:B------:R-:W1:Y:S01]  /*4ce0*/  MUFU.TANH R9, R9 ;  /* 0x0000000900097308 */ /* 0x000e620000002400 */
[----:B------:R-:W-:-:S02]  /*4cf0*/  ISETP.LT.OR P4, PT, R3, R204, P2 ;  /* 0x000000cc0300720c */ /* 0x000fc40001781670 */
[----:B------:R-:W-:Y:S02]  /*4d00*/  ISETP.LT.OR P6, PT, R3, R203, P1 ;  /* 0x000000cb0300720c */ /* 0x000fe40000fc1670 */
[----:B------:R-:W-:Y:S02]  /*4d10*/  ISETP.LT.OR P0, PT, R6, R204, P0 ;  /* 0x000000cc0600720c */ /* 0x000fe40000701670 */
[----:B------:R-:W-:Y:S01]  /*4d20*/  IADD3 R3, R0, 0x30, RZ ;  /* 0x0000003000037810 */ /* 0x000fe20007ffe0ff */
[----:B------:R-:W1:Y:S01]  /*4d30*/  MUFU.TANH R20, R20 ;  /* 0x0000001400147308 */ /* 0x000e620000002400 */
[----:B------:R-:W-:Y:S02]  /*4d40*/  FSEL R144, R88, -INF , !P3 ;  /* 0xff80000058907808 */ /* 0x000fe40005800000 */
[----:B------:R-:W-:Y:S02]  /*4d50*/  ISETP.NE.AND P3, PT, R7, RZ, PT ;  /* 0x000000ff0700720c */ /* 0x000fe40003f65270 */
[----:B---3--:R-:W-:-:S02]  /*4d60*/  FSEL R119, R64, -INF , !P0 ;  /* 0xff80000040777808 */ /* 0x008fc40004000000 */
[----:B------:R-:W-:Y:S01]  /*4d70*/  ISETP.GE.AND P1, PT, R6, R207, PT ;  /* 0x000000cf0600720c */ /* 0x000fe20003f26270 */
[----:B------:R-:W3:Y:S01]  /*4d80*/  MUFU.TANH R21, R21 ;  /* 0x0000001500157308 */ /* 0x000ee20000002400 */
[----:B------:R-:W-:Y:S02]  /*4d90*/  ISETP.GE.AND P2, PT, R3, R210, PT ;  /* 0x000000d20300720c */ /* 0x000fe40003f46270 */
[----:B------:R-:W-:Y:S02]  /*4da0*/  ISETP.NE.AND P0, PT, R16, RZ, PT ;  /* 0x000000ff1000720c */ /* 0x000fe40003f05270 */
[----:B------:R-:W-:Y:S02]  /*4db0*/  FSEL R116, R73, -INF , !P3 ;  /* 0xff80000049747808 */ /* 0x000fe40005800000 */
[----:B------:R-:W-:Y:S01]  /*4dc0*/  FSEL R117, R71, -INF , !P5 ;  /* 0xff80000047757808 */ /* 0x000fe20006800000 */
[----:B------:R-:W1:Y:S01]  /*4dd0*/  MUFU.TANH R10, R10 ;  /* 0x0000000a000a7308 */ /* 0x000e620000002400 */
[----:B------:R-:W-:-:S02]  /*4de0*/  ISETP.LT.OR P3, PT, R6, R203, P1 ;  /* 0x000000cb0600720c */ /* 0x000fc40000f61670 */
[----:B------:R-:W-:Y:S02]  /*4df0*/  ISETP.LT.OR P5, PT, R3, R206, P2 ;  /* 0x000000ce0300720c */ /* 0x000fe400017a1670 */
[----:B--2---:R-:W-:Y:S02]  /*4e00*/  FSEL R121, R51, -INF , !P0 ;  /* 0xff80000033797808 */ /* 0x004fe40004000000 */
[C---:B------:R-:W-:Y:S01]  /*4e10*/  ISETP.GE.AND P2, PT, R3.reuse, R209, PT ;  /* 0x000000d10300720c */ /* 0x040fe20003f46270 */
[----:B------:R-:W2:Y:S01]  /*4e20*/  MUFU.TANH R11, R11 ;  /* 0x0000000b000b7308 */ /* 0x000ea20000002400 */
[C---:B------:R-:W-:Y:S02]  /*4e30*/  ISETP.GE.AND P1, PT, R3.reuse, R208, PT ;  /* 0x000000d00300720c */ /* 0x040fe40003f26270 */
[C---:B------:R-:W-:Y:S02]  /*4e40*/  ISETP.GE.AND P0, PT, R3.reuse, R207, PT ;  /* 0x000000cf0300720c */ /* 0x040fe40003f06270 */
[----:B------:R-:W-:-:S02]  /*4e50*/  ISETP.LT.OR P2, PT, R3, R205, P2 ;  /* 0x000000cd0300720c */ /* 0x000fc40001741670 */
[C---:B------:R-:W-:Y:S01]  /*4e60*/  ISETP.LT.OR P1, PT, R3.reuse, R204, P1 ;  /* 0x000000cc0300720c */ /* 0x040fe20000f21670 */
[----:B------:R-:W1:Y:S01]  /*4e70*/  MUFU.TANH R22, R22 ;  /* 0x0000001600167308 */ /* 0x000e620000002400 */
[----:B------:R-:W-:Y:S02]  /*4e80*/  ISETP.LT.OR P0, PT, R3, R203, P0 ;  /* 0x000000cb0300720c */ /* 0x000fe40000701670 */
[----:B------:R-:W-:Y:S02]  /*4e90*/  IADD3 R3, R0, 0x38, RZ ;  /* 0x0000003800037810 */ /* 0x000fe40007ffe0ff */
[----:B------:R-:W-:Y:S02]  /*4ea0*/  FSEL R118, R65, -INF , !P4 ;  /* 0xff80000041767808 */ /* 0x000fe40006000000 */
[----:B-----5:R-:W-:Y:S01]  /*4eb0*/  P2R R8, PR, RZ, 0x1 ;  /* 0x00000001ff087803 */ /* 0x020fe20000000000 */
[----:B------:R-:W5:Y:S01]  /*4ec0*/  MUFU.TANH R23, R23 ;  /* 0x0000001700177308 */ /* 0x000f620000002400 */
[----:B------:R-:W-:-:S02]  /*4ed0*/  ISETP.NE.AND P4, PT, R5, RZ, PT ;  /* 0x000000ff0500720c */ /* 0x000fc40003f85270 */
[C---:B------:R-:W-:Y:S02]  /*4ee0*/  ISETP.GE.AND P0, PT, R3.reuse, R210, PT ;  /* 0x000000d20300720c */ /* 0x040fe40003f06270 */
[C---:B------:R-:W-:Y:S02]  /*4ef0*/  IADD3 R5, R0.reuse, 0x31, RZ ;  /* 0x0000003100057810 */ /* 0x040fe40007ffe0ff */
[----:B------:R-:W-:Y:S02]  /*4f00*/  P2R R6, PR, RZ, 0x2 ;  /* 0x00000002ff067803 */ /* 0x000fe40000000000 */
[----:B------:R-:W-:Y:S02]  /*4f10*/  ISETP.LT.OR P0, PT, R3, R206, P0 ;  /* 0x000000ce0300720c */ /* 0x000fe40000701670 */
[----:B------:R-:W-:Y:S02]  /*4f20*/  ISETP.GE.AND P1, PT, R5, R210, PT ;  /* 0x000000d20500720c */ /* 0x000fe40003f26270 */
[----:B------:R-:W-:-:S02]  /*4f30*/  IADD3 R0, R0, 0x39, RZ ;  /* 0x0000003900007810 */ /* 0x000fc40007ffe0ff */
[----:B-1----:R-:W-:Y:S02]  /*4f40*/  FSEL R127, R28, -INF , !P0 ;  /* 0xff8000001c7f7808 */ /* 0x002fe40004000000 */
[----:B------:R-:W-:Y:S02]  /*4f50*/  FSEL R124, R45, -INF , !P3 ;  /* 0xff8000002d7c7808 */ /* 0x000fe40005800000 */
[C---:B------:R-:W-:Y:S02]  /*4f60*/  ISETP.LT.OR P1, PT, R5.reuse, R206, P1 ;  /* 0x000000ce0500720c */ /* 0x040fe40000f21670 */
[----:B------:R-:W-:Y:S02]  /*4f70*/  ISETP.GE.AND P0, PT, R5, R207, PT ;  /* 0x000000cf0500720c */ /* 0x000fe40003f06270 */
[----:B------:R-:W-:Y:S02]  /*4f80*/  ISETP.GE.AND P3, PT, R0, R210, PT ;  /* 0x000000d20000720c */ /* 0x000fe40003f66270 */
[----:B------:R-:W-:-:S02]  /*4f90*/  FSEL R120, R63, -INF , !P4 ;  /* 0xff8000003f787808 */ /* 0x000fc40006000000 */
[----:B----4-:R-:W-:Y:S02]  /*4fa0*/  FSEL R126, R17, -INF , !P1 ;  /* 0xff800000117e7808 */ /* 0x010fe40004800000 */
[C---:B------:R-:W-:Y:S02]  /*4fb0*/  ISETP.LT.OR P4, PT, R5.reuse, R203, P0 ;  /* 0x000000cb0500720c */ /* 0x040fe40000781670 */
[----:B------:R-:W-:Y:S02]  /*4fc0*/  ISETP.GE.AND P1, PT, R5, R208, PT ;  /* 0x000000d00500720c */ /* 0x000fe40003f26270 */
[----:B------:R-:W-:Y:S02]  /*4fd0*/  ISETP.LT.OR P0, PT, R0, R206, P3 ;  /* 0x000000ce0000720c */ /* 0x000fe40001f01670 */
[----:B------:R-:W-:Y:S02]  /*4fe0*/  FSEL R122, R46, -INF , !P6 ;  /* 0xff8000002e7a7808 */ /* 0x000fe40007000000 */
[----:B------:R-:W-:-:S02]  /*4ff0*/  ISETP.NE.AND P6, PT, R6, RZ, PT ;  /* 0x000000ff0600720c */ /* 0x000fc40003fc5270 */
[----:B------:R-:W-:Y:S02]  /*5000*/  FSEL R125, R32, -INF , !P5 ;  /* 0xff800000207d7808 */ /* 0x000fe40006800000 */
[----:B------:R-:W-:Y:S02]  /*5010*/  P2R R7, PR, RZ, 0x4 ;  /* 0x00000004ff077803 */ /* 0x000fe40000000000 */
[----:B------:R-:W-:Y:S02]  /*5020*/  ISETP.LT.OR P5, PT, R5, R204, P1 ;  /* 0x000000cc0500720c */ /* 0x000fe40000fa1670 */
[----:B------:R-:W-:Y:S02]  /*5030*/  FSEL R133, R29, -INF , !P0 ;  /* 0xff8000001d857808 */ /* 0x000fe40004000000 */
[-C--:B------:R-:W-:Y:S02]  /*5040*/  ISETP.GE.AND P2, PT, R5, R209.reuse, PT ;  /* 0x000000d10500720c */ /* 0x080fe40003f46270 */
[----:B------:R-:W-:-:S02]  /*5050*/  ISETP.GE.AND P1, PT, R3, R209, PT ;  /* 0x000000d10300720c */ /* 0x000fc40003f26270 */
[----:B------:R-:W-:Y:S02]  /*5060*/  ISETP.GE.AND P0, PT, R0, R209, PT ;  /* 0x000000d10000720c */ /* 0x000fe40003f06270 */
[----:B------:R-:W-:Y:S02]  /*5070*/  FSEL R132, R12, -INF , !P6 ;  /* 0xff8000000c847808 */ /* 0x000fe40007000000 */
[----:B------:R-:W-:Y:S02]  /*5080*/  ISETP.GT.AND P6, PT, R213, R246, PT ;  /* 0x000000f6d500720c */ /* 0x000fe40003fc4270 */
[-C--:B------:R-:W-:Y:S02]  /*5090*/  ISETP.LT.OR P2, PT, R5, R205.reuse, P2 ;  /* 0x000000cd0500720c */ /* 0x080fe40001741670 */
[----:B------:R-:W-:Y:S02]  /*50a0*/  ISETP.NE.AND P3, PT, R7, RZ, PT ;  /* 0x000000ff0700720c */ /* 0x000fe40003f65270 */
[----:B------:R-:W-:-:S02]  /*50b0*/  ISETP.LT.OR P1, PT, R3, R205, P1 ;  /* 0x000000cd0300720c */ /* 0x000fc40000f21670 */
[----:B------:R-:W-:Y:S02]  /*50c0*/  ISETP.LT.OR P0, PT, R0, R205, P0 ;  /* 0x000000cd0000720c */ /* 0x000fe40000701670 */
        /* <DEDUP_REMOVED lines=9> */
[C---:B------:R-:W-:Y:S02]  /*5160*/  ISETP.LT.OR P3, PT, R3.reuse, R204, P3 ;  /* 0x000000cc0300720c */ /* 0x040fe40001f61670 */
[----:B------:R-:W-:-:S02]  /*5170*/  ISETP.LT.OR P2, PT, R3, R203, P2 ;  /* 0x000000cb0300720c */ /* 0x000fc40001741670 */
[C---:B------:R-:W-:Y:S02]  /*5180*/  ISETP.LT.OR P1, PT, R0.reuse, R204, P1 ;  /* 0x000000cc0000720c */ /* 0x040fe40000f21670 */
[----:B------:R-:W-:Y:S01]  /*5190*/  ISETP.LT.OR P0, PT, R0, R203, P0 ;  /* 0x000000cb0000720c */ /* 0x000fe20000701670 */
[----:B------:R-:W-:Y:S01]  /*51a0*/  IMAD.IADD R0, R141, 0x1, R140 ;  /* 0x000000018d007824 */ /* 0x000fe200078e028c */
[----:B------:R-:W-:Y:S02]  /*51b0*/  ISETP.NE.AND P5, PT, R8, RZ, PT ;  /* 0x000000ff0800720c */ /* 0x000fe40003fa5270 */
[----:B------:R-:W-:Y:S02]  /*51c0*/  FSEL R135, R20, -INF , !P3 ;  /* 0xff80000014877808 */ /* 0x000fe40005800000 */
[----:B---3--:R-:W-:Y:S02]  /*51d0*/  FSEL R136, R21, -INF , !P1 ;  /* 0xff80000015887808 */ /* 0x008fe40004800000 */
[----:B------:R-:W-:-:S02]  /*51e0*/  FSEL R137, R10, -INF , !P5 ;  /* 0xff8000000a897808 */ /* 0x000fc40006800000 */
[----:B--2---:R-:W-:Y:S02]  /*51f0*/  FSEL R138, R11, -INF , !P4 ;  /* 0xff8000000b8a7808 */ /* 0x004fe40006000000 */
[----:B------:R-:W-:Y:S02]  /*5200*/  FSEL R140, R22, -INF , !P2 ;  /* 0xff800000168c7808 */ /* 0x000fe40005000000 */
[----:B-----5:R-:W-:Y:S01]  /*5210*/  FSEL R141, R23, -INF , !P0 ;  /* 0xff800000178d7808 */ /* 0x020fe20004000000 */
        /* <DEDUP_REMOVED lines=48> */
.L_x_1915:
[----:B------:R-:W-:Y:S05]  /*5520*/  BSYNC B0 ;  /* 0x0000000000007941 */ /* 0x000fea0003800000 */
.L_x_1914:
[----:B------:R-:W0:Y:S02]  /*5530*/  LDGDEPBAR ;  /* 0x00000000000079af */ /* 0x000e240000000000 */
.L_x_1913:
        /* <DEDUP_REMOVED lines=12> */
[----:B------:R-:W-:Y:S01]  /*5600*/  FMNMX.FTZ R3, R41, R42, !PT ;  /* 0x0000002a29037209 */ /* 0x000fe20007810000 */
[----:B------:R-:W-:Y:S01]  /*5610*/  LDSM.16.MT88.4 R28, [R190+0x6800] ;  /* 0x00680000be1c783b */ /* 0x000fe20000004200 */
[----:B------:R-:W-:Y:S02]  /*5620*/  FMNMX.FTZ R5, R97, R5, !PT ;  /* 0x0000000561057209 */ /* 0x000fe40007810000 */
[----:B------:R-:W-:Y:S01]  /*5630*/  FMNMX.FTZ R3, R43, R3, !PT ;  /* 0x000000032b037209 */ /* 0x000fe20007810000 */
[----:B------:R-:W-:Y:S01]  /*5640*/  LDSM.16.MT88.4 R36, [R191+0x6800] ;  /* 0x00680000bf24783b */ /* 0x000fe20000004200 */
        /* <DEDUP_REMOVED lines=35> */
[----:B------:R-:W3:Y:S01]  /*5880*/  SHFL.BFLY PT, R71, R3, 0x2, 0x1f ;  /* 0x0c401f0003477f89 */ /* 0x000ee200000e0000 */
[----:B------:R-:W-:Y:S02]  /*5890*/  FMNMX.FTZ R5, R137, R5, !PT ;  /* 0x0000000589057209 */ /* 0x000fe40007810000 */
[----:B--2---:R-:W-:Y:S02]  /*58a0*/  FMNMX.FTZ R73, R73, R7, !PT ;  /* 0x0000000749497209 */ /* 0x004fe40007810000 */
[----:B------:R-:W-:-:S02]  /*58b0*/  FMNMX.FTZ R70, R138, R5, !PT ;  /* 0x000000058a467209 */ /* 0x000fc40007810000 */
[----:B------:R-:W-:Y:S01]  /*58c0*/  FMNMX.FTZ R5, R61, R6, !PT ;  /* 0x000000063d057209 */ /* 0x000fe20007810000 */
[----:B------:R-:W2:Y:S01]  /*58d0*/  SHFL.BFLY PT, R7, R73, 0x1, 0x1f ;  /* 0x0c201f0049077f89 */ /* 0x000ea200000e0000 */
[----:B------:R-:W-:Y:S02]  /*58e0*/  FMNMX.FTZ R70, R140, R70, !PT ;  /* 0x000000468c467209 */ /* 0x000fe40007810000 */
[----:B------:R-:W-:Y:S02]  /*58f0*/  FMNMX.FTZ R5, R62, R5, !PT ;  /* 0x000000053e057209 */ /* 0x000fe40007810000 */
[----:B------:R-:W-:Y:S02]  /*5900*/  FMNMX.FTZ R70, R141, R70, !PT ;  /* 0x000000468d467209 */ /* 0x000fe40007810000 */
[----:B------:R-:W-:-:S03]  /*5910*/  FMNMX.FTZ R5, R128, R5, !PT ;  /* 0x0000000580057209 */ /* 0x000fc60007810000 */
[----:B------:R-:W4:Y:S01]  /*5920*/  SHFL.BFLY PT, R6, R70, 0x2, 0x1f ;  /* 0x0c401f0046067f89 */ /* 0x000f2200000e0000 */
[----:B---3--:R-:W-:Y:S02]  /*5930*/  FMNMX.FTZ R71, R3, R71, !PT ;  /* 0x0000004703477209 */ /* 0x008fe40007810000 */
[----:B------:R-:W-:-:S03]  /*5940*/  FMNMX.FTZ R3, R129, R5, !PT ;  /* 0x0000000581037209 */ /* 0x000fc60007810000 */
[----:B------:R-:W3:Y:S01]  /*5950*/  SHFL.BFLY PT, R8, R71, 0x1, 0x1f ;  /* 0x0c201f0047087f89 */ /* 0x000ee200000e0000 */
[----:B------:R-:W-:Y:S02]  /*5960*/  FMNMX.FTZ R3, R130, R3, !PT ;  /* 0x0000000382037209 */ /* 0x000fe40007810000 */
[----:B--2---:R-:W-:Y:S02]  /*5970*/  FMNMX.FTZ R73, R73, R7, !PT ;  /* 0x0000000749497209 */ /* 0x004fe40007810000 */
[----:B------:R-:W-:Y:S02]  /*5980*/  FMNMX.FTZ R3, R131, R3, !PT ;  /* 0x0000000383037209 */ /* 0x000fe40007810000 */
[----:B------:R-:W-:Y:S02]  /*5990*/  FSETP.NEU.FTZ.AND P0, PT, R73, -INF , PT ;  /* 0xff8000004900780b */ /* 0x000fe40003f1d000 */
[----:B------:R-:W-:Y:S01]  /*59a0*/  FMNMX.FTZ R5, R143, R3, !PT ;  /* 0x000000038f057209 */ /* 0x000fe20007810000 */
[----:B------:R-:W-:-:S03]  /*59b0*/  FMUL.FTZ R3, R73, c[0x0][0x23c] ;  /* 0x00008f0049037a20 */ /* 0x000fc60000410000 */
[----:B------:R-:W-:Y:S02]  /*59c0*/  FMNMX.FTZ R5, R144, R5, !PT ;  /* 0x0000000590057209 */ /* 0x000fe40007810000 */
[----:B------:R-:W-:Y:S02]  /*59d0*/  FSEL R3, R3, RZ, P0 ;  /* 0x000000ff03037208 */ /* 0x000fe40000000000 */
[----:B----4-:R-:W-:Y:S02]  /*59e0*/  FMNMX.FTZ R70, R70, R6, !PT ;  /* 0x0000000646467209 */ /* 0x010fe40007810000 */
[----:B------:R-:W-:Y:S01]  /*59f0*/  FMNMX.FTZ R6, R145, R5, !PT ;  /* 0x0000000591067209 */ /* 0x000fe20007810000 */
[----:B------:R-:W-:Y:S02]  /*5a00*/  FFMA.FTZ R5, R48, c[0x0][0x23c], -R3 ;  /* 0x00008f0030057a23 */ /* 0x000fe40000010803 */
[----:B------:R-:W2:Y:S01]  /*5a10*/  SHFL.BFLY PT, R9, R70, 0x1, 0x1f ;  /* 0x0c201f0046097f89 */ /* 0x000ea200000e0000 */
[----:B------:R-:W-:Y:S01]  /*5a20*/  FMNMX.FTZ R6, R142, R6, !PT ;  /* 0x000000068e067209 */ /* 0x000fe20007810000 */
[----:B------:R4:W-:Y:S01]  /*5a30*/  MUFU.EX2 R222, R5 ;  /* 0x0000000500de7308 */ /* 0x0009e20000000800 */
[----:B---3--:R-:W-:-:S04]  /*5a40*/  FMNMX.FTZ R71, R71, R8, !PT ;  /* 0x0000000847477209 */ /* 0x008fc80007810000 */
[C---:B------:R-:W-:Y:S01]  /*5a50*/  FSETP.NEU.FTZ.AND P0, PT, R71.reuse, -INF , PT ;  /* 0xff8000004700780b */ /* 0x040fe20003f1d000 */
[----:B-1----:R-:W-:-:S05]  /*5a60*/  FMUL.FTZ R13, R71, c[0x0][0x23c] ;  /* 0x00008f00470d7a20 */ /* 0x002fca0000410000 */
[----:B------:R-:W-:Y:S02]  /*5a70*/  FSEL R13, R13, RZ, P0 ;  /* 0x000000ff0d0d7208 */ /* 0x000fe40000000000 */
[----:B----4-:R-:W-:Y:S01]  /*5a80*/  FMNMX.FTZ R5, R147, R6, !PT ;  /* 0x0000000693057209 */ /* 0x010fe20007810000 */
[----:B------:R-:W-:-:S03]  /*5a90*/  FFMA.FTZ R6, R49, c[0x0][0x23c], -R3 ;  /* 0x00008f0031067a23 */ /* 0x000fc60000010803 */
[----:B------:R-:W-:Y:S01]  /*5aa0*/  FMNMX.FTZ R5, R146, R5, !PT ;  /* 0x0000000592057209 */ /* 0x000fe20007810000 */
[----:B------:R1:W3:Y:S01]  /*5ab0*/  MUFU.EX2 R219, R6 ;  /* 0x0000000600db7308 */ /* 0x0002e20000000800 */
[----:B--2---:R-:W-:-:S04]  /*5ac0*/  FMNMX.FTZ R70, R70, R9, !PT ;  /* 0x0000000946467209 */ /* 0x004fc80007810000 */
[C---:B------:R-:W-:Y:S01]  /*5ad0*/  FSETP.NEU.FTZ.AND P0, PT, R70.reuse, -INF , PT ;  /* 0xff8000004600780b */ /* 0x040fe20003f1d000 */
[----:B------:R-:W-:-:S05]  /*5ae0*/  FMUL.FTZ R12, R70, c[0x0][0x23c] ;  /* 0x00008f00460c7a20 */ /* 0x000fca0000410000 */
[----:B------:R-:W-:Y:S02]  /*5af0*/  FSEL R12, R12, RZ, P0 ;  /* 0x000000ff0c0c7208 */ /* 0x000fe40000000000 */
[----:B-1----:R-:W-:Y:S01]  /*5b00*/  FMNMX.FTZ R6, R148, R5, !PT ;  /* 0x0000000594067209 */ /* 0x002fe20007810000 */
[----:B------:R-:W-:Y:S01]  /*5b10*/  FFMA.FTZ R5, R50, c[0x0][0x23c], -R3 ;  /* 0x00008f0032057a23 */ /* 0x000fe20000010803 */
[----:B---3--:R-:W-:Y:S01]  /*5b20*/  F2FP.BF16.PACK_AB R8, R219, R222 ;  /* 0x000000dedb08723e */ /* 0x008fe200000010ff */
[----:B------:R-:W-:Y:S02]  /*5b30*/  FFMA.FTZ R0, R33, c[0x0][0x23c], -R12 ;  /* 0x00008f0021007a23 */ /* 0x000fe4000001080c */
[----:B------:R1:W-:Y:S08]  /*5b40*/  MUFU.EX2 R221, R5 ;  /* 0x0000000500dd7308 */ /* 0x0003f00000000800 */
[----:B------:R2:W-:Y:S01]  /*5b50*/  MUFU.EX2 R185, R0 ;  /* 0x0000000000b97308 */ /* 0x0005e20000000800 */
[----:B-1----:R-:W-:Y:S01]  /*5b60*/  FMNMX.FTZ R5, R149, R6, !PT ;  /* 0x0000000695057209 */ /* 0x002fe20007810000 */
[----:B------:R-:W-:-:S04]  /*5b70*/  FFMA.FTZ R6, R41, c[0x0][0x23c], -R13 ;  /* 0x00008f0029067a23 */ /* 0x000fc8000001080d */
[----:B------:R-:W1:Y:S02]  /*5b80*/  SHFL.BFLY PT, R7, R5, 0x2, 0x1f ;  /* 0x0c401f0005077f89 */ /* 0x000e6400000e0000 */
[----:B------:R3:W-:Y:S01]  /*5b90*/  MUFU.EX2 R218, R6 ;  /* 0x0000000600da7308 */ /* 0x0007e20000000800 */
[----:B--2---:R-:W-:-:S07]  /*5ba0*/  FFMA.FTZ R0, R34, c[0x0][0x23c], -R12 ;  /* 0x00008f0022007a23 */ /* 0x004fce000001080c */
[----:B------:R2:W-:Y:S01]  /*5bb0*/  MUFU.EX2 R186, R0 ;  /* 0x0000000000ba7308 */ /* 0x0005e20000000800 */
[----:B---3--:R-:W-:-:S07]  /*5bc0*/  FFMA.FTZ R6, R42, c[0x0][0x23c], -R13 ;  /* 0x00008f002a067a23 */ /* 0x008fce000001080d */
[----:B------:R3:W4:Y:S01]  /*5bd0*/  MUFU.EX2 R216, R6 ;  /* 0x0000000600d87308 */ /* 0x0007220000000800 */
[----:B-1----:R-:W-:Y:S01]  /*5be0*/  FMNMX.FTZ R5, R5, R7, !PT ;  /* 0x0000000705057209 */ /* 0x002fe20007810000 */
[----:B--2---:R-:W-:Y:S02]  /*5bf0*/  FFMA.FTZ R0, R35, c[0x0][0x23c], -R12 ;  /* 0x00008f0023007a23 */ /* 0x004fe4000001080c */
[----:B------:R-:W-:Y:S04]  /*5c00*/  LDSM.16.MT88.4 R32, [R192+0x6800] ;  /* 0x00680000c020783b */ /* 0x000fe80000004200 */
[----:B------:R1:W2:Y:S01]  /*5c10*/  MUFU.EX2 R214, R0 ;  /* 0x0000000000d67308 */ /* 0x0002a20000000800 */
[----:B---3--:R-:W-:Y:S01]  /*5c20*/  FFMA.FTZ R6, R43, c[0x0][0x23c], -R13 ;  /* 0x00008f002b067a23 */ /* 0x008fe2000001080d */
[----:B----4-:R-:W-:-:S06]  /*5c30*/  F2FP.BF16.PACK_AB R4, R216, R218 ;  /* 0x000000dad804723e */ /* 0x010fcc00000010ff */
[----:B------:R3:W-:Y:S01]  /*5c40*/  MUFU.EX2 R217, R6 ;  /* 0x0000000600d97308 */ /* 0x0007e20000000800 */
[----:B-1----:R-:W-:Y:S01]  /*5c50*/  FFMA.FTZ R0, R53, c[0x0][0x23c], -R3 ;  /* 0x00008f0035007a23 */ /* 0x002fe20000010803 */
[----:B--2---:R-:W-:-:S06]  /*5c60*/  F2FP.BF16.PACK_AB R7, R214, R186 ;  /* 0x000000bad607723e */ /* 0x004fcc00000010ff */
[----:B------:R1:W2:Y:S01]  /*5c70*/  MUFU.EX2 R184, R0 ;  /* 0x0000000000b87308 */ /* 0x0002a20000000800 */
[----:B---3--:R-:W-:-:S07]  /*5c80*/  FFMA.FTZ R6, R44, c[0x0][0x23c], -R13 ;  /* 0x00008f002c067a23 */ /* 0x008fce000001080d */
[----:B------:R3:W4:Y:S01]  /*5c90*/  MUFU.EX2 R220, R6 ;  /* 0x0000000600dc7308 */ /* 0x0007220000000800 */
[----:B-1----:R-:W-:Y:S01]  /*5ca0*/  FFMA.FTZ R0, R54, c[0x0][0x23c], -R3 ;  /* 0x00008f0036007a23 */ /* 0x002fe20000010803 */
[----:B--2---:R-:W-:-:S06]  /*5cb0*/  F2FP.BF16.PACK_AB R10, R184, R221 ;  /* 0x000000ddb80a723e */ /* 0x004fcc00000010ff */
[----:B------:R-:W-:Y:S01]  /*5cc0*/  MUFU.EX2 R187, R0 ;  /* 0x0000000000bb7308 */ /* 0x000fe20000000800 */
[----:B---3--:R-:W-:Y:S02]  /*5cd0*/  FFMA.FTZ R6, R40, c[0x0][0x23c], -R12 ;  /* 0x00008f0028067a23 */ /* 0x008fe4000001080c */
[----:B------:R-:W-:Y:S05]  /*5ce0*/  LDSM.16.MT88.4 R40, [R191+0x6000] ;  /* 0x00600000bf28783b */ /* 0x000fea0000004200 */
[----:B------:R1:W2:Y:S02]  /*5cf0*/  MUFU.EX2 R212, R6 ;  /* 0x0000000600d47308 */ /* 0x0002a40000000800 */
[----:B-1----:R-:W1:Y:S02]  /*5d00*/  SHFL.BFLY PT, R6, R5, 0x1, 0x1f ;  /* 0x0c201f0005067f89 */ /* 0x002e6400000e0000 */
[----:B-1----:R-:W-:-:S02]  /*5d10*/  FMNMX.FTZ R72, R5, R6, !PT ;  /* 0x0000000605487209 */ /* 0x002fc40007810000 */
[----:B----4-:R-:W-:Y:S02]  /*5d20*/  F2FP.BF16.PACK_AB R6, R220, R217 ;  /* 0x000000d9dc06723e */ /* 0x010fe400000010ff */
[C---:B------:R-:W-:Y:S01]  /*5d30*/  FSETP.NEU.FTZ.AND P0, PT, R72.reuse, -INF , PT ;  /* 0xff8000004800780b */ /* 0x040fe20003f1d000 */
[----:B------:R-:W-:Y:S01]  /*5d40*/  FMUL.FTZ R2, R72, c[0x0][0x23c] ;  /* 0x00008f0048027a20 */ /* 0x000fe20000410000 */
[----:B--2---:R-:W-:-:S04]  /*5d50*/  F2FP.BF16.PACK_AB R5, R185, R212 ;  /* 0x000000d4b905723e */ /* 0x004fc800000010ff */
[----:B------:R-:W-:Y:S01]  /*5d60*/  FSEL R0, R2, RZ, P0 ;  /* 0x000000ff02007208 */ /* 0x000fe20000000000 */
[----:B------:R-:W-:Y:S02]  /*5d70*/  FFMA.FTZ R2, R60, c[0x0][0x23c], -R3 ;  /* 0x00008f003c027a23 */ /* 0x000fe40000010803 */
[C---:B------:R-:W-:Y:S02]  /*5d80*/  HMMA.16816.F32.BF16 R80, R4.reuse, R24, RZ ;  /* 0x000000180450723c */ /* 0x040fe400000418ff */
[----:B------:R1:W-:Y:S06]  /*5d90*/  MUFU.EX2 R215, R2 ;  /* 0x0000000200d77308 */ /* 0x0003ec0000000800 */
[C---:B------:R-:W-:Y:S08]  /*5da0*/  HMMA.16816.F32.BF16 R76, R4.reuse, R26, RZ ;  /* 0x0000001a044c723c */ /* 0x040ff000000418ff */
[----:B------:R-:W-:Y:S01]  /*5db0*/  HMMA.16816.F32.BF16 R64, R4, R20, RZ ;  /* 0x000000140440723c */ /* 0x000fe200000418ff */
[----:B-1----:R-:W-:-:S04]  /*5dc0*/  FFMA.FTZ R2, R47, c[0x0][0x23c], -R0 ;  /* 0x00008f002f027a23 */ /* 0x002fc80000010800 */
[----:B------:R1:W-:Y:S03]  /*5dd0*/  MUFU.EX2 R177, R2 ;  /* 0x0000000200b17308 */ /* 0x0003e60000000800 */
[C---:B------:R-:W-:Y:S08]  /*5de0*/  HMMA.16816.F32.BF16 R56, R4.reuse, R16, RZ ;  /* 0x000000100438723c */ /* 0x040ff000000418ff */
[----:B------:R-:W-:Y:S01]  /*5df0*/  HMMA.16816.F32.BF16 R48, R4, R40, RZ ;  /* 0x000000280430723c */ /* 0x000fe200000418ff */
[----:B-1----:R-:W-:-:S07]  /*5e00*/  FFMA.FTZ R2, R52, c[0x0][0x23c], -R0 ;  /* 0x00008f0034027a23 */ /* 0x002fce0000010800 */
[----:B------:R-:W-:Y:S01]  /*5e10*/  HMMA.16816.F32.BF16 R44, R4, R42, RZ ;  /* 0x0000002a042c723c */ /* 0x000fe200000418ff */
[----:B------:R1:W2:Y:S02]  /*5e20*/  MUFU.EX2 R173, R2 ;  /* 0x0000000200ad7308 */ /* 0x0002a40000000800 */
[----:B-1----:R-:W-:Y:S01]  /*5e30*/  FFMA.FTZ R2, R61, c[0x0][0x23c], -R0 ;  /* 0x00008f003d027a23 */ /* 0x002fe20000010800 */
[----:B--2---:R-:W-:-:S05]  /*5e40*/  F2FP.BF16.PACK_AB R9, R173, R177 ;  /* 0x000000b1ad09723e */ /* 0x004fca00000010ff */
[----:B------:R1:W-:Y:S02]  /*5e50*/  MUFU.EX2 R178, R2 ;  /* 0x0000000200b27308 */ /* 0x0003e40000000800 */
[----:B-1----:R-:W-:Y:S02]  /*5e60*/  FFMA.FTZ R2, R62, c[0x0][0x23c], -R0 ;  /* 0x00008f003e027a23 */ /* 0x002fe40000010800 */
[C---:B------:R-:W-:Y:S04]  /*5e70*/  HMMA.16816.F32.BF16 R60, R4.reuse, R22, RZ ;  /* 0x00000016043c723c */ /* 0x040fe800000418ff */
        /* <DEDUP_REMOVED lines=16> */
[C---:B------:R-:W-:Y:S04]  /*5f80*/  HMMA.16816.F32.BF16 R84, R8.reuse, R20, RZ ;  /* 0x000000140854723c */ /* 0x040fe800000418ff */
[----:B------:R1:W3:Y:S04]  /*5f90*/  MUFU.EX2 R181, R2 ;  /* 0x0000000200b57308 */ /* 0x0002e80000000800 */
[C---:B------:R-:W-:Y:S08]  /*5fa0*/  HMMA.16816.F32.BF16 R20, R8.reuse, R16, RZ ;  /* 0x000000100814723c */ /* 0x040ff000000418ff */
[----:B------:R-:W-:Y:S01]  /*5fb0*/  HMMA.16816.F32.BF16 R16, R8, R40, RZ ;  /* 0x000000280810723c */ /* 0x000fe200000418ff */
        /* <DEDUP_REMOVED lines=22> */
[----:B------:R-:W-:Y:S08]  /*6120*/  HMMA.16816.F32.BF16 R44, R4, R38, R44 ;  /* 0x00000026042c723c */ /* 0x000ff0000004182c */
        /* <DEDUP_REMOVED lines=8> */
[----:B--2---:R-:W-:Y:S01]  /*61b0*/  F2FP.BF16.PACK_AB R6, R170, R171 ;  /* 0x000000abaa06723e */ /* 0x004fe200000010ff */
        /* <DEDUP_REMOVED lines=16> */
[C---:B------:R-:W-:Y:S01]  /*62c0*/  HMMA.16816.F32.BF16 R40, R4.reuse, R26, R92 ;  /* 0x0000001a0428723c */ /* 0x040fe2000004185c */
[----:B------:R-:W-:Y:S04]  /*62d0*/  LDSM.16.MT88.4 R24, [R191+0x7000] ;  /* 0x00700000bf18783b */ /* 0x000fe80000004200 */
[----:B------:R-:W-:Y:S03]  /*62e0*/  LDSM.16.MT88.4 R92, [R189+0x7800] ;  /* 0x00780000bd5c783b */ /* 0x000fe60000004200 */
[----:B------:R-:W-:Y:S01]  /*62f0*/  HMMA.16816.F32.BF16 R48, R4, R32, R84 ;  /* 0x000000200430723c */ /* 0x000fe20000041854 */
[----:B-1----:R-:W-:-:S07]  /*6300*/  FFMA.FTZ R2, R117, c[0x0][0x23c], -R13 ;  /* 0x00008f0075027a23 */ /* 0x002fce000001080d */
[C---:B------:R-:W-:Y:S01]  /*6310*/  HMMA.16816.F32.BF16 R32, R4.reuse, R34, R100 ;  /* 0x000000220420723c */ /* 0x040fe20000041864 */
[----:B------:R1:W3:Y:S07]  /*6320*/  MUFU.EX2 R162, R2 ;  /* 0x0000000200a27308 */ /* 0x0002ee0000000800 */
[----:B------:R-:W-:Y:S01]  /*6330*/  HMMA.16816.F32.BF16 R36, R4, R38, R96 ;  /* 0x000000260424723c */ /* 0x000fe20000041860 */
[----:B-1----:R-:W-:-:S04]  /*6340*/  FFMA.FTZ R2, R118, c[0x0][0x23c], -R13 ;  /* 0x00008f0076027a23 */ /* 0x002fc8000001080d */
[----:B------:R1:W-:Y:S02]  /*6350*/  MUFU.EX2 R160, R2 ;  /* 0x0000000200a07308 */ /* 0x0003e40000000800 */
[----:B-1----:R-:W-:Y:S02]  /*6360*/  FFMA.FTZ R2, R119, c[0x0][0x23c], -R13 ;  /* 0x00008f0077027a23 */ /* 0x002fe4000001080d */
[C---:B------:R-:W-:Y:S01]  /*6370*/  HMMA.16816.F32.BF16 R116, R4.reuse, R28, R20 ;  /* 0x0000001c0474723c */ /* 0x040fe20000041814 */
[----:B------:R-:W1:Y:S03]  /*6380*/  LDSM.16.MT88.4 R20, [R190+0x7000] ;  /* 0x00700000be14783b */ /* 0x000e660000004200 */
[----:B------:R4:W5:Y:S04]  /*6390*/  MUFU.EX2 R159, R2 ;  /* 0x00000002009f7308 */ /* 0x0009680000000800 */
[----:B------:R-:W-:Y:S07]  /*63a0*/  HMMA.16816.F32.BF16 R28, R4, R30, R112 ;  /* 0x0000001e041c723c */ /* 0x000fee0000041870 */
[----:B---3--:R-:W-:Y:S01]  /*63b0*/  F2FP.BF16.PACK_AB R4, R162, R161 ;  /* 0x000000a1a204723e */ /* 0x008fe200000010ff */
[----:B----4-:R-:W-:Y:S01]  /*63c0*/  FFMA.FTZ R2, R121, c[0x0][0x23c], -R12 ;  /* 0x00008f0079027a23 */ /* 0x010fe2000001080c */
[----:B-----5:R-:W-:-:S03]  /*63d0*/  F2FP.BF16.PACK_AB R6, R159, R160 ;  /* 0x000000a09f06723e */ /* 0x020fc600000010ff */
[----:B------:R3:W-:Y:S02]  /*63e0*/  MUFU.EX2 R158, R2 ;  /* 0x00000002009e7308 */ /* 0x0007e40000000800 */
[----:B---3--:R-:W-:-:S06]  /*63f0*/  FFMA.FTZ R2, R120, c[0x0][0x23c], -R12 ;  /* 0x00008f0078027a23 */ /* 0x008fcc000001080c */
[----:B------:R3:W4:Y:S02]  /*6400*/  MUFU.EX2 R157, R2 ;  /* 0x00000002009d7308 */ /* 0x0007240000000800 */
[----:B---3--:R-:W-:Y:S01]  /*6410*/  FFMA.FTZ R2, R122, c[0x0][0x23c], -R12 ;  /* 0x00008f007a027a23 */ /* 0x008fe2000001080c */
[----:B----4-:R-:W-:-:S05]  /*6420*/  F2FP.BF16.PACK_AB R5, R157, R158 ;  /* 0x0000009e9d05723e */ /* 0x010fca00000010ff */
[----:B------:R3:W-:Y:S02]  /*6430*/  MUFU.EX2 R156, R2 ;  /* 0x00000002009c7308 */ /* 0x0007e40000000800 */
[----:B---3--:R-:W-:-:S06]  /*6440*/  FFMA.FTZ R2, R124, c[0x0][0x23c], -R12 ;  /* 0x00008f007c027a23 */ /* 0x008fcc000001080c */
[----:B------:R3:W4:Y:S02]  /*6450*/  MUFU.EX2 R155, R2 ;  /* 0x00000002009b7308 */ /* 0x0007240000000800 */
[----:B---3--:R-:W-:Y:S01]  /*6460*/  FFMA.FTZ R2, R139, c[0x0][0x23c], -R3 ;  /* 0x00008f008b027a23 */ /* 0x008fe20000010803 */
[----:B----4-:R-:W-:-:S05]  /*6470*/  F2FP.BF16.PACK_AB R7, R155, R156 ;  /* 0x0000009c9b07723e */ /* 0x010fca00000010ff */
[----:B------:R3:W4:Y:S02]  /*6480*/  MUFU.EX2 R154, R2 ;  /* 0x00000002009a7308 */ /* 0x0007240000000800 */
[C---:B--2---:R-:W-:Y:S01]  /*6490*/  HMMA.16816.F32.BF16 R84, R4.reuse, R16, R108 ;  /* 0x000000100454723c */ /* 0x044fe2000004186c */
[----:B------:R-:W2:Y:S07]  /*64a0*/  LDSM.16.MT88.4 R108, [R192+0x7800] ;  /* 0x00780000c06c783b */ /* 0x000eae0000004200 */
[----:B------:R-:W-:Y:S01]  /*64b0*/  HMMA.16816.F32.BF16 R104, R4, R8, R104 ;  /* 0x000000080468723c */ /* 0x000fe20000041868 */
[----:B---3--:R-:W-:-:S04]  /*64c0*/  FFMA.FTZ R2, R125, c[0x0][0x23c], -R3 ;  /* 0x00008f007d027a23 */ /* 0x008fc80000010803 */
[----:B------:R3:W-:Y:S03]  /*64d0*/  MUFU.EX2 R153, R2 ;  /* 0x0000000200997308 */ /* 0x0007e60000000800 */
[C---:B-1----:R-:W-:Y:S08]  /*64e0*/  HMMA.16816.F32.BF16 R80, R4.reuse, R20, R80 ;  /* 0x000000140450723c */ /* 0x042ff00000041850 */
[----:B------:R-:W-:Y:S01]  /*64f0*/  HMMA.16816.F32.BF16 R64, R4, R24, R64 ;  /* 0x000000180440723c */ /* 0x000fe20000041840 */
[----:B---3--:R-:W-:-:S07]  /*6500*/  FFMA.FTZ R2, R126, c[0x0][0x23c], -R3 ;  /* 0x00008f007e027a23 */ /* 0x008fce0000010803 */
[C---:B------:R-:W-:Y:S01]  /*6510*/  HMMA.16816.F32.BF16 R88, R4.reuse, R18, R76 ;  /* 0x000000120458723c */ /* 0x040fe2000004184c */
[----:B------:R1:W-:Y:S07]  /*6520*/  MUFU.EX2 R152, R2 ;  /* 0x0000000200987308 */ /* 0x0003ee0000000800 */
[C---:B------:R-:W-:Y:S08]  /*6530*/  HMMA.16816.F32.BF16 R60, R4.reuse, R10, R60 ;  /* 0x0000000a043c723c */ /* 0x040ff0000004183c */
[----:B------:R-:W-:Y:S01]  /*6540*/  HMMA.16816.F32.BF16 R56, R4, R22, R56 ;  /* 0x000000160438723c */ /* 0x000fe20000041838 */
[----:B-1----:R-:W-:-:S02]  /*6550*/  FFMA.FTZ R2, R127, c[0x0][0x23c], -R3 ;  /* 0x00008f007f027a23 */ /* 0x002fc40000010803 */
[----:B------:R-:W-:Y:S01]  /*6560*/  FFMA.FTZ R3, R133, c[0x0][0x23c], -R3 ;  /* 0x00008f0085037a23 */ /* 0x000fe20000010803 */
[----:B------:R-:W1:Y:S01]  /*6570*/  LDSM.16.MT88.4 R124, [R190+0x7800] ;  /* 0x00780000be7c783b */ /* 0x000e620000004200 */
[----:B------:R3:W-:Y:S03]  /*6580*/  MUFU.EX2 R151, R2 ;  /* 0x0000000200977308 */ /* 0x0007e60000000800 */
[----:B------:R-:W-:Y:S07]  /*6590*/  HMMA.16816.F32.BF16 R44, R4, R26, R44 ;  /* 0x0000001a042c723c */ /* 0x000fee000004182c */
[----:B------:R-:W-:Y:S01]  /*65a0*/  F2FP.BF16.PACK_AB R4, R168, R169 ;  /* 0x000000a9a804723e */ /* 0x000fe200000010ff */
[----:B------:R5:W-:Y:S01]  /*65b0*/  MUFU.EX2 R240, R3 ;  /* 0x0000000300f07308 */ /* 0x000be20000000800 */
[----:B----4-:R-:W-:Y:S01]  /*65c0*/  F2FP.BF16.PACK_AB R6, R154, R167 ;  /* 0x000000a79a06723e */ /* 0x010fe200000010ff */
[----:B---3--:R-:W-:-:S06]  /*65d0*/  FFMA.FTZ R2, R143, c[0x0][0x23c], -R0 ;  /* 0x00008f008f027a23 */ /* 0x008fcc0000010800 */
[----:B------:R3:W-:Y:S01]  /*65e0*/  MUFU.EX2 R150, R2 ;  /* 0x0000000200967308 */ /* 0x0007e20000000800 */
[----:B-----5:R-:W-:-:S04]  /*65f0*/  FADD.FTZ R3, R222, R219 ;  /* 0x000000dbde037221 */ /* 0x020fc80000010000 */
[----:B------:R-:W-:-:S04]  /*6600*/  FADD.FTZ R3, R221, R3 ;  /* 0x00000003dd037221 */ /* 0x000fc80000010000 */
[----:B------:R-:W-:Y:S02]  /*6610*/  FADD.FTZ R3, R184, R3 ;  /* 0x00000003b8037221 */ /* 0x000fe40000010000 */
[--C-:B---3--:R-:W-:Y:S02]  /*6620*/  FFMA.FTZ R2, R144, c[0x0][0x23c], -R0.reuse ;  /* 0x00008f0090027a23 */ /* 0x108fe40000010800 */
[----:B------:R-:W-:Y:S02]  /*6630*/  FADD.FTZ R3, R187, R3 ;  /* 0x00000003bb037221 */ /* 0x000fe40000010000 */
[----:B------:R3:W4:Y:S02]  /*6640*/  MUFU.EX2 R144, R2 ;  /* 0x0000000200907308 */ /* 0x0007240000000800 */
[----:B------:R-:W-:Y:S02]  /*6650*/  FADD.FTZ R3, R215, R3 ;  /* 0x00000003d7037221 */ /* 0x000fe40000010000 */
[----:B---3--:R-:W-:Y:S01]  /*6660*/  FFMA.FTZ R2, R145, c[0x0][0x23c], -R0 ;  /* 0x00008f0091027a23 */ /* 0x008fe20000010800 */
[----:B----4-:R-:W-:-:S03]  /*6670*/  F2FP.BF16.PACK_AB R5, R144, R150 ;  /* 0x000000969005723e */ /* 0x010fc600000010ff */
[----:B------:R3:W-:Y:S02]  /*6680*/  MUFU.EX2 R75, R2 ;  /* 0x00000002004b7308 */ /* 0x0007e40000000800 */
[----:B---3--:R-:W-:Y:S01]  /*6690*/  FFMA.FTZ R2, R142, c[0x0][0x23c], -R0 ;  /* 0x00008f008e027a23 */ /* 0x008fe20000010800 */
[----:B------:R-:W-:-:S05]  /*66a0*/  F2FP.BF16.PACK_AB R142, R240, R151 ;  /* 0x00000097f08e723e */ /* 0x000fca00000010ff */
[----:B------:R3:W4:Y:S02]  /*66b0*/  MUFU.EX2 R74, R2 ;  /* 0x00000002004a7308 */ /* 0x0007240000000800 */
[----:B---3--:R-:W-:Y:S01]  /*66c0*/  FFMA.FTZ R2, R132, c[0x0][0x23c], -R13 ;  /* 0x00008f0084027a23 */ /* 0x008fe2000001080d */
[----:B----4-:R-:W-:-:S05]  /*66d0*/  F2FP.BF16.PACK_AB R7, R74, R75 ;  /* 0x0000004b4a07723e */ /* 0x010fca00000010ff */
[----:B------:R3:W-:Y:S02]  /*66e0*/  MUFU.EX2 R68, R2 ;  /* 0x0000000200447308 */ /* 0x0007e40000000800 */
[C---:B------:R-:W-:Y:S08]  /*66f0*/  HMMA.16816.F32.BF16 R52, R4.reuse, R16, R52 ;  /* 0x000000100434723c */ /* 0x040ff00000041834 */
[----:B------:R-:W-:Y:S01]  /*6700*/  HMMA.16816.F32.BF16 R40, R4, R18, R40 ;  /* 0x000000120428723c */ /* 0x000fe20000041828 */
[----:B---3--:R-:W-:-:S04]  /*6710*/  FFMA.FTZ R2, R134, c[0x0][0x23c], -R13 ;  /* 0x00008f0086027a23 */ /* 0x008fc8000001080d */
[----:B------:R3:W4:Y:S03]  /*6720*/  MUFU.EX2 R69, R2 ;  /* 0x0000000200457308 */ /* 0x0007260000000800 */
[C---:B------:R-:W-:Y:S08]  /*6730*/  HMMA.16816.F32.BF16 R48, R4.reuse, R8, R48 ;  /* 0x000000080430723c */ /* 0x040ff00000041830 */
[----:B------:R-:W-:Y:S01]  /*6740*/  HMMA.16816.F32.BF16 R32, R4, R10, R32 ;  /* 0x0000000a0420723c */ /* 0x000fe20000041820 */
[----:B------:R-:W5:Y:S01]  /*6750*/  LDSM.16.MT88.4 R8, [R191+0x7800] ;  /* 0x00780000bf08783b */ /* 0x000f620000004200 */
[----:B---3--:R-:W-:-:S06]  /*6760*/  FFMA.FTZ R2, R135, c[0x0][0x23c], -R13 ;  /* 0x00008f0087027a23 */ /* 0x008fcc000001080d */
[C---:B------:R-:W-:Y:S01]  /*6770*/  HMMA.16816.F32.BF16 R112, R4.reuse, R20, R116 ;  /* 0x000000140470723c */ /* 0x040fe20000041874 */
[----:B------:R3:W-:Y:S07]  /*6780*/  MUFU.EX2 R16, R2 ;  /* 0x0000000200107308 */ /* 0x0007ee0000000800 */
[C---:B------:R-:W-:Y:S08]  /*6790*/  HMMA.16816.F32.BF16 R28, R4.reuse, R22, R28 ;  /* 0x00000016041c723c */ /* 0x040ff0000004181c */
[----:B------:R-:W-:Y:S01]  /*67a0*/  HMMA.16816.F32.BF16 R128, R4, R24, R128 ;  /* 0x000000180480723c */ /* 0x000fe20000041880 */
[----:B---3--:R-:W-:Y:S01]  /*67b0*/  FFMA.FTZ R2, R136, c[0x0][0x23c], -R13 ;  /* 0x00008f0088027a23 */ /* 0x008fe2000001080d */
[----:B----4-:R-:W-:-:S03]  /*67c0*/  F2FP.BF16.PACK_AB R136, R69, R68 ;  /* 0x000000444588723e */ /* 0x010fc600000010ff */
[----:B------:R3:W4:Y:S03]  /*67d0*/  MUFU.EX2 R243, R2 ;  /* 0x0000000200f37308 */ /* 0x0007260000000800 */
[----:B------:R-:W-:Y:S07]  /*67e0*/  HMMA.16816.F32.BF16 R36, R4, R26, R36 ;  /* 0x0000001a0424723c */ /* 0x000fee0000041824 */
[----:B------:R-:W-:-:S02]  /*67f0*/  FADD.FTZ R4, R212, R185 ;  /* 0x000000b9d4047221 */ /* 0x000fc40000010000 */
[----:B------:R-:W-:Y:S02]  /*6800*/  FADD.FTZ R5, R171, R3 ;  /* 0x00000003ab057221 */ /* 0x000fe40000010000 */
[----:B------:R-:W-:Y:S02]  /*6810*/  FADD.FTZ R4, R186, R4 ;  /* 0x00000004ba047221 */ /* 0x000fe40000010000 */
[----:B---3--:R-:W-:Y:S02]  /*6820*/  FFMA.FTZ R2, R137, c[0x0][0x23c], -R12 ;  /* 0x00008f0089027a23 */ /* 0x008fe4000001080c */
[----:B------:R-:W-:Y:S02]  /*6830*/  FADD.FTZ R4, R214, R4 ;  /* 0x00000004d6047221 */ /* 0x000fe40000010000 */
[----:B------:R3:W-:Y:S02]  /*6840*/  MUFU.EX2 R15, R2 ;  /* 0x00000002000f7308 */ /* 0x0007e40000000800 */
[----:B------:R-:W-:-:S04]  /*6850*/  FADD.FTZ R4, R172, R4 ;  /* 0x00000004ac047221 */ /* 0x000fc80000010000 */
[----:B------:R-:W-:Y:S02]  /*6860*/  FADD.FTZ R4, R176, R4 ;  /* 0x00000004b0047221 */ /* 0x000fe40000010000 */
[----:B---3--:R-:W-:Y:S01]  /*6870*/  FFMA.FTZ R2, R138, c[0x0][0x23c], -R12 ;  /* 0x00008f008a027a23 */ /* 0x008fe2000001080c */
[----:B----4-:R-:W-:-:S03]  /*6880*/  F2FP.BF16.PACK_AB R138, R243, R16 ;  /* 0x00000010f38a723e */ /* 0x010fc600000010ff */
[----:B------:R3:W4:Y:S02]  /*6890*/  MUFU.EX2 R14, R2 ;  /* 0x00000002000e7308 */ /* 0x0007240000000800 */
[----:B---3--:R-:W-:Y:S01]  /*68a0*/  FFMA.FTZ R2, R140, c[0x0][0x23c], -R12 ;  /* 0x00008f008c027a23 */ /* 0x008fe2000001080c */
[----:B----4-:R-:W-:Y:S02]  /*68b0*/  F2FP.BF16.PACK_AB R137, R14, R15 ;  /* 0x0000000f0e89723e */ /* 0x010fe400000010ff */
[----:B------:R-:W-:-:S03]  /*68c0*/  F2FP.BF16.PACK_AB R140, R152, R153 ;  /* 0x00000099988c723e */ /* 0x000fc600000010ff */
[----:B------:R3:W-:Y:S02]  /*68d0*/  MUFU.EX2 R13, R2 ;  /* 0x00000002000d7308 */ /* 0x0007e40000000800 */
[----:B---3--:R-:W-:-:S06]  /*68e0*/  FFMA.FTZ R2, R141, c[0x0][0x23c], -R12 ;  /* 0x00008f008d027a23 */ /* 0x008fcc000001080c */
[----:B------:R3:W4:Y:S02]  /*68f0*/  MUFU.EX2 R242, R2 ;  /* 0x0000000200f27308 */ /* 0x0007240000000800 */
[----:B---3--:R-:W-:Y:S01]  /*6900*/  FFMA.FTZ R2, R147, c[0x0][0x23c], -R0 ;  /* 0x00008f0093027a23 */ /* 0x008fe20000010800 */
[----:B----4-:R-:W-:-:S05]  /*6910*/  F2FP.BF16.PACK_AB R139, R242, R13 ;  /* 0x0000000df28b723e */ /* 0x010fca00000010ff */
[----:B------:R3:W-:Y:S02]  /*6920*/  MUFU.EX2 R12, R2 ;  /* 0x00000002000c7308 */ /* 0x0007e40000000800 */
[C---:B--2---:R-:W-:Y:S08]  /*6930*/  HMMA.16816.F32.BF16 R100, R136.reuse, R108, R104 ;  /* 0x0000006c8864723c */ /* 0x044ff00000041868 */
[----:B-1----:R-:W-:Y:S01]  /*6940*/  HMMA.16816.F32.BF16 R116, R136, R124, R80 ;  /* 0x0000007c8874723c */ /* 0x002fe20000041850 */
[----:B---3--:R-:W-:-:S04]  /*6950*/  FFMA.FTZ R2, R146, c[0x0][0x23c], -R0 ;  /* 0x00008f0092027a23 */ /* 0x008fc80000010800 */
        /* <DEDUP_REMOVED lines=10> */
[----:B-----5:R-:W-:Y:S01]  /*6a00*/  HMMA.16816.F32.BF16 R132, R136, R8, R64 ;  /* 0x000000088884723c */ /* 0x020fe20000041840 */
        /* <DEDUP_REMOVED lines=62> */
[----:B------:R-:W-:Y:S01]  /*6df0*/  BAR.SYNC.DEFER_BLOCKING 0x0 ;  /* 0x0000000000007b1d */ /* 0x000fe20000010000 */
[----:B------:R-:W-:Y:S01]  /*6e00*/  ISETP.GE.AND P0, PT, R250, c[0x0][0x220], PT ;  /* 0x00008800fa007a0c */ /* 0x000fe20003f06270 */
[----:B------:R-:W-:Y:S01]  /*6e10*/  IMAD R0, R227, R184, RZ ;  /* 0x000000b8e3007224 */ /* 0x000fe200078e02ff */
[----:B------:R-:W-:Y:S01]  /*6e20*/  SHF.R.S32.HI R4, RZ, 0x1f, R184 ;  /* 0x0000001fff047819 */ /* 0x000fe200000114b8 */
[----:B------:R-:W-:Y:S01]  /*6e30*/  IMAD.WIDE.U32 R2, R184, R226, R228 ;  /* 0x000000e2b8027225 */ /* 0x000fe200078e00e4 */
[----:B------:R-:W-:-:S03]  /*6e40*/  P2R R229, PR, RZ, 0x1 ;  /* 0x00000001ffe57803 */ /* 0x000fc60000000000 */
[----:B------:R-:W-:Y:S02]  /*6e50*/  IMAD R0, R4, R226, R0 ;  /* 0x000000e204007224 */ /* 0x000fe400078e0200 */
[----:B------:R-:W-:-:S04]  /*6e60*/  IMAD.WIDE.U32 R12, R223, c[0x0][0x1a0], RZ ;  /* 0x00006800df0c7a25 */ /* 0x000fc800078e00ff */
[----:B------:R-:W-:Y:S01]  /*6e70*/  IMAD.IADD R3, R3, 0x1, R0 ;  /* 0x0000000103037824 */ /* 0x000fe200078e0200 */
[----:B------:R-:W-:Y:S01]  /*6e80*/  @!P0 IADD3 R0, P3, R225, R2, RZ ;  /* 0x00000002e1008210 */ /* 0x000fe20007f7e0ff */
[----:B------:R-:W-:Y:S01]  /*6e90*/  IMAD.MOV.U32 R14, RZ, RZ, c[0x0][0x1a4] ;  /* 0x00006900ff0e7624 */ /* 0x000fe200078e00ff */
[C---:B------:R-:W-:Y:S01]  /*6ea0*/  @!P0 IADD3 R4, P1, R2.reuse, R12, RZ ;  /* 0x0000000c02048210 */ /* 0x040fe20007f3e0ff */
[----:B------:R-:W-:Y:S01]  /*6eb0*/  @!P0 IMAD.MOV.U32 R5, RZ, RZ, 0x30 ;  /* 0x00000030ff058424 */ /* 0x000fe200078e00ff */
[----:B------:R-:W-:Y:S01]  /*6ec0*/  @!P0 LEA R10, P4, R2, c[0x0][0x170], 0x1 ;  /* 0x00005c00020a8a11 */ /* 0x000fe200078808ff */
[----:B------:R-:W-:Y:S01]  /*6ed0*/  IMAD.SHL.U32 R6, R14, 0x20, RZ ;  /* 0x000000200e067824 */ /* 0x000fe200078e00ff */
[----:B------:R-:W-:Y:S01]  /*6ee0*/  @!P0 LEA R8, P2, R0, c[0x0][0x170], 0x1 ;  /* 0x00005c0000088a11 */ /* 0x000fe200078408ff */
[--C-:B------:R-:W-:Y:S01]  /*6ef0*/  @!P0 IMAD.X R7, R224, 0x1, R3.reuse, P3 ;  /* 0x00000001e0078824 */ /* 0x100fe200018e0603 */
[--C-:B------:R-:W-:Y:S01]  /*6f00*/  @!P0 LEA.HI.X R11, R2, c[0x0][0x174], R3.reuse, 0x1, P4 ;  /* 0x00005d00020b8a11 */ /* 0x100fe200020f0c03 */
[----:B------:R-:W-:Y:S01]  /*6f10*/  @P0 STS.128 [R211+0x6000], RZ ;  /* 0x006000ffd3000388 */ /* 0x000fe20000000c00 */
[----:B------:R-:W-:Y:S01]  /*6f20*/  @!P0 IADD3.X R12, R3, R13, R6, P1, !PT ;  /* 0x0000000d030c8210 */ /* 0x000fe20000ffe406 */
[----:B------:R-:W-:Y:S01]  /*6f30*/  @!P0 IMAD.WIDE.U32 R2, R5, c[0x0][0x1a0], R2 ;  /* 0x0000680005028a25 */ /* 0x000fe200078e0002 */
[----:B------:R-:W-:Y:S01]  /*6f40*/  @!P0 LEA.HI.X R9, R0, c[0x0][0x174], R7, 0x1, P2 ;  /* 0x00005d0000098a11 */ /* 0x000fe200010f0c07 */
[----:B------:R-:W-:Y:S01]  /*6f50*/  @!PT LDS RZ, [RZ] ;  /* 0x00000000fffff984 */ /* 0x000fe20000000800 */
[----:B------:R-:W-:Y:S01]  /*6f60*/  @!PT LDS RZ, [RZ] ;  /* 0x00000000fffff984 */ /* 0x000fe20000000800 */
[----:B------:R-:W-:Y:S01]  /*6f70*/  @!PT LDS RZ, [RZ] ;  /* 0x00000000fffff984 */ /* 0x000fe20000000800 */
[----:B------:R1:W-:Y:S01]  /*6f80*/  @!P0 LDGSTS.E.BYPASS.LTC128B.128 [R211+0x6000], [R10.64] ;  /* 0x060000000ad38fae */ /* 0x0003e2000b901d46 */
[----:B------:R-:W-:Y:S01]  /*6f90*/  @!P0 LEA R6, P1, R4, c[0x0][0x170], 0x1 ;  /* 0x00005c0004068a11 */ /* 0x000fe200078208ff */
[----:B------:R-:W-:-:S02]  /*6fa0*/  @!P0 IMAD R0, R14, 0x30, RZ ;  /* 0x000000300e008824 */ /* 0x000fc400078e02ff */
[----:B------:R-:W-:Y:S01]  /*6fb0*/  @P0 STS.128 [R211+0x6800], RZ ;  /* 0x006800ffd3000388 */ /* 0x000fe20000000c00 */
[----:B------:R-:W-:Y:S01]  /*6fc0*/  @!P0 LEA.HI.X R7, R4, c[0x0][0x174], R12, 0x1, P1 ;  /* 0x00005d0004078a11 */ /* 0x000fe200008f0c0c */
[----:B------:R-:W-:Y:S01]  /*6fd0*/  @!P0 IMAD.IADD R0, R0, 0x1, R3 ;  /* 0x0000000100008824 */ /* 0x000fe200078e0203 */
[C---:B------:R-:W-:Y:S01]  /*6fe0*/  @!P0 LEA R4, P1, R2.reuse, c[0x0][0x170], 0x1 ;  /* 0x00005c0002048a11 */ /* 0x040fe200078208ff */
[----:B------:R-:W-:Y:S01]  /*6ff0*/  @!PT LDS RZ, [RZ] ;  /* 0x00000000fffff984 */ /* 0x000fe20000000800 */
[----:B------:R-:W-:Y:S01]  /*7000*/  @!PT LDS RZ, [RZ] ;  /* 0x00000000fffff984 */ /* 0x000fe20000000800 */
[----:B------:R-:W-:Y:S01]  /*7010*/  @!PT LDS RZ, [RZ] ;  /* 0x00000000fffff984 */ /* 0x000fe20000000800 */
[----:B------:R1:W-:Y:S03]  /*7020*/  @!P0 LDGSTS.E.BYPASS.LTC128B.128 [R211+0x6800], [R8.64] ;  /* 0x0680000008d38fae */ /* 0x0003e6000b901d46 */
[----:B------:R-:W-:Y:S01]  /*7030*/  @!P0 LEA.HI.X R5, R2, c[0x0][0x174], R0, 0x1, P1 ;  /* 0x00005d0002058a11 */ /* 0x000fe200008f0c00 */
        /* <DEDUP_REMOVED lines=12> */
[----:B------:R-:W4:Y:S04]  /*7100*/  LDSM.16.M88.4 R12, [R195+0x2000] ;  /* 0x00200000c30c783b */ /* 0x000f280000000200 */
[----:B-1----:R-:W-:Y:S04]  /*7110*/  LDSM.16.M88.4 R8, [R198] ;  /* 0x00000000c608783b */ /* 0x002fe80000000200 */
[----:B------:R-:W1:Y:S04]  /*7120*/  LDSM.16.M88.4 R40, [R194+0x4000] ;  /* 0x00400000c228783b */ /* 0x000e680000000200 */
[----:B------:R-:W-:Y:S04]  /*7130*/  LDSM.16.M88.4 R52, [R199] ;  /* 0x00000000c734783b */ /* 0x000fe80000000200 */
[----:B--2---:R-:W2:Y:S04]  /*7140*/  LDSM.16.M88.4 R4, [R198+0x2000] ;  /* 0x00200000c604783b */ /* 0x004ea80000000200 */
[----:B------:R-:W5:Y:S04]  /*7150*/  LDSM.16.M88.4 R32, [R196] ;  /* 0x00000000c420783b */ /* 0x000f680000000200 */
[----:B------:R-:W2:Y:S04]  /*7160*/  LDSM.16.M88.4 R56, [R188+0x4800] ;  /* 0x00480000bc38783b */ /* 0x000ea80000000200 */
[----:B------:R-:W2:Y:S04]  /*7170*/  LDSM.16.M88.4 R48, [R188+0x5000] ;  /* 0x00500000bc30783b */ /* 0x000ea80000000200 */
[----:B------:R-:W-:Y:S01]  /*7180*/  LDSM.16.M88.4 R28, [R196+0x2000] ;  /* 0x00200000c41c783b */ /* 0x000fe20000000200 */
[-C--:B---3--:R-:W-:Y:S03]  /*7190*/  HMMA.16816.F32.BF16 R24, R16, R20.reuse, RZ ;  /* 0x000000141018723c */ /* 0x088fe600000418ff */
[----:B------:R-:W-:Y:S04]  /*71a0*/  LDSM.16.M88.4 R44, [R188+0x5800] ;  /* 0x00580000bc2c783b */ /* 0x000fe80000000200 */
[----:B------:R-:W-:Y:S01]  /*71b0*/  LDSM.16.M88.4 R60, [R193] ;  /* 0x00000000c13c783b */ /* 0x000fe20000000200 */
[C---:B----4-:R-:W-:Y:S03]  /*71c0*/  HMMA.16816.F32.BF16 R36, R12.reuse, R20, RZ ;  /* 0x000000140c24723c */ /* 0x050fe600000418ff */
[----:B------:R-:W0:Y:S05]  /*71d0*/  LDGDEPBAR ;  /* 0x00000000000079af */ /* 0x000e2a0000000000 */
[----:B------:R-:W-:Y:S08]  /*71e0*/  HMMA.16816.F32.BF16 R148, R12, R22, RZ ;  /* 0x000000160c94723c */ /* 0x000ff000000418ff */
[----:B-1----:R-:W-:Y:S01]  /*71f0*/  HMMA.16816.F32.BF16 R64, R8, R40, R24 ;  /* 0x000000280840723c */ /* 0x002fe20000041818 */
[----:B------:R-:W-:Y:S07]  /*7200*/  LDSM.16.M88.4 R24, [R197] ;  /* 0x00000000c518783b */ /* 0x000fee0000000200 */
[----:B------:R-:W-:Y:S01]  /*7210*/  HMMA.16816.F32.BF16 R76, R16, R22, RZ ;  /* 0x00000016104c723c */ /* 0x000fe200000418ff */
[----:B------:R-:W-:Y:S07]  /*7220*/  LDSM.16.M88.4 R20, [R197+0x2000] ;  /* 0x00200000c514783b */ /* 0x000fee0000000200 */
[----:B--2---:R-:W-:Y:S01]  /*7230*/  HMMA.16816.F32.BF16 R144, R4, R40, R36 ;  /* 0x000000280490723c */ /* 0x004fe20000041824 */
[----:B------:R-:W1:Y:S07]  /*7240*/  LDSM.16.M88.4 R36, [R194+0x4800] ;  /* 0x00480000c224783b */ /* 0x000e6e0000000200 */
[----:B-----5:R-:W-:Y:S08]  /*7250*/  HMMA.16816.F32.BF16 R152, R32, R52, R64 ;  /* 0x000000342098723c */ /* 0x020ff00000041840 */
[-C--:B------:R-:W-:Y:S08]  /*7260*/  HMMA.16816.F32.BF16 R156, R4, R42.reuse, R148 ;  /* 0x0000002a049c723c */ /* 0x080ff00000041894 */
[----:B------:R-:W-:Y:S08]  /*7270*/  HMMA.16816.F32.BF16 R76, R8, R42, R76 ;  /* 0x0000002a084c723c */ /* 0x000ff0000004184c */
[-C--:B------:R-:W-:Y:S08]  /*7280*/  HMMA.16816.F32.BF16 R64, R16, R56.reuse, RZ ;  /* 0x000000381040723c */ /* 0x080ff000000418ff */
[C---:B------:R-:W-:Y:S08]  /*7290*/  HMMA.16816.F32.BF16 R40, R12.reuse, R56, RZ ;  /* 0x000000380c28723c */ /* 0x040ff000000418ff */
[C---:B------:R-:W-:Y:S08]  /*72a0*/  HMMA.16816.F32.BF16 R160, R12.reuse, R48, RZ ;  /* 0x000000300ca0723c */ /* 0x040ff000000418ff */
[----:B------:R-:W-:Y:S08]  /*72b0*/  HMMA.16816.F32.BF16 R172, R12, R50, RZ ;  /* 0x000000320cac723c */ /* 0x000ff000000418ff */
[C---:B------:R-:W-:Y:S08]  /*72c0*/  HMMA.16816.F32.BF16 R180, R16.reuse, R48, RZ ;  /* 0x0000003010b4723c */ /* 0x040ff000000418ff */
[----:B------:R-:W-:Y:S08]  /*72d0*/  HMMA.16816.F32.BF16 R216, R16, R50, RZ ;  /* 0x0000003210d8723c */ /* 0x000ff000000418ff */
[-C--:B-1----:R-:W-:Y:S08]  /*72e0*/  HMMA.16816.F32.BF16 R48, R8, R36.reuse, R64 ;  /* 0x000000240830723c */ /* 0x082ff00000041840 */
[----:B------:R-:W-:Y:S08]  /*72f0*/  HMMA.16816.F32.BF16 R64, R4, R36, R40 ;  /* 0x000000240440723c */ /* 0x000ff00000041828 */
[C---:B------:R-:W-:Y:S08]  /*7300*/  HMMA.16816.F32.BF16 R144, R28.reuse, R52, R144 ;  /* 0x000000341c90723c */ /* 0x040ff00000041890 */
[-C--:B------:R-:W-:Y:S08]  /*7310*/  HMMA.16816.F32.BF16 R40, R28, R54.reuse, R156 ;  /* 0x000000361c28723c */ /* 0x080ff0000004189c */
[----:B------:R-:W-:Y:S08]  /*7320*/  HMMA.16816.F32.BF16 R52, R32, R54, R76 ;  /* 0x000000362034723c */ /* 0x000ff0000004184c */
[C---:B------:R-:W-:Y:S08]  /*7330*/  HMMA.16816.F32.BF16 R168, R12.reuse, R44, RZ ;  /* 0x0000002c0ca8723c */ /* 0x040ff000000418ff */
[----:B------:R-:W-:Y:S08]  /*7340*/  HMMA.16816.F32.BF16 R164, R12, R46, RZ ;  /* 0x0000002e0ca4723c */ /* 0x000ff000000418ff */
[C---:B------:R-:W-:Y:S08]  /*7350*/  HMMA.16816.F32.BF16 R176, R16.reuse, R44, RZ ;  /* 0x0000002c10b0723c */ /* 0x040ff000000418ff */
[----:B------:R-:W-:Y:S01]  /*7360*/  HMMA.16816.F32.BF16 R212, R16, R46, RZ ;  /* 0x0000002e10d4723c */ /* 0x000fe200000418ff */
[----:B------:R-:W1:Y:S07]  /*7370*/  LDSM.16.M88.4 R44, [R202] ;  /* 0x00000000ca2c783b */ /* 0x000e6e0000000200 */
[-C--:B------:R-:W-:Y:S08]  /*7380*/  HMMA.16816.F32.BF16 R148, R12, R58.reuse, RZ ;  /* 0x0000003a0c94723c */ /* 0x080ff000000418ff */
[----:B------:R-:W-:Y:S01]  /*7390*/  HMMA.16816.F32.BF16 R56, R16, R58, RZ ;  /* 0x0000003a1038723c */ /* 0x000fe200000418ff */
[----:B------:R-:W2:Y:S07]  /*73a0*/  LDSM.16.M88.4 R16, [R194+0x5800] ;  /* 0x00580000c210783b */ /* 0x000eae0000000200 */
[-C--:B------:R-:W-:Y:S08]  /*73b0*/  HMMA.16816.F32.BF16 R152, R24, R60.reuse, R152 ;  /* 0x0000003c1898723c */ /* 0x080ff00000041898 */
[----:B------:R-:W-:Y:S08]  /*73c0*/  HMMA.16816.F32.BF16 R12, R20, R60, R144 ;  /* 0x0000003c140c723c */ /* 0x000ff00000041890 */
[-C--:B------:R-:W-:Y:S08]  /*73d0*/  HMMA.16816.F32.BF16 R52, R24, R62.reuse, R52 ;  /* 0x0000003e1834723c */ /* 0x080ff00000041834 */
[----:B------:R-:W-:Y:S01]  /*73e0*/  HMMA.16816.F32.BF16 R60, R20, R62, R40 ;  /* 0x0000003e143c723c */ /* 0x000fe20000041828 */
[----:B------:R-:W3:Y:S01]  /*73f0*/  LDSM.16.M88.4 R40, [R193+0x800] ;  /* 0x00080000c128783b */ /* 0x000ee20000000200 */
[----:B------:R-:W-:-:S02]  /*7400*/  FMUL.FTZ R152, R152, c[0x0][0x2ec] ;  /* 0x0000bb0098987a20 */ /* 0x000fc40000410000 */
[----:B------:R-:W-:Y:S02]  /*7410*/  FMUL.FTZ R153, R153, c[0x0][0x2ec] ;  /* 0x0000bb0099997a20 */ /* 0x000fe40000410000 */
[----:B------:R-:W-:Y:S01]  /*7420*/  FMUL.FTZ R154, R154, c[0x0][0x2ec] ;  /* 0x0000bb009a9a7a20 */ /* 0x000fe20000410000 */
[----:B------:R-:W4:Y:S01]  /*7430*/  MUFU.TANH R227, R152 ;  /* 0x0000009800e37308 */ /* 0x000f220000002400 */
[-C--:B------:R-:W-:Y:S01]  /*7440*/  HMMA.16816.F32.BF16 R148, R4, R38.reuse, R148 ;  /* 0x000000260494723c */ /* 0x080fe20000041894 */
[----:B------:R-:W-:Y:S02]  /*7450*/  FMUL.FTZ R12, R12, c[0x0][0x2ec] ;  /* 0x0000bb000c0c7a20 */ /* 0x000fe40000410000 */
[----:B------:R-:W-:Y:S02]  /*7460*/  FMUL.FTZ R13, R13, c[0x0][0x2ec] ;  /* 0x0000bb000d0d7a20 */ /* 0x000fe40000410000 */
[----:B------:R-:W-:Y:S02]  /*7470*/  FMUL.FTZ R14, R14, c[0x0][0x2ec] ;  /* 0x0000bb000e0e7a20 */ /* 0x000fe40000410000 */
[----:B------:R-:W-:Y:S01]  /*7480*/  FMUL.FTZ R15, R15, c[0x0][0x2ec] ;  /* 0x0000bb000f0f7a20 */ /* 0x000fe20000410000 */
[----:B------:R-:W-:Y:S01]  /*7490*/  HMMA.16816.F32.BF16 R56, R8, R38, R56 ;  /* 0x000000260838723c */ /* 0x000fe20000041838 */
[----:B------:R-:W5:Y:S01]  /*74a0*/  LDSM.16.M88.4 R36, [R194+0x5000] ;  /* 0x00500000c224783b */ /* 0x000f620000000200 */
[----:B------:R-:W-:Y:S01]  /*74b0*/  MUFU.TANH R187, R12 ;  /* 0x0000000c00bb7308 */ /* 0x000fe20000002400 */
[----:B------:R-:W-:-:S02]  /*74c0*/  FMUL.FTZ R52, R52, c[0x0][0x2ec] ;  /* 0x0000bb0034347a20 */ /* 0x000fc40000410000 */
[----:B------:R-:W-:Y:S02]  /*74d0*/  FMUL.FTZ R53, R53, c[0x0][0x2ec] ;  /* 0x0000bb0035357a20 */ /* 0x000fe40000410000 */
[----:B------:R-:W-:Y:S01]  /*74e0*/  FMUL.FTZ R54, R54, c[0x0][0x2ec] ;  /* 0x0000bb0036367a20 */ /* 0x000fe20000410000 */
[----:B-1----:R-:W-:Y:S01]  /*74f0*/  HMMA.16816.F32.BF16 R48, R32, R44, R48 ;  /* 0x0000002c2030723c */ /* 0x002fe20000041830 */
[----:B------:R-:W-:Y:S01]  /*7500*/  FMUL.FTZ R55, R55, c[0x0][0x2ec] ;  /* 0x0000bb0037377a20 */ /* 0x000fe20000410000 */
[----:B------:R-:W-:Y:S01]  /*7510*/  MUFU.TANH R224, R13 ;  /* 0x0000000d00e07308 */ /* 0x000fe20000002400 */
[----:B------:R-:W-:Y:S02]  /*7520*/  FMUL.FTZ R155, R155, c[0x0][0x2ec] ;  /* 0x0000bb009b9b7a20 */ /* 0x000fe40000410000 */
[----:B------:R-:W-:Y:S02]  /*7530*/  FMUL.FTZ R60, R60, c[0x0][0x2ec] ;  /* 0x0000bb003c3c7a20 */ /* 0x000fe40000410000 */
[----:B------:R-:W-:Y:S01]  /*7540*/  FMUL.FTZ R61, R61, c[0x0][0x2ec] ;  /* 0x0000bb003d3d7a20 */ /* 0x000fe20000410000 */
[----:B--2---:R-:W-:Y:S01]  /*7550*/  HMMA.16816.F32.BF16 R168, R4, R16, R168 ;  /* 0x0000001004a8723c */ /* 0x004fe200000418a8 */
[----:B------:R-:W-:Y:S01]  /*7560*/  FMUL.FTZ R62, R62, c[0x0][0x2ec] ;  /* 0x0000bb003e3e7a20 */ /* 0x000fe20000410000 */
[----:B------:R-:W-:Y:S01]  /*7570*/  MUFU.TANH R185, R14 ;  /* 0x0000000e00b97308 */ /* 0x000fe20000002400 */
[----:B------:R-:W-:-:S05]  /*7580*/  FMUL.FTZ R63, R63, c[0x0][0x2ec] ;  /* 0x0000bb003f3f7a20 */ /* 0x000fca0000410000 */
[----:B------:R-:W-:Y:S02]  /*7590*/  HMMA.16816.F32.BF16 R144, R4, R18, R164 ;  /* 0x000000120490723c */ /* 0x000fe400000418a4 */
[----:B------:R1:W-:Y:S06]  /*75a0*/  MUFU.TANH R221, R15 ;  /* 0x0000000f00dd7308 */ /* 0x0003ec0000002400 */
[----:B---3--:R-:W-:Y:S02]  /*75b0*/  HMMA.16816.F32.BF16 R48, R24, R40, R48 ;  /* 0x000000281830723c */ /* 0x008fe40000041830 */
[----:B------:R-:W-:Y:S06]  /*75c0*/  MUFU.TANH R220, R52 ;  /* 0x0000003400dc7308 */ /* 0x000fec0000002400 */
[----:B-----5:R-:W-:Y:S02]  /*75d0*/  HMMA.16816.F32.BF16 R76, R4, R36, R160 ;  /* 0x00000024044c723c */ /* 0x020fe400000418a0 */
[----:B------:R-:W-:Y:S06]  /*75e0*/  MUFU.TANH R226, R53 ;  /* 0x0000003500e27308 */ /* 0x000fec0000002400 */
[----:B-1----:R-:W-:Y:S02]  /*75f0*/  HMMA.16816.F32.BF16 R12, R28, R44, R64 ;  /* 0x0000002c1c0c723c */ /* 0x002fe40000041840 */
[----:B------:R-:W-:Y:S06]  /*7600*/  MUFU.TANH R161, R54 ;  /* 0x0000003600a17308 */ /* 0x000fec0000002400 */
[----:B------:R-:W-:Y:S01]  /*7610*/  FMUL.FTZ R0, R49, c[0x0][0x2ec] ;  /* 0x0000bb0031007a20 */ /* 0x000fe20000410000 */
[----:B------:R-:W-:Y:S01]  /*7620*/  HMMA.16816.F32.BF16 R64, R4, R38, R172 ;  /* 0x000000260440723c */ /* 0x000fe200000418ac */
[----:B------:R1:W-:Y:S01]  /*7630*/  MUFU.TANH R222, R55 ;  /* 0x0000003700de7308 */ /* 0x0003e20000002400 */
[----:B------:R-:W-:-:S06]  /*7640*/  FMUL.FTZ R48, R48, c[0x0][0x2ec] ;  /* 0x0000bb0030307a20 */ /* 0x000fcc0000410000 */
[----:B------:R-:W-:Y:S01]  /*7650*/  HMMA.16816.F32.BF16 R4, R32, R46, R56 ;  /* 0x0000002e2004723c */ /* 0x000fe20000041838 */
[----:B------:R2:W-:Y:S07]  /*7660*/  MUFU.TANH R163, R0 ;  /* 0x0000000000a37308 */ /* 0x0005ee0000002400 */
[----:B------:R-:W-:Y:S01]  /*7670*/  HMMA.16816.F32.BF16 R56, R8, R36, R180 ;  /* 0x000000240838723c */ /* 0x000fe200000418b4 */
[----:B------:R-:W-:Y:S07]  /*7680*/  MUFU.TANH R159, R48 ;  /* 0x00000030009f7308 */ /* 0x000fee0000002400 */
[----:B-1----:R-:W-:Y:S01]  /*7690*/  HMMA.16816.F32.BF16 R52, R20, R40, R12 ;  /* 0x000000281434723c */ /* 0x002fe2000004180c */
[----:B------:R-:W1:Y:S01]  /*76a0*/  LDSM.16.M88.4 R12, [R201] ;  /* 0x00000000c90c783b */ /* 0x000e620000000200 */
[----:B--2---:R-:W-:Y:S01]  /*76b0*/  FMUL.FTZ R0, R50, c[0x0][0x2ec] ;  /* 0x0000bb0032007a20 */ /* 0x004fe20000410000 */
[----:B------:R-:W-:Y:S05]  /*76c0*/  MUFU.TANH R228, R153 ;  /* 0x0000009900e47308 */ /* 0x000fea0000002400 */
[----:B------:R-:W-:Y:S03]  /*76d0*/  HMMA.16816.F32.BF16 R44, R28, R46, R148 ;  /* 0x0000002e1c2c723c */ /* 0x000fe60000041894 */
[----:B------:R2:W-:Y:S05]  /*76e0*/  MUFU.TANH R175, R0 ;  /* 0x0000000000af7308 */ /* 0x0005ea0000002400 */
[----:B------:R-:W-:Y:S03]  /*76f0*/  HMMA.16816.F32.BF16 R36, R8, R38, R216 ;  /* 0x000000260824723c */ /* 0x000fe600000418d8 */
[----:B------:R-:W3:Y:S01]  /*7700*/  MUFU.TANH R223, R154 ;  /* 0x0000009a00df7308 */ /* 0x000ee20000002400 */
[----:B--2---:R-:W-:-:S07]  /*7710*/  FMUL.FTZ R0, R51, c[0x0][0x2ec] ;  /* 0x0000bb0033007a20 */ /* 0x004fce0000410000 */
[----:B------:R2:W5:Y:S01]  /*7720*/  MUFU.TANH R225, R155 ;  /* 0x0000009b00e17308 */ /* 0x0005620000002400 */
[-C--:B------:R-:W-:Y:S01]  /*7730*/  HMMA.16816.F32.BF16 R48, R24, R42.reuse, R4 ;  /* 0x0000002a1830723c */ /* 0x080fe20000041804 */
[----:B------:R-:W3:Y:S06]  /*7740*/  LDSM.16.M88.4 R4, [R193+0x1000] ;  /* 0x00100000c104783b */ /* 0x000eec0000000200 */
[----:B------:R1:W-:Y:S01]  /*7750*/  MUFU.TANH R174, R0 ;  /* 0x0000000000ae7308 */ /* 0x0003e20000002400 */
[----:B------:R-:W-:Y:S07]  /*7760*/  HMMA.16816.F32.BF16 R40, R20, R42, R44 ;  /* 0x0000002a1428723c */ /* 0x000fee000004182c */
[----:B------:R-:W3:Y:S01]  /*7770*/  MUFU.TANH R186, R60 ;  /* 0x0000003c00ba7308 */ /* 0x000ee20000002400 */
[----:B--2---:R-:W-:Y:S01]  /*7780*/  HMMA.16816.F32.BF16 R152, R8, R16, R176 ;  /* 0x000000100898723c */ /* 0x004fe200000418b0 */
[----:B-1----:R-:W-:-:S06]  /*7790*/  FMUL.FTZ R0, R52, c[0x0][0x2ec] ;  /* 0x0000bb0034007a20 */ /* 0x002fcc0000410000 */
[----:B------:R-:W-:Y:S01]  /*77a0*/  MUFU.TANH R172, R61 ;  /* 0x0000003d00ac7308 */ /* 0x000fe20000002400 */
[----:B------:R-:W-:Y:S07]  /*77b0*/  HMMA.16816.F32.BF16 R44, R32, R14, R36 ;  /* 0x0000000e202c723c */ /* 0x000fee0000041824 */
[----:B------:R1:W-:Y:S01]  /*77c0*/  MUFU.TANH R157, R0 ;  /* 0x00000000009d7308 */ /* 0x0003e20000002400 */
[----:B------:R-:W-:Y:S02]  /*77d0*/  FMUL.FTZ R2, R40, c[0x0][0x2ec] ;  /* 0x0000bb0028027a20 */ /* 0x000fe40000410000 */
[----:B------:R-:W-:-:S05]  /*77e0*/  FMUL.FTZ R3, R41, c[0x0][0x2ec] ;  /* 0x0000bb0029037a20 */ /* 0x000fca0000410000 */
[----:B------:R-:W2:Y:S01]  /*77f0*/  MUFU.TANH R74, R62 ;  /* 0x0000003e004a7308 */ /* 0x000ea20000002400 */
[----:B-1----:R-:W-:-:S07]  /*7800*/  FMUL.FTZ R0, R53, c[0x0][0x2ec] ;  /* 0x0000bb0035007a20 */ /* 0x002fce0000410000 */
[----:B------:R1:W1:Y:S08]  /*7810*/  MUFU.TANH R160, R63 ;  /* 0x0000003f00a07308 */ /* 0x0002700000002400 */
[----:B------:R2:W-:Y:S01]  /*7820*/  MUFU.TANH R75, R0 ;  /* 0x00000000004b7308 */ /* 0x0005e20000002400 */
[----:B-1----:R-:W-:Y:S07]  /*7830*/  HMMA.16816.F32.BF16 R60, R8, R18, R212 ;  /* 0x00000012083c723c */ /* 0x002fee00000418d4 */
[----:B------:R-:W-:Y:S01]  /*7840*/  MUFU.TANH R69, R2 ;  /* 0x0000000200457308 */ /* 0x000fe20000002400 */
[----:B--2---:R-:W-:Y:S01]  /*7850*/  FMUL.FTZ R0, R54, c[0x0][0x2ec] ;  /* 0x0000bb0036007a20 */ /* 0x004fe20000410000 */
[-C--:B------:R-:W-:Y:S06]  /*7860*/  HMMA.16816.F32.BF16 R8, R32, R12.reuse, R56 ;  /* 0x0000000c2008723c */ /* 0x080fec0000041838 */
[----:B------:R1:W2:Y:S02]  /*7870*/  MUFU.TANH R148, R0 ;  /* 0x0000000000947308 */ /* 0x0002a40000002400 */
[----:B------:R-:W-:Y:S06]  /*7880*/  HMMA.16816.F32.BF16 R16, R28, R12, R76 ;  /* 0x0000000c1c10723c */ /* 0x000fec000004184c */
[----:B------:R2:W-:Y:S01]  /*7890*/  MUFU.TANH R77, R3 ;  /* 0x00000003004d7308 */ /* 0x0005e20000002400 */
[----:B-1----:R-:W-:-:S02]  /*78a0*/  FMUL.FTZ R0, R55, c[0x0][0x2ec] ;  /* 0x0000bb0037007a20 */ /* 0x002fc40000410000 */
[----:B------:R-:W-:Y:S05]  /*78b0*/  HMMA.16816.F32.BF16 R52, R28, R14, R64 ;  /* 0x0000000e1c34723c */ /* 0x000fea0000041840 */
[----:B------:R1:W1:Y:S01]  /*78c0*/  MUFU.TANH R150, R0 ;  /* 0x0000000000967308 */ /* 0x0002620000002400 */
[----:B--2---:R-:W-:Y:S02]  /*78d0*/  FMUL.FTZ R3, R42, c[0x0][0x2ec] ;  /* 0x0000bb002a037a20 */ /* 0x004fe40000410000 */
[-C--:B---3--:R-:W-:Y:S01]  /*78e0*/  HMMA.16816.F32.BF16 R36, R24, R4.reuse, R8 ;  /* 0x000000041824723c */ /* 0x088fe20000041808 */
[----:B------:R-:W2:Y:S04]  /*78f0*/  LDSM.16.M88.4 R8, [R200] ;  /* 0x00000000c808783b */ /* 0x000ea80000000200 */
[----:B------:R-:W-:Y:S03]  /*7900*/  MUFU.TANH R67, R3 ;  /* 0x0000000300437308 */ /* 0x000fe60000002400 */
[----:B------:R-:W-:Y:S01]  /*7910*/  HMMA.16816.F32.BF16 R16, R20, R4, R16 ;  /* 0x000000041410723c */ /* 0x000fe20000041810 */
[----:B-1----:R-:W-:-:S04]  /*7920*/  FMUL.FTZ R0, R48, c[0x0][0x2ec] ;  /* 0x0000bb0030007a20 */ /* 0x002fc80000410000 */
[----:B------:R1:W3:Y:S11]  /*7930*/  MUFU.TANH R158, R0 ;  /* 0x00000000009e7308 */ /* 0x0002f60000002400 */
[----:B------:R-:W-:-:S04]  /*7940*/  FMUL.FTZ R4, R36, c[0x0][0x2ec] ;  /* 0x0000bb0024047a20 */ /* 0x000fc80000410000 */
[----:B------:R2:W-:Y:S01]  /*7950*/  MUFU.TANH R149, R4 ;  /* 0x0000000400957308 */ /* 0x0005e20000002400 */
[----:B-1----:R-:W-:-:S03]  /*7960*/  FMUL.FTZ R0, R49, c[0x0][0x2ec] ;  /* 0x0000bb0031007a20 */ /* 0x002fc60000410000 */
[----:B------:R-:W-:Y:S02]  /*7970*/  FMUL.FTZ R16, R16, c[0x0][0x2ec] ;  /* 0x0000bb0010107a20 */ /* 0x000fe40000410000 */
[----:B------:R-:W-:Y:S02]  /*7980*/  FMUL.FTZ R17, R17, c[0x0][0x2ec] ;  /* 0x0000bb0011117a20 */ /* 0x000fe40000410000 */
[----:B------:R1:W-:Y:S01]  /*7990*/  MUFU.TANH R156, R0 ;  /* 0x00000000009c7308 */ /* 0x0003e20000002400 */
[----:B------:R-:W-:Y:S02]  /*79a0*/  FMUL.FTZ R18, R18, c[0x0][0x2ec] ;  /* 0x0000bb0012127a20 */ /* 0x000fe40000410000 */
[----:B------:R-:W-:Y:S02]  /*79b0*/  FMUL.FTZ R5, R19, c[0x0][0x2ec] ;  /* 0x0000bb0013057a20 */ /* 0x000fe40000410000 */
[----:B--2---:R-:W-:-:S03]  /*79c0*/  FMUL.FTZ R4, R37, c[0x0][0x2ec] ;  /* 0x0000bb0025047a20 */ /* 0x004fc60000410000 */
[----:B------:R-:W-:Y:S01]  /*79d0*/  MUFU.TANH R162, R16 ;  /* 0x0000001000a27308 */ /* 0x000fe20000002400 */
[----:B-1----:R-:W-:-:S07]  /*79e0*/  FMUL.FTZ R0, R50, c[0x0][0x2ec] ;  /* 0x0000bb0032007a20 */ /* 0x002fce0000410000 */
[----:B------:R1:W-:Y:S08]  /*79f0*/  MUFU.TANH R78, R4 ;  /* 0x00000004004e7308 */ /* 0x0003f00000002400 */
[----:B------:R2:W2:Y:S01]  /*7a00*/  MUFU.TANH R76, R0 ;  /* 0x00000000004c7308 */ /* 0x0004a20000002400 */
[----:B-1----:R-:W-:-:S07]  /*7a10*/  FMUL.FTZ R4, R38, c[0x0][0x2ec] ;  /* 0x0000bb0026047a20 */ /* 0x002fce0000410000 */
[----:B------:R1:W-:Y:S01]  /*7a20*/  MUFU.TANH R66, R4 ;  /* 0x0000000400427308 */ /* 0x0003e20000002400 */
[----:B--2---:R-:W-:-:S07]  /*7a30*/  FMUL.FTZ R0, R51, c[0x0][0x2ec] ;  /* 0x0000bb0033007a20 */ /* 0x004fce0000410000 */
[----:B------:R2:W2:Y:S01]  /*7a40*/  MUFU.TANH R166, R0 ;  /* 0x0000000000a67308 */ /* 0x0004a20000002400 */
[----:B-1----:R-:W-:Y:S02]  /*7a50*/  FMUL.FTZ R4, R39, c[0x0][0x2ec] ;  /* 0x0000bb0027047a20 */ /* 0x002fe40000410000 */
[----:B------:R-:W-:Y:S01]  /*7a60*/  HMMA.16816.F32.BF16 R36, R24, R6, R44 ;  /* 0x000000061824723c */ /* 0x000fe2000004182c */
[----:B--2---:R-:W-:-:S05]  /*7a70*/  IMAD R0, R184, 0x40, R238 ;  /* 0x00000040b8007824 */ /* 0x004fca00078e02ee */
[C---:B------:R-:W-:Y:S02]  /*7a80*/  IADD3 R2, R0.reuse, 0x1, RZ ;  /* 0x0000000100027810 */ /* 0x040fe40007ffe0ff */
[----:B------:R-:W-:Y:S02]  /*7a90*/  ISETP.GE.AND P5, PT, R0, R210, PT ;  /* 0x000000d20000720c */ /* 0x000fe40003fa6270 */
[C---:B------:R-:W-:Y:S02]  /*7aa0*/  ISETP.GE.AND P3, PT, R2.reuse, R209, PT ;  /* 0x000000d10200720c */ /* 0x040fe40003f66270 */
[C---:B------:R-:W-:Y:S02]  /*7ab0*/  ISETP.GE.AND P2, PT, R2.reuse, R208, PT ;  /* 0x000000d00200720c */ /* 0x040fe40003f46270 */
[C---:B------:R-:W-:Y:S02]  /*7ac0*/  ISETP.GE.AND P1, PT, R2.reuse, R207, PT ;  /* 0x000000cf0200720c */ /* 0x040fe40003f26270 */
[----:B------:R-:W-:-:S02]  /*7ad0*/  ISETP.LT.OR P6, PT, R2, R205, P3 ;  /* 0x000000cd0200720c */ /* 0x000fc40001fc1670 */
[----:B------:R-:W-:-:S06]  /*7ae0*/  ISETP.LT.OR P3, PT, R2, R204, P2 ;  /* 0x000000cc0200720c */ /* 0x000fcc0001761670 */
[----:B------:R-:W-:Y:S01]  /*7af0*/  FMUL.FTZ R38, R38, c[0x0][0x2ec] ;  /* 0x0000bb0026267a20 */ /* 0x000fe20000410000 */
[----:B------:R-:W-:Y:S01]  /*7b00*/  ISETP.LT.OR P2, PT, R2, R203, P1 ;  /* 0x000000cb0200720c */ /* 0x000fe20000f41670 */
[----:B------:R-:W-:Y:S01]  /*7b10*/  FMUL.FTZ R37, R37, c[0x0][0x2ec] ;  /* 0x0000bb0025257a20 */ /* 0x000fe20000410000 */
[----:B------:R-:W-:Y:S01]  /*7b20*/  ISETP.GE.AND P1, PT, R0, R209, PT ;  /* 0x000000d10000720c */ /* 0x000fe20003f26270 */
[----:B------:R-:W-:Y:S01]  /*7b30*/  FMUL.FTZ R39, R39, c[0x0][0x2ec] ;  /* 0x0000bb0027277a20 */ /* 0x000fe20000410000 */
[----:B------:R-:W-:Y:S01]  /*7b40*/  ISETP.GE.AND P4, PT, R2, R210, PT ;  /* 0x000000d20200720c */ /* 0x000fe20003f86270 */
[----:B------:R-:W-:Y:S01]  /*7b50*/  MUFU.TANH R38, R38 ;  /* 0x0000002600267308 */ /* 0x000fe20000002400 */
[----:B------:R-:W-:Y:S02]  /*7b60*/  P2R R3, PR, RZ, 0x4 ;  /* 0x00000004ff037803 */ /* 0x000fe40000000000 */
[C---:B------:R-:W-:Y:S02]  /*7b70*/  ISETP.LT.OR P2, PT, R0.reuse, R206, P5 ;  /* 0x000000ce0000720c */ /* 0x040fe40002f41670 */
[----:B------:R-:W-:-:S02]  /*7b80*/  ISETP.LT.OR P1, PT, R0, R205, P1 ;  /* 0x000000cd0000720c */ /* 0x000fc40000f21670 */
[----:B------:R-:W-:Y:S01]  /*7b90*/  ISETP.LT.OR P0, PT, R2, R206, P4 ;  /* 0x000000ce0200720c */ /* 0x000fe20002701670 */
[----:B------:R-:W-:Y:S01]  /*7ba0*/  FMUL.FTZ R2, R43, c[0x0][0x2ec] ;  /* 0x0000bb002b027a20 */ /* 0x000fe20000410000 */
[----:B----4-:R-:W-:Y:S01]  /*7bb0*/  FSEL R48, R227, -INF , !P2 ;  /* 0xff800000e3307808 */ /* 0x010fe20005000000 */
[C---:B------:R-:W-:Y:S01]  /*7bc0*/  HMMA.16816.F32.BF16 R40, R28.reuse, R8, R168 ;  /* 0x000000081c28723c */ /* 0x040fe200000418a8 */
[----:B------:R-:W-:Y:S01]  /*7bd0*/  FSEL R59, R223, -INF , !P1 ;  /* 0xff800000df3b7808 */ /* 0x000fe20004800000 */
[----:B------:R1:W2:Y:S01]  /*7be0*/  MUFU.TANH R68, R2 ;  /* 0x0000000200447308 */ /* 0x0002a20000002400 */
[C---:B------:R-:W-:Y:S02]  /*7bf0*/  ISETP.GE.AND P2, PT, R0.reuse, R208, PT ;  /* 0x000000d00000720c */ /* 0x040fe40003f46270 */
[C---:B------:R-:W-:Y:S02]  /*7c00*/  ISETP.GE.AND P1, PT, R0.reuse, R207, PT ;  /* 0x000000cf0000720c */ /* 0x040fe40003f26270 */
[C---:B------:R-:W-:Y:S01]  /*7c10*/  ISETP.LT.OR P2, PT, R0.reuse, R204, P2 ;  /* 0x000000cc0000720c */ /* 0x040fe20001741670 */
[----:B------:R-:W-:Y:S01]  /*7c20*/  HMMA.16816.F32.BF16 R28, R28, R10, R144 ;  /* 0x0000000a1c1c723c */ /* 0x000fe20000041890 */
[----:B------:R-:W-:Y:S01]  /*7c30*/  ISETP.LT.OR P1, PT, R0, R203, P1 ;  /* 0x000000cb0000720c */ /* 0x000fe20000f21670 */
[----:B------:R-:W4:Y:S01]  /*7c40*/  MUFU.TANH R170, R18 ;  /* 0x0000001200aa7308 */ /* 0x000f220000002400 */
[----:B------:R-:W-:-:S02]  /*7c50*/  P2R R12, PR, RZ, 0x8 ;  /* 0x00000008ff0c7803 */ /* 0x000fc40000000000 */
[----:B------:R-:W-:Y:S02]  /*7c60*/  FSEL R49, R187, -INF , !P2 ;  /* 0xff800000bb317808 */ /* 0x000fe40005000000 */
[----:B------:R-:W-:Y:S02]  /*7c70*/  FSEL R51, R185, -INF , !P1 ;  /* 0xff800000b9337808 */ /* 0x000fe40004800000 */
[----:B-----5:R-:W-:Y:S01]  /*7c80*/  FSEL R65, R225, -INF , !P6 ;  /* 0xff800000e1417808 */ /* 0x020fe20007000000 */
[----:B------:R-:W5:Y:S01]  /*7c90*/  MUFU.TANH R187, R4 ;  /* 0x0000000400bb7308 */ /* 0x000f620000002400 */
[----:B-1----:R-:W-:Y:S02]  /*7ca0*/  IADD3 R2, R0, 0x8, RZ ;  /* 0x0000000800027810 */ /* 0x002fe40007ffe0ff */
[----:B------:R-:W-:Y:S02]  /*7cb0*/  FSEL R57, R228, -INF , !P0 ;  /* 0xff800000e4397808 */ /* 0x000fe40004000000 */
[----:B------:R-:W-:-:S02]  /*7cc0*/  ISETP.GE.AND P4, PT, R2, R210, PT ;  /* 0x000000d20200720c */ /* 0x000fc40003f86270 */
[C---:B------:R-:W-:Y:S01]  /*7cd0*/  ISETP.GE.AND P3, PT, R2.reuse, R209, PT ;  /* 0x000000d10200720c */ /* 0x040fe20003f66270 */
[----:B------:R-:W-:Y:S01]  /*7ce0*/  MUFU.TANH R169, R5 ;  /* 0x0000000500a97308 */ /* 0x000fe20000002400 */
[C---:B------:R-:W-:Y:S02]  /*7cf0*/  ISETP.GE.AND P2, PT, R2.reuse, R208, PT ;  /* 0x000000d00200720c */ /* 0x040fe40003f46270 */
[C---:B------:R-:W-:Y:S02]  /*7d00*/  ISETP.GE.AND P1, PT, R2.reuse, R207, PT ;  /* 0x000000cf0200720c */ /* 0x040fe40003f26270 */
[----:B------:R-:W-:Y:S02]  /*7d10*/  ISETP.LT.OR P6, PT, R2, R206, P4 ;  /* 0x000000ce0200720c */ /* 0x000fe400027c1670 */
[----:B------:R-:W-:Y:S01]  /*7d20*/  ISETP.NE.AND P4, PT, R12, RZ, PT ;  /* 0x000000ff0c00720c */ /* 0x000fe20003f85270 */
[----:B------:R-:W-:Y:S01]  /*7d30*/  FMUL.FTZ R12, R36, c[0x0][0x2ec] ;  /* 0x0000bb00240c7a20 */ /* 0x000fe20000410000 */
[C---:B------:R-:W-:Y:S01]  /*7d40*/  ISETP.LT.OR P5, PT, R2.reuse, R205, P3 ;  /* 0x000000cd0200720c */ /* 0x040fe20001fa1670 */
[----:B------:R-:W-:Y:S01]  /*7d50*/  MUFU.TANH R37, R37 ;  /* 0x0000002500257308 */ /* 0x000fe20000002400 */
[----:B------:R-:W-:-:S02]  /*7d60*/  ISETP.LT.OR P2, PT, R2, R204, P2 ;  /* 0x000000cc0200720c */ /* 0x000fc40001741670 */
[----:B------:R-:W-:Y:S02]  /*7d70*/  ISETP.LT.OR P0, PT, R2, R203, P1 ;  /* 0x000000cb0200720c */ /* 0x000fe40000f01670 */
[----:B------:R-:W-:Y:S02]  /*7d80*/  ISETP.NE.AND P3, PT, R3, RZ, PT ;  /* 0x000000ff0300720c */ /* 0x000fe40003f65270 */
[----:B------:R-:W-:Y:S01]  /*7d90*/  IADD3 R2, R0, 0x9, RZ ;  /* 0x0000000900027810 */ /* 0x000fe20007ffe0ff */
[----:B------:R1:W-:Y:S01]  /*7da0*/  MUFU.TANH R151, R12 ;  /* 0x0000000c00977308 */ /* 0x0003e20000002400 */
[----:B------:R-:W-:Y:S02]  /*7db0*/  FSEL R50, R224, -INF , !P4 ;  /* 0xff800000e0327808 */ /* 0x000fe40006000000 */
[----:B------:R-:W-:Y:S02]  /*7dc0*/  P2R R3, PR, RZ, 0x4 ;  /* 0x00000004ff037803 */ /* 0x000fe40000000000 */
[----:B------:R-:W-:-:S02]  /*7dd0*/  ISETP.GE.AND P4, PT, R2, R210, PT ;  /* 0x000000d20200720c */ /* 0x000fc40003f86270 */
[----:B------:R-:W-:Y:S01]  /*7de0*/  FSEL R56, R221, -INF , !P3 ;  /* 0xff800000dd387808 */ /* 0x000fe20005800000 */
[----:B------:R-:W-:Y:S01]  /*7df0*/  MUFU.TANH R39, R39 ;  /* 0x0000002700277308 */ /* 0x000fe20000002400 */
[C---:B------:R-:W-:Y:S02]  /*7e00*/  ISETP.GE.AND P3, PT, R2.reuse, R209, PT ;  /* 0x000000d10200720c */ /* 0x040fe40003f66270 */
[C---:B------:R-:W-:Y:S02]  /*7e10*/  ISETP.GE.AND P2, PT, R2.reuse, R208, PT ;  /* 0x000000d00200720c */ /* 0x040fe40003f46270 */
[----:B------:R-:W-:Y:S02]  /*7e20*/  ISETP.GE.AND P1, PT, R2, R207, PT ;  /* 0x000000cf0200720c */ /* 0x000fe40003f26270 */
[----:B------:R-:W-:Y:S01]  /*7e30*/  FSEL R58, R220, -INF , !P6 ;  /* 0xff800000dc3a7808 */ /* 0x000fe20007000000 */
[----:B-1----:R-:W-:Y:S01]  /*7e40*/  HMMA.16816.F32.BF16 R12, R32, R8, R152 ;  /* 0x00000008200c723c */ /* 0x002fe20000041898 */
[----:B------:R-:W-:-:S02]  /*7e50*/  FSEL R64, R161, -INF , !P5 ;  /* 0xff800000a1407808 */ /* 0x000fc40006800000 */
[C---:B------:R-:W-:Y:S01]  /*7e60*/  ISETP.LT.OR P6, PT, R2.reuse, R206, P4 ;  /* 0x000000ce0200720c */ /* 0x040fe200027c1670 */
[----:B------:R1:W1:Y:S01]  /*7e70*/  MUFU.TANH R161, R17 ;  /* 0x0000001100a17308 */ /* 0x0002620000002400 */
[----:B------:R-:W-:Y:S02]  /*7e80*/  ISETP.NE.AND P4, PT, R3, RZ, PT ;  /* 0x000000ff0300720c */ /* 0x000fe40003f85270 */
[C---:B------:R-:W-:Y:S01]  /*7e90*/  ISETP.LT.OR P5, PT, R2.reuse, R205, P3 ;  /* 0x000000cd0200720c */ /* 0x040fe20001fa1670 */
[----:B------:R-:W-:Y:S01]  /*7ea0*/  HMMA.16816.F32.BF16 R32, R32, R10, R60 ;  /* 0x0000000a2020723c */ /* 0x000fe2000004183c */
[C---:B------:R-:W-:Y:S02]  /*7eb0*/  ISETP.LT.OR P2, PT, R2.reuse, R204, P2 ;  /* 0x000000cc0200720c */ /* 0x040fe40001741670 */
[----:B------:R-:W-:Y:S02]  /*7ec0*/  ISETP.LT.OR P1, PT, R2, R203, P1 ;  /* 0x000000cb0200720c */ /* 0x000fe40000f21670 */
[----:B------:R-:W-:-:S02]  /*7ed0*/  IADD3 R2, R0, 0x10, RZ ;  /* 0x0000001000027810 */ /* 0x000fc40007ffe0ff */
[----:B------:R-:W-:Y:S02]  /*7ee0*/  FSEL R45, R186, -INF , !P4 ;  /* 0xff800000ba2d7808 */ /* 0x000fe40006000000 */
[----:B------:R-:W-:Y:S02]  /*7ef0*/  P2R R4, PR, RZ, 0x4 ;  /* 0x00000004ff047803 */ /* 0x000fe40000000000 */
[----:B------:R-:W-:Y:S01]  /*7f00*/  P2R R3, PR, RZ, 0x2 ;  /* 0x00000002ff037803 */ /* 0x000fe20000000000 */
[----:B-1----:R-:W-:Y:S01]  /*7f10*/  HMMA.16816.F32.BF16 R16, R20, R6, R52 ;  /* 0x000000061410723c */ /* 0x002fe20000041834 */
[C---:B------:R-:W-:Y:S02]  /*7f20*/  ISETP.GE.AND P4, PT, R2.reuse, R210, PT ;  /* 0x000000d20200720c */ /* 0x040fe40003f86270 */
[C---:B------:R-:W-:Y:S02]  /*7f30*/  ISETP.GE.AND P3, PT, R2.reuse, R209, PT ;  /* 0x000000d10200720c */ /* 0x040fe40003f66270 */
[----:B------:R-:W-:-:S02]  /*7f40*/  ISETP.GE.AND P2, PT, R2, R208, PT ;  /* 0x000000d00200720c */ /* 0x000fc40003f46270 */
[----:B------:R-:W-:Y:S02]  /*7f50*/  ISETP.GE.AND P1, PT, R2, R207, PT ;  /* 0x000000cf0200720c */ /* 0x000fe40003f26270 */
[----:B------:R-:W-:Y:S02]  /*7f60*/  FSEL R46, R74, -INF , !P0 ;  /* 0xff8000004a2e7808 */ /* 0x000fe40004000000 */
[----:B------:R-:W-:Y:S02]  /*7f70*/  FSEL R47, R226, -INF , !P6 ;  /* 0xff800000e22f7808 */ /* 0x000fe40007000000 */
[----:B------:R-:W-:Y:S02]  /*7f80*/  FSEL R74, R222, -INF , !P5 ;  /* 0xff800000de4a7808 */ /* 0x000fe40006800000 */
[----:B------:R-:W-:Y:S02]  /*7f90*/  ISETP.LT.OR P6, PT, R2, R206, P4 ;  /* 0x000000ce0200720c */ /* 0x000fe400027c1670 */
[----:B------:R-:W-:-:S02]  /*7fa0*/  ISETP.NE.AND P4, PT, R4, RZ, PT ;  /* 0x000000ff0400720c */ /* 0x000fc40003f85270 */
[C---:B------:R-:W-:Y:S01]  /*7fb0*/  ISETP.LT.OR P5, PT, R2.reuse, R205, P3 ;  /* 0x000000cd0200720c */ /* 0x040fe20001fa1670 */
[----:B------:R-:W1:Y:S01]  /*7fc0*/  LDSM.16.M88.4 R4, [R193+0x1800] ;  /* 0x00180000c104783b */ /* 0x000e620000000200 */
[----:B------:R-:W-:Y:S01]  /*7fd0*/  ISETP.LT.OR P2, PT, R2, R204, P2 ;  /* 0x000000cc0200720c */ /* 0x000fe20001741670 */
[----:B------:R-:W-:-:S04]  /*7fe0*/  DEPBAR.LE SB0, 0x0 ;  /* 0x000080000000791a */ /* 0x000fc80000000000 */
[----:B------:R-:W-:Y:S01]  /*7ff0*/  ISETP.LT.OR P0, PT, R2, R203, P1 ;  /* 0x000000cb0200720c */ /* 0x000fe20000f01670 */
[----:B------:R-:W-:Y:S01]  /*8000*/  FMUL.FTZ R16, R16, c[0x0][0x2ec] ;  /* 0x0000bb0010107a20 */ /* 0x000fe20000410000 */
[----:B------:R-:W-:Y:S01]  /*8010*/  IADD3 R2, R0, 0x11, RZ ;  /* 0x0000001100027810 */ /* 0x000fe20007ffe0ff */
[----:B------:R-:W-:Y:S01]  /*8020*/  FMUL.FTZ R18, R18, c[0x0][0x2ec] ;  /* 0x0000bb0012127a20 */ /* 0x000fe20000410000 */
[----:B------:R-:W-:Y:S01]  /*8030*/  FSEL R36, R172, -INF , !P4 ;  /* 0xff800000ac247808 */ /* 0x000fe20006000000 */
[----:B------:R-:W-:Y:S01]  /*8040*/  FMUL.FTZ R17, R17, c[0x0][0x2ec] ;  /* 0x0000bb0011117a20 */ /* 0x000fe20000410000 */
[----:B------:R-:W-:Y:S01]  /*8050*/  ISETP.NE.AND P3, PT, R3, RZ, PT ;  /* 0x000000ff0300720c */ /* 0x000fe20003f65270 */
[----:B------:R-:W-:Y:S01]  /*8060*/  FMUL.FTZ R19, R19, c[0x0][0x2ec] ;  /* 0x0000bb0013137a20 */ /* 0x000fe20000410000 */
[----:B------:R-:W-:Y:S02]  /*8070*/  ISETP.GE.AND P4, PT, R2, R210, PT ;  /* 0x000000d20200720c */ /* 0x000fe40003f86270 */
[----:B------:R-:W-:-:S02]  /*8080*/  P2R R3, PR, RZ, 0x4 ;  /* 0x00000004ff037803 */ /* 0x000fc40000000000 */
[----:B------:R-:W-:Y:S01]  /*8090*/  FSEL R146, R159, -INF , !P6 ;  /* 0xff8000009f927808 */ /* 0x000fe20007000000 */
[----:B------:R-:W-:Y:S01]  /*80a0*/  MUFU.TANH R19, R19 ;  /* 0x0000001300137308 */ /* 0x000fe20000002400 */
[----:B------:R-:W-:Y:S01]  /*80b0*/  BAR.SYNC.DEFER_BLOCKING 0x0 ;  /* 0x0000000000007b1d */ /* 0x000fe20000010000 */
[C---:B------:R-:W-:Y:S02]  /*80c0*/  ISETP.GE.AND P2, PT, R2.reuse, R208, PT ;  /* 0x000000d00200720c */ /* 0x040fe40003f46270 */
[C---:B------:R-:W-:Y:S02]  /*80d0*/  ISETP.GE.AND P1, PT, R2.reuse, R207, PT ;  /* 0x000000cf0200720c */ /* 0x040fe40003f26270 */
[----:B------:R-:W-:Y:S02]  /*80e0*/  ISETP.LT.OR P6, PT, R2, R206, P4 ;  /* 0x000000ce0200720c */ /* 0x000fe400027c1670 */
[----:B------:R-:W-:Y:S02]  /*80f0*/  FSEL R44, R160, -INF , !P3 ;  /* 0xff800000a02c7808 */ /* 0x000fe40005800000 */
[----:B------:R-:W-:-:S02]  /*8100*/  ISETP.NE.AND P4, PT, R3, RZ, PT ;  /* 0x000000ff0300720c */ /* 0x000fc40003f85270 */
[----:B------:R-:W-:Y:S02]  /*8110*/  ISETP.GE.AND P3, PT, R2, R209, PT ;  /* 0x000000d10200720c */ /* 0x000fe40003f66270 */
[----:B------:R-:W-:Y:S02]  /*8120*/  IADD3 R3, R0, 0x18, RZ ;  /* 0x0000001800037810 */ /* 0x000fe40007ffe0ff */
[C---:B------:R-:W-:Y:S02]  /*8130*/  ISETP.LT.OR P2, PT, R2.reuse, R204, P2 ;  /* 0x000000cc0200720c */ /* 0x040fe40001741670 */
[----:B------:R-:W-:Y:S02]  /*8140*/  ISETP.LT.OR P1, PT, R2, R203, P1 ;  /* 0x000000cb0200720c */ /* 0x000fe40000f21670 */
[----:B------:R-:W-:Y:S01]  /*8150*/  FSEL R175, R175, -INF , !P5 ;  /* 0xff800000afaf7808 */ /* 0x000fe20006800000 */
[----:B-1----:R-:W-:Y:S01]  /*8160*/  HMMA.16816.F32.BF16 R12, R24, R4, R12 ;  /* 0x00000004180c723c */ /* 0x002fe2000004180c */
[----:B------:R-:W-:-:S02]  /*8170*/  FSEL R79, R157, -INF , !P4 ;  /* 0xff8000009d4f7808 */ /* 0x000fc40006000000 */
[----:B------:R-:W-:Y:S01]  /*8180*/  ISETP.LT.OR P5, PT, R2, R205, P3 ;  /* 0x000000cd0200720c */ /* 0x000fe20001fa1670 */
[----:B------:R-:W1:Y:S01]  /*8190*/  MUFU.TANH R157, R16 ;  /* 0x00000010009d7308 */ /* 0x000e620000002400 */
[C---:B------:R-:W-:Y:S02]  /*81a0*/  ISETP.GE.AND P4, PT, R3.reuse, R210, PT ;  /* 0x000000d20300720c */ /* 0x040fe40003f86270 */
[----:B------:R-:W-:Y:S01]  /*81b0*/  P2R R9, PR, RZ, 0x4 ;  /* 0x00000004ff097803 */ /* 0x000fe20000000000 */
[----:B------:R-:W-:Y:S01]  /*81c0*/  HMMA.16816.F32.BF16 R24, R24, R6, R32 ;  /* 0x000000061818723c */ /* 0x000fe20000041820 */
[C---:B------:R-:W-:Y:S02]  /*81d0*/  ISETP.GE.AND P3, PT, R3.reuse, R209, PT ;  /* 0x000000d10300720c */ /* 0x040fe40003f66270 */
[----:B------:R-:W-:Y:S01]  /*81e0*/  P2R R8, PR, RZ, 0x2 ;  /* 0x00000002ff087803 */ /* 0x000fe20000000000 */
[----:B------:R1:W-:Y:S01]  /*81f0*/  MUFU.TANH R16, R18 ;  /* 0x0000001200107308 */ /* 0x0003e20000002400 */
[----:B------:R-:W-:-:S02]  /*8200*/  ISETP.GE.AND P2, PT, R3, R208, PT ;  /* 0x000000d00300720c */ /* 0x000fc40003f46270 */
[----:B------:R-:W-:Y:S02]  /*8210*/  FSEL R160, R163, -INF , !P6 ;  /* 0xff800000a3a07808 */ /* 0x000fe40007000000 */
[----:B------:R-:W-:Y:S02]  /*8220*/  FSEL R174, R174, -INF , !P5 ;  /* 0xff800000aeae7808 */ /* 0x000fe40006800000 */
[C---:B------:R-:W-:Y:S02]  /*8230*/  ISETP.LT.OR P6, PT, R3.reuse, R206, P4 ;  /* 0x000000ce0300720c */ /* 0x040fe400027c1670 */
[----:B------:R-:W-:Y:S02]  /*8240*/  ISETP.GE.AND P1, PT, R3, R207, PT ;  /* 0x000000cf0300720c */ /* 0x000fe40003f26270 */
[----:B------:R-:W-:Y:S01]  /*8250*/  ISETP.NE.AND P4, PT, R9, RZ, PT ;  /* 0x000000ff0900720c */ /* 0x000fe20003f85270 */
[----:B------:R-:W-:Y:S01]  /*8260*/  FMUL.FTZ R12, R12, c[0x0][0x2ec] ;  /* 0x0000bb000c0c7a20 */ /* 0x000fe20000410000 */
[----:B------:R-:W-:Y:S01]  /*8270*/  ISETP.LT.OR P5, PT, R3, R205, P3 ;  /* 0x000000cd0300720c */ /* 0x000fe20001fa1670 */
[----:B------:R-:W-:Y:S01]  /*8280*/  FMUL.FTZ R14, R14, c[0x0][0x2ec] ;  /* 0x0000bb000e0e7a20 */ /* 0x000fe20000410000 */
[----:B------:R-:W-:Y:S01]  /*8290*/  IADD3 R2, R0, 0x19, RZ ;  /* 0x0000001900027810 */ /* 0x000fe20007ffe0ff */
[----:B------:R-:W-:Y:S01]  /*82a0*/  FMUL.FTZ R13, R13, c[0x0][0x2ec] ;  /* 0x0000bb000d0d7a20 */ /* 0x000fe20000410000 */
[----:B------:R-:W-:Y:S01]  /*82b0*/  ISETP.NE.AND P3, PT, R8, RZ, PT ;  /* 0x000000ff0800720c */ /* 0x000fe20003f65270 */
[----:B------:R-:W-:Y:S01]  /*82c0*/  MUFU.TANH R12, R12 ;  /* 0x0000000c000c7308 */ /* 0x000fe20000002400 */
[----:B------:R-:W-:Y:S01]  /*82d0*/  ISETP.LT.OR P2, PT, R3, R204, P2 ;  /* 0x000000cc0300720c */ /* 0x000fe20001741670 */
[----:B------:R-:W-:Y:S01]  /*82e0*/  FMUL.FTZ R15, R15, c[0x0][0x2ec] ;  /* 0x0000bb000f0f7a20 */ /* 0x000fe20000410000 */
[----:B------:R-:W-:Y:S01]  /*82f0*/  FSEL R148, R148, -INF , !P0 ;  /* 0xff80000094947808 */ /* 0x000fe20004000000 */
[----:B------:R-:W-:Y:S01]  /*8300*/  FMUL.FTZ R26, R26, c[0x0][0x2ec] ;  /* 0x0000bb001a1a7a20 */ /* 0x000fe20000410000 */
[----:B------:R-:W-:Y:S01]  /*8310*/  ISETP.LT.OR P0, PT, R3, R203, P1 ;  /* 0x000000cb0300720c */ /* 0x000fe20000f01670 */
[----:B------:R-:W-:Y:S01]  /*8320*/  FMUL.FTZ R24, R24, c[0x0][0x2ec] ;  /* 0x0000bb0018187a20 */ /* 0x000fe20000410000 */
[----:B------:R-:W-:Y:S01]  /*8330*/  FSEL R75, R75, -INF , !P4 ;  /* 0xff8000004b4b7808 */ /* 0x000fe20006000000 */
[----:B------:R-:W-:Y:S01]  /*8340*/  MUFU.TANH R14, R14 ;  /* 0x0000000e000e7308 */ /* 0x000fe20000002400 */
[----:B------:R-:W-:Y:S01]  /*8350*/  P2R R3, PR, RZ, 0x4 ;  /* 0x00000004ff037803 */ /* 0x000fe20000000000 */
[----:B------:R-:W-:Y:S01]  /*8360*/  FMUL.FTZ R25, R25, c[0x0][0x2ec] ;  /* 0x0000bb0019197a20 */ /* 0x000fe20000410000 */
[----:B------:R-:W-:Y:S01]  /*8370*/  ISETP.GE.AND P4, PT, R2, R210, PT ;  /* 0x000000d20200720c */ /* 0x000fe20003f86270 */
[----:B------:R-:W-:Y:S01]  /*8380*/  FMUL.FTZ R27, R27, c[0x0][0x2ec] ;  /* 0x0000bb001b1b7a20 */ /* 0x000fe20000410000 */
[----:B------:R-:W-:-:S02]  /*8390*/  FSEL R147, R150, -INF , !P3 ;  /* 0xff80000096937808 */ /* 0x000fc40005800000 */
[C---:B------:R-:W-:Y:S01]  /*83a0*/  ISETP.GE.AND P3, PT, R2.reuse, R209, PT ;  /* 0x000000d10200720c */ /* 0x040fe20003f66270 */
[----:B------:R1:W1:Y:S01]  /*83b0*/  MUFU.TANH R150, R17 ;  /* 0x0000001100967308 */ /* 0x0002620000002400 */
[C---:B------:R-:W-:Y:S02]  /*83c0*/  ISETP.GE.AND P2, PT, R2.reuse, R208, PT ;  /* 0x000000d00200720c */ /* 0x040fe40003f46270 */
[----:B------:R-:W-:Y:S02]  /*83d0*/  ISETP.GE.AND P1, PT, R2, R207, PT ;  /* 0x000000cf0200720c */ /* 0x000fe40003f26270 */
[----:B---3--:R-:W-:Y:S02]  /*83e0*/  FSEL R158, R158, -INF , !P6 ;  /* 0xff8000009e9e7808 */ /* 0x008fe40007000000 */
[----:B------:R-:W-:Y:S01]  /*83f0*/  FSEL R171, R76, -INF , !P5 ;  /* 0xff8000004cab7808 */ /* 0x000fe20006800000 */
[----:B------:R-:W-:Y:S01]  /*8400*/  MUFU.TANH R13, R13 ;  /* 0x0000000d000d7308 */ /* 0x000fe20000002400 */
[----:B------:R-:W-:-:S02]  /*8410*/  ISETP.LT.OR P6, PT, R2, R206, P4 ;  /* 0x000000ce0200720c */ /* 0x000fc400027c1670 */
[----:B------:R-:W-:Y:S02]  /*8420*/  ISETP.NE.AND P4, PT, R3, RZ, PT ;  /* 0x000000ff0300720c */ /* 0x000fe40003f85270 */
[C---:B------:R-:W-:Y:S02]  /*8430*/  ISETP.LT.OR P5, PT, R2.reuse, R205, P3 ;  /* 0x000000cd0200720c */ /* 0x040fe40001fa1670 */
[C---:B------:R-:W-:Y:S01]  /*8440*/  ISETP.LT.OR P2, PT, R2.reuse, R204, P2 ;  /* 0x000000cc0200720c */ /* 0x040fe20001741670 */
[----:B------:R-:W-:Y:S01]  /*8450*/  MUFU.TANH R15, R15 ;  /* 0x0000000f000f7308 */ /* 0x000fe20000002400 */
[----:B------:R-:W-:Y:S02]  /*8460*/  ISETP.LT.OR P1, PT, R2, R203, P1 ;  /* 0x000000cb0200720c */ /* 0x000fe40000f21670 */
[----:B------:R-:W-:Y:S02]  /*8470*/  IADD3 R2, R0, 0x20, RZ ;  /* 0x0000002000027810 */ /* 0x000fe40007ffe0ff */
[----:B-1----:R-:W-:-:S02]  /*8480*/  FSEL R18, R69, -INF , !P4 ;  /* 0xff80000045127808 */ /* 0x002fc40006000000 */
[----:B------:R-:W-:Y:S01]  /*8490*/  P2R R8, PR, RZ, 0x4 ;  /* 0x00000004ff087803 */ /* 0x000fe20000000000 */
[----:B------:R-:W-:Y:S01]  /*84a0*/  MUFU.TANH R26, R26 ;  /* 0x0000001a001a7308 */ /* 0x000fe20000002400 */
[----:B------:R-:W-:Y:S02]  /*84b0*/  P2R R3, PR, RZ, 0x2 ;  /* 0x00000002ff037803 */ /* 0x000fe40000000000 */
[C---:B------:R-:W-:Y:S02]  /*84c0*/  ISETP.GE.AND P4, PT, R2.reuse, R210, PT ;  /* 0x000000d20200720c */ /* 0x040fe40003f86270 */
[C---:B------:R-:W-:Y:S02]  /*84d0*/  ISETP.GE.AND P3, PT, R2.reuse, R209, PT ;  /* 0x000000d10200720c */ /* 0x040fe40003f66270 */
[C---:B------:R-:W-:Y:S01]  /*84e0*/  ISETP.GE.AND P2, PT, R2.reuse, R208, PT ;  /* 0x000000d00200720c */ /* 0x040fe20003f46270 */
[----:B------:R-:W-:Y:S01]  /*84f0*/  MUFU.TANH R24, R24 ;  /* 0x0000001800187308 */ /* 0x000fe20000002400 */
[----:B------:R-:W-:-:S02]  /*8500*/  ISETP.GE.AND P1, PT, R2, R207, PT ;  /* 0x000000cf0200720c */ /* 0x000fc40003f26270 */
[----:B------:R-:W-:Y:S02]  /*8510*/  FSEL R154, R156, -INF , !P6 ;  /* 0xff8000009c9a7808 */ /* 0x000fe40007000000 */
[----:B------:R-:W-:Y:S02]  /*8520*/  FSEL R145, R67, -INF , !P0 ;  /* 0xff80000043917808 */ /* 0x000fe40004000000 */
[----:B------:R-:W-:Y:S01]  /*8530*/  FSEL R166, R166, -INF , !P5 ;  /* 0xff800000a6a67808 */ /* 0x000fe20006800000 */
[----:B------:R-:W-:Y:S01]  /*8540*/  MUFU.TANH R25, R25 ;  /* 0x0000001900197308 */ /* 0x000fe20000002400 */
[----:B------:R-:W-:Y:S02]  /*8550*/  ISETP.LT.OR P6, PT, R2, R206, P4 ;  /* 0x000000ce0200720c */ /* 0x000fe400027c1670 */
[----:B------:R-:W-:Y:S02]  /*8560*/  ISETP.NE.AND P4, PT, R8, RZ, PT ;  /* 0x000000ff0800720c */ /* 0x000fe40003f85270 */
[C---:B------:R-:W-:Y:S01]  /*8570*/  ISETP.LT.OR P5, PT, R2.reuse, R205, P3 ;  /* 0x000000cd0200720c */ /* 0x040fe20001fa1670 */
[----:B------:R-:W-:Y:S01]  /*8580*/  HMMA.16816.F32.BF16 R8, R20, R4, R40 ;  /* 0x000000041408723c */ /* 0x000fe20000041828 */
[C---:B------:R-:W-:Y:S01]  /*8590*/  ISETP.LT.OR P2, PT, R2.reuse, R204, P2 ;  /* 0x000000cc0200720c */ /* 0x040fe20001741670 */
[----:B------:R-:W-:Y:S01]  /*85a0*/  MUFU.TANH R27, R27 ;  /* 0x0000001b001b7308 */ /* 0x000fe20000002400 */
[----:B------:R-:W-:-:S02]  /*85b0*/  ISETP.LT.OR P0, PT, R2, R203, P1 ;  /* 0x000000cb0200720c */ /* 0x000fc40000f01670 */
[----:B------:R-:W-:Y:S02]  /*85c0*/  ISETP.NE.AND P3, PT, R3, RZ, PT ;  /* 0x000000ff0300720c */ /* 0x000fe40003f65270 */
[----:B------:R-:W-:Y:S01]  /*85d0*/  IADD3 R2, R0, 0x21, RZ ;  /* 0x0000002100027810 */ /* 0x000fe20007ffe0ff */
[----:B------:R-:W-:Y:S01]  /*85e0*/  HMMA.16816.F32.BF16 R20, R20, R6, R28 ;  /* 0x000000061414723c */ /* 0x000fe2000004181c */
[----:B------:R-:W-:Y:S02]  /*85f0*/  FSEL R17, R77, -INF , !P4 ;  /* 0xff8000004d117808 */ /* 0x000fe40006000000 */
[----:B------:R-:W-:Y:S02]  /*8600*/  P2R R3, PR, RZ, 0x4 ;  /* 0x00000004ff037803 */ /* 0x000fe40000000000 */
[----:B------:R-:W-:Y:S02]  /*8610*/  ISETP.GE.AND P4, PT, R2, R210, PT ;  /* 0x000000d20200720c */ /* 0x000fe40003f86270 */
[----:B--2---:R-:W-:-:S02]  /*8620*/  FSEL R144, R68, -INF , !P3 ;  /* 0xff80000044907808 */ /* 0x004fc40005800000 */
[C---:B------:R-:W-:Y:S02]  /*8630*/  ISETP.GE.AND P3, PT, R2.reuse, R209, PT ;  /* 0x000000d10200720c */ /* 0x040fe40003f66270 */
[C---:B------:R-:W-:Y:S02]  /*8640*/  ISETP.GE.AND P2, PT, R2.reuse, R208, PT ;  /* 0x000000d00200720c */ /* 0x040fe40003f46270 */
[----:B------:R-:W-:Y:S02]  /*8650*/  ISETP.GE.AND P1, PT, R2, R207, PT ;  /* 0x000000cf0200720c */ /* 0x000fe40003f26270 */
[----:B------:R-:W-:Y:S01]  /*8660*/  FSEL R149, R149, -INF , !P6 ;  /* 0xff80000095957808 */ /* 0x000fe20007000000 */
[----:B------:R-:W-:Y:S01]  /*8670*/  FMUL.FTZ R8, R8, c[0x0][0x2ec] ;  /* 0x0000bb0008087a20 */ /* 0x000fe20000410000 */
[----:B------:R-:W-:Y:S01]  /*8680*/  FSEL R212, R66, -INF , !P5 ;  /* 0xff80000042d47808 */ /* 0x000fe20006800000 */
[----:B------:R-:W-:Y:S01]  /*8690*/  FMUL.FTZ R10, R10, c[0x0][0x2ec] ;  /* 0x0000bb000a0a7a20 */ /* 0x000fe20000410000 */
[C---:B------:R-:W-:Y:S01]  /*86a0*/  ISETP.LT.OR P6, PT, R2.reuse, R206, P4 ;  /* 0x000000ce0200720c */ /* 0x040fe200027c1670 */
[----:B------:R-:W-:Y:S01]  /*86b0*/  FMUL.FTZ R9, R9, c[0x0][0x2ec] ;  /* 0x0000bb0009097a20 */ /* 0x000fe20000410000 */
[----:B------:R-:W-:Y:S01]  /*86c0*/  ISETP.NE.AND P4, PT, R3, RZ, PT ;  /* 0x000000ff0300720c */ /* 0x000fe20003f85270 */
[----:B------:R-:W1:Y:S01]  /*86d0*/  MUFU.TANH R8, R8 ;  /* 0x0000000800087308 */ /* 0x000e620000002400 */
[----:B------:R-:W-:Y:S01]  /*86e0*/  ISETP.LT.OR P5, PT, R2, R205, P3 ;  /* 0x000000cd0200720c */ /* 0x000fe20001fa1670 */
[----:B------:R-:W-:Y:S01]  /*86f0*/  FMUL.FTZ R20, R20, c[0x0][0x2ec] ;  /* 0x0000bb0014147a20 */ /* 0x000fe20000410000 */
[C---:B------:R-:W-:Y:S01]  /*8700*/  ISETP.LT.OR P2, PT, R2.reuse, R204, P2 ;  /* 0x000000cc0200720c */ /* 0x040fe20001741670 */
[----:B------:R-:W-:Y:S01]  /*8710*/  FMUL.FTZ R11, R11, c[0x0][0x2ec] ;  /* 0x0000bb000b0b7a20 */ /* 0x000fe20000410000 */
[----:B------:R-:W-:Y:S01]  /*8720*/  ISETP.LT.OR P1, PT, R2, R203, P1 ;  /* 0x000000cb0200720c */ /* 0x000fe20000f21670 */
[----:B------:R-:W-:Y:S01]  /*8730*/  FMUL.FTZ R21, R21, c[0x0][0x2ec] ;  /* 0x0000bb0015157a20 */ /* 0x000fe20000410000 */
[----:B------:R-:W-:Y:S01]  /*8740*/  IADD3 R2, R0, 0x28, RZ ;  /* 0x0000002800027810 */ /* 0x000fe20007ffe0ff */
[----:B------:R-:W2:Y:S01]  /*8750*/  MUFU.TANH R10, R10 ;  /* 0x0000000a000a7308 */ /* 0x000ea20000002400 */
[----:B------:R-:W-:-:S02]  /*8760*/  FSEL R162, R162, -INF , !P4 ;  /* 0xff800000a2a27808 */ /* 0x000fc40006000000 */
[----:B------:R-:W-:Y:S02]  /*8770*/  P2R R4, PR, RZ, 0x4 ;  /* 0x00000004ff047803 */ /* 0x000fe40000000000 */
[----:B------:R-:W-:Y:S02]  /*8780*/  P2R R3, PR, RZ, 0x2 ;  /* 0x00000002ff037803 */ /* 0x000fe40000000000 */
[C---:B------:R-:W-:Y:S01]  /*8790*/  ISETP.GE.AND P4, PT, R2.reuse, R210, PT ;  /* 0x000000d20200720c */ /* 0x040fe20003f86270 */
[----:B------:R-:W3:Y:S01]  /*87a0*/  MUFU.TANH R20, R20 ;  /* 0x0000001400147308 */ /* 0x000ee20000002400 */
[C---:B------:R-:W-:Y:S02]  /*87b0*/  ISETP.GE.AND P3, PT, R2.reuse, R209, PT ;  /* 0x000000d10200720c */ /* 0x040fe40003f66270 */
[C---:B------:R-:W-:Y:S02]  /*87c0*/  ISETP.GE.AND P2, PT, R2.reuse, R208, PT ;  /* 0x000000d00200720c */ /* 0x040fe40003f46270 */
[----:B------:R-:W-:-:S02]  /*87d0*/  ISETP.GE.AND P1, PT, R2, R207, PT ;  /* 0x000000cf0200720c */ /* 0x000fc40003f26270 */
[----:B------:R-:W-:Y:S01]  /*87e0*/  FSEL R155, R78, -INF , !P6 ;  /* 0xff8000004e9b7808 */ /* 0x000fe20007000000 */
[----:B------:R-:W1:Y:S01]  /*87f0*/  MUFU.TANH R9, R9 ;  /* 0x0000000900097308 */ /* 0x000e620000002400 */
[----:B----4-:R-:W-:Y:S02]  /*8800*/  FSEL R170, R170, -INF , !P0 ;  /* 0xff800000aaaa7808 */ /* 0x010fe40004000000 */
[----:B-----5:R-:W-:Y:S02]  /*8810*/  FSEL R187, R187, -INF , !P5 ;  /* 0xff800000bbbb7808 */ /* 0x020fe40006800000 */
[----:B------:R-:W-:Y:S02]  /*8820*/  ISETP.LT.OR P6, PT, R2, R206, P4 ;  /* 0x000000ce0200720c */ /* 0x000fe400027c1670 */
[----:B------:R-:W-:Y:S01]  /*8830*/  ISETP.NE.AND P4, PT, R4, RZ, PT ;  /* 0x000000ff0400720c */ /* 0x000fe20003f85270 */
[----:B------:R-:W4:Y:S01]  /*8840*/  MUFU.TANH R11, R11 ;  /* 0x0000000b000b7308 */ /* 0x000f220000002400 */
[----:B------:R-:W-:-:S02]  /*8850*/  ISETP.LT.OR P5, PT, R2, R205, P3 ;  /* 0x000000cd0200720c */ /* 0x000fc40001fa1670 */
[C---:B------:R-:W-:Y:S02]  /*8860*/  ISETP.LT.OR P2, PT, R2.reuse, R204, P2 ;  /* 0x000000cc0200720c */ /* 0x040fe40001741670 */
[----:B------:R-:W-:Y:S02]  /*8870*/  ISETP.LT.OR P0, PT, R2, R203, P1 ;  /* 0x000000cb0200720c */ /* 0x000fe40000f01670 */
[----:B------:R-:W-:Y:S02]  /*8880*/  ISETP.NE.AND P3, PT, R3, RZ, PT ;  /* 0x000000ff0300720c */ /* 0x000fe40003f65270 */
[----:B------:R-:W-:Y:S02]  /*8890*/  IADD3 R2, R0, 0x29, RZ ;  /* 0x0000002900027810 */ /* 0x000fe40007ffe0ff */
[----:B------:R-:W-:Y:S02]  /*88a0*/  FSEL R161, R161, -INF , !P4 ;  /* 0xff800000a1a17808 */ /* 0x000fe40006000000 */
[----:B------:R-:W-:-:S02]  /*88b0*/  P2R R3, PR, RZ, 0x4 ;  /* 0x00000004ff037803 */ /* 0x000fc40000000000 */
[C---:B------:R-:W-:Y:S02]  /*88c0*/  ISETP.GE.AND P4, PT, R2.reuse, R210, PT ;  /* 0x000000d20200720c */ /* 0x040fe40003f86270 */
[----:B------:R-:W-:Y:S02]  /*88d0*/  FSEL R169, R169, -INF , !P3 ;  /* 0xff800000a9a97808 */ /* 0x000fe40005800000 */
[C---:B------:R-:W-:Y:S02]  /*88e0*/  ISETP.GE.AND P3, PT, R2.reuse, R209, PT ;  /* 0x000000d10200720c */ /* 0x040fe40003f66270 */
[C---:B------:R-:W-:Y:S02]  /*88f0*/  ISETP.GE.AND P2, PT, R2.reuse, R208, PT ;  /* 0x000000d00200720c */ /* 0x040fe40003f46270 */
[----:B------:R-:W-:Y:S02]  /*8900*/  ISETP.GE.AND P1, PT, R2, R207, PT ;  /* 0x000000cf0200720c */ /* 0x000fe40003f26270 */
[----:B------:R-:W-:-:S02]  /*8910*/  FSEL R151, R151, -INF , !P6 ;  /* 0xff80000097977808 */ /* 0x000fc40007000000 */
[----:B------:R-:W-:Y:S02]  /*8920*/  FSEL R185, R38, -INF , !P5 ;  /* 0xff80000026b97808 */ /* 0x000fe40006800000 */
[C---:B------:R-:W-:Y:S02]  /*8930*/  ISETP.LT.OR P6, PT, R2.reuse, R206, P4 ;  /* 0x000000ce0200720c */ /* 0x040fe400027c1670 */
[----:B------:R-:W-:Y:S02]  /*8940*/  ISETP.NE.AND P4, PT, R3, RZ, PT ;  /* 0x000000ff0300720c */ /* 0x000fe40003f85270 */
[C---:B------:R-:W-:Y:S02]  /*8950*/  ISETP.LT.OR P5, PT, R2.reuse, R205, P3 ;  /* 0x000000cd0200720c */ /* 0x040fe40001fa1670 */
[C---:B------:R-:W-:Y:S02]  /*8960*/  ISETP.LT.OR P2, PT, R2.reuse, R204, P2 ;  /* 0x000000cc0200720c */ /* 0x040fe40001741670 */
[----:B------:R-:W-:-:S02]  /*8970*/  ISETP.LT.OR P1, PT, R2, R203, P1 ;  /* 0x000000cb0200720c */ /* 0x000fc40000f21670 */
[----:B------:R-:W-:Y:S02]  /*8980*/  IADD3 R2, R0, 0x30, RZ ;  /* 0x0000003000027810 */ /* 0x000fe40007ffe0ff */
[----:B------:R-:W-:Y:S02]  /*8990*/  FSEL R157, R157, -INF , !P4 ;  /* 0xff8000009d9d7808 */ /* 0x000fe40006000000 */
[----:B------:R-:W-:Y:S02]  /*89a0*/  P2R R4, PR, RZ, 0x4 ;  /* 0x00000004ff047803 */ /* 0x000fe40000000000 */
[C---:B------:R-:W-:Y:S02]  /*89b0*/  ISETP.GE.AND P4, PT, R2.reuse, R210, PT ;  /* 0x000000d20200720c */ /* 0x040fe40003f86270 */
[----:B------:R-:W-:Y:S02]  /*89c0*/  ISETP.GE.AND P3, PT, R2, R209, PT ;  /* 0x000000d10200720c */ /* 0x000fe40003f66270 */
[----:B------:R-:W-:-:S02]  /*89d0*/  P2R R3, PR, RZ, 0x2 ;  /* 0x00000002ff037803 */ /* 0x000fc40000000000 */
[C---:B------:R-:W-:Y:S02]  /*89e0*/  ISETP.GE.AND P2, PT, R2.reuse, R208, PT ;  /* 0x000000d00200720c */ /* 0x040fe40003f46270 */
[----:B------:R-:W-:Y:S02]  /*89f0*/  FSEL R172, R37, -INF , !P6 ;  /* 0xff80000025ac7808 */ /* 0x000fe40007000000 */
[----:B------:R-:W-:Y:S02]  /*8a00*/  FSEL R180, R39, -INF , !P5 ;  /* 0xff80000027b47808 */ /* 0x000fe40006800000 */
[C---:B------:R-:W-:Y:S02]  /*8a10*/  ISETP.LT.OR P6, PT, R2.reuse, R206, P4 ;  /* 0x000000ce0200720c */ /* 0x040fe400027c1670 */
[----:B------:R-:W-:Y:S02]  /*8a20*/  ISETP.LT.OR P5, PT, R2, R205, P3 ;  /* 0x000000cd0200720c */ /* 0x000fe40001fa1670 */
[----:B------:R-:W-:-:S02]  /*8a30*/  ISETP.NE.AND P4, PT, R4, RZ, PT ;  /* 0x000000ff0400720c */ /* 0x000fc40003f85270 */
[----:B------:R-:W-:Y:S02]  /*8a40*/  ISETP.NE.AND P3, PT, R3, RZ, PT ;  /* 0x000000ff0300720c */ /* 0x000fe40003f65270 */
[----:B------:R-:W-:Y:S02]  /*8a50*/  ISETP.LT.OR P2, PT, R2, R204, P2 ;  /* 0x000000cc0200720c */ /* 0x000fe40001741670 */
[----:B------:R-:W-:Y:S02]  /*8a60*/  IADD3 R3, R0, 0x31, RZ ;  /* 0x0000003100037810 */ /* 0x000fe40007ffe0ff */
[----:B------:R-:W-:Y:S02]  /*8a70*/  ISETP.GE.AND P1, PT, R2, R207, PT ;  /* 0x000000cf0200720c */ /* 0x000fe40003f26270 */
[----:B------:R-:W-:Y:S02]  /*8a80*/  P2R R4, PR, RZ, 0x4 ;  /* 0x00000004ff047803 */ /* 0x000fe40000000000 */
[----:B------:R-:W-:-:S02]  /*8a90*/  FSEL R150, R150, -INF , !P4 ;  /* 0xff80000096967808 */ /* 0x000fc40006000000 */
[----:B------:R-:W-:Y:S02]  /*8aa0*/  FSEL R164, R16, -INF , !P0 ;  /* 0xff80000010a47808 */ /* 0x000fe40004000000 */
[C---:B------:R-:W-:Y:S02]  /*8ab0*/  ISETP.GE.AND P4, PT, R3.reuse, R210, PT ;  /* 0x000000d20300720c */ /* 0x040fe40003f86270 */
[C---:B------:R-:W-:Y:S02]  /*8ac0*/  ISETP.GE.AND P2, PT, R3.reuse, R208, PT ;  /* 0x000000d00300720c */ /* 0x040fe40003f46270 */
[----:B------:R-:W-:Y:S02]  /*8ad0*/  ISETP.LT.OR P0, PT, R2, R203, P1 ;  /* 0x000000cb0200720c */ /* 0x000fe40000f01670 */
[----:B------:R-:W-:Y:S02]  /*8ae0*/  ISETP.GE.AND P1, PT, R3, R207, PT ;  /* 0x000000cf0300720c */ /* 0x000fe40003f26270 */
[----:B------:R-:W-:-:S02]  /*8af0*/  FSEL R167, R12, -INF , !P6 ;  /* 0xff8000000ca77808 */ /* 0x000fc40007000000 */
[----:B------:R-:W-:Y:S02]  /*8b00*/  FSEL R163, R19, -INF , !P3 ;  /* 0xff80000013a37808 */ /* 0x000fe40005800000 */
[C---:B------:R-:W-:Y:S02]  /*8b10*/  ISETP.LT.OR P6, PT, R3.reuse, R206, P4 ;  /* 0x000000ce0300720c */ /* 0x040fe400027c1670 */
[C---:B------:R-:W-:Y:S02]  /*8b20*/  ISETP.LT.OR P2, PT, R3.reuse, R204, P2 ;  /* 0x000000cc0300720c */ /* 0x040fe40001741670 */
[----:B------:R-:W-:Y:S02]  /*8b30*/  IADD3 R2, R0, 0x38, RZ ;  /* 0x0000003800027810 */ /* 0x000fe40007ffe0ff */
[----:B------:R-:W-:Y:S02]  /*8b40*/  ISETP.GE.AND P3, PT, R3, R209, PT ;  /* 0x000000d10300720c */ /* 0x000fe40003f66270 */
[----:B------:R-:W-:-:S02]  /*8b50*/  ISETP.NE.AND P4, PT, R4, RZ, PT ;  /* 0x000000ff0400720c */ /* 0x000fc40003f85270 */
[C---:B------:R-:W-:Y:S02]  /*8b60*/  ISETP.LT.OR P1, PT, R3.reuse, R203, P1 ;  /* 0x000000cb0300720c */ /* 0x040fe40000f21670 */
[----:B------:R-:W-:Y:S02]  /*8b70*/  FSEL R216, R14, -INF , !P5 ;  /* 0xff8000000ed87808 */ /* 0x000fe40006800000 */
[----:B------:R-:W-:Y:S02]  /*8b80*/  P2R R4, PR, RZ, 0x4 ;  /* 0x00000004ff047803 */ /* 0x000fe40000000000 */
[----:B------:R-:W-:Y:S02]  /*8b90*/  ISETP.LT.OR P5, PT, R3, R205, P3 ;  /* 0x000000cd0300720c */ /* 0x000fe40001fa1670 */
[----:B-1----:R-:W-:Y:S02]  /*8ba0*/  FSEL R179, R8, -INF , !P4 ;  /* 0xff80000008b37808 */ /* 0x002fe40006000000 */
[----:B------:R-:W-:-:S02]  /*8bb0*/  ISETP.GE.AND P2, PT, R2, R208, PT ;  /* 0x000000d00200720c */ /* 0x000fc40003f46270 */
[C---:B------:R-:W-:Y:S02]  /*8bc0*/  ISETP.GE.AND P4, PT, R2.reuse, R210, PT ;  /* 0x000000d20200720c */ /* 0x040fe40003f86270 */
[----:B------:R-:W-:Y:S02]  /*8bd0*/  P2R R3, PR, RZ, 0x2 ;  /* 0x00000002ff037803 */ /* 0x000fe40000000000 */
[C---:B------:R-:W-:Y:S02]  /*8be0*/  ISETP.GE.AND P3, PT, R2.reuse, R209, PT ;  /* 0x000000d10200720c */ /* 0x040fe40003f66270 */
[----:B------:R-:W-:Y:S02]  /*8bf0*/  ISETP.GE.AND P1, PT, R2, R207, PT ;  /* 0x000000cf0200720c */ /* 0x000fe40003f26270 */
[----:B------:R-:W-:Y:S02]  /*8c00*/  FSEL R168, R13, -INF , !P6 ;  /* 0xff8000000da87808 */ /* 0x000fe40007000000 */
[----:B------:R-:W-:-:S02]  /*8c10*/  FSEL R215, R15, -INF , !P5 ;  /* 0xff8000000fd77808 */ /* 0x000fc40006800000 */
[----:B------:R-:W-:Y:S02]  /*8c20*/  ISETP.LT.OR P6, PT, R2, R204, P2 ;  /* 0x000000cc0200720c */ /* 0x000fe400017c1670 */
[----:B--2---:R-:W-:Y:S02]  /*8c30*/  FSEL R186, R10, -INF , !P0 ;  /* 0xff8000000aba7808 */ /* 0x004fe40004000000 */
[----:B------:R-:W-:Y:S02]  /*8c40*/  ISETP.LT.OR P5, PT, R2, R206, P4 ;  /* 0x000000ce0200720c */ /* 0x000fe400027a1670 */
[----:B------:R-:W-:Y:S01]  /*8c50*/  ISETP.NE.AND P2, PT, R3, RZ, PT ;  /* 0x000000ff0300720c */ /* 0x000fe20003f45270 */
[----:B------:R-:W-:Y:S01]  /*8c60*/  FMUL.FTZ R3, R22, c[0x0][0x2ec] ;  /* 0x0000bb0016037a20 */ /* 0x000fe20000410000 */
[C---:B------:R-:W-:Y:S02]  /*8c70*/  ISETP.LT.OR P4, PT, R2.reuse, R205, P3 ;  /* 0x000000cd0200720c */ /* 0x040fe40001f81670 */
[----:B------:R-:W-:Y:S01]  /*8c80*/  ISETP.LT.OR P0, PT, R2, R203, P1 ;  /* 0x000000cb0200720c */ /* 0x000fe20000f01670 */
[----:B------:R-:W-:Y:S01]  /*8c90*/  FMUL.FTZ R2, R23, c[0x0][0x2ec] ;  /* 0x0000bb0017027a20 */ /* 0x000fe20000410000 */
[----:B------:R-:W-:Y:S01]  /*8ca0*/  ISETP.NE.AND P3, PT, R4, RZ, PT ;  /* 0x000000ff0400720c */ /* 0x000fe20003f65270 */
[----:B------:R-:W1:Y:S01]  /*8cb0*/  MUFU.TANH R3, R3 ;  /* 0x0000000300037308 */ /* 0x000e620000002400 */
[----:B---3--:R-:W-:-:S02]  /*8cc0*/  FSEL R176, R20, -INF , !P6 ;  /* 0xff80000014b07808 */ /* 0x008fc40007000000 */
[----:B------:R-:W-:Y:S02]  /*8cd0*/  IADD3 R0, R0, 0x39, RZ ;  /* 0x0000003900007810 */ /* 0x000fe40007ffe0ff */
[----:B------:R-:W-:Y:S02]  /*8ce0*/  ISETP.GT.AND P6, PT, R184, R246, PT ;  /* 0x000000f6b800720c */ /* 0x000fe40003fc4270 */
[----:B------:R-:W-:Y:S01]  /*8cf0*/  FSEL R178, R9, -INF , !P3 ;  /* 0xff80000009b27808 */ /* 0x000fe20005800000 */
[----:B------:R-:W2:Y:S01]  /*8d00*/  MUFU.TANH R4, R21 ;  /* 0x0000001500047308 */ /* 0x000ea20000002400 */
[C---:B------:R-:W-:Y:S02]  /*8d10*/  ISETP.GE.AND P3, PT, R0.reuse, R210, PT ;  /* 0x000000d20000720c */ /* 0x040fe40003f66270 */
[----:B----4-:R-:W-:Y:S02]  /*8d20*/  FSEL R183, R11, -INF , !P2 ;  /* 0xff8000000bb77808 */ /* 0x010fe40005000000 */
[----:B------:R-:W-:-:S02]  /*8d30*/  ISETP.GE.AND P2, PT, R0, R209, PT ;  /* 0x000000d10000720c */ /* 0x000fc40003f46270 */
[----:B------:R-:W-:Y:S01]  /*8d40*/  ISETP.GE.AND P1, PT, R0, R208, PT ;  /* 0x000000d00000720c */ /* 0x000fe20003f26270 */
[----:B------:R-:W3:Y:S01]  /*8d50*/  MUFU.TANH R2, R2 ;  /* 0x0000000200027308 */ /* 0x000ee20000002400 */
[----:B------:R-:W-:Y:S02]  /*8d60*/  FSEL R214, R26, -INF , !P4 ;  /* 0xff8000001ad67808 */ /* 0x000fe40006000000 */
[----:B------:R-:W-:Y:S02]  /*8d70*/  FSEL R165, R24, -INF , !P5 ;  /* 0xff80000018a57808 */ /* 0x000fe40006800000 */
[C---:B------:R-:W-:Y:S02]  /*8d80*/  ISETP.GE.AND P4, PT, R0.reuse, R207, PT ;  /* 0x000000cf0000720c */ /* 0x040fe40003f86270 */
[C---:B------:R-:W-:Y:S02]  /*8d90*/  ISETP.LT.OR P5, PT, R0.reuse, R206, P3 ;  /* 0x000000ce0000720c */ /* 0x040fe40001fa1670 */
[----:B------:R-:W-:-:S02]  /*8da0*/  ISETP.LT.OR P3, PT, R0, R205, P2 ;  /* 0x000000cd0000720c */ /* 0x000fc40001761670 */
[C---:B------:R-:W-:Y:S02]  /*8db0*/  ISETP.LT.OR P2, PT, R0.reuse, R204, P1 ;  /* 0x000000cc0000720c */ /* 0x040fe40000f41670 */
[----:B------:R-:W-:Y:S02]  /*8dc0*/  ISETP.LT.OR P1, PT, R0, R203, P4 ;  /* 0x000000cb0000720c */ /* 0x000fe40002721670 */
[----:B-1----:R-:W-:Y:S02]  /*8dd0*/  FSEL R181, R3, -INF , !P0 ;  /* 0xff80000003b57808 */ /* 0x002fe40004000000 */
[----:B------:R-:W-:Y:S02]  /*8de0*/  ISETP.NE.AND P0, PT, R229, RZ, PT ;  /* 0x000000ffe500720c */ /* 0x000fe40003f05270 */
[----:B------:R-:W-:Y:S02]  /*8df0*/  FSEL R173, R25, -INF , !P5 ;  /* 0xff80000019ad7808 */ /* 0x000fe40006800000 */
[----:B------:R-:W-:-:S02]  /*8e00*/  FSEL R213, R27, -INF , !P3 ;  /* 0xff8000001bd57808 */ /* 0x000fc40005800000 */
[----:B--2---:R-:W-:Y:S02]  /*8e10*/  FSEL R177, R4, -INF , !P2 ;  /* 0xff80000004b17808 */ /* 0x004fe40005000000 */
[----:B---3--:R-:W-:Y:S01]  /*8e20*/  FSEL R182, R2, -INF , !P1 ;  /* 0xff80000002b67808 */ /* 0x008fe20004800000 */
[----:B------:R-:W-:Y:S05]  /*8e30*/  @!P6 BRA `(.L_x_1917) ;  /* 0x000003100000e947 */ /* 0x000fea0003800000 */
[----:B------:R-:W-:Y:S01]  /*8e40*/  IADD3 R0, R230, -0x3, RZ ;  /* 0xfffffffde6007810 */ /* 0x000fe20007ffe0ff */
[----:B------:R-:W-:Y:S01]  /*8e50*/  @!P0 IMAD.MOV.U32 R7, RZ, RZ, c[0x0][0x19c] ;  /* 0x00006700ff078624 */ /* 0x000fe200078e00ff */
[----:B------:R1:W-:Y:S01]  /*8e60*/  @P0 STS.128 [R211+0x4000], RZ ;  /* 0x004000ffd3000388 */ /* 0x0003e20000000c00 */
[----:B------:R-:W-:Y:S01]  /*8e70*/  BSSY B0, `(.L_x_1918) ;  /* 0x000002c000007945 */ /* 0x000fe20003800000 */
[----:B------:R-:W-:Y:S01]  /*8e80*/  SHF.R.S32.HI R2, RZ, 0x1f, R0 ;  /* 0x0000001fff027819 */ /* 0x000fe20000011400 */
[----:B------:R-:W-:-:S04]  /*8e90*/  IMAD.WIDE.U32 R4, R0, c[0x0][0x198], RZ ;  /* 0x0000660000047a25 */ /* 0x000fc800078e00ff */
[----:B------:R-:W-:-:S04]  /*8ea0*/  IMAD R2, R2, c[0x0][0x198], RZ ;  /* 0x0000660002027a24 */ /* 0x000fc800078e02ff */
[----:B------:R-:W-:Y:S01]  /*8eb0*/  IMAD R0, R0, c[0x0][0x19c], R2 ;  /* 0x0000670000007a24 */ /* 0x000fe200078e0202 */
[----:B------:R-:W-:-:S03]  /*8ec0*/  LEA R2, P1, R4, R236, 0x6 ;  /* 0x000000ec04027211 */ /* 0x000fc600078230ff */
[----:B------:R-:W-:Y:S01]  /*8ed0*/  IMAD.IADD R3, R5, 0x1, R0 ;  /* 0x0000000105037824 */ /* 0x000fe200078e0200 */
[-C--:B------:R-:W-:Y:S02]  /*8ee0*/  @!P0 IADD3 R0, P5, R233, R2.reuse, RZ ;  /* 0x00000002e9008210 */ /* 0x080fe40007fbe0ff */
[----:B------:R-:W-:Y:S02]  /*8ef0*/  @!P0 LEA R5, P4, R231, R2, 0x5 ;  /* 0x00000002e7058211 */ /* 0x000fe400078828ff */
[----:B------:R-:W-:Y:S02]  /*8f00*/  LEA.HI.X R3, R4, R235, R3, 0x6, P1 ;  /* 0x000000eb04037211 */ /* 0x000fe400008f3403 */
[----:B------:R-:W-:Y:S02]  /*8f10*/  @!P0 LEA R8, P3, R2, c[0x0][0x168], 0x1 ;  /* 0x00005a0002088a11 */ /* 0x000fe400078608ff */
[----:B------:R-:W-:Y:S01]  /*8f20*/  @!P0 LEA R6, P2, R0, c[0x0][0x168], 0x1 ;  /* 0x00005a0000068a11 */ /* 0x000fe200078408ff */
[----:B------:R-:W-:Y:S01]  /*8f30*/  @!P0 IMAD.X R11, R232, 0x1, R3, P5 ;  /* 0x00000001e80b8824 */ /* 0x000fe200028e0603 */
        /* <DEDUP_REMOVED lines=31> */
.L_x_1919:
[----:B------:R-:W-:Y:S05]  /*9130*/  BSYNC B0 ;  /* 0x0000000000007941 */ /* 0x000fea0003800000 */
.L_x_1918:
[----:B------:R-:W0:Y:S02]  /*9140*/  LDGDEPBAR ;  /* 0x00000000000079af */ /* 0x000e240000000000 */
.L_x_1917:
[----:B------:R-:W-:Y:S01]  /*9150*/  FMNMX.FTZ R0, R73, R48, !PT ;  /* 0x0000003049007209 */ /* 0x000fe20007810000 */
[----:B------:R-:W-:Y:S03]  /*9160*/  LDSM.16.MT88.4 R12, [R189+0x6000] ;  /* 0x00600000bd0c783b */ /* 0x000fe60000004200 */
[----:B-1----:R-:W-:Y:S01]  /*9170*/  FMNMX.FTZ R2, R57, R0, !PT ;  /* 0x0000000039027209 */ /* 0x002fe20007810000 */
        /* <DEDUP_REMOVED lines=46> */
[----:B------:R-:W-:Y:S01]  /*9460*/  FMNMX.FTZ R2, R72, R59, !PT ;  /* 0x0000003b48027209 */ /* 0x000fe20007810000 */
[----:B------:R-:W2:Y:S01]  /*9470*/  SHFL.BFLY PT, R7, R3, 0x2, 0x1f ;  /* 0x0c401f0003077f89 */ /* 0x000ea200000e0000 */
[----:B------:R-:W-:Y:S02]  /*9480*/  FMNMX.FTZ R4, R186, R4, !PT ;  /* 0x00000004ba047209 */ /* 0x000fe40007810000 */
[----:B------:R-:W-:-:S02]  /*9490*/  FMNMX.FTZ R2, R65, R2, !PT ;  /* 0x0000000241027209 */ /* 0x000fc40007810000 */
[----:B------:R-:W-:Y:S02]  /*94a0*/  FMNMX.FTZ R4, R183, R4, !PT ;  /* 0x00000004b7047209 */ /* 0x000fe40007810000 */
[----:B------:R-:W-:Y:S02]  /*94b0*/  FMNMX.FTZ R5, R64, R2, !PT ;  /* 0x0000000240057209 */ /* 0x000fe40007810000 */
[----:B------:R-:W-:Y:S02]  /*94c0*/  FMNMX.FTZ R4, R181, R4, !PT ;  /* 0x00000004b5047209 */ /* 0x000fe40007810000 */
[----:B------:R-:W-:Y:S02]  /*94d0*/  FMNMX.FTZ R5, R74, R5, !PT ;  /* 0x000000054a057209 */ /* 0x000fe40007810000 */
[----:B------:R-:W-:Y:S02]  /*94e0*/  FMNMX.FTZ R4, R182, R4, !PT ;  /* 0x00000004b6047209 */ /* 0x000fe40007810000 */
        /* <DEDUP_REMOVED lines=39> */
[----:B--2---:R-:W-:-:S07]  /*9760*/  FFMA.FTZ R5, R36, c[0x0][0x23c], -R3 ;  /* 0x00008f0024057a23 */ /* 0x004fce0000010803 */
        /* <DEDUP_REMOVED lines=32> */
[-C--:B------:R-:W-:Y:S01]  /*9970*/  FMUL.FTZ R120, R120, R78.reuse ;  /* 0x0000004e78787220 */ /* 0x080fe20000410000 */
        /* <DEDUP_REMOVED lines=68> */
[----:B------:R-:W-:-:S02]  /*9dc0*/  FMUL.FTZ R92, R92, R76 ;  /* 0x0000004c5c5c7220 */ /* 0x000fc40000410000 */
[----:B------:R-:W-:Y:S02]  /*9dd0*/  FMUL.FTZ R93, R93, R76 ;  /* 0x0000004c5d5d7220 */ /* 0x000fe40000410000 */
[----:B--2---:R-:W-:Y:S02]  /*9de0*/  FFMA.FTZ R9, R146, c[0x0][0x23c], -R0 ;  /* 0x00008f0092097a23 */ /* 0x004fe40000010800 */
[-C--:B---3--:R-:W-:Y:S01]  /*9df0*/  FMUL.FTZ R82, R82, R11.reuse ;  /* 0x0000000b52527220 */ /* 0x088fe20000410000 */
[----:B------:R-:W-:Y:S01]  /*9e00*/  HMMA.16816.F32.BF16 R52, R4, R26, R120 ;  /* 0x0000001a0434723c */ /* 0x000fe20000041878 */
[----:B------:R1:W-:Y:S01]  /*9e10*/  MUFU.EX2 R236, R9 ;  /* 0x0000000900ec7308 */ /* 0x0003e20000000800 */
[-C--:B------:R-:W-:Y:S02]  /*9e20*/  FMUL.FTZ R83, R83, R11.reuse ;  /* 0x0000000b53537220 */ /* 0x080fe40000410000 */
[-C--:B------:R-:W-:Y:S02]  /*9e30*/  FMUL.FTZ R94, R94, R11.reuse ;  /* 0x0000000b5e5e7220 */ /* 0x080fe40000410000 */
[----:B------:R-:W-:-:S02]  /*9e40*/  FMUL.FTZ R95, R95, R11 ;  /* 0x0000000b5f5f7220 */ /* 0x000fc40000410000 */
[C---:B------:R-:W-:Y:S01]  /*9e50*/  HMMA.16816.F32.BF16 R48, R4.reuse, R28, R132 ;  /* 0x0000001c0430723c */ /* 0x040fe20000041884 */
[-C--:B------:R-:W-:Y:S02]  /*9e60*/  FMUL.FTZ R96, R96, R76.reuse ;  /* 0x0000004c60607220 */ /* 0x080fe40000410000 */
[-C--:B------:R-:W-:Y:S02]  /*9e70*/  FMUL.FTZ R97, R97, R76.reuse ;  /* 0x0000004c61617220 */ /* 0x080fe40000410000 */
[-C--:B------:R-:W-:Y:S02]  /*9e80*/  FMUL.FTZ R98, R98, R11.reuse ;  /* 0x0000000b62627220 */ /* 0x080fe40000410000 */
[----:B------:R-:W-:Y:S01]  /*9e90*/  FMUL.FTZ R99, R99, R11 ;  /* 0x0000000b63637220 */ /* 0x000fe20000410000 */
[----:B------:R-:W-:Y:S01]  /*9ea0*/  HMMA.16816.F32.BF16 R40, R4, R30, R136 ;  /* 0x0000001e0428723c */ /* 0x000fe20000041888 */
[----:B-1----:R-:W-:Y:S02]  /*9eb0*/  FFMA.FTZ R9, R75, c[0x0][0x23c], -R3 ;  /* 0x00008f004b097a23 */ /* 0x002fe40000010803 */
[----:B------:R-:W-:-:S02]  /*9ec0*/  FMUL.FTZ R108, R108, R76 ;  /* 0x0000004c6c6c7220 */ /* 0x000fc40000410000 */
[----:B------:R1:W-:Y:S01]  /*9ed0*/  MUFU.EX2 R234, R9 ;  /* 0x0000000900ea7308 */ /* 0x0003e20000000800 */
[-C--:B------:R-:W-:Y:S01]  /*9ee0*/  FMUL.FTZ R109, R109, R76.reuse ;  /* 0x0000004c6d6d7220 */ /* 0x080fe20000410000 */
[----:B------:R-:W-:Y:S01]  /*9ef0*/  F2FP.BF16.PACK_AB R4, R88, R91 ;  /* 0x0000005b5804723e */ /* 0x000fe200000010ff */
[----:B------:R-:W-:Y:S01]  /*9f00*/  FMUL.FTZ R110, R110, R11 ;  /* 0x0000000b6e6e7220 */ /* 0x000fe20000410000 */
[----:B------:R-:W-:Y:S01]  /*9f10*/  F2FP.BF16.PACK_AB R5, R244, R245 ;  /* 0x000000f5f405723e */ /* 0x000fe200000010ff */
[----:B------:R-:W-:Y:S01]  /*9f20*/  FMUL.FTZ R111, R111, R11 ;  /* 0x0000000b6f6f7220 */ /* 0x000fe20000410000 */
[----:B------:R-:W-:Y:S01]  /*9f30*/  F2FP.BF16.PACK_AB R6, R106, R101 ;  /* 0x000000656a06723e */ /* 0x000fe200000010ff */
[-C--:B------:R-:W-:Y:S01]  /*9f40*/  FMUL.FTZ R112, R112, R76.reuse ;  /* 0x0000004c70707220 */ /* 0x080fe20000410000 */
[----:B------:R-:W-:Y:S01]  /*9f50*/  F2FP.BF16.PACK_AB R7, R238, R239 ;  /* 0x000000efee07723e */ /* 0x000fe200000010ff */
[----:B------:R-:W-:Y:S02]  /*9f60*/  FMUL.FTZ R113, R113, R76 ;  /* 0x0000004c71717220 */ /* 0x000fe40000410000 */
[----:B------:R-:W-:-:S02]  /*9f70*/  FMUL.FTZ R114, R114, R11 ;  /* 0x0000000b72727220 */ /* 0x000fc40000410000 */
[-C--:B------:R-:W-:Y:S02]  /*9f80*/  FMUL.FTZ R115, R115, R11.reuse ;  /* 0x0000000b73737220 */ /* 0x080fe40000410000 */
[-C--:B------:R-:W-:Y:S01]  /*9f90*/  FMUL.FTZ R124, R124, R76.reuse ;  /* 0x0000004c7c7c7220 */ /* 0x080fe20000410000 */
[C---:B------:R-:W-:Y:S01]  /*9fa0*/  HMMA.16816.F32.BF16 R44, R4.reuse, R12, R80 ;  /* 0x0000000c042c723c */ /* 0x040fe20000041850 */
[--C-:B-1----:R-:W-:Y:S02]  /*9fb0*/  FFMA.FTZ R9, R17, c[0x0][0x23c], -R3.reuse ;  /* 0x00008f0011097a23 */ /* 0x102fe40000010803 */
[-C--:B------:R-:W-:Y:S02]  /*9fc0*/  FMUL.FTZ R125, R125, R76.reuse ;  /* 0x0000004c7d7d7220 */ /* 0x080fe40000410000 */
[----:B------:R1:W-:Y:S01]  /*9fd0*/  MUFU.EX2 R233, R9 ;  /* 0x0000000900e97308 */ /* 0x0003e20000000800 */
[-C--:B------:R-:W-:Y:S02]  /*9fe0*/  FMUL.FTZ R126, R126, R11.reuse ;  /* 0x0000000b7e7e7220 */ /* 0x080fe40000410000 */
[----:B------:R-:W-:Y:S01]  /*9ff0*/  FMUL.FTZ R127, R127, R11 ;  /* 0x0000000b7f7f7220 */ /* 0x000fe20000410000 */
[----:B------:R-:W-:Y:S01]  /*a000*/  HMMA.16816.F32.BF16 R36, R4, R14, R92 ;  /* 0x0000000e0424723c */ /* 0x000fe2000004185c */
[----:B------:R-:W-:Y:S01]  /*a010*/  FFMA.FTZ R10, R79, c[0x0][0x23c], -R3 ;  /* 0x00008f004f0a7a23 */ /* 0x000fe20000010803 */
[----:B------:R-:W-:Y:S01]  /*a020*/  LDSM.16.MT88.4 R12, [R191+0x6800] ;  /* 0x00680000bf0c783b */ /* 0x000fe20000004200 */
[----:B------:R-:W-:-:S02]  /*a030*/  FMUL.FTZ R128, R128, R76 ;  /* 0x0000004c80807220 */ /* 0x000fc40000410000 */
[----:B------:R2:W3:Y:S01]  /*a040*/  MUFU.EX2 R237, R10 ;  /* 0x0000000a00ed7308 */ /* 0x0004e20000000800 */
[-C--:B------:R-:W-:Y:S01]  /*a050*/  FMUL.FTZ R129, R129, R76.reuse ;  /* 0x0000004c81817220 */ /* 0x080fe20000410000 */
[----:B------:R-:W-:Y:S01]  /*a060*/  LDSM.16.MT88.4 R92, [R189+0x7800] ;  /* 0x00780000bd5c783b */ /* 0x000fe20000004200 */
[C---:B------:R-:W-:Y:S01]  /*a070*/  HMMA.16816.F32.BF16 R32, R4.reuse, R20, R96 ;  /* 0x000000140420723c */ /* 0x040fe20000041860 */
[-C--:B------:R-:W-:Y:S02]  /*a080*/  FMUL.FTZ R130, R130, R11.reuse ;  /* 0x0000000b82827220 */ /* 0x080fe40000410000 */
[----:B------:R-:W-:Y:S02]  /*a090*/  FMUL.FTZ R131, R131, R11 ;  /* 0x0000000b83837220 */ /* 0x000fe40000410000 */
[----:B-1----:R-:W-:Y:S02]  /*a0a0*/  FFMA.FTZ R9, R147, c[0x0][0x23c], -R2 ;  /* 0x00008f0093097a23 */ /* 0x002fe40000010802 */
[-C--:B------:R-:W-:Y:S01]  /*a0b0*/  FMUL.FTZ R140, R140, R76.reuse ;  /* 0x0000004c8c8c7220 */ /* 0x080fe20000410000 */
[----:B------:R-:W-:Y:S01]  /*a0c0*/  HMMA.16816.F32.BF16 R108, R4, R22, R108 ;  /* 0x00000016046c723c */ /* 0x000fe2000004186c */
[----:B------:R1:W-:Y:S01]  /*a0d0*/  MUFU.EX2 R229, R9 ;  /* 0x0000000900e57308 */ /* 0x0003e20000000800 */
[----:B------:R-:W-:Y:S01]  /*a0e0*/  LDSM.16.MT88.4 R20, [R190+0x6800] ;  /* 0x00680000be14783b */ /* 0x000fe20000004200 */
[----:B------:R-:W-:-:S02]  /*a0f0*/  FMUL.FTZ R141, R141, R76 ;  /* 0x0000004c8d8d7220 */ /* 0x000fc40000410000 */
[----:B--2---:R-:W-:Y:S02]  /*a100*/  FFMA.FTZ R10, R18, c[0x0][0x23c], -R3 ;  /* 0x00008f00120a7a23 */ /* 0x004fe40000010803 */
[----:B------:R-:W-:Y:S01]  /*a110*/  LDSM.16.MT88.4 R16, [R192+0x6800] ;  /* 0x00680000c010783b */ /* 0x000fe20000004200 */
[----:B------:R-:W-:Y:S01]  /*a120*/  HMMA.16816.F32.BF16 R112, R4, R24, R112 ;  /* 0x000000180470723c */ /* 0x000fe20000041870 */
[----:B------:R2:W4:Y:S01]  /*a130*/  MUFU.EX2 R235, R10 ;  /* 0x0000000a00eb7308 */ /* 0x0005220000000800 */
[-C--:B------:R-:W-:Y:S02]  /*a140*/  FMUL.FTZ R142, R142, R11.reuse ;  /* 0x0000000b8e8e7220 */ /* 0x080fe40000410000 */
[----:B------:R-:W-:-:S04]  /*a150*/  FMUL.FTZ R143, R143, R11 ;  /* 0x0000000b8f8f7220 */ /* 0x000fc80000410000 */
        /* <DEDUP_REMOVED lines=97> */
[C---:B-----5:R-:W-:Y:S01]  /*a770*/  HMMA.16816.F32.BF16 R48, R4.reuse, R12, R48 ;  /* 0x0000000c0430723c */ /* 0x060fe20000041830 */
[--C-:B-1----:R-:W-:Y:S01]  /*a780*/  FFMA.FTZ R9, R165, c[0x0][0x23c], -R0.reuse ;  /* 0x00008f00a5097a23 */ /* 0x102fe20000010800 */
[----:B------:R-:W-:Y:S01]  /*a790*/  MOV R165, R102 ;  /* 0x0000006600a57202 */ /* 0x000fe20000000f00 */
[----:B------:R-:W-:Y:S01]  /*a7a0*/  FFMA.FTZ R0, R173, c[0x0][0x23c], -R0 ;  /* 0x00008f00ad007a23 */ /* 0x000fe20000010800 */
[----:B------:R-:W-:Y:S01]  /*a7b0*/  MOV R173, R91 ;  /* 0x0000005b00ad7202 */ /* 0x000fe20000000f00 */
        /* <DEDUP_REMOVED lines=81> */
[----:B-1----:R-:W-:Y:S01]  /*acd0*/  FFMA.FTZ R0, R213, c[0x0][0x23c], -R8 ;  /* 0x00008f00d5007a23 */ /* 0x002fe20000010808 */
[----:B------:R-:W-:-:S03]  /*ace0*/  MOV R213, R184 ;  /* 0x000000b800d57202 */ /* 0x000fc60000000f00 */
        /* <DEDUP_REMOVED lines=69> */
[----:B------:R-:W-:Y:S01]  /*b140*/  IMAD.WIDE.U32 R6, R161, c[0x0][0x1a0], RZ ;  /* 0x00006800a1067a25 */ /* 0x000fe200078e00ff */
[----:B------:R-:W-:Y:S01]  /*b150*/  MOV R169, c[0x0][0x1a0] ;  /* 0x0000680000a97a02 */ /* 0x000fe20000000f00 */
[----:B------:R-:W-:Y:S01]  /*b160*/  BAR.SYNC.DEFER_BLOCKING 0x0 ;  /* 0x0000000000007b1d */ /* 0x000fe20000010000 */
[----:B------:R-:W-:Y:S01]  /*b170*/  MOV R163, 0x4 ;  /* 0x0000000400a37802 */ /* 0x000fe20000000f00 */
[----:B------:R-:W-:Y:S01]  /*b180*/  IMAD R0, R0, c[0x0][0x1a0], RZ ;  /* 0x0000680000007a24 */ /* 0x000fe200078e02ff */
[----:B------:R-:W-:-:S03]  /*b190*/  SHF.L.U32 R164, R169, 0x4, RZ ;  /* 0x00000004a9a47819 */ /* 0x000fc600000006ff */
[----:B------:R-:W-:-:S05]  /*b1a0*/  IMAD R0, R161, c[0x0][0x1a4], R0 ;  /* 0x00006900a1007a24 */ /* 0x000fca00078e0200 */
[----:B------:R-:W-:Y:S01]  /*b1b0*/  IADD3 R3, R7, R0, RZ ;  /* 0x0000000007037210 */ /* 0x000fe20007ffe0ff */
[----:B------:R-:W-:Y:S01]  /*b1c0*/  @P0 STS.128 [R211+0x6000], RZ ;  /* 0x006000ffd3000388 */ /* 0x000fe20000000c00 */
[----:B--2---:R-:W-:-:S04]  /*b1d0*/  LEA R2, P1, R6, R178, 0x6 ;  /* 0x000000b206027211 */ /* 0x004fc800078230ff */
[-C--:B------:R-:W-:Y:S02]  /*b1e0*/  @!P0 IADD3 R0, P4, R164, R2.reuse, RZ ;  /* 0x00000002a4008210 */ /* 0x080fe40007f9e0ff */
[----:B------:R-:W-:Y:S02]  /*b1f0*/  MOV R164, c[0x0][0x1a0] ;  /* 0x0000680000a47a02 */ /* 0x000fe40000000f00 */
[----:B------:R-:W-:Y:S02]  /*b200*/  @!P0 LEA R4, P2, R169, R2, 0x5 ;  /* 0x00000002a9048211 */ /* 0x000fe400078428ff */
[----:B------:R-:W-:Y:S02]  /*b210*/  SHF.L.U64.HI R163, R164, R163, c[0x0][0x1a4] ;  /* 0x00006900a4a37619 */ /* 0x000fe400000102a3 */
[----:B---3--:R-:W-:Y:S02]  /*b220*/  LEA.HI.X R3, R6, R173, R3, 0x6, P1 ;  /* 0x000000ad06037211 */ /* 0x008fe400008f3403 */
[----:B------:R-:W-:-:S02]  /*b230*/  MOV R164, c[0x0][0x1a4] ;  /* 0x0000690000a47a02 */ /* 0x000fc40000000f00 */
[----:B------:R-:W-:Y:S02]  /*b240*/  @!P0 LEA R8, P3, R0, c[0x0][0x170], 0x1 ;  /* 0x00005c0000088a11 */ /* 0x000fe400078608ff */
[-C--:B------:R-:W-:Y:S02]  /*b250*/  @!P0 LEA.HI.X R7, R169, R3.reuse, R164, 0x5, P2 ;  /* 0x00000003a9078211 */ /* 0x080fe400010f2ca4 */
[----:B------:R-:W-:Y:S02]  /*b260*/  @!P0 IADD3.X R5, R163, R3, RZ, P4, !PT ;  /* 0x00000003a3058210 */ /* 0x000fe400027fe4ff */
[----:B------:R-:W-:Y:S02]  /*b270*/  @!P0 LEA R10, P2, R2, c[0x0][0x170], 0x1 ;  /* 0x00005c00020a8a11 */ /* 0x000fe400078408ff */
[----:B------:R-:W-:Y:S01]  /*b280*/  @!P0 LEA.HI.X R9, R0, c[0x0][0x174], R5, 0x1, P3 ;  /* 0x00005d0000098a11 */ /* 0x000fe200018f0c05 */
[----:B------:R-:W-:Y:S01]  /*b290*/  @!P0 IMAD R0, R164, 0x30, RZ ;  /* 0x00000030a4008824 */ /* 0x000fe200078e02ff */
[--C-:B------:R-:W-:Y:S01]  /*b2a0*/  @!P0 LEA.HI.X R11, R2, c[0x0][0x174], R3.reuse, 0x1, P2 ;  /* 0x00005d00020b8a11 */ /* 0x100fe200010f0c03 */
[----:B------:R-:W-:Y:S01]  /*b2b0*/  @!P0 IMAD.WIDE.U32 R2, R169, 0x30, R2 ;  /* 0x00000030a9028825 */ /* 0x000fe200078e0002 */
[----:B------:R-:W-:-:S03]  /*b2c0*/  @!P0 LEA R6, P1, R4, c[0x0][0x170], 0x1 ;  /* 0x00005c0004068a11 */ /* 0x000fc600078208ff */
[----:B------:R-:W-:Y:S01]  /*b2d0*/  @!PT LDS RZ, [RZ] ;  /* 0x00000000fffff984 */ /* 0x000fe20000000800 */
[----:B------:R-:W-:Y:S01]  /*b2e0*/  @!PT LDS RZ, [RZ] ;  /* 0x00000000fffff984 */ /* 0x000fe20000000800 */
[----:B------:R-:W-:Y:S01]  /*b2f0*/  @!PT LDS RZ, [RZ] ;  /* 0x00000000fffff984 */ /* 0x000fe20000000800 */
[----:B------:R1:W-:Y:S01]  /*b300*/  @!P0 LDGSTS.E.BYPASS.LTC128B.128 [R211+0x6000], [R10.64] ;  /* 0x060000000ad38fae */ /* 0x0003e2000b901d46 */
[----:B------:R-:W-:Y:S02]  /*b310*/  @!P0 LEA.HI.X R7, R4, c[0x0][0x174], R7, 0x1, P1 ;  /* 0x00005d0004078a11 */ /* 0x000fe400008f0c07 */
[----:B------:R-:W-:Y:S01]  /*b320*/  @!P0 IADD3 R0, R0, R3, RZ ;  /* 0x0000000300008210 */ /* 0x000fe20007ffe0ff */
[----:B------:R-:W-:Y:S01]  /*b330*/  @P0 STS.128 [R211+0x6800], RZ ;  /* 0x006800ffd3000388 */ /* 0x000fe20000000c00 */
[----:B------:R-:W-:-:S03]  /*b340*/  @!P0 LEA R4, P1, R2, c[0x0][0x170], 0x1 ;  /* 0x00005c0002048a11 */ /* 0x000fc600078208ff */
[----:B------:R-:W-:Y:S01]  /*b350*/  @!PT LDS RZ, [RZ] ;  /* 0x00000000fffff984 */ /* 0x000fe20000000800 */
[----:B------:R-:W-:Y:S01]  /*b360*/  @!PT LDS RZ, [RZ] ;  /* 0x00000000fffff984 */ /* 0x000fe20000000800 */
[----:B------:R-:W-:Y:S01]  /*b370*/  @!PT LDS RZ, [RZ] ;  /* 0x00000000fffff984 */ /* 0x000fe20000000800 */
[----:B------:R1:W-:Y:S01]  /*b380*/  @!P0 LDGSTS.E.BYPASS.LTC128B.128 [R211+0x6800], [R8.64] ;  /* 0x0680000008d38fae */ /* 0x0003e2000b901d46 */
[----:B------:R-:W-:Y:S02]  /*b390*/  @!P0 LEA.HI.X R5, R2, c[0x0][0x174], R0, 0x1, P1 ;  /* 0x00005d0002058a11 */ /* 0x000fe400008f0c00 */
[----:B------:R-:W-:Y:S01]  /*b3a0*/  ISETP.GT.AND P1, PT, R161, R246, PT ;  /* 0x000000f6a100720c */ /* 0x000fe20003f24270 */
        /* <DEDUP_REMOVED lines=11> */
[----:B------:R-:W2:Y:S04]  /*b460*/  LDSM.16.M88.4 R36, [R188+0x4000] ;  /* 0x00400000bc24783b */ /* 0x000ea80000000200 */
[----:B------:R-:W3:Y:S04]  /*b470*/  LDSM.16.M88.4 R28, [R195+0x2000] ;  /* 0x00200000c31c783b */ /* 0x000ee80000000200 */
[----:B------:R-:W-:Y:S04]  /*b480*/  LDSM.16.M88.4 R24, [R198] ;  /* 0x00000000c618783b */ /* 0x000fe80000000200 */
[----:B------:R-:W4:Y:S04]  /*b490*/  LDSM.16.M88.4 R40, [R194+0x4000] ;  /* 0x00400000c228783b */ /* 0x000f280000000200 */
[----:B------:R-:W5:Y:S04]  /*b4a0*/  LDSM.16.M88.4 R20, [R198+0x2000] ;  /* 0x00200000c614783b */ /* 0x000f680000000200 */
[----:B------:R-:W-:Y:S04]  /*b4b0*/  LDSM.16.M88.4 R44, [R199] ;  /* 0x00000000c72c783b */ /* 0x000fe80000000200 */
[----:B------:R-:W4:Y:S04]  /*b4c0*/  LDSM.16.M88.4 R16, [R196] ;  /* 0x00000000c410783b */ /* 0x000f280000000200 */
[----:B------:R-:W5:Y:S04]  /*b4d0*/  LDSM.16.M88.4 R12, [R196+0x2000] ;  /* 0x00200000c40c783b */ /* 0x000f680000000200 */
[----:B------:R-:W-:Y:S04]  /*b4e0*/  LDSM.16.M88.4 R48, [R193] ;  /* 0x00000000c130783b */ /* 0x000fe80000000200 */
[----:B-1----:R-:W1:Y:S01]  /*b4f0*/  LDSM.16.M88.4 R8, [R197] ;  /* 0x00000000c508783b */ /* 0x002e620000000200 */
[-C--:B--2---:R-:W-:Y:S03]  /*b500*/  HMMA.16816.F32.BF16 R4, R32, R36.reuse, RZ ;  /* 0x000000242004723c */ /* 0x084fe600000418ff */
[----:B------:R-:W0:Y:S05]  /*b510*/  LDGDEPBAR ;  /* 0x00000000000079af */ /* 0x000e2a0000000000 */
[----:B---3--:R-:W-:Y:S08]  /*b520*/  HMMA.16816.F32.BF16 R52, R28, R36, RZ ;  /* 0x000000241c34723c */ /* 0x008ff000000418ff */
[----:B------:R-:W-:Y:S08]  /*b530*/  HMMA.16816.F32.BF16 R60, R32, R38, RZ ;  /* 0x00000026203c723c */ /* 0x000ff000000418ff */
[-C--:B----4-:R-:W-:Y:S01]  /*b540*/  HMMA.16816.F32.BF16 R56, R24, R40.reuse, R4 ;  /* 0x000000281838723c */ /* 0x090fe20000041804 */
[----:B------:R-:W-:Y:S07]  /*b550*/  LDSM.16.M88.4 R4, [R197+0x2000] ;  /* 0x00200000c504783b */ /* 0x000fee0000000200 */
[----:B-----5:R-:W-:Y:S08]  /*b560*/  HMMA.16816.F32.BF16 R52, R20, R40, R52 ;  /* 0x000000281434723c */ /* 0x020ff00000041834 */
[----:B------:R-:W-:Y:S01]  /*b570*/  HMMA.16816.F32.BF16 R68, R28, R38, RZ ;  /* 0x000000261c44723c */ /* 0x000fe200000418ff */
[----:B------:R-:W-:Y:S07]  /*b580*/  LDSM.16.M88.4 R36, [R194+0x4800] ;  /* 0x00480000c224783b */ /* 0x000fee0000000200 */
[----:B------:R-:W-:Y:S01]  /*b590*/  HMMA.16816.F32.BF16 R64, R16, R44, R56 ;  /* 0x0000002c1040723c */ /* 0x000fe20000041838 */
[----:B------:R-:W2:Y:S07]  /*b5a0*/  LDSM.16.M88.4 R56, [R188+0x4800] ;  /* 0x00480000bc38783b */ /* 0x000eae0000000200 */
[----:B------:R-:W-:Y:S08]  /*b5b0*/  HMMA.16816.F32.BF16 R60, R24, R42, R60 ;  /* 0x0000002a183c723c */ /* 0x000ff0000004183c */
[----:B------:R-:W-:Y:S08]  /*b5c0*/  HMMA.16816.F32.BF16 R52, R12, R44, R52 ;  /* 0x0000002c0c34723c */ /* 0x000ff00000041834 */
[----:B------:R-:W-:Y:S08]  /*b5d0*/  HMMA.16816.F32.BF16 R68, R20, R42, R68 ;  /* 0x0000002a1444723c */ /* 0x000ff00000041844 */
[----:B-1----:R-:W-:Y:S08]  /*b5e0*/  HMMA.16816.F32.BF16 R72, R8, R48, R64 ;  /* 0x000000300848723c */ /* 0x002ff00000041840 */
[----:B------:R-:W-:Y:S08]  /*b5f0*/  HMMA.16816.F32.BF16 R60, R16, R46, R60 ;  /* 0x0000002e103c723c */ /* 0x000ff0000004183c */
[-C--:B--2---:R-:W-:Y:S08]  /*b600*/  HMMA.16816.F32.BF16 R64, R32, R56.reuse, RZ ;  /* 0x000000382040723c */ /* 0x084ff000000418ff */
        /* <DEDUP_REMOVED lines=142> */
[----:B------:R-:W1:Y:S01]  /*bef0*/  MUFU.TANH R60, R60 ;  /* 0x0000003c003c7308 */ /* 0x000e620000002400 */
[----:B------:R-:W-:Y:S02]  /*bf00*/  FMUL.FTZ R69, R69, c[0x0][0x2ec] ;  /* 0x0000bb0045457a20 */ /* 0x000fe40000410000 */
[----:B------:R-:W-:-:S02]  /*bf10*/  FMUL.FTZ R70, R70, c[0x0][0x2ec] ;  /* 0x0000bb0046467a20 */ /* 0x000fc40000410000 */
[----:B------:R-:W-:Y:S01]  /*bf20*/  FMUL.FTZ R71, R71, c[0x0][0x2ec] ;  /* 0x0000bb0047477a20 */ /* 0x000fe20000410000 */
[----:B------:R-:W-:Y:S02]  /*bf30*/  HMMA.16816.F32.BF16 R12, R12, R46, R40 ;  /* 0x0000002e0c0c723c */ /* 0x000fe40000041828 */
[----:B------:R-:W1:Y:S06]  /*bf40*/  MUFU.TANH R61, R61 ;  /* 0x0000003d003d7308 */ /* 0x000e6c0000002400 */
[-C--:B--2---:R-:W-:Y:S02]  /*bf50*/  HMMA.16816.F32.BF16 R32, R8, R36.reuse, R52 ;  /* 0x000000240820723c */ /* 0x084fe40000041834 */
[----:B------:R-:W2:Y:S06]  /*bf60*/  MUFU.TANH R62, R62 ;  /* 0x0000003e003e7308 */ /* 0x000eac0000002400 */
[----:B------:R-:W-:Y:S02]  /*bf70*/  HMMA.16816.F32.BF16 R20, R4, R36, R28 ;  /* 0x000000240414723c */ /* 0x000fe4000004181c */
[----:B------:R-:W1:Y:S06]  /*bf80*/  MUFU.TANH R63, R63 ;  /* 0x0000003f003f7308 */ /* 0x000e6c0000002400 */
        /* <DEDUP_REMOVED lines=40> */
[----:B--234-:R-:W2:Y:S04]  /*c210*/  LDL.64 R180, [R1+0x10] ;  /* 0x0000100001b47983 */ /* 0x01cea80000100a00 */
[----:B------:R-:W3:Y:S01]  /*c220*/  LDL.64 R214, [R1] ;  /* 0x0000000001d67983 */ /* 0x000ee20000100a00 */
[----:B------:R-:W-:Y:S01]  /*c230*/  IADD3 R0, R230, -0x4, RZ ;  /* 0xfffffffce6007810 */ /* 0x000fe20007ffe0ff */
[----:B------:R-:W-:Y:S01]  /*c240*/  IMAD.MOV.U32 R187, RZ, RZ, c[0x0][0x198] ;  /* 0x00006600ffbb7624 */ /* 0x000fe200078e00ff */
[----:B------:R-:W-:Y:S01]  /*c250*/  BSSY B0, `(.L_x_1921) ;  /* 0x0000032000007945 */ /* 0x000fe20003800000 */
[----:B-1----:R-:W-:Y:S01]  /*c260*/  @!P0 IMAD.MOV.U32 R7, RZ, RZ, c[0x0][0x19c] ;  /* 0x00006700ff078624 */ /* 0x002fe200078e00ff */
[----:B------:R-:W-:Y:S01]  /*c270*/  SHF.R.S32.HI R2, RZ, 0x1f, R0 ;  /* 0x0000001fff027819 */ /* 0x000fe20000011400 */
[----:B------:R-:W-:Y:S01]  /*c280*/  IMAD.WIDE.U32 R4, R0, c[0x0][0x198], RZ ;  /* 0x0000660000047a25 */ /* 0x000fe200078e00ff */
[----:B------:R1:W-:Y:S03]  /*c290*/  @P0 STS.128 [R211+0x4000], RZ ;  /* 0x004000ffd3000388 */ /* 0x0003e60000000c00 */
[----:B------:R-:W-:-:S02]  /*c2a0*/  IMAD R2, R2, c[0x0][0x198], RZ ;  /* 0x0000660002027a24 */ /* 0x000fc400078e02ff */
[----:B------:R-:W-:Y:S02]  /*c2b0*/  IMAD.SHL.U32 R185, R187, 0x10, RZ ;  /* 0x00000010bbb97824 */ /* 0x000fe400078e00ff */
[----:B------:R-:W-:-:S04]  /*c2c0*/  IMAD R0, R0, c[0x0][0x19c], R2 ;  /* 0x0000670000007a24 */ /* 0x000fc800078e0202 */
[----:B------:R-:W-:Y:S01]  /*c2d0*/  IMAD.IADD R3, R5, 0x1, R0 ;  /* 0x0000000105037824 */ /* 0x000fe200078e0200 */
[----:B--2---:R-:W-:Y:S01]  /*c2e0*/  LEA R2, P1, R4, R180, 0x6 ;  /* 0x000000b404027211 */ /* 0x004fe200078230ff */
[----:B------:R-:W-:-:S03]  /*c2f0*/  IMAD.MOV.U32 R180, RZ, RZ, c[0x0][0x198] ;  /* 0x00006600ffb47624 */ /* 0x000fc600078e00ff */
[-C--:B------:R-:W-:Y:S01]  /*c300*/  @!P0 IADD3 R0, P5, R185, R2.reuse, RZ ;  /* 0x00000002b9008210 */ /* 0x080fe20007fbe0ff */
[----:B------:R-:W-:Y:S01]  /*c310*/  IMAD.MOV.U32 R185, RZ, RZ, 0x4 ;  /* 0x00000004ffb97424 */ /* 0x000fe200078e00ff */
[----:B---3--:R-:W-:Y:S02]  /*c320*/  LEA.HI.X R3, R4, R215, R3, 0x6, P1 ;  /* 0x000000d704037211 */ /* 0x008fe400008f3403 */
[----:B------:R-:W-:Y:S02]  /*c330*/  @!P0 LEA R5, P4, R187, R2, 0x5 ;  /* 0x00000002bb058211 */ /* 0x000fe400078828ff */
[----:B------:R-:W-:Y:S02]  /*c340*/  SHF.L.U64.HI R185, R180, R185, c[0x0][0x19c] ;  /* 0x00006700b4b97619 */ /* 0x000fe400000102b9 */
        /* <DEDUP_REMOVED lines=34> */
.L_x_1922:
[----:B------:R-:W-:Y:S05]  /*c570*/  BSYNC B0 ;  /* 0x0000000000007941 */ /* 0x000fea0003800000 */
.L_x_1921:
[----:B------:R-:W0:Y:S02]  /*c580*/  LDGDEPBAR ;  /* 0x00000000000079af */ /* 0x000e240000000000 */
.L_x_1920:
[----:B--234-:R-:W2:Y:S02]  /*c590*/  S2R R0, SR_TID.X ;  /* 0x0000000000007919 */ /* 0x01cea40000002100 */
[----:B--2---:R-:W-:-:S05]  /*c5a0*/  IMAD.SHL.U32 R0, R0, 0x2, RZ ;  /* 0x0000000200007824 */ /* 0x004fca00078e00ff */
[----:B------:R-:W-:-:S05]  /*c5b0*/  LOP3.LUT R0, R0, 0x6, RZ, 0xc0, !PT ;  /* 0x0000000600007812 */ /* 0x000fca00078ec0ff */
[----:B------:R-:W-:-:S05]  /*c5c0*/  IMAD R0, R161, 0x40, R0 ;  /* 0x00000040a1007824 */ /* 0x000fca00078e0200 */
[C---:B------:R-:W-:Y:S02]  /*c5d0*/  ISETP.GE.AND P0, PT, R0.reuse, R210, PT ;  /* 0x000000d20000720c */ /* 0x040fe40003f06270 */
[C---:B-1----:R-:W-:Y:S02]  /*c5e0*/  IADD3 R2, R0.reuse, 0x1, RZ ;  /* 0x0000000100027810 */ /* 0x042fe40007ffe0ff */
[----:B------:R-:W-:Y:S02]  /*c5f0*/  ISETP.LT.OR P4, PT, R0, R206, P0 ;  /* 0x000000ce0000720c */ /* 0x000fe40000781670 */
        /* <DEDUP_REMOVED lines=8> */
[----:B------:R-:W-:-:S02]  /*c680*/  ISETP.GE.AND P1, PT, R0, R209, PT ;  /* 0x000000d10000720c */ /* 0x000fc40003f26270 */
[C---:B------:R-:W-:Y:S02]  /*c690*/  ISETP.GE.AND P0, PT, R0.reuse, R208, PT ;  /* 0x000000d00000720c */ /* 0x040fe40003f06270 */
[----:B------:R-:W-:Y:S02]  /*c6a0*/  P2R R4, PR, RZ, 0x8 ;  /* 0x00000008ff047803 */ /* 0x000fe40000000000 */
[----:B------:R-:W-:Y:S02]  /*c6b0*/  P2R R6, PR, RZ, 0x4 ;  /* 0x00000004ff067803 */ /* 0x000fe40000000000 */
[C---:B------:R-:W-:Y:S02]  /*c6c0*/  ISETP.GE.AND P2, PT, R0.reuse, R207, PT ;  /* 0x000000cf0000720c */ /* 0x040fe40003f46270 */
[C---:B------:R-:W-:Y:S02]  /*c6d0*/  ISETP.LT.OR P3, PT, R0.reuse, R205, P1 ;  /* 0x000000cd0000720c */ /* 0x040fe40000f61670 */
[----:B------:R-:W-:-:S02]  /*c6e0*/  IADD3 R2, R0, 0x8, RZ ;  /* 0x0000000800027810 */ /* 0x000fc40007ffe0ff */
[C---:B------:R-:W-:Y:S02]  /*c6f0*/  ISETP.LT.OR P1, PT, R0.reuse, R204, P0 ;  /* 0x000000cc0000720c */ /* 0x040fe40000721670 */
[----:B------:R-:W-:Y:S02]  /*c700*/  ISETP.LT.OR P0, PT, R0, R203, P2 ;  /* 0x000000cb0000720c */ /* 0x000fe40001701670 */
[----:B------:R-:W-:Y:S02]  /*c710*/  FSEL R14, R173, -INF , !P1 ;  /* 0xff800000ad0e7808 */ /* 0x000fe40004800000 */
[C---:B------:R-:W-:Y:S02]  /*c720*/  ISETP.GE.AND P2, PT, R2.reuse, R209, PT ;  /* 0x000000d10200720c */ /* 0x040fe40003f46270 */
[----:B------:R-:W-:Y:S02]  /*c730*/  ISETP.GE.AND P1, PT, R2, R208, PT ;  /* 0x000000d00200720c */ /* 0x000fe40003f26270 */
[----:B------:R-:W-:-:S02]  /*c740*/  FSEL R32, R176, -INF , !P3 ;  /* 0xff800000b0207808 */ /* 0x000fc40005800000 */
[----:B------:R-:W-:Y:S02]  /*c750*/  FSEL R22, R178, -INF , !P5 ;  /* 0xff800000b2167808 */ /* 0x000fe40006800000 */
[----:B------:R-:W-:Y:S02]  /*c760*/  P2R R5, PR, RZ, 0x40 ;  /* 0x00000040ff057803 */ /* 0x000fe40000000000 */
[C---:B------:R-:W-:Y:S02]  /*c770*/  ISETP.GE.AND P3, PT, R2.reuse, R210, PT ;  /* 0x000000d20200720c */ /* 0x040fe40003f66270 */
[----:B------:R-:W-:Y:S02]  /*c780*/  ISETP.LT.OR P5, PT, R2, R205, P2 ;  /* 0x000000cd0200720c */ /* 0x000fe400017a1670 */
[----:B------:R-:W-:Y:S02]  /*c790*/  ISETP.NE.AND P2, PT, R4, RZ, PT ;  /* 0x000000ff0400720c */ /* 0x000fe40003f45270 */
[----:B------:R-:W-:-:S02]  /*c7a0*/  ISETP.LT.OR P6, PT, R2, R204, P1 ;  /* 0x000000cc0200720c */ /* 0x000fc40000fc1670 */
[----:B------:R-:W-:Y:S02]  /*c7b0*/  IADD3 R3, R0, 0x9, RZ ;  /* 0x0000000900037810 */ /* 0x000fe40007ffe0ff */
[----:B------:R-:W-:Y:S02]  /*c7c0*/  ISETP.NE.AND P1, PT, R6, RZ, PT ;  /* 0x000000ff0600720c */ /* 0x000fe40003f25270 */
[----:B------:R-:W-:Y:S02]  /*c7d0*/  FSEL R13, R177, -INF , !P4 ;  /* 0xff800000b10d7808 */ /* 0x000fe40006000000 */
[----:B------:R-:W-:Y:S02]  /*c7e0*/  ISETP.LT.OR P4, PT, R2, R206, P3 ;  /* 0x000000ce0200720c */ /* 0x000fe40001f81670 */
[----:B------:R-:W-:Y:S02]  /*c7f0*/  FSEL R18, R168, -INF , !P0 ;  /* 0xff800000a8127808 */ /* 0x000fe40004000000 */
[----:B------:R-:W-:-:S02]  /*c800*/  ISETP.NE.AND P3, PT, R5, RZ, PT ;  /* 0x000000ff0500720c */ /* 0x000fc40003f65270 */
[----:B------:R-:W-:Y:S02]  /*c810*/  FSEL R17, R172, -INF , !P2 ;  /* 0xff800000ac117808 */ /* 0x000fe40005000000 */
[----:B------:R-:W-:Y:S02]  /*c820*/  ISETP.GE.AND P0, PT, R2, R207, PT ;  /* 0x000000cf0200720c */ /* 0x000fe40003f06270 */
[C---:B------:R-:W-:Y:S02]  /*c830*/  ISETP.GE.AND P2, PT, R3.reuse, R209, PT ;  /* 0x000000d10300720c */ /* 0x040fe40003f46270 */
[----:B------:R-:W-:Y:S02]  /*c840*/  FSEL R21, R170, -INF , !P1 ;  /* 0xff800000aa157808 */ /* 0x000fe40004800000 */
[----:B------:R-:W-:Y:S02]  /*c850*/  ISETP.GE.AND P1, PT, R3, R208, PT ;  /* 0x000000d00300720c */ /* 0x000fe40003f26270 */
[----:B------:R-:W-:-:S02]  /*c860*/  P2R R4, PR, RZ, 0x20 ;  /* 0x00000020ff047803 */ /* 0x000fc40000000000 */
[----:B------:R-:W-:Y:S02]  /*c870*/  FSEL R33, R175, -INF , !P3 ;  /* 0xff800000af217808 */ /* 0x000fe40005800000 */
[----:B------:R-:W-:Y:S02]  /*c880*/  ISETP.LT.OR P5, PT, R2, R203, P0 ;  /* 0x000000cb0200720c */ /* 0x000fe400007a1670 */
[C---:B------:R-:W-:Y:S02]  /*c890*/  ISETP.GE.AND P3, PT, R3.reuse, R210, PT ;  /* 0x000000d20300720c */ /* 0x040fe40003f66270 */
[C---:B------:R-:W-:Y:S02]  /*c8a0*/  ISETP.LT.OR P2, PT, R3.reuse, R205, P2 ;  /* 0x000000cd0300720c */ /* 0x040fe40001741670 */
[----:B------:R-:W-:Y:S02]  /*c8b0*/  IADD3 R2, R0, 0x10, RZ ;  /* 0x0000001000027810 */ /* 0x000fe40007ffe0ff */
[----:B------:R-:W-:-:S02]  /*c8c0*/  ISETP.LT.OR P1, PT, R3, R204, P1 ;  /* 0x000000cc0300720c */ /* 0x000fc40000f21670 */
[----:B------:R-:W-:Y:S02]  /*c8d0*/  ISETP.GE.AND P0, PT, R3, R207, PT ;  /* 0x000000cf0300720c */ /* 0x000fe40003f06270 */
[----:B------:R-:W-:Y:S02]  /*c8e0*/  FSEL R23, R167, -INF , !P4 ;  /* 0xff800000a7177808 */ /* 0x000fe40006000000 */
[----:B------:R-:W-:Y:S02]  /*c8f0*/  ISETP.LT.OR P4, PT, R3, R206, P3 ;  /* 0x000000ce0300720c */ /* 0x000fe40001f81670 */
[----:B------:R-:W-:Y:S02]  /*c900*/  P2R R6, PR, RZ, 0x4 ;  /* 0x00000004ff067803 */ /* 0x000fe40000000000 */
[----:B------:R-:W-:Y:S02]  /*c910*/  ISETP.NE.AND P3, PT, R4, RZ, PT ;  /* 0x000000ff0400720c */ /* 0x000fe40003f65270 */
[----:B------:R-:W-:-:S02]  /*c920*/  P2R R5, PR, RZ, 0x2 ;  /* 0x00000002ff057803 */ /* 0x000fc40000000000 */
[C---:B------:R-:W-:Y:S02]  /*c930*/  ISETP.GE.AND P2, PT, R2.reuse, R209, PT ;  /* 0x000000d10200720c */ /* 0x040fe40003f46270 */
[----:B------:R-:W-:Y:S02]  /*c940*/  ISETP.LT.OR P0, PT, R3, R203, P0 ;  /* 0x000000cb0300720c */ /* 0x000fe40000701670 */
[----:B------:R-:W-:Y:S02]  /*c950*/  ISETP.GE.AND P1, PT, R2, R208, PT ;  /* 0x000000d00200720c */ /* 0x000fe40003f26270 */
[----:B------:R-:W-:Y:S02]  /*c960*/  FSEL R20, R158, -INF , !P5 ;  /* 0xff8000009e147808 */ /* 0x000fe40006800000 */
[----:B------:R-:W-:Y:S02]  /*c970*/  FSEL R34, R165, -INF , !P3 ;  /* 0xff800000a5227808 */ /* 0x000fe40005800000 */
[----:B------:R-:W-:-:S02]  /*c980*/  FSEL R16, R164, -INF , !P6 ;  /* 0xff800000a4107808 */ /* 0x000fc40007000000 */
[C---:B------:R-:W-:Y:S02]  /*c990*/  ISETP.LT.OR P5, PT, R2.reuse, R205, P2 ;  /* 0x000000cd0200720c */ /* 0x040fe400017a1670 */
[----:B------:R-:W-:Y:S02]  /*c9a0*/  P2R R3, PR, RZ, 0x1 ;  /* 0x00000001ff037803 */ /* 0x000fe40000000000 */
[----:B------:R-:W-:Y:S02]  /*c9b0*/  ISETP.GE.AND P3, PT, R2, R210, PT ;  /* 0x000000d20200720c */ /* 0x000fe40003f66270 */
[----:B------:R-:W-:Y:S02]  /*c9c0*/  ISETP.NE.AND P2, PT, R6, RZ, PT ;  /* 0x000000ff0600720c */ /* 0x000fe40003f45270 */
[----:B------:R-:W-:Y:S02]  /*c9d0*/  ISETP.LT.OR P6, PT, R2, R204, P1 ;  /* 0x000000cc0200720c */ /* 0x000fe40000fc1670 */
[----:B------:R-:W-:-:S02]  /*c9e0*/  IADD3 R4, R0, 0x11, RZ ;  /* 0x0000001100047810 */ /* 0x000fc40007ffe0ff */
[----:B------:R-:W-:Y:S02]  /*c9f0*/  ISETP.NE.AND P1, PT, R5, RZ, PT ;  /* 0x000000ff0500720c */ /* 0x000fe40003f25270 */
[C---:B------:R-:W-:Y:S02]  /*ca00*/  ISETP.GE.AND P0, PT, R2.reuse, R207, PT ;  /* 0x000000cf0200720c */ /* 0x040fe40003f06270 */
[----:B------:R-:W-:Y:S02]  /*ca10*/  FSEL R28, R169, -INF , !P4 ;  /* 0xff800000a91c7808 */ /* 0x000fe40006000000 */
[----:B------:R-:W-:Y:S02]  /*ca20*/  ISETP.NE.AND P4, PT, R3, RZ, PT ;  /* 0x000000ff0300720c */ /* 0x000fe40003f85270 */
[----:B------:R-:W-:Y:S02]  /*ca30*/  ISETP.LT.OR P3, PT, R2, R206, P3 ;  /* 0x000000ce0200720c */ /* 0x000fe40001f61670 */
[----:B------:R-:W-:-:S02]  /*ca40*/  FSEL R35, R166, -INF , !P2 ;  /* 0xff800000a6237808 */ /* 0x000fc40005000000 */
[----:B------:R-:W-:Y:S02]  /*ca50*/  P2R R25, PR, RZ, 0x20 ;  /* 0x00000020ff197803 */ /* 0x000fe40000000000 */
[----:B------:R-:W-:Y:S02]  /*ca60*/  ISETP.GE.AND P2, PT, R4, R210, PT ;  /* 0x000000d20400720c */ /* 0x000fe40003f46270 */
[----:B------:R-:W-:Y:S02]  /*ca70*/  FSEL R15, R163, -INF , !P1 ;  /* 0xff800000a30f7808 */ /* 0x000fe40004800000 */
[----:B------:R-:W-:Y:S02]  /*ca80*/  ISETP.LT.OR P5, PT, R2, R203, P0 ;  /* 0x000000cb0200720c */ /* 0x000fe400007a1670 */
[C---:B------:R-:W-:Y:S02]  /*ca90*/  ISETP.GE.AND P1, PT, R4.reuse, R209, PT ;  /* 0x000000d10400720c */ /* 0x040fe40003f26270 */
[----:B------:R-:W-:-:S02]  /*caa0*/  ISETP.GE.AND P0, PT, R4, R208, PT ;  /* 0x000000d00400720c */ /* 0x000fc40003f06270 */
[----:B------:R-:W-:Y:S02]  /*cab0*/  FSEL R19, R162, -INF , !P4 ;  /* 0xff800000a2137808 */ /* 0x000fe40006000000 */
[----:B------:R-:W-:Y:S02]  /*cac0*/  FSEL R40, R157, -INF , !P3 ;  /* 0xff8000009d287808 */ /* 0x000fe40005800000 */
[C---:B------:R-:W-:Y:S02]  /*cad0*/  ISETP.GE.AND P3, PT, R4.reuse, R207, PT ;  /* 0x000000cf0400720c */ /* 0x040fe40003f66270 */
[C---:B------:R-:W-:Y:S02]  /*cae0*/  ISETP.LT.OR P4, PT, R4.reuse, R206, P2 ;  /* 0x000000ce0400720c */ /* 0x040fe40001781670 */
[----:B------:R-:W-:Y:S02]  /*caf0*/  ISETP.LT.OR P2, PT, R4, R205, P1 ;  /* 0x000000cd0400720c */ /* 0x000fe40000f41670 */
[----:B------:R-:W-:-:S02]  /*cb00*/  IADD3 R3, R0, 0x18, RZ ;  /* 0x0000001800037810 */ /* 0x000fc40007ffe0ff */
[C---:B------:R-:W-:Y:S02]  /*cb10*/  ISETP.LT.OR P0, PT, R4.reuse, R204, P0 ;  /* 0x000000cc0400720c */ /* 0x040fe40000701670 */
[----:B------:R-:W-:Y:S02]  /*cb20*/  ISETP.LT.OR P1, PT, R4, R203, P3 ;  /* 0x000000cb0400720c */ /* 0x000fe40001f21670 */
[----:B------:R-:W-:Y:S02]  /*cb30*/  P2R R9, PR, RZ, 0x4 ;  /* 0x00000004ff097803 */ /* 0x000fe40000000000 */
[C---:B------:R-:W-:Y:S02]  /*cb40*/  ISETP.GE.AND P2, PT, R3.reuse, R209, PT ;  /* 0x000000d10300720c */ /* 0x040fe40003f46270 */
[----:B------:R-:W-:Y:S02]  /*cb50*/  FSEL R42, R154, -INF , !P0 ;  /* 0xff8000009a2a7808 */ /* 0x000fe40004000000 */
[----:B------:R-:W-:-:S02]  /*cb60*/  ISETP.GE.AND P0, PT, R3, R207, PT ;  /* 0x000000cf0300720c */ /* 0x000fc40003f06270 */
[----:B------:R-:W-:Y:S02]  /*cb70*/  P2R R4, PR, RZ, 0x2 ;  /* 0x00000002ff047803 */ /* 0x000fe40000000000 */
[C---:B------:R-:W-:Y:S02]  /*cb80*/  ISETP.GE.AND P3, PT, R3.reuse, R210, PT ;  /* 0x000000d20300720c */ /* 0x040fe40003f66270 */
[C---:B------:R-:W-:Y:S02]  /*cb90*/  ISETP.GE.AND P1, PT, R3.reuse, R208, PT ;  /* 0x000000d00300720c */ /* 0x040fe40003f26270 */
[----:B------:R-:W-:Y:S02]  /*cba0*/  IADD3 R2, R0, 0x19, RZ ;  /* 0x0000001900027810 */ /* 0x000fe40007ffe0ff */
[C---:B------:R-:W-:Y:S02]  /*cbb0*/  ISETP.LT.OR P2, PT, R3.reuse, R205, P2 ;  /* 0x000000cd0300720c */ /* 0x040fe40001741670 */
[----:B------:R-:W-:-:S02]  /*cbc0*/  ISETP.LT.OR P0, PT, R3, R203, P0 ;  /* 0x000000cb0300720c */ /* 0x000fc40000701670 */
[----:B------:R-:W-:Y:S02]  /*cbd0*/  FSEL R65, R160, -INF , !P4 ;  /* 0xff800000a0417808 */ /* 0x000fe40006000000 */
[C---:B------:R-:W-:Y:S02]  /*cbe0*/  ISETP.LT.OR P4, PT, R3.reuse, R206, P3 ;  /* 0x000000ce0300720c */ /* 0x040fe40001f81670 */
[----:B------:R-:W-:Y:S02]  /*cbf0*/  ISETP.LT.OR P1, PT, R3, R204, P1 ;  /* 0x000000cc0300720c */ /* 0x000fe40000f21670 */
[----:B------:R-:W-:Y:S02]  /*cc00*/  P2R R3, PR, RZ, 0x4 ;  /* 0x00000004ff037803 */ /* 0x000fe40000000000 */
[C---:B------:R-:W-:Y:S02]  /*cc10*/  ISETP.GE.AND P3, PT, R2.reuse, R210, PT ;  /* 0x000000d20200720c */ /* 0x040fe40003f66270 */
[----:B------:R-:W-:-:S02]  /*cc20*/  ISETP.GE.AND P2, PT, R2, R208, PT ;  /* 0x000000d00200720c */ /* 0x000fc40003f46270 */
[----:B------:R-:W-:Y:S02]  /*cc30*/  FSEL R55, R150, -INF , !P0 ;  /* 0xff80000096377808 */ /* 0x000fe40004000000 */
[----:B------:R-:W-:Y:S02]  /*cc40*/  ISETP.GE.AND P0, PT, R2, R207, PT ;  /* 0x000000cf0200720c */ /* 0x000fe40003f06270 */
[----:B------:R-:W-:Y:S02]  /*cc50*/  IADD3 R8, R0, 0x20, RZ ;  /* 0x0000002000087810 */ /* 0x000fe40007ffe0ff */
[----:B------:R-:W-:Y:S02]  /*cc60*/  FSEL R43, R148, -INF , !P1 ;  /* 0xff800000942b7808 */ /* 0x000fe40004800000 */
[C---:B------:R-:W-:Y:S02]  /*cc70*/  ISETP.LT.OR P1, PT, R2.reuse, R206, P3 ;  /* 0x000000ce0200720c */ /* 0x040fe40001f21670 */
[----:B------:R-:W-:-:S02]  /*cc80*/  ISETP.LT.OR P3, PT, R2, R204, P2 ;  /* 0x000000cc0200720c */ /* 0x000fc40001761670 */
[----:B------:R-:W-:Y:S02]  /*cc90*/  ISETP.LT.OR P2, PT, R2, R203, P0 ;  /* 0x000000cb0200720c */ /* 0x000fe40000741670 */
[----:B------:R-:W-:Y:S02]  /*cca0*/  ISETP.GE.AND P0, PT, R8, R210, PT ;  /* 0x000000d20800720c */ /* 0x000fe40003f06270 */
[----:B------:R-:W-:Y:S02]  /*ccb0*/  FSEL R67, R144, -INF , !P1 ;  /* 0xff80000090437808 */ /* 0x000fe40004800000 */
[----:B------:R-:W-:Y:S02]  /*ccc0*/  IADD3 R7, R0, 0x21, RZ ;  /* 0x0000002100077810 */ /* 0x000fe40007ffe0ff */
[C---:B------:R-:W-:Y:S02]  /*ccd0*/  ISETP.LT.OR P1, PT, R8.reuse, R206, P0 ;  /* 0x000000ce0800720c */ /* 0x040fe40000721670 */
[----:B------:R-:W-:-:S02]  /*cce0*/  ISETP.GE.AND P0, PT, R8, R208, PT ;  /* 0x000000d00800720c */ /* 0x000fc40003f06270 */
[----:B------:R-:W-:Y:S02]  /*ccf0*/  FSEL R64, R151, -INF , !P2 ;  /* 0xff80000097407808 */ /* 0x000fe40005000000 */
[----:B------:R-:W-:Y:S02]  /*cd00*/  FSEL R49, R149, -INF , !P3 ;  /* 0xff80000095317808 */ /* 0x000fe40005800000 */
[----:B------:R-:W-:Y:S02]  /*cd10*/  ISETP.GE.AND P2, PT, R8, R207, PT ;  /* 0x000000cf0800720c */ /* 0x000fe40003f46270 */
[----:B------:R-:W-:Y:S02]  /*cd20*/  ISETP.GE.AND P3, PT, R7, R210, PT ;  /* 0x000000d20700720c */ /* 0x000fe40003f66270 */
[----:B------:R-:W-:Y:S02]  /*cd30*/  FSEL R144, R72, -INF , !P1 ;  /* 0xff80000048907808 */ /* 0x000fe40004800000 */
[----:B------:R-:W-:-:S02]  /*cd40*/  ISETP.LT.OR P1, PT, R8, R204, P0 ;  /* 0x000000cc0800720c */ /* 0x000fc40000721670 */
[----:B------:R-:W-:Y:S02]  /*cd50*/  ISETP.LT.OR P0, PT, R8, R203, P2 ;  /* 0x000000cb0800720c */ /* 0x000fe40001701670 */
[----:B------:R-:W-:Y:S02]  /*cd60*/  ISETP.LT.OR P2, PT, R7, R206, P3 ;  /* 0x000000ce0700720c */ /* 0x000fe40001f41670 */
[----:B------:R-:W-:Y:S02]  /*cd70*/  IADD3 R6, R0, 0x28, RZ ;  /* 0x0000002800067810 */ /* 0x000fe40007ffe0ff */
[----:B------:R-:W-:Y:S02]  /*cd80*/  FSEL R66, R145, -INF , !P4 ;  /* 0xff80000091427808 */ /* 0x000fe40006000000 */
[----:B------:R-:W-:Y:S02]  /*cd90*/  FSEL R145, R73, -INF , !P2 ;  /* 0xff80000049917808 */ /* 0x000fe40005000000 */
[----:B------:R-:W-:-:S02]  /*cda0*/  ISETP.GE.AND P2, PT, R6, R210, PT ;  /* 0x000000d20600720c */ /* 0x000fc40003f46270 */
[----:B------:R-:W-:Y:S02]  /*cdb0*/  IADD3 R5, R0, 0x29, RZ ;  /* 0x0000002900057810 */ /* 0x000fe40007ffe0ff */
[----:B------:R-:W-:Y:S02]  /*cdc0*/  ISETP.LT.OR P2, PT, R6, R206, P2 ;  /* 0x000000ce0600720c */ /* 0x000fe40001741670 */
[----:B------:R-:W-:Y:S02]  /*cdd0*/  FSEL R179, R78, -INF , !P0 ;  /* 0xff8000004eb37808 */ /* 0x000fe40004000000 */
[----:B------:R-:W-:Y:S02]  /*cde0*/  FSEL R53, R146, -INF , !P5 ;  /* 0xff80000092357808 */ /* 0x000fe40006800000 */
[----:B------:R-:W-:Y:S02]  /*cdf0*/  ISETP.GE.AND P0, PT, R7, R207, PT ;  /* 0x000000cf0700720c */ /* 0x000fe40003f06270 */
[----:B------:R-:W-:-:S02]  /*ce00*/  FSEL R146, R60, -INF , !P2 ;  /* 0xff8000003c927808 */ /* 0x000fc40005000000 */
[----:B------:R-:W-:Y:S02]  /*ce10*/  ISETP.GE.AND P2, PT, R5, R210, PT ;  /* 0x000000d20500720c */ /* 0x000fe40003f46270 */
[----:B------:R-:W-:Y:S02]  /*ce20*/  ISETP.LT.OR P0, PT, R7, R203, P0 ;  /* 0x000000cb0700720c */ /* 0x000fe40000701670 */
[----:B------:R-:W-:Y:S02]  /*ce30*/  FSEL R41, R155, -INF , !P6 ;  /* 0xff8000009b297808 */ /* 0x000fe40007000000 */
[----:B------:R-:W-:Y:S02]  /*ce40*/  ISETP.NE.AND P6, PT, R4, RZ, PT ;  /* 0x000000ff0400720c */ /* 0x000fe40003fc5270 */
[----:B------:R-:W-:Y:S02]  /*ce50*/  ISETP.LT.OR P2, PT, R5, R206, P2 ;  /* 0x000000ce0500720c */ /* 0x000fe40001741670 */
[----:B------:R-:W-:-:S02]  /*ce60*/  IADD3 R4, R0, 0x30, RZ ;  /* 0x0000003000047810 */ /* 0x000fc40007ffe0ff */
[----:B------:R-:W-:Y:S02]  /*ce70*/  FSEL R181, R79, -INF , !P0 ;  /* 0xff8000004fb57808 */ /* 0x000fe40004000000 */
[----:B------:R-:W-:Y:S02]  /*ce80*/  ISETP.GE.AND P0, PT, R6, R207, PT ;  /* 0x000000cf0600720c */ /* 0x000fe40003f06270 */
[----:B------:R-:W-:Y:S02]  /*ce90*/  FSEL R185, R61, -INF , !P2 ;  /* 0xff8000003db97808 */ /* 0x000fe40005000000 */
[----:B------:R-:W-:Y:S02]  /*cea0*/  ISETP.GE.AND P2, PT, R4, R210, PT ;  /* 0x000000d20400720c */ /* 0x000fe40003f46270 */
[----:B------:R-:W-:Y:S02]  /*ceb0*/  ISETP.LT.OR P0, PT, R6, R203, P0 ;  /* 0x000000cb0600720c */ /* 0x000fe40000701670 */
[----:B------:R-:W-:-:S02]  /*cec0*/  ISETP.LT.OR P2, PT, R4, R206, P2 ;  /* 0x000000ce0400720c */ /* 0x000fc40001741670 */
[----:B------:R-:W-:Y:S02]  /*ced0*/  FSEL R180, R70, -INF , !P0 ;  /* 0xff80000046b47808 */ /* 0x000fe40004000000 */
[----:B------:R-:W-:Y:S02]  /*cee0*/  ISETP.GE.AND P0, PT, R5, R207, PT ;  /* 0x000000cf0500720c */ /* 0x000fe40003f06270 */
[----:B------:R-:W-:Y:S02]  /*cef0*/  FSEL R184, R44, -INF , !P2 ;  /* 0xff8000002cb87808 */ /* 0x000fe40005000000 */
[----:B------:R-:W-:Y:S02]  /*cf00*/  FMNMX.FTZ R10, R159, R13, !PT ;  /* 0x0000000d9f0a7209 */ /* 0x000fe40007810000 */
[----:B------:R-:W-:Y:S02]  /*cf10*/  FSEL R54, R147, -INF , !P6 ;  /* 0xff80000093367808 */ /* 0x000fe40007000000 */
[----:B------:R-:W-:-:S02]  /*cf20*/  ISETP.NE.AND P2, PT, R9, RZ, PT ;  /* 0x000000ff0900720c */ /* 0x000fc40003f45270 */
[----:B------:R-:W-:Y:S02]  /*cf30*/  FSEL R147, R76, -INF , !P1 ;  /* 0xff8000004c937808 */ /* 0x000fe40004800000 */
[----:B------:R-:W-:Y:S02]  /*cf40*/  FMNMX.FTZ R9, R153, R14, !PT ;  /* 0x0000000e99097209 */ /* 0x000fe40007810000 */
[----:B------:R-:W-:Y:S02]  /*cf50*/  ISETP.GE.AND P1, PT, R7, R208, PT ;  /* 0x000000d00700720c */ /* 0x000fe40003f26270 */
[----:B------:R-:W-:Y:S02]  /*cf60*/  ISETP.LT.OR P0, PT, R5, R203, P0 ;  /* 0x000000cb0500720c */ /* 0x000fe40000701670 */
[----:B------:R-:W-:Y:S02]  /*cf70*/  FMNMX.FTZ R10, R22, R10, !PT ;  /* 0x0000000a160a7209 */ /* 0x000fe40007810000 */
[----:B------:R-:W-:-:S02]  /*cf80*/  FMNMX.FTZ R9, R17, R9, !PT ;  /* 0x0000000911097209 */ /* 0x000fc40007810000 */
[----:B------:R-:W-:Y:S02]  /*cf90*/  ISETP.GE.AND P4, PT, R2, R209, PT ;  /* 0x000000d10200720c */ /* 0x000fe40003f86270 */
[----:B------:R-:W-:Y:S02]  /*cfa0*/  ISETP.LT.OR P1, PT, R7, R204, P1 ;  /* 0x000000cc0700720c */ /* 0x000fe40000f21670 */
[----:B------:R-:W-:Y:S02]  /*cfb0*/  FSEL R182, R71, -INF , !P0 ;  /* 0xff80000047b67808 */ /* 0x000fe40004000000 */
[----:B------:R-:W-:Y:S02]  /*cfc0*/  ISETP.GE.AND P0, PT, R4, R208, PT ;  /* 0x000000d00400720c */ /* 0x000fe40003f06270 */
[----:B------:R-:W-:Y:S02]  /*cfd0*/  FMNMX.FTZ R10, R23, R10, !PT ;  /* 0x0000000a170a7209 */ /* 0x000fe40007810000 */
[----:B------:R-:W-:-:S02]  /*cfe0*/  FMNMX.FTZ R11, R16, R9, !PT ;  /* 0x00000009100b7209 */ /* 0x000fc40007810000 */
[----:B------:R-:W-:Y:S02]  /*cff0*/  ISETP.LT.OR P5, PT, R2, R205, P4 ;  /* 0x000000cd0200720c */ /* 0x000fe400027a1670 */
[----:B------:R-:W-:Y:S02]  /*d000*/  FSEL R148, R77, -INF , !P1 ;  /* 0xff8000004d947808 */ /* 0x000fe40004800000 */
[----:B------:R-:W-:Y:S02]  /*d010*/  ISETP.NE.AND P4, PT, R3, RZ, PT ;  /* 0x000000ff0300720c */ /* 0x000fe40003f85270 */
[----:B------:R-:W-:Y:S02]  /*d020*/  ISETP.GE.AND P1, PT, R6, R208, PT ;  /* 0x000000d00600720c */ /* 0x000fe40003f26270 */
[----:B------:R-:W-:Y:S02]  /*d030*/  ISETP.LT.OR P0, PT, R4, R204, P0 ;  /* 0x000000cc0400720c */ /* 0x000fe40000701670 */
[----:B------:R-:W-:-:S02]  /*d040*/  FMNMX.FTZ R9, R28, R10, !PT ;  /* 0x0000000a1c097209 */ /* 0x000fc40007810000 */
[----:B------:R-:W-:Y:S02]  /*d050*/  IADD3 R3, R0, 0x31, RZ ;  /* 0x0000003100037810 */ /* 0x000fe40007ffe0ff */
        /* <DEDUP_REMOVED lines=10> */
[----:B------:R-:W-:-:S02]  /*d100*/  IADD3 R2, R0, 0x38, RZ ;  /* 0x0000003800027810 */ /* 0x000fc40007ffe0ff */
[----:B------:R-:W-:Y:S02]  /*d110*/  FMNMX.FTZ R9, R42, R11, !PT ;  /* 0x0000000b2a097209 */ /* 0x000fe40007810000 */
[----:B------:R-:W-:Y:S02]  /*d120*/  FMNMX.FTZ R11, R66, R10, !PT ;  /* 0x0000000a420b7209 */ /* 0x000fe40007810000 */
[----:B------:R-:W-:Y:S02]  /*d130*/  ISETP.LT.OR P1, PT, R5, R204, P1 ;  /* 0x000000cc0500720c */ /* 0x000fe40000f21670 */
[----:B------:R-:W-:Y:S02]  /*d140*/  FSEL R232, R30, -INF , !P0 ;  /* 0xff8000001ee87808 */ /* 0x000fe40004000000 */
[----:B------:R-:W-:Y:S02]  /*d150*/  ISETP.GE.AND P0, PT, R2, R208, PT ;  /* 0x000000d00200720c */ /* 0x000fe40003f06270 */
[----:B------:R-:W-:-:S02]  /*d160*/  FMNMX.FTZ R10, R43, R9, !PT ;  /* 0x000000092b0a7209 */ /* 0x000fc40007810000 */
[----:B------:R-:W-:Y:S02]  /*d170*/  FMNMX.FTZ R9, R152, R18, !PT ;  /* 0x0000001298097209 */ /* 0x000fe40007810000 */
[----:B------:R-:W-:Y:S02]  /*d180*/  FMNMX.FTZ R11, R67, R11, !PT ;  /* 0x0000000b430b7209 */ /* 0x000fe40007810000 */
[----:B------:R-:W-:Y:S02]  /*d190*/  FSEL R150, R69, -INF , !P1 ;  /* 0xff80000045967808 */ /* 0x000fe40004800000 */
[----:B------:R-:W-:Y:S02]  /*d1a0*/  ISETP.GE.AND P1, PT, R3, R210, PT ;  /* 0x000000d20300720c */ /* 0x000fe40003f26270 */
[----:B------:R-:W-:Y:S02]  /*d1b0*/  FMNMX.FTZ R10, R49, R10, !PT ;  /* 0x0000000a310a7209 */ /* 0x000fe40007810000 */
[----:B------:R-:W-:-:S02]  /*d1c0*/  ISETP.LT.OR P0, PT, R2, R204, P0 ;  /* 0x000000cc0200720c */ /* 0x000fc40000701670 */
[----:B------:R-:W-:Y:S02]  /*d1d0*/  FMNMX.FTZ R9, R21, R9, !PT ;  /* 0x0000000915097209 */ /* 0x000fe40007810000 */
[----:B------:R-:W-:Y:S02]  /*d1e0*/  FMNMX.FTZ R11, R144, R11, !PT ;  /* 0x0000000b900b7209 */ /* 0x000fe40007810000 */
[----:B------:R-:W-:Y:S02]  /*d1f0*/  ISETP.LT.OR P1, PT, R3, R206, P1 ;  /* 0x000000ce0300720c */ /* 0x000fe40000f21670 */
[----:B------:R-:W-:Y:S02]  /*d200*/  FMNMX.FTZ R10, R147, R10, !PT ;  /* 0x0000000a930a7209 */ /* 0x000fe40007810000 */
[----:B------:R-:W-:Y:S02]  /*d210*/  FSEL R230, R12, -INF , !P0 ;  /* 0xff8000000ce67808 */ /* 0x000fe40004000000 */
[----:B------:R-:W-:-:S02]  /*d220*/  FMNMX.FTZ R12, R20, R9, !PT ;  /* 0x00000009140c7209 */ /* 0x000fc40007810000 */
[----:B------:R-:W-:Y:S02]  /*d230*/  FMNMX.FTZ R11, R145, R11, !PT ;  /* 0x0000000b910b7209 */ /* 0x000fe40007810000 */
[----:B------:R-:W-:Y:S02]  /*d240*/  FSEL R187, R45, -INF , !P1 ;  /* 0xff8000002dbb7808 */ /* 0x000fe40004800000 */
[----:B------:R-:W-:Y:S02]  /*d250*/  FMNMX.FTZ R9, R148, R10, !PT ;  /* 0x0000000a94097209 */ /* 0x000fe40007810000 */
[----:B------:R-:W-:Y:S02]  /*d260*/  ISETP.GE.AND P1, PT, R2, R210, PT ;  /* 0x000000d20200720c */ /* 0x000fe40003f26270 */
[----:B------:R-:W-:Y:S02]  /*d270*/  FMNMX.FTZ R12, R19, R12, !PT ;  /* 0x0000000c130c7209 */ /* 0x000fe40007810000 */
[----:B------:R-:W-:-:S02]  /*d280*/  FMNMX.FTZ R10, R146, R11, !PT ;  /* 0x0000000b920a7209 */ /* 0x000fc40007810000 */
[----:B------:R-:W-:Y:S02]  /*d290*/  FMNMX.FTZ R9, R149, R9, !PT ;  /* 0x0000000995097209 */ /* 0x000fe40007810000 */
[----:B------:R-:W-:Y:S02]  /*d2a0*/  ISETP.LT.OR P1, PT, R2, R206, P1 ;  /* 0x000000ce0200720c */ /* 0x000fe40000f21670 */
[----:B------:R-:W-:Y:S02]  /*d2b0*/  FMNMX.FTZ R12, R53, R12, !PT ;  /* 0x0000000c350c7209 */ /* 0x000fe40007810000 */
[----:B------:R-:W-:Y:S02]  /*d2c0*/  IADD3 R0, R0, 0x39, RZ ;  /* 0x0000003900007810 */ /* 0x000fe40007ffe0ff */
[----:B------:R-:W-:Y:S02]  /*d2d0*/  FMNMX.FTZ R11, R185, R10, !PT ;  /* 0x0000000ab90b7209 */ /* 0x000fe40007810000 */
[----:B------:R-:W-:-:S02]  /*d2e0*/  FMNMX.FTZ R10, R150, R9, !PT ;  /* 0x00000009960a7209 */ /* 0x000fc40007810000 */
[----:B------:R-:W-:Y:S02]  /*d2f0*/  FSEL R186, R26, -INF , !P1 ;  /* 0xff8000001aba7808 */ /* 0x000fe40004800000 */
[----:B------:R-:W-:Y:S02]  /*d300*/  FMNMX.FTZ R9, R54, R12, !PT ;  /* 0x0000000c36097209 */ /* 0x000fe40007810000 */
[----:B------:R-:W-:Y:S02]  /*d310*/  ISETP.GE.AND P1, PT, R0, R210, PT ;  /* 0x000000d20000720c */ /* 0x000fe40003f26270 */
[----:B------:R-:W-:Y:S02]  /*d320*/  FMNMX.FTZ R11, R184, R11, !PT ;  /* 0x0000000bb80b7209 */ /* 0x000fe40007810000 */
[----:B------:R-:W-:Y:S02]  /*d330*/  FMNMX.FTZ R9, R55, R9, !PT ;  /* 0x0000000937097209 */ /* 0x000fe40007810000 */
[----:B------:R-:W-:-:S02]  /*d340*/  ISETP.LT.OR P1, PT, R0, R206, P1 ;  /* 0x000000ce0000720c */ /* 0x000fc40000f21670 */
[----:B------:R-:W-:Y:S02]  /*d350*/  FMNMX.FTZ R73, R187, R11, !PT ;  /* 0x0000000bbb497209 */ /* 0x000fe40007810000 */
[----:B------:R-:W-:Y:S02]  /*d360*/  ISETP.GE.AND P0, PT, R0, R208, PT ;  /* 0x000000d00000720c */ /* 0x000fe40003f06270 */
[----:B------:R-:W-:Y:S02]  /*d370*/  FMNMX.FTZ R9, R64, R9, !PT ;  /* 0x0000000940097209 */ /* 0x000fe40007810000 */
[----:B------:R-:W-:Y:S02]  /*d380*/  FSEL R215, R31, -INF , !P1 ;  /* 0xff8000001fd77808 */ /* 0x000fe40004800000 */
[----:B------:R-:W-:Y:S02]  /*d390*/  FMNMX.FTZ R73, R186, R73, !PT ;  /* 0x00000049ba497209 */ /* 0x000fe40007810000 */
[----:B------:R-:W-:-:S02]  /*d3a0*/  ISETP.LT.OR P0, PT, R0, R204, P0 ;  /* 0x000000cc0000720c */ /* 0x000fc40000701670 */
[----:B------:R-:W-:Y:S02]  /*d3b0*/  FMNMX.FTZ R9, R179, R9, !PT ;  /* 0x00000009b3097209 */ /* 0x000fe40007810000 */
[----:B------:R-:W-:Y:S02]  /*d3c0*/  FMNMX.FTZ R73, R215, R73, !PT ;  /* 0x00000049d7497209 */ /* 0x000fe40007810000 */
[----:B------:R-:W-:Y:S02]  /*d3d0*/  FSEL R221, R29, -INF , !P0 ;  /* 0xff8000001ddd7808 */ /* 0x000fe40004000000 */
[----:B------:R-:W-:Y:S02]  /*d3e0*/  ISETP.GE.AND P0, PT, R3, R207, PT ;  /* 0x000000cf0300720c */ /* 0x000fe40003f06270 */
[----:B------:R-:W-:Y:S02]  /*d3f0*/  FMNMX.FTZ R70, R181, R9, !PT ;  /* 0x00000009b5467209 */ /* 0x000fe40007810000 */
[----:B------:R-:W1:Y:S01]  /*d400*/  SHFL.BFLY PT, R9, R73, 0x2, 0x1f ;  /* 0x0c401f0049097f89 */ /* 0x000e6200000e0000 */
[----:B------:R-:W-:-:S02]  /*d410*/  ISETP.GE.AND P1, PT, R4, R207, PT ;  /* 0x000000cf0400720c */ /* 0x000fc40003f26270 */
[-C--:B------:R-:W-:Y:S02]  /*d420*/  ISETP.LT.OR P0, PT, R3, R203.reuse, P0 ;  /* 0x000000cb0300720c */ /* 0x080fe40000701670 */
[----:B------:R-:W-:Y:S02]  /*d430*/  ISETP.LT.OR P1, PT, R4, R203, P1 ;  /* 0x000000cb0400720c */ /* 0x000fe40000f21670 */
[----:B------:R-:W-:Y:S02]  /*d440*/  FSEL R227, R46, -INF , !P0 ;  /* 0xff8000002ee37808 */ /* 0x000fe40004000000 */
[----:B------:R-:W-:Y:S02]  /*d450*/  ISETP.GE.AND P0, PT, R0, R207, PT ;  /* 0x000000cf0000720c */ /* 0x000fe40003f06270 */
[----:B------:R-:W-:Y:S02]  /*d460*/  FSEL R220, R47, -INF , !P1 ;  /* 0xff8000002fdc7808 */ /* 0x000fe40004800000 */
[----:B------:R-:W-:-:S02]  /*d470*/  ISETP.GE.AND P3, PT, R8, R209, PT ;  /* 0x000000d10800720c */ /* 0x000fc40003f66270 */
[----:B------:R-:W-:Y:S02]  /*d480*/  ISETP.GE.AND P1, PT, R2, R207, PT ;  /* 0x000000cf0200720c */ /* 0x000fe40003f26270 */
[-C--:B------:R-:W-:Y:S02]  /*d490*/  ISETP.LT.OR P0, PT, R0, R203.reuse, P0 ;  /* 0x000000cb0000720c */ /* 0x080fe40000701670 */
[----:B------:R-:W-:Y:S02]  /*d4a0*/  P2R R24, PR, RZ, 0x20 ;  /* 0x00000020ff187803 */ /* 0x000fe40000000000 */
[----:B------:R-:W-:Y:S02]  /*d4b0*/  ISETP.LT.OR P1, PT, R2, R203, P1 ;  /* 0x000000cb0200720c */ /* 0x000fe40000f21670 */
[----:B------:R-:W-:Y:S02]  /*d4c0*/  ISETP.LT.OR P5, PT, R8, R205, P3 ;  /* 0x000000cd0800720c */ /* 0x000fe40001fa1670 */
[----:B------:R-:W-:-:S02]  /*d4d0*/  FSEL R229, R36, -INF , !P0 ;  /* 0xff80000024e57808 */ /* 0x000fc40004000000 */
[-C--:B------:R-:W-:Y:S02]  /*d4e0*/  ISETP.GE.AND P0, PT, R6, R209.reuse, PT ;  /* 0x000000d10600720c */ /* 0x080fe40003f06270 */
[----:B------:R-:W-:Y:S02]  /*d4f0*/  FMNMX.FTZ R8, R156, R32, !PT ;  /* 0x000000209c087209 */ /* 0x000fe40007810000 */
[----:B------:R-:W-:Y:S02]  /*d500*/  P2R R11, PR, RZ, 0x20 ;  /* 0x00000020ff0b7803 */ /* 0x000fe40000000000 */
[----:B------:R-:W-:Y:S02]  /*d510*/  FSEL R228, R37, -INF , !P1 ;  /* 0xff80000025e47808 */ /* 0x000fe40004800000 */
[----:B------:R-:W-:Y:S02]  /*d520*/  ISETP.GE.AND P1, PT, R7, R209, PT ;  /* 0x000000d10700720c */ /* 0x000fe40003f26270 */
[----:B------:R-:W-:-:S02]  /*d530*/  ISETP.LT.OR P5, PT, R6, R205, P0 ;  /* 0x000000cd0600720c */ /* 0x000fc400007a1670 */
[----:B------:R-:W-:Y:S02]  /*d540*/  FMNMX.FTZ R6, R33, R8, !PT ;  /* 0x0000000821067209 */ /* 0x000fe40007810000 */
[----:B------:R-:W-:Y:S02]  /*d550*/  ISETP.LT.OR P6, PT, R7, R205, P1 ;  /* 0x000000cd0700720c */ /* 0x000fe40000fc1670 */
[----:B-1----:R-:W-:Y:S02]  /*d560*/  FMNMX.FTZ R73, R73, R9, !PT ;  /* 0x0000000949497209 */ /* 0x002fe40007810000 */
[----:B------:R-:W-:Y:S02]  /*d570*/  ISETP.NE.AND P1, PT, R25, RZ, PT ;  /* 0x000000ff1900720c */ /* 0x000fe40003f25270 */
[----:B------:R-:W-:Y:S01]  /*d580*/  FMNMX.FTZ R6, R34, R6, !PT ;  /* 0x0000000622067209 */ /* 0x000fe20007810000 */
[----:B------:R-:W1:Y:S01]  /*d590*/  SHFL.BFLY PT, R8, R73, 0x1, 0x1f ;  /* 0x0c201f0049087f89 */ /* 0x000e6200000e0000 */
[----:B------:R-:W-:-:S02]  /*d5a0*/  FSEL R48, R212, -INF , !P1 ;  /* 0xff800000d4307808 */ /* 0x000fc40004800000 */
[----:B------:R-:W-:Y:S02]  /*d5b0*/  FMNMX.FTZ R6, R35, R6, !PT ;  /* 0x0000000623067209 */ /* 0x000fe40007810000 */
[----:B------:R-:W-:Y:S02]  /*d5c0*/  ISETP.GE.AND P0, PT, R5, R209, PT ;  /* 0x000000d10500720c */ /* 0x000fe40003f06270 */
[----:B------:R-:W-:Y:S02]  /*d5d0*/  FSEL R50, R183, -INF , !P2 ;  /* 0xff800000b7327808 */ /* 0x000fe40005000000 */
[----:B------:R-:W-:Y:S02]  /*d5e0*/  FMNMX.FTZ R6, R48, R6, !PT ;  /* 0x0000000630067209 */ /* 0x000fe40007810000 */
[----:B------:R-:W-:Y:S02]  /*d5f0*/  ISETP.NE.AND P3, PT, R24, RZ, PT ;  /* 0x000000ff1800720c */ /* 0x000fe40003f65270 */
[----:B------:R-:W-:Y:S01]  /*d600*/  ISETP.LT.OR P2, PT, R5, R205, P0 ;  /* 0x000000cd0500720c */ /* 0x000fe20000741670 */
[----:B------:R-:W-:Y:S01]  /*d610*/  LDSM.16.MT88.4 R24, [R190+0x6000] ;  /* 0x00600000be18783b */ /* 0x000fe20000004200 */
[----:B------:R-:W-:-:S02]  /*d620*/  ISETP.GE.AND P1, PT, R4, R209, PT ;  /* 0x000000d10400720c */ /* 0x000fc40003f26270 */
[----:B------:R-:W-:Y:S02]  /*d630*/  ISETP.GE.AND P0, PT, R3, R209, PT ;  /* 0x000000d10300720c */ /* 0x000fe40003f06270 */
[----:B------:R-:W-:Y:S02]  /*d640*/  FSEL R51, R174, -INF , !P4 ;  /* 0xff800000ae337808 */ /* 0x000fe40006000000 */
[----:B------:R-:W-:Y:S02]  /*d650*/  FMNMX.FTZ R5, R50, R6, !PT ;  /* 0x0000000632057209 */ /* 0x000fe40007810000 */
[----:B------:R-:W-:Y:S02]  /*d660*/  FSEL R52, R171, -INF , !P3 ;  /* 0xff800000ab347808 */ /* 0x000fe40005800000 */
[-C--:B------:R-:W-:Y:S02]  /*d670*/  ISETP.LT.OR P4, PT, R4, R205.reuse, P1 ;  /* 0x000000cd0400720c */ /* 0x080fe40000f81670 */
[----:B------:R-:W-:-:S02]  /*d680*/  ISETP.LT.OR P3, PT, R3, R205, P0 ;  /* 0x000000cd0300720c */ /* 0x000fc40000761670 */
[----:B------:R-:W-:Y:S02]  /*d690*/  FMNMX.FTZ R10, R231, R10, !PT ;  /* 0x0000000ae70a7209 */ /* 0x000fe40007810000 */
[----:B------:R-:W-:Y:S02]  /*d6a0*/  FMNMX.FTZ R4, R51, R5, !PT ;  /* 0x0000000533047209 */ /* 0x000fe40007810000 */
[----:B------:R-:W-:Y:S02]  /*d6b0*/  ISETP.NE.AND P0, PT, R11, RZ, PT ;  /* 0x000000ff0b00720c */ /* 0x000fe40003f05270 */
[----:B------:R-:W-:Y:S02]  /*d6c0*/  ISETP.GE.AND P1, PT, R2, R209, PT ;  /* 0x000000d10200720c */ /* 0x000fe40003f26270 */
[----:B------:R-:W-:Y:S02]  /*d6d0*/  FMNMX.FTZ R10, R232, R10, !PT ;  /* 0x0000000ae80a7209 */ /* 0x000fe40007810000 */
[----:B------:R-:W-:-:S02]  /*d6e0*/  FSEL R174, R74, -INF , !P0 ;  /* 0xff8000004aae7808 */ /* 0x000fc40004000000 */
[----:B------:R-:W-:Y:S02]  /*d6f0*/  FMNMX.FTZ R3, R52, R4, !PT ;  /* 0x0000000434037209 */ /* 0x000fe40007810000 */
[----:B------:R-:W-:Y:S02]  /*d700*/  ISETP.LT.OR P1, PT, R2, R205, P1 ;  /* 0x000000cd0200720c */ /* 0x000fe40000f21670 */
[----:B------:R-:W-:Y:S02]  /*d710*/  FMNMX.FTZ R10, R230, R10, !PT ;  /* 0x0000000ae60a7209 */ /* 0x000fe40007810000 */
[----:B------:R-:W-:Y:S02]  /*d720*/  FSEL R176, R75, -INF , !P6 ;  /* 0xff8000004bb07808 */ /* 0x000fe40007000000 */
[----:B------:R-:W-:Y:S02]  /*d730*/  FMNMX.FTZ R2, R174, R3, !PT ;  /* 0x00000003ae027209 */ /* 0x000fe40007810000 */
[----:B------:R-:W-:-:S02]  /*d740*/  FMNMX.FTZ R71, R221, R10, !PT ;  /* 0x0000000add477209 */ /* 0x000fc40007810000 */
[----:B------:R-:W-:Y:S02]  /*d750*/  FMNMX.FTZ R70, R180, R70, !PT ;  /* 0x00000046b4467209 */ /* 0x000fe40007810000 */
[----:B------:R-:W-:Y:S01]  /*d760*/  ISETP.GE.AND P0, PT, R0, R209, PT ;  /* 0x000000d10000720c */ /* 0x000fe20003f06270 */
[----:B------:R-:W2:Y:S01]  /*d770*/  SHFL.BFLY PT, R10, R71, 0x2, 0x1f ;  /* 0x0c401f00470a7f89 */ /* 0x000ea200000e0000 */
        /* <DEDUP_REMOVED lines=14> */
[----:B------:R-:W-:Y:S01]  /*d860*/  FSEL R218, R56, -INF , !P3 ;  /* 0xff80000038da7808 */ /* 0x000fe20005800000 */
[----:B------:R-:W-:Y:S01]  /*d870*/  FFMA.FTZ R4, R13, c[0x0][0x23c], -R0 ;  /* 0x00008f000d047a23 */ /* 0x000fe20000010800 */
[----:B------:R-:W-:Y:S02]  /*d880*/  FMNMX.FTZ R2, R219, R2, !PT ;  /* 0x00000002db027209 */ /* 0x000fe40007810000 */
[----:B------:R-:W-:Y:S01]  /*d890*/  FMNMX.FTZ R70, R228, R70, !PT ;  /* 0x00000046e4467209 */ /* 0x000fe20007810000 */
[----:B------:R1:W-:Y:S01]  /*d8a0*/  MUFU.EX2 R226, R4 ;  /* 0x0000000400e27308 */ /* 0x0003e20000000800 */
[----:B------:R-:W-:-:S02]  /*d8b0*/  FSEL R224, R38, -INF , !P1 ;  /* 0xff80000026e07808 */ /* 0x000fc40004800000 */
[----:B------:R-:W-:Y:S02]  /*d8c0*/  FMNMX.FTZ R2, R218, R2, !PT ;  /* 0x00000002da027209 */ /* 0x000fe40007810000 */
[----:B------:R-:W-:Y:S02]  /*d8d0*/  FMNMX.FTZ R70, R229, R70, !PT ;  /* 0x00000046e5467209 */ /* 0x000fe40007810000 */
[----:B------:R-:W-:Y:S02]  /*d8e0*/  FSEL R222, R39, -INF , !P0 ;  /* 0xff80000027de7808 */ /* 0x000fe40004000000 */
[----:B--2---:R-:W-:Y:S01]  /*d8f0*/  FMNMX.FTZ R71, R71, R10, !PT ;  /* 0x0000000a47477209 */ /* 0x004fe20007810000 */
[----:B------:R-:W2:Y:S01]  /*d900*/  SHFL.BFLY PT, R7, R70, 0x2, 0x1f ;  /* 0x0c401f0046077f89 */ /* 0x000ea200000e0000 */
[----:B------:R-:W-:-:S03]  /*d910*/  FSEL R10, R73, RZ, P2 ;  /* 0x000000ff490a7208 */ /* 0x000fc60001000000 */
[----:B------:R-:W3:Y:S01]  /*d920*/  SHFL.BFLY PT, R9, R71, 0x1, 0x1f ;  /* 0x0c201f0047097f89 */ /* 0x000ee200000e0000 */
[----:B-1----:R-:W-:-:S04]  /*d930*/  FMNMX.FTZ R4, R224, R2, !PT ;  /* 0x00000002e0047209 */ /* 0x002fc80007810000 */
[----:B------:R-:W-:-:S05]  /*d940*/  FMNMX.FTZ R4, R222, R4, !PT ;  /* 0x00000004de047209 */ /* 0x000fca0007810000 */
[----:B------:R-:W1:Y:S01]  /*d950*/  SHFL.BFLY PT, R6, R4, 0x2, 0x1f ;  /* 0x0c401f0004067f89 */ /* 0x000e6200000e0000 */
[----:B--2---:R-:W-:Y:S02]  /*d960*/  FMNMX.FTZ R70, R70, R7, !PT ;  /* 0x0000000746467209 */ /* 0x004fe40007810000 */
[----:B---3--:R-:W-:-:S03]  /*d970*/  FMNMX.FTZ R71, R71, R9, !PT ;  /* 0x0000000947477209 */ /* 0x008fc60007810000 */
[----:B------:R-:W2:Y:S01]  /*d980*/  SHFL.BFLY PT, R5, R70, 0x1, 0x1f ;  /* 0x0c201f0046057f89 */ /* 0x000ea200000e0000 */
[----:B------:R-:W-:Y:S01]  /*d990*/  FFMA.FTZ R9, R28, c[0x0][0x23c], -R0 ;  /* 0x00008f001c097a23 */ /* 0x000fe20000010800 */
[C---:B------:R-:W-:Y:S01]  /*d9a0*/  FSETP.NEU.FTZ.AND P1, PT, R71.reuse, -INF , PT ;  /* 0xff8000004700780b */ /* 0x040fe20003f3d000 */
[----:B------:R-:W-:Y:S02]  /*d9b0*/  FMUL.FTZ R3, R71, c[0x0][0x23c] ;  /* 0x00008f0047037a20 */ /* 0x000fe40000410000 */
[----:B------:R-:W-:Y:S01]  /*d9c0*/  MUFU.EX2 R214, R9 ;  /* 0x0000000900d67308 */ /* 0x000fe20000000800 */
[----:B------:R-:W-:Y:S02]  /*d9d0*/  LDSM.16.MT88.4 R28, [R191+0x6000] ;  /* 0x00600000bf1c783b */ /* 0x000fe40000004200 */
[----:B------:R-:W-:Y:S02]  /*d9e0*/  FSEL R3, R3, RZ, P1 ;  /* 0x000000ff03037208 */ /* 0x000fe40000800000 */
[----:B-1----:R-:W-:-:S02]  /*d9f0*/  FMNMX.FTZ R4, R4, R6, !PT ;  /* 0x0000000604047209 */ /* 0x002fc40007810000 */
[----:B------:R-:W-:Y:S01]  /*da00*/  FSEL R6, R71, RZ, P1 ;  /* 0x000000ff47067208 */ /* 0x000fe20000800000 */
[----:B------:R-:W-:Y:S02]  /*da10*/  FFMA.FTZ R2, R14, c[0x0][0x23c], -R3 ;  /* 0x00008f000e027a23 */ /* 0x000fe40000010803 */
[----:B------:R-:W1:Y:S02]  /*da20*/  SHFL.BFLY PT, R72, R4, 0x1, 0x1f ;  /* 0x0c201f0004487f89 */ /* 0x000e6400000e0000 */
[----:B------:R3:W-:Y:S01]  /*da30*/  MUFU.EX2 R223, R2 ;  /* 0x0000000200df7308 */ /* 0x0007e20000000800 */
[----:B------:R-:W-:-:S04]  /*da40*/  FADD.FTZ R7, R153, -R6 ;  /* 0x8000000699077221 */ /* 0x000fc80000010000 */
[----:B------:R-:W-:Y:S01]  /*da50*/  FMUL.FTZ R7, R7, c[0x0][0x23c] ;  /* 0x00008f0007077a20 */ /* 0x000fe20000410000 */
[----:B--2---:R-:W-:Y:S01]  /*da60*/  FMNMX.FTZ R70, R70, R5, !PT ;  /* 0x0000000546467209 */ /* 0x004fe20007810000 */
[----:B------:R-:W-:Y:S02]  /*da70*/  FFMA.FTZ R5, R16, c[0x0][0x23c], -R3 ;  /* 0x00008f0010057a23 */ /* 0x000fe40000010803 */
[----:B------:R-:W2:Y:S01]  /*da80*/  MUFU.EX2 R75, R7 ;  /* 0x00000007004b7308 */ /* 0x000ea20000000800 */
[----:B------:R-:W-:-:S04]  /*da90*/  FSETP.NEU.FTZ.AND P0, PT, R70, -INF , PT ;  /* 0xff8000004600780b */ /* 0x000fc80003f1d000 */
[----:B------:R-:W-:Y:S01]  /*daa0*/  FSEL R6, R70, RZ, P0 ;  /* 0x000000ff46067208 */ /* 0x000fe20000000000 */
[----:B---3--:R-:W-:Y:S02]  /*dab0*/  FFMA.FTZ R2, R17, c[0x0][0x23c], -R3 ;  /* 0x00008f0011027a23 */ /* 0x008fe40000010803 */
[----:B------:R3:W-:Y:S01]  /*dac0*/  MUFU.EX2 R225, R5 ;  /* 0x0000000500e17308 */ /* 0x0007e20000000800 */
[----:B-1----:R-:W-:Y:S01]  /*dad0*/  FMNMX.FTZ R72, R4, R72, !PT ;  /* 0x0000004804487209 */ /* 0x002fe20007810000 */
[----:B------:R-:W-:-:S06]  /*dae0*/  FFMA.FTZ R4, R22, c[0x0][0x23c], -R0 ;  /* 0x00008f0016047a23 */ /* 0x000fcc0000010800 */
[----:B------:R1:W4:Y:S01]  /*daf0*/  MUFU.EX2 R238, R2 ;  /* 0x0000000200ee7308 */ /* 0x0003220000000800 */
[-C--:B--2---:R-:W-:Y:S02]  /*db00*/  FMUL.FTZ R84, R84, R75.reuse ;  /* 0x0000004b54547220 */ /* 0x084fe40000410000 */
[-C--:B------:R-:W-:Y:S02]  /*db10*/  FMUL.FTZ R85, R85, R75.reuse ;  /* 0x0000004b55557220 */ /* 0x080fe40000410000 */
[-C--:B------:R-:W-:Y:S02]  /*db20*/  FMUL.FTZ R88, R88, R75.reuse ;  /* 0x0000004b58587220 */ /* 0x080fe40000410000 */
[-C--:B------:R-:W-:Y:S01]  /*db30*/  FMUL.FTZ R89, R89, R75.reuse ;  /* 0x0000004b59597220 */ /* 0x080fe20000410000 */
[----:B------:R2:W-:Y:S01]  /*db40*/  MUFU.EX2 R213, R4 ;  /* 0x0000000400d57308 */ /* 0x0005e20000000800 */
[----:B---3--:R-:W-:Y:S02]  /*db50*/  FFMA.FTZ R5, R15, c[0x0][0x23c], -R3 ;  /* 0x00008f000f057a23 */ /* 0x008fe40000010803 */
[----:B------:R-:W3:Y:S01]  /*db60*/  LDSM.16.MT88.4 R12, [R189+0x6000] ;  /* 0x00600000bd0c783b */ /* 0x000ee20000004200 */
[----:B------:R-:W-:-:S02]  /*db70*/  FMUL.FTZ R100, R100, R75 ;  /* 0x0000004b64647220 */ /* 0x000fc40000410000 */
[-C--:B------:R-:W-:Y:S02]  /*db80*/  FMUL.FTZ R101, R101, R75.reuse ;  /* 0x0000004b65657220 */ /* 0x080fe40000410000 */
[----:B-1----:R-:W-:Y:S01]  /*db90*/  FMUL.FTZ R2, R70, c[0x0][0x23c] ;  /* 0x00008f0046027a20 */ /* 0x002fe20000410000 */
[----:B------:R1:W-:Y:S01]  /*dba0*/  MUFU.EX2 R239, R5 ;  /* 0x0000000500ef7308 */ /* 0x0003e20000000800 */
[-C--:B------:R-:W-:Y:S02]  /*dbb0*/  FMUL.FTZ R104, R104, R75.reuse ;  /* 0x0000004b68687220 */ /* 0x080fe40000410000 */
[-C--:B------:R-:W-:Y:S01]  /*dbc0*/  FMUL.FTZ R105, R105, R75.reuse ;  /* 0x0000004b69697220 */ /* 0x080fe20000410000 */
[----:B------:R-:W-:Y:S01]  /*dbd0*/  FSEL R2, R2, RZ, P0 ;  /* 0x000000ff02027208 */ /* 0x000fe20000000000 */
[----:B------:R-:W-:Y:S01]  /*dbe0*/  FMUL.FTZ R116, R116, R75 ;  /* 0x0000004b74747220 */ /* 0x000fe20000410000 */
[C---:B------:R-:W-:Y:S01]  /*dbf0*/  FSETP.NEU.FTZ.AND P0, PT, R72.reuse, -INF , PT ;  /* 0xff8000004800780b */ /* 0x040fe20003f1d000 */
[----:B--2---:R-:W-:-:S02]  /*dc00*/  FMUL.FTZ R4, R72, c[0x0][0x23c] ;  /* 0x00008f0048047a20 */ /* 0x004fc40000410000 */
[-C--:B------:R-:W-:Y:S02]  /*dc10*/  FMUL.FTZ R117, R117, R75.reuse ;  /* 0x0000004b75757220 */ /* 0x080fe40000410000 */
[-C--:B------:R-:W-:Y:S01]  /*dc20*/  FMUL.FTZ R120, R120, R75.reuse ;  /* 0x0000004b78787220 */ /* 0x080fe20000410000 */
[----:B------:R-:W-:Y:S01]  /*dc30*/  FSEL R8, R4, RZ, P0 ;  /* 0x000000ff04087208 */ /* 0x000fe20000000000 */
[----:B------:R-:W-:Y:S01]  /*dc40*/  FMUL.FTZ R121, R121, R75 ;  /* 0x0000004b79797220 */ /* 0x000fe20000410000 */
[----:B----4-:R-:W-:Y:S01]  /*dc50*/  F2FP.BF16.PACK_AB R4, R238, R223 ;  /* 0x000000dfee04723e */ /* 0x010fe200000010ff */
[----:B------:R-:W-:Y:S02]  /*dc60*/  FMUL.FTZ R132, R132, R75 ;  /* 0x0000004b84847220 */ /* 0x000fe40000410000 */
[----:B------:R-:W-:Y:S02]  /*dc70*/  FFMA.FTZ R9, R33, c[0x0][0x23c], -R8 ;  /* 0x00008f0021097a23 */ /* 0x000fe40000010808 */
[----:B-1----:R-:W-:-:S02]  /*dc80*/  FFMA.FTZ R5, R18, c[0x0][0x23c], -R2 ;  /* 0x00008f0012057a23 */ /* 0x002fc40000010802 */
[----:B------:R1:W-:Y:S01]  /*dc90*/  MUFU.EX2 R235, R9 ;  /* 0x0000000900eb7308 */ /* 0x0003e20000000800 */
[----:B------:R-:W-:Y:S02]  /*dca0*/  FFMA.FTZ R11, R32, c[0x0][0x23c], -R8 ;  /* 0x00008f00200b7a23 */ /* 0x000fe40000010808 */
[-C--:B------:R-:W-:Y:S02]  /*dcb0*/  FMUL.FTZ R133, R133, R75.reuse ;  /* 0x0000004b85857220 */ /* 0x080fe40000410000 */
[-C--:B------:R-:W-:Y:S02]  /*dcc0*/  FMUL.FTZ R136, R136, R75.reuse ;  /* 0x0000004b88887220 */ /* 0x080fe40000410000 */
[----:B------:R-:W-:Y:S01]  /*dcd0*/  FMUL.FTZ R137, R137, R75 ;  /* 0x0000004b89897220 */ /* 0x000fe20000410000 */
[----:B------:R2:W-:Y:S01]  /*dce0*/  MUFU.EX2 R216, R5 ;  /* 0x0000000500d87308 */ /* 0x0005e20000000800 */
[----:B-1----:R-:W-:-:S07]  /*dcf0*/  FSEL R9, R72, RZ, P0 ;  /* 0x000000ff48097208 */ /* 0x002fce0000000000 */
[----:B------:R1:W-:Y:S01]  /*dd00*/  MUFU.EX2 R183, R11 ;  /* 0x0000000b00b77308 */ /* 0x0003e20000000800 */
[----:B------:R-:W-:Y:S02]  /*dd10*/  FADD.FTZ R9, R156, -R9 ;  /* 0x800000099c097221 */ /* 0x000fe40000010000 */
[----:B--2---:R-:W-:Y:S02]  /*dd20*/  FFMA.FTZ R5, R21, c[0x0][0x23c], -R2 ;  /* 0x00008f0015057a23 */ /* 0x004fe40000010802 */
[----:B------:R-:W-:-:S03]  /*dd30*/  FMUL.FTZ R9, R9, c[0x0][0x23c] ;  /* 0x00008f0009097a20 */ /* 0x000fc60000410000 */
[----:B------:R2:W-:Y:S01]  /*dd40*/  MUFU.EX2 R236, R5 ;  /* 0x0000000500ec7308 */ /* 0x0005e20000000800 */
[----:B-1----:R-:W-:-:S07]  /*dd50*/  FFMA.FTZ R11, R34, c[0x0][0x23c], -R8 ;  /* 0x00008f00220b7a23 */ /* 0x002fce0000010808 */
[----:B------:R1:W4:Y:S01]  /*dd60*/  MUFU.EX2 R68, R9 ;  /* 0x0000000900447308 */ /* 0x0003220000000800 */
[----:B--2---:R-:W-:-:S07]  /*dd70*/  FFMA.FTZ R5, R20, c[0x0][0x23c], -R2 ;  /* 0x00008f0014057a23 */ /* 0x004fce0000010802 */
[----:B------:R2:W-:Y:S01]  /*dd80*/  MUFU.EX2 R234, R11 ;  /* 0x0000000b00ea7308 */ /* 0x0005e20000000800 */
[----:B------:R-:W-:Y:S02]  /*dd90*/  FADD.FTZ R20, R159, -R10 ;  /* 0x8000000a9f147221 */ /* 0x000fe40000010000 */
[----:B------:R-:W-:Y:S02]  /*dda0*/  FFMA.FTZ R10, R35, c[0x0][0x23c], -R8 ;  /* 0x00008f00230a7a23 */ /* 0x000fe40000010808 */
[----:B-1----:R-:W-:-:S03]  /*ddb0*/  FFMA.FTZ R9, R40, c[0x0][0x23c], -R0 ;  /* 0x00008f0028097a23 */ /* 0x002fc60000010800 */
[----:B------:R1:W-:Y:S01]  /*ddc0*/  MUFU.EX2 R217, R5 ;  /* 0x0000000500d97308 */ /* 0x0003e20000000800 */
[-C--:B----4-:R-:W-:Y:S02]  /*ddd0*/  FMUL.FTZ R82, R82, R68.reuse ;  /* 0x0000004452527220 */ /* 0x090fe40000410000 */
[-C--:B------:R-:W-:Y:S02]  /*dde0*/  FMUL.FTZ R83, R83, R68.reuse ;  /* 0x0000004453537220 */ /* 0x080fe40000410000 */
[-C--:B------:R-:W-:Y:S02]  /*ddf0*/  FMUL.FTZ R94, R94, R68.reuse ;  /* 0x000000445e5e7220 */ /* 0x080fe40000410000 */
[-C--:B------:R-:W-:Y:S01]  /*de00*/  FMUL.FTZ R95, R95, R68.reuse ;  /* 0x000000445f5f7220 */ /* 0x080fe20000410000 */
[----:B------:R4:W-:Y:S01]  /*de10*/  MUFU.EX2 R173, R9 ;  /* 0x0000000900ad7308 */ /* 0x0009e20000000800 */
[----:B--2---:R-:W-:Y:S02]  /*de20*/  FMUL.FTZ R11, R20, c[0x0][0x23c] ;  /* 0x00008f00140b7a20 */ /* 0x004fe40000410000 */
[----:B------:R-:W-:-:S02]  /*de30*/  FMUL.FTZ R98, R98, R68 ;  /* 0x0000004462627220 */ /* 0x000fc40000410000 */
[-C--:B------:R-:W-:Y:S02]  /*de40*/  FMUL.FTZ R99, R99, R68.reuse ;  /* 0x0000004463637220 */ /* 0x080fe40000410000 */
[-C--:B------:R-:W-:Y:S01]  /*de50*/  FMUL.FTZ R110, R110, R68.reuse ;  /* 0x000000446e6e7220 */ /* 0x080fe20000410000 */
[----:B------:R2:W-:Y:S01]  /*de60*/  MUFU.EX2 R233, R10 ;  /* 0x0000000a00e97308 */ /* 0x0005e20000000800 */
[----:B-1----:R-:W-:Y:S02]  /*de70*/  FFMA.FTZ R5, R19, c[0x0][0x23c], -R2 ;  /* 0x00008f0013057a23 */ /* 0x002fe40000010802 */
[----:B------:R-:W1:Y:S01]  /*de80*/  LDSM.16.MT88.4 R16, [R192+0x6000] ;  /* 0x00600000c010783b */ /* 0x000e620000004200 */
[-C--:B------:R-:W-:Y:S02]  /*de90*/  FMUL.FTZ R111, R111, R68.reuse ;  /* 0x000000446f6f7220 */ /* 0x080fe40000410000 */
[-C--:B------:R-:W-:Y:S02]  /*dea0*/  FMUL.FTZ R114, R114, R68.reuse ;  /* 0x0000004472727220 */ /* 0x080fe40000410000 */
[----:B----4-:R-:W-:Y:S01]  /*deb0*/  FFMA.FTZ R9, R42, c[0x0][0x23c], -R3 ;  /* 0x00008f002a097a23 */ /* 0x010fe20000010803 */
[----:B------:R4:W5:Y:S01]  /*dec0*/  MUFU.EX2 R237, R5 ;  /* 0x0000000500ed7308 */ /* 0x0009620000000800 */
[----:B------:R-:W-:-:S02]  /*ded0*/  FMUL.FTZ R115, R115, R68 ;  /* 0x0000004473737220 */ /* 0x000fc40000410000 */
[-C--:B------:R-:W-:Y:S02]  /*dee0*/  FMUL.FTZ R126, R126, R68.reuse ;  /* 0x000000447e7e7220 */ /* 0x080fe40000410000 */
[-C--:B------:R-:W-:Y:S02]  /*def0*/  FMUL.FTZ R127, R127, R68.reuse ;  /* 0x000000447f7f7220 */ /* 0x080fe40000410000 */
[----:B--2---:R-:W-:Y:S01]  /*df00*/  FFMA.FTZ R10, R41, c[0x0][0x23c], -R3 ;  /* 0x00008f00290a7a23 */ /* 0x004fe20000010803 */
[----:B------:R2:W-:Y:S01]  /*df10*/  MUFU.EX2 R171, R9 ;  /* 0x0000000900ab7308 */ /* 0x0005e20000000800 */
[-C--:B------:R-:W-:Y:S02]  /*df20*/  FMUL.FTZ R130, R130, R68.reuse ;  /* 0x0000004482827220 */ /* 0x080fe40000410000 */
[-C--:B------:R-:W-:Y:S02]  /*df30*/  FMUL.FTZ R131, R131, R68.reuse ;  /* 0x0000004483837220 */ /* 0x080fe40000410000 */
[----:B------:R-:W-:-:S02]  /*df40*/  FMUL.FTZ R142, R142, R68 ;  /* 0x000000448e8e7220 */ /* 0x000fc40000410000 */
[----:B------:R-:W-:Y:S01]  /*df50*/  FMUL.FTZ R143, R143, R68 ;  /* 0x000000448f8f7220 */ /* 0x000fe20000410000 */
[----:B------:R-:W3:Y:S01]  /*df60*/  MUFU.EX2 R69, R11 ;  /* 0x0000000b00457308 */ /* 0x000ee20000000800 */
[----:B----4-:R-:W-:Y:S01]  /*df70*/  FADD.FTZ R5, R152, -R6 ;  /* 0x8000000698057221 */ /* 0x010fe20000010000 */
[----:B------:R-:W-:Y:S02]  /*df80*/  F2FP.BF16.PACK_AB R6, R239, R225 ;  /* 0x000000e1ef06723e */ /* 0x000fe400000010ff */
[----:B-----5:R-:W-:Y:S01]  /*df90*/  F2FP.BF16.PACK_AB R7, R237, R217 ;  /* 0x000000d9ed07723e */ /* 0x020fe200000010ff */
[----:B------:R-:W-:Y:S02]  /*dfa0*/  FMUL.FTZ R5, R5, c[0x0][0x23c] ;  /* 0x00008f0005057a20 */ /* 0x000fe40000410000 */
[----:B--2---:R-:W-:Y:S02]  /*dfb0*/  FFMA.FTZ R9, R49, c[0x0][0x23c], -R3 ;  /* 0x00008f0031097a23 */ /* 0x004fe40000010803 */
[----:B------:R2:W4:Y:S01]  /*dfc0*/  MUFU.EX2 R74, R5 ;  /* 0x00000005004a7308 */ /* 0x0005220000000800 */
[----:B---3--:R-:W-:-:S07]  /*dfd0*/  FMUL.FTZ R80, R80, R69 ;  /* 0x0000004550507220 */ /* 0x008fce0000410000 */
[----:B------:R3:W-:Y:S01]  /*dfe0*/  MUFU.EX2 R170, R9 ;  /* 0x0000000900aa7308 */ /* 0x0007e20000000800 */
[-C--:B------:R-:W-:Y:S02]  /*dff0*/  FMUL.FTZ R81, R81, R69.reuse ;  /* 0x0000004551517220 */ /* 0x080fe40000410000 */
[-C--:B------:R-:W-:Y:S02]  /*e000*/  FMUL.FTZ R92, R92, R69.reuse ;  /* 0x000000455c5c7220 */ /* 0x080fe40000410000 */
[-C--:B------:R-:W-:Y:S02]  /*e010*/  FMUL.FTZ R93, R93, R69.reuse ;  /* 0x000000455d5d7220 */ /* 0x080fe40000410000 */
[----:B------:R-:W-:Y:S01]  /*e020*/  FMUL.FTZ R96, R96, R69 ;  /* 0x0000004560607220 */ /* 0x000fe20000410000 */
[----:B------:R-:W-:Y:S01]  /*e030*/  MUFU.EX2 R175, R10 ;  /* 0x0000000a00af7308 */ /* 0x000fe20000000800 */
[----:B--2---:R-:W-:Y:S02]  /*e040*/  FFMA.FTZ R5, R23, c[0x0][0x23c], -R0 ;  /* 0x00008f0017057a23 */ /* 0x004fe40000010800 */
[-C--:B----4-:R-:W-:Y:S01]  /*e050*/  FMUL.FTZ R86, R86, R74.reuse ;  /* 0x0000004a56567220 */ /* 0x090fe20000410000 */
[----:B------:R-:W-:Y:S01]  /*e060*/  LDSM.16.MT88.4 R20, [R190+0x6800] ;  /* 0x00680000be14783b */ /* 0x000fe20000004200 */
[----:B------:R-:W-:-:S02]  /*e070*/  FMUL.FTZ R87, R87, R74 ;  /* 0x0000004a57577220 */ /* 0x000fc40000410000 */
[-C--:B------:R-:W-:Y:S01]  /*e080*/  FMUL.FTZ R90, R90, R74.reuse ;  /* 0x0000004a5a5a7220 */ /* 0x080fe20000410000 */
[----:B------:R2:W4:Y:S01]  /*e090*/  MUFU.EX2 R212, R5 ;  /* 0x0000000500d47308 */ /* 0x0005220000000800 */
[----:B---3--:R-:W-:Y:S02]  /*e0a0*/  FFMA.FTZ R9, R54, c[0x0][0x23c], -R2 ;  /* 0x00008f0036097a23 */ /* 0x008fe40000010802 */
[-C--:B------:R-:W-:Y:S02]  /*e0b0*/  FMUL.FTZ R91, R91, R74.reuse ;  /* 0x0000004a5b5b7220 */ /* 0x080fe40000410000 */
[-C--:B------:R-:W-:Y:S02]  /*e0c0*/  FMUL.FTZ R102, R102, R74.reuse ;  /* 0x0000004a66667220 */ /* 0x080fe40000410000 */
[-C--:B------:R-:W-:Y:S01]  /*e0d0*/  FMUL.FTZ R103, R103, R74.reuse ;  /* 0x0000004a67677220 */ /* 0x080fe20000410000 */
[----:B------:R3:W-:Y:S01]  /*e0e0*/  MUFU.EX2 R167, R9 ;  /* 0x0000000900a77308 */ /* 0x0007e20000000800 */
[----:B------:R-:W-:-:S02]  /*e0f0*/  FMUL.FTZ R106, R106, R74 ;  /* 0x0000004a6a6a7220 */ /* 0x000fc40000410000 */
[-C--:B------:R-:W-:Y:S02]  /*e100*/  FMUL.FTZ R107, R107, R74.reuse ;  /* 0x0000004a6b6b7220 */ /* 0x080fe40000410000 */
[-C--:B------:R-:W-:Y:S02]  /*e110*/  FMUL.FTZ R118, R118, R74.reuse ;  /* 0x0000004a76767220 */ /* 0x080fe40000410000 */
[----:B------:R-:W-:Y:S01]  /*e120*/  FMUL.FTZ R119, R119, R74 ;  /* 0x0000004a77777220 */ /* 0x000fe20000410000 */
[----:B--2---:R-:W-:Y:S01]  /*e130*/  F2FP.BF16.PACK_AB R5, R236, R216 ;  /* 0x000000d8ec05723e */ /* 0x004fe200000010ff */
[-C--:B------:R-:W-:Y:S02]  /*e140*/  FMUL.FTZ R122, R122, R74.reuse ;  /* 0x0000004a7a7a7220 */ /* 0x080fe40000410000 */
[-C--:B------:R-:W-:Y:S02]  /*e150*/  FMUL.FTZ R123, R123, R74.reuse ;  /* 0x0000004a7b7b7220 */ /* 0x080fe40000410000 */
[----:B------:R-:W-:-:S02]  /*e160*/  FMUL.FTZ R134, R134, R74 ;  /* 0x0000004a86867220 */ /* 0x000fc40000410000 */
[-C--:B------:R-:W-:Y:S01]  /*e170*/  FMUL.FTZ R135, R135, R74.reuse ;  /* 0x0000004a87877220 */ /* 0x080fe20000410000 */
[C---:B------:R-:W-:Y:S01]  /*e180*/  HMMA.16816.F32.BF16 R84, R4.reuse, R12, R84 ;  /* 0x0000000c0454723c */ /* 0x040fe20000041854 */
[----:B---3--:R-:W-:Y:S02]  /*e190*/  FFMA.FTZ R9, R55, c[0x0][0x23c], -R2 ;  /* 0x00008f0037097a23 */ /* 0x008fe40000010802 */
[-C--:B------:R-:W-:Y:S02]  /*e1a0*/  FMUL.FTZ R138, R138, R74.reuse ;  /* 0x0000004a8a8a7220 */ /* 0x080fe40000410000 */
[----:B------:R2:W-:Y:S01]  /*e1b0*/  MUFU.EX2 R168, R9 ;  /* 0x0000000900a87308 */ /* 0x0005e20000000800 */
[----:B------:R-:W-:Y:S02]  /*e1c0*/  FMUL.FTZ R139, R139, R74 ;  /* 0x0000004a8b8b7220 */ /* 0x000fe40000410000 */
[----:B------:R-:W-:Y:S01]  /*e1d0*/  HMMA.16816.F32.BF16 R76, R4, R14, R88 ;  /* 0x0000000e044c723c */ /* 0x000fe20000041858 */
[----:B------:R-:W-:-:S02]  /*e1e0*/  FMUL.FTZ R97, R97, R69 ;  /* 0x0000004561617220 */ /* 0x000fc40000410000 */
[-C--:B------:R-:W-:Y:S02]  /*e1f0*/  FMUL.FTZ R108, R108, R69.reuse ;  /* 0x000000456c6c7220 */ /* 0x080fe40000410000 */
[-C--:B------:R-:W-:Y:S02]  /*e200*/  FMUL.FTZ R109, R109, R69.reuse ;  /* 0x000000456d6d7220 */ /* 0x080fe40000410000 */
[-C--:B------:R-:W-:Y:S01]  /*e210*/  FMUL.FTZ R112, R112, R69.reuse ;  /* 0x0000004570707220 */ /* 0x080fe20000410000 */
[----:B-1----:R-:W-:Y:S01]  /*e220*/  HMMA.16816.F32.BF16 R100, R4, R16, R100 ;  /* 0x000000100464723c */ /* 0x002fe20000041864 */
[-C--:B------:R-:W-:Y:S02]  /*e230*/  FMUL.FTZ R113, R113, R69.reuse ;  /* 0x0000004571717220 */ /* 0x080fe40000410000 */
[----:B------:R-:W-:Y:S02]  /*e240*/  FMUL.FTZ R124, R124, R69 ;  /* 0x000000457c7c7220 */ /* 0x000fe40000410000 */
[----:B--2---:R-:W-:-:S02]  /*e250*/  FFMA.FTZ R9, R64, c[0x0][0x23c], -R2 ;  /* 0x00008f0040097a23 */ /* 0x004fc40000010802 */
[-C--:B------:R-:W-:Y:S01]  /*e260*/  FMUL.FTZ R125, R125, R69.reuse ;  /* 0x000000457d7d7220 */ /* 0x080fe20000410000 */
[C---:B------:R-:W-:Y:S01]  /*e270*/  HMMA.16816.F32.BF16 R60, R4.reuse, R18, R104 ;  /* 0x00000012043c723c */ /* 0x040fe20000041868 */
[----:B------:R1:W-:Y:S01]  /*e280*/  MUFU.EX2 R166, R9 ;  /* 0x0000000900a67308 */ /* 0x0003e20000000800 */
[----:B------:R-:W-:Y:S02]  /*e290*/  FFMA.FTZ R10, R43, c[0x0][0x23c], -R3 ;  /* 0x00008f002b0a7a23 */ /* 0x000fe40000010803 */
[-C--:B------:R-:W-:Y:S02]  /*e2a0*/  FMUL.FTZ R128, R128, R69.reuse ;  /* 0x0000004580807220 */ /* 0x080fe40000410000 */
[-C--:B------:R-:W-:Y:S02]  /*e2b0*/  FMUL.FTZ R129, R129, R69.reuse ;  /* 0x0000004581817220 */ /* 0x080fe40000410000 */
[----:B------:R-:W-:Y:S01]  /*e2c0*/  HMMA.16816.F32.BF16 R56, R4, R24, R116 ;  /* 0x000000180438723c */ /* 0x000fe20000041874 */
[----:B------:R2:W3:Y:S01]  /*e2d0*/  MUFU.EX2 R172, R10 ;  /* 0x0000000a00ac7308 */ /* 0x0004e20000000800 */
[----:B------:R-:W-:-:S02]  /*e2e0*/  FMUL.FTZ R140, R140, R69 ;  /* 0x000000458c8c7220 */ /* 0x000fc40000410000 */
[----:B------:R-:W-:-:S04]  /*e2f0*/  FMUL.FTZ R141, R141, R69 ;  /* 0x000000458d8d7220 */ /* 0x000fc80000410000 */
[----:B------:R-:W-:Y:S01]  /*e300*/  HMMA.16816.F32.BF16 R120, R4, R26, R120 ;  /* 0x0000001a0478723c */ /* 0x000fe20000041878 */
[----:B-1----:R-:W-:-:S04]  /*e310*/  FFMA.FTZ R9, R66, c[0x0][0x23c], -R0 ;  /* 0x00008f0042097a23 */ /* 0x002fc80000010800 */
[----:B------:R1:W-:Y:S03]  /*e320*/  MUFU.EX2 R164, R9 ;  /* 0x0000000900a47308 */ /* 0x0003e60000000800 */
[----:B------:R-:W-:Y:S01]  /*e330*/  HMMA.16816.F32.BF16 R132, R4, R28, R132 ;  /* 0x0000001c0484723c */ /* 0x000fe20000041884 */
[----:B--2---:R-:W-:-:S04]  /*e340*/  FFMA.FTZ R10, R53, c[0x0][0x23c], -R2 ;  /* 0x00008f00350a7a23 */ /* 0x004fc80000010802 */
[----:B------:R2:W5:Y:S03]  /*e350*/  MUFU.EX2 R169, R10 ;  /* 0x0000000a00a97308 */ /* 0x0005660000000800 */
[----:B------:R-:W-:Y:S01]  /*e360*/  HMMA.16816.F32.BF16 R136, R4, R30, R136 ;  /* 0x0000001e0488723c */ /* 0x000fe20000041888 */
[----:B-1----:R-:W-:-:S06]  /*e370*/  FFMA.FTZ R9, R67, c[0x0][0x23c], -R0 ;  /* 0x00008f0043097a23 */ /* 0x002fcc0000010800 */
[----:B------:R-:W-:Y:S01]  /*e380*/  F2FP.BF16.PACK_AB R4, R213, R226 ;  /* 0x000000e2d504723e */ /* 0x000fe200000010ff */
[----:B------:R1:W-:Y:S01]  /*e390*/  MUFU.EX2 R163, R9 ;  /* 0x0000000900a37308 */ /* 0x0003e20000000800 */
[----:B------:R-:W-:Y:S02]  /*e3a0*/  F2FP.BF16.PACK_AB R5, R235, R183 ;  /* 0x000000b7eb05723e */ /* 0x000fe400000010ff */
[----:B----4-:R-:W-:Y:S01]  /*e3b0*/  F2FP.BF16.PACK_AB R6, R214, R212 ;  /* 0x000000d4d606723e */ /* 0x010fe200000010ff */
[----:B--2---:R-:W-:Y:S01]  /*e3c0*/  FFMA.FTZ R10, R65, c[0x0][0x23c], -R0 ;  /* 0x00008f00410a7a23 */ /* 0x004fe20000010800 */
[----:B------:R-:W-:-:S03]  /*e3d0*/  F2FP.BF16.PACK_AB R7, R233, R234 ;  /* 0x000000eae907723e */ /* 0x000fc600000010ff */
[----:B------:R-:W2:Y:S04]  /*e3e0*/  MUFU.EX2 R165, R10 ;  /* 0x0000000a00a57308 */ /* 0x000ea80000000800 */
[----:B------:R-:W-:Y:S01]  /*e3f0*/  HMMA.16816.F32.BF16 R44, R4, R12, R80 ;  /* 0x0000000c042c723c */ /* 0x000fe20000041850 */
[----:B-1----:R-:W-:-:S04]  /*e400*/  FFMA.FTZ R9, R144, c[0x0][0x23c], -R0 ;  /* 0x00008f0090097a23 */ /* 0x002fc80000010800 */
[----:B------:R1:W-:Y:S03]  /*e410*/  MUFU.EX2 R162, R9 ;  /* 0x0000000900a27308 */ /* 0x0003e60000000800 */
[C---:B------:R-:W-:Y:S01]  /*e420*/  HMMA.16816.F32.BF16 R36, R4.reuse, R14, R92 ;  /* 0x0000000e0424723c */ /* 0x040fe2000004185c */
[----:B------:R-:W-:Y:S04]  /*e430*/  LDSM.16.MT88.4 R12, [R191+0x6800] ;  /* 0x00680000bf0c783b */ /* 0x000fe80000004200 */
[----:B------:R-:W-:Y:S03]  /*e440*/  LDSM.16.MT88.4 R92, [R189+0x7800] ;  /* 0x00780000bd5c783b */ /* 0x000fe60000004200 */
[----:B------:R-:W-:Y:S01]  /*e450*/  HMMA.16816.F32.BF16 R32, R4, R16, R96 ;  /* 0x000000100420723c */ /* 0x000fe20000041860 */
[----:B-1----:R-:W-:-:S07]  /*e460*/  FFMA.FTZ R9, R48, c[0x0][0x23c], -R8 ;  /* 0x00008f0030097a23 */ /* 0x002fce0000010808 */
[C---:B------:R-:W-:Y:S01]  /*e470*/  HMMA.16816.F32.BF16 R108, R4.reuse, R18, R108 ;  /* 0x00000012046c723c */ /* 0x040fe2000004186c */
[----:B------:R-:W1:Y:S01]  /*e480*/  LDSM.16.MT88.4 R16, [R192+0x6800] ;  /* 0x00680000c010783b */ /* 0x000e620000004200 */
[----:B------:R4:W-:Y:S06]  /*e490*/  MUFU.EX2 R160, R9 ;  /* 0x0000000900a07308 */ /* 0x0009ec0000000800 */
[C---:B------:R-:W-:Y:S08]  /*e4a0*/  HMMA.16816.F32.BF16 R112, R4.reuse, R24, R112 ;  /* 0x000000180470723c */ /* 0x040ff00000041870 */
[----:B------:R-:W-:Y:S01]  /*e4b0*/  HMMA.16816.F32.BF16 R124, R4, R26, R124 ;  /* 0x0000001a047c723c */ /* 0x000fe2000004187c */
[----:B------:R-:W2:Y:S01]  /*e4c0*/  LDSM.16.MT88.4 R24, [R189+0x6800] ;  /* 0x00680000bd18783b */ /* 0x000ea20000004200 */
[----:B----4-:R-:W-:-:S04]  /*e4d0*/  FFMA.FTZ R9, R50, c[0x0][0x23c], -R8 ;  /* 0x00008f0032097a23 */ /* 0x010fc80000010808 */
[----:B------:R4:W1:Y:S02]  /*e4e0*/  MUFU.EX2 R159, R9 ;  /* 0x00000009009f7308 */ /* 0x0008640000000800 */
[C---:B------:R-:W-:Y:S08]  /*e4f0*/  HMMA.16816.F32.BF16 R128, R4.reuse, R28, R128 ;  /* 0x0000001c0480723c */ /* 0x040ff00000041880 */
[----:B------:R-:W-:Y:S01]  /*e500*/  HMMA.16816.F32.BF16 R140, R4, R30, R140 ;  /* 0x0000001e048c723c */ /* 0x000fe2000004188c */
[----:B----4-:R-:W-:-:S06]  /*e510*/  FFMA.FTZ R9, R51, c[0x0][0x23c], -R8 ;  /* 0x00008f0033097a23 */ /* 0x010fcc0000010808 */
[----:B------:R-:W-:Y:S02]  /*e520*/  F2FP.BF16.PACK_AB R4, R171, R175 ;  /* 0x000000afab04723e */ /* 0x000fe400000010ff */
[----:B---3--:R-:W-:Y:S01]  /*e530*/  F2FP.BF16.PACK_AB R6, R170, R172 ;  /* 0x000000acaa06723e */ /* 0x008fe200000010ff */
[----:B------:R3:W-:Y:S01]  /*e540*/  MUFU.EX2 R157, R9 ;  /* 0x00000009009d7308 */ /* 0x0007e20000000800 */
[----:B-----5:R-:W-:Y:S02]  /*e550*/  F2FP.BF16.PACK_AB R5, R167, R169 ;  /* 0x000000a9a705723e */ /* 0x020fe400000010ff */
[----:B------:R-:W-:-:S07]  /*e560*/  F2FP.BF16.PACK_AB R7, R166, R168 ;  /* 0x000000a8a607723e */ /* 0x000fce00000010ff */
[----:B-1----:R-:W-:Y:S01]  /*e570*/  HMMA.16816.F32.BF16 R64, R4, R16, R100 ;  /* 0x000000100440723c */ /* 0x002fe20000041864 */
[----:B---3--:R-:W-:-:S07]  /*e580*/  FFMA.FTZ R9, R52, c[0x0][0x23c], -R8 ;  /* 0x00008f0034097a23 */ /* 0x008fce0000010808 */
[C---:B--2---:R-:W-:Y:S01]  /*e590*/  HMMA.16816.F32.BF16 R80, R4.reuse, R24, R84 ;  /* 0x000000180450723c */ /* 0x044fe20000041854 */
[----:B------:R1:W2:Y:S07]  /*e5a0*/  MUFU.EX2 R156, R9 ;  /* 0x00000009009c7308 */ /* 0x0002ae0000000800 */
[C---:B------:R-:W-:Y:S08]  /*e5b0*/  HMMA.16816.F32.BF16 R76, R4.reuse, R26, R76 ;  /* 0x0000001a044c723c */ /* 0x040ff0000004184c */
[----:B------:R-:W-:Y:S01]  /*e5c0*/  HMMA.16816.F32.BF16 R60, R4, R18, R60 ;  /* 0x00000012043c723c */ /* 0x000fe2000004183c */
[----:B-1----:R-:W-:-:S04]  /*e5d0*/  FFMA.FTZ R9, R145, c[0x0][0x23c], -R0 ;  /* 0x00008f0091097a23 */ /* 0x002fc80000010800 */
[----:B------:R1:W-:Y:S03]  /*e5e0*/  MUFU.EX2 R158, R9 ;  /* 0x00000009009e7308 */ /* 0x0003e60000000800 */
[C---:B------:R-:W-:Y:S08]  /*e5f0*/  HMMA.16816.F32.BF16 R56, R4.reuse, R20, R56 ;  /* 0x000000140438723c */ /* 0x040ff00000041838 */
[----:B------:R-:W-:Y:S01]  /*e600*/  HMMA.16816.F32.BF16 R52, R4, R22, R120 ;  /* 0x000000160434723c */ /* 0x000fe20000041878 */
[----:B-1----:R-:W-:-:S07]  /*e610*/  FFMA.FTZ R9, R146, c[0x0][0x23c], -R0 ;  /* 0x00008f0092097a23 */ /* 0x002fce0000010800 */
[C---:B------:R-:W-:Y:S01]  /*e620*/  HMMA.16816.F32.BF16 R48, R4.reuse, R12, R132 ;  /* 0x0000000c0430723c */ /* 0x040fe20000041884 */
[----:B------:R1:W-:Y:S07]  /*e630*/  MUFU.EX2 R155, R9 ;  /* 0x00000009009b7308 */ /* 0x0003ee0000000800 */
[----:B------:R-:W-:Y:S07]  /*e640*/  HMMA.16816.F32.BF16 R40, R4, R14, R136 ;  /* 0x0000000e0428723c */ /* 0x000fee0000041888 */
[----:B------:R-:W-:-:S02]  /*e650*/  F2FP.BF16.PACK_AB R4, R165, R173 ;  /* 0x000000ada504723e */ /* 0x000fc400000010ff */
[----:B------:R-:W-:Y:S01]  /*e660*/  F2FP.BF16.PACK_AB R5, R159, R160 ;  /* 0x000000a09f05723e */ /* 0x000fe200000010ff */
[--C-:B-1----:R-:W-:Y:S01]  /*e670*/  FFMA.FTZ R9, R147, c[0x0][0x23c], -R3.reuse ;  /* 0x00008f0093097a23 */ /* 0x102fe20000010803 */
[----:B------:R-:W-:Y:S02]  /*e680*/  F2FP.BF16.PACK_AB R6, R163, R164 ;  /* 0x000000a4a306723e */ /* 0x000fe400000010ff */
[----:B--2---:R-:W-:Y:S01]  /*e690*/  F2FP.BF16.PACK_AB R7, R156, R157 ;  /* 0x0000009d9c07723e */ /* 0x004fe200000010ff */
        /* <DEDUP_REMOVED lines=8> */
[----:B------:R-:W4:Y:S01]  /*e720*/  LDSM.16.MT88.4 R20, [R192+0x7000] ;  /* 0x00700000c014783b */ /* 0x000f220000004200 */
[----:B-1----:R-:W-:-:S06]  /*e730*/  FFMA.FTZ R9, R149, c[0x0][0x23c], -R3 ;  /* 0x00008f0095097a23 */ /* 0x002fcc0000010803 */
[C---:B------:R-:W-:Y:S01]  /*e740*/  HMMA.16816.F32.BF16 R32, R4.reuse, R16, R32 ;  /* 0x000000100420723c */ /* 0x040fe20000041820 */
[----:B------:R1:W-:Y:S07]  /*e750*/  MUFU.EX2 R152, R9 ;  /* 0x0000000900987308 */ /* 0x0003ee0000000800 */
[C---:B------:R-:W-:Y:S01]  /*e760*/  HMMA.16816.F32.BF16 R28, R4.reuse, R18, R108 ;  /* 0x00000012041c723c */ /* 0x040fe2000004186c */
[----:B------:R-:W5:Y:S04]  /*e770*/  LDSM.16.MT88.4 R16, [R190+0x7000] ;  /* 0x00700000be10783b */ /* 0x000f680000004200 */
[----:B------:R-:W-:Y:S03]  /*e780*/  LDSM.16.MT88.4 R108, [R192+0x7800] ;  /* 0x00780000c06c783b */ /* 0x000fe60000004200 */
[----:B------:R-:W-:Y:S01]  /*e790*/  HMMA.16816.F32.BF16 R128, R4, R12, R128 ;  /* 0x0000000c0480723c */ /* 0x000fe20000041880 */
[----:B-1----:R-:W-:-:S04]  /*e7a0*/  FFMA.FTZ R9, R150, c[0x0][0x23c], -R3 ;  /* 0x00008f0096097a23 */ /* 0x002fc80000010803 */
[----:B------:R1:W1:Y:S03]  /*e7b0*/  MUFU.EX2 R151, R9 ;  /* 0x0000000900977308 */ /* 0x0002660000000800 */
[----:B------:R-:W-:Y:S01]  /*e7c0*/  HMMA.16816.F32.BF16 R140, R4, R14, R140 ;  /* 0x0000000e048c723c */ /* 0x000fe2000004188c */
[----:B------:R-:W2:Y:S06]  /*e7d0*/  LDSM.16.MT88.4 R12, [R191+0x7000] ;  /* 0x00700000bf0c783b */ /* 0x000eac0000004200 */
[----:B---3--:R-:W-:Y:S01]  /*e7e0*/  F2FP.BF16.PACK_AB R4, R153, R154 ;  /* 0x0000009a9904723e */ /* 0x008fe200000010ff */
[----:B-1----:R-:W-:Y:S01]  /*e7f0*/  FFMA.FTZ R9, R179, c[0x0][0x23c], -R2 ;  /* 0x00008f00b3097a23 */ /* 0x002fe20000010802 */
[----:B------:R-:W-:-:S03]  /*e800*/  F2FP.BF16.PACK_AB R6, R151, R152 ;  /* 0x000000989706723e */ /* 0x000fc600000010ff */
        /* <DEDUP_REMOVED lines=28> */
[----:B---3--:R-:W-:Y:S01]  /*e9d0*/  F2FP.BF16.PACK_AB R6, R146, R155 ;  /* 0x0000009b9206723e */ /* 0x008fe200000010ff */
[----:B-1----:R-:W-:-:S04]  /*e9e0*/  FFMA.FTZ R9, R174, c[0x0][0x23c], -R8 ;  /* 0x00008f00ae097a23 */ /* 0x002fc80000010808 */
[----:B------:R1:W-:Y:S01]  /*e9f0*/  MUFU.EX2 R64, R9 ;  /* 0x0000000900407308 */ /* 0x0003e20000000800 */
[----:B--2---:R-:W-:-:S07]  /*ea00*/  FFMA.FTZ R0, R231, c[0x0][0x23c], -R3 ;  /* 0x00008f00e7007a23 */ /* 0x004fce0000010803 */
        /* <DEDUP_REMOVED lines=24> */
[----:B------:R-:W-:Y:S02]  /*eb90*/  FADD.FTZ R3, R213, R3 ;  /* 0x00000003d5037221 */ /* 0x000fe40000010000 */
[----:B------:R-:W-:Y:S01]  /*eba0*/  IMAD.MOV.U32 R213, RZ, RZ, R161 ;  /* 0x000000ffffd57224 */ /* 0x000fe200078e00a1 */
[----:B------:R-:W-:Y:S01]  /*ebb0*/  HMMA.16816.F32.BF16 R28, R4, R22, R28 ;  /* 0x00000016041c723c */ /* 0x000fe2000004181c */
[----:B------:R-:W-:Y:S02]  /*ebc0*/  FADD.FTZ R3, R212, R3 ;  /* 0x00000003d4037221 */ /* 0x000fe40000010000 */
[----:B-1----:R-:W-:Y:S02]  /*ebd0*/  FFMA.FTZ R0, R227, c[0x0][0x23c], -R2 ;  /* 0x00008f00e3007a23 */ /* 0x002fe40000010802 */
[----:B------:R-:W-:-:S03]  /*ebe0*/  FADD.FTZ R3, R214, R3 ;  /* 0x00000003d6037221 */ /* 0x000fc60000010000 */
[----:B------:R-:W-:Y:S01]  /*ebf0*/  HMMA.16816.F32.BF16 R112, R4, R16, R112 ;  /* 0x000000100470723c */ /* 0x000fe20000041870 */
[----:B------:R1:W2:Y:S01]  /*ec00*/  MUFU.EX2 R20, R0 ;  /* 0x0000000000147308 */ /* 0x0002a20000000800 */
[----:B------:R-:W-:-:S06]  /*ec10*/  FADD.FTZ R3, R173, R3 ;  /* 0x00000003ad037221 */ /* 0x000fcc0000010000 */
        /* <DEDUP_REMOVED lines=9> */
[----:B------:R-:W-:Y:S02]  /*ecb0*/  F2FP.BF16.PACK_AB R140, R144, R145 ;  /* 0x00000091908c723e */ /* 0x000fe400000010ff */
[----:B------:R-:W-:Y:S01]  /*ecc0*/  F2FP.BF16.PACK_AB R142, R50, R76 ;  /* 0x0000004c328e723e */ /* 0x000fe200000010ff */
[----:B------:R-:W-:Y:S02]  /*ecd0*/  FADD.FTZ R4, R235, R4 ;  /* 0x00000004eb047221 */ /* 0x000fe40000010000 */
[----:B------:R2:W5:Y:S02]  /*ece0*/  MUFU.EX2 R11, R2 ;  /* 0x00000002000b7308 */ /* 0x0005640000000800 */
[----:B------:R-:W-:-:S04]  /*ecf0*/  FADD.FTZ R4, R234, R4 ;  /* 0x00000004ea047221 */ /* 0x000fc80000010000 */
[----:B------:R-:W-:Y:S02]  /*ed00*/  FADD.FTZ R10, R233, R4 ;  /* 0x00000004e90a7221 */ /* 0x000fe40000010000 */
[----:B-1----:R-:W-:-:S04]  /*ed10*/  FFMA.FTZ R0, R219, c[0x0][0x23c], -R8 ;  /* 0x00008f00db007a23 */ /* 0x002fc80000010808 */
[----:B------:R1:W-:Y:S01]  /*ed20*/  MUFU.EX2 R9, R0 ;  /* 0x0000000000097308 */ /* 0x0003e20000000800 */
[----:B--2---:R-:W-:Y:S01]  /*ed30*/  FFMA.FTZ R2, R243, R75, R223 ;  /* 0x0000004bf3027223 */ /* 0x004fe200000100df */
[----:B-----5:R-:W-:-:S03]  /*ed40*/  F2FP.BF16.PACK_AB R139, R11, R21 ;  /* 0x000000150b8b723e */ /* 0x020fc600000010ff */
[----:B------:R-:W-:-:S04]  /*ed50*/  FADD.FTZ R2, R238, R2 ;  /* 0x00000002ee027221 */ /* 0x000fc80000010000 */
[----:B------:R-:W-:Y:S01]  /*ed60*/  FADD.FTZ R2, R225, R2 ;  /* 0x00000002e1027221 */ /* 0x000fe20000010000 */
[C---:B------:R-:W-:Y:S01]  /*ed70*/  HMMA.16816.F32.BF16 R84, R136.reuse, R92, R84 ;  /* 0x0000005c8854723c */ /* 0x040fe20000041854 */
[----:B-1----:R-:W-:Y:S02]  /*ed80*/  FFMA.FTZ R0, R218, c[0x0][0x23c], -R8 ;  /* 0x00008f00da007a23 */ /* 0x002fe40000010808 */
[----:B------:R-:W-:Y:S02]  /*ed90*/  FADD.FTZ R5, R239, R2 ;  /* 0x00000002ef057221 */ /* 0x000fe40000010000 */
[----:B------:R1:W2:Y:S01]  /*eda0*/  MUFU.EX2 R6, R0 ;  /* 0x0000000000067308 */ /* 0x0002a20000000800 */
[----:B------:R-:W-:Y:S02]  /*edb0*/  FADD.FTZ R2, R160, R10 ;  /* 0x0000000aa0027221 */ /* 0x000fe40000010000 */
[C---:B------:R-:W-:Y:S08]  /*edc0*/  HMMA.16816.F32.BF16 R88, R136.reuse, R94, R88 ;  /* 0x0000005e8858723c */ /* 0x040ff00000041858 */
[----:B------:R-:W-:Y:S01]  /*edd0*/  HMMA.16816.F32.BF16 R100, R136, R108, R100 ;  /* 0x0000006c8864723c */ /* 0x000fe20000041864 */
[----:B-1----:R-:W-:Y:S01]  /*ede0*/  FFMA.FTZ R0, R224, c[0x0][0x23c], -R8 ;  /* 0x00008f00e0007a23 */ /* 0x002fe20000010808 */
[----:B--2---:R-:W-:-:S06]  /*edf0*/  F2FP.BF16.PACK_AB R141, R6, R9 ;  /* 0x00000009068d723e */ /* 0x004fcc00000010ff */
[C---:B------:R-:W-:Y:S01]  /*ee00*/  HMMA.16816.F32.BF16 R104, R136.reuse, R110, R104 ;  /* 0x0000006e8868723c */ /* 0x040fe20000041868 */
[----:B------:R1:W-:Y:S07]  /*ee10*/  MUFU.EX2 R7, R0 ;  /* 0x0000000000077308 */ /* 0x0003ee0000000800 */
[C---:B---3--:R-:W-:Y:S08]  /*ee20*/  HMMA.16816.F32.BF16 R116, R136.reuse, R124, R116 ;  /* 0x0000007c8874723c */ /* 0x048ff00000041874 */
[----:B------:R-:W-:Y:S01]  /*ee30*/  HMMA.16816.F32.BF16 R120, R136, R126, R120 ;  /* 0x0000007e8878723c */ /* 0x000fe20000041878 */
[----:B-1----:R-:W-:-:S04]  /*ee40*/  FFMA.FTZ R0, R222, c[0x0][0x23c], -R8 ;  /* 0x00008f00de007a23 */ /* 0x002fc80000010808 */
[----:B------:R1:W2:Y:S03]  /*ee50*/  MUFU.EX2 R8, R0 ;  /* 0x0000000000087308 */ /* 0x0002a60000000800 */
[C---:B----4-:R-:W-:Y:S08]  /*ee60*/  HMMA.16816.F32.BF16 R132, R136.reuse, R16, R132 ;  /* 0x000000108884723c */ /* 0x050ff00000041884 */
        /* <DEDUP_REMOVED lines=60> */
.L_x_1916:
[----:B------:R-:W-:-:S13]  /*f230*/  ISETP.GT.AND P0, PT, R213, R246, PT ;  /* 0x000000f6d500720c */ /* 0x000fda0003f04270 */
[----:B------:R-:W-:Y:S05]  /*f240*/  @!P0 BRA `(.L_x_1923) ;  /* 0x000042c000008947 */ /* 0x000fea0003800000 */
[----:B------:R-:W-:Y:S01]  /*f250*/  MOV R4, c[0x0][0x1a0] ;  /* 0x0000680000047a02 */ /* 0x000fe20000000f00 */
[----:B------:R-:W-:Y:S01]  /*f260*/  IMAD.MOV.U32 R5, RZ, RZ, c[0x0][0x198] ;  /* 0x00006600ff057624 */ /* 0x000fe200078e00ff */
[----:B------:R-:W-:Y:S01]  /*f270*/  MOV R0, c[0x0][0x1a4] ;  /* 0x0000690000007a02 */ /* 0x000fe20000000f00 */
[----:B------:R-:W-:Y:S01]  /*f280*/  IMAD.MOV.U32 R2, RZ, RZ, c[0x0][0x19c] ;  /* 0x00006700ff027624 */ /* 0x000fe200078e00ff */
[----:B------:R-:W-:Y:S01]  /*f290*/  MOV R68, R72 ;  /* 0x0000004800447202 */ /* 0x000fe20000000f00 */
[C---:B------:R-:W-:Y:S01]  /*f2a0*/  IMAD.WIDE.U32 R8, R4.reuse, 0x30, RZ ;  /* 0x0000003004087825 */ /* 0x040fe200078e00ff */
[----:B------:R-:W-:Y:S02]  /*f2b0*/  SHF.L.U64.HI R10, R4, 0x5, R0 ;  /* 0x00000005040a7819 */ /* 0x000fe40000010200 */
[----:B------:R-:W-:Y:S01]  /*f2c0*/  MOV R75, R70 ;  /* 0x00000046004b7202 */ /* 0x000fe20000000f00 */
[----:B------:R-:W-:Y:S02]  /*f2d0*/  IMAD R0, R0, 0x30, RZ ;  /* 0x0000003000007824 */ /* 0x000fe400078e02ff */
[C---:B------:R-:W-:Y:S01]  /*f2e0*/  IMAD.WIDE.U32 R6, R5.reuse, 0x30, RZ ;  /* 0x0000003005067825 */ /* 0x040fe200078e00ff */
[----:B------:R-:W-:-:S03]  /*f2f0*/  SHF.L.U64.HI R5, R5, 0x5, R2 ;  /* 0x0000000505057819 */ /* 0x000fc60000010202 */
[----:B------:R-:W-:Y:S01]  /*f300*/  IMAD R4, R2, 0x30, RZ ;  /* 0x0000003002047824 */ /* 0x000fe200078e02ff */
[----:B------:R-:W-:Y:S01]  /*f310*/  IADD3 R2, R0, R9, RZ ;  /* 0x0000000900027210 */ /* 0x000fe20007ffe0ff */
[----:B------:R-:W-:Y:S01]  /*f320*/  IMAD.MOV.U32 R3, RZ, RZ, R73 ;  /* 0x000000ffff037224 */ /* 0x000fe200078e0049 */
[----:B------:R-:W2:Y:S01]  /*f330*/  LDL.LU.64 R8, [R1+0x18] ;  /* 0x0000180001087983 */ /* 0x000ea20000300a00 */
[----:B------:R-:W-:Y:S02]  /*f340*/  IMAD.IADD R0, R4, 0x1, R7 ;  /* 0x0000000104007824 */ /* 0x000fe400078e0207 */
[----:B------:R-:W-:Y:S01]  /*f350*/  IMAD.MOV.U32 R74, RZ, RZ, R71 ;  /* 0x000000ffff4a7224 */ /* 0x000fe200078e0047 */
[----:B------:R-:W3:Y:S01]  /*f360*/  LDL.LU.64 R6, [R1+0x20] ;  /* 0x0000200001067983 */ /* 0x000ee20000300a00 */
[----:B------:R-:W-:Y:S02]  /*f370*/  ISETP.GE.AND P5, PT, R250, c[0x0][0x220], PT ;  /* 0x00008800fa007a0c */ /* 0x000fe40003fa6270 */
[----:B--2---:R-:W-:-:S02]  /*f380*/  MOV R245, R9 ;  /* 0x0000000900f57202 */ /* 0x004fc40000000f00 */
[----:B---3--:R-:W-:Y:S01]  /*f390*/  MOV R244, R6 ;  /* 0x0000000600f47202 */ /* 0x008fe20000000f00 */
[----:B------:R-:W-:Y:S05]  /*f3a0*/  BRA `(.L_x_1924) ;  /* 0x000003d000007947 */ /* 0x000fea0003800000 */
.L_x_1926:
[----:B------:R-:W2:Y:S01]  /*f3b0*/  LDL.64 R220, [R1+0x10] ;  /* 0x0000100001dc7983 */ /* 0x000ea20000100a00 */
[----:B------:R-:W-:Y:S01]  /*f3c0*/  IADD3 R0, R213, -0x2, RZ ;  /* 0xfffffffed5007810 */ /* 0x000fe20007ffe0ff */
[----:B------:R-:W-:Y:S02]  /*f3d0*/  IMAD.MOV.U32 R216, RZ, RZ, c[0x0][0x198] ;  /* 0x00006600ffd87624 */ /* 0x000fe400078e00ff */
[----:B------:R-:W3:Y:S01]  /*f3e0*/  LDL.64 R214, [R1] ;  /* 0x0000000001d67983 */ /* 0x000ee20000100a00 */
[----:B------:R-:W-:Y:S01]  /*f3f0*/  IMAD.MOV.U32 R218, RZ, RZ, c[0x0][0x198] ;  /* 0x00006600ffda7624 */ /* 0x000fe200078e00ff */
[----:B------:R-:W-:Y:S01]  /*f400*/  SHF.R.S32.HI R2, RZ, 0x1f, R0 ;  /* 0x0000001fff027819 */ /* 0x000fe20000011400 */
[----:B------:R-:W-:Y:S01]  /*f410*/  IMAD.WIDE.U32 R4, R0, c[0x0][0x198], RZ ;  /* 0x0000660000047a25 */ /* 0x000fe200078e00ff */
[----:B------:R1:W-:Y:S03]  /*f420*/  @P5 STS.128 [R211+0x4000], RZ ;  /* 0x004000ffd3005388 */ /* 0x0003e60000000c00 */
[----:B------:R-:W-:Y:S02]  /*f430*/  IMAD R2, R2, c[0x0][0x198], RZ ;  /* 0x0000660002027a24 */ /* 0x000fe400078e02ff */
[----:B------:R-:W-:Y:S02]  /*f440*/  IMAD.SHL.U32 R219, R216, 0x20, RZ ;  /* 0x00000020d8db7824 */ /* 0x000fe400078e00ff */
[----:B------:R-:W-:Y:S04]  /*f450*/  IMAD R2, R0, c[0x0][0x19c], R2 ;  /* 0x0000670000027a24 */ /* 0x000fe800078e0202 */
[----:B------:R-:W-:Y:S01]  /*f460*/  IMAD.IADD R2, R5, 0x1, R2 ;  /* 0x0000000105027824 */ /* 0x000fe200078e0202 */
[----:B--2---:R-:W-:Y:S01]  /*f470*/  LEA R0, P0, R4, R220, 0x6 ;  /* 0x000000dc04007211 */ /* 0x004fe200078030ff */
[----:B------:R-:W-:Y:S02]  /*f480*/  IMAD.SHL.U32 R220, R216, 0x10, RZ ;  /* 0x00000010d8dc7824 */ /* 0x000fe400078e00ff */
[----:B------:R-:W-:Y:S01]  /*f490*/  IMAD.WIDE.U32 R216, R218, 0x30, RZ ;  /* 0x00000030dad87825 */ /* 0x000fe200078e00ff */
[----:B------:R-:W-:Y:S02]  /*f4a0*/  @!P5 IADD3 R12, P2, R0, R219, RZ ;  /* 0x000000db000cd210 */ /* 0x000fe40007f5e0ff */
[----:B---3--:R-:W-:Y:S01]  /*f4b0*/  LEA.HI.X R2, R4, R215, R2, 0x6, P0 ;  /* 0x000000d704027211 */ /* 0x008fe200000f3402 */
[----:B------:R-:W-:Y:S01]  /*f4c0*/  IMAD.MOV.U32 R215, RZ, RZ, c[0x0][0x198] ;  /* 0x00006600ffd77624 */ /* 0x000fe200078e00ff */
[----:B------:R-:W-:Y:S01]  /*f4d0*/  @!P5 LEA R10, P6, R0, c[0x0][0x168], 0x1 ;  /* 0x00005a00000ada11 */ /* 0x000fe200078c08ff */
[----:B------:R-:W-:Y:S01]  /*f4e0*/  IMAD.MOV.U32 R214, RZ, RZ, 0x4 ;  /* 0x00000004ffd67424 */ /* 0x000fe200078e00ff */
[----:B------:R-:W-:Y:S02]  /*f4f0*/  @!P5 IADD3 R7, P4, R220, R0, RZ ;  /* 0x00000000dc07d210 */ /* 0x000fe40007f9e0ff */
[--C-:B------:R-:W-:Y:S02]  /*f500*/  @!P5 LEA.HI.X R11, R0, c[0x0][0x16c], R2.reuse, 0x1, P6 ;  /* 0x00005b00000bda11 */ /* 0x100fe400030f0c02 */
[----:B------:R-:W-:Y:S01]  /*f510*/  SHF.L.U64.HI R214, R215, R214, c[0x0][0x19c] ;  /* 0x00006700d7d67619 */ /* 0x000fe200000102d6 */
[----:B------:R-:W-:Y:S01]  /*f520*/  IMAD.MOV.U32 R215, RZ, RZ, c[0x0][0x19c] ;  /* 0x00006700ffd77624 */ /* 0x000fe200078e00ff */
[C---:B------:R-:W-:Y:S01]  /*f530*/  @!P5 LEA R8, P3, R7.reuse, c[0x0][0x168], 0x1 ;  /* 0x00005a000708da11 */ /* 0x040fe200078608ff */
[----:B------:R-:W-:Y:S01]  /*f540*/  @!PT LDS RZ, [RZ] ;  /* 0x00000000fffff984 */ /* 0x000fe20000000800 */
[----:B------:R-:W-:Y:S01]  /*f550*/  @!PT LDS RZ, [RZ] ;  /* 0x00000000fffff984 */ /* 0x000fe20000000800 */
[----:B------:R-:W-:Y:S01]  /*f560*/  @!PT LDS RZ, [RZ] ;  /* 0x00000000fffff984 */ /* 0x000fe20000000800 */
[----:B------:R1:W-:Y:S01]  /*f570*/  @!P5 LDGSTS.E.BYPASS.LTC128B.128 [R211+0x4000], [R10.64] ;  /* 0x040000000ad3dfae */ /* 0x0003e2000b901d46 */
[----:B------:R-:W-:Y:S01]  /*f580*/  P2R R4, PR, RZ, 0x4 ;  /* 0x00000004ff047803 */ /* 0x000fe20000000000 */
[----:B------:R-:W-:Y:S01]  /*f590*/  @!P5 IMAD.X R9, R214, 0x1, R2, P4 ;  /* 0x00000001d609d824 */ /* 0x000fe200020e0602 */
[----:B------:R-:W-:Y:S01]  /*f5a0*/  SHF.L.U64.HI R215, R218, 0x5, R215 ;  /* 0x00000005dad77819 */ /* 0x000fe200000102d7 */
[----:B------:R1:W-:Y:S01]  /*f5b0*/  @P5 STS.128 [R211+0x4800], RZ ;  /* 0x004800ffd3005388 */ /* 0x0003e20000000c00 */
[----:B------:R-:W-:Y:S01]  /*f5c0*/  ISETP.NE.AND P4, PT, R4, RZ, PT ;  /* 0x000000ff0400720c */ /* 0x000fe20003f85270 */
[----:B------:R-:W-:Y:S01]  /*f5d0*/  IMAD.MOV.U32 R214, RZ, RZ, c[0x0][0x19c] ;  /* 0x00006700ffd67624 */ /* 0x000fe200078e00ff */
[----:B------:R-:W-:Y:S02]  /*f5e0*/  @!P5 LEA.HI.X R9, R7, c[0x0][0x16c], R9, 0x1, P3 ;  /* 0x00005b000709da11 */ /* 0x000fe400018f0c09 */
[----:B------:R-:W-:Y:S01]  /*f5f0*/  @!P5 LEA R6, P2, R12, c[0x0][0x168], 0x1 ;  /* 0x00005a000c06da11 */ /* 0x000fe200078408ff */
[----:B------:R-:W-:Y:S01]  /*f600*/  @!P5 IMAD.X R13, R2, 0x1, R215, P4 ;  /* 0x00000001020dd824 */ /* 0x000fe200020e06d7 */
[----:B------:R-:W-:Y:S01]  /*f610*/  @!P5 IADD3 R5, P1, R0, R216, RZ ;  /* 0x000000d80005d210 */ /* 0x000fe20007f3e0ff */
[----:B------:R-:W-:Y:S01]  /*f620*/  @!PT LDS RZ, [RZ] ;  /* 0x00000000fffff984 */ /* 0x000fe20000000800 */
[----:B------:R-:W-:Y:S01]  /*f630*/  @!PT LDS RZ, [RZ] ;  /* 0x00000000fffff984 */ /* 0x000fe20000000800 */
[----:B------:R-:W-:Y:S01]  /*f640*/  @!PT LDS RZ, [RZ] ;  /* 0x00000000fffff984 */ /* 0x000fe20000000800 */
[----:B------:R1:W-:Y:S01]  /*f650*/  @!P5 LDGSTS.E.BYPASS.LTC128B.128 [R211+0x4800], [R8.64] ;  /* 0x0480000008d3dfae */ /* 0x0003e2000b901d46 */
[----:B------:R-:W-:Y:S02]  /*f660*/  IMAD R214, R214, 0x30, RZ ;  /* 0x00000030d6d67824 */ /* 0x000fe400078e02ff */
[----:B------:R-:W-:Y:S01]  /*f670*/  @!P5 LEA.HI.X R7, R12, c[0x0][0x16c], R13, 0x1, P2 ;  /* 0x00005b000c07da11 */ /* 0x000fe200010f0c0d */
[----:B------:R1:W-:Y:S01]  /*f680*/  @P5 STS.128 [R211+0x5000], RZ ;  /* 0x005000ffd3005388 */ /* 0x0003e20000000c00 */
[----:B------:R-:W-:Y:S01]  /*f690*/  IMAD.IADD R214, R214, 0x1, R217 ;  /* 0x00000001d6d67824 */ /* 0x000fe200078e02d9 */
[C---:B------:R-:W-:Y:S02]  /*f6a0*/  @!P5 LEA R4, P0, R5.reuse, c[0x0][0x168], 0x1 ;  /* 0x00005a000504da11 */ /* 0x040fe400078008ff */
[----:B------:R-:W-:Y:S01]  /*f6b0*/  @!PT LDS RZ, [RZ] ;  /* 0x00000000fffff984 */ /* 0x000fe20000000800 */
[----:B------:R-:W-:Y:S01]  /*f6c0*/  @!PT LDS RZ, [RZ] ;  /* 0x00000000fffff984 */ /* 0x000fe20000000800 */
[----:B------:R-:W-:Y:S01]  /*f6d0*/  @!PT LDS RZ, [RZ] ;  /* 0x00000000fffff984 */ /* 0x000fe20000000800 */
[----:B------:R1:W-:Y:S01]  /*f6e0*/  @!P5 LDGSTS.E.BYPASS.LTC128B.128 [R211+0x5000], [R6.64] ;  /* 0x0500000006d3dfae */ /* 0x0003e2000b901d46 */
[----:B------:R-:W-:Y:S03]  /*f6f0*/  @!P5 IMAD.X R14, R2, 0x1, R214, P1 ;  /* 0x00000001020ed824 */ /* 0x000fe600008e06d6 */
[----:B------:R1:W-:Y:S02]  /*f700*/  @P5 STS.128 [R211+0x5800], RZ ;  /* 0x005800ffd3005388 */ /* 0x0003e40000000c00 */
[----:B------:R-:W-:Y:S05]  /*f710*/  @!P5 LEA.HI.X R5, R5, c[0x0][0x16c], R14, 0x1, P0 ;  /* 0x00005b000505da11 */ /* 0x000fea00000f0c0e */
[----:B------:R-:W-:Y:S01]  /*f720*/  @!PT LDS RZ, [RZ] ;  /* 0x00000000fffff984 */ /* 0x000fe20000000800 */
[----:B------:R-:W-:Y:S01]  /*f730*/  @!PT LDS RZ, [RZ] ;  /* 0x00000000fffff984 */ /* 0x000fe20000000800 */
[----:B------:R-:W-:Y:S01]  /*f740*/  @!PT LDS RZ, [RZ] ;  /* 0x00000000fffff984 */ /* 0x000fe20000000800 */
[----:B------:R1:W-:Y:S04]  /*f750*/  @!P5 LDGSTS.E.BYPASS.LTC128B.128 [R211+0x5800], [R4.64] ;  /* 0x0580000004d3dfae */ /* 0x0003e8000b901d46 */
[----:B------:R-:W0:Y:S01]  /*f760*/  LDGDEPBAR ;  /* 0x00000000000079af */ /* 0x000e220000000000 */
[----:B------:R-:W-:-:S05]  /*f770*/  BRA `(.L_x_1925) ;  /* 0x0000117000007947 */ /* 0x000fca0003800000 */
.L_x_1924:
[----:B------:R-:W-:Y:S04]  /*f780*/  DEPBAR.LE SB0, 0x0 ;  /* 0x000080000000791a */ /* 0x000fe80000000000 */
[----:B------:R-:W-:Y:S01]  /*f790*/  BAR.SYNC.DEFER_BLOCKING 0x0 ;  /* 0x0000000000007b1d */ /* 0x000fe20000010000 */
[----:B------:R-:W-:Y:S02]  /*f7a0*/  MOV R2, c[0x0][0x1a0] ;  /* 0x0000680000027a02 */ /* 0x000fe40000000f00 */
[----:B------:R-:W-:Y:S02]  /*f7b0*/  MOV R0, 0x6 ;  /* 0x0000000600007802 */ /* 0x000fe40000000f00 */
[----:B------:R-:W-:Y:S02]  /*f7c0*/  MOV R6, c[0x0][0x1a0] ;  /* 0x0000680000067a02 */ /* 0x000fe40000000f00 */
[----:B------:R-:W-:Y:S02]  /*f7d0*/  IADD3 R212, R213, -0x1, RZ ;  /* 0xffffffffd5d47810 */ /* 0x000fe40007ffe0ff */
[----:B------:R-:W-:Y:S02]  /*f7e0*/  SHF.L.U64.HI R0, R2, R0, c[0x0][0x1a4] ;  /* 0x0000690002007619 */ /* 0x000fe40000010200 */
[----:B------:R-:W-:Y:S02]  /*f7f0*/  SHF.L.U32 R8, R6, 0x6, RZ ;  /* 0x0000000606087819 */ /* 0x000fe400000006ff */
[----:B------:R-:W-:Y:S01]  /*f800*/  SHF.R.S32.HI R2, RZ, 0x1f, R212 ;  /* 0x0000001fff027819 */ /* 0x000fe200000114d4 */
[----:B------:R-:W-:Y:S01]  /*f810*/  IMAD R0, R0, R212, RZ ;  /* 0x000000d400007224 */ /* 0x000fe200078e02ff */
[----:B------:R-:W-:Y:S01]  /*f820*/  SHF.L.U32 R7, R6, 0x4, RZ ;  /* 0x0000000406077819 */ /* 0x000fe200000006ff */
[-C--:B------:R-:W-:Y:S01]  /*f830*/  IMAD.WIDE.U32 R4, R212, R8.reuse, R244 ;  /* 0x00000008d4047225 */ /* 0x080fe200078e00f4 */
[----:B------:R-:W-:Y:S02]  /*f840*/  SHF.L.U32 R6, R6, 0x5, RZ ;  /* 0x0000000506067819 */ /* 0x000fe400000006ff */
[----:B------:R-:W-:Y:S01]  /*f850*/  MOV R17, c[0x0][0x1a0] ;  /* 0x0000680000117a02 */ /* 0x000fe20000000f00 */
[----:B------:R-:W-:Y:S01]  /*f860*/  IMAD R0, R2, R8, R0 ;  /* 0x0000000802007224 */ /* 0x000fe200078e0200 */
[----:B------:R-:W-:Y:S02]  /*f870*/  @!P5 LEA R12, P6, R4, c[0x0][0x170], 0x1 ;  /* 0x00005c00040cda11 */ /* 0x000fe400078c08ff */
[----:B------:R-:W-:Y:S01]  /*f880*/  @!P5 IADD3 R2, P0, R7, R4, RZ ;  /* 0x000000040702d210 */ /* 0x000fe20007f1e0ff */
[----:B------:R-:W-:Y:S01]  /*f890*/  @P5 STS.128 [R211+0x6000], RZ ;  /* 0x006000ffd3005388 */ /* 0x000fe20000000c00 */
[----:B------:R-:W-:Y:S01]  /*f8a0*/  IADD3 R0, R5, R0, RZ ;  /* 0x0000000005007210 */ /* 0x000fe20007ffe0ff */
[C---:B------:R-:W-:Y:S01]  /*f8b0*/  IMAD.WIDE.U32 R18, R17.reuse, 0x30, RZ ;  /* 0x0000003011127825 */ /* 0x040fe200078e00ff */
[----:B------:R-:W-:Y:S02]  /*f8c0*/  @!P5 IADD3 R7, P3, R6, R4, RZ ;  /* 0x000000040607d210 */ /* 0x000fe40007f7e0ff */
[----:B------:R-:W-:Y:S02]  /*f8d0*/  @!P5 LEA.HI.X R13, R4, c[0x0][0x174], R0, 0x1, P6 ;  /* 0x00005d00040dda11 */ /* 0x000fe400030f0c00 */
[----:B------:R-:W-:Y:S02]  /*f8e0*/  MOV R6, 0x4 ;  /* 0x0000000400067802 */ /* 0x000fe40000000f00 */
[----:B------:R-:W-:Y:S01]  /*f8f0*/  @!P5 LEA R10, P4, R2, c[0x0][0x170], 0x1 ;  /* 0x00005c00020ada11 */ /* 0x000fe200078808ff */
[----:B------:R-:W-:Y:S01]  /*f900*/  @!PT LDS RZ, [RZ] ;  /* 0x00000000fffff984 */ /* 0x000fe20000000800 */
[----:B------:R-:W-:Y:S01]  /*f910*/  @!PT LDS RZ, [RZ] ;  /* 0x00000000fffff984 */ /* 0x000fe20000000800 */
[----:B------:R-:W-:Y:S01]  /*f920*/  @!PT LDS RZ, [RZ] ;  /* 0x00000000fffff984 */ /* 0x000fe20000000800 */
[----:B------:R1:W-:Y:S01]  /*f930*/  @!P5 LDGSTS.E.BYPASS.LTC128B.128 [R211+0x6000], [R12.64] ;  /* 0x060000000cd3dfae */ /* 0x0003e2000b901d46 */
[C---:B------:R-:W-:Y:S02]  /*f940*/  SHF.L.U64.HI R6, R17.reuse, R6, c[0x0][0x1a4] ;  /* 0x0000690011067619 */ /* 0x040fe40000010206 */
[----:B------:R-:W-:Y:S02]  /*f950*/  MOV R16, c[0x0][0x1a4] ;  /* 0x0000690000107a02 */ /* 0x000fe40000000f00 */
[----:B------:R-:W-:Y:S02]  /*f960*/  @!P5 IADD3.X R5, R6, R0, RZ, P0, !PT ;  /* 0x000000000605d210 */ /* 0x000fe400007fe4ff */
[----:B------:R-:W-:Y:S01]  /*f970*/  SHF.L.U64.HI R16, R17, 0x5, R16 ;  /* 0x0000000511107819 */ /* 0x000fe20000010210 */
[----:B------:R-:W-:Y:S01]  /*f980*/  @P5 STS.128 [R211+0x6800], RZ ;  /* 0x006800ffd3005388 */ /* 0x000fe20000000c00 */
[----:B------:R-:W-:Y:S02]  /*f990*/  @!P5 LEA.HI.X R11, R2, c[0x0][0x174], R5, 0x1, P4 ;  /* 0x00005d00020bda11 */ /* 0x000fe400020f0c05 */
[----:B------:R-:W-:Y:S02]  /*f9a0*/  @!P5 IADD3.X R9, R0, R16, RZ, P3, !PT ;  /* 0x000000100009d210 */ /* 0x000fe40001ffe4ff */
[C---:B------:R-:W-:Y:S02]  /*f9b0*/  @!P5 LEA R8, P2, R7.reuse, c[0x0][0x170], 0x1 ;  /* 0x00005c000708da11 */ /* 0x040fe400078408ff */
[----:B------:R-:W-:Y:S01]  /*f9c0*/  MOV R15, c[0x0][0x1a4] ;  /* 0x00006900000f7a02 */ /* 0x000fe20000000f00 */
[----:B------:R-:W-:Y:S01]  /*f9d0*/  @!PT LDS RZ, [RZ] ;  /* 0x00000000fffff984 */ /* 0x000fe20000000800 */
[----:B------:R-:W-:Y:S01]  /*f9e0*/  @!PT LDS RZ, [RZ] ;  /* 0x00000000fffff984 */ /* 0x000fe20000000800 */
[----:B------:R-:W-:Y:S01]  /*f9f0*/  @!PT LDS RZ, [RZ] ;  /* 0x00000000fffff984 */ /* 0x000fe20000000800 */
[----:B------:R2:W-:Y:S01]  /*fa00*/  @!P5 LDGSTS.E.BYPASS.LTC128B.128 [R211+0x6800], [R10.64] ;  /* 0x068000000ad3dfae */ /* 0x0005e2000b901d46 */
[----:B------:R-:W-:Y:S02]  /*fa10*/  @!P5 LEA.HI.X R9, R7, c[0x0][0x174], R9, 0x1, P2 ;  /* 0x00005d000709da11 */ /* 0x000fe400010f0c09 */
[----:B------:R-:W-:Y:S01]  /*fa20*/  @!P5 IADD3 R14, P1, R18, R4, RZ ;  /* 0x00000004120ed210 */ /* 0x000fe20007f3e0ff */
[----:B------:R-:W-:Y:S03]  /*fa30*/  IMAD R15, R15, 0x30, RZ ;  /* 0x000000300f0f7824 */ /* 0x000fe600078e02ff */
[----:B------:R-:W-:Y:S01]  /*fa40*/  @!P5 LEA R6, P0, R14, c[0x0][0x170], 0x1 ;  /* 0x00005c000e06da11 */ /* 0x000fe200078008ff */
[----:B------:R-:W-:Y:S01]  /*fa50*/  @P5 STS.128 [R211+0x7000], RZ ;  /* 0x007000ffd3005388 */ /* 0x000fe20000000c00 */
[----:B------:R-:W-:Y:S04]  /*fa60*/  IADD3 R15, R15, R19, RZ ;  /* 0x000000130f0f7210 */ /* 0x000fe80007ffe0ff */
[----:B------:R-:W-:Y:S03]  /*fa70*/  @!P5 IADD3.X R15, R0, R15, RZ, P1, !PT ;  /* 0x0000000f000fd210 */ /* 0x000fe60000ffe4ff */
[----:B------:R-:W-:Y:S01]  /*fa80*/  @!PT LDS RZ, [RZ] ;  /* 0x00000000fffff984 */ /* 0x000fe20000000800 */
[----:B------:R-:W-:Y:S01]  /*fa90*/  @!PT LDS RZ, [RZ] ;  /* 0x00000000fffff984 */ /* 0x000fe20000000800 */
[----:B------:R-:W-:Y:S01]  /*faa0*/  @!PT LDS RZ, [RZ] ;  /* 0x00000000fffff984 */ /* 0x000fe20000000800 */
[----:B------:R2:W-:Y:S01]  /*fab0*/  @!P5 LDGSTS.E.BYPASS.LTC128B.128 [R211+0x7000], [R8.64] ;  /* 0x0700000008d3dfae */ /* 0x0005e2000b901d46 */
[----:B------:R-:W-:Y:S02]  /*fac0*/  @!P5 LEA.HI.X R7, R14, c[0x0][0x174], R15, 0x1, P0 ;  /* 0x00005d000e07da11 */ /* 0x000fe400000f0c0f */
[----:B------:R-:W-:Y:S05]  /*fad0*/  ISETP.GT.AND P0, PT, R212, R246, PT ;  /* 0x000000f6d400720c */ /* 0x000fea0003f04270 */
        /* <DEDUP_REMOVED lines=138> */
[----:B------:R-:W1:Y:S01]  /*10380*/  MUFU.TANH R173, R31 ;  /* 0x0000001f00ad7308 */ /* 0x000e620000002400 */
        /* <DEDUP_REMOVED lines=9> */
[----:B------:R2:W2:Y:S01]  /*10420*/  MUFU.TANH R69, R39 ;  /* 0x0000002700457308 */ /* 0x0004a20000002400 */
[----:B------:R-:W-:Y:S04]  /*10430*/  HMMA.16816.F32.BF16 R64, R156, R6, R64 ;  /* 0x000000069c40723c */ /* 0x000fe80000041840 */
[----:B------:R-:W-:Y:S02]  /*10440*/  FMUL.FTZ R50, R50, c[0x0][0x2ec] ;  /* 0x0000bb0032327a20 */ /* 0x000fe40000410000 */
[----:B------:R-:W-:Y:S02]  /*10450*/  FMUL.FTZ R51, R51, c[0x0][0x2ec] ;  /* 0x0000bb0033337a20 */ /* 0x000fe40000410000 */
[----:B------:R-:W-:Y:S01]  /*10460*/  FMUL.FTZ R52, R52, c[0x0][0x2ec] ;  /* 0x0000bb0034347a20 */ /* 0x000fe20000410000 */
[----:B------:R3:W3:Y:S03]  /*10470*/  MUFU.TANH R155, R18 ;  /* 0x00000012009b7308 */ /* 0x0006e60000002400 */
[----:B-----5:R-:W-:Y:S02]  /*10480*/  FMUL.FTZ R28, R53, c[0x0][0x2ec] ;  /* 0x0000bb00351c7a20 */ /* 0x020fe40000410000 */
[----:B-1----:R-:W-:Y:S02]  /*10490*/  FMUL.FTZ R38, R55, c[0x0][0x2ec] ;  /* 0x0000bb0037267a20 */ /* 0x002fe40000410000 */
[----:B------:R-:W-:Y:S02]  /*104a0*/  FMUL.FTZ R56, R56, c[0x0][0x2ec] ;  /* 0x0000bb0038387a20 */ /* 0x000fe40000410000 */
[----:B------:R-:W-:Y:S01]  /*104b0*/  FMUL.FTZ R57, R57, c[0x0][0x2ec] ;  /* 0x0000bb0039397a20 */ /* 0x000fe20000410000 */
[----:B------:R1:W1:Y:S01]  /*104c0*/  MUFU.TANH R154, R19 ;  /* 0x00000013009a7308 */ /* 0x0002620000002400 */
[----:B------:R-:W-:Y:S02]  /*104d0*/  FMUL.FTZ R60, R60, c[0x0][0x2ec] ;  /* 0x0000bb003c3c7a20 */ /* 0x000fe40000410000 */
[----:B------:R-:W-:Y:S02]  /*104e0*/  FMUL.FTZ R61, R61, c[0x0][0x2ec] ;  /* 0x0000bb003d3d7a20 */ /* 0x000fe40000410000 */
[----:B--2---:R-:W-:Y:S02]  /*104f0*/  FMUL.FTZ R39, R54, c[0x0][0x2ec] ;  /* 0x0000bb0036277a20 */ /* 0x004fe40000410000 */
        /* <DEDUP_REMOVED lines=63> */
.L_x_1925:
[----:B------:R-:W2:Y:S01]  /*108f0*/  S2R R0, SR_TID.X ;  /* 0x0000000000007919 */ /* 0x000ea20000002100 */
[----:B------:R-:W-:Y:S01]  /*10900*/  P2R R42, PR, RZ, 0x20 ;  /* 0x00000020ff2a7803 */ /* 0x000fe20000000000 */
[----:B--2---:R-:W-:Y:S05]  /*10910*/  IMAD.SHL.U32 R0, R0, 0x2, RZ ;  /* 0x0000000200007824 */ /* 0x004fea00078e00ff */
[----:B------:R-:W-:Y:S05]  /*10920*/  LOP3.LUT R0, R0, 0x6, RZ, 0xc0, !PT ;  /* 0x0000000600007812 */ /* 0x000fea00078ec0ff */
[----:B------:R-:W-:Y:S05]  /*10930*/  IMAD R0, R212, 0x40, R0 ;  /* 0x00000040d4007824 */ /* 0x000fea00078e0200 */
[C---:B------:R-:W-:Y:S02]  /*10940*/  IADD3 R2, R0.reuse, 0x1, RZ ;  /* 0x0000000100027810 */ /* 0x040fe40007ffe0ff */
[CC--:B------:R-:W-:Y:S02]  /*10950*/  ISETP.GE.AND P1, PT, R0.reuse, R206.reuse, PT ;  /* 0x000000ce0000720c */ /* 0x0c0fe40003f26270 */
[----:B------:R-:W-:Y:S02]  /*10960*/  ISETP.GE.AND P0, PT, R0, R205, PT ;  /* 0x000000cd0000720c */ /* 0x000fe40003f06270 */
[----:B------:R-:W-:Y:S02]  /*10970*/  ISETP.GE.AND P5, PT, R2, R206, PT ;  /* 0x000000ce0200720c */ /* 0x000fe40003fa6270 */
[CC--:B------:R-:W-:Y:S02]  /*10980*/  ISETP.GE.OR P2, PT, R0.reuse, R210.reuse, !P1 ;  /* 0x000000d20000720c */ /* 0x0c0fe40004f46670 */
[----:B------:R-:W-:Y:S02]  /*10990*/  ISETP.GE.OR P1, PT, R0, R209, !P0 ;  /* 0x000000d10000720c */ /* 0x000fe40004726670 */
[----:B------:R-:W-:Y:S02]  /*109a0*/  ISETP.GE.OR P0, PT, R2, R210, !P5 ;  /* 0x000000d20200720c */ /* 0x000fe40006f06670 */
[----:B------:R-:W-:Y:S02]  /*109b0*/  FSEL R20, R160, -INF , !P1 ;  /* 0xff800000a0147808 */ /* 0x000fe40004800000 */
[----:B-1----:R-:W-:Y:S02]  /*109c0*/  P2R R4, PR, RZ, 0x1 ;  /* 0x00000001ff047803 */ /* 0x002fe40000000000 */
[C---:B------:R-:W-:Y:S02]  /*109d0*/  ISETP.GE.AND P0, PT, R0.reuse, R204, PT ;  /* 0x000000cc0000720c */ /* 0x040fe40003f06270 */
[C---:B------:R-:W-:Y:S02]  /*109e0*/  IADD3 R14, R0.reuse, 0x8, RZ ;  /* 0x00000008000e7810 */ /* 0x040fe40007ffe0ff */
[C---:B------:R-:W-:Y:S02]  /*109f0*/  ISETP.GE.OR P0, PT, R0.reuse, R208, !P0 ;  /* 0x000000d00000720c */ /* 0x040fe40004706670 */
[C---:B------:R-:W-:Y:S02]  /*10a00*/  ISETP.GE.AND P1, PT, R0.reuse, R203, PT ;  /* 0x000000cb0000720c */ /* 0x040fe40003f26270 */
[C---:B------:R-:W-:Y:S02]  /*10a10*/  IADD3 R13, R0.reuse, 0x9, RZ ;  /* 0x00000009000d7810 */ /* 0x040fe40007ffe0ff */
[----:B------:R-:W-:Y:S02]  /*10a20*/  IADD3 R12, R0, 0x10, RZ ;  /* 0x00000010000c7810 */ /* 0x000fe40007ffe0ff */
[----:B------:R-:W-:Y:S02]  /*10a30*/  FSEL R25, R168, -INF , !P0 ;  /* 0xff800000a8197808 */ /* 0x000fe40004000000 */
[----:B------:R-:W-:Y:S02]  /*10a40*/  ISETP.GE.AND P0, PT, R14, R206, PT ;  /* 0x000000ce0e00720c */ /* 0x000fe40003f06270 */
[----:B------:R-:W-:Y:S02]  /*10a50*/  ISETP.GE.OR P1, PT, R0, R207, !P1 ;  /* 0x000000cf0000720c */ /* 0x000fe40004f26670 */
[----:B------:R-:W-:Y:S02]  /*10a60*/  ISETP.GE.AND P3, PT, R2, R203, PT ;  /* 0x000000cb0200720c */ /* 0x000fe40003f66270 */
[----:B------:R-:W-:Y:S02]  /*10a70*/  FSEL R18, R165, -INF , !P2 ;  /* 0xff800000a5127808 */ /* 0x000fe40005000000 */
[----:B------:R-:W-:Y:S02]  /*10a80*/  IADD3 R11, R0, 0x11, RZ ;  /* 0x00000011000b7810 */ /* 0x000fe40007ffe0ff */
[----:B------:R-:W-:Y:S02]  /*10a90*/  ISETP.GE.OR P2, PT, R14, R210, !P0 ;  /* 0x000000d20e00720c */ /* 0x000fe40004746670 */
[-C--:B------:R-:W-:Y:S02]  /*10aa0*/  ISETP.GE.AND P0, PT, R12, R206.reuse, PT ;  /* 0x000000ce0c00720c */ /* 0x080fe40003f06270 */
[----:B------:R-:W-:Y:S02]  /*10ab0*/  IADD3 R10, R0, 0x18, RZ ;  /* 0x00000018000a7810 */ /* 0x000fe40007ffe0ff */
[----:B------:R-:W-:Y:S02]  /*10ac0*/  FSEL R29, R164, -INF , !P1 ;  /* 0xff800000a41d7808 */ /* 0x000fe40004800000 */
[-C--:B------:R-:W-:Y:S02]  /*10ad0*/  ISETP.GE.AND P1, PT, R13, R206.reuse, PT ;  /* 0x000000ce0d00720c */ /* 0x080fe40003f26270 */
[----:B------:R-:W-:Y:S02]  /*10ae0*/  ISETP.GE.OR P3, PT, R2, R207, !P3 ;  /* 0x000000cf0200720c */ /* 0x000fe40005f66670 */
[----:B------:R-:W-:Y:S02]  /*10af0*/  FSEL R22, R15, -INF , !P2 ;  /* 0xff8000000f167808 */ /* 0x000fe40005000000 */
[----:B------:R-:W-:Y:S02]  /*10b00*/  ISETP.GE.AND P2, PT, R11, R206, PT ;  /* 0x000000ce0b00720c */ /* 0x000fe40003f46270 */
[-C--:B------:R-:W-:Y:S02]  /*10b10*/  ISETP.GE.OR P1, PT, R13, R210.reuse, !P1 ;  /* 0x000000d20d00720c */ /* 0x080fe40004f26670 */
[----:B------:R-:W-:Y:S02]  /*10b20*/  ISETP.GE.OR P0, PT, R12, R210, !P0 ;  /* 0x000000d20c00720c */ /* 0x000fe40004706670 */
[----:B------:R-:W-:Y:S02]  /*10b30*/  P2R R16, PR, RZ, 0x8 ;  /* 0x00000008ff107803 */ /* 0x000fe40000000000 */
[----:B------:R-:W-:Y:S02]  /*10b40*/  IADD3 R9, R0, 0x19, RZ ;  /* 0x0000001900097810 */ /* 0x000fe40007ffe0ff */
[----:B------:R-:W-:Y:S02]  /*10b50*/  ISETP.GE.AND P3, PT, R10, R206, PT ;  /* 0x000000ce0a00720c */ /* 0x000fe40003f66270 */
[----:B------:R-:W-:Y:S02]  /*10b60*/  IADD3 R8, R0, 0x20, RZ ;  /* 0x0000002000087810 */ /* 0x000fe40007ffe0ff */
[----:B------:R-:W-:Y:S02]  /*10b70*/  FSEL R23, R150, -INF , !P1 ;  /* 0xff80000096177808 */ /* 0x000fe40004800000 */
[-C--:B------:R-:W-:Y:S02]  /*10b80*/  ISETP.GE.OR P2, PT, R11, R210.reuse, !P2 ;  /* 0x000000d20b00720c */ /* 0x080fe40005746670 */
[----:B------:R-:W-:Y:S02]  /*10b90*/  FSEL R32, R147, -INF , !P0 ;  /* 0xff80000093207808 */ /* 0x000fe40004000000 */
[----:B------:R-:W-:Y:S02]  /*10ba0*/  ISETP.GE.OR P3, PT, R10, R210, !P3 ;  /* 0x000000d20a00720c */ /* 0x000fe40005f66670 */
[----:B------:R-:W-:Y:S02]  /*10bb0*/  IADD3 R7, R0, 0x21, RZ ;  /* 0x0000002100077810 */ /* 0x000fe40007ffe0ff */
[-C--:B------:R-:W-:Y:S02]  /*10bc0*/  ISETP.GE.AND P1, PT, R9, R206.reuse, PT ;  /* 0x000000ce0900720c */ /* 0x080fe40003f26270 */
[C---:B------:R-:W-:Y:S02]  /*10bd0*/  ISETP.GE.AND P0, PT, R8.reuse, R206, PT ;  /* 0x000000ce0800720c */ /* 0x040fe40003f06270 */
[----:B------:R-:W-:Y:S02]  /*10be0*/  FSEL R36, R27, -INF , !P3 ;  /* 0xff8000001b247808 */ /* 0x000fe40005800000 */
[----:B------:R-:W-:Y:S02]  /*10bf0*/  FSEL R34, R73, -INF , !P2 ;  /* 0xff80000049227808 */ /* 0x000fe40005000000 */
[-C--:B------:R-:W-:Y:S02]  /*10c00*/  ISETP.GE.OR P2, PT, R9, R210.reuse, !P1 ;  /* 0x000000d20900720c */ /* 0x080fe40004f46670 */
[----:B------:R-:W-:Y:S02]  /*10c10*/  ISETP.GE.OR P1, PT, R8, R210, !P0 ;  /* 0x000000d20800720c */ /* 0x000fe40004726670 */
[-C--:B------:R-:W-:Y:S02]  /*10c20*/  ISETP.GE.AND P3, PT, R7, R206.reuse, PT ;  /* 0x000000ce0700720c */ /* 0x080fe40003f66270 */
[-C--:B------:R-:W-:Y:S02]  /*10c30*/  ISETP.GE.AND P0, PT, R14, R205.reuse, PT ;  /* 0x000000cd0e00720c */ /* 0x080fe40003f06270 */
[----:B------:R-:W-:Y:S02]  /*10c40*/  IADD3 R6, R0, 0x28, RZ ;  /* 0x0000002800067810 */ /* 0x000fe40007ffe0ff */
[----:B------:R-:W-:Y:S02]  /*10c50*/  FSEL R37, R33, -INF , !P2 ;  /* 0xff80000021257808 */ /* 0x000fe40005000000 */
[----:B------:R-:W-:Y:S02]  /*10c60*/  FSEL R58, R21, -INF , !P1 ;  /* 0xff800000153a7808 */ /* 0x000fe40004800000 */
[----:B------:R-:W-:Y:S02]  /*10c70*/  ISETP.GE.AND P1, PT, R6, R206, PT ;  /* 0x000000ce0600720c */ /* 0x000fe40003f26270 */
[----:B------:R-:W-:Y:S02]  /*10c80*/  ISETP.GE.OR P2, PT, R7, R210, !P3 ;  /* 0x000000d20700720c */ /* 0x000fe40005f46670 */
[----:B------:R-:W-:Y:S02]  /*10c90*/  ISETP.GE.AND P3, PT, R13, R205, PT ;  /* 0x000000cd0d00720c */ /* 0x000fe40003f66270 */
[----:B------:R-:W-:Y:S02]  /*10ca0*/  ISETP.GE.OR P0, PT, R14, R209, !P0 ;  /* 0x000000d10e00720c */ /* 0x000fe40004706670 */
[----:B------:R-:W-:Y:S02]  /*10cb0*/  ISETP.GE.AND P4, PT, R2, R204, PT ;  /* 0x000000cc0200720c */ /* 0x000fe40003f86270 */
[----:B------:R-:W-:Y:S02]  /*10cc0*/  FSEL R59, R24, -INF , !P2 ;  /* 0xff800000183b7808 */ /* 0x000fe40005000000 */
[----:B------:R-:W-:Y:S02]  /*10cd0*/  FSEL R24, R155, -INF , !P0 ;  /* 0xff8000009b187808 */ /* 0x000fe40004000000 */
[----:B------:R-:W-:Y:S02]  /*10ce0*/  ISETP.GE.AND P0, PT, R12, R205, PT ;  /* 0x000000cd0c00720c */ /* 0x000fe40003f06270 */
[----:B------:R-:W-:Y:S02]  /*10cf0*/  ISETP.GE.OR P5, PT, R2, R208, !P4 ;  /* 0x000000d00200720c */ /* 0x000fe400067a6670 */
[----:B------:R-:W-:Y:S02]  /*10d00*/  ISETP.NE.AND P4, PT, R4, RZ, PT ;  /* 0x000000ff0400720c */ /* 0x000fe40003f85270 */
[----:B------:R-:W-:Y:S02]  /*10d10*/  ISETP.GE.OR P2, PT, R6, R210, !P1 ;  /* 0x000000d20600720c */ /* 0x000fe40004f46670 */
[----:B------:R-:W-:Y:S02]  /*10d20*/  ISETP.GE.OR P1, PT, R13, R209, !P3 ;  /* 0x000000d10d00720c */ /* 0x000fe40005f26670 */
[----:B------:R-:W-:Y:S02]  /*10d30*/  IADD3 R5, R0, 0x29, RZ ;  /* 0x0000002900057810 */ /* 0x000fe40007ffe0ff */
[----:B------:R-:W-:Y:S02]  /*10d40*/  FSEL R19, R171, -INF , !P4 ;  /* 0xff800000ab137808 */ /* 0x000fe40006000000 */
[----:B------:R-:W-:Y:S02]  /*10d50*/  FSEL R27, R154, -INF , !P1 ;  /* 0xff8000009a1b7808 */ /* 0x000fe40004800000 */
[----:B------:R-:W-:Y:S02]  /*10d60*/  ISETP.GE.AND P1, PT, R11, R205, PT ;  /* 0x000000cd0b00720c */ /* 0x000fe40003f26270 */
[----:B------:R-:W-:Y:S02]  /*10d70*/  ISETP.GE.OR P0, PT, R12, R209, !P0 ;  /* 0x000000d10c00720c */ /* 0x000fe40004706670 */
[----:B------:R-:W-:Y:S02]  /*10d80*/  ISETP.GE.AND P6, PT, R2, R205, PT ;  /* 0x000000cd0200720c */ /* 0x000fe40003fc6270 */
[----:B------:R-:W-:Y:S02]  /*10d90*/  IADD3 R4, R0, 0x30, RZ ;  /* 0x0000003000047810 */ /* 0x000fe40007ffe0ff */
[-C--:B------:R-:W-:Y:S02]  /*10da0*/  ISETP.GE.AND P4, PT, R5, R206.reuse, PT ;  /* 0x000000ce0500720c */ /* 0x080fe40003f86270 */
[-C--:B------:R-:W-:Y:S02]  /*10db0*/  ISETP.GE.OR P6, PT, R2, R209.reuse, !P6 ;  /* 0x000000d10200720c */ /* 0x080fe400077c6670 */
[----:B------:R-:W-:Y:S02]  /*10dc0*/  FSEL R33, R149, -INF , !P0 ;  /* 0xff80000095217808 */ /* 0x000fe40004000000 */
[----:B------:R-:W-:Y:S02]  /*10dd0*/  ISETP.GE.OR P1, PT, R11, R209, !P1 ;  /* 0x000000d10b00720c */ /* 0x000fe40004f26670 */
[----:B------:R-:W-:Y:S02]  /*10de0*/  IADD3 R2, R0, 0x31, RZ ;  /* 0x0000003100027810 */ /* 0x000fe40007ffe0ff */
[----:B------:R-:W-:Y:S02]  /*10df0*/  FSEL R158, R48, -INF , !P2 ;  /* 0xff800000309e7808 */ /* 0x000fe40005000000 */
[----:B------:R-:W-:Y:S02]  /*10e00*/  ISETP.GE.AND P2, PT, R4, R206, PT ;  /* 0x000000ce0400720c */ /* 0x000fe40003f46270 */
[-C--:B------:R-:W-:Y:S02]  /*10e10*/  ISETP.GE.OR P3, PT, R5, R210.reuse, !P4 ;  /* 0x000000d20500720c */ /* 0x080fe40006766670 */
[----:B------:R-:W-:Y:S02]  /*10e20*/  ISETP.GE.AND P0, PT, R10, R205, PT ;  /* 0x000000cd0a00720c */ /* 0x000fe40003f06270 */
[----:B------:R-:W-:Y:S02]  /*10e30*/  FSEL R159, R49, -INF , !P3 ;  /* 0xff800000319f7808 */ /* 0x000fe40005800000 */
[----:B------:R-:W-:Y:S02]  /*10e40*/  ISETP.GE.OR P2, PT, R4, R210, !P2 ;  /* 0x000000d20400720c */ /* 0x000fe40005746670 */
[----:B------:R-:W-:Y:S02]  /*10e50*/  FSEL R35, R148, -INF , !P1 ;  /* 0xff80000094237808 */ /* 0x000fe40004800000 */
[----:B------:R-:W-:Y:S02]  /*10e60*/  IADD3 R15, R0, 0x38, RZ ;  /* 0x00000038000f7810 */ /* 0x000fe40007ffe0ff */
[----:B------:R-:W-:Y:S02]  /*10e70*/  ISETP.GE.OR P0, PT, R10, R209, !P0 ;  /* 0x000000d10a00720c */ /* 0x000fe40004706670 */
[-C--:B------:R-:W-:Y:S02]  /*10e80*/  ISETP.GE.AND P3, PT, R2, R206.reuse, PT ;  /* 0x000000ce0200720c */ /* 0x080fe40003f66270 */
[-C--:B------:R-:W-:Y:S02]  /*10e90*/  ISETP.GE.AND P1, PT, R9, R205.reuse, PT ;  /* 0x000000cd0900720c */ /* 0x080fe40003f26270 */
[----:B------:R-:W-:Y:S02]  /*10ea0*/  FSEL R219, R52, -INF , !P2 ;  /* 0xff80000034db7808 */ /* 0x000fe40005000000 */
[----:B------:R-:W-:Y:S02]  /*10eb0*/  ISETP.GE.AND P2, PT, R15, R206, PT ;  /* 0x000000ce0f00720c */ /* 0x000fe40003f46270 */
[----:B------:R-:W-:Y:S02]  /*10ec0*/  IADD3 R0, R0, 0x39, RZ ;  /* 0x0000003900007810 */ /* 0x000fe40007ffe0ff */
[-C--:B------:R-:W-:Y:S02]  /*10ed0*/  ISETP.GE.OR P3, PT, R2, R210.reuse, !P3 ;  /* 0x000000d20200720c */ /* 0x080fe40005f66670 */
[----:B------:R-:W-:Y:S02]  /*10ee0*/  FSEL R40, R72, -INF , !P0 ;  /* 0xff80000048287808 */ /* 0x000fe40004000000 */
[----:B------:R-:W-:Y:S02]  /*10ef0*/  ISETP.GE.AND P0, PT, R8, R205, PT ;  /* 0x000000cd0800720c */ /* 0x000fe40003f06270 */
[-C--:B------:R-:W-:Y:S02]  /*10f00*/  ISETP.GE.OR P1, PT, R9, R209.reuse, !P1 ;  /* 0x000000d10900720c */ /* 0x080fe40004f26670 */
[----:B------:R-:W-:Y:S02]  /*10f10*/  ISETP.GE.OR P2, PT, R15, R210, !P2 ;  /* 0x000000d20f00720c */ /* 0x000fe40005746670 */
[----:B------:R-:W-:Y:S02]  /*10f20*/  FSEL R41, R71, -INF , !P1 ;  /* 0xff80000047297808 */ /* 0x000fe40004800000 */
[----:B------:R-:W-:Y:S02]  /*10f30*/  FSEL R222, R28, -INF , !P3 ;  /* 0xff8000001cde7808 */ /* 0x000fe40005800000 */
[----:B------:R-:W-:Y:S02]  /*10f40*/  ISETP.GE.AND P3, PT, R0, R206, PT ;  /* 0x000000ce0000720c */ /* 0x000fe40003f66270 */
[----:B------:R-:W-:Y:S02]  /*10f50*/  ISETP.GE.OR P1, PT, R8, R209, !P0 ;  /* 0x000000d10800720c */ /* 0x000fe40004726670 */
[-C--:B------:R-:W-:Y:S02]  /*10f60*/  ISETP.GE.AND P0, PT, R5, R205.reuse, PT ;  /* 0x000000cd0500720c */ /* 0x080fe40003f06270 */
[----:B------:R-:W-:Y:S02]  /*10f70*/  FSEL R232, R26, -INF , !P2 ;  /* 0xff8000001ae87808 */ /* 0x000fe40005000000 */
[----:B------:R-:W-:Y:S02]  /*10f80*/  ISETP.GE.AND P4, PT, R7, R205, PT ;  /* 0x000000cd0700720c */ /* 0x000fe40003f86270 */
[----:B------:R-:W-:Y:S02]  /*10f90*/  ISETP.GE.OR P0, PT, R5, R209, !P0 ;  /* 0x000000d10500720c */ /* 0x000fe40004706670 */
[----:B------:R-:W-:Y:S02]  /*10fa0*/  ISETP.GE.OR P3, PT, R0, R210, !P3 ;  /* 0x000000d20000720c */ /* 0x000fe40005f66670 */
[----:B------:R-:W-:Y:S02]  /*10fb0*/  ISETP.GE.AND P2, PT, R6, R205, PT ;  /* 0x000000cd0600720c */ /* 0x000fe40003f46270 */
[----:B------:R-:W-:Y:S02]  /*10fc0*/  FSEL R165, R51, -INF , !P0 ;  /* 0xff80000033a57808 */ /* 0x000fe40004000000 */
[----:B------:R-:W-:Y:S02]  /*10fd0*/  FSEL R234, R17, -INF , !P3 ;  /* 0xff80000011ea7808 */ /* 0x000fe40005800000 */
[----:B------:R-:W-:Y:S02]  /*10fe0*/  ISETP.GE.OR P3, PT, R7, R209, !P4 ;  /* 0x000000d10700720c */ /* 0x000fe40006766670 */
[----:B------:R-:W-:Y:S02]  /*10ff0*/  ISETP.GE.AND P4, PT, R4, R205, PT ;  /* 0x000000cd0400720c */ /* 0x000fe40003f86270 */
[----:B------:R-:W-:Y:S02]  /*11000*/  ISETP.GE.AND P0, PT, R14, R203, PT ;  /* 0x000000cb0e00720c */ /* 0x000fe40003f06270 */
[----:B------:R-:W-:Y:S02]  /*11010*/  FSEL R149, R70, -INF , !P1 ;  /* 0xff80000046957808 */ /* 0x000fe40004800000 */
[-C--:B------:R-:W-:Y:S02]  /*11020*/  ISETP.GE.OR P1, PT, R6, R209.reuse, !P2 ;  /* 0x000000d10600720c */ /* 0x080fe40005726670 */
[----:B------:R-:W-:Y:S02]  /*11030*/  ISETP.GE.AND P2, PT, R14, R204, PT ;  /* 0x000000cc0e00720c */ /* 0x000fe40003f46270 */
[----:B------:R-:W-:Y:S02]  /*11040*/  FSEL R160, R50, -INF , !P1 ;  /* 0xff80000032a07808 */ /* 0x000fe40004800000 */
[----:B------:R-:W-:Y:S02]  /*11050*/  ISETP.GE.OR P1, PT, R4, R209, !P4 ;  /* 0x000000d10400720c */ /* 0x000fe40006726670 */
[C---:B------:R-:W-:Y:S02]  /*11060*/  ISETP.GE.OR P4, PT, R14.reuse, R208, !P2 ;  /* 0x000000d00e00720c */ /* 0x040fe40005786670 */
[----:B------:R-:W-:Y:S02]  /*11070*/  ISETP.GE.OR P2, PT, R14, R207, !P0 ;  /* 0x000000cf0e00720c */ /* 0x000fe40004746670 */
[----:B------:R-:W-:Y:S02]  /*11080*/  FMNMX.FTZ R14, R18, R3, !PT ;  /* 0x00000003120e7209 */ /* 0x000fe40007810000 */
[----:B------:R-:W-:Y:S02]  /*11090*/  FSEL R150, R69, -INF , !P3 ;  /* 0xff80000045967808 */ /* 0x000fe40005800000 */
[----:B------:R-:W-:Y:S02]  /*110a0*/  FMNMX.FTZ R14, R19, R14, !PT ;  /* 0x0000000e130e7209 */ /* 0x000fe40007810000 */
[----:B------:R-:W-:Y:S02]  /*110b0*/  ISETP.GE.AND P3, PT, R2, R205, PT ;  /* 0x000000cd0200720c */ /* 0x000fe40003f66270 */
[----:B------:R-:W-:Y:S02]  /*110c0*/  FSEL R218, R39, -INF , !P1 ;  /* 0xff80000027da7808 */ /* 0x000fe40004800000 */
[----:B------:R-:W-:Y:S02]  /*110d0*/  FMNMX.FTZ R14, R22, R14, !PT ;  /* 0x0000000e160e7209 */ /* 0x000fe40007810000 */
[----:B------:R-:W-:Y:S02]  /*110e0*/  ISETP.GE.OR P3, PT, R2, R209, !P3 ;  /* 0x000000d10200720c */ /* 0x000fe40005f66670 */
[----:B------:R-:W-:Y:S02]  /*110f0*/  P2R R17, PR, RZ, 0x4 ;  /* 0x00000004ff117803 */ /* 0x000fe40000000000 */
[C---:B------:R-:W-:Y:S02]  /*11100*/  ISETP.GE.AND P2, PT, R13.reuse, R204, PT ;  /* 0x000000cc0d00720c */ /* 0x040fe40003f46270 */
[C---:B------:R-:W-:Y:S02]  /*11110*/  ISETP.GE.AND P1, PT, R13.reuse, R203, PT ;  /* 0x000000cb0d00720c */ /* 0x040fe40003f26270 */
[----:B------:R-:W-:Y:S02]  /*11120*/  FSEL R224, R38, -INF , !P3 ;  /* 0xff80000026e07808 */ /* 0x000fe40005800000 */
[----:B------:R-:W-:Y:S02]  /*11130*/  ISETP.GE.OR P3, PT, R13, R208, !P2 ;  /* 0x000000d00d00720c */ /* 0x000fe40005766670 */
[----:B------:R-:W-:Y:S02]  /*11140*/  FSEL R28, R177, -INF , !P5 ;  /* 0xff800000b11c7808 */ /* 0x000fe40006800000 */
[----:B------:R-:W-:Y:S02]  /*11150*/  ISETP.GE.OR P5, PT, R13, R207, !P1 ;  /* 0x000000cf0d00720c */ /* 0x000fe40004fa6670 */
[----:B------:R-:W-:Y:S02]  /*11160*/  FMNMX.FTZ R13, R23, R14, !PT ;  /* 0x0000000e170d7209 */ /* 0x000fe40007810000 */
[C---:B------:R-:W-:Y:S02]  /*11170*/  ISETP.GE.AND P0, PT, R15.reuse, R205, PT ;  /* 0x000000cd0f00720c */ /* 0x040fe40003f06270 */
        /* <DEDUP_REMOVED lines=8> */
[C---:B------:R-:W-:Y:S02]  /*11200*/  ISETP.GE.AND P0, PT, R12.reuse, R204, PT ;  /* 0x000000cc0c00720c */ /* 0x040fe40003f06270 */
[----:B------:R-:W-:Y:S02]  /*11210*/  FSEL R236, R31, -INF , !P1 ;  /* 0xff8000001fec7808 */ /* 0x000fe40004800000 */
[----:B------:R-:W-:Y:S02]  /*11220*/  ISETP.GE.AND P1, PT, R12, R203, PT ;  /* 0x000000cb0c00720c */ /* 0x000fe40003f26270 */
[----:B------:R-:W-:Y:S02]  /*11230*/  FMNMX.FTZ R13, R58, R13, !PT ;  /* 0x0000000d3a0d7209 */ /* 0x000fe40007810000 */
[----:B------:R-:W-:Y:S02]  /*11240*/  ISETP.GE.OR P0, PT, R12, R208, !P0 ;  /* 0x000000d00c00720c */ /* 0x000fe40004706670 */
[----:B------:R-:W-:Y:S02]  /*11250*/  FSEL R21, R176, -INF , !P6 ;  /* 0xff800000b0157808 */ /* 0x000fe40007000000 */
[----:B------:R-:W-:Y:S02]  /*11260*/  FSEL R26, R174, -INF , !P4 ;  /* 0xff800000ae1a7808 */ /* 0x000fe40006000000 */
[C---:B------:R-:W-:Y:S02]  /*11270*/  ISETP.GE.AND P2, PT, R11.reuse, R204, PT ;  /* 0x000000cc0b00720c */ /* 0x040fe40003f46270 */
[----:B------:R-:W-:Y:S02]  /*11280*/  ISETP.GE.OR P4, PT, R12, R207, !P1 ;  /* 0x000000cf0c00720c */ /* 0x000fe40004f86670 */
[----:B------:R-:W-:Y:S02]  /*11290*/  FMNMX.FTZ R12, R20, R68, !PT ;  /* 0x00000044140c7209 */ /* 0x000fe40007810000 */
[----:B------:R-:W-:Y:S02]  /*112a0*/  ISETP.GE.AND P1, PT, R11, R203, PT ;  /* 0x000000cb0b00720c */ /* 0x000fe40003f26270 */
[----:B------:R-:W-:Y:S02]  /*112b0*/  FMNMX.FTZ R73, R59, R13, !PT ;  /* 0x0000000d3b497209 */ /* 0x000fe40007810000 */
[----:B------:R-:W-:Y:S02]  /*112c0*/  FSEL R30, R162, -INF , !P0 ;  /* 0xff800000a21e7808 */ /* 0x000fe40004000000 */
[----:B------:R-:W-:Y:S02]  /*112d0*/  ISETP.GE.AND P0, PT, R10, R204, PT ;  /* 0x000000cc0a00720c */ /* 0x000fe40003f06270 */
[----:B------:R-:W-:Y:S02]  /*112e0*/  ISETP.GE.OR P2, PT, R11, R208, !P2 ;  /* 0x000000d00b00720c */ /* 0x000fe40005746670 */
[----:B------:R-:W-:Y:S02]  /*112f0*/  ISETP.NE.AND P6, PT, R16, RZ, PT ;  /* 0x000000ff1000720c */ /* 0x000fe40003fc5270 */
[----:B------:R-:W-:Y:S02]  /*11300*/  FSEL R16, R175, -INF , !P3 ;  /* 0xff800000af107808 */ /* 0x000fe40005800000 */
[----:B------:R-:W-:Y:S02]  /*11310*/  ISETP.GE.OR P3, PT, R11, R207, !P1 ;  /* 0x000000cf0b00720c */ /* 0x000fe40004f66670 */
[----:B------:R-:W-:Y:S02]  /*11320*/  FMNMX.FTZ R11, R21, R12, !PT ;  /* 0x0000000c150b7209 */ /* 0x000fe40007810000 */
[----:B------:R-:W-:Y:S02]  /*11330*/  FMNMX.FTZ R73, R158, R73, !PT ;  /* 0x000000499e497209 */ /* 0x000fe40007810000 */
[----:B------:R-:W-:Y:S02]  /*11340*/  ISETP.GE.OR P0, PT, R10, R208, !P0 ;  /* 0x000000d00a00720c */ /* 0x000fe40004706670 */
[----:B------:R-:W-:Y:S02]  /*11350*/  FMNMX.FTZ R11, R24, R11, !PT ;  /* 0x0000000b180b7209 */ /* 0x000fe40007810000 */
[----:B------:R-:W-:Y:S02]  /*11360*/  FMNMX.FTZ R73, R159, R73, !PT ;  /* 0x000000499f497209 */ /* 0x000fe40007810000 */
[----:B------:R-:W-:Y:S02]  /*11370*/  FSEL R46, R151, -INF , !P0 ;  /* 0xff800000972e7808 */ /* 0x000fe40004000000 */
[----:B------:R-:W-:Y:S02]  /*11380*/  ISETP.GE.AND P0, PT, R9, R204, PT ;  /* 0x000000cc0900720c */ /* 0x000fe40003f06270 */
[----:B------:R-:W-:Y:S02]  /*11390*/  FMNMX.FTZ R11, R27, R11, !PT ;  /* 0x0000000b1b0b7209 */ /* 0x000fe40007810000 */
[C---:B------:R-:W-:Y:S02]  /*113a0*/  ISETP.GE.AND P1, PT, R10.reuse, R203, PT ;  /* 0x000000cb0a00720c */ /* 0x040fe40003f26270 */
[----:B------:R-:W-:Y:S02]  /*113b0*/  FMNMX.FTZ R73, R219, R73, !PT ;  /* 0x00000049db497209 */ /* 0x000fe40007810000 */
[----:B------:R-:W-:Y:S02]  /*113c0*/  ISETP.GE.OR P0, PT, R9, R208, !P0 ;  /* 0x000000d00900720c */ /* 0x000fe40004706670 */
[----:B------:R-:W-:Y:S02]  /*113d0*/  FSEL R14, R179, -INF , !P6 ;  /* 0xff800000b30e7808 */ /* 0x000fe40007000000 */
[----:B------:R-:W-:Y:S02]  /*113e0*/  ISETP.GE.OR P6, PT, R10, R207, !P1 ;  /* 0x000000cf0a00720c */ /* 0x000fe40004fc6670 */
[----:B------:R-:W-:Y:S02]  /*113f0*/  FMNMX.FTZ R10, R33, R11, !PT ;  /* 0x0000000b210a7209 */ /* 0x000fe40007810000 */
[----:B------:R-:W-:Y:S02]  /*11400*/  FMNMX.FTZ R73, R222, R73, !PT ;  /* 0x00000049de497209 */ /* 0x000fe40007810000 */
[----:B------:R-:W-:Y:S02]  /*11410*/  FSEL R45, R152, -INF , !P0 ;  /* 0xff800000982d7808 */ /* 0x000fe40004000000 */
[----:B------:R-:W-:Y:S02]  /*11420*/  ISETP.GE.AND P0, PT, R8, R204, PT ;  /* 0x000000cc0800720c */ /* 0x000fe40003f06270 */
[----:B------:R-:W-:Y:S02]  /*11430*/  FMNMX.FTZ R10, R35, R10, !PT ;  /* 0x0000000a230a7209 */ /* 0x000fe40007810000 */
[----:B------:R-:W-:Y:S02]  /*11440*/  FMNMX.FTZ R73, R232, R73, !PT ;  /* 0x00000049e8497209 */ /* 0x000fe40007810000 */
[----:B------:R-:W-:Y:S02]  /*11450*/  ISETP.GE.OR P0, PT, R8, R208, !P0 ;  /* 0x000000d00800720c */ /* 0x000fe40004706670 */
[----:B------:R-:W-:Y:S02]  /*11460*/  FMNMX.FTZ R73, R234, R73, !PT ;  /* 0x00000049ea497209 */ /* 0x000fe40007810000 */
[----:B------:R-:W-:Y:S02]  /*11470*/  FMNMX.FTZ R10, R40, R10, !PT ;  /* 0x0000000a280a7209 */ /* 0x000fe40007810000 */
[----:B------:R-:W-:Y:S01]  /*11480*/  ISETP.GE.AND P1, PT, R9, R203, PT ;  /* 0x000000cb0900720c */ /* 0x000fe20003f26270 */
[----:B------:R-:W1:Y:S01]  /*11490*/  SHFL.BFLY PT, R11, R73, 0x2, 0x1f ;  /* 0x0c401f00490b7f89 */ /* 0x000e6200000e0000 */
[----:B------:R-:W-:Y:S02]  /*114a0*/  FSEL R157, R145, -INF , !P0 ;  /* 0xff800000919d7808 */ /* 0x000fe40004000000 */
[----:B------:R-:W-:Y:S02]  /*114b0*/  ISETP.GE.AND P0, PT, R7, R204, PT ;  /* 0x000000cc0700720c */ /* 0x000fe40003f06270 */
[----:B------:R-:W-:Y:S02]  /*114c0*/  ISETP.GE.OR P1, PT, R9, R207, !P1 ;  /* 0x000000cf0900720c */ /* 0x000fe40004f26670 */
[----:B------:R-:W-:Y:S02]  /*114d0*/  FMNMX.FTZ R9, R41, R10, !PT ;  /* 0x0000000a29097209 */ /* 0x000fe40007810000 */
[----:B------:R-:W-:Y:S02]  /*114e0*/  ISETP.GE.OR P0, PT, R7, R208, !P0 ;  /* 0x000000d00700720c */ /* 0x000fe40004706670 */
[----:B------:R-:W-:Y:S02]  /*114f0*/  FMNMX.FTZ R9, R149, R9, !PT ;  /* 0x0000000995097209 */ /* 0x000fe40007810000 */
[----:B------:R-:W-:Y:S02]  /*11500*/  FSEL R156, R146, -INF , !P0 ;  /* 0xff800000929c7808 */ /* 0x000fe40004000000 */
[----:B------:R-:W-:Y:S02]  /*11510*/  ISETP.GE.AND P0, PT, R7, R203, PT ;  /* 0x000000cb0700720c */ /* 0x000fe40003f06270 */
[----:B------:R-:W-:Y:S02]  /*11520*/  FMNMX.FTZ R9, R150, R9, !PT ;  /* 0x0000000996097209 */ /* 0x000fe40007810000 */
[----:B------:R-:W-:Y:S02]  /*11530*/  FSEL R31, R153, -INF , !P2 ;  /* 0xff800000991f7808 */ /* 0x000fe40005000000 */
[----:B------:R-:W-:Y:S02]  /*11540*/  ISETP.NE.AND P2, PT, R17, RZ, PT ;  /* 0x000000ff1100720c */ /* 0x000fe40003f45270 */
[----:B------:R-:W-:Y:S02]  /*11550*/  P2R R10, PR, RZ, 0x2 ;  /* 0x00000002ff0a7803 */ /* 0x000fe40000000000 */
[----:B------:R-:W-:Y:S02]  /*11560*/  FSEL R12, R180, -INF , !P5 ;  /* 0xff800000b40c7808 */ /* 0x000fe40006800000 */
[----:B------:R-:W-:Y:S02]  /*11570*/  ISETP.GE.OR P5, PT, R7, R207, !P0 ;  /* 0x000000cf0700720c */ /* 0x000fe400047a6670 */
[----:B------:R-:W-:Y:S02]  /*11580*/  ISETP.GE.AND P1, PT, R8, R203, PT ;  /* 0x000000cb0800720c */ /* 0x000fe40003f26270 */
[CC--:B------:R-:W-:Y:S02]  /*11590*/  ISETP.GE.AND P0, PT, R5.reuse, R204.reuse, PT ;  /* 0x000000cc0500720c */ /* 0x0c0fe40003f06270 */
[----:B------:R-:W-:Y:S02]  /*115a0*/  FMNMX.FTZ R9, R160, R9, !PT ;  /* 0x00000009a0097209 */ /* 0x000fe40007810000 */
[----:B------:R-:W-:Y:S02]  /*115b0*/  FSEL R13, R178, -INF , !P2 ;  /* 0xff800000b20d7808 */ /* 0x000fe40005000000 */
[----:B------:R-:W-:Y:S02]  /*115c0*/  ISETP.GE.OR P1, PT, R8, R207, !P1 ;  /* 0x000000cf0800720c */ /* 0x000fe40004f26670 */
[C---:B------:R-:W-:Y:S02]  /*115d0*/  ISETP.GE.AND P2, PT, R6.reuse, R204, PT ;  /* 0x000000cc0600720c */ /* 0x040fe40003f46270 */
[-C--:B------:R-:W-:Y:S02]  /*115e0*/  ISETP.GE.OR P0, PT, R5, R208.reuse, !P0 ;  /* 0x000000d00500720c */ /* 0x080fe40004706670 */
[----:B------:R-:W-:Y:S02]  /*115f0*/  FMNMX.FTZ R7, R165, R9, !PT ;  /* 0x00000009a5077209 */ /* 0x000fe40007810000 */
[----:B------:R-:W-:Y:S02]  /*11600*/  FSEL R44, R169, -INF , !P4 ;  /* 0xff800000a92c7808 */ /* 0x000fe40006000000 */
[----:B------:R-:W-:Y:S02]  /*11610*/  ISETP.GE.OR P2, PT, R6, R208, !P2 ;  /* 0x000000d00600720c */ /* 0x000fe40005746670 */
[----:B------:R-:W-:Y:S02]  /*11620*/  ISETP.NE.AND P4, PT, R10, RZ, PT ;  /* 0x000000ff0a00720c */ /* 0x000fe40003f85270 */
[----:B------:R-:W-:Y:S02]  /*11630*/  P2R R10, PR, RZ, 0x2 ;  /* 0x00000002ff0a7803 */ /* 0x000fe40000000000 */
[----:B------:R-:W-:Y:S02]  /*11640*/  ISETP.GE.AND P1, PT, R6, R203, PT ;  /* 0x000000cb0600720c */ /* 0x000fe40003f26270 */
[----:B------:R-:W-:Y:S02]  /*11650*/  FSEL R164, R144, -INF , !P0 ;  /* 0xff80000090a47808 */ /* 0x000fe40004000000 */
[----:B------:R-:W-:Y:S02]  /*11660*/  ISETP.GE.AND P0, PT, R4, R204, PT ;  /* 0x000000cc0400720c */ /* 0x000fe40003f06270 */
[----:B------:R-:W-:Y:S02]  /*11670*/  FMNMX.FTZ R8, R218, R7, !PT ;  /* 0x00000007da087209 */ /* 0x000fe40007810000 */
[----:B------:R-:W-:Y:S02]  /*11680*/  FSEL R155, R43, -INF , !P2 ;  /* 0xff8000002b9b7808 */ /* 0x000fe40005000000 */
[----:B------:R-:W-:Y:S02]  /*11690*/  FSEL R43, R172, -INF , !P3 ;  /* 0xff800000ac2b7808 */ /* 0x000fe40005800000 */
[----:B------:R-:W-:Y:S02]  /*116a0*/  ISETP.GE.OR P3, PT, R6, R207, !P1 ;  /* 0x000000cf0600720c */ /* 0x000fe40004f66670 */
[----:B------:R-:W-:Y:S02]  /*116b0*/  ISETP.GE.OR P0, PT, R4, R208, !P0 ;  /* 0x000000d00400720c */ /* 0x000fe40004706670 */
[----:B------:R-:W-:Y:S02]  /*116c0*/  ISETP.GE.AND P1, PT, R5, R203, PT ;  /* 0x000000cb0500720c */ /* 0x000fe40003f26270 */
[----:B------:R-:W-:Y:S02]  /*116d0*/  FMNMX.FTZ R8, R224, R8, !PT ;  /* 0x00000008e0087209 */ /* 0x000fe40007810000 */
[----:B-1----:R-:W-:Y:S02]  /*116e0*/  FMNMX.FTZ R73, R73, R11, !PT ;  /* 0x0000000b49497209 */ /* 0x002fe40007810000 */
[----:B------:R-:W-:Y:S02]  /*116f0*/  FSEL R47, R170, -INF , !P6 ;  /* 0xff800000aa2f7808 */ /* 0x000fe40007000000 */
[----:B------:R-:W-:Y:S02]  /*11700*/  FSEL R184, R56, -INF , !P0 ;  /* 0xff80000038b87808 */ /* 0x000fe40004000000 */
[----:B------:R-:W-:Y:S02]  /*11710*/  ISETP.GE.AND P0, PT, R2, R204, PT ;  /* 0x000000cc0200720c */ /* 0x000fe40003f06270 */
[----:B------:R-:W-:Y:S02]  /*11720*/  ISETP.GE.OR P6, PT, R5, R207, !P1 ;  /* 0x000000cf0500720c */ /* 0x000fe40004fc6670 */
[----:B------:R-:W-:Y:S02]  /*11730*/  FMNMX.FTZ R5, R29, R75, !PT ;  /* 0x0000004b1d057209 */ /* 0x000fe40007810000 */
[----:B------:R-:W-:Y:S02]  /*11740*/  FMNMX.FTZ R72, R235, R8, !PT ;  /* 0x00000008eb487209 */ /* 0x000fe40007810000 */
[----:B------:R-:W-:Y:S01]  /*11750*/  ISETP.GE.AND P1, PT, R4, R203, PT ;  /* 0x000000cb0400720c */ /* 0x000fe20003f26270 */
[----:B------:R-:W1:Y:S01]  /*11760*/  SHFL.BFLY PT, R8, R73, 0x1, 0x1f ;  /* 0x0c201f0049087f89 */ /* 0x000e6200000e0000 */
[----:B------:R-:W-:Y:S02]  /*11770*/  FMNMX.FTZ R5, R14, R5, !PT ;  /* 0x000000050e057209 */ /* 0x000fe40007810000 */
[----:B------:R-:W-:Y:S02]  /*11780*/  ISETP.GE.OR P0, PT, R2, R208, !P0 ;  /* 0x000000d00200720c */ /* 0x000fe40004706670 */
[----:B------:R-:W-:Y:S02]  /*11790*/  FSEL R48, R173, -INF , !P4 ;  /* 0xff800000ad307808 */ /* 0x000fe40006000000 */
[----:B------:R-:W-:Y:S02]  /*117a0*/  ISETP.GE.OR P4, PT, R4, R207, !P1 ;  /* 0x000000cf0400720c */ /* 0x000fe40004f86670 */
[----:B------:R-:W-:Y:S02]  /*117b0*/  FMNMX.FTZ R4, R13, R5, !PT ;  /* 0x000000050d047209 */ /* 0x000fe40007810000 */
[----:B------:R-:W-:Y:S02]  /*117c0*/  FSEL R213, R57, -INF , !P0 ;  /* 0xff80000039d57808 */ /* 0x000fe40004000000 */
[----:B------:R-:W-:Y:S02]  /*117d0*/  ISETP.GE.AND P0, PT, R2, R203, PT ;  /* 0x000000cb0200720c */ /* 0x000fe40003f06270 */
[----:B------:R-:W-:Y:S02]  /*117e0*/  ISETP.NE.AND P1, PT, R10, RZ, PT ;  /* 0x000000ff0a00720c */ /* 0x000fe40003f25270 */
        /* <DEDUP_REMOVED lines=8> */
[----:B-1----:R-:W-:Y:S02]  /*11870*/  FMNMX.FTZ R73, R73, R8, !PT ;  /* 0x0000000849497209 */ /* 0x002fe40007810000 */
[----:B------:R-:W-:Y:S02]  /*11880*/  FMNMX.FTZ R2, R48, R2, !PT ;  /* 0x0000000230027209 */ /* 0x000fe40007810000 */
[----:B------:R-:W-:Y:S01]  /*11890*/  FSEL R181, R60, -INF , !P0 ;  /* 0xff8000003cb57808 */ /* 0x000fe20004000000 */
[----:B------:R-:W-:Y:S01]  /*118a0*/  FMUL.FTZ R77, R73, c[0x0][0x23c] ;  /* 0x00008f00494d7a20 */ /* 0x000fe20000410000 */
[----:B------:R-:W-:Y:S02]  /*118b0*/  ISETP.GE.AND P0, PT, R0, R204, PT ;  /* 0x000000cc0000720c */ /* 0x000fe40003f06270 */
[----:B------:R-:W-:Y:S02]  /*118c0*/  FSEL R152, R167, -INF , !P5 ;  /* 0xff800000a7987808 */ /* 0x000fe40006800000 */
[----:B------:R-:W-:Y:S02]  /*118d0*/  FMNMX.FTZ R2, R154, R2, !PT ;  /* 0x000000029a027209 */ /* 0x000fe40007810000 */
[----:B------:R-:W-:Y:S02]  /*118e0*/  FSEL R151, R163, -INF , !P3 ;  /* 0xff800000a3977808 */ /* 0x000fe40005800000 */
[----:B------:R-:W-:Y:S02]  /*118f0*/  FSETP.NEU.FTZ.AND P3, PT, R73, -INF , PT ;  /* 0xff8000004900780b */ /* 0x000fe40003f7d000 */
[----:B------:R-:W-:Y:S02]  /*11900*/  ISETP.GE.OR P0, PT, R0, R208, !P0 ;  /* 0x000000d00000720c */ /* 0x000fe40004706670 */
        /* <DEDUP_REMOVED lines=11> */
[----:B------:R-:W-:Y:S01]  /*119c0*/  FSEL R178, R53, -INF , !P4 ;  /* 0xff80000035b27808 */ /* 0x000fe20006000000 */
[----:B------:R1:W-:Y:S01]  /*119d0*/  MUFU.EX2 R233, R2 ;  /* 0x0000000200e97308 */ /* 0x0003e20000000800 */
[----:B------:R-:W-:Y:S02]  /*119e0*/  FMNMX.FTZ R6, R26, R6, !PT ;  /* 0x000000061a067209 */ /* 0x000fe40007810000 */
[----:B------:R-:W-:Y:S02]  /*119f0*/  FMNMX.FTZ R72, R236, R72, !PT ;  /* 0x00000048ec487209 */ /* 0x000fe40007810000 */
[----:B------:R-:W-:Y:S02]  /*11a00*/  FMNMX.FTZ R6, R16, R6, !PT ;  /* 0x0000000610067209 */ /* 0x000fe40007810000 */
[----:B------:R-:W-:Y:S01]  /*11a10*/  ISETP.GE.AND P1, PT, R15, R203, PT ;  /* 0x000000cb0f00720c */ /* 0x000fe20003f26270 */
[----:B------:R-:W2:Y:S01]  /*11a20*/  SHFL.BFLY PT, R7, R72, 0x2, 0x1f ;  /* 0x0c401f0048077f89 */ /* 0x000ea200000e0000 */
[----:B------:R-:W-:Y:S02]  /*11a30*/  FMNMX.FTZ R6, R30, R6, !PT ;  /* 0x000000061e067209 */ /* 0x000fe40007810000 */
[----:B------:R-:W-:Y:S02]  /*11a40*/  FSEL R179, R54, -INF , !P2 ;  /* 0xff80000036b37808 */ /* 0x000fe40005000000 */
[----:B------:R-:W-:Y:S02]  /*11a50*/  FMNMX.FTZ R6, R31, R6, !PT ;  /* 0x000000061f067209 */ /* 0x000fe40007810000 */
[----:B------:R-:W-:Y:S01]  /*11a60*/  ISETP.GE.OR P1, PT, R15, R207, !P1 ;  /* 0x000000cf0f00720c */ /* 0x000fe20004f26670 */
[----:B------:R-:W-:Y:S01]  /*11a70*/  LDSM.16.MT88.4 R52, [R190+0x6000] ;  /* 0x00600000be34783b */ /* 0x000fe20000004200 */
[----:B------:R-:W-:Y:S02]  /*11a80*/  FMNMX.FTZ R6, R46, R6, !PT ;  /* 0x000000062e067209 */ /* 0x000fe40007810000 */
[----:B------:R-:W-:Y:S02]  /*11a90*/  FMNMX.FTZ R0, R178, R0, !PT ;  /* 0x00000000b2007209 */ /* 0x000fe40007810000 */
[----:B------:R-:W-:Y:S02]  /*11aa0*/  FMNMX.FTZ R71, R45, R6, !PT ;  /* 0x000000062d477209 */ /* 0x000fe40007810000 */
[----:B------:R-:W-:Y:S01]  /*11ab0*/  FSEL R183, R62, -INF , !P1 ;  /* 0xff8000003eb77808 */ /* 0x000fe20004800000 */
[--C-:B-1----:R-:W-:Y:S01]  /*11ac0*/  FFMA.FTZ R2, R19, c[0x0][0x23c], -R77.reuse ;  /* 0x00008f0013027a23 */ /* 0x102fe2000001084d */
[----:B------:R-:W-:Y:S02]  /*11ad0*/  FMNMX.FTZ R71, R157, R71, !PT ;  /* 0x000000479d477209 */ /* 0x000fe40007810000 */
[----:B------:R-:W-:Y:S01]  /*11ae0*/  FSEL R76, R63, -INF , !P0 ;  /* 0xff8000003f4c7808 */ /* 0x000fe20004000000 */
[----:B------:R1:W3:Y:S01]  /*11af0*/  MUFU.EX2 R239, R2 ;  /* 0x0000000200ef7308 */ /* 0x0002e20000000800 */
[----:B------:R-:W-:Y:S02]  /*11b00*/  FMNMX.FTZ R71, R156, R71, !PT ;  /* 0x000000479c477209 */ /* 0x000fe40007810000 */
[----:B------:R-:W-:Y:S02]  /*11b10*/  FMNMX.FTZ R0, R179, R0, !PT ;  /* 0x00000000b3007209 */ /* 0x000fe40007810000 */
[----:B--2---:R-:W-:Y:S02]  /*11b20*/  FMNMX.FTZ R72, R72, R7, !PT ;  /* 0x0000000748487209 */ /* 0x004fe40007810000 */
[----:B------:R-:W-:Y:S02]  /*11b30*/  FMNMX.FTZ R71, R155, R71, !PT ;  /* 0x000000479b477209 */ /* 0x000fe40007810000 */
[----:B------:R-:W-:Y:S01]  /*11b40*/  FMNMX.FTZ R0, R183, R0, !PT ;  /* 0x00000000b7007209 */ /* 0x000fe20007810000 */
[----:B------:R-:W2:Y:S01]  /*11b50*/  SHFL.BFLY PT, R4, R72, 0x1, 0x1f ;  /* 0x0c201f0048047f89 */ /* 0x000ea200000e0000 */
[----:B------:R-:W-:Y:S02]  /*11b60*/  FMNMX.FTZ R71, R164, R71, !PT ;  /* 0x00000047a4477209 */ /* 0x000fe40007810000 */
[----:B------:R-:W-:Y:S02]  /*11b70*/  FMNMX.FTZ R0, R76, R0, !PT ;  /* 0x000000004c007209 */ /* 0x000fe40007810000 */
[----:B------:R-:W-:Y:S02]  /*11b80*/  FMNMX.FTZ R71, R184, R71, !PT ;  /* 0x00000047b8477209 */ /* 0x000fe40007810000 */
[----:B------:R-:W-:Y:S02]  /*11b90*/  ISETP.NE.AND P5, PT, R42, RZ, PT ;  /* 0x000000ff2a00720c */ /* 0x000fe40003fa5270 */
[----:B------:R-:W-:Y:S04]  /*11ba0*/  FMNMX.FTZ R71, R213, R71, !PT ;  /* 0x00000047d5477209 */ /* 0x000fe80007810000 */
[----:B------:R-:W-:Y:S01]  /*11bb0*/  FMNMX.FTZ R71, R181, R71, !PT ;  /* 0x00000047b5477209 */ /* 0x000fe20007810000 */
[----:B-1----:R-:W1:Y:S01]  /*11bc0*/  SHFL.BFLY PT, R2, R0, 0x2, 0x1f ;  /* 0x0c401f0000027f89 */ /* 0x002e6200000e0000 */
[----:B---3--:R-:W-:Y:S02]  /*11bd0*/  F2FP.BF16.PACK_AB R144, R239, R233 ;  /* 0x000000e9ef90723e */ /* 0x008fe400000010ff */
[----:B------:R-:W-:Y:S05]  /*11be0*/  FMNMX.FTZ R71, R180, R71, !PT ;  /* 0x00000047b4477209 */ /* 0x000fea0007810000 */
[----:B------:R-:W3:Y:S01]  /*11bf0*/  SHFL.BFLY PT, R5, R71, 0x2, 0x1f ;  /* 0x0c401f0047057f89 */ /* 0x000ee200000e0000 */
[----:B--2---:R-:W-:Y:S04]  /*11c00*/  FMNMX.FTZ R72, R72, R4, !PT ;  /* 0x0000000448487209 */ /* 0x004fe80007810000 */
[C---:B------:R-:W-:Y:S01]  /*11c10*/  FSETP.NEU.FTZ.AND P2, PT, R72.reuse, -INF , PT ;  /* 0xff8000004800780b */ /* 0x040fe20003f5d000 */
[----:B------:R-:W-:Y:S05]  /*11c20*/  FMUL.FTZ R78, R72, c[0x0][0x23c] ;  /* 0x00008f00484e7a20 */ /* 0x000fea0000410000 */
[----:B------:R-:W-:Y:S02]  /*11c30*/  FSEL R78, R78, RZ, P2 ;  /* 0x000000ff4e4e7208 */ /* 0x000fe40001000000 */
[----:B-1----:R-:W-:Y:S03]  /*11c40*/  FMNMX.FTZ R0, R0, R2, !PT ;  /* 0x0000000200007209 */ /* 0x002fe60007810000 */
[--C-:B------:R-:W-:Y:S02]  /*11c50*/  FFMA.FTZ R2, R24, c[0x0][0x23c], -R78.reuse ;  /* 0x00008f0018027a23 */ /* 0x100fe4000001084e */
[--C-:B------:R-:W-:Y:S02]  /*11c60*/  FFMA.FTZ R4, R20, c[0x0][0x23c], -R78.reuse ;  /* 0x00008f0014047a23 */ /* 0x100fe4000001084e */
[----:B------:R1:W-:Y:S01]  /*11c70*/  MUFU.EX2 R226, R2 ;  /* 0x0000000200e27308 */ /* 0x0003e20000000800 */
[----:B---3--:R-:W-:Y:S05]  /*11c80*/  FMNMX.FTZ R71, R71, R5, !PT ;  /* 0x0000000547477209 */ /* 0x008fea0007810000 */
[----:B------:R-:W2:Y:S04]  /*11c90*/  SHFL.BFLY PT, R5, R71, 0x1, 0x1f ;  /* 0x0c201f0047057f89 */ /* 0x000ea800000e0000 */
[----:B------:R3:W-:Y:S04]  /*11ca0*/  MUFU.EX2 R228, R4 ;  /* 0x0000000400e47308 */ /* 0x0007e80000000800 */
[----:B-1----:R-:W1:Y:S01]  /*11cb0*/  SHFL.BFLY PT, R2, R0, 0x1, 0x1f ;  /* 0x0c201f0000027f89 */ /* 0x002e6200000e0000 */
[----:B--2---:R-:W-:Y:S01]  /*11cc0*/  FMNMX.FTZ R71, R71, R5, !PT ;  /* 0x0000000547477209 */ /* 0x004fe20007810000 */
[----:B------:R-:W-:Y:S02]  /*11cd0*/  FFMA.FTZ R5, R34, c[0x0][0x23c], -R77 ;  /* 0x00008f0022057a23 */ /* 0x000fe4000001084d */
[----:B---3--:R-:W-:Y:S01]  /*11ce0*/  FFMA.FTZ R4, R21, c[0x0][0x23c], -R78 ;  /* 0x00008f0015047a23 */ /* 0x008fe2000001084e */
[C---:B------:R-:W-:Y:S01]  /*11cf0*/  FSETP.NEU.FTZ.AND P1, PT, R71.reuse, -INF , PT ;  /* 0xff8000004700780b */ /* 0x040fe20003f3d000 */
[----:B------:R-:W-:Y:S01]  /*11d00*/  MUFU.EX2 R220, R5 ;  /* 0x0000000500dc7308 */ /* 0x000fe20000000800 */
[----:B------:R-:W-:Y:S05]  /*11d10*/  FMUL.FTZ R79, R71, c[0x0][0x23c] ;  /* 0x00008f00474f7a20 */ /* 0x000fea0000410000 */
[----:B------:R-:W-:Y:S04]  /*11d20*/  FSEL R79, R79, RZ, P1 ;  /* 0x000000ff4f4f7208 */ /* 0x000fe80000800000 */
[----:B------:R2:W3:Y:S01]  /*11d30*/  MUFU.EX2 R229, R4 ;  /* 0x0000000400e57308 */ /* 0x0004e20000000800 */
        /* <DEDUP_REMOVED lines=8> */
[----:B--2---:R-:W-:Y:S01]  /*11dc0*/  FFMA.FTZ R4, R22, c[0x0][0x23c], -R77 ;  /* 0x00008f0016047a23 */ /* 0x004fe2000001084d */
[----:B---3--:R-:W-:Y:S08]  /*11dd0*/  F2FP.BF16.PACK_AB R145, R229, R228 ;  /* 0x000000e4e591723e */ /* 0x008ff000000010ff */
[----:B------:R2:W-:Y:S01]  /*11de0*/  MUFU.EX2 R230, R4 ;  /* 0x0000000400e67308 */ /* 0x0005e20000000800 */
[----:B-1----:R-:W-:Y:S09]  /*11df0*/  FFMA.FTZ R0, R16, c[0x0][0x23c], -R79 ;  /* 0x00008f0010007a23 */ /* 0x002ff2000001084f */
[----:B------:R1:W3:Y:S01]  /*11e00*/  MUFU.EX2 R225, R0 ;  /* 0x0000000000e17308 */ /* 0x0002e20000000800 */
[--C-:B----4-:R-:W-:Y:S09]  /*11e10*/  FFMA.FTZ R2, R36, c[0x0][0x23c], -R77.reuse ;  /* 0x00008f0024027a23 */ /* 0x110ff2000001084d */
[----:B------:R4:W-:Y:S01]  /*11e20*/  MUFU.EX2 R216, R2 ;  /* 0x0000000200d87308 */ /* 0x0009e20000000800 */
[----:B--2---:R-:W-:Y:S02]  /*11e30*/  FFMA.FTZ R4, R23, c[0x0][0x23c], -R77 ;  /* 0x00008f0017047a23 */ /* 0x004fe4000001084d */
[----:B------:R-:W2:Y:S07]  /*11e40*/  LDSM.16.MT88.4 R20, [R189+0x6000] ;  /* 0x00600000bd14783b */ /* 0x000eae0000004200 */
[----:B------:R5:W5:Y:S01]  /*11e50*/  MUFU.EX2 R231, R4 ;  /* 0x0000000400e77308 */ /* 0x000b620000000800 */
[----:B-1----:R-:W-:Y:S01]  /*11e60*/  FFMA.FTZ R0, R29, c[0x0][0x23c], -R148 ;  /* 0x00008f001d007a23 */ /* 0x002fe20000010894 */
[----:B---3--:R-:W-:Y:S08]  /*11e70*/  F2FP.BF16.PACK_AB R66, R225, R223 ;  /* 0x000000dfe142723e */ /* 0x008ff000000010ff */
[----:B------:R1:W-:Y:S01]  /*11e80*/  MUFU.EX2 R185, R0 ;  /* 0x0000000000b97308 */ /* 0x0003e20000000800 */
[----:B----4-:R-:W-:Y:S01]  /*11e90*/  FSEL R2, R72, RZ, P2 ;  /* 0x000000ff48027208 */ /* 0x010fe20001000000 */
[----:B-----5:R-:W-:Y:S01]  /*11ea0*/  FFMA.FTZ R4, R27, c[0x0][0x23c], -R78 ;  /* 0x00008f001b047a23 */ /* 0x020fe2000001084e */
[----:B------:R-:W-:Y:S07]  /*11eb0*/  F2FP.BF16.PACK_AB R146, R231, R230 ;  /* 0x000000e6e792723e */ /* 0x000fee00000010ff */
[----:B------:R3:W4:Y:S01]  /*11ec0*/  MUFU.EX2 R227, R4 ;  /* 0x0000000400e37308 */ /* 0x0007220000000800 */
[--C-:B-1----:R-:W-:Y:S09]  /*11ed0*/  FFMA.FTZ R0, R14, c[0x0][0x23c], -R148.reuse ;  /* 0x00008f000e007a23 */ /* 0x102ff20000010894 */
[----:B------:R1:W5:Y:S01]  /*11ee0*/  MUFU.EX2 R186, R0 ;  /* 0x0000000000ba7308 */ /* 0x0003620000000800 */
[--C-:B---3--:R-:W-:Y:S01]  /*11ef0*/  FFMA.FTZ R4, R25, c[0x0][0x23c], -R79.reuse ;  /* 0x00008f0019047a23 */ /* 0x108fe2000001084f */
[----:B----4-:R-:W-:Y:S08]  /*11f00*/  F2FP.BF16.PACK_AB R147, R227, R226 ;  /* 0x000000e2e393723e */ /* 0x010ff000000010ff */
[----:B------:R3:W-:Y:S01]  /*11f10*/  MUFU.EX2 R221, R4 ;  /* 0x0000000400dd7308 */ /* 0x0007e20000000800 */
[--C-:B-1----:R-:W-:Y:S01]  /*11f20*/  FFMA.FTZ R0, R13, c[0x0][0x23c], -R148.reuse ;  /* 0x00008f000d007a23 */ /* 0x102fe20000010894 */
[----:B-----5:R-:W-:Y:S08]  /*11f30*/  F2FP.BF16.PACK_AB R65, R186, R185 ;  /* 0x000000b9ba41723e */ /* 0x020ff000000010ff */
[----:B------:R1:W-:Y:S01]  /*11f40*/  MUFU.EX2 R214, R0 ;  /* 0x0000000000d67308 */ /* 0x0003e20000000800 */
[----:B---3--:R-:W-:Y:S09]  /*11f50*/  FFMA.FTZ R4, R28, c[0x0][0x23c], -R79 ;  /* 0x00008f001c047a23 */ /* 0x008ff2000001084f */
[----:B------:R3:W4:Y:S01]  /*11f60*/  MUFU.EX2 R238, R4 ;  /* 0x0000000400ee7308 */ /* 0x0007220000000800 */
[----:B-1----:R-:W-:Y:S09]  /*11f70*/  FFMA.FTZ R0, R12, c[0x0][0x23c], -R148 ;  /* 0x00008f000c007a23 */ /* 0x002ff20000010894 */
[----:B------:R1:W5:Y:S01]  /*11f80*/  MUFU.EX2 R237, R0 ;  /* 0x0000000000ed7308 */ /* 0x0003620000000800 */
[--C-:B---3--:R-:W-:Y:S01]  /*11f90*/  FFMA.FTZ R4, R33, c[0x0][0x23c], -R78.reuse ;  /* 0x00008f0021047a23 */ /* 0x108fe2000001084e */
[----:B----4-:R-:W-:Y:S08]  /*11fa0*/  F2FP.BF16.PACK_AB R64, R238, R221 ;  /* 0x000000ddee40723e */ /* 0x010ff000000010ff */
[----:B------:R-:W-:Y:S01]  /*11fb0*/  MUFU.EX2 R187, R4 ;  /* 0x0000000400bb7308 */ /* 0x000fe20000000800 */
[----:B-1----:R-:W-:Y:S01]  /*11fc0*/  FFMA.FTZ R0, R35, c[0x0][0x23c], -R78 ;  /* 0x00008f0023007a23 */ /* 0x002fe2000001084e */
[----:B-----5:R-:W-:Y:S08]  /*11fd0*/  F2FP.BF16.PACK_AB R67, R237, R214 ;  /* 0x000000d6ed43723e */ /* 0x020ff000000010ff */
        /* <DEDUP_REMOVED lines=19> */
[----:B------:R-:W-:Y:S01]  /*12110*/  ISETP.GT.AND P0, PT, R212, R246, PT ;  /* 0x000000f6d400720c */ /* 0x000fe20003f04270 */
[----:B------:R-:W-:Y:S02]  /*12120*/  FMUL.FTZ R0, R0, c[0x0][0x23c] ;  /* 0x00008f0000007a20 */ /* 0x000fe40000410000 */
[C---:B------:R-:W-:Y:S02]  /*12130*/  FMUL.FTZ R7, R68.reuse, R83 ;  /* 0x0000005344077220 */ /* 0x040fe40000410000 */
[----:B------:R1:W3:Y:S01]  /*12140*/  MUFU.EX2 R3, R0 ;  /* 0x0000000000037308 */ /* 0x0002e20000000800 */
[----:B------:R-:W-:Y:S01]  /*12150*/  LDSM.16.MT88.4 R80, [R191+0x6000] ;  /* 0x00600000bf50783b */ /* 0x000fe20000004200 */
[C---:B------:R-:W-:Y:S02]  /*12160*/  FMUL.FTZ R18, R68.reuse, R94 ;  /* 0x0000005e44127220 */ /* 0x040fe40000410000 */
[----:B------:R-:W-:Y:S01]  /*12170*/  FMUL.FTZ R19, R68, R95 ;  /* 0x0000005f44137220 */ /* 0x000fe20000410000 */
[-C--:B--2---:R-:W-:Y:S01]  /*12180*/  HMMA.16816.F32.BF16 R4, R144, R20.reuse, R4 ;  /* 0x000000149004723c */ /* 0x084fe20000041804 */
[----:B------:R-:W-:Y:S02]  /*12190*/  FFMA.FTZ R74, R164, c[0x0][0x23c], -R79 ;  /* 0x00008f00a44a7a23 */ /* 0x000fe4000001084f */
[C---:B------:R-:W-:Y:S01]  /*121a0*/  FMUL.FTZ R34, R68.reuse, R110 ;  /* 0x0000006e44227220 */ /* 0x040fe20000410000 */
[----:B------:R-:W-:Y:S01]  /*121b0*/  LDSM.16.MT88.4 R92, [R192+0x6800] ;  /* 0x00680000c05c783b */ /* 0x000fe20000004200 */
[C---:B------:R-:W-:Y:S02]  /*121c0*/  FMUL.FTZ R35, R68.reuse, R111 ;  /* 0x0000006f44237220 */ /* 0x040fe40000410000 */
[C---:B------:R-:W-:Y:S02]  /*121d0*/  FMUL.FTZ R50, R68.reuse, R126 ;  /* 0x0000007e44327220 */ /* 0x040fe40000410000 */
[----:B------:R-:W-:Y:S03]  /*121e0*/  FMUL.FTZ R51, R68, R127 ;  /* 0x0000007f44337220 */ /* 0x000fe60000410000 */
[----:B------:R-:W-:Y:S01]  /*121f0*/  LDSM.16.MT88.4 R108, [R192+0x7800] ;  /* 0x00780000c06c783b */ /* 0x000fe20000004200 */
[----:B-1----:R-:W-:Y:S02]  /*12200*/  FADD.FTZ R0, -R2, R75 ;  /* 0x0000004b02007221 */ /* 0x002fe40000010100 */
[----:B------:R-:W-:Y:S02]  /*12210*/  FFMA.FTZ R2, R37, c[0x0][0x23c], -R77 ;  /* 0x00008f0025027a23 */ /* 0x000fe4000001084d */
[----:B------:R-:W-:Y:S03]  /*12220*/  FMUL.FTZ R0, R0, c[0x0][0x23c] ;  /* 0x00008f0000007a20 */ /* 0x000fe60000410000 */
[----:B------:R-:W1:Y:S01]  /*12230*/  LDSM.16.MT88.4 R36, [R192+0x6000] ;  /* 0x00600000c024783b */ /* 0x000e620000004200 */
[----:B------:R2:W-:Y:S01]  /*12240*/  MUFU.EX2 R182, R2 ;  /* 0x0000000200b67308 */ /* 0x0005e20000000800 */
[C---:B---3--:R-:W-:Y:S02]  /*12250*/  FMUL.FTZ R57, R3.reuse, R133 ;  /* 0x0000008503397220 */ /* 0x048fe40000410000 */
[C---:B------:R-:W-:Y:S02]  /*12260*/  FMUL.FTZ R56, R3.reuse, R132 ;  /* 0x0000008403387220 */ /* 0x040fe40000410000 */
[C---:B------:R-:W-:Y:S02]  /*12270*/  FMUL.FTZ R8, R3.reuse, R84 ;  /* 0x0000005403087220 */ /* 0x040fe40000410000 */
[C---:B------:R-:W-:Y:S02]  /*12280*/  FMUL.FTZ R9, R3.reuse, R85 ;  /* 0x0000005503097220 */ /* 0x040fe40000410000 */
[C---:B------:R-:W-:Y:S01]  /*12290*/  FMUL.FTZ R12, R3.reuse, R88 ;  /* 0x00000058030c7220 */ /* 0x040fe20000410000 */
[----:B------:R-:W3:Y:S01]  /*122a0*/  MUFU.EX2 R0, R0 ;  /* 0x0000000000007308 */ /* 0x000ee20000000800 */
[C---:B------:R-:W-:Y:S02]  /*122b0*/  FMUL.FTZ R13, R3.reuse, R89 ;  /* 0x00000059030d7220 */ /* 0x040fe40000410000 */
[C---:B------:R-:W-:Y:S02]  /*122c0*/  FMUL.FTZ R24, R3.reuse, R100 ;  /* 0x0000006403187220 */ /* 0x040fe40000410000 */
[C---:B------:R-:W-:Y:S02]  /*122d0*/  FMUL.FTZ R25, R3.reuse, R101 ;  /* 0x0000006503197220 */ /* 0x040fe40000410000 */
[C---:B------:R-:W-:Y:S02]  /*122e0*/  FMUL.FTZ R28, R3.reuse, R104 ;  /* 0x00000068031c7220 */ /* 0x040fe40000410000 */
[C---:B------:R-:W-:Y:S02]  /*122f0*/  FMUL.FTZ R29, R3.reuse, R105 ;  /* 0x00000069031d7220 */ /* 0x040fe40000410000 */
[C---:B------:R-:W-:Y:S02]  /*12300*/  FMUL.FTZ R60, R3.reuse, R136 ;  /* 0x00000088033c7220 */ /* 0x040fe40000410000 */
[C---:B------:R-:W-:Y:S02]  /*12310*/  FMUL.FTZ R61, R3.reuse, R137 ;  /* 0x00000089033d7220 */ /* 0x040fe40000410000 */
[--C-:B--2---:R-:W-:Y:S02]  /*12320*/  FFMA.FTZ R2, R40, c[0x0][0x23c], -R78.reuse ;  /* 0x00008f0028027a23 */ /* 0x104fe4000001084e */
[----:B------:R-:W-:Y:S02]  /*12330*/  FMUL.FTZ R40, R3, R116 ;  /* 0x0000007403287220 */ /* 0x000fe40000410000 */
[----:B------:R2:W-:Y:S01]  /*12340*/  MUFU.EX2 R177, R2 ;  /* 0x0000000200b17308 */ /* 0x0005e20000000800 */
[C---:B---3--:R-:W-:Y:S02]  /*12350*/  FMUL.FTZ R10, R0.reuse, R86 ;  /* 0x00000056000a7220 */ /* 0x048fe40000410000 */
[C---:B------:R-:W-:Y:S02]  /*12360*/  FMUL.FTZ R11, R0.reuse, R87 ;  /* 0x00000057000b7220 */ /* 0x040fe40000410000 */
[----:B------:R-:W3:Y:S01]  /*12370*/  LDSM.16.MT88.4 R84, [R189+0x6800] ;  /* 0x00680000bd54783b */ /* 0x000ee20000004200 */
[C---:B------:R-:W-:Y:S02]  /*12380*/  FMUL.FTZ R26, R0.reuse, R102 ;  /* 0x00000066001a7220 */ /* 0x040fe40000410000 */
[C---:B------:R-:W-:Y:S02]  /*12390*/  FMUL.FTZ R27, R0.reuse, R103 ;  /* 0x00000067001b7220 */ /* 0x040fe40000410000 */
[C---:B------:R-:W-:Y:S01]  /*123a0*/  HMMA.16816.F32.BF16 R8, R64.reuse, R20, R8 ;  /* 0x000000144008723c */ /* 0x040fe20000041808 */
[C---:B------:R-:W-:Y:S02]  /*123b0*/  FMUL.FTZ R14, R0.reuse, R90 ;  /* 0x0000005a000e7220 */ /* 0x040fe40000410000 */
[C---:B------:R-:W-:Y:S01]  /*123c0*/  FMUL.FTZ R15, R0.reuse, R91 ;  /* 0x0000005b000f7220 */ /* 0x040fe20000410000 */
[----:B------:R-:W-:Y:S01]  /*123d0*/  LDSM.16.MT88.4 R100, [R189+0x7800] ;  /* 0x00780000bd64783b */ /* 0x000fe20000004200 */
[C---:B------:R-:W-:Y:S02]  /*123e0*/  FMUL.FTZ R42, R0.reuse, R118 ;  /* 0x00000076002a7220 */ /* 0x040fe40000410000 */
[C---:B------:R-:W-:Y:S02]  /*123f0*/  FMUL.FTZ R20, R69.reuse, R96 ;  /* 0x0000006045147220 */ /* 0x040fe40000410000 */
[----:B------:R-:W-:Y:S01]  /*12400*/  FMUL.FTZ R21, R69, R97 ;  /* 0x0000006145157220 */ /* 0x000fe20000410000 */
[-C--:B------:R-:W-:Y:S02]  /*12410*/  HMMA.16816.F32.BF16 R12, R64, R22.reuse, R12 ;  /* 0x00000016400c723c */ /* 0x080fe4000004180c */
[----:B--2---:R-:W-:Y:S02]  /*12420*/  FFMA.FTZ R2, R41, c[0x0][0x23c], -R78 ;  /* 0x00008f0029027a23 */ /* 0x004fe4000001084e */
[----:B------:R-:W-:Y:S02]  /*12430*/  FMUL.FTZ R41, R3, R117 ;  /* 0x0000007503297220 */ /* 0x000fe40000410000 */
[----:B------:R2:W-:Y:S01]  /*12440*/  MUFU.EX2 R176, R2 ;  /* 0x0000000200b07308 */ /* 0x0005e20000000800 */
[C---:B------:R-:W-:Y:S01]  /*12450*/  FMUL.FTZ R62, R0.reuse, R138 ;  /* 0x0000008a003e7220 */ /* 0x040fe20000410000 */
[C---:B------:R-:W-:Y:S01]  /*12460*/  HMMA.16816.F32.BF16 R16, R144.reuse, R22, R16 ;  /* 0x000000169010723c */ /* 0x040fe20000041810 */
[----:B------:R-:W-:Y:S06]  /*12470*/  FMUL.FTZ R63, R0, R139 ;  /* 0x0000008b003f7220 */ /* 0x000fec0000410000 */
[C---:B------:R-:W-:Y:S02]  /*12480*/  FMUL.FTZ R22, R68.reuse, R98 ;  /* 0x0000006244167220 */ /* 0x040fe40000410000 */
[----:B------:R-:W-:Y:S02]  /*12490*/  FMUL.FTZ R23, R68, R99 ;  /* 0x0000006344177220 */ /* 0x000fe40000410000 */
[----:B------:R-:W4:Y:S05]  /*124a0*/  LDSM.16.MT88.4 R96, [R190+0x6800] ;  /* 0x00680000be60783b */ /* 0x000f2a0000004200 */
[-C--:B-1----:R-:W-:Y:S01]  /*124b0*/  HMMA.16816.F32.BF16 R20, R144, R36.reuse, R20 ;  /* 0x000000249014723c */ /* 0x082fe20000041814 */
[--C-:B--2---:R-:W-:Y:S07]  /*124c0*/  FFMA.FTZ R2, R30, c[0x0][0x23c], -R79.reuse ;  /* 0x00008f001e027a23 */ /* 0x104fee000001084f */
[C---:B------:R-:W-:Y:S01]  /*124d0*/  HMMA.16816.F32.BF16 R24, R64.reuse, R36, R24 ;  /* 0x000000244018723c */ /* 0x040fe20000041818 */
[C---:B------:R-:W-:Y:S01]  /*124e0*/  FMUL.FTZ R30, R0.reuse, R106 ;  /* 0x0000006a001e7220 */ /* 0x040fe20000410000 */
[----:B------:R1:W-:Y:S05]  /*124f0*/  MUFU.EX2 R175, R2 ;  /* 0x0000000200af7308 */ /* 0x0003ea0000000800 */
[C---:B------:R-:W-:Y:S02]  /*12500*/  FMUL.FTZ R36, R69.reuse, R112 ;  /* 0x0000007045247220 */ /* 0x040fe40000410000 */
[----:B------:R-:W-:Y:S03]  /*12510*/  FMUL.FTZ R37, R69, R113 ;  /* 0x0000007145257220 */ /* 0x000fe60000410000 */
[--C-:B-1----:R-:W-:Y:S02]  /*12520*/  FFMA.FTZ R2, R31, c[0x0][0x23c], -R79.reuse ;  /* 0x00008f001f027a23 */ /* 0x102fe4000001084f */
[----:B------:R-:W-:Y:S02]  /*12530*/  FMUL.FTZ R31, R0, R107 ;  /* 0x0000006b001f7220 */ /* 0x000fe40000410000 */
[----:B------:R1:W2:Y:S05]  /*12540*/  MUFU.EX2 R174, R2 ;  /* 0x0000000200ae7308 */ /* 0x0002aa0000000800 */
[-C--:B------:R-:W-:Y:S08]  /*12550*/  HMMA.16816.F32.BF16 R28, R64, R38.reuse, R28 ;  /* 0x00000026401c723c */ /* 0x080ff0000004181c */
[C---:B------:R-:W-:Y:S07]  /*12560*/  HMMA.16816.F32.BF16 R32, R144.reuse, R38, R32 ;  /* 0x000000269020723c */ /* 0x040fee0000041820 */
[C---:B------:R-:W-:Y:S02]  /*12570*/  FMUL.FTZ R38, R68.reuse, R114 ;  /* 0x0000007244267220 */ /* 0x040fe40000410000 */
[----:B------:R-:W-:Y:S03]  /*12580*/  FMUL.FTZ R39, R68, R115 ;  /* 0x0000007344277220 */ /* 0x000fe60000410000 */
[--C-:B-1----:R-:W-:Y:S01]  /*12590*/  FFMA.FTZ R2, R46, c[0x0][0x23c], -R79.reuse ;  /* 0x00008f002e027a23 */ /* 0x102fe2000001084f */
[----:B--2---:R-:W-:Y:S01]  /*125a0*/  F2FP.BF16.PACK_AB R88, R174, R175 ;  /* 0x000000afae58723e */ /* 0x004fe200000010ff */
[----:B------:R-:W-:Y:S02]  /*125b0*/  FMUL.FTZ R46, R0, R122 ;  /* 0x0000007a002e7220 */ /* 0x000fe40000410000 */
[-C--:B------:R-:W-:Y:S01]  /*125c0*/  HMMA.16816.F32.BF16 R36, R144, R52.reuse, R36 ;  /* 0x000000349024723c */ /* 0x080fe20000041824 */
[----:B------:R1:W-:Y:S02]  /*125d0*/  MUFU.EX2 R173, R2 ;  /* 0x0000000200ad7308 */ /* 0x0003e40000000800 */
[----:B-1----:R-:W-:Y:S02]  /*125e0*/  FFMA.FTZ R2, R45, c[0x0][0x23c], -R79 ;  /* 0x00008f002d027a23 */ /* 0x002fe4000001084f */
[C---:B------:R-:W-:Y:S06]  /*125f0*/  FMUL.FTZ R45, R3.reuse, R121 ;  /* 0x00000079032d7220 */ /* 0x040fec0000410000 */
[----:B------:R1:W2:Y:S02]  /*12600*/  MUFU.EX2 R172, R2 ;  /* 0x0000000200ac7308 */ /* 0x0002a40000000800 */
[--C-:B-1----:R-:W-:Y:S01]  /*12610*/  FFMA.FTZ R2, R44, c[0x0][0x23c], -R148.reuse ;  /* 0x00008f002c027a23 */ /* 0x102fe20000010894 */
[----:B--2---:R-:W-:Y:S01]  /*12620*/  F2FP.BF16.PACK_AB R90, R172, R173 ;  /* 0x000000adac5a723e */ /* 0x004fe200000010ff */
[----:B------:R-:W-:Y:S06]  /*12630*/  FMUL.FTZ R44, R3, R120 ;  /* 0x00000078032c7220 */ /* 0x000fec0000410000 */
[----:B------:R1:W-:Y:S02]  /*12640*/  MUFU.EX2 R171, R2 ;  /* 0x0000000200ab7308 */ /* 0x0003e40000000800 */
[--C-:B-1----:R-:W-:Y:S02]  /*12650*/  FFMA.FTZ R2, R43, c[0x0][0x23c], -R148.reuse ;  /* 0x00008f002b027a23 */ /* 0x102fe40000010894 */
[----:B------:R-:W-:Y:S06]  /*12660*/  FMUL.FTZ R43, R0, R119 ;  /* 0x00000077002b7220 */ /* 0x000fec0000410000 */
[----:B------:R1:W2:Y:S01]  /*12670*/  MUFU.EX2 R170, R2 ;  /* 0x0000000200aa7308 */ /* 0x0002a20000000800 */
[C---:B------:R-:W-:Y:S07]  /*12680*/  HMMA.16816.F32.BF16 R40, R64.reuse, R52, R40 ;  /* 0x000000344028723c */ /* 0x040fee0000041828 */
[C---:B------:R-:W-:Y:S02]  /*12690*/  FMUL.FTZ R52, R69.reuse, R128 ;  /* 0x0000008045347220 */ /* 0x040fe40000410000 */
[----:B------:R-:W-:Y:S03]  /*126a0*/  FMUL.FTZ R53, R69, R129 ;  /* 0x0000008145357220 */ /* 0x000fe60000410000 */
[--C-:B-1----:R-:W-:Y:S01]  /*126b0*/  FFMA.FTZ R2, R47, c[0x0][0x23c], -R148.reuse ;  /* 0x00008f002f027a23 */ /* 0x102fe20000010894 */
[----:B--2---:R-:W-:Y:S01]  /*126c0*/  F2FP.BF16.PACK_AB R89, R170, R171 ;  /* 0x000000abaa59723e */ /* 0x004fe200000010ff */
[----:B------:R-:W-:Y:S02]  /*126d0*/  FMUL.FTZ R47, R0, R123 ;  /* 0x0000007b002f7220 */ /* 0x000fe40000410000 */
[----:B------:R1:W-:Y:S05]  /*126e0*/  MUFU.EX2 R169, R2 ;  /* 0x0000000200a97308 */ /* 0x0003ea0000000800 */
[-C--:B------:R-:W-:Y:S01]  /*126f0*/  HMMA.16816.F32.BF16 R44, R64, R54.reuse, R44 ;  /* 0x00000036402c723c */ /* 0x080fe2000004182c */
[----:B-1----:R-:W-:Y:S02]  /*12700*/  FFMA.FTZ R2, R48, c[0x0][0x23c], -R148 ;  /* 0x00008f0030027a23 */ /* 0x002fe40000010894 */
[----:B------:R-:W-:Y:S02]  /*12710*/  FMUL.FTZ R48, R69, R124 ;  /* 0x0000007c45307220 */ /* 0x000fe40000410000 */
[----:B------:R1:W2:Y:S01]  /*12720*/  MUFU.EX2 R168, R2 ;  /* 0x0000000200a87308 */ /* 0x0002a20000000800 */
[----:B------:R-:W-:Y:S04]  /*12730*/  LDSM.16.MT88.4 R124, [R190+0x7800] ;  /* 0x00780000be7c783b */ /* 0x000fe80000004200 */
[C---:B------:R-:W-:Y:S07]  /*12740*/  HMMA.16816.F32.BF16 R48, R144.reuse, R54, R48 ;  /* 0x000000369030723c */ /* 0x040fee0000041830 */
[C---:B------:R-:W-:Y:S02]  /*12750*/  FMUL.FTZ R54, R68.reuse, R130 ;  /* 0x0000008244367220 */ /* 0x040fe40000410000 */
[----:B------:R-:W-:Y:S07]  /*12760*/  FMUL.FTZ R55, R68, R131 ;  /* 0x0000008344377220 */ /* 0x000fee0000410000 */
[-C--:B------:R-:W-:Y:S01]  /*12770*/  HMMA.16816.F32.BF16 R52, R144, R80.reuse, R52 ;  /* 0x000000509034723c */ /* 0x080fe20000041834 */
[--C-:B-1----:R-:W-:Y:S01]  /*12780*/  FFMA.FTZ R2, R58, c[0x0][0x23c], -R77.reuse ;  /* 0x00008f003a027a23 */ /* 0x102fe2000001084d */
[----:B--2---:R-:W-:Y:S01]  /*12790*/  F2FP.BF16.PACK_AB R91, R168, R169 ;  /* 0x000000a9a85b723e */ /* 0x004fe200000010ff */
[C---:B------:R-:W-:Y:S02]  /*127a0*/  FMUL.FTZ R58, R0.reuse, R134 ;  /* 0x00000086003a7220 */ /* 0x040fe40000410000 */
[----:B------:R1:W-:Y:S02]  /*127b0*/  MUFU.EX2 R167, R2 ;  /* 0x0000000200a77308 */ /* 0x0003e40000000800 */
[----:B-1----:R-:W-:Y:S02]  /*127c0*/  FFMA.FTZ R2, R59, c[0x0][0x23c], -R77 ;  /* 0x00008f003b027a23 */ /* 0x002fe4000001084d */
[C---:B------:R-:W-:Y:S06]  /*127d0*/  FMUL.FTZ R59, R0.reuse, R135 ;  /* 0x00000087003b7220 */ /* 0x040fec0000410000 */
[----:B------:R1:W2:Y:S01]  /*127e0*/  MUFU.EX2 R166, R2 ;  /* 0x0000000200a67308 */ /* 0x0002a20000000800 */
        /* <DEDUP_REMOVED lines=8> */
[----:B-1----:R-:W-:Y:S02]  /*12870*/  FFMA.FTZ R2, R149, c[0x0][0x23c], -R78 ;  /* 0x00008f0095027a23 */ /* 0x002fe4000001084e */
        /* <DEDUP_REMOVED lines=8> */
[-C--:B---3--:R-:W-:Y:S01]  /*12900*/  HMMA.16816.F32.BF16 R4, R80, R84.reuse, R4 ;  /* 0x000000545004723c */ /* 0x088fe20000041804 */
[--C-:B-1----:R-:W-:Y:S04]  /*12910*/  FFMA.FTZ R2, R150, c[0x0][0x23c], -R78.reuse ;  /* 0x00008f0096027a23 */ /* 0x102fe8000001084e */
[----:B------:R1:W3:Y:S03]  /*12920*/  MUFU.EX2 R135, R2 ;  /* 0x0000000200877308 */ /* 0x0002e60000000800 */
        /* <DEDUP_REMOVED lines=13> */
[-C--:B----4-:R-:W-:Y:S08]  /*12a00*/  HMMA.16816.F32.BF16 R36, R80, R96.reuse, R36 ;  /* 0x000000605024723c */ /* 0x090ff00000041824 */
        /* <DEDUP_REMOVED lines=13> */
[----:B------:R-:W-:Y:S02]  /*12ae0*/  F2FP.BF16.PACK_AB R80, R166, R167 ;  /* 0x000000a7a650723e */ /* 0x000fe400000010ff */
[----:B---3--:R-:W-:Y:S03]  /*12af0*/  F2FP.BF16.PACK_AB R81, R135, R163 ;  /* 0x000000a38751723e */ /* 0x008fe600000010ff */
[----:B-1----:R-:W-:Y:S01]  /*12b00*/  F2FP.BF16.PACK_AB R82, R161, R162 ;  /* 0x000000a2a152723e */ /* 0x002fe200000010ff */
[--C-:B----4-:R-:W-:Y:S01]  /*12b10*/  FFMA.FTZ R2, R157, c[0x0][0x23c], -R79.reuse ;  /* 0x00008f009d027a23 */ /* 0x110fe2000001084f */
[----:B-----5:R-:W-:Y:S01]  /*12b20*/  F2FP.BF16.PACK_AB R83, R159, R160 ;  /* 0x000000a09f53723e */ /* 0x020fe200000010ff */
[----:B------:R-:W-:Y:S06]  /*12b30*/  MUFU.EX2 R157, R74 ;  /* 0x0000004a009d7308 */ /* 0x000fec0000000800 */
[-C--:B------:R-:W-:Y:S04]  /*12b40*/  HMMA.16816.F32.BF16 R4, R80, R92.reuse, R4 ;  /* 0x0000005c5004723c */ /* 0x080fe80000041804 */
[----:B------:R1:W-:Y:S02]  /*12b50*/  MUFU.EX2 R134, R2 ;  /* 0x0000000200867308 */ /* 0x0003e40000000800 */
[--C-:B-1----:R-:W-:Y:S08]  /*12b60*/  FFMA.FTZ R2, R156, c[0x0][0x23c], -R79.reuse ;  /* 0x00008f009c027a23 */ /* 0x102ff0000001084f */
[----:B------:R1:W3:Y:S02]  /*12b70*/  MUFU.EX2 R133, R2 ;  /* 0x0000000200857308 */ /* 0x0002e40000000800 */
[----:B-1----:R-:W-:Y:S01]  /*12b80*/  FFMA.FTZ R2, R155, c[0x0][0x23c], -R79 ;  /* 0x00008f009b027a23 */ /* 0x002fe2000001084f */
[----:B---3--:R-:W-:Y:S07]  /*12b90*/  F2FP.BF16.PACK_AB R84, R133, R134 ;  /* 0x000000868554723e */ /* 0x008fee00000010ff */
        /* <DEDUP_REMOVED lines=11> */
[--C-:B-1----:R-:W-:Y:S01]  /*12c50*/  FFMA.FTZ R2, R219, c[0x0][0x23c], -R77.reuse ;  /* 0x00008f00db027a23 */ /* 0x102fe2000001084d */
[----:B---3--:R-:W-:Y:S07]  /*12c60*/  F2FP.BF16.PACK_AB R87, R155, R156 ;  /* 0x0000009c9b57723e */ /* 0x008fee00000010ff */
        /* <DEDUP_REMOVED lines=39> */
[--C-:B-1----:R-:W-:Y:S02]  /*12ee0*/  FFMA.FTZ R2, R213, c[0x0][0x23c], -R79.reuse ;  /* 0x00008f00d5027a23 */ /* 0x102fe4000001084f */
[----:B------:R-:W-:Y:S02]  /*12ef0*/  IMAD.MOV.U32 R213, RZ, RZ, R212 ;  /* 0x000000ffffd57224 */ /* 0x000fe400078e00d4 */
        /* <DEDUP_REMOVED lines=97> */
.L_x_1923:
[----:B------:R-:W1:Y:S01]  /*13510*/  SHFL.BFLY PT, R0, R240, 0x2, 0x1f ;  /* 0x0c401f00f0007f89 */ /* 0x000e6200000e0000 */
[----:B------:R-:W-:Y:S01]  /*13520*/  ISETP.NE.AND P0, PT, R252, -0x1, PT ;  /* 0xfffffffffc00780c */ /* 0x000fe20003f05270 */
[----:B------:R-:W2:Y:S01]  /*13530*/  LDC.U8 R44, c[0x0][0x329] ;  /* 0x0000ca40ff2c7b82 */ /* 0x000ea20000000000 */
[----:B------:R-:W-:Y:S01]  /*13540*/  BSSY B0, `(.L_x_1927) ;  /* 0x0000127000007945 */ /* 0x000fe20003800000 */
[----:B------:R-:W3:Y:S04]  /*13550*/  SHFL.BFLY PT, R2, R241, 0x2, 0x1f ;  /* 0x0c401f00f1027f89 */ /* 0x000ee800000e0000 */
[----:B------:R-:W4:Y:S04]  /*13560*/  SHFL.BFLY PT, R5, R243, 0x2, 0x1f ;  /* 0x0c401f00f3057f89 */ /* 0x000f2800000e0000 */
[----:B------:R-:W5:Y:S04]  /*13570*/  SHFL.BFLY PT, R4, R242, 0x2, 0x1f ;  /* 0x0c401f00f2047f89 */ /* 0x000f6800000e0000 */
[----:B------:R-:W2:Y:S04]  /*13580*/  S2R R62, SR_CTAID.Y ;  /* 0x00000000003e7919 */ /* 0x000ea80000002600 */
        /* <DEDUP_REMOVED lines=8> */
[----:B--2---:R-:W-:-:S03]  /*13610*/  @!P0 SHF.R.S32.HI R10, RZ, 0x1f, R62 ;  /* 0x0000001fff0a8819 */ /* 0x004fc6000001143e */
[----:B------:R-:W2:Y:S01]  /*13620*/  SHFL.BFLY PT, R6, R4, 0x1, 0x1f ;  /* 0x0c201f0004067f89 */ /* 0x000ea200000e0000 */
[----:B------:R-:W-:Y:S01]  /*13630*/  SHF.R.S32.HI R42, RZ, 0x1f, R61 ;  /* 0x0000001fff2a7819 */ /* 0x000fe2000001143d */
[----:B------:R-:W-:Y:S02]  /*13640*/  @!P0 IMAD R10, R10, c[0x0][0x1e0], RZ ;  /* 0x000078000a0a8a24 */ /* 0x000fe400078e02ff */
[----:B-1----:R-:W-:Y:S01]  /*13650*/  FADD.FTZ R38, R0, R3 ;  /* 0x0000000300267221 */ /* 0x002fe20000010000 */
[----:B------:R-:W-:Y:S01]  /*13660*/  MOV R0, 0x3f800000 ;  /* 0x3f80000000007802 */ /* 0x000fe20000000f00 */
[----:B---3--:R-:W-:-:S03]  /*13670*/  FADD.FTZ R39, R2, R8 ;  /* 0x0000000802277221 */ /* 0x008fc60000010000 */
[----:B------:R-:W-:Y:S01]  /*13680*/  FSETP.NE.FTZ.AND P3, PT, R38, RZ, PT ;  /* 0x000000ff2600720b */ /* 0x000fe20003f75000 */
[----:B------:R-:W-:Y:S01]  /*13690*/  @P0 IMAD.WIDE.U32 R2, R252, c[0x0][0x1e8], RZ ;  /* 0x00007a00fc020a25 */ /* 0x000fe200078e00ff */
[----:B------:R-:W-:-:S03]  /*136a0*/  FSETP.NE.FTZ.AND P6, PT, R39, RZ, PT ;  /* 0x000000ff2700720b */ /* 0x000fc60003fd5000 */
[----:B----4-:R-:W-:Y:S01]  /*136b0*/  FADD.FTZ R40, R5, R7 ;  /* 0x0000000705287221 */ /* 0x010fe20000010000 */
        /* <DEDUP_REMOVED lines=8> */
[----:B--2---:R-:W-:Y:S02]  /*13740*/  FADD.FTZ R41, R4, R6 ;  /* 0x0000000604297221 */ /* 0x004fe40000010000 */
        /* <DEDUP_REMOVED lines=28> */
[C---:B--2---:R-:W-:Y:S01]  /*13910*/  FMUL.FTZ R82, R3.reuse, R82 ;  /* 0x0000005203527220 */ /* 0x044fe20000410000 */
        /* <DEDUP_REMOVED lines=24> */
[-C--:B------:R-:W-:Y:S01]  /*13aa0*/  LEA.HI R3, R42, R61.reuse, RZ, 0x2 ;  /* 0x0000003d2a037211 */ /* 0x080fe200078f10ff */
[----:B---3--:R-:W-:Y:S01]  /*13ab0*/  FMUL.FTZ R84, R2, R84 ;  /* 0x0000005402547220 */ /* 0x008fe20000410000 */
[----:B------:R-:W-:Y:S01]  /*13ac0*/  LEA.HI R42, R42, R61, RZ, 0x5 ;  /* 0x0000003d2a2a7211 */ /* 0x000fe200078f28ff */
[C---:B------:R-:W-:Y:S01]  /*13ad0*/  FMUL.FTZ R14, R2.reuse, R85 ;  /* 0x00000055020e7220 */ /* 0x040fe20000410000 */
[----:B------:R-:W-:Y:S01]  /*13ae0*/  SHF.R.S32.HI R6, RZ, 0x2, R3 ;  /* 0x00000002ff067819 */ /* 0x000fe20000011403 */
[C---:B------:R-:W-:Y:S01]  /*13af0*/  FMUL.FTZ R88, R2.reuse, R88 ;  /* 0x0000005802587220 */ /* 0x040fe20000410000 */
[----:B------:R-:W-:Y:S01]  /*13b00*/  SHF.R.S32.HI R37, RZ, 0x5, R42 ;  /* 0x00000005ff257819 */ /* 0x000fe2000001142a */
        /* <DEDUP_REMOVED lines=57> */
[----:B------:R-:W-:Y:S02]  /*13ea0*/  MOV R6, 0xfffffff0 ;  /* 0xfffffff000067802 */ /* 0x000fe40000000f00 */
[----:B------:R-:W-:Y:S02]  /*13eb0*/  LEA R2, R2, R3, 0x1 ;  /* 0x0000000302027211 */ /* 0x000fe400078e08ff */
[----:B------:R-:W-:-:S02]  /*13ec0*/  R2P PR, R0, 0x6 ;  /* 0x0000000600007804 */ /* 0x000fc40000000000 */
[----:B------:R-:W-:Y:S02]  /*13ed0*/  SHF.L.U32 R2, R2, 0x1, RZ ;  /* 0x0000000102027819 */ /* 0x000fe400000006ff */
[----:B------:R-:W-:Y:S02]  /*13ee0*/  SEL R6, R6, 0x10, !P0 ;  /* 0x0000001006067807 */ /* 0x000fe40004000000 */
[C---:B------:R-:W-:Y:S01]  /*13ef0*/  IADD3 R0, R2.reuse, 0x40, RZ ;  /* 0x0000004002007810 */ /* 0x040fe20007ffe0ff */
[----:B------:R1:W-:Y:S01]  /*13f00*/  STS [R2], R7 ;  /* 0x0000000702007388 */ /* 0x0003e20000000800 */
[----:B------:R-:W-:Y:S01]  /*13f10*/  F2FP.BF16.PACK_AB R12, R135, R12 ;  /* 0x0000000c870c723e */ /* 0x000fe200000010ff */
[C---:B------:R-:W-:Y:S01]  /*13f20*/  IMAD.IADD R3, R2.reuse, 0x1, R6 ;  /* 0x0000000102037824 */ /* 0x040fe200078e0206 */
[----:B------:R-:W-:Y:S01]  /*13f30*/  F2FP.BF16.PACK_AB R8, R139, R8 ;  /* 0x000000088b08723e */ /* 0x000fe200000010ff */
[----:B------:R2:W-:Y:S02]  /*13f40*/  STS [R2+0x400], R5 ;  /* 0x0004000502007388 */ /* 0x0005e40000000800 */
[----:B------:R-:W-:-:S02]  /*13f50*/  @P2 IADD3 R0, R2, -0x40, RZ ;  /* 0xffffffc002002810 */ /* 0x000fc40007ffe0ff */
[----:B------:R3:W-:Y:S04]  /*13f60*/  STS [R3], R4 ;  /* 0x0000000403007388 */ /* 0x0007e80000000800 */
[----:B------:R4:W-:Y:S04]  /*13f70*/  STS [R3+0x400], R13 ;  /* 0x0004000d03007388 */ /* 0x0009e80000000800 */
[----:B------:R5:W-:Y:S04]  /*13f80*/  STS [R2+0x2000], R14 ;  /* 0x0020000e02007388 */ /* 0x000be80000000800 */
[----:B------:R5:W-:Y:S04]  /*13f90*/  STS [R2+0x2400], R15 ;  /* 0x0024000f02007388 */ /* 0x000be80000000800 */
[----:B------:R-:W-:Y:S01]  /*13fa0*/  STS [R3+0x2000], R22 ;  /* 0x0020001603007388 */ /* 0x000fe20000000800 */
[----:B-1----:R-:W-:-:S03]  /*13fb0*/  MOV R7, 0x20 ;  /* 0x0000002000077802 */ /* 0x002fc60000000f00 */
[----:B------:R1:W-:Y:S01]  /*13fc0*/  STS [R3+0x2400], R21 ;  /* 0x0024001503007388 */ /* 0x0003e20000000800 */
[----:B------:R-:W-:Y:S02]  /*13fd0*/  SEL R7, R7, 0xffffffe0, !P1 ;  /* 0xffffffe007077807 */ /* 0x000fe40004800000 */
[----:B------:R-:W-:Y:S02]  /*13fe0*/  ISETP.NE.AND P1, PT, R44, RZ, PT ;  /* 0x000000ff2c00720c */ /* 0x000fe40003f25270 */
[-C--:B--2---:R-:W-:Y:S02]  /*13ff0*/  IADD3 R5, R2, R7.reuse, RZ ;  /* 0x0000000702057210 */ /* 0x084fe40007ffe0ff */
[----:B---3--:R-:W-:Y:S01]  /*14000*/  IADD3 R4, R3, R7, RZ ;  /* 0x0000000703047210 */ /* 0x008fe20007ffe0ff */
[----:B----4-:R-:W2:Y:S02]  /*14010*/  LDC.U8 R13, c[0x0][0x328] ;  /* 0x0000ca00ff0d7b82 */ /* 0x010ea40000000000 */
[----:B------:R-:W-:Y:S01]  /*14020*/  STS [R5], R20 ;  /* 0x0000001405007388 */ /* 0x000fe20000000800 */
[----:B-----5:R-:W-:-:S03]  /*14030*/  MOV R14, 0x7f800000 ;  /* 0x7f800000000e7802 */ /* 0x020fc60000000f00 */
[----:B------:R-:W-:Y:S01]  /*14040*/  STS [R5+0x400], R19 ;  /* 0x0004001305007388 */ /* 0x000fe20000000800 */
[----:B------:R-:W-:-:S03]  /*14050*/  IADD3 R2, R7, 0x400, R0 ;  /* 0x0000040007027810 */ /* 0x000fc60007ffe000 */
[----:B------:R-:W-:Y:S01]  /*14060*/  STS [R4], R17 ;  /* 0x0000001104007388 */ /* 0x000fe20000000800 */
[----:B------:R-:W-:-:S03]  /*14070*/  MOV R15, 0x7f800000 ;  /* 0x7f800000000f7802 */ /* 0x000fc60000000f00 */
[----:B------:R3:W-:Y:S01]  /*14080*/  STS [R4+0x400], R16 ;  /* 0x0004001004007388 */ /* 0x0007e20000000800 */
[----:B-1----:R-:W-:-:S03]  /*14090*/  IADD3 R3, R7, R0, RZ ;  /* 0x0000000007037210 */ /* 0x002fc60007ffe0ff */
[----:B------:R-:W-:Y:S04]  /*140a0*/  STS [R5+0x2000], R18 ;  /* 0x0020001205007388 */ /* 0x000fe80000000800 */
[----:B------:R1:W-:Y:S01]  /*140b0*/  STS [R5+0x2400], R24 ;  /* 0x0024001805007388 */ /* 0x0003e20000000800 */
[----:B--2---:R-:W-:-:S03]  /*140c0*/  ISETP.NE.AND P2, PT, R13, RZ, PT ;  /* 0x000000ff0d00720c */ /* 0x004fc60003f45270 */
[----:B------:R-:W-:Y:S01]  /*140d0*/  STS [R4+0x2000], R23 ;  /* 0x0020001704007388 */ /* 0x000fe20000000800 */
[----:B------:R-:W-:Y:S02]  /*140e0*/  MOV R13, 0x7f800000 ;  /* 0x7f800000000d7802 */ /* 0x000fe40000000f00 */
[----:B------:R-:W-:Y:S01]  /*140f0*/  ISETP.NE.OR P0, PT, R44, RZ, !P2 ;  /* 0x000000ff2c00720c */ /* 0x000fe20005705670 */
[----:B------:R2:W-:Y:S04]  /*14100*/  STS [R4+0x2400], R32 ;  /* 0x0024002004007388 */ /* 0x0005e80000000800 */
[----:B------:R-:W-:Y:S04]  /*14110*/  STS [R0], R31 ;  /* 0x0000001f00007388 */ /* 0x000fe80000000800 */
[----:B------:R-:W-:Y:S01]  /*14120*/  STS [R0+0x400], R30 ;  /* 0x0004001e00007388 */ /* 0x000fe20000000800 */
[----:B---3--:R-:W-:-:S03]  /*14130*/  MOV R16, 0x7f800000 ;  /* 0x7f80000000107802 */ /* 0x008fc60000000f00 */
[----:B------:R-:W3:Y:S01]  /*14140*/  S2R R17, SR_CTAID.Z ;  /* 0x0000000000117919 */ /* 0x000ee20000002700 */
[C---:B-1----:R-:W-:Y:S01]  /*14150*/  IADD3 R5, R6.reuse, R2, RZ ;  /* 0x0000000206057210 */ /* 0x042fe20007ffe0ff */
[----:B------:R-:W-:Y:S02]  /*14160*/  IMAD.IADD R2, R6, 0x1, R0 ;  /* 0x0000000106027824 */ /* 0x000fe400078e0200 */
        /* <DEDUP_REMOVED lines=23> */
[----:B-1----:R-:W-:Y:S01]  /*142e0*/  @P5 MUFU.LG2 R10, R40 ;  /* 0x00000028000a5308 */ /* 0x002fe20000000c00 */
[----:B--2---:R-:W-:-:S07]  /*142f0*/  CS2R R2, SRZ ;  /* 0x0000000000027805 */ /* 0x004fce000001ff00 */
[----:B------:R-:W1:Y:S01]  /*14300*/  @P6 MUFU.LG2 R11, R39 ;  /* 0x00000027000b6308 */ /* 0x000e620000000c00 */
[----:B----4-:R-:W-:Y:S01]  /*14310*/  @!P1 MOV R0, c[0x0][0x214] ;  /* 0x0000850000009a02 */ /* 0x010fe20000000f00 */
[----:B-----5:R-:W2:Y:S03]  /*14320*/  S2R R8, SR_CTAID.X ;  /* 0x0000000000087919 */ /* 0x020ea60000002500 */
[----:B------:R-:W-:Y:S01]  /*14330*/  @!P1 SEL R4, R0, c[0x0][0x234], !P2 ;  /* 0x00008d0000049a07 */ /* 0x000fe20005000000 */
[----:B------:R-:W-:Y:S01]  /*14340*/  @P1 IMAD.MOV.U32 R0, RZ, RZ, 0x1 ;  /* 0x00000001ff001424 */ /* 0x000fe200078e00ff */
[----:B------:R-:W-:Y:S01]  /*14350*/  ISETP.NE.OR P2, PT, R252, -0x1, P0 ;  /* 0xfffffffffc00780c */ /* 0x000fe20000745670 */
[----:B------:R4:W4:Y:S01]  /*14360*/  LDS.128 R20, [R211] ;  /* 0x00000000d3147984 */ /* 0x0009220000000c00 */
[----:B------:R-:W-:Y:S01]  /*14370*/  @P1 MOV R5, c[0x0][0x210] ;  /* 0x0000840000051a02 */ /* 0x000fe20000000f00 */
[----:B------:R-:W-:Y:S01]  /*14380*/  @!P1 IMAD R0, R4, c[0x0][0x1c0], RZ ;  /* 0x0000700004009a24 */ /* 0x000fe200078e02ff */
[----:B------:R-:W5:Y:S01]  /*14390*/  @P4 MUFU.LG2 R9, R41 ;  /* 0x0000002900094308 */ /* 0x000f620000000c00 */
[----:B------:R4:W4:Y:S01]  /*143a0*/  LDS.128 R24, [R211+0x800] ;  /* 0x00080000d3187984 */ /* 0x0009220000000c00 */
[----:B------:R-:W-:Y:S01]  /*143b0*/  @!P1 MOV R5, 0x1 ;  /* 0x0000000100059802 */ /* 0x000fe20000000f00 */
[----:B------:R-:W-:-:S02]  /*143c0*/  IMAD R0, R62, R0, RZ ;  /* 0x000000003e007224 */ /* 0x000fc400078e02ff */
[----:B------:R4:W4:Y:S03]  /*143d0*/  LDS.128 R28, [R211+0x1000] ;  /* 0x00100000d31c7984 */ /* 0x0009260000000c00 */
[----:B------:R-:W-:Y:S01]  /*143e0*/  SEL R0, R0, RZ, P0 ;  /* 0x000000ff00007207 */ /* 0x000fe20000000000 */
[----:B------:R4:W4:Y:S01]  /*143f0*/  LDS.128 R32, [R211+0x1800] ;  /* 0x00180000d3207984 */ /* 0x0009220000000c00 */
[----:B------:R-:W-:Y:S01]  /*14400*/  @!P2 IMAD R252, R62, c[0x0][0x214], RZ ;  /* 0x000085003efcaa24 */ /* 0x000fe200078e02ff */
[----:B------:R-:W-:Y:S01]  /*14410*/  LOP3.LUT P2, RZ, R7, 0x3, RZ, 0xc0, !PT ;  /* 0x0000000307ff7812 */ /* 0x000fe2000784c0ff */
[----:B-1----:R-:W-:Y:S01]  /*14420*/  @P6 FMUL.FTZ R7, R11, 0.69314718246459960938 ;  /* 0x3f3172180b076820 */ /* 0x002fe20000410000 */
[----:B------:R1:W1:Y:S01]  /*14430*/  LDS.128 R44, [R211+0x2000] ;  /* 0x00200000d32c7984 */ /* 0x0002620000000c00 */
[--C-:B------:R-:W-:Y:S01]  /*14440*/  @!P0 IMAD.MOV.U32 R2, RZ, RZ, R252.reuse ;  /* 0x000000ffff028224 */ /* 0x100fe200078e00fc */
[----:B------:R-:W-:Y:S01]  /*14450*/  @!P0 SHF.R.S32.HI R3, RZ, 0x1f, R252 ;  /* 0x0000001fff038819 */ /* 0x000fe200000114fc */
[----:B---3--:R-:W-:Y:S01]  /*14460*/  IMAD R0, R17, R4, R0 ;  /* 0x0000000411007224 */ /* 0x008fe200078e0200 */
[----:B------:R3:W1:Y:S01]  /*14470*/  LDS.128 R48, [R211+0x2800] ;  /* 0x00280000d3307984 */ /* 0x0006620000000c00 */
[----:B--2---:R-:W-:-:S02]  /*14480*/  IMAD R6, R8, R5, RZ ;  /* 0x0000000508067224 */ /* 0x004fc400078e02ff */
[----:B-----5:R-:W-:Y:S01]  /*14490*/  @P4 FMUL.FTZ R4, R9, 0.69314718246459960938 ;  /* 0x3f31721809044820 */ /* 0x020fe20000410000 */
[----:B------:R3:W2:Y:S01]  /*144a0*/  LDS.128 R52, [R211+0x3000] ;  /* 0x00300000d3347984 */ /* 0x0006a20000000c00 */
[----:B------:R-:W-:Y:S01]  /*144b0*/  @P6 FFMA.FTZ R15, R72, c[0x0][0x238], R7 ;  /* 0x00008e00480f6a23 */ /* 0x000fe20000010007 */
[----:B------:R-:W-:Y:S01]  /*144c0*/  SHF.L.U32 R8, R6, 0x7, RZ ;  /* 0x0000000706087819 */ /* 0x000fe200000006ff */
[----:B------:R-:W-:Y:S01]  /*144d0*/  @P5 FMUL.FTZ R6, R10, 0.69314718246459960938 ;  /* 0x3f3172180a065820 */ /* 0x000fe20000410000 */
[----:B------:R3:W1:Y:S01]  /*144e0*/  LDS.128 R56, [R211+0x3800] ;  /* 0x00380000d3387984 */ /* 0x0006620000000c00 */
[----:B------:R-:W-:Y:S01]  /*144f0*/  @P4 FFMA.FTZ R14, R70, c[0x0][0x238], R4 ;  /* 0x00008e00460e4a23 */ /* 0x000fe20000010004 */
        /* <DEDUP_REMOVED lines=43> */
.L_x_1928:
[----:B------:R-:W-:Y:S05]  /*147b0*/  BSYNC B0 ;  /* 0x0000000000007941 */ /* 0x000fea0003800000 */
.L_x_1927:
[----:B---3--:R-:W3:Y:S01]  /*147c0*/  LDL.LU.64 R4, [R1+0x8] ;  /* 0x0000080001047983 */ /* 0x008ee20000300a00 */
[C---:B------:R-:W-:Y:S01]  /*147d0*/  IADD3 R2, P0, R250.reuse, R43, RZ ;  /* 0x0000002bfa027210 */ /* 0x040fe20007f1e0ff */
[----:B------:R-:W-:Y:S01]  /*147e0*/  BSSY B0, `(.L_x_1929) ;  /* 0x0000012000007945 */ /* 0x000fe20003800000 */
[----:B------:R-:W-:-:S02]  /*147f0*/  ISETP.GE.AND P1, PT, R250, c[0x0][0x220], PT ;  /* 0x00008800fa007a0c */ /* 0x000fc40003f26270 */
[----:B------:R-:W-:Y:S01]  /*14800*/  SHF.R.S32.HI R0, RZ, 0x1f, R17 ;  /* 0x0000001fff007819 */ /* 0x000fe20000011411 */
[----:B------:R-:W-:-:S04]  /*14810*/  IMAD.X R3, R251, 0x1, R60, P0 ;  /* 0x00000001fb037824 */ /* 0x000fc800000e063c */
[----:B------:R-:W-:Y:S02]  /*14820*/  IMAD R0, R0, c[0x0][0x1f0], RZ ;  /* 0x00007c0000007a24 */ /* 0x000fe400078e02ff */
[----:B------:R-:W-:-:S04]  /*14830*/  IMAD.WIDE.U32 R8, R17, c[0x0][0x1f0], R2 ;  /* 0x00007c0011087a25 */ /* 0x000fc800078e0002 */
[----:B------:R-:W-:-:S05]  /*14840*/  IMAD R0, R17, c[0x0][0x1f4], R0 ;  /* 0x00007d0011007a24 */ /* 0x000fca00078e0200 */
[----:B------:R-:W-:Y:S02]  /*14850*/  IADD3 R7, R0, R9, RZ ;  /* 0x0000000900077210 */ /* 0x000fe40007ffe0ff */
[----:B---3--:R-:W-:-:S13]  /*14860*/  ISETP.GE.OR P0, PT, R4, R247, P1 ;  /* 0x000000f70400720c */ /* 0x008fda0000f06670 */
        /* <DEDUP_REMOVED lines=9> */
.L_x_1930:
[----:B------:R-:W-:Y:S05]  /*14900*/  BSYNC B0 ;  /* 0x0000000000007941 */ /* 0x000fea0003800000 */
.L_x_1929:
        /* <DEDUP_REMOVED lines=15> */
.L_x_1932:
[----:B------:R-:W-:Y:S05]  /*14a00*/  BSYNC B0 ;  /* 0x0000000000007941 */ /* 0x000fea0003800000 */
.L_x_1931:
        /* <DEDUP_REMOVED lines=15> */
.L_x_1934:
[----:B------:R-:W-:Y:S05]  /*14b00*/  BSYNC B0 ;  /* 0x0000000000007941 */ /* 0x000fea0003800000 */
.L_x_1933:
        /* <DEDUP_REMOVED lines=15> */
.L_x_1936:
[----:B------:R-:W-:Y:S05]  /*14c00*/  BSYNC B0 ;  /* 0x0000000000007941 */ /* 0x000fea0003800000 */
.L_x_1935:
        /* <DEDUP_REMOVED lines=15> */
.L_x_1938:
[----:B------:R-:W-:Y:S05]  /*14d00*/  BSYNC B0 ;  /* 0x0000000000007941 */ /* 0x000fea0003800000 */
.L_x_1937:
[----:B------:R-:W5:Y:S01]  /*14d10*/  LDL.LU R0, [R1+0x40] ;  /* 0x0000400001007983 */ /* 0x000f620000300800 */
[----:B------:R-:W-:Y:S01]  /*14d20*/  BSSY B0, `(.L_x_1939) ;  /* 0x000000e000007945 */ /* 0x000fe20003800000 */
[----:B-----5:R-:W-:-:S13]  /*14d30*/  ISETP.GE.OR P0, PT, R0, R247, P1 ;  /* 0x000000f70000720c */ /* 0x020fda0000f06670 */
        /* <DEDUP_REMOVED lines=12> */
.L_x_1940:
[----:B------:R-:W-:Y:S05]  /*14e00*/  BSYNC B0 ;  /* 0x0000000000007941 */ /* 0x000fea0003800000 */
.L_x_1939:
        /* <DEDUP_REMOVED lines=15> */
.L_x_1942:
[----:B------:R-:W-:Y:S05]  /*14f00*/  BSYNC B0 ;  /* 0x0000000000007941 */ /* 0x000fea0003800000 */
.L_x_1941:
[----:B------:R-:W5:Y:S02]  /*14f10*/  LDL.LU R0, [R1+0x38] ;  /* 0x0000380001007983 */ /* 0x000f640000300800 */
[----:B-----5:R-:W-:-:S13]  /*14f20*/  ISETP.GE.OR P0, PT, R0, R247, P1 ;  /* 0x000000f70000720c */ /* 0x020fda0000f06670 */
[----:B------:R-:W-:Y:S05]  /*14f30*/  @P0 EXIT ;  /* 0x000000000000094d */ /* 0x000fea0003800000 */
[----:B------:R-:W-:Y:S01]  /*14f40*/  IADD3 R6, P0, R248, 0x70, RZ ;  /* 0x00000070f8067810 */ /* 0x000fe20007f1e0ff */
[----:B------:R-:W-:Y:S01]  /*14f50*/  IMAD.MOV.U32 R2, RZ, RZ, R8 ;  /* 0x000000ffff027224 */ /* 0x000fe200078e0008 */
[----:B------:R-:W-:-:S03]  /*14f60*/  MOV R3, R7 ;  /* 0x0000000700037202 */ /* 0x000fc60000000f00 */
[----:B------:R-:W-:Y:S02]  /*14f70*/  IMAD.X R0, RZ, RZ, R249, P0 ;  /* 0x000000ffff007224 */ /* 0x000fe400000e06f9 */
[----:B-1-3--:R-:W-:-:S04]  /*14f80*/  IMAD.WIDE.U32 R4, R6, c[0x0][0x1e8], R2 ;  /* 0x00007a0006047a25 */ /* 0x00afc800078e0002 */
[----:B------:R-:W-:Y:S01]  /*14f90*/  IMAD R0, R0, c[0x0][0x1e8], RZ ;  /* 0x00007a0000007a24 */ /* 0x000fe200078e02ff */
[----:B------:R-:W-:-:S03]  /*14fa0*/  LEA R2, P0, R4, c[0x0][0x1d0], 0x1 ;  /* 0x0000740004027a11 */ /* 0x000fc600078008ff */
[----:B------:R-:W-:-:S05]  /*14fb0*/  IMAD R0, R6, c[0x0][0x1ec], R0 ;  /* 0x00007b0006007a24 */ /* 0x000fca00078e0200 */
[----:B------:R-:W-:-:S04]  /*14fc0*/  IADD3 R0, R0, R5, RZ ;  /* 0x0000000500007210 */ /* 0x000fc80007ffe0ff */
[----:B------:R-:W-:-:S05]  /*14fd0*/  LEA.HI.X R3, R4, c[0x0][0x1d4], R0, 0x1, P0 ;  /* 0x0000750004037a11 */ /* 0x000fca00000f0c00 */
[----:B------:R-:W-:Y:S01]  /*14fe0*/  STG.E.128 [R2.64], R56 ;  /* 0x0000003802007986 */ /* 0x000fe2000c101d06 */
[----:B------:R-:W-:Y:S05]  /*14ff0*/  EXIT ;  /* 0x000000000000794d */ /* 0x000fea0003800000 */
.L_x_1943:
        /* <DEDUP_REMOVED lines=16> */
.L_x_2141:


//--------------------- .text._ZN5flash16flash_fwd_kernelI23Flash_fwd_kernel_traitsILi64ELi128ELi64ELi4ELb0ELb0EN7cutlass10bfloat16_tE19Flash_kernel_traitsILi64ELi128ELi64ELi4ES3_EELb1ELb0ELb1ELb1ELb0ELb0ELb0ELb1EEEvNS_16Flash_fwd_paramsE --------------------------
	.section	.text._ZN5flash16flash_fwd_kernelI23Flash_fwd_kernel_traitsILi64ELi128ELi64ELi4ELb0ELb0EN7cutlass10bfloat16_tE19Flash_kernel_traitsILi64ELi128ELi64ELi4ES3_EELb1ELb0ELb1ELb1ELb0ELb0ELb0ELb1EEEvNS_16Flash_fwd_paramsE,"ax",@progbits
	.sectioninfo	@"SHI_REGISTERS=255"
	.align	128
        .global         _ZN5flash16flash_fwd_kernelI23Flash_fwd_kernel_traitsILi64ELi128ELi64ELi4ELb0ELb0EN7cutlass10bfloat16_tE19Flash_kernel_traitsILi64ELi128ELi64ELi4ES3_EELb1ELb0ELb1ELb1ELb0ELb0ELb0ELb1EEEvNS_16Flash_fwd_paramsE
        .type           _ZN5flash16flash_fwd_kernelI23Flash_fwd_kernel_traitsILi64ELi128ELi64ELi4ELb0ELb0EN7cutlass10bfloat16_tE19Flash_kernel_traitsILi64ELi128ELi64ELi4ES3_EELb1ELb0ELb1ELb1ELb0ELb0ELb0ELb1EEEvNS_16Flash_fwd_paramsE,@function
        .size           _ZN5flash16flash_fwd_kernelI23Flash_fwd_kernel_traitsILi64ELi128ELi64ELi4ELb0ELb0EN7cutlass10bfloat16_tE19Flash_kernel_traitsILi64ELi128ELi64ELi4ES3_EELb1ELb0ELb1ELb1ELb0ELb0ELb0ELb1EEEvNS_16Flash_fwd_paramsE,(.L_x_2142 - _ZN5flash16flash_fwd_kernelI23Flash_fwd_kernel_traitsILi64ELi128ELi64ELi4ELb0ELb0EN7cutlass10bfloat16_tE19Flash_kernel_traitsILi64ELi128ELi64ELi4ES3_EELb1ELb0ELb1ELb1ELb0ELb0ELb0ELb1EEEvNS_16Flash_fwd_paramsE)
        .other          _ZN5flash16flash_fwd_kernelI23Flash_fwd_kernel_traitsILi64ELi128ELi64ELi4ELb0ELb0EN7cutlass10bfloat16_tE19Flash_kernel_traitsILi64ELi128ELi64ELi4ES3_EELb1ELb0ELb1ELb1ELb0ELb0ELb0ELb1EEEvNS_16Flash_fwd_paramsE,@"STO_CUDA_ENTRY STV_DEFAULT"
_ZN5flash16flash_fwd_kernelI23Flash_fwd_kernel_traitsILi64ELi128ELi64ELi4ELb0ELb0EN7cutlass10bfloat16_tE19Flash_kernel_traitsILi64ELi128ELi64ELi4ES3_EELb1ELb0ELb1ELb1ELb0ELb0ELb0ELb1EEEvNS_16Flash_fwd_paramsE:
.text._ZN5flash16flash_fwd_kernelI23Flash_fwd_kernel_traitsILi64ELi128ELi64ELi4ELb0ELb0EN7cutlass10bfloat16_tE19Flash_kernel_traitsILi64ELi128ELi64ELi4ES3_EELb1ELb0ELb1ELb1ELb0ELb0ELb0ELb1EEEvNS_16Flash_fwd_paramsE:
        /* <DEDUP_REMOVED lines=24> */
[----:B------:R-:W-:Y:S01]  /*0180*/  UISETP.NE.U32.AND UP0, UPT, URZ, UR4, UPT ;  /* 0x000000043f00728c */ /* 0x000fe2000bf05070 */
[----:B------:R-:W-:Y:S01]  /*0190*/  PLOP3.LUT P2, PT, PT, PT, UP2, 0x80, 0x0 ;  /* 0x000000000000781c */ /* 0x000fe20003f4f028 */
[----:B------:R-:W-:Y:S02]  /*01a0*/  ULDC.U8 UR9, c[0x0][0x312] ;  /* 0x0000c48000097ab9 */ /* 0x000fe40000000000 */
[----:B------:R-:W-:Y:S02]  /*01b0*/  UISETP.NE.AND.EX UP0, UPT, URZ, UR5, UPT, UP0 ;  /* 0x000000053f00728c */ /* 0x000fe4000bf05300 */
[----:B------:R-:W-:Y:S02]  /*01c0*/  UISETP.NE.AND UP3, UPT, UR9, URZ, UPT ;  /* 0x0000003f0900728c */ /* 0x000fe4000bf65270 */
[----:B------:R-:W-:Y:S02]  /*01d0*/  ULDC.64 UR4, c[0x0][0x250] ;  /* 0x0000940000047ab9 */ /* 0x000fe40000000a00 */
[----:B-----5:R-:W-:-:S02]  /*01e0*/  UIMAD.WIDE UR10, UR15, UR22, UR10 ;  /* 0x000000160f0a72a5 */ /* 0x020fc4000f8e020a */
[----:B-1----:R-:W-:-:S06]  /*01f0*/  ULOP3.LUT UR6, UR8, UR19, UR15, 0xfe, !UPT ;  /* 0x0000001308067292 */ /* 0x002fcc000f8efe0f */
[----:B--2---:R-:W-:Y:S01]  /*0200*/  LOP3.LUT P0, RZ, R23, UR6, RZ, 0xfc, !PT ;  /* 0x0000000617ff7c12 */ /* 0x004fe2000f80fcff */
[----:B------:R-:W-:Y:S02]  /*0210*/  @UP0 UIMAD.WIDE UR4, UR15, UR22, UR4 ;  /* 0x000000160f0402a5 */ /* 0x000fe4000f8e0204 */
[----:B------:R-:W-:Y:S02]  /*0220*/  ULDC.64 UR6, c[0x0][0x248] ;  /* 0x0000920000067ab9 */ /* 0x000fe40000000a00 */
[----:B------:R-:W-:-:S04]  /*0230*/  UISETP.EQ.U32.AND UP1, UPT, URZ, UR6, UPT ;  /* 0x000000063f00728c */ /* 0x000fc8000bf22070 */
[----:B------:R-:W-:-:S03]  /*0240*/  UISETP.EQ.OR.EX UP1, UPT, URZ, UR7, !UP3, UP1 ;  /* 0x000000073f00728c */ /* 0x000fc6000df22710 */
[----:B------:R-:W-:Y:S01]  /*0250*/  ULDC.64 UR6, c[0x0][0x248] ;  /* 0x0000920000067ab9 */ /* 0x000fe20000000a00 */
        /* <DEDUP_REMOVED lines=12> */
[----:B------:R-:W-:Y:S01]  /*0320*/  PLOP3.LUT P1, PT, PT, PT, UP1, 0x80, 0x0 ;  /* 0x000000000000781c */ /* 0x000fe20003f2f018 */
[----:B-1----:R-:W-:-:S02]  /*0330*/  @!P0 IMAD.MOV.U32 R4, RZ, RZ, R7 ;  /* 0x000000ffff048224 */ /* 0x002fc400078e0007 */
[----:B------:R-:W-:-:S05]  /*0340*/  @!P0 IMAD.MOV.U32 R5, RZ, RZ, R8 ;  /* 0x000000ffff058224 */ /* 0x000fca00078e0008 */
[----:B------:R1:W-:Y:S01]  /*0350*/  @!P0 STG.E.64 [R10.64+0x8], R4 ;  /* 0x000008040a008986 */ /* 0x0003e2000c101b22 */
[----:B------:R-:W-:-:S03]  /*0360*/  PLOP3.LUT P0, PT, PT, PT, UP0, 0x80, 0x0 ;  /* 0x000000000000781c */ /* 0x000fc60003f0f008 */
[----:B------:R2:W3:Y:S04]  /*0370*/  @P2 LDG.E R9, [R2.64] ;  /* 0x0000002202092981 */ /* 0x0004e8000c1e1900 */
[----:B------:R2:W4:Y:S01]  /*0380*/  @P2 LDG.E R6, [R2.64+0x4] ;  /* 0x0000042202062981 */ /* 0x000522000c1e1900 */
[----:B-1----:R-:W-:Y:S01]  /*0390*/  MOV R4, UR4 ;  /* 0x0000000400047c02 */ /* 0x002fe20008000f00 */
[----:B------:R-:W-:Y:S02]  /*03a0*/  IMAD.U32 R5, RZ, RZ, UR5 ;  /* 0x00000005ff057e24 */ /* 0x000fe4000f8e00ff */
[----:B--2---:R-:W-:Y:S01]  /*03b0*/  IMAD.U32 R2, RZ, RZ, UR6 ;  /* 0x00000006ff027e24 */ /* 0x004fe2000f8e00ff */
[----:B------:R-:W-:Y:S02]  /*03c0*/  MOV R3, UR7 ;  /* 0x0000000700037c02 */ /* 0x000fe40008000f00 */
[----:B------:R1:W2:Y:S04]  /*03d0*/  @P0 LDG.E R4, [R4.64] ;  /* 0x0000002204040981 */ /* 0x0002a8000c1e1900 */
[----:B------:R-:W5:Y:S01]  /*03e0*/  @!P1 LDG.E R0, [R2.64] ;  /* 0x0000002202009981 */ /* 0x000f62000c1e1900 */
[----:B------:R-:W-:Y:S01]  /*03f0*/  UMOV UR18, 0xffffffff ;  /* 0xffffffff00127882 */ /* 0x000fe20000000000 */
[----:B------:R-:W2:Y:S01]  /*0400*/  LDC.U8 R241, c[0x0][0x2d8] ;  /* 0x0000b600fff17b82 */ /* 0x000ea20000000000 */
[----:B------:R-:W-:-:S02]  /*0410*/  UMOV UR14, URZ ;  /* 0x0000003f000e7c82 */ /* 0x000fc40008000000 */
[----:B------:R-:W-:Y:S01]  /*0420*/  UMOV UR17, 0xffffffff ;  /* 0xffffffff00117882 */ /* 0x000fe20000000000 */
[----:B-1----:R-:W-:-:S04]  /*0430*/  SHF.R.S32.HI R5, RZ, 0x1f, R23 ;  /* 0x0000001fff057819 */ /* 0x002fc80000011417 */
        /* <DEDUP_REMOVED lines=8> */
[----:B--2---:R-:W-:-:S04]  /*04c0*/  LEA.HI R4, R5, R23, RZ, 0x5 ;  /* 0x0000001705047211 */ /* 0x004fc800078f28ff */
[----:B-1----:R-:W-:-:S05]  /*04d0*/  LOP3.LUT R0, R4, 0xffffffe0, RZ, 0xc0, !PT ;  /* 0xffffffe004007812 */ /* 0x002fca00078ec0ff */
[----:B------:R-:W-:Y:S01]  /*04e0*/  IMAD.IADD R65, R23, 0x1, -R0 ;  /* 0x0000000117417824 */ /* 0x000fe200078e0a00 */
[----:B---34-:R-:W-:Y:S05]  /*04f0*/  @!P0 BRA `(.L_x_1944) ;  /* 0x0000007000008947 */ /* 0x018fea0003800000 */
[----:B------:R-:W-:-:S13]  /*0500*/  PLOP3.LUT P0, PT, PT, PT, UP3, 0x80, 0x0 ;  /* 0x000000000000781c */ /* 0x000fda0003f0f038 */
[----:B------:R-:W2:Y:S04]  /*0510*/  @P0 LDG.E R0, [R2.64+0x4] ;  /* 0x0000042202000981 */ /* 0x000ea8000c1e1900 */
[----:B------:R-:W3:Y:S01]  /*0520*/  @!P0 LDG.E R2, [R2.64] ;  /* 0x0000002202028981 */ /* 0x000ee2000c1e1900 */
[----:B--2---:R-:W1:Y:S02]  /*0530*/  @P0 R2UR UR6, R0 ;  /* 0x00000000000603c2 */ /* 0x004e6400000e0000 */
[----:B-1----:R-:W-:-:S11]  /*0540*/  @UP3 UIADD3 UR6, UR6, -UR17, URZ ;  /* 0x8000001106063290 */ /* 0x002fd6000fffe03f */
[----:B---3--:R1:W2:Y:S02]  /*0550*/  @!P0 R2UR UR6, R2 ;  /* 0x00000000020683c2 */ /* 0x0082a400000e0000 */
[----:B-12---:R-:W-:Y:S05]  /*0560*/  BRA `(.L_x_1945) ;  /* 0x0000001000007947 */ /* 0x006fea0003800000 */
.L_x_1944:
[----:B------:R-:W-:Y:S02]  /*0570*/  ULDC UR6, c[0x0][0x218] ;  /* 0x0000860000067ab9 */ /* 0x000fe40000000800 */
.L_x_1945:
        /* <DEDUP_REMOVED lines=51> */
[----:B------:R-:W-:Y:S01]  /*08b0*/  SHF.R.S32.HI R4, RZ, 0x3, R4 ;  /* 0x00000003ff047819 */ /* 0x000fe20000011404 */
[----:B------:R-:W-:Y:S01]  /*08c0*/  UIADD3 UR21, -UR20, UR21, URZ ;  /* 0x0000001514157290 */ /* 0x000fe2000fffe13f */
[----:B------:R-:W-:Y:S01]  /*08d0*/  BSSY B0, `(.L_x_1947) ;  /* 0x000003f000007945 */ /* 0x000fe20003800000 */
[----:B------:R-:W-:Y:S01]  /*08e0*/  IMAD.IADD R14, R23, 0x1, -R0 ;  /* 0x00000001170e7824 */ /* 0x000fe200078e0a00 */
[----:B------:R-:W-:Y:S01]  /*08f0*/  @UP0 UIMAD.WIDE.U32 UR10, UR18, UR4, URZ ;  /* 0x00000004120a02a5 */ /* 0x000fe2000f8e003f */
[----:B------:R-:W-:Y:S01]  /*0900*/  SHF.R.S32.HI R5, RZ, 0x1f, R4 ;  /* 0x0000001fff057819 */ /* 0x000fe20000011404 */
[----:B------:R-:W-:Y:S01]  /*0910*/  @!UP0 USHF.R.S32.HI UR13, URZ, 0x1f, UR15 ;  /* 0x0000001f3f0d8899 */ /* 0x000fe2000801140f */
[----:B------:R-:W-:Y:S01]  /*0920*/  IMAD.SHL.U32 R0, R14, 0x8, RZ ;  /* 0x000000080e007824 */ /* 0x000fe200078e00ff */
[----:B------:R-:W-:Y:S01]  /*0930*/  @UP0 UIMAD UR9, UR18, UR5, UR11 ;  /* 0x00000005120902a4 */ /* 0x000fe2000f8e020b */
[----:B------:R-:W-:Y:S01]  /*0940*/  ISETP.GE.AND P4, PT, R4, UR21, PT ;  /* 0x0000001504007c0c */ /* 0x000fe2000bf86270 */
[----:B------:R-:W-:-:S02]  /*0950*/  @!UP0 UIMAD UR13, UR13, UR6, URZ ;  /* 0x000000060d0d82a4 */ /* 0x000fc4000f8e023f */
[----:B------:R-:W-:Y:S01]  /*0960*/  ULDC.U8 UR11, c[0x0][0x329] ;  /* 0x0000ca40000b7ab9 */ /* 0x000fe20000000000 */
[----:B------:R-:W-:Y:S01]  /*0970*/  ISETP.GE.AND P1, PT, R0, c[0x0][0x220], PT ;  /* 0x0000880000007a0c */ /* 0x000fe20003f26270 */
[----:B------:R-:W-:Y:S02]  /*0980*/  UISETP.NE.AND UP2, UPT, UR11, URZ, UPT ;  /* 0x0000003f0b00728c */ /* 0x000fe4000bf45270 */
[----:B------:R-:W-:Y:S02]  /*0990*/  ULDC.64 UR4, c[0x0][0x1f0] ;  /* 0x00007c0000047ab9 */ /* 0x000fe40000000a00 */
[----:B------:R-:W-:Y:S02]  /*09a0*/  UIMAD UR4, UR12, UR4, URZ ;  /* 0x000000040c0472a4 */ /* 0x000fe4000f8e023f */
[----:B------:R-:W-:Y:S02]  /*09b0*/  @!UP0 UIMAD UR13, UR15, UR7, UR13 ;  /* 0x000000070f0d82a4 */ /* 0x000fe4000f8e020d */
[----:B------:R-:W-:-:S02]  /*09c0*/  ULDC.U8 UR12, c[0x0][0x328] ;  /* 0x0000ca00000c7ab9 */ /* 0x000fc40000000000 */
[----:B------:R-:W-:Y:S02]  /*09d0*/  UISETP.NE.AND UP3, UPT, UR12, URZ, UPT ;  /* 0x0000003f0c00728c */ /* 0x000fe4000bf65270 */
[----:B------:R-:W-:Y:S02]  /*09e0*/  @!UP2 UISETP.NE.AND UP1, UPT, UR12, URZ, UPT ;  /* 0x0000003f0c00a28c */ /* 0x000fe4000bf25270 */
[----:B------:R-:W-:Y:S02]  /*09f0*/  UISETP.EQ.AND UP3, UPT, UR11, URZ, UP3 ;  /* 0x0000003f0b00728c */ /* 0x000fe40009f62270 */
[----:B------:R-:W-:Y:S02]  /*0a00*/  @!UP0 UIMAD.WIDE.U32 UR16, UR15, UR6, URZ ;  /* 0x000000060f1082a5 */ /* 0x000fe4000f8e003f */
[----:B------:R-:W-:Y:S02]  /*0a10*/  ULDC UR7, c[0x0][0x214] ;  /* 0x0000850000077ab9 */ /* 0x000fe40000000800 */
[----:B------:R-:W-:-:S02]  /*0a20*/  @UP2 ULDC UR11, c[0x0][0x210] ;  /* 0x00008400000b2ab9 */ /* 0x000fc40000000800 */
[----:B------:R-:W-:Y:S02]  /*0a30*/  ULDC UR6, c[0x0][0x234] ;  /* 0x00008d0000067ab9 */ /* 0x000fe40000000800 */
[----:B------:R-:W-:Y:S02]  /*0a40*/  @UP2 UIMAD UR11, UR11, UR7, URZ ;  /* 0x000000070b0b22a4 */ /* 0x000fe4000f8e023f */
[----:B------:R-:W-:Y:S02]  /*0a50*/  @!UP2 USEL UR11, UR7, UR6, !UP1 ;  /* 0x00000006070ba287 */ /* 0x000fe4000c800000 */
[----:B------:R-:W-:Y:S02]  /*0a60*/  UIMAD UR5, UR8, UR5, UR4 ;  /* 0x00000005080572a4 */ /* 0x000fe4000f8e0204 */
[----:B------:R-:W-:Y:S02]  /*0a70*/  @UP2 UMOV UR14, 0x1 ;  /* 0x00000001000e2882 */ /* 0x000fe40000000000 */
[----:B------:R-:W-:-:S02]  /*0a80*/  ULDC UR4, c[0x0][0x1c0] ;  /* 0x0000700000047ab9 */ /* 0x000fc40000000800 */
[----:B------:R-:W-:Y:S02]  /*0a90*/  @!UP2 UIMAD UR14, UR11, UR4, URZ ;  /* 0x000000040b0ea2a4 */ /* 0x000fe4000f8e023f */
[----:B------:R-:W-:Y:S02]  /*0aa0*/  @!UP0 UMOV UR10, UR16 ;  /* 0x00000010000a8c82 */ /* 0x000fe40008000000 */
[----:B------:R-:W-:Y:S01]  /*0ab0*/  @!UP0 UIADD3 UR9, UR17, UR13, URZ ;  /* 0x0000000d11098290 */ /* 0x000fe2000fffe03f */
[C---:B------:R-:W-:Y:S01]  /*0ac0*/  IADD3 R2, P0, R0.reuse, UR10, RZ ;  /* 0x0000000a00027c10 */ /* 0x040fe2000ff1e0ff */
[----:B------:R-:W-:Y:S02]  /*0ad0*/  @UP3 UIMAD UR12, UR15, UR7, URZ ;  /* 0x000000070f0c32a4 */ /* 0x000fe4000f8e023f */
[----:B------:R-:W-:Y:S02]  /*0ae0*/  UIMAD UR14, UR15, UR14, URZ ;  /* 0x0000000e0f0e72a4 */ /* 0x000fe4000f8e023f */
[----:B------:R-:W-:Y:S01]  /*0af0*/  @UP3 USEL UR12, UR12, UR18, !UP0 ;  /* 0x000000120c0c3287 */ /* 0x000fe2000c000000 */
[----:B------:R-:W-:Y:S01]  /*0b00*/  LEA.HI.X.SX32 R3, R0, UR9, 0x1, P0 ;  /* 0x0000000900037c11 */ /* 0x000fe200080f0eff */
[----:B------:R-:W-:Y:S01]  /*0b10*/  USEL UR14, UR14, URZ, !UP3 ;  /* 0x0000003f0e0e7287 */ /* 0x000fe2000d800000 */
[----:B------:R-:W-:Y:S01]  /*0b20*/  ISETP.GE.OR P0, PT, R4, UR21, P1 ;  /* 0x0000001504007c0c */ /* 0x000fe20008f06670 */
[----:B------:R-:W-:-:S02]  /*0b30*/  @UP2 ULDC UR22, c[0x0][0x210] ;  /* 0x0000840000162ab9 */ /* 0x000fc40000000800 */
[----:B------:R-:W-:Y:S01]  /*0b40*/  @!UP2 UMOV UR22, 0x1 ;  /* 0x000000010016a882 */ /* 0x000fe20000000000 */
[----:B-1----:R-:W-:Y:S01]  /*0b50*/  IMAD.WIDE.U32 R8, R8, c[0x0][0x1f0], R2 ;  /* 0x00007c0008087a25 */ /* 0x002fe200078e0002 */
[----:B------:R-:W-:Y:S02]  /*0b60*/  UIMAD UR14, UR8, UR11, UR14 ;  /* 0x0000000b080e72a4 */ /* 0x000fe4000f8e020e */
[----:B------:R-:W-:Y:S01]  /*0b70*/  UIMAD UR20, UR20, UR22, URZ ;  /* 0x00000016141472a4 */ /* 0x000fe2000f8e023f */
        /* <DEDUP_REMOVED lines=20> */
.L_x_1948:
[----:B------:R-:W-:Y:S05]  /*0cc0*/  BSYNC B0 ;  /* 0x0000000000007941 */ /* 0x000fea0003800000 */
.L_x_1947:
        /* <DEDUP_REMOVED lines=16> */
.L_x_1950:
[----:B------:R-:W-:Y:S05]  /*0dd0*/  BSYNC B0 ;  /* 0x0000000000007941 */ /* 0x000fea0003800000 */
.L_x_1949:
        /* <DEDUP_REMOVED lines=17> */
.L_x_1952:
[----:B------:R-:W-:Y:S05]  /*0ef0*/  BSYNC B0 ;  /* 0x0000000000007941 */ /* 0x000fea0003800000 */
.L_x_1951:
        /* <DEDUP_REMOVED lines=16> */
.L_x_1954:
[----:B------:R-:W-:Y:S05]  /*1000*/  BSYNC B0 ;  /* 0x0000000000007941 */ /* 0x000fea0003800000 */
.L_x_1953:
        /* <DEDUP_REMOVED lines=17> */
.L_x_1956:
[----:B------:R-:W-:Y:S05]  /*1120*/  BSYNC B0 ;  /* 0x0000000000007941 */ /* 0x000fea0003800000 */
.L_x_1955:
        /* <DEDUP_REMOVED lines=17> */
.L_x_1958:
[----:B------:R-:W-:Y:S05]  /*1240*/  BSYNC B0 ;  /* 0x0000000000007941 */ /* 0x000fea0003800000 */
.L_x_1957:
        /* <DEDUP_REMOVED lines=16> */
.L_x_1960:
[----:B------:R-:W-:Y:S05]  /*1350*/  BSYNC B0 ;  /* 0x0000000000007941 */ /* 0x000fea0003800000 */
.L_x_1959:
        /* <DEDUP_REMOVED lines=15> */
.L_x_1962:
[----:B------:R-:W-:Y:S05]  /*1450*/  BSYNC B0 ;  /* 0x0000000000007941 */ /* 0x000fea0003800000 */
.L_x_1961:
        /* <DEDUP_REMOVED lines=69> */
.L_x_1946:
        /* <DEDUP_REMOVED lines=14> */
[----:B------:R-:W-:Y:S02]  /*1990*/  @UP1 UIMAD UR16, UR16, UR5, UR27 ;  /* 0x00000005101012a4 */ /* 0x000fe4000f8e021b */
[----:B------:R-:W-:Y:S02]  /*19a0*/  ULDC UR6, c[0x0][0x1c0] ;  /* 0x0000700000067ab9 */ /* 0x000fe40000000800 */
[----:B------:R-:W-:Y:S02]  /*19b0*/  UIMAD UR6, UR15, UR6, UR8 ;  /* 0x000000060f0672a4 */ /* 0x000fe4000f8e0208 */
[----:B------:R-:W-:-:S02]  /*19c0*/  ULDC UR5, c[0x0][0x224] ;  /* 0x0000890000057ab9 */ /* 0x000fc40000000800 */
[----:B------:R-:W-:Y:S02]  /*19d0*/  UIMAD UR5, UR6, UR5, UR20 ;  /* 0x00000005060572a4 */ /* 0x000fe4000f8e0214 */
[----:B------:R-:W-:Y:S02]  /*19e0*/  USHF.L.U32 UR6, UR6, 0x5, URZ ;  /* 0x0000000506067899 */ /* 0x000fe4000800063f */
[----:B------:R-:W-:Y:S02]  /*19f0*/  @!UP0 UIMAD UR4, UR15, UR7, UR11 ;  /* 0x000000070f0482a4 */ /* 0x000fe4000f8e020b */
[----:B------:R-:W-:Y:S02]  /*1a00*/  USHF.R.S32.HI UR7, URZ, 0x1f, UR8 ;  /* 0x0000001f3f077899 */ /* 0x000fe40008011408 */
[----:B------:R-:W-:Y:S01]  /*1a10*/  IADD3 R170, P1, P0, R7, UR6, R65 ;  /* 0x0000000607aa7c10 */ /* 0x000fe2000f83e041 */
[----:B------:R-:W-:Y:S02]  /*1a20*/  ULDC UR11, c[0x0][0x228] ;  /* 0x00008a00000b7ab9 */ /* 0x000fe40000000800 */
[----:B------:R-:W-:-:S02]  /*1a30*/  UIMAD UR11, UR5, UR11, URZ ;  /* 0x0000000b050b72a4 */ /* 0x000fc4000f8e023f */
[----:B------:R1:W-:Y:S01]  /*1a40*/  STL [R1+0xf0], R170 ;  /* 0x0000f0aa01007387 */ /* 0x0003e20000100800 */
[----:B------:R-:W-:Y:S02]  /*1a50*/  USHF.R.S32.HI UR5, URZ, 0x1f, UR6 ;  /* 0x0000001f3f057899 */ /* 0x000fe40008011406 */
[----:B------:R-:W-:Y:S02]  /*1a60*/  @!UP0 UIADD3 UR13, UR29, UR4, URZ ;  /* 0x000000041d0d8290 */ /* 0x000fe4000fffe03f */
[----:B------:R-:W-:Y:S02]  /*1a70*/  @!UP0 UMOV UR24, UR28 ;  /* 0x0000001c00188c82 */ /* 0x000fe40008000000 */
[----:B------:R-:W-:Y:S01]  /*1a80*/  IADD3.X R151, R8, UR5, R0, P1, P0 ;  /* 0x0000000508977c10 */ /* 0x000fe20008fe0400 */
        /* <DEDUP_REMOVED lines=10> */
[----:B------:R-:W-:Y:S02]  /*1b30*/  UIMAD.WIDE.U32 UR26, UR15, UR4, UR26 ;  /* 0x000000040f1a72a5 */ /* 0x000fe4000f8e001a */
[----:B------:R-:W-:-:S04]  /*1b40*/  UIMAD UR5, UR15, UR5, UR6 ;  /* 0x000000050f0572a4 */ /* 0x000fc8000f8e0206 */
[----:B------:R-:W-:Y:S02]  /*1b50*/  UIADD3 UR16, UR27, UR5, URZ ;  /* 0x000000051b107290 */ /* 0x000fe4000fffe03f */
.L_x_1963:
        /* <DEDUP_REMOVED lines=44> */
.L_x_1964:
[CC--:B------:R-:W-:Y:S01]  /*1e20*/  LEA.HI R0, R5.reuse, R23.reuse, RZ, 0x3 ;  /* 0x0000001705007211 */ /* 0x0c0fe200078f18ff */
[----:B------:R-:W2:Y:S01]  /*1e30*/  S2R R10, SR_CTAID.Z ;  /* 0x00000000000a7919 */ /* 0x000ea20000002700 */
[CC--:B------:R-:W-:Y:S01]  /*1e40*/  LEA.HI R3, R5.reuse, R23.reuse, RZ, 0x6 ;  /* 0x0000001705037211 */ /* 0x0c0fe200078f30ff */
        /* <DEDUP_REMOVED lines=9> */
[----:B------:R-:W-:Y:S01]  /*1ee0*/  UIMAD UR5, UR8, UR5, UR4 ;  /* 0x00000005080572a4 */ /* 0x000fe2000f8e0204 */
[--C-:B------:R-:W-:Y:S01]  /*1ef0*/  SHF.R.S32.HI R13, RZ, 0x1f, R12.reuse ;  /* 0x0000001fff0d7819 */ /* 0x100fe2000001140c */
[----:B------:R-:W-:Y:S01]  /*1f00*/  IMAD.U32 R6, RZ, RZ, UR19 ;  /* 0x00000013ff067e24 */ /* 0x000fe2000f8e00ff */
[----:B------:R-:W-:Y:S01]  /*1f10*/  LOP3.LUT R0, R2, 0x1c0, RZ, 0xc0, !PT ;  /* 0x000001c002007812 */ /* 0x000fe200078ec0ff */
[----:B------:R-:W-:Y:S01]  /*1f20*/  IMAD.SHL.U32 R154, R24, 0x8, RZ ;  /* 0x00000008189a7824 */ /* 0x000fe200078e00ff */
[----:B------:R-:W-:Y:S01]  /*1f30*/  BSSY B0, `(.L_x_1965) ;  /* 0x000002b000007945 */ /* 0x000fe20003800000 */
[----:B------:R-:W-:Y:S01]  /*1f40*/  IMAD.WIDE R6, R6, 0x80, R12 ;  /* 0x0000008006067825 */ /* 0x000fe200078e020c */
[----:B------:R-:W-:-:S02]  /*1f50*/  SHF.R.U32.HI R2, RZ, 0x3, R0 ;  /* 0x00000003ff027819 */ /* 0x000fc40000011600 */
[--C-:B------:R-:W-:Y:S02]  /*1f60*/  LOP3.LUT R0, R0, 0x38, R154.reuse, 0xf8, !PT ;  /* 0x0000003800007812 */ /* 0x100fe400078ef89a */
[----:B------:R-:W-:Y:S02]  /*1f70*/  SHF.R.S32.HI R155, RZ, 0x1f, R154 ;  /* 0x0000001fff9b7819 */ /* 0x000fe4000001149a */
[----:B------:R-:W-:Y:S01]  /*1f80*/  LOP3.LUT R0, R0, R2, RZ, 0x3c, !PT ;  /* 0x0000000200007212 */ /* 0x000fe200078e3cff */
[----:B------:R-:W-:Y:S01]  /*1f90*/  IMAD.SHL.U32 R2, R3, 0x8, RZ ;  /* 0x0000000803027824 */ /* 0x000fe200078e00ff */
[----:B------:R-:W-:Y:S01]  /*1fa0*/  LOP3.LUT R3, R21, 0xfffffff0, RZ, 0xc0, !PT ;  /* 0xfffffff015037812 */ /* 0x000fe200078ec0ff */
[----:B------:R3:W-:Y:S01]  /*1fb0*/  STL.64 [R1+0x148], R154 ;  /* 0x0001489a01007387 */ /* 0x0007e20000100a00 */
[----:B------:R-:W-:Y:S02]  /*1fc0*/  SHF.R.S32.HI R19, RZ, 0x1f, R14 ;  /* 0x0000001fff137819 */ /* 0x000fe4000001140e */
[----:B------:R-:W-:Y:S01]  /*1fd0*/  LOP3.LUT R195, R0, 0xfffffe00, R2, 0xf8, !PT ;  /* 0xfffffe0000c37812 */ /* 0x000fe200078ef802 */
[----:B------:R-:W-:Y:S01]  /*1fe0*/  IMAD.IADD R15, R23, 0x1, -R3 ;  /* 0x00000001170f7824 */ /* 0x000fe200078e0a03 */
[----:B------:R-:W-:-:S02]  /*1ff0*/  IADD3 R2, P0, R154, UR24, RZ ;  /* 0x000000189a027c10 */ /* 0x000fc4000ff1e0ff */
[----:B------:R-:W-:Y:S01]  /*2000*/  SHF.R.S32.HI R0, RZ, 0x1f, R4 ;  /* 0x0000001fff007819 */ /* 0x000fe20000011404 */
[----:B------:R-:W-:Y:S01]  /*2010*/  IMAD.SHL.U32 R195, R195, 0x2, RZ ;  /* 0x00000002c3c37824 */ /* 0x000fe200078e00ff */
[----:B------:R-:W-:Y:S02]  /*2020*/  IADD3.X R3, R155, UR13, RZ, P0, !PT ;  /* 0x0000000d9b037c10 */ /* 0x000fe400087fe4ff */
[----:B------:R-:W-:Y:S02]  /*2030*/  ISETP.GE.AND P0, PT, R12, UR6, PT ;  /* 0x000000060c007c0c */ /* 0x000fe4000bf06270 */
[----:B------:R-:W-:Y:S01]  /*2040*/  SHF.R.S32.HI R4, RZ, 0x1f, R65 ;  /* 0x0000001fff047819 */ /* 0x000fe20000011441 */
[----:B--2---:R-:W-:Y:S01]  /*2050*/  IMAD.WIDE.U32 R10, R10, c[0x0][0x1a8], R2 ;  /* 0x00006a000a0a7a25 */ /* 0x004fe200078e0002 */
[----:B------:R-:W-:Y:S02]  /*2060*/  LEA.HI R0, R0, R20, RZ, 0x2 ;  /* 0x0000001400007211 */ /* 0x000fe400078f10ff */
[----:B------:R-:W-:-:S02]  /*2070*/  LEA.HI R148, R4, R65, RZ, 0x2 ;  /* 0x0000004104947211 */ /* 0x000fc400078f10ff */
[----:B------:R-:W-:Y:S02]  /*2080*/  LOP3.LUT R0, R0, 0xffffffc, RZ, 0xc0, !PT ;  /* 0x0ffffffc00007812 */ /* 0x000fe400078ec0ff */
[----:B------:R-:W-:Y:S02]  /*2090*/  SHF.R.S32.HI R64, RZ, 0x2, R148 ;  /* 0x00000002ff407819 */ /* 0x000fe40000011494 */
[----:B------:R-:W-:Y:S01]  /*20a0*/  SHF.R.S32.HI R4, RZ, 0x1f, R15 ;  /* 0x0000001fff047819 */ /* 0x000fe2000001140f */
[----:B------:R-:W-:Y:S01]  /*20b0*/  IMAD.IADD R0, R20, 0x1, -R0 ;  /* 0x0000000114007824 */ /* 0x000fe200078e0a00 */
[----:B------:R-:W-:Y:S02]  /*20c0*/  IADD3 R9, R11, UR5, RZ ;  /* 0x000000050b097c10 */ /* 0x000fe4000fffe0ff */
[----:B------:R-:W-:Y:S01]  /*20d0*/  LEA.HI R22, R4, R15, RZ, 0x3 ;  /* 0x0000000f04167211 */ /* 0x000fe200078f18ff */
[----:B------:R-:W-:Y:S01]  /*20e0*/  IMAD R149, R0, 0x10, R64 ;  /* 0x0000001000957824 */ /* 0x000fe200078e0240 */
[----:B------:R-:W-:Y:S05]  /*20f0*/  @P0 BRA `(.L_x_1966) ;  /* 0x000000e000000947 */ /* 0x000fea0003800000 */
[----:B---3--:R-:W-:-:S13]  /*2100*/  ISETP.GE.AND P0, PT, R154, c[0x0][0x220], PT ;  /* 0x000088009a007a0c */ /* 0x008fda0003f06270 */
        /* <DEDUP_REMOVED lines=13> */
.L_x_1966:
[----:B---3--:R-:W-:Y:S05]  /*21e0*/  BSYNC B0 ;  /* 0x0000000000007941 */ /* 0x008fea0003800000 */
.L_x_1965:
        /* <DEDUP_REMOVED lines=10> */
[----:B------:R-:W-:Y:S02]  /*2290*/  IMAD R4, R2, c[0x0][0x190], RZ ;  /* 0x0000640002047a24 */ /* 0x000fe400078e02ff */
        /* <DEDUP_REMOVED lines=10> */
.L_x_1968:
[----:B------:R-:W-:Y:S05]  /*2340*/  BSYNC B0 ;  /* 0x0000000000007941 */ /* 0x000fea0003800000 */
.L_x_1967:
        /* <DEDUP_REMOVED lines=21> */
.L_x_1970:
[----:B------:R-:W-:Y:S05]  /*24a0*/  BSYNC B0 ;  /* 0x0000000000007941 */ /* 0x000fea0003800000 */
.L_x_1969:
        /* <DEDUP_REMOVED lines=21> */
.L_x_1972:
[----:B------:R-:W-:Y:S05]  /*2600*/  BSYNC B0 ;  /* 0x0000000000007941 */ /* 0x000fea0003800000 */
.L_x_1971:
        /* <DEDUP_REMOVED lines=21> */
.L_x_1974:
[----:B------:R-:W-:Y:S05]  /*2760*/  BSYNC B0 ;  /* 0x0000000000007941 */ /* 0x000fea0003800000 */
.L_x_1973:
        /* <DEDUP_REMOVED lines=21> */
.L_x_1976:
[----:B------:R-:W-:Y:S05]  /*28c0*/  BSYNC B0 ;  /* 0x0000000000007941 */ /* 0x000fea0003800000 */
.L_x_1975:
        /* <DEDUP_REMOVED lines=21> */
.L_x_1978:
[----:B------:R-:W-:Y:S05]  /*2a20*/  BSYNC B0 ;  /* 0x0000000000007941 */ /* 0x000fea0003800000 */
.L_x_1977:
        /* <DEDUP_REMOVED lines=25> */
.L_x_1980:
[----:B------:R-:W-:Y:S05]  /*2bc0*/  BSYNC B0 ;  /* 0x0000000000007941 */ /* 0x000fea0003800000 */
.L_x_1979:
[C---:B------:R-:W-:Y:S01]  /*2bd0*/  IMAD R0, R13.reuse, c[0x0][0x198], RZ ;  /* 0x000066000d007a24 */ /* 0x040fe200078e02ff */
[----:B------:R-:W-:Y:S01]  /*2be0*/  UIADD3 UR38, UR10, -0x1, URZ ;  /* 0xffffffff0a267890 */ /* 0x000fe2000fffe03f */
[----:B----4-:R-:W-:Y:S01]  /*2bf0*/  IMAD.WIDE.U32 R4, R12, c[0x0][0x198], R154 ;  /* 0x000066000c047a25 */ /* 0x010fe200078e009a */
[----:B------:R-:W-:Y:S01]  /*2c00*/  LOP3.LUT R7, R22, 0xfffffff8, RZ, 0xc0, !PT ;  /* 0xfffffff816077812 */ /* 0x000fe200078ec0ff */
[----:B------:R-:W-:Y:S01]  /*2c10*/  BSSY B0, `(.L_x_1981) ;  /* 0x000002e000007945 */ /* 0x000fe20003800000 */
[----:B------:R-:W-:Y:S01]  /*2c20*/  UIMAD UR13, UR38, -0x40, UR12 ;  /* 0xffffffc0260d78a4 */ /* 0x000fe2000f8e020c */
[----:B------:R-:W-:Y:S01]  /*2c30*/  IMAD R0, R12, c[0x0][0x19c], R0 ;  /* 0x000067000c007a24 */ /* 0x000fe200078e0200 */
[----:B------:R-:W-:Y:S01]  /*2c40*/  IADD3 R4, P0, R4, UR26, RZ ;  /* 0x0000001a04047c10 */ /* 0x000fe2000ff1e0ff */
[----:B------:R-:W-:Y:S01]  /*2c50*/  IMAD R6, R13, c[0x0][0x1a0], RZ ;  /* 0x000068000d067a24 */ /* 0x000fe200078e02ff */
[----:B------:R-:W-:Y:S01]  /*2c60*/  IADD3 R15, R15, -R7, RZ ;  /* 0x800000070f0f7210 */ /* 0x000fe20007ffe0ff */
[----:B------:R-:W-:Y:S01]  /*2c70*/  IMAD.WIDE.U32 R2, R12, c[0x0][0x1a0], R154 ;  /* 0x000068000c027a25 */ /* 0x000fe200078e009a */
[----:B------:R-:W-:Y:S01]  /*2c80*/  IADD3.X R5, R5, UR16, R0, P0, !PT ;  /* 0x0000001005057c10 */ /* 0x000fe200087fe400 */
[----:B------:R-:W-:-:S02]  /*2c90*/  USHF.R.S32.HI UR27, URZ, 0x1f, UR38 ;  /* 0x0000001f3f1b7899 */ /* 0x000fc40008011426 */
[----:B------:R-:W-:Y:S01]  /*2ca0*/  IMAD R0, R12, c[0x0][0x1a4], R6 ;  /* 0x000069000c007a24 */ /* 0x000fe200078e0206 */
[----:B------:R-:W-:Y:S01]  /*2cb0*/  IADD3 R2, P0, R2, UR28, RZ ;  /* 0x0000001c02027c10 */ /* 0x000fe2000ff1e0ff */
[C---:B------:R-:W-:Y:S01]  /*2cc0*/  IMAD R6, R19.reuse, c[0x0][0x1b0], RZ ;  /* 0x00006c0013067a24 */ /* 0x040fe200078e02ff */
[----:B------:R-:W-:Y:S01]  /*2cd0*/  UIMAD UR5, UR23, UR38, URZ ;  /* 0x00000026170572a4 */ /* 0x000fe2000f8e023f */
[----:B------:R-:W-:Y:S01]  /*2ce0*/  IMAD R8, R19, c[0x0][0x1b8], RZ ;  /* 0x00006e0013087a24 */ /* 0x000fe200078e02ff */
[----:B------:R-:W-:Y:S01]  /*2cf0*/  IADD3.X R3, R3, UR17, R0, P0, !PT ;  /* 0x0000001103037c10 */ /* 0x000fe200087fe400 */
[C---:B------:R-:W-:Y:S01]  /*2d00*/  IMAD R0, R14.reuse, c[0x0][0x1b4], R6 ;  /* 0x00006d000e007a24 */ /* 0x040fe200078e0206 */
[----:B------:R-:W-:Y:S01]  /*2d10*/  R2P PR, R15, 0x6 ;  /* 0x000000060f007804 */ /* 0x000fe20000000000 */
[----:B------:R-:W-:Y:S01]  /*2d20*/  IMAD.WIDE.U32 R10, R14, c[0x0][0x1b0], R4 ;  /* 0x00006c000e0a7a25 */ /* 0x000fe200078e0004 */
[----:B------:R-:W-:Y:S01]  /*2d30*/  ISETP.GE.AND P0, PT, R12, UR13, PT ;  /* 0x0000000d0c007c0c */ /* 0x000fe2000bf06270 */
[----:B------:R-:W-:-:S02]  /*2d40*/  UIMAD UR5, UR27, UR24, UR5 ;  /* 0x000000181b0572a4 */ /* 0x000fc4000f8e0205 */
[C---:B------:R-:W-:Y:S01]  /*2d50*/  IMAD R8, R14.reuse, c[0x0][0x1bc], R8 ;  /* 0x00006f000e087a24 */ /* 0x040fe200078e0208 */
[----:B------:R-:W-:Y:S01]  /*2d60*/  IADD3 R153, R11, R0, RZ ;  /* 0x000000000b997210 */ /* 0x000fe20007ffe0ff */
[----:B------:R-:W-:Y:S01]  /*2d70*/  IMAD.WIDE.U32 R26, R14, c[0x0][0x1b8], R2 ;  /* 0x00006e000e1a7a25 */ /* 0x000fe200078e0002 */
[----:B------:R-:W-:Y:S01]  /*2d80*/  MOV R152, R10 ;  /* 0x0000000a00987202 */ /* 0x000fe20000000f00 */
[----:B------:R4:W-:Y:S01]  /*2d90*/  STL.64 [R1+0x158], R10 ;  /* 0x0001580a01007387 */ /* 0x0009e20000100a00 */
[----:B------:R-:W-:Y:S01]  /*2da0*/  MOV R3, 0x10 ;  /* 0x0000001000037802 */ /* 0x000fe20000000f00 */
[----:B------:R-:W-:Y:S01]  /*2db0*/  IMAD.U32 R150, RZ, RZ, UR24 ;  /* 0x00000018ff967e24 */ /* 0x000fe2000f8e00ff */
[----:B------:R-:W-:Y:S01]  /*2dc0*/  IADD3 R29, R27, R8, RZ ;  /* 0x000000081b1d7210 */ /* 0x000fe20007ffe0ff */
[----:B------:R4:W-:Y:S01]  /*2dd0*/  STL.64 [R1+0xf8], R26 ;  /* 0x0000f81a01007387 */ /* 0x0009e20000100a00 */
[----:B------:R-:W-:Y:S01]  /*2de0*/  IMAD.MOV.U32 R25, RZ, RZ, 0x20 ;  /* 0x00000020ff197424 */ /* 0x000fe200078e00ff */
[----:B------:R-:W-:Y:S01]  /*2df0*/  SEL R3, R3, 0xfffffff0, !P1 ;  /* 0xfffffff003037807 */ /* 0x000fe20004800000 */
[----:B------:R-:W-:Y:S01]  /*2e00*/  IMAD.WIDE.U32 R6, R150, UR38, R152 ;  /* 0x0000002696067c25 */ /* 0x000fe2000f8e0098 */
[----:B------:R4:W-:Y:S02]  /*2e10*/  STL.64 [R1+0x150], R152 ;  /* 0x0001509801007387 */ /* 0x0009e40000100a00 */
[----:B------:R-:W-:-:S02]  /*2e20*/  SEL R4, R25, 0xffffffe0, !P2 ;  /* 0xffffffe019047807 */ /* 0x000fc40005000000 */
[----:B------:R4:W-:Y:S01]  /*2e30*/  STL [R1+0xd4], R29 ;  /* 0x0000d41d01007387 */ /* 0x0009e20000100800 */
[----:B------:R-:W-:Y:S01]  /*2e40*/  IADD3 R9, R7, UR5, RZ ;  /* 0x0000000507097c10 */ /* 0x000fe2000fffe0ff */
        /* <DEDUP_REMOVED lines=10> */
.L_x_1982:
[----:B------:R-:W-:Y:S05]  /*2ef0*/  BSYNC B0 ;  /* 0x0000000000007941 */ /* 0x000fea0003800000 */
.L_x_1981:
        /* <DEDUP_REMOVED lines=11> */
[----:B----4-:R-:W-:-:S04]  /*2fb0*/  LEA R10, P0, R0, c[0x0][0x168], 0x1 ;  /* 0x00005a00000a7a11 */ /* 0x010fc800078008ff */
[----:B------:R-:W-:-:S05]  /*2fc0*/  LEA.HI.X R11, R0, c[0x0][0x16c], R2, 0x1, P0 ;  /* 0x00005b00000b7a11 */ /* 0x000fca00000f0c02 */
[----:B------:R-:W-:Y:S01]  /*2fd0*/  @!PT LDS RZ, [RZ] ;  /* 0x00000000fffff984 */ /* 0x000fe20000000800 */
[----:B------:R-:W-:Y:S01]  /*2fe0*/  @!PT LDS RZ, [RZ] ;  /* 0x00000000fffff984 */ /* 0x000fe20000000800 */
[----:B------:R-:W-:Y:S01]  /*2ff0*/  @!PT LDS RZ, [RZ] ;  /* 0x00000000fffff984 */ /* 0x000fe20000000800 */
[----:B------:R4:W-:Y:S04]  /*3000*/  LDGSTS.E.BYPASS.LTC128B.128 [R195+0x4800], [R10.64] ;  /* 0x048000000ac37fae */ /* 0x0009e8000b901d62 */
.L_x_1984:
[----:B------:R-:W-:Y:S05]  /*3010*/  BSYNC B0 ;  /* 0x0000000000007941 */ /* 0x000fea0003800000 */
.L_x_1983:
[----:B------:R-:W-:Y:S01]  /*3020*/  ISETP.GE.AND P0, PT, R17, UR13, PT ;  /* 0x0000000d11007c0c */ /* 0x000fe2000bf06270 */
[----:B------:R-:W-:-:S12]  /*3030*/  BSSY B0, `(.L_x_1985) ;  /* 0x000000f000007945 */ /* 0x000fd80003800000 */
        /* <DEDUP_REMOVED lines=14> */
.L_x_1986:
[----:B------:R-:W-:Y:S05]  /*3120*/  BSYNC B0 ;  /* 0x0000000000007941 */ /* 0x000fea0003800000 */
.L_x_1985:
        /* <DEDUP_REMOVED lines=18> */
.L_x_1988:
[----:B------:R-:W-:Y:S05]  /*3250*/  BSYNC B0 ;  /* 0x0000000000007941 */ /* 0x000fea0003800000 */
.L_x_1987:
[----:B------:R-:W-:Y:S01]  /*3260*/  ULDC.64 UR4, c[0x0][0x318] ;  /* 0x0000c60000047ab9 */ /* 0x000fe20000000a00 */
[----:B------:R-:W0:Y:S01]  /*3270*/  LDGDEPBAR ;  /* 0x00000000000079af */ /* 0x000e220000000000 */
[----:B------:R-:W-:Y:S01]  /*3280*/  UISETP.NE.U32.AND UP1, UPT, URZ, UR4, UPT ;  /* 0x000000043f00728c */ /* 0x000fe2000bf25070 */
[----:B----4-:R-:W-:Y:S02]  /*3290*/  IMAD.MOV.U32 R10, RZ, RZ, R28 ;  /* 0x000000ffff0a7224 */ /* 0x010fe400078e001c */
        /* <DEDUP_REMOVED lines=16> */
[----:B-1----:R-:W-:-:S05]  /*33a0*/  MOV R6, UR16 ;  /* 0x0000001000067c02 */ /* 0x002fca0008000f00 */
[----:B------:R-:W-:Y:S01]  /*33b0*/  IMAD.U32 R7, RZ, RZ, UR17 ;  /* 0x00000011ff077e24 */ /* 0x000fe2000f8e00ff */
[----:B------:R-:W1:Y:S01]  /*33c0*/  @P0 MUFU.RCP R2, c[0x0][0x238] ;  /* 0x00008e0000020b08 */ /* 0x000e620000001000 */
[----:B------:R-:W-:Y:S01]  /*33d0*/  ISETP.GE.AND P1, PT, R12, UR13, PT ;  /* 0x0000000d0c007c0c */ /* 0x000fe2000bf26270 */
[----:B------:R-:W-:Y:S01]  /*33e0*/  IMAD.MOV.U32 R10, RZ, RZ, R26 ;  /* 0x000000ffff0a7224 */ /* 0x000fe200078e001a */
[----:B------:R-:W-:Y:S01]  /*33f0*/  ULDC.64 UR16, c[0x0][0x1a0] ;  /* 0x0000680000107ab9 */ /* 0x000fe20000000a00 */
[----:B------:R4:W1:Y:S01]  /*3400*/  @P0 LDG.E R0, [R6.64] ;  /* 0x0000002206000981 */ /* 0x000862000c1e1900 */
[----:B------:R-:W-:Y:S01]  /*3410*/  USHF.L.U64.HI UR14, UR16, UR14, UR17 ;  /* 0x0000000e100e7299 */ /* 0x000fe20008010211 */
[----:B------:R-:W-:Y:S01]  /*3420*/  SHF.L.U32 R23, R23, 0x1, RZ ;  /* 0x0000000117177819 */ /* 0x000fe200000006ff */
[----:B------:R-:W-:Y:S01]  /*3430*/  USHF.L.U32 UR15, UR16, 0x6, URZ ;  /* 0x00000006100f7899 */ /* 0x000fe2000800063f */
[----:B------:R-:W-:Y:S01]  /*3440*/  BAR.SYNC.DEFER_BLOCKING 0x0 ;  /* 0x0000000000007b1d */ /* 0x000fe20000010000 */
[----:B------:R-:W-:Y:S01]  /*3450*/  UIMAD UR5, UR14, UR38, URZ ;  /* 0x000000260e0572a4 */ /* 0x000fe2000f8e023f */
[----:B------:R-:W-:Y:S01]  /*3460*/  LOP3.LUT R164, R23, 0x6, RZ, 0xc0, !PT ;  /* 0x0000000617a47812 */ /* 0x000fe200078ec0ff */
[----:B------:R-:W-:-:S02]  /*3470*/  UIADD3 UR8, UR36, -0x4ab325aa, URZ ;  /* 0xb54cda5624087890 */ /* 0x000fc4000fffe03f */
[----:B------:R-:W-:Y:S01]  /*3480*/  UIMAD UR5, UR27, UR15, UR5 ;  /* 0x0000000f1b0572a4 */ /* 0x000fe2000f8e0205 */
[----:B------:R2:W-:Y:S01]  /*3490*/  STL.64 [R1+0xd0], R10 ;  /* 0x0000d00a01007387 */ /* 0x0005e20000100a00 */
[----:B------:R-:W-:Y:S01]  /*34a0*/  UIADD3 UR7, UR37, 0x646e171e, URZ ;  /* 0x646e171e25077890 */ /* 0x000fe2000fffe03f */
[----:B------:R-:W-:Y:S01]  /*34b0*/  BSSY B0, `(.L_x_1989) ;  /* 0x0000018000007945 */ /* 0x000fe20003800000 */
[----:B----4-:R-:W-:Y:S01]  /*34c0*/  IMAD.U32 R6, RZ, RZ, UR38 ;  /* 0x00000026ff067e24 */ /* 0x010fe2000f8e00ff */
[----:B------:R2:W-:Y:S03]  /*34d0*/  @P1 STS.128 [R195+0x6000], RZ ;  /* 0x006000ffc3001388 */ /* 0x0005e60000000c00 */
[----:B------:R-:W-:-:S05]  /*34e0*/  IMAD.WIDE.U32 R6, R6, UR15, R10 ;  /* 0x0000000f06067c25 */ /* 0x000fca000f8e000a */
[----:B------:R-:W-:Y:S01]  /*34f0*/  IADD3 R9, R7, UR5, RZ ;  /* 0x0000000507097c10 */ /* 0x000fe2000fffe0ff */
[----:B-1----:R-:W-:Y:S01]  /*3500*/  @P0 FMUL.FTZ R0, R0, R2 ;  /* 0x0000000200000220 */ /* 0x002fe20000410000 */
[----:B------:R-:W-:Y:S01]  /*3510*/  LEA R2, R20, UR20, 0x4 ;  /* 0x0000001414027c11 */ /* 0x000fe2000f8e20ff */
[----:B------:R-:W-:Y:S02]  /*3520*/  UMOV UR20, URZ ;  /* 0x0000003f00147c82 */ /* 0x000fe40008000000 */
[----:B------:R1:W4:Y:S01]  /*3530*/  @P0 R2UR UR4, R0 ;  /* 0x00000000000403c2 */ /* 0x00032200000e0000 */
[----:B------:R-:W-:Y:S02]  /*3540*/  IADD3 R64, R64, R2, RZ ;  /* 0x0000000240407210 */ /* 0x000fe40007ffe0ff */
[----:B-1----:R-:W-:Y:S01]  /*3550*/  MOV R0, UR19 ;  /* 0x0000001300007c02 */ /* 0x002fe20008000f00 */
[----:B----4-:R-:W-:-:S04]  /*3560*/  @UP1 UMOV UR20, UR4 ;  /* 0x0000000400141c82 */ /* 0x010fc80008000000 */
[----:B------:R-:W-:-:S05]  /*3570*/  IMAD R165, R0, 0x8, R20 ;  /* 0x0000000800a57824 */ /* 0x000fca00078e0214 */
[----:B------:R2:W-:Y:S01]  /*3580*/  STL [R1+0xa4], R165 ;  /* 0x0000a4a501007387 */ /* 0x0005e20000100800 */
        /* <DEDUP_REMOVED lines=10> */
.L_x_1990:
[----:B------:R-:W-:Y:S05]  /*3630*/  BSYNC B0 ;  /* 0x0000000000007941 */ /* 0x000fea0003800000 */
.L_x_1989:
        /* <DEDUP_REMOVED lines=12> */
[----:B--2---:R-:W-:-:S04]  /*3700*/  LEA R10, P0, R0, c[0x0][0x170], 0x1 ;  /* 0x00005c00000a7a11 */ /* 0x004fc800078008ff */
[----:B------:R-:W-:-:S05]  /*3710*/  LEA.HI.X R11, R0, c[0x0][0x174], R2, 0x1, P0 ;  /* 0x00005d00000b7a11 */ /* 0x000fca00000f0c02 */
[----:B------:R-:W-:Y:S01]  /*3720*/  @!PT LDS RZ, [RZ] ;  /* 0x00000000fffff984 */ /* 0x000fe20000000800 */
[----:B------:R-:W-:Y:S01]  /*3730*/  @!PT LDS RZ, [RZ] ;  /* 0x00000000fffff984 */ /* 0x000fe20000000800 */
[----:B------:R-:W-:Y:S01]  /*3740*/  @!PT LDS RZ, [RZ] ;  /* 0x00000000fffff984 */ /* 0x000fe20000000800 */
[----:B------:R2:W-:Y:S04]  /*3750*/  LDGSTS.E.BYPASS.LTC128B.128 [R195+0x6800], [R10.64] ;  /* 0x068000000ac37fae */ /* 0x0005e8000b901d62 */
.L_x_1992:
[----:B------:R-:W-:Y:S05]  /*3760*/  BSYNC B0 ;  /* 0x0000000000007941 */ /* 0x000fea0003800000 */
.L_x_1991:
        /* <DEDUP_REMOVED lines=17> */
.L_x_1994:
[----:B------:R-:W-:Y:S05]  /*3880*/  BSYNC B0 ;  /* 0x0000000000007941 */ /* 0x000fea0003800000 */
.L_x_1993:
[----:B------:R-:W-:Y:S01]  /*3890*/  ISETP.GE.AND P0, PT, R16, UR13, PT ;  /* 0x0000000d10007c0c */ /* 0x000fe2000bf06270 */
[----:B------:R-:W-:Y:S01]  /*38a0*/  UIADD3 UR4, UR12, 0x1, -UR21 ;  /* 0x000000010c047890 */ /* 0x000fe2000fffe815 */
[----:B------:R-:W-:Y:S01]  /*38b0*/  IMAD.SHL.U32 R0, R22, 0x40, RZ ;  /* 0x0000004016007824 */ /* 0x000fe200078e00ff */
[----:B------:R-:W-:Y:S01]  /*38c0*/  ULDC UR5, c[0x0][0x2e8] ;  /* 0x0000ba0000057ab9 */ /* 0x000fe20000000800 */
[----:B------:R-:W-:Y:S01]  /*38d0*/  BSSY B0, `(.L_x_1995) ;  /* 0x0000014000007945 */ /* 0x000fe20003800000 */
[----:B------:R-:W-:Y:S02]  /*38e0*/  UIADD3 UR5, UR4, UR5, URZ ;  /* 0x0000000504057290 */ /* 0x000fe4000fffe03f */
[----:B------:R-:W-:-:S06]  /*38f0*/  LOP3.LUT R67, R0, 0xfffffe00, RZ, 0xc0, !PT ;  /* 0xfffffe0000437812 */ /* 0x000fcc00078ec0ff */
        /* <DEDUP_REMOVED lines=17> */
.L_x_1996:
[----:B------:R-:W-:Y:S05]  /*3a10*/  BSYNC B0 ;  /* 0x0000000000007941 */ /* 0x000fea0003800000 */
.L_x_1995:
[----:B-1----:R-:W-:Y:S01]  /*3a20*/  SHF.R.S32.HI R7, RZ, 0x4, R21 ;  /* 0x00000004ff077819 */ /* 0x002fe20000011415 */
[C---:B------:R-:W-:Y:S01]  /*3a30*/  IMAD.SHL.U32 R5, R24.reuse, 0x40, RZ ;  /* 0x0000004018057824 */ /* 0x040fe200078e00ff */
[----:B------:R-:W-:Y:S01]  /*3a40*/  R2P PR, R24, 0x6 ;  /* 0x0000000618007804 */ /* 0x000fe20000000000 */
[----:B------:R-:W-:Y:S01]  /*3a50*/  IMAD.SHL.U32 R2, R15, 0x40, RZ ;  /* 0x000000400f027824 */ /* 0x000fe200078e00ff */
[----:B------:R-:W-:Y:S01]  /*3a60*/  LEA.HI R0, R21, R7, RZ, 0x1 ;  /* 0x0000000715007211 */ /* 0x000fe200078f08ff */
[----:B------:R-:W-:Y:S01]  /*3a70*/  IMAD.SHL.U32 R12, R12, 0x8, RZ ;  /* 0x000000080c0c7824 */ /* 0x000fe200078e00ff */
[----:B------:R-:W0:Y:S01]  /*3a80*/  LDGDEPBAR ;  /* 0x00000000000079af */ /* 0x000e220000000000 */
[----:B------:R-:W-:Y:S01]  /*3a90*/  UISETP.GT.AND UP0, UPT, UR38, UR9, UPT ;  /* 0x000000092600728c */ /* 0x000fe2000bf04270 */
[----:B------:R-:W-:Y:S01]  /*3aa0*/  LOP3.LUT R0, R0, 0xfffffffe, RZ, 0xc0, !PT ;  /* 0xfffffffe00007812 */ /* 0x000fe200078ec0ff */
[----:B------:R-:W-:Y:S01]  /*3ab0*/  UIADD3 UR4, UR12, -UR21, URZ ;  /* 0x800000150c047290 */ /* 0x000fe2000fffe03f */
[----:B------:R-:W-:-:S02]  /*3ac0*/  LOP3.LUT R2, R2, 0x1c0, RZ, 0xc0, !PT ;  /* 0x000001c002027812 */ /* 0x000fc400078ec0ff */
[----:B------:R-:W-:Y:S01]  /*3ad0*/  LOP3.LUT R183, R183, 0xfffffff7, RZ, 0xc0, !PT ;  /* 0xfffffff7b7b77812 */ /* 0x000fe200078ec0ff */
[----:B------:R-:W-:Y:S01]  /*3ae0*/  IMAD.IADD R7, R7, 0x1, -R0 ;  /* 0x0000000107077824 */ /* 0x000fe200078e0a00 */
[----:B------:R-:W-:Y:S02]  /*3af0*/  LOP3.LUT R0, R5, 0x1c0, RZ, 0xc0, !PT ;  /* 0x000001c005007812 */ /* 0x000fe400078ec0ff */
[----:B------:R-:W-:Y:S01]  /*3b00*/  PLOP3.LUT P0, PT, PT, PT, UP0, 0x80, 0x0 ;  /* 0x000000000000781c */ /* 0x000fe20003f0f008 */
[----:B------:R-:W-:Y:S01]  /*3b10*/  IMAD.SHL.U32 R5, R7, 0x8, RZ ;  /* 0x0000000807057824 */ /* 0x000fe200078e00ff */
[----:B------:R-:W-:Y:S02]  /*3b20*/  LOP3.LUT R12, R0, 0x8, R12, 0xf8, !PT ;  /* 0x00000008000c7812 */ /* 0x000fe400078ef80c */
[----:B------:R-:W-:Y:S02]  /*3b30*/  SHF.R.U32.HI R0, RZ, 0x3, R0 ;  /* 0x00000003ff007819 */ /* 0x000fe40000011600 */
[----:B------:R-:W-:-:S02]  /*3b40*/  LOP3.LUT R6, R2, 0x8, R5, 0xf8, !PT ;  /* 0x0000000802067812 */ /* 0x000fc400078ef805 */
[----:B------:R-:W-:Y:S01]  /*3b50*/  SHF.R.U32.HI R5, RZ, 0x3, R2 ;  /* 0x00000003ff057819 */ /* 0x000fe20000011602 */
[----:B------:R-:W-:Y:S01]  /*3b60*/  IMAD R2, R20, 0x400, R67 ;  /* 0x0000040014027824 */ /* 0x000fe200078e0243 */
[----:B------:R-:W-:Y:S02]  /*3b70*/  LOP3.LUT R0, R12, R0, RZ, 0x3c, !PT ;  /* 0x000000000c007212 */ /* 0x000fe400078e3cff */
[----:B------:R-:W-:Y:S02]  /*3b80*/  LOP3.LUT R66, R6, R5, RZ, 0x3c, !PT ;  /* 0x0000000506427212 */ /* 0x000fe400078e3cff */
[C---:B------:R-:W-:Y:S01]  /*3b90*/  IADD3 R5, R64.reuse, 0x8, RZ ;  /* 0x0000000840057810 */ /* 0x040fe20007ffe0ff */
[----:B------:R-:W-:Y:S01]  /*3ba0*/  IMAD R0, R7, 0x200, R0 ;  /* 0x0000020007007824 */ /* 0x000fe200078e0200 */
[----:B------:R-:W-:Y:S01]  /*3bb0*/  IADD3 R6, R64, UR5, RZ ;  /* 0x0000000540067c10 */ /* 0x000fe2000fffe0ff */
[----:B------:R-:W-:Y:S01]  /*3bc0*/  IMAD.IADD R2, R66, 0x1, R2 ;  /* 0x0000000142027824 */ /* 0x000fe200078e0202 */
[----:B------:R-:W-:Y:S01]  /*3bd0*/  IADD3 R186, R5, UR4, RZ ;  /* 0x0000000405ba7c10 */ /* 0x000fe2000fffe0ff */
[----:B------:R-:W-:Y:S01]  /*3be0*/  IMAD.SHL.U32 R168, R0, 0x2, RZ ;  /* 0x0000000200a87824 */ /* 0x000fe200078e00ff */
[----:B------:R-:W-:Y:S01]  /*3bf0*/  SEL R0, R25, 0xffffffe0, !P1 ;  /* 0xffffffe019007807 */ /* 0x000fe20004800000 */
[----:B------:R-:W-:Y:S01]  /*3c00*/  IMAD.SHL.U32 R175, R2, 0x2, RZ ;  /* 0x0000000202af7824 */ /* 0x000fe200078e00ff */
[----:B------:R-:W-:-:S02]  /*3c10*/  IADD3 R7, R5, UR5, RZ ;  /* 0x0000000505077c10 */ /* 0x000fc4000fffe0ff */
[----:B------:R-:W-:Y:S01]  /*3c20*/  LDSM.16.M88.4 R36, [R168+0x4800] ;  /* 0x00480000a824783b */ /* 0x000fe20000000200 */
[C---:B------:R-:W-:Y:S01]  /*3c30*/  IMAD.IADD R174, R168.reuse, 0x1, R0 ;  /* 0x00000001a8ae7824 */ /* 0x040fe200078e0200 */
[C---:B------:R-:W-:Y:S01]  /*3c40*/  IADD3 R2, R168.reuse, 0x4000, RZ ;  /* 0x00004000a8027810 */ /* 0x040fe20007ffe0ff */
[C-C-:B------:R-:W-:Y:S01]  /*3c50*/  IMAD R178, R3.reuse, 0x2, R175.reuse ;  /* 0x0000000203b27824 */ /* 0x140fe200078e02af */
[----:B------:R-:W1:Y:S01]  /*3c60*/  LDSM.16.M88.4 R16, [R175] ;  /* 0x00000000af10783b */ /* 0x000e620000000200 */
[----:B------:R-:W-:Y:S01]  /*3c70*/  IADD3 R179, R168, 0x4040, RZ ;  /* 0x00004040a8b37810 */ /* 0x000fe20007ffe0ff */
[----:B------:R-:W-:Y:S01]  /*3c80*/  IMAD R176, R4, 0x2, R175 ;  /* 0x0000000204b07824 */ /* 0x000fe200078e02af */
[----:B------:R-:W-:Y:S01]  /*3c90*/  @P2 IADD3 R179, R2, -0x40, RZ ;  /* 0xffffffc002b32810 */ /* 0x000fe20007ffe0ff */
[----:B------:R-:W5:Y:S01]  /*3ca0*/  LDSM.16.M88.4 R12, [R175+0x2000] ;  /* 0x00200000af0c783b */ /* 0x000f620000000200 */
[C---:B------:R-:W-:Y:S01]  /*3cb0*/  IADD3 R2, R64.reuse, 0x40, RZ ;  /* 0x0000004040027810 */ /* 0x040fe20007ffe0ff */
[----:B------:R-:W-:Y:S01]  /*3cc0*/  IMAD R177, R3, 0x2, R176 ;  /* 0x0000000203b17824 */ /* 0x000fe200078e02b0 */
[----:B------:R-:W-:Y:S01]  /*3cd0*/  IADD3 R184, R64, UR4, RZ ;  /* 0x0000000440b87c10 */ /* 0x000fe2000fffe0ff */
[----:B------:R-:W2:Y:S01]  /*3ce0*/  LDSM.16.M88.4 R32, [R168+0x5000] ;  /* 0x00500000a820783b */ /* 0x000ea20000000200 */
[----:B------:R-:W-:Y:S01]  /*3cf0*/  IMAD.IADD R173, R0, 0x1, R179 ;  /* 0x0000000100ad7824 */ /* 0x000fe200078e02b3 */
[----:B------:R-:W-:-:S02]  /*3d00*/  IADD3 R0, R64, 0x48, RZ ;  /* 0x0000004840007810 */ /* 0x000fc40007ffe0ff */
[----:B------:R-:W3:Y:S01]  /*3d10*/  LDSM.16.M88.4 R20, [R168+0x4000] ;  /* 0x00400000a814783b */ /* 0x000ee20000000200 */
[C---:B------:R-:W-:Y:S02]  /*3d20*/  IADD3 R185, R2.reuse, UR4, RZ ;  /* 0x0000000402b97c10 */ /* 0x040fe4000fffe0ff */
[----:B------:R-:W-:Y:S01]  /*3d30*/  IADD3 R2, R2, UR5, RZ ;  /* 0x0000000502027c10 */ /* 0x000fe2000fffe0ff */
[----:B------:R-:W4:Y:S01]  /*3d40*/  LDSM.16.M88.4 R28, [R168+0x5800] ;  /* 0x00580000a81c783b */ /* 0x000f220000000200 */
[C---:B------:R-:W-:Y:S02]  /*3d50*/  IADD3 R5, R0.reuse, UR5, RZ ;  /* 0x0000000500057c10 */ /* 0x040fe4000fffe0ff */
[----:B------:R-:W-:Y:S01]  /*3d60*/  IADD3 R187, R0, UR4, RZ ;  /* 0x0000000400bb7c10 */ /* 0x000fe2000fffe0ff */
[----:B--2---:R-:W-:Y:S01]  /*3d70*/  LDSM.16.M88.4 R8, [R178+0x2000] ;  /* 0x00200000b208783b */ /* 0x004fe20000000200 */
[----:B------:R-:W-:Y:S02]  /*3d80*/  IMNMX R196, R6, UR12, PT ;  /* 0x0000000c06c47c17 */ /* 0x000fe4000b800200 */
[----:B------:R-:W-:Y:S01]  /*3d90*/  IMNMX R193, R2, UR12, PT ;  /* 0x0000000c02c17c17 */ /* 0x000fe2000b800200 */
[----:B------:R-:W2:Y:S01]  /*3da0*/  LDSM.16.M88.4 R52, [R174+0x5000] ;  /* 0x00500000ae34783b */ /* 0x000ea20000000200 */
[----:B------:R-:W-:-:S02]  /*3db0*/  IMNMX R192, R5, UR12, PT ;  /* 0x0000000c05c07c17 */ /* 0x000fc4000b800200 */
[----:B------:R-:W-:Y:S01]  /*3dc0*/  IADD3 R0, R184, -c[0x0][0x2e4], RZ ;  /* 0x8000b900b8007a10 */ /* 0x000fe20007ffe0ff */
[----:B------:R-:W2:Y:S01]  /*3dd0*/  LDSM.16.M88.4 R40, [R174+0x4800] ;  /* 0x00480000ae28783b */ /* 0x000ea20000000200 */
[----:B------:R-:W-:Y:S02]  /*3de0*/  IADD3 R2, R186, -c[0x0][0x2e4], RZ ;  /* 0x8000b900ba027a10 */ /* 0x000fe40007ffe0ff */
[----:B------:R-:W-:Y:S01]  /*3df0*/  IADD3 R5, R185, -c[0x0][0x2e4], RZ ;  /* 0x8000b900b9057a10 */ /* 0x000fe20007ffe0ff */
[----:B------:R-:W2:Y:S01]  /*3e00*/  LDSM.16.M88.4 R24, [R178] ;  /* 0x00000000b218783b */ /* 0x000ea20000000200 */
[----:B------:R-:W-:Y:S02]  /*3e10*/  IADD3 R6, R187, -c[0x0][0x2e4], RZ ;  /* 0x8000b900bb067a10 */ /* 0x000fe40007ffe0ff */
[----:B------:R-:W-:Y:S01]  /*3e20*/  @P0 LOP3.LUT R183, R183, 0x8, RZ, 0xfc, !PT ;  /* 0x00000008b7b70812 */ /* 0x000fe200078efcff */
[----:B------:R-:W2:Y:S01]  /*3e30*/  LDSM.16.M88.4 R60, [R174+0x5800] ;  /* 0x00580000ae3c783b */ /* 0x000ea20000000200 */
[----:B------:R-:W-:-:S02]  /*3e40*/  IMNMX R194, R7, UR12, PT ;  /* 0x0000000c07c27c17 */ /* 0x000fc4000b800200 */
[----:B------:R-:W-:Y:S01]  /*3e50*/  IMNMX R191, RZ, R0, !PT ;  /* 0x00000000ffbf7217 */ /* 0x000fe20007800200 */
[----:B------:R-:W2:Y:S01]  /*3e60*/  LDSM.16.M88.4 R44, [R174+0x4000] ;  /* 0x00400000ae2c783b */ /* 0x000ea20000000200 */
[-C--:B-1----:R-:W-:Y:S01]  /*3e70*/  HMMA.16816.F32.BF16 R48, R16, R36.reuse, RZ ;  /* 0x000000241030723c */ /* 0x082fe200000418ff */
[----:B------:R-:W-:Y:S02]  /*3e80*/  IMNMX R190, RZ, R2, !PT ;  /* 0x00000002ffbe7217 */ /* 0x000fe40007800200 */
[----:B------:R-:W-:Y:S02]  /*3e90*/  IMNMX R189, RZ, R5, !PT ;  /* 0x00000005ffbd7217 */ /* 0x000fe40007800200 */
[----:B------:R-:W-:Y:S02]  /*3ea0*/  IMNMX R188, RZ, R6, !PT ;  /* 0x00000006ffbc7217 */ /* 0x000fe40007800200 */
[C---:B------:R-:W-:Y:S01]  /*3eb0*/  IADD3 R182, R179.reuse, 0x800, RZ ;  /* 0x00000800b3b67810 */ /* 0x040fe20007ffe0ff */
[----:B-----5:R-:W-:Y:S01]  /*3ec0*/  HMMA.16816.F32.BF16 R84, R12, R36, RZ ;  /* 0x000000240c54723c */ /* 0x020fe200000418ff */
[----:B------:R-:W-:-:S02]  /*3ed0*/  IADD3 R181, R179, 0x1000, RZ ;  /* 0x00001000b3b57810 */ /* 0x000fc40007ffe0ff */
[----:B------:R-:W-:-:S05]  /*3ee0*/  IADD3 R180, R179, 0x1800, RZ ;  /* 0x00001800b3b47810 */ /* 0x000fca0007ffe0ff */
[C---:B------:R-:W-:Y:S08]  /*3ef0*/  HMMA.16816.F32.BF16 R80, R12.reuse, R38, RZ ;  /* 0x000000260c50723c */ /* 0x040ff000000418ff */
[----:B------:R-:W-:Y:S08]  /*3f00*/  HMMA.16816.F32.BF16 R72, R12, R34, RZ ;  /* 0x000000220c48723c */ /* 0x000ff000000418ff */
[-C--:B---3--:R-:W-:Y:S08]  /*3f10*/  HMMA.16816.F32.BF16 R96, R16, R20.reuse, RZ ;  /* 0x000000141060723c */ /* 0x088ff000000418ff */
[C---:B------:R-:W-:Y:S08]  /*3f20*/  HMMA.16816.F32.BF16 R92, R12.reuse, R20, RZ ;  /* 0x000000140c5c723c */ /* 0x040ff000000418ff */
[-C--:B------:R-:W-:Y:S08]  /*3f30*/  HMMA.16816.F32.BF16 R88, R12, R22.reuse, RZ ;  /* 0x000000160c58723c */ /* 0x080ff000000418ff */
[C---:B------:R-:W-:Y:S08]  /*3f40*/  HMMA.16816.F32.BF16 R100, R16.reuse, R22, RZ ;  /* 0x000000161064723c */ /* 0x040ff000000418ff */
[----:B------:R-:W-:Y:S08]  /*3f50*/  HMMA.16816.F32.BF16 R36, R16, R38, RZ ;  /* 0x000000261024723c */ /* 0x000ff000000418ff */
[----:B----4-:R-:W-:Y:S08]  /*3f60*/  HMMA.16816.F32.BF16 R56, R12, R30, RZ ;  /* 0x0000001e0c38723c */ /* 0x010ff000000418ff */
[----:B------:R-:W-:Y:S08]  /*3f70*/  HMMA.16816.F32.BF16 R20, R16, R32, RZ ;  /* 0x000000201014723c */ /* 0x000ff000000418ff */
[C---:B------:R-:W-:Y:S08]  /*3f80*/  HMMA.16816.F32.BF16 R68, R12.reuse, R28, RZ ;  /* 0x0000001c0c44723c */ /* 0x040ff000000418ff */
[----:B------:R-:W-:Y:S08]  /*3f90*/  HMMA.16816.F32.BF16 R76, R12, R32, RZ ;  /* 0x000000200c4c723c */ /* 0x000ff000000418ff */
[C---:B------:R-:W-:Y:S08]  /*3fa0*/  HMMA.16816.F32.BF16 R32, R16.reuse, R34, RZ ;  /* 0x000000221020723c */ /* 0x040ff000000418ff */
[C---:B------:R-:W-:Y:S08]  /*3fb0*/  HMMA.16816.F32.BF16 R12, R16.reuse, R28, RZ ;  /* 0x0000001c100c723c */ /* 0x040ff000000418ff */
[----:B------:R-:W-:Y:S01]  /*3fc0*/  HMMA.16816.F32.BF16 R28, R16, R30, RZ ;  /* 0x0000001e101c723c */ /* 0x000fe200000418ff */
[----:B------:R-:W-:Y:S07]  /*3fd0*/  LDSM.16.M88.4 R16, [R176+0x2000] ;  /* 0x00200000b010783b */ /* 0x000fee0000000200 */
[C---:B--2---:R-:W-:Y:S08]  /*3fe0*/  HMMA.16816.F32.BF16 R132, R8.reuse, R54, R72 ;  /* 0x000000360884723c */ /* 0x044ff00000041848 */
[C---:B------:R-:W-:Y:S08]  /*3ff0*/  HMMA.16816.F32.BF16 R104, R8.reuse, R40, R84 ;  /* 0x000000280868723c */ /* 0x040ff00000041854 */
[----:B------:R-:W-:Y:S08]  /*4000*/  HMMA.16816.F32.BF16 R140, R8, R42, R80 ;  /* 0x0000002a088c723c */ /* 0x000ff00000041850 */
[C---:B------:R-:W-:Y:S01]  /*4010*/  HMMA.16816.F32.BF16 R120, R24.reuse, R40, R48 ;  /* 0x000000281878723c */ /* 0x040fe20000041830 */
[----:B------:R-:W-:Y:S07]  /*4020*/  LDSM.16.M88.4 R48, [R179+0x800] ;  /* 0x00080000b330783b */ /* 0x000fee0000000200 */
[----:B------:R-:W-:Y:S01]  /*4030*/  HMMA.16816.F32.BF16 R72, R24, R42, R36 ;  /* 0x0000002a1848723c */ /* 0x000fe20000041824 */
[----:B------:R-:W1:Y:S04]  /*4040*/  LDSM.16.M88.4 R40, [R179+0x1800] ;  /* 0x00180000b328783b */ /* 0x000e680000000200 */
[----:B------:R-:W-:Y:S03]  /*4050*/  LDSM.16.M88.4 R36, [R173] ;  /* 0x00000000ad24783b */ /* 0x000fe60000000200 */
[----:B------:R-:W-:Y:S01]  /*4060*/  HMMA.16816.F32.BF16 R80, R8, R62, R56 ;  /* 0x0000003e0850723c */ /* 0x000fe20000041838 */
[----:B------:R-:W2:Y:S07]  /*4070*/  LDSM.16.M88.4 R56, [R179] ;  /* 0x00000000b338783b */ /* 0x000eae0000000200 */
[----:B------:R-:W-:Y:S01]  /*4080*/  HMMA.16816.F32.BF16 R124, R24, R52, R20 ;  /* 0x00000034187c723c */ /* 0x000fe20000041814 */
[----:B------:R-:W3:Y:S07]  /*4090*/  LDSM.16.M88.4 R20, [R176] ;  /* 0x00000000b014783b */ /* 0x000eee0000000200 */
[C---:B------:R-:W-:Y:S08]  /*40a0*/  HMMA.16816.F32.BF16 R108, R8.reuse, R60, R68 ;  /* 0x0000003c086c723c */ /* 0x040ff00000041844 */
[C---:B------:R-:W-:Y:S08]  /*40b0*/  HMMA.16816.F32.BF16 R92, R8.reuse, R44, R92 ;  /* 0x0000002c085c723c */ /* 0x040ff0000004185c */
[----:B------:R-:W-:Y:S08]  /*40c0*/  HMMA.16816.F32.BF16 R144, R8, R46, R88 ;  /* 0x0000002e0890723c */ /* 0x000ff00000041858 */
[C---:B------:R-:W-:Y:S08]  /*40d0*/  HMMA.16816.F32.BF16 R116, R24.reuse, R44, R96 ;  /* 0x0000002c1874723c */ /* 0x040ff00000041860 */
[----:B------:R-:W-:Y:S01]  /*40e0*/  HMMA.16816.F32.BF16 R68, R24, R46, R100 ;  /* 0x0000002e1844723c */ /* 0x000fe20000041864 */
[----:B------:R-:W4:Y:S07]  /*40f0*/  LDSM.16.M88.4 R44, [R179+0x1000] ;  /* 0x00100000b32c783b */ /* 0x000f2e0000000200 */
[----:B------:R-:W-:Y:S01]  /*4100*/  HMMA.16816.F32.BF16 R136, R8, R52, R76 ;  /* 0x000000340888723c */ /* 0x000fe2000004184c */
[----:B------:R-:W5:Y:S07]  /*4110*/  LDSM.16.M88.4 R8, [R177+0x2000] ;  /* 0x00200000b108783b */ /* 0x000f6e0000000200 */
[C---:B------:R-:W-:Y:S01]  /*4120*/  HMMA.16816.F32.BF16 R128, R24.reuse, R60, R12 ;  /* 0x0000003c1880723c */ /* 0x040fe2000004180c */
[----:B------:R-:W-:Y:S07]  /*4130*/  LDSM.16.M88.4 R12, [R177] ;  /* 0x00000000b10c783b */ /* 0x000fee0000000200 */
[C---:B------:R-:W-:Y:S01]  /*4140*/  HMMA.16816.F32.BF16 R76, R24.reuse, R54, R32 ;  /* 0x00000036184c723c */ /* 0x040fe20000041820 */
[----:B------:R-:W3:Y:S07]  /*4150*/  LDSM.16.M88.4 R32, [R173+0x800] ;  /* 0x00080000ad20783b */ /* 0x000eee0000000200 */
[----:B------:R-:W-:Y:S01]  /*4160*/  HMMA.16816.F32.BF16 R84, R24, R62, R28 ;  /* 0x0000003e1854723c */ /* 0x000fe2000004181c */
[----:B------:R-:W4:Y:S04]  /*4170*/  LDSM.16.M88.4 R28, [R173+0x1000] ;  /* 0x00100000ad1c783b */ /* 0x000f280000000200 */
[----:B------:R-:W4:Y:S01]  /*4180*/  LDSM.16.M88.4 R24, [R173+0x1800] ;  /* 0x00180000ad18783b */ /* 0x000f220000000200 */
[----:B------:R-:W-:-:S04]  /*4190*/  DEPBAR.LE SB0, 0x0 ;  /* 0x000080000000791a */ /* 0x000fc80000000000 */
[C---:B-1----:R-:W-:Y:S08]  /*41a0*/  HMMA.16816.F32.BF16 R88, R16.reuse, R40, R108 ;  /* 0x000000281058723c */ /* 0x042ff0000004186c */
[C---:B--2---:R-:W-:Y:S08]  /*41b0*/  HMMA.16816.F32.BF16 R112, R16.reuse, R56, R92 ;  /* 0x000000381070723c */ /* 0x044ff0000004185c */
[----:B------:R-:W-:Y:S08]  /*41c0*/  HMMA.16816.F32.BF16 R108, R16, R58, R144 ;  /* 0x0000003a106c723c */ /* 0x000ff00000041890 */
[C---:B---3--:R-:W-:Y:S08]  /*41d0*/  HMMA.16816.F32.BF16 R60, R20.reuse, R56, R116 ;  /* 0x00000038143c723c */ /* 0x048ff00000041874 */
[----:B------:R-:W-:Y:S08]  /*41e0*/  HMMA.16816.F32.BF16 R68, R20, R58, R68 ;  /* 0x0000003a1444723c */ /* 0x000ff00000041844 */
[C---:B------:R-:W-:Y:S08]  /*41f0*/  HMMA.16816.F32.BF16 R104, R16.reuse, R48, R104 ;  /* 0x000000301068723c */ /* 0x040ff00000041868 */
[----:B------:R-:W-:Y:S08]  /*4200*/  HMMA.16816.F32.BF16 R100, R16, R50, R140 ;  /* 0x000000321064723c */ /* 0x000ff0000004188c */
[C---:B------:R-:W-:Y:S08]  /*4210*/  HMMA.16816.F32.BF16 R56, R20.reuse, R48, R120 ;  /* 0x000000301438723c */ /* 0x040ff00000041878 */
[----:B------:R-:W-:Y:S08]  /*4220*/  HMMA.16816.F32.BF16 R52, R20, R50, R72 ;  /* 0x000000321434723c */ /* 0x000ff00000041848 */
[C---:B----4-:R-:W-:Y:S08]  /*4230*/  HMMA.16816.F32.BF16 R96, R16.reuse, R44, R136 ;  /* 0x0000002c1060723c */ /* 0x050ff00000041888 */
[C---:B------:R-:W-:Y:S08]  /*4240*/  HMMA.16816.F32.BF16 R92, R16.reuse, R46, R132 ;  /* 0x0000002e105c723c */ /* 0x040ff00000041884 */
[----:B------:R-:W-:Y:S08]  /*4250*/  HMMA.16816.F32.BF16 R80, R16, R42, R80 ;  /* 0x0000002a1050723c */ /* 0x000ff00000041850 */
[C---:B------:R-:W-:Y:S08]  /*4260*/  HMMA.16816.F32.BF16 R48, R20.reuse, R44, R124 ;  /* 0x0000002c1430723c */ /* 0x040ff0000004187c */
[C---:B------:R-:W-:Y:S08]  /*4270*/  HMMA.16816.F32.BF16 R44, R20.reuse, R46, R76 ;  /* 0x0000002e142c723c */ /* 0x040ff0000004184c */
[C---:B------:R-:W-:Y:S08]  /*4280*/  HMMA.16816.F32.BF16 R16, R20.reuse, R40, R128 ;  /* 0x000000281410723c */ /* 0x040ff00000041880 */
        /* <DEDUP_REMOVED lines=27> */
[----:B------:R-:W-:Y:S01]  /*4440*/  @!P0 IADD3 R0, P4, R6, UR25, RZ ;  /* 0x0000001906008c10 */ /* 0x000fe2000ff9e0ff */
        /* <DEDUP_REMOVED lines=39> */
.L_x_1999:
[----:B------:R-:W-:Y:S05]  /*46c0*/  BSYNC B0 ;  /* 0x0000000000007941 */ /* 0x000fea0003800000 */
.L_x_1998:
[----:B------:R-:W0:Y:S02]  /*46d0*/  LDGDEPBAR ;  /* 0x00000000000079af */ /* 0x000e240000000000 */
.L_x_1997:
[----:B------:R-:W-:Y:S01]  /*46e0*/  IMAD.U32 R2, RZ, RZ, UR38 ;  /* 0x00000026ff027e24 */ /* 0x000fe2000f8e00ff */
[----:B------:R-:W-:Y:S01]  /*46f0*/  LOP3.LUT R78, R151, UR36, RZ, 0x3c, !PT ;  /* 0x00000024974e7c12 */ /* 0x000fe2000f8e3cff */
[----:B------:R-:W-:Y:S01]  /*4700*/  UIADD3 UR28, UR37, -0x4498517b, URZ ;  /* 0xbb67ae85251c7890 */ /* 0x000fe2000fffe03f */
[----:B------:R-:W-:Y:S01]  /*4710*/  IADD3 R79, R165, 0x4, RZ ;  /* 0x00000004a54f7810 */ /* 0x000fe20007ffe0ff */
[----:B------:R-:W-:Y:S01]  /*4720*/  IMAD R2, R2, 0x40, R164 ;  /* 0x0000004002027824 */ /* 0x000fe200078e02a4 */
[----:B------:R-:W-:Y:S01]  /*4730*/  USHF.L.U32 UR4, UR38, 0x1, URZ ;  /* 0x0000000126047899 */ /* 0x000fe2000800063f */
[----:B------:R-:W-:Y:S01]  /*4740*/  STL [R1+0xa8], R78 ;  /* 0x0000a84e01007387 */ /* 0x000fe20000100800 */
[----:B------:R-:W-:Y:S01]  /*4750*/  UIADD3 UR29, UR36, -0x61c88647, URZ ;  /* 0x9e3779b9241d7890 */ /* 0x000fe2000fffe03f */
[----:B------:R-:W-:Y:S01]  /*4760*/  IMAD.IADD R0, R184, 0x1, -R2 ;  /* 0x00000001b8007824 */ /* 0x000fe200078e0a02 */
[C---:B-1----:R-:W-:Y:S01]  /*4770*/  IADD3 R10, R2.reuse, 0x1, RZ ;  /* 0x00000001020a7810 */ /* 0x042fe20007ffe0ff */
[----:B------:R-:W-:Y:S01]  /*4780*/  ULOP3.LUT UR5, UR4, UR37, URZ, 0x3c, !UPT ;  /* 0x0000002504057292 */ /* 0x000fe2000f8e3c3f */
[----:B------:R-:W-:Y:S01]  /*4790*/  IADD3 R16, R2, 0x8, RZ ;  /* 0x0000000802107810 */ /* 0x000fe20007ffe0ff */
[----:B------:R-:W-:Y:S01]  /*47a0*/  UIADD3 UR4, UR4, 0x1, URZ ;  /* 0x0000000104047890 */ /* 0x000fe2000fffe03f */
[----:B------:R-:W-:Y:S01]  /*47b0*/  IABS R0, R0 ;  /* 0x0000000000007213 */ /* 0x000fe20000000000 */
[----:B--2---:R-:W-:Y:S01]  /*47c0*/  IMAD.IADD R6, R184, 0x1, -R10 ;  /* 0x00000001b8067824 */ /* 0x004fe200078e0a0a */
[C---:B------:R-:W-:Y:S01]  /*47d0*/  IADD3 R18, R2.reuse, 0x9, RZ ;  /* 0x0000000902127810 */ /* 0x040fe20007ffe0ff */
[----:B------:R-:W-:Y:S01]  /*47e0*/  ULOP3.LUT UR4, UR4, UR37, URZ, 0x3c, !UPT ;  /* 0x0000002504047292 */ /* 0x000fe2000f8e3c3f */
[----:B------:R-:W-:Y:S01]  /*47f0*/  IADD3 R20, R2, 0x10, RZ ;  /* 0x0000001002147810 */ /* 0x000fe20007ffe0ff */
[----:B------:R-:W-:Y:S01]  /*4800*/  IMAD.MOV.U32 R5, RZ, RZ, R0 ;  /* 0x000000ffff057224 */ /* 0x000fe200078e0000 */
[----:B------:R-:W-:Y:S01]  /*4810*/  IABS R0, R6 ;  /* 0x0000000600007213 */ /* 0x000fe20000000000 */
[----:B------:R-:W-:Y:S01]  /*4820*/  IMAD.IADD R6, R184, 0x1, -R16 ;  /* 0x00000001b8067824 */ /* 0x000fe200078e0a10 */
[C---:B------:R-:W-:Y:S01]  /*4830*/  IADD3 R23, R2.reuse, 0x11, RZ ;  /* 0x0000001102177810 */ /* 0x040fe20007ffe0ff */
[----:B------:R1:W2:Y:S01]  /*4840*/  I2F R15, R5 ;  /* 0x00000005000f7306 */ /* 0x0002a20000201400 */
[C---:B------:R-:W-:Y:S01]  /*4850*/  IADD3 R25, R2.reuse, 0x18, RZ ;  /* 0x0000001802197810 */ /* 0x040fe20007ffe0ff */
[----:B------:R-:W-:Y:S01]  /*4860*/  UIADD3 UR27, UR36, 0x3c6ef372, URZ ;  /* 0x3c6ef372241b7890 */ /* 0x000fe2000fffe03f */
[C---:B------:R-:W-:Y:S01]  /*4870*/  IADD3 R28, R2.reuse, 0x19, RZ ;  /* 0x00000019021c7810 */ /* 0x040fe20007ffe0ff */
[----:B------:R-:W-:Y:S01]  /*4880*/  UIADD3 UR26, UR37, 0x76cf5d0a, URZ ;  /* 0x76cf5d0a251a7890 */ /* 0x000fe2000fffe03f */
[C---:B------:R-:W-:Y:S01]  /*4890*/  IADD3 R30, R2.reuse, 0x20, RZ ;  /* 0x00000020021e7810 */ /* 0x040fe20007ffe0ff */
[----:B------:R-:W-:Y:S01]  /*48a0*/  UIADD3 UR24, UR37, 0x32370b8f, URZ ;  /* 0x32370b8f25187890 */ /* 0x000fe2000fffe03f */
[C---:B------:R-:W-:Y:S01]  /*48b0*/  IADD3 R33, R2.reuse, 0x21, RZ ;  /* 0x0000002102217810 */ /* 0x040fe20007ffe0ff */
[----:B------:R-:W-:Y:S01]  /*48c0*/  UIADD3 UR25, UR36, -0x255992d5, URZ ;  /* 0xdaa66d2b24197890 */ /* 0x000fe2000fffe03f */
[C---:B------:R-:W-:Y:S01]  /*48d0*/  IADD3 R35, R2.reuse, 0x28, RZ ;  /* 0x0000002802237810 */ /* 0x040fe20007ffe0ff */
[----:B------:R-:W-:Y:S01]  /*48e0*/  UIADD3 UR23, UR36, 0x78dde6e4, URZ ;  /* 0x78dde6e424177890 */ /* 0x000fe2000fffe03f */
[C---:B------:R-:W-:Y:S01]  /*48f0*/  IADD3 R34, R2.reuse, 0x29, RZ ;  /* 0x0000002902227810 */ /* 0x040fe20007ffe0ff */
[----:B------:R-:W-:Y:S01]  /*4900*/  UIADD3 UR22, UR37, -0x126145ec, URZ ;  /* 0xed9eba1425167890 */ /* 0x000fe2000fffe03f */
[C---:B------:R-:W-:Y:S01]  /*4910*/  IADD3 R36, R2.reuse, 0x30, RZ ;  /* 0x0000003002247810 */ /* 0x040fe20007ffe0ff */
[----:B------:R-:W-:Y:S01]  /*4920*/  UIADD3 UR12, UR37, -0x56f99767, URZ ;  /* 0xa9066899250c7890 */ /* 0x000fe2000fffe03f */
[----:B------:R-:W-:Y:S01]  /*4930*/  IADD3 R37, R2, 0x31, RZ ;  /* 0x0000003102257810 */ /* 0x000fe20007ffe0ff */
[----:B-1----:R-:W-:Y:S01]  /*4940*/  IMAD.MOV.U32 R5, RZ, RZ, R0 ;  /* 0x000000ffff057224 */ /* 0x002fe200078e0000 */
[----:B------:R-:W-:Y:S01]  /*4950*/  IABS R0, R6 ;  /* 0x0000000600007213 */ /* 0x000fe20000000000 */
[----:B------:R-:W-:Y:S01]  /*4960*/  IMAD.IADD R6, R184, 0x1, -R18 ;  /* 0x00000001b8067824 */ /* 0x000fe200078e0a12 */
[C---:B------:R-:W-:Y:S01]  /*4970*/  IADD3 R38, R2.reuse, 0x38, RZ ;  /* 0x0000003802267810 */ /* 0x040fe20007ffe0ff */
[----:B------:R1:W3:Y:S01]  /*4980*/  I2F R14, R5 ;  /* 0x00000005000e7306 */ /* 0x0002e20000201400 */
[C---:B------:R-:W-:Y:S01]  /*4990*/  IADD3 R39, R2.reuse, 0x39, RZ ;  /* 0x0000003902277810 */ /* 0x040fe20007ffe0ff */
[----:B--2---:R-:W-:Y:S01]  /*49a0*/  FFMA.FTZ R15, R15, -UR20, R60 ;  /* 0x800000140f0f7c23 */ /* 0x004fe2000801003c */
[C---:B------:R-:W-:Y:S01]  /*49b0*/  ISETP.GE.AND P3, PT, R2.reuse, R196, PT ;  /* 0x000000c40200720c */ /* 0x040fe20003f66270 */
[----:B------:R-:W-:Y:S01]  /*49c0*/  UIADD3 UR13, UR36, 0x1715609d, URZ ;  /* 0x1715609d240d7890 */ /* 0x000fe2000fffe03f */
[----:B------:R-:W-:Y:S01]  /*49d0*/  ISETP.GE.AND P1, PT, R2, R193, PT ;  /* 0x000000c10200720c */ /* 0x000fe20003f26270 */
[----:B------:R-:W-:Y:S01]  /*49e0*/  IMAD.IADD R7, R184, 0x1, -R39 ;  /* 0x00000001b8077824 */ /* 0x000fe200078e0a27 */
[C---:B------:R-:W-:Y:S01]  /*49f0*/  ISETP.GE.AND P0, PT, R2.reuse, R192, PT ;  /* 0x000000c00200720c */ /* 0x040fe20003f06270 */
[----:B------:R2:W-:Y:S01]  /*4a00*/  STL [R1+0xec], R79 ;  /* 0x0000ec4f01007387 */ /* 0x0005e20000100800 */
[----:B------:R-:W-:-:S02]  /*4a10*/  ISETP.GE.AND P2, PT, R2, R194, PT ;  /* 0x000000c20200720c */ /* 0x000fc40003f46270 */
[C---:B------:R-:W-:Y:S02]  /*4a20*/  ISETP.LT.OR P4, PT, R2.reuse, R191, P3 ;  /* 0x000000bf0200720c */ /* 0x040fe40001f81670 */
[----:B------:R-:W-:Y:S02]  /*4a30*/  ISETP.LT.OR P1, PT, R2, R189, P1 ;  /* 0x000000bd0200720c */ /* 0x000fe40000f21670 */
[----:B------:R-:W-:Y:S01]  /*4a40*/  ISETP.GE.AND P3, PT, R10, R196, PT ;  /* 0x000000c40a00720c */ /* 0x000fe20003f66270 */
[----:B-1----:R-:W-:Y:S01]  /*4a50*/  IMAD.MOV.U32 R5, RZ, RZ, R0 ;  /* 0x000000ffff057224 */ /* 0x002fe200078e0000 */
[----:B------:R-:W-:Y:S01]  /*4a60*/  IABS R0, R6 ;  /* 0x0000000600007213 */ /* 0x000fe20000000000 */
[----:B------:R-:W-:Y:S01]  /*4a70*/  IMAD.IADD R6, R184, 0x1, -R20 ;  /* 0x00000001b8067824 */ /* 0x000fe200078e0a14 */
[C---:B------:R-:W-:Y:S01]  /*4a80*/  ISETP.LT.OR P6, PT, R2.reuse, R188, P0 ;  /* 0x000000bc0200720c */ /* 0x040fe200007c1670 */
[----:B------:R1:W4:Y:S01]  /*4a90*/  I2F R13, R5 ;  /* 0x00000005000d7306 */ /* 0x0003220000201400 */
[----:B------:R-:W-:Y:S01]  /*4aa0*/  ISETP.LT.OR P2, PT, R2, R190, P2 ;  /* 0x000000be0200720c */ /* 0x000fe20001741670 */
[----:B---3--:R-:W-:Y:S01]  /*4ab0*/  FFMA.FTZ R14, R14, -UR20, R61 ;  /* 0x800000140e0e7c23 */ /* 0x008fe2000801003d */
[----:B------:R-:W-:-:S02]  /*4ac0*/  ISETP.GE.AND P0, PT, R16, R196, PT ;  /* 0x000000c41000720c */ /* 0x000fc40003f06270 */
[----:B------:R-:W-:Y:S02]  /*4ad0*/  P2R R31, PR, RZ, 0x2 ;  /* 0x00000002ff1f7803 */ /* 0x000fe40000000000 */
[-C--:B------:R-:W-:Y:S02]  /*4ae0*/  ISETP.LT.OR P1, PT, R10, R191.reuse, P3 ;  /* 0x000000bf0a00720c */ /* 0x080fe40001f21670 */
[----:B------:R-:W-:Y:S02]  /*4af0*/  P2R R32, PR, RZ, 0x4 ;  /* 0x00000004ff207803 */ /* 0x000fe40000000000 */
[-C--:B------:R-:W-:Y:S02]  /*4b00*/  ISETP.LT.OR P3, PT, R16, R191.reuse, P0 ;  /* 0x000000bf1000720c */ /* 0x080fe40000761670 */
[-C--:B------:R-:W-:Y:S02]  /*4b10*/  ISETP.GE.AND P2, PT, R18, R196.reuse, PT ;  /* 0x000000c41200720c */ /* 0x080fe40003f46270 */
[----:B------:R-:W-:Y:S01]  /*4b20*/  ISETP.GE.AND P0, PT, R20, R196, PT ;  /* 0x000000c41400720c */ /* 0x000fe20003f06270 */
[----:B-1----:R-:W-:Y:S01]  /*4b30*/  IMAD.MOV.U32 R5, RZ, RZ, R0 ;  /* 0x000000ffff057224 */ /* 0x002fe200078e0000 */
[----:B------:R-:W-:Y:S01]  /*4b40*/  IABS R0, R6 ;  /* 0x0000000600007213 */ /* 0x000fe20000000000 */
[----:B------:R-:W-:Y:S01]  /*4b50*/  IMAD.IADD R6, R184, 0x1, -R23 ;  /* 0x00000001b8067824 */ /* 0x000fe200078e0a17 */
[----:B------:R-:W-:Y:S01]  /*4b60*/  FSEL R123, R14, -INF , !P1 ;  /* 0xff8000000e7b7808 */ /* 0x000fe20004800000 */
[----:B------:R1:W3:Y:S01]  /*4b70*/  I2F R12, R5 ;  /* 0x00000005000c7306 */ /* 0x0002e20000201400 */
[----:B----4-:R-:W-:Y:S01]  /*4b80*/  FFMA.FTZ R13, R13, -UR20, R68 ;  /* 0x800000140d0d7c23 */ /* 0x010fe20008010044 */
[----:B------:R-:W-:-:S02]  /*4b90*/  ISETP.LT.OR P1, PT, R18, R191, P2 ;  /* 0x000000bf1200720c */ /* 0x000fc40001721670 */
[----:B------:R-:W-:Y:S02]  /*4ba0*/  ISETP.LT.OR P0, PT, R20, R191, P0 ;  /* 0x000000bf1400720c */ /* 0x000fe40000701670 */
[----:B------:R-:W-:Y:S02]  /*4bb0*/  FSEL R128, R13, -INF , !P3 ;  /* 0xff8000000d807808 */ /* 0x000fe40005800000 */
[-C--:B------:R-:W-:Y:S02]  /*4bc0*/  ISETP.GE.AND P3, PT, R23, R196.reuse, PT ;  /* 0x000000c41700720c */ /* 0x080fe40003f66270 */
[-C--:B------:R-:W-:Y:S02]  /*4bd0*/  ISETP.GE.AND P2, PT, R25, R196.reuse, PT ;  /* 0x000000c41900720c */ /* 0x080fe40003f46270 */
[----:B------:R-:W-:Y:S02]  /*4be0*/  FSEL R122, R15, -INF , !P4 ;  /* 0xff8000000f7a7808 */ /* 0x000fe40006000000 */
[----:B------:R-:W-:Y:S01]  /*4bf0*/  ISETP.GE.AND P4, PT, R35, R196, PT ;  /* 0x000000c42300720c */ /* 0x000fe20003f86270 */
[----:B-1----:R-:W-:Y:S01]  /*4c00*/  IMAD.MOV.U32 R5, RZ, RZ, R0 ;  /* 0x000000ffff057224 */ /* 0x002fe200078e0000 */
[----:B------:R-:W-:Y:S01]  /*4c10*/  IABS R0, R6 ;  /* 0x0000000600007213 */ /* 0x000fe20000000000 */
[----:B------:R-:W-:-:S02]  /*4c20*/  IMAD.IADD R6, R184, 0x1, -R25 ;  /* 0x00000001b8067824 */ /* 0x000fc400078e0a19 */
[----:B------:R1:W4:Y:S01]  /*4c30*/  I2F R11, R5 ;  /* 0x00000005000b7306 */ /* 0x0003220000201400 */
[----:B---3--:R-:W-:-:S05]  /*4c40*/  FFMA.FTZ R12, R12, -UR20, R69 ;  /* 0x800000140c0c7c23 */ /* 0x008fca0008010045 */
[----:B------:R-:W-:Y:S02]  /*4c50*/  FSEL R129, R12, -INF , !P1 ;  /* 0xff8000000c817808 */ /* 0x000fe40004800000 */
[-C--:B------:R-:W-:Y:S02]  /*4c60*/  ISETP.LT.OR P1, PT, R23, R191.reuse, P3 ;  /* 0x000000bf1700720c */ /* 0x080fe40001f21670 */
[-C--:B------:R-:W-:Y:S02]  /*4c70*/  ISETP.LT.OR P3, PT, R25, R191.reuse, P2 ;  /* 0x000000bf1900720c */ /* 0x080fe40001761670 */
[----:B------:R-:W-:Y:S01]  /*4c80*/  ISETP.GE.AND P2, PT, R30, R196, PT ;  /* 0x000000c41e00720c */ /* 0x000fe20003f46270 */
[----:B-1----:R-:W-:Y:S01]  /*4c90*/  IMAD.MOV.U32 R5, RZ, RZ, R0 ;  /* 0x000000ffff057224 */ /* 0x002fe200078e0000 */
[----:B------:R-:W-:Y:S01]  /*4ca0*/  IABS R0, R6 ;  /* 0x0000000600007213 */ /* 0x000fe20000000000 */
[----:B------:R-:W-:Y:S01]  /*4cb0*/  IMAD.IADD R6, R184, 0x1, -R28 ;  /* 0x00000001b8067824 */ /* 0x000fe200078e0a1c */
[----:B------:R-:W-:Y:S01]  /*4cc0*/  ISETP.LT.OR P2, PT, R30, R191, P2 ;  /* 0x000000bf1e00720c */ /* 0x000fe20001741670 */
[----:B------:R1:W3:Y:S01]  /*4cd0*/  I2F R9, R5 ;  /* 0x0000000500097306 */ /* 0x0002e20000201400 */
[----:B----4-:R-:W-:-:S05]  /*4ce0*/  FFMA.FTZ R11, R11, -UR20, R56 ;  /* 0x800000140b0b7c23 */ /* 0x010fca0008010038 */
[----:B------:R-:W-:Y:S02]  /*4cf0*/  FSEL R133, R11, -INF , !P0 ;  /* 0xff8000000b857808 */ /* 0x000fe40004000000 */
[----:B------:R-:W-:Y:S01]  /*4d00*/  ISETP.GE.AND P0, PT, R28, R196, PT ;  /* 0x000000c41c00720c */ /* 0x000fe20003f06270 */
[----:B-1----:R-:W-:Y:S01]  /*4d10*/  IMAD.MOV.U32 R5, RZ, RZ, R0 ;  /* 0x000000ffff057224 */ /* 0x002fe200078e0000 */
[----:B------:R-:W-:Y:S01]  /*4d20*/  IABS R0, R6 ;  /* 0x0000000600007213 */ /* 0x000fe20000000000 */
[----:B------:R-:W-:Y:S02]  /*4d30*/  IMAD.IADD R6, R184, 0x1, -R30 ;  /* 0x00000001b8067824 */ /* 0x000fe400078e0a1e */
[----:B------:R1:W4:Y:S01]  /*4d40*/  I2F R8, R5 ;  /* 0x0000000500087306 */ /* 0x0003220000201400 */
[----:B---3--:R-:W-:-:S05]  /*4d50*/  FFMA.FTZ R9, R9, -UR20, R57 ;  /* 0x8000001409097c23 */ /* 0x008fca0008010039 */
[----:B------:R-:W-:Y:S02]  /*4d60*/  FSEL R134, R9, -INF , !P1 ;  /* 0xff80000009867808 */ /* 0x000fe40004800000 */
[----:B------:R-:W-:Y:S02]  /*4d70*/  ISETP.LT.OR P1, PT, R28, R191, P0 ;  /* 0x000000bf1c00720c */ /* 0x000fe40000721670 */
[----:B------:R-:W-:Y:S01]  /*4d80*/  ISETP.GE.AND P0, PT, R33, R196, PT ;  /* 0x000000c42100720c */ /* 0x000fe20003f06270 */
[----:B-1----:R-:W-:Y:S01]  /*4d90*/  IMAD.MOV.U32 R5, RZ, RZ, R0 ;  /* 0x000000ffff057224 */ /* 0x002fe200078e0000 */
[----:B------:R-:W-:Y:S01]  /*4da0*/  IABS R0, R6 ;  /* 0x0000000600007213 */ /* 0x000fe20000000000 */
[----:B------:R-:W-:Y:S02]  /*4db0*/  IMAD.IADD R6, R184, 0x1, -R33 ;  /* 0x00000001b8067824 */ /* 0x000fe400078e0a21 */
[----:B------:R1:W-:Y:S01]  /*4dc0*/  I2F R29, R5 ;  /* 0x00000005001d7306 */ /* 0x0003e20000201400 */
[----:B----4-:R-:W-:-:S05]  /*4dd0*/  FFMA.FTZ R8, R8, -UR20, R52 ;  /* 0x8000001408087c23 */ /* 0x010fca0008010034 */
[----:B------:R-:W-:Y:S02]  /*4de0*/  FSEL R139, R8, -INF , !P3 ;  /* 0xff800000088b7808 */ /* 0x000fe40005800000 */
[----:B------:R-:W-:Y:S01]  /*4df0*/  ISETP.GE.AND P3, PT, R36, R196, PT ;  /* 0x000000c42400720c */ /* 0x000fe20003f66270 */
[----:B-1----:R-:W-:Y:S01]  /*4e00*/  IMAD.MOV.U32 R5, RZ, RZ, R0 ;  /* 0x000000ffff057224 */ /* 0x002fe200078e0000 */
[----:B------:R-:W-:Y:S01]  /*4e10*/  IABS R0, R6 ;  /* 0x0000000600007213 */ /* 0x000fe20000000000 */
[C---:B------:R-:W-:Y:S02]  /*4e20*/  IMAD.IADD R6, R184.reuse, 0x1, -R35 ;  /* 0x00000001b8067824 */ /* 0x040fe400078e0a23 */
[----:B------:R1:W3:Y:S02]  /*4e30*/  I2F R19, R5 ;  /* 0x0000000500137306 */ /* 0x0002e40000201400 */
[----:B-1----:R-:W-:Y:S01]  /*4e40*/  IMAD.MOV.U32 R5, RZ, RZ, R0 ;  /* 0x000000ffff057224 */ /* 0x002fe200078e0000 */
[----:B------:R-:W-:Y:S01]  /*4e50*/  IABS R0, R6 ;  /* 0x0000000600007213 */ /* 0x000fe20000000000 */
[----:B------:R-:W-:-:S04]  /*4e60*/  IMAD.IADD R6, R184, 0x1, -R34 ;  /* 0x00000001b8067824 */ /* 0x000fc800078e0a22 */
        /* <DEDUP_REMOVED lines=8> */
[----:B------:R1:W3:Y:S01]  /*4ef0*/  I2F R24, R5 ;  /* 0x0000000500187306 */ /* 0x0002e20000201400 */
[----:B----4-:R-:W-:-:S02]  /*4f00*/  FFMA.FTZ R21, R21, -UR20, R49 ;  /* 0x8000001415157c23 */ /* 0x010fc40008010031 */
[----:B-1----:R-:W-:Y:S01]  /*4f10*/  IMAD.MOV.U32 R5, RZ, RZ, R0 ;  /* 0x000000ffff057224 */ /* 0x002fe200078e0000 */
[----:B------:R-:W-:Y:S01]  /*4f20*/  IABS R0, R6 ;  /* 0x0000000600007213 */ /* 0x000fe20000000000 */
[----:B------:R-:W-:-:S03]  /*4f30*/  IMAD.IADD R6, R184, 0x1, -R37 ;  /* 0x00000001b8067824 */ /* 0x000fc600078e0a25 */
[----:B------:R1:W4:Y:S01]  /*4f40*/  I2F R27, R5 ;  /* 0x00000005001b7306 */ /* 0x0003220000201400 */
[----:B---3--:R-:W-:-:S05]  /*4f50*/  FFMA.FTZ R24, R24, -UR20, R44 ;  /* 0x8000001418187c23 */ /* 0x008fca000801002c */
[----:B------:R-:W-:Y:S02]  /*4f60*/  FSEL R86, R24, -INF , !P2 ;  /* 0xff80000018567808 */ /* 0x000fe40005000000 */
[----:B------:R-:W-:Y:S01]  /*4f70*/  ISETP.LT.OR P2, PT, R36, R191, P3 ;  /* 0x000000bf2400720c */ /* 0x000fe20001f41670 */
[----:B-1----:R-:W-:Y:S01]  /*4f80*/  IMAD.MOV.U32 R5, RZ, RZ, R0 ;  /* 0x000000ffff057224 */ /* 0x002fe200078e0000 */
[----:B------:R-:W-:Y:S01]  /*4f90*/  IABS R0, R6 ;  /* 0x0000000600007213 */ /* 0x000fe20000000000 */
[----:B----4-:R-:W-:Y:S02]  /*4fa0*/  FFMA.FTZ R27, R27, -UR20, R45 ;  /* 0x800000141b1b7c23 */ /* 0x010fe4000801002d */
[----:B------:R1:W3:Y:S08]  /*4fb0*/  I2F R26, R5 ;  /* 0x00000005001a7306 */ /* 0x0002f00000201400 */
[----:B------:R-:W4:Y:S01]  /*4fc0*/  I2F R22, R0 ;  /* 0x0000000000167306 */ /* 0x000f220000201400 */
[----:B-1----:R-:W-:-:S02]  /*4fd0*/  IMAD.IADD R5, R184, 0x1, -R38 ;  /* 0x00000001b8057824 */ /* 0x002fc400078e0a26 */
[----:B---3--:R-:W-:-:S03]  /*4fe0*/  FFMA.FTZ R26, R26, -UR20, R40 ;  /* 0x800000141a1a7c23 */ /* 0x008fc60008010028 */
[----:B------:R-:W-:Y:S02]  /*4ff0*/  IABS R5, R5 ;  /* 0x0000000500057213 */ /* 0x000fe40000000000 */
[----:B------:R-:W-:Y:S01]  /*5000*/  FSEL R91, R26, -INF , !P2 ;  /* 0xff8000001a5b7808 */ /* 0x000fe20005000000 */
[----:B----4-:R-:W-:Y:S01]  /*5010*/  FFMA.FTZ R22, R22, -UR20, R41 ;  /* 0x8000001416167c23 */ /* 0x010fe20008010029 */
[----:B------:R-:W-:Y:S01]  /*5020*/  LOP3.LUT R0, R148, 0x7ffffffc, RZ, 0xc0, !PT ;  /* 0x7ffffffc94007812 */ /* 0x000fe200078ec0ff */
[----:B------:R-:W-:Y:S01]  /*5030*/  IMAD.MOV.U32 R6, RZ, RZ, R5 ;  /* 0x000000ffff067224 */ /* 0x000fe200078e0005 */
[----:B------:R-:W-:-:S03]  /*5040*/  ISETP.GE.AND P2, PT, R10, R194, PT ;  /* 0x000000c20a00720c */ /* 0x000fc60003f46270 */
[----:B------:R-:W-:Y:S01]  /*5050*/  IMAD.IADD R5, R65, 0x1, -R0 ;  /* 0x0000000141057824 */ /* 0x000fe200078e0a00 */
[----:B------:R-:W-:Y:S01]  /*5060*/  IABS R0, R7 ;  /* 0x0000000700007213 */ /* 0x000fe20000000000 */
[----:B------:R1:W3:Y:S01]  /*5070*/  I2F R17, R6 ;  /* 0x0000000600117306 */ /* 0x0002e20000201400 */
[----:B------:R-:W-:Y:S01]  /*5080*/  FFMA.FTZ R7, R29, -UR20, R53 ;  /* 0x800000141d077c23 */ /* 0x000fe20008010035 */
[----:B------:R-:W-:Y:S02]  /*5090*/  ISETP.LT.OR P5, PT, R10, R190, P2 ;  /* 0x000000be0a00720c */ /* 0x000fe400017a1670 */
[----:B------:R-:W-:Y:S02]  /*50a0*/  ISETP.NE.AND P2, PT, R32, RZ, PT ;  /* 0x000000ff2000720c */ /* 0x000fe40003f45270 */
[----:B------:R-:W-:Y:S02]  /*50b0*/  FSEL R140, R7, -INF , !P1 ;  /* 0xff800000078c7808 */ /* 0x000fe40004800000 */
[----:B------:R-:W-:-:S02]  /*50c0*/  ISETP.LT.OR P1, PT, R33, R191, P0 ;  /* 0x000000bf2100720c */ /* 0x000fc40000721670 */
[CC--:B------:R-:W-:Y:S02]  /*50d0*/  ISETP.GE.AND P0, PT, R34.reuse, R196.reuse, PT ;  /* 0x000000c42200720c */ /* 0x0c0fe40003f06270 */
[----:B------:R-:W-:Y:S02]  /*50e0*/  FSEL R77, R21, -INF , !P1 ;  /* 0xff800000154d7808 */ /* 0x000fe40004800000 */
[-C--:B------:R-:W-:Y:S01]  /*50f0*/  ISETP.LT.OR P1, PT, R34, R191.reuse, P0 ;  /* 0x000000bf2200720c */ /* 0x080fe20000721670 */
[----:B-1----:R-:W-:Y:S01]  /*5100*/  IMAD.SHL.U32 R6, R5, 0x2, RZ ;  /* 0x0000000205067824 */ /* 0x002fe200078e00ff */
[-C--:B------:R-:W-:Y:S01]  /*5110*/  ISETP.GE.AND P0, PT, R37, R196.reuse, PT ;  /* 0x000000c42500720c */ /* 0x080fe20003f06270 */
[----:B------:R-:W-:Y:S01]  /*5120*/  IMAD.MOV.U32 R5, RZ, RZ, R0 ;  /* 0x000000ffff057224 */ /* 0x000fe200078e0000 */
[----:B------:R-:W-:Y:S01]  /*5130*/  FSEL R90, R27, -INF , !P1 ;  /* 0xff8000001b5a7808 */ /* 0x000fe20004800000 */
[----:B------:R-:W-:Y:S01]  /*5140*/  IMAD R247, R149, c[0x0][0x228], R6 ;  /* 0x00008a0095f77a24 */ /* 0x000fe200078e0206 */
[----:B------:R-:W-:Y:S01]  /*5150*/  ISETP.LT.OR P1, PT, R37, R191, P0 ;  /* 0x000000bf2500720c */ /* 0x000fe20000721670 */
[----:B------:R-:W-:Y:S01]  /*5160*/  IMAD.IADD R6, R186, 0x1, -R2 ;  /* 0x00000001ba067824 */ /* 0x000fe200078e0a02 */
[----:B------:R-:W-:Y:S01]  /*5170*/  ISETP.GE.AND P0, PT, R39, R196, PT ;  /* 0x000000c42700720c */ /* 0x000fe20003f06270 */
[----:B------:R-:W1:Y:S01]  /*5180*/  I2F R5, R5 ;  /* 0x0000000500057306 */ /* 0x000e620000201400 */
[----:B---3--:R-:W-:Y:S01]  /*5190*/  FFMA.FTZ R17, R17, -UR20, R72 ;  /* 0x8000001411117c23 */ /* 0x008fe20008010048 */
[----:B------:R-:W-:Y:S01]  /*51a0*/  FSEL R94, R22, -INF , !P1 ;  /* 0xff800000165e7808 */ /* 0x000fe20004800000 */
[----:B------:R-:W-:Y:S01]  /*51b0*/  IMAD.IADD R0, R66, 0x1, R67 ;  /* 0x0000000142007824 */ /* 0x000fe200078e0243 */
[----:B------:R-:W-:-:S02]  /*51c0*/  IABS R6, R6 ;  /* 0x0000000600067213 */ /* 0x000fc40000000000 */
[-C--:B------:R-:W-:Y:S02]  /*51d0*/  ISETP.LT.OR P1, PT, R38, R191.reuse, P4 ;  /* 0x000000bf2600720c */ /* 0x080fe40002721670 */
[----:B------:R-:W3:Y:S01]  /*51e0*/  I2F R11, R6 ;  /* 0x00000006000b7306 */ /* 0x000ee20000201400 */
[----:B------:R-:W-:Y:S02]  /*51f0*/  ISETP.LT.OR P0, PT, R39, R191, P0 ;  /* 0x000000bf2700720c */ /* 0x000fe40000701670 */
[----:B------:R-:W-:Y:S02]  /*5200*/  FSEL R93, R17, -INF , !P1 ;  /* 0xff800000115d7808 */ /* 0x000fe40004800000 */
[----:B------:R-:W-:Y:S01]  /*5210*/  ISETP.GE.AND P1, PT, R10, R193, PT ;  /* 0x000000c10a00720c */ /* 0x000fe20003f26270 */
[----:B-1----:R-:W-:-:S03]  /*5220*/  FFMA.FTZ R29, R5, -UR20, R73 ;  /* 0x80000014051d7c23 */ /* 0x002fc60008010049 */
[----:B------:R-:W-:Y:S01]  /*5230*/  ISETP.LT.OR P4, PT, R10, R189, P1 ;  /* 0x000000bd0a00720c */ /* 0x000fe20000f81670 */
[--C-:B------:R-:W-:Y:S01]  /*5240*/  IMAD.IADD R5, R185, 0x1, -R2.reuse ;  /* 0x00000001b9057824 */ /* 0x100fe200078e0a02 */
[----:B------:R-:W-:Y:S01]  /*5250*/  ISETP.NE.AND P1, PT, R31, RZ, PT ;  /* 0x000000ff1f00720c */ /* 0x000fe20003f25270 */
[----:B------:R-:W-:Y:S01]  /*5260*/  IMAD.IADD R2, R187, 0x1, -R2 ;  /* 0x00000001bb027824 */ /* 0x000fe200078e0a02 */
[----:B------:R-:W-:Y:S02]  /*5270*/  FSEL R120, R29, -INF , !P0 ;  /* 0xff8000001d787808 */ /* 0x000fe40004000000 */
[----:B------:R-:W-:Y:S01]  /*5280*/  IABS R5, R5 ;  /* 0x0000000500057213 */ /* 0x000fe20000000000 */
[----:B---3--:R-:W-:Y:S01]  /*5290*/  FFMA.FTZ R7, R11, -UR20, R62 ;  /* 0x800000140b077c23 */ /* 0x008fe2000801003e */
[----:B------:R-:W-:Y:S01]  /*52a0*/  IABS R6, R2 ;  /* 0x0000000200067213 */ /* 0x000fe20000000000 */
[----:B------:R-:W-:Y:S01]  /*52b0*/  IMAD.IADD R2, R186, 0x1, -R10 ;  /* 0x00000001ba027824 */ /* 0x000fe200078e0a0a */
[----:B------:R1:W3:Y:S01]  /*52c0*/  I2F R8, R5 ;  /* 0x0000000500087306 */ /* 0x0002e20000201400 */
[----:B------:R-:W-:-:S02]  /*52d0*/  ISETP.GE.AND P0, PT, R10, R192, PT ;  /* 0x000000c00a00720c */ /* 0x000fc40003f06270 */
[----:B------:R-:W-:Y:S02]  /*52e0*/  FSEL R95, R7, -INF , !P2 ;  /* 0xff800000075f7808 */ /* 0x000fe40005000000 */
[----:B------:R-:W-:Y:S02]  /*52f0*/  IABS R2, R2 ;  /* 0x0000000200027213 */ /* 0x000fe40000000000 */
[----:B------:R-:W-:Y:S02]  /*5300*/  ISETP.LT.OR P3, PT, R10, R188, P0 ;  /* 0x000000bc0a00720c */ /* 0x000fe40000761670 */
[C---:B------:R-:W-:Y:S02]  /*5310*/  ISETP.GE.AND P2, PT, R16.reuse, R194, PT ;  /* 0x000000c21000720c */ /* 0x040fe40003f46270 */
[C---:B------:R-:W-:Y:S02]  /*5320*/  ISETP.GE.AND P0, PT, R16.reuse, R192, PT ;  /* 0x000000c01000720c */ /* 0x040fe40003f06270 */
[----:B------:R-:W-:Y:S01]  /*5330*/  ISETP.LT.OR P2, PT, R16, R190, P2 ;  /* 0x000000be1000720c */ /* 0x000fe20001741670 */
[----:B-1----:R-:W-:-:S03]  /*5340*/  IMAD.MOV.U32 R5, RZ, RZ, R6 ;  /* 0x000000ffff057224 */ /* 0x002fc600078e0006 */
[----:B------:R-:W-:Y:S01]  /*5350*/  P2R R11, PR, RZ, 0x4 ;  /* 0x00000004ff0b7803 */ /* 0x000fe20000000000 */
[----:B------:R-:W-:Y:S01]  /*5360*/  IMAD.IADD R6, R185, 0x1, -R10 ;  /* 0x00000001b9067824 */ /* 0x000fe200078e0a0a */
[----:B------:R-:W-:Y:S01]  /*5370*/  ISETP.GE.AND P2, PT, R18, R194, PT ;  /* 0x000000c21200720c */ /* 0x000fe20003f46270 */
[----:B------:R1:W4:Y:S01]  /*5380*/  I2F R9, R5 ;  /* 0x0000000500097306 */ /* 0x0003220000201400 */
[----:B---3--:R-:W-:-:S05]  /*5390*/  FFMA.FTZ R8, R8, -UR20, R112 ;  /* 0x8000001408087c23 */ /* 0x008fca0008010070 */
[----:B------:R-:W-:Y:S02]  /*53a0*/  FSEL R132, R8, -INF , !P1 ;  /* 0xff80000008847808 */ /* 0x000fe40004800000 */
[----:B------:R-:W-:-:S04]  /*53b0*/  ISETP.GE.AND P1, PT, R16, R193, PT ;  /* 0x000000c11000720c */ /* 0x000fc80003f26270 */
[----:B------:R-:W-:Y:S01]  /*53c0*/  ISETP.LT.OR P1, PT, R16, R189, P1 ;  /* 0x000000bd1000720c */ /* 0x000fe20000f21670 */
[----:B-1----:R-:W-:Y:S01]  /*53d0*/  IMAD.MOV.U32 R5, RZ, RZ, R2 ;  /* 0x000000ffff057224 */ /* 0x002fe200078e0002 */
[----:B------:R-:W-:Y:S01]  /*53e0*/  IABS R2, R6 ;  /* 0x0000000600027213 */ /* 0x000fe20000000000 */
[----:B------:R-:W-:Y:S01]  /*53f0*/  IMAD.IADD R6, R187, 0x1, -R10 ;  /* 0x00000001bb067824 */ /* 0x000fe200078e0a0a */
[----:B------:R-:W-:Y:S01]  /*5400*/  P2R R10, PR, RZ, 0x2 ;  /* 0x00000002ff0a7803 */ /* 0x000fe20000000000 */
[----:B------:R1:W3:Y:S01]  /*5410*/  I2F R19, R5 ;  /* 0x0000000500137306 */ /* 0x0002e20000201400 */
[----:B----4-:R-:W-:Y:S01]  /*5420*/  FFMA.FTZ R9, R9, -UR20, R114 ;  /* 0x8000001409097c23 */ /* 0x010fe20008010072 */
[----:B------:R-:W-:-:S04]  /*5430*/  ISETP.GE.AND P1, PT, R18, R193, PT ;  /* 0x000000c11200720c */ /* 0x000fc80003f26270 */
[----:B------:R-:W-:Y:S02]  /*5440*/  FSEL R225, R9, -INF , !P6 ;  /* 0xff80000009e17808 */ /* 0x000fe40007000000 */
[----:B------:R-:W-:Y:S02]  /*5450*/  ISETP.LT.OR P6, PT, R16, R188, P0 ;  /* 0x000000bc1000720c */ /* 0x000fe400007c1670 */
        /* <DEDUP_REMOVED lines=8> */
[----:B------:R-:W-:Y:S01]  /*54e0*/  ISETP.NE.AND P2, PT, R11, RZ, PT ;  /* 0x000000ff0b00720c */ /* 0x000fe20003f45270 */
[----:B-1----:R-:W-:Y:S01]  /*54f0*/  IMAD.MOV.U32 R5, RZ, RZ, R2 ;  /* 0x000000ffff057224 */ /* 0x002fe200078e0002 */
[----:B------:R-:W-:Y:S01]  /*5500*/  IABS R2, R6 ;  /* 0x0000000600027213 */ /* 0x000fe20000000000 */
[----:B------:R-:W-:Y:S02]  /*5510*/  IMAD.IADD R6, R185, 0x1, -R16 ;  /* 0x00000001b9067824 */ /* 0x000fe400078e0a10 */
[----:B------:R1:W3:Y:S01]  /*5520*/  I2F R12, R5 ;  /* 0x00000005000c7306 */ /* 0x0002e20000201400 */
[----:B----4-:R-:W-:-:S05]  /*5530*/  FFMA.FTZ R8, R13, -UR20, R113 ;  /* 0x800000140d087c23 */ /* 0x010fca0008010071 */
[----:B------:R-:W-:Y:S02]  /*5540*/  FSEL R135, R8, -INF , !P4 ;  /* 0xff80000008877808 */ /* 0x000fe40006000000 */
[----:B------:R-:W-:Y:S02]  /*5550*/  ISETP.LT.OR P4, PT, R18, R189, P1 ;  /* 0x000000bd1200720c */ /* 0x000fe40000f81670 */
[----:B------:R-:W-:Y:S01]  /*5560*/  ISETP.NE.AND P1, PT, R10, RZ, PT ;  /* 0x000000ff0a00720c */ /* 0x000fe20003f25270 */
        /* <DEDUP_REMOVED lines=12> */
[----:B----4-:R-:W-:-:S05]  /*5630*/  FFMA.FTZ R7, R21, -UR20, R70 ;  /* 0x8000001415077c23 */ /* 0x010fca0008010046 */
[----:B------:R-:W-:Y:S02]  /*5640*/  FSEL R92, R7, -INF , !P2 ;  /* 0xff800000075c7808 */ /* 0x000fe40005000000 */
[----:B------:R-:W-:-:S04]  /*5650*/  ISETP.GE.AND P2, PT, R20, R194, PT ;  /* 0x000000c21400720c */ /* 0x000fc80003f46270 */
[----:B------:R-:W-:Y:S01]  /*5660*/  ISETP.LT.OR P2, PT, R20, R190, P2 ;  /* 0x000000be1400720c */ /* 0x000fe20001741670 */
[----:B-1----:R-:W-:Y:S01]  /*5670*/  IMAD.MOV.U32 R5, RZ, RZ, R2 ;  /* 0x000000ffff057224 */ /* 0x002fe200078e0002 */
[----:B------:R-:W-:Y:S01]  /*5680*/  IABS R2, R6 ;  /* 0x0000000600027213 */ /* 0x000fe20000000000 */
[----:B------:R-:W-:Y:S01]  /*5690*/  IMAD.IADD R6, R185, 0x1, -R18 ;  /* 0x00000001b9067824 */ /* 0x000fe200078e0a12 */
[----:B------:R-:W-:Y:S01]  /*56a0*/  P2R R11, PR, RZ, 0x4 ;  /* 0x00000004ff0b7803 */ /* 0x000fe20000000000 */
[----:B------:R1:W4:Y:S01]  /*56b0*/  I2F R14, R5 ;  /* 0x00000005000e7306 */ /* 0x0003220000201400 */
[----:B---3--:R-:W-:Y:S01]  /*56c0*/  FFMA.FTZ R8, R17, -UR20, R108 ;  /* 0x8000001411087c23 */ /* 0x008fe2000801006c */
[----:B------:R-:W-:-:S04]  /*56d0*/  ISETP.GE.AND P2, PT, R23, R194, PT ;  /* 0x000000c21700720c */ /* 0x000fc80003f46270 */
        /* <DEDUP_REMOVED lines=123> */
[----:B------:R-:W-:Y:S01]  /*5e90*/  ISETP.NE.AND P5, PT, R8, RZ, PT ;  /* 0x000000ff0800720c */ /* 0x000fe20003fa5270 */
[----:B-1----:R-:W-:Y:S01]  /*5ea0*/  IMAD.MOV.U32 R5, RZ, RZ, R2 ;  /* 0x000000ffff057224 */ /* 0x002fe200078e0002 */
[----:B------:R-:W-:Y:S01]  /*5eb0*/  IABS R2, R6 ;  /* 0x0000000600027213 */ /* 0x000fe20000000000 */
[----:B------:R-:W-:Y:S02]  /*5ec0*/  IMAD.IADD R6, R185, 0x1, -R30 ;  /* 0x00000001b9067824 */ /* 0x000fe400078e0a1e */
[----:B------:R1:W3:Y:S01]  /*5ed0*/  I2F R16, R5 ;  /* 0x0000000500107306 */ /* 0x0002e20000201400 */
[----:B----4-:R-:W-:-:S05]  /*5ee0*/  FFMA.FTZ R9, R18, -UR20, R101 ;  /* 0x8000001412097c23 */ /* 0x010fca0008010065 */
[----:B------:R-:W-:Y:S02]  /*5ef0*/  FSEL R110, R9, -INF , !P4 ;  /* 0xff800000096e7808 */ /* 0x000fe40006000000 */
[----:B------:R-:W-:Y:S01]  /*5f00*/  ISETP.NE.AND P4, PT, R11, RZ, PT ;  /* 0x000000ff0b00720c */ /* 0x000fe20003f85270 */
[----:B-1----:R-:W-:Y:S01]  /*5f10*/  IMAD.MOV.U32 R5, RZ, RZ, R2 ;  /* 0x000000ffff057224 */ /* 0x002fe200078e0002 */
[----:B------:R-:W-:Y:S01]  /*5f20*/  IABS R2, R6 ;  /* 0x0000000600027213 */ /* 0x000fe20000000000 */
[----:B------:R-:W-:Y:S02]  /*5f30*/  IMAD.IADD R6, R187, 0x1, -R30 ;  /* 0x00000001bb067824 */ /* 0x000fe400078e0a1e */
[----:B------:R1:W4:Y:S01]  /*5f40*/  I2F R20, R5 ;  /* 0x0000000500147306 */ /* 0x0003220000201400 */
[----:B---3--:R-:W-:Y:S02]  /*5f50*/  FFMA.FTZ R10, R16, -UR20, R103 ;  /* 0x80000014100a7c23 */ /* 0x008fe40008010067 */
[----:B------:R-:W-:-:S03]  /*5f60*/  IMAD.WIDE.U32 R30, R165, -0x326172a9, RZ ;  /* 0xcd9e8d57a51e7825 */ /* 0x000fc600078e00ff */
[----:B------:R-:W-:Y:S02]  /*5f70*/  FSEL R114, R10, -INF , !P3 ;  /* 0xff8000000a727808 */ /* 0x000fe40005800000 */
[C---:B------:R-:W-:Y:S02]  /*5f80*/  ISETP.LT.OR P3, PT, R33.reuse, R190, P1 ;  /* 0x000000be2100720c */ /* 0x040fe40000f61670 */
[C---:B------:R-:W-:Y:S02]  /*5f90*/  ISETP.LT.OR P1, PT, R33.reuse, R189, P0 ;  /* 0x000000bd2100720c */ /* 0x040fe40000721670 */
[----:B------:R-:W-:Y:S02]  /*5fa0*/  ISETP.LT.OR P0, PT, R33, R188, P2 ;  /* 0x000000bc2100720c */ /* 0x000fe40001701670 */
[C---:B------:R-:W-:Y:S01]  /*5fb0*/  ISETP.GE.AND P2, PT, R35.reuse, R194, PT ;  /* 0x000000c22300720c */ /* 0x040fe20003f46270 */
[----:B-1----:R-:W-:Y:S01]  /*5fc0*/  IMAD.MOV.U32 R5, RZ, RZ, R2 ;  /* 0x000000ffff057224 */ /* 0x002fe200078e0002 */
[----:B------:R-:W-:Y:S01]  /*5fd0*/  IABS R2, R6 ;  /* 0x0000000600027213 */ /* 0x000fe20000000000 */
[----:B------:R-:W-:Y:S01]  /*5fe0*/  IMAD.IADD R6, R186, 0x1, -R33 ;  /* 0x00000001ba067824 */ /* 0x000fe200078e0a21 */
[----:B------:R-:W-:Y:S01]  /*5ff0*/  ISETP.LT.OR P2, PT, R35, R190, P2 ;  /* 0x000000be2300720c */ /* 0x000fe20001741670 */
[----:B------:R1:W3:Y:S01]  /*6000*/  I2F R19, R5 ;  /* 0x0000000500137306 */ /* 0x0002e20000201400 */
[----:B----4-:R-:W-:-:S05]  /*6010*/  FFMA.FTZ R7, R20, -UR20, R50 ;  /* 0x8000001414077c23 */ /* 0x010fca0008010032 */
[----:B------:R-:W-:Y:S02]  /*6020*/  FSEL R64, R7, -INF , !P4 ;  /* 0xff80000007407808 */ /* 0x000fe40006000000 */
[----:B------:R-:W-:-:S04]  /*6030*/  ISETP.GE.AND P4, PT, R34, R193, PT ;  /* 0x000000c12200720c */ /* 0x000fc80003f86270 */
[----:B------:R-:W-:Y:S01]  /*6040*/  ISETP.LT.OR P4, PT, R34, R189, P4 ;  /* 0x000000bd2200720c */ /* 0x000fe20002781670 */
[----:B-1----:R-:W-:Y:S01]  /*6050*/  IMAD.MOV.U32 R5, RZ, RZ, R2 ;  /* 0x000000ffff057224 */ /* 0x002fe200078e0002 */
[----:B------:R-:W-:Y:S01]  /*6060*/  IABS R2, R6 ;  /* 0x0000000600027213 */ /* 0x000fe20000000000 */
[----:B------:R-:W-:Y:S02]  /*6070*/  IMAD.IADD R6, R185, 0x1, -R33 ;  /* 0x00000001b9067824 */ /* 0x000fe400078e0a21 */
[----:B------:R1:W4:Y:S01]  /*6080*/  I2F R13, R5 ;  /* 0x00000005000d7306 */ /* 0x0003220000201400 */
[----:B---3--:R-:W-:-:S05]  /*6090*/  FFMA.FTZ R11, R19, -UR20, R96 ;  /* 0x80000014130b7c23 */ /* 0x008fca0008010060 */
[----:B------:R-:W-:Y:S02]  /*60a0*/  FSEL R147, R11, -INF , !P5 ;  /* 0xff8000000b937808 */ /* 0x000fe40006800000 */
[----:B------:R-:W-:Y:S02]  /*60b0*/  ISETP.GE.AND P5, PT, R35, R193, PT ;  /* 0x000000c12300720c */ /* 0x000fe40003fa6270 */
[----:B------:R-:W-:-:S05]  /*60c0*/  LOP3.LUT R11, R31, R78, RZ, 0x3c, !PT ;  /* 0x0000004e1f0b7212 */ /* 0x000fca00078e3cff */
[----:B------:R-:W-:-:S04]  /*60d0*/  IMAD.WIDE.U32 R248, R11, -0x2daee0ad, RZ ;  /* 0xd2511f530bf87825 */ /* 0x000fc800078e00ff */
[----:B-1----:R-:W-:Y:S01]  /*60e0*/  IMAD.MOV.U32 R5, RZ, RZ, R2 ;  /* 0x000000ffff057224 */ /* 0x002fe200078e0002 */
[----:B------:R-:W-:Y:S01]  /*60f0*/  IABS R2, R6 ;  /* 0x0000000600027213 */ /* 0x000fe20000000000 */
[----:B------:R-:W-:Y:S02]  /*6100*/  IMAD.IADD R6, R187, 0x1, -R33 ;  /* 0x00000001bb067824 */ /* 0x000fe400078e0a21 */
[----:B------:R1:W3:Y:S01]  /*6110*/  I2F R12, R5 ;  /* 0x00000005000c7306 */ /* 0x0002e20000201400 */
[----:B----4-:R-:W-:-:S05]  /*6120*/  FFMA.FTZ R10, R13, -UR20, R98 ;  /* 0x800000140d0a7c23 */ /* 0x010fca0008010062 */
[----:B------:R-:W-:Y:S02]  /*6130*/  FSEL R211, R10, -INF , !P6 ;  /* 0xff8000000ad37808 */ /* 0x000fe40007000000 */
[----:B------:R-:W-:Y:S02]  /*6140*/  P2R R10, PR, RZ, 0x10 ;  /* 0x00000010ff0a7803 */ /* 0x000fe40000000000 */
[----:B------:R-:W-:Y:S01]  /*6150*/  ISETP.GE.AND P6, PT, R35, R192, PT ;  /* 0x000000c02300720c */ /* 0x000fe20003fc6270 */
[----:B-1----:R-:W-:Y:S01]  /*6160*/  IMAD.MOV.U32 R5, RZ, RZ, R2 ;  /* 0x000000ffff057224 */ /* 0x002fe200078e0002 */
[----:B------:R-:W-:Y:S01]  /*6170*/  IABS R2, R6 ;  /* 0x0000000600027213 */ /* 0x000fe20000000000 */
[----:B------:R-:W-:Y:S02]  /*6180*/  IMAD.IADD R6, R186, 0x1, -R35 ;  /* 0x00000001ba067824 */ /* 0x000fe400078e0a23 */
[----:B------:R1:W4:Y:S01]  /*6190*/  I2F R17, R5 ;  /* 0x0000000500117306 */ /* 0x0003220000201400 */
[----:B---3--:R-:W-:-:S05]  /*61a0*/  FFMA.FTZ R12, R12, -UR20, R51 ;  /* 0x800000140c0c7c23 */ /* 0x008fca0008010033 */
[----:B------:R-:W-:Y:S02]  /*61b0*/  FSEL R65, R12, -INF , !P3 ;  /* 0xff8000000c417808 */ /* 0x000fe40005800000 */
[----:B------:R-:W-:Y:S01]  /*61c0*/  ISETP.LT.OR P3, PT, R35, R188, P6 ;  /* 0x000000bc2300720c */ /* 0x000fe20003761670 */
[----:B-1----:R-:W-:Y:S01]  /*61d0*/  IMAD.MOV.U32 R5, RZ, RZ, R2 ;  /* 0x000000ffff057224 */ /* 0x002fe200078e0002 */
[----:B------:R-:W-:Y:S01]  /*61e0*/  IABS R2, R6 ;  /* 0x0000000600027213 */ /* 0x000fe20000000000 */
[----:B------:R-:W-:Y:S02]  /*61f0*/  IMAD.IADD R6, R185, 0x1, -R35 ;  /* 0x00000001b9067824 */ /* 0x000fe400078e0a23 */
[----:B------:R1:W3:Y:S01]  /*6200*/  I2F R15, R5 ;  /* 0x00000005000f7306 */ /* 0x0002e20000201400 */
[----:B----4-:R-:W-:-:S05]  /*6210*/  FFMA.FTZ R9, R17, -UR20, R97 ;  /* 0x8000001411097c23 */ /* 0x010fca0008010061 */
[----:B------:R-:W-:Y:S02]  /*6220*/  FSEL R146, R9, -INF , !P1 ;  /* 0xff80000009927808 */ /* 0x000fe40004800000 */
[----:B------:R-:W-:Y:S02]  /*6230*/  ISETP.LT.OR P1, PT, R35, R189, P5 ;  /* 0x000000bd2300720c */ /* 0x000fe40002f21670 */
[----:B------:R-:W-:-:S04]  /*6240*/  ISETP.GE.AND P5, PT, R34, R194, PT ;  /* 0x000000c22200720c */ /* 0x000fc80003fa6270 */
[----:B------:R-:W-:Y:S01]  /*6250*/  ISETP.LT.OR P5, PT, R34, R190, P5 ;  /* 0x000000be2200720c */ /* 0x000fe20002fa1670 */
[----:B-1----:R-:W-:Y:S01]  /*6260*/  IMAD.MOV.U32 R5, RZ, RZ, R2 ;  /* 0x000000ffff057224 */ /* 0x002fe200078e0002 */
[----:B------:R-:W-:Y:S01]  /*6270*/  IABS R2, R6 ;  /* 0x0000000600027213 */ /* 0x000fe20000000000 */
[----:B------:R-:W-:Y:S01]  /*6280*/  IMAD.IADD R6, R187, 0x1, -R35 ;  /* 0x00000001bb067824 */ /* 0x000fe200078e0a23 */
[----:B------:R-:W-:Y:S01]  /*6290*/  P2R R9, PR, RZ, 0x20 ;  /* 0x00000020ff097803 */ /* 0x000fe20000000000 */
[----:B------:R1:W-:Y:S01]  /*62a0*/  I2F R18, R5 ;  /* 0x0000000500127306 */ /* 0x0003e20000201400 */
[----:B---3--:R-:W-:-:S05]  /*62b0*/  FFMA.FTZ R8, R15, -UR20, R99 ;  /* 0x800000140f087c23 */ /* 0x008fca0008010063 */
[----:B------:R-:W-:Y:S02]  /*62c0*/  FSEL R210, R8, -INF , !P0 ;  /* 0xff80000008d27808 */ /* 0x000fe40004000000 */
[----:B------:R-:W-:-:S04]  /*62d0*/  ISETP.GE.AND P0, PT, R34, R192, PT ;  /* 0x000000c02200720c */ /* 0x000fc80003f06270 */
[----:B------:R-:W-:Y:S02]  /*62e0*/  ISETP.LT.OR P6, PT, R34, R188, P0 ;  /* 0x000000bc2200720c */ /* 0x000fe400007c1670 */
[----:B------:R-:W-:Y:S01]  /*62f0*/  ISETP.GE.AND P0, PT, R36, R192, PT ;  /* 0x000000c02400720c */ /* 0x000fe20003f06270 */
        /* <DEDUP_REMOVED lines=9> */
[----:B------:R-:W-:Y:S02]  /*6390*/  FSEL R144, R7, -INF , !P1 ;  /* 0xff80000007907808 */ /* 0x000fe40004800000 */
[----:B------:R-:W-:-:S04]  /*63a0*/  ISETP.GE.AND P1, PT, R36, R193, PT ;  /* 0x000000c12400720c */ /* 0x000fc80003f26270 */
[----:B------:R-:W-:Y:S02]  /*63b0*/  ISETP.LT.OR P4, PT, R36, R189, P1 ;  /* 0x000000bd2400720c */ /* 0x000fe40000f81670 */
[----:B------:R-:W-:Y:S01]  /*63c0*/  ISETP.NE.AND P1, PT, R10, RZ, PT ;  /* 0x000000ff0a00720c */ /* 0x000fe20003f25270 */
[----:B------:R-:W-:Y:S02]  /*63d0*/  IMAD.IADD R10, R185, 0x1, -R37 ;  /* 0x00000001b90a7824 */ /* 0x000fe400078e0a25 */
[----:B-1----:R-:W-:Y:S01]  /*63e0*/  IMAD.MOV.U32 R5, RZ, RZ, R2 ;  /* 0x000000ffff057224 */ /* 0x002fe200078e0002 */
[----:B------:R-:W-:Y:S01]  /*63f0*/  IABS R2, R6 ;  /* 0x0000000600027213 */ /* 0x000fe20000000000 */
[----:B------:R-:W-:Y:S02]  /*6400*/  IMAD.IADD R6, R187, 0x1, -R34 ;  /* 0x00000001bb067824 */ /* 0x000fe400078e0a22 */
[----:B------:R1:W3:Y:S01]  /*6410*/  I2F R13, R5 ;  /* 0x00000005000d7306 */ /* 0x0002e20000201400 */
[----:B----4-:R-:W-:-:S02]  /*6420*/  FFMA.FTZ R8, R14, -UR20, R118 ;  /* 0x800000140e087c23 */ /* 0x010fc40008010076 */
[----:B------:R-:W-:-:S03]  /*6430*/  IMAD.WIDE.U32 R14, R79, -0x326172a9, RZ ;  /* 0xcd9e8d574f0e7825 */ /* 0x000fc600078e00ff */
[----:B------:R-:W-:Y:S02]  /*6440*/  FSEL R164, R8, -INF , !P3 ;  /* 0xff80000008a47808 */ /* 0x000fe40005800000 */
[----:B------:R-:W-:Y:S02]  /*6450*/  LOP3.LUT R11, R15, R78, RZ, 0x3c, !PT ;  /* 0x0000004e0f0b7212 */ /* 0x000fe400078e3cff */
[----:B------:R-:W-:Y:S02]  /*6460*/  ISETP.LT.OR P3, PT, R36, R188, P0 ;  /* 0x000000bc2400720c */ /* 0x000fe40000761670 */
[----:B------:R-:W-:Y:S01]  /*6470*/  ISETP.GE.AND P0, PT, R37, R192, PT ;  /* 0x000000c02500720c */ /* 0x000fe20003f06270 */
[----:B-1----:R-:W-:Y:S01]  /*6480*/  IMAD.MOV.U32 R5, RZ, RZ, R2 ;  /* 0x000000ffff057224 */ /* 0x002fe200078e0002 */
[----:B------:R-:W-:Y:S01]  /*6490*/  IABS R2, R6 ;  /* 0x0000000600027213 */ /* 0x000fe20000000000 */
[----:B---3--:R-:W-:Y:S02]  /*64a0*/  FFMA.FTZ R17, R13, -UR20, R47 ;  /* 0x800000140d117c23 */ /* 0x008fe4000801002f */
[----:B------:R1:W3:Y:S08]  /*64b0*/  I2F R6, R5 ;  /* 0x0000000500067306 */ /* 0x0002f00000201400 */
[----:B------:R-:W4:Y:S01]  /*64c0*/  I2F R2, R2 ;  /* 0x0000000200027306 */ /* 0x000f220000201400 */
[----:B-1----:R-:W-:-:S02]  /*64d0*/  FFMA.FTZ R5, R18, -UR20, R46 ;  /* 0x8000001412057c23 */ /* 0x002fc4000801002e */
[----:B---3--:R-:W-:Y:S02]  /*64e0*/  FFMA.FTZ R16, R6, -UR20, R117 ;  /* 0x8000001406107c23 */ /* 0x008fe40008010075 */
[--C-:B------:R-:W-:Y:S01]  /*64f0*/  IMAD.IADD R6, R185, 0x1, -R36.reuse ;  /* 0x00000001b9067824 */ /* 0x100fe200078e0a24 */
[----:B------:R-:W-:Y:S01]  /*6500*/  FSEL R66, R5, -INF , !P2 ;  /* 0xff80000005427808 */ /* 0x000fe20005000000 */
[----:B------:R-:W-:Y:S01]  /*6510*/  IMAD.WIDE.U32 R18, R11, -0x2daee0ad, RZ ;  /* 0xd2511f530b127825 */ /* 0x000fe200078e00ff */
[----:B------:R-:W-:Y:S02]  /*6520*/  ISETP.GE.AND P2, PT, R36, R194, PT ;  /* 0x000000c22400720c */ /* 0x000fe40003f46270 */
[----:B------:R-:W-:Y:S01]  /*6530*/  FSEL R141, R16, -INF , !P1 ;  /* 0xff800000108d7808 */ /* 0x000fe20004800000 */
[----:B----4-:R-:W-:Y:S01]  /*6540*/  FFMA.FTZ R13, R2, -UR20, R119 ;  /* 0x80000014020d7c23 */ /* 0x010fe20008010077 */
[----:B------:R-:W-:Y:S01]  /*6550*/  ISETP.LT.OR P5, PT, R36, R190, P2 ;  /* 0x000000be2400720c */ /* 0x000fe200017a1670 */
[----:B------:R-:W-:Y:S01]  /*6560*/  IMAD.IADD R2, R186, 0x1, -R36 ;  /* 0x00000001ba027824 */ /* 0x000fe200078e0a24 */
[----:B------:R-:W-:Y:S01]  /*6570*/  ISETP.NE.AND P2, PT, R9, RZ, PT ;  /* 0x000000ff0900720c */ /* 0x000fe20003f45270 */
[----:B------:R-:W-:Y:S01]  /*6580*/  IMAD.WIDE.U32 R8, R79, -0x326172a9, RZ ;  /* 0xcd9e8d574f087825 */ /* 0x000fe200078e00ff */
[----:B------:R-:W-:-:S02]  /*6590*/  ISETP.GE.AND P1, PT, R37, R193, PT ;  /* 0x000000c12500720c */ /* 0x000fc40003f26270 */
[----:B------:R-:W-:Y:S02]  /*65a0*/  IABS R2, R2 ;  /* 0x0000000200027213 */ /* 0x000fe40000000000 */
[----:B------:R-:W-:Y:S02]  /*65b0*/  LOP3.LUT R9, R9, R78, RZ, 0x3c, !PT ;  /* 0x0000004e09097212 */ /* 0x000fe400078e3cff */
[----:B------:R-:W-:Y:S01]  /*65c0*/  FSEL R62, R17, -INF , !P2 ;  /* 0xff800000113e7808 */ /* 0x000fe20005000000 */
[----:B------:R-:W-:Y:S01]  /*65d0*/  IMAD.MOV.U32 R5, RZ, RZ, R2 ;  /* 0x000000ffff057224 */ /* 0x000fe200078e0002 */
[----:B------:R-:W-:Y:S01]  /*65e0*/  IABS R2, R6 ;  /* 0x0000000600027213 */ /* 0x000fe20000000000 */
[----:B------:R-:W-:Y:S01]  /*65f0*/  IMAD.WIDE.U32 R6, R170, -0x2daee0ad, RZ ;  /* 0xd2511f53aa067825 */ /* 0x000fe200078e00ff */
[C---:B------:R-:W-:Y:S01]  /*6600*/  ISETP.GE.AND P2, PT, R37.reuse, R194, PT ;  /* 0x000000c22500720c */ /* 0x040fe20003f46270 */
[----:B------:R1:W-:Y:S01]  /*6610*/  I2F R22, R5 ;  /* 0x0000000500167306 */ /* 0x0003e20000201400 */
[----:B------:R-:W-:Y:S01]  /*6620*/  ISETP.LT.OR P1, PT, R37, R189, P1 ;  /* 0x000000bd2500720c */ /* 0x000fe20000f21670 */
[----:B------:R-:W-:Y:S01]  /*6630*/  IMAD.WIDE.U32 R16, R9, -0x2daee0ad, RZ ;  /* 0xd2511f5309107825 */ /* 0x000fe200078e00ff */
[----:B------:R-:W-:-:S02]  /*6640*/  LOP3.LUT R27, R249, UR28, R6, 0x96, !PT ;  /* 0x0000001cf91b7c12 */ /* 0x000fc4000f8e9606 */
[--C-:B------:R-:W-:Y:S02]  /*6650*/  LOP3.LUT R28, R19, UR28, R6.reuse, 0x96, !PT ;  /* 0x0000001c131c7c12 */ /* 0x100fe4000f8e9606 */
[----:B------:R-:W-:Y:S01]  /*6660*/  LOP3.LUT R26, R17, UR28, R6, 0x96, !PT ;  /* 0x0000001c111a7c12 */ /* 0x000fe2000f8e9606 */
[----:B------:R3:W4:Y:S01]  /*6670*/  I2F R20, R2 ;  /* 0x0000000200147306 */ /* 0x0007220000201400 */
[C---:B------:R-:W-:Y:S02]  /*6680*/  LOP3.LUT R21, R7.reuse, UR5, RZ, 0x3c, !PT ;  /* 0x0000000507157c12 */ /* 0x040fe4000f8e3cff */
[C---:B------:R-:W-:Y:S02]  /*6690*/  LOP3.LUT R23, R7.reuse, UR4, RZ, 0x3c, !PT ;  /* 0x0000000407177c12 */ /* 0x040fe4000f8e3cff */
[----:B------:R-:W-:Y:S02]  /*66a0*/  LOP3.LUT R25, R7, UR4, RZ, 0x3c, !PT ;  /* 0x0000000407197c12 */ /* 0x000fe4000f8e3cff */
[----:B------:R-:W-:Y:S01]  /*66b0*/  ISETP.LT.OR P2, PT, R37, R190, P2 ;  /* 0x000000be2500720c */ /* 0x000fe20001741670 */
[----:B-1----:R-:W-:Y:S01]  /*66c0*/  IMAD.IADD R5, R187, 0x1, -R36 ;  /* 0x00000001bb057824 */ /* 0x002fe200078e0a24 */
[----:B------:R-:W-:-:S02]  /*66d0*/  FSEL R143, R13, -INF , !P6 ;  /* 0xff8000000d8f7808 */ /* 0x000fc40007000000 */
[----:B------:R-:W-:Y:S02]  /*66e0*/  ISETP.LT.OR P6, PT, R37, R188, P0 ;  /* 0x000000bc2500720c */ /* 0x000fe400007c1670 */
[----:B------:R-:W-:Y:S02]  /*66f0*/  IABS R5, R5 ;  /* 0x0000000500057213 */ /* 0x000fe40000000000 */
[----:B------:R-:W-:Y:S01]  /*6700*/  P2R R13, PR, RZ, 0x2 ;  /* 0x00000002ff0d7803 */ /* 0x000fe20000000000 */
[----:B---3--:R-:W-:Y:S01]  /*6710*/  IMAD.IADD R2, R186, 0x1, -R37 ;  /* 0x00000001ba027824 */ /* 0x008fe200078e0a25 */
[----:B------:R1:W3:Y:S01]  /*6720*/  I2F R24, R5 ;  /* 0x0000000500187306 */ /* 0x0002e20000201400 */
[----:B----4-:R-:W-:Y:S01]  /*6730*/  FFMA.FTZ R6, R20, -UR20, R124 ;  /* 0x8000001414067c23 */ /* 0x010fe2000801007c */
[----:B------:R-:W-:Y:S02]  /*6740*/  P2R R15, PR, RZ, 0x4 ;  /* 0x00000004ff0f7803 */ /* 0x000fe40000000000 */
[----:B------:R-:W-:-:S02]  /*6750*/  IABS R2, R2 ;  /* 0x0000000200027213 */ /* 0x000fc40000000000 */
[C---:B------:R-:W-:Y:S02]  /*6760*/  ISETP.GE.AND P1, PT, R38.reuse, R193, PT ;  /* 0x000000c12600720c */ /* 0x040fe40003f26270 */
[C---:B------:R-:W-:Y:S02]  /*6770*/  ISETP.GE.AND P2, PT, R38.reuse, R194, PT ;  /* 0x000000c22600720c */ /* 0x040fe40003f46270 */
[C---:B------:R-:W-:Y:S02]  /*6780*/  ISETP.LT.OR P1, PT, R38.reuse, R189, P1 ;  /* 0x000000bd2600720c */ /* 0x040fe40000f21670 */
        /* <DEDUP_REMOVED lines=10> */
[----:B----4-:R-:W-:Y:S02]  /*6830*/  FFMA.FTZ R11, R12, -UR20, R43 ;  /* 0x800000140c0b7c23 */ /* 0x010fe4000801002b */
[----:B------:R1:W3:Y:S08]  /*6840*/  I2F R10, R5 ;  /* 0x00000005000a7306 */ /* 0x0002f00000201400 */
[----:B------:R-:W4:Y:S01]  /*6850*/  I2F R2, R2 ;  /* 0x0000000200027306 */ /* 0x000f220000201400 */
[----:B-1----:R-:W-:-:S02]  /*6860*/  FFMA.FTZ R5, R22, -UR20, R42 ;  /* 0x8000001416057c23 */ /* 0x002fc4000801002a */
[----:B---3--:R-:W-:Y:S01]  /*6870*/  FFMA.FTZ R10, R10, -UR20, R125 ;  /* 0x800000140a0a7c23 */ /* 0x008fe2000801007d */
[----:B------:R-:W-:Y:S01]  /*6880*/  FSEL R125, R6, -INF , !P4 ;  /* 0xff800000067d7808 */ /* 0x000fe20006000000 */
[--C-:B------:R-:W-:Y:S01]  /*6890*/  IMAD.IADD R6, R185, 0x1, -R38.reuse ;  /* 0x00000001b9067824 */ /* 0x100fe200078e0a26 */
[----:B------:R-:W-:Y:S02]  /*68a0*/  FSEL R63, R5, -INF , !P5 ;  /* 0xff800000053f7808 */ /* 0x000fe40006800000 */
[----:B------:R-:W-:Y:S01]  /*68b0*/  ISETP.LT.OR P5, PT, R38, R190, P2 ;  /* 0x000000be2600720c */ /* 0x000fe200017a1670 */
[----:B----4-:R-:W-:Y:S01]  /*68c0*/  FFMA.FTZ R9, R2, -UR20, R127 ;  /* 0x8000001402097c23 */ /* 0x010fe2000801007f */
[----:B------:R-:W-:Y:S01]  /*68d0*/  ISETP.NE.AND P2, PT, R15, RZ, PT ;  /* 0x000000ff0f00720c */ /* 0x000fe20003f45270 */
[----:B------:R-:W-:Y:S01]  /*68e0*/  IMAD.IADD R2, R186, 0x1, -R38 ;  /* 0x00000001ba027824 */ /* 0x000fe200078e0a26 */
[----:B------:R-:W-:Y:S02]  /*68f0*/  ISETP.LT.OR P4, PT, R38, R188, P0 ;  /* 0x000000bc2600720c */ /* 0x000fe40000781670 */
[----:B------:R-:W-:-:S02]  /*6900*/  FSEL R208, R9, -INF , !P6 ;  /* 0xff80000009d07808 */ /* 0x000fc40007000000 */
[----:B------:R-:W-:Y:S02]  /*6910*/  IABS R2, R2 ;  /* 0x0000000200027213 */ /* 0x000fe40000000000 */
[----:B------:R-:W-:Y:S02]  /*6920*/  FSEL R61, R11, -INF , !P2 ;  /* 0xff8000000b3d7808 */ /* 0x000fe40005000000 */
[C---:B------:R-:W-:Y:S01]  /*6930*/  ISETP.GE.AND P0, PT, R39.reuse, R193, PT ;  /* 0x000000c12700720c */ /* 0x040fe20003f06270 */
[----:B------:R-:W-:Y:S01]  /*6940*/  IMAD.MOV.U32 R5, RZ, RZ, R2 ;  /* 0x000000ffff057224 */ /* 0x000fe200078e0002 */
[----:B------:R-:W-:Y:S02]  /*6950*/  IABS R2, R6 ;  /* 0x0000000600027213 */ /* 0x000fe40000000000 */
[----:B------:R-:W-:Y:S01]  /*6960*/  P2R R6, PR, RZ, 0x2 ;  /* 0x00000002ff067803 */ /* 0x000fe20000000000 */
[----:B------:R1:W3:Y:S01]  /*6970*/  I2F R31, R5 ;  /* 0x00000005001f7306 */ /* 0x0002e20000201400 */
[----:B------:R-:W-:-:S02]  /*6980*/  ISETP.GE.AND P1, PT, R39, R194, PT ;  /* 0x000000c22700720c */ /* 0x000fc40003f26270 */
[----:B------:R-:W-:Y:S02]  /*6990*/  ISETP.GE.AND P2, PT, R39, R192, PT ;  /* 0x000000c02700720c */ /* 0x000fe40003f46270 */
[----:B------:R-:W-:Y:S01]  /*69a0*/  FSEL R119, R10, -INF , !P3 ;  /* 0xff8000000a777808 */ /* 0x000fe20005800000 */
[----:B------:R-:W-:Y:S01]  /*69b0*/  IMAD.WIDE.U32 R10, R23, -0x326172a9, RZ ;  /* 0xcd9e8d57170a7825 */ /* 0x000fe200078e00ff */
[----:B------:R-:W-:Y:S01]  /*69c0*/  ISETP.NE.AND P6, PT, R6, RZ, PT ;  /* 0x000000ff0600720c */ /* 0x000fe20003fc5270 */
[----:B------:R4:W5:Y:S01]  /*69d0*/  I2F R24, R2 ;  /* 0x0000000200187306 */ /* 0x0009620000201400 */
[----:B------:R-:W-:Y:S01]  /*69e0*/  ISETP.LT.OR P3, PT, R39, R190, P1 ;  /* 0x000000be2700720c */ /* 0x000fe20000f61670 */
[----:B------:R-:W-:Y:S01]  /*69f0*/  IMAD.WIDE.U32 R6, R21, -0x326172a9, RZ ;  /* 0xcd9e8d5715067825 */ /* 0x000fe200078e00ff */
[C---:B------:R-:W-:Y:S02]  /*6a00*/  ISETP.LT.OR P1, PT, R39.reuse, R189, P0 ;  /* 0x000000bd2700720c */ /* 0x040fe40000721670 */
[----:B------:R-:W-:-:S02]  /*6a10*/  ISETP.LT.OR P0, PT, R39, R188, P2 ;  /* 0x000000bc2700720c */ /* 0x000fc40001701670 */
[----:B------:R-:W-:Y:S01]  /*6a20*/  LOP3.LUT R22, R7, UR29, R8, 0x96, !PT ;  /* 0x0000001d07167c12 */ /* 0x000fe2000f8e9608 */
[----:B-1----:R-:W-:Y:S01]  /*6a30*/  IMAD.IADD R5, R187, 0x1, -R38 ;  /* 0x00000001bb057824 */ /* 0x002fe200078e0a26 */
[----:B------:R-:W-:Y:S01]  /*6a40*/  LOP3.LUT R21, R11, UR29, R8, 0x96, !PT ;  /* 0x0000001d0b157c12 */ /* 0x000fe2000f8e9608 */
[----:B---3--:R-:W-:Y:S01]  /*6a50*/  FFMA.FTZ R52, R31, -UR20, R74 ;  /* 0x800000141f347c23 */ /* 0x008fe2000801004a */
[----:B------:R-:W-:Y:S02]  /*6a60*/  LOP3.LUT R19, R7, UR29, R30, 0x96, !PT ;  /* 0x0000001d07137c12 */ /* 0x000fe4000f8e961e */
[----:B------:R-:W-:Y:S01]  /*6a70*/  IABS R5, R5 ;  /* 0x0000000500057213 */ /* 0x000fe20000000000 */
[----:B----4-:R-:W-:-:S03]  /*6a80*/  IMAD.IADD R2, R186, 0x1, -R39 ;  /* 0x00000001ba027824 */ /* 0x010fc600078e0a27 */
[----:B------:R1:W3:Y:S01]  /*6a90*/  I2F R32, R5 ;  /* 0x0000000500207306 */ /* 0x0002e20000201400 */
[----:B-----5:R-:W-:Y:S01]  /*6aa0*/  FFMA.FTZ R53, R24, -UR20, R80 ;  /* 0x8000001418357c23 */ /* 0x020fe20008010050 */
[----:B------:R-:W-:-:S05]  /*6ab0*/  IABS R2, R2 ;  /* 0x0000000200027213 */ /* 0x000fca0000000000 */
[----:B------:R-:W-:-:S04]  /*6ac0*/  IMAD.MOV.U32 R9, RZ, RZ, R2 ;  /* 0x000000ffff097224 */ /* 0x000fc800078e0002 */
[----:B------:R4:W5:Y:S01]  /*6ad0*/  I2F R20, R9 ;  /* 0x0000000900147306 */ /* 0x0009620000201400 */
[----:B-1----:R-:W-:Y:S02]  /*6ae0*/  IMAD.IADD R5, R185, 0x1, -R39 ;  /* 0x00000001b9057824 */ /* 0x002fe400078e0a27 */
[----:B---3--:R-:W-:-:S03]  /*6af0*/  FFMA.FTZ R56, R32, -UR20, R82 ;  /* 0x8000001420387c23 */ /* 0x008fc60008010052 */
[----:B------:R-:W-:Y:S01]  /*6b00*/  IABS R2, R5 ;  /* 0x0000000500027213 */ /* 0x000fe20000000000 */
[----:B------:R-:W-:Y:S01]  /*6b10*/  IMAD.IADD R5, R187, 0x1, -R39 ;  /* 0x00000001bb057824 */ /* 0x000fe200078e0a27 */
[----:B------:R-:W-:Y:S01]  /*6b20*/  FSEL R111, R56, -INF , !P4 ;  /* 0xff800000386f7808 */ /* 0x000fe20006000000 */
[----:B------:R-:W-:Y:S01]  /*6b30*/  IMAD.WIDE.U32 R38, R27, -0x326172a9, RZ ;  /* 0xcd9e8d571b267825 */ /* 0x000fe200078e00ff */
[----:B------:R1:W3:Y:S01]  /*6b40*/  I2F R17, R2 ;  /* 0x0000000200117306 */ /* 0x0002e20000201400 */
[----:B------:R-:W-:Y:S02]  /*6b50*/  LOP3.LUT R27, R7, UR29, R14, 0x96, !PT ;  /* 0x0000001d071b7c12 */ /* 0x000fe4000f8e960e */
[----:B------:R-:W-:Y:S01]  /*6b60*/  IABS R12, R5 ;  /* 0x00000005000c7213 */ /* 0x000fe20000000000 */
[----:B----4-:R-:W-:Y:S01]  /*6b70*/  IMAD.WIDE.U32 R8, R25, -0x326172a9, RZ ;  /* 0xcd9e8d5719087825 */ /* 0x010fe200078e00ff */
[----:B------:R-:W-:Y:S02]  /*6b80*/  LOP3.LUT R5, R11, UR29, R30, 0x96, !PT ;  /* 0x0000001d0b057c12 */ /* 0x000fe4000f8e961e */
[----:B------:R-:W-:Y:S01]  /*6b90*/  LOP3.LUT R11, R39, UR27, R6, 0x96, !PT ;  /* 0x0000001b270b7c12 */ /* 0x000fe2000f8e9606 */
[----:B-----5:R-:W-:Y:S01]  /*6ba0*/  FFMA.FTZ R57, R20, -UR20, R75 ;  /* 0x8000001414397c23 */ /* 0x020fe2000801004b */
[----:B------:R-:W-:Y:S01]  /*6bb0*/  LOP3.LUT R25, R9, UR29, R30, 0x96, !PT ;  /* 0x0000001d09197c12 */ /* 0x000fe2000f8e961e */
[----:B------:R-:W-:-:S04]  /*6bc0*/  IMAD.WIDE.U32 R20, R21, -0x2daee0ad, RZ ;  /* 0xd2511f5315147825 */ /* 0x000fc800078e00ff */
[----:B------:R-:W-:Y:S01]  /*6bd0*/  IMAD.WIDE.U32 R42, R11, -0x2daee0ad, RZ ;  /* 0xd2511f530b2a7825 */ /* 0x000fe200078e00ff */
[----:B------:R-:W-:-:S03]  /*6be0*/  LOP3.LUT R21, R21, UR26, R16, 0x96, !PT ;  /* 0x0000001a15157c12 */ /* 0x000fc6000f8e9610 */
[----:B-1----:R-:W-:Y:S02]  /*6bf0*/  IMAD.MOV.U32 R2, RZ, RZ, R12 ;  /* 0x000000ffff027224 */ /* 0x002fe400078e000c */
[----:B------:R-:W-:Y:S01]  /*6c00*/  IMAD.WIDE.U32 R12, R26, -0x326172a9, RZ ;  /* 0xcd9e8d571a0c7825 */ /* 0x000fe200078e00ff */
[----:B------:R-:W-:Y:S01]  /*6c10*/  LOP3.LUT R26, R9, UR29, R14, 0x96, !PT ;  /* 0x0000001d091a7c12 */ /* 0x000fe2000f8e960e */
[----:B------:R1:W4:Y:S02]  /*6c20*/  I2F R23, R2 ;  /* 0x0000000200177306 */ /* 0x0003240000201400 */
[----:B------:R-:W-:Y:S01]  /*6c30*/  IMAD.WIDE.U32 R14, R28, -0x326172a9, RZ ;  /* 0xcd9e8d571c0e7825 */ /* 0x000fe200078e00ff */
[C---:B------:R-:W-:Y:S02]  /*6c40*/  LOP3.LUT R29, R13.reuse, UR27, R6, 0x96, !PT ;  /* 0x0000001b0d1d7c12 */ /* 0x040fe4000f8e9606 */
[----:B------:R-:W-:Y:S01]  /*6c50*/  LOP3.LUT R28, R13, UR27, R10, 0x96, !PT ;  /* 0x0000001b0d1c7c12 */ /* 0x000fe2000f8e960a */
[----:B------:R-:W-:Y:S01]  /*6c60*/  IMAD.WIDE.U32 R6, R5, -0x2daee0ad, RZ ;  /* 0xd2511f5305067825 */ /* 0x000fe200078e00ff */
[----:B------:R-:W-:-:S03]  /*6c70*/  LOP3.LUT R30, R15, UR27, R8, 0x96, !PT ;  /* 0x0000001b0f1e7c12 */ /* 0x000fc6000f8e9608 */
[----:B---3--:R-:W-:Y:S01]  /*6c80*/  FFMA.FTZ R59, R17, -UR20, R81 ;  /* 0x80000014113b7c23 */ /* 0x008fe20008010051 */
[----:B------:R-:W-:Y:S01]  /*6c90*/  LOP3.LUT R5, R7, UR26, R248, 0x96, !PT ;  /* 0x0000001a07057c12 */ /* 0x000fe2000f8e96f8 */
[----:B------:R-:W-:Y:S01]  /*6ca0*/  IMAD.WIDE.U32 R30, R30, -0x2daee0ad, RZ ;  /* 0xd2511f531e1e7825 */ /* 0x000fe200078e00ff */
[----:B-1----:R-:W-:-:S03]  /*6cb0*/  LOP3.LUT R2, R39, UR27, R10, 0x96, !PT ;  /* 0x0000001b27027c12 */ /* 0x002fc6000f8e960a */
[----:B----4-:R-:W-:Y:S01]  /*6cc0*/  FFMA.FTZ R60, R23, -UR20, R83 ;  /* 0x80000014173c7c23 */ /* 0x010fe20008010053 */
[----:B------:R-:W-:Y:S01]  /*6cd0*/  LOP3.LUT R10, R39, UR27, R8, 0x96, !PT ;  /* 0x0000001b270a7c12 */ /* 0x000fe2000f8e9608 */
[----:B------:R-:W-:-:S03]  /*6ce0*/  IMAD.WIDE.U32 R8, R19, -0x2daee0ad, RZ ;  /* 0xd2511f5313087825 */ /* 0x000fc600078e00ff */
[----:B------:R-:W-:Y:S01]  /*6cf0*/  FSEL R108, R60, -INF , !P0 ;  /* 0xff8000003c6c7808 */ /* 0x000fe20004000000 */
[----:B------:R-:W-:Y:S01]  /*6d00*/  IMAD.WIDE.U32 R48, R2, -0x2daee0ad, RZ ;  /* 0xd2511f5302307825 */ /* 0x000fe200078e00ff */
[----:B------:R-:W-:Y:S02]  /*6d10*/  LOP3.LUT R13, R9, UR26, R248, 0x96, !PT ;  /* 0x0000001a090d7c12 */ /* 0x000fe4000f8e96f8 */
[----:B------:R-:W-:Y:S01]  /*6d20*/  LOP3.LUT R32, R43, UR24, R8, 0x96, !PT ;  /* 0x000000182b207c12 */ /* 0x000fe2000f8e9608 */
[----:B------:R-:W-:Y:S01]  /*6d30*/  IMAD.WIDE.U32 R46, R10, -0x2daee0ad, RZ ;  /* 0xd2511f530a2e7825 */ /* 0x000fe200078e00ff */
[----:B------:R-:W-:-:S03]  /*6d40*/  LOP3.LUT R2, R49, UR24, R6, 0x96, !PT ;  /* 0x0000001831027c12 */ /* 0x000fc6000f8e9606 */
[----:B------:R-:W-:-:S04]  /*6d50*/  IMAD.WIDE.U32 R6, R25, -0x2daee0ad, RZ ;  /* 0xd2511f5319067825 */ /* 0x000fc800078e00ff */
        /* <DEDUP_REMOVED lines=18> */
[----:B------:R-:W-:-:S03]  /*6e80*/  LOP3.LUT R35, R41, UR23, R10, 0x96, !PT ;  /* 0x0000001729237c12 */ /* 0x000fc6000f8e960a */
[----:B------:R-:W-:Y:S01]  /*6e90*/  IMAD.WIDE.U32 R32, R32, -0x326172a9, RZ ;  /* 0xcd9e8d5720207825 */ /* 0x000fe200078e00ff */
[C-C-:B------:R-:W-:Y:S02]  /*6ea0*/  LOP3.LUT R16, R9.reuse, UR25, R38.reuse, 0x96, !PT ;  /* 0x0000001909107c12 */ /* 0x140fe4000f8e9626 */
[----:B------:R-:W-:Y:S01]  /*6eb0*/  LOP3.LUT R41, R9, UR25, R38, 0x96, !PT ;  /* 0x0000001909297c12 */ /* 0x000fe2000f8e9626 */
[----:B------:R-:W-:Y:S01]  /*6ec0*/  IMAD.WIDE.U32 R24, R24, -0x326172a9, RZ ;  /* 0xcd9e8d5718187825 */ /* 0x000fe200078e00ff */
[C-C-:B------:R-:W-:Y:S02]  /*6ed0*/  LOP3.LUT R34, R33.reuse, UR23, R8.reuse, 0x96, !PT ;  /* 0x0000001721227c12 */ /* 0x140fe4000f8e9608 */
        /* <DEDUP_REMOVED lines=32> */
[----:B------:R-:W-:Y:S02]  /*70e0*/  LOP3.LUT R15, R55, UR12, R6, 0x96, !PT ;  /* 0x0000000c370f7c12 */ /* 0x000fe4000f8e9606 */
[----:B------:R-:W-:Y:S01]  /*70f0*/  FMNMX.FTZ R5, R122, R123, !PT ;  /* 0x0000007b7a057209 */ /* 0x000fe20007810000 */
[----:B------:R-:W-:-:S03]  /*7100*/  IMAD.WIDE.U32 R6, R31, -0x2daee0ad, RZ ;  /* 0xd2511f531f067825 */ /* 0x000fc600078e00ff */
        /* <DEDUP_REMOVED lines=11> */
[C-C-:B------:R-:W-:Y:S02]  /*71c0*/  LOP3.LUT R27, R7.reuse, UR13, R32.reuse, 0x96, !PT ;  /* 0x0000000d071b7c12 */ /* 0x140fe4000f8e9620 */
[----:B------:R-:W-:Y:S01]  /*71d0*/  LOP3.LUT R37, R7, UR13, R32, 0x96, !PT ;  /* 0x0000000d07257c12 */ /* 0x000fe2000f8e9620 */
[----:B------:R-:W-:Y:S01]  /*71e0*/  IMAD.WIDE.U32 R34, R25, -0x2daee0ad, RZ ;  /* 0xd2511f5319227825 */ /* 0x000fe200078e00ff */
[----:B------:R-:W-:Y:S02]  /*71f0*/  LOP3.LUT R16, R51, UR12, R16, 0x96, !PT ;  /* 0x0000000c33107c12 */ /* 0x000fe4000f8e9610 */
[----:B------:R-:W-:Y:S01]  /*7200*/  FMNMX.FTZ R5, R139, R5, !PT ;  /* 0x000000058b057209 */ /* 0x000fe20007810000 */
[----:B--2---:R-:W-:Y:S01]  /*7210*/  IMAD.WIDE.U32 R78, R24, -0x2daee0ad, RZ ;  /* 0xd2511f53184e7825 */ /* 0x004fe200078e00ff */
[----:B------:R-:W-:-:S02]  /*7220*/  LOP3.LUT R29, R35, UR12, R22, 0x96, !PT ;  /* 0x0000000c231d7c12 */ /* 0x000fc4000f8e9616 */
[----:B------:R-:W-:Y:S01]  /*7230*/  FMNMX.FTZ R5, R140, R5, !PT ;  /* 0x000000058c057209 */ /* 0x000fe20007810000 */
[----:B------:R-:W-:Y:S01]  /*7240*/  IMAD.WIDE.U32 R38, R2, -0x2daee0ad, RZ ;  /* 0xd2511f5302267825 */ /* 0x000fe200078e00ff */
[----:B------:R-:W-:Y:S02]  /*7250*/  LOP3.LUT R35, R79, UR12, R8, 0x96, !PT ;  /* 0x0000000c4f237c12 */ /* 0x000fe4000f8e9608 */
[----:B------:R-:W-:Y:S01]  /*7260*/  FMNMX.FTZ R5, R76, R5, !PT ;  /* 0x000000054c057209 */ /* 0x000fe20007810000 */
[----:B------:R-:W-:Y:S01]  /*7270*/  IMAD R2, R41, -0x2daee0ad, RZ ;  /* 0xd2511f5329027824 */ /* 0x000fe200078e02ff */
[----:B------:R-:W-:Y:S01]  /*7280*/  LOP3.LUT R18, R39, UR12, R18, 0x96, !PT ;  /* 0x0000000c27127c12 */ /* 0x000fe2000f8e9612 */
[----:B------:R-:W-:Y:S01]  /*7290*/  IMAD.WIDE.U32 R32, R43, -0x2daee0ad, RZ ;  /* 0xd2511f532b207825 */ /* 0x000fe200078e00ff */
[----:B------:R-:W-:-:S03]  /*72a0*/  FMNMX.FTZ R5, R77, R5, !PT ;  /* 0x000000054d057209 */ /* 0x000fc60007810000 */
[----:B------:R-:W-:Y:S01]  /*72b0*/  IMAD.WIDE.U32 R12, R13, -0x2daee0ad, RZ ;  /* 0xd2511f530d0c7825 */ /* 0x000fe200078e00ff */
[----:B------:R-:W-:-:S03]  /*72c0*/  LOP3.LUT R2, R33, UR12, R2, 0x96, !PT ;  /* 0x0000000c21027c12 */ /* 0x000fc6000f8e9602 */
[----:B------:R-:W-:Y:S01]  /*72d0*/  IMAD.WIDE.U32 R24, R17, -0x326172a9, RZ ;  /* 0xcd9e8d5711187825 */ /* 0x000fe200078e00ff */
[----:B------:R-:W-:Y:S02]  /*72e0*/  LOP3.LUT R30, R13, UR22, R30, 0x96, !PT ;  /* 0x000000160d1e7c12 */ /* 0x000fe4000f8e961e */
[----:B------:R-:W-:Y:S01]  /*72f0*/  LOP3.LUT R41, R81, UR12, R12, 0x96, !PT ;  /* 0x0000000c51297c12 */ /* 0x000fe2000f8e960c */
[----:B------:R-:W-:Y:S01]  /*7300*/  IMAD.WIDE.U32 R10, R11, -0x326172a9, RZ ;  /* 0xcd9e8d570b0a7825 */ /* 0x000fe200078e00ff */
[----:B------:R-:W-:Y:S02]  /*7310*/  LOP3.LUT R39, R25, UR13, R14, 0x96, !PT ;  /* 0x0000000d19277c12 */ /* 0x000fe4000f8e960e */
[----:B------:R-:W-:Y:S01]  /*7320*/  FSEL R81, R53, -INF , !P6 ;  /* 0xff80000035517808 */ /* 0x000fe20007000000 */
[----:B------:R-:W-:Y:S01]  /*7330*/  IMAD.WIDE.U32 R8, R15, -0x326172a9, RZ ;  /* 0xcd9e8d570f087825 */ /* 0x000fe200078e00ff */
[----:B------:R-:W-:-:S03]  /*7340*/  LOP3.LUT R40, R11, UR13, R40, 0x96, !PT ;  /* 0x0000000d0b287c12 */ /* 0x000fc6000f8e9628 */
[----:B------:R-:W-:Y:S01]  /*7350*/  IMAD.WIDE.U32 R30, R30, -0x326172a9, RZ ;  /* 0xcd9e8d571e1e7825 */ /* 0x000fe200078e00ff */
[----:B------:R-:W-:Y:S02]  /*7360*/  LOP3.LUT R14, R9, UR8, R10, 0x96, !PT ;  /* 0x00000008090e7c12 */ /* 0x000fe4000f8e960a */
[----:B------:R-:W-:Y:S01]  /*7370*/  LOP3.LUT R12, R8, 0xff, RZ, 0xc0, !PT ;  /* 0x000000ff080c7812 */ /* 0x000fe200078ec0ff */
[----:B------:R-:W-:Y:S01]  /*7380*/  IMAD.WIDE.U32 R10, R16, -0x326172a9, RZ ;  /* 0xcd9e8d57100a7825 */ /* 0x000fe200078e00ff */
[----:B------:R-:W-:Y:S02]  /*7390*/  LOP3.LUT R43, R8, 0xffff, RZ, 0xc0, !PT ;  /* 0x0000ffff082b7812 */ /* 0x000fe400078ec0ff */
[--C-:B------:R-:W-:Y:S01]  /*73a0*/  SHF.R.U32.HI R58, RZ, 0x10, R8.reuse ;  /* 0x00000010ff3a7819 */ /* 0x100fe20000011608 */
[----:B------:R-:W-:Y:S01]  /*73b0*/  IMAD.WIDE.U32 R16, R28, -0x326172a9, RZ ;  /* 0xcd9e8d571c107825 */ /* 0x000fe200078e00ff */
[----:B------:R-:W-:Y:S02]  /*73c0*/  SHF.R.U32.HI R13, RZ, 0x18, R8 ;  /* 0x00000018ff0d7819 */ /* 0x000fe40000011608 */
[----:B------:R-:W-:Y:S01]  /*73d0*/  LOP3.LUT R22, R11, UR8, R6, 0x96, !PT ;  /* 0x000000080b167c12 */ /* 0x000fe2000f8e9606 */
[----:B------:R-:W-:Y:S01]  /*73e0*/  IMAD.WIDE.U32 R8, R2, -0x326172a9, RZ ;  /* 0xcd9e8d5702087825 */ /* 0x000fe200078e00ff */
[----:B------:R-:W-:-:S02]  /*73f0*/  FMNMX.FTZ R2, R95, R112, !PT ;  /* 0x000000705f027209 */ /* 0x000fc40007810000 */
[----:B------:R-:W-:Y:S02]  /*7400*/  LOP3.LUT R73, R10, 0xff, RZ, 0xc0, !PT ;  /* 0x000000ff0a497812 */ /* 0x000fe400078ec0ff */
[----:B------:R-:W-:Y:S01]  /*7410*/  LOP3.LUT R23, R9, UR8, R6, 0x96, !PT ;  /* 0x0000000809177c12 */ /* 0x000fe2000f8e9606 */
[----:B------:R-:W-:Y:S01]  /*7420*/  IMAD.WIDE.U32 R6, R19, -0x326172a9, RZ ;  /* 0xcd9e8d5713067825 */ /* 0x000fe200078e00ff */
[----:B------:R-:W-:Y:S02]  /*7430*/  FMNMX.FTZ R2, R92, R2, !PT ;  /* 0x000000025c027209 */ /* 0x000fe40007810000 */
[----:B------:R-:W-:Y:S02]  /*7440*/  LOP3.LUT R72, R10, 0xffff, RZ, 0xc0, !PT ;  /* 0x0000ffff0a487812 */ /* 0x000fe400078ec0ff */
[C---:B------:R-:W-:Y:S02]  /*7450*/  LOP3.LUT R231, R6.reuse, 0xffff, RZ, 0xc0, !PT ;  /* 0x0000ffff06e77812 */ /* 0x040fe400078ec0ff */
[----:B------:R-:W-:-:S02]  /*7460*/  LOP3.LUT R234, R6, 0xff, RZ, 0xc0, !PT ;  /* 0x000000ff06ea7812 */ /* 0x000fc400078ec0ff */
[--C-:B------:R-:W-:Y:S02]  /*7470*/  SHF.R.U32.HI R233, RZ, 0x10, R6.reuse ;  /* 0x00000010ffe97819 */ /* 0x100fe40000011606 */
[----:B------:R-:W-:Y:S02]  /*7480*/  SHF.R.U32.HI R232, RZ, 0x18, R6 ;  /* 0x00000018ffe87819 */ /* 0x000fe40000011606 */
[----:B------:R-:W-:Y:S02]  /*7490*/  FMNMX.FTZ R6, R89, R2, !PT ;  /* 0x0000000259067209 */ /* 0x000fe40007810000 */
[--C-:B------:R-:W-:Y:S02]  /*74a0*/  SHF.R.U32.HI R67, RZ, 0x10, R10.reuse ;  /* 0x00000010ff437819 */ /* 0x100fe4000001160a */
[----:B------:R-:W-:Y:S01]  /*74b0*/  SHF.R.U32.HI R74, RZ, 0x18, R10 ;  /* 0x00000018ff4a7819 */ /* 0x000fe2000001160a */
[----:B------:R-:W-:Y:S01]  /*74c0*/  IMAD.WIDE.U32 R10, R21, -0x326172a9, RZ ;  /* 0xcd9e8d57150a7825 */ /* 0x000fe200078e00ff */
[----:B------:R-:W-:-:S02]  /*74d0*/  FMNMX.FTZ R2, R86, R5, !PT ;  /* 0x0000000556027209 */ /* 0x000fc40007810000 */
[----:B------:R-:W-:Y:S02]  /*74e0*/  FMNMX.FTZ R5, R132, R135, !PT ;  /* 0x0000008784057209 */ /* 0x000fe40007810000 */
[C---:B------:R-:W-:Y:S02]  /*74f0*/  LOP3.LUT R75, R8.reuse, 0xffff, RZ, 0xc0, !PT ;  /* 0x0000ffff084b7812 */ /* 0x040fe400078ec0ff */
[----:B------:R-:W-:Y:S02]  /*7500*/  LOP3.LUT R83, R8, 0xff, RZ, 0xc0, !PT ;  /* 0x000000ff08537812 */ /* 0x000fe400078ec0ff */
[--C-:B------:R-:W-:Y:S02]  /*7510*/  SHF.R.U32.HI R79, RZ, 0x10, R8.reuse ;  /* 0x00000010ff4f7819 */ /* 0x100fe40000011608 */
[----:B------:R-:W-:Y:S02]  /*7520*/  SHF.R.U32.HI R82, RZ, 0x18, R8 ;  /* 0x00000018ff527819 */ /* 0x000fe40000011608 */
[----:B------:R-:W-:-:S02]  /*7530*/  FMNMX.FTZ R6, R88, R6, !PT ;  /* 0x0000000658067209 */ /* 0x000fc40007810000 */
[----:B------:R-:W-:Y:S02]  /*7540*/  FMNMX.FTZ R8, R90, R2, !PT ;  /* 0x000000025a087209 */ /* 0x000fe40007810000 */
[----:B------:R-:W-:Y:S02]  /*7550*/  FMNMX.FTZ R2, R225, R149, !PT ;  /* 0x00000095e1027209 */ /* 0x000fe40007810000 */
[----:B------:R-:W-:Y:S02]  /*7560*/  LOP3.LUT R51, R7, UR8, R10, 0x96, !PT ;  /* 0x0000000807337c12 */ /* 0x000fe4000f8e960a */
        /* <DEDUP_REMOVED lines=33> */
[----:B------:R-:W-:Y:S02]  /*7780*/  LOP3.LUT R165, R31, UR13, R20, 0x96, !PT ;  /* 0x0000000d1fa57c12 */ /* 0x000fe4000f8e9614 */
[----:B------:R-:W-:-:S02]  /*7790*/  FMNMX.FTZ R2, R141, R5, !PT ;  /* 0x000000058d027209 */ /* 0x000fc40007810000 */
[----:B------:R-:W-:Y:S02]  /*77a0*/  FSEL R20, R57, -INF , !P3 ;  /* 0xff80000039147808 */ /* 0x000fe40005800000 */
[----:B------:R-:W-:Y:S02]  /*77b0*/  FMNMX.FTZ R5, R21, R7, !PT ;  /* 0x0000000715057209 */ /* 0x000fe40007810000 */
[----:B------:R-:W-:Y:S02]  /*77c0*/  FMNMX.FTZ R6, R143, R6, !PT ;  /* 0x000000068f067209 */ /* 0x000fe40007810000 */
[----:B------:R-:W-:Y:S02]  /*77d0*/  FMNMX.FTZ R71, R125, R2, !PT ;  /* 0x000000027d477209 */ /* 0x000fe40007810000 */
[----:B------:R-:W-:Y:S02]  /*77e0*/  FMNMX.FTZ R2, R20, R5, !PT ;  /* 0x0000000514027209 */ /* 0x000fe40007810000 */
[----:B------:R-:W-:Y:S01]  /*77f0*/  FMNMX.FTZ R5, R212, R6, !PT ;  /* 0x00000006d4057209 */ /* 0x000fe20007810000 */
[----:B------:R-:W-:Y:S01]  /*7800*/  IMAD.WIDE.U32 R6, R29, -0x326172a9, RZ ;  /* 0xcd9e8d571d067825 */ /* 0x000fe200078e00ff */
[----:B------:R-:W-:-:S02]  /*7810*/  LOP3.LUT R171, R11, UR13, R44, 0x96, !PT ;  /* 0x0000000d0bab7c12 */ /* 0x000fc4000f8e962c */
[----:B------:R-:W-:Y:S01]  /*7820*/  FMNMX.FTZ R71, R119, R71, !PT ;  /* 0x0000004777477209 */ /* 0x000fe20007810000 */
[----:B------:R-:W2:Y:S01]  /*7830*/  SHFL.BFLY PT, R11, R2, 0x2, 0x1f ;  /* 0x0c401f00020b7f89 */ /* 0x000ea200000e0000 */
[----:B------:R-:W-:Y:S02]  /*7840*/  FMNMX.FTZ R5, R208, R5, !PT ;  /* 0x00000005d0057209 */ /* 0x000fe40007810000 */
[----:B-1----:R-:W-:Y:S01]  /*7850*/  FMNMX.FTZ R70, R70, R8, !PT ;  /* 0x0000000846467209 */ /* 0x002fe20007810000 */
[----:B------:R-:W-:Y:S01]  /*7860*/  IMAD.WIDE.U32 R8, R27, -0x2daee0ad, RZ ;  /* 0xd2511f531b087825 */ /* 0x000fe200078e00ff */
[----:B------:R-:W-:Y:S02]  /*7870*/  FSEL R57, R59, -INF , !P1 ;  /* 0xff8000003b397808 */ /* 0x000fe40004800000 */
[----:B------:R-:W-:Y:S01]  /*7880*/  FMNMX.FTZ R71, R81, R71, !PT ;  /* 0x0000004751477209 */ /* 0x000fe20007810000 */
[----:B------:R-:W1:Y:S01]  /*7890*/  SHFL.BFLY PT, R10, R70, 0x1, 0x1f ;  /* 0x0c201f00460a7f89 */ /* 0x000e6200000e0000 */
[----:B------:R-:W-:-:S02]  /*78a0*/  FMNMX.FTZ R5, R111, R5, !PT ;  /* 0x000000056f057209 */ /* 0x000fc40007810000 */
[----:B------:R-:W-:Y:S02]  /*78b0*/  FMNMX.FTZ R71, R57, R71, !PT ;  /* 0x0000004739477209 */ /* 0x000fe40007810000 */
[----:B------:R-:W-:Y:S02]  /*78c0*/  FMNMX.FTZ R68, R108, R5, !PT ;  /* 0x000000056c447209 */ /* 0x000fe40007810000 */
[----:B------:R-:W-:Y:S01]  /*78d0*/  ISETP.GE.U32.AND P5, PT, R241, R12, PT ;  /* 0x0000000cf100720c */ /* 0x000fe20003fa6070 */
[----:B------:R-:W3:Y:S01]  /*78e0*/  SHFL.BFLY PT, R5, R71, 0x2, 0x1f ;  /* 0x0c401f0047057f89 */ /* 0x000ee200000e0000 */
[----:B------:R-:W-:Y:S02]  /*78f0*/  LOP3.LUT R44, R7, UR8, R36, 0x96, !PT ;  /* 0x00000008072c7c12 */ /* 0x000fe4000f8e9624 */
[C---:B------:R-:W-:Y:S01]  /*7900*/  LOP3.LUT R107, R6.reuse, 0xff, RZ, 0xc0, !PT ;  /* 0x000000ff066b7812 */ /* 0x040fe200078ec0ff */
[----:B------:R-:W4:Y:S01]  /*7910*/  SHFL.BFLY PT, R12, R68, 0x2, 0x1f ;  /* 0x0c401f00440c7f89 */ /* 0x000f2200000e0000 */
[----:B------:R-:W-:-:S02]  /*7920*/  LOP3.LUT R103, R6, 0xffff, RZ, 0xc0, !PT ;  /* 0x0000ffff06677812 */ /* 0x000fc400078ec0ff */
[--C-:B------:R-:W-:Y:S02]  /*7930*/  SHF.R.U32.HI R105, RZ, 0x10, R6.reuse ;  /* 0x00000010ff697819 */ /* 0x100fe40000011606 */
[----:B--2---:R-:W-:Y:S02]  /*7940*/  FMNMX.FTZ R2, R2, R11, !PT ;  /* 0x0000000b02027209 */ /* 0x004fe40007810000 */
[----:B------:R-:W-:Y:S01]  /*7950*/  SHF.R.U32.HI R27, RZ, 0x18, R6 ;  /* 0x00000018ff1b7819 */ /* 0x000fe20000011606 */
[----:B------:R-:W-:Y:S01]  /*7960*/  IMAD.WIDE.U32 R6, R35, -0x326172a9, RZ ;  /* 0xcd9e8d5723067825 */ /* 0x000fe200078e00ff */
[----:B------:R-:W-:Y:S01]  /*7970*/  LOP3.LUT R148, R17, UR13, R26, 0x96, !PT ;  /* 0x0000000d11947c12 */ /* 0x000fe2000f8e961a */
[----:B------:R-:W2:Y:S01]  /*7980*/  SHFL.BFLY PT, R69, R2, 0x1, 0x1f ;  /* 0x0c201f0002457f89 */ /* 0x000ea200000e0000 */
[----:B------:R-:W-:Y:S02]  /*7990*/  LOP3.LUT R15, R9, UR7, R50, 0x96, !PT ;  /* 0x00000007090f7c12 */ /* 0x000fe4000f8e9632 */
[----:B-1----:R-:W-:-:S02]  /*79a0*/  FMNMX.FTZ R70, R70, R10, !PT ;  /* 0x0000000a46467209 */ /* 0x002fc40007810000 */
[----:B------:R-:W-:Y:S02]  /*79b0*/  LOP3.LUT R49, R7, UR8, R16, 0x96, !PT ;  /* 0x0000000807317c12 */ /* 0x000fe4000f8e9610 */
[----:B------:R-:W-:Y:S02]  /*79c0*/  FSETP.NEU.FTZ.AND P0, PT, R70, -INF , PT ;  /* 0xff8000004600780b */ /* 0x000fe40003f1d000 */
[----:B------:R-:W-:Y:S02]  /*79d0*/  LOP3.LUT R126, R6, 0xff, RZ, 0xc0, !PT ;  /* 0x000000ff067e7812 */ /* 0x000fe400078ec0ff */
[----:B---3--:R-:W-:Y:S01]  /*79e0*/  FMNMX.FTZ R71, R71, R5, !PT ;  /* 0x0000000547477209 */ /* 0x008fe20007810000 */
[----:B------:R-:W-:Y:S01]  /*79f0*/  FMUL.FTZ R5, R70, c[0x0][0x23c] ;  /* 0x00008f0046057a20 */ /* 0x000fe20000410000 */
[----:B------:R-:W-:Y:S02]  /*7a00*/  LOP3.LUT R124, R6, 0xffff, RZ, 0xc0, !PT ;  /* 0x0000ffff067c7812 */ /* 0x000fe400078ec0ff */
[--C-:B------:R-:W-:Y:S01]  /*7a10*/  SHF.R.U32.HI R117, RZ, 0x10, R6.reuse ;  /* 0x00000010ff757819 */ /* 0x100fe20000011606 */
[----:B------:R-:W1:Y:S01]  /*7a20*/  SHFL.BFLY PT, R10, R71, 0x1, 0x1f ;  /* 0x0c201f00470a7f89 */ /* 0x000e6200000e0000 */
[----:B------:R-:W-:Y:S01]  /*7a30*/  SHF.R.U32.HI R127, RZ, 0x18, R6 ;  /* 0x00000018ff7f7819 */ /* 0x000fe20000011606 */
[----:B------:R-:W-:Y:S01]  /*7a40*/  IMAD.WIDE.U32 R6, R37, -0x2daee0ad, RZ ;  /* 0xd2511f5325067825 */ /* 0x000fe200078e00ff */
[----:B----4-:R-:W-:-:S02]  /*7a50*/  FMNMX.FTZ R68, R68, R12, !PT ;  /* 0x0000000c44447209 */ /* 0x010fc40007810000 */
[----:B------:R-:W-:Y:S02]  /*7a60*/  FSEL R5, R5, RZ, P0 ;  /* 0x000000ff05057208 */ /* 0x000fe40000000000 */
[----:B------:R-:W-:Y:S01]  /*7a70*/  LOP3.LUT R17, R7, UR7, R32, 0x96, !PT ;  /* 0x0000000707117c12 */ /* 0x000fe2000f8e9620 */
[----:B------:R-:W3:Y:S01]  /*7a80*/  SHFL.BFLY PT, R11, R68, 0x1, 0x1f ;  /* 0x0c201f00440b7f89 */ /* 0x000ee200000e0000 */
[----:B------:R-:W-:Y:S01]  /*7a90*/  LOP3.LUT R33, R6, 0xffff, RZ, 0xc0, !PT ;  /* 0x0000ffff06217812 */ /* 0x000fe200078ec0ff */
[--C-:B------:R-:W-:Y:S01]  /*7aa0*/  FFMA.FTZ R7, R76, c[0x0][0x23c], -R5.reuse ;  /* 0x00008f004c077a23 */ /* 0x100fe20000010805 */
[----:B------:R-:W-:Y:S02]  /*7ab0*/  LOP3.LUT R47, R6, 0xff, RZ, 0xc0, !PT ;  /* 0x000000ff062f7812 */ /* 0x000fe400078ec0ff */
[--C-:B------:R-:W-:Y:S01]  /*7ac0*/  SHF.R.U32.HI R50, RZ, 0x10, R6.reuse ;  /* 0x00000010ff327819 */ /* 0x100fe20000011606 */
[----:B------:R-:W4:Y:S01]  /*7ad0*/  MUFU.EX2 R99, R7 ;  /* 0x0000000700637308 */ /* 0x000f220000000800 */
[----:B------:R-:W-:Y:S01]  /*7ae0*/  SHF.R.U32.HI R52, RZ, 0x18, R6 ;  /* 0x00000018ff347819 */ /* 0x000fe20000011606 */
[----:B------:R-:W-:Y:S01]  /*7af0*/  FFMA.FTZ R6, R77, c[0x0][0x23c], -R5 ;  /* 0x00008f004d067a23 */ /* 0x000fe20000010805 */
[----:B------:R-:W-:-:S02]  /*7b00*/  LOP3.LUT R25, R8, 0xff, RZ, 0xc0, !PT ;  /* 0x000000ff08197812 */ /* 0x000fc400078ec0ff */
[----:B------:R-:W-:Y:S02]  /*7b10*/  LOP3.LUT R55, R8, 0xffff, RZ, 0xc0, !PT ;  /* 0x0000ffff08377812 */ /* 0x000fe400078ec0ff */
[--C-:B------:R-:W-:Y:S01]  /*7b20*/  SHF.R.U32.HI R53, RZ, 0x10, R8.reuse ;  /* 0x00000010ff357819 */ /* 0x100fe20000011608 */
[----:B------:R5:W1:Y:S01]  /*7b30*/  MUFU.EX2 R243, R6 ;  /* 0x0000000600f37308 */ /* 0x000a620000000800 */
[----:B------:R-:W-:Y:S01]  /*7b40*/  SHF.R.U32.HI R56, RZ, 0x18, R8 ;  /* 0x00000018ff387819 */ /* 0x000fe20000011608 */
[----:B------:R-:W-:Y:S01]  /*7b50*/  IMAD.WIDE.U32 R8, R42, -0x2daee0ad, RZ ;  /* 0xd2511f532a087825 */ /* 0x000fe200078e00ff */
[----:B--2---:R-:W-:Y:S02]  /*7b60*/  FMNMX.FTZ R69, R2, R69, !PT ;  /* 0x0000004502457209 */ /* 0x004fe40007810000 */
[----:B------:R-:W-:Y:S02]  /*7b70*/  LOP3.LUT R2, R14, 0xff, RZ, 0xc0, !PT ;  /* 0x000000ff0e027812 */ /* 0x000fe400078ec0ff */
[----:B------:R-:W-:-:S02]  /*7b80*/  LOP3.LUT R45, R9, UR7, R34, 0x96, !PT ;  /* 0x00000007092d7c12 */ /* 0x000fc4000f8e9622 */
[C---:B------:R-:W-:Y:S02]  /*7b90*/  LOP3.LUT R102, R8.reuse, 0xff, RZ, 0xc0, !PT ;  /* 0x000000ff08667812 */ /* 0x040fe400078ec0ff */
[----:B------:R-:W-:Y:S02]  /*7ba0*/  LOP3.LUT R116, R8, 0xffff, RZ, 0xc0, !PT ;  /* 0x0000ffff08747812 */ /* 0x000fe400078ec0ff */
[--C-:B------:R-:W-:Y:S02]  /*7bb0*/  SHF.R.U32.HI R118, RZ, 0x10, R8.reuse ;  /* 0x00000010ff767819 */ /* 0x100fe40000011608 */
[----:B------:R-:W-:Y:S01]  /*7bc0*/  SHF.R.U32.HI R101, RZ, 0x18, R8 ;  /* 0x00000018ff657819 */ /* 0x000fe20000011608 */
[C---:B-----5:R-:W-:Y:S01]  /*7bd0*/  FMUL.FTZ R6, R69.reuse, c[0x0][0x23c] ;  /* 0x00008f0045067a20 */ /* 0x060fe20000410000 */
[----:B------:R-:W-:Y:S01]  /*7be0*/  FSETP.NEU.FTZ.AND P0, PT, R69, -INF , PT ;  /* 0xff8000004500780b */ /* 0x000fe20003f1d000 */
[----:B------:R-:W-:Y:S01]  /*7bf0*/  IMAD.WIDE.U32 R8, R18, -0x326172a9, RZ ;  /* 0xcd9e8d5712087825 */ /* 0x000fe200078e00ff */
[----:B------:R-:W-:-:S02]  /*7c00*/  ISETP.GE.U32.AND P2, PT, R241, R2, PT ;  /* 0x00000002f100720c */ /* 0x000fc40003f46070 */
[----:B------:R-:W-:Y:S02]  /*7c10*/  FSEL R2, R6, RZ, P0 ;  /* 0x000000ff06027208 */ /* 0x000fe40000000000 */
[----:B------:R-:W-:Y:S02]  /*7c20*/  LOP3.LUT R18, R9, UR8, R24, 0x96, !PT ;  /* 0x0000000809127c12 */ /* 0x000fe4000f8e9618 */
[C---:B------:R-:W-:Y:S02]  /*7c30*/  LOP3.LUT R32, R8.reuse, 0xffff, RZ, 0xc0, !PT ;  /* 0x0000ffff08207812 */ /* 0x040fe400078ec0ff */
[----:B------:R-:W-:Y:S02]  /*7c40*/  LOP3.LUT R46, R8, 0xff, RZ, 0xc0, !PT ;  /* 0x000000ff082e7812 */ /* 0x000fe400078ec0ff */
[--C-:B------:R-:W-:Y:S02]  /*7c50*/  SHF.R.U32.HI R34, RZ, 0x10, R8.reuse ;  /* 0x00000010ff227819 */ /* 0x100fe40000011608 */
[----:B------:R-:W-:Y:S01]  /*7c60*/  SHF.R.U32.HI R35, RZ, 0x18, R8 ;  /* 0x00000018ff237819 */ /* 0x000fe20000011608 */
[----:B------:R-:W-:Y:S01]  /*7c70*/  IMAD.WIDE.U32 R8, R39, -0x2daee0ad, RZ ;  /* 0xd2511f5327087825 */ /* 0x000fe200078e00ff */
[----:B------:R-:W-:-:S02]  /*7c80*/  LOP3.LUT R6, R14, 0xffff, RZ, 0xc0, !PT ;  /* 0x0000ffff0e067812 */ /* 0x000fc400078ec0ff */
[----:B-1----:R-:W-:Y:S01]  /*7c90*/  FMNMX.FTZ R71, R71, R10, !PT ;  /* 0x0000000a47477209 */ /* 0x002fe20007810000 */
[----:B----4-:R-:W-:Y:S01]  /*7ca0*/  IMAD.MOV.U32 R39, RZ, RZ, R99 ;  /* 0x000000ffff277224 */ /* 0x010fe200078e0063 */
[----:B---3--:R-:W-:Y:S01]  /*7cb0*/  FMNMX.FTZ R68, R68, R11, !PT ;  /* 0x0000000b44447209 */ /* 0x008fe20007810000 */
[----:B------:R-:W-:Y:S01]  /*7cc0*/  FFMA.FTZ R10, R64, c[0x0][0x23c], -R2 ;  /* 0x00008f00400a7a23 */ /* 0x000fe20000010802 */
[----:B------:R-:W-:Y:S01]  /*7cd0*/  SHF.R.U32.HI R6, RZ, 0x8, R6 ;  /* 0x00000008ff067819 */ /* 0x000fe20000011606 */
[----:B------:R-:W-:Y:S01]  /*7ce0*/  FFMA.FTZ R11, R65, c[0x0][0x23c], -R2 ;  /* 0x00008f00410b7a23 */ /* 0x000fe20000010802 */
[C---:B------:R-:W-:Y:S01]  /*7cf0*/  FSETP.NEU.FTZ.AND P0, PT, R71.reuse, -INF , PT ;  /* 0xff8000004700780b */ /* 0x040fe20003f1d000 */
[----:B------:R-:W-:Y:S01]  /*7d00*/  FMUL.FTZ R7, R71, c[0x0][0x23c] ;  /* 0x00008f0047077a20 */ /* 0x000fe20000410000 */
[----:B------:R1:W-:Y:S01]  /*7d10*/  MUFU.EX2 R242, R10 ;  /* 0x0000000a00f27308 */ /* 0x0003e20000000800 */
[----:B------:R-:W-:Y:S02]  /*7d20*/  F2FP.BF16.PACK_AB R12, R243, R39 ;  /* 0x00000027f30c723e */ /* 0x000fe400000010ff */
[----:B------:R-:W-:Y:S01]  /*7d30*/  ISETP.GE.U32.AND P6, PT, R241, R13, PT ;  /* 0x0000000df100720c */ /* 0x000fe20003fc6070 */
[----:B------:R-:W-:Y:S01]  /*7d40*/  FMUL.FTZ R13, R68, c[0x0][0x23c] ;  /* 0x00008f00440d7a20 */ /* 0x000fe20000410000 */
[----:B------:R-:W-:-:S02]  /*7d50*/  FSEL R7, R7, RZ, P0 ;  /* 0x000000ff07077208 */ /* 0x000fc40000000000 */
[----:B------:R-:W-:Y:S01]  /*7d60*/  PRMT R230, R12, 0x7610, R230 ;  /* 0x000076100ce67816 */ /* 0x000fe200000000e6 */
[----:B------:R2:W3:Y:S01]  /*7d70*/  MUFU.EX2 R244, R11 ;  /* 0x0000000b00f47308 */ /* 0x0004e20000000800 */
[----:B------:R-:W-:Y:S02]  /*7d80*/  FSETP.NEU.FTZ.AND P0, PT, R68, -INF , PT ;  /* 0xff8000004400780b */ /* 0x000fe40003f1d000 */
[----:B------:R-:W-:Y:S01]  /*7d90*/  LOP3.LUT R19, R9, UR7, R38, 0x96, !PT ;  /* 0x0000000709137c12 */ /* 0x000fe2000f8e9626 */
[----:B------:R-:W-:Y:S01]  /*7da0*/  @!P2 HFMA2.BF16_V2 R96, -RZ.H0_H0, RZ.H0_H0, -R230.H0_H0 ;  /* 0x200000ffff60a231 */ /* 0x000fe200003409e6 */
[----:B------:R-:W-:Y:S02]  /*7db0*/  PRMT R229, R12, 0x7632, R229 ;  /* 0x000076320ce57816 */ /* 0x000fe400000000e5 */
[----:B------:R-:W-:Y:S02]  /*7dc0*/  LOP3.LUT R26, R8, 0xffff, RZ, 0xc0, !PT ;  /* 0x0000ffff081a7812 */ /* 0x000fe400078ec0ff */
[----:B-1----:R-:W-:-:S02]  /*7dd0*/  LOP3.LUT R10, R6, 0xffff, RZ, 0xc0, !PT ;  /* 0x0000ffff060a7812 */ /* 0x002fc400078ec0ff */
[----:B------:R-:W-:Y:S02]  /*7de0*/  FSEL R6, R13, RZ, P0 ;  /* 0x000000ff0d067208 */ /* 0x000fe40000000000 */
[----:B------:R-:W-:Y:S02]  /*7df0*/  ISETP.GE.U32.AND P1, PT, R241, R10, PT ;  /* 0x0000000af100720c */ /* 0x000fe40003f26070 */
[----:B------:R-:W-:Y:S01]  /*7e00*/  SHF.R.U32.HI R10, RZ, 0x18, R14 ;  /* 0x00000018ff0a7819 */ /* 0x000fe2000001160e */
[----:B--2---:R-:W-:Y:S01]  /*7e10*/  FFMA.FTZ R11, R86, c[0x0][0x23c], -R5 ;  /* 0x00008f00560b7a23 */ /* 0x004fe20000010805 */
[----:B------:R-:W-:Y:S02]  /*7e20*/  LOP3.LUT R29, R8, 0xff, RZ, 0xc0, !PT ;  /* 0x000000ff081d7812 */ /* 0x000fe400078ec0ff */
[--C-:B------:R-:W-:Y:S01]  /*7e30*/  SHF.R.U32.HI R28, RZ, 0x10, R8.reuse ;  /* 0x00000010ff1c7819 */ /* 0x100fe20000011608 */
[----:B------:R1:W-:Y:S01]  /*7e40*/  MUFU.EX2 R42, R11 ;  /* 0x0000000b002a7308 */ /* 0x0003e20000000800 */
[----:B------:R-:W-:Y:S01]  /*7e50*/  SHF.R.U32.HI R31, RZ, 0x18, R8 ;  /* 0x00000018ff1f7819 */ /* 0x000fe20000011608 */
[----:B------:R-:W-:Y:S01]  /*7e60*/  IMAD.WIDE.U32 R8, R41, -0x326172a9, RZ ;  /* 0xcd9e8d5729087825 */ /* 0x000fe200078e00ff */
[----:B------:R-:W-:-:S02]  /*7e70*/  ISETP.GE.U32.AND P0, PT, R241, R10, PT ;  /* 0x0000000af100720c */ /* 0x000fc40003f06070 */
[----:B------:R-:W-:Y:S01]  /*7e80*/  SHF.R.U32.HI R10, RZ, 0x10, R14 ;  /* 0x00000010ff0a7819 */ /* 0x000fe2000001160e */
[----:B------:R-:W-:Y:S01]  /*7e90*/  @!P1 HFMA2.BF16_V2 R97, -RZ.H0_H0, RZ.H0_H0, -R229.H0_H0 ;  /* 0x200000ffff619231 */ /* 0x000fe200003409e5 */
[----:B------:R-:W-:Y:S02]  /*7ea0*/  PRMT R246, R230, 0x5410, R229 ;  /* 0x00005410e6f67816 */ /* 0x000fe400000000e5 */
[----:B------:R-:W-:Y:S02]  /*7eb0*/  @!P2 PRMT R230, R96, 0x5410, RZ ;  /* 0x0000541060e6a816 */ /* 0x000fe400000000ff */
[----:B------:R-:W-:Y:S02]  /*7ec0*/  LOP3.LUT R10, R10, 0xff, RZ, 0xc0, !PT ;  /* 0x000000ff0a0a7812 */ /* 0x000fe400078ec0ff */
[C---:B------:R-:W-:Y:S02]  /*7ed0*/  LOP3.LUT R60, R8.reuse, 0xffff, RZ, 0xc0, !PT ;  /* 0x0000ffff083c7812 */ /* 0x040fe400078ec0ff */
[----:B------:R-:W-:Y:S01]  /*7ee0*/  LOP3.LUT R86, R8, 0xff, RZ, 0xc0, !PT ;  /* 0x000000ff08567812 */ /* 0x000fe200078ec0ff */
[----:B-1----:R-:W-:Y:S01]  /*7ef0*/  FFMA.FTZ R11, R90, c[0x0][0x23c], -R5 ;  /* 0x00008f005a0b7a23 */ /* 0x002fe20000010805 */
[----:B------:R-:W-:-:S02]  /*7f00*/  SHF.R.U32.HI R96, RZ, 0x10, R8 ;  /* 0x00000010ff607819 */ /* 0x000fc40000011608 */
[----:B------:R-:W-:Y:S01]  /*7f10*/  SHF.R.U32.HI R99, RZ, 0x18, R8 ;  /* 0x00000018ff637819 */ /* 0x000fe20000011608 */
[----:B------:R-:W-:Y:S01]  /*7f20*/  FFMA.FTZ R8, R62, c[0x0][0x23c], -R2 ;  /* 0x00008f003e087a23 */ /* 0x000fe20000010802 */
[----:B---3--:R-:W-:Y:S01]  /*7f30*/  F2FP.BF16.PACK_AB R12, R244, R242 ;  /* 0x000000f2f40c723e */ /* 0x008fe200000010ff */
[----:B------:R-:W1:Y:S01]  /*7f40*/  MUFU.EX2 R245, R11 ;  /* 0x0000000b00f57308 */ /* 0x000e620000000800 */
[----:B------:R-:W-:Y:S01]  /*7f50*/  LOP3.LUT R48, R9, UR8, R30, 0x96, !PT ;  /* 0x0000000809307c12 */ /* 0x000fe2000f8e961e */
[----:B------:R-:W-:Y:S01]  /*7f60*/  FFMA.FTZ R9, R66, c[0x0][0x23c], -R2 ;  /* 0x00008f0042097a23 */ /* 0x000fe20000010802 */
[----:B------:R-:W-:Y:S02]  /*7f70*/  ISETP.GE.U32.AND P2, PT, R241, R10, PT ;  /* 0x0000000af100720c */ /* 0x000fe40003f46070 */
[----:B------:R-:W-:Y:S02]  /*7f80*/  SHF.R.U32.HI R10, RZ, 0x8, R43 ;  /* 0x00000008ff0a7819 */ /* 0x000fe4000001162b */
[----:B------:R-:W-:Y:S01]  /*7f90*/  PRMT R228, R12, 0x7632, R228 ;  /* 0x000076320ce47816 */ /* 0x000fe200000000e4 */
[----:B------:R-:W2:Y:S01]  /*7fa0*/  MUFU.EX2 R16, R8 ;  /* 0x0000000800107308 */ /* 0x000ea20000000800 */
[----:B------:R-:W-:-:S02]  /*7fb0*/  @!P1 PRMT R229, R97, 0x5410, RZ ;  /* 0x0000541061e59816 */ /* 0x000fc400000000ff */
[----:B------:R-:W-:Y:S01]  /*7fc0*/  PRMT R227, R12, 0x7610, R227 ;  /* 0x000076100ce37816 */ /* 0x000fe200000000e3 */
[----:B------:R-:W-:Y:S01]  /*7fd0*/  @!P0 HFMA2.BF16_V2 R98, -RZ.H0_H0, RZ.H0_H0, -R228.H0_H0 ;  /* 0x200000ffff628231 */ /* 0x000fe200003409e4 */
[----:B------:R-:W-:Y:S02]  /*7fe0*/  FFMA.FTZ R12, R91, c[0x0][0x23c], -R5 ;  /* 0x00008f005b0c7a23 */ /* 0x000fe40000010805 */
[----:B------:R-:W-:Y:S01]  /*7ff0*/  PRMT R36, R227, 0x5410, R228 ;  /* 0x00005410e3247816 */ /* 0x000fe200000000e4 */
[----:B------:R3:W4:Y:S01]  /*8000*/  MUFU.EX2 R38, R9 ;  /* 0x0000000900267308 */ /* 0x0007220000000800 */
[----:B------:R-:W-:Y:S01]  /*8010*/  @!P0 PRMT R228, R98, 0x5410, RZ ;  /* 0x0000541062e48816 */ /* 0x000fe200000000ff */
[----:B------:R-:W-:Y:S01]  /*8020*/  @!P2 HFMA2.BF16_V2 R100, -RZ.H0_H0, RZ.H0_H0, -R227.H0_H0 ;  /* 0x200000ffff64a231 */ /* 0x000fe200003409e3 */
[----:B-1----:R-:W-:-:S04]  /*8030*/  F2FP.BF16.PACK_AB R11, R245, R42 ;  /* 0x0000002af50b723e */ /* 0x002fc800000010ff */
[C---:B------:R-:W-:Y:S01]  /*8040*/  PRMT R224, R11.reuse, 0x7610, R224 ;  /* 0x000076100be07816 */ /* 0x040fe200000000e0 */
[----:B------:R1:W-:Y:S01]  /*8050*/  MUFU.EX2 R66, R12 ;  /* 0x0000000c00427308 */ /* 0x0003e20000000800 */
[----:B--2---:R-:W-:Y:S01]  /*8060*/  IMAD.MOV.U32 R91, RZ, RZ, R16 ;  /* 0x000000ffff5b7224 */ /* 0x004fe200078e0010 */
[----:B------:R-:W-:Y:S01]  /*8070*/  PRMT R223, R11, 0x7632, R223 ;  /* 0x000076320bdf7816 */ /* 0x000fe200000000df */
[----:B------:R-:W-:Y:S01]  /*8080*/  FFMA.FTZ R11, R63, c[0x0][0x23c], -R2 ;  /* 0x00008f003f0b7a23 */ /* 0x000fe20000010802 */
[----:B------:R-:W-:Y:S01]  /*8090*/  @!P2 PRMT R227, R100, 0x5410, RZ ;  /* 0x0000541064e3a816 */ /* 0x000fe200000000ff */
[----:B------:R-:W-:Y:S01]  /*80a0*/  @!P5 HFMA2.BF16_V2 R104, -RZ.H0_H0, RZ.H0_H0, -R224.H0_H0 ;  /* 0x200000ffff68d231 */ /* 0x000fe200003409e0 */
[----:B------:R-:W-:Y:S01]  /*80b0*/  IMAD.MOV.U32 R63, RZ, RZ, R42 ;  /* 0x000000ffff3f7224 */ /* 0x000fe200078e002a */
[----:B---3--:R-:W-:Y:S01]  /*80c0*/  LOP3.LUT R9, R10, 0xffff, RZ, 0xc0, !PT ;  /* 0x0000ffff0a097812 */ /* 0x008fe200078ec0ff */
[----:B------:R-:W-:Y:S01]  /*80d0*/  MUFU.EX2 R252, R11 ;  /* 0x0000000b00fc7308 */ /* 0x000fe20000000800 */
[----:B------:R-:W-:-:S02]  /*80e0*/  LOP3.LUT R10, R58, 0xff, RZ, 0xc0, !PT ;  /* 0x000000ff3a0a7812 */ /* 0x000fc400078ec0ff */
[C---:B------:R-:W-:Y:S01]  /*80f0*/  ISETP.GE.U32.AND P1, PT, R241.reuse, R9, PT ;  /* 0x00000009f100720c */ /* 0x040fe20003f26070 */
[----:B------:R-:W-:Y:S01]  /*8100*/  IMAD.WIDE.U32 R8, R40, -0x2daee0ad, RZ ;  /* 0xd2511f5328087825 */ /* 0x000fe200078e00ff */
[----:B------:R-:W-:-:S04]  /*8110*/  ISETP.GE.U32.AND P0, PT, R241, R10, PT ;  /* 0x0000000af100720c */ /* 0x000fc80003f06070 */
[----:B------:R-:W-:Y:S02]  /*8120*/  LOP3.LUT R10, R9, UR7, R54, 0x96, !PT ;  /* 0x00000007090a7c12 */ /* 0x000fe4000f8e9636 */
[----:B-1----:R-:W-:Y:S01]  /*8130*/  LOP3.LUT R12, R8, 0xffff, RZ, 0xc0, !PT ;  /* 0x0000ffff080c7812 */ /* 0x002fe200078ec0ff */
[----:B------:R-:W-:Y:S01]  /*8140*/  FFMA.FTZ R9, R94, c[0x0][0x23c], -R5 ;  /* 0x00008f005e097a23 */ /* 0x000fe20000010805 */
[----:B------:R-:W-:Y:S02]  /*8150*/  LOP3.LUT R13, R8, 0xff, RZ, 0xc0, !PT ;  /* 0x000000ff080d7812 */ /* 0x000fe400078ec0ff */
[--C-:B------:R-:W-:Y:S01]  /*8160*/  SHF.R.U32.HI R16, RZ, 0x10, R8.reuse ;  /* 0x00000010ff107819 */ /* 0x100fe20000011608 */
[----:B------:R1:W2:Y:S01]  /*8170*/  MUFU.EX2 R37, R9 ;  /* 0x0000000900257308 */ /* 0x0002a20000000800 */
[----:B------:R-:W-:Y:S01]  /*8180*/  SHF.R.U32.HI R14, RZ, 0x18, R8 ;  /* 0x00000018ff0e7819 */ /* 0x000fe20000011608 */
[----:B------:R-:W-:Y:S01]  /*8190*/  @!P1 HFMA2.BF16_V2 R106, -RZ.H0_H0, RZ.H0_H0, -R223.H0_H0 ;  /* 0x200000ffff6a9231 */ /* 0x000fe200003409df */
[----:B------:R-:W-:-:S02]  /*81a0*/  LOP3.LUT R8, R10, 0xff, RZ, 0xc0, !PT ;  /* 0x000000ff0a087812 */ /* 0x000fc400078ec0ff */
[----:B------:R-:W-:Y:S02]  /*81b0*/  PRMT R54, R224, 0x5410, R223 ;  /* 0x00005410e0367816 */ /* 0x000fe400000000df */
[----:B------:R-:W-:Y:S02]  /*81c0*/  ISETP.GE.U32.AND P3, PT, R241, R8, PT ;  /* 0x00000008f100720c */ /* 0x000fe40003f66070 */
[----:B----4-:R-:W-:Y:S02]  /*81d0*/  F2FP.BF16.PACK_AB R8, R91, R38 ;  /* 0x000000265b08723e */ /* 0x010fe400000010ff */
[----:B------:R-:W-:Y:S02]  /*81e0*/  @!P1 PRMT R223, R106, 0x5410, RZ ;  /* 0x000054106adf9816 */ /* 0x000fe400000000ff */
[C---:B------:R-:W-:Y:S02]  /*81f0*/  PRMT R222, R8.reuse, 0x7632, R222 ;  /* 0x0000763208de7816 */ /* 0x040fe400000000de */
[----:B------:R-:W-:Y:S01]  /*8200*/  PRMT R221, R8, 0x7610, R221 ;  /* 0x0000761008dd7816 */ /* 0x000fe200000000dd */
[----:B-1----:R-:W-:Y:S01]  /*8210*/  FFMA.FTZ R9, R93, c[0x0][0x23c], -R5 ;  /* 0x00008f005d097a23 */ /* 0x002fe20000010805 */
[----:B------:R-:W-:Y:S01]  /*8220*/  SHF.R.U32.HI R8, RZ, 0x18, R10 ;  /* 0x00000018ff087819 */ /* 0x000fe2000001160a */
[----:B------:R-:W-:Y:S01]  /*8230*/  @!P6 HFMA2.BF16_V2 R113, -RZ.H0_H0, RZ.H0_H0, -R222.H0_H0 ;  /* 0x200000ffff71e231 */ /* 0x000fe200003409de */
[----:B--2---:R-:W-:Y:S01]  /*8240*/  F2FP.BF16.PACK_AB R11, R37, R66 ;  /* 0x00000042250b723e */ /* 0x004fe200000010ff */
[----:B------:R1:W2:Y:S01]  /*8250*/  MUFU.EX2 R24, R9 ;  /* 0x0000000900187308 */ /* 0x0002a20000000800 */
[----:B------:R-:W-:Y:S01]  /*8260*/  ISETP.GE.U32.AND P4, PT, R241, R8, PT ;  /* 0x00000008f100720c */ /* 0x000fe20003f86070 */
[----:B------:R-:W-:Y:S01]  /*8270*/  @!P0 HFMA2.BF16_V2 R150, -RZ.H0_H0, RZ.H0_H0, -R221.H0_H0 ;  /* 0x200000ffff968231 */ /* 0x000fe200003409dd */
[----:B------:R-:W-:-:S02]  /*8280*/  PRMT R219, R11, 0x7632, R219 ;  /* 0x000076320bdb7816 */ /* 0x000fc400000000db */
[----:B------:R-:W-:Y:S01]  /*8290*/  PRMT R220, R11, 0x7610, R220 ;  /* 0x000076100bdc7816 */ /* 0x000fe200000000dc */
[----:B------:R-:W-:Y:S01]  /*82a0*/  FFMA.FTZ R11, R112, c[0x0][0x23c], -R2 ;  /* 0x00008f00700b7a23 */ /* 0x000fe20000010802 */
[----:B------:R-:W-:Y:S02]  /*82b0*/  @!P5 PRMT R224, R104, 0x5410, RZ ;  /* 0x0000541068e0d816 */ /* 0x000fe400000000ff */
[----:B------:R-:W-:Y:S01]  /*82c0*/  PRMT R30, R220, 0x5410, R219 ;  /* 0x00005410dc1e7816 */ /* 0x000fe200000000db */
[----:B------:R-:W-:Y:S01]  /*82d0*/  @!P3 HFMA2.BF16_V2 R151, -RZ.H0_H0, RZ.H0_H0, -R220.H0_H0 ;  /* 0x200000ffff97b231 */ /* 0x000fe200003409dc */
[----:B------:R-:W-:-:S04]  /*82e0*/  ISETP.GE.U32.AND P5, PT, R241, R25, PT ;  /* 0x00000019f100720c */ /* 0x000fc80003fa6070 */
[----:B------:R-:W-:Y:S02]  /*82f0*/  @!P3 PRMT R220, R151, 0x5410, RZ ;  /* 0x0000541097dcb816 */ /* 0x000fe400000000ff */
[----:B-1----:R-:W-:Y:S02]  /*8300*/  LOP3.LUT R9, R10, 0xffff, RZ, 0xc0, !PT ;  /* 0x0000ffff0a097812 */ /* 0x002fe400078ec0ff */
[----:B------:R-:W-:Y:S01]  /*8310*/  ISETP.GE.U32.AND P3, PT, R241, R14, PT ;  /* 0x0000000ef100720c */ /* 0x000fe20003f66070 */
[----:B--2---:R-:W-:Y:S01]  /*8320*/  IMAD.MOV.U32 R14, RZ, RZ, R24 ;  /* 0x000000ffff0e7224 */ /* 0x004fe200078e0018 */
[----:B------:R-:W-:-:S04]  /*8330*/  SHF.R.U32.HI R9, RZ, 0x8, R9 ;  /* 0x00000008ff097819 */ /* 0x000fc80000011609 */
[----:B------:R-:W-:Y:S01]  /*8340*/  LOP3.LUT R8, R9, 0xffff, RZ, 0xc0, !PT ;  /* 0x0000ffff09087812 */ /* 0x000fe200078ec0ff */
[----:B------:R-:W-:Y:S01]  /*8350*/  FFMA.FTZ R9, R61, c[0x0][0x23c], -R2 ;  /* 0x00008f003d097a23 */ /* 0x000fe20000010802 */
[----:B------:R-:W-:Y:S02]  /*8360*/  PRMT R61, R221, 0x5410, R222 ;  /* 0x00005410dd3d7816 */ /* 0x000fe400000000de */
[----:B------:R-:W-:Y:S01]  /*8370*/  ISETP.GE.U32.AND P2, PT, R241, R8, PT ;  /* 0x00000008f100720c */ /* 0x000fe20003f46070 */
[----:B------:R1:W2:Y:S01]  /*8380*/  MUFU.EX2 R251, R9 ;  /* 0x0000000900fb7308 */ /* 0x0002a20000000800 */
[----:B------:R-:W-:Y:S02]  /*8390*/  SHF.R.U32.HI R8, RZ, 0x10, R10 ;  /* 0x00000010ff087819 */ /* 0x000fe4000001160a */
[----:B------:R-:W-:Y:S02]  /*83a0*/  @!P0 PRMT R221, R150, 0x5410, RZ ;  /* 0x0000541096dd8816 */ /* 0x000fe400000000ff */
[----:B------:R-:W-:-:S02]  /*83b0*/  LOP3.LUT R8, R8, 0xff, RZ, 0xc0, !PT ;  /* 0x000000ff08087812 */ /* 0x000fc400078ec0ff */
[C---:B------:R-:W-:Y:S01]  /*83c0*/  ISETP.GE.U32.AND P0, PT, R241.reuse, R13, PT ;  /* 0x0000000df100720c */ /* 0x040fe20003f06070 */
[----:B------:R-:W-:Y:S01]  /*83d0*/  IMAD.MOV.U32 R13, RZ, RZ, R30 ;  /* 0x000000ffff0d7224 */ /* 0x000fe200078e001e */
[----:B------:R-:W-:Y:S02]  /*83e0*/  ISETP.GE.U32.AND P1, PT, R241, R8, PT ;  /* 0x00000008f100720c */ /* 0x000fe40003f26070 */
[----:B------:R-:W-:Y:S01]  /*83f0*/  SHF.R.U32.HI R8, RZ, 0x8, R12 ;  /* 0x00000008ff087819 */ /* 0x000fe2000001160c */
[----:B------:R-:W-:Y:S01]  /*8400*/  @!P2 HFMA2.BF16_V2 R152, -RZ.H0_H0, RZ.H0_H0, -R219.H0_H0 ;  /* 0x200000ffff98a231 */ /* 0x000fe200003409db */
[----:B------:R-:W-:Y:S01]  /*8410*/  @!P6 PRMT R222, R113, 0x5410, RZ ;  /* 0x0000541071dee816 */ /* 0x000fe200000000ff */
[----:B------:R-:W-:Y:S01]  /*8420*/  IMAD.MOV.U32 R12, RZ, RZ, R36 ;  /* 0x000000ffff0c7224 */ /* 0x000fe200078e0024 */
[----:B------:R-:W-:Y:S01]  /*8430*/  LOP3.LUT R8, R8, 0xffff, RZ, 0xc0, !PT ;  /* 0x0000ffff08087812 */ /* 0x000fe200078ec0ff */
[----:B-1----:R-:W-:Y:S01]  /*8440*/  FFMA.FTZ R9, R120, c[0x0][0x23c], -R5 ;  /* 0x00008f0078097a23 */ /* 0x002fe20000010805 */
[----:B--2---:R-:W-:Y:S01]  /*8450*/  F2FP.BF16.PACK_AB R10, R251, R252 ;  /* 0x000000fcfb0a723e */ /* 0x004fe200000010ff */
[----:B------:R-:W-:Y:S01]  /*8460*/  IMAD.MOV.U32 R120, RZ, RZ, R247 ;  /* 0x000000ffff787224 */ /* 0x000fe200078e00f7 */
[----:B------:R-:W-:Y:S01]  /*8470*/  @!P2 PRMT R219, R152, 0x5410, RZ ;  /* 0x0000541098dba816 */ /* 0x000fe200000000ff */
[----:B------:R1:W2:Y:S01]  /*8480*/  MUFU.EX2 R65, R9 ;  /* 0x0000000900417308 */ /* 0x0002a20000000800 */
[----:B------:R-:W-:-:S02]  /*8490*/  PRMT R218, R10, 0x7632, R218 ;  /* 0x000076320ada7816 */ /* 0x000fc400000000da */
[----:B------:R-:W-:Y:S01]  /*84a0*/  PRMT R217, R10, 0x7610, R217 ;  /* 0x000076100ad97816 */ /* 0x000fe200000000d9 */
[----:B------:R-:W-:Y:S01]  /*84b0*/  FFMA.FTZ R10, R20, c[0x0][0x23c], -R2 ;  /* 0x00008f00140a7a23 */ /* 0x000fe20000010802 */
[----:B------:R-:W-:Y:S01]  /*84c0*/  ISETP.GE.U32.AND P2, PT, R241, R8, PT ;  /* 0x00000008f100720c */ /* 0x000fe20003f46070 */
[----:B------:R-:W-:Y:S01]  /*84d0*/  @!P4 HFMA2.BF16_V2 R153, -RZ.H0_H0, RZ.H0_H0, -R218.H0_H0 ;  /* 0x200000ffff99c231 */ /* 0x000fe200003409da */
[----:B------:R-:W-:Y:S01]  /*84e0*/  PRMT R62, R217, 0x5410, R218 ;  /* 0x00005410d93e7816 */ /* 0x000fe200000000da */
[----:B------:R3:W-:Y:S01]  /*84f0*/  MUFU.EX2 R250, R10 ;  /* 0x0000000a00fa7308 */ /* 0x0007e20000000800 */
[----:B------:R-:W-:Y:S01]  /*8500*/  @!P1 HFMA2.BF16_V2 R154, -RZ.H0_H0, RZ.H0_H0, -R217.H0_H0 ;  /* 0x200000ffff9a9231 */ /* 0x000fe200003409d9 */
[----:B------:R-:W-:Y:S01]  /*8510*/  ISETP.GE.U32.AND P6, PT, R241, R73, PT ;  /* 0x00000049f100720c */ /* 0x000fe20003fc6070 */
[----:B------:R-:W-:Y:S01]  /*8520*/  IMAD.MOV.U32 R73, RZ, RZ, R38 ;  /* 0x000000ffff497224 */ /* 0x000fe200078e0026 */
[----:B------:R-:W-:Y:S02]  /*8530*/  @!P4 PRMT R218, R153, 0x5410, RZ ;  /* 0x0000541099dac816 */ /* 0x000fe400000000ff */
[----:B------:R-:W-:Y:S01]  /*8540*/  @!P1 PRMT R217, R154, 0x5410, RZ ;  /* 0x000054109ad99816 */ /* 0x000fe200000000ff */
[----:B-1----:R-:W-:Y:S01]  /*8550*/  FFMA.FTZ R9, R122, c[0x0][0x23c], -R5 ;  /* 0x00008f007a097a23 */ /* 0x002fe20000010805 */
[----:B--2---:R-:W-:-:S03]  /*8560*/  F2FP.BF16.PACK_AB R8, R65, R24 ;  /* 0x000000184108723e */ /* 0x004fc600000010ff */
[----:B------:R1:W-:Y:S01]  /*8570*/  MUFU.EX2 R104, R9 ;  /* 0x0000000900687308 */ /* 0x0003e20000000800 */
[C---:B------:R-:W-:Y:S02]  /*8580*/  PRMT R216, R8.reuse, 0x7610, R216 ;  /* 0x0000761008d87816 */ /* 0x040fe400000000d8 */
[----:B------:R-:W-:Y:S01]  /*8590*/  PRMT R215, R8, 0x7632, R215 ;  /* 0x0000763208d77816 */ /* 0x000fe200000000d7 */
[----:B------:R-:W-:Y:S01]  /*85a0*/  FFMA.FTZ R8, R123, c[0x0][0x23c], -R5 ;  /* 0x00008f007b087a23 */ /* 0x000fe20000010805 */
[----:B---3--:R-:W-:Y:S01]  /*85b0*/  SHF.R.U32.HI R10, RZ, 0x10, R22 ;  /* 0x00000010ff0a7819 */ /* 0x008fe20000011616 */
[----:B------:R-:W-:Y:S01]  /*85c0*/  @!P0 HFMA2.BF16_V2 R156, -RZ.H0_H0, RZ.H0_H0, -R216.H0_H0 ;  /* 0x200000ffff9c8231 */ /* 0x000fe200003409d8 */
[----:B------:R-:W-:Y:S01]  /*85d0*/  PRMT R90, R216, 0x5410, R215 ;  /* 0x00005410d85a7816 */ /* 0x000fe200000000d7 */
[----:B------:R2:W3:Y:S01]  /*85e0*/  MUFU.EX2 R100, R8 ;  /* 0x0000000800647308 */ /* 0x0004e20000000800 */
[----:B------:R-:W-:Y:S01]  /*85f0*/  @!P2 HFMA2.BF16_V2 R155, -RZ.H0_H0, RZ.H0_H0, -R215.H0_H0 ;  /* 0x200000ffff9ba231 */ /* 0x000fe200003409d7 */
[----:B------:R-:W-:-:S02]  /*8600*/  LOP3.LUT R10, R10, 0xff, RZ, 0xc0, !PT ;  /* 0x000000ff0a0a7812 */ /* 0x000fc400078ec0ff */
[----:B------:R-:W-:Y:S02]  /*8610*/  @!P0 PRMT R216, R156, 0x5410, RZ ;  /* 0x000054109cd88816 */ /* 0x000fe400000000ff */
[----:B------:R-:W-:Y:S01]  /*8620*/  @!P2 PRMT R215, R155, 0x5410, RZ ;  /* 0x000054109bd7a816 */ /* 0x000fe200000000ff */
[----:B-1----:R-:W-:Y:S01]  /*8630*/  FFMA.FTZ R9, R21, c[0x0][0x23c], -R2 ;  /* 0x00008f0015097a23 */ /* 0x002fe20000010802 */
[----:B------:R-:W-:Y:S01]  /*8640*/  ISETP.GE.U32.AND P2, PT, R241, R10, PT ;  /* 0x0000000af100720c */ /* 0x000fe20003f46070 */
[----:B------:R-:W-:Y:S02]  /*8650*/  IMAD.MOV.U32 R21, RZ, RZ, R246 ;  /* 0x000000ffff157224 */ /* 0x000fe400078e00f6 */
[----:B------:R1:W4:Y:S01]  /*8660*/  MUFU.EX2 R247, R9 ;  /* 0x0000000900f77308 */ /* 0x0003220000000800 */
[----:B--2---:R-:W-:Y:S02]  /*8670*/  LOP3.LUT R8, R16, 0xff, RZ, 0xc0, !PT ;  /* 0x000000ff10087812 */ /* 0x004fe400078ec0ff */
[----:B---3--:R-:W-:-:S02]  /*8680*/  F2FP.BF16.PACK_AB R10, R100, R104 ;  /* 0x00000068640a723e */ /* 0x008fc400000010ff */
[----:B------:R-:W-:Y:S02]  /*8690*/  ISETP.GE.U32.AND P0, PT, R241, R8, PT ;  /* 0x00000008f100720c */ /* 0x000fe40003f06070 */
[C---:B------:R-:W-:Y:S02]  /*86a0*/  PRMT R59, R10.reuse, 0x7610, R59 ;  /* 0x000076100a3b7816 */ /* 0x040fe4000000003b */
[----:B------:R-:W-:Y:S02]  /*86b0*/  PRMT R58, R10, 0x7632, R58 ;  /* 0x000076320a3a7816 */ /* 0x000fe4000000003a */
[----:B------:R-:W-:Y:S02]  /*86c0*/  SHF.R.U32.HI R10, RZ, 0x8, R72 ;  /* 0x00000008ff0a7819 */ /* 0x000fe40000011648 */
[----:B-1----:R-:W-:Y:S02]  /*86d0*/  LOP3.LUT R9, R22, 0xff, RZ, 0xc0, !PT ;  /* 0x000000ff16097812 */ /* 0x002fe400078ec0ff */
[----:B----4-:R-:W-:-:S02]  /*86e0*/  F2FP.BF16.PACK_AB R8, R250, R247 ;  /* 0x000000f7fa08723e */ /* 0x010fc400000010ff */
[----:B------:R-:W-:Y:S01]  /*86f0*/  ISETP.GE.U32.AND P4, PT, R241, R9, PT ;  /* 0x00000009f100720c */ /* 0x000fe20003f86070 */
[----:B------:R-:W-:Y:S01]  /*8700*/  FFMA.FTZ R9, R95, c[0x0][0x23c], -R2 ;  /* 0x00008f005f097a23 */ /* 0x000fe20000010802 */
[C---:B------:R-:W-:Y:S01]  /*8710*/  PRMT R214, R8.reuse, 0x7610, R214 ;  /* 0x0000761008d67816 */ /* 0x040fe200000000d6 */
[----:B------:R1:W-:Y:S01]  /*8720*/  MUFU.EX2 R95, R11 ;  /* 0x0000000b005f7308 */ /* 0x0003e20000000800 */
[----:B------:R-:W-:Y:S02]  /*8730*/  PRMT R213, R8, 0x7632, R213 ;  /* 0x0000763208d57816 */ /* 0x000fe400000000d5 */
[----:B------:R-:W-:Y:S01]  /*8740*/  LOP3.LUT R10, R10, 0xffff, RZ, 0xc0, !PT ;  /* 0x0000ffff0a0a7812 */ /* 0x000fe200078ec0ff */
[----:B------:R-:W-:Y:S01]  /*8750*/  @!P0 HFMA2.BF16_V2 R157, -RZ.H0_H0, RZ.H0_H0, -R214.H0_H0 ;  /* 0x200000ffff9d8231 */ /* 0x000fe200003409d6 */
[----:B------:R-:W-:Y:S01]  /*8760*/  PRMT R122, R214, 0x5410, R213 ;  /* 0x00005410d67a7816 */ /* 0x000fe200000000d5 */
[----:B------:R-:W-:Y:S01]  /*8770*/  @!P3 HFMA2.BF16_V2 R158, -RZ.H0_H0, RZ.H0_H0, -R213.H0_H0 ;  /* 0x200000ffff9eb231 */ /* 0x000fe200003409d5 */
[----:B------:R-:W-:Y:S01]  /*8780*/  PRMT R40, R59, 0x5410, R58 ;  /* 0x000054103b287816 */ /* 0x000fe2000000003a */
[----:B------:R2:W3:Y:S01]  /*8790*/  MUFU.EX2 R30, R9 ;  /* 0x00000009001e7308 */ /* 0x0004e20000000800 */
[----:B------:R-:W-:Y:S01]  /*87a0*/  @!P0 PRMT R214, R157, 0x5410, RZ ;  /* 0x000054109dd68816 */ /* 0x000fe200000000ff */
[----:B------:R-:W-:Y:S01]  /*87b0*/  @!P4 HFMA2.BF16_V2 R159, -RZ.H0_H0, RZ.H0_H0, -R59.H0_H0 ;  /* 0x200000ffff9fc231 */ /* 0x000fe2000034093b */
[----:B------:R-:W-:-:S04]  /*87c0*/  @!P3 PRMT R213, R158, 0x5410, RZ ;  /* 0x000054109ed5b816 */ /* 0x000fc800000000ff */
[----:B------:R-:W-:Y:S02]  /*87d0*/  @!P4 PRMT R59, R159, 0x5410, RZ ;  /* 0x000054109f3bc816 */ /* 0x000fe400000000ff */
[----:B-1----:R-:W-:Y:S02]  /*87e0*/  LOP3.LUT R11, R23, 0xff, RZ, 0xc0, !PT ;  /* 0x000000ff170b7812 */ /* 0x002fe400078ec0ff */
[----:B--2---:R-:W-:Y:S01]  /*87f0*/  LOP3.LUT R9, R22, 0xffff, RZ, 0xc0, !PT ;  /* 0x0000ffff16097812 */ /* 0x004fe200078ec0ff */
[----:B---3--:R-:W-:-:S03]  /*8800*/  IMAD.MOV.U32 R72, RZ, RZ, R30 ;  /* 0x000000ffff487224 */ /* 0x008fc600078e001e */
[----:B------:R-:W-:Y:S01]  /*8810*/  SHF.R.U32.HI R8, RZ, 0x8, R9 ;  /* 0x00000008ff087819 */ /* 0x000fe20000011609 */
[----:B------:R-:W-:Y:S02]  /*8820*/  FFMA.FTZ R9, R128, c[0x0][0x23c], -R5 ;  /* 0x00008f0080097a23 */ /* 0x000fe40000010805 */
[----:B------:R-:W-:Y:S01]  /*8830*/  IMAD.MOV.U32 R128, RZ, RZ, R21 ;  /* 0x000000ffff807224 */ /* 0x000fe200078e0015 */
[----:B------:R-:W-:Y:S01]  /*8840*/  LOP3.LUT R8, R8, 0xffff, RZ, 0xc0, !PT ;  /* 0x0000ffff08087812 */ /* 0x000fe200078ec0ff */
[----:B------:R1:W-:Y:S03]  /*8850*/  MUFU.EX2 R98, R9 ;  /* 0x0000000900627308 */ /* 0x0003e60000000800 */
[----:B------:R-:W-:Y:S02]  /*8860*/  ISETP.GE.U32.AND P1, PT, R241, R8, PT ;  /* 0x00000008f100720c */ /* 0x000fe40003f26070 */
[----:B------:R-:W-:-:S04]  /*8870*/  SHF.R.U32.HI R8, RZ, 0x18, R22 ;  /* 0x00000018ff087819 */ /* 0x000fc80000011616 */
[----:B------:R-:W-:Y:S02]  /*8880*/  ISETP.GE.U32.AND P0, PT, R241, R8, PT ;  /* 0x00000008f100720c */ /* 0x000fe40003f06070 */
[----:B------:R-:W-:-:S04]  /*8890*/  F2FP.BF16.PACK_AB R8, R95, R30 ;  /* 0x0000001e5f08723e */ /* 0x000fc800000010ff */
[C---:B------:R-:W-:Y:S01]  /*88a0*/  PRMT R76, R8.reuse, 0x7632, R76 ;  /* 0x00007632084c7816 */ /* 0x040fe2000000004c */
[----:B-1----:R-:W-:Y:S01]  /*88b0*/  FFMA.FTZ R9, R129, c[0x0][0x23c], -R5 ;  /* 0x00008f0081097a23 */ /* 0x002fe20000010805 */
[----:B------:R-:W-:Y:S01]  /*88c0*/  PRMT R77, R8, 0x7610, R77 ;  /* 0x00007610084d7816 */ /* 0x000fe2000000004d */
[----:B------:R-:W-:Y:S01]  /*88d0*/  FFMA.FTZ R8, R89, c[0x0][0x23c], -R2 ;  /* 0x00008f0059087a23 */ /* 0x000fe20000010802 */
[----:B------:R-:W-:Y:S01]  /*88e0*/  @!P1 HFMA2.BF16_V2 R160, -RZ.H0_H0, RZ.H0_H0, -R58.H0_H0 ;  /* 0x200000ffffa09231 */ /* 0x000fe2000034093a */
[----:B------:R1:W2:Y:S01]  /*88f0*/  MUFU.EX2 R97, R9 ;  /* 0x0000000900617308 */ /* 0x0002a20000000800 */
[----:B------:R-:W-:Y:S01]  /*8900*/  PRMT R41, R77, 0x5410, R76 ;  /* 0x000054104d297816 */ /* 0x000fe2000000004c */
[----:B------:R-:W-:Y:S01]  /*8910*/  @!P0 HFMA2.BF16_V2 R162, -RZ.H0_H0, RZ.H0_H0, -R76.H0_H0 ;  /* 0x200000ffffa28231 */ /* 0x000fe2000034094c */
[----:B------:R-:W-:Y:S01]  /*8920*/  IMAD.MOV.U32 R89, RZ, RZ, R90 ;  /* 0x000000ffff597224 */ /* 0x000fe200078e005a */
[----:B------:R-:W-:Y:S01]  /*8930*/  @!P2 HFMA2.BF16_V2 R161, -RZ.H0_H0, RZ.H0_H0, -R77.H0_H0 ;  /* 0x200000ffffa1a231 */ /* 0x000fe2000034094d */
[----:B------:R-:W-:Y:S01]  /*8940*/  @!P1 PRMT R58, R160, 0x5410, RZ ;  /* 0x00005410a03a9816 */ /* 0x000fe200000000ff */
[----:B------:R-:W-:Y:S01]  /*8950*/  IMAD.MOV.U32 R129, RZ, RZ, R13 ;  /* 0x000000ffff817224 */ /* 0x000fe200078e000d */
[----:B------:R-:W-:Y:S01]  /*8960*/  @!P0 PRMT R76, R162, 0x5410, RZ ;  /* 0x00005410a24c8816 */ /* 0x000fe200000000ff */
[----:B------:R2:W-:Y:S01]  /*8970*/  MUFU.EX2 R93, R8 ;  /* 0x00000008005d7308 */ /* 0x0005e20000000800 */
[----:B------:R-:W-:Y:S01]  /*8980*/  ISETP.GE.U32.AND P0, PT, R241, R10, PT ;  /* 0x0000000af100720c */ /* 0x000fe20003f06070 */
[----:B------:R-:W-:Y:S01]  /*8990*/  FFMA.FTZ R10, R134, c[0x0][0x23c], -R5 ;  /* 0x00008f00860a7a23 */ /* 0x000fe20000010805 */
[----:B------:R-:W-:-:S02]  /*89a0*/  @!P2 PRMT R77, R161, 0x5410, RZ ;  /* 0x00005410a14da816 */ /* 0x000fc400000000ff */
[----:B------:R-:W-:Y:S01]  /*89b0*/  SHF.R.U32.HI R13, RZ, 0x18, R18 ;  /* 0x00000018ff0d7819 */ /* 0x000fe20000011612 */
[----:B-1----:R-:W-:Y:S02]  /*89c0*/  FFMA.FTZ R9, R92, c[0x0][0x23c], -R2 ;  /* 0x00008f005c097a23 */ /* 0x002fe40000010802 */
[----:B------:R-:W-:Y:S01]  /*89d0*/  MUFU.EX2 R113, R10 ;  /* 0x0000000a00717308 */ /* 0x000fe20000000800 */
[----:B------:R-:W-:Y:S01]  /*89e0*/  IMAD.MOV.U32 R92, RZ, RZ, R122 ;  /* 0x000000ffff5c7224 */ /* 0x000fe200078e007a */
[----:B--2---:R-:W-:-:S06]  /*89f0*/  F2FP.BF16.PACK_AB R8, R97, R98 ;  /* 0x000000626108723e */ /* 0x004fcc00000010ff */
[----:B------:R1:W2:Y:S01]  /*8a00*/  MUFU.EX2 R64, R9 ;  /* 0x0000000900407308 */ /* 0x0002a20000000800 */
[C---:B------:R-:W-:Y:S02]  /*8a10*/  PRMT R209, R8.reuse, 0x7610, R209 ;  /* 0x0000761008d17816 */ /* 0x040fe400000000d1 */
[----:B------:R-:W-:Y:S02]  /*8a20*/  PRMT R206, R8, 0x7632, R206 ;  /* 0x0000763208ce7816 */ /* 0x000fe400000000ce */
[----:B------:R-:W-:Y:S01]  /*8a30*/  LOP3.LUT R8, R15, 0xffff, RZ, 0xc0, !PT ;  /* 0x0000ffff0f087812 */ /* 0x000fe200078ec0ff */
[----:B------:R-:W-:Y:S01]  /*8a40*/  @!P6 HFMA2.BF16_V2 R163, -RZ.H0_H0, RZ.H0_H0, -R209.H0_H0 ;  /* 0x200000ffffa3e231 */ /* 0x000fe200003409d1 */
[----:B------:R-:W-:Y:S01]  /*8a50*/  PRMT R42, R209, 0x5410, R206 ;  /* 0x00005410d12a7816 */ /* 0x000fe200000000ce */
[----:B------:R-:W-:Y:S01]  /*8a60*/  @!P0 HFMA2.BF16_V2 R166, -RZ.H0_H0, RZ.H0_H0, -R206.H0_H0 ;  /* 0x200000ffffa68231 */ /* 0x000fe200003409ce */
[----:B------:R-:W-:Y:S02]  /*8a70*/  SHF.R.U32.HI R8, RZ, 0x8, R8 ;  /* 0x00000008ff087819 */ /* 0x000fe40000011608 */
[----:B------:R-:W-:-:S02]  /*8a80*/  @!P6 PRMT R209, R163, 0x5410, RZ ;  /* 0x00005410a3d1e816 */ /* 0x000fc400000000ff */
[----:B------:R-:W-:Y:S02]  /*8a90*/  LOP3.LUT R8, R8, 0xffff, RZ, 0xc0, !PT ;  /* 0x0000ffff08087812 */ /* 0x000fe400078ec0ff */
[----:B-1----:R-:W-:Y:S01]  /*8aa0*/  LOP3.LUT R9, R67, 0xff, RZ, 0xc0, !PT ;  /* 0x000000ff43097812 */ /* 0x002fe200078ec0ff */
[----:B------:R-:W-:Y:S01]  /*8ab0*/  IMAD.MOV.U32 R67, RZ, RZ, R120 ;  /* 0x000000ffff437224 */ /* 0x000fe200078e0078 */
[C---:B------:R-:W-:Y:S01]  /*8ac0*/  ISETP.GE.U32.AND P1, PT, R241.reuse, R8, PT ;  /* 0x00000008f100720c */ /* 0x040fe20003f26070 */
[----:B------:R-:W-:Y:S01]  /*8ad0*/  FFMA.FTZ R8, R84, c[0x0][0x23c], -R2 ;  /* 0x00008f0054087a23 */ /* 0x000fe20000010802 */
[----:B------:R-:W-:Y:S01]  /*8ae0*/  ISETP.GE.U32.AND P3, PT, R241, R9, PT ;  /* 0x00000009f100720c */ /* 0x000fe20003f66070 */
[----:B------:R-:W-:Y:S01]  /*8af0*/  FFMA.FTZ R9, R133, c[0x0][0x23c], -R5 ;  /* 0x00008f0085097a23 */ /* 0x000fe20000010805 */
[----:B------:R-:W-:Y:S01]  /*8b00*/  ISETP.GE.U32.AND P6, PT, R241, R74, PT ;  /* 0x0000004af100720c */ /* 0x000fe20003fc6070 */
[----:B------:R1:W-:Y:S01]  /*8b10*/  MUFU.EX2 R112, R8 ;  /* 0x0000000800707308 */ /* 0x0003e20000000800 */
[----:B------:R-:W-:Y:S01]  /*8b20*/  @!P0 PRMT R206, R166, 0x5410, RZ ;  /* 0x00005410a6ce8816 */ /* 0x000fe200000000ff */
[----:B------:R-:W-:Y:S01]  /*8b30*/  IMAD.MOV.U32 R133, RZ, RZ, R245 ;  /* 0x000000ffff857224 */ /* 0x000fe200078e00f5 */
[----:B--2---:R-:W-:-:S04]  /*8b40*/  F2FP.BF16.PACK_AB R10, R93, R64 ;  /* 0x000000405d0a723e */ /* 0x004fc800000010ff */
[C---:B------:R-:W-:Y:S01]  /*8b50*/  PRMT R205, R10.reuse, 0x7632, R205 ;  /* 0x000076320acd7816 */ /* 0x040fe200000000cd */
[----:B------:R2:W3:Y:S01]  /*8b60*/  MUFU.EX2 R94, R9 ;  /* 0x00000009005e7308 */ /* 0x0004e20000000800 */
[----:B------:R-:W-:-:S03]  /*8b70*/  PRMT R207, R10, 0x7610, R207 ;  /* 0x000076100acf7816 */ /* 0x000fc600000000cf */
[----:B------:R-:W-:Y:S01]  /*8b80*/  @!P6 HFMA2.BF16_V2 R169, -RZ.H0_H0, RZ.H0_H0, -R205.H0_H0 ;  /* 0x200000ffffa9e231 */ /* 0x000fe200003409cd */
[----:B------:R-:W-:Y:S01]  /*8b90*/  PRMT R43, R207, 0x5410, R205 ;  /* 0x00005410cf2b7816 */ /* 0x000fe200000000cd */
[----:B------:R-:W-:Y:S01]  /*8ba0*/  @!P3 HFMA2.BF16_V2 R167, -RZ.H0_H0, RZ.H0_H0, -R207.H0_H0 ;  /* 0x200000ffffa7b231 */ /* 0x000fe200003409cf */
[----:B-1----:R-:W-:Y:S02]  /*8bb0*/  SHF.R.U32.HI R8, RZ, 0x10, R15 ;  /* 0x00000010ff087819 */ /* 0x002fe4000001160f */
[----:B------:R-:W-:Y:S02]  /*8bc0*/  @!P6 PRMT R205, R169, 0x5410, RZ ;  /* 0x00005410a9cde816 */ /* 0x000fe400000000ff */
[----:B------:R-:W-:Y:S02]  /*8bd0*/  LOP3.LUT R8, R8, 0xff, RZ, 0xc0, !PT ;  /* 0x000000ff08087812 */ /* 0x000fe400078ec0ff */
[----:B------:R-:W-:Y:S02]  /*8be0*/  ISETP.GE.U32.AND P6, PT, R241, R27, PT ;  /* 0x0000001bf100720c */ /* 0x000fe40003fc6070 */
[----:B--2---:R-:W-:-:S02]  /*8bf0*/  LOP3.LUT R9, R15, 0xff, RZ, 0xc0, !PT ;  /* 0x000000ff0f097812 */ /* 0x004fc400078ec0ff */
[C---:B------:R-:W-:Y:S02]  /*8c00*/  ISETP.GE.U32.AND P0, PT, R241.reuse, R8, PT ;  /* 0x00000008f100720c */ /* 0x040fe40003f06070 */
[----:B------:R-:W-:Y:S01]  /*8c10*/  ISETP.GE.U32.AND P2, PT, R241, R9, PT ;  /* 0x00000009f100720c */ /* 0x000fe20003f46070 */
[----:B------:R-:W-:Y:S01]  /*8c20*/  FFMA.FTZ R9, R88, c[0x0][0x23c], -R2 ;  /* 0x00008f0058097a23 */ /* 0x000fe20000010802 */
[----:B------:R-:W-:Y:S01]  /*8c30*/  SHF.R.U32.HI R8, RZ, 0x18, R15 ;  /* 0x00000018ff087819 */ /* 0x000fe2000001160f */
[----:B------:R-:W-:Y:S01]  /*8c40*/  IMAD.MOV.U32 R88, RZ, RZ, R91 ;  /* 0x000000ffff587224 */ /* 0x000fe200078e005b */
[----:B------:R-:W-:Y:S01]  /*8c50*/  @!P3 PRMT R207, R167, 0x5410, RZ ;  /* 0x00005410a7cfb816 */ /* 0x000fe200000000ff */
[----:B------:R3:W1:Y:S01]  /*8c60*/  MUFU.EX2 R123, R9 ;  /* 0x00000009007b7308 */ /* 0x0006620000000800 */
[----:B------:R-:W-:Y:S02]  /*8c70*/  SHF.R.U32.HI R15, RZ, 0x18, R17 ;  /* 0x00000018ff0f7819 */ /* 0x000fe40000011611 */
[----:B---3--:R-:W-:-:S04]  /*8c80*/  F2FP.BF16.PACK_AB R9, R113, R94 ;  /* 0x0000005e7109723e */ /* 0x008fc800000010ff */
[C---:B------:R-:W-:Y:S02]  /*8c90*/  PRMT R204, R9.reuse, 0x7610, R204 ;  /* 0x0000761009cc7816 */ /* 0x040fe400000000cc */
[----:B------:R-:W-:Y:S01]  /*8ca0*/  PRMT R203, R9, 0x7632, R203 ;  /* 0x0000763209cb7816 */ /* 0x000fe200000000cb */
[----:B------:R-:W-:Y:S02]  /*8cb0*/  FFMA.FTZ R9, R139, c[0x0][0x23c], -R5 ;  /* 0x00008f008b097a23 */ /* 0x000fe40000010805 */
[----:B------:R-:W-:Y:S01]  /*8cc0*/  @!P2 HFMA2.BF16_V2 R172, -RZ.H0_H0, RZ.H0_H0, -R204.H0_H0 ;  /* 0x200000ffffaca231 */ /* 0x000fe200003409cc */
[----:B------:R-:W-:Y:S01]  /*8cd0*/  PRMT R36, R204, 0x5410, R203 ;  /* 0x00005410cc247816 */ /* 0x000fe200000000cb */
[----:B------:R-:W-:Y:S01]  /*8ce0*/  FFMA.FTZ R5, R140, c[0x0][0x23c], -R5 ;  /* 0x00008f008c057a23 */ /* 0x000fe20000010805 */
[----:B------:R2:W-:Y:S01]  /*8cf0*/  MUFU.EX2 R106, R9 ;  /* 0x00000009006a7308 */ /* 0x0005e20000000800 */
[----:B------:R-:W-:Y:S01]  /*8d00*/  @!P1 HFMA2.BF16_V2 R197, -RZ.H0_H0, RZ.H0_H0, -R203.H0_H0 ;  /* 0x200000ffffc59231 */ /* 0x000fe200003409cb */
[----:B------:R-:W-:Y:S01]  /*8d10*/  @!P2 PRMT R204, R172, 0x5410, RZ ;  /* 0x00005410accca816 */ /* 0x000fe200000000ff */
[----:B------:R-:W-:Y:S01]  /*8d20*/  IMAD.MOV.U32 R172, RZ, RZ, R133 ;  /* 0x000000ffffac7224 */ /* 0x000fe200078e0085 */
[----:B------:R-:W-:Y:S01]  /*8d30*/  ISETP.GE.U32.AND P2, PT, R241, R8, PT ;  /* 0x00000008f100720c */ /* 0x000fe20003f46070 */
[----:B------:R-:W-:Y:S01]  /*8d40*/  IMAD.MOV.U32 R133, RZ, RZ, R67 ;  /* 0x000000ffff857224 */ /* 0x000fe200078e0043 */
[----:B-1----:R-:W-:Y:S01]  /*8d50*/  F2FP.BF16.PACK_AB R8, R112, R123 ;  /* 0x0000007b7008723e */ /* 0x002fe200000010ff */
[----:B------:R-:W-:Y:S01]  /*8d60*/  IMAD.MOV.U32 R67, RZ, RZ, R128 ;  /* 0x000000ffff437224 */ /* 0x000fe200078e0080 */
[----:B------:R1:W3:Y:S01]  /*8d70*/  MUFU.EX2 R246, R5 ;  /* 0x0000000500f67308 */ /* 0x0002e20000000800 */
[----:B------:R-:W-:Y:S01]  /*8d80*/  @!P1 PRMT R203, R197, 0x5410, RZ ;  /* 0x00005410c5cb9816 */ /* 0x000fe200000000ff */
[----:B------:R-:W-:Y:S01]  /*8d90*/  IMAD.MOV.U32 R128, RZ, RZ, R12 ;  /* 0x000000ffff807224 */ /* 0x000fe200078e000c */
[----:B------:R-:W-:-:S02]  /*8da0*/  PRMT R202, R8, 0x7610, R202 ;  /* 0x0000761008ca7816 */ /* 0x000fc400000000ca */
[----:B------:R-:W-:Y:S02]  /*8db0*/  PRMT R201, R8, 0x7632, R201 ;  /* 0x0000763208c97816 */ /* 0x000fe400000000c9 */
[----:B------:R-:W-:Y:S01]  /*8dc0*/  LOP3.LUT R8, R53, 0xff, RZ, 0xc0, !PT ;  /* 0x000000ff35087812 */ /* 0x000fe200078ec0ff */
[----:B------:R-:W-:Y:S01]  /*8dd0*/  @!P0 HFMA2.BF16_V2 R198, -RZ.H0_H0, RZ.H0_H0, -R202.H0_H0 ;  /* 0x200000ffffc68231 */ /* 0x000fe200003409ca */
[----:B--2---:R-:W-:Y:S01]  /*8de0*/  SHF.R.U32.HI R9, RZ, 0x8, R75 ;  /* 0x00000008ff097819 */ /* 0x004fe2000001164b */
[----:B------:R-:W-:Y:S01]  /*8df0*/  IMAD.MOV.U32 R53, RZ, RZ, R37 ;  /* 0x000000ffff357224 */ /* 0x000fe200078e0025 */
[----:B------:R-:W-:Y:S01]  /*8e00*/  PRMT R37, R202, 0x5410, R201 ;  /* 0x00005410ca257816 */ /* 0x000fe200000000c9 */
[----:B------:R-:W-:Y:S01]  /*8e10*/  @!P2 HFMA2.BF16_V2 R199, -RZ.H0_H0, RZ.H0_H0, -R201.H0_H0 ;  /* 0x200000ffffc7a231 */ /* 0x000fe200003409c9 */
[----:B------:R-:W-:Y:S02]  /*8e20*/  @!P0 PRMT R202, R198, 0x5410, RZ ;  /* 0x00005410c6ca8816 */ /* 0x000fe400000000ff */
[----:B------:R-:W-:-:S02]  /*8e30*/  ISETP.GE.U32.AND P0, PT, R241, R8, PT ;  /* 0x00000008f100720c */ /* 0x000fc40003f06070 */
[----:B-1----:R-:W-:Y:S02]  /*8e40*/  LOP3.LUT R5, R79, 0xff, RZ, 0xc0, !PT ;  /* 0x000000ff4f057812 */ /* 0x002fe400078ec0ff */
[----:B------:R-:W-:Y:S01]  /*8e50*/  PRMT R24, R83, 0x5410, R9 ;  /* 0x0000541053187816 */ /* 0x000fe20000000009 */
[----:B------:R-:W-:Y:S01]  /*8e60*/  IMAD.SHL.U32 R169, R0, 0x2, RZ ;  /* 0x0000000200a97824 */ /* 0x000fe200078e00ff */
[----:B------:R-:W-:Y:S01]  /*8e70*/  PRMT R27, R5, 0x5410, R82 ;  /* 0x00005410051b7816 */ /* 0x000fe20000000052 */
[----:B------:R-:W-:Y:S01]  /*8e80*/  IMAD.MOV.U32 R83, RZ, RZ, R64 ;  /* 0x000000ffff537224 */ /* 0x000fe200078e0040 */
[----:B------:R-:W-:Y:S02]  /*8e90*/  LOP3.LUT R5, R23, 0xffff, RZ, 0xc0, !PT ;  /* 0x0000ffff17057812 */ /* 0x000fe400078ec0ff */
[----:B------:R-:W-:Y:S02]  /*8ea0*/  LOP3.LUT R8, R44, 0xff, RZ, 0xc0, !PT ;  /* 0x000000ff2c087812 */ /* 0x000fe400078ec0ff */
[----:B------:R-:W-:-:S02]  /*8eb0*/  SHF.R.U32.HI R5, RZ, 0x8, R5 ;  /* 0x00000008ff057819 */ /* 0x000fc40000011605 */
[----:B------:R-:W-:Y:S02]  /*8ec0*/  SHF.R.U32.HI R9, RZ, 0x10, R23 ;  /* 0x00000010ff097819 */ /* 0x000fe40000011617 */
[----:B------:R-:W-:Y:S02]  /*8ed0*/  ISETP.GE.U32.AND P4, PT, R241, R8, PT ;  /* 0x00000008f100720c */ /* 0x000fe40003f86070 */
[----:B------:R-:W-:Y:S02]  /*8ee0*/  PRMT R20, R11, 0x5410, R5 ;  /* 0x000054100b147816 */ /* 0x000fe40000000005 */
[----:B------:R-:W-:Y:S02]  /*8ef0*/  SHF.R.U32.HI R8, RZ, 0x18, R23 ;  /* 0x00000018ff087819 */ /* 0x000fe40000011617 */
[----:B------:R-:W-:Y:S02]  /*8f00*/  LOP3.LUT R5, R9, 0xff, RZ, 0xc0, !PT ;  /* 0x000000ff09057812 */ /* 0x000fe400078ec0ff */
[----:B------:R-:W-:Y:S01]  /*8f10*/  SHF.R.U32.HI R9, RZ, 0x8, R55 ;  /* 0x00000008ff097819 */ /* 0x000fe20000011637 */
[----:B------:R-:W-:Y:S01]  /*8f20*/  IMAD.MOV.U32 R55, RZ, RZ, R14 ;  /* 0x000000ffff377224 */ /* 0x000fe200078e000e */
[----:B------:R-:W-:-:S02]  /*8f30*/  PRMT R21, R5, 0x5410, R8 ;  /* 0x0000541005157816 */ /* 0x000fc40000000008 */
[----:B------:R-:W-:Y:S02]  /*8f40*/  LOP3.LUT R5, R9, 0xffff, RZ, 0xc0, !PT ;  /* 0x0000ffff09057812 */ /* 0x000fe400078ec0ff */
[----:B---3--:R-:W-:Y:S02]  /*8f50*/  F2FP.BF16.PACK_AB R10, R246, R106 ;  /* 0x0000006af60a723e */ /* 0x008fe400000010ff */
[----:B------:R-:W-:Y:S02]  /*8f60*/  ISETP.GE.U32.AND P1, PT, R241, R5, PT ;  /* 0x00000005f100720c */ /* 0x000fe40003f26070 */
[----:B------:R-:W-:Y:S02]  /*8f70*/  SHF.R.U32.HI R5, RZ, 0x8, R32 ;  /* 0x00000008ff057819 */ /* 0x000fe40000011620 */
[----:B------:R-:W-:Y:S02]  /*8f80*/  @!P2 PRMT R201, R199, 0x5410, RZ ;  /* 0x00005410c7c9a816 */ /* 0x000fe400000000ff */
[----:B------:R-:W-:Y:S01]  /*8f90*/  PRMT R23, R46, 0x5410, R5 ;  /* 0x000054102e177816 */ /* 0x000fe20000000005 */
[----:B------:R-:W-:Y:S01]  /*8fa0*/  FFMA.FTZ R5, R132, c[0x0][0x23c], -R7 ;  /* 0x00008f0084057a23 */ /* 0x000fe20000010807 */
[----:B------:R-:W-:-:S02]  /*8fb0*/  PRMT R200, R10, 0x7610, R200 ;  /* 0x000076100ac87816 */ /* 0x000fc400000000c8 */
[----:B------:R-:W-:Y:S01]  /*8fc0*/  PRMT R199, R10, 0x7632, R199 ;  /* 0x000076320ac77816 */ /* 0x000fe200000000c7 */
[--C-:B------:R-:W-:Y:S01]  /*8fd0*/  FFMA.FTZ R10, R87, c[0x0][0x23c], -R2.reuse ;  /* 0x00008f00570a7a23 */ /* 0x100fe20000010802 */
[----:B------:R1:W-:Y:S01]  /*8fe0*/  MUFU.EX2 R122, R5 ;  /* 0x00000005007a7308 */ /* 0x0003e20000000800 */
[----:B------:R-:W-:Y:S01]  /*8ff0*/  FFMA.FTZ R2, R85, c[0x0][0x23c], -R2 ;  /* 0x00008f0055027a23 */ /* 0x000fe20000010802 */
[----:B------:R-:W-:Y:S01]  /*9000*/  LOP3.LUT R9, R34, 0xff, RZ, 0xc0, !PT ;  /* 0x000000ff22097812 */ /* 0x000fe200078ec0ff */
[----:B------:R-:W-:Y:S01]  /*9010*/  @!P5 HFMA2.BF16_V2 R226, -RZ.H0_H0, RZ.H0_H0, -R200.H0_H0 ;  /* 0x200000ffffe2d231 */ /* 0x000fe200003409c8 */
[----:B------:R-:W-:Y:S01]  /*9020*/  SHF.R.U32.HI R8, RZ, 0x8, R33 ;  /* 0x00000008ff087819 */ /* 0x000fe20000011621 */
[----:B------:R-:W-:Y:S01]  /*9030*/  @!P1 HFMA2.BF16_V2 R235, -RZ.H0_H0, RZ.H0_H0, -R199.H0_H0 ;  /* 0x200000ffffeb9231 */ /* 0x000fe200003409c7 */
[----:B------:R-:W-:Y:S01]  /*9040*/  LOP3.LUT R11, R19, 0xffff, RZ, 0xc0, !PT ;  /* 0x0000ffff130b7812 */ /* 0x000fe200078ec0ff */
[----:B------:R-:W-:Y:S01]  /*9050*/  IMAD.MOV.U32 R87, RZ, RZ, R66 ;  /* 0x000000ffff577224 */ /* 0x000fe200078e0042 */
[----:B------:R2:W-:Y:S01]  /*9060*/  MUFU.EX2 R245, R2 ;  /* 0x0000000200f57308 */ /* 0x0005e20000000800 */
[----:B------:R-:W-:-:S02]  /*9070*/  PRMT R25, R47, 0x5410, R8 ;  /* 0x000054102f197816 */ /* 0x000fc40000000008 */
[----:B------:R-:W-:Y:S02]  /*9080*/  LOP3.LUT R8, R50, 0xff, RZ, 0xc0, !PT ;  /* 0x000000ff32087812 */ /* 0x000fe400078ec0ff */
[----:B------:R-:W-:Y:S02]  /*9090*/  LOP3.LUT R14, R18, 0xff, RZ, 0xc0, !PT ;  /* 0x000000ff120e7812 */ /* 0x000fe400078ec0ff */
[----:B------:R-:W-:Y:S01]  /*90a0*/  PRMT R22, R8, 0x5410, R52 ;  /* 0x0000541008167816 */ /* 0x000fe20000000034 */
[----:B------:R3:W4:Y:S01]  /*90b0*/  MUFU.EX2 R30, R10 ;  /* 0x0000000a001e7308 */ /* 0x0007220000000800 */
[----:B-1----:R-:W-:Y:S01]  /*90c0*/  SHF.R.U32.HI R5, RZ, 0x10, R44 ;  /* 0x00000010ff057819 */ /* 0x002fe2000001162c */
[----:B------:R-:W-:Y:S01]  /*90d0*/  IMAD.MOV.U32 R52, RZ, RZ, R65 ;  /* 0x000000ffff347224 */ /* 0x000fe200078e0041 */
[----:B------:R-:W-:Y:S02]  /*90e0*/  LOP3.LUT R8, R28, 0xff, RZ, 0xc0, !PT ;  /* 0x000000ff1c087812 */ /* 0x000fe400078ec0ff */
[----:B------:R-:W-:-:S02]  /*90f0*/  LOP3.LUT R5, R5, 0xff, RZ, 0xc0, !PT ;  /* 0x000000ff05057812 */ /* 0x000fc400078ec0ff */
[----:B------:R-:W-:Y:S01]  /*9100*/  PRMT R28, R8, 0x5410, R31 ;  /* 0x00005410081c7816 */ /* 0x000fe2000000001f */
[----:B------:R-:W-:Y:S01]  /*9110*/  FFMA.FTZ R8, R115, c[0x0][0x23c], -R7 ;  /* 0x00008f0073087a23 */ /* 0x000fe20000010807 */
[----:B--2---:R-:W-:Y:S01]  /*9120*/  SHF.R.U32.HI R2, RZ, 0x8, R26 ;  /* 0x00000008ff027819 */ /* 0x004fe2000001161a */
[C---:B------:R-:W-:Y:S01]  /*9130*/  IMAD R115, R241.reuse, 0x10000, R241 ;  /* 0x00010000f1737824 */ /* 0x040fe200078e02f1 */
[----:B------:R-:W-:Y:S01]  /*9140*/  ISETP.GE.U32.AND P3, PT, R241, R5, PT ;  /* 0x00000005f100720c */ /* 0x000fe20003f66070 */
[----:B------:R-:W-:Y:S01]  /*9150*/  FFMA.FTZ R5, R130, c[0x0][0x23c], -R7 ;  /* 0x00008f0082057a23 */ /* 0x000fe20000010807 */
[----:B------:R-:W-:Y:S02]  /*9160*/  PRMT R29, R29, 0x5410, R2 ;  /* 0x000054101d1d7816 */ /* 0x000fe40000000002 */
[----:B------:R-:W-:Y:S01]  /*9170*/  LOP3.LUT R2, R17, 0xffff, RZ, 0xc0, !PT ;  /* 0x0000ffff11027812 */ /* 0x000fe200078ec0ff */
[----:B------:R1:W-:Y:S01]  /*9180*/  MUFU.EX2 R120, R5 ;  /* 0x0000000500787308 */ /* 0x0003e20000000800 */
[----:B------:R-:W-:Y:S01]  /*9190*/  PRMT R26, R9, 0x5410, R35 ;  /* 0x00005410091a7816 */ /* 0x000fe20000000023 */
[----:B------:R-:W-:Y:S01]  /*91a0*/  FFMA.FTZ R9, R135, c[0x0][0x23c], -R7 ;  /* 0x00008f0087097a23 */ /* 0x000fe20000010807 */
[----:B---3--:R-:W-:-:S02]  /*91b0*/  LOP3.LUT R10, R17, 0xff, RZ, 0xc0, !PT ;  /* 0x000000ff110a7812 */ /* 0x008fc400078ec0ff */
[----:B------:R-:W-:Y:S02]  /*91c0*/  SHF.R.U32.HI R2, RZ, 0x8, R2 ;  /* 0x00000008ff027819 */ /* 0x000fe40000011602 */
[----:B------:R-:W-:Y:S01]  /*91d0*/  LOP3.LUT R12, R19, 0xff, RZ, 0xc0, !PT ;  /* 0x000000ff130c7812 */ /* 0x000fe200078ec0ff */
[----:B------:R2:W3:Y:S01]  /*91e0*/  MUFU.EX2 R90, R9 ;  /* 0x00000009005a7308 */ /* 0x0004e20000000800 */
[----:B------:R-:W-:Y:S02]  /*91f0*/  PRMT R16, R10, 0x5410, R2 ;  /* 0x000054100a107816 */ /* 0x000fe40000000002 */
[----:B------:R-:W-:Y:S02]  /*9200*/  LOP3.LUT R2, R18, 0xffff, RZ, 0xc0, !PT ;  /* 0x0000ffff12027812 */ /* 0x000fe400078ec0ff */
[----:B------:R-:W-:Y:S02]  /*9210*/  PRMT R38, R200, 0x5410, R199 ;  /* 0x00005410c8267816 */ /* 0x000fe400000000c7 */
[----:B------:R-:W-:Y:S01]  /*9220*/  @!P5 PRMT R200, R226, 0x5410, RZ ;  /* 0x00005410e2c8d816 */ /* 0x000fe200000000ff */
[----:B------:R-:W-:Y:S01]  /*9230*/  IMAD.MOV.U32 R226, RZ, RZ, R72 ;  /* 0x000000ffffe27224 */ /* 0x000fe200078e0048 */
[----:B-1----:R-:W-:Y:S01]  /*9240*/  SHF.R.U32.HI R5, RZ, 0x10, R18 ;  /* 0x00000010ff057819 */ /* 0x002fe20000011612 */
[----:B------:R-:W-:Y:S01]  /*9250*/  IMAD.MOV.U32 R18, RZ, RZ, R73 ;  /* 0x000000ffff127224 */ /* 0x000fe200078e0049 */
[----:B------:R-:W-:Y:S01]  /*9260*/  ISETP.GE.U32.AND P2, PT, R241, R56, PT ;  /* 0x00000038f100720c */ /* 0x000fe20003f46070 */
[----:B------:R-:W-:Y:S01]  /*9270*/  IMAD.MOV.U32 R73, RZ, RZ, R89 ;  /* 0x000000ffff497224 */ /* 0x000fe200078e0059 */
[----:B------:R-:W-:Y:S01]  /*9280*/  LOP3.LUT R5, R5, 0xff, RZ, 0xc0, !PT ;  /* 0x000000ff05057812 */ /* 0x000fe200078ec0ff */
[----:B------:R1:W5:Y:S01]  /*9290*/  MUFU.EX2 R89, R8 ;  /* 0x0000000800597308 */ /* 0x0003620000000800 */
[----:B------:R-:W-:Y:S01]  /*92a0*/  IMAD.MOV.U32 R72, RZ, RZ, R92 ;  /* 0x000000ffff487224 */ /* 0x000fe200078e005c */
[----:B--2---:R-:W-:Y:S01]  /*92b0*/  SHF.R.U32.HI R9, RZ, 0x10, R17 ;  /* 0x00000010ff097819 */ /* 0x004fe20000011611 */
[----:B------:R-:W-:Y:S01]  /*92c0*/  IMAD.MOV.U32 R92, RZ, RZ, R242 ;  /* 0x000000ffff5c7224 */ /* 0x000fe200078e00f2 */
[----:B------:R-:W-:Y:S01]  /*92d0*/  HSET2.LE.AND R0, R28, R115, PT ;  /* 0x000000731c007233 */ /* 0x000fe20003803000 */
[----:B------:R-:W-:Y:S01]  /*92e0*/  IMAD.MOV.U32 R56, RZ, RZ, R39 ;  /* 0x000000ffff387224 */ /* 0x000fe200078e0027 */
[----:B------:R-:W-:Y:S01]  /*92f0*/  LOP3.LUT R10, R9, 0xff, RZ, 0xc0, !PT ;  /* 0x000000ff090a7812 */ /* 0x000fe200078ec0ff */
[----:B------:R-:W-:Y:S01]  /*9300*/  IMAD.MOV.U32 R130, RZ, RZ, R72 ;  /* 0x000000ffff827224 */ /* 0x000fe200078e0048 */
[----:B------:R-:W-:Y:S01]  /*9310*/  SHF.R.U32.HI R9, RZ, 0x8, R2 ;  /* 0x00000008ff097819 */ /* 0x000fe20000011602 */
[----:B------:R-:W-:Y:S01]  /*9320*/  IMAD.MOV.U32 R17, RZ, RZ, R133 ;  /* 0x000000ffff117224 */ /* 0x000fe200078e0085 */
[----:B------:R-:W-:-:S02]  /*9330*/  SHF.R.U32.HI R2, RZ, 0x8, R11 ;  /* 0x00000008ff027819 */ /* 0x000fc4000001160b */
[----:B------:R-:W-:Y:S01]  /*9340*/  PRMT R11, R5, 0x5410, R13 ;  /* 0x00005410050b7816 */ /* 0x000fe2000000000d */
[----:B------:R-:W-:Y:S01]  /*9350*/  FFMA.FTZ R5, R136, c[0x0][0x23c], -R6 ;  /* 0x00008f0088057a23 */ /* 0x000fe20000010806 */
[----:B------:R-:W-:Y:S01]  /*9360*/  PRMT R13, R12, 0x5410, R2 ;  /* 0x000054100c0d7816 */ /* 0x000fe20000000002 */
[----:B-1----:R-:W-:Y:S02]  /*9370*/  FFMA.FTZ R8, R109, c[0x0][0x23c], -R7 ;  /* 0x00008f006d087a23 */ /* 0x002fe40000010807 */
[----:B------:R1:W-:Y:S01]  /*9380*/  MUFU.EX2 R85, R5 ;  /* 0x0000000500557308 */ /* 0x0003e20000000800 */
[----:B------:R-:W-:Y:S02]  /*9390*/  SHF.R.U32.HI R2, RZ, 0x10, R19 ;  /* 0x00000010ff027819 */ /* 0x000fe40000011613 */
[----:B------:R-:W-:Y:S02]  /*93a0*/  PRMT R14, R14, 0x5410, R9 ;  /* 0x000054100e0e7816 */ /* 0x000fe40000000009 */
[----:B------:R-:W-:-:S02]  /*93b0*/  LOP3.LUT R9, R2, 0xff, RZ, 0xc0, !PT ;  /* 0x000000ff02097812 */ /* 0x000fc400078ec0ff */
[----:B------:R-:W-:Y:S01]  /*93c0*/  LOP3.LUT R2, R44, 0xffff, RZ, 0xc0, !PT ;  /* 0x0000ffff2c027812 */ /* 0x000fe200078ec0ff */
[----:B------:R4:W-:Y:S01]  /*93d0*/  MUFU.EX2 R242, R8 ;  /* 0x0000000800f27308 */ /* 0x0009e20000000800 */
[----:B------:R-:W-:Y:S02]  /*93e0*/  PRMT R15, R10, 0x5410, R15 ;  /* 0x000054100a0f7816 */ /* 0x000fe4000000000f */
[----:B------:R-:W-:Y:S01]  /*93f0*/  SHF.R.U32.HI R10, RZ, 0x18, R19 ;  /* 0x00000018ff0a7819 */ /* 0x000fe20000011613 */
[----:B------:R-:W-:Y:S01]  /*9400*/  IMAD.MOV.U32 R19, RZ, RZ, R243 ;  /* 0x000000ffff137224 */ /* 0x000fe200078e00f3 */
[----:B------:R-:W-:Y:S02]  /*9410*/  SHF.R.U32.HI R2, RZ, 0x8, R2 ;  /* 0x00000008ff027819 */ /* 0x000fe40000011602 */
[----:B------:R-:W-:Y:S01]  /*9420*/  PRMT R12, R9, 0x5410, R10 ;  /* 0x00005410090c7816 */ /* 0x000fe2000000000a */
[----:B-1----:R-:W-:Y:S01]  /*9430*/  FFMA.FTZ R5, R131, c[0x0][0x23c], -R6 ;  /* 0x00008f0083057a23 */ /* 0x002fe20000010806 */
[----:B------:R-:W-:-:S02]  /*9440*/  LOP3.LUT R2, R2, 0xffff, RZ, 0xc0, !PT ;  /* 0x0000ffff02027812 */ /* 0x000fc400078ec0ff */
[----:B------:R-:W-:Y:S01]  /*9450*/  @!P1 PRMT R199, R235, 0x5410, RZ ;  /* 0x00005410ebc79816 */ /* 0x000fe200000000ff */
[----:B------:R1:W-:Y:S01]  /*9460*/  MUFU.EX2 R84, R5 ;  /* 0x0000000500547308 */ /* 0x0003e20000000800 */
[----:B----4-:R-:W-:Y:S01]  /*9470*/  F2FP.BF16.PACK_AB R8, R245, R30 ;  /* 0x0000001ef508723e */ /* 0x010fe200000010ff */
[--C-:B------:R-:W-:Y:S02]  /*9480*/  FFMA.FTZ R9, R121, c[0x0][0x23c], -R6.reuse ;  /* 0x00008f0079097a23 */ /* 0x100fe40000010806 */
[----:B------:R-:W-:Y:S01]  /*9490*/  FFMA.FTZ R10, R114, c[0x0][0x23c], -R6 ;  /* 0x00008f00720a7a23 */ /* 0x000fe20000010806 */
[C---:B------:R-:W-:Y:S01]  /*94a0*/  PRMT R198, R8.reuse, 0x7610, R198 ;  /* 0x0000761008c67816 */ /* 0x040fe200000000c6 */
[----:B------:R-:W-:Y:S01]  /*94b0*/  IMAD.MOV.U32 R131, RZ, RZ, R73 ;  /* 0x000000ffff837224 */ /* 0x000fe200078e0049 */
[----:B------:R-:W-:Y:S01]  /*94c0*/  PRMT R197, R8, 0x7632, R197 ;  /* 0x0000763208c57816 */ /* 0x000fe200000000c5 */
[----:B------:R-:W-:Y:S02]  /*94d0*/  IMAD.MOV.U32 R235, RZ, RZ, R67 ;  /* 0x000000ffffeb7224 */ /* 0x000fe400078e0043 */
[----:B-1----:R-:W-:Y:S01]  /*94e0*/  FFMA.FTZ R5, R110, c[0x0][0x23c], -R7 ;  /* 0x00008f006e057a23 */ /* 0x002fe20000010807 */
[----:B------:R-:W-:Y:S01]  /*94f0*/  @!P0 HFMA2.BF16_V2 R236, -RZ.H0_H0, RZ.H0_H0, -R198.H0_H0 ;  /* 0x200000ffffec8231 */ /* 0x000fe200003409c6 */
[----:B------:R-:W-:Y:S01]  /*9500*/  IMAD.MOV.U32 R110, RZ, RZ, R244 ;  /* 0x000000ffff6e7224 */ /* 0x000fe200078e00f4 */
[----:B---3--:R-:W-:Y:S01]  /*9510*/  F2FP.BF16.PACK_AB R8, R90, R122 ;  /* 0x0000007a5a08723e */ /* 0x008fe200000010ff */
[----:B------:R5:W1:Y:S01]  /*9520*/  MUFU.EX2 R244, R5 ;  /* 0x0000000500f47308 */ /* 0x000a620000000800 */
[----:B------:R-:W-:Y:S01]  /*9530*/  PRMT R39, R198, 0x5410, R197 ;  /* 0x00005410c6277816 */ /* 0x000fe200000000c5 */
[----:B------:R-:W2:Y:S01]  /*9540*/  LDSM.16.MT88.4 R72, [R169+0x6000] ;  /* 0x00600000a948783b */ /* 0x000ea20000004200 */
[C---:B------:R-:W-:Y:S01]  /*9550*/  PRMT R160, R8.reuse, 0x7610, R160 ;  /* 0x0000761008a07816 */ /* 0x040fe200000000a0 */
[----:B------:R-:W-:Y:S01]  /*9560*/  @!P2 HFMA2.BF16_V2 R237, -RZ.H0_H0, RZ.H0_H0, -R197.H0_H0 ;  /* 0x200000ffffeda231 */ /* 0x000fe200003409c5 */
[----:B------:R-:W-:Y:S01]  /*9570*/  PRMT R158, R8, 0x7632, R158 ;  /* 0x00007632089e7816 */ /* 0x000fe2000000009e */
[--C-:B------:R-:W-:Y:S01]  /*9580*/  HSET2.LE.AND R8, R21, R115.reuse, PT ;  /* 0x0000007315087233 */ /* 0x100fe20003803000 */
[----:B------:R-:W-:Y:S01]  /*9590*/  @!P0 PRMT R198, R236, 0x5410, RZ ;  /* 0x00005410ecc68816 */ /* 0x000fe200000000ff */
[----:B------:R3:W-:Y:S01]  /*95a0*/  MUFU.EX2 R91, R9 ;  /* 0x00000009005b7308 */ /* 0x0007e20000000800 */
[----:B------:R-:W-:Y:S01]  /*95b0*/  ISETP.GE.U32.AND P0, PT, R241, R2, PT ;  /* 0x00000002f100720c */ /* 0x000fe20003f06070 */
[----:B------:R-:W-:Y:S01]  /*95c0*/  HSET2.LE.AND R2, R20, R115, PT ;  /* 0x0000007314027233 */ /* 0x000fe20003803000 */
[----:B------:R-:W4:Y:S01]  /*95d0*/  LDSM.16.MT88.4 R64, [R169+0x6800] ;  /* 0x00680000a940783b */ /* 0x000f220000004200 */
[----:B-----5:R-:W-:-:S04]  /*95e0*/  F2FP.BF16.PACK_AB R5, R89, R120 ;  /* 0x000000785905723e */ /* 0x020fc800000010ff */
[----:B------:R-:W5:Y:S01]  /*95f0*/  MUFU.EX2 R243, R10 ;  /* 0x0000000a00f37308 */ /* 0x000f620000000800 */
[----:B------:R-:W-:Y:S01]  /*9600*/  LOP3.LUT R41, R8, R41, RZ, 0xc0, !PT ;  /* 0x0000002908297212 */ /* 0x000fe200078ec0ff */
[----:B------:R-:W-:Y:S01]  /*9610*/  IMAD.MOV.U32 R236, RZ, RZ, R30 ;  /* 0x000000ffffec7224 */ /* 0x000fe200078e001e */
[C---:B------:R-:W-:Y:S02]  /*9620*/  PRMT R167, R5.reuse, 0x7610, R167 ;  /* 0x0000761005a77816 */ /* 0x040fe400000000a7 */
[----:B------:R-:W-:Y:S01]  /*9630*/  PRMT R166, R5, 0x7632, R166 ;  /* 0x0000763205a67816 */ /* 0x000fe200000000a6 */
[--C-:B------:R-:W-:Y:S01]  /*9640*/  HSET2.LE.AND R5, R24, R115.reuse, PT ;  /* 0x0000007318057233 */ /* 0x100fe20003803000 */
[----:B-1----:R-:W-:Y:S02]  /*9650*/  F2FP.BF16.PACK_AB R8, R244, R242 ;  /* 0x000000f2f408723e */ /* 0x002fe400000010ff */
[----:B------:R-:W-:Y:S01]  /*9660*/  LOP3.LUT R40, R2, R40, RZ, 0xc0, !PT ;  /* 0x0000002802287212 */ /* 0x000fe200078ec0ff */
[--C-:B------:R-:W-:Y:S01]  /*9670*/  HSET2.LE.AND R2, R27, R115.reuse, PT ;  /* 0x000000731b027233 */ /* 0x100fe20003803000 */
[----:B------:R-:W-:Y:S01]  /*9680*/  LOP3.LUT R42, R5, R42, RZ, 0xc0, !PT ;  /* 0x0000002a052a7212 */ /* 0x000fe200078ec0ff */
[----:B------:R-:W-:Y:S01]  /*9690*/  HSET2.LE.AND R5, R16, R115, PT ;  /* 0x0000007310057233 */ /* 0x000fe20003803000 */
[----:B------:R-:W-:-:S02]  /*96a0*/  PRMT R161, R8, 0x7610, R161 ;  /* 0x0000761008a17816 */ /* 0x000fc400000000a1 */
[----:B------:R-:W-:Y:S01]  /*96b0*/  PRMT R159, R8, 0x7632, R159 ;  /* 0x00007632089f7816 */ /* 0x000fe2000000009f */
[----:B------:R-:W-:Y:S01]  /*96c0*/  FFMA.FTZ R8, R225, c[0x0][0x23c], -R6 ;  /* 0x00008f00e1087a23 */ /* 0x000fe20000010806 */
[----:B---3--:R-:W-:Y:S02]  /*96d0*/  F2FP.BF16.PACK_AB R9, R84, R85 ;  /* 0x000000555409723e */ /* 0x008fe400000010ff */
[----:B------:R-:W-:Y:S01]  /*96e0*/  LOP3.LUT R43, R2, R43, RZ, 0xc0, !PT ;  /* 0x0000002b022b7212 */ /* 0x000fe200078ec0ff */
[----:B------:R-:W-:Y:S01]  /*96f0*/  HSET2.LE.AND R2, R15, R115, PT ;  /* 0x000000730f027233 */ /* 0x000fe20003803000 */
[----:B------:R-:W-:Y:S01]  /*9700*/  LOP3.LUT R36, R5, R36, RZ, 0xc0, !PT ;  /* 0x0000002405247212 */ /* 0x000fe200078ec0ff */
[----:B------:R1:W-:Y:S01]  /*9710*/  MUFU.EX2 R50, R8 ;  /* 0x0000000800327308 */ /* 0x0003e20000000800 */
[----:B-----5:R-:W-:Y:S02]  /*9720*/  F2FP.BF16.PACK_AB R5, R243, R91 ;  /* 0x0000005bf305723e */ /* 0x020fe400000010ff */
[----:B------:R-:W-:-:S02]  /*9730*/  PRMT R163, R9, 0x7610, R163 ;  /* 0x0000761009a37816 */ /* 0x000fc400000000a3 */
[----:B------:R-:W-:Y:S01]  /*9740*/  PRMT R162, R9, 0x7632, R162 ;  /* 0x0000763209a27816 */ /* 0x000fe200000000a2 */
[----:B------:R-:W-:Y:S01]  /*9750*/  FFMA.FTZ R9, R137, c[0x0][0x23c], -R7 ;  /* 0x00008f0089097a23 */ /* 0x000fe20000010807 */
[----:B------:R-:W-:Y:S01]  /*9760*/  LOP3.LUT R37, R2, R37, RZ, 0xc0, !PT ;  /* 0x0000002502257212 */ /* 0x000fe200078ec0ff */
[--C-:B------:R-:W-:Y:S01]  /*9770*/  HSET2.LE.AND R2, R25, R115.reuse, PT ;  /* 0x0000007319027233 */ /* 0x100fe20003803000 */
[C---:B------:R-:W-:Y:S02]  /*9780*/  PRMT R157, R5.reuse, 0x7610, R157 ;  /* 0x00007610059d7816 */ /* 0x040fe4000000009d */
[----:B------:R-:W-:Y:S02]  /*9790*/  PRMT R156, R5, 0x7632, R156 ;  /* 0x00007632059c7816 */ /* 0x000fe4000000009c */
[----:B------:R-:W-:Y:S01]  /*97a0*/  @!P2 PRMT R197, R237, 0x5410, RZ ;  /* 0x00005410edc5a816 */ /* 0x000fe200000000ff */
[--C-:B-1----:R-:W-:Y:S01]  /*97b0*/  HSET2.LE.AND R8, R22, R115.reuse, PT ;  /* 0x0000007316087233 */ /* 0x102fe20003803000 */
[----:B------:R1:W-:Y:S01]  /*97c0*/  MUFU.EX2 R109, R9 ;  /* 0x00000009006d7308 */ /* 0x0003e20000000800 */
[----:B------:R-:W-:Y:S01]  /*97d0*/  HSET2.LE.AND R5, R23, R115, PT ;  /* 0x0000007317057233 */ /* 0x000fe20003803000 */
[----:B------:R-:W-:Y:S01]  /*97e0*/  LOP3.LUT R38, R2, R38, RZ, 0xc0, !PT ;  /* 0x0000002602267212 */ /* 0x000fe200078ec0ff */
[----:B------:R3:W5:Y:S01]  /*97f0*/  LDL.LU.S16 R237, [R1+0x30] ;  /* 0x0000300001ed7983 */ /* 0x0007620000300600 */
[----:B------:R-:W-:-:S02]  /*9800*/  LOP3.LUT R39, R8, R39, RZ, 0xc0, !PT ;  /* 0x0000002708277212 */ /* 0x000fc400078ec0ff */
[----:B------:R-:W-:Y:S01]  /*9810*/  PRMT R8, R167, 0x5410, R166 ;  /* 0x00005410a7087816 */ /* 0x000fe200000000a6 */
[--C-:B------:R-:W-:Y:S01]  /*9820*/  HSET2.LE.AND R2, R26, R115.reuse, PT ;  /* 0x000000731a027233 */ /* 0x100fe20003803000 */
[----:B------:R3:W3:Y:S02]  /*9830*/  LDL.LU.S16 R20, [R1+0x38] ;  /* 0x0000380001147983 */ /* 0x0006e40000300600 */
[----:B------:R-:W-:Y:S02]  /*9840*/  LOP3.LUT R34, R5, R8, RZ, 0xc0, !PT ;  /* 0x0000000805227212 */ /* 0x000fe400078ec0ff */
[----:B------:R-:W-:Y:S01]  /*9850*/  PRMT R5, R163, 0x5410, R162 ;  /* 0x00005410a3057816 */ /* 0x000fe200000000a2 */
[----:B------:R2:W3:Y:S01]  /*9860*/  LDL.LU.S16 R121, [R1+0x34] ;  /* 0x0000340001797983 */ /* 0x0004e20000300600 */
[----:B------:R-:W-:Y:S01]  /*9870*/  FFMA.FTZ R8, R138, c[0x0][0x23c], -R7 ;  /* 0x00008f008a087a23 */ /* 0x000fe20000010807 */
[----:B------:R-:W-:Y:S01]  /*9880*/  ISETP.GE.U32.AND P5, PT, R241, R107, PT ;  /* 0x0000006bf100720c */ /* 0x000fe20003fa6070 */
[--C-:B-1----:R-:W-:Y:S01]  /*9890*/  FFMA.FTZ R9, R149, c[0x0][0x23c], -R6.reuse ;  /* 0x00008f0095097a23 */ /* 0x102fe20000010806 */
[----:B------:R-:W-:Y:S01]  /*98a0*/  LOP3.LUT R35, R2, R5, RZ, 0xc0, !PT ;  /* 0x0000000502237212 */ /* 0x000fe200078ec0ff */
[----:B------:R-:W-:Y:S01]  /*98b0*/  HSET2.LE.AND R2, R29, R115, PT ;  /* 0x000000731d027233 */ /* 0x000fe20003803000 */
[----:B------:R-:W-:Y:S01]  /*98c0*/  PRMT R5, R161, 0x5410, R159 ;  /* 0x00005410a1057816 */ /* 0x000fe2000000009f */
[----:B------:R-:W1:Y:S03]  /*98d0*/  MUFU.EX2 R46, R9 ;  /* 0x00000009002e7308 */ /* 0x000e660000000800 */
[----:B------:R-:W-:Y:S01]  /*98e0*/  LOP3.LUT R30, R2, R5, RZ, 0xc0, !PT ;  /* 0x00000005021e7212 */ /* 0x000fe200078ec0ff */
[----:B------:R-:W-:Y:S01]  /*98f0*/  FFMA.FTZ R5, R142, c[0x0][0x23c], -R6 ;  /* 0x00008f008e057a23 */ /* 0x000fe20000010806 */
[----:B------:R-:W-:-:S03]  /*9900*/  PRMT R2, R157, 0x5410, R156 ;  /* 0x000054109d027816 */ /* 0x000fc6000000009c */
[----:B------:R2:W-:Y:S01]  /*9910*/  MUFU.EX2 R79, R5 ;  /* 0x00000005004f7308 */ /* 0x0005e20000000800 */
[----:B------:R-:W-:Y:S01]  /*9920*/  LOP3.LUT R31, R0, R2, RZ, 0xc0, !PT ;  /* 0x00000002001f7212 */ /* 0x000fe200078ec0ff */
[----:B------:R-:W-:Y:S01]  /*9930*/  HSET2.LE.AND R2, R14, R115, PT ;  /* 0x000000730e027233 */ /* 0x000fe20003803000 */
[----:B-1----:R-:W-:-:S05]  /*9940*/  F2FP.BF16.PACK_AB R0, R46, R50 ;  /* 0x000000322e00723e */ /* 0x002fca00000010ff */
[----:B------:R1:W1:Y:S01]  /*9950*/  MUFU.EX2 R82, R8 ;  /* 0x0000000800527308 */ /* 0x0002620000000800 */
[C---:B------:R-:W-:Y:S02]  /*9960*/  PRMT R151, R0.reuse, 0x7610, R151 ;  /* 0x0000761000977816 */ /* 0x040fe40000000097 */
[----:B------:R-:W-:Y:S01]  /*9970*/  PRMT R150, R0, 0x7632, R150 ;  /* 0x0000763200967816 */ /* 0x000fe20000000096 */
[----:B------:R-:W-:Y:S01]  /*9980*/  HSET2.LE.AND R0, R11, R115, PT ;  /* 0x000000730b007233 */ /* 0x000fe20003803000 */
[----:B--2---:R-:W-:-:S04]  /*9990*/  PRMT R5, R160, 0x5410, R158 ;  /* 0x00005410a0057816 */ /* 0x004fc8000000009e */
[----:B------:R-:W-:Y:S02]  /*99a0*/  LOP3.LUT R32, R2, R5, RZ, 0xc0, !PT ;  /* 0x0000000502207212 */ /* 0x000fe400078ec0ff */
[----:B------:R-:W-:Y:S01]  /*99b0*/  PRMT R2, R151, 0x5410, R150 ;  /* 0x0000541097027816 */ /* 0x000fe20000000096 */
[----:B-1----:R-:W-:-:S03]  /*99c0*/  FFMA.FTZ R8, R145, c[0x0][0x23c], -R6 ;  /* 0x00008f0091087a23 */ /* 0x002fc60000010806 */
[----:B------:R-:W-:Y:S01]  /*99d0*/  LOP3.LUT R33, R0, R2, RZ, 0xc0, !PT ;  /* 0x0000000200217212 */ /* 0x000fe200078ec0ff */
[----:B------:R-:W-:Y:S01]  /*99e0*/  HSET2.LE.AND R2, R13, R115, PT ;  /* 0x000000730d027233 */ /* 0x000fe20003803000 */
[----:B------:R-:W-:Y:S01]  /*99f0*/  F2FP.BF16.PACK_AB R0, R82, R109 ;  /* 0x0000006d5200723e */ /* 0x000fe200000010ff */
[----:B------:R1:W2:Y:S03]  /*9a00*/  MUFU.EX2 R47, R8 ;  /* 0x00000008002f7308 */ /* 0x0002a60000000800 */
[C---:B------:R-:W-:Y:S02]  /*9a10*/  PRMT R155, R0.reuse, 0x7610, R155 ;  /* 0x00007610009b7816 */ /* 0x040fe4000000009b */
[----:B------:R-:W-:-:S04]  /*9a20*/  PRMT R154, R0, 0x7632, R154 ;  /* 0x00007632009a7816 */ /* 0x000fc8000000009a */
[----:B------:R-:W-:-:S04]  /*9a30*/  PRMT R5, R155, 0x5410, R154 ;  /* 0x000054109b057816 */ /* 0x000fc8000000009a */
[----:B------:R-:W-:Y:S01]  /*9a40*/  LOP3.LUT R28, R2, R5, RZ, 0xc0, !PT ;  /* 0x00000005021c7212 */ /* 0x000fe200078ec0ff */
[----:B-1----:R-:W-:Y:S01]  /*9a50*/  HMMA.16816.F32.BF16 R8, R32, R72, RZ ;  /* 0x000000482008723c */ /* 0x002fe200000418ff */
[----:B--2---:R-:W-:-:S04]  /*9a60*/  F2FP.BF16.PACK_AB R0, R79, R47 ;  /* 0x0000002f4f00723e */ /* 0x004fc800000010ff */
[C---:B------:R-:W-:Y:S02]  /*9a70*/  PRMT R153, R0.reuse, 0x7610, R153 ;  /* 0x0000761000997816 */ /* 0x040fe40000000099 */
[----:B------:R-:W-:Y:S01]  /*9a80*/  PRMT R152, R0, 0x7632, R152 ;  /* 0x0000763200987816 */ /* 0x000fe20000000098 */
[----:B------:R-:W-:Y:S02]  /*9a90*/  HSET2.LE.AND R0, R12, R115, PT ;  /* 0x000000730c007233 */ /* 0x000fe40003803000 */
[----:B------:R-:W-:Y:S01]  /*9aa0*/  HMMA.16816.F32.BF16 R12, R40, R72, RZ ;  /* 0x00000048280c723c */ /* 0x000fe200000418ff */
[----:B------:R-:W-:-:S04]  /*9ab0*/  PRMT R2, R153, 0x5410, R152 ;  /* 0x0000541099027816 */ /* 0x000fc80000000098 */
[----:B------:R-:W-:Y:S02]  /*9ac0*/  LOP3.LUT R29, R0, R2, RZ, 0xc0, !PT ;  /* 0x00000002001d7212 */ /* 0x000fe400078ec0ff */
[----:B------:R-:W-:-:S04]  /*9ad0*/  SHF.R.U32.HI R0, RZ, 0x18, R44 ;  /* 0x00000018ff007819 */ /* 0x000fc8000001162c */
[----:B------:R-:W-:Y:S02]  /*9ae0*/  ISETP.GE.U32.AND P2, PT, R241, R0, PT ;  /* 0x00000000f100720c */ /* 0x000fe40003f46070 */
[----:B------:R-:W-:Y:S01]  /*9af0*/  SHF.R.U32.HI R0, RZ, 0x8, R103 ;  /* 0x00000008ff007819 */ /* 0x000fe20000011667 */
[----:B----4-:R-:W-:Y:S01]  /*9b00*/  HMMA.16816.F32.BF16 R132, R28, R64, R8 ;  /* 0x000000401c84723c */ /* 0x010fe20000041808 */
[----:B------:R1:W2:Y:S02]  /*9b10*/  LDL.LU.S16 R10, [R1+0x40] ;  /* 0x00004000010a7983 */ /* 0x0002a40000300600 */
[----:B------:R-:W-:-:S04]  /*9b20*/  LOP3.LUT R0, R0, 0xffff, RZ, 0xc0, !PT ;  /* 0x0000ffff00007812 */ /* 0x000fc800078ec0ff */
[----:B------:R-:W-:Y:S02]  /*9b30*/  ISETP.GE.U32.AND P1, PT, R241, R0, PT ;  /* 0x00000000f100720c */ /* 0x000fe40003f26070 */
[----:B------:R-:W-:Y:S01]  /*9b40*/  LOP3.LUT R0, R105, 0xff, RZ, 0xc0, !PT ;  /* 0x000000ff69007812 */ /* 0x000fe200078ec0ff */
[----:B------:R-:W-:Y:S01]  /*9b50*/  HMMA.16816.F32.BF16 R136, R36, R64, R12 ;  /* 0x000000402488723c */ /* 0x000fe2000004180c */
[----:B-----5:R-:W-:-:S05]  /*9b60*/  @!P3 HFMA2.BF16_V2 R237, -RZ.H0_H0, RZ.H0_H0, -R151.H0_H0 ;  /* 0x200000ffffedb231 */ /* 0x020fca0000340997 */
[----:B------:R-:W-:Y:S01]  /*9b70*/  PRMT R5, R237, 0x7610, R5 ;  /* 0x00007610ed057816 */ /* 0x000fe20000000005 */
[----:B---3--:R-:W-:-:S03]  /*9b80*/  @!P0 HFMA2.BF16_V2 R20, -RZ.H0_H0, RZ.H0_H0, -R158.H0_H0 ;  /* 0x200000ffff148231 */ /* 0x008fc6000034099e */
[----:B------:R-:W-:Y:S01]  /*9b90*/  @!P3 PRMT R151, R5, 0x5410, RZ ;  /* 0x000054100597b816 */ /* 0x000fe200000000ff */
[----:B------:R-:W-:Y:S01]  /*9ba0*/  @!P4 HFMA2.BF16_V2 R121, -RZ.H0_H0, RZ.H0_H0, -R160.H0_H0 ;  /* 0x200000ffff79c231 */ /* 0x000fe200003409a0 */
[----:B------:R1:W3:Y:S01]  /*9bb0*/  LDL.LU.S16 R5, [R1+0x3c] ;  /* 0x00003c0001057983 */ /* 0x0002e20000300600 */
[----:B------:R-:W-:-:S03]  /*9bc0*/  PRMT R8, R20, 0x7610, R8 ;  /* 0x0000761014087816 */ /* 0x000fc60000000008 */
[----:B------:R1:W4:Y:S01]  /*9bd0*/  LDL.LU.S16 R16, [R1+0x48] ;  /* 0x0000480001107983 */ /* 0x0003220000300600 */
[----:B------:R-:W-:Y:S02]  /*9be0*/  @!P0 PRMT R158, R8, 0x5410, RZ ;  /* 0x00005410089e8816 */ /* 0x000fe400000000ff */
[----:B------:R-:W-:Y:S02]  /*9bf0*/  ISETP.GE.U32.AND P0, PT, R241, R0, PT ;  /* 0x00000000f100720c */ /* 0x000fe40003f06070 */
[----:B------:R-:W-:Y:S01]  /*9c00*/  PRMT R9, R121, 0x7610, R9 ;  /* 0x0000761079097816 */ /* 0x000fe20000000009 */
[----:B------:R-:W-:-:S03]  /*9c10*/  IMAD.MOV.U32 R237, RZ, RZ, R56 ;  /* 0x000000ffffed7224 */ /* 0x000fc600078e0038 */
[----:B------:R-:W-:Y:S01]  /*9c20*/  @!P4 PRMT R160, R9, 0x5410, RZ ;  /* 0x0000541009a0c816 */ /* 0x000fe200000000ff */
[----:B------:R-:W-:Y:S01]  /*9c30*/  IMAD.WIDE.U32 R8, R148, -0x2daee0ad, RZ ;  /* 0xd2511f5394087825 */ /* 0x000fe200078e00ff */
[----:B------:R-:W-:Y:S01]  /*9c40*/  @!P1 HFMA2.BF16_V2 R238, -RZ.H0_H0, RZ.H0_H0, -R166.H0_H0 ;  /* 0x200000ffffee9231 */ /* 0x000fe200003409a6 */
[C---:B------:R-:W-:Y:S02]  /*9c50*/  ISETP.GE.U32.AND P3, PT, R241.reuse, R101, PT ;  /* 0x00000065f100720c */ /* 0x040fe40003f66070 */
[----:B------:R-:W-:Y:S01]  /*9c60*/  IMAD.MOV.U32 R20, RZ, RZ, R237 ;  /* 0x000000ffff147224 */ /* 0x000fe200078e00ed */
[C---:B------:R-:W-:Y:S01]  /*9c70*/  LOP3.LUT R11, R8.reuse, 0xff, RZ, 0xc0, !PT ;  /* 0x000000ff080b7812 */ /* 0x040fe200078ec0ff */
[----:B------:R-:W-:Y:S01]  /*9c80*/  IMAD.MOV.U32 R237, RZ, RZ, R236 ;  /* 0x000000ffffed7224 */ /* 0x000fe200078e00ec */
[----:B------:R-:W-:Y:S01]  /*9c90*/  LOP3.LUT R27, R8, 0xffff, RZ, 0xc0, !PT ;  /* 0x0000ffff081b7812 */ /* 0x000fe200078ec0ff */
[----:B------:R-:W-:Y:S01]  /*9ca0*/  IMAD.MOV.U32 R236, RZ, RZ, R110 ;  /* 0x000000ffffec7224 */ /* 0x000fe200078e006e */
[----:B------:R-:W-:Y:S01]  /*9cb0*/  SHF.R.U32.HI R12, RZ, 0x10, R8 ;  /* 0x00000010ff0c7819 */ /* 0x000fe20000011608 */
[----:B------:R-:W-:Y:S01]  /*9cc0*/  IMAD.MOV.U32 R110, RZ, RZ, R19 ;  /* 0x000000ffff6e7224 */ /* 0x000fe200078e0013 */
[----:B--2---:R-:W-:Y:S01]  /*9cd0*/  @!P0 HFMA2.BF16_V2 R10, -RZ.H0_H0, RZ.H0_H0, -R163.H0_H0 ;  /* 0x200000ffff0a8231 */ /* 0x004fe200003409a3 */
[----:B------:R-:W-:Y:S01]  /*9ce0*/  IMAD.MOV.U32 R56, RZ, RZ, R18 ;  /* 0x000000ffff387224 */ /* 0x000fe200078e0012 */
[----:B------:R-:W-:-:S03]  /*9cf0*/  ISETP.GE.U32.AND P4, PT, R241, R102, PT ;  /* 0x00000066f100720c */ /* 0x000fc60003f86070 */
[----:B------:R-:W-:Y:S02]  /*9d00*/  PRMT R2, R10, 0x7610, R2 ;  /* 0x000076100a027816 */ /* 0x000fe40000000002 */
[----:B------:R-:W-:Y:S02]  /*9d10*/  SHF.R.U32.HI R10, RZ, 0x18, R8 ;  /* 0x00000018ff0a7819 */ /* 0x000fe40000011608 */
[----:B------:R1:W2:Y:S04]  /*9d20*/  LDL.LU.S16 R8, [R1+0x4c] ;  /* 0x00004c0001087983 */ /* 0x0002a80000300600 */
[----:B------:R1:W5:Y:S01]  /*9d30*/  LDL.LU.S16 R19, [R1+0x50] ;  /* 0x0000500001137983 */ /* 0x0003620000300600 */
[----:B------:R-:W-:Y:S02]  /*9d40*/  @!P0 PRMT R163, R2, 0x5410, RZ ;  /* 0x0000541002a38816 */ /* 0x000fe400000000ff */
[----:B------:R-:W-:-:S02]  /*9d50*/  @!P1 PRMT R166, R238, 0x5410, RZ ;  /* 0x00005410eea69816 */ /* 0x000fc400000000ff */
[----:B------:R-:W-:Y:S02]  /*9d60*/  LOP3.LUT R18, R9, UR7, R78, 0x96, !PT ;  /* 0x0000000709127c12 */ /* 0x000fe4000f8e964e */
[----:B------:R-:W-:-:S04]  /*9d70*/  LOP3.LUT R2, R233, 0xff, RZ, 0xc0, !PT ;  /* 0x000000ffe9027812 */ /* 0x000fc800078ec0ff */
[----:B------:R-:W-:Y:S01]  /*9d80*/  PRMT R101, R2, 0x5410, R232 ;  /* 0x0000541002657816 */ /* 0x000fe200000000e8 */
[----:B---3--:R-:W-:-:S05]  /*9d90*/  @!P6 HFMA2.BF16_V2 R5, -RZ.H0_H0, RZ.H0_H0, -R162.H0_H0 ;  /* 0x200000ffff05e231 */ /* 0x008fca00003409a2 */
[----:B------:R-:W-:-:S04]  /*9da0*/  PRMT R0, R5, 0x7610, R0 ;  /* 0x0000761005007816 */ /* 0x000fc80000000000 */
[----:B------:R-:W-:Y:S02]  /*9db0*/  @!P6 PRMT R162, R0, 0x5410, RZ ;  /* 0x0000541000a2e816 */ /* 0x000fe400000000ff */
[----:B------:R-:W-:-:S04]  /*9dc0*/  LOP3.LUT R0, R45, 0xff, RZ, 0xc0, !PT ;  /* 0x000000ff2d007812 */ /* 0x000fc800078ec0ff */
[----:B------:R-:W-:Y:S02]  /*9dd0*/  ISETP.GE.U32.AND P0, PT, R241, R0, PT ;  /* 0x00000000f100720c */ /* 0x000fe40003f06070 */
[----:B------:R-:W-:-:S04]  /*9de0*/  LOP3.LUT R0, R45, 0xffff, RZ, 0xc0, !PT ;  /* 0x0000ffff2d007812 */ /* 0x000fc800078ec0ff */
[----:B------:R-:W-:-:S04]  /*9df0*/  SHF.R.U32.HI R0, RZ, 0x8, R0 ;  /* 0x00000008ff007819 */ /* 0x000fc80000011600 */
[----:B------:R-:W-:-:S03]  /*9e00*/  LOP3.LUT R0, R0, 0xffff, RZ, 0xc0, !PT ;  /* 0x0000ffff00007812 */ /* 0x000fc600078ec0ff */
[----:B----4-:R-:W-:Y:S01]  /*9e10*/  @!P0 HFMA2.BF16_V2 R16, -RZ.H0_H0, RZ.H0_H0, -R155.H0_H0 ;  /* 0x200000ffff108231 */ /* 0x010fe2000034099b */
[----:B------:R-:W-:Y:S02]  /*9e20*/  ISETP.GE.U32.AND P1, PT, R241, R0, PT ;  /* 0x00000000f100720c */ /* 0x000fe40003f26070 */
[----:B------:R-:W-:Y:S02]  /*9e30*/  SHF.R.U32.HI R0, RZ, 0x10, R45 ;  /* 0x00000010ff007819 */ /* 0x000fe4000001162d */
[----:B------:R-:W-:Y:S02]  /*9e40*/  PRMT R9, R16, 0x7610, R9 ;  /* 0x0000761010097816 */ /* 0x000fe40000000009 */
[----:B------:R-:W-:Y:S02]  /*9e50*/  LOP3.LUT R0, R0, 0xff, RZ, 0xc0, !PT ;  /* 0x000000ff00007812 */ /* 0x000fe400078ec0ff */
[----:B------:R-:W-:Y:S02]  /*9e60*/  @!P0 PRMT R155, R9, 0x5410, RZ ;  /* 0x00005410099b8816 */ /* 0x000fe400000000ff */
[----:B------:R-:W-:-:S02]  /*9e70*/  ISETP.GE.U32.AND P0, PT, R241, R0, PT ;  /* 0x00000000f100720c */ /* 0x000fc40003f06070 */
[----:B------:R-:W-:Y:S01]  /*9e80*/  SHF.R.U32.HI R0, RZ, 0x18, R45 ;  /* 0x00000018ff007819 */ /* 0x000fe2000001162d */
[----:B--2---:R-:W-:-:S10]  /*9e90*/  @!P1 HFMA2.BF16_V2 R8, -RZ.H0_H0, RZ.H0_H0, -R154.H0_H0 ;  /* 0x200000ffff089231 */ /* 0x004fd4000034099a */
[----:B-----5:R-:W-:Y:S01]  /*9ea0*/  @!P0 HFMA2.BF16_V2 R19, -RZ.H0_H0, RZ.H0_H0, -R153.H0_H0 ;  /* 0x200000ffff138231 */ /* 0x020fe20000340999 */
[----:B------:R-:W-:-:S04]  /*9eb0*/  PRMT R2, R8, 0x7610, R2 ;  /* 0x0000761008027816 */ /* 0x000fc80000000002 */
[----:B------:R-:W-:Y:S02]  /*9ec0*/  PRMT R15, R19, 0x7610, R15 ;  /* 0x00007610130f7816 */ /* 0x000fe4000000000f */
[----:B------:R-:W-:Y:S02]  /*9ed0*/  @!P1 PRMT R154, R2, 0x5410, RZ ;  /* 0x00005410029a9816 */ /* 0x000fe400000000ff */
[----:B------:R1:W2:Y:S01]  /*9ee0*/  LDL.LU.S16 R2, [R1+0x54] ;  /* 0x0000540001027983 */ /* 0x0002a20000300600 */
[----:B------:R-:W-:-:S03]  /*9ef0*/  @!P0 PRMT R153, R15, 0x5410, RZ ;  /* 0x000054100f998816 */ /* 0x000fc600000000ff */
[----:B------:R1:W3:Y:S04]  /*9f00*/  LDL.LU.S16 R45, [R1+0x64] ;  /* 0x00006400012d7983 */ /* 0x0002e80000300600 */
[----:B------:R1:W4:Y:S01]  /*9f10*/  LDL.LU.S16 R15, [R1+0x5c] ;  /* 0x00005c00010f7983 */ /* 0x0003220000300600 */
[----:B------:R-:W-:Y:S02]  /*9f20*/  ISETP.GE.U32.AND P1, PT, R241, R0, PT ;  /* 0x00000000f100720c */ /* 0x000fe40003f26070 */
[----:B------:R-:W-:-:S04]  /*9f30*/  SHF.R.U32.HI R0, RZ, 0x8, R116 ;  /* 0x00000008ff007819 */ /* 0x000fc80000011674 */
[----:B------:R-:W-:-:S04]  /*9f40*/  LOP3.LUT R0, R0, 0xffff, RZ, 0xc0, !PT ;  /* 0x0000ffff00007812 */ /* 0x000fc800078ec0ff */
[----:B------:R-:W-:Y:S01]  /*9f50*/  ISETP.GE.U32.AND P0, PT, R241, R0, PT ;  /* 0x00000000f100720c */ /* 0x000fe20003f06070 */
[----:B------:R-:W-:-:S04]  /*9f60*/  IMAD.WIDE.U32 R8, R171, -0x2daee0ad, RZ ;  /* 0xd2511f53ab087825 */ /* 0x000fc800078e00ff */
[----:B------:R-:W-:Y:S01]  /*9f70*/  IMAD.MOV.U32 R121, RZ, RZ, R20 ;  /* 0x000000ffff797224 */ /* 0x000fe200078e0014 */
[----:B------:R-:W-:Y:S02]  /*9f80*/  LOP3.LUT R16, R9, UR7, R170, 0x96, !PT ;  /* 0x0000000709107c12 */ /* 0x000fe4000f8e96aa */
[C---:B------:R-:W-:Y:S02]  /*9f90*/  LOP3.LUT R19, R8.reuse, 0xffff, RZ, 0xc0, !PT ;  /* 0x0000ffff08137812 */ /* 0x040fe400078ec0ff */
[----:B------:R-:W-:Y:S02]  /*9fa0*/  LOP3.LUT R22, R8, 0xff, RZ, 0xc0, !PT ;  /* 0x000000ff08167812 */ /* 0x000fe400078ec0ff */
[--C-:B------:R-:W-:Y:S02]  /*9fb0*/  SHF.R.U32.HI R21, RZ, 0x10, R8.reuse ;  /* 0x00000010ff157819 */ /* 0x100fe40000011608 */
[----:B------:R-:W-:Y:S01]  /*9fc0*/  SHF.R.U32.HI R20, RZ, 0x18, R8 ;  /* 0x00000018ff147819 */ /* 0x000fe20000011608 */
[----:B------:R-:W-:-:S05]  /*9fd0*/  IMAD.WIDE.U32 R8, R165, -0x2daee0ad, RZ ;  /* 0xd2511f53a5087825 */ /* 0x000fca00078e00ff */
[C---:B------:R-:W-:Y:S02]  /*9fe0*/  LOP3.LUT R23, R8.reuse, 0xffff, RZ, 0xc0, !PT ;  /* 0x0000ffff08177812 */ /* 0x040fe400078ec0ff */
[----:B------:R-:W-:Y:S02]  /*9ff0*/  LOP3.LUT R26, R8, 0xff, RZ, 0xc0, !PT ;  /* 0x000000ff081a7812 */ /* 0x000fe400078ec0ff */
[--C-:B------:R-:W-:Y:S02]  /*a000*/  SHF.R.U32.HI R25, RZ, 0x10, R8.reuse ;  /* 0x00000010ff197819 */ /* 0x100fe40000011608 */
[----:B------:R-:W-:Y:S01]  /*a010*/  SHF.R.U32.HI R24, RZ, 0x18, R8 ;  /* 0x00000018ff187819 */ /* 0x000fe20000011608 */
[----:B----4-:R-:W-:Y:S02]  /*a020*/  @!P0 HFMA2.BF16_V2 R15, -RZ.H0_H0, RZ.H0_H0, -R159.H0_H0 ;  /* 0x200000ffff0f8231 */ /* 0x010fe4000034099f */
[----:B---3--:R-:W-:-:S03]  /*a030*/  @!P4 HFMA2.BF16_V2 R45, -RZ.H0_H0, RZ.H0_H0, -R161.H0_H0 ;  /* 0x200000ffff2dc231 */ /* 0x008fc600003409a1 */
[----:B------:R-:W-:Y:S02]  /*a040*/  PRMT R8, R15, 0x7610, R8 ;  /* 0x000076100f087816 */ /* 0x000fe40000000008 */
[----:B------:R1:W3:Y:S01]  /*a050*/  LDL.LU.S16 R15, [R1+0x60] ;  /* 0x00006000010f7983 */ /* 0x0002e20000300600 */
[----:B------:R-:W-:Y:S02]  /*a060*/  PRMT R14, R45, 0x7610, R14 ;  /* 0x000076102d0e7816 */ /* 0x000fe4000000000e */
[----:B------:R-:W-:Y:S02]  /*a070*/  @!P0 PRMT R159, R8, 0x5410, RZ ;  /* 0x00005410089f8816 */ /* 0x000fe400000000ff */
[----:B------:R-:W-:Y:S02]  /*a080*/  @!P4 PRMT R161, R14, 0x5410, RZ ;  /* 0x000054100ea1c816 */ /* 0x000fe400000000ff */
[----:B------:R1:W4:Y:S04]  /*a090*/  LDL.LU.S16 R14, [R1+0x58] ;  /* 0x00005800010e7983 */ /* 0x0003280000300600 */
[----:B------:R1:W5:Y:S04]  /*a0a0*/  LDL.LU.S16 R8, [R1+0x68] ;  /* 0x0000680001087983 */ /* 0x0003680000300600 */
[----:B------:R1:W4:Y:S01]  /*a0b0*/  LDL.LU.S16 R78, [R1+0x6c] ;  /* 0x00006c00014e7983 */ /* 0x0003220000300600 */
[----:B--2---:R-:W-:Y:S01]  /*a0c0*/  @!P1 HFMA2.BF16_V2 R2, -RZ.H0_H0, RZ.H0_H0, -R152.H0_H0 ;  /* 0x200000ffff029231 */ /* 0x004fe20000340998 */
[----:B------:R-:W-:-:S04]  /*a0d0*/  IMAD.MOV.U32 R114, RZ, RZ, R121 ;  /* 0x000000ffff727224 */ /* 0x000fc800078e0079 */
[----:B------:R-:W-:Y:S01]  /*a0e0*/  PRMT R0, R2, 0x7610, R0 ;  /* 0x0000761002007816 */ /* 0x000fe20000000000 */
[----:B------:R-:W-:Y:S02]  /*a0f0*/  FFMA.FTZ R2, R147, c[0x0][0x23c], -R7 ;  /* 0x00008f0093027a23 */ /* 0x000fe40000010807 */
[----:B------:R-:W-:Y:S01]  /*a100*/  IMAD.MOV.U32 R121, RZ, RZ, R237 ;  /* 0x000000ffff797224 */ /* 0x000fe200078e00ed */
[----:B------:R-:W-:Y:S01]  /*a110*/  @!P1 PRMT R152, R0, 0x5410, RZ ;  /* 0x0000541000989816 */ /* 0x000fe200000000ff */
[----:B------:R-:W-:Y:S01]  /*a120*/  IMAD.MOV.U32 R237, RZ, RZ, R236 ;  /* 0x000000ffffed7224 */ /* 0x000fe200078e00ec */
[----:B------:R-:W-:Y:S01]  /*a130*/  LOP3.LUT R0, R118, 0xff, RZ, 0xc0, !PT ;  /* 0x000000ff76007812 */ /* 0x000fe200078ec0ff */
[----:B------:R2:W-:Y:S01]  /*a140*/  MUFU.EX2 R44, R2 ;  /* 0x00000002002c7308 */ /* 0x0005e20000000800 */
[----:B------:R-:W-:Y:S02]  /*a150*/  IMAD.MOV.U32 R225, RZ, RZ, R114 ;  /* 0x000000ffffe17224 */ /* 0x000fe400078e0072 */
[----:B------:R-:W-:Y:S01]  /*a160*/  IMAD.MOV.U32 R114, RZ, RZ, R121 ;  /* 0x000000ffff727224 */ /* 0x000fe200078e0079 */
[----:B------:R-:W-:Y:S01]  /*a170*/  ISETP.GE.U32.AND P1, PT, R241, R0, PT ;  /* 0x00000000f100720c */ /* 0x000fe20003f26070 */
[----:B------:R-:W-:Y:S01]  /*a180*/  IMAD.MOV.U32 R121, RZ, RZ, R237 ;  /* 0x000000ffff797224 */ /* 0x000fe200078e00ed */
[----:B------:R-:W-:Y:S01]  /*a190*/  @!P2 HFMA2.BF16_V2 R240, -RZ.H0_H0, RZ.H0_H0, -R150.H0_H0 ;  /* 0x200000fffff0a231 */ /* 0x000fe20000340996 */
[----:B------:R-:W-:Y:S01]  /*a1a0*/  LOP3.LUT R0, R117, 0xff, RZ, 0xc0, !PT ;  /* 0x000000ff75007812 */ /* 0x000fe200078ec0ff */
[----:B--2---:R-:W-:-:S04]  /*a1b0*/  FFMA.FTZ R2, R146, c[0x0][0x23c], -R7 ;  /* 0x00008f0092027a23 */ /* 0x004fc80000010807 */
[----:B------:R-:W2:Y:S01]  /*a1c0*/  MUFU.EX2 R237, R2 ;  /* 0x0000000200ed7308 */ /* 0x000ea20000000800 */
[----:B------:R-:W-:Y:S02]  /*a1d0*/  @!P2 PRMT R150, R240, 0x5410, RZ ;  /* 0x00005410f096a816 */ /* 0x000fe400000000ff */
[----:B------:R-:W-:Y:S02]  /*a1e0*/  ISETP.GE.U32.AND P2, PT, R241, R0, PT ;  /* 0x00000000f100720c */ /* 0x000fe40003f46070 */
[----:B------:R-:W-:-:S04]  /*a1f0*/  LOP3.LUT R0, R49, 0xff, RZ, 0xc0, !PT ;  /* 0x000000ff31007812 */ /* 0x000fc800078ec0ff */
[----:B------:R-:W-:Y:S02]  /*a200*/  ISETP.GE.U32.AND P0, PT, R241, R0, PT ;  /* 0x00000000f100720c */ /* 0x000fe40003f06070 */
[----:B--2---:R-:W-:-:S04]  /*a210*/  F2FP.BF16.PACK_AB R2, R237, R44 ;  /* 0x0000002ced02723e */ /* 0x004fc800000010ff */
[----:B------:R-:W-:Y:S02]  /*a220*/  PRMT R149, R2, 0x7610, R149 ;  /* 0x0000761002957816 */ /* 0x000fe40000000095 */
[----:B------:R-:W-:Y:S02]  /*a230*/  LOP3.LUT R0, R49, 0xffff, RZ, 0xc0, !PT ;  /* 0x0000ffff31007812 */ /* 0x000fe400078ec0ff */
[----:B------:R-:W-:Y:S02]  /*a240*/  SHF.R.U32.HI R5, RZ, 0x8, R231 ;  /* 0x00000008ff057819 */ /* 0x000fe400000116e7 */
[----:B------:R-:W-:Y:S02]  /*a250*/  SHF.R.U32.HI R0, RZ, 0x8, R0 ;  /* 0x00000008ff007819 */ /* 0x000fe40000011600 */
[----:B------:R-:W-:Y:S02]  /*a260*/  PRMT R103, R234, 0x5410, R5 ;  /* 0x00005410ea677816 */ /* 0x000fe40000000005 */
[----:B------:R-:W-:-:S02]  /*a270*/  PRMT R148, R2, 0x7632, R148 ;  /* 0x0000763202947816 */ /* 0x000fc40000000094 */
[----:B------:R-:W-:Y:S01]  /*a280*/  LOP3.LUT R0, R0, 0xffff, RZ, 0xc0, !PT ;  /* 0x0000ffff00007812 */ /* 0x000fe200078ec0ff */
[----:B------:R-:W-:Y:S02]  /*a290*/  IMAD.MOV.U32 R236, RZ, RZ, R110 ;  /* 0x000000ffffec7224 */ /* 0x000fe400078e006e */
[----:B------:R-:W-:Y:S02]  /*a2a0*/  IMAD.MOV.U32 R110, RZ, RZ, R56 ;  /* 0x000000ffff6e7224 */ /* 0x000fe400078e0038 */
[----:B------:R-:W-:Y:S02]  /*a2b0*/  IMAD.MOV.U32 R56, RZ, RZ, R131 ;  /* 0x000000ffff387224 */ /* 0x000fe400078e0083 */
[----:B------:R-:W-:Y:S01]  /*a2c0*/  IMAD.MOV.U32 R131, RZ, RZ, R17 ;  /* 0x000000ffff837224 */ /* 0x000fe200078e0011 */
[----:B------:R-:W-:Y:S01]  /*a2d0*/  LOP3.LUT R17, R9, UR7, R80, 0x96, !PT ;  /* 0x0000000709117c12 */ /* 0x000fe2000f8e9650 */
[----:B------:R-:W-:Y:S02]  /*a2e0*/  FFMA.FTZ R2, R144, c[0x0][0x23c], -R7 ;  /* 0x00008f0090027a23 */ /* 0x000fe40000010807 */
[----:B------:R-:W-:-:S02]  /*a2f0*/  IMAD.MOV.U32 R105, RZ, RZ, R236 ;  /* 0x000000ffff697224 */ /* 0x000fc400078e00ec */
[----:B------:R2:W-:Y:S02]  /*a300*/  MUFU.EX2 R236, R2 ;  /* 0x0000000200ec7308 */ /* 0x0005e40000000800 */
[----:B--2---:R-:W-:Y:S01]  /*a310*/  SHF.R.U32.HI R2, RZ, 0x10, R51 ;  /* 0x00000010ff027819 */ /* 0x004fe20000011633 */
[----:B---3--:R-:W-:-:S05]  /*a320*/  @!P1 HFMA2.BF16_V2 R15, -RZ.H0_H0, RZ.H0_H0, -R157.H0_H0 ;  /* 0x200000ffff0f9231 */ /* 0x008fca000034099d */
[----:B------:R-:W-:-:S04]  /*a330*/  PRMT R13, R15, 0x7610, R13 ;  /* 0x000076100f0d7816 */ /* 0x000fc8000000000d */
[----:B------:R-:W-:Y:S02]  /*a340*/  @!P1 PRMT R157, R13, 0x5410, RZ ;  /* 0x000054100d9d9816 */ /* 0x000fe400000000ff */
[----:B------:R-:W-:Y:S02]  /*a350*/  ISETP.GE.U32.AND P1, PT, R241, R11, PT ;  /* 0x0000000bf100720c */ /* 0x000fe40003f26070 */
[----:B------:R1:W2:Y:S01]  /*a360*/  LDL.LU.S16 R11, [R1+0x70] ;  /* 0x00007000010b7983 */ /* 0x0002a20000300600 */
[----:B-----5:R-:W-:Y:S01]  /*a370*/  @!P0 HFMA2.BF16_V2 R8, -RZ.H0_H0, RZ.H0_H0, -R149.H0_H0 ;  /* 0x200000ffff088231 */ /* 0x020fe20000340995 */
[----:B------:R-:W-:Y:S02]  /*a380*/  IMAD.MOV.U32 R15, RZ, RZ, R225 ;  /* 0x000000ffff0f7224 */ /* 0x000fe400078e00e1 */
[----:B------:R-:W-:Y:S02]  /*a390*/  IMAD.MOV.U32 R225, RZ, RZ, R114 ;  /* 0x000000ffffe17224 */ /* 0x000fe400078e0072 */
[----:B------:R-:W-:-:S02]  /*a3a0*/  PRMT R5, R8, 0x7610, R5 ;  /* 0x0000761008057816 */ /* 0x000fc40000000005 */
[----:B------:R-:W-:Y:S02]  /*a3b0*/  PRMT R114, R149, 0x5410, R148 ;  /* 0x0000541095727816 */ /* 0x000fe40000000094 */
[----:B------:R-:W-:Y:S02]  /*a3c0*/  @!P0 PRMT R149, R5, 0x5410, RZ ;  /* 0x0000541005958816 */ /* 0x000fe400000000ff */
[----:B------:R-:W-:Y:S02]  /*a3d0*/  ISETP.GE.U32.AND P0, PT, R241, R0, PT ;  /* 0x00000000f100720c */ /* 0x000fe40003f06070 */
[----:B------:R-:W-:Y:S01]  /*a3e0*/  LOP3.LUT R0, R51, 0xffff, RZ, 0xc0, !PT ;  /* 0x0000ffff33007812 */ /* 0x000fe200078ec0ff */
[----:B----4-:R-:W-:-:S03]  /*a3f0*/  @!P3 HFMA2.BF16_V2 R14, -RZ.H0_H0, RZ.H0_H0, -R156.H0_H0 ;  /* 0x200000ffff0eb231 */ /* 0x010fc6000034099c */
[----:B------:R-:W-:Y:S02]  /*a400*/  SHF.R.U32.HI R5, RZ, 0x8, R0 ;  /* 0x00000008ff057819 */ /* 0x000fe40000011600 */
[----:B------:R-:W-:-:S04]  /*a410*/  SHF.R.U32.HI R0, RZ, 0x8, R60 ;  /* 0x00000008ff007819 */ /* 0x000fc8000001163c */
[----:B------:R-:W-:Y:S02]  /*a420*/  PRMT R102, R86, 0x5410, R0 ;  /* 0x0000541056667816 */ /* 0x000fe40000000000 */
[----:B------:R-:W-:Y:S01]  /*a430*/  LOP3.LUT R0, R96, 0xff, RZ, 0xc0, !PT ;  /* 0x000000ff60007812 */ /* 0x000fe200078ec0ff */
[----:B------:R-:W-:Y:S01]  /*a440*/  @!P0 HFMA2.BF16_V2 R78, -RZ.H0_H0, RZ.H0_H0, -R148.H0_H0 ;  /* 0x200000ffff4e8231 */ /* 0x000fe20000340994 */
[----:B------:R-:W-:Y:S02]  /*a450*/  PRMT R9, R14, 0x7610, R9 ;  /* 0x000076100e097816 */ /* 0x000fe40000000009 */
[----:B------:R-:W-:Y:S02]  /*a460*/  PRMT R99, R0, 0x5410, R99 ;  /* 0x0000541000637816 */ /* 0x000fe40000000063 */
[----:B------:R-:W-:Y:S02]  /*a470*/  SHF.R.U32.HI R0, RZ, 0x8, R124 ;  /* 0x00000008ff007819 */ /* 0x000fe4000001167c */
[----:B------:R-:W-:-:S02]  /*a480*/  @!P3 PRMT R156, R9, 0x5410, RZ ;  /* 0x00005410099cb816 */ /* 0x000fc400000000ff */
[----:B------:R-:W-:Y:S02]  /*a490*/  LOP3.LUT R9, R51, 0xff, RZ, 0xc0, !PT ;  /* 0x000000ff33097812 */ /* 0x000fe400078ec0ff */
[--C-:B------:R-:W-:Y:S02]  /*a4a0*/  SHF.R.U32.HI R8, RZ, 0x18, R51.reuse ;  /* 0x00000018ff087819 */ /* 0x100fe40000011633 */
[----:B------:R-:W-:Y:S02]  /*a4b0*/  PRMT R51, R78, 0x7610, R51 ;  /* 0x000076104e337816 */ /* 0x000fe40000000033 */
[----:B------:R-:W-:Y:S02]  /*a4c0*/  LOP3.LUT R0, R0, 0xffff, RZ, 0xc0, !PT ;  /* 0x0000ffff00007812 */ /* 0x000fe400078ec0ff */
[----:B------:R-:W-:Y:S02]  /*a4d0*/  @!P0 PRMT R148, R51, 0x5410, RZ ;  /* 0x0000541033948816 */ /* 0x000fe400000000ff */
[----:B------:R-:W-:-:S02]  /*a4e0*/  ISETP.GE.U32.AND P0, PT, R241, R0, PT ;  /* 0x00000000f100720c */ /* 0x000fc40003f06070 */
[----:B------:R-:W-:Y:S02]  /*a4f0*/  LOP3.LUT R0, R12, 0xff, RZ, 0xc0, !PT ;  /* 0x000000ff0c007812 */ /* 0x000fe400078ec0ff */
[----:B------:R1:W3:Y:S01]  /*a500*/  LDL.LU.S16 R12, [R1+0x74] ;  /* 0x00007400010c7983 */ /* 0x0002e20000300600 */
[----:B------:R-:W-:-:S05]  /*a510*/  @!P5 HFMA2.BF16_V2 R239, -RZ.H0_H0, RZ.H0_H0, -R167.H0_H0 ;  /* 0x200000ffffefd231 */ /* 0x000fca00003409a7 */
[----:B------:R-:W-:Y:S02]  /*a520*/  @!P5 PRMT R167, R239, 0x5410, RZ ;  /* 0x00005410efa7d816 */ /* 0x000fe400000000ff */
[----:B------:R-:W-:Y:S01]  /*a530*/  ISETP.GE.U32.AND P5, PT, R241, R10, PT ;  /* 0x0000000af100720c */ /* 0x000fe20003fa6070 */
[----:B------:R-:W-:-:S04]  /*a540*/  FFMA.FTZ R10, R141, c[0x0][0x23c], -R7 ;  /* 0x00008f008d0a7a23 */ /* 0x000fc80000010807 */
[----:B------:R-:W4:Y:S01]  /*a550*/  MUFU.EX2 R116, R10 ;  /* 0x0000000a00747308 */ /* 0x000f220000000800 */
[----:B------:R-:W-:Y:S02]  /*a560*/  IMAD.MOV.U32 R14, RZ, RZ, R15 ;  /* 0x000000ffff0e7224 */ /* 0x000fe400078e000f */
[----:B------:R-:W-:Y:S01]  /*a570*/  IMAD.MOV.U32 R15, RZ, RZ, R225 ;  /* 0x000000ffff0f7224 */ /* 0x000fe200078e00e1 */
[----:B------:R-:W-:Y:S01]  /*a580*/  ISETP.GE.U32.AND P6, PT, R241, R126, PT ;  /* 0x0000007ef100720c */ /* 0x000fe20003fc6070 */
[----:B------:R-:W-:Y:S02]  /*a590*/  IMAD.MOV.U32 R225, RZ, RZ, R110 ;  /* 0x000000ffffe17224 */ /* 0x000fe400078e006e */
[----:B------:R-:W-:Y:S02]  /*a5a0*/  IMAD.MOV.U32 R110, RZ, RZ, R130 ;  /* 0x000000ffff6e7224 */ /* 0x000fe400078e0082 */
[----:B------:R-:W-:Y:S02]  /*a5b0*/  IMAD.MOV.U32 R130, RZ, RZ, R172 ;  /* 0x000000ffff827224 */ /* 0x000fe400078e00ac */
[----:B------:R-:W-:Y:S01]  /*a5c0*/  IMAD.MOV.U32 R172, RZ, RZ, R92 ;  /* 0x000000ffffac7224 */ /* 0x000fe200078e005c */
[----:B------:R-:W-:-:S02]  /*a5d0*/  PRMT R92, R9, 0x5410, R5 ;  /* 0x00005410095c7816 */ /* 0x000fc40000000005 */
[----:B----4-:R-:W-:-:S04]  /*a5e0*/  F2FP.BF16.PACK_AB R5, R116, R236 ;  /* 0x000000ec7405723e */ /* 0x010fc800000010ff */
[C---:B------:R-:W-:Y:S02]  /*a5f0*/  PRMT R147, R5.reuse, 0x7610, R147 ;  /* 0x0000761005937816 */ /* 0x040fe40000000093 */
[----:B------:R-:W-:-:S04]  /*a600*/  PRMT R146, R5, 0x7632, R146 ;  /* 0x0000763205927816 */ /* 0x000fc80000000092 */
[----:B------:R-:W-:Y:S01]  /*a610*/  PRMT R107, R147, 0x5410, R146 ;  /* 0x00005410936b7816 */ /* 0x000fe20000000092 */
[----:B--2---:R-:W-:-:S05]  /*a620*/  @!P6 HFMA2.BF16_V2 R11, -RZ.H0_H0, RZ.H0_H0, -R147.H0_H0 ;  /* 0x200000ffff0be231 */ /* 0x004fca0000340993 */
[----:B------:R-:W-:Y:S02]  /*a630*/  PRMT R10, R11, 0x7610, R10 ;  /* 0x000076100b0a7816 */ /* 0x000fe4000000000a */
[----:B------:R1:W2:Y:S02]  /*a640*/  LDL.LU.S16 R11, [R1+0x7c] ;  /* 0x00007c00010b7983 */ /* 0x0002a40000300600 */
[----:B------:R-:W-:Y:S02]  /*a650*/  @!P6 PRMT R147, R10, 0x5410, RZ ;  /* 0x000054100a93e816 */ /* 0x000fe400000000ff */
[----:B------:R1:W4:Y:S01]  /*a660*/  LDL.LU.S16 R10, [R1+0x78] ;  /* 0x00007800010a7983 */ /* 0x0003220000300600 */
[----:B---3--:R-:W-:-:S05]  /*a670*/  @!P0 HFMA2.BF16_V2 R12, -RZ.H0_H0, RZ.H0_H0, -R146.H0_H0 ;  /* 0x200000ffff0c8231 */ /* 0x008fca0000340992 */
[----:B------:R-:W-:-:S04]  /*a680*/  PRMT R9, R12, 0x7610, R9 ;  /* 0x000076100c097816 */ /* 0x000fc80000000009 */
[----:B------:R-:W-:Y:S02]  /*a690*/  @!P0 PRMT R146, R9, 0x5410, RZ ;  /* 0x0000541009928816 */ /* 0x000fe400000000ff */
[----:B------:R1:W3:Y:S01]  /*a6a0*/  LDL.LU.S16 R9, [R1+0x84] ;  /* 0x0000840001097983 */ /* 0x0002e20000300600 */
[----:B------:R-:W-:-:S04]  /*a6b0*/  LOP3.LUT R2, R2, 0xff, RZ, 0xc0, !PT ;  /* 0x000000ff02027812 */ /* 0x000fc800078ec0ff */
[----:B------:R-:W-:Y:S01]  /*a6c0*/  PRMT R45, R2, 0x5410, R8 ;  /* 0x00005410022d7816 */ /* 0x000fe20000000008 */
[--C-:B------:R-:W-:Y:S02]  /*a6d0*/  FFMA.FTZ R2, R164, c[0x0][0x23c], -R6.reuse ;  /* 0x00008f00a4027a23 */ /* 0x100fe40000010806 */
[----:B------:R-:W-:Y:S02]  /*a6e0*/  IMAD.MOV.U32 R13, RZ, RZ, R121 ;  /* 0x000000ffff0d7224 */ /* 0x000fe400078e0079 */
[----:B------:R5:W-:Y:S01]  /*a6f0*/  MUFU.EX2 R234, R2 ;  /* 0x0000000200ea7308 */ /* 0x000be20000000800 */
[----:B------:R-:W-:Y:S02]  /*a700*/  IMAD.MOV.U32 R121, RZ, RZ, R131 ;  /* 0x000000ffff797224 */ /* 0x000fe400078e0083 */
[----:B------:R-:W-:Y:S02]  /*a710*/  IMAD.MOV.U32 R131, RZ, RZ, R235 ;  /* 0x000000ffff837224 */ /* 0x000fe400078e00eb */
[----:B-----5:R-:W-:-:S04]  /*a720*/  FFMA.FTZ R2, R143, c[0x0][0x23c], -R6 ;  /* 0x00008f008f027a23 */ /* 0x020fc80000010806 */
[----:B------:R-:W5:Y:S01]  /*a730*/  MUFU.EX2 R235, R2 ;  /* 0x0000000200eb7308 */ /* 0x000f620000000800 */
[C---:B------:R-:W-:Y:S02]  /*a740*/  ISETP.GE.U32.AND P4, PT, R241.reuse, R0, PT ;  /* 0x00000000f100720c */ /* 0x040fe40003f86070 */
[----:B------:R-:W-:Y:S02]  /*a750*/  ISETP.GE.U32.AND P6, PT, R241, R127, PT ;  /* 0x0000007ff100720c */ /* 0x000fe40003fc6070 */
[----:B-----5:R-:W-:-:S04]  /*a760*/  F2FP.BF16.PACK_AB R0, R235, R234 ;  /* 0x000000eaeb00723e */ /* 0x020fc800000010ff */
[C---:B------:R-:W-:Y:S02]  /*a770*/  PRMT R145, R0.reuse, 0x7610, R145 ;  /* 0x0000761000917816 */ /* 0x040fe40000000091 */
[----:B------:R-:W-:Y:S01]  /*a780*/  PRMT R144, R0, 0x7632, R144 ;  /* 0x0000763200907816 */ /* 0x000fe20000000090 */
[----:B------:R-:W-:-:S03]  /*a790*/  IMAD.MOV.U32 R240, RZ, RZ, R105 ;  /* 0x000000fffff07224 */ /* 0x000fc600078e0069 */
[----:B------:R-:W-:Y:S01]  /*a7a0*/  PRMT R105, R145, 0x5410, R144 ;  /* 0x0000541091697816 */ /* 0x000fe20000000090 */
[----:B------:R-:W-:Y:S02]  /*a7b0*/  IMAD.MOV.U32 R165, RZ, RZ, R83 ;  /* 0x000000ffffa57224 */ /* 0x000fe400078e0053 */
[----:B------:R-:W-:Y:S02]  /*a7c0*/  IMAD.MOV.U32 R83, RZ, RZ, R172 ;  /* 0x000000ffff537224 */ /* 0x000fe400078e00ac */
[----:B------:R-:W-:Y:S02]  /*a7d0*/  IMAD R172, R3, 0x2, R169 ;  /* 0x0000000203ac7824 */ /* 0x000fe400078e02a9 */
[----:B------:R-:W-:Y:S02]  /*a7e0*/  IMAD.MOV.U32 R231, RZ, RZ, R13 ;  /* 0x000000ffffe77224 */ /* 0x000fe400078e000d */
[----:B------:R-:W-:Y:S02]  /*a7f0*/  IMAD.MOV.U32 R238, RZ, RZ, R87 ;  /* 0x000000ffffee7224 */ /* 0x000fe400078e0057 */
[----:B------:R-:W-:-:S02]  /*a800*/  IMAD.MOV.U32 R13, RZ, RZ, R52 ;  /* 0x000000ffff0d7224 */ /* 0x000fc400078e0034 */
[----:B------:R-:W-:Y:S02]  /*a810*/  IMAD.MOV.U32 R171, RZ, RZ, R55 ;  /* 0x000000ffffab7224 */ /* 0x000fe400078e0037 */
[----:B------:R-:W-:Y:S02]  /*a820*/  IMAD.MOV.U32 R80, RZ, RZ, R53 ;  /* 0x000000ffff507224 */ /* 0x000fe400078e0035 */
[----:B------:R-:W-:Y:S02]  /*a830*/  IMAD.MOV.U32 R87, RZ, RZ, R54 ;  /* 0x000000ffff577224 */ /* 0x000fe400078e0036 */
[----:B------:R-:W5:Y:S01]  /*a840*/  LDSM.16.MT88.4 R52, [R172+0x6000] ;  /* 0x00600000ac34783b */ /* 0x000f620000004200 */
[----:B------:R-:W-:Y:S02]  /*a850*/  IMAD.MOV.U32 R239, RZ, RZ, R240 ;  /* 0x000000ffffef7224 */ /* 0x000fe400078e00f0 */
[----:B------:R-:W-:Y:S02]  /*a860*/  IMAD.MOV.U32 R78, RZ, RZ, R61 ;  /* 0x000000ffff4e7224 */ /* 0x000fe400078e003d */
[----:B------:R-:W-:-:S02]  /*a870*/  IMAD.MOV.U32 R170, RZ, RZ, R63 ;  /* 0x000000ffffaa7224 */ /* 0x000fc400078e003f */
[----:B------:R-:W-:Y:S02]  /*a880*/  IMAD.MOV.U32 R240, RZ, RZ, R62 ;  /* 0x000000fffff07224 */ /* 0x000fe400078e003e */
[----:B------:R-:W1:Y:S01]  /*a890*/  LDSM.16.MT88.4 R60, [R172+0x6800] ;  /* 0x00680000ac3c783b */ /* 0x000e620000004200 */
[----:B------:R-:W-:Y:S02]  /*a8a0*/  IMAD.MOV.U32 R118, RZ, RZ, R80 ;  /* 0x000000ffff767224 */ /* 0x000fe400078e0050 */
[----:B------:R-:W-:Y:S02]  /*a8b0*/  IMAD.MOV.U32 R117, RZ, RZ, R171 ;  /* 0x000000ffff757224 */ /* 0x000fe400078e00ab */
[----:B------:R-:W-:Y:S02]  /*a8c0*/  IMAD.MOV.U32 R80, RZ, RZ, R238 ;  /* 0x000000ffff507224 */ /* 0x000fe400078e00ee */
[----:B------:R-:W-:Y:S02]  /*a8d0*/  IMAD.MOV.U32 R171, RZ, RZ, R14 ;  /* 0x000000ffffab7224 */ /* 0x000fe400078e000e */
[----:B------:R-:W-:Y:S01]  /*a8e0*/  IMAD.MOV.U32 R238, RZ, RZ, R15 ;  /* 0x000000ffffee7224 */ /* 0x000fe200078e000f */
[----:B--2---:R-:W-:-:S05]  /*a8f0*/  @!P2 HFMA2.BF16_V2 R11, -RZ.H0_H0, RZ.H0_H0, -R145.H0_H0 ;  /* 0x200000ffff0ba231 */ /* 0x004fca0000340991 */
[----:B------:R-:W-:Y:S01]  /*a900*/  PRMT R2, R11, 0x7610, R2 ;  /* 0x000076100b027816 */ /* 0x000fe20000000002 */
[----:B----4-:R-:W-:-:S03]  /*a910*/  @!P6 HFMA2.BF16_V2 R10, -RZ.H0_H0, RZ.H0_H0, -R144.H0_H0 ;  /* 0x200000ffff0ae231 */ /* 0x010fc60000340990 */
[----:B------:R-:W-:Y:S01]  /*a920*/  @!P2 PRMT R145, R2, 0x5410, RZ ;  /* 0x000054100291a816 */ /* 0x000fe200000000ff */
[----:B------:R-:W-:Y:S01]  /*a930*/  FFMA.FTZ R2, R125, c[0x0][0x23c], -R7 ;  /* 0x00008f007d027a23 */ /* 0x000fe20000010807 */
[----:B------:R-:W-:-:S03]  /*a940*/  PRMT R0, R10, 0x7610, R0 ;  /* 0x000076100a007816 */ /* 0x000fc60000000000 */
[----:B------:R2:W-:Y:S01]  /*a950*/  MUFU.EX2 R232, R2 ;  /* 0x0000000200e87308 */ /* 0x0005e20000000800 */
[----:B------:R-:W-:Y:S02]  /*a960*/  @!P6 PRMT R144, R0, 0x5410, RZ ;  /* 0x000054100090e816 */ /* 0x000fe400000000ff */
[----:B------:R-:W-:Y:S01]  /*a970*/  SHF.R.U32.HI R0, RZ, 0x18, R49 ;  /* 0x00000018ff007819 */ /* 0x000fe20000011631 */
[----:B--2---:R-:W-:-:S04]  /*a980*/  FFMA.FTZ R2, R119, c[0x0][0x23c], -R7 ;  /* 0x00008f0077027a23 */ /* 0x004fc80000010807 */
[----:B------:R-:W2:Y:S01]  /*a990*/  MUFU.EX2 R233, R2 ;  /* 0x0000000200e97308 */ /* 0x000ea20000000800 */
[----:B------:R-:W-:Y:S02]  /*a9a0*/  ISETP.GE.U32.AND P2, PT, R241, R0, PT ;  /* 0x00000000f100720c */ /* 0x000fe40003f46070 */
[----:B------:R-:W-:-:S04]  /*a9b0*/  LOP3.LUT R0, R18, 0xff, RZ, 0xc0, !PT ;  /* 0x000000ff12007812 */ /* 0x000fc800078ec0ff */
[----:B------:R-:W-:Y:S02]  /*a9c0*/  ISETP.GE.U32.AND P0, PT, R241, R0, PT ;  /* 0x00000000f100720c */ /* 0x000fe40003f06070 */
[----:B------:R-:W-:-:S04]  /*a9d0*/  SHF.R.U32.HI R0, RZ, 0x10, R49 ;  /* 0x00000010ff007819 */ /* 0x000fc80000011631 */
[----:B------:R-:W-:Y:S02]  /*a9e0*/  LOP3.LUT R0, R0, 0xff, RZ, 0xc0, !PT ;  /* 0x000000ff00007812 */ /* 0x000fe400078ec0ff */
[----:B--2---:R-:W-:Y:S02]  /*a9f0*/  F2FP.BF16.PACK_AB R2, R233, R232 ;  /* 0x000000e8e902723e */ /* 0x004fe400000010ff */
[----:B------:R-:W-:Y:S02]  /*aa00*/  ISETP.GE.U32.AND P3, PT, R241, R0, PT ;  /* 0x00000000f100720c */ /* 0x000fe40003f66070 */
[----:B------:R-:W-:Y:S02]  /*aa10*/  PRMT R143, R2, 0x7610, R143 ;  /* 0x00007610028f7816 */ /* 0x000fe4000000008f */
[----:B------:R-:W-:-:S03]  /*aa20*/  LOP3.LUT R0, R18, 0xffff, RZ, 0xc0, !PT ;  /* 0x0000ffff12007812 */ /* 0x000fc600078ec0ff */
[----:B---3--:R-:W-:Y:S01]  /*aa30*/  @!P0 HFMA2.BF16_V2 R9, -RZ.H0_H0, RZ.H0_H0, -R143.H0_H0 ;  /* 0x200000ffff098231 */ /* 0x008fe2000034098f */
[----:B------:R-:W-:Y:S02]  /*aa40*/  SHF.R.U32.HI R0, RZ, 0x8, R0 ;  /* 0x00000008ff007819 */ /* 0x000fe40000011600 */
[----:B------:R-:W-:Y:S02]  /*aa50*/  PRMT R142, R2, 0x7632, R142 ;  /* 0x00007632028e7816 */ /* 0x000fe4000000008e */
[----:B------:R-:W-:Y:S02]  /*aa60*/  PRMT R8, R9, 0x7610, R8 ;  /* 0x0000761009087816 */ /* 0x000fe40000000008 */
[----:B------:R-:W-:Y:S02]  /*aa70*/  LOP3.LUT R0, R0, 0xffff, RZ, 0xc0, !PT ;  /* 0x0000ffff00007812 */ /* 0x000fe400078ec0ff */
[----:B------:R-:W-:Y:S02]  /*aa80*/  PRMT R96, R143, 0x5410, R142 ;  /* 0x000054108f607816 */ /* 0x000fe4000000008e */
[----:B------:R-:W-:-:S02]  /*aa90*/  @!P0 PRMT R143, R8, 0x5410, RZ ;  /* 0x00005410088f8816 */ /* 0x000fc400000000ff */
[----:B------:R-:W-:Y:S01]  /*aaa0*/  ISETP.GE.U32.AND P0, PT, R241, R0, PT ;  /* 0x00000000f100720c */ /* 0x000fe20003f06070 */
[----:B------:R-:W-:Y:S02]  /*aab0*/  FFMA.FTZ R0, R81, c[0x0][0x23c], -R7 ;  /* 0x00008f0051007a23 */ /* 0x000fe40000010807 */
[----:B------:R-:W-:Y:S01]  /*aac0*/  IMAD.MOV.U32 R81, RZ, RZ, R170 ;  /* 0x000000ffff517224 */ /* 0x000fe200078e00aa */
[----:B-----5:R-:W-:Y:S01]  /*aad0*/  HMMA.16816.F32.BF16 R8, R32, R52, RZ ;  /* 0x000000342008723c */ /* 0x020fe200000418ff */
[----:B------:R-:W-:-:S07]  /*aae0*/  IMAD.MOV.U32 R170, RZ, RZ, R13 ;  /* 0x000000ffffaa7224 */ /* 0x000fce00078e000d */
[----:B------:R-:W-:Y:S01]  /*aaf0*/  HMMA.16816.F32.BF16 R12, R40, R52, RZ ;  /* 0x00000034280c723c */ /* 0x000fe200000418ff */
[----:B------:R2:W3:Y:S01]  /*ab00*/  LDL.LU.S16 R52, [R1+0x88] ;  /* 0x0000880001347983 */ /* 0x0004e20000300600 */
[----:B------:R-:W-:-:S05]  /*ab10*/  FFMA.FTZ R7, R57, c[0x0][0x23c], -R7 ;  /* 0x00008f0039077a23 */ /* 0x000fca0000010807 */
[----:B------:R-:W-:Y:S02]  /*ab20*/  IMAD.MOV.U32 R53, RZ, RZ, R231 ;  /* 0x000000ffff357224 */ /* 0x000fe400078e00e7 */
[----:B------:R4:W-:Y:S07]  /*ab30*/  MUFU.EX2 R231, R7 ;  /* 0x0000000700e77308 */ /* 0x0009ee0000000800 */
[----:B-1----:R-:W-:Y:S01]  /*ab40*/  HMMA.16816.F32.BF16 R124, R28, R60, R8 ;  /* 0x0000003c1c7c723c */ /* 0x002fe20000041808 */
[----:B------:R2:W5:Y:S04]  /*ab50*/  LDL.LU.S16 R10, [R1+0x94] ;  /* 0x00009400010a7983 */ /* 0x0005680000300600 */
[----:B----4-:R2:W4:Y:S01]  /*ab60*/  LDL.LU.S16 R7, [R1+0x90] ;  /* 0x0000900001077983 */ /* 0x0105220000300600 */
[----:B------:R-:W1:Y:S01]  /*ab70*/  MUFU.EX2 R86, R0 ;  /* 0x0000000000567308 */ /* 0x000e620000000800 */
[----:B------:R-:W-:Y:S01]  /*ab80*/  SHF.R.U32.HI R2, RZ, 0x8, R19 ;  /* 0x00000008ff027819 */ /* 0x000fe20000011613 */
[----:B------:R-:W-:-:S02]  /*ab90*/  IMAD.MOV.U32 R119, RZ, RZ, R165 ;  /* 0x000000ffff777224 */ /* 0x000fc400078e00a5 */
[----:B------:R-:W-:Y:S01]  /*aba0*/  IMAD.MOV.U32 R165, RZ, RZ, R88 ;  /* 0x000000ffffa57224 */ /* 0x000fe200078e0058 */
[----:B------:R-:W-:Y:S01]  /*abb0*/  PRMT R88, R22, 0x5410, R2 ;  /* 0x0000541016587816 */ /* 0x000fe20000000002 */
[----:B-1----:R-:W-:Y:S02]  /*abc0*/  IMAD.MOV.U32 R22, RZ, RZ, R86 ;  /* 0x000000ffff167224 */ /* 0x002fe400078e0056 */
[----:B------:R-:W-:Y:S01]  /*abd0*/  IMAD.MOV.U32 R86, RZ, RZ, R80 ;  /* 0x000000ffff567224 */ /* 0x000fe200078e0050 */
[----:B------:R-:W-:Y:S01]  /*abe0*/  LOP3.LUT R0, R21, 0xff, RZ, 0xc0, !PT ;  /* 0x000000ff15007812 */ /* 0x000fe200078ec0ff */
[----:B------:R-:W-:Y:S02]  /*abf0*/  IMAD.MOV.U32 R80, RZ, RZ, R170 ;  /* 0x000000ffff507224 */ /* 0x000fe400078e00aa */
[----:B------:R-:W-:Y:S02]  /*ac00*/  IMAD.MOV.U32 R170, RZ, RZ, R171 ;  /* 0x000000ffffaa7224 */ /* 0x000fe400078e00ab */
[----:B------:R-:W-:-:S02]  /*ac10*/  IMAD.MOV.U32 R171, RZ, RZ, R78 ;  /* 0x000000ffffab7224 */ /* 0x000fc400078e004e */
[----:B------:R-:W-:Y:S02]  /*ac20*/  IMAD.MOV.U32 R78, RZ, RZ, R240 ;  /* 0x000000ffff4e7224 */ /* 0x000fe400078e00f0 */
[----:B------:R-:W-:Y:S01]  /*ac30*/  IMAD.MOV.U32 R240, RZ, RZ, R87 ;  /* 0x000000fffff07224 */ /* 0x000fe200078e0057 */
[----:B------:R-:W-:Y:S02]  /*ac40*/  PRMT R87, R0, 0x5410, R20 ;  /* 0x0000541000577816 */ /* 0x000fe40000000014 */
[----:B------:R-:W-:-:S04]  /*ac50*/  SHF.R.U32.HI R0, RZ, 0x8, R27 ;  /* 0x00000008ff007819 */ /* 0x000fc8000001161b */
[----:B------:R-:W-:Y:S01]  /*ac60*/  LOP3.LUT R0, R0, 0xffff, RZ, 0xc0, !PT ;  /* 0x0000ffff00007812 */ /* 0x000fe200078ec0ff */
[----:B------:R-:W-:Y:S02]  /*ac70*/  IMAD.MOV.U32 R49, RZ, RZ, R116 ;  /* 0x000000ffff317224 */ /* 0x000fe400078e0074 */
[----:B------:R-:W-:Y:S02]  /*ac80*/  IMAD.MOV.U32 R116, RZ, RZ, R225 ;  /* 0x000000ffff747224 */ /* 0x000fe400078e00e1 */
[----:B------:R-:W-:Y:S01]  /*ac90*/  IMAD.MOV.U32 R225, RZ, RZ, R121 ;  /* 0x000000ffffe17224 */ /* 0x000fe200078e0079 */
[----:B------:R-:W-:Y:S01]  /*aca0*/  F2FP.BF16.PACK_AB R5, R231, R22 ;  /* 0x00000016e705723e */ /* 0x000fe200000010ff */
[----:B------:R-:W-:Y:S02]  /*acb0*/  IMAD.MOV.U32 R57, RZ, RZ, R239 ;  /* 0x000000ffff397224 */ /* 0x000fe400078e00ef */
[----:B------:R-:W-:Y:S02]  /*acc0*/  IMAD.MOV.U32 R121, RZ, RZ, R110 ;  /* 0x000000ffff797224 */ /* 0x000fe400078e006e */
[----:B------:R-:W-:-:S02]  /*acd0*/  IMAD.MOV.U32 R110, RZ, RZ, R131 ;  /* 0x000000ffff6e7224 */ /* 0x000fc400078e0083 */
[----:B------:R-:W-:Y:S02]  /*ace0*/  IMAD.MOV.U32 R239, RZ, RZ, R130 ;  /* 0x000000ffffef7224 */ /* 0x000fe400078e0082 */
[----:B------:R-:W-:Y:S02]  /*acf0*/  IMAD.MOV.U32 R51, RZ, RZ, R129 ;  /* 0x000000ffff337224 */ /* 0x000fe400078e0081 */
[----:B------:R-:W-:Y:S02]  /*ad00*/  IMAD.MOV.U32 R164, RZ, RZ, R128 ;  /* 0x000000ffffa47224 */ /* 0x000fe400078e0080 */
[----:B------:R-:W-:Y:S01]  /*ad10*/  HMMA.16816.F32.BF16 R128, R36, R60, R12 ;  /* 0x0000003c2480723c */ /* 0x000fe2000004180c */
[----:B------:R-:W-:-:S06]  /*ad20*/  PRMT R140, R5, 0x7632, R140 ;  /* 0x00007632058c7816 */ /* 0x000fcc000000008c */
[----:B------:R-:W-:Y:S02]  /*ad30*/  IMAD.MOV.U32 R13, RZ, RZ, R170 ;  /* 0x000000ffff0d7224 */ /* 0x000fe400078e00aa */
[----:B------:R-:W-:Y:S01]  /*ad40*/  IMAD.MOV.U32 R170, RZ, RZ, R83 ;  /* 0x000000ffffaa7224 */ /* 0x000fe200078e0053 */
[----:B------:R-:W-:Y:S01]  /*ad50*/  PRMT R141, R5, 0x7610, R141 ;  /* 0x00007610058d7816 */ /* 0x000fe2000000008d */
[----:B------:R-:W-:Y:S02]  /*ad60*/  IMAD.MOV.U32 R12, RZ, RZ, R119 ;  /* 0x000000ffff0c7224 */ /* 0x000fe400078e0077 */
[----:B------:R-:W-:Y:S02]  /*ad70*/  IMAD.MOV.U32 R14, RZ, RZ, R53 ;  /* 0x000000ffff0e7224 */ /* 0x000fe400078e0035 */
[----:B------:R-:W-:Y:S01]  /*ad80*/  IMAD.MOV.U32 R119, RZ, RZ, R86 ;  /* 0x000000ffff777224 */ /* 0x000fe200078e0056 */
[----:B------:R-:W-:Y:S01]  /*ad90*/  PRMT R86, R141, 0x5410, R140 ;  /* 0x000054108d567816 */ /* 0x000fe2000000008c */
        /* <DEDUP_REMOVED lines=15> */
[----:B------:R-:W-:-:S04]  /*ae90*/  LOP3.LUT R0, R48, 0xff, RZ, 0xc0, !PT ;  /* 0x000000ff30007812 */ /* 0x000fc800078ec0ff */
[----:B------:R-:W-:Y:S02]  /*aea0*/  PRMT R83, R0, 0x5410, R2 ;  /* 0x0000541000537816 */ /* 0x000fe40000000002 */
[----:B------:R-:W-:Y:S01]  /*aeb0*/  SHF.R.U32.HI R0, RZ, 0x10, R48 ;  /* 0x00000010ff007819 */ /* 0x000fe20000011630 */
[----:B----4-:R-:W-:-:S03]  /*aec0*/  @!P0 HFMA2.BF16_V2 R7, -RZ.H0_H0, RZ.H0_H0, -R140.H0_H0 ;  /* 0x200000ffff078231 */ /* 0x010fc6000034098c */
[----:B------:R-:W-:Y:S02]  /*aed0*/  LOP3.LUT R5, R0, 0xff, RZ, 0xc0, !PT ;  /* 0x000000ff00057812 */ /* 0x000fe400078ec0ff */
[----:B------:R-:W-:Y:S01]  /*aee0*/  LOP3.LUT R0, R25, 0xff, RZ, 0xc0, !PT ;  /* 0x000000ff19007812 */ /* 0x000fe200078ec0ff */
[----:B------:R-:W-:Y:S01]  /*aef0*/  IMAD.MOV.U32 R52, RZ, RZ, R171 ;  /* 0x000000ffff347224 */ /* 0x000fe200078e00ab */
[----:B------:R-:W-:Y:S01]  /*af00*/  PRMT R8, R7, 0x7610, R8 ;  /* 0x0000761007087816 */ /* 0x000fe20000000008 */
[----:B------:R-:W-:Y:S01]  /*af10*/  IMAD.MOV.U32 R171, RZ, RZ, R78 ;  /* 0x000000ffffab7224 */ /* 0x000fe200078e004e */
[----:B------:R-:W-:Y:S02]  /*af20*/  SHF.R.U32.HI R2, RZ, 0x8, R23 ;  /* 0x00000008ff027819 */ /* 0x000fe40000011617 */
[----:B------:R-:W-:Y:S02]  /*af30*/  PRMT R78, R0, 0x5410, R24 ;  /* 0x00005410004e7816 */ /* 0x000fe40000000018 */
[----:B------:R-:W-:-:S02]  /*af40*/  SHF.R.U32.HI R0, RZ, 0x18, R18 ;  /* 0x00000018ff007819 */ /* 0x000fc40000011612 */
[----:B------:R-:W-:Y:S01]  /*af50*/  SHF.R.U32.HI R7, RZ, 0x18, R48 ;  /* 0x00000018ff077819 */ /* 0x000fe20000011630 */
[----:B-----5:R-:W-:Y:S01]  /*af60*/  @!P1 HFMA2.BF16_V2 R10, -RZ.H0_H0, RZ.H0_H0, -R141.H0_H0 ;  /* 0x200000ffff0a9231 */ /* 0x020fe2000034098d */
[----:B------:R-:W-:Y:S02]  /*af70*/  PRMT R80, R26, 0x5410, R2 ;  /* 0x000054101a507816 */ /* 0x000fe40000000002 */
[----:B------:R-:W-:Y:S02]  /*af80*/  @!P0 PRMT R140, R8, 0x5410, RZ ;  /* 0x00005410088c8816 */ /* 0x000fe400000000ff */
[----:B------:R-:W-:Y:S02]  /*af90*/  ISETP.GE.U32.AND P0, PT, R241, R0, PT ;  /* 0x00000000f100720c */ /* 0x000fe40003f06070 */
[----:B------:R-:W-:Y:S02]  /*afa0*/  SHF.R.U32.HI R2, RZ, 0x10, R18 ;  /* 0x00000010ff027819 */ /* 0x000fe40000011612 */
[----:B------:R-:W-:-:S02]  /*afb0*/  PRMT R81, R5, 0x5410, R7 ;  /* 0x0000541005517816 */ /* 0x000fc40000000007 */
[----:B------:R-:W-:Y:S02]  /*afc0*/  LOP3.LUT R0, R16, 0xffff, RZ, 0xc0, !PT ;  /* 0x0000ffff10007812 */ /* 0x000fe400078ec0ff */
[----:B------:R-:W-:Y:S02]  /*afd0*/  SHF.R.U32.HI R5, RZ, 0x10, R16 ;  /* 0x00000010ff057819 */ /* 0x000fe40000011610 */
[----:B------:R-:W-:Y:S02]  /*afe0*/  LOP3.LUT R7, R2, 0xff, RZ, 0xc0, !PT ;  /* 0x000000ff02077812 */ /* 0x000fe400078ec0ff */
[----:B------:R-:W-:Y:S02]  /*aff0*/  PRMT R9, R10, 0x7610, R9 ;  /* 0x000076100a097816 */ /* 0x000fe40000000009 */
[----:B------:R-:W-:Y:S02]  /*b000*/  SHF.R.U32.HI R2, RZ, 0x8, R0 ;  /* 0x00000008ff027819 */ /* 0x000fe40000011600 */
[----:B------:R-:W-:-:S02]  /*b010*/  SHF.R.U32.HI R8, RZ, 0x18, R16 ;  /* 0x00000018ff087819 */ /* 0x000fc40000011610 */
[----:B------:R-:W-:Y:S02]  /*b020*/  LOP3.LUT R0, R5, 0xff, RZ, 0xc0, !PT ;  /* 0x000000ff05007812 */ /* 0x000fe400078ec0ff */
[----:B------:R-:W-:Y:S02]  /*b030*/  @!P1 PRMT R141, R9, 0x5410, RZ ;  /* 0x00005410098d9816 */ /* 0x000fe400000000ff */
[----:B------:R-:W-:Y:S02]  /*b040*/  LOP3.LUT R9, R16, 0xff, RZ, 0xc0, !PT ;  /* 0x000000ff10097812 */ /* 0x000fe400078ec0ff */
[----:B------:R-:W-:Y:S02]  /*b050*/  PRMT R51, R0, 0x5410, R8 ;  /* 0x0000541000337816 */ /* 0x000fe40000000008 */
[----:B------:R-:W-:Y:S01]  /*b060*/  LOP3.LUT R0, R17, 0xffff, RZ, 0xc0, !PT ;  /* 0x0000ffff11007812 */ /* 0x000fe200078ec0ff */
[----:B------:R-:W-:Y:S01]  /*b070*/  IMAD.MOV.U32 R48, RZ, RZ, R44 ;  /* 0x000000ffff307224 */ /* 0x000fe200078e002c */
[----:B------:R-:W-:-:S02]  /*b080*/  PRMT R44, R9, 0x5410, R2 ;  /* 0x00005410092c7816 */ /* 0x000fc40000000002 */
[----:B------:R-:W-:Y:S02]  /*b090*/  SHF.R.U32.HI R2, RZ, 0x8, R0 ;  /* 0x00000008ff027819 */ /* 0x000fe40000011600 */
[----:B------:R-:W-:-:S04]  /*b0a0*/  LOP3.LUT R0, R17, 0xff, RZ, 0xc0, !PT ;  /* 0x000000ff11007812 */ /* 0x000fc800078ec0ff */
[----:B------:R-:W-:Y:S02]  /*b0b0*/  PRMT R57, R0, 0x5410, R2 ;  /* 0x0000541000397816 */ /* 0x000fe40000000002 */
[--C-:B------:R-:W-:Y:S01]  /*b0c0*/  SHF.R.U32.HI R0, RZ, 0x10, R17.reuse ;  /* 0x00000010ff007819 */ /* 0x100fe20000011611 */
[----:B------:R-:W-:Y:S01]  /*b0d0*/  IMAD.MOV.U32 R23, RZ, RZ, R226 ;  /* 0x000000ffff177224 */ /* 0x000fe200078e00e2 */
[----:B------:R-:W-:Y:S02]  /*b0e0*/  SHF.R.U32.HI R5, RZ, 0x18, R17 ;  /* 0x00000018ff057819 */ /* 0x000fe40000011611 */
[----:B------:R-:W-:-:S04]  /*b0f0*/  LOP3.LUT R0, R0, 0xff, RZ, 0xc0, !PT ;  /* 0x000000ff00007812 */ /* 0x000fc800078ec0ff */
[----:B------:R-:W-:Y:S01]  /*b100*/  PRMT R56, R0, 0x5410, R5 ;  /* 0x0000541000387816 */ /* 0x000fe20000000005 */
[----:B------:R-:W-:Y:S02]  /*b110*/  FADD.FTZ R0, R23, R95 ;  /* 0x0000005f17007221 */ /* 0x000fe40000010000 */
[----:B------:R-:W-:Y:S02]  /*b120*/  IMAD.MOV.U32 R23, RZ, RZ, R27 ;  /* 0x000000ffff177224 */ /* 0x000fe400078e001b */
[--C-:B------:R-:W-:Y:S02]  /*b130*/  FFMA.FTZ R5, R211, c[0x0][0x23c], -R6.reuse ;  /* 0x00008f00d3057a23 */ /* 0x100fe40000010806 */
[----:B------:R-:W-:Y:S02]  /*b140*/  IMAD.MOV.U32 R27, RZ, RZ, R21 ;  /* 0x000000ffff1b7224 */ /* 0x000fe400078e0015 */
[----:B------:R-:W-:Y:S02]  /*b150*/  IMAD.MOV.U32 R21, RZ, RZ, R13 ;  /* 0x000000ffff157224 */ /* 0x000fe400078e000d */
[----:B------:R2:W3:Y:S01]  /*b160*/  LDL.LU.S16 R13, [R1+0x9c] ;  /* 0x00009c00010d7983 */ /* 0x0004e20000300600 */
[----:B------:R-:W-:-:S02]  /*b170*/  FFMA.FTZ R10, R212, c[0x0][0x23c], -R6 ;  /* 0x00008f00d40a7a23 */ /* 0x000fc40000010806 */
[----:B------:R1:W-:Y:S02]  /*b180*/  MUFU.EX2 R212, R5 ;  /* 0x0000000500d47308 */ /* 0x0003e40000000800 */
[----:B-1----:R-:W-:Y:S02]  /*b190*/  FADD.FTZ R5, R12, R0 ;  /* 0x000000000c057221 */ /* 0x002fe40000010000 */
[----:B------:R2:W4:Y:S01]  /*b1a0*/  LDL.LU.S16 R12, [R1+0x98] ;  /* 0x00009800010c7983 */ /* 0x0005220000300600 */
[----:B------:R-:W-:-:S04]  /*b1b0*/  FFMA.FTZ R2, R111, c[0x0][0x23c], -R6 ;  /* 0x00008f006f027a23 */ /* 0x000fc80000010806 */
[----:B------:R1:W-:Y:S01]  /*b1c0*/  MUFU.EX2 R226, R2 ;  /* 0x0000000200e27308 */ /* 0x0003e20000000800 */
[----:B------:R-:W-:Y:S01]  /*b1d0*/  IMAD.MOV.U32 R20, RZ, RZ, R225 ;  /* 0x000000ffff147224 */ /* 0x000fe200078e00e1 */
[----:B------:R-:W-:Y:S01]  /*b1e0*/  ISETP.GE.U32.AND P1, PT, R241, R7, PT ;  /* 0x00000007f100720c */ /* 0x000fe20003f26070 */
[--C-:B------:R-:W-:Y:S02]  /*b1f0*/  FFMA.FTZ R9, R210, c[0x0][0x23c], -R6.reuse ;  /* 0x00008f00d2097a23 */ /* 0x100fe40000010806 */
[--C-:B------:R-:W-:Y:S02]  /*b200*/  FFMA.FTZ R11, R208, c[0x0][0x23c], -R6.reuse ;  /* 0x00008f00d00b7a23 */ /* 0x100fe40000010806 */
[----:B-1----:R-:W-:-:S04]  /*b210*/  FFMA.FTZ R2, R108, c[0x0][0x23c], -R6 ;  /* 0x00008f006c027a23 */ /* 0x002fc80000010806 */
[----:B------:R1:W5:Y:S01]  /*b220*/  MUFU.EX2 R225, R2 ;  /* 0x0000000200e17308 */ /* 0x0003620000000800 */
[----:B------:R-:W-:Y:S02]  /*b230*/  FADD.FTZ R7, R122, R90 ;  /* 0x0000005a7a077221 */ /* 0x000fe40000010000 */
[----:B------:R-:W-:-:S04]  /*b240*/  FADD.FTZ R6, R50, R46 ;  /* 0x0000002e32067221 */ /* 0x000fc80000010000 */
[----:B------:R-:W-:Y:S02]  /*b250*/  FADD.FTZ R0, R85, R6 ;  /* 0x0000000655007221 */ /* 0x000fe40000010000 */
[----:B-1----:R-:W-:-:S04]  /*b260*/  FADD.FTZ R2, R104, R100 ;  /* 0x0000006468027221 */ /* 0x002fc80000010000 */
[----:B------:R-:W-:Y:S02]  /*b270*/  FADD.FTZ R8, R98, R2 ;  /* 0x0000000262087221 */ /* 0x000fe40000010000 */
[----:B------:R-:W-:Y:S02]  /*b280*/  FADD.FTZ R2, R120, R7 ;  /* 0x0000000778027221 */ /* 0x000fe40000010000 */
[----:B------:R-:W-:Y:S02]  /*b290*/  FADD.FTZ R7, R93, R5 ;  /* 0x000000055d077221 */ /* 0x000fe40000010000 */
[----:B------:R-:W-:Y:S02]  /*b2a0*/  FADD.FTZ R5, R89, R2 ;  /* 0x0000000259057221 */ /* 0x000fe40000010000 */
[----:B------:R-:W-:Y:S01]  /*b2b0*/  FADD.FTZ R2, R84, R0 ;  /* 0x0000000054027221 */ /* 0x000fe20000010000 */
[----:B-----5:R-:W-:-:S04]  /*b2c0*/  F2FP.BF16.PACK_AB R0, R225, R226 ;  /* 0x000000e2e100723e */ /* 0x020fc800000010ff */
[C---:B------:R-:W-:Y:S02]  /*b2d0*/  PRMT R73, R0.reuse, 0x7610, R73 ;  /* 0x0000761000497816 */ /* 0x040fe40000000049 */
[----:B------:R-:W-:Y:S01]  /*b2e0*/  PRMT R72, R0, 0x7632, R72 ;  /* 0x0000763200487816 */ /* 0x000fe20000000048 */
[----:B------:R-:W-:Y:S02]  /*b2f0*/  FADD.FTZ R6, R97, R8 ;  /* 0x0000000861067221 */ /* 0x000fe40000010000 */
[----:B------:R-:W-:Y:S01]  /*b300*/  IMAD.MOV.U32 R26, RZ, RZ, R15 ;  /* 0x000000ffff1a7224 */ /* 0x000fe200078e000f */
[----:B------:R-:W-:Y:S01]  /*b310*/  PRMT R50, R73, 0x5410, R72 ;  /* 0x0000541049327816 */ /* 0x000fe20000000048 */
[----:B------:R-:W-:Y:S02]  /*b320*/  FADD.FTZ R15, R94, R6 ;  /* 0x000000065e0f7221 */ /* 0x000fe40000010000 */
[----:B------:R-:W-:Y:S02]  /*b330*/  IMAD.MOV.U32 R25, RZ, RZ, R14 ;  /* 0x000000ffff197224 */ /* 0x000fe400078e000e */
[----:B------:R-:W-:Y:S01]  /*b340*/  FADD.FTZ R14, R123, R7 ;  /* 0x000000077b0e7221 */ /* 0x000fe20000010000 */
[----:B---3--:R-:W-:-:S05]  /*b350*/  @!P4 HFMA2.BF16_V2 R13, -RZ.H0_H0, RZ.H0_H0, -R73.H0_H0 ;  /* 0x200000ffff0dc231 */ /* 0x008fca0000340949 */
[----:B------:R-:W-:-:S04]  /*b360*/  PRMT R8, R13, 0x7610, R8 ;  /* 0x000076100d087816 */ /* 0x000fc80000000008 */
[----:B------:R-:W-:Y:S02]  /*b370*/  @!P4 PRMT R73, R8, 0x5410, RZ ;  /* 0x000054100849c816 */ /* 0x000fe400000000ff */
[----:B------:R2:W3:Y:S04]  /*b380*/  LDL.LU.S16 R8, [R1+0xac] ;  /* 0x0000ac0001087983 */ /* 0x0004e80000300600 */
[----:B------:R2:W5:Y:S01]  /*b390*/  LDL.LU.S16 R7, [R1+0xb4] ;  /* 0x0000b40001077983 */ /* 0x0005620000300600 */
[----:B----4-:R-:W-:-:S05]  /*b3a0*/  @!P5 HFMA2.BF16_V2 R12, -RZ.H0_H0, RZ.H0_H0, -R72.H0_H0 ;  /* 0x200000ffff0cd231 */ /* 0x010fca0000340948 */
[----:B------:R-:W-:-:S04]  /*b3b0*/  PRMT R6, R12, 0x7610, R6 ;  /* 0x000076100c067816 */ /* 0x000fc80000000006 */
[----:B------:R-:W-:Y:S02]  /*b3c0*/  @!P5 PRMT R72, R6, 0x5410, RZ ;  /* 0x000054100648d816 */ /* 0x000fe400000000ff */
[----:B------:R2:W4:Y:S01]  /*b3d0*/  LDL.LU.S16 R6, [R1+0xb0] ;  /* 0x0000b00001067983 */ /* 0x0005220000300600 */
[----:B------:R-:W-:Y:S02]  /*b3e0*/  IMAD.MOV.U32 R16, RZ, RZ, R170 ;  /* 0x000000ffff107224 */ /* 0x000fe400078e00aa */
[----:B------:R-:W-:Y:S02]  /*b3f0*/  IMAD R170, R4, 0x2, R169 ;  /* 0x0000000204aa7824 */ /* 0x000fe400078e02a9 */
[----:B------:R-:W-:Y:S02]  /*b400*/  IMAD.MOV.U32 R24, RZ, RZ, R23 ;  /* 0x000000ffff187224 */ /* 0x000fe400078e0017 */
[----:B------:R-:W-:Y:S02]  /*b410*/  IMAD.MOV.U32 R108, RZ, RZ, R20 ;  /* 0x000000ffff6c7224 */ /* 0x000fe400078e0014 */
[----:B------:R-:W-:-:S02]  /*b420*/  IMAD.MOV.U32 R17, RZ, RZ, R22 ;  /* 0x000000ffff117224 */ /* 0x000fc400078e0016 */
[----:B------:R-:W-:Y:S02]  /*b430*/  IMAD.MOV.U32 R111, RZ, RZ, R21 ;  /* 0x000000ffff6f7224 */ /* 0x000fe400078e0015 */
[----:B------:R-:W1:Y:S01]  /*b440*/  LDSM.16.MT88.4 R20, [R170+0x6000] ;  /* 0x00600000aa14783b */ /* 0x000e620000004200 */
[----:B------:R-:W2:Y:S08]  /*b450*/  MUFU.EX2 R208, R9 ;  /* 0x0000000900d07308 */ /* 0x000eb00000000800 */
[----:B------:R-:W-:Y:S08]  /*b460*/  MUFU.EX2 R210, R10 ;  /* 0x0000000a00d27308 */ /* 0x000ff00000000800 */
[----:B------:R-:W1:Y:S01]  /*b470*/  MUFU.EX2 R211, R11 ;  /* 0x0000000b00d37308 */ /* 0x000e620000000800 */
[----:B--2---:R-:W-:Y:S01]  /*b480*/  F2FP.BF16.PACK_AB R0, R208, R212 ;  /* 0x000000d4d000723e */ /* 0x004fe200000010ff */
[----:B------:R-:W-:-:S02]  /*b490*/  IMAD.MOV.U32 R122, RZ, RZ, R108 ;  /* 0x000000ffff7a7224 */ /* 0x000fc400078e006c */
[----:B------:R-:W-:Y:S02]  /*b4a0*/  IMAD.MOV.U32 R95, RZ, RZ, R111 ;  /* 0x000000ffff5f7224 */ /* 0x000fe400078e006f */
[----:B------:R-:W-:Y:S01]  /*b4b0*/  IMAD.MOV.U32 R90, RZ, RZ, R16 ;  /* 0x000000ffff5a7224 */ /* 0x000fe200078e0010 */
[C---:B------:R-:W-:Y:S01]  /*b4c0*/  PRMT R65, R0.reuse, 0x7610, R65 ;  /* 0x0000761000417816 */ /* 0x040fe20000000041 */
[----:B------:R-:W-:Y:S01]  /*b4d0*/  IMAD.MOV.U32 R100, RZ, RZ, R24 ;  /* 0x000000ffff647224 */ /* 0x000fe200078e0018 */
[----:B------:R-:W-:Y:S01]  /*b4e0*/  PRMT R64, R0, 0x7632, R64 ;  /* 0x0000763200407816 */ /* 0x000fe20000000040 */
[----:B------:R-:W-:Y:S02]  /*b4f0*/  IMAD.MOV.U32 R108, RZ, RZ, R26 ;  /* 0x000000ffff6c7224 */ /* 0x000fe400078e001a */
[----:B------:R-:W-:Y:S02]  /*b500*/  IMAD.MOV.U32 R111, RZ, RZ, R25 ;  /* 0x000000ffff6f7224 */ /* 0x000fe400078e0019 */
[----:B------:R-:W-:-:S02]  /*b510*/  IMAD.MOV.U32 R16, RZ, RZ, R27 ;  /* 0x000000ffff107224 */ /* 0x000fc400078e001b */
[----:B------:R-:W2:Y:S01]  /*b520*/  LDSM.16.MT88.4 R24, [R170+0x6800] ;  /* 0x00680000aa18783b */ /* 0x000ea20000004200 */
[----:B-1----:R-:W-:-:S04]  /*b530*/  F2FP.BF16.PACK_AB R0, R211, R210 ;  /* 0x000000d2d300723e */ /* 0x002fc800000010ff */
[C---:B------:R-:W-:Y:S02]  /*b540*/  PRMT R61, R0.reuse, 0x7610, R61 ;  /* 0x00007610003d7816 */ /* 0x040fe4000000003d */
[----:B------:R-:W-:Y:S01]  /*b550*/  PRMT R60, R0, 0x7632, R60 ;  /* 0x00007632003c7816 */ /* 0x000fe2000000003c */
[----:B------:R-:W-:Y:S01]  /*b560*/  FADD.FTZ R13, R109, R5 ;  /* 0x000000056d0d7221 */ /* 0x000fe20000010000 */
[----:B------:R-:W-:Y:S01]  /*b570*/  @!P2 HFMA2.BF16_V2 R4, -RZ.H0_H0, RZ.H0_H0, -R64.H0_H0 ;  /* 0x200000ffff04a231 */ /* 0x000fe20000340940 */
[----:B------:R-:W-:Y:S01]  /*b580*/  IMAD.MOV.U32 R18, RZ, RZ, R48 ;  /* 0x000000ffff127224 */ /* 0x000fe200078e0030 */
[----:B------:R-:W-:Y:S01]  /*b590*/  PRMT R48, R65, 0x5410, R64 ;  /* 0x0000541041307816 */ /* 0x000fe20000000040 */
[----:B------:R-:W-:Y:S02]  /*b5a0*/  FADD.FTZ R12, R47, R2 ;  /* 0x000000022f0c7221 */ /* 0x000fe40000010000 */
[----:B------:R-:W-:Y:S01]  /*b5b0*/  @!P2 PRMT R64, R4, 0x5410, RZ ;  /* 0x000054100440a816 */ /* 0x000fe200000000ff */
[----:B------:R-:W-:Y:S01]  /*b5c0*/  ULEA UR5, UR10, UR11, 0x6 ;  /* 0x0000000b0a057291 */ /* 0x000fe2000f8e303f */
[----:B------:R-:W-:-:S03]  /*b5d0*/  IMAD.MOV.U32 R104, RZ, RZ, R18 ;  /* 0x000000ffff687224 */ /* 0x000fc600078e0012 */
[----:B------:R-:W-:Y:S01]  /*b5e0*/  UIADD3 UR5, UR5, -0x40, URZ ;  /* 0xffffffc005057890 */ /* 0x000fe2000fffe03f */
[----:B------:R-:W-:Y:S02]  /*b5f0*/  IMAD.MOV.U32 R18, RZ, RZ, R19 ;  /* 0x000000ffff127224 */ /* 0x000fe400078e0013 */
[----:B------:R-:W-:Y:S01]  /*b600*/  IMAD.MOV.U32 R19, RZ, RZ, R49 ;  /* 0x000000ffff137224 */ /* 0x000fe200078e0031 */
[----:B------:R-:W-:Y:S01]  /*b610*/  PRMT R49, R61, 0x5410, R60 ;  /* 0x000054103d317816 */ /* 0x000fe2000000003c */
[----:B------:R-:W-:Y:S01]  /*b620*/  USHF.R.S32.HI UR4, URZ, 0x1f, UR5 ;  /* 0x0000001f3f047899 */ /* 0x000fe20008011405 */
[----:B------:R-:W-:Y:S02]  /*b630*/  IMAD.MOV.U32 R47, RZ, RZ, R18 ;  /* 0x000000ffff2f7224 */ /* 0x000fe400078e0012 */
[----:B------:R-:W-:Y:S02]  /*b640*/  IMAD.MOV.U32 R85, RZ, RZ, R164 ;  /* 0x000000ffff557224 */ /* 0x000fe400078e00a4 */
[----:B------:R-:W-:-:S02]  /*b650*/  IMAD.MOV.U32 R18, RZ, RZ, R171 ;  /* 0x000000ffff127224 */ /* 0x000fc400078e00ab */
[----:B------:R-:W-:Y:S02]  /*b660*/  IMAD R171, R3, 0x2, R170 ;  /* 0x0000000203ab7824 */ /* 0x000fe400078e02aa */
        /* <DEDUP_REMOVED lines=12> */
[----:B------:R-:W-:-:S05]  /*b730*/  HSET2.LE.AND R3, R44, R115, PT ;  /* 0x000000732c037233 */ /* 0x000fca0003803000 */
[----:B------:R-:W-:Y:S01]  /*b740*/  LOP3.LUT R100, R3, R100, RZ, 0xc0, !PT ;  /* 0x0000006403647212 */ /* 0x000fe200078ec0ff */
[----:B------:R-:W-:Y:S02]  /*b750*/  HSET2.LE.AND R3, R83, R115, PT ;  /* 0x0000007353037233 */ /* 0x000fe40003803000 */
[----:B---3--:R-:W-:Y:S02]  /*b760*/  @!P3 HFMA2.BF16_V2 R8, -RZ.H0_H0, RZ.H0_H0, -R65.H0_H0 ;  /* 0x200000ffff08b231 */ /* 0x008fe40000340941 */
[----:B-----5:R-:W-:-:S03]  /*b770*/  @!P1 HFMA2.BF16_V2 R7, -RZ.H0_H0, RZ.H0_H0, -R61.H0_H0 ;  /* 0x200000ffff079231 */ /* 0x020fc6000034093d */
[----:B------:R-:W-:Y:S02]  /*b780*/  PRMT R5, R8, 0x7610, R5 ;  /* 0x0000761008057816 */ /* 0x000fe40000000005 */
[----:B------:R-:W-:Y:S02]  /*b790*/  PRMT R2, R7, 0x7610, R2 ;  /* 0x0000761007027816 */ /* 0x000fe40000000002 */
[----:B------:R-:W-:Y:S01]  /*b7a0*/  @!P3 PRMT R65, R5, 0x5410, RZ ;  /* 0x000054100541b816 */ /* 0x000fe200000000ff */
[----:B----4-:R-:W-:-:S05]  /*b7b0*/  @!P0 HFMA2.BF16_V2 R6, -RZ.H0_H0, RZ.H0_H0, -R60.H0_H0 ;  /* 0x200000ffff068231 */ /* 0x010fca000034093c */
[----:B------:R-:W-:Y:S02]  /*b7c0*/  PRMT R0, R6, 0x7610, R0 ;  /* 0x0000761006007816 */ /* 0x000fe40000000000 */
[-C--:B------:R-:W-:Y:S02]  /*b7d0*/  HMMA.16816.F32.BF16 R4, R32, R20.reuse, RZ ;  /* 0x000000142004723c */ /* 0x080fe400000418ff */
[----:B------:R-:W-:Y:S02]  /*b7e0*/  @!P0 PRMT R60, R0, 0x5410, RZ ;  /* 0x00005410003c8816 */ /* 0x000fe400000000ff */
[----:B------:R-:W-:Y:S02]  /*b7f0*/  IADD3 R0, P0, R122, UR5, RZ ;  /* 0x000000057a007c10 */ /* 0x000fe4000ff1e0ff */
[----:B------:R-:W-:Y:S02]  /*b800*/  @!P1 PRMT R61, R2, 0x5410, RZ ;  /* 0x00005410023d9816 */ /* 0x000fe400000000ff */
[----:B------:R-:W-:Y:S01]  /*b810*/  LEA.HI.X.SX32 R2, R122, UR4, 0x1, P0 ;  /* 0x000000047a027c11 */ /* 0x000fe200080f0eff */
[----:B------:R-:W-:Y:S01]  /*b820*/  HMMA.16816.F32.BF16 R8, R40, R20, RZ ;  /* 0x000000142808723c */ /* 0x000fe200000418ff */
[----:B------:R-:W-:-:S04]  /*b830*/  LEA R164, P0, R0, c[0x0][0x1f8], 0x1 ;  /* 0x00007e0000a47a11 */ /* 0x000fc800078008ff */
[----:B------:R-:W-:Y:S02]  /*b840*/  LEA.HI.X R165, R0, c[0x0][0x1fc], R2, 0x1, P0 ;  /* 0x00007f0000a57a11 */ /* 0x000fe400000f0c02 */
[----:B------:R-:W-:Y:S02]  /*b850*/  IMAD.MOV.U32 R21, RZ, RZ, R110 ;  /* 0x000000ffff157224 */ /* 0x000fe400078e006e */
[----:B------:R-:W-:Y:S02]  /*b860*/  FADD.FTZ R2, R113, R15 ;  /* 0x0000000f71027221 */ /* 0x000fe40000010000 */
[----:B------:R-:W-:-:S04]  /*b870*/  FADD.FTZ R0, R112, R14 ;  /* 0x0000000e70007221 */ /* 0x000fc80000010000 */
[----:B--2---:R-:W-:Y:S07]  /*b880*/  HMMA.16816.F32.BF16 R108, R28, R24, R4 ;  /* 0x000000181c6c723c */ /* 0x004fee0000041804 */
[----:B------:R-:W-:Y:S02]  /*b890*/  FADD.FTZ R5, R82, R13 ;  /* 0x0000000d52057221 */ /* 0x000fe40000010000 */
[----:B------:R-:W-:Y:S02]  /*b8a0*/  FADD.FTZ R4, R79, R12 ;  /* 0x0000000c4f047221 */ /* 0x000fe40000010000 */
[----:B------:R-:W1:Y:S01]  /*b8b0*/  LDSM.16.MT88.4 R12, [R171+0x6000] ;  /* 0x00600000ab0c783b */ /* 0x000e620000004200 */
[----:B------:R-:W-:-:S02]  /*b8c0*/  FADD.FTZ R238, R238, R0 ;  /* 0x00000000eeee7221 */ /* 0x000fc40000010000 */
[----:B------:R-:W-:Y:S01]  /*b8d0*/  IMAD.MOV.U32 R0, RZ, RZ, c[0x0][0x228] ;  /* 0x00008a00ff007624 */ /* 0x000fe200078e00ff */
[----:B------:R-:W-:Y:S01]  /*b8e0*/  HMMA.16816.F32.BF16 R120, R36, R24, R8 ;  /* 0x000000182478723c */ /* 0x000fe20000041808 */
[----:B------:R-:W-:Y:S01]  /*b8f0*/  FADD.FTZ R239, R106, R2 ;  /* 0x000000026aef7221 */ /* 0x000fe20000010000 */
[--C-:B------:R-:W-:Y:S01]  /*b900*/  HSET2.LE.AND R2, R101, R115.reuse, PT ;  /* 0x0000007365027233 */ /* 0x100fe20003803000 */
[----:B------:R-:W-:Y:S01]  /*b910*/  IMAD.SHL.U32 R52, R0, 0x8, RZ ;  /* 0x0000000800347824 */ /* 0x000fe200078e00ff */
[----:B------:R-:W-:-:S03]  /*b920*/  HSET2.LE.AND R0, R103, R115, PT ;  /* 0x0000007367007233 */ /* 0x000fc60003803000 */
[----:B------:R-:W-:Y:S02]  /*b930*/  IMAD.MOV.U32 R9, RZ, RZ, R21 ;  /* 0x000000ffff097224 */ /* 0x000fe400078e0015 */
[----:B------:R-:W-:Y:S02]  /*b940*/  IMAD.MOV.U32 R21, RZ, RZ, R94 ;  /* 0x000000ffff157224 */ /* 0x000fe400078e005e */
[----:B------:R-:W-:Y:S01]  /*b950*/  IMAD.MOV.U32 R94, RZ, RZ, R89 ;  /* 0x000000ffff5e7224 */ /* 0x000fe200078e0059 */
[----:B------:R-:W-:Y:S01]  /*b960*/  LOP3.LUT R10, R0, R16, RZ, 0xc0, !PT ;  /* 0x00000010000a7212 */ /* 0x000fe200078ec0ff */
[----:B------:R-:W-:Y:S01]  /*b970*/  IMAD.MOV.U32 R89, RZ, RZ, R46 ;  /* 0x000000ffff597224 */ /* 0x000fe200078e002e */
[----:B------:R-:W-:Y:S01]  /*b980*/  LOP3.LUT R11, R2, R19, RZ, 0xc0, !PT ;  /* 0x00000013020b7212 */ /* 0x000fe200078ec0ff */
[----:B------:R-:W-:Y:S02]  /*b990*/  IMAD.MOV.U32 R46, RZ, RZ, R17 ;  /* 0x000000ffff2e7224 */ /* 0x000fe400078e0011 */
[----:B------:R-:W-:-:S02]  /*b9a0*/  IMAD.MOV.U32 R106, RZ, RZ, R18 ;  /* 0x000000ffff6a7224 */ /* 0x000fc400078e0012 */
[----:B------:R-:W2:Y:S01]  /*b9b0*/  LDSM.16.MT88.4 R16, [R171+0x6800] ;  /* 0x00680000ab10783b */ /* 0x000ea20000004200 */
[----:B------:R-:W-:Y:S02]  /*b9c0*/  IMAD.MOV.U32 R20, RZ, RZ, R47 ;  /* 0x000000ffff147224 */ /* 0x000fe400078e002f */
[----:B------:R-:W-:Y:S01]  /*b9d0*/  IMAD.MOV.U32 R47, RZ, RZ, R84 ;  /* 0x000000ffff2f7224 */ /* 0x000fe200078e0054 */
[----:B------:R3:W-:Y:S01]  /*b9e0*/  STG.E.U16 [R164.64], R59 ;  /* 0x0000003ba4007986 */ /* 0x0007e2000c101522 */
[----:B------:R-:W-:Y:S01]  /*b9f0*/  FADD.FTZ R242, R242, R5 ;  /* 0x00000005f2f27221 */ /* 0x000fe20000010000 */
[----:B------:R-:W-:Y:S01]  /*ba00*/  HSET2.LE.AND R2, R45, R115, PT ;  /* 0x000000732d027233 */ /* 0x000fe20003803000 */
[----:B------:R-:W-:Y:S02]  /*ba10*/  FADD.FTZ R240, R91, R4 ;  /* 0x000000045bf07221 */ /* 0x000fe40000010000 */
[----:B------:R-:W-:Y:S01]  /*ba20*/  IMAD.MOV.U32 R24, RZ, RZ, R46 ;  /* 0x000000ffff187224 */ /* 0x000fe200078e002e */
[----:B-1----:R-:W-:Y:S01]  /*ba30*/  HMMA.16816.F32.BF16 R4, R32, R12, RZ ;  /* 0x0000000c2004723c */ /* 0x002fe200000418ff */
[----:B---3--:R-:W-:-:S07]  /*ba40*/  IMAD.MOV.U32 R59, RZ, RZ, R47 ;  /* 0x000000ffff3b7224 */ /* 0x008fce00078e002f */
[----:B------:R-:W-:Y:S01]  /*ba50*/  HMMA.16816.F32.BF16 R44, R40, R12, RZ ;  /* 0x0000000c282c723c */ /* 0x000fe200000418ff */
[--C-:B------:R-:W-:Y:S01]  /*ba60*/  HSET2.LE.AND R0, R92, R115.reuse, PT ;  /* 0x000000735c007233 */ /* 0x100fe20003803000 */
[----:B------:R-:W-:Y:S02]  /*ba70*/  IMAD.MOV.U32 R84, RZ, RZ, R93 ;  /* 0x000000ffff547224 */ /* 0x000fe400078e005d */
[----:B------:R-:W-:Y:S02]  /*ba80*/  IMAD.MOV.U32 R93, RZ, RZ, R95 ;  /* 0x000000ffff5d7224 */ /* 0x000fe400078e005f */
[----:B------:R-:W-:Y:S01]  /*ba90*/  LOP3.LUT R8, R0, R9, RZ, 0xc0, !PT ;  /* 0x0000000900087212 */ /* 0x000fe200078ec0ff */
[----:B------:R-:W-:Y:S01]  /*baa0*/  IMAD.MOV.U32 R95, RZ, RZ, R53 ;  /* 0x000000ffff5f7224 */ /* 0x000fe200078e0035 */
[----:B------:R-:W-:Y:S01]  /*bab0*/  HSET2.LE.AND R0, R51, R115, PT ;  /* 0x0000007333007233 */ /* 0x000fe20003803000 */
[----:B------:R1:W-:Y:S01]  /*bac0*/  STG.E.U16 [R164.64+0x2], R58 ;  /* 0x0000023aa4007986 */ /* 0x0003e2000c101522 */
[----:B------:R-:W-:Y:S01]  /*bad0*/  LOP3.LUT R9, R2, R20, RZ, 0xc0, !PT ;  /* 0x0000001402097212 */ /* 0x000fe200078ec0ff */
[----:B------:R-:W-:-:S02]  /*bae0*/  IMAD.MOV.U32 R82, RZ, RZ, R84 ;  /* 0x000000ffff527224 */ /* 0x000fc400078e0054 */
[----:B------:R-:W-:Y:S01]  /*baf0*/  IMAD.MOV.U32 R112, RZ, RZ, R89 ;  /* 0x000000ffff707224 */ /* 0x000fe200078e0059 */
[----:B------:R-:W-:Y:S01]  /*bb00*/  LOP3.LUT R101, R0, R106, RZ, 0xc0, !PT ;  /* 0x0000006a00657212 */ /* 0x000fe200078ec0ff */
[----:B------:R-:W-:Y:S02]  /*bb10*/  IMAD.MOV.U32 R79, RZ, RZ, R94 ;  /* 0x000000ffff4f7224 */ /* 0x000fe400078e005e */
[----:B------:R-:W-:Y:S02]  /*bb20*/  IMAD.MOV.U32 R113, RZ, RZ, R93 ;  /* 0x000000ffff717224 */ /* 0x000fe400078e005d */
[----:B------:R-:W-:Y:S02]  /*bb30*/  IMAD.MOV.U32 R25, RZ, RZ, R95 ;  /* 0x000000ffff197224 */ /* 0x000fe400078e005f */
[----:B------:R-:W-:Y:S01]  /*bb40*/  IMAD.MOV.U32 R20, RZ, RZ, R119 ;  /* 0x000000ffff147224 */ /* 0x000fe200078e0077 */
[----:B--2---:R-:W-:Y:S01]  /*bb50*/  HMMA.16816.F32.BF16 R92, R28, R16, R4 ;  /* 0x000000101c5c723c */ /* 0x004fe20000041804 */
[----:B------:R-:W-:-:S02]  /*bb60*/  IMAD.MOV.U32 R84, RZ, RZ, R118 ;  /* 0x000000ffff547224 */ /* 0x000fc400078e0076 */
[----:B------:R-:W-:Y:S01]  /*bb70*/  IMAD.MOV.U32 R89, RZ, RZ, R116 ;  /* 0x000000ffff597224 */ /* 0x000fe200078e0074 */
[--C-:B------:R-:W-:Y:S01]  /*bb80*/  HSET2.LE.AND R0, R88, R115.reuse, PT ;  /* 0x0000007358007233 */ /* 0x100fe20003803000 */
[----:B------:R-:W-:Y:S01]  /*bb90*/  IMAD.WIDE R52, R52, 0x2, R164 ;  /* 0x0000000234347825 */ /* 0x000fe200078e02a4 */
[--C-:B------:R-:W-:Y:S02]  /*bba0*/  HSET2.LE.AND R2, R87, R115.reuse, PT ;  /* 0x0000007357027233 */ /* 0x100fe40003803000 */
[--C-:B------:R-:W-:Y:S02]  /*bbb0*/  HSET2.LE.AND R5, R81, R115.reuse, PT ;  /* 0x0000007351057233 */ /* 0x100fe40003803000 */
[----:B------:R-:W-:Y:S01]  /*bbc0*/  HSET2.LE.AND R13, R56, R115, PT ;  /* 0x00000073380d7233 */ /* 0x000fe20003803000 */
[----:B-1----:R-:W-:Y:S02]  /*bbd0*/  IMAD.MOV.U32 R58, RZ, RZ, R21 ;  /* 0x000000ffff3a7224 */ /* 0x002fe400078e0015 */
[----:B------:R-:W-:-:S02]  /*bbe0*/  IMAD.MOV.U32 R21, RZ, RZ, R117 ;  /* 0x000000ffff157224 */ /* 0x000fc400078e0075 */
[----:B------:R-:W-:Y:S01]  /*bbf0*/  HMMA.16816.F32.BF16 R116, R36, R16, R44 ;  /* 0x000000102474723c */ /* 0x000fe2000004182c */
[--C-:B------:R-:W-:Y:S01]  /*bc00*/  HSET2.LE.AND R7, R99, R115.reuse, PT ;  /* 0x0000007363077233 */ /* 0x100fe20003803000 */
[----:B------:R1:W-:Y:S01]  /*bc10*/  STG.E.U16 [R52.64], R77 ;  /* 0x0000004d34007986 */ /* 0x0003e2000c101522 */
[----:B------:R-:W-:-:S04]  /*bc20*/  HSET2.LE.AND R6, R102, R115, PT ;  /* 0x0000007366067233 */ /* 0x000fc80003803000 */
[--C-:B------:R-:W-:Y:S01]  /*bc30*/  HSET2.LE.AND R17, R78, R115.reuse, PT ;  /* 0x000000734e117233 */ /* 0x100fe20003803000 */
[----:B------:R-:W-:Y:S01]  /*bc40*/  IMAD.MOV.U32 R99, RZ, RZ, R79 ;  /* 0x000000ffff637224 */ /* 0x000fe200078e004f */
[----:B------:R-:W-:Y:S01]  /*bc50*/  HSET2.LE.AND R12, R57, R115, PT ;  /* 0x00000073390c7233 */ /* 0x000fe20003803000 */
[----:B------:R-:W-:Y:S01]  /*bc60*/  LOP3.LUT R102, R0, R58, RZ, 0xc0, !PT ;  /* 0x0000003a00667212 */ /* 0x000fe200078ec0ff */
[----:B------:R-:W-:Y:S01]  /*bc70*/  HMMA.16816.F32.BF16 R44, R32, R22, RZ ;  /* 0x00000016202c723c */ /* 0x000fe200000418ff */
[----:B------:R-:W-:Y:S02]  /*bc80*/  LOP3.LUT R103, R2, R59, RZ, 0xc0, !PT ;  /* 0x0000003b02677212 */ /* 0x000fe400078ec0ff */
[----:B------:R-:W-:Y:S02]  /*bc90*/  LOP3.LUT R5, R5, R48, RZ, 0xc0, !PT ;  /* 0x0000003005057212 */ /* 0x000fe400078ec0ff */
[----:B------:R-:W-:-:S03]  /*bca0*/  LOP3.LUT R79, R17, R50, RZ, 0xc0, !PT ;  /* 0x00000032114f7212 */ /* 0x000fc600078ec0ff */
[----:B------:R-:W-:Y:S01]  /*bcb0*/  HMMA.16816.F32.BF16 R56, R32, R74, RZ ;  /* 0x0000004a2038723c */ /* 0x000fe200000418ff */
[----:B-1----:R-:W-:-:S07]  /*bcc0*/  LOP3.LUT R77, R13, R49, RZ, 0xc0, !PT ;  /* 0x000000310d4d7212 */ /* 0x002fce00078ec0ff */
[C---:B------:R-:W-:Y:S08]  /*bcd0*/  HMMA.16816.F32.BF16 R48, R32.reuse, R54, RZ ;  /* 0x000000362030723c */ /* 0x040ff000000418ff */
[----:B------:R-:W-:Y:S01]  /*bce0*/  HMMA.16816.F32.BF16 R32, R32, R14, RZ ;  /* 0x0000000e2020723c */ /* 0x000fe200000418ff */
[----:B------:R-:W-:Y:S01]  /*bcf0*/  HSET2.LE.AND R16, R80, R115, PT ;  /* 0x0000007350107233 */ /* 0x000fe20003803000 */
[----:B------:R-:W-:-:S02]  /*bd00*/  IMAD.MOV.U32 R106, RZ, RZ, R112 ;  /* 0x000000ffff6a7224 */ /* 0x000fc400078e0070 */
[----:B------:R-:W-:Y:S02]  /*bd10*/  IMAD.MOV.U32 R91, RZ, RZ, R82 ;  /* 0x000000ffff5b7224 */ /* 0x000fe400078e0052 */
[----:B------:R-:W-:Y:S02]  /*bd20*/  IMAD.MOV.U32 R112, RZ, RZ, R24 ;  /* 0x000000ffff707224 */ /* 0x000fe400078e0018 */
[----:B------:R-:W-:Y:S02]  /*bd30*/  IMAD.MOV.U32 R82, RZ, RZ, R113 ;  /* 0x000000ffff527224 */ /* 0x000fe400078e0071 */
[----:B------:R-:W-:Y:S01]  /*bd40*/  IMAD.MOV.U32 R24, RZ, RZ, R20 ;  /* 0x000000ffff187224 */ /* 0x000fe200078e0014 */
[----:B------:R-:W-:Y:S01]  /*bd50*/  LOP3.LUT R78, R16, R86, RZ, 0xc0, !PT ;  /* 0x00000056104e7212 */ /* 0x000fe200078ec0ff */
[----:B------:R-:W-:Y:S02]  /*bd60*/  IMAD.MOV.U32 R113, RZ, RZ, R25 ;  /* 0x000000ffff717224 */ /* 0x000fe400078e0019 */
[----:B------:R-:W-:-:S02]  /*bd70*/  IMAD.MOV.U32 R20, RZ, RZ, R21 ;  /* 0x000000ffff147224 */ /* 0x000fc400078e0015 */
[----:B------:R-:W-:Y:S02]  /*bd80*/  IMAD.MOV.U32 R21, RZ, RZ, R84 ;  /* 0x000000ffff157224 */ /* 0x000fe400078e0054 */
[----:B------:R-:W-:Y:S01]  /*bd90*/  IMAD.MOV.U32 R25, RZ, RZ, R85 ;  /* 0x000000ffff197224 */ /* 0x000fe200078e0055 */
[----:B------:R-:W-:Y:S01]  /*bda0*/  HMMA.16816.F32.BF16 R56, R28, R66, R56 ;  /* 0x000000421c38723c */ /* 0x000fe20000041838 */
[----:B------:R-:W-:-:S07]  /*bdb0*/  IMAD.MOV.U32 R2, RZ, RZ, R20 ;  /* 0x000000ffff027224 */ /* 0x000fce00078e0014 */
[----:B------:R-:W-:Y:S01]  /*bdc0*/  HMMA.16816.F32.BF16 R84, R28, R26, R44 ;  /* 0x0000001a1c54723c */ /* 0x000fe2000004182c */
[----:B------:R-:W-:-:S07]  /*bdd0*/  IMAD.MOV.U32 R0, RZ, RZ, R21 ;  /* 0x000000ffff007224 */ /* 0x000fce00078e0015 */
[C---:B------:R-:W-:Y:S01]  /*bde0*/  HMMA.16816.F32.BF16 R48, R28.reuse, R62, R48 ;  /* 0x0000003e1c30723c */ /* 0x040fe20000041830 */
[----:B------:R1:W-:Y:S07]  /*bdf0*/  STG.E.U16 [R52.64+0x2], R76 ;  /* 0x0000024c34007986 */ /* 0x0003ee000c101522 */
[----:B------:R-:W-:Y:S08]  /*be00*/  HMMA.16816.F32.BF16 R44, R28, R18, R32 ;  /* 0x000000121c2c723c */ /* 0x000ff00000041820 */
[C---:B------:R-:W-:Y:S08]  /*be10*/  HMMA.16816.F32.BF16 R28, R40.reuse, R74, RZ ;  /* 0x0000004a281c723c */ /* 0x040ff000000418ff */
[----:B------:R-:W-:Y:S01]  /*be20*/  HMMA.16816.F32.BF16 R32, R40, R54, RZ ;  /* 0x000000362820723c */ /* 0x000fe200000418ff */
[----:B-1----:R-:W-:-:S07]  /*be30*/  LOP3.LUT R76, R12, R96, RZ, 0xc0, !PT ;  /* 0x000000600c4c7212 */ /* 0x002fce00078ec0ff */
[C---:B------:R-:W-:Y:S08]  /*be40*/  HMMA.16816.F32.BF16 R20, R40.reuse, R22, RZ ;  /* 0x000000162814723c */ /* 0x040ff000000418ff */
[----:B------:R-:W-:Y:S01]  /*be50*/  HMMA.16816.F32.BF16 R40, R40, R14, RZ ;  /* 0x0000000e2828723c */ /* 0x000fe200000418ff */
[----:B------:R-:W1:Y:S07]  /*be60*/  LDSM.16.MT88.4 R12, [R169+0x7000] ;  /* 0x00700000a90c783b */ /* 0x000e6e0000004200 */
[----:B------:R-:W-:Y:S01]  /*be70*/  HMMA.16816.F32.BF16 R28, R36, R66, R28 ;  /* 0x00000042241c723c */ /* 0x000fe2000004181c */
[----:B------:R-:W-:-:S02]  /*be80*/  LOP3.LUT R4, R3, R114, RZ, 0xc0, !PT ;  /* 0x0000007203047212 */ /* 0x000fc400078ec0ff */
[----:B------:R-:W-:Y:S02]  /*be90*/  LOP3.LUT R6, R6, R107, RZ, 0xc0, !PT ;  /* 0x0000006b06067212 */ /* 0x000fe400078ec0ff */
[----:B------:R-:W-:Y:S01]  /*bea0*/  LOP3.LUT R7, R7, R105, RZ, 0xc0, !PT ;  /* 0x0000006907077212 */ /* 0x000fe200078ec0ff */
[----:B------:R-:W-:Y:S02]  /*beb0*/  IMAD.MOV.U32 R74, RZ, RZ, R24 ;  /* 0x000000ffff4a7224 */ /* 0x000fe400078e0018 */
[----:B------:R-:W-:Y:S01]  /*bec0*/  HMMA.16816.F32.BF16 R32, R36, R62, R32 ;  /* 0x0000003e2420723c */ /* 0x000fe20000041820 */
[----:B------:R-:W-:Y:S02]  /*bed0*/  IMAD.MOV.U32 R54, RZ, RZ, R106 ;  /* 0x000000ffff367224 */ /* 0x000fe400078e006a */
[----:B------:R-:W-:Y:S02]  /*bee0*/  IMAD.MOV.U32 R3, RZ, RZ, R112 ;  /* 0x000000ffff037224 */ /* 0x000fe400078e0070 */
[----:B------:R-:W-:-:S02]  /*bef0*/  IMAD.MOV.U32 R75, RZ, RZ, R113 ;  /* 0x000000ffff4b7224 */ /* 0x000fc400078e0071 */
[----:B------:R-:W-:Y:S01]  /*bf00*/  IMAD.MOV.U32 R63, RZ, RZ, R25 ;  /* 0x000000ffff3f7224 */ /* 0x000fe200078e0019 */
[C---:B------:R-:W-:Y:S01]  /*bf10*/  HMMA.16816.F32.BF16 R40, R36.reuse, R18, R40 ;  /* 0x000000122428723c */ /* 0x040fe20000041828 */
[----:B------:R-:W-:Y:S01]  /*bf20*/  IMAD.MOV.U32 R62, RZ, RZ, R104 ;  /* 0x000000ffff3e7224 */ /* 0x000fe200078e0068 */
[----:B------:R-:W2:Y:S06]  /*bf30*/  LDSM.16.MT88.4 R16, [R170+0x7000] ;  /* 0x00700000aa10783b */ /* 0x000eac0000004200 */
[----:B------:R-:W-:Y:S01]  /*bf40*/  HMMA.16816.F32.BF16 R24, R36, R26, R20 ;  /* 0x0000001a2418723c */ /* 0x000fe20000041814 */
[----:B------:R-:W3:Y:S07]  /*bf50*/  LDSM.16.MT88.4 R20, [R172+0x7000] ;  /* 0x00700000ac14783b */ /* 0x000eee0000004200 */
[-C--:B-1----:R-:W-:Y:S08]  /*bf60*/  HMMA.16816.F32.BF16 R136, R8, R12.reuse, R136 ;  /* 0x0000000c0888723c */ /* 0x082ff00000041888 */
[C---:B------:R-:W-:Y:S01]  /*bf70*/  HMMA.16816.F32.BF16 R112, R4.reuse, R12, R132 ;  /* 0x0000000c0470723c */ /* 0x040fe20000041884 */
[----:B------:R-:W-:Y:S01]  /*bf80*/  IMAD.MOV.U32 R55, RZ, RZ, R82 ;  /* 0x000000ffff377224 */ /* 0x000fe200078e0052 */
[----:B------:R-:W-:Y:S06]  /*bf90*/  LDSM.16.MT88.4 R132, [R169+0x7800] ;  /* 0x00780000a984783b */ /* 0x000fec0000004200 */
[-C--:B------:R-:W-:Y:S08]  /*bfa0*/  HMMA.16816.F32.BF16 R104, R4, R14.reuse, R56 ;  /* 0x0000000e0468723c */ /* 0x080ff00000041838 */
[----:B------:R-:W-:Y:S01]  /*bfb0*/  HMMA.16816.F32.BF16 R36, R8, R14, R28 ;  /* 0x0000000e0824723c */ /* 0x000fe2000004181c */
[----:B------:R-:W1:Y:S01]  /*bfc0*/  LDSM.16.MT88.4 R12, [R171+0x7000] ;  /* 0x00700000ab0c783b */ /* 0x000e620000004200 */
[----:B------:R-:W-:-:S02]  /*bfd0*/  IMAD.MOV.U32 R66, RZ, RZ, R99 ;  /* 0x000000ffff427224 */ /* 0x000fc400078e0063 */
[----:B------:R-:W-:Y:S02]  /*bfe0*/  IMAD.MOV.U32 R67, RZ, RZ, R91 ;  /* 0x000000ffff437224 */ /* 0x000fe400078e005b */
[----:B------:R-:W-:Y:S02]  /*bff0*/  IMAD.MOV.U32 R59, RZ, RZ, R89 ;  /* 0x000000ffff3b7224 */ /* 0x000fe400078e0059 */
[----:B------:R-:W-:Y:S01]  /*c000*/  IMAD.MOV.U32 R58, RZ, RZ, R97 ;  /* 0x000000ffff3a7224 */ /* 0x000fe200078e0061 */
[----:B--2---:R-:W-:Y:S01]  /*c010*/  HMMA.16816.F32.BF16 R84, R4, R18, R84 ;  /* 0x000000120454723c */ /* 0x004fe20000041854 */
[----:B------:R-:W-:Y:S02]  /*c020*/  IMAD.MOV.U32 R57, RZ, RZ, R98 ;  /* 0x000000ffff397224 */ /* 0x000fe400078e0062 */
[----:B------:R-:W-:-:S05]  /*c030*/  IMAD.MOV.U32 R56, RZ, RZ, R90 ;  /* 0x000000ffff387224 */ /* 0x000fca00078e005a */
[C---:B---3--:R-:W-:Y:S01]  /*c040*/  HMMA.16816.F32.BF16 R96, R4.reuse, R20, R124 ;  /* 0x000000140460723c */ /* 0x048fe2000004187c */
[----:B------:R-:W-:Y:S07]  /*c050*/  LDSM.16.MT88.4 R124, [R172+0x7800] ;  /* 0x00780000ac7c783b */ /* 0x000fee0000004200 */
[C---:B------:R-:W-:Y:S08]  /*c060*/  HMMA.16816.F32.BF16 R88, R4.reuse, R16, R108 ;  /* 0x000000100458723c */ /* 0x040ff0000004186c */
[C---:B-1----:R-:W-:Y:S08]  /*c070*/  HMMA.16816.F32.BF16 R80, R4.reuse, R12, R92 ;  /* 0x0000000c0450723c */ /* 0x042ff0000004185c */
[C---:B------:R-:W-:Y:S08]  /*c080*/  HMMA.16816.F32.BF16 R92, R4.reuse, R22, R48 ;  /* 0x00000016045c723c */ /* 0x040ff00000041830 */
[----:B------:R-:W-:Y:S01]  /*c090*/  HMMA.16816.F32.BF16 R28, R4, R14, R44 ;  /* 0x0000000e041c723c */ /* 0x000fe2000004182c */
[----:B------:R-:W1:Y:S07]  /*c0a0*/  LDSM.16.MT88.4 R4, [R171+0x7800] ;  /* 0x00780000ab04783b */ /* 0x000e6e0000004200 */
[----:B------:R-:W-:Y:S01]  /*c0b0*/  HMMA.16816.F32.BF16 R108, R8, R12, R116 ;  /* 0x0000000c086c723c */ /* 0x000fe20000041874 */
[----:B------:R-:W2:Y:S01]  /*c0c0*/  LDSM.16.MT88.4 R116, [R170+0x7800] ;  /* 0x00780000aa74783b */ /* 0x000ea20000004200 */
[----:B------:R-:W-:-:S02]  /*c0d0*/  IMAD.MOV.U32 R49, RZ, RZ, R55 ;  /* 0x000000ffff317224 */ /* 0x000fc400078e0037 */
[----:B------:R-:W-:Y:S02]  /*c0e0*/  IMAD.MOV.U32 R55, RZ, RZ, R2 ;  /* 0x000000ffff377224 */ /* 0x000fe400078e0002 */
[----:B------:R-:W-:Y:S02]  /*c0f0*/  IMAD.MOV.U32 R2, RZ, RZ, c[0x0][0x228] ;  /* 0x00008a00ff027624 */ /* 0x000fe400078e00ff */
[----:B------:R-:W-:Y:S01]  /*c100*/  HMMA.16816.F32.BF16 R128, R8, R20, R128 ;  /* 0x000000140880723c */ /* 0x000fe20000041880 */
[----:B------:R-:W-:Y:S02]  /*c110*/  IMAD.MOV.U32 R50, RZ, RZ, R54 ;  /* 0x000000ffff327224 */ /* 0x000fe400078e0036 */
[----:B------:R-:W-:-:S05]  /*c120*/  IMAD.MOV.U32 R54, RZ, RZ, R0 ;  /* 0x000000ffff367224 */ /* 0x000fca00078e0000 */
[----:B------:R-:W-:Y:S01]  /*c130*/  HMMA.16816.F32.BF16 R120, R8, R16, R120 ;  /* 0x000000100878723c */ /* 0x000fe20000041878 */
[C---:B------:R-:W-:Y:S02]  /*c140*/  IMAD.SHL.U32 R0, R2.reuse, 0x40, RZ ;  /* 0x0000004002007824 */ /* 0x040fe400078e00ff */
[----:B------:R-:W-:-:S05]  /*c150*/  IMAD R2, R2, 0x48, RZ ;  /* 0x0000004802027824 */ /* 0x000fca00078e02ff */
[----:B------:R-:W-:Y:S01]  /*c160*/  HMMA.16816.F32.BF16 R32, R8, R22, R32 ;  /* 0x000000160820723c */ /* 0x000fe20000041820 */
[----:B------:R-:W-:-:S07]  /*c170*/  IMAD.MOV.U32 R51, RZ, RZ, R67 ;  /* 0x000000ffff337224 */ /* 0x000fce00078e0043 */
[----:B------:R-:W-:Y:S01]  /*c180*/  HMMA.16816.F32.BF16 R24, R8, R18, R24 ;  /* 0x000000120818723c */ /* 0x000fe20000041818 */
[----:B------:R-:W-:-:S07]  /*c190*/  IMAD.MOV.U32 R67, RZ, RZ, R74 ;  /* 0x000000ffff437224 */ /* 0x000fce00078e004a */
[----:B------:R-:W-:Y:S01]  /*c1a0*/  HMMA.16816.F32.BF16 R40, R8, R14, R40 ;  /* 0x0000000e0828723c */ /* 0x000fe20000041828 */
[----:B------:R-:W-:Y:S02]  /*c1b0*/  IMAD.MOV.U32 R74, RZ, RZ, R3 ;  /* 0x000000ffff4a7224 */ /* 0x000fe400078e0003 */
[----:B------:R-:W-:-:S05]  /*c1c0*/  IMAD.WIDE R2, R2, 0x2, R164 ;  /* 0x0000000202027825 */ /* 0x000fca00078e02a4 */
[-C--:B-1----:R-:W-:Y:S08]  /*c1d0*/  HMMA.16816.F32.BF16 R80, R76, R4.reuse, R80 ;  /* 0x000000044c50723c */ /* 0x082ff00000041850 */
[----:B------:R-:W-:Y:S07]  /*c1e0*/  HMMA.16816.F32.BF16 R108, R100, R4, R108 ;  /* 0x00000004646c723c */ /* 0x000fee000004186c */
[----:B------:R-:W-:-:S05]  /*c1f0*/  IMAD.WIDE R4, R0, 0x2, R164 ;  /* 0x0000000200047825 */ /* 0x000fca00078e02a4 */
        /* <DEDUP_REMOVED lines=15> */
[----:B------:R-:W-:Y:S03]  /*c2f0*/  HMMA.16816.F32.BF16 R112, R76, R132, R112 ;  /* 0x000000844c70723c */ /* 0x000fe60000041870 */
[----:B------:R-:W-:Y:S01]  /*c300*/  STG.E.U16 [R52.64+0x20], R202 ;  /* 0x000020ca34007986 */ /* 0x000fe2000c101522 */
[----:B------:R-:W-:-:S03]  /*c310*/  FADD.FTZ R10, R245, R238 ;  /* 0x000000eef50a7221 */ /* 0x000fc60000010000 */
        /* <DEDUP_REMOVED lines=9> */
[C---:B------:R-:W-:Y:S03]  /*c3b0*/  HMMA.16816.F32.BF16 R92, R76.reuse, R126, R92 ;  /* 0x0000007e4c5c723c */ /* 0x040fe6000004185c */
[----:B------:R-:W-:Y:S04]  /*c3c0*/  STG.E.U16 [R164.64+0x30], R200 ;  /* 0x000030c8a4007986 */ /* 0x000fe8000c101522 */
[----:B------:R-:W-:Y:S01]  /*c3d0*/  STG.E.U16 [R164.64+0x32], R199 ;  /* 0x000032c7a4007986 */ /* 0x000fe2000c101522 */
[C---:B--2---:R-:W-:Y:S03]  /*c3e0*/  HMMA.16816.F32.BF16 R88, R76.reuse, R116, R88 ;  /* 0x000000744c58723c */ /* 0x044fe60000041858 */
[----:B------:R-:W-:Y:S04]  /*c3f0*/  STG.E.U16 [R52.64+0x30], R198 ;  /* 0x000030c634007986 */ /* 0x000fe8000c101522 */
[----:B------:R-:W-:Y:S01]  /*c400*/  STG.E.U16 [R52.64+0x32], R197 ;  /* 0x000032c534007986 */ /* 0x000fe2000c101522 */
[----:B------:R-:W-:Y:S03]  /*c410*/  HMMA.16816.F32.BF16 R84, R76, R118, R84 ;  /* 0x000000764c54723c */ /* 0x000fe60000041854 */
[----:B------:R-:W-:Y:S05]  /*c420*/  STG.E.U16 [R4.64+0x30], R161 ;  /* 0x000030a104007986 */ /* 0x000fea000c101522 */
[----:B------:R-:W-:Y:S01]  /*c430*/  HMMA.16816.F32.BF16 R136, R100, R132, R136 ;  /* 0x000000846488723c */ /* 0x000fe20000041888 */
[----:B------:R-:W-:Y:S01]  /*c440*/  STG.E.U16 [R4.64+0x32], R159 ;  /* 0x0000329f04007986 */ /* 0x000fe2000c101522 */
[----:B------:R-:W-:-:S03]  /*c450*/  FADD.FTZ R0, R51, R0 ;  /* 0x0000000033007221 */ /* 0x000fc60000010000 */
[----:B------:R-:W-:Y:S03]  /*c460*/  STG.E.U16 [R2.64+0x30], R157 ;  /* 0x0000309d02007986 */ /* 0x000fe6000c101522 */
[C---:B------:R-:W-:Y:S01]  /*c470*/  HMMA.16816.F32.BF16 R128, R100.reuse, R124, R128 ;  /* 0x0000007c6480723c */ /* 0x040fe20000041880 */
[----:B------:R-:W-:Y:S07]  /*c480*/  STG.E.U16 [R2.64+0x32], R156 ;  /* 0x0000329c02007986 */ /* 0x000fee000c101522 */
[C---:B------:R-:W-:Y:S01]  /*c490*/  HMMA.16816.F32.BF16 R120, R100.reuse, R116, R120 ;  /* 0x000000746478723c */ /* 0x040fe20000041878 */
[----:B------:R-:W-:Y:S04]  /*c4a0*/  STG.E.U16 [R164.64+0x40], R230 ;  /* 0x000040e6a4007986 */ /* 0x000fe8000c101522 */
[----:B------:R-:W-:Y:S03]  /*c4b0*/  STG.E.U16 [R164.64+0x42], R229 ;  /* 0x000042e5a4007986 */ /* 0x000fe6000c101522 */
[C---:B------:R-:W-:Y:S01]  /*c4c0*/  HMMA.16816.F32.BF16 R132, R100.reuse, R134, R36 ;  /* 0x000000866484723c */ /* 0x040fe20000041824 */
[----:B------:R-:W-:Y:S07]  /*c4d0*/  STG.E.U16 [R52.64+0x40], R227 ;  /* 0x000040e334007986 */ /* 0x000fee000c101522 */
[C---:B------:R-:W-:Y:S01]  /*c4e0*/  HMMA.16816.F32.BF16 R124, R100.reuse, R126, R32 ;  /* 0x0000007e647c723c */ /* 0x040fe20000041820 */
[----:B------:R-:W-:Y:S07]  /*c4f0*/  STG.E.U16 [R52.64+0x42], R228 ;  /* 0x000042e434007986 */ /* 0x000fee000c101522 */
[----:B------:R-:W-:Y:S01]  /*c500*/  HMMA.16816.F32.BF16 R116, R100, R118, R24 ;  /* 0x000000766474723c */ /* 0x000fe20000041818 */
[----:B------:R-:W-:Y:S07]  /*c510*/  STG.E.U16 [R4.64+0x40], R149 ;  /* 0x0000409504007986 */ /* 0x000fee000c101522 */
[-C--:B------:R-:W-:Y:S01]  /*c520*/  HMMA.16816.F32.BF16 R76, R76, R6.reuse, R28 ;  /* 0x000000064c4c723c */ /* 0x080fe2000004181c */
[----:B------:R-:W-:Y:S07]  /*c530*/  STG.E.U16 [R4.64+0x42], R148 ;  /* 0x0000429404007986 */ /* 0x000fee000c101522 */
[----:B------:R-:W-:Y:S01]  /*c540*/  HMMA.16816.F32.BF16 R100, R100, R6, R40 ;  /* 0x000000066464723c */ /* 0x000fe20000041828 */
[----:B------:R-:W-:Y:S06]  /*c550*/  STG.E.U16 [R2.64+0x40], R65 ;  /* 0x0000404102007986 */ /* 0x000fec000c101522 */
[----:B------:R-:W-:-:S02]  /*c560*/  FADD.FTZ R7, R49, R8 ;  /* 0x0000000831077221 */ /* 0x000fc40000010000 */
[----:B------:R-:W-:Y:S01]  /*c570*/  FADD.FTZ R6, R50, R10 ;  /* 0x0000000a32067221 */ /* 0x000fe20000010000 */
[----:B------:R-:W-:Y:S01]  /*c580*/  STG.E.U16 [R2.64+0x42], R64 ;  /* 0x0000424002007986 */ /* 0x000fe2000c101522 */
[----:B------:R-:W-:Y:S02]  /*c590*/  FADD.FTZ R8, R212, R9 ;  /* 0x00000009d4087221 */ /* 0x000fe40000010000 */
[----:B------:R-:W-:Y:S01]  /*c5a0*/  FADD.FTZ R9, R56, R7 ;  /* 0x0000000738097221 */ /* 0x000fe20000010000 */
[----:B------:R-:W-:Y:S01]  /*c5b0*/  STG.E.U16 [R164.64+0x50], R224 ;  /* 0x000050e0a4007986 */ /* 0x000fe2000c101522 */
        /* <DEDUP_REMOVED lines=33> */
[----:B------:R1:W-:Y:S04]  /*c7d0*/  STG.E.U16 [R4.64+0x72], R140 ;  /* 0x0000728c04007986 */ /* 0x0003e8000c101522 */
[----:B------:R-:W-:Y:S04]  /*c7e0*/  STG.E.U16 [R2.64+0x70], R73 ;  /* 0x0000704902007986 */ /* 0x000fe8000c101522 */
[----:B------:R2:W-:Y:S01]  /*c7f0*/  STG.E.U16 [R2.64+0x72], R72 ;  /* 0x0000724802007986 */ /* 0x0005e2000c101522 */
[----:B------:R-:W-:-:S02]  /*c800*/  FADD.FTZ R0, R233, R0 ;  /* 0x00000000e9007221 */ /* 0x000fc40000010000 */
[----:B-1----:R-:W-:Y:S02]  /*c810*/  FADD.FTZ R5, R54, R9 ;  /* 0x0000000936057221 */ /* 0x002fe40000010000 */
[----:B--2---:R-:W-:Y:S02]  /*c820*/  FADD.FTZ R2, R252, R8 ;  /* 0x00000008fc027221 */ /* 0x004fe40000010000 */
        /* <DEDUP_REMOVED lines=11> */
[----:B------:R1:W-:Y:S04]  /*c8e0*/  STL [R1+0x120], R5 ;  /* 0x0001200501007387 */ /* 0x0003e80000100800 */
[----:B------:R1:W-:Y:S04]  /*c8f0*/  STL [R1+0x11c], R4 ;  /* 0x00011c0401007387 */ /* 0x0003e80000100800 */
[----:B------:R1:W-:Y:S04]  /*c900*/  STL [R1+0x124], R2 ;  /* 0x0001240201007387 */ /* 0x0003e80000100800 */
[----:B------:R1:W-:Y:S01]  /*c910*/  STL [R1+0x138], R0 ;  /* 0x0001380001007387 */ /* 0x0003e20000100800 */
[----:B------:R-:W-:-:S02]  /*c920*/  LOP3.LUT P6, RZ, R183, 0x8, RZ, 0xc0, !PT ;  /* 0x00000008b7ff7812 */ /* 0x000fc400078cc0ff */
[----:B------:R-:W-:-:S04]  /*c930*/  IADD3 R211, P0, R164, -0x80, RZ ;  /* 0xffffff80a4d37810 */ /* 0x000fc80007f1e0ff */
[----:B------:R-:W-:-:S07]  /*c940*/  IADD3.X R210, R165, -0x1, RZ, P0, !PT ;  /* 0xffffffffa5d27810 */ /* 0x000fce00007fe4ff */
[----:B------:R-:W-:Y:S05]  /*c950*/  @!P6 BRA `(.L_x_2000) ;  /* 0x00012b600000e947 */ /* 0x000fea0003800000 */
[----:B------:R-:W2:Y:S04]  /*c960*/  LDL.64 R74, [R1+0x148] ;  /* 0x00014800014a7983 */ /* 0x000ea80000100a00 */
[----:B------:R-:W3:Y:S01]  /*c970*/  LDL.64 R54, [R1+0xd0] ;  /* 0x0000d00001367983 */ /* 0x000ee20000100a00 */
[----:B------:R-:W-:Y:S01]  /*c980*/  UIADD3 UR4, UR10, -0x2, URZ ;  /* 0xfffffffe0a047890 */ /* 0x000fe2000fffe03f */
[----:B------:R-:W-:-:S04]  /*c990*/  DEPBAR.LE SB0, 0x0 ;  /* 0x000080000000791a */ /* 0x000fc80000000000 */
[----:B------:R-:W-:Y:S01]  /*c9a0*/  USHF.R.S32.HI UR11, URZ, 0x1f, UR4 ;  /* 0x0000001f3f0b7899 */ /* 0x000fe20008011404 */
[----:B-1----:R-:W-:Y:S01]  /*c9b0*/  IMAD.U32 R2, RZ, RZ, UR4 ;  /* 0x00000004ff027e24 */ /* 0x002fe2000f8e00ff */
[----:B------:R-:W-:Y:S01]  /*c9c0*/  UIMAD UR5, UR14, UR4, URZ ;  /* 0x000000040e0572a4 */ /* 0x000fe2000f8e023f */
[----:B------:R-:W1:Y:S01]  /*c9d0*/  S2R R239, SR_TID.X ;  /* 0x0000000000ef7919 */ /* 0x000e620000002100 */
[----:B------:R-:W-:Y:S02]  /*c9e0*/  UIADD3 UR38, UR10, -0x2, URZ ;  /* 0xfffffffe0a267890 */ /* 0x000fe4000fffe03f */
[----:B------:R-:W-:Y:S02]  /*c9f0*/  UIMAD UR5, UR11, UR15, UR5 ;  /* 0x0000000f0b0572a4 */ /* 0x000fe4000f8e0205 */
[----:B------:R-:W-:Y:S01]  /*ca00*/  UISETP.GT.AND UP0, UPT, UR38, UR9, UPT ;  /* 0x000000092600728c */ /* 0x000fe2000bf04270 */
[----:B-1----:R-:W-:-:S05]  /*ca10*/  IMAD.SHL.U32 R239, R239, 0x2, RZ ;  /* 0x00000002efef7824 */ /* 0x002fca00078e00ff */
[----:B------:R-:W-:Y:S01]  /*ca20*/  LOP3.LUT R239, R239, 0x6, RZ, 0xc0, !PT ;  /* 0x00000006efef7812 */ /* 0x000fe200078ec0ff */
[----:B------:R-:W-:Y:S01]  /*ca30*/  BAR.SYNC.DEFER_BLOCKING 0x0 ;  /* 0x0000000000007b1d */ /* 0x000fe20000010000 */
[----:B--2---:R-:W-:Y:S01]  /*ca40*/  ISETP.GE.AND P5, PT, R74, c[0x0][0x220], PT ;  /* 0x000088004a007a0c */ /* 0x004fe20003fa6270 */
[----:B------:R-:W-:Y:S02]  /*ca50*/  IMAD.MOV.U32 R75, RZ, RZ, 0x20 ;  /* 0x00000020ff4b7424 */ /* 0x000fe400078e00ff */
[----:B---3--:R-:W-:Y:S01]  /*ca60*/  IMAD.WIDE.U32 R2, R2, UR15, R54 ;  /* 0x0000000f02027c25 */ /* 0x008fe2000f8e0036 */
[----:B------:R-:W-:-:S03]  /*ca70*/  P2R R232, PR, RZ, 0x20 ;  /* 0x00000020ffe87803 */ /* 0x000fc60000000000 */
[----:B------:R-:W-:Y:S01]  /*ca80*/  IMAD.WIDE.U32 R12, R75, c[0x0][0x1a0], RZ ;  /* 0x000068004b0c7a25 */ /* 0x000fe200078e00ff */
[----:B------:R-:W-:-:S03]  /*ca90*/  IADD3 R3, R3, UR5, RZ ;  /* 0x0000000503037c10 */ /* 0x000fc6000fffe0ff */
[----:B------:R-:W-:Y:S02]  /*caa0*/  IMAD R6, R75, c[0x0][0x1a4], RZ ;  /* 0x000069004b067a24 */ /* 0x000fe400078e02ff */
[C---:B------:R-:W-:Y:S01]  /*cab0*/  @!P5 IADD3 R4, P0, R2.reuse, R12, RZ ;  /* 0x0000000c0204d210 */ /* 0x040fe20007f1e0ff */
[----:B------:R-:W-:Y:S01]  /*cac0*/  @!P5 IMAD.MOV.U32 R5, RZ, RZ, 0x30 ;  /* 0x00000030ff05d424 */ /* 0x000fe200078e00ff */
[C---:B------:R-:W-:Y:S01]  /*cad0*/  @!P5 IADD3 R0, P1, R2.reuse, UR17, RZ ;  /* 0x000000110200dc10 */ /* 0x040fe2000ff3e0ff */
[----:B------:R-:W-:Y:S01]  /*cae0*/  @P5 STS.128 [R195+0x6000], RZ ;  /* 0x006000ffc3005388 */ /* 0x000fe20000000c00 */
[----:B------:R-:W-:Y:S02]  /*caf0*/  @!P5 LEA R10, P2, R2, c[0x0][0x170], 0x1 ;  /* 0x00005c00020ada11 */ /* 0x000fe400078408ff */
[C---:B------:R-:W-:Y:S02]  /*cb00*/  @!P5 IADD3.X R12, R3.reuse, R13, R6, P0, !PT ;  /* 0x0000000d030cd210 */ /* 0x040fe400007fe406 */
[----:B------:R-:W-:-:S02]  /*cb10*/  @!P5 IADD3.X R7, R3, UR16, RZ, P1, !PT ;  /* 0x000000100307dc10 */ /* 0x000fc40008ffe4ff */
[--C-:B------:R-:W-:Y:S01]  /*cb20*/  @!P5 LEA.HI.X R11, R2, c[0x0][0x174], R3.reuse, 0x1, P2 ;  /* 0x00005d00020bda11 */ /* 0x100fe200010f0c03 */
[C---:B------:R-:W-:Y:S01]  /*cb30*/  @!P5 IMAD.WIDE.U32 R2, R5.reuse, c[0x0][0x1a0], R2 ;  /* 0x000068000502da25 */ /* 0x040fe200078e0002 */
[----:B------:R-:W-:Y:S02]  /*cb40*/  @!P5 LEA R8, P1, R0, c[0x0][0x170], 0x1 ;  /* 0x00005c000008da11 */ /* 0x000fe400078208ff */
[----:B------:R-:W-:Y:S01]  /*cb50*/  @!P5 LEA R6, P0, R4, c[0x0][0x170], 0x1 ;  /* 0x00005c000406da11 */ /* 0x000fe200078008ff */
[----:B------:R-:W-:Y:S01]  /*cb60*/  @!P5 IMAD R5, R5, c[0x0][0x1a4], RZ ;  /* 0x000069000505da24 */ /* 0x000fe200078e02ff */
[----:B------:R-:W-:Y:S01]  /*cb70*/  @!P5 LEA.HI.X R9, R0, c[0x0][0x174], R7, 0x1, P1 ;  /* 0x00005d000009da11 */ /* 0x000fe200008f0c07 */
[----:B------:R-:W-:Y:S01]  /*cb80*/  @!PT LDS RZ, [RZ] ;  /* 0x00000000fffff984 */ /* 0x000fe20000000800 */
[----:B------:R-:W-:Y:S01]  /*cb90*/  @!PT LDS RZ, [RZ] ;  /* 0x00000000fffff984 */ /* 0x000fe20000000800 */
[----:B------:R-:W-:Y:S01]  /*cba0*/  @!PT LDS RZ, [RZ] ;  /* 0x00000000fffff984 */ /* 0x000fe20000000800 */
[----:B------:R1:W-:Y:S01]  /*cbb0*/  @!P5 LDGSTS.E.BYPASS.LTC128B.128 [R195+0x6000], [R10.64] ;  /* 0x060000000ac3dfae */ /* 0x0003e2000b901d62 */
[----:B------:R-:W-:Y:S01]  /*cbc0*/  @!P5 LEA.HI.X R7, R4, c[0x0][0x174], R12, 0x1, P0 ;  /* 0x00005d000407da11 */ /* 0x000fe200000f0c0c */
[----:B------:R-:W-:Y:S01]  /*cbd0*/  @!P5 IMAD.IADD R5, R3, 0x1, R5 ;  /* 0x000000010305d824 */ /* 0x000fe200078e0205 */
[----:B------:R-:W-:Y:S01]  /*cbe0*/  @!P5 LEA R4, P0, R2, c[0x0][0x170], 0x1 ;  /* 0x00005c000204da11 */ /* 0x000fe200078008ff */
[----:B------:R-:W-:Y:S01]  /*cbf0*/  @P5 STS.128 [R195+0x6800], RZ ;  /* 0x006800ffc3005388 */ /* 0x000fe20000000c00 */
[----:B------:R-:W-:-:S02]  /*cc00*/  IMAD.U32 R0, RZ, RZ, UR38 ;  /* 0x00000026ff007e24 */ /* 0x000fc4000f8e00ff */
[----:B------:R-:W-:Y:S01]  /*cc10*/  @!P5 LEA.HI.X R5, R2, c[0x0][0x174], R5, 0x1, P0 ;  /* 0x00005d000205da11 */ /* 0x000fe200000f0c05 */
[----:B------:R-:W-:Y:S01]  /*cc20*/  @!PT LDS RZ, [RZ] ;  /* 0x00000000fffff984 */ /* 0x000fe20000000800 */
[----:B------:R-:W-:Y:S01]  /*cc30*/  @!PT LDS RZ, [RZ] ;  /* 0x00000000fffff984 */ /* 0x000fe20000000800 */
[----:B------:R-:W-:Y:S01]  /*cc40*/  @!PT LDS RZ, [RZ] ;  /* 0x00000000fffff984 */ /* 0x000fe20000000800 */
[----:B------:R1:W-:Y:S01]  /*cc50*/  @!P5 LDGSTS.E.BYPASS.LTC128B.128 [R195+0x6800], [R8.64] ;  /* 0x0680000008c3dfae */ /* 0x0003e2000b901d62 */
[----:B------:R-:W-:-:S03]  /*cc60*/  IMAD R0, R0, 0x40, R239 ;  /* 0x0000004000007824 */ /* 0x000fc600078e02ef */
[----:B------:R-:W-:Y:S01]  /*cc70*/  @P5 STS.128 [R195+0x7000], RZ ;  /* 0x007000ffc3005388 */ /* 0x000fe20000000c00 */
[----:B------:R-:W-:Y:S01]  /*cc80*/  IMAD.IADD R2, R184, 0x1, -R0 ;  /* 0x00000001b8027824 */ /* 0x000fe200078e0a00 */
[C---:B------:R-:W-:Y:S02]  /*cc90*/  ISETP.GE.AND P0, PT, R0.reuse, R196, PT ;  /* 0x000000c40000720c */ /* 0x040fe40003f06270 */
[----:B------:R-:W-:Y:S01]  /*cca0*/  @!PT LDS RZ, [RZ] ;  /* 0x00000000fffff984 */ /* 0x000fe20000000800 */
[----:B------:R-:W-:Y:S01]  /*ccb0*/  @!PT LDS RZ, [RZ] ;  /* 0x00000000fffff984 */ /* 0x000fe20000000800 */
[----:B------:R-:W-:Y:S01]  /*ccc0*/  @!PT LDS RZ, [RZ] ;  /* 0x00000000fffff984 */ /* 0x000fe20000000800 */
[----:B------:R2:W-:Y:S01]  /*ccd0*/  @!P5 LDGSTS.E.BYPASS.LTC128B.128 [R195+0x7000], [R6.64] ;  /* 0x0700000006c3dfae */ /* 0x0005e2000b901d62 */
[C---:B------:R-:W-:Y:S02]  /*cce0*/  ISETP.GE.AND P4, PT, R0.reuse, R194, PT ;  /* 0x000000c20000720c */ /* 0x040fe40003f86270 */
[----:B------:R-:W-:Y:S01]  /*ccf0*/  IABS R2, R2 ;  /* 0x0000000200027213 */ /* 0x000fe20000000000 */
[----:B------:R-:W-:Y:S01]  /*cd00*/  @P5 STS.128 [R195+0x7800], RZ ;  /* 0x007800ffc3005388 */ /* 0x000fe20000000c00 */
[C---:B------:R-:W-:Y:S02]  /*cd10*/  ISETP.LT.OR P0, PT, R0.reuse, R191, P0 ;  /* 0x000000bf0000720c */ /* 0x040fe40000701670 */
[----:B------:R-:W-:Y:S01]  /*cd20*/  ISETP.GE.AND P6, PT, R0, R193, PT ;  /* 0x000000c10000720c */ /* 0x000fe20003fc6270 */
[----:B------:R-:W-:Y:S01]  /*cd30*/  @!PT LDS RZ, [RZ] ;  /* 0x00000000fffff984 */ /* 0x000fe20000000800 */
[----:B------:R-:W-:Y:S01]  /*cd40*/  @!PT LDS RZ, [RZ] ;  /* 0x00000000fffff984 */ /* 0x000fe20000000800 */
[----:B------:R-:W-:Y:S01]  /*cd50*/  @!PT LDS RZ, [RZ] ;  /* 0x00000000fffff984 */ /* 0x000fe20000000800 */
[----:B------:R2:W-:Y:S01]  /*cd60*/  @!P5 LDGSTS.E.BYPASS.LTC128B.128 [R195+0x7800], [R4.64] ;  /* 0x0780000004c3dfae */ /* 0x0005e2000b901d62 */
[----:B------:R-:W-:-:S03]  /*cd70*/  IMAD.MOV.U32 R3, RZ, RZ, R2 ;  /* 0x000000ffff037224 */ /* 0x000fc600078e0002 */
[----:B------:R-:W-:Y:S04]  /*cd80*/  LDSM.16.M88.4 R16, [R175] ;  /* 0x00000000af10783b */ /* 0x000fe80000000200 */
[----:B------:R-:W3:Y:S04]  /*cd90*/  LDSM.16.M88.4 R24, [R168+0x4800] ;  /* 0x00480000a818783b */ /* 0x000ee80000000200 */
[----:B-1----:R-:W1:Y:S04]  /*cda0*/  LDSM.16.M88.4 R8, [R168+0x4000] ;  /* 0x00400000a808783b */ /* 0x002e680000000200 */
        /* <DEDUP_REMOVED lines=8> */
[C---:B---3--:R-:W-:Y:S03]  /*ce30*/  HMMA.16816.F32.BF16 R64, R16.reuse, R24, RZ ;  /* 0x000000181040723c */ /* 0x048fe600000418ff */
[----:B------:R-:W-:Y:S04]  /*ce40*/  LDSM.16.M88.4 R32, [R179] ;  /* 0x00000000b320783b */ /* 0x000fe80000000200 */
[----:B------:R-:W0:Y:S01]  /*ce50*/  LDGDEPBAR ;  /* 0x00000000000079af */ /* 0x000e220000000000 */
[C---:B-1----:R-:W-:Y:S08]  /*ce60*/  HMMA.16816.F32.BF16 R160, R16.reuse, R8, RZ ;  /* 0x0000000810a0723c */ /* 0x042ff000000418ff */
[----:B------:R-:W-:Y:S08]  /*ce70*/  HMMA.16816.F32.BF16 R216, R16, R10, RZ ;  /* 0x0000000a10d8723c */ /* 0x000ff000000418ff */
[C---:B--2---:R-:W-:Y:S08]  /*ce80*/  HMMA.16816.F32.BF16 R56, R4.reuse, R8, RZ ;  /* 0x000000080438723c */ /* 0x044ff000000418ff */
[C---:B------:R-:W-:Y:S01]  /*ce90*/  HMMA.16816.F32.BF16 R156, R4.reuse, R10, RZ ;  /* 0x0000000a049c723c */ /* 0x040fe200000418ff */
[----:B------:R-:W1:Y:S07]  /*cea0*/  LDSM.16.M88.4 R8, [R178+0x2000] ;  /* 0x00200000b208783b */ /* 0x000e6e0000000200 */
[C---:B------:R-:W-:Y:S08]  /*ceb0*/  HMMA.16816.F32.BF16 R148, R4.reuse, R26, RZ ;  /* 0x0000001a0494723c */ /* 0x040ff000000418ff */
[C---:B------:R-:W-:Y:S08]  /*cec0*/  HMMA.16816.F32.BF16 R140, R4.reuse, R22, RZ ;  /* 0x00000016048c723c */ /* 0x040ff000000418ff */
[C---:B------:R-:W-:Y:S08]  /*ced0*/  HMMA.16816.F32.BF16 R52, R4.reuse, R30, RZ ;  /* 0x0000001e0434723c */ /* 0x040ff000000418ff */
[----:B------:R-:W-:Y:S08]  /*cee0*/  HMMA.16816.F32.BF16 R152, R4, R24, RZ ;  /* 0x000000180498723c */ /* 0x000ff000000418ff */
[----:B------:R-:W-:Y:S08]  /*cef0*/  HMMA.16816.F32.BF16 R212, R16, R26, RZ ;  /* 0x0000001a10d4723c */ /* 0x000ff000000418ff */
[C---:B------:R-:W-:Y:S08]  /*cf00*/  HMMA.16816.F32.BF16 R144, R4.reuse, R20, RZ ;  /* 0x000000140490723c */ /* 0x040ff000000418ff */
[----:B------:R-:W-:Y:S01]  /*cf10*/  HMMA.16816.F32.BF16 R72, R4, R28, RZ ;  /* 0x0000001c0448723c */ /* 0x000fe200000418ff */
[----:B------:R-:W2:Y:S07]  /*cf20*/  LDSM.16.M88.4 R4, [R176+0x2000] ;  /* 0x00200000b004783b */ /* 0x000eae0000000200 */
[C---:B------:R-:W-:Y:S08]  /*cf30*/  HMMA.16816.F32.BF16 R24, R16.reuse, R20, RZ ;  /* 0x000000141018723c */ /* 0x040ff000000418ff */
[----:B------:R-:W-:Y:S01]  /*cf40*/  HMMA.16816.F32.BF16 R208, R16, R22, RZ ;  /* 0x0000001610d0723c */ /* 0x000fe200000418ff */
[----:B------:R-:W3:Y:S07]  /*cf50*/  LDSM.16.M88.4 R20, [R176] ;  /* 0x00000000b014783b */ /* 0x000eee0000000200 */
[C---:B-1----:R-:W-:Y:S08]  /*cf60*/  HMMA.16816.F32.BF16 R204, R8.reuse, R42, R148 ;  /* 0x0000002a08cc723c */ /* 0x042ff00000041894 */
        /* <DEDUP_REMOVED lines=15> */
[----:B------:R-:W1:Y:S07]  /*d060*/  LDSM.16.M88.4 R24, [R173] ;  /* 0x00000000ad18783b */ /* 0x000e6e0000000200 */
[-C--:B--2---:R-:W-:Y:S08]  /*d070*/  HMMA.16816.F32.BF16 R56, R4, R32.reuse, R56 ;  /* 0x000000200438723c */ /* 0x084ff00000041838 */
[----:B---3--:R-:W-:Y:S08]  /*d080*/  HMMA.16816.F32.BF16 R52, R20, R32, R52 ;  /* 0x000000201434723c */ /* 0x008ff00000041834 */
[C---:B------:R-:W-:Y:S08]  /*d090*/  HMMA.16816.F32.BF16 R64, R12.reuse, R40, R64 ;  /* 0x000000280c40723c */ /* 0x040ff00000041840 */
[C---:B------:R-:W-:Y:S01]  /*d0a0*/  HMMA.16816.F32.BF16 R224, R12.reuse, R48, R60 ;  /* 0x000000300ce0723c */ /* 0x040fe2000004183c */
[----:B------:R-:W2:Y:S07]  /*d0b0*/  LDSM.16.M88.4 R60, [R181] ;  /* 0x00000000b53c783b */ /* 0x000eae0000000200 */
[C---:B------:R-:W-:Y:S08]  /*d0c0*/  HMMA.16816.F32.BF16 R44, R12.reuse, R46, R216 ;  /* 0x0000002e0c2c723c */ /* 0x040ff000000418d8 */
[C---:B------:R-:W-:Y:S08]  /*d0d0*/  HMMA.16816.F32.BF16 R212, R12.reuse, R42, R212 ;  /* 0x0000002a0cd4723c */ /* 0x040ff000000418d4 */
[C---:B------:R-:W-:Y:S08]  /*d0e0*/  HMMA.16816.F32.BF16 R208, R12.reuse, R38, R208 ;  /* 0x000000260cd0723c */ /* 0x040ff000000418d0 */
[----:B------:R-:W-:Y:S07]  /*d0f0*/  HMMA.16816.F32.BF16 R228, R12, R50, R200 ;  /* 0x000000320ce4723c */ /* 0x000fee00000418c8 */
[--C-:B------:R-:W-:Y:S01]  /*d100*/  IMAD.IADD R12, R186, 0x1, -R0.reuse ;  /* 0x00000001ba0c7824 */ /* 0x100fe200078e0a00 */
[----:B-1----:R-:W-:Y:S04]  /*d110*/  HMMA.16816.F32.BF16 R56, R16, R24, R56 ;  /* 0x000000181038723c */ /* 0x002fe80000041838 */
[----:B------:R-:W-:Y:S01]  /*d120*/  IABS R2, R12 ;  /* 0x0000000c00027213 */ /* 0x000fe20000000000 */
[----:B------:R-:W-:-:S03]  /*d130*/  IMAD.IADD R12, R185, 0x1, -R0 ;  /* 0x00000001b90c7824 */ /* 0x000fc600078e0a00 */
[----:B------:R-:W-:Y:S01]  /*d140*/  HMMA.16816.F32.BF16 R52, R8, R24, R52 ;  /* 0x000000180834723c */ /* 0x000fe20000041834 */
[----:B------:R1:W3:Y:S07]  /*d150*/  I2F R25, R3 ;  /* 0x0000000300197306 */ /* 0x0002ee0000201400 */
[C---:B------:R-:W-:Y:S08]  /*d160*/  HMMA.16816.F32.BF16 R236, R4.reuse, R160, R72 ;  /* 0x000000a004ec723c */ /* 0x040ff00000041848 */
[----:B------:R-:W-:Y:S01]  /*d170*/  HMMA.16816.F32.BF16 R152, R4, R28, R152 ;  /* 0x0000001c0498723c */ /* 0x000fe20000041898 */
[----:B-1----:R-:W-:Y:S01]  /*d180*/  IMAD.MOV.U32 R3, RZ, RZ, R2 ;  /* 0x000000ffff037224 */ /* 0x002fe200078e0002 */
[----:B------:R-:W-:-:S03]  /*d190*/  IABS R2, R12 ;  /* 0x0000000c00027213 */ /* 0x000fc60000000000 */
[----:B------:R1:W4:Y:S02]  /*d1a0*/  I2F R24, R3 ;  /* 0x0000000300187306 */ /* 0x0003240000201400 */
[----:B------:R-:W-:Y:S01]  /*d1b0*/  IMAD.MOV.U32 R12, RZ, RZ, R2 ;  /* 0x000000ffff0c7224 */ /* 0x000fe200078e0002 */
[----:B------:R-:W-:Y:S01]  /*d1c0*/  IADD3 R2, R0, 0x1, RZ ;  /* 0x0000000100027810 */ /* 0x000fe20007ffe0ff */
[----:B--2---:R-:W-:Y:S03]  /*d1d0*/  HMMA.16816.F32.BF16 R200, R4, R60, R144 ;  /* 0x0000003c04c8723c */ /* 0x004fe60000041890 */
[----:B------:R-:W-:Y:S01]  /*d1e0*/  ISETP.GE.AND P3, PT, R2, R196, PT ;  /* 0x000000c40200720c */ /* 0x000fe20003f66270 */
[----:B------:R-:W-:Y:S01]  /*d1f0*/  IMAD.IADD R13, R184, 0x1, -R2 ;  /* 0x00000001b80d7824 */ /* 0x000fe200078e0a02 */
[----:B------:R2:W5:Y:S01]  /*d200*/  I2F R15, R12 ;  /* 0x0000000c000f7306 */ /* 0x0005620000201400 */
[----:B------:R-:W-:-:S02]  /*d210*/  ISETP.GE.AND P2, PT, R2, R194, PT ;  /* 0x000000c20200720c */ /* 0x000fc40003f46270 */
[C---:B------:R-:W-:Y:S01]  /*d220*/  HMMA.16816.F32.BF16 R40, R4.reuse, R34, R156 ;  /* 0x000000220428723c */ /* 0x040fe2000004189c */
[C---:B------:R-:W-:Y:S02]  /*d230*/  ISETP.GE.AND P1, PT, R2.reuse, R193, PT ;  /* 0x000000c10200720c */ /* 0x040fe40003f26270 */
[C---:B------:R-:W-:Y:S01]  /*d240*/  ISETP.LT.OR P3, PT, R2.reuse, R191, P3 ;  /* 0x000000bf0200720c */ /* 0x040fe20001f61670 */
[----:B-1----:R-:W-:Y:S01]  /*d250*/  IMAD.IADD R3, R187, 0x1, -R0 ;  /* 0x00000001bb037824 */ /* 0x002fe200078e0a00 */
[C---:B------:R-:W-:Y:S02]  /*d260*/  ISETP.LT.OR P5, PT, R2.reuse, R190, P2 ;  /* 0x000000be0200720c */ /* 0x040fe400017a1670 */
[----:B------:R-:W-:Y:S01]  /*d270*/  ISETP.LT.OR P1, PT, R2, R189, P1 ;  /* 0x000000bd0200720c */ /* 0x000fe20000f21670 */
[----:B------:R-:W-:Y:S01]  /*d280*/  HMMA.16816.F32.BF16 R204, R4, R30, R204 ;  /* 0x0000001e04cc723c */ /* 0x000fe200000418cc */
[----:B------:R-:W-:-:S05]  /*d290*/  IABS R3, R3 ;  /* 0x0000000300037213 */ /* 0x000fca0000000000 */
[----:B--2---:R-:W-:Y:S01]  /*d2a0*/  IMAD.MOV.U32 R12, RZ, RZ, R3 ;  /* 0x000000ffff0c7224 */ /* 0x004fe200078e0003 */
[----:B------:R-:W-:Y:S01]  /*d2b0*/  IABS R3, R13 ;  /* 0x0000000d00037213 */ /* 0x000fe20000000000 */
[----:B------:R-:W-:Y:S01]  /*d2c0*/  IMAD.IADD R13, R186, 0x1, -R2 ;  /* 0x00000001ba0d7824 */ /* 0x000fe200078e0a02 */
[C---:B------:R-:W-:Y:S01]  /*d2d0*/  HMMA.16816.F32.BF16 R72, R4.reuse, R62, R148 ;  /* 0x0000003e0448723c */ /* 0x040fe20000041894 */
[----:B------:R1:W2:Y:S07]  /*d2e0*/  I2F R14, R12 ;  /* 0x0000000c000e7306 */ /* 0x0002ae0000201400 */
[----:B------:R-:W-:Y:S07]  /*d2f0*/  HMMA.16816.F32.BF16 R244, R4, R162, R140 ;  /* 0x000000a204f4723c */ /* 0x000fee000004188c */
[----:B---3--:R-:W-:Y:S01]  /*d300*/  FFMA.FTZ R4, R25, -UR20, R52 ;  /* 0x8000001419047c23 */ /* 0x008fe20008010034 */
[C---:B------:R-:W-:Y:S01]  /*d310*/  HMMA.16816.F32.BF16 R32, R20.reuse, R34, R44 ;  /* 0x000000221420723c */ /* 0x040fe2000004182c */
[----:B-1----:R-:W-:Y:S01]  /*d320*/  IMAD.MOV.U32 R12, RZ, RZ, R3 ;  /* 0x000000ffff0c7224 */ /* 0x002fe200078e0003 */
[----:B------:R-:W-:Y:S01]  /*d330*/  IABS R3, R13 ;  /* 0x0000000d00037213 */ /* 0x000fe20000000000 */
[----:B----4-:R-:W-:Y:S01]  /*d340*/  FFMA.FTZ R6, R24, -UR20, R54 ;  /* 0x8000001418067c23 */ /* 0x010fe20008010036 */
[----:B------:R-:W-:Y:S01]  /*d350*/  FSEL R158, R4, -INF , !P0 ;  /* 0xff800000049e7808 */ /* 0x000fe20004000000 */
[----:B------:R-:W-:Y:S01]  /*d360*/  IMAD.IADD R4, R187, 0x1, -R2 ;  /* 0x00000001bb047824 */ /* 0x000fe200078e0a02 */
[C---:B------:R-:W-:Y:S01]  /*d370*/  ISETP.GE.AND P0, PT, R2.reuse, R192, PT ;  /* 0x000000c00200720c */ /* 0x040fe20003f06270 */
[----:B------:R-:W1:Y:S01]  /*d380*/  I2F R12, R12 ;  /* 0x0000000c000c7306 */ /* 0x000e620000201400 */
[----:B-----5:R-:W-:Y:S01]  /*d390*/  FFMA.FTZ R7, R15, -UR20, R56 ;  /* 0x800000140f077c23 */ /* 0x020fe20008010038 */
[----:B------:R-:W-:Y:S01]  /*d3a0*/  P2R R5, PR, RZ, 0x8 ;  /* 0x00000008ff057803 */ /* 0x000fe20000000000 */
[----:B------:R-:W-:Y:S01]  /*d3b0*/  HMMA.16816.F32.BF16 R36, R20, R28, R64 ;  /* 0x0000001c1424723c */ /* 0x000fe20000041840 */
[----:B------:R-:W-:Y:S01]  /*d3c0*/  ISETP.LT.OR P0, PT, R2, R188, P0 ;  /* 0x000000bc0200720c */ /* 0x000fe20000701670 */
[----:B--2---:R-:W-:Y:S01]  /*d3d0*/  FFMA.FTZ R14, R14, -UR20, R58 ;  /* 0x800000140e0e7c23 */ /* 0x004fe2000801003a */
[----:B------:R-:W-:-:S02]  /*d3e0*/  IABS R4, R4 ;  /* 0x0000000400047213 */ /* 0x000fc40000000000 */
[----:B------:R-:W2:Y:S01]  /*d3f0*/  I2F R3, R3 ;  /* 0x0000000300037306 */ /* 0x000ea20000201400 */
[----:B------:R-:W-:Y:S02]  /*d400*/  P2R R13, PR, RZ, 0x2 ;  /* 0x00000002ff0d7803 */ /* 0x000fe40000000000 */
[----:B------:R-:W-:Y:S01]  /*d410*/  ISETP.LT.OR P1, PT, R0, R189, P6 ;  /* 0x000000bd0000720c */ /* 0x000fe20003721670 */
[-C--:B------:R-:W-:Y:S03]  /*d420*/  HMMA.16816.F32.BF16 R40, R16, R26.reuse, R40 ;  /* 0x0000001a1028723c */ /* 0x080fe60000041828 */
[----:B------:R-:W-:Y:S01]  /*d430*/  FSEL R217, R7, -INF , !P1 ;  /* 0xff80000007d97808 */ /* 0x000fe20004800000 */
[----:B-1----:R-:W-:Y:S01]  /*d440*/  FFMA.FTZ R25, R12, -UR20, R53 ;  /* 0x800000140c197c23 */ /* 0x002fe20008010035 */
[----:B------:R-:W-:Y:S01]  /*d450*/  P2R R12, PR, RZ, 0x1 ;  /* 0x00000001ff0c7803 */ /* 0x000fe20000000000 */
[----:B------:R-:W1:Y:S01]  /*d460*/  I2F R28, R4 ;  /* 0x00000004001c7306 */ /* 0x000e620000201400 */
[----:B------:R-:W-:Y:S01]  /*d470*/  ISETP.LT.OR P0, PT, R0, R190, P4 ;  /* 0x000000be0000720c */ /* 0x000fe20002701670 */
[----:B------:R-:W-:Y:S01]  /*d480*/  HMMA.16816.F32.BF16 R32, R8, R26, R32 ;  /* 0x0000001a0820723c */ /* 0x000fe20000041820 */
[----:B------:R-:W-:-:S02]  /*d490*/  ISETP.NE.AND P4, PT, R5, RZ, PT ;  /* 0x000000ff0500720c */ /* 0x000fc40003f85270 */
[----:B------:R-:W-:Y:S01]  /*d4a0*/  FSEL R166, R6, -INF , !P0 ;  /* 0xff80000006a67808 */ /* 0x000fe20004000000 */
[----:B--2---:R-:W-:Y:S01]  /*d4b0*/  FFMA.FTZ R24, R3, -UR20, R55 ;  /* 0x8000001403187c23 */ /* 0x004fe20008010037 */
[C---:B------:R-:W-:Y:S01]  /*d4c0*/  ISETP.GE.AND P0, PT, R0.reuse, R192, PT ;  /* 0x000000c00000720c */ /* 0x040fe20003f06270 */
[----:B------:R-:W-:Y:S01]  /*d4d0*/  IMAD.IADD R3, R185, 0x1, -R2 ;  /* 0x00000001b9037824 */ /* 0x000fe200078e0a02 */
[C---:B------:R-:W-:Y:S01]  /*d4e0*/  IADD3 R2, R0.reuse, 0x8, RZ ;  /* 0x0000000800027810 */ /* 0x040fe20007ffe0ff */
[----:B------:R-:W-:Y:S01]  /*d4f0*/  HMMA.16816.F32.BF16 R44, R20, R30, R212 ;  /* 0x0000001e142c723c */ /* 0x000fe200000418d4 */
[----:B------:R-:W-:Y:S02]  /*d500*/  ISETP.LT.OR P0, PT, R0, R188, P0 ;  /* 0x000000bc0000720c */ /* 0x000fe40000701670 */
[----:B------:R-:W-:Y:S01]  /*d510*/  IABS R3, R3 ;  /* 0x0000000300037213 */ /* 0x000fe20000000000 */
[----:B------:R-:W-:Y:S01]  /*d520*/  IMAD.IADD R5, R186, 0x1, -R2 ;  /* 0x00000001ba057824 */ /* 0x000fe200078e0a02 */
[----:B------:R-:W-:-:S02]  /*d530*/  FSEL R235, R14, -INF , !P0 ;  /* 0xff8000000eeb7808 */ /* 0x000fc40004000000 */
[----:B------:R2:W-:Y:S01]  /*d540*/  I2F R15, R3 ;  /* 0x00000003000f7306 */ /* 0x0005e20000201400 */
[C---:B------:R-:W-:Y:S01]  /*d550*/  ISETP.GE.AND P3, PT, R2.reuse, R196, PT ;  /* 0x000000c40200720c */ /* 0x040fe20003f66270 */
[----:B------:R-:W-:Y:S01]  /*d560*/  HMMA.16816.F32.BF16 R48, R20, R60, R220 ;  /* 0x0000003c1430723c */ /* 0x000fe200000418dc */
[C---:B------:R-:W-:Y:S02]  /*d570*/  ISETP.GE.AND P2, PT, R2.reuse, R194, PT ;  /* 0x000000c20200720c */ /* 0x040fe40003f46270 */
[C---:B------:R-:W-:Y:S02]  /*d580*/  ISETP.GE.AND P1, PT, R2.reuse, R193, PT ;  /* 0x000000c10200720c */ /* 0x040fe40003f26270 */
[----:B------:R-:W-:Y:S02]  /*d590*/  ISETP.GE.AND P0, PT, R2, R192, PT ;  /* 0x000000c00200720c */ /* 0x000fe40003f06270 */
[----:B------:R-:W-:Y:S02]  /*d5a0*/  FSEL R64, R25, -INF , !P4 ;  /* 0xff80000019407808 */ /* 0x000fe40006000000 */
[----:B------:R-:W-:-:S02]  /*d5b0*/  FSEL R167, R24, -INF , !P5 ;  /* 0xff80000018a77808 */ /* 0x000fc40006800000 */
[C---:B------:R-:W-:Y:S02]  /*d5c0*/  ISETP.LT.OR P6, PT, R2.reuse, R191, P3 ;  /* 0x000000bf0200720c */ /* 0x040fe40001fc1670 */
[----:B------:R-:W-:Y:S01]  /*d5d0*/  ISETP.LT.OR P4, PT, R2, R190, P2 ;  /* 0x000000be0200720c */ /* 0x000fe20001781670 */
[----:B--2---:R-:W-:Y:S01]  /*d5e0*/  IMAD.IADD R3, R184, 0x1, -R2 ;  /* 0x00000001b8037824 */ /* 0x004fe200078e0a02 */
[C---:B------:R-:W-:Y:S02]  /*d5f0*/  ISETP.LT.OR P1, PT, R2.reuse, R189, P1 ;  /* 0x000000bd0200720c */ /* 0x040fe40000f21670 */
[----:B------:R-:W-:Y:S02]  /*d600*/  ISETP.LT.OR P5, PT, R2, R188, P0 ;  /* 0x000000bc0200720c */ /* 0x000fe400007a1670 */
[----:B------:R-:W-:Y:S02]  /*d610*/  IABS R3, R3 ;  /* 0x0000000300037213 */ /* 0x000fe40000000000 */
[----:B------:R-:W-:-:S02]  /*d620*/  ISETP.NE.AND P2, PT, R12, RZ, PT ;  /* 0x000000ff0c00720c */ /* 0x000fc40003f45270 */
[----:B------:R-:W-:Y:S01]  /*d630*/  ISETP.NE.AND P3, PT, R13, RZ, PT ;  /* 0x000000ff0d00720c */ /* 0x000fe20003f65270 */
[----:B------:R-:W-:Y:S01]  /*d640*/  IMAD.MOV.U32 R4, RZ, RZ, R3 ;  /* 0x000000ffff047224 */ /* 0x000fe200078e0003 */
[----:B------:R-:W-:Y:S01]  /*d650*/  IABS R3, R5 ;  /* 0x0000000500037213 */ /* 0x000fe20000000000 */
[----:B-1----:R-:W-:Y:S01]  /*d660*/  FFMA.FTZ R13, R28, -UR20, R59 ;  /* 0x800000141c0d7c23 */ /* 0x002fe2000801003b */
[----:B------:R-:W-:Y:S01]  /*d670*/  P2R R25, PR, RZ, 0x2 ;  /* 0x00000002ff197803 */ /* 0x000fe20000000000 */
[----:B------:R1:W-:Y:S03]  /*d680*/  I2F R6, R4 ;  /* 0x0000000400067306 */ /* 0x0003e60000201400 */
[----:B------:R-:W-:-:S05]  /*d690*/  FSEL R234, R13, -INF , !P2 ;  /* 0xff8000000dea7808 */ /* 0x000fca0005000000 */
[----:B------:R2:W3:Y:S01]  /*d6a0*/  I2F R5, R3 ;  /* 0x0000000300057306 */ /* 0x0004e20000201400 */
[----:B-1----:R-:W-:-:S05]  /*d6b0*/  IMAD.IADD R4, R185, 0x1, -R2 ;  /* 0x00000001b9047824 */ /* 0x002fca00078e0a02 */
[----:B--2---:R-:W-:Y:S01]  /*d6c0*/  IABS R3, R4 ;  /* 0x0000000400037213 */ /* 0x004fe20000000000 */
[----:B------:R-:W-:Y:S01]  /*d6d0*/  IMAD.IADD R4, R187, 0x1, -R2 ;  /* 0x00000001bb047824 */ /* 0x000fe200078e0a02 */
[----:B------:R-:W-:Y:S01]  /*d6e0*/  IADD3 R2, R0, 0x9, RZ ;  /* 0x0000000900027810 */ /* 0x000fe20007ffe0ff */
[----:B---3--:R-:W-:Y:S01]  /*d6f0*/  FFMA.FTZ R14, R5, -UR20, R34 ;  /* 0x80000014050e7c23 */ /* 0x008fe20008010022 */
[----:B------:R1:W-:Y:S02]  /*d700*/  I2F R27, R3 ;  /* 0x00000003001b7306 */ /* 0x0003e40000201400 */
[----:B------:R-:W-:Y:S01]  /*d710*/  IABS R7, R4 ;  /* 0x0000000400077213 */ /* 0x000fe20000000000 */
[----:B------:R-:W-:Y:S01]  /*d720*/  IMAD.IADD R4, R184, 0x1, -R2 ;  /* 0x00000001b8047824 */ /* 0x000fe200078e0a02 */
[C---:B------:R-:W-:Y:S02]  /*d730*/  ISETP.GE.AND P2, PT, R2.reuse, R194, PT ;  /* 0x000000c20200720c */ /* 0x040fe40003f46270 */
[----:B------:R-:W-:-:S02]  /*d740*/  ISETP.GE.AND P1, PT, R2, R193, PT ;  /* 0x000000c10200720c */ /* 0x000fc40003f26270 */
[----:B------:R-:W-:Y:S01]  /*d750*/  IABS R12, R4 ;  /* 0x00000004000c7213 */ /* 0x000fe20000000000 */
[----:B------:R2:W3:Y:S01]  /*d760*/  I2F R29, R7 ;  /* 0x00000007001d7306 */ /* 0x0004e20000201400 */
[----:B------:R-:W-:Y:S02]  /*d770*/  ISETP.GE.AND P0, PT, R2, R192, PT ;  /* 0x000000c00200720c */ /* 0x000fe40003f06270 */
[----:B------:R-:W-:Y:S02]  /*d780*/  FSEL R159, R14, -INF , !P4 ;  /* 0xff8000000e9f7808 */ /* 0x000fe40006000000 */
[----:B------:R-:W-:Y:S01]  /*d790*/  ISETP.LT.OR P4, PT, R2, R190, P2 ;  /* 0x000000be0200720c */ /* 0x000fe20001781670 */
[----:B-1----:R-:W-:Y:S02]  /*d7a0*/  FFMA.FTZ R3, R15, -UR20, R57 ;  /* 0x800000140f037c23 */ /* 0x002fe40008010039 */
[----:B------:R1:W4:Y:S01]  /*d7b0*/  I2F R24, R12 ;  /* 0x0000000c00187306 */ /* 0x0003220000201400 */
[----:B------:R-:W-:Y:S01]  /*d7c0*/  FFMA.FTZ R15, R6, -UR20, R32 ;  /* 0x80000014060f7c23 */ /* 0x000fe20008010020 */
[----:B------:R-:W-:-:S02]  /*d7d0*/  ISETP.LT.OR P1, PT, R2, R189, P1 ;  /* 0x000000bd0200720c */ /* 0x000fc40000f21670 */
[----:B------:R-:W-:Y:S01]  /*d7e0*/  FSEL R216, R3, -INF , !P3 ;  /* 0xff80000003d87808 */ /* 0x000fe20005800000 */
[----:B------:R-:W-:Y:S01]  /*d7f0*/  IMAD.IADD R3, R186, 0x1, -R2 ;  /* 0x00000001ba037824 */ /* 0x000fe200078e0a02 */
[C---:B------:R-:W-:Y:S01]  /*d800*/  ISETP.GE.AND P3, PT, R2.reuse, R196, PT ;  /* 0x000000c40200720c */ /* 0x040fe20003f66270 */
[----:B--2---:R-:W2:Y:S01]  /*d810*/  LDSM.16.M88.4 R4, [R173+0x800] ;  /* 0x00080000ad04783b */ /* 0x004ea20000000200 */
[----:B------:R-:W-:Y:S01]  /*d820*/  FSEL R157, R15, -INF , !P6 ;  /* 0xff8000000f9d7808 */ /* 0x000fe20007000000 */
[----:B---3--:R-:W-:Y:S01]  /*d830*/  FFMA.FTZ R14, R29, -UR20, R42 ;  /* 0x800000141d0e7c23 */ /* 0x008fe2000801002a */
[----:B------:R-:W-:Y:S02]  /*d840*/  IABS R3, R3 ;  /* 0x0000000300037213 */ /* 0x000fe40000000000 */
[C---:B------:R-:W-:Y:S02]  /*d850*/  ISETP.LT.OR P6, PT, R2.reuse, R191, P3 ;  /* 0x000000bf0200720c */ /* 0x040fe40001fc1670 */
[----:B------:R3:W5:Y:S01]  /*d860*/  I2F R13, R3 ;  /* 0x00000003000d7306 */ /* 0x0007620000201400 */
[----:B-1----:R-:W-:Y:S01]  /*d870*/  IMAD.IADD R12, R185, 0x1, -R2 ;  /* 0x00000001b90c7824 */ /* 0x002fe200078e0a02 */
[----:B------:R-:W-:-:S02]  /*d880*/  ISETP.LT.OR P0, PT, R2, R188, P0 ;  /* 0x000000bc0200720c */ /* 0x000fc40000701670 */
[----:B------:R-:W-:Y:S02]  /*d890*/  ISETP.NE.AND P3, PT, R25, RZ, PT ;  /* 0x000000ff1900720c */ /* 0x000fe40003f65270 */
[----:B------:R-:W-:Y:S02]  /*d8a0*/  P2R R26, PR, RZ, 0x2 ;  /* 0x00000002ff1a7803 */ /* 0x000fe40000000000 */
[----:B------:R-:W-:Y:S02]  /*d8b0*/  P2R R25, PR, RZ, 0x1 ;  /* 0x00000001ff197803 */ /* 0x000fe40000000000 */
[----:B------:R-:W-:Y:S02]  /*d8c0*/  FSEL R215, R14, -INF , !P5 ;  /* 0xff8000000ed77808 */ /* 0x000fe40006800000 */
[----:B---3--:R-:W-:Y:S01]  /*d8d0*/  IABS R3, R12 ;  /* 0x0000000c00037213 */ /* 0x008fe20000000000 */
[----:B------:R-:W-:Y:S01]  /*d8e0*/  IMAD.IADD R12, R187, 0x1, -R2 ;  /* 0x00000001bb0c7824 */ /* 0x000fe200078e0a02 */
[----:B------:R-:W-:-:S02]  /*d8f0*/  IADD3 R2, R0, 0x10, RZ ;  /* 0x0000001000027810 */ /* 0x000fc40007ffe0ff */
[----:B------:R1:W3:Y:S02]  /*d900*/  I2F R28, R3 ;  /* 0x00000003001c7306 */ /* 0x0002e40000201400 */
[----:B------:R-:W-:Y:S01]  /*d910*/  IABS R15, R12 ;  /* 0x0000000c000f7213 */ /* 0x000fe20000000000 */
[----:B------:R-:W-:Y:S01]  /*d920*/  FFMA.FTZ R12, R27, -UR20, R40 ;  /* 0x800000141b0c7c23 */ /* 0x000fe20008010028 */
[C---:B------:R-:W-:Y:S02]  /*d930*/  ISETP.GE.AND P2, PT, R2.reuse, R194, PT ;  /* 0x000000c20200720c */ /* 0x040fe40003f46270 */
[----:B------:R-:W-:Y:S01]  /*d940*/  ISETP.GE.AND P1, PT, R2, R193, PT ;  /* 0x000000c10200720c */ /* 0x000fe20003f26270 */
[----:B------:R-:W-:Y:S01]  /*d950*/  IMAD.MOV.U32 R27, RZ, RZ, R15 ;  /* 0x000000ffff1b7224 */ /* 0x000fe200078e000f */
[----:B------:R-:W-:Y:S01]  /*d960*/  FSEL R214, R12, -INF , !P3 ;  /* 0xff8000000cd67808 */ /* 0x000fe20005800000 */
[----:B----4-:R-:W-:Y:S01]  /*d970*/  FFMA.FTZ R15, R24, -UR20, R33 ;  /* 0x80000014180f7c23 */ /* 0x010fe20008010021 */
[C---:B------:R-:W-:Y:S01]  /*d980*/  ISETP.GE.AND P3, PT, R2.reuse, R196, PT ;  /* 0x000000c40200720c */ /* 0x040fe20003f66270 */
[----:B-----5:R-:W-:Y:S01]  /*d990*/  FFMA.FTZ R24, R13, -UR20, R35 ;  /* 0x800000140d187c23 */ /* 0x020fe20008010023 */
[----:B------:R-:W-:Y:S01]  /*d9a0*/  ISETP.GE.AND P0, PT, R2, R192, PT ;  /* 0x000000c00200720c */ /* 0x000fe20003f06270 */
[--C-:B------:R-:W-:Y:S01]  /*d9b0*/  IMAD.IADD R13, R186, 0x1, -R2.reuse ;  /* 0x00000001ba0d7824 */ /* 0x100fe200078e0a02 */
[----:B--2---:R-:W-:Y:S01]  /*d9c0*/  HMMA.16816.F32.BF16 R32, R8, R4, R36 ;  /* 0x000000040820723c */ /* 0x004fe20000041824 */
[----:B------:R-:W-:Y:S01]  /*d9d0*/  FSEL R149, R15, -INF , !P6 ;  /* 0xff8000000f957808 */ /* 0x000fe20007000000 */
[----:B-1----:R-:W-:Y:S01]  /*d9e0*/  IMAD.IADD R3, R184, 0x1, -R2 ;  /* 0x00000001b8037824 */ /* 0x002fe200078e0a02 */
[----:B------:R-:W-:Y:S01]  /*d9f0*/  FSEL R156, R24, -INF , !P4 ;  /* 0xff800000189c7808 */ /* 0x000fe20006000000 */
[----:B------:R-:W-:Y:S01]  /*da00*/  I2F R29, R27 ;  /* 0x0000001b001d7306 */ /* 0x000fe20000201400 */
[----:B------:R-:W-:-:S02]  /*da10*/  ISETP.LT.OR P6, PT, R2, R191, P3 ;  /* 0x000000bf0200720c */ /* 0x000fc40001fc1670 */
        /* <DEDUP_REMOVED lines=24> */
[----:B------:R-:W-:Y:S01]  /*dba0*/  FFMA.FTZ R12, R29, -UR20, R43 ;  /* 0x800000141d0c7c23 */ /* 0x000fe2000801002b */
[C---:B------:R-:W-:Y:S01]  /*dbb0*/  ISETP.GE.AND P3, PT, R2.reuse, R196, PT ;  /* 0x000000c40200720c */ /* 0x040fe20003f66270 */
[----:B------:R-:W-:Y:S01]  /*dbc0*/  HMMA.16816.F32.BF16 R40, R16, R6, R204 ;  /* 0x000000061028723c */ /* 0x000fe200000418cc */
[----:B------:R-:W-:Y:S01]  /*dbd0*/  ISETP.GE.AND P1, PT, R2, R193, PT ;  /* 0x000000c10200720c */ /* 0x000fe20003f26270 */
[----:B------:R2:W3:Y:S01]  /*dbe0*/  I2F R28, R5 ;  /* 0x00000005001c7306 */ /* 0x0004e20000201400 */
[----:B------:R-:W-:-:S02]  /*dbf0*/  FSEL R213, R12, -INF , !P2 ;  /* 0xff8000000cd57808 */ /* 0x000fc40005000000 */
[C---:B------:R-:W-:Y:S02]  /*dc00*/  ISETP.GE.AND P2, PT, R2.reuse, R194, PT ;  /* 0x000000c20200720c */ /* 0x040fe40003f46270 */
[C---:B------:R-:W-:Y:S02]  /*dc10*/  ISETP.GE.AND P0, PT, R2.reuse, R192, PT ;  /* 0x000000c00200720c */ /* 0x040fe40003f06270 */
[----:B------:R-:W-:Y:S01]  /*dc20*/  ISETP.LT.OR P6, PT, R2, R191, P3 ;  /* 0x000000bf0200720c */ /* 0x000fe20001fc1670 */
[----:B-1----:R-:W-:Y:S01]  /*dc30*/  IMAD.IADD R3, R184, 0x1, -R2 ;  /* 0x00000001b8037824 */ /* 0x002fe200078e0a02 */
[C---:B------:R-:W-:Y:S02]  /*dc40*/  ISETP.LT.OR P4, PT, R2.reuse, R190, P2 ;  /* 0x000000be0200720c */ /* 0x040fe40001781670 */
[----:B------:R-:W-:Y:S02]  /*dc50*/  ISETP.LT.OR P1, PT, R2, R189, P1 ;  /* 0x000000bd0200720c */ /* 0x000fe40000f21670 */
[----:B------:R-:W-:-:S02]  /*dc60*/  IABS R3, R3 ;  /* 0x0000000300037213 */ /* 0x000fc40000000000 */
[----:B------:R-:W-:Y:S01]  /*dc70*/  ISETP.LT.OR P0, PT, R2, R188, P0 ;  /* 0x000000bc0200720c */ /* 0x000fe20000701670 */
[----:B--2---:R-:W-:Y:S01]  /*dc80*/  IMAD.IADD R5, R186, 0x1, -R2 ;  /* 0x00000001ba057824 */ /* 0x004fe200078e0a02 */
[----:B------:R-:W-:Y:S01]  /*dc90*/  ISETP.NE.AND P3, PT, R24, RZ, PT ;  /* 0x000000ff1800720c */ /* 0x000fe20003f65270 */
[----:B------:R-:W-:Y:S01]  /*dca0*/  IMAD.MOV.U32 R4, RZ, RZ, R3 ;  /* 0x000000ffff047224 */ /* 0x000fe200078e0003 */
[----:B------:R-:W-:Y:S01]  /*dcb0*/  P2R R25, PR, RZ, 0x2 ;  /* 0x00000002ff197803 */ /* 0x000fe20000000000 */
[----:B---3--:R-:W-:Y:S01]  /*dcc0*/  FFMA.FTZ R12, R28, -UR20, R38 ;  /* 0x800000141c0c7c23 */ /* 0x008fe20008010026 */
[----:B------:R-:W-:Y:S01]  /*dcd0*/  IABS R3, R5 ;  /* 0x0000000500037213 */ /* 0x000fe20000000000 */
[----:B------:R1:W2:Y:S01]  /*dce0*/  I2F R15, R4 ;  /* 0x00000004000f7306 */ /* 0x0002a20000201400 */
[----:B------:R-:W-:Y:S01]  /*dcf0*/  HMMA.16816.F32.BF16 R28, R8, R6, R44 ;  /* 0x00000006081c723c */ /* 0x000fe2000004182c */
[----:B------:R-:W-:Y:S02]  /*dd00*/  P2R R24, PR, RZ, 0x1 ;  /* 0x00000001ff187803 */ /* 0x000fe40000000000 */
[----:B------:R-:W-:-:S04]  /*dd10*/  FSEL R199, R12, -INF , !P5 ;  /* 0xff8000000cc77808 */ /* 0x000fc80006800000 */
[----:B------:R3:W4:Y:S01]  /*dd20*/  I2F R5, R3 ;  /* 0x0000000300057306 */ /* 0x0007220000201400 */
[----:B------:R-:W-:Y:S01]  /*dd30*/  HMMA.16816.F32.BF16 R44, R20, R62, R208 ;  /* 0x0000003e142c723c */ /* 0x000fe200000418d0 */
[----:B-1----:R-:W-:Y:S02]  /*dd40*/  IMAD.IADD R4, R185, 0x1, -R2 ;  /* 0x00000001b9047824 */ /* 0x002fe400078e0a02 */
[----:B--2---:R-:W-:-:S05]  /*dd50*/  FFMA.FTZ R14, R15, -UR20, R33 ;  /* 0x800000140f0e7c23 */ /* 0x004fca0008010021 */
[----:B------:R-:W-:Y:S02]  /*dd60*/  FSEL R143, R14, -INF , !P6 ;  /* 0xff8000000e8f7808 */ /* 0x000fe40007000000 */
[----:B---3--:R-:W-:Y:S01]  /*dd70*/  IABS R3, R4 ;  /* 0x0000000400037213 */ /* 0x008fe20000000000 */
[----:B------:R-:W-:Y:S01]  /*dd80*/  IMAD.IADD R4, R187, 0x1, -R2 ;  /* 0x00000001bb047824 */ /* 0x000fe200078e0a02 */
[----:B------:R-:W-:Y:S02]  /*dd90*/  IADD3 R2, R0, 0x18, RZ ;  /* 0x0000001800027810 */ /* 0x000fe40007ffe0ff */
[----:B------:R1:W-:Y:S02]  /*dda0*/  I2F R26, R3 ;  /* 0x00000003001a7306 */ /* 0x0003e40000201400 */
[----:B------:R-:W-:Y:S01]  /*ddb0*/  IABS R13, R4 ;  /* 0x00000004000d7213 */ /* 0x000fe20000000000 */
[----:B------:R-:W-:Y:S01]  /*ddc0*/  FFMA.FTZ R4, R27, -UR20, R36 ;  /* 0x800000141b047c23 */ /* 0x000fe20008010024 */
[----:B------:R-:W-:-:S02]  /*ddd0*/  ISETP.GE.AND P2, PT, R2, R194, PT ;  /* 0x000000c20200720c */ /* 0x000fc40003f46270 */
[----:B------:R-:W-:Y:S01]  /*dde0*/  ISETP.GE.AND P1, PT, R2, R193, PT ;  /* 0x000000c10200720c */ /* 0x000fe20003f26270 */
[----:B------:R-:W-:Y:S01]  /*ddf0*/  IMAD.MOV.U32 R27, RZ, RZ, R13 ;  /* 0x000000ffff1b7224 */ /* 0x000fe200078e000d */
[----:B------:R-:W-:Y:S01]  /*de00*/  FSEL R198, R4, -INF , !P3 ;  /* 0xff80000004c67808 */ /* 0x000fe20005800000 */
[----:B----4-:R-:W-:Y:S01]  /*de10*/  FFMA.FTZ R13, R5, -UR20, R35 ;  /* 0x80000014050d7c23 */ /* 0x010fe20008010023 */
[----:B------:R-:W-:Y:S01]  /*de20*/  ISETP.GE.AND P3, PT, R2, R196, PT ;  /* 0x000000c40200720c */ /* 0x000fe20003f66270 */
[--C-:B------:R-:W-:Y:S01]  /*de30*/  IMAD.IADD R5, R186, 0x1, -R2.reuse ;  /* 0x00000001ba057824 */ /* 0x100fe200078e0a02 */
[----:B------:R-:W-:Y:S01]  /*de40*/  ISETP.GE.AND P0, PT, R2, R192, PT ;  /* 0x000000c00200720c */ /* 0x000fe20003f06270 */
[----:B------:R-:W2:Y:S01]  /*de50*/  I2F R32, R27 ;  /* 0x0000001b00207306 */ /* 0x000ea20000201400 */
[----:B------:R-:W-:Y:S01]  /*de60*/  FSEL R151, R13, -INF , !P4 ;  /* 0xff8000000d977808 */ /* 0x000fe20006000000 */
[----:B-1----:R-:W-:Y:S01]  /*de70*/  IMAD.IADD R3, R184, 0x1, -R2 ;  /* 0x00000001b8037824 */ /* 0x002fe200078e0a02 */
[----:B------:R-:W-:-:S02]  /*de80*/  ISETP.LT.OR P6, PT, R2, R191, P3 ;  /* 0x000000bf0200720c */ /* 0x000fc40001fc1670 */
[C---:B------:R-:W-:Y:S02]  /*de90*/  ISETP.LT.OR P4, PT, R2.reuse, R190, P2 ;  /* 0x000000be0200720c */ /* 0x040fe40001781670 */
[----:B------:R-:W-:Y:S02]  /*dea0*/  IABS R3, R3 ;  /* 0x0000000300037213 */ /* 0x000fe40000000000 */
[C---:B------:R-:W-:Y:S02]  /*deb0*/  ISETP.LT.OR P1, PT, R2.reuse, R189, P1 ;  /* 0x000000bd0200720c */ /* 0x040fe40000f21670 */
[----:B------:R-:W-:Y:S01]  /*dec0*/  ISETP.LT.OR P5, PT, R2, R188, P0 ;  /* 0x000000bc0200720c */ /* 0x000fe200007a1670 */
[----:B------:R-:W-:Y:S01]  /*ded0*/  IMAD.MOV.U32 R4, RZ, RZ, R3 ;  /* 0x000000ffff047224 */ /* 0x000fe200078e0003 */
[----:B------:R-:W-:Y:S02]  /*dee0*/  IABS R3, R5 ;  /* 0x0000000500037213 */ /* 0x000fe40000000000 */
[----:B------:R-:W-:Y:S01]  /*def0*/  ISETP.NE.AND P3, PT, R25, RZ, PT ;  /* 0x000000ff1900720c */ /* 0x000fe20003f65270 */
[----:B------:R1:W3:Y:S01]  /*df00*/  I2F R15, R4 ;  /* 0x00000004000f7306 */ /* 0x0002e20000201400 */
[----:B--2---:R-:W-:Y:S01]  /*df10*/  FFMA.FTZ R13, R32, -UR20, R39 ;  /* 0x80000014200d7c23 */ /* 0x004fe20008010027 */
[----:B------:R-:W-:-:S02]  /*df20*/  ISETP.NE.AND P2, PT, R24, RZ, PT ;  /* 0x000000ff1800720c */ /* 0x000fc40003f45270 */
[----:B------:R-:W-:Y:S02]  /*df30*/  P2R R24, PR, RZ, 0x2 ;  /* 0x00000002ff187803 */ /* 0x000fe40000000000 */
[----:B------:R-:W-:Y:S02]  /*df40*/  FSEL R197, R13, -INF , !P2 ;  /* 0xff8000000dc57808 */ /* 0x000fe40005000000 */
[----:B------:R-:W2:Y:S01]  /*df50*/  I2F R5, R3 ;  /* 0x0000000300057306 */ /* 0x000ea20000201400 */
[----:B-1----:R-:W-:Y:S02]  /*df60*/  IMAD.IADD R4, R185, 0x1, -R2 ;  /* 0x00000001b9047824 */ /* 0x002fe400078e0a02 */
[----:B---3--:R-:W-:-:S05]  /*df70*/  FFMA.FTZ R15, R15, -UR20, R28 ;  /* 0x800000140f0f7c23 */ /* 0x008fca000801001c */
[----:B------:R-:W-:Y:S01]  /*df80*/  FSEL R142, R15, -INF , !P6 ;  /* 0xff8000000f8e7808 */ /* 0x000fe20007000000 */
[----:B--2---:R-:W-:Y:S01]  /*df90*/  FFMA.FTZ R14, R5, -UR20, R30 ;  /* 0x80000014050e7c23 */ /* 0x004fe2000801001e */
        /* <DEDUP_REMOVED lines=9> */
[----:B------:R2:W3:Y:S01]  /*e030*/  I2F R30, R6 ;  /* 0x00000006001e7306 */ /* 0x0004e20000201400 */
[----:B------:R-:W-:Y:S02]  /*e040*/  IABS R12, R4 ;  /* 0x00000004000c7213 */ /* 0x000fe40000000000 */
[C---:B------:R-:W-:Y:S02]  /*e050*/  ISETP.GE.AND P0, PT, R2.reuse, R192, PT ;  /* 0x000000c00200720c */ /* 0x040fe40003f06270 */
[C---:B------:R-:W-:Y:S02]  /*e060*/  ISETP.LT.OR P4, PT, R2.reuse, R190, P2 ;  /* 0x000000be0200720c */ /* 0x040fe40001781670 */
[----:B------:R-:W-:Y:S01]  /*e070*/  ISETP.LT.OR P1, PT, R2, R189, P1 ;  /* 0x000000bd0200720c */ /* 0x000fe20000f21670 */
[----:B-1----:R-:W-:Y:S01]  /*e080*/  FFMA.FTZ R3, R26, -UR20, R37 ;  /* 0x800000141a037c23 */ /* 0x002fe20008010025 */
[----:B------:R1:W-:Y:S01]  /*e090*/  I2F R13, R12 ;  /* 0x0000000c000d7306 */ /* 0x0003e20000201400 */
[----:B------:R-:W-:-:S02]  /*e0a0*/  ISETP.LT.OR P0, PT, R2, R188, P0 ;  /* 0x000000bc0200720c */ /* 0x000fc40000701670 */
[----:B------:R-:W-:Y:S02]  /*e0b0*/  P2R R26, PR, RZ, 0x2 ;  /* 0x00000002ff1a7803 */ /* 0x000fe40000000000 */
[----:B------:R-:W-:Y:S01]  /*e0c0*/  FSEL R155, R3, -INF , !P3 ;  /* 0xff800000039b7808 */ /* 0x000fe20005800000 */
[----:B------:R-:W-:Y:S01]  /*e0d0*/  IMAD.IADD R3, R186, 0x1, -R2 ;  /* 0x00000001ba037824 */ /* 0x000fe200078e0a02 */
[----:B--2---:R-:W2:Y:S01]  /*e0e0*/  LDSM.16.M88.4 R4, [R173+0x1000] ;  /* 0x00100000ad04783b */ /* 0x004ea20000000200 */
[----:B------:R-:W-:Y:S01]  /*e0f0*/  ISETP.GE.AND P3, PT, R2, R196, PT ;  /* 0x000000c40200720c */ /* 0x000fe20003f66270 */
[----:B---3--:R-:W-:Y:S01]  /*e100*/  FFMA.FTZ R14, R30, -UR20, R42 ;  /* 0x800000141e0e7c23 */ /* 0x008fe2000801002a */
[----:B------:R-:W-:Y:S02]  /*e110*/  P2R R25, PR, RZ, 0x1 ;  /* 0x00000001ff197803 */ /* 0x000fe40000000000 */
[----:B------:R-:W-:Y:S02]  /*e120*/  IABS R3, R3 ;  /* 0x0000000300037213 */ /* 0x000fe40000000000 */
[----:B------:R-:W-:Y:S01]  /*e130*/  ISETP.LT.OR P6, PT, R2, R191, P3 ;  /* 0x000000bf0200720c */ /* 0x000fe20001fc1670 */
[----:B-1----:R-:W-:Y:S01]  /*e140*/  IMAD.IADD R12, R185, 0x1, -R2 ;  /* 0x00000001b90c7824 */ /* 0x002fe200078e0a02 */
[----:B------:R1:W3:Y:S01]  /*e150*/  I2F R15, R3 ;  /* 0x00000003000f7306 */ /* 0x0002e20000201400 */
[----:B------:R-:W-:-:S02]  /*e160*/  ISETP.NE.AND P3, PT, R24, RZ, PT ;  /* 0x000000ff1800720c */ /* 0x000fc40003f65270 */
[----:B------:R-:W-:Y:S02]  /*e170*/  FSEL R153, R14, -INF , !P5 ;  /* 0xff8000000e997808 */ /* 0x000fe40006800000 */
[----:B-1----:R-:W-:Y:S01]  /*e180*/  IABS R3, R12 ;  /* 0x0000000c00037213 */ /* 0x002fe20000000000 */
[----:B------:R-:W-:Y:S01]  /*e190*/  IMAD.IADD R12, R187, 0x1, -R2 ;  /* 0x00000001bb0c7824 */ /* 0x000fe200078e0a02 */
[----:B------:R-:W-:Y:S01]  /*e1a0*/  IADD3 R2, R0, 0x20, RZ ;  /* 0x0000002000027810 */ /* 0x000fe20007ffe0ff */
[----:B---3--:R-:W-:Y:S01]  /*e1b0*/  FFMA.FTZ R15, R15, -UR20, R31 ;  /* 0x800000140f0f7c23 */ /* 0x008fe2000801001f */
        /* <DEDUP_REMOVED lines=10> */
[----:B------:R-:W-:Y:S01]  /*e260*/  ISETP.GE.AND P0, PT, R2, R192, PT ;  /* 0x000000c00200720c */ /* 0x000fe20003f06270 */
[----:B--2---:R-:W-:Y:S01]  /*e270*/  HMMA.16816.F32.BF16 R32, R8, R4, R48 ;  /* 0x000000040820723c */ /* 0x004fe20000041830 */
[----:B------:R-:W-:Y:S01]  /*e280*/  FSEL R63, R24, -INF , !P6 ;  /* 0xff800000183f7808 */ /* 0x000fe20007000000 */
[----:B------:R-:W-:Y:S01]  /*e290*/  I2F R29, R27 ;  /* 0x0000001b001d7306 */ /* 0x000fe20000201400 */
[----:B-1----:R-:W-:Y:S01]  /*e2a0*/  IMAD.IADD R3, R184, 0x1, -R2 ;  /* 0x00000001b8037824 */ /* 0x002fe200078e0a02 */
[----:B------:R-:W-:-:S02]  /*e2b0*/  FSEL R141, R15, -INF , !P4 ;  /* 0xff8000000f8d7808 */ /* 0x000fc40006000000 */
[C---:B------:R-:W-:Y:S02]  /*e2c0*/  ISETP.LT.OR P6, PT, R2.reuse, R191, P3 ;  /* 0x000000bf0200720c */ /* 0x040fe40001fc1670 */
        /* <DEDUP_REMOVED lines=9> */
[----:B------:R-:W-:Y:S01]  /*e360*/  ISETP.NE.AND P3, PT, R26, RZ, PT ;  /* 0x000000ff1a00720c */ /* 0x000fe20003f65270 */
[----:B------:R-:W-:Y:S01]  /*e370*/  HMMA.16816.F32.BF16 R48, R20, R160, R224 ;  /* 0x000000a01430723c */ /* 0x000fe200000418e0 */
[----:B------:R-:W-:-:S02]  /*e380*/  ISETP.NE.AND P2, PT, R25, RZ, PT ;  /* 0x000000ff1900720c */ /* 0x000fc40003f45270 */
        /* <DEDUP_REMOVED lines=34> */
[----:B------:R-:W-:Y:S02]  /*e5b0*/  P2R R24, PR, RZ, 0x1 ;  /* 0x00000001ff187803 */ /* 0x000fe40000000000 */
[----:B------:R-:W-:-:S05]  /*e5c0*/  FSEL R146, R12, -INF , !P5 ;  /* 0xff8000000c927808 */ /* 0x000fca0006800000 */
        /* <DEDUP_REMOVED lines=149> */
[C---:B------:R-:W-:Y:S01]  /*ef20*/  ISETP.GE.AND P2, PT, R2.reuse, R194, PT ;  /* 0x000000c20200720c */ /* 0x040fe20003f46270 */
        /* <DEDUP_REMOVED lines=27> */
[----:B------:R-:W-:Y:S01]  /*f0e0*/  P2R R10, PR, RZ, 0x2 ;  /* 0x00000002ff0a7803 */ /* 0x000fe20000000000 */
[----:B-1----:R-:W-:Y:S01]  /*f0f0*/  IMAD.IADD R5, R184, 0x1, -R3 ;  /* 0x00000001b8057824 */ /* 0x002fe200078e0a03 */
[C---:B------:R-:W-:Y:S01]  /*f100*/  ISETP.GE.AND P1, PT, R0.reuse, R194, PT ;  /* 0x000000c20000720c */ /* 0x040fe20003f26270 */
        /* <DEDUP_REMOVED lines=30> */
[----:B------:R-:W-:Y:S01]  /*f2f0*/  ISETP.LT.OR P1, PT, R0, R188, P3 ;  /* 0x000000bc0000720c */ /* 0x000fe20001f21670 */
[----:B------:R2:W4:Y:S01]  /*f300*/  I2F R11, R2 ;  /* 0x00000002000b7306 */ /* 0x0005220000201400 */
        /* <DEDUP_REMOVED lines=9> */
[----:B------:R-:W-:Y:S01]  /*f3a0*/  PLOP3.LUT P0, PT, PT, PT, UP0, 0x80, 0x0 ;  /* 0x000000000000781c */ /* 0x000fe20003f0f008 */
[----:B-1----:R-:W-:Y:S01]  /*f3b0*/  IMAD.MOV.U32 R3, RZ, RZ, R2 ;  /* 0x000000ffff037224 */ /* 0x002fe200078e0002 */
[----:B------:R-:W-:Y:S01]  /*f3c0*/  IABS R2, R4 ;  /* 0x0000000400027213 */ /* 0x000fe20000000000 */
[----:B--2---:R-:W-:Y:S02]  /*f3d0*/  FFMA.FTZ R5, R9, -UR20, R31 ;  /* 0x8000001409057c23 */ /* 0x004fe4000801001f */
[----:B------:R1:W2:Y:S08]  /*f3e0*/  I2F R4, R3 ;  /* 0x0000000300047306 */ /* 0x0002b00000201400 */
[----:B------:R-:W3:Y:S01]  /*f3f0*/  I2F R2, R2 ;  /* 0x0000000200027306 */ /* 0x000ee20000201400 */
[----:B-1----:R-:W-:Y:S01]  /*f400*/  FFMA.FTZ R3, R12, -UR20, R18 ;  /* 0x800000140c037c23 */ /* 0x002fe20008010012 */
[----:B------:R-:W-:Y:S01]  /*f410*/  FSEL R18, R5, -INF , !P4 ;  /* 0xff80000005127808 */ /* 0x000fe20006000000 */
[----:B--2---:R-:W-:Y:S01]  /*f420*/  FFMA.FTZ R4, R4, -UR20, R17 ;  /* 0x8000001404047c23 */ /* 0x004fe20008010011 */
[----:B------:R-:W-:-:S02]  /*f430*/  FSEL R17, R6, -INF , !P6 ;  /* 0xff80000006117808 */ /* 0x000fc40007000000 */
        /* <DEDUP_REMOVED lines=8> */
[----:B------:R-:W-:Y:S01]  /*f4c0*/  IMAD.MOV.U32 R13, RZ, RZ, c[0x0][0x198] ;  /* 0x00006600ff0d7624 */ /* 0x000fe200078e00ff */
[----:B------:R-:W-:Y:S01]  /*f4d0*/  UIADD3 UR5, UR10, -0x3, URZ ;  /* 0xfffffffd0a057890 */ /* 0x000fe2000fffe03f */
[----:B------:R-:W-:Y:S01]  /*f4e0*/  IMAD.MOV.U32 R14, RZ, RZ, c[0x0][0x19c] ;  /* 0x00006700ff0e7624 */ /* 0x000fe200078e00ff */
[----:B------:R1:W-:Y:S01]  /*f4f0*/  @P5 STS.128 [R195+0x4000], RZ ;  /* 0x004000ffc3005388 */ /* 0x0003e20000000c00 */
[C---:B------:R-:W-:Y:S01]  /*f500*/  IMAD.SHL.U32 R0, R13.reuse, 0x40, RZ ;  /* 0x000000400d007824 */ /* 0x040fe200078e00ff */
[----:B------:R-:W-:Y:S01]  /*f510*/  USHF.R.S32.HI UR4, URZ, 0x1f, UR5 ;  /* 0x0000001f3f047899 */ /* 0x000fe20008011405 */
[----:B------:R-:W-:Y:S01]  /*f520*/  BSSY B0, `(.L_x_2002) ;  /* 0x000002c000007945 */ /* 0x000fe20003800000 */
[----:B------:R-:W-:-:S05]  /*f530*/  SHF.L.U64.HI R5, R13, 0x6, R14 ;  /* 0x000000060d057819 */ /* 0x000fca000001020e */
[----:B------:R-:W-:-:S04]  /*f540*/  IMAD R5, R5, UR5, RZ ;  /* 0x0000000505057c24 */ /* 0x000fc8000f8e02ff */
[----:B------:R-:W-:Y:S02]  /*f550*/  IMAD R5, R0, UR4, R5 ;  /* 0x0000000400057c24 */ /* 0x000fe4000f8e0205 */
[----:B--2---:R-:W-:Y:S02]  /*f560*/  IMAD.MOV.U32 R3, RZ, RZ, R251 ;  /* 0x000000ffff037224 */ /* 0x004fe400078e00fb */
[----:B---3--:R-:W-:-:S04]  /*f570*/  IMAD.MOV.U32 R2, RZ, RZ, R242 ;  /* 0x000000ffff027224 */ /* 0x008fc800078e00f2 */
[----:B------:R-:W-:-:S04]  /*f580*/  IMAD.WIDE.U32 R2, R0, UR5, R2 ;  /* 0x0000000500027c25 */ /* 0x000fc8000f8e0002 */
[----:B------:R-:W-:Y:S01]  /*f590*/  IMAD.IADD R5, R3, 0x1, R5 ;  /* 0x0000000103057824 */ /* 0x000fe200078e0205 */
[CC--:B------:R-:W-:Y:S02]  /*f5a0*/  @!P5 LEA R0, P3, R13.reuse, R2.reuse, 0x4 ;  /* 0x000000020d00d211 */ /* 0x0c0fe400078620ff */
[C---:B------:R-:W-:Y:S02]  /*f5b0*/  @!P5 LEA R4, P1, R13.reuse, R2, 0x5 ;  /* 0x000000020d04d211 */ /* 0x040fe400078228ff */
        /* <DEDUP_REMOVED lines=34> */
.L_x_2003:
[----:B------:R-:W-:Y:S05]  /*f7e0*/  BSYNC B0 ;  /* 0x0000000000007941 */ /* 0x000fea0003800000 */
.L_x_2002:
[----:B------:R-:W0:Y:S02]  /*f7f0*/  LDGDEPBAR ;  /* 0x00000000000079af */ /* 0x000e240000000000 */
.L_x_2001:
[----:B------:R-:W3:Y:S04]  /*f800*/  LDL R5, [R1+0xf0] ;  /* 0x0000f00001057983 */ /* 0x000ee80000100800 */
[----:B-1----:R-:W4:Y:S04]  /*f810*/  LDL R6, [R1+0xa4] ;  /* 0x0000a40001067983 */ /* 0x002f280000100800 */
[----:B--2---:R-:W4:Y:S01]  /*f820*/  LDL R4, [R1+0xec] ;  /* 0x0000ec0001047983 */ /* 0x004f220000100800 */
        /* <DEDUP_REMOVED lines=23> */
[----:B------:R-:W-:Y:S01]  /*f9a0*/  STL [R1+0x1b8], R194 ;  /* 0x0001b8c201007387 */ /* 0x000fe20000100800 */
[----:B------:R-:W-:-:S02]  /*f9b0*/  FMNMX.FTZ R3, R20, R3, !PT ;  /* 0x0000000314037209 */ /* 0x000fc40007810000 */
[----:B------:R-:W-:Y:S01]  /*f9c0*/  FMNMX.FTZ R2, R66, R0, !PT ;  /* 0x0000000042027209 */ /* 0x000fe20007810000 */
[----:B------:R1:W-:Y:S01]  /*f9d0*/  STL [R1+0x1b4], R193 ;  /* 0x0001b4c101007387 */ /* 0x0003e20000100800 */
[----:B------:R-:W-:-:S03]  /*f9e0*/  FMNMX.FTZ R0, R17, R3, !PT ;  /* 0x0000000311007209 */ /* 0x000fc60007810000 */
[----:B------:R-:W-:Y:S01]  /*f9f0*/  STL [R1+0x1b0], R192 ;  /* 0x0001b0c001007387 */ /* 0x000fe20000100800 */
[----:B------:R-:W-:-:S03]  /*fa00*/  FMNMX.FTZ R2, R56, R2, !PT ;  /* 0x0000000238027209 */ /* 0x000fc60007810000 */
[----:B------:R-:W-:Y:S04]  /*fa10*/  STL [R1+0x1ac], R191 ;  /* 0x0001acbf01007387 */ /* 0x000fe80000100800 */
[----:B------:R-:W-:Y:S04]  /*fa20*/  STL [R1+0x1a8], R190 ;  /* 0x0001a8be01007387 */ /* 0x000fe80000100800 */
[----:B------:R-:W-:Y:S01]  /*fa30*/  STL [R1+0x1a4], R189 ;  /* 0x0001a4bd01007387 */ /* 0x000fe20000100800 */
[----:B------:R-:W-:-:S03]  /*fa40*/  FMNMX.FTZ R2, R55, R2, !PT ;  /* 0x0000000237027209 */ /* 0x000fc60007810000 */
[----:B------:R-:W-:Y:S04]  /*fa50*/  STL [R1+0x1a0], R188 ;  /* 0x0001a0bc01007387 */ /* 0x000fe80000100800 */
[----:B------:R-:W-:Y:S01]  /*fa60*/  STL [R1+0x19c], R187 ;  /* 0x00019cbb01007387 */ /* 0x000fe20000100800 */
[----:B------:R-:W-:-:S03]  /*fa70*/  USHF.L.U32 UR5, UR38, 0x1, URZ ;  /* 0x0000000126057899 */ /* 0x000fc6000800063f */
[----:B------:R-:W-:Y:S01]  /*fa80*/  STL [R1+0x198], R186 ;  /* 0x000198ba01007387 */ /* 0x000fe20000100800 */
[----:B------:R-:W-:-:S03]  /*fa90*/  IMAD.U32 R3, RZ, RZ, UR37 ;  /* 0x00000025ff037e24 */ /* 0x000fc6000f8e00ff */
[----:B------:R-:W-:Y:S01]  /*faa0*/  STL [R1+0x194], R185 ;  /* 0x000194b901007387 */ /* 0x000fe20000100800 */
[----:B------:R-:W-:-:S03]  /*fab0*/  FMNMX.FTZ R2, R52, R2, !PT ;  /* 0x0000000234027209 */ /* 0x000fc60007810000 */
[----:B------:R-:W-:Y:S04]  /*fac0*/  STL [R1+0x190], R184 ;  /* 0x000190b801007387 */ /* 0x000fe80000100800 */
[----:B------:R-:W-:Y:S04]  /*fad0*/  STL [R1+0x18c], R183 ;  /* 0x00018cb701007387 */ /* 0x000fe80000100800 */
[----:B------:R-:W-:Y:S04]  /*fae0*/  STL [R1+0x188], R182 ;  /* 0x000188b601007387 */ /* 0x000fe80000100800 */
[----:B------:R-:W-:Y:S01]  /*faf0*/  STL [R1+0x184], R181 ;  /* 0x000184b501007387 */ /* 0x000fe20000100800 */
[----:B------:R-:W-:-:S03]  /*fb00*/  FMNMX.FTZ R2, R44, R2, !PT ;  /* 0x000000022c027209 */ /* 0x000fc60007810000 */
[----:B------:R-:W-:Y:S04]  /*fb10*/  STL [R1+0x180], R180 ;  /* 0x000180b401007387 */ /* 0x000fe80000100800 */
[----:B------:R-:W-:Y:S04]  /*fb20*/  STL [R1+0x17c], R179 ;  /* 0x00017cb301007387 */ /* 0x000fe80000100800 */
[----:B------:R4:W-:Y:S01]  /*fb30*/  STL [R1+0x178], R178 ;  /* 0x000178b201007387 */ /* 0x0009e20000100800 */
[----:B------:R-:W-:-:S04]  /*fb40*/  FMNMX.FTZ R8, R24, R2, !PT ;  /* 0x0000000218087209 */ /* 0x000fc80007810000 */
[----:B------:R-:W-:-:S05]  /*fb50*/  FMNMX.FTZ R8, R18, R8, !PT ;  /* 0x0000000812087209 */ /* 0x000fca0007810000 */
[----:B------:R-:W-:Y:S04]  /*fb60*/  SHFL.BFLY PT, R9, R8, 0x2, 0x1f ;  /* 0x0c401f0008097f89 */ /* 0x000fe800000e0000 */
[----:B------:R-:W-:Y:S04]  /*fb70*/  STL [R1+0x174], R177 ;  /* 0x000174b101007387 */ /* 0x000fe80000100800 */
[----:B------:R-:W-:Y:S04]  /*fb80*/  STL [R1+0x170], R176 ;  /* 0x000170b001007387 */ /* 0x000fe80000100800 */
[----:B------:R-:W-:Y:S04]  /*fb90*/  STL [R1+0x16c], R175 ;  /* 0x00016caf01007387 */ /* 0x000fe80000100800 */
[----:B------:R-:W-:Y:S04]  /*fba0*/  STL [R1+0x168], R174 ;  /* 0x000168ae01007387 */ /* 0x000fe80000100800 */
[----:B------:R-:W-:Y:S04]  /*fbb0*/  STL [R1+0x164], R173 ;  /* 0x000164ad01007387 */ /* 0x000fe80000100800 */
[----:B------:R-:W-:Y:S04]  /*fbc0*/  STL [R1+0x160], R168 ;  /* 0x000160a801007387 */ /* 0x000fe80000100800 */
[----:B-1----:R-:W2:Y:S01]  /*fbd0*/  LDL.LU R193, [R1+0x11c] ;  /* 0x00011c0001c17983 */ /* 0x002ea20000300800 */
[----:B---3--:R-:W-:-:S03]  /*fbe0*/  IMAD.WIDE.U32 R238, R5, -0x2daee0ad, RZ ;  /* 0xd2511f5305ee7825 */ /* 0x008fc600078e00ff */
[----:B------:R-:W1:Y:S01]  /*fbf0*/  SHFL.BFLY PT, R5, R0, 0x2, 0x1f ;  /* 0x0c401f0000057f89 */ /* 0x000e6200000e0000 */
[----:B----4-:R-:W-:Y:S01]  /*fc00*/  IMAD R178, R6, -0x326172a9, RZ ;  /* 0xcd9e8d5706b27824 */ /* 0x010fe200078e02ff */
[----:B------:R-:W-:Y:S02]  /*fc10*/  LOP3.LUT R226, R239, UR5, R3, 0x96, !PT ;  /* 0x00000005efe27c12 */ /* 0x000fe4000f8e9603 */
[----:B------:R-:W-:-:S03]  /*fc20*/  LOP3.LUT R6, R249, UR28, R238, 0x96, !PT ;  /* 0x0000001cf9067c12 */ /* 0x000fc6000f8e96ee */
[----:B------:R-:W-:-:S04]  /*fc30*/  IMAD.WIDE.U32 R22, R226, -0x326172a9, RZ ;  /* 0xcd9e8d57e2167825 */ /* 0x000fc800078e00ff */
[----:B------:R-:W-:Y:S01]  /*fc40*/  IMAD.WIDE.U32 R6, R6, -0x326172a9, RZ ;  /* 0xcd9e8d5706067825 */ /* 0x000fe200078e00ff */
[----:B------:R-:W-:-:S03]  /*fc50*/  LOP3.LUT R2, R23, UR29, R178, 0x96, !PT ;  /* 0x0000001d17027c12 */ /* 0x000fc6000f8e96b2 */
[----:B------:R-:W-:Y:S01]  /*fc60*/  IMAD.MOV.U32 R194, RZ, RZ, R4 ;  /* 0x000000ffffc27224 */ /* 0x000fe200078e0004 */
[----:B------:R-:W-:Y:S01]  /*fc70*/  LOP3.LUT R4, R7, UR27, R22, 0x96, !PT ;  /* 0x0000001b07047c12 */ /* 0x000fe2000f8e9616 */
[----:B------:R-:W-:Y:S01]  /*fc80*/  IMAD.WIDE.U32 R2, R2, -0x2daee0ad, RZ ;  /* 0xd2511f5302027825 */ /* 0x000fe200078e00ff */
[----:B-1----:R-:W-:-:S03]  /*fc90*/  FMNMX.FTZ R0, R0, R5, !PT ;  /* 0x0000000500007209 */ /* 0x002fc60007810000 */
[----:B------:R-:W-:Y:S01]  /*fca0*/  IMAD.WIDE.U32 R4, R4, -0x2daee0ad, RZ ;  /* 0xd2511f5304047825 */ /* 0x000fe200078e00ff */
[----:B------:R-:W-:-:S04]  /*fcb0*/  LOP3.LUT R3, R3, UR26, R248, 0x96, !PT ;  /* 0x0000001a03037c12 */ /* 0x000fc8000f8e96f8 */
[----:B------:R-:W-:Y:S01]  /*fcc0*/  LOP3.LUT R10, R5, UR24, R2, 0x96, !PT ;  /* 0x00000018050a7c12 */ /* 0x000fe2000f8e9602 */
[----:B------:R-:W-:Y:S01]  /*fcd0*/  IMAD.WIDE.U32 R2, R3, -0x326172a9, RZ ;  /* 0xcd9e8d5703027825 */ /* 0x000fe200078e00ff */
[----:B------:R-:W1:Y:S03]  /*fce0*/  SHFL.BFLY PT, R14, R0, 0x1, 0x1f ;  /* 0x0c201f00000e7f89 */ /* 0x000e6600000e0000 */
[----:B------:R-:W-:Y:S01]  /*fcf0*/  IMAD.WIDE.U32 R10, R10, -0x326172a9, RZ ;  /* 0xcd9e8d570a0a7825 */ /* 0x000fe200078e00ff */
[----:B------:R-:W-:-:S04]  /*fd00*/  LOP3.LUT R3, R3, UR25, R6, 0x96, !PT ;  /* 0x0000001903037c12 */ /* 0x000fc8000f8e9606 */
[----:B------:R-:W-:Y:S01]  /*fd10*/  LOP3.LUT R12, R11, UR23, R2, 0x96, !PT ;  /* 0x000000170b0c7c12 */ /* 0x000fe2000f8e9602 */
[----:B------:R-:W-:Y:S01]  /*fd20*/  IMAD.WIDE.U32 R2, R3, -0x2daee0ad, RZ ;  /* 0xd2511f5303027825 */ /* 0x000fe200078e00ff */
[----:B------:R-:W-:-:S03]  /*fd30*/  FMNMX.FTZ R11, R8, R9, !PT ;  /* 0x00000009080b7209 */ /* 0x000fc60007810000 */
[----:B------:R-:W-:Y:S01]  /*fd40*/  IMAD.WIDE.U32 R12, R12, -0x2daee0ad, RZ ;  /* 0xd2511f530c0c7825 */ /* 0x000fe200078e00ff */
[----:B------:R-:W-:-:S04]  /*fd50*/  LOP3.LUT R8, R3, UR22, R4, 0x96, !PT ;  /* 0x0000001603087c12 */ /* 0x000fc8000f8e9604 */
[----:B------:R-:W-:Y:S02]  /*fd60*/  LOP3.LUT R4, R13, UR12, R2, 0x96, !PT ;  /* 0x0000000c0d047c12 */ /* 0x000fe4000f8e9602 */
[----:B------:R-:W3:Y:S01]  /*fd70*/  SHFL.BFLY PT, R13, R11, 0x1, 0x1f ;  /* 0x0c201f000b0d7f89 */ /* 0x000ee200000e0000 */
[----:B-1----:R-:W-:Y:S01]  /*fd80*/  FMNMX.FTZ R242, R0, R14, !PT ;  /* 0x0000000e00f27209 */ /* 0x002fe20007810000 */
[----:B------:R-:W-:-:S03]  /*fd90*/  IMAD.WIDE.U32 R8, R8, -0x326172a9, RZ ;  /* 0xcd9e8d5708087825 */ /* 0x000fc600078e00ff */
[----:B------:R-:W-:Y:S01]  /*fda0*/  FSETP.NEU.FTZ.AND P1, PT, R242, -INF , PT ;  /* 0xff800000f200780b */ /* 0x000fe20003f3d000 */
[----:B------:R-:W-:-:S04]  /*fdb0*/  IMAD.WIDE.U32 R4, R4, -0x326172a9, RZ ;  /* 0xcd9e8d5704047825 */ /* 0x000fc800078e00ff */
[----:B------:R-:W-:Y:S01]  /*fdc0*/  FMUL.FTZ R2, R242, c[0x0][0x23c] ;  /* 0x00008f00f2027a20 */ /* 0x000fe20000410000 */
[----:B------:R-:W-:Y:S02]  /*fdd0*/  LOP3.LUT R10, R9, UR13, R10, 0x96, !PT ;  /* 0x0000000d090a7c12 */ /* 0x000fe4000f8e960a */
[--C-:B------:R-:W-:Y:S02]  /*fde0*/  SHF.R.U32.HI R0, RZ, 0x10, R4.reuse ;  /* 0x00000010ff007819 */ /* 0x100fe40000011604 */
[----:B------:R-:W-:Y:S02]  /*fdf0*/  FSEL R2, R2, RZ, P1 ;  /* 0x000000ff02027208 */ /* 0x000fe40000800000 */
[----:B------:R-:W-:Y:S02]  /*fe00*/  SHF.R.U32.HI R9, RZ, 0x18, R4 ;  /* 0x00000018ff097819 */ /* 0x000fe40000011604 */
[----:B------:R-:W-:Y:S02]  /*fe10*/  LOP3.LUT R8, R5, UR8, R8, 0x96, !PT ;  /* 0x0000000805087c12 */ /* 0x000fe4000f8e9608 */
[----:B------:R-:W-:-:S02]  /*fe20*/  LOP3.LUT R3, R4, 0xff, RZ, 0xc0, !PT ;  /* 0x000000ff04037812 */ /* 0x000fc400078ec0ff */
[----:B------:R-:W-:Y:S01]  /*fe30*/  LOP3.LUT R14, R4, 0xffff, RZ, 0xc0, !PT ;  /* 0x0000ffff040e7812 */ /* 0x000fe200078ec0ff */
[----:B------:R-:W-:Y:S01]  /*fe40*/  IMAD.WIDE.U32 R4, R10, -0x2daee0ad, RZ ;  /* 0xd2511f530a047825 */ /* 0x000fe200078e00ff */
[----:B------:R-:W-:Y:S02]  /*fe50*/  LOP3.LUT R15, R0, 0xff, RZ, 0xc0, !PT ;  /* 0x000000ff000f7812 */ /* 0x000fe400078ec0ff */
[----:B------:R-:W-:Y:S01]  /*fe60*/  ISETP.GE.U32.AND P6, PT, R241, R9, PT ;  /* 0x00000009f100720c */ /* 0x000fe20003fc6070 */
[--C-:B------:R-:W-:Y:S01]  /*fe70*/  FFMA.FTZ R0, R158, c[0x0][0x23c], -R2.reuse ;  /* 0x00008f009e007a23 */ /* 0x100fe20000010802 */
[----:B---3--:R-:W-:Y:S01]  /*fe80*/  FMNMX.FTZ R240, R11, R13, !PT ;  /* 0x0000000d0bf07209 */ /* 0x008fe20007810000 */
[----:B------:R-:W-:Y:S01]  /*fe90*/  FFMA.FTZ R9, R64, c[0x0][0x23c], -R2 ;  /* 0x00008f0040097a23 */ /* 0x000fe20000010802 */
[----:B------:R-:W-:Y:S01]  /*fea0*/  ISETP.GE.U32.AND P4, PT, R241, R3, PT ;  /* 0x00000003f100720c */ /* 0x000fe20003f86070 */
[----:B------:R1:W-:Y:S01]  /*feb0*/  MUFU.EX2 R161, R0 ;  /* 0x0000000000a17308 */ /* 0x0003e20000000800 */
[----:B------:R-:W-:-:S02]  /*fec0*/  LOP3.LUT R3, R5, UR7, R12, 0x96, !PT ;  /* 0x0000000705037c12 */ /* 0x000fc4000f8e960c */
[----:B------:R-:W-:Y:S01]  /*fed0*/  LOP3.LUT R11, R4, 0xffff, RZ, 0xc0, !PT ;  /* 0x0000ffff040b7812 */ /* 0x000fe200078ec0ff */
[C---:B------:R-:W-:Y:S01]  /*fee0*/  FMUL.FTZ R5, R240.reuse, c[0x0][0x23c] ;  /* 0x00008f00f0057a20 */ /* 0x040fe20000410000 */
[----:B------:R-:W-:-:S03]  /*fef0*/  FSETP.NEU.FTZ.AND P0, PT, R240, -INF , PT ;  /* 0xff800000f000780b */ /* 0x000fc60003f1d000 */
[----:B------:R3:W4:Y:S01]  /*ff00*/  MUFU.EX2 R163, R9 ;  /* 0x0000000900a37308 */ /* 0x0007220000000800 */
[----:B------:R-:W-:Y:S02]  /*ff10*/  LOP3.LUT R59, R4, 0xff, RZ, 0xc0, !PT ;  /* 0x000000ff043b7812 */ /* 0x000fe400078ec0ff */
[--C-:B------:R-:W-:Y:S02]  /*ff20*/  SHF.R.U32.HI R10, RZ, 0x10, R4.reuse ;  /* 0x00000010ff0a7819 */ /* 0x100fe40000011604 */
[----:B------:R-:W-:Y:S02]  /*ff30*/  SHF.R.U32.HI R64, RZ, 0x18, R4 ;  /* 0x00000018ff407819 */ /* 0x000fe40000011604 */
[----:B-1----:R-:W-:-:S04]  /*ff40*/  LOP3.LUT R0, R8, 0xffff, RZ, 0xc0, !PT ;  /* 0x0000ffff08007812 */ /* 0x002fc800078ec0ff */
[----:B------:R-:W-:Y:S02]  /*ff50*/  SHF.R.U32.HI R4, RZ, 0x8, R0 ;  /* 0x00000008ff047819 */ /* 0x000fe40000011600 */
[----:B------:R-:W-:Y:S02]  /*ff60*/  FSEL R0, R5, RZ, P0 ;  /* 0x000000ff05007208 */ /* 0x000fe40000000000 */
[----:B---3--:R-:W-:-:S03]  /*ff70*/  LOP3.LUT R9, R8, 0xff, RZ, 0xc0, !PT ;  /* 0x000000ff08097812 */ /* 0x008fc600078ec0ff */
[----:B------:R-:W-:Y:S01]  /*ff80*/  FFMA.FTZ R5, R166, c[0x0][0x23c], -R0 ;  /* 0x00008f00a6057a23 */ /* 0x000fe20000010800 */
[----:B------:R-:W-:Y:S02]  /*ff90*/  ISETP.GE.U32.AND P2, PT, R241, R9, PT ;  /* 0x00000009f100720c */ /* 0x000fe40003f46070 */
[----:B------:R-:W-:Y:S01]  /*ffa0*/  LOP3.LUT R4, R4, 0xffff, RZ, 0xc0, !PT ;  /* 0x0000ffff04047812 */ /* 0x000fe200078ec0ff */
[----:B------:R1:W-:Y:S01]  /*ffb0*/  MUFU.EX2 R158, R5 ;  /* 0x00000005009e7308 */ /* 0x0003e20000000800 */
[----:B----4-:R-:W-:Y:S02]  /*ffc0*/  F2FP.BF16.PACK_AB R9, R163, R161 ;  /* 0x000000a1a309723e */ /* 0x010fe400000010ff */
[----:B------:R-:W-:Y:S02]  /*ffd0*/  ISETP.GE.U32.AND P3, PT, R241, R4, PT ;  /* 0x00000004f100720c */ /* 0x000fe40003f66070 */
[----:B------:R-:W-:Y:S02]  /*ffe0*/  SHF.R.U32.HI R4, RZ, 0x18, R8 ;  /* 0x00000018ff047819 */ /* 0x000fe40000011608 */
[----:B------:R-:W-:-:S02]  /*fff0*/  PRMT R35, R9, 0x7610, R35 ;  /* 0x0000761009237816 */ /* 0x000fc40000000023 */
[----:B------:R-:W-:Y:S01]  /*10000*/  FSEL R62, R242, RZ, P1 ;  /* 0x000000fff23e7208 */ /* 0x000fe20000800000 */
[----:B-1----:R-:W-:Y:S01]  /*10010*/  FFMA.FTZ R5, R167, c[0x0][0x23c], -R0 ;  /* 0x00008f00a7057a23 */ /* 0x002fe20000010800 */
[----:B------:R-:W-:-:S03]  /*10020*/  ISETP.GE.U32.AND P1, PT, R241, R4, PT ;  /* 0x00000004f100720c */ /* 0x000fc60003f26070 */
[----:B------:R1:W-:Y:S01]  /*10030*/  MUFU.EX2 R160, R5 ;  /* 0x0000000500a07308 */ /* 0x0003e20000000800 */
[----:B------:R-:W-:Y:S01]  /*10040*/  SHF.R.U32.HI R4, RZ, 0x10, R8 ;  /* 0x00000010ff047819 */ /* 0x000fe20000011608 */
[----:B------:R-:W-:Y:S01]  /*10050*/  @!P2 HFMA2.BF16_V2 R16, -RZ.H0_H0, RZ.H0_H0, -R35.H0_H0 ;  /* 0x200000ffff10a231 */ /* 0x000fe20000340923 */
[----:B------:R-:W-:Y:S02]  /*10060*/  PRMT R34, R9, 0x7632, R34 ;  /* 0x0000763209227816 */ /* 0x000fe40000000022 */
[----:B------:R-:W-:Y:S02]  /*10070*/  LOP3.LUT R4, R4, 0xff, RZ, 0xc0, !PT ;  /* 0x000000ff04047812 */ /* 0x000fe400078ec0ff */
[----:B------:R-:W-:Y:S01]  /*10080*/  PRMT R252, R35, 0x5410, R34 ;  /* 0x0000541023fc7816 */ /* 0x000fe20000000022 */
[----:B-1----:R-:W-:-:S04]  /*10090*/  FFMA.FTZ R5, R157, c[0x0][0x23c], -R2 ;  /* 0x00008f009d057a23 */ /* 0x002fc80000010802 */
[----:B------:R1:W-:Y:S01]  /*100a0*/  MUFU.EX2 R162, R5 ;  /* 0x0000000500a27308 */ /* 0x0003e20000000800 */
[----:B------:R-:W-:Y:S02]  /*100b0*/  @!P2 PRMT R35, R16, 0x5410, RZ ;  /* 0x000054101023a816 */ /* 0x000fe400000000ff */
[----:B------:R-:W-:Y:S02]  /*100c0*/  ISETP.GE.U32.AND P2, PT, R241, R4, PT ;  /* 0x00000004f100720c */ /* 0x000fe40003f46070 */
[----:B------:R-:W-:Y:S01]  /*100d0*/  SHF.R.U32.HI R4, RZ, 0x8, R14 ;  /* 0x00000008ff047819 */ /* 0x000fe2000001160e */
[----:B-1----:R-:W-:-:S04]  /*100e0*/  FFMA.FTZ R5, R149, c[0x0][0x23c], -R2 ;  /* 0x00008f0095057a23 */ /* 0x002fc80000010802 */
[----:B------:R-:W1:Y:S01]  /*100f0*/  MUFU.EX2 R167, R5 ;  /* 0x0000000500a77308 */ /* 0x000e620000000800 */
[----:B------:R-:W-:Y:S02]  /*10100*/  LOP3.LUT R4, R4, 0xffff, RZ, 0xc0, !PT ;  /* 0x0000ffff04047812 */ /* 0x000fe400078ec0ff */
[----:B------:R-:W-:Y:S02]  /*10110*/  FSEL R51, R240, RZ, P0 ;  /* 0x000000fff0337208 */ /* 0x000fe40000000000 */
[----:B------:R-:W-:Y:S01]  /*10120*/  ISETP.GE.U32.AND P0, PT, R241, R4, PT ;  /* 0x00000004f100720c */ /* 0x000fe20003f06070 */
[----:B------:R-:W-:-:S04]  /*10130*/  FFMA.FTZ R4, R159, c[0x0][0x23c], -R0 ;  /* 0x00008f009f047a23 */ /* 0x000fc80000010800 */
[----:B------:R1:W-:Y:S02]  /*10140*/  MUFU.EX2 R157, R4 ;  /* 0x00000004009d7308 */ /* 0x0003e40000000800 */
[----:B-1----:R-:W-:-:S04]  /*10150*/  F2FP.BF16.PACK_AB R4, R167, R162 ;  /* 0x000000a2a704723e */ /* 0x002fc800000010ff */
[C---:B------:R-:W-:Y:S02]  /*10160*/  PRMT R31, R4.reuse, 0x7610, R31 ;  /* 0x00007610041f7816 */ /* 0x040fe4000000001f */
[----:B------:R-:W-:-:S03]  /*10170*/  PRMT R30, R4, 0x7632, R30 ;  /* 0x00007632041e7816 */ /* 0x000fc6000000001e */
[----:B------:R-:W-:Y:S01]  /*10180*/  @!P4 HFMA2.BF16_V2 R29, -RZ.H0_H0, RZ.H0_H0, -R31.H0_H0 ;  /* 0x200000ffff1dc231 */ /* 0x000fe2000034091f */
[----:B------:R-:W-:Y:S02]  /*10190*/  LOP3.LUT R4, R10, 0xff, RZ, 0xc0, !PT ;  /* 0x000000ff0a047812 */ /* 0x000fe400078ec0ff */
[----:B------:R-:W-:Y:S01]  /*101a0*/  PRMT R244, R31, 0x5410, R30 ;  /* 0x000054101ff47816 */ /* 0x000fe2000000001e */
[----:B------:R-:W-:Y:S01]  /*101b0*/  FFMA.FTZ R5, R156, c[0x0][0x23c], -R0 ;  /* 0x00008f009c057a23 */ /* 0x000fe20000010800 */
[----:B------:R-:W-:Y:S02]  /*101c0*/  @!P4 PRMT R31, R29, 0x5410, RZ ;  /* 0x000054101d1fc816 */ /* 0x000fe400000000ff */
[----:B------:R-:W-:Y:S01]  /*101d0*/  ISETP.GE.U32.AND P4, PT, R241, R4, PT ;  /* 0x00000004f100720c */ /* 0x000fe20003f86070 */
[----:B------:R-:W-:Y:S01]  /*101e0*/  FFMA.FTZ R4, R143, c[0x0][0x23c], -R2 ;  /* 0x00008f008f047a23 */ /* 0x000fe20000010802 */
[----:B------:R-:W1:Y:S01]  /*101f0*/  MUFU.EX2 R166, R5 ;  /* 0x0000000500a67308 */ /* 0x000e620000000800 */
[----:B------:R-:W-:Y:S01]  /*10200*/  F2FP.BF16.PACK_AB R8, R160, R158 ;  /* 0x0000009ea008723e */ /* 0x000fe200000010ff */
[----:B------:R-:W-:-:S06]  /*10210*/  @!P3 HFMA2.BF16_V2 R19, -RZ.H0_H0, RZ.H0_H0, -R34.H0_H0 ;  /* 0x200000ffff13b231 */ /* 0x000fcc0000340922 */
[----:B------:R3:W-:Y:S01]  /*10220*/  MUFU.EX2 R192, R4 ;  /* 0x0000000400c07308 */ /* 0x0007e20000000800 */
[----:B------:R-:W-:Y:S01]  /*10230*/  PRMT R32, R8, 0x7610, R32 ;  /* 0x0000761008207816 */ /* 0x000fe20000000020 */
[----:B------:R-:W-:Y:S01]  /*10240*/  @!P0 HFMA2.BF16_V2 R28, -RZ.H0_H0, RZ.H0_H0, -R30.H0_H0 ;  /* 0x200000ffff1c8231 */ /* 0x000fe2000034091e */
[----:B------:R-:W-:Y:S02]  /*10250*/  @!P3 PRMT R34, R19, 0x5410, RZ ;  /* 0x000054101322b816 */ /* 0x000fe400000000ff */
[----:B------:R-:W-:Y:S02]  /*10260*/  ISETP.GE.U32.AND P3, PT, R241, R15, PT ;  /* 0x0000000ff100720c */ /* 0x000fe40003f66070 */
[----:B---3--:R-:W-:-:S04]  /*10270*/  LOP3.LUT R4, R3, 0xffff, RZ, 0xc0, !PT ;  /* 0x0000ffff03047812 */ /* 0x008fc800078ec0ff */
[----:B------:R-:W-:Y:S01]  /*10280*/  SHF.R.U32.HI R4, RZ, 0x8, R4 ;  /* 0x00000008ff047819 */ /* 0x000fe20000011604 */
[----:B------:R-:W-:-:S03]  /*10290*/  @!P2 HFMA2.BF16_V2 R21, -RZ.H0_H0, RZ.H0_H0, -R32.H0_H0 ;  /* 0x200000ffff15a231 */ /* 0x000fc60000340920 */
[----:B------:R-:W-:Y:S02]  /*102a0*/  LOP3.LUT R4, R4, 0xffff, RZ, 0xc0, !PT ;  /* 0x0000ffff04047812 */ /* 0x000fe400078ec0ff */
[----:B------:R-:W-:Y:S02]  /*102b0*/  PRMT R33, R8, 0x7632, R33 ;  /* 0x0000763208217816 */ /* 0x000fe40000000021 */
[----:B------:R-:W-:Y:S02]  /*102c0*/  @!P0 PRMT R30, R28, 0x5410, RZ ;  /* 0x000054101c1e8816 */ /* 0x000fe400000000ff */
[----:B------:R-:W-:Y:S01]  /*102d0*/  ISETP.GE.U32.AND P0, PT, R241, R4, PT ;  /* 0x00000004f100720c */ /* 0x000fe20003f06070 */
[----:B------:R-:W-:Y:S01]  /*102e0*/  FFMA.FTZ R5, R148, c[0x0][0x23c], -R2 ;  /* 0x00008f0094057a23 */ /* 0x000fe20000010802 */
[----:B------:R-:W-:Y:S02]  /*102f0*/  SHF.R.U32.HI R4, RZ, 0x18, R3 ;  /* 0x00000018ff047819 */ /* 0x000fe40000011603 */
[----:B-1----:R-:W-:-:S02]  /*10300*/  F2FP.BF16.PACK_AB R8, R166, R157 ;  /* 0x0000009da608723e */ /* 0x002fc400000010ff */
[----:B------:R-:W-:Y:S02]  /*10310*/  PRMT R251, R32, 0x5410, R33 ;  /* 0x0000541020fb7816 */ /* 0x000fe40000000021 */
[----:B------:R-:W-:Y:S01]  /*10320*/  @!P2 PRMT R32, R21, 0x5410, RZ ;  /* 0x000054101520a816 */ /* 0x000fe200000000ff */
[----:B------:R1:W3:Y:S01]  /*10330*/  MUFU.EX2 R159, R5 ;  /* 0x00000005009f7308 */ /* 0x0002e20000000800 */
[----:B------:R-:W-:Y:S02]  /*10340*/  ISETP.GE.U32.AND P2, PT, R241, R4, PT ;  /* 0x00000004f100720c */ /* 0x000fe40003f46070 */
[C---:B------:R-:W-:Y:S02]  /*10350*/  PRMT R28, R8.reuse, 0x7610, R28 ;  /* 0x00007610081c7816 */ /* 0x040fe4000000001c */
[----:B------:R-:W-:Y:S02]  /*10360*/  FMNMX.FTZ R4, R71, R217, !PT ;  /* 0x000000d947047209 */ /* 0x000fe40007810000 */
[----:B------:R-:W-:Y:S01]  /*10370*/  PRMT R29, R8, 0x7632, R29 ;  /* 0x00007632081d7816 */ /* 0x000fe2000000001d */
[----:B------:R-:W-:Y:S01]  /*10380*/  @!P3 HFMA2.BF16_V2 R37, -RZ.H0_H0, RZ.H0_H0, -R28.H0_H0 ;  /* 0x200000ffff25b231 */ /* 0x000fe2000034091c */
[----:B------:R-:W-:-:S02]  /*10390*/  FMNMX.FTZ R4, R216, R4, !PT ;  /* 0x00000004d8047209 */ /* 0x000fc40007810000 */
[----:B-1----:R-:W-:Y:S02]  /*103a0*/  LOP3.LUT R5, R3, 0xff, RZ, 0xc0, !PT ;  /* 0x000000ff03057812 */ /* 0x002fe400078ec0ff */
[----:B------:R-:W-:Y:S01]  /*103b0*/  SHF.R.U32.HI R3, RZ, 0x10, R3 ;  /* 0x00000010ff037819 */ /* 0x000fe20000011603 */
[----:B------:R-:W-:Y:S01]  /*103c0*/  @!P1 HFMA2.BF16_V2 R27, -RZ.H0_H0, RZ.H0_H0, -R33.H0_H0 ;  /* 0x200000ffff1b9231 */ /* 0x000fe20000340921 */
[----:B------:R-:W-:Y:S02]  /*103d0*/  FMNMX.FTZ R4, R214, R4, !PT ;  /* 0x00000004d6047209 */ /* 0x000fe40007810000 */
[----:B------:R-:W-:Y:S02]  /*103e0*/  LOP3.LUT R3, R3, 0xff, RZ, 0xc0, !PT ;  /* 0x000000ff03037812 */ /* 0x000fe400078ec0ff */
[----:B------:R-:W-:Y:S02]  /*103f0*/  PRMT R250, R28, 0x5410, R29 ;  /* 0x000054101cfa7816 */ /* 0x000fe4000000001d */
[----:B------:R-:W-:-:S02]  /*10400*/  @!P3 PRMT R28, R37, 0x5410, RZ ;  /* 0x00005410251cb816 */ /* 0x000fc400000000ff */
[----:B------:R-:W-:Y:S02]  /*10410*/  ISETP.GE.U32.AND P3, PT, R241, R3, PT ;  /* 0x00000003f100720c */ /* 0x000fe40003f66070 */
[----:B------:R-:W-:Y:S02]  /*10420*/  FMNMX.FTZ R3, R212, R4, !PT ;  /* 0x00000004d4037209 */ /* 0x000fe40007810000 */
[----:B------:R-:W-:Y:S02]  /*10430*/  @!P1 PRMT R33, R27, 0x5410, RZ ;  /* 0x000054101b219816 */ /* 0x000fe400000000ff */
[----:B------:R-:W-:Y:S02]  /*10440*/  ISETP.GE.U32.AND P1, PT, R241, R5, PT ;  /* 0x00000005f100720c */ /* 0x000fe40003f26070 */
[----:B---3--:R-:W-:Y:S02]  /*10450*/  F2FP.BF16.PACK_AB R5, R192, R159 ;  /* 0x0000009fc005723e */ /* 0x008fe400000010ff */
[----:B------:R-:W-:-:S02]  /*10460*/  FMNMX.FTZ R3, R198, R3, !PT ;  /* 0x00000003c6037209 */ /* 0x000fc40007810000 */
[----:B------:R-:W-:Y:S02]  /*10470*/  PRMT R220, R5, 0x7632, R220 ;  /* 0x0000763205dc7816 */ /* 0x000fe400000000dc */
[----:B------:R-:W-:Y:S02]  /*10480*/  FMNMX.FTZ R4, R155, R3, !PT ;  /* 0x000000039b047209 */ /* 0x000fe40007810000 */
[----:B------:R-:W-:Y:S01]  /*10490*/  SHF.R.U32.HI R3, RZ, 0x8, R11 ;  /* 0x00000008ff037819 */ /* 0x000fe2000001160b */
[----:B------:R-:W-:Y:S01]  /*104a0*/  @!P0 HFMA2.BF16_V2 R39, -RZ.H0_H0, RZ.H0_H0, -R220.H0_H0 ;  /* 0x200000ffff278231 */ /* 0x000fe200003409dc */
[----:B------:R-:W-:Y:S02]  /*104b0*/  FMNMX.FTZ R4, R152, R4, !PT ;  /* 0x0000000498047209 */ /* 0x000fe40007810000 */
[----:B------:R-:W-:Y:S02]  /*104c0*/  PRMT R221, R5, 0x7610, R221 ;  /* 0x0000761005dd7816 */ /* 0x000fe400000000dd */
[----:B------:R-:W-:-:S02]  /*104d0*/  LOP3.LUT R3, R3, 0xffff, RZ, 0xc0, !PT ;  /* 0x0000ffff03037812 */ /* 0x000fc400078ec0ff */
[----:B------:R-:W-:Y:S02]  /*104e0*/  FMNMX.FTZ R4, R147, R4, !PT ;  /* 0x0000000493047209 */ /* 0x000fe40007810000 */
[----:B------:R-:W-:Y:S02]  /*104f0*/  PRMT R247, R221, 0x5410, R220 ;  /* 0x00005410ddf77816 */ /* 0x000fe400000000dc */
[----:B------:R-:W-:Y:S02]  /*10500*/  @!P0 PRMT R220, R39, 0x5410, RZ ;  /* 0x0000541027dc8816 */ /* 0x000fe400000000ff */
[----:B------:R-:W-:Y:S02]  /*10510*/  ISETP.GE.U32.AND P0, PT, R241, R3, PT ;  /* 0x00000003f100720c */ /* 0x000fe40003f06070 */
[----:B------:R-:W-:Y:S01]  /*10520*/  FMNMX.FTZ R3, R144, R4, !PT ;  /* 0x0000000490037209 */ /* 0x000fe20007810000 */
[--C-:B------:R-:W-:Y:S02]  /*10530*/  FFMA.FTZ R13, R63, c[0x0][0x23c], -R2.reuse ;  /* 0x00008f003f0d7a23 */ /* 0x100fe40000010802 */
[--C-:B------:R-:W-:Y:S01]  /*10540*/  FFMA.FTZ R39, R61, c[0x0][0x23c], -R2.reuse ;  /* 0x00008f003d277a23 */ /* 0x100fe20000010802 */
[----:B------:R-:W-:Y:S01]  /*10550*/  FMNMX.FTZ R3, R75, R3, !PT ;  /* 0x000000034b037209 */ /* 0x000fe20007810000 */
        /* <DEDUP_REMOVED lines=20> */
[----:B------:R-:W-:-:S02]  /*106a0*/  @!P1 HFMA2.BF16_V2 R38, -RZ.H0_H0, RZ.H0_H0, -R221.H0_H0 ;  /* 0x200000ffff269231 */ /* 0x000fc400003409dd */
[----:B------:R-:W-:Y:S01]  /*106b0*/  @!P6 HFMA2.BF16_V2 R36, -RZ.H0_H0, RZ.H0_H0, -R29.H0_H0 ;  /* 0x200000ffff24e231 */ /* 0x000fe2000034091d */
[----:B------:R-:W-:Y:S01]  /*106c0*/  FMNMX.FTZ R3, R153, R3, !PT ;  /* 0x0000000399037209 */ /* 0x000fe20007810000 */
[----:B------:R-:W1:Y:S01]  /*106d0*/  SHFL.BFLY PT, R4, R2, 0x2, 0x1f ;  /* 0x0c401f0002047f89 */ /* 0x000e6200000e0000 */
[----:B------:R-:W-:Y:S01]  /*106e0*/  @!P1 PRMT R221, R38, 0x5410, RZ ;  /* 0x0000541026dd9816 */ /* 0x000fe200000000ff */
[--C-:B------:R-:W-:Y:S01]  /*106f0*/  FFMA.FTZ R38, R56, c[0x0][0x23c], -R0.reuse ;  /* 0x00008f0038267a23 */ /* 0x100fe20000010800 */
[----:B------:R-:W-:Y:S01]  /*10700*/  @!P6 PRMT R29, R36, 0x5410, RZ ;  /* 0x00005410241de816 */ /* 0x000fe200000000ff */
        /* <DEDUP_REMOVED lines=11> */
[----:B------:R-:W-:Y:S01]  /*107c0*/  FMNMX.FTZ R0, R150, R3, !PT ;  /* 0x0000000396007209 */ /* 0x000fe20007810000 */
[----:B------:R-:W-:-:S03]  /*107d0*/  ULEA UR4, UR38, 0x1, 0x1 ;  /* 0x0000000126047891 */ /* 0x000fc6000f8e083f */
[----:B------:R-:W-:Y:S01]  /*107e0*/  FMNMX.FTZ R3, R146, R0, !PT ;  /* 0x0000000092037209 */ /* 0x000fe20007810000 */
[----:B------:R-:W-:-:S05]  /*107f0*/  IMAD.U32 R0, RZ, RZ, UR37 ;  /* 0x00000025ff007e24 */ /* 0x000fca000f8e00ff */
[----:B------:R-:W-:Y:S02]  /*10800*/  LOP3.LUT R14, R239, UR4, R0, 0x96, !PT ;  /* 0x00000004ef0e7c12 */ /* 0x000fe4000f8e9600 */
[----:B------:R-:W-:-:S03]  /*10810*/  FMNMX.FTZ R3, R140, R3, !PT ;  /* 0x000000038c037209 */ /* 0x000fc60007810000 */
[----:B------:R-:W-:Y:S01]  /*10820*/  IMAD.WIDE.U32 R14, R14, -0x326172a9, RZ ;  /* 0xcd9e8d570e0e7825 */ /* 0x000fe200078e00ff */
[----:B-1----:R-:W-:Y:S02]  /*10830*/  FMNMX.FTZ R0, R2, R4, !PT ;  /* 0x0000000402007209 */ /* 0x002fe40007810000 */
[----:B------:R-:W-:Y:S02]  /*10840*/  FMNMX.FTZ R3, R74, R3, !PT ;  /* 0x000000034a037209 */ /* 0x000fe40007810000 */
[----:B------:R-:W-:Y:S01]  /*10850*/  LOP3.LUT R4, R15, UR29, R178, 0x96, !PT ;  /* 0x0000001d0f047c12 */ /* 0x000fe2000f8e96b2 */
[----:B------:R1:W-:Y:S01]  /*10860*/  MUFU.EX2 R154, R5 ;  /* 0x00000005009a7308 */ /* 0x0003e20000000800 */
[----:B------:R-:W-:-:S04]  /*10870*/  FMNMX.FTZ R3, R72, R3, !PT ;  /* 0x0000000348037209 */ /* 0x000fc80007810000 */
[----:B------:R-:W-:-:S03]  /*10880*/  FMNMX.FTZ R3, R60, R3, !PT ;  /* 0x000000033c037209 */ /* 0x000fc60007810000 */
[----:B------:R3:W4:Y:S01]  /*10890*/  MUFU.EX2 R156, R8 ;  /* 0x00000008009c7308 */ /* 0x0007220000000800 */
[----:B-1----:R-:W-:-:S05]  /*108a0*/  IMAD.WIDE.U32 R4, R4, -0x2daee0ad, RZ ;  /* 0xd2511f5304047825 */ /* 0x002fca00078e00ff */
[----:B------:R-:W-:Y:S02]  /*108b0*/  LOP3.LUT R2, R5, UR26, R248, 0x96, !PT ;  /* 0x0000001a05027c12 */ /* 0x000fe4000f8e96f8 */
[----:B---3--:R-:W-:Y:S02]  /*108c0*/  LOP3.LUT R8, R7, UR27, R14, 0x96, !PT ;  /* 0x0000001b07087c12 */ /* 0x008fe4000f8e960e */
[----:B------:R-:W-:-:S03]  /*108d0*/  FMNMX.FTZ R5, R53, R3, !PT ;  /* 0x0000000335057209 */ /* 0x000fc60007810000 */
[----:B------:R-:W-:Y:S01]  /*108e0*/  IMAD.WIDE.U32 R8, R8, -0x2daee0ad, RZ ;  /* 0xd2511f5308087825 */ /* 0x000fe200078e00ff */
[----:B------:R-:W-:-:S04]  /*108f0*/  FMNMX.FTZ R5, R49, R5, !PT ;  /* 0x0000000531057209 */ /* 0x000fc80007810000 */
[----:B------:R-:W-:Y:S02]  /*10900*/  LOP3.LUT R7, R9, UR24, R4, 0x96, !PT ;  /* 0x0000001809077c12 */ /* 0x000fe4000f8e9604 */
[----:B------:R-:W-:Y:S01]  /*10910*/  FMNMX.FTZ R4, R47, R5, !PT ;  /* 0x000000052f047209 */ /* 0x000fe20007810000 */
[----:B------:R-:W-:Y:S04]  /*10920*/  SHFL.BFLY PT, R12, R0, 0x1, 0x1f ;  /* 0x0c201f00000c7f89 */ /* 0x000fe800000e0000 */
[----:B------:R-:W1:Y:S01]  /*10930*/  SHFL.BFLY PT, R11, R4, 0x2, 0x1f ;  /* 0x0c401f00040b7f89 */ /* 0x000e6200000e0000 */
[----:B------:R-:W-:-:S05]  /*10940*/  IMAD.WIDE.U32 R2, R2, -0x326172a9, RZ ;  /* 0xcd9e8d5702027825 */ /* 0x000fca00078e00ff */
[----:B------:R-:W-:Y:S01]  /*10950*/  LOP3.LUT R10, R3, UR25, R6, 0x96, !PT ;  /* 0x00000019030a7c12 */ /* 0x000fe2000f8e9606 */
[----:B------:R-:W-:Y:S01]  /*10960*/  IMAD.WIDE.U32 R6, R7, -0x326172a9, RZ ;  /* 0xcd9e8d5707067825 */ /* 0x000fe200078e00ff */
[----:B----4-:R-:W-:-:S04]  /*10970*/  F2FP.BF16.PACK_AB R3, R156, R154 ;  /* 0x0000009a9c03723e */ /* 0x010fc800000010ff */
[----:B------:R-:W-:Y:S02]  /*10980*/  PRMT R219, R3, 0x7632, R219 ;  /* 0x0000763203db7816 */ /* 0x000fe400000000db */
[----:B------:R-:W-:Y:S02]  /*10990*/  LOP3.LUT R9, R7, UR23, R2, 0x96, !PT ;  /* 0x0000001707097c12 */ /* 0x000fe4000f8e9602 */
[----:B------:R-:W-:Y:S01]  /*109a0*/  PRMT R218, R3, 0x7610, R218 ;  /* 0x0000761003da7816 */ /* 0x000fe200000000da */
[----:B------:R-:W-:Y:S01]  /*109b0*/  IMAD.WIDE.U32 R2, R10, -0x2daee0ad, RZ ;  /* 0xd2511f530a027825 */ /* 0x000fe200078e00ff */
[----:B------:R-:W-:Y:S04]  /*109c0*/  MUFU.EX2 R190, R16 ;  /* 0x0000001000be7308 */ /* 0x000fe80000000800 */
[----:B------:R-:W-:Y:S01]  /*109d0*/  LOP3.LUT R5, R3, UR22, R8, 0x96, !PT ;  /* 0x0000001603057c12 */ /* 0x000fe2000f8e9608 */
[----:B------:R-:W-:Y:S01]  /*109e0*/  IMAD.WIDE.U32 R8, R9, -0x2daee0ad, RZ ;  /* 0xd2511f5309087825 */ /* 0x000fe200078e00ff */
[----:B-1----:R-:W-:-:S02]  /*109f0*/  FMNMX.FTZ R7, R4, R11, !PT ;  /* 0x0000000b04077209 */ /* 0x002fc40007810000 */
[----:B------:R-:W1:Y:S01]  /*10a00*/  MUFU.EX2 R189, R13 ;  /* 0x0000000d00bd7308 */ /* 0x000e620000000800 */
[----:B------:R-:W-:Y:S02]  /*10a10*/  FMNMX.FTZ R246, R0, R12, !PT ;  /* 0x0000000c00f67209 */ /* 0x000fe40007810000 */
[----:B------:R-:W-:Y:S02]  /*10a20*/  LOP3.LUT R2, R9, UR12, R2, 0x96, !PT ;  /* 0x0000000c09027c12 */ /* 0x000fe4000f8e9602 */
[----:B------:R-:W3:Y:S01]  /*10a30*/  SHFL.BFLY PT, R9, R7, 0x1, 0x1f ;  /* 0x0c201f0007097f89 */ /* 0x000ee200000e0000 */
[C---:B------:R-:W-:Y:S01]  /*10a40*/  FMUL.FTZ R0, R246.reuse, c[0x0][0x23c] ;  /* 0x00008f00f6007a20 */ /* 0x040fe20000410000 */
[----:B------:R-:W-:Y:S01]  /*10a50*/  FSETP.NEU.FTZ.AND P1, PT, R246, -INF , PT ;  /* 0xff800000f600780b */ /* 0x000fe20003f3d000 */
[----:B------:R-:W-:Y:S01]  /*10a60*/  IMAD.WIDE.U32 R4, R5, -0x326172a9, RZ ;  /* 0xcd9e8d5705047825 */ /* 0x000fe200078e00ff */
[----:B------:R-:W-:-:S03]  /*10a70*/  ISETP.GE.U32.AND P6, PT, R241, R59, PT ;  /* 0x0000003bf100720c */ /* 0x000fc60003fc6070 */
[----:B------:R-:W-:Y:S01]  /*10a80*/  IMAD.WIDE.U32 R2, R2, -0x326172a9, RZ ;  /* 0xcd9e8d5702027825 */ /* 0x000fe200078e00ff */
[----:B------:R-:W-:Y:S02]  /*10a90*/  FSEL R0, R0, RZ, P1 ;  /* 0x000000ff00007208 */ /* 0x000fe40000800000 */
[----:B------:R-:W-:Y:S02]  /*10aa0*/  LOP3.LUT R10, R5, UR13, R6, 0x96, !PT ;  /* 0x0000000d050a7c12 */ /* 0x000fe4000f8e9606 */
[----:B------:R-:W-:Y:S01]  /*10ab0*/  LOP3.LUT R4, R3, UR8, R4, 0x96, !PT ;  /* 0x0000000803047c12 */ /* 0x000fe2000f8e9604 */
[--C-:B------:R-:W-:Y:S01]  /*10ac0*/  FFMA.FTZ R148, R152, c[0x0][0x23c], -R0.reuse ;  /* 0x00008f0098947a23 */ /* 0x100fe20000010800 */
[----:B-1----:R-:W-:Y:S01]  /*10ad0*/  F2FP.BF16.PACK_AB R5, R189, R190 ;  /* 0x000000bebd05723e */ /* 0x002fe200000010ff */
        /* <DEDUP_REMOVED lines=16> */
[C---:B------:R-:W-:Y:S02]  /*10be0*/  PRMT R217, R5.reuse, 0x7610, R217 ;  /* 0x0000761005d97816 */ /* 0x040fe400000000d9 */
[----:B------:R-:W-:Y:S02]  /*10bf0*/  SHF.R.U32.HI R0, RZ, 0x8, R0 ;  /* 0x00000008ff007819 */ /* 0x000fe40000011600 */
[----:B------:R-:W-:Y:S01]  /*10c00*/  PRMT R216, R5, 0x7632, R216 ;  /* 0x0000763205d87816 */ /* 0x000fe200000000d8 */
[----:B------:R-:W-:Y:S01]  /*10c10*/  @!P6 HFMA2.BF16_V2 R20, -RZ.H0_H0, RZ.H0_H0, -R217.H0_H0 ;  /* 0x200000ffff14e231 */ /* 0x000fe200003409d9 */
[----:B---3--:R-:W-:Y:S01]  /*10c20*/  FMNMX.FTZ R245, R7, R9, !PT ;  /* 0x0000000907f57209 */ /* 0x008fe20007810000 */
[----:B------:R-:W-:Y:S01]  /*10c30*/  FADD.FTZ R7, R69, -R51 ;  /* 0x8000003345077221 */ /* 0x000fe20000010000 */
[----:B------:R-:W-:-:S02]  /*10c40*/  LOP3.LUT R5, R0, 0xffff, RZ, 0xc0, !PT ;  /* 0x0000ffff00057812 */ /* 0x000fc400078ec0ff */
[----:B------:R-:W-:Y:S02]  /*10c50*/  PRMT R237, R217, 0x5410, R216 ;  /* 0x00005410d9ed7816 */ /* 0x000fe400000000d8 */
[----:B------:R-:W-:Y:S02]  /*10c60*/  @!P6 PRMT R217, R20, 0x5410, RZ ;  /* 0x0000541014d9e816 */ /* 0x000fe400000000ff */
[----:B------:R-:W-:Y:S01]  /*10c70*/  ISETP.GE.U32.AND P6, PT, R241, R5, PT ;  /* 0x00000005f100720c */ /* 0x000fe20003fc6070 */
[----:B------:R-:W-:-:S06]  /*10c80*/  FMUL.FTZ R5, R7, c[0x0][0x23c] ;  /* 0x00008f0007057a20 */ /* 0x000fcc0000410000 */
[----:B------:R-:W2:Y:S02]  /*10c90*/  MUFU.EX2 R5, R5 ;  /* 0x0000000500057308 */ /* 0x000ea40000000800 */
[----:B--2---:R-:W-:Y:S02]  /*10ca0*/  FFMA.FTZ R7, R193, R5, R158 ;  /* 0x00000005c1077223 */ /* 0x004fe4000001009e */
[----:B------:R-:W2:Y:S01]  /*10cb0*/  LDL.LU R193, [R1+0x120] ;  /* 0x0001200001c17983 */ /* 0x000ea20000300800 */
[----:B------:R-:W-:Y:S01]  /*10cc0*/  @!P2 HFMA2.BF16_V2 R17, -RZ.H0_H0, RZ.H0_H0, -R219.H0_H0 ;  /* 0x200000ffff11a231 */ /* 0x000fe200003409db */
[----:B------:R-:W-:Y:S01]  /*10cd0*/  PRMT R243, R218, 0x5410, R219 ;  /* 0x00005410daf37816 */ /* 0x000fe200000000db */
[----:B------:R-:W-:Y:S01]  /*10ce0*/  FMUL.FTZ R6, R245, c[0x0][0x23c] ;  /* 0x00008f00f5067a20 */ /* 0x000fe20000410000 */
[----:B------:R-:W-:Y:S01]  /*10cf0*/  @!P3 HFMA2.BF16_V2 R18, -RZ.H0_H0, RZ.H0_H0, -R218.H0_H0 ;  /* 0x200000ffff12b231 */ /* 0x000fe200003409da */
[----:B------:R-:W3:Y:S01]  /*10d00*/  LDL.LU R191, [R1+0x124] ;  /* 0x0001240001bf7983 */ /* 0x000ee20000300800 */
[----:B------:R-:W-:-:S02]  /*10d10*/  @!P2 PRMT R219, R17, 0x5410, RZ ;  /* 0x0000541011dba816 */ /* 0x000fc400000000ff */
[----:B------:R-:W-:-:S04]  /*10d20*/  FSETP.NEU.FTZ.AND P2, PT, R245, -INF , PT ;  /* 0xff800000f500780b */ /* 0x000fc80003f5d000 */
[----:B------:R-:W-:-:S05]  /*10d30*/  FSEL R0, R6, RZ, P2 ;  /* 0x000000ff06007208 */ /* 0x000fca0001000000 */
[--C-:B------:R-:W-:Y:S02]  /*10d40*/  FFMA.FTZ R17, R235, c[0x0][0x23c], -R0.reuse ;  /* 0x00008f00eb117a23 */ /* 0x100fe40000010800 */
[--C-:B------:R-:W-:Y:S01]  /*10d50*/  FFMA.FTZ R51, R153, c[0x0][0x23c], -R0.reuse ;  /* 0x00008f0099337a23 */ /* 0x100fe20000010800 */
[----:B------:R-:W-:Y:S01]  /*10d60*/  MUFU.EX2 R235, R21 ;  /* 0x0000001500eb7308 */ /* 0x000fe20000000800 */
[--C-:B------:R-:W-:Y:S01]  /*10d70*/  FFMA.FTZ R224, R60, c[0x0][0x23c], -R0.reuse ;  /* 0x00008f003ce07a23 */ /* 0x100fe20000010800 */
[----:B------:R-:W-:Y:S01]  /*10d80*/  @!P3 PRMT R218, R18, 0x5410, RZ ;  /* 0x0000541012dab816 */ /* 0x000fe200000000ff */
[----:B------:R-:W-:Y:S01]  /*10d90*/  FFMA.FTZ R59, R150, c[0x0][0x23c], -R0 ;  /* 0x00008f00963b7a23 */ /* 0x000fe20000010800 */
[----:B------:R-:W-:-:S04]  /*10da0*/  @!P0 HFMA2.BF16_V2 R60, -RZ.H0_H0, RZ.H0_H0, -R216.H0_H0 ;  /* 0x200000ffff3c8231 */ /* 0x000fc800003409d8 */
[----:B------:R-:W1:Y:S01]  /*10db0*/  MUFU.EX2 R153, R27 ;  /* 0x0000001b00997308 */ /* 0x000e620000000800 */
        /* <DEDUP_REMOVED lines=12> */
[----:B------:R-:W-:-:S02]  /*10e80*/  LOP3.LUT R0, R4, 0xff, RZ, 0xc0, !PT ;  /* 0x000000ff04007812 */ /* 0x000fc400078ec0ff */
[----:B------:R-:W-:Y:S02]  /*10e90*/  @!P0 PRMT R216, R60, 0x5410, RZ ;  /* 0x000054103cd88816 */ /* 0x000fe400000000ff */
[----:B------:R-:W-:Y:S02]  /*10ea0*/  ISETP.GE.U32.AND P0, PT, R241, R0, PT ;  /* 0x00000000f100720c */ /* 0x000fe40003f06070 */
[----:B------:R-:W-:Y:S01]  /*10eb0*/  SHF.R.U32.HI R0, RZ, 0x18, R4 ;  /* 0x00000018ff007819 */ /* 0x000fe20000011604 */
[----:B------:R-:W-:-:S03]  /*10ec0*/  FADD.FTZ R6, R70, -R62 ;  /* 0x8000003e46067221 */ /* 0x000fc60000010000 */
[----:B------:R-:W-:Y:S02]  /*10ed0*/  ISETP.GE.U32.AND P3, PT, R241, R0, PT ;  /* 0x00000000f100720c */ /* 0x000fe40003f66070 */
[----:B-1----:R-:W-:Y:S01]  /*10ee0*/  F2FP.BF16.PACK_AB R0, R235, R153 ;  /* 0x00000099eb00723e */ /* 0x002fe200000010ff */
[----:B------:R-:W-:-:S03]  /*10ef0*/  FMUL.FTZ R6, R6, c[0x0][0x23c] ;  /* 0x00008f0006067a20 */ /* 0x000fc60000410000 */
[C---:B------:R-:W-:Y:S02]  /*10f00*/  PRMT R215, R0.reuse, 0x7610, R215 ;  /* 0x0000761000d77816 */ /* 0x040fe400000000d7 */
[----:B------:R-:W-:Y:S02]  /*10f10*/  PRMT R214, R0, 0x7632, R214 ;  /* 0x0000763200d67816 */ /* 0x000fe400000000d6 */
[----:B------:R-:W-:Y:S02]  /*10f20*/  SHF.R.U32.HI R0, RZ, 0x10, R4 ;  /* 0x00000010ff007819 */ /* 0x000fe40000011604 */
[----:B------:R-:W2:Y:S02]  /*10f30*/  MUFU.EX2 R4, R6 ;  /* 0x0000000600047308 */ /* 0x000ea40000000800 */
[----:B--2---:R-:W-:Y:S02]  /*10f40*/  FFMA.FTZ R21, R193, R4, R161 ;  /* 0x00000004c1157223 */ /* 0x004fe400000100a1 */
[----:B------:R-:W2:Y:S04]  /*10f50*/  LDL.LU R193, [R1+0x138] ;  /* 0x0001380001c17983 */ /* 0x000ea80000300800 */
[----:B------:R-:W4:Y:S01]  /*10f60*/  LDL R186, [R1+0xa8] ;  /* 0x0000a80001ba7983 */ /* 0x000f220000100800 */
[----:B------:R-:W-:Y:S01]  /*10f70*/  MUFU.EX2 R62, R39 ;  /* 0x00000027003e7308 */ /* 0x000fe20000000800 */
[----:B------:R-:W-:Y:S01]  /*10f80*/  @!P4 HFMA2.BF16_V2 R70, -RZ.H0_H0, RZ.H0_H0, -R215.H0_H0 ;  /* 0x200000ffff46c231 */ /* 0x000fe200003409d7 */
[----:B------:R-:W-:-:S06]  /*10f90*/  FSEL R9, R246, RZ, P1 ;  /* 0x000000fff6097208 */ /* 0x000fcc0000800000 */
[----:B------:R-:W1:Y:S01]  /*10fa0*/  MUFU.EX2 R40, R40 ;  /* 0x0000002800287308 */ /* 0x000e620000000800 */
[----:B------:R-:W-:Y:S02]  /*10fb0*/  LOP3.LUT R0, R0, 0xff, RZ, 0xc0, !PT ;  /* 0x000000ff00007812 */ /* 0x000fe400078ec0ff */
[----:B------:R-:W-:Y:S02]  /*10fc0*/  ISETP.GE.U32.AND P1, PT, R241, R64, PT ;  /* 0x00000040f100720c */ /* 0x000fe40003f26070 */
[----:B------:R-:W-:Y:S02]  /*10fd0*/  PRMT R64, R215, 0x5410, R214 ;  /* 0x00005410d7407816 */ /* 0x000fe400000000d6 */
[----:B------:R-:W-:Y:S02]  /*10fe0*/  @!P4 PRMT R215, R70, 0x5410, RZ ;  /* 0x0000541046d7c816 */ /* 0x000fe400000000ff */
[----:B------:R-:W-:Y:S02]  /*10ff0*/  ISETP.GE.U32.AND P4, PT, R241, R0, PT ;  /* 0x00000000f100720c */ /* 0x000fe40003f86070 */
[----:B------:R-:W-:-:S02]  /*11000*/  LOP3.LUT R0, R2, 0xff, RZ, 0xc0, !PT ;  /* 0x000000ff02007812 */ /* 0x000fc400078ec0ff */
[----:B------:R-:W-:Y:S02]  /*11010*/  FSEL R6, R245, RZ, P2 ;  /* 0x000000fff5067208 */ /* 0x000fe40001000000 */
[----:B------:R-:W-:Y:S02]  /*11020*/  LOP3.LUT R11, R2, 0xffff, RZ, 0xc0, !PT ;  /* 0x0000ffff020b7812 */ /* 0x000fe400078ec0ff */
[----:B------:R-:W-:Y:S01]  /*11030*/  ISETP.GE.U32.AND P2, PT, R241, R0, PT ;  /* 0x00000000f100720c */ /* 0x000fe20003f46070 */
[----:B------:R-:W3:Y:S01]  /*11040*/  MUFU.EX2 R3, R42 ;  /* 0x0000002a00037308 */ /* 0x000ee20000000800 */
[----:B-1----:R-:W-:-:S04]  /*11050*/  F2FP.BF16.PACK_AB R0, R40, R62 ;  /* 0x0000003e2800723e */ /* 0x002fc800000010ff */
[C---:B------:R-:W-:Y:S02]  /*11060*/  PRMT R213, R0.reuse, 0x7610, R213 ;  /* 0x0000761000d57816 */ /* 0x040fe400000000d5 */
[----:B------:R-:W-:Y:S02]  /*11070*/  PRMT R212, R0, 0x7632, R212 ;  /* 0x0000763200d47816 */ /* 0x000fe400000000d4 */
[--C-:B------:R-:W-:Y:S01]  /*11080*/  SHF.R.U32.HI R16, RZ, 0x18, R2.reuse ;  /* 0x00000018ff107819 */ /* 0x100fe20000011602 */
[----:B------:R-:W-:Y:S01]  /*11090*/  @!P0 HFMA2.BF16_V2 R72, -RZ.H0_H0, RZ.H0_H0, -R213.H0_H0 ;  /* 0x200000ffff488231 */ /* 0x000fe200003409d5 */
[----:B------:R-:W-:Y:S02]  /*110a0*/  SHF.R.U32.HI R2, RZ, 0x10, R2 ;  /* 0x00000010ff027819 */ /* 0x000fe40000011602 */
[----:B------:R-:W-:Y:S01]  /*110b0*/  PRMT R234, R213, 0x5410, R212 ;  /* 0x00005410d5ea7816 */ /* 0x000fe200000000d4 */
[----:B------:R-:W-:Y:S01]  /*110c0*/  MUFU.EX2 R60, R36 ;  /* 0x00000024003c7308 */ /* 0x000fe20000000800 */
[----:B------:R-:W-:Y:S01]  /*110d0*/  @!P0 PRMT R213, R72, 0x5410, RZ ;  /* 0x0000541048d58816 */ /* 0x000fe200000000ff */
[----:B---3--:R-:W-:Y:S01]  /*110e0*/  IMAD.MOV.U32 R72, RZ, RZ, R3 ;  /* 0x000000ffff487224 */ /* 0x008fe200078e0003 */
[----:B------:R-:W-:Y:S01]  /*110f0*/  LOP3.LUT R0, R2, 0xff, RZ, 0xc0, !PT ;  /* 0x000000ff02007812 */ /* 0x000fe200078ec0ff */
[----:B------:R-:W-:-:S04]  /*11100*/  IMAD.WIDE.U32 R2, R10, -0x2daee0ad, RZ ;  /* 0xd2511f530a027825 */ /* 0x000fc800078e00ff */
[----:B------:R-:W1:Y:S01]  /*11110*/  MUFU.EX2 R188, R37 ;  /* 0x0000002500bc7308 */ /* 0x000e620000000800 */
[----:B------:R-:W-:Y:S01]  /*11120*/  FADD.FTZ R27, R160, R7 ;  /* 0x00000007a01b7221 */ /* 0x000fe20000010000 */
[C---:B------:R-:W-:Y:S01]  /*11130*/  LOP3.LUT R7, R2.reuse, 0xff, RZ, 0xc0, !PT ;  /* 0x000000ff02077812 */ /* 0x040fe200078ec0ff */
[----:B------:R-:W-:Y:S01]  /*11140*/  FADD.FTZ R9, R71, -R9 ;  /* 0x8000000947097221 */ /* 0x000fe20000010000 */
[----:B------:R-:W-:Y:S02]  /*11150*/  LOP3.LUT R13, R2, 0xffff, RZ, 0xc0, !PT ;  /* 0x0000ffff020d7812 */ /* 0x000fe400078ec0ff */
[----:B------:R-:W-:Y:S02]  /*11160*/  SHF.R.U32.HI R10, RZ, 0x18, R2 ;  /* 0x00000018ff0a7819 */ /* 0x000fe40000011602 */
[----:B------:R3:W-:Y:S01]  /*11170*/  MUFU.EX2 R36, R12 ;  /* 0x0000000c00247308 */ /* 0x0007e20000000800 */
[----:B------:R-:W-:Y:S01]  /*11180*/  @!P1 HFMA2.BF16_V2 R69, -RZ.H0_H0, RZ.H0_H0, -R214.H0_H0 ;  /* 0x200000ffff459231 */ /* 0x000fe200003409d6 */
[----:B------:R-:W-:-:S02]  /*11190*/  ISETP.GE.U32.AND P0, PT, R241, R0, PT ;  /* 0x00000000f100720c */ /* 0x000fc40003f06070 */
[----:B------:R-:W-:Y:S01]  /*111a0*/  LOP3.LUT R0, R3, UR7, R8, 0x96, !PT ;  /* 0x0000000703007c12 */ /* 0x000fe2000f8e9608 */
[----:B------:R-:W-:Y:S01]  /*111b0*/  FMUL.FTZ R3, R9, c[0x0][0x23c] ;  /* 0x00008f0009037a20 */ /* 0x000fe20000410000 */
[----:B------:R-:W-:Y:S01]  /*111c0*/  @!P1 PRMT R214, R69, 0x5410, RZ ;  /* 0x0000541045d69816 */ /* 0x000fe200000000ff */
[----:B------:R-:W-:Y:S01]  /*111d0*/  FADD.FTZ R8, R68, -R6 ;  /* 0x8000000644087221 */ /* 0x000fe20000010000 */
[----:B---3--:R-:W-:Y:S02]  /*111e0*/  SHF.R.U32.HI R12, RZ, 0x10, R2 ;  /* 0x00000010ff0c7819 */ /* 0x008fe40000011602 */
[----:B------:R-:W-:-:S04]  /*111f0*/  SHF.R.U32.HI R2, RZ, 0x8, R11 ;  /* 0x00000008ff027819 */ /* 0x000fc8000001160b */
[----:B------:R-:W-:Y:S01]  /*11200*/  LOP3.LUT R2, R2, 0xffff, RZ, 0xc0, !PT ;  /* 0x0000ffff02027812 */ /* 0x000fe200078ec0ff */
[----:B------:R-:W3:Y:S01]  /*11210*/  MUFU.EX2 R3, R3 ;  /* 0x0000000300037308 */ /* 0x000ee20000000800 */
[----:B-1----:R-:W-:Y:S02]  /*11220*/  F2FP.BF16.PACK_AB R6, R188, R60 ;  /* 0x0000003cbc06723e */ /* 0x002fe400000010ff */
[----:B------:R-:W-:Y:S02]  /*11230*/  ISETP.GE.U32.AND P1, PT, R241, R2, PT ;  /* 0x00000002f100720c */ /* 0x000fe40003f26070 */
[----:B------:R-:W-:Y:S01]  /*11240*/  SHF.R.U32.HI R2, RZ, 0x10, R0 ;  /* 0x00000010ff027819 */ /* 0x000fe20000011600 */
[----:B------:R-:W-:Y:S01]  /*11250*/  FMUL.FTZ R8, R8, c[0x0][0x23c] ;  /* 0x00008f0008087a20 */ /* 0x000fe20000410000 */
[C---:B------:R-:W-:Y:S01]  /*11260*/  PRMT R211, R6.reuse, 0x7632, R211 ;  /* 0x0000763206d37816 */ /* 0x040fe200000000d3 */
[----:B------:R-:W1:Y:S01]  /*11270*/  MUFU.EX2 R24, R24 ;  /* 0x0000001800187308 */ /* 0x000e620000000800 */
[----:B------:R-:W-:-:S02]  /*11280*/  PRMT R210, R6, 0x7610, R210 ;  /* 0x0000761006d27816 */ /* 0x000fc400000000d2 */
[----:B------:R-:W-:-:S05]  /*11290*/  LOP3.LUT R6, R2, 0xff, RZ, 0xc0, !PT ;  /* 0x000000ff02067812 */ /* 0x000fca00078ec0ff */
[----:B------:R-:W1:Y:S01]  /*112a0*/  MUFU.EX2 R38, R38 ;  /* 0x0000002600267308 */ /* 0x000e620000000800 */
[----:B------:R-:W-:-:S07]  /*112b0*/  @!P4 HFMA2.BF16_V2 R74, -RZ.H0_H0, RZ.H0_H0, -R210.H0_H0 ;  /* 0x200000ffff4ac231 */ /* 0x000fce00003409d2 */
[----:B------:R-:W-:Y:S08]  /*112c0*/  MUFU.EX2 R17, R17 ;  /* 0x0000001100117308 */ /* 0x000ff00000000800 */
[----:B------:R-:W-:Y:S01]  /*112d0*/  MUFU.EX2 R2, R8 ;  /* 0x0000000800027308 */ /* 0x000fe20000000800 */
[----:B------:R-:W-:Y:S01]  /*112e0*/  PRMT R70, R210, 0x5410, R211 ;  /* 0x00005410d2467816 */ /* 0x000fe200000000d3 */
[----:B------:R-:W-:Y:S01]  /*112f0*/  @!P6 HFMA2.BF16_V2 R71, -RZ.H0_H0, RZ.H0_H0, -R212.H0_H0 ;  /* 0x200000ffff47e231 */ /* 0x000fe200003409d4 */
[----:B------:R-:W-:-:S05]  /*11300*/  @!P4 PRMT R210, R74, 0x5410, RZ ;  /* 0x000054104ad2c816 */ /* 0x000fca00000000ff */
[----:B------:R-:W-:Y:S01]  /*11310*/  MUFU.EX2 R18, R18 ;  /* 0x0000001200127308 */ /* 0x000fe20000000800 */
[----:B------:R-:W-:Y:S01]  /*11320*/  ISETP.GE.U32.AND P4, PT, R241, R6, PT ;  /* 0x00000006f100720c */ /* 0x000fe20003f86070 */
[----:B---3--:R-:W-:-:S06]  /*11330*/  FFMA.FTZ R6, R191, R3, R36 ;  /* 0x00000003bf067223 */ /* 0x008fcc0000010024 */
[----:B------:R-:W-:Y:S01]  /*11340*/  MUFU.EX2 R180, R46 ;  /* 0x0000002e00b47308 */ /* 0x000fe20000000800 */
[----:B------:R-:W-:Y:S01]  /*11350*/  @!P6 PRMT R212, R71, 0x5410, RZ ;  /* 0x0000541047d4e816 */ /* 0x000fe200000000ff */
[----:B-1----:R-:W-:Y:S02]  /*11360*/  FADD.FTZ R11, R24, R6 ;  /* 0x00000006180b7221 */ /* 0x002fe40000010000 */
[----:B------:R-:W-:-:S04]  /*11370*/  IMAD.MOV.U32 R71, RZ, RZ, R38 ;  /* 0x000000ffff477224 */ /* 0x000fc800078e0026 */
[----:B------:R-:W1:Y:S01]  /*11380*/  MUFU.EX2 R41, R41 ;  /* 0x0000002900297308 */ /* 0x000e620000000800 */
[----:B------:R-:W-:-:S05]  /*11390*/  @!P3 HFMA2.BF16_V2 R75, -RZ.H0_H0, RZ.H0_H0, -R211.H0_H0 ;  /* 0x200000ffff4bb231 */ /* 0x000fca00003409d3 */
[----:B------:R-:W-:Y:S02]  /*113a0*/  @!P3 PRMT R211, R75, 0x5410, RZ ;  /* 0x000054104bd3b816 */ /* 0x000fe400000000ff */
[----:B------:R3:W-:Y:S01]  /*113b0*/  MUFU.EX2 R74, R54 ;  /* 0x00000036004a7308 */ /* 0x0007e20000000800 */
[----:B------:R-:W-:Y:S01]  /*113c0*/  ISETP.GE.U32.AND P6, PT, R241, R7, PT ;  /* 0x00000007f100720c */ /* 0x000fe20003fc6070 */
[----:B-1----:R-:W-:-:S06]  /*113d0*/  IMAD.MOV.U32 R75, RZ, RZ, R41 ;  /* 0x000000ffff4b7224 */ /* 0x002fcc00078e0029 */
[----:B------:R-:W1:Y:S01]  /*113e0*/  MUFU.EX2 R173, R58 ;  /* 0x0000003a00ad7308 */ /* 0x000e620000000800 */
[----:B------:R-:W-:-:S04]  /*113f0*/  F2FP.BF16.PACK_AB R7, R72, R75 ;  /* 0x0000004b4807723e */ /* 0x000fc800000010ff */
[C---:B------:R-:W-:Y:S02]  /*11400*/  PRMT R209, R7.reuse, 0x7610, R209 ;  /* 0x0000761007d17816 */ /* 0x040fe400000000d1 */
[----:B------:R-:W-:Y:S02]  /*11410*/  PRMT R208, R7, 0x7632, R208 ;  /* 0x0000763207d07816 */ /* 0x000fe400000000d0 */
[----:B------:R-:W-:Y:S01]  /*11420*/  LOP3.LUT R7, R0, 0xff, RZ, 0xc0, !PT ;  /* 0x000000ff00077812 */ /* 0x000fe200078ec0ff */
[----:B------:R-:W-:Y:S01]  /*11430*/  @!P2 HFMA2.BF16_V2 R140, -RZ.H0_H0, RZ.H0_H0, -R209.H0_H0 ;  /* 0x200000ffff8ca231 */ /* 0x000fe200003409d1 */
[----:B------:R-:W-:-:S04]  /*11440*/  PRMT R69, R209, 0x5410, R208 ;  /* 0x00005410d1457816 */ /* 0x000fc800000000d0 */
[----:B------:R-:W-:Y:S02]  /*11450*/  @!P2 PRMT R209, R140, 0x5410, RZ ;  /* 0x000054108cd1a816 */ /* 0x000fe400000000ff */
[----:B------:R-:W-:Y:S01]  /*11460*/  ISETP.GE.U32.AND P2, PT, R241, R7, PT ;  /* 0x00000007f100720c */ /* 0x000fe20003f46070 */
[----:B------:R-:W1:Y:S01]  /*11470*/  MUFU.EX2 R19, R19 ;  /* 0x0000001300137308 */ /* 0x000e620000000800 */
[----:B------:R-:W-:-:S07]  /*11480*/  F2FP.BF16.PACK_AB R36, R24, R36 ;  /* 0x000000241824723e */ /* 0x000fce00000010ff */
[----:B------:R-:W1:Y:S08]  /*11490*/  MUFU.EX2 R20, R20 ;  /* 0x0000001400147308 */ /* 0x000e700000000800 */
[----:B------:R-:W1:Y:S08]  /*114a0*/  MUFU.EX2 R26, R26 ;  /* 0x0000001a001a7308 */ /* 0x000e700000000800 */
[----:B------:R-:W1:Y:S08]  /*114b0*/  MUFU.EX2 R24, R61 ;  /* 0x0000003d00187308 */ /* 0x000e700000000800 */
[----:B------:R-:W1:Y:S08]  /*114c0*/  MUFU.EX2 R25, R25 ;  /* 0x0000001900197308 */ /* 0x000e700000000800 */
[----:B------:R-:W-:Y:S08]  /*114d0*/  MUFU.EX2 R168, R48 ;  /* 0x0000003000a87308 */ /* 0x000ff00000000800 */
[----:B------:R-:W1:Y:S08]  /*114e0*/  MUFU.EX2 R174, R52 ;  /* 0x0000003400ae7308 */ /* 0x000e700000000800 */
[----:B------:R-:W1:Y:S01]  /*114f0*/  MUFU.EX2 R176, R63 ;  /* 0x0000003f00b07308 */ /* 0x000e620000000800 */
[----:B------:R-:W-:Y:S01]  /*11500*/  FADD.FTZ R9, R157, R27 ;  /* 0x0000001b9d097221 */ /* 0x000fe20000010000 */
[----:B------:R-:W-:Y:S01]  /*11510*/  @!P1 HFMA2.BF16_V2 R141, -RZ.H0_H0, RZ.H0_H0, -R208.H0_H0 ;  /* 0x200000ffff8d9231 */ /* 0x000fe200003409d0 */
[----:B--2---:R-:W-:-:S04]  /*11520*/  FFMA.FTZ R6, R193, R2, R17 ;  /* 0x00000002c1067223 */ /* 0x004fc80000010011 */
[----:B------:R-:W-:Y:S01]  /*11530*/  FADD.FTZ R8, R18, R6 ;  /* 0x0000000612087221 */ /* 0x000fe20000010000 */
[----:B------:R-:W-:-:S04]  /*11540*/  F2FP.BF16.PACK_AB R6, R180, R71 ;  /* 0x00000047b406723e */ /* 0x000fc800000010ff */
[C---:B------:R-:W-:Y:S02]  /*11550*/  PRMT R207, R6.reuse, 0x7610, R207 ;  /* 0x0000761006cf7816 */ /* 0x040fe400000000cf */
[----:B------:R-:W-:-:S03]  /*11560*/  PRMT R206, R6, 0x7632, R206 ;  /* 0x0000763206ce7816 */ /* 0x000fc600000000ce */
[----:B------:R-:W-:Y:S01]  /*11570*/  @!P0 HFMA2.BF16_V2 R143, -RZ.H0_H0, RZ.H0_H0, -R207.H0_H0 ;  /* 0x200000ffff8f8231 */ /* 0x000fe200003409cf */
[----:B---3--:R-:W-:-:S04]  /*11580*/  PRMT R54, R207, 0x5410, R206 ;  /* 0x00005410cf367816 */ /* 0x008fc800000000ce */
[----:B------:R-:W-:Y:S02]  /*11590*/  @!P0 PRMT R207, R143, 0x5410, RZ ;  /* 0x000054108fcf8816 */ /* 0x000fe400000000ff */
[----:B------:R-:W-:Y:S02]  /*115a0*/  ISETP.GE.U32.AND P0, PT, R241, R16, PT ;  /* 0x00000010f100720c */ /* 0x000fe40003f06070 */
[----:B------:R-:W-:Y:S02]  /*115b0*/  SHF.R.U32.HI R6, RZ, 0x18, R0 ;  /* 0x00000018ff067819 */ /* 0x000fe40000011600 */
[----:B------:R-:W-:-:S04]  /*115c0*/  LOP3.LUT R0, R0, 0xffff, RZ, 0xc0, !PT ;  /* 0x0000ffff00007812 */ /* 0x000fc800078ec0ff */
[----:B------:R-:W-:-:S05]  /*115d0*/  SHF.R.U32.HI R0, RZ, 0x8, R0 ;  /* 0x00000008ff007819 */ /* 0x000fca0000011600 */
[----:B------:R-:W-:Y:S01]  /*115e0*/  @!P0 HFMA2.BF16_V2 R142, -RZ.H0_H0, RZ.H0_H0, -R206.H0_H0 ;  /* 0x200000ffff8e8231 */ /* 0x000fe200003409ce */
[----:B------:R-:W-:-:S04]  /*115f0*/  LOP3.LUT R0, R0, 0xffff, RZ, 0xc0, !PT ;  /* 0x0000ffff00007812 */ /* 0x000fc800078ec0ff */
[----:B------:R-:W-:Y:S02]  /*11600*/  @!P0 PRMT R206, R142, 0x5410, RZ ;  /* 0x000054108ece8816 */ /* 0x000fe400000000ff */
[----:B------:R-:W-:Y:S02]  /*11610*/  ISETP.GE.U32.AND P0, PT, R241, R0, PT ;  /* 0x00000000f100720c */ /* 0x000fe40003f06070 */
[----:B-1----:R-:W-:-:S04]  /*11620*/  F2FP.BF16.PACK_AB R0, R173, R74 ;  /* 0x0000004aad00723e */ /* 0x002fc800000010ff */
[C---:B------:R-:W-:Y:S02]  /*11630*/  PRMT R205, R0.reuse, 0x7610, R205 ;  /* 0x0000761000cd7816 */ /* 0x040fe400000000cd */
[----:B------:R-:W-:-:S03]  /*11640*/  PRMT R204, R0, 0x7632, R204 ;  /* 0x0000763200cc7816 */ /* 0x000fc600000000cc */
[----:B------:R-:W-:Y:S01]  /*11650*/  @!P2 HFMA2.BF16_V2 R145, -RZ.H0_H0, RZ.H0_H0, -R205.H0_H0 ;  /* 0x200000ffff91a231 */ /* 0x000fe200003409cd */
[----:B------:R-:W-:Y:S02]  /*11660*/  LOP3.LUT R0, R12, 0xff, RZ, 0xc0, !PT ;  /* 0x000000ff0c007812 */ /* 0x000fe400078ec0ff */
[----:B------:R-:W-:Y:S02]  /*11670*/  PRMT R46, R205, 0x5410, R204 ;  /* 0x00005410cd2e7816 */ /* 0x000fe400000000cc */
[----:B------:R-:W-:Y:S02]  /*11680*/  @!P2 PRMT R205, R145, 0x5410, RZ ;  /* 0x0000541091cda816 */ /* 0x000fe400000000ff */
[C---:B------:R-:W-:Y:S02]  /*11690*/  ISETP.GE.U32.AND P2, PT, R241.reuse, R0, PT ;  /* 0x00000000f100720c */ /* 0x040fe40003f46070 */
[----:B------:R-:W-:Y:S01]  /*116a0*/  ISETP.GE.U32.AND P3, PT, R241, R6, PT ;  /* 0x00000006f100720c */ /* 0x000fe20003f66070 */
[----:B------:R-:W-:Y:S01]  /*116b0*/  FADD.FTZ R6, R19, R8 ;  /* 0x0000000813067221 */ /* 0x000fe20000010000 */
[----:B------:R-:W-:Y:S01]  /*116c0*/  SHF.R.U32.HI R0, RZ, 0x8, R13 ;  /* 0x00000008ff007819 */ /* 0x000fe2000001160d */
[----:B------:R-:W-:Y:S01]  /*116d0*/  @!P0 HFMA2.BF16_V2 R144, -RZ.H0_H0, RZ.H0_H0, -R204.H0_H0 ;  /* 0x200000ffff908231 */ /* 0x000fe200003409cc */
[----:B------:R1:W-:Y:S01]  /*116e0*/  MUFU.EX2 R177, R56 ;  /* 0x0000003800b17308 */ /* 0x0003e20000000800 */
[----:B------:R-:W-:Y:S01]  /*116f0*/  FADD.FTZ R6, R20, R6 ;  /* 0x0000000614067221 */ /* 0x000fe20000010000 */
[----:B------:R-:W-:-:S02]  /*11700*/  LOP3.LUT R0, R0, 0xffff, RZ, 0xc0, !PT ;  /* 0x0000ffff00007812 */ /* 0x000fc400078ec0ff */
[----:B------:R-:W-:-:S04]  /*11710*/  @!P0 PRMT R204, R144, 0x5410, RZ ;  /* 0x0000541090cc8816 */ /* 0x000fc800000000ff */
[----:B------:R-:W2:Y:S01]  /*11720*/  MUFU.EX2 R175, R55 ;  /* 0x0000003700af7308 */ /* 0x000ea20000000800 */
[----:B------:R-:W-:Y:S01]  /*11730*/  ISETP.GE.U32.AND P0, PT, R241, R0, PT ;  /* 0x00000000f100720c */ /* 0x000fe20003f06070 */
[----:B------:R-:W-:Y:S01]  /*11740*/  FADD.FTZ R0, R26, R6 ;  /* 0x000000061a007221 */ /* 0x000fe20000010000 */
[----:B------:R-:W-:Y:S01]  /*11750*/  F2FP.BF16.PACK_AB R27, R20, R19 ;  /* 0x00000013141b723e */ /* 0x000fe200000010ff */
[----:B------:R-:W-:Y:S02]  /*11760*/  FMUL.FTZ R20, R131, R5 ;  /* 0x0000000583147220 */ /* 0x000fe40000410000 */
[----:B------:R-:W-:Y:S01]  /*11770*/  IMAD.MOV.U32 R131, RZ, RZ, R24 ;  /* 0x000000ffff837224 */ /* 0x000fe200078e0018 */
[----:B------:R-:W-:Y:S01]  /*11780*/  @!P1 PRMT R208, R141, 0x5410, RZ ;  /* 0x000054108dd09816 */ /* 0x000fe200000000ff */
[----:B------:R-:W-:Y:S01]  /*11790*/  FADD.FTZ R38, R25, R0 ;  /* 0x0000000019267221 */ /* 0x000fe20000010000 */
[----:B------:R-:W-:Y:S01]  /*117a0*/  F2FP.BF16.PACK_AB R37, R18, R17 ;  /* 0x000000111225723e */ /* 0x000fe200000010ff */
[----:B------:R-:W-:Y:S01]  /*117b0*/  FMUL.FTZ R185, R136, R4 ;  /* 0x0000000488b97220 */ /* 0x000fe20000410000 */
[----:B------:R-:W-:Y:S01]  /*117c0*/  ISETP.GE.U32.AND P1, PT, R241, R10, PT ;  /* 0x0000000af100720c */ /* 0x000fe20003f26070 */
[----:B------:R-:W-:Y:S01]  /*117d0*/  FMUL.FTZ R184, R137, R4 ;  /* 0x0000000489b87220 */ /* 0x000fe20000410000 */
[----:B------:R-:W-:Y:S01]  /*117e0*/  F2FP.BF16.PACK_AB R0, R174, R168 ;  /* 0x000000a8ae00723e */ /* 0x000fe200000010ff */
        /* <DEDUP_REMOVED lines=8> */
[-C--:B-1----:R-:W-:Y:S02]  /*11870*/  FMUL.FTZ R56, R116, R4.reuse ;  /* 0x0000000474387220 */ /* 0x082fe40000410000 */
[-C--:B------:R-:W-:Y:S02]  /*11880*/  FMUL.FTZ R187, R117, R4.reuse ;  /* 0x0000000475bb7220 */ /* 0x080fe40000410000 */
[-C--:B------:R-:W-:Y:S02]  /*11890*/  FMUL.FTZ R6, R108, R4.reuse ;  /* 0x000000046c067220 */ /* 0x080fe40000410000 */
[-C--:B------:R-:W-:Y:S02]  /*118a0*/  FMUL.FTZ R17, R109, R4.reuse ;  /* 0x000000046d117220 */ /* 0x080fe40000410000 */
[----:B------:R-:W-:-:S02]  /*118b0*/  FMUL.FTZ R193, R100, R4 ;  /* 0x0000000464c17220 */ /* 0x000fc40000410000 */
[----:B------:R-:W-:Y:S01]  /*118c0*/  FMUL.FTZ R10, R101, R4 ;  /* 0x00000004650a7220 */ /* 0x000fe20000410000 */
[----:B------:R-:W-:Y:S02]  /*118d0*/  F2FP.BF16.PACK_AB R4, R176, R131 ;  /* 0x00000083b004723e */ /* 0x000fe400000010ff */
[C---:B------:R-:W-:Y:S02]  /*118e0*/  PRMT R203, R0.reuse, 0x7610, R203 ;  /* 0x0000761000cb7816 */ /* 0x040fe400000000cb */
[----:B------:R-:W-:Y:S02]  /*118f0*/  PRMT R202, R0, 0x7632, R202 ;  /* 0x0000763200ca7816 */ /* 0x000fe400000000ca */
[----:B--2---:R-:W-:Y:S02]  /*11900*/  F2FP.BF16.PACK_AB R0, R175, R177 ;  /* 0x000000b1af00723e */ /* 0x004fe400000010ff */
[----:B------:R-:W-:Y:S02]  /*11910*/  PRMT R201, R4, 0x7610, R201 ;  /* 0x0000761004c97816 */ /* 0x000fe400000000c9 */
[----:B------:R-:W-:-:S02]  /*11920*/  PRMT R198, R0, 0x7632, R198 ;  /* 0x0000763200c67816 */ /* 0x000fc400000000c6 */
[----:B------:R-:W-:Y:S01]  /*11930*/  PRMT R200, R4, 0x7632, R200 ;  /* 0x0000763204c87816 */ /* 0x000fe200000000c8 */
[----:B------:R-:W-:Y:S01]  /*11940*/  @!P6 HFMA2.BF16_V2 R50, -RZ.H0_H0, RZ.H0_H0, -R201.H0_H0 ;  /* 0x200000ffff32e231 */ /* 0x000fe200003409c9 */
[-C--:B------:R-:W-:Y:S01]  /*11950*/  FMUL.FTZ R183, R138, R5.reuse ;  /* 0x000000058ab77220 */ /* 0x080fe20000410000 */
[----:B------:R-:W-:Y:S01]  /*11960*/  PRMT R199, R0, 0x7610, R199 ;  /* 0x0000761000c77816 */ /* 0x000fe200000000c7 */
[----:B------:R-:W-:Y:S01]  /*11970*/  IMAD.MOV.U32 R138, RZ, RZ, R17 ;  /* 0x000000ffff8a7224 */ /* 0x000fe200078e0011 */
[----:B------:R-:W-:Y:S01]  /*11980*/  @!P1 HFMA2.BF16_V2 R43, -RZ.H0_H0, RZ.H0_H0, -R198.H0_H0 ;  /* 0x200000ffff2b9231 */ /* 0x000fe200003409c6 */
[----:B------:R-:W-:Y:S01]  /*11990*/  FADD.FTZ R0, R163, R21 ;  /* 0x00000015a3007221 */ /* 0x000fe20000010000 */
[----:B------:R-:W-:Y:S01]  /*119a0*/  @!P0 HFMA2.BF16_V2 R49, -RZ.H0_H0, RZ.H0_H0, -R200.H0_H0 ;  /* 0x200000ffff318231 */ /* 0x000fe200003409c8 */
[----:B------:R-:W-:Y:S01]  /*119b0*/  IMAD.MOV.U32 R17, RZ, RZ, R40 ;  /* 0x000000ffff117224 */ /* 0x000fe200078e0028 */
[----:B------:R-:W-:Y:S01]  /*119c0*/  PRMT R40, R201, 0x5410, R200 ;  /* 0x00005410c9287816 */ /* 0x000fe200000000c8 */
[----:B------:R-:W-:Y:S01]  /*119d0*/  FMUL.FTZ R182, R139, R5 ;  /* 0x000000058bb67220 */ /* 0x000fe20000410000 */
[----:B------:R-:W-:Y:S01]  /*119e0*/  @!P6 PRMT R201, R50, 0x5410, RZ ;  /* 0x0000541032c9e816 */ /* 0x000fe200000000ff */
[----:B------:R-:W-:Y:S01]  /*119f0*/  IMAD.MOV.U32 R61, RZ, RZ, R178 ;  /* 0x000000ffff3d7224 */ /* 0x000fe200078e00b2 */
[----:B------:R-:W-:Y:S01]  /*11a00*/  F2FP.BF16.PACK_AB R25, R25, R26 ;  /* 0x0000001a1919723e */ /* 0x000fe200000010ff */
[----:B------:R-:W-:-:S02]  /*11a10*/  IMAD.MOV.U32 R139, RZ, RZ, R6 ;  /* 0x000000ffff8b7224 */ /* 0x000fc400078e0006 */
[----:B------:R-:W-:Y:S01]  /*11a20*/  IMAD.MOV.U32 R50, RZ, RZ, R41 ;  /* 0x000000ffff327224 */ /* 0x000fe200078e0029 */
[----:B------:R-:W-:Y:S01]  /*11a30*/  PRMT R41, R199, 0x5410, R198 ;  /* 0x00005410c7297816 */ /* 0x000fe200000000c6 */
[----:B------:R-:W-:Y:S01]  /*11a40*/  FADD.FTZ R0, R162, R0 ;  /* 0x00000000a2007221 */ /* 0x000fe20000010000 */
[----:B------:R-:W-:Y:S01]  /*11a50*/  @!P3 HFMA2.BF16_V2 R100, -RZ.H0_H0, RZ.H0_H0, -R202.H0_H0 ;  /* 0x200000ffff64b231 */ /* 0x000fe200003409ca */
[----:B------:R-:W-:Y:S01]  /*11a60*/  IMAD.MOV.U32 R136, RZ, RZ, R194 ;  /* 0x000000ffff887224 */ /* 0x000fe200078e00c2 */
[----:B------:R-:W-:Y:S01]  /*11a70*/  @!P1 PRMT R198, R43, 0x5410, RZ ;  /* 0x000054102bc69816 */ /* 0x000fe200000000ff */
        /* <DEDUP_REMOVED lines=14> */
[----:B------:R1:W2:Y:S01]  /*11b60*/  MUFU.EX2 R5, R44 ;  /* 0x0000002c00057308 */ /* 0x0002a20000000800 */
        /* <DEDUP_REMOVED lines=15> */
[----:B-1----:R-:W-:Y:S02]  /*11c60*/  FMUL.FTZ R44, R79, R2 ;  /* 0x000000024f2c7220 */ /* 0x002fe40000410000 */
[----:B------:R-:W-:Y:S02]  /*11c70*/  IMAD.MOV.U32 R49, RZ, RZ, R20 ;  /* 0x000000ffff317224 */ /* 0x000fe400078e0014 */
[----:B------:R-:W-:Y:S01]  /*11c80*/  FADD.FTZ R2, R167, R0 ;  /* 0x00000000a7027221 */ /* 0x000fe20000010000 */
[----:B------:R-:W-:Y:S01]  /*11c90*/  PRMT R42, R203, 0x5410, R202 ;  /* 0x00005410cb2a7816 */ /* 0x000fe200000000ca */
[----:B------:R-:W-:Y:S02]  /*11ca0*/  FADD.FTZ R0, R166, R9 ;  /* 0x00000009a6007221 */ /* 0x000fe40000010000 */
[----:B------:R-:W-:Y:S01]  /*11cb0*/  IMAD.WIDE.U32 R20, R136, -0x326172a9, RZ ;  /* 0xcd9e8d5788147825 */ /* 0x000fe200078e00ff */
[----:B------:R-:W-:Y:S01]  /*11cc0*/  @!P3 PRMT R202, R100, 0x5410, RZ ;  /* 0x0000541064cab816 */ /* 0x000fe200000000ff */
[----:B------:R1:W3:Y:S02]  /*11cd0*/  MUFU.EX2 R4, R45 ;  /* 0x0000002d00047308 */ /* 0x0002e40000000800 */
[----:B------:R-:W-:-:S02]  /*11ce0*/  IMAD.MOV.U32 R100, RZ, RZ, R16 ;  /* 0x000000ffff647224 */ /* 0x000fc400078e0010 */
[----:B------:R-:W-:Y:S01]  /*11cf0*/  FADD.FTZ R16, R154, R0 ;  /* 0x000000009a107221 */ /* 0x000fe20000010000 */
[----:B----4-:R-:W-:Y:S01]  /*11d00*/  LOP3.LUT R0, R21, R186, RZ, 0x3c, !PT ;  /* 0x000000ba15007212 */ /* 0x010fe200078e3cff */
[----:B------:R-:W-:Y:S01]  /*11d10*/  @!P2 HFMA2.BF16_V2 R47, -RZ.H0_H0, RZ.H0_H0, -R199.H0_H0 ;  /* 0x200000ffff2fa231 */ /* 0x000fe200003409c7 */
[----:B------:R-:W-:Y:S02]  /*11d20*/  FMUL.FTZ R108, R112, R3 ;  /* 0x00000003706c7220 */ /* 0x000fe40000410000 */
[----:B------:R-:W-:Y:S02]  /*11d30*/  IMAD.MOV.U32 R112, RZ, RZ, R7 ;  /* 0x000000ffff707224 */ /* 0x000fe400078e0007 */
[----:B------:R-:W-:Y:S01]  /*11d40*/  @!P2 PRMT R199, R47, 0x5410, RZ ;  /* 0x000054102fc7a816 */ /* 0x000fe200000000ff */
[----:B------:R-:W-:Y:S02]  /*11d50*/  IMAD.MOV.U32 R47, RZ, RZ, R10 ;  /* 0x000000ffff2f7224 */ /* 0x000fe400078e000a */
[----:B-1----:R-:W-:-:S02]  /*11d60*/  IMAD.MOV.U32 R45, RZ, RZ, R6 ;  /* 0x000000ffff2d7224 */ /* 0x002fc400078e0006 */
[----:B------:R-:W-:-:S04]  /*11d70*/  IMAD.WIDE.U32 R6, R0, -0x2daee0ad, RZ ;  /* 0xd2511f5300067825 */ /* 0x000fc800078e00ff */
[-C--:B------:R-:W-:Y:S02]  /*11d80*/  FMUL.FTZ R109, R113, R3.reuse ;  /* 0x00000003716d7220 */ /* 0x080fe40000410000 */
        /* <DEDUP_REMOVED lines=15> */
[----:B------:R-:W-:Y:S01]  /*11e80*/  FADD.FTZ R17, R159, R2 ;  /* 0x000000029f117221 */ /* 0x000fe20000010000 */
[----:B------:R-:W-:Y:S01]  /*11e90*/  LOP3.LUT R2, R23, UR29, R20, 0x96, !PT ;  /* 0x0000001d17027c12 */ /* 0x000fe2000f8e9614 */
[----:B--2---:R-:W-:Y:S01]  /*11ea0*/  FADD.FTZ R3, R5, R11 ;  /* 0x0000000b05037221 */ /* 0x004fe20000010000 */
[----:B------:R-:W-:Y:S01]  /*11eb0*/  LOP3.LUT R0, R7, UR28, R238, 0x96, !PT ;  /* 0x0000001c07007c12 */ /* 0x000fe2000f8e96ee */
[----:B------:R-:W-:Y:S01]  /*11ec0*/  IMAD.MOV.U32 R115, RZ, RZ, R19 ;  /* 0x000000ffff737224 */ /* 0x000fe200078e0013 */
[C---:B---3--:R-:W-:Y:S01]  /*11ed0*/  F2FP.BF16.PACK_AB R18, R4.reuse, R5 ;  /* 0x000000050412723e */ /* 0x048fe200000010ff */
[----:B------:R-:W-:-:S02]  /*11ee0*/  FADD.FTZ R19, R4, R3 ;  /* 0x0000000304137221 */ /* 0x000fc40000010000 */
[----:B------:R-:W-:-:S04]  /*11ef0*/  IMAD.WIDE.U32 R2, R2, -0x2daee0ad, RZ ;  /* 0xd2511f5302027825 */ /* 0x000fc800078e00ff */
[----:B------:R-:W-:Y:S01]  /*11f00*/  IMAD.WIDE.U32 R4, R0, -0x326172a9, RZ ;  /* 0xcd9e8d5700047825 */ /* 0x000fe200078e00ff */
[----:B------:R-:W-:-:S04]  /*11f10*/  LOP3.LUT R0, R3, UR26, R6, 0x96, !PT ;  /* 0x0000001a03007c12 */ /* 0x000fc8000f8e9606 */
[----:B------:R-:W-:Y:S01]  /*11f20*/  LOP3.LUT R3, R5, UR27, R22, 0x96, !PT ;  /* 0x0000001b05037c12 */ /* 0x000fe2000f8e9616 */
[----:B------:R-:W-:Y:S02]  /*11f30*/  IMAD.MOV.U32 R23, RZ, RZ, R8 ;  /* 0x000000ffff177224 */ /* 0x000fe400078e0008 */
[----:B------:R-:W-:Y:S02]  /*11f40*/  IMAD.MOV.U32 R7, RZ, RZ, R45 ;  /* 0x000000ffff077224 */ /* 0x000fe400078e002d */
[----:B------:R-:W-:-:S04]  /*11f50*/  IMAD.WIDE.U32 R8, R3, -0x2daee0ad, RZ ;  /* 0xd2511f5303087825 */ /* 0x000fc800078e00ff */
[----:B------:R-:W-:Y:S02]  /*11f60*/  IMAD.MOV.U32 R22, RZ, RZ, R113 ;  /* 0x000000ffff167224 */ /* 0x000fe400078e0071 */
        /* <DEDUP_REMOVED lines=12> */
[----:B------:R-:W-:Y:S02]  /*12030*/  IMAD.MOV.U32 R0, RZ, RZ, R9 ;  /* 0x000000ffff007224 */ /* 0x000fe400078e0009 */
[----:B------:R-:W-:-:S04]  /*12040*/  IMAD.WIDE.U32 R8, R3, -0x326172a9, RZ ;  /* 0xcd9e8d5703087825 */ /* 0x000fc800078e00ff */
[----:B------:R-:W-:-:S04]  /*12050*/  IMAD.WIDE.U32 R2, R2, -0x326172a9, RZ ;  /* 0xcd9e8d5702027825 */ /* 0x000fc800078e00ff */
[----:B------:R-:W-:Y:S01]  /*12060*/  IMAD.MOV.U32 R11, RZ, RZ, R0 ;  /* 0x000000ffff0b7224 */ /* 0x000fe200078e0000 */
[----:B------:R-:W-:Y:S01]  /*12070*/  LOP3.LUT R0, R3, UR8, R8, 0x96, !PT ;  /* 0x0000000803007c12 */ /* 0x000fe2000f8e9608 */
[----:B------:R-:W-:-:S03]  /*12080*/  IMAD.MOV.U32 R8, RZ, RZ, R7 ;  /* 0x000000ffff087224 */ /* 0x000fc600078e0007 */
[----:B------:R-:W-:-:S04]  /*12090*/  LOP3.LUT R7, R0, 0xff, RZ, 0xc0, !PT ;  /* 0x000000ff00077812 */ /* 0x000fc800078ec0ff */
[----:B------:R-:W-:Y:S02]  /*120a0*/  ISETP.GE.U32.AND P2, PT, R241, R7, PT ;  /* 0x00000007f100720c */ /* 0x000fe40003f46070 */
[----:B------:R-:W-:Y:S01]  /*120b0*/  LOP3.LUT R7, R0, 0xffff, RZ, 0xc0, !PT ;  /* 0x0000ffff00077812 */ /* 0x000fe200078ec0ff */
[----:B------:R-:W-:-:S03]  /*120c0*/  IMAD.MOV.U32 R21, RZ, RZ, R11 ;  /* 0x000000ffff157224 */ /* 0x000fc600078e000b */
[----:B------:R-:W-:Y:S02]  /*120d0*/  SHF.R.U32.HI R7, RZ, 0x8, R7 ;  /* 0x00000008ff077819 */ /* 0x000fe40000011607 */
[----:B------:R-:W-:Y:S01]  /*120e0*/  LOP3.LUT R11, R5, UR27, R14, 0x96, !PT ;  /* 0x0000001b050b7c12 */ /* 0x000fe2000f8e960e */
[----:B------:R-:W-:Y:S01]  /*120f0*/  IMAD.MOV.U32 R5, RZ, RZ, R193 ;  /* 0x000000ffff057224 */ /* 0x000fe200078e00c1 */
[----:B------:R-:W-:-:S04]  /*12100*/  LOP3.LUT R7, R7, 0xffff, RZ, 0xc0, !PT ;  /* 0x0000ffff07077812 */ /* 0x000fc800078ec0ff */
[----:B------:R-:W-:Y:S01]  /*12110*/  ISETP.GE.U32.AND P1, PT, R241, R7, PT ;  /* 0x00000007f100720c */ /* 0x000fe20003f26070 */
[----:B------:R-:W-:Y:S01]  /*12120*/  IMAD.MOV.U32 R7, RZ, RZ, R5 ;  /* 0x000000ffff077224 */ /* 0x000fe200078e0005 */
[--C-:B------:R-:W-:Y:S02]  /*12130*/  SHF.R.U32.HI R5, RZ, 0x10, R0.reuse ;  /* 0x00000010ff057819 */ /* 0x100fe40000011600 */
[----:B------:R-:W-:Y:S01]  /*12140*/  SHF.R.U32.HI R0, RZ, 0x18, R0 ;  /* 0x00000018ff007819 */ /* 0x000fe20000011600 */
[----:B------:R-:W-:-:S03]  /*12150*/  @!P4 HFMA2.BF16_V2 R146, -RZ.H0_H0, RZ.H0_H0, -R203.H0_H0 ;  /* 0x200000ffff92c231 */ /* 0x000fc600003409cb */
[----:B------:R-:W-:Y:S02]  /*12160*/  ISETP.GE.U32.AND P0, PT, R241, R0, PT ;  /* 0x00000000f100720c */ /* 0x000fe40003f06070 */
[----:B------:R-:W-:Y:S02]  /*12170*/  LOP3.LUT R0, R2, 0xff, RZ, 0xc0, !PT ;  /* 0x000000ff02007812 */ /* 0x000fe400078ec0ff */
[----:B------:R-:W-:Y:S02]  /*12180*/  @!P4 PRMT R203, R146, 0x5410, RZ ;  /* 0x0000541092cbc816 */ /* 0x000fe400000000ff */
[----:B------:R-:W-:Y:S02]  /*12190*/  LOP3.LUT R10, R9, UR13, R10, 0x96, !PT ;  /* 0x0000000d090a7c12 */ /* 0x000fe4000f8e960a */
[----:B------:R-:W-:Y:S02]  /*121a0*/  ISETP.GE.U32.AND P4, PT, R241, R0, PT ;  /* 0x00000000f100720c */ /* 0x000fe40003f86070 */
[----:B------:R-:W-:-:S02]  /*121b0*/  LOP3.LUT R9, R15, UR29, R20, 0x96, !PT ;  /* 0x0000001d0f097c12 */ /* 0x000fc4000f8e9614 */
[----:B------:R-:W-:Y:S02]  /*121c0*/  SHF.R.U32.HI R0, RZ, 0x10, R2 ;  /* 0x00000010ff007819 */ /* 0x000fe40000011602 */
[----:B------:R-:W-:Y:S02]  /*121d0*/  LOP3.LUT R5, R5, 0xff, RZ, 0xc0, !PT ;  /* 0x000000ff05057812 */ /* 0x000fe400078ec0ff */
[C---:B------:R-:W-:Y:S02]  /*121e0*/  PRMT R15, R36.reuse, 0x7610, R15 ;  /* 0x00007610240f7816 */ /* 0x040fe4000000000f */
[----:B------:R-:W-:Y:S02]  /*121f0*/  PRMT R14, R36, 0x7632, R14 ;  /* 0x00007632240e7816 */ /* 0x000fe4000000000e */
[----:B------:R-:W-:Y:S01]  /*12200*/  LOP3.LUT R0, R0, 0xff, RZ, 0xc0, !PT ;  /* 0x000000ff00007812 */ /* 0x000fe200078ec0ff */
[----:B------:R-:W-:Y:S01]  /*12210*/  @!P2 HFMA2.BF16_V2 R53, -RZ.H0_H0, RZ.H0_H0, -R15.H0_H0 ;  /* 0x200000ffff35a231 */ /* 0x000fe2000034090f */
[C---:B------:R-:W-:Y:S01]  /*12220*/  ISETP.GE.U32.AND P3, PT, R241.reuse, R5, PT ;  /* 0x00000005f100720c */ /* 0x040fe20003f66070 */
[----:B------:R-:W-:Y:S01]  /*12230*/  IMAD.MOV.U32 R5, RZ, RZ, R8 ;  /* 0x000000ffff057224 */ /* 0x000fe200078e0008 */
[----:B------:R-:W-:Y:S01]  /*12240*/  LOP3.LUT R3, R2, 0xffff, RZ, 0xc0, !PT ;  /* 0x0000ffff02037812 */ /* 0x000fe200078ec0ff */
[----:B------:R-:W-:Y:S01]  /*12250*/  @!P1 HFMA2.BF16_V2 R57, -RZ.H0_H0, RZ.H0_H0, -R14.H0_H0 ;  /* 0x200000ffff399231 */ /* 0x000fe2000034090e */
[----:B------:R-:W-:Y:S01]  /*12260*/  SHF.R.U32.HI R8, RZ, 0x18, R2 ;  /* 0x00000018ff087819 */ /* 0x000fe20000011602 */
[----:B------:R-:W-:Y:S01]  /*12270*/  IMAD.MOV.U32 R2, RZ, RZ, R23 ;  /* 0x000000ffff027224 */ /* 0x000fe200078e0017 */
[----:B------:R-:W-:Y:S01]  /*12280*/  ISETP.GE.U32.AND P6, PT, R241, R0, PT ;  /* 0x00000000f100720c */ /* 0x000fe20003fc6070 */
[----:B------:R-:W-:Y:S01]  /*12290*/  IMAD.MOV.U32 R36, RZ, RZ, R39 ;  /* 0x000000ffff247224 */ /* 0x000fe200078e0027 */
[----:B------:R-:W-:-:S02]  /*122a0*/  SHF.R.U32.HI R0, RZ, 0x8, R3 ;  /* 0x00000008ff007819 */ /* 0x000fc40000011603 */
[----:B------:R-:W-:Y:S02]  /*122b0*/  PRMT R39, R15, 0x5410, R14 ;  /* 0x000054100f277816 */ /* 0x000fe4000000000e */
[----:B------:R-:W-:Y:S01]  /*122c0*/  @!P2 PRMT R15, R53, 0x5410, RZ ;  /* 0x00005410350fa816 */ /* 0x000fe200000000ff */
[----:B------:R-:W-:Y:S01]  /*122d0*/  IMAD.MOV.U32 R53, RZ, RZ, R2 ;  /* 0x000000ffff357224 */ /* 0x000fe200078e0002 */
[----:B------:R-:W-:Y:S01]  /*122e0*/  LOP3.LUT R0, R0, 0xffff, RZ, 0xc0, !PT ;  /* 0x0000ffff00007812 */ /* 0x000fe200078ec0ff */
[----:B------:R-:W-:Y:S01]  /*122f0*/  IMAD.WIDE.U32 R2, R10, -0x2daee0ad, RZ ;  /* 0xd2511f530a027825 */ /* 0x000fe200078e00ff */
[----:B------:R-:W-:-:S03]  /*12300*/  @!P1 PRMT R14, R57, 0x5410, RZ ;  /* 0x00005410390e9816 */ /* 0x000fc600000000ff */
[----:B------:R-:W-:Y:S02]  /*12310*/  IMAD.MOV.U32 R57, RZ, RZ, R7 ;  /* 0x000000ffff397224 */ /* 0x000fe400078e0007 */
[----:B------:R1:W2:Y:S01]  /*12320*/  MUFU.EX2 R7, R66 ;  /* 0x0000004200077308 */ /* 0x0002a20000000800 */
[----:B------:R-:W-:Y:S02]  /*12330*/  ISETP.GE.U32.AND P2, PT, R241, R0, PT ;  /* 0x00000000f100720c */ /* 0x000fe40003f46070 */
[----:B------:R-:W-:-:S05]  /*12340*/  LOP3.LUT R0, R3, UR7, R12, 0x96, !PT ;  /* 0x0000000703007c12 */ /* 0x000fca000f8e960c */
[----:B------:R3:W4:Y:S01]  /*12350*/  MUFU.EX2 R10, R67 ;  /* 0x00000043000a7308 */ /* 0x0007220000000800 */
[----:B------:R-:W-:Y:S02]  /*12360*/  IMAD.MOV.U32 R20, RZ, RZ, R194 ;  /* 0x000000ffff147224 */ /* 0x000fe400078e00c2 */
[----:B-1----:R-:W-:Y:S01]  /*12370*/  IMAD.MOV.U32 R66, RZ, RZ, R5 ;  /* 0x000000ffff427224 */ /* 0x002fe200078e0005 */
[----:B------:R-:W-:Y:S01]  /*12380*/  SHF.R.U32.HI R5, RZ, 0x10, R0 ;  /* 0x00000010ff057819 */ /* 0x000fe20000011600 */
[----:B------:R-:W-:Y:S01]  /*12390*/  FADD.FTZ R23, R192, R17 ;  /* 0x00000011c0177221 */ /* 0x000fe20000010000 */
[----:B------:R-:W-:Y:S02]  /*123a0*/  PRMT R13, R37, 0x7610, R13 ;  /* 0x00007610250d7816 */ /* 0x000fe4000000000d */
[----:B------:R-:W-:Y:S01]  /*123b0*/  MUFU.EX2 R233, R233 ;  /* 0x000000e900e97308 */ /* 0x000fe20000000800 */
[----:B------:R-:W-:Y:S01]  /*123c0*/  LOP3.LUT R5, R5, 0xff, RZ, 0xc0, !PT ;  /* 0x000000ff05057812 */ /* 0x000fe200078ec0ff */
[----:B------:R-:W-:Y:S01]  /*123d0*/  IMAD.MOV.U32 R17, RZ, RZ, R20 ;  /* 0x000000ffff117224 */ /* 0x000fe200078e0014 */
[----:B------:R-:W-:Y:S01]  /*123e0*/  PRMT R12, R37, 0x7632, R12 ;  /* 0x00007632250c7816 */ /* 0x000fe2000000000c */
[----:B------:R-:W-:Y:S01]  /*123f0*/  IMAD.MOV.U32 R20, RZ, RZ, R115 ;  /* 0x000000ffff147224 */ /* 0x000fe200078e0073 */
[----:B------:R-:W-:Y:S01]  /*12400*/  ISETP.GE.U32.AND P1, PT, R241, R5, PT ;  /* 0x00000005f100720c */ /* 0x000fe20003f26070 */
[----:B--2---:R-:W-:Y:S01]  /*12410*/  FADD.FTZ R5, R7, R19 ;  /* 0x0000001307057221 */ /* 0x004fe20000010000 */
[----:B------:R-:W-:Y:S01]  /*12420*/  @!P3 HFMA2.BF16_V2 R68, -RZ.H0_H0, RZ.H0_H0, -R13.H0_H0 ;  /* 0x200000ffff44b231 */ /* 0x000fe2000034090d */
[----:B---3--:R-:W-:Y:S01]  /*12430*/  IMAD.MOV.U32 R67, RZ, RZ, R20 ;  /* 0x000000ffff437224 */ /* 0x008fe200078e0014 */
[----:B------:R-:W-:Y:S01]  /*12440*/  PRMT R167, R18, 0x7610, R167 ;  /* 0x0000761012a77816 */ /* 0x000fe200000000a7 */
[----:B----4-:R-:W-:Y:S01]  /*12450*/  FADD.FTZ R20, R10, R5 ;  /* 0x000000050a147221 */ /* 0x010fe20000010000 */
[----:B------:R-:W-:Y:S01]  /*12460*/  LOP3.LUT R5, R0, 0xff, RZ, 0xc0, !PT ;  /* 0x000000ff00057812 */ /* 0x000fe200078ec0ff */
[----:B------:R-:W-:Y:S01]  /*12470*/  MUFU.EX2 R236, R236 ;  /* 0x000000ec00ec7308 */ /* 0x000fe20000000800 */
[----:B------:R-:W-:Y:S01]  /*12480*/  PRMT R37, R13, 0x5410, R12 ;  /* 0x000054100d257816 */ /* 0x000fe2000000000c */
[----:B------:R-:W-:Y:S01]  /*12490*/  @!P4 HFMA2.BF16_V2 R73, -RZ.H0_H0, RZ.H0_H0, -R167.H0_H0 ;  /* 0x200000ffff49c231 */ /* 0x000fe200003409a7 */
[----:B------:R-:W-:Y:S01]  /*124a0*/  @!P3 PRMT R13, R68, 0x5410, RZ ;  /* 0x00005410440db816 */ /* 0x000fe200000000ff */
[----:B------:R-:W-:Y:S01]  /*124b0*/  IMAD.MOV.U32 R68, RZ, RZ, R66 ;  /* 0x000000ffff447224 */ /* 0x000fe200078e0042 */
[----:B------:R-:W-:Y:S01]  /*124c0*/  PRMT R163, R18, 0x7632, R163 ;  /* 0x0000763212a37816 */ /* 0x000fe200000000a3 */
[----:B------:R-:W-:Y:S01]  /*124d0*/  IMAD.MOV.U32 R66, RZ, RZ, R57 ;  /* 0x000000ffff427224 */ /* 0x000fe200078e0039 */
[----:B------:R-:W-:Y:S01]  /*124e0*/  ISETP.GE.U32.AND P3, PT, R241, R5, PT ;  /* 0x00000005f100720c */ /* 0x000fe20003f66070 */
[----:B------:R-:W-:Y:S01]  /*124f0*/  IMAD.MOV.U32 R57, RZ, RZ, R36 ;  /* 0x000000ffff397224 */ /* 0x000fe200078e0024 */
[----:B------:R-:W-:Y:S01]  /*12500*/  SHF.R.U32.HI R5, RZ, 0x18, R0 ;  /* 0x00000018ff057819 */ /* 0x000fe20000011600 */
[----:B------:R-:W-:Y:S01]  /*12510*/  UIADD3 UR5, UR5, 0x1, URZ ;  /* 0x0000000105057890 */ /* 0x000fe2000fffe03f */
[----:B------:R-:W-:Y:S01]  /*12520*/  LOP3.LUT R0, R0, 0xffff, RZ, 0xc0, !PT ;  /* 0x0000ffff00007812 */ /* 0x000fe200078ec0ff */
[----:B------:R1:W5:Y:S01]  /*12530*/  LDL.LU R194, [R1+0x1b8] ;  /* 0x0001b80001c27983 */ /* 0x0003620000300800 */
[----:B------:R-:W-:-:S02]  /*12540*/  PRMT R36, R167, 0x5410, R163 ;  /* 0x00005410a7247816 */ /* 0x000fc400000000a3 */
[----:B------:R-:W-:Y:S01]  /*12550*/  @!P4 PRMT R167, R73, 0x5410, RZ ;  /* 0x0000541049a7c816 */ /* 0x000fe200000000ff */
[----:B------:R-:W-:Y:S01]  /*12560*/  @!P2 HFMA2.BF16_V2 R76, -RZ.H0_H0, RZ.H0_H0, -R163.H0_H0 ;  /* 0x200000ffff4ca231 */ /* 0x000fe200003409a3 */
[----:B------:R-:W-:Y:S01]  /*12570*/  ISETP.GE.U32.AND P4, PT, R241, R8, PT ;  /* 0x00000008f100720c */ /* 0x000fe20003f86070 */
[----:B------:R-:W-:Y:S01]  /*12580*/  IMAD.WIDE.U32 R8, R9, -0x2daee0ad, RZ ;  /* 0xd2511f5309087825 */ /* 0x000fe200078e00ff */
[----:B------:R-:W-:Y:S02]  /*12590*/  SHF.R.U32.HI R0, RZ, 0x8, R0 ;  /* 0x00000008ff007819 */ /* 0x000fe40000011600 */
[----:B------:R-:W-:Y:S01]  /*125a0*/  F2FP.BF16.PACK_AB R7, R10, R7 ;  /* 0x000000070a07723e */ /* 0x000fe200000010ff */
[----:B------:R-:W-:Y:S01]  /*125b0*/  IMAD.WIDE.U32 R10, R11, -0x2daee0ad, RZ ;  /* 0xd2511f530b0a7825 */ /* 0x000fe200078e00ff */
[----:B------:R-:W-:Y:S01]  /*125c0*/  LOP3.LUT R0, R0, 0xffff, RZ, 0xc0, !PT ;  /* 0x0000ffff00007812 */ /* 0x000fe200078ec0ff */
[----:B------:R-:W-:Y:S01]  /*125d0*/  @!P0 HFMA2.BF16_V2 R65, -RZ.H0_H0, RZ.H0_H0, -R12.H0_H0 ;  /* 0x200000ffff418231 */ /* 0x000fe2000034090c */
[----:B------:R-:W-:-:S02]  /*125e0*/  LOP3.LUT R6, R9, UR26, R6, 0x96, !PT ;  /* 0x0000001a09067c12 */ /* 0x000fc4000f8e9606 */
[C---:B------:R-:W-:Y:S02]  /*125f0*/  PRMT R161, R27.reuse, 0x7610, R161 ;  /* 0x000076101ba17816 */ /* 0x040fe400000000a1 */
[----:B------:R-:W-:Y:S01]  /*12600*/  PRMT R162, R27, 0x7632, R162 ;  /* 0x000076321ba27816 */ /* 0x000fe200000000a2 */
[----:B------:R-:W-:Y:S01]  /*12610*/  IMAD.MOV.U32 R115, RZ, RZ, R47 ;  /* 0x000000ffff737224 */ /* 0x000fe200078e002f */
[----:B------:R-:W-:Y:S02]  /*12620*/  @!P2 PRMT R163, R76, 0x5410, RZ ;  /* 0x000054104ca3a816 */ /* 0x000fe400000000ff */
[C---:B------:R-:W-:Y:S02]  /*12630*/  PRMT R160, R25.reuse, 0x7632, R160 ;  /* 0x0000763219a07816 */ /* 0x040fe400000000a0 */
[----:B------:R-:W-:Y:S01]  /*12640*/  PRMT R159, R25, 0x7610, R159 ;  /* 0x00007610199f7816 */ /* 0x000fe2000000009f */
[----:B------:R-:W-:Y:S01]  /*12650*/  MUFU.EX2 R19, R148 ;  /* 0x0000009400137308 */ /* 0x000fe20000000800 */
[----:B------:R-:W-:Y:S01]  /*12660*/  ISETP.GE.U32.AND P2, PT, R241, R0, PT ;  /* 0x00000000f100720c */ /* 0x000fe20003f46070 */
[----:B------:R1:W5:Y:S01]  /*12670*/  LDL.LU R193, [R1+0x1b4] ;  /* 0x0001b40001c17983 */ /* 0x0003620000300800 */
[----:B------:R-:W-:-:S02]  /*12680*/  PRMT R197, R7, 0x7610, R197 ;  /* 0x0000761007c57816 */ /* 0x000fc400000000c5 */
[----:B------:R-:W-:Y:S01]  /*12690*/  PRMT R166, R7, 0x7632, R166 ;  /* 0x0000763207a67816 */ /* 0x000fe200000000a6 */
[----:B------:R-:W-:Y:S01]  /*126a0*/  IMAD.WIDE.U32 R6, R6, -0x326172a9, RZ ;  /* 0xcd9e8d5706067825 */ /* 0x000fe200078e00ff */
[----:B------:R-:W-:Y:S02]  /*126b0*/  LOP3.LUT R0, R11, UR24, R8, 0x96, !PT ;  /* 0x000000180b007c12 */ /* 0x000fe4000f8e9608 */
[----:B------:R-:W-:Y:S01]  /*126c0*/  @!P0 PRMT R12, R65, 0x5410, RZ ;  /* 0x00005410410c8816 */ /* 0x000fe200000000ff */
[----:B------:R-:W-:Y:S01]  /*126d0*/  @!P6 HFMA2.BF16_V2 R78, -RZ.H0_H0, RZ.H0_H0, -R161.H0_H0 ;  /* 0x200000ffff4ee231 */ /* 0x000fe200003409a1 */
[----:B------:R-:W-:Y:S01]  /*126e0*/  LOP3.LUT R4, R7, UR25, R4, 0x96, !PT ;  /* 0x0000001907047c12 */ /* 0x000fe2000f8e9604 */
[----:B------:R-:W-:Y:S01]  /*126f0*/  IMAD.WIDE.U32 R8, R0, -0x326172a9, RZ ;  /* 0xcd9e8d5700087825 */ /* 0x000fe200078e00ff */
[----:B------:R-:W-:-:S03]  /*12700*/  ISETP.GE.U32.AND P0, PT, R241, R5, PT ;  /* 0x00000005f100720c */ /* 0x000fc60003f06070 */
[----:B------:R-:W-:Y:S01]  /*12710*/  IMAD.MOV.U32 R73, RZ, RZ, R26 ;  /* 0x000000ffff497224 */ /* 0x000fe200078e001a */
[----:B------:R-:W-:Y:S01]  /*12720*/  LOP3.LUT R0, R9, UR23, R6, 0x96, !PT ;  /* 0x0000001709007c12 */ /* 0x000fe2000f8e9606 */
[----:B------:R-:W-:Y:S01]  /*12730*/  IMAD.WIDE.U32 R4, R4, -0x2daee0ad, RZ ;  /* 0xd2511f5304047825 */ /* 0x000fe200078e00ff */
[----:B------:R-:W-:-:S03]  /*12740*/  @!P4 HFMA2.BF16_V2 R77, -RZ.H0_H0, RZ.H0_H0, -R162.H0_H0 ;  /* 0x200000ffff4dc231 */ /* 0x000fc600003409a2 */
[----:B------:R-:W-:Y:S01]  /*12750*/  IMAD.MOV.U32 R47, RZ, RZ, R49 ;  /* 0x000000ffff2f7224 */ /* 0x000fe200078e0031 */
[----:B------:R-:W-:Y:S01]  /*12760*/  LOP3.LUT R5, R5, UR22, R10, 0x96, !PT ;  /* 0x0000001605057c12 */ /* 0x000fe2000f8e960a */
[----:B------:R-:W-:Y:S01]  /*12770*/  IMAD.WIDE.U32 R6, R0, -0x2daee0ad, RZ ;  /* 0xd2511f5300067825 */ /* 0x000fe200078e00ff */
[----:B------:R-:W-:Y:S01]  /*12780*/  @!P3 HFMA2.BF16_V2 R79, -RZ.H0_H0, RZ.H0_H0, -R197.H0_H0 ;  /* 0x200000ffff4fb231 */ /* 0x000fe200003409c5 */
[----:B------:R-:W-:Y:S01]  /*12790*/  PRMT R26, R161, 0x5410, R162 ;  /* 0x00005410a11a7816 */ /* 0x000fe200000000a2 */
[----:B------:R-:W2:Y:S01]  /*127a0*/  MUFU.EX2 R25, R147 ;  /* 0x0000009300197308 */ /* 0x000ea20000000800 */
[----:B------:R-:W-:Y:S01]  /*127b0*/  @!P6 PRMT R161, R78, 0x5410, RZ ;  /* 0x000054104ea1e816 */ /* 0x000fe200000000ff */
[----:B------:R-:W-:Y:S01]  /*127c0*/  IMAD.MOV.U32 R27, RZ, RZ, R17 ;  /* 0x000000ffff1b7224 */ /* 0x000fe200078e0011 */
[----:B------:R-:W-:Y:S01]  /*127d0*/  LOP3.LUT R7, R7, UR12, R4, 0x96, !PT ;  /* 0x0000000c07077c12 */ /* 0x000fe2000f8e9604 */
[----:B------:R-:W-:Y:S01]  /*127e0*/  IMAD.WIDE.U32 R4, R5, -0x326172a9, RZ ;  /* 0xcd9e8d5705047825 */ /* 0x000fe200078e00ff */
[----:B------:R-:W-:Y:S01]  /*127f0*/  @!P0 HFMA2.BF16_V2 R81, -RZ.H0_H0, RZ.H0_H0, -R160.H0_H0 ;  /* 0x200000ffff518231 */ /* 0x000fe200003409a0 */
[----:B------:R-:W-:-:S02]  /*12800*/  LOP3.LUT R0, R2, 0xff, RZ, 0xc0, !PT ;  /* 0x000000ff02007812 */ /* 0x000fc400078ec0ff */
[----:B------:R-:W-:Y:S01]  /*12810*/  IMAD.MOV.U32 R76, RZ, RZ, R67 ;  /* 0x000000ffff4c7224 */ /* 0x000fe200078e0043 */
[----:B------:R-:W-:Y:S01]  /*12820*/  @!P1 HFMA2.BF16_V2 R82, -RZ.H0_H0, RZ.H0_H0, -R159.H0_H0 ;  /* 0x200000ffff529231 */ /* 0x000fe2000034099f */
[----:B------:R-:W-:Y:S01]  /*12830*/  IMAD.MOV.U32 R78, RZ, RZ, R115 ;  /* 0x000000ffff4e7224 */ /* 0x000fe200078e0073 */
[----:B------:R-:W-:Y:S01]  /*12840*/  PRMT R115, R197, 0x5410, R166 ;  /* 0x00005410c5737816 */ /* 0x000fe200000000a6 */
[----:B------:R1:W5:Y:S01]  /*12850*/  LDL.LU R192, [R1+0x1b0] ;  /* 0x0001b00001c07983 */ /* 0x0003620000300800 */
[----:B------:R-:W-:Y:S01]  /*12860*/  @!P3 PRMT R197, R79, 0x5410, RZ ;  /* 0x000054104fc5b816 */ /* 0x000fe200000000ff */
[----:B------:R-:W-:Y:S01]  /*12870*/  IMAD.MOV.U32 R79, RZ, RZ, R66 ;  /* 0x000000ffff4f7224 */ /* 0x000fe200078e0042 */
[----:B------:R-:W-:Y:S02]  /*12880*/  LOP3.LUT R10, R2, 0xffff, RZ, 0xc0, !PT ;  /* 0x0000ffff020a7812 */ /* 0x000fe400078ec0ff */
[--C-:B------:R-:W-:Y:S02]  /*12890*/  SHF.R.U32.HI R11, RZ, 0x10, R2.reuse ;  /* 0x00000010ff0b7819 */ /* 0x100fe40000011602 */
[----:B------:R-:W-:Y:S01]  /*128a0*/  SHF.R.U32.HI R9, RZ, 0x18, R2 ;  /* 0x00000018ff097819 */ /* 0x000fe20000011602 */
[----:B------:R-:W-:Y:S01]  /*128b0*/  IMAD.WIDE.U32 R2, R7, -0x326172a9, RZ ;  /* 0xcd9e8d5707027825 */ /* 0x000fe200078e00ff */
[----:B------:R-:W-:-:S03]  /*128c0*/  LOP3.LUT R7, R5, UR13, R8, 0x96, !PT ;  /* 0x0000000d05077c12 */ /* 0x000fc6000f8e9608 */
[----:B------:R-:W-:Y:S01]  /*128d0*/  IMAD.MOV.U32 R66, RZ, RZ, R114 ;  /* 0x000000ffff427224 */ /* 0x000fe200078e0072 */
[----:B------:R-:W-:Y:S01]  /*128e0*/  PRMT R114, R159, 0x5410, R160 ;  /* 0x000054109f727816 */ /* 0x000fe200000000a0 */
[----:B------:R-:W-:Y:S01]  /*128f0*/  IMAD.MOV.U32 R49, RZ, RZ, R50 ;  /* 0x000000ffff317224 */ /* 0x000fe200078e0032 */
[----:B------:R-:W-:Y:S01]  /*12900*/  @!P0 PRMT R160, R81, 0x5410, RZ ;  /* 0x0000541051a08816 */ /* 0x000fe200000000ff */
[----:B------:R-:W-:Y:S01]  /*12910*/  IMAD.MOV.U32 R50, RZ, RZ, R24 ;  /* 0x000000ffff327224 */ /* 0x000fe200078e0018 */
[----:B------:R-:W-:Y:S01]  /*12920*/  ISETP.GE.U32.AND P0, PT, R241, R0, PT ;  /* 0x00000000f100720c */ /* 0x000fe20003f06070 */
[----:B------:R-:W-:Y:S01]  /*12930*/  FADD.FTZ R24, R156, R16 ;  /* 0x000000109c187221 */ /* 0x000fe20000010000 */
[----:B------:R-:W-:Y:S01]  /*12940*/  LOP3.LUT R4, R3, UR8, R4, 0x96, !PT ;  /* 0x0000000803047c12 */ /* 0x000fe2000f8e9604 */
[----:B------:R-:W-:Y:S01]  /*12950*/  IMAD.MOV.U32 R16, RZ, RZ, R191 ;  /* 0x000000ffff107224 */ /* 0x000fe200078e00bf */
[C---:B------:R-:W-:Y:S02]  /*12960*/  LOP3.LUT R0, R2.reuse, 0xff, RZ, 0xc0, !PT ;  /* 0x000000ff02007812 */ /* 0x040fe400078ec0ff */
[----:B------:R-:W-:-:S02]  /*12970*/  LOP3.LUT R8, R2, 0xffff, RZ, 0xc0, !PT ;  /* 0x0000ffff02087812 */ /* 0x000fc400078ec0ff */
[--C-:B------:R-:W-:Y:S02]  /*12980*/  SHF.R.U32.HI R17, RZ, 0x10, R2.reuse ;  /* 0x00000010ff117819 */ /* 0x100fe40000011602 */
[----:B------:R-:W-:Y:S01]  /*12990*/  SHF.R.U32.HI R5, RZ, 0x18, R2 ;  /* 0x00000018ff057819 */ /* 0x000fe20000011602 */
[----:B------:R-:W-:Y:S01]  /*129a0*/  IMAD.WIDE.U32 R2, R7, -0x2daee0ad, RZ ;  /* 0xd2511f5307027825 */ /* 0x000fe200078e00ff */
[----:B------:R-:W-:Y:S01]  /*129b0*/  @!P4 PRMT R162, R77, 0x5410, RZ ;  /* 0x000054104da2c816 */ /* 0x000fe200000000ff */
[----:B------:R-:W-:Y:S02]  /*129c0*/  @!P2 HFMA2.BF16_V2 R80, -RZ.H0_H0, RZ.H0_H0, -R166.H0_H0 ;  /* 0x200000ffff50a231 */ /* 0x000fe400003409a6 */
[----:B------:R-:W-:Y:S01]  /*129d0*/  IMAD.MOV.U32 R65, RZ, RZ, R21 ;  /* 0x000000ffff417224 */ /* 0x000fe200078e0015 */
[C---:B------:R-:W-:Y:S01]  /*129e0*/  LOP3.LUT R18, R2.reuse, 0xffff, RZ, 0xc0, !PT ;  /* 0x0000ffff02127812 */ /* 0x040fe200078ec0ff */
[----:B------:R-:W-:Y:S01]  /*129f0*/  IMAD.MOV.U32 R77, RZ, RZ, R16 ;  /* 0x000000ffff4d7224 */ /* 0x000fe200078e0010 */
[----:B------:R-:W-:Y:S01]  /*12a00*/  SHF.R.U32.HI R16, RZ, 0x10, R2 ;  /* 0x00000010ff107819 */ /* 0x000fe20000011602 */
[----:B------:R-:W-:Y:S01]  /*12a10*/  IMAD.MOV.U32 R67, RZ, RZ, R22 ;  /* 0x000000ffff437224 */ /* 0x000fe200078e0016 */
[----:B------:R-:W-:-:S02]  /*12a20*/  LOP3.LUT R22, R2, 0xff, RZ, 0xc0, !PT ;  /* 0x000000ff02167812 */ /* 0x000fc400078ec0ff */
[----:B------:R-:W-:Y:S01]  /*12a30*/  @!P1 PRMT R159, R82, 0x5410, RZ ;  /* 0x00005410529f9816 */ /* 0x000fe200000000ff */
[----:B------:R-:W-:Y:S01]  /*12a40*/  IMAD.MOV.U32 R81, RZ, RZ, R45 ;  /* 0x000000ffff517224 */ /* 0x000fe200078e002d */
[----:B------:R-:W-:Y:S01]  /*12a50*/  SHF.R.U32.HI R21, RZ, 0x18, R2 ;  /* 0x00000018ff157819 */ /* 0x000fe20000011602 */
[----:B------:R1:W5:Y:S01]  /*12a60*/  LDL.LU R191, [R1+0x1ac] ;  /* 0x0001ac0001bf7983 */ /* 0x0003620000300800 */
[----:B------:R-:W-:-:S04]  /*12a70*/  SHF.R.U32.HI R2, RZ, 0x8, R10 ;  /* 0x00000008ff027819 */ /* 0x000fc8000001160a */
[----:B------:R-:W-:Y:S02]  /*12a80*/  LOP3.LUT R2, R2, 0xffff, RZ, 0xc0, !PT ;  /* 0x0000ffff02027812 */ /* 0x000fe400078ec0ff */
[----:B------:R-:W-:Y:S02]  /*12a90*/  @!P2 PRMT R166, R80, 0x5410, RZ ;  /* 0x0000541050a6a816 */ /* 0x000fe400000000ff */
[----:B------:R-:W-:Y:S02]  /*12aa0*/  ISETP.GE.U32.AND P1, PT, R241, R2, PT ;  /* 0x00000002f100720c */ /* 0x000fe40003f26070 */
[----:B--2---:R-:W-:Y:S01]  /*12ab0*/  F2FP.BF16.PACK_AB R2, R25, R19 ;  /* 0x000000131902723e */ /* 0x004fe200000010ff */
[----:B------:R-:W-:Y:S01]  /*12ac0*/  MUFU.EX2 R10, R59 ;  /* 0x0000003b000a7308 */ /* 0x000fe20000000800 */
[----:B------:R-:W-:Y:S02]  /*12ad0*/  ISETP.GE.U32.AND P2, PT, R241, R9, PT ;  /* 0x00000009f100720c */ /* 0x000fe40003f46070 */
[----:B------:R-:W-:-:S05]  /*12ae0*/  PRMT R158, R2, 0x7610, R158 ;  /* 0x00007610029e7816 */ /* 0x000fca000000009e */
[----:B------:R-:W2:Y:S01]  /*12af0*/  MUFU.EX2 R9, R51 ;  /* 0x0000003300097308 */ /* 0x000ea20000000800 */
[----:B------:R-:W-:Y:S01]  /*12b00*/  PRMT R157, R2, 0x7632, R157 ;  /* 0x00007632029d7816 */ /* 0x000fe2000000009d */
[----:B------:R-:W-:Y:S01]  /*12b10*/  @!P0 HFMA2.BF16_V2 R83, -RZ.H0_H0, RZ.H0_H0, -R158.H0_H0 ;  /* 0x200000ffff538231 */ /* 0x000fe2000034099e */
[----:B------:R-:W-:Y:S01]  /*12b20*/  LOP3.LUT R2, R11, 0xff, RZ, 0xc0, !PT ;  /* 0x000000ff0b027812 */ /* 0x000fe200078ec0ff */
[----:B------:R-:W-:Y:S01]  /*12b30*/  IMAD.MOV.U32 R82, RZ, RZ, R113 ;  /* 0x000000ffff527224 */ /* 0x000fe200078e0071 */
[----:B------:R-:W-:Y:S02]  /*12b40*/  PRMT R113, R158, 0x5410, R157 ;  /* 0x000054109e717816 */ /* 0x000fe4000000009d */
[----:B------:R-:W-:Y:S02]  /*12b50*/  @!P0 PRMT R158, R83, 0x5410, RZ ;  /* 0x00005410539e8816 */ /* 0x000fe400000000ff */
[C---:B------:R-:W-:Y:S02]  /*12b60*/  ISETP.GE.U32.AND P0, PT, R241.reuse, R2, PT ;  /* 0x00000002f100720c */ /* 0x040fe40003f06070 */
[C---:B------:R-:W-:Y:S01]  /*12b70*/  ISETP.GE.U32.AND P6, PT, R241.reuse, R5, PT ;  /* 0x00000005f100720c */ /* 0x040fe20003fc6070 */
[----:B------:R-:W-:Y:S01]  /*12b80*/  FADD.FTZ R5, R190, R23 ;  /* 0x00000017be057221 */ /* 0x000fe20000010000 */
[----:B------:R-:W-:Y:S01]  /*12b90*/  MUFU.EX2 R11, R151 ;  /* 0x00000097000b7308 */ /* 0x000fe20000000800 */
[----:B------:R-:W-:Y:S01]  /*12ba0*/  ISETP.GE.U32.AND P3, PT, R241, R0, PT ;  /* 0x00000000f100720c */ /* 0x000fe20003f66070 */
[----:B------:R-:W-:Y:S01]  /*12bb0*/  IMAD.MOV.U32 R80, RZ, RZ, R112 ;  /* 0x000000ffff507224 */ /* 0x000fe200078e0070 */
[----:B--2---:R-:W-:Y:S01]  /*12bc0*/  F2FP.BF16.PACK_AB R2, R10, R9 ;  /* 0x000000090a02723e */ /* 0x004fe200000010ff */
[----:B------:R-:W-:Y:S01]  /*12bd0*/  @!P1 HFMA2.BF16_V2 R84, -RZ.H0_H0, RZ.H0_H0, -R157.H0_H0 ;  /* 0x200000ffff549231 */ /* 0x000fe2000034099d */
[----:B------:R-:W-:Y:S01]  /*12be0*/  LOP3.LUT R0, R3, UR7, R6, 0x96, !PT ;  /* 0x0000000703007c12 */ /* 0x000fe2000f8e9606 */
[----:B------:R-:W-:Y:S01]  /*12bf0*/  FADD.FTZ R7, R19, R20 ;  /* 0x0000001413077221 */ /* 0x000fe20000010000 */
[----:B------:R-:W-:Y:S01]  /*12c00*/  PRMT R156, R2, 0x7610, R156 ;  /* 0x00007610029c7816 */ /* 0x000fe2000000009c */
[----:B------:R-:W2:Y:S01]  /*12c10*/  MUFU.EX2 R23, R152 ;  /* 0x0000009800177308 */ /* 0x000ea20000000800 */
[----:B------:R-:W-:Y:S01]  /*12c20*/  LOP3.LUT R3, R4, 0xffff, RZ, 0xc0, !PT ;  /* 0x0000ffff04037812 */ /* 0x000fe200078ec0ff */
[----:B------:R-:W-:Y:S01]  /*12c30*/  IMAD.MOV.U32 R51, RZ, RZ, R68 ;  /* 0x000000ffff337224 */ /* 0x000fe200078e0044 */
[----:B------:R-:W-:Y:S01]  /*12c40*/  PRMT R155, R2, 0x7632, R155 ;  /* 0x00007632029b7816 */ /* 0x000fe2000000009b */
[----:B------:R-:W-:Y:S01]  /*12c50*/  @!P0 HFMA2.BF16_V2 R86, -RZ.H0_H0, RZ.H0_H0, -R156.H0_H0 ;  /* 0x200000ffff568231 */ /* 0x000fe2000034099c */
[----:B------:R-:W-:-:S03]  /*12c60*/  SHF.R.U32.HI R2, RZ, 0x8, R3 ;  /* 0x00000008ff027819 */ /* 0x000fc60000011603 */
[----:B------:R-:W-:Y:S01]  /*12c70*/  MUFU.EX2 R45, R150 ;  /* 0x00000096002d7308 */ /* 0x000fe20000000800 */
[----:B------:R-:W-:Y:S01]  /*12c80*/  LOP3.LUT R3, R4, 0xff, RZ, 0xc0, !PT ;  /* 0x000000ff04037812 */ /* 0x000fe200078ec0ff */
[----:B------:R-:W-:Y:S01]  /*12c90*/  IMAD.MOV.U32 R83, RZ, RZ, R65 ;  /* 0x000000ffff537224 */ /* 0x000fe200078e0041 */
[----:B------:R-:W-:Y:S01]  /*12ca0*/  PRMT R112, R156, 0x5410, R155 ;  /* 0x000054109c707816 */ /* 0x000fe2000000009b */
[----:B------:R-:W-:Y:S01]  /*12cb0*/  IMAD.MOV.U32 R59, RZ, RZ, R44 ;  /* 0x000000ffff3b7224 */ /* 0x000fe200078e002c */
[----:B------:R-:W-:Y:S01]  /*12cc0*/  LOP3.LUT R2, R2, 0xffff, RZ, 0xc0, !PT ;  /* 0x0000ffff02027812 */ /* 0x000fe200078ec0ff */
[----:B------:R1:W5:Y:S01]  /*12cd0*/  LDL.LU R190, [R1+0x1a8] ;  /* 0x0001a80001be7983 */ /* 0x0003620000300800 */
[----:B------:R-:W-:Y:S02]  /*12ce0*/  @!P0 PRMT R156, R86, 0x5410, RZ ;  /* 0x00005410569c8816 */ /* 0x000fe400000000ff */
[----:B------:R-:W-:Y:S02]  /*12cf0*/  ISETP.GE.U32.AND P0, PT, R241, R3, PT ;  /* 0x00000003f100720c */ /* 0x000fe40003f06070 */
[----:B------:R-:W-:-:S02]  /*12d00*/  @!P1 PRMT R157, R84, 0x5410, RZ ;  /* 0x00005410549d9816 */ /* 0x000fc400000000ff */
[----:B------:R-:W-:Y:S02]  /*12d10*/  ISETP.GE.U32.AND P1, PT, R241, R2, PT ;  /* 0x00000002f100720c */ /* 0x000fe40003f26070 */
[----:B--2---:R-:W-:Y:S01]  /*12d20*/  F2FP.BF16.PACK_AB R2, R23, R11 ;  /* 0x0000000b1702723e */ /* 0x004fe200000010ff */
[----:B------:R-:W-:Y:S01]  /*12d30*/  FADD.FTZ R6, R153, R24 ;  /* 0x0000001899067221 */ /* 0x000fe20000010000 */
[----:B------:R-:W2:Y:S02]  /*12d40*/  MUFU.EX2 R19, R149 ;  /* 0x0000009500137308 */ /* 0x000ea40000000800 */
[C---:B------:R-:W-:Y:S02]  /*12d50*/  PRMT R154, R2.reuse, 0x7610, R154 ;  /* 0x00007610029a7816 */ /* 0x040fe4000000009a */
[----:B------:R-:W-:Y:S02]  /*12d60*/  PRMT R153, R2, 0x7632, R153 ;  /* 0x0000763202997816 */ /* 0x000fe40000000099 */
[----:B------:R-:W-:Y:S01]  /*12d70*/  SHF.R.U32.HI R2, RZ, 0x10, R4 ;  /* 0x00000010ff027819 */ /* 0x000fe20000011604 */
[----:B------:R-:W-:Y:S01]  /*12d80*/  @!P0 HFMA2.BF16_V2 R88, -RZ.H0_H0, RZ.H0_H0, -R154.H0_H0 ;  /* 0x200000ffff588231 */ /* 0x000fe2000034099a */
[----:B------:R-:W-:-:S02]  /*12d90*/  IMAD.MOV.U32 R68, RZ, RZ, R100 ;  /* 0x000000ffff447224 */ /* 0x000fc400078e0064 */
[----:B------:R-:W-:Y:S01]  /*12da0*/  LOP3.LUT R2, R2, 0xff, RZ, 0xc0, !PT ;  /* 0x000000ff02027812 */ /* 0x000fe200078ec0ff */
[----:B------:R-:W-:Y:S01]  /*12db0*/  IMAD.MOV.U32 R100, RZ, RZ, R131 ;  /* 0x000000ffff647224 */ /* 0x000fe200078e0083 */
[----:B------:R-:W-:Y:S01]  /*12dc0*/  PRMT R131, R154, 0x5410, R153 ;  /* 0x000054109a837816 */ /* 0x000fe20000000099 */
[----:B------:R-:W-:Y:S01]  /*12dd0*/  @!P1 HFMA2.BF16_V2 R87, -RZ.H0_H0, RZ.H0_H0, -R153.H0_H0 ;  /* 0x200000ffff579231 */ /* 0x000fe20000340999 */
[----:B------:R-:W-:Y:S02]  /*12de0*/  @!P0 PRMT R154, R88, 0x5410, RZ ;  /* 0x00005410589a8816 */ /* 0x000fe400000000ff */
[----:B------:R-:W-:Y:S02]  /*12df0*/  ISETP.GE.U32.AND P0, PT, R241, R2, PT ;  /* 0x00000002f100720c */ /* 0x000fe40003f06070 */
[----:B------:R-:W-:Y:S01]  /*12e00*/  SHF.R.U32.HI R2, RZ, 0x18, R4 ;  /* 0x00000018ff027819 */ /* 0x000fe20000011604 */
[----:B------:R-:W-:Y:S01]  /*12e10*/  IMAD.MOV.U32 R86, RZ, RZ, R27 ;  /* 0x000000ffff567224 */ /* 0x000fe200078e001b */
[----:B------:R-:W-:Y:S01]  /*12e20*/  @!P1 PRMT R153, R87, 0x5410, RZ ;  /* 0x0000541057999816 */ /* 0x000fe200000000ff */
[----:B------:R-:W-:Y:S01]  /*12e30*/  MUFU.EX2 R27, R229 ;  /* 0x000000e5001b7308 */ /* 0x000fe20000000800 */
[----:B------:R-:W-:-:S02]  /*12e40*/  ISETP.GE.U32.AND P1, PT, R241, R2, PT ;  /* 0x00000002f100720c */ /* 0x000fc40003f26070 */
[----:B--2---:R-:W-:-:S05]  /*12e50*/  F2FP.BF16.PACK_AB R2, R45, R19 ;  /* 0x000000132d02723e */ /* 0x004fca00000010ff */
[----:B------:R-:W2:Y:S01]  /*12e60*/  MUFU.EX2 R65, R230 ;  /* 0x000000e600417308 */ /* 0x000ea20000000800 */
[C---:B------:R-:W-:Y:S02]  /*12e70*/  PRMT R152, R2.reuse, 0x7610, R152 ;  /* 0x0000761002987816 */ /* 0x040fe40000000098 */
[----:B------:R-:W-:Y:S02]  /*12e80*/  PRMT R151, R2, 0x7632, R151 ;  /* 0x0000763202977816 */ /* 0x000fe40000000097 */
[----:B------:R-:W-:Y:S01]  /*12e90*/  SHF.R.U32.HI R2, RZ, 0x8, R8 ;  /* 0x00000008ff027819 */ /* 0x000fe20000011608 */
[----:B------:R-:W-:Y:S01]  /*12ea0*/  @!P0 HFMA2.BF16_V2 R90, -RZ.H0_H0, RZ.H0_H0, -R152.H0_H0 ;  /* 0x200000ffff5a8231 */ /* 0x000fe20000340998 */
[----:B------:R-:W-:Y:S02]  /*12eb0*/  IMAD.MOV.U32 R84, RZ, RZ, R130 ;  /* 0x000000ffff547224 */ /* 0x000fe400078e0082 */
[----:B------:R-:W-:Y:S02]  /*12ec0*/  LOP3.LUT R2, R2, 0xffff, RZ, 0xc0, !PT ;  /* 0x0000ffff02027812 */ /* 0x000fe400078ec0ff */
[----:B------:R-:W-:-:S02]  /*12ed0*/  PRMT R130, R152, 0x5410, R151 ;  /* 0x0000541098827816 */ /* 0x000fc40000000097 */
[----:B------:R-:W-:Y:S02]  /*12ee0*/  @!P0 PRMT R152, R90, 0x5410, RZ ;  /* 0x000054105a988816 */ /* 0x000fe400000000ff */
[----:B------:R-:W-:Y:S02]  /*12ef0*/  ISETP.GE.U32.AND P0, PT, R241, R2, PT ;  /* 0x00000002f100720c */ /* 0x000fe40003f06070 */
[----:B--2---:R-:W-:Y:S01]  /*12f00*/  F2FP.BF16.PACK_AB R2, R65, R27 ;  /* 0x0000001b4102723e */ /* 0x004fe200000010ff */
[----:B------:R-:W-:Y:S01]  /*12f10*/  @!P1 HFMA2.BF16_V2 R89, -RZ.H0_H0, RZ.H0_H0, -R151.H0_H0 ;  /* 0x200000ffff599231 */ /* 0x000fe20000340997 */
[----:B------:R-:W-:Y:S02]  /*12f20*/  IMAD.MOV.U32 R24, RZ, RZ, R67 ;  /* 0x000000ffff187224 */ /* 0x000fe400078e0043 */
[C---:B------:R-:W-:Y:S01]  /*12f30*/  PRMT R150, R2.reuse, 0x7610, R150 ;  /* 0x0000761002967816 */ /* 0x040fe20000000096 */
[----:B------:R-:W-:Y:S01]  /*12f40*/  IMAD.MOV.U32 R67, RZ, RZ, R66 ;  /* 0x000000ffff437224 */ /* 0x000fe200078e0042 */
[----:B------:R-:W-:Y:S01]  /*12f50*/  PRMT R149, R2, 0x7632, R149 ;  /* 0x0000763202957816 */ /* 0x000fe20000000095 */
[----:B------:R-:W-:Y:S01]  /*12f60*/  MUFU.EX2 R44, R222 ;  /* 0x000000de002c7308 */ /* 0x000fe20000000800 */
[----:B------:R-:W-:-:S02]  /*12f70*/  LOP3.LUT R2, R17, 0xff, RZ, 0xc0, !PT ;  /* 0x000000ff11027812 */ /* 0x000fc400078ec0ff */
[----:B------:R-:W-:Y:S02]  /*12f80*/  @!P1 PRMT R151, R89, 0x5410, RZ ;  /* 0x0000541059979816 */ /* 0x000fe400000000ff */
[----:B------:R-:W-:-:S03]  /*12f90*/  ISETP.GE.U32.AND P1, PT, R241, R2, PT ;  /* 0x00000002f100720c */ /* 0x000fc60003f26070 */
[----:B------:R-:W2:Y:S01]  /*12fa0*/  MUFU.EX2 R66, R223 ;  /* 0x000000df00427308 */ /* 0x000ea20000000800 */
[----:B------:R-:W-:Y:S01]  /*12fb0*/  LOP3.LUT R2, R16, 0xff, RZ, 0xc0, !PT ;  /* 0x000000ff10027812 */ /* 0x000fe200078ec0ff */
[----:B------:R-:W-:Y:S02]  /*12fc0*/  FADD.FTZ R9, R9, R38 ;  /* 0x0000002609097221 */ /* 0x000fe40000010000 */
[----:B------:R-:W-:Y:S01]  /*12fd0*/  FADD.FTZ R8, R235, R6 ;  /* 0x00000006eb087221 */ /* 0x000fe20000010000 */
[----:B------:R-:W-:Y:S01]  /*12fe0*/  ISETP.GE.U32.AND P4, PT, R241, R2, PT ;  /* 0x00000002f100720c */ /* 0x000fe20003f86070 */
[----:B------:R-:W-:Y:S01]  /*12ff0*/  IMAD.MOV.U32 R38, RZ, RZ, R67 ;  /* 0x000000ffff267224 */ /* 0x000fe200078e0043 */
[----:B------:R-:W-:Y:S01]  /*13000*/  LOP3.LUT R2, R0, 0xffff, RZ, 0xc0, !PT ;  /* 0x0000ffff00027812 */ /* 0x000fe200078ec0ff */
[----:B------:R-:W-:Y:S01]  /*13010*/  MUFU.EX2 R67, R231 ;  /* 0x000000e700437308 */ /* 0x000fe20000000800 */
[----:B------:R-:W-:Y:S02]  /*13020*/  @!P2 HFMA2.BF16_V2 R85, -RZ.H0_H0, RZ.H0_H0, -R155.H0_H0 ;  /* 0x200000ffff55a231 */ /* 0x000fe4000034099b */
[----:B------:R-:W-:-:S05]  /*13030*/  SHF.R.U32.HI R2, RZ, 0x8, R2 ;  /* 0x00000008ff027819 */ /* 0x000fca0000011602 */
[----:B------:R-:W3:Y:S01]  /*13040*/  MUFU.EX2 R235, R232 ;  /* 0x000000e800eb7308 */ /* 0x000ee20000000800 */
[----:B------:R-:W-:Y:S01]  /*13050*/  @!P0 HFMA2.BF16_V2 R91, -RZ.H0_H0, RZ.H0_H0, -R149.H0_H0 ;  /* 0x200000ffff5b8231 */ /* 0x000fe20000340995 */
[----:B--2---:R-:W-:Y:S01]  /*13060*/  F2FP.BF16.PACK_AB R4, R66, R44 ;  /* 0x0000002c4204723e */ /* 0x004fe200000010ff */
[----:B------:R-:W-:Y:S01]  /*13070*/  IMAD.MOV.U32 R20, RZ, RZ, R129 ;  /* 0x000000ffff147224 */ /* 0x000fe200078e0081 */
[----:B------:R-:W-:Y:S02]  /*13080*/  LOP3.LUT R3, R0, 0xff, RZ, 0xc0, !PT ;  /* 0x000000ff00037812 */ /* 0x000fe400078ec0ff */
[----:B------:R-:W-:Y:S02]  /*13090*/  LOP3.LUT R2, R2, 0xffff, RZ, 0xc0, !PT ;  /* 0x0000ffff02027812 */ /* 0x000fe400078ec0ff */
[----:B------:R-:W-:Y:S02]  /*130a0*/  PRMT R129, R150, 0x5410, R149 ;  /* 0x0000541096817816 */ /* 0x000fe40000000095 */
[----:B------:R-:W-:-:S02]  /*130b0*/  @!P2 PRMT R155, R85, 0x5410, RZ ;  /* 0x00005410559ba816 */ /* 0x000fc400000000ff */
[----:B------:R-:W-:Y:S02]  /*130c0*/  @!P0 PRMT R149, R91, 0x5410, RZ ;  /* 0x000054105b958816 */ /* 0x000fe400000000ff */
[C---:B------:R-:W-:Y:S02]  /*130d0*/  PRMT R148, R4.reuse, 0x7610, R148 ;  /* 0x0000761004947816 */ /* 0x040fe40000000094 */
[C---:B------:R-:W-:Y:S02]  /*130e0*/  ISETP.GE.U32.AND P0, PT, R241.reuse, R3, PT ;  /* 0x00000003f100720c */ /* 0x040fe40003f06070 */
[----:B------:R-:W-:Y:S02]  /*130f0*/  ISETP.GE.U32.AND P2, PT, R241, R2, PT ;  /* 0x00000002f100720c */ /* 0x000fe40003f46070 */
[--C-:B------:R-:W-:Y:S02]  /*13100*/  SHF.R.U32.HI R2, RZ, 0x18, R0.reuse ;  /* 0x00000018ff027819 */ /* 0x100fe40000011600 */
[----:B------:R-:W-:Y:S01]  /*13110*/  SHF.R.U32.HI R0, RZ, 0x10, R0 ;  /* 0x00000010ff007819 */ /* 0x000fe20000011600 */
[----:B------:R-:W-:Y:S01]  /*13120*/  @!P1 HFMA2.BF16_V2 R93, -RZ.H0_H0, RZ.H0_H0, -R148.H0_H0 ;  /* 0x200000ffff5d9231 */ /* 0x000fe20000340994 */
[----:B------:R-:W-:Y:S01]  /*13130*/  PRMT R147, R4, 0x7632, R147 ;  /* 0x0000763204937816 */ /* 0x000fe20000000093 */
[----:B------:R-:W-:Y:S01]  /*13140*/  MUFU.EX2 R231, R227 ;  /* 0x000000e300e77308 */ /* 0x000fe20000000800 */
[----:B---3--:R-:W-:Y:S01]  /*13150*/  F2FP.BF16.PACK_AB R3, R235, R67 ;  /* 0x00000043eb03723e */ /* 0x008fe200000010ff */
[----:B------:R-:W-:Y:S01]  /*13160*/  IMAD.MOV.U32 R85, RZ, RZ, R128 ;  /* 0x000000ffff557224 */ /* 0x000fe200078e0080 */
[----:B------:R-:W-:-:S05]  /*13170*/  LOP3.LUT R0, R0, 0xff, RZ, 0xc0, !PT ;  /* 0x000000ff00007812 */ /* 0x000fca00078ec0ff */
[----:B------:R-:W2:Y:S01]  /*13180*/  MUFU.EX2 R232, R225 ;  /* 0x000000e100e87308 */ /* 0x000ea20000000800 */
[----:B------:R-:W-:Y:S02]  /*13190*/  PRMT R128, R148, 0x5410, R147 ;  /* 0x0000541094807816 */ /* 0x000fe40000000093 */
[----:B------:R-:W-:Y:S02]  /*131a0*/  PRMT R146, R3, 0x7610, R146 ;  /* 0x0000761003927816 */ /* 0x000fe40000000092 */
[----:B------:R-:W-:Y:S02]  /*131b0*/  @!P1 PRMT R148, R93, 0x5410, RZ ;  /* 0x000054105d949816 */ /* 0x000fe400000000ff */
[----:B------:R-:W-:Y:S02]  /*131c0*/  ISETP.GE.U32.AND P1, PT, R241, R0, PT ;  /* 0x00000000f100720c */ /* 0x000fe40003f26070 */
[----:B------:R-:W-:Y:S01]  /*131d0*/  SHF.R.U32.HI R0, RZ, 0x8, R18 ;  /* 0x00000008ff007819 */ /* 0x000fe20000011612 */
[----:B------:R-:W-:Y:S01]  /*131e0*/  @!P0 HFMA2.BF16_V2 R95, -RZ.H0_H0, RZ.H0_H0, -R146.H0_H0 ;  /* 0x200000ffff5f8231 */ /* 0x000fe20000340992 */
[----:B------:R-:W-:Y:S01]  /*131f0*/  PRMT R145, R3, 0x7632, R145 ;  /* 0x0000763203917816 */ /* 0x000fe20000000091 */
[----:B------:R-:W-:Y:S01]  /*13200*/  @!P3 HFMA2.BF16_V2 R92, -RZ.H0_H0, RZ.H0_H0, -R150.H0_H0 ;  /* 0x200000ffff5cb231 */ /* 0x000fe20000340996 */
[----:B------:R-:W-:Y:S01]  /*13210*/  LOP3.LUT R0, R0, 0xffff, RZ, 0xc0, !PT ;  /* 0x0000ffff00007812 */ /* 0x000fe200078ec0ff */
[----:B------:R-:W-:Y:S01]  /*13220*/  MUFU.EX2 R230, R224 ;  /* 0x000000e000e67308 */ /* 0x000fe20000000800 */
[----:B------:R-:W-:Y:S01]  /*13230*/  PRMT R223, R146, 0x5410, R145 ;  /* 0x0000541092df7816 */ /* 0x000fe20000000091 */
[----:B------:R-:W-:Y:S01]  /*13240*/  @!P6 HFMA2.BF16_V2 R94, -RZ.H0_H0, RZ.H0_H0, -R147.H0_H0 ;  /* 0x200000ffff5ee231 */ /* 0x000fe20000340993 */
[----:B------:R-:W-:Y:S01]  /*13250*/  @!P0 PRMT R146, R95, 0x5410, RZ ;  /* 0x000054105f928816 */ /* 0x000fe200000000ff */
[----:B------:R-:W-:Y:S01]  /*13260*/  FADD.FTZ R7, R25, R7 ;  /* 0x0000000719077221 */ /* 0x000fe20000010000 */
[----:B------:R-:W-:-:S03]  /*13270*/  ISETP.GE.U32.AND P0, PT, R241, R0, PT ;  /* 0x00000000f100720c */ /* 0x000fc60003f06070 */
[----:B------:R-:W3:Y:S01]  /*13280*/  MUFU.EX2 R229, R228 ;  /* 0x000000e400e57308 */ /* 0x000ee20000000800 */
[----:B--2---:R-:W-:Y:S01]  /*13290*/  F2FP.BF16.PACK_AB R0, R232, R231 ;  /* 0x000000e7e800723e */ /* 0x004fe200000010ff */
[----:B------:R-:W-:Y:S01]  /*132a0*/  IMAD.MOV.U32 R25, RZ, RZ, R61 ;  /* 0x000000ffff197224 */ /* 0x000fe200078e003d */
[----:B------:R-:W-:Y:S01]  /*132b0*/  @!P3 PRMT R150, R92, 0x5410, RZ ;  /* 0x000054105c96b816 */ /* 0x000fe200000000ff */
[----:B------:R-:W-:Y:S01]  /*132c0*/  IMAD.MOV.U32 R92, RZ, RZ, R86 ;  /* 0x000000ffff5c7224 */ /* 0x000fe200078e0056 */
[----:B------:R-:W-:Y:S01]  /*132d0*/  @!P6 PRMT R147, R94, 0x5410, RZ ;  /* 0x000054105e93e816 */ /* 0x000fe200000000ff */
[----:B------:R-:W-:Y:S01]  /*132e0*/  IMAD.MOV.U32 R94, RZ, RZ, R25 ;  /* 0x000000ffff5e7224 */ /* 0x000fe200078e0019 */
[C---:B------:R-:W-:Y:S01]  /*132f0*/  PRMT R140, R0.reuse, 0x7632, R140 ;  /* 0x00007632008c7816 */ /* 0x040fe2000000008c */
[----:B------:R-:W-:Y:S01]  /*13300*/  IMAD.MOV.U32 R25, RZ, RZ, R92 ;  /* 0x000000ffff197224 */ /* 0x000fe200078e005c */
[C---:B------:R-:W-:Y:S01]  /*13310*/  ISETP.GE.U32.AND P3, PT, R241.reuse, R2, PT ;  /* 0x00000002f100720c */ /* 0x040fe20003f66070 */
[----:B------:R-:W-:Y:S01]  /*13320*/  IMAD.MOV.U32 R86, RZ, RZ, R137 ;  /* 0x000000ffff567224 */ /* 0x000fe200078e0089 */
[----:B------:R-:W-:Y:S01]  /*13330*/  ISETP.GE.U32.AND P6, PT, R241, R21, PT ;  /* 0x00000015f100720c */ /* 0x000fe20003fc6070 */
[----:B------:R-:W-:Y:S01]  /*13340*/  IMAD.MOV.U32 R92, RZ, RZ, R20 ;  /* 0x000000ffff5c7224 */ /* 0x000fe200078e0014 */
[----:B------:R-:W-:Y:S01]  /*13350*/  @!P4 HFMA2.BF16_V2 R97, -RZ.H0_H0, RZ.H0_H0, -R0.H0_H0 ;  /* 0x200000ffff61c231 */ /* 0x000fe20000340900 */
[----:B------:R-:W-:Y:S01]  /*13360*/  @P4 PRMT R222, R0, 0x7610, R222 ;  /* 0x0000761000de4816 */ /* 0x000fe200000000de */
[----:B------:R-:W-:Y:S01]  /*13370*/  IMAD.WIDE.U32 R20, R226, -0x326172a9, RZ ;  /* 0xcd9e8d57e2147825 */ /* 0x000fe200078e00ff */
[----:B------:R-:W-:-:S02]  /*13380*/  F2FP.BF16.PACK_AB R2, R236, R233 ;  /* 0x000000e9ec02723e */ /* 0x000fc400000010ff */
[----:B------:R-:W-:Y:S01]  /*13390*/  PRMT R137, R0, 0x5410, R140 ;  /* 0x0000541000897816 */ /* 0x000fe2000000008c */
[----:B------:R-:W-:Y:S02]  /*133a0*/  IMAD.MOV.U32 R0, RZ, RZ, c[0x0][0x228] ;  /* 0x00008a00ff007624 */ /* 0x000fe400078e00ff */
[----:B------:R-:W-:Y:S01]  /*133b0*/  IMAD.MOV.U32 R88, RZ, RZ, R78 ;  /* 0x000000ffff587224 */ /* 0x000fe200078e004e */
[C---:B------:R-:W-:Y:S01]  /*133c0*/  PRMT R142, R2.reuse, 0x7610, R142 ;  /* 0x00007610028e7816 */ /* 0x040fe2000000008e */
[----:B------:R-:W-:Y:S01]  /*133d0*/  IMAD.MOV.U32 R78, RZ, RZ, R53 ;  /* 0x000000ffff4e7224 */ /* 0x000fe200078e0035 */
[----:B------:R-:W-:Y:S01]  /*133e0*/  PRMT R141, R2, 0x7632, R141 ;  /* 0x00007632028d7816 */ /* 0x000fe2000000008d */
[----:B------:R-:W-:Y:S01]  /*133f0*/  IMAD.MOV.U32 R53, RZ, RZ, R56 ;  /* 0x000000ffff357224 */ /* 0x000fe200078e0038 */
[----:B---3--:R-:W-:Y:S01]  /*13400*/  F2FP.BF16.PACK_AB R3, R229, R230 ;  /* 0x000000e6e503723e */ /* 0x008fe200000010ff */
[----:B------:R-:W-:Y:S01]  /*13410*/  IMAD.MOV.U32 R93, RZ, RZ, R58 ;  /* 0x000000ffff5d7224 */ /* 0x000fe200078e003a */
[----:B------:R-:W-:Y:S01]  /*13420*/  LOP3.LUT R2, R21, UR29, R94, 0x96, !PT ;  /* 0x0000001d15027c12 */ /* 0x000fe2000f8e965e */
[----:B------:R-:W-:-:S02]  /*13430*/  FADD.FTZ R4, R60, R8 ;  /* 0x000000083c047221 */ /* 0x000fc40000010000 */
[C---:B------:R-:W-:Y:S02]  /*13440*/  IMAD.SHL.U32 R60, R0.reuse, 0x8, RZ ;  /* 0x00000008003c7824 */ /* 0x040fe400078e00ff */
[C---:B------:R-:W-:Y:S02]  /*13450*/  IMAD.SHL.U32 R58, R0.reuse, 0x40, RZ ;  /* 0x00000040003a7824 */ /* 0x040fe400078e00ff */
[----:B------:R-:W-:Y:S01]  /*13460*/  IMAD R56, R0, 0x48, RZ ;  /* 0x0000004800387824 */ /* 0x000fe200078e02ff */
[----:B------:R-:W-:Y:S01]  /*13470*/  LOP3.LUT R0, R249, UR28, R238, 0x96, !PT ;  /* 0x0000001cf9007c12 */ /* 0x000fe2000f8e96ee */
[----:B------:R-:W-:Y:S01]  /*13480*/  FADD.FTZ R6, R10, R9 ;  /* 0x000000090a067221 */ /* 0x000fe20000010000 */
[----:B------:R-:W-:Y:S01]  /*13490*/  PRMT R144, R3, 0x7610, R144 ;  /* 0x0000761003907816 */ /* 0x000fe20000000090 */
[----:B------:R-:W-:Y:S01]  /*134a0*/  FADD.FTZ R16, R11, R7 ;  /* 0x000000070b107221 */ /* 0x000fe20000010000 */
[----:B------:R-:W-:Y:S01]  /*134b0*/  PRMT R143, R3, 0x7632, R143 ;  /* 0x00007632038f7816 */ /* 0x000fe2000000008f */
[----:B------:R-:W-:-:S02]  /*134c0*/  FADD.FTZ R228, R19, R6 ;  /* 0x0000000613e47221 */ /* 0x000fc40000010000 */
[----:B------:R-:W-:-:S04]  /*134d0*/  IMAD.WIDE.U32 R2, R2, -0x2daee0ad, RZ ;  /* 0xd2511f5302027825 */ /* 0x000fc800078e00ff */
[----:B------:R-:W-:Y:S01]  /*134e0*/  IMAD.WIDE.U32 R6, R0, -0x326172a9, RZ ;  /* 0xcd9e8d5700067825 */ /* 0x000fe200078e00ff */
[----:B------:R-:W-:-:S03]  /*134f0*/  LOP3.LUT R0, R3, UR26, R248, 0x96, !PT ;  /* 0x0000001a03007c12 */ /* 0x000fc6000f8e96f8 */
[----:B------:R-:W-:Y:S01]  /*13500*/  FADD.FTZ R5, R189, R5 ;  /* 0x00000005bd057221 */ /* 0x000fe20000010000 */
[----:B------:R-:W-:Y:S01]  /*13510*/  LOP3.LUT R3, R7, UR27, R20, 0x96, !PT ;  /* 0x0000001b07037c12 */ /* 0x000fe2000f8e9614 */
[----:B------:R-:W-:Y:S02]  /*13520*/  FADD.FTZ R225, R188, R4 ;  /* 0x00000004bce17221 */ /* 0x000fe40000010000 */
[----:B------:R-:W-:Y:S02]  /*13530*/  IMAD.MOV.U32 R87, RZ, RZ, R79 ;  /* 0x000000ffff577224 */ /* 0x000fe400078e004f */
[----:B------:R-:W-:Y:S02]  /*13540*/  IMAD.MOV.U32 R91, RZ, RZ, R59 ;  /* 0x000000ffff5b7224 */ /* 0x000fe400078e003b */
[----:B------:R-:W-:Y:S01]  /*13550*/  IMAD.MOV.U32 R90, RZ, RZ, R77 ;  /* 0x000000ffff5a7224 */ /* 0x000fe200078e004d */
[----:B------:R-:W-:Y:S01]  /*13560*/  @!P2 HFMA2.BF16_V2 R96, -RZ.H0_H0, RZ.H0_H0, -R145.H0_H0 ;  /* 0x200000ffff60a231 */ /* 0x000fe20000340991 */
[----:B------:R-:W-:-:S02]  /*13570*/  FADD.FTZ R5, R62, R5 ;  /* 0x000000053e057221 */ /* 0x000fc40000010000 */
[----:B------:R-:W-:Y:S02]  /*13580*/  IMAD.MOV.U32 R17, RZ, RZ, R84 ;  /* 0x000000ffff117224 */ /* 0x000fe400078e0054 */
[----:B------:R-:W-:Y:S02]  /*13590*/  FADD.FTZ R224, R23, R16 ;  /* 0x0000001017e07221 */ /* 0x000fe40000010000 */
[----:B------:R-:W-:Y:S01]  /*135a0*/  IMAD.MOV.U32 R89, RZ, RZ, R24 ;  /* 0x000000ffff597224 */ /* 0x000fe200078e0018 */
[----:B------:R-:W-:Y:S01]  /*135b0*/  @!P4 PRMT R222, R97, 0x5410, RZ ;  /* 0x0000541061dec816 */ /* 0x000fe200000000ff */
[----:B------:R-:W-:Y:S01]  /*135c0*/  FADD.FTZ R227, R93, R5 ;  /* 0x000000055de37221 */ /* 0x000fe20000010000 */
[----:B------:R-:W-:Y:S01]  /*135d0*/  @!P3 HFMA2.BF16_V2 R102, -RZ.H0_H0, RZ.H0_H0, -R143.H0_H0 ;  /* 0x200000ffff66b231 */ /* 0x000fe2000034098f */
[----:B------:R-:W-:Y:S01]  /*135e0*/  IMAD.WIDE.U32 R4, R3, -0x2daee0ad, RZ ;  /* 0xd2511f5303047825 */ /* 0x000fe200078e00ff */
[----:B------:R-:W-:Y:S01]  /*135f0*/  @!P1 HFMA2.BF16_V2 R103, -RZ.H0_H0, RZ.H0_H0, -R144.H0_H0 ;  /* 0x200000ffff679231 */ /* 0x000fe20000340990 */
[----:B------:R1:W5:Y:S02]  /*13600*/  LDL.LU R189, [R1+0x1a4] ;  /* 0x0001a40001bd7983 */ /* 0x0003640000300800 */
[----:B------:R-:W-:Y:S01]  /*13610*/  IMAD.WIDE.U32 R10, R0, -0x326172a9, RZ ;  /* 0xcd9e8d57000a7825 */ /* 0x000fe200078e00ff */
[----:B------:R-:W-:Y:S01]  /*13620*/  LOP3.LUT R0, R5, UR24, R2, 0x96, !PT ;  /* 0x0000001805007c12 */ /* 0x000fe2000f8e9602 */
[----:B------:R-:W-:-:S02]  /*13630*/  @!P0 HFMA2.BF16_V2 R99, -RZ.H0_H0, RZ.H0_H0, -R141.H0_H0 ;  /* 0x200000ffff638231 */ /* 0x000fc4000034098d */
[----:B------:R-:W-:Y:S02]  /*13640*/  IMAD.MOV.U32 R79, RZ, RZ, R47 ;  /* 0x000000ffff4f7224 */ /* 0x000fe400078e002f */
[----:B------:R-:W-:Y:S01]  /*13650*/  IMAD.MOV.U32 R77, RZ, RZ, R57 ;  /* 0x000000ffff4d7224 */ /* 0x000fe200078e0039 */
[----:B------:R-:W-:Y:S01]  /*13660*/  @!P2 PRMT R145, R96, 0x5410, RZ ;  /* 0x000054106091a816 */ /* 0x000fe200000000ff */
[----:B------:R-:W-:Y:S01]  /*13670*/  IMAD.MOV.U32 R47, RZ, RZ, R63 ;  /* 0x000000ffff2f7224 */ /* 0x000fe200078e003f */
[----:B------:R-:W-:Y:S01]  /*13680*/  @!P6 HFMA2.BF16_V2 R98, -RZ.H0_H0, RZ.H0_H0, -R140.H0_H0 ;  /* 0x200000ffff62e231 */ /* 0x000fe2000034098c */
[----:B------:R-:W-:Y:S01]  /*13690*/  IMAD.MOV.U32 R62, RZ, RZ, R164 ;  /* 0x000000ffff3e7224 */ /* 0x000fe200078e00a4 */
[----:B------:R1:W5:Y:S01]  /*136a0*/  LDL.LU R188, [R1+0x1a0] ;  /* 0x0001a00001bc7983 */ /* 0x0003620000300800 */
[----:B------:R-:W-:Y:S02]  /*136b0*/  IMAD.MOV.U32 R63, RZ, RZ, R165 ;  /* 0x000000ffff3f7224 */ /* 0x000fe400078e00a5 */
[----:B------:R-:W-:Y:S01]  /*136c0*/  IMAD.WIDE.U32 R8, R0, -0x326172a9, RZ ;  /* 0xcd9e8d5700087825 */ /* 0x000fe200078e00ff */
[----:B------:R-:W-:-:S03]  /*136d0*/  LOP3.LUT R3, R11, UR25, R6, 0x96, !PT ;  /* 0x000000190b037c12 */ /* 0x000fc6000f8e9606 */
[----:B------:R-:W-:Y:S01]  /*136e0*/  IMAD.WIDE R60, R60, 0x2, R62 ;  /* 0x000000023c3c7825 */ /* 0x000fe200078e023e */
[----:B------:R-:W-:-:S03]  /*136f0*/  LOP3.LUT R0, R9, UR23, R10, 0x96, !PT ;  /* 0x0000001709007c12 */ /* 0x000fc6000f8e960a */
[--C-:B------:R-:W-:Y:S01]  /*13700*/  IMAD.WIDE R58, R58, 0x2, R62.reuse ;  /* 0x000000023a3a7825 */ /* 0x100fe200078e023e */
[----:B------:R-:W-:Y:S03]  /*13710*/  STG.E.U16 [R62.64+-0x80], R35 ;  /* 0xffff80233e007986 */ /* 0x000fe6000c101522 */
        /* <DEDUP_REMOVED lines=8> */
[----:B------:R2:W-:Y:S01]  /*137a0*/  STG.E.U16 [R56.64+-0x7e], R12 ;  /* 0xffff820c38007986 */ /* 0x0005e2000c101522 */
[----:B------:R-:W-:-:S05]  /*137b0*/  LOP3.LUT R3, R3, UR22, R4, 0x96, !PT ;  /* 0x0000001603037c12 */ /* 0x000fca000f8e9604 */
[----:B------:R-:W-:-:S04]  /*137c0*/  IMAD.WIDE.U32 R4, R3, -0x326172a9, RZ ;  /* 0xcd9e8d5703047825 */ /* 0x000fc800078e00ff */
[----:B--2---:R-:W-:-:S05]  /*137d0*/  IMAD.WIDE.U32 R12, R0, -0x2daee0ad, RZ ;  /* 0xd2511f53000c7825 */ /* 0x004fca00078e00ff */
[----:B------:R-:W-:-:S05]  /*137e0*/  LOP3.LUT R2, R13, UR12, R2, 0x96, !PT ;  /* 0x0000000c0d027c12 */ /* 0x000fca000f8e9602 */
[----:B------:R-:W-:-:S05]  /*137f0*/  IMAD.WIDE.U32 R2, R2, -0x326172a9, RZ ;  /* 0xcd9e8d5702027825 */ /* 0x000fca00078e00ff */
[C---:B------:R-:W-:Y:S02]  /*13800*/  LOP3.LUT R0, R2.reuse, 0xffff, RZ, 0xc0, !PT ;  /* 0x0000ffff02007812 */ /* 0x040fe400078ec0ff */
[----:B------:R-:W-:Y:S02]  /*13810*/  LOP3.LUT R4, R3, UR8, R4, 0x96, !PT ;  /* 0x0000000803047c12 */ /* 0x000fe4000f8e9604 */
[----:B------:R-:W-:Y:S02]  /*13820*/  SHF.R.U32.HI R3, RZ, 0x8, R0 ;  /* 0x00000008ff037819 */ /* 0x000fe40000011600 */
[----:B------:R-:W-:Y:S01]  /*13830*/  LOP3.LUT R0, R2, 0xff, RZ, 0xc0, !PT ;  /* 0x000000ff02007812 */ /* 0x000fe200078ec0ff */
[----:B------:R-:W-:Y:S01]  /*13840*/  IMAD.MOV.U32 R93, RZ, RZ, R136 ;  /* 0x000000ffff5d7224 */ /* 0x000fe200078e0088 */
[----:B------:R-:W-:Y:S02]  /*13850*/  PRMT R136, R241, 0x7054, R241 ;  /* 0x00007054f1887816 */ /* 0x000fe400000000f1 */
[----:B------:R-:W-:-:S05]  /*13860*/  PRMT R0, R0, 0x5410, R3 ;  /* 0x0000541000007816 */ /* 0x000fca0000000003 */
[----:B------:R-:W-:-:S05]  /*13870*/  HSET2.LE.AND R0, R0, R136, PT ;  /* 0x0000008800007233 */ /* 0x000fca0003803000 */
[----:B------:R-:W-:Y:S02]  /*13880*/  LOP3.LUT R10, R0, R244, RZ, 0xc0, !PT ;  /* 0x000000f4000a7212 */ /* 0x000fe400078ec0ff */
[----:B------:R-:W-:Y:S02]  /*13890*/  SHF.R.U32.HI R0, RZ, 0x10, R2 ;  /* 0x00000010ff007819 */ /* 0x000fe40000011602 */
[----:B------:R-:W-:Y:S02]  /*138a0*/  LOP3.LUT R5, R5, UR13, R8, 0x96, !PT ;  /* 0x0000000d05057c12 */ /* 0x000fe4000f8e9608 */
[----:B------:R-:W-:Y:S02]  /*138b0*/  SHF.R.U32.HI R2, RZ, 0x18, R2 ;  /* 0x00000018ff027819 */ /* 0x000fe40000011602 */
[----:B------:R-:W-:-:S04]  /*138c0*/  LOP3.LUT R0, R0, 0xff, RZ, 0xc0, !PT ;  /* 0x000000ff00007812 */ /* 0x000fc800078ec0ff */
        /* <DEDUP_REMOVED lines=11> */
[----:B------:R-:W-:-:S04]  /*13980*/  LOP3.LUT R2, R4, 0xff, RZ, 0xc0, !PT ;  /* 0x000000ff04027812 */ /* 0x000fc800078ec0ff */
[----:B------:R-:W-:Y:S02]  /*13990*/  PRMT R13, R2, 0x5410, R3 ;  /* 0x00005410020d7816 */ /* 0x000fe40000000003 */
[--C-:B------:R-:W-:Y:S02]  /*139a0*/  SHF.R.U32.HI R3, RZ, 0x10, R4.reuse ;  /* 0x00000010ff037819 */ /* 0x100fe40000011604 */
[----:B------:R-:W-:Y:S02]  /*139b0*/  SHF.R.U32.HI R4, RZ, 0x18, R4 ;  /* 0x00000018ff047819 */ /* 0x000fe40000011604 */
[----:B------:R-:W-:Y:S02]  /*139c0*/  LOP3.LUT R3, R3, 0xff, RZ, 0xc0, !PT ;  /* 0x000000ff03037812 */ /* 0x000fe400078ec0ff */
[----:B------:R-:W-:Y:S02]  /*139d0*/  LOP3.LUT R2, R9, 0xff, RZ, 0xc0, !PT ;  /* 0x000000ff09027812 */ /* 0x000fe400078ec0ff */
[----:B------:R-:W-:-:S02]  /*139e0*/  PRMT R5, R3, 0x5410, R4 ;  /* 0x0000541003057816 */ /* 0x000fc40000000004 */
[----:B------:R-:W-:Y:S02]  /*139f0*/  PRMT R4, R2, 0x5410, R8 ;  /* 0x0000541002047816 */ /* 0x000fe40000000008 */
[----:B------:R-:W-:-:S04]  /*13a00*/  LOP3.LUT R2, R0, 0xffff, RZ, 0xc0, !PT ;  /* 0x0000ffff00027812 */ /* 0x000fc800078ec0ff */
[----:B------:R-:W-:Y:S02]  /*13a10*/  SHF.R.U32.HI R3, RZ, 0x8, R2 ;  /* 0x00000008ff037819 */ /* 0x000fe40000011602 */
[----:B------:R-:W-:-:S04]  /*13a20*/  LOP3.LUT R2, R0, 0xff, RZ, 0xc0, !PT ;  /* 0x000000ff00027812 */ /* 0x000fc800078ec0ff */
[----:B------:R-:W-:Y:S02]  /*13a30*/  PRMT R12, R2, 0x5410, R3 ;  /* 0x00005410020c7816 */ /* 0x000fe40000000003 */
[--C-:B------:R-:W-:Y:S02]  /*13a40*/  SHF.R.U32.HI R3, RZ, 0x10, R0.reuse ;  /* 0x00000010ff037819 */ /* 0x100fe40000011600 */
[----:B------:R-:W-:Y:S02]  /*13a50*/  SHF.R.U32.HI R2, RZ, 0x18, R0 ;  /* 0x00000018ff027819 */ /* 0x000fe40000011600 */
[----:B------:R-:W-:Y:S01]  /*13a60*/  LOP3.LUT R0, R3, 0xff, RZ, 0xc0, !PT ;  /* 0x000000ff03007812 */ /* 0x000fe200078ec0ff */
[----:B------:R-:W-:Y:S01]  /*13a70*/  HSET2.LE.AND R3, R4, R136, PT ;  /* 0x0000008804037233 */ /* 0x000fe20003803000 */
[----:B------:R-:W-:Y:S02]  /*13a80*/  ISETP.GE.U32.AND P2, PT, R241, R22, PT ;  /* 0x00000016f100720c */ /* 0x000fe40003f46070 */
[----:B------:R-:W-:-:S02]  /*13a90*/  PRMT R22, R0, 0x5410, R2 ;  /* 0x0000541000167816 */ /* 0x000fc40000000002 */
[----:B------:R-:W-:Y:S01]  /*13aa0*/  LOP3.LUT R15, R3, R64, RZ, 0xc0, !PT ;  /* 0x00000040030f7212 */ /* 0x000fe200078ec0ff */
[----:B------:R-:W-:Y:S01]  /*13ab0*/  IMAD.U32 R3, RZ, RZ, UR37 ;  /* 0x00000025ff037e24 */ /* 0x000fe2000f8e00ff */
[--C-:B------:R-:W-:Y:S02]  /*13ac0*/  HSET2.LE.AND R0, R14, R136.reuse, PT ;  /* 0x000000880e007233 */ /* 0x100fe40003803000 */
[--C-:B------:R-:W-:Y:S02]  /*13ad0*/  HSET2.LE.AND R2, R11, R136.reuse, PT ;  /* 0x000000880b027233 */ /* 0x100fe40003803000 */
[----:B------:R-:W-:Y:S02]  /*13ae0*/  LOP3.LUT R3, R239, UR5, R3, 0x96, !PT ;  /* 0x00000005ef037c12 */ /* 0x000fe4000f8e9603 */
[----:B------:R-:W-:Y:S01]  /*13af0*/  LOP3.LUT R11, R0, R250, RZ, 0xc0, !PT ;  /* 0x000000fa000b7212 */ /* 0x000fe200078ec0ff */
[--C-:B------:R-:W-:Y:S01]  /*13b00*/  HSET2.LE.AND R0, R13, R136.reuse, PT ;  /* 0x000000880d007233 */ /* 0x100fe20003803000 */
[----:B------:R-:W-:Y:S01]  /*13b10*/  LOP3.LUT R14, R2, R237, RZ, 0xc0, !PT ;  /* 0x000000ed020e7212 */ /* 0x000fe200078ec0ff */
[----:B------:R-:W-:Y:S01]  /*13b20*/  HSET2.LE.AND R2, R5, R136, PT ;  /* 0x0000008805027233 */ /* 0x000fe20003803000 */
[----:B------:R-:W-:-:S02]  /*13b30*/  IMAD.WIDE.U32 R4, R3, -0x326172a9, RZ ;  /* 0xcd9e8d5703047825 */ /* 0x000fc400078e00ff */
[----:B------:R-:W-:Y:S01]  /*13b40*/  LOP3.LUT R8, R0, R252, RZ, 0xc0, !PT ;  /* 0x000000fc00087212 */ /* 0x000fe200078ec0ff */
[----:B------:R-:W-:Y:S01]  /*13b50*/  HSET2.LE.AND R0, R12, R136, PT ;  /* 0x000000880c007233 */ /* 0x000fe20003803000 */
[----:B------:R-:W-:Y:S02]  /*13b60*/  LOP3.LUT R9, R2, R251, RZ, 0xc0, !PT ;  /* 0x000000fb02097212 */ /* 0x000fe400078ec0ff */
[----:B------:R-:W-:Y:S02]  /*13b70*/  LOP3.LUT R2, R5, UR29, R94, 0x96, !PT ;  /* 0x0000001d05027c12 */ /* 0x000fe4000f8e965e */
[----:B------:R-:W-:Y:S02]  /*13b80*/  LOP3.LUT R12, R0, R247, RZ, 0xc0, !PT ;  /* 0x000000f7000c7212 */ /* 0x000fe400078ec0ff */
[----:B------:R-:W-:Y:S01]  /*13b90*/  LOP3.LUT R0, R7, UR27, R4, 0x96, !PT ;  /* 0x0000001b07007c12 */ /* 0x000fe2000f8e9604 */
[----:B------:R-:W-:-:S04]  /*13ba0*/  IMAD.WIDE.U32 R2, R2, -0x2daee0ad, RZ ;  /* 0xd2511f5302027825 */ /* 0x000fc800078e00ff */
[----:B------:R-:W-:Y:S01]  /*13bb0*/  IMAD.MOV.U32 R94, RZ, RZ, R17 ;  /* 0x000000ffff5e7224 */ /* 0x000fe200078e0011 */
[----:B------:R-:W-:Y:S01]  /*13bc0*/  LOP3.LUT R3, R3, UR26, R248, 0x96, !PT ;  /* 0x0000001a03037c12 */ /* 0x000fe2000f8e96f8 */
[----:B------:R-:W-:-:S05]  /*13bd0*/  IMAD.WIDE.U32 R16, R0, -0x2daee0ad, RZ ;  /* 0xd2511f5300107825 */ /* 0x000fca00078e00ff */
[----:B------:R-:W-:Y:S01]  /*13be0*/  LOP3.LUT R0, R17, UR24, R2, 0x96, !PT ;  /* 0x0000001811007c12 */ /* 0x000fe2000f8e9602 */
[----:B------:R-:W-:-:S04]  /*13bf0*/  IMAD.WIDE.U32 R2, R3, -0x326172a9, RZ ;  /* 0xcd9e8d5703027825 */ /* 0x000fc800078e00ff */
[----:B------:R-:W-:Y:S01]  /*13c00*/  IMAD.WIDE.U32 R18, R0, -0x326172a9, RZ ;  /* 0xcd9e8d5700127825 */ /* 0x000fe200078e00ff */
[----:B------:R-:W-:-:S04]  /*13c10*/  LOP3.LUT R3, R3, UR25, R6, 0x96, !PT ;  /* 0x0000001903037c12 */ /* 0x000fc8000f8e9606 */
[----:B------:R-:W-:Y:S01]  /*13c20*/  LOP3.LUT R0, R19, UR23, R2, 0x96, !PT ;  /* 0x0000001713007c12 */ /* 0x000fe2000f8e9602 */
[----:B------:R-:W-:-:S05]  /*13c30*/  IMAD.WIDE.U32 R2, R3, -0x2daee0ad, RZ ;  /* 0xd2511f5303027825 */ /* 0x000fca00078e00ff */
[----:B------:R-:W-:Y:S01]  /*13c40*/  LOP3.LUT R3, R3, UR22, R16, 0x96, !PT ;  /* 0x0000001603037c12 */ /* 0x000fe2000f8e9610 */
[----:B------:R-:W-:Y:S01]  /*13c50*/  IMAD.WIDE.U32 R16, R0, -0x2daee0ad, RZ ;  /* 0xd2511f5300107825 */ /* 0x000fe200078e00ff */
[----:B------:R-:W-:-:S04]  /*13c60*/  HSET2.LE.AND R0, R22, R136, PT ;  /* 0x0000008816007233 */ /* 0x000fc80003803000 */
[----:B------:R-:W-:Y:S01]  /*13c70*/  LOP3.LUT R2, R17, UR12, R2, 0x96, !PT ;  /* 0x0000000c11027c12 */ /* 0x000fe2000f8e9602 */
[----:B------:R-:W-:-:S04]  /*13c80*/  IMAD.WIDE.U32 R6, R3, -0x326172a9, RZ ;  /* 0xcd9e8d5703067825 */ /* 0x000fc800078e00ff */
[----:B------:R-:W-:Y:S01]  /*13c90*/  IMAD.WIDE.U32 R2, R2, -0x326172a9, RZ ;  /* 0xcd9e8d5702027825 */ /* 0x000fe200078e00ff */
[----:B------:R-:W-:Y:S02]  /*13ca0*/  LOP3.LUT R13, R0, R243, RZ, 0xc0, !PT ;  /* 0x000000f3000d7212 */ /* 0x000fe400078ec0ff */
[----:B------:R-:W-:Y:S02]  /*13cb0*/  LOP3.LUT R18, R7, UR13, R18, 0x96, !PT ;  /* 0x0000000d07127c12 */ /* 0x000fe4000f8e9612 */
[----:B------:R-:W-:Y:S02]  /*13cc0*/  LOP3.LUT R0, R3, UR8, R6, 0x96, !PT ;  /* 0x0000000803007c12 */ /* 0x000fe4000f8e9606 */
[C---:B------:R-:W-:Y:S02]  /*13cd0*/  LOP3.LUT R3, R2.reuse, 0xffff, RZ, 0xc0, !PT ;  /* 0x0000ffff02037812 */ /* 0x040fe400078ec0ff */
[----:B------:R-:W-:Y:S02]  /*13ce0*/  SHF.R.U32.HI R7, RZ, 0x10, R2 ;  /* 0x00000010ff077819 */ /* 0x000fe40000011602 */
[----:B------:R-:W-:-:S02]  /*13cf0*/  LOP3.LUT R17, R2, 0xff, RZ, 0xc0, !PT ;  /* 0x000000ff02117812 */ /* 0x000fc400078ec0ff */
[----:B------:R-:W-:Y:S02]  /*13d00*/  SHF.R.U32.HI R6, RZ, 0x18, R2 ;  /* 0x00000018ff067819 */ /* 0x000fe40000011602 */
[----:B------:R-:W-:Y:S02]  /*13d10*/  SHF.R.U32.HI R3, RZ, 0x8, R3 ;  /* 0x00000008ff037819 */ /* 0x000fe40000011603 */
[----:B------:R-:W-:Y:S02]  /*13d20*/  LOP3.LUT R2, R7, 0xff, RZ, 0xc0, !PT ;  /* 0x000000ff07027812 */ /* 0x000fe400078ec0ff */
[----:B------:R-:W-:Y:S02]  /*13d30*/  PRMT R19, R17, 0x5410, R3 ;  /* 0x0000541011137816 */ /* 0x000fe40000000003 */
[----:B------:R-:W-:Y:S02]  /*13d40*/  PRMT R17, R2, 0x5410, R6 ;  /* 0x0000541002117816 */ /* 0x000fe40000000006 */
[----:B------:R-:W-:Y:S01]  /*13d50*/  LOP3.LUT R2, R0, 0xffff, RZ, 0xc0, !PT ;  /* 0x0000ffff00027812 */ /* 0x000fe200078ec0ff */
[----:B------:R-:W-:-:S03]  /*13d60*/  IMAD.MOV.U32 R24, RZ, RZ, R138 ;  /* 0x000000ffff187224 */ /* 0x000fc600078e008a */
[----:B------:R-:W-:Y:S01]  /*13d70*/  SHF.R.U32.HI R3, RZ, 0x8, R2 ;  /* 0x00000008ff037819 */ /* 0x000fe20000011602 */
[----:B------:R-:W-:Y:S01]  /*13d80*/  IMAD.MOV.U32 R96, RZ, RZ, R89 ;  /* 0x000000ffff607224 */ /* 0x000fe200078e0059 */
[----:B------:R-:W-:Y:S01]  /*13d90*/  LOP3.LUT R2, R0, 0xff, RZ, 0xc0, !PT ;  /* 0x000000ff00027812 */ /* 0x000fe200078ec0ff */
[----:B------:R-:W-:Y:S02]  /*13da0*/  IMAD.MOV.U32 R89, RZ, RZ, R88 ;  /* 0x000000ffff597224 */ /* 0x000fe400078e0058 */
[----:B------:R-:W-:Y:S01]  /*13db0*/  IMAD.MOV.U32 R88, RZ, RZ, R24 ;  /* 0x000000ffff587224 */ /* 0x000fe200078e0018 */
[----:B------:R-:W-:Y:S01]  /*13dc0*/  PRMT R24, R2, 0x5410, R3 ;  /* 0x0000541002187816 */ /* 0x000fe20000000003 */
[----:B------:R-:W-:Y:S01]  /*13dd0*/  IMAD.WIDE.U32 R2, R18, -0x2daee0ad, RZ ;  /* 0xd2511f5312027825 */ /* 0x000fe200078e00ff */
[--C-:B------:R-:W-:Y:S02]  /*13de0*/  SHF.R.U32.HI R6, RZ, 0x10, R0.reuse ;  /* 0x00000010ff067819 */ /* 0x100fe40000011600 */
[----:B------:R-:W-:-:S02]  /*13df0*/  SHF.R.U32.HI R7, RZ, 0x18, R0 ;  /* 0x00000018ff077819 */ /* 0x000fc40000011600 */
        /* <DEDUP_REMOVED lines=15> */
[--C-:B------:R-:W-:Y:S02]  /*13ef0*/  SHF.R.U32.HI R3, RZ, 0x10, R2.reuse ;  /* 0x00000010ff037819 */ /* 0x100fe40000011602 */
[----:B------:R-:W-:Y:S01]  /*13f00*/  SHF.R.U32.HI R6, RZ, 0x18, R2 ;  /* 0x00000018ff067819 */ /* 0x000fe20000011602 */
[--C-:B------:R-:W-:Y:S01]  /*13f10*/  HSET2.LE.AND R2, R17, R136.reuse, PT ;  /* 0x0000008811027233 */ /* 0x100fe20003803000 */
[----:B------:R-:W-:Y:S01]  /*13f20*/  LOP3.LUT R3, R3, 0xff, RZ, 0xc0, !PT ;  /* 0x000000ff03037812 */ /* 0x000fe200078ec0ff */
[----:B------:R-:W-:Y:S01]  /*13f30*/  IMAD.MOV.U32 R251, RZ, RZ, R93 ;  /* 0x000000fffffb7224 */ /* 0x000fe200078e005d */
[----:B------:R-:W-:Y:S01]  /*13f40*/  HSET2.LE.AND R0, R19, R136, PT ;  /* 0x0000008813007233 */ /* 0x000fe20003803000 */
[----:B------:R-:W-:Y:S01]  /*13f50*/  IMAD.MOV.U32 R93, RZ, RZ, R25 ;  /* 0x000000ffff5d7224 */ /* 0x000fe200078e0019 */
[----:B------:R-:W-:Y:S01]  /*13f60*/  PRMT R25, R3, 0x5410, R6 ;  /* 0x0000541003197816 */ /* 0x000fe20000000006 */
[----:B------:R-:W-:Y:S01]  /*13f70*/  IMAD.MOV.U32 R97, RZ, RZ, R186 ;  /* 0x000000ffff617224 */ /* 0x000fe200078e00ba */
[----:B------:R-:W-:Y:S01]  /*13f80*/  LOP3.LUT R19, R2, R54, RZ, 0xc0, !PT ;  /* 0x0000003602137212 */ /* 0x000fe200078ec0ff */
[----:B------:R-:W-:Y:S01]  /*13f90*/  IMAD.WIDE.U32 R2, R251, -0x326172a9, RZ ;  /* 0xcd9e8d57fb027825 */ /* 0x000fe200078e00ff */
[----:B------:R-:W-:-:S04]  /*13fa0*/  LOP3.LUT R18, R0, R69, RZ, 0xc0, !PT ;  /* 0x0000004500127212 */ /* 0x000fc800078ec0ff */
[----:B------:R-:W-:-:S05]  /*13fb0*/  LOP3.LUT R0, R3, R97, RZ, 0x3c, !PT ;  /* 0x0000006103007212 */ /* 0x000fca00078e3cff */
[----:B------:R-:W-:Y:S01]  /*13fc0*/  IMAD.WIDE.U32 R34, R0, -0x2daee0ad, RZ ;  /* 0xd2511f5300227825 */ /* 0x000fe200078e00ff */
[----:B------:R-:W-:-:S04]  /*13fd0*/  LOP3.LUT R6, R21, UR29, R2, 0x96, !PT ;  /* 0x0000001d15067c12 */ /* 0x000fc8000f8e9602 */
[----:B------:R-:W-:Y:S02]  /*13fe0*/  LOP3.LUT R0, R35, UR28, R238, 0x96, !PT ;  /* 0x0000001c23007c12 */ /* 0x000fe4000f8e96ee */
[----:B------:R-:W-:Y:S01]  /*13ff0*/  LOP3.LUT R35, R5, UR29, R2, 0x96, !PT ;  /* 0x0000001d05237c12 */ /* 0x000fe2000f8e9602 */
[----:B------:R-:W-:Y:S02]  /*14000*/  HSET2.LE.AND R2, R16, R136, PT ;  /* 0x0000008810027233 */ /* 0x000fe40003803000 */
[----:B------:R-:W-:Y:S01]  /*14010*/  IMAD.WIDE.U32 R32, R0, -0x326172a9, RZ ;  /* 0xcd9e8d5700207825 */ /* 0x000fe200078e00ff */
[----:B------:R-:W-:Y:S01]  /*14020*/  @!P2 HFMA2.BF16_V2 R101, -RZ.H0_H0, RZ.H0_H0, -R142.H0_H0 ;  /* 0x200000ffff65a231 */ /* 0x000fe2000034098e */
[----:B------:R2:W-:Y:S01]  /*14030*/  STG.E.U16 [R62.64+-0x6e], R30 ;  /* 0xffff921e3e007986 */ /* 0x0005e2000c101522 */
[----:B------:R-:W-:Y:S01]  /*14040*/  LOP3.LUT R17, R2, R70, RZ, 0xc0, !PT ;  /* 0x0000004602117212 */ /* 0x000fe200078ec0ff */
[--C-:B------:R-:W-:Y:S02]  /*14050*/  HSET2.LE.AND R0, R24, R136.reuse, PT ;  /* 0x0000008818007233 */ /* 0x100fe40003803000 */
[----:B------:R-:W-:-:S02]  /*14060*/  HSET2.LE.AND R3, R23, R136, PT ;  /* 0x0000008817037233 */ /* 0x000fc40003803000 */
[--C-:B------:R-:W-:Y:S01]  /*14070*/  HSET2.LE.AND R2, R22, R136.reuse, PT ;  /* 0x0000008816027233 */ /* 0x100fe20003803000 */
[----:B------:R-:W-:Y:S02]  /*14080*/  LOP3.LUT R5, R33, UR27, R20, 0x96, !PT ;  /* 0x0000001b21057c12 */ /* 0x000fe4000f8e9614 */
[----:B------:R-:W-:Y:S01]  /*14090*/  PRMT R138, R142, 0x5410, R141 ;  /* 0x000054108e8a7816 */ /* 0x000fe2000000008d */
[----:B------:R-:W-:Y:S01]  /*140a0*/  IMAD.MOV.U32 R84, RZ, RZ, R139 ;  /* 0x000000ffff547224 */ /* 0x000fe200078e008b */
[----:B------:R-:W-:Y:S01]  /*140b0*/  @!P2 PRMT R142, R101, 0x5410, RZ ;  /* 0x00005410658ea816 */ /* 0x000fe200000000ff */
[----:B------:R-:W-:Y:S01]  /*140c0*/  STG.E.U16 [R62.64+-0x70], R31 ;  /* 0xffff901f3e007986 */ /* 0x000fe2000c101522 */
[----:B------:R-:W-:Y:S01]  /*140d0*/  LOP3.LUT R16, R0, R234, RZ, 0xc0, !PT ;  /* 0x000000ea00107212 */ /* 0x000fe200078ec0ff */
[----:B------:R-:W-:Y:S01]  /*140e0*/  HSET2.LE.AND R0, R7, R136, PT ;  /* 0x0000008807007233 */ /* 0x000fe20003803000 */
[----:B------:R-:W-:Y:S01]  /*140f0*/  LOP3.LUT R101, R2, R42, RZ, 0xc0, !PT ;  /* 0x0000002a02657212 */ /* 0x000fe200078ec0ff */
[----:B------:R-:W3:Y:S01]  /*14100*/  LDSM.16.MT88.4 R20, [R169+0x6000] ;  /* 0x00600000a914783b */ /* 0x000ee20000004200 */
[----:B------:R-:W-:Y:S01]  /*14110*/  LOP3.LUT R33, R33, UR27, R4, 0x96, !PT ;  /* 0x0000001b21217c12 */ /* 0x000fe2000f8e9604 */
[----:B------:R-:W-:Y:S01]  /*14120*/  IMAD.WIDE.U32 R4, R5, -0x2daee0ad, RZ ;  /* 0xd2511f5305047825 */ /* 0x000fe200078e00ff */
[----:B------:R-:W-:-:S03]  /*14130*/  PRMT R139, R144, 0x5410, R143 ;  /* 0x00005410908b7816 */ /* 0x000fc6000000008f */
[----:B--2---:R-:W-:Y:S02]  /*14140*/  IMAD.MOV.U32 R30, RZ, RZ, R83 ;  /* 0x000000ffff1e7224 */ /* 0x004fe400078e0053 */
[----:B------:R-:W-:Y:S02]  /*14150*/  IMAD.MOV.U32 R83, RZ, RZ, R80 ;  /* 0x000000ffff537224 */ /* 0x000fe400078e0050 */
[----:B------:R-:W-:Y:S02]  /*14160*/  IMAD.MOV.U32 R80, RZ, RZ, R68 ;  /* 0x000000ffff507224 */ /* 0x000fe400078e0044 */
[----:B------:R-:W-:Y:S01]  /*14170*/  IMAD.MOV.U32 R68, RZ, RZ, R100 ;  /* 0x000000ffff447224 */ /* 0x000fe200078e0064 */
[----:B------:R-:W-:Y:S01]  /*14180*/  LOP3.LUT R100, R3, R46, RZ, 0xc0, !PT ;  /* 0x0000002e03647212 */ /* 0x000fe200078ec0ff */
[----:B------:R-:W-:Y:S01]  /*14190*/  IMAD.WIDE.U32 R2, R6, -0x2daee0ad, RZ ;  /* 0xd2511f5306027825 */ /* 0x000fe200078e00ff */
[----:B------:R-:W-:Y:S02]  /*141a0*/  @!P3 PRMT R143, R102, 0x5410, RZ ;  /* 0x00005410668fb816 */ /* 0x000fe400000000ff */
[----:B------:R-:W-:-:S02]  /*141b0*/  LOP3.LUT R102, R0, R40, RZ, 0xc0, !PT ;  /* 0x0000002800667212 */ /* 0x000fc400078ec0ff */
[----:B------:R-:W-:Y:S02]  /*141c0*/  LOP3.LUT R3, R3, UR26, R34, 0x96, !PT ;  /* 0x0000001a03037c12 */ /* 0x000fe4000f8e9622 */
[----:B------:R-:W-:-:S03]  /*141d0*/  LOP3.LUT R0, R5, UR24, R2, 0x96, !PT ;  /* 0x0000001805007c12 */ /* 0x000fc6000f8e9602 */
[----:B------:R-:W-:-:S04]  /*141e0*/  IMAD.WIDE.U32 R2, R3, -0x326172a9, RZ ;  /* 0xcd9e8d5703027825 */ /* 0x000fc800078e00ff */
[----:B------:R-:W-:Y:S01]  /*141f0*/  IMAD.WIDE.U32 R6, R0, -0x326172a9, RZ ;  /* 0xcd9e8d5700067825 */ /* 0x000fe200078e00ff */
[----:B------:R-:W-:-:S04]  /*14200*/  LOP3.LUT R3, R3, UR25, R32, 0x96, !PT ;  /* 0x0000001903037c12 */ /* 0x000fc8000f8e9620 */
[----:B------:R-:W-:Y:S01]  /*14210*/  LOP3.LUT R0, R7, UR23, R2, 0x96, !PT ;  /* 0x0000001707007c12 */ /* 0x000fe2000f8e9602 */
[----:B------:R-:W-:Y:S01]  /*14220*/  STG.E.U16 [R60.64+-0x70], R28 ;  /* 0xffff901c3c007986 */ /* 0x000fe2000c101522 */
[----:B------:R-:W-:-:S03]  /*14230*/  IMAD.WIDE.U32 R2, R3, -0x2daee0ad, RZ ;  /* 0xd2511f5303027825 */ /* 0x000fc600078e00ff */
[----:B------:R2:W-:Y:S02]  /*14240*/  STG.E.U16 [R60.64+-0x6e], R29 ;  /* 0xffff921d3c007986 */ /* 0x0005e4000c101522 */
[----:B------:R-:W-:-:S05]  /*14250*/  LOP3.LUT R3, R3, UR22, R4, 0x96, !PT ;  /* 0x0000001603037c12 */ /* 0x000fca000f8e9604 */
[----:B------:R-:W-:Y:S01]  /*14260*/  IMAD.WIDE.U32 R4, R3, -0x326172a9, RZ ;  /* 0xcd9e8d5703047825 */ /* 0x000fe200078e00ff */
[----:B------:R-:W-:-:S03]  /*14270*/  @!P1 PRMT R144, R103, 0x5410, RZ ;  /* 0x0000541067909816 */ /* 0x000fc600000000ff */
[----:B--2---:R-:W-:-:S05]  /*14280*/  IMAD.WIDE.U32 R28, R0, -0x2daee0ad, RZ ;  /* 0xd2511f53001c7825 */ /* 0x004fca00078e00ff */
[----:B------:R-:W-:Y:S01]  /*14290*/  LOP3.LUT R2, R29, UR12, R2, 0x96, !PT ;  /* 0x0000000c1d027c12 */ /* 0x000fe2000f8e9602 */
[----:B------:R-:W-:-:S04]  /*142a0*/  HSET2.LE.AND R0, R25, R136, PT ;  /* 0x0000008819007233 */ /* 0x000fc80003803000 */
[----:B------:R-:W-:Y:S01]  /*142b0*/  IMAD.WIDE.U32 R2, R2, -0x326172a9, RZ ;  /* 0xcd9e8d5702027825 */ /* 0x000fe200078e00ff */
[----:B------:R-:W-:Y:S02]  /*142c0*/  LOP3.LUT R29, R5, UR13, R6, 0x96, !PT ;  /* 0x0000000d051d7c12 */ /* 0x000fe4000f8e9606 */
[----:B------:R-:W-:Y:S02]  /*142d0*/  LOP3.LUT R103, R0, R41, RZ, 0xc0, !PT ;  /* 0x0000002900677212 */ /* 0x000fe400078ec0ff */
[----:B------:R-:W-:Y:S02]  /*142e0*/  SHF.R.U32.HI R5, RZ, 0x10, R2 ;  /* 0x00000010ff057819 */ /* 0x000fe40000011602 */
[----:B------:R-:W-:Y:S02]  /*142f0*/  LOP3.LUT R0, R3, UR8, R4, 0x96, !PT ;  /* 0x0000000803007c12 */ /* 0x000fe4000f8e9604 */
[C---:B------:R-:W-:Y:S02]  /*14300*/  LOP3.LUT R3, R2.reuse, 0xffff, RZ, 0xc0, !PT ;  /* 0x0000ffff02037812 */ /* 0x040fe400078ec0ff */
[----:B------:R-:W-:-:S02]  /*14310*/  LOP3.LUT R6, R2, 0xff, RZ, 0xc0, !PT ;  /* 0x000000ff02067812 */ /* 0x000fc400078ec0ff */
[----:B------:R-:W-:Y:S02]  /*14320*/  SHF.R.U32.HI R4, RZ, 0x18, R2 ;  /* 0x00000018ff047819 */ /* 0x000fe40000011602 */
[----:B------:R-:W-:Y:S02]  /*14330*/  LOP3.LUT R2, R5, 0xff, RZ, 0xc0, !PT ;  /* 0x000000ff05027812 */ /* 0x000fe400078ec0ff */
[----:B------:R-:W-:Y:S02]  /*14340*/  SHF.R.U32.HI R3, RZ, 0x8, R3 ;  /* 0x00000008ff037819 */ /* 0x000fe40000011603 */
[----:B------:R-:W-:Y:S02]  /*14350*/  PRMT R5, R2, 0x5410, R4 ;  /* 0x0000541002057816 */ /* 0x000fe40000000004 */
[----:B------:R-:W-:Y:S02]  /*14360*/  LOP3.LUT R2, R0, 0xffff, RZ, 0xc0, !PT ;  /* 0x0000ffff00027812 */ /* 0x000fe400078ec0ff */
[----:B------:R-:W-:-:S02]  /*14370*/  PRMT R6, R6, 0x5410, R3 ;  /* 0x0000541006067816 */ /* 0x000fc40000000003 */
[----:B------:R-:W-:Y:S02]  /*14380*/  SHF.R.U32.HI R3, RZ, 0x8, R2 ;  /* 0x00000008ff037819 */ /* 0x000fe40000011602 */
[----:B------:R-:W-:-:S04]  /*14390*/  LOP3.LUT R2, R0, 0xff, RZ, 0xc0, !PT ;  /* 0x000000ff00027812 */ /* 0x000fc800078ec0ff */
[----:B------:R-:W-:Y:S02]  /*143a0*/  PRMT R4, R2, 0x5410, R3 ;  /* 0x0000541002047816 */ /* 0x000fe40000000003 */
[--C-:B------:R-:W-:Y:S02]  /*143b0*/  SHF.R.U32.HI R3, RZ, 0x10, R0.reuse ;  /* 0x00000010ff037819 */ /* 0x100fe40000011600 */
[----:B------:R-:W-:Y:S02]  /*143c0*/  SHF.R.U32.HI R2, RZ, 0x18, R0 ;  /* 0x00000018ff027819 */ /* 0x000fe40000011600 */
[----:B------:R-:W-:-:S04]  /*143d0*/  LOP3.LUT R0, R3, 0xff, RZ, 0xc0, !PT ;  /* 0x000000ff03007812 */ /* 0x000fc800078ec0ff */
[----:B------:R-:W-:Y:S01]  /*143e0*/  PRMT R24, R0, 0x5410, R2 ;  /* 0x0000541000187816 */ /* 0x000fe20000000002 */
[--C-:B------:R-:W-:Y:S01]  /*143f0*/  HSET2.LE.AND R0, R6, R136.reuse, PT ;  /* 0x0000008806007233 */ /* 0x100fe20003803000 */
[----:B------:R-:W-:Y:S01]  /*14400*/  IMAD.MOV.U32 R95, RZ, RZ, R91 ;  /* 0x000000ffff5f7224 */ /* 0x000fe200078e005b */
[--C-:B------:R-:W-:Y:S02]  /*14410*/  HSET2.LE.AND R2, R5, R136.reuse, PT ;  /* 0x0000008805027233 */ /* 0x100fe40003803000 */
[--C-:B------:R-:W-:Y:S01]  /*14420*/  HSET2.LE.AND R3, R4, R136.reuse, PT ;  /* 0x0000008804037233 */ /* 0x100fe20003803000 */
[----:B------:R-:W-:Y:S01]  /*14430*/  LOP3.LUT R6, R0, R36, RZ, 0xc0, !PT ;  /* 0x0000002400067212 */ /* 0x000fe200078ec0ff */
[----:B------:R-:W-:Y:S01]  /*14440*/  HSET2.LE.AND R0, R24, R136, PT ;  /* 0x0000008818007233 */ /* 0x000fe20003803000 */
[----:B------:R-:W-:Y:S01]  /*14450*/  @!P0 PRMT R141, R99, 0x5410, RZ ;  /* 0x00005410638d8816 */ /* 0x000fe200000000ff */
[----:B------:R-:W-:Y:S01]  /*14460*/  IMAD.MOV.U32 R97, RZ, RZ, R96 ;  /* 0x000000ffff617224 */ /* 0x000fe200078e0060 */
[----:B------:R-:W-:Y:S01]  /*14470*/  @!P6 PRMT R140, R98, 0x5410, RZ ;  /* 0x00005410628ce816 */ /* 0x000fe200000000ff */
[----:B------:R-:W-:Y:S01]  /*14480*/  IMAD.MOV.U32 R96, RZ, RZ, R95 ;  /* 0x000000ffff607224 */ /* 0x000fe200078e005f */
[----:B------:R-:W-:Y:S01]  /*14490*/  LOP3.LUT R7, R2, R26, RZ, 0xc0, !PT ;  /* 0x0000001a02077212 */ /* 0x000fe200078ec0ff */
[----:B------:R-:W-:Y:S01]  /*144a0*/  IMAD.MOV.U32 R99, RZ, RZ, R94 ;  /* 0x000000ffff637224 */ /* 0x000fe200078e005e */
[----:B------:R-:W-:Y:S01]  /*144b0*/  LOP3.LUT R4, R3, R39, RZ, 0xc0, !PT ;  /* 0x0000002703047212 */ /* 0x000fe200078ec0ff */
[----:B------:R-:W-:Y:S01]  /*144c0*/  IMAD.MOV.U32 R31, RZ, RZ, R93 ;  /* 0x000000ffff1f7224 */ /* 0x000fe200078e005d */
[----:B------:R-:W-:Y:S01]  /*144d0*/  LOP3.LUT R5, R0, R37, RZ, 0xc0, !PT ;  /* 0x0000002500057212 */ /* 0x000fe200078ec0ff */
        /* <DEDUP_REMOVED lines=11> */
[----:B---3--:R-:W-:Y:S01]  /*14590*/  HMMA.16816.F32.BF16 R92, R8, R20, R92 ;  /* 0x00000014085c723c */ /* 0x008fe2000004185c */
        /* <DEDUP_REMOVED lines=8> */
[----:B------:R-:W-:Y:S01]  /*14620*/  IMAD.MOV.U32 R96, RZ, RZ, R84 ;  /* 0x000000ffff607224 */ /* 0x000fe200078e0054 */
[C---:B------:R-:W-:Y:S08]  /*14630*/  HMMA.16816.F32.BF16 R88, R4.reuse, R20, R108 ;  /* 0x000000140458723c */ /* 0x040ff0000004186c */
[----:B------:R-:W-:Y:S01]  /*14640*/  HMMA.16816.F32.BF16 R84, R4, R22, R104 ;  /* 0x000000160454723c */ /* 0x000fe20000041868 */
[----:B------:R-:W2:Y:S01]  /*14650*/  LDSM.16.MT88.4 R20, [R172+0x6000] ;  /* 0x00600000ac14783b */ /* 0x000ea20000004200 */
        /* <DEDUP_REMOVED lines=17> */
[----:B--2---:R-:W-:Y:S01]  /*14770*/  HMMA.16816.F32.BF16 R72, R4, R20, R116 ;  /* 0x000000140448723c */ /* 0x004fe20000041874 */
[----:B------:R-:W-:-:S06]  /*14780*/  IMAD.MOV.U32 R234, RZ, RZ, R66 ;  /* 0x000000ffffea7224 */ /* 0x000fcc00078e0042 */
[----:B------:R-:W-:Y:S02]  /*14790*/  IMAD.MOV.U32 R117, RZ, RZ, R27 ;  /* 0x000000ffff757224 */ /* 0x000fe400078e001b */
[----:B------:R-:W2:Y:S01]  /*147a0*/  LDSM.16.MT88.4 R24, [R170+0x6000] ;  /* 0x00600000aa18783b */ /* 0x000ea20000004200 */
[----:B------:R-:W-:Y:S01]  /*147b0*/  IMAD.MOV.U32 R30, RZ, RZ, R65 ;  /* 0x000000ffff1e7224 */ /* 0x000fe200078e0041 */
[----:B------:R-:W-:Y:S01]  /*147c0*/  HMMA.16816.F32.BF16 R76, R8, R20, R76 ;  /* 0x00000014084c723c */ /* 0x000fe2000004184c */
[----:B------:R-:W-:-:S07]  /*147d0*/  IMAD.MOV.U32 R119, RZ, RZ, R71 ;  /* 0x000000ffff777224 */ /* 0x000fce00078e0047 */
[-C--:B------:R-:W-:Y:S08]  /*147e0*/  HMMA.16816.F32.BF16 R68, R4, R22.reuse, R120 ;  /* 0x000000160444723c */ /* 0x080ff00000041878 */
[----:B------:R-:W-:Y:S01]  /*147f0*/  HMMA.16816.F32.BF16 R64, R8, R22, R48 ;  /* 0x000000160840723c */ /* 0x000fe20000041830 */
[----:B------:R-:W3:Y:S01]  /*14800*/  LDSM.16.MT88.4 R20, [R171+0x6000] ;  /* 0x00600000ab14783b */ /* 0x000ee20000004200 */
        /* <DEDUP_REMOVED lines=10> */
[C---:B--2---:R-:W-:Y:S01]  /*148b0*/  HMMA.16816.F32.BF16 R44, R4.reuse, R26, R132 ;  /* 0x0000001a042c723c */ /* 0x044fe20000041884 */
[----:B------:R-:W-:Y:S02]  /*148c0*/  IMAD.MOV.U32 R53, RZ, RZ, R187 ;  /* 0x000000ffff357224 */ /* 0x000fe400078e00bb */
[----:B------:R-:W-:Y:S01]  /*148d0*/  IMAD.MOV.U32 R99, RZ, RZ, R181 ;  /* 0x000000ffff637224 */ /* 0x000fe200078e00b5 */
[----:B------:R-:W-:Y:S03]  /*148e0*/  STG.E.U16 [R58.64+-0x70], R167 ;  /* 0xffff90a73a007986 */ /* 0x000fe6000c101522 */
[----:B------:R-:W-:Y:S01]  /*148f0*/  IMAD.MOV.U32 R133, RZ, RZ, R119 ;  /* 0x000000ffff857224 */ /* 0x000fe200078e0077 */
[----:B------:R-:W-:Y:S01]  /*14900*/  HMMA.16816.F32.BF16 R48, R4, R24, R124 ;  /* 0x000000180430723c */ /* 0x000fe2000004187c */
[----:B------:R-:W-:Y:S01]  /*14910*/  IMAD.MOV.U32 R135, RZ, RZ, R3 ;  /* 0x000000ffff877224 */ /* 0x000fe200078e0003 */
[----:B------:R-:W-:Y:S01]  /*14920*/  STG.E.U16 [R58.64+-0x6e], R163 ;  /* 0xffff92a33a007986 */ /* 0x000fe2000c101522 */
[----:B------:R-:W-:-:S02]  /*14930*/  IMAD.MOV.U32 R119, RZ, RZ, R2 ;  /* 0x000000ffff777224 */ /* 0x000fc400078e0002 */
[----:B------:R-:W-:Y:S01]  /*14940*/  IMAD.WIDE.U32 R2, R29, -0x2daee0ad, RZ ;  /* 0xd2511f531d027825 */ /* 0x000fe200078e00ff */
[----:B------:R1:W5:Y:S03]  /*14950*/  LDL.LU R187, [R1+0x19c] ;  /* 0x00019c0001bb7983 */ /* 0x0003660000300800 */
[----:B------:R-:W-:Y:S01]  /*14960*/  IMAD.MOV.U32 R97, RZ, RZ, R53 ;  /* 0x000000ffff617224 */ /* 0x000fe200078e0035 */
[----:B---3--:R-:W-:Y:S01]  /*14970*/  HMMA.16816.F32.BF16 R40, R4, R20, R40 ;  /* 0x000000140428723c */ /* 0x008fe20000041828 */
[----:B------:R-:W-:Y:S01]  /*14980*/  IMAD.MOV.U32 R134, RZ, RZ, R0 ;  /* 0x000000ffff867224 */ /* 0x000fe200078e0000 */
[----:B------:R-:W-:Y:S01]  /*14990*/  LOP3.LUT R0, R3, UR7, R28, 0x96, !PT ;  /* 0x0000000703007c12 */ /* 0x000fe2000f8e961c */
[----:B------:R-:W-:Y:S01]  /*149a0*/  IMAD.MOV.U32 R53, RZ, RZ, R179 ;  /* 0x000000ffff357224 */ /* 0x000fe200078e00b3 */
[----:B------:R-:W-:Y:S01]  /*149b0*/  LOP3.LUT R3, R2, 0xffff, RZ, 0xc0, !PT ;  /* 0x0000ffff02037812 */ /* 0x000fe200078ec0ff */
[----:B------:R-:W-:-:S02]  /*149c0*/  IMAD.MOV.U32 R105, RZ, RZ, R239 ;  /* 0x000000ffff697224 */ /* 0x000fc400078e00ef */
[----:B------:R-:W-:Y:S01]  /*149d0*/  IMAD.MOV.U32 R108, RZ, RZ, R226 ;  /* 0x000000ffff6c7224 */ /* 0x000fe200078e00e2 */
[----:B------:R-:W-:Y:S01]  /*149e0*/  HMMA.16816.F32.BF16 R36, R4, R22, R36 ;  /* 0x000000160424723c */ /* 0x000fe20000041824 */
[----:B------:R-:W-:Y:S01]  /*149f0*/  SHF.R.U32.HI R3, RZ, 0x8, R3 ;  /* 0x00000008ff037819 */ /* 0x000fe20000011603 */
[----:B------:R-:W-:Y:S01]  /*14a00*/  IMAD.MOV.U32 R132, RZ, RZ, R117 ;  /* 0x000000ffff847224 */ /* 0x000fe200078e0075 */
[----:B------:R-:W-:Y:S04]  /*14a10*/  STG.E.U16 [R56.64+-0x70], R161 ;  /* 0xffff90a138007986 */ /* 0x000fe8000c101522 */
[----:B------:R-:W-:Y:S01]  /*14a20*/  SHF.R.U32.HI R5, RZ, 0x10, R2 ;  /* 0x00000010ff057819 */ /* 0x000fe20000011602 */
[----:B------:R-:W-:Y:S01]  /*14a30*/  STG.E.U16 [R56.64+-0x6e], R162 ;  /* 0xffff92a238007986 */ /* 0x000fe2000c101522 */
[----:B------:R-:W-:-:S02]  /*14a40*/  LOP3.LUT R6, R2, 0xff, RZ, 0xc0, !PT ;  /* 0x000000ff02067812 */ /* 0x000fc400078ec0ff */
[----:B------:R-:W-:Y:S01]  /*14a50*/  SHF.R.U32.HI R4, RZ, 0x18, R2 ;  /* 0x00000018ff047819 */ /* 0x000fe20000011602 */
[----:B------:R-:W-:Y:S01]  /*14a60*/  IMAD.MOV.U32 R247, RZ, RZ, R173 ;  /* 0x000000fffff77224 */ /* 0x000fe200078e00ad */
[----:B------:R-:W-:Y:S01]  /*14a70*/  LOP3.LUT R2, R5, 0xff, RZ, 0xc0, !PT ;  /* 0x000000ff05027812 */ /* 0x000fe200078ec0ff */
[C---:B------:R-:W-:Y:S01]  /*14a80*/  HMMA.16816.F32.BF16 R52, R8.reuse, R24, R52 ;  /* 0x000000180834723c */ /* 0x040fe20000041834 */
[----:B------:R-:W-:Y:S01]  /*14a90*/  PRMT R7, R6, 0x5410, R3 ;  /* 0x0000541006077816 */ /* 0x000fe20000000003 */
[----:B------:R-:W-:Y:S01]  /*14aa0*/  IMAD.MOV.U32 R252, RZ, RZ, R174 ;  /* 0x000000fffffc7224 */ /* 0x000fe200078e00ae */
[--C-:B------:R-:W-:Y:S01]  /*14ab0*/  SHF.R.U32.HI R3, RZ, 0x10, R0.reuse ;  /* 0x00000010ff037819 */ /* 0x100fe20000011600 */
[----:B------:R1:W5:Y:S04]  /*14ac0*/  LDL.LU R186, [R1+0x198] ;  /* 0x0001980001ba7983 */ /* 0x0003680000300800 */
[C---:B------:R-:W-:Y:S01]  /*14ad0*/  HMMA.16816.F32.BF16 R96, R8.reuse, R26, R96 ;  /* 0x0000001a0860723c */ /* 0x040fe20000041860 */
[----:B------:R-:W-:Y:S01]  /*14ae0*/  LOP3.LUT R6, R0, 0xff, RZ, 0xc0, !PT ;  /* 0x000000ff00067812 */ /* 0x000fe200078ec0ff */
[----:B------:R-:W2:Y:S06]  /*14af0*/  LDSM.16.MT88.4 R24, [R170+0x6800] ;  /* 0x00680000aa18783b */ /* 0x000eac0000004200 */
[----:B------:R-:W-:Y:S01]  /*14b00*/  HMMA.16816.F32.BF16 R104, R8, R20, R104 ;  /* 0x000000140868723c */ /* 0x000fe20000041868 */
[----:B------:R-:W-:-:S07]  /*14b10*/  SHF.R.U32.HI R5, RZ, 0x18, R0 ;  /* 0x00000018ff057819 */ /* 0x000fce0000011600 */
[----:B------:R-:W-:Y:S01]  /*14b20*/  HMMA.16816.F32.BF16 R108, R8, R22, R108 ;  /* 0x00000016086c723c */ /* 0x000fe2000004186c */
[----:B------:R-:W3:Y:S01]  /*14b30*/  LDSM.16.MT88.4 R20, [R169+0x6800] ;  /* 0x00680000a914783b */ /* 0x000ee20000004200 */
[----:B------:R-:W-:-:S03]  /*14b40*/  IMAD.MOV.U32 R239, RZ, RZ, R168 ;  /* 0x000000ffffef7224 */ /* 0x000fc600078e00a8 */
[----:B------:R-:W-:Y:S02]  /*14b50*/  STG.E.U16 [R62.64+-0x60], R221 ;  /* 0xffffa0dd3e007986 */ /* 0x000fe4000c101522 */
[----:B------:R-:W-:Y:S02]  /*14b60*/  PRMT R8, R2, 0x5410, R4 ;  /* 0x0000541002087816 */ /* 0x000fe40000000004 */
[----:B------:R-:W-:Y:S01]  /*14b70*/  LOP3.LUT R2, R0, 0xffff, RZ, 0xc0, !PT ;  /* 0x0000ffff00027812 */ /* 0x000fe200078ec0ff */
[----:B------:R-:W-:Y:S03]  /*14b80*/  STG.E.U16 [R62.64+-0x5e], R220 ;  /* 0xffffa2dc3e007986 */ /* 0x000fe6000c101522 */
[----:B------:R-:W-:Y:S01]  /*14b90*/  SHF.R.U32.HI R4, RZ, 0x8, R2 ;  /* 0x00000008ff047819 */ /* 0x000fe20000011602 */
[----:B------:R1:W5:Y:S01]  /*14ba0*/  LDL.LU R185, [R1+0x194] ;  /* 0x0001940001b97983 */ /* 0x0003620000300800 */
[----:B------:R-:W-:-:S02]  /*14bb0*/  LOP3.LUT R2, R3, 0xff, RZ, 0xc0, !PT ;  /* 0x000000ff03027812 */ /* 0x000fc400078ec0ff */
[----:B------:R-:W-:Y:S01]  /*14bc0*/  PRMT R4, R6, 0x5410, R4 ;  /* 0x0000541006047816 */ /* 0x000fe20000000004 */
[--C-:B------:R-:W-:Y:S01]  /*14bd0*/  HSET2.LE.AND R0, R7, R136.reuse, PT ;  /* 0x0000008807007233 */ /* 0x100fe20003803000 */
[----:B------:R-:W-:Y:S01]  /*14be0*/  PRMT R3, R2, 0x5410, R5 ;  /* 0x0000541002037816 */ /* 0x000fe20000000005 */
[----:B--2---:R-:W-:Y:S02]  /*14bf0*/  HMMA.16816.F32.BF16 R52, R12, R24, R52 ;  /* 0x000000180c34723c */ /* 0x004fe40000041834 */
[----:B------:R-:W-:-:S06]  /*14c00*/  HSET2.LE.AND R2, R4, R136, PT ;  /* 0x0000008804027233 */ /* 0x000fcc0003803000 */
[----:B---3--:R-:W-:Y:S01]  /*14c10*/  HMMA.16816.F32.BF16 R80, R12, R22, R80 ;  /* 0x000000160c50723c */ /* 0x008fe20000041850 */
[--C-:B------:R-:W-:Y:S01]  /*14c20*/  HSET2.LE.AND R3, R3, R136.reuse, PT ;  /* 0x0000008803037233 */ /* 0x100fe20003803000 */
[----:B------:R-:W-:Y:S01]  /*14c30*/  LOP3.LUT R6, R0, R113, RZ, 0xc0, !PT ;  /* 0x0000007100067212 */ /* 0x000fe200078ec0ff */
[----:B------:R-:W-:Y:S01]  /*14c40*/  HSET2.LE.AND R0, R8, R136, PT ;  /* 0x0000008808007233 */ /* 0x000fe20003803000 */
[----:B------:R-:W-:Y:S01]  /*14c50*/  LOP3.LUT R4, R2, R115, RZ, 0xc0, !PT ;  /* 0x0000007302047212 */ /* 0x000fe200078ec0ff */
[----:B------:R-:W-:Y:S01]  /*14c60*/  IMAD.MOV.U32 R2, RZ, RZ, R30 ;  /* 0x000000ffff027224 */ /* 0x000fe200078e001e */
[----:B------:R-:W-:Y:S01]  /*14c70*/  LOP3.LUT R5, R3, R114, RZ, 0xc0, !PT ;  /* 0x0000007203057212 */ /* 0x000fe200078ec0ff */
[----:B------:R-:W-:Y:S01]  /*14c80*/  IMAD.MOV.U32 R3, RZ, RZ, R31 ;  /* 0x000000ffff037224 */ /* 0x000fe200078e001f */
[----:B------:R-:W2:Y:S04]  /*14c90*/  LDSM.16.MT88.4 R8, [R172+0x6800] ;  /* 0x00680000ac08783b */ /* 0x000ea80000004200 */
[----:B------:R-:W3:Y:S01]  /*14ca0*/  LDSM.16.MT88.4 R28, [R171+0x6800] ;  /* 0x00680000ab1c783b */ /* 0x000ee20000004200 */
[----:B------:R-:W-:Y:S01]  /*14cb0*/  LOP3.LUT R7, R0, R112, RZ, 0xc0, !PT ;  /* 0x0000007000077212 */ /* 0x000fe200078ec0ff */
[----:B------:R-:W-:-:S02]  /*14cc0*/  IMAD.MOV.U32 R0, RZ, RZ, R118 ;  /* 0x000000ffff007224 */ /* 0x000fc400078e0076 */
[----:B------:R-:W-:Y:S04]  /*14cd0*/  STG.E.U16 [R60.64+-0x60], R218 ;  /* 0xffffa0da3c007986 */ /* 0x000fe8000c101522 */
[----:B------:R-:W-:Y:S01]  /*14ce0*/  HMMA.16816.F32.BF16 R124, R4, R22, R84 ;  /* 0x00000016047c723c */ /* 0x000fe20000041854 */
[----:B------:R-:W-:Y:S01]  /*14cf0*/  STG.E.U16 [R60.64+-0x5e], R219 ;  /* 0xffffa2db3c007986 */ /* 0x000fe2000c101522 */
[----:B------:R-:W-:-:S03]  /*14d00*/  IMAD.MOV.U32 R250, RZ, RZ, R177 ;  /* 0x000000fffffa7224 */ /* 0x000fc600078e00b1 */
[----:B------:R1:W5:Y:S02]  /*14d10*/  LDL.LU R184, [R1+0x190] ;  /* 0x0001900001b87983 */ /* 0x0003640000300800 */
[----:B------:R-:W-:Y:S01]  /*14d20*/  IMAD.MOV.U32 R87, RZ, RZ, R119 ;  /* 0x000000ffff577224 */ /* 0x000fe200078e0077 */
[C---:B------:R-:W-:Y:S08]  /*14d30*/  HMMA.16816.F32.BF16 R112, R4.reuse, R20, R88 ;  /* 0x000000140470723c */ /* 0x040ff00000041858 */
[-C--:B--2---:R-:W-:Y:S08]  /*14d40*/  HMMA.16816.F32.BF16 R120, R4, R8.reuse, R72 ;  /* 0x000000080478723c */ /* 0x084ff00000041848 */
[C---:B------:R-:W-:Y:S08]  /*14d50*/  HMMA.16816.F32.BF16 R76, R12.reuse, R8, R76 ;  /* 0x000000080c4c723c */ /* 0x040ff0000004184c */
[----:B------:R-:W-:Y:S01]  /*14d60*/  HMMA.16816.F32.BF16 R64, R12, R10, R64 ;  /* 0x0000000a0c40723c */ /* 0x000fe20000041840 */
[----:B------:R-:W-:Y:S04]  /*14d70*/  STG.E.U16 [R58.64+-0x60], R197 ;  /* 0xffffa0c53a007986 */ /* 0x000fe8000c101522 */
[----:B------:R-:W-:Y:S03]  /*14d80*/  STG.E.U16 [R58.64+-0x5e], R166 ;  /* 0xffffa2a63a007986 */ /* 0x000fe6000c101522 */
[C---:B------:R-:W-:Y:S01]  /*14d90*/  HMMA.16816.F32.BF16 R88, R4.reuse, R24, R48 ;  /* 0x000000180458723c */ /* 0x040fe20000041830 */
[----:B------:R1:W5:Y:S07]  /*14da0*/  LDL.LU R183, [R1+0x18c] ;  /* 0x00018c0001b77983 */ /* 0x00036e0000300800 */
[C---:B------:R-:W-:Y:S01]  /*14db0*/  HMMA.16816.F32.BF16 R116, R4.reuse, R10, R68 ;  /* 0x0000000a0474723c */ /* 0x040fe20000041844 */
[----:B------:R-:W-:Y:S01]  /*14dc0*/  IMAD.MOV.U32 R51, RZ, RZ, R87 ;  /* 0x000000ffff337224 */ /* 0x000fe200078e0057 */
[----:B------:R-:W2:Y:S06]  /*14dd0*/  LDSM.16.MT88.4 R8, [R170+0x7000] ;  /* 0x00700000aa08783b */ /* 0x000eac0000004200 */
[C---:B---3--:R-:W-:Y:S01]  /*14de0*/  HMMA.16816.F32.BF16 R72, R4.reuse, R28, R40 ;  /* 0x0000001c0448723c */ /* 0x048fe20000041828 */
[----:B------:R-:W-:Y:S04]  /*14df0*/  STG.E.U16 [R56.64+-0x60], R159 ;  /* 0xffffa09f38007986 */ /* 0x000fe8000c101522 */
[----:B------:R-:W-:Y:S03]  /*14e00*/  STG.E.U16 [R56.64+-0x5e], R160 ;  /* 0xffffa2a038007986 */ /* 0x000fe6000c101522 */
[C---:B------:R-:W-:Y:S01]  /*14e10*/  HMMA.16816.F32.BF16 R84, R4.reuse, R26, R44 ;  /* 0x0000001a0454723c */ /* 0x040fe2000004182c */
[----:B------:R1:W5:Y:S07]  /*14e20*/  LDL.LU R182, [R1+0x188] ;  /* 0x0001880001b67983 */ /* 0x00036e0000300800 */
[----:B------:R-:W-:Y:S08]  /*14e30*/  HMMA.16816.F32.BF16 R68, R4, R30, R36 ;  /* 0x0000001e0444723c */ /* 0x000ff00000041824 */
[----:B------:R-:W-:Y:S01]  /*14e40*/  HMMA.16816.F32.BF16 R40, R12, R28, R104 ;  /* 0x0000001c0c28723c */ /* 0x000fe20000041868 */
[----:B------:R-:W-:-:S07]  /*14e50*/  IMAD.MOV.U32 R6, RZ, RZ, R51 ;  /* 0x000000ffff067224 */ /* 0x000fce00078e0033 */
[----:B--2---:R-:W-:Y:S01]  /*14e60*/  HMMA.16816.F32.BF16 R52, R16, R8, R52 ;  /* 0x000000081034723c */ /* 0x004fe20000041834 */
[----:B------:R-:W-:Y:S01]  /*14e70*/  IMAD.MOV.U32 R7, RZ, RZ, R3 ;  /* 0x000000ffff077224 */ /* 0x000fe200078e0003 */
[----:B------:R-:W-:Y:S01]  /*14e80*/  STG.E.U16 [R62.64+-0x50], R217 ;  /* 0xffffb0d93e007986 */ /* 0x000fe2000c101522 */
[----:B------:R-:W-:-:S03]  /*14e90*/  IMAD.WIDE.U32 R4, R33, -0x2daee0ad, RZ ;  /* 0xd2511f5321047825 */ /* 0x000fc600078e00ff */
[----:B------:R-:W-:Y:S02]  /*14ea0*/  STG.E.U16 [R62.64+-0x4e], R216 ;  /* 0xffffb2d83e007986 */ /* 0x000fe4000c101522 */
[----:B------:R-:W-:Y:S02]  /*14eb0*/  HMMA.16816.F32.BF16 R48, R12, R20, R92 ;  /* 0x000000140c30723c */ /* 0x000fe4000004185c */
[----:B------:R-:W-:Y:S01]  /*14ec0*/  LDSM.16.MT88.4 R20, [R169+0x7000] ;  /* 0x00700000a914783b */ /* 0x000fe20000004200 */
[----:B------:R-:W-:-:S03]  /*14ed0*/  IMAD.MOV.U32 R244, RZ, RZ, R176 ;  /* 0x000000fffff47224 */ /* 0x000fc600078e00b0 */
[----:B------:R1:W5:Y:S01]  /*14ee0*/  LDL.LU R181, [R1+0x184] ;  /* 0x0001840001b57983 */ /* 0x0003620000300800 */
[----:B------:R-:W-:Y:S02]  /*14ef0*/  IMAD.MOV.U32 R94, RZ, RZ, R2 ;  /* 0x000000ffff5e7224 */ /* 0x000fe400078e0002 */
[----:B------:R-:W-:Y:S01]  /*14f00*/  IMAD.WIDE.U32 R2, R35, -0x2daee0ad, RZ ;  /* 0xd2511f5323027825 */ /* 0x000fe200078e00ff */
[----:B------:R-:W-:Y:S01]  /*14f10*/  HMMA.16816.F32.BF16 R44, R12, R26, R96 ;  /* 0x0000001a0c2c723c */ /* 0x000fe20000041860 */
[----:B------:R-:W-:Y:S02]  /*14f20*/  LDSM.16.MT88.4 R24, [R171+0x7000] ;  /* 0x00700000ab18783b */ /* 0x000fe40000004200 */
[----:B------:R-:W-:Y:S01]  /*14f30*/  IMAD.MOV.U32 R95, RZ, RZ, R0 ;  /* 0x000000ffff5f7224 */ /* 0x000fe200078e0000 */
[----:B------:R-:W-:-:S04]  /*14f40*/  LOP3.LUT R3, R3, UR26, R34, 0x96, !PT ;  /* 0x0000001a03037c12 */ /* 0x000fc8000f8e9622 */
[----:B------:R-:W-:Y:S01]  /*14f50*/  HMMA.16816.F32.BF16 R36, R12, R30, R108 ;  /* 0x0000001e0c24723c */ /* 0x000fe2000004186c */
[----:B------:R-:W-:Y:S01]  /*14f60*/  LOP3.LUT R0, R5, UR24, R2, 0x96, !PT ;  /* 0x0000001805007c12 */ /* 0x000fe2000f8e9602 */
[----:B------:R-:W-:Y:S01]  /*14f70*/  IMAD.WIDE.U32 R2, R3, -0x326172a9, RZ ;  /* 0xcd9e8d5703027825 */ /* 0x000fe200078e00ff */
[----:B------:R-:W2:Y:S03]  /*14f80*/  LDSM.16.MT88.4 R12, [R172+0x7000] ;  /* 0x00700000ac0c783b */ /* 0x000ea60000004200 */
[----:B------:R-:W-:Y:S01]  /*14f90*/  IMAD.WIDE.U32 R34, R0, -0x326172a9, RZ ;  /* 0xcd9e8d5700227825 */ /* 0x000fe200078e00ff */
[----:B------:R-:W-:Y:S01]  /*14fa0*/  LOP3.LUT R3, R3, UR25, R32, 0x96, !PT ;  /* 0x0000001903037c12 */ /* 0x000fe2000f8e9620 */
[----:B------:R-:W-:Y:S03]  /*14fb0*/  STG.E.U16 [R60.64+-0x50], R215 ;  /* 0xffffb0d73c007986 */ /* 0x000fe6000c101522 */
[----:B------:R-:W-:Y:S01]  /*14fc0*/  LOP3.LUT R0, R35, UR23, R2, 0x96, !PT ;  /* 0x0000001723007c12 */ /* 0x000fe2000f8e9602 */
[----:B------:R-:W-:Y:S01]  /*14fd0*/  IMAD.WIDE.U32 R2, R3, -0x2daee0ad, RZ ;  /* 0xd2511f5303027825 */ /* 0x000fe200078e00ff */
[----:B------:R-:W-:Y:S03]  /*14fe0*/  STG.E.U16 [R60.64+-0x4e], R214 ;  /* 0xffffb2d63c007986 */ /* 0x000fe6000c101522 */
[----:B------:R-:W-:Y:S01]  /*14ff0*/  IMAD.WIDE.U32 R32, R0, -0x2daee0ad, RZ ;  /* 0xd2511f5300207825 */ /* 0x000fe200078e00ff */
[----:B------:R-:W-:Y:S01]  /*15000*/  LOP3.LUT R0, R3, UR22, R4, 0x96, !PT ;  /* 0x0000001603007c12 */ /* 0x000fe2000f8e9604 */
[----:B------:R1:W5:Y:S03]  /*15010*/  LDL.LU R180, [R1+0x180] ;  /* 0x0001800001b47983 */ /* 0x0003660000300800 */
[----:B------:R-:W-:Y:S01]  /*15020*/  LOP3.LUT R2, R33, UR12, R2, 0x96, !PT ;  /* 0x0000000c21027c12 */ /* 0x000fe2000f8e9602 */
[----:B------:R-:W-:-:S04]  /*15030*/  IMAD.WIDE.U32 R28, R0, -0x326172a9, RZ ;  /* 0xcd9e8d57001c7825 */ /* 0x000fc800078e00ff */
[----:B------:R-:W-:Y:S02]  /*15040*/  IMAD.MOV.U32 R111, RZ, RZ, R6 ;  /* 0x000000ffff6f7224 */ /* 0x000fe400078e0006 */
[----:B------:R-:W-:Y:S02]  /*15050*/  IMAD.MOV.U32 R110, RZ, RZ, R7 ;  /* 0x000000ffff6e7224 */ /* 0x000fe400078e0007 */
[----:B------:R-:W-:Y:S02]  /*15060*/  IMAD.MOV.U32 R31, RZ, RZ, R94 ;  /* 0x000000ffff1f7224 */ /* 0x000fe400078e005e */
[----:B------:R-:W-:Y:S01]  /*15070*/  IMAD.MOV.U32 R30, RZ, RZ, R95 ;  /* 0x000000ffff1e7224 */ /* 0x000fe200078e005f */
[----:B------:R-:W-:Y:S01]  /*15080*/  HMMA.16816.F32.BF16 R44, R16, R10, R44 ;  /* 0x0000000a102c723c */ /* 0x000fe2000004182c */
[----:B------:R-:W-:-:S04]  /*15090*/  IMAD.WIDE.U32 R2, R2, -0x326172a9, RZ ;  /* 0xcd9e8d5702027825 */ /* 0x000fc800078e00ff */
[----:B------:R-:W-:Y:S01]  /*150a0*/  IMAD.MOV.U32 R35, RZ, RZ, R133 ;  /* 0x000000ffff237224 */ /* 0x000fe200078e0085 */
[----:B------:R-:W-:Y:S02]  /*150b0*/  LOP3.LUT R0, R3, UR8, R28, 0x96, !PT ;  /* 0x0000000803007c12 */ /* 0x000fe4000f8e961c */
[----:B--2---:R-:W-:Y:S01]  /*150c0*/  HMMA.16816.F32.BF16 R64, R16, R14, R64 ;  /* 0x0000000e1040723c */ /* 0x004fe20000041840 */
[----:B------:R-:W-:Y:S01]  /*150d0*/  LOP3.LUT R3, R2, 0xffff, RZ, 0xc0, !PT ;  /* 0x0000ffff02037812 */ /* 0x000fe200078ec0ff */
[----:B------:R-:W-:Y:S01]  /*150e0*/  STG.E.U16 [R58.64+-0x50], R158 ;  /* 0xffffb09e3a007986 */ /* 0x000fe2000c101522 */
[C---:B------:R-:W-:Y:S02]  /*150f0*/  LOP3.LUT R4, R0.reuse, 0xffff, RZ, 0xc0, !PT ;  /* 0x0000ffff00047812 */ /* 0x040fe400078ec0ff */
[----:B------:R-:W-:Y:S01]  /*15100*/  SHF.R.U32.HI R5, RZ, 0x8, R3 ;  /* 0x00000008ff057819 */ /* 0x000fe20000011603 */
[----:B------:R-:W-:Y:S01]  /*15110*/  STG.E.U16 [R58.64+-0x4e], R157 ;  /* 0xffffb29d3a007986 */ /* 0x000fe2000c101522 */
[----:B------:R-:W-:-:S02]  /*15120*/  LOP3.LUT R6, R0, 0xff, RZ, 0xc0, !PT ;  /* 0x000000ff00067812 */ /* 0x000fc400078ec0ff */
[----:B------:R-:W-:Y:S01]  /*15130*/  SHF.R.U32.HI R3, RZ, 0x8, R4 ;  /* 0x00000008ff037819 */ /* 0x000fe20000011604 */
[----:B------:R1:W5:Y:S01]  /*15140*/  LDL.LU R179, [R1+0x17c] ;  /* 0x00017c0001b37983 */ /* 0x0003620000300800 */
[----:B------:R-:W-:Y:S02]  /*15150*/  LOP3.LUT R7, R2, 0xff, RZ, 0xc0, !PT ;  /* 0x000000ff02077812 */ /* 0x000fe400078ec0ff */
[--C-:B------:R-:W-:Y:S02]  /*15160*/  SHF.R.U32.HI R4, RZ, 0x10, R2.reuse ;  /* 0x00000010ff047819 */ /* 0x100fe40000011602 */
[----:B------:R-:W-:Y:S01]  /*15170*/  SHF.R.U32.HI R28, RZ, 0x18, R2 ;  /* 0x00000018ff1c7819 */ /* 0x000fe20000011602 */
[----:B------:R-:W-:Y:S01]  /*15180*/  STG.E.U16 [R56.64+-0x50], R156 ;  /* 0xffffb09c38007986 */ /* 0x000fe2000c101522 */
[----:B------:R-:W-:Y:S02]  /*15190*/  SHF.R.U32.HI R2, RZ, 0x10, R0 ;  /* 0x00000010ff027819 */ /* 0x000fe40000011600 */
[----:B------:R-:W-:Y:S01]  /*151a0*/  PRMT R3, R6, 0x5410, R3 ;  /* 0x0000541006037816 */ /* 0x000fe20000000003 */
[----:B------:R-:W-:Y:S01]  /*151b0*/  STG.E.U16 [R56.64+-0x4e], R155 ;  /* 0xffffb29b38007986 */ /* 0x000fe2000c101522 */
[----:B------:R-:W-:-:S02]  /*151c0*/  PRMT R7, R7, 0x5410, R5 ;  /* 0x0000541007077816 */ /* 0x000fc40000000005 */
[----:B------:R-:W-:Y:S01]  /*151d0*/  SHF.R.U32.HI R5, RZ, 0x18, R0 ;  /* 0x00000018ff057819 */ /* 0x000fe20000011600 */
[----:B------:R-:W-:Y:S01]  /*151e0*/  IMAD.MOV.U32 R226, RZ, RZ, R175 ;  /* 0x000000ffffe27224 */ /* 0x000fe200078e00af */
[----:B------:R-:W-:Y:S01]  /*151f0*/  LOP3.LUT R2, R2, 0xff, RZ, 0xc0, !PT ;  /* 0x000000ff02027812 */ /* 0x000fe200078ec0ff */
[--C-:B------:R-:W-:Y:S01]  /*15200*/  HSET2.LE.AND R0, R3, R136.reuse, PT ;  /* 0x0000008803007233 */ /* 0x100fe20003803000 */
[----:B------:R-:W-:Y:S01]  /*15210*/  LOP3.LUT R4, R4, 0xff, RZ, 0xc0, !PT ;  /* 0x000000ff04047812 */ /* 0x000fe200078ec0ff */
[----:B------:R1:W5:Y:S01]  /*15220*/  LDL.LU R178, [R1+0x178] ;  /* 0x0001780001b27983 */ /* 0x0003620000300800 */
[----:B------:R-:W-:Y:S02]  /*15230*/  PRMT R2, R2, 0x5410, R5 ;  /* 0x0000541002027816 */ /* 0x000fe40000000005 */
[----:B------:R-:W-:Y:S01]  /*15240*/  PRMT R3, R4, 0x5410, R28 ;  /* 0x0000541004037816 */ /* 0x000fe2000000001c */
[----:B------:R-:W-:Y:S01]  /*15250*/  STG.E.U16 [R62.64+-0x40], R213 ;  /* 0xffffc0d53e007986 */ /* 0x000fe2000c101522 */
[----:B------:R-:W-:Y:S01]  /*15260*/  LOP3.LUT R4, R0, R131, RZ, 0xc0, !PT ;  /* 0x0000008300047212 */ /* 0x000fe200078ec0ff */
[----:B------:R-:W-:-:S02]  /*15270*/  HSET2.LE.AND R0, R2, R136, PT ;  /* 0x0000008802007233 */ /* 0x000fc40003803000 */
[--C-:B------:R-:W-:Y:S01]  /*15280*/  HSET2.LE.AND R2, R7, R136.reuse, PT ;  /* 0x0000008807027233 */ /* 0x100fe20003803000 */
[----:B------:R-:W-:Y:S01]  /*15290*/  STG.E.U16 [R62.64+-0x3e], R212 ;  /* 0xffffc2d43e007986 */ /* 0x000fe2000c101522 */
[----:B------:R-:W-:-:S03]  /*152a0*/  HSET2.LE.AND R3, R3, R136, PT ;  /* 0x0000008803037233 */ /* 0x000fc60003803000 */
[----:B------:R-:W-:Y:S01]  /*152b0*/  LOP3.LUT R6, R2, R129, RZ, 0xc0, !PT ;  /* 0x0000008102067212 */ /* 0x000fe200078ec0ff */
[----:B------:R1:W5:Y:S01]  /*152c0*/  LDL.LU R177, [R1+0x174] ;  /* 0x0001740001b17983 */ /* 0x0003620000300800 */
[----:B------:R-:W-:Y:S02]  /*152d0*/  LOP3.LUT R2, R29, UR13, R34, 0x96, !PT ;  /* 0x0000000d1d027c12 */ /* 0x000fe4000f8e9622 */
[----:B------:R-:W-:Y:S02]  /*152e0*/  LOP3.LUT R7, R3, R128, RZ, 0xc0, !PT ;  /* 0x0000008003077212 */ /* 0x000fe400078ec0ff */
[----:B------:R-:W-:Y:S01]  /*152f0*/  LOP3.LUT R5, R0, R130, RZ, 0xc0, !PT ;  /* 0x0000008200057212 */ /* 0x000fe200078ec0ff */
[----:B------:R-:W-:Y:S01]  /*15300*/  IMAD.WIDE.U32 R2, R2, -0x2daee0ad, RZ ;  /* 0xd2511f5302027825 */ /* 0x000fe200078e00ff */
[----:B------:R-:W-:Y:S04]  /*15310*/  STG.E.U16 [R60.64+-0x40], R210 ;  /* 0xffffc0d23c007986 */ /* 0x000fe8000c101522 */
[C---:B------:R-:W-:Y:S01]  /*15320*/  LOP3.LUT R0, R2.reuse, 0xffff, RZ, 0xc0, !PT ;  /* 0x0000ffff02007812 */ /* 0x040fe200078ec0ff */
[C---:B------:R-:W-:Y:S01]  /*15330*/  HMMA.16816.F32.BF16 R112, R4.reuse, R20, R112 ;  /* 0x000000140470723c */ /* 0x040fe20000041870 */
[----:B------:R-:W-:Y:S04]  /*15340*/  STG.E.U16 [R60.64+-0x3e], R211 ;  /* 0xffffc2d33c007986 */ /* 0x000fe8000c101522 */
[----:B------:R1:W5:Y:S03]  /*15350*/  LDL.LU R176, [R1+0x170] ;  /* 0x0001700001b07983 */ /* 0x0003660000300800 */
[C---:B------:R-:W-:Y:S01]  /*15360*/  HMMA.16816.F32.BF16 R104, R4.reuse, R22, R124 ;  /* 0x000000160468723c */ /* 0x040fe2000004187c */
[----:B------:R-:W-:Y:S01]  /*15370*/  IMAD.MOV.U32 R29, RZ, RZ, R135 ;  /* 0x000000ffff1d7224 */ /* 0x000fe200078e0087 */
[----:B------:R-:W-:Y:S06]  /*15380*/  LDSM.16.MT88.4 R124, [R172+0x7800] ;  /* 0x00780000ac7c783b */ /* 0x000fec0000004200 */
[C---:B------:R-:W-:Y:S08]  /*15390*/  HMMA.16816.F32.BF16 R96, R4.reuse, R12, R120 ;  /* 0x0000000c0460723c */ /* 0x040ff00000041878 */
[C---:B------:R-:W-:Y:S01]  /*153a0*/  HMMA.16816.F32.BF16 R92, R4.reuse, R14, R116 ;  /* 0x0000000e045c723c */ /* 0x040fe20000041874 */
[----:B------:R-:W-:Y:S01]  /*153b0*/  IMAD.MOV.U32 R34, RZ, RZ, R134 ;  /* 0x000000ffff227224 */ /* 0x000fe200078e0086 */
[----:B------:R-:W-:Y:S06]  /*153c0*/  LDSM.16.MT88.4 R116, [R170+0x7800] ;  /* 0x00780000aa74783b */ /* 0x000fec0000004200 */
[C---:B------:R-:W-:Y:S08]  /*153d0*/  HMMA.16816.F32.BF16 R88, R4.reuse, R8, R88 ;  /* 0x000000080458723c */ /* 0x040ff00000041858 */
[C---:B------:R-:W-:Y:S08]  /*153e0*/  HMMA.16816.F32.BF16 R84, R4.reuse, R10, R84 ;  /* 0x0000000a0454723c */ /* 0x040ff00000041854 */
[C---:B------:R-:W-:Y:S08]  /*153f0*/  HMMA.16816.F32.BF16 R72, R4.reuse, R24, R72 ;  /* 0x000000180448723c */ /* 0x040ff00000041848 */
[----:B------:R-:W-:Y:S08]  /*15400*/  HMMA.16816.F32.BF16 R68, R4, R26, R68 ;  /* 0x0000001a0444723c */ /* 0x000ff00000041844 */
[----:B------:R-:W-:Y:S01]  /*15410*/  HMMA.16816.F32.BF16 R128, R16, R12, R76 ;  /* 0x0000000c1080723c */ /* 0x000fe2000004184c */
[----:B------:R-:W-:Y:S01]  /*15420*/  SHF.R.U32.HI R4, RZ, 0x8, R0 ;  /* 0x00000008ff047819 */ /* 0x000fe20000011600 */
[----:B------:R-:W-:Y:S01]  /*15430*/  IMAD.MOV.U32 R10, RZ, RZ, R132 ;  /* 0x000000ffff0a7224 */ /* 0x000fe200078e0084 */
[----:B------:R-:W-:Y:S01]  /*15440*/  LOP3.LUT R0, R3, UR7, R32, 0x96, !PT ;  /* 0x0000000703007c12 */ /* 0x000fe2000f8e9620 */
[----:B------:R-:W-:Y:S01]  /*15450*/  IMAD.MOV.U32 R11, RZ, RZ, R111 ;  /* 0x000000ffff0b7224 */ /* 0x000fe200078e006f */
[----:B------:R-:W-:Y:S01]  /*15460*/  LOP3.LUT R5, R2, 0xff, RZ, 0xc0, !PT ;  /* 0x000000ff02057812 */ /* 0x000fe200078ec0ff */
[----:B------:R-:W-:Y:S01]  /*15470*/  IMAD.MOV.U32 R9, RZ, RZ, R110 ;  /* 0x000000ffff097224 */ /* 0x000fe200078e006e */
[--C-:B------:R-:W-:Y:S01]  /*15480*/  SHF.R.U32.HI R3, RZ, 0x10, R2.reuse ;  /* 0x00000010ff037819 */ /* 0x100fe20000011602 */
[----:B------:R-:W2:Y:S01]  /*15490*/  LDSM.16.MT88.4 R132, [R169+0x7800] ;  /* 0x00780000a984783b */ /* 0x000ea20000004200 */
[----:B------:R-:W-:-:S02]  /*154a0*/  SHF.R.U32.HI R7, RZ, 0x18, R2 ;  /* 0x00000018ff077819 */ /* 0x000fc40000011602 */
[C---:B------:R-:W-:Y:S01]  /*154b0*/  LOP3.LUT R2, R0.reuse, 0xffff, RZ, 0xc0, !PT ;  /* 0x0000ffff00027812 */ /* 0x040fe200078ec0ff */
[----:B------:R-:W3:Y:S01]  /*154c0*/  LDSM.16.MT88.4 R12, [R171+0x7800] ;  /* 0x00780000ab0c783b */ /* 0x000ee20000004200 */
[----:B------:R-:W-:Y:S02]  /*154d0*/  PRMT R8, R5, 0x5410, R4 ;  /* 0x0000541005087816 */ /* 0x000fe40000000004 */
[--C-:B------:R-:W-:Y:S01]  /*154e0*/  SHF.R.U32.HI R4, RZ, 0x10, R0.reuse ;  /* 0x00000010ff047819 */ /* 0x100fe20000011600 */
[----:B------:R1:W-:Y:S01]  /*154f0*/  STG.E.U16 [R58.64+-0x40], R154 ;  /* 0xffffc09a3a007986 */ /* 0x0003e2000c101522 */
[----:B------:R-:W-:Y:S02]  /*15500*/  LOP3.LUT R6, R0, 0xff, RZ, 0xc0, !PT ;  /* 0x000000ff00067812 */ /* 0x000fe400078ec0ff */
[----:B------:R-:W-:Y:S01]  /*15510*/  SHF.R.U32.HI R5, RZ, 0x18, R0 ;  /* 0x00000018ff057819 */ /* 0x000fe20000011600 */
[----:B------:R1:W-:Y:S01]  /*15520*/  STG.E.U16 [R58.64+-0x3e], R153 ;  /* 0xffffc2993a007986 */ /* 0x0003e2000c101522 */
[----:B------:R-:W-:-:S02]  /*15530*/  SHF.R.U32.HI R0, RZ, 0x8, R2 ;  /* 0x00000008ff007819 */ /* 0x000fc40000011602 */
[----:B------:R-:W-:Y:S01]  /*15540*/  LOP3.LUT R2, R4, 0xff, RZ, 0xc0, !PT ;  /* 0x000000ff04027812 */ /* 0x000fe200078ec0ff */
[C---:B------:R-:W-:Y:S01]  /*15550*/  HMMA.16816.F32.BF16 R48, R16.reuse, R20, R48 ;  /* 0x000000141030723c */ /* 0x040fe20000041830 */
[----:B------:R-:W-:Y:S01]  /*15560*/  LOP3.LUT R3, R3, 0xff, RZ, 0xc0, !PT ;  /* 0x000000ff03037812 */ /* 0x000fe200078ec0ff */
[----:B------:R1:W5:Y:S01]  /*15570*/  LDL.LU R175, [R1+0x16c] ;  /* 0x00016c0001af7983 */ /* 0x0003620000300800 */
[----:B------:R-:W-:Y:S02]  /*15580*/  PRMT R0, R6, 0x5410, R0 ;  /* 0x0000541006007816 */ /* 0x000fe40000000000 */
[----:B------:R-:W-:Y:S01]  /*15590*/  PRMT R2, R2, 0x5410, R5 ;  /* 0x0000541002027816 */ /* 0x000fe20000000005 */
[----:B------:R1:W-:Y:S01]  /*155a0*/  STG.E.U16 [R56.64+-0x40], R152 ;  /* 0xffffc09838007986 */ /* 0x0003e2000c101522 */
[----:B------:R-:W-:Y:S01]  /*155b0*/  PRMT R4, R3, 0x5410, R7 ;  /* 0x0000541003047816 */ /* 0x000fe20000000007 */
[--C-:B------:R-:W-:Y:S02]  /*155c0*/  HSET2.LE.AND R0, R0, R136.reuse, PT ;  /* 0x0000008800007233 */ /* 0x100fe40003803000 */
[--C-:B------:R-:W-:Y:S01]  /*155d0*/  HSET2.LE.AND R3, R8, R136.reuse, PT ;  /* 0x0000008808037233 */ /* 0x100fe20003803000 */
[----:B------:R1:W-:Y:S01]  /*155e0*/  STG.E.U16 [R56.64+-0x3e], R151 ;  /* 0xffffc29738007986 */ /* 0x0003e2000c101522 */
[--C-:B------:R-:W-:Y:S01]  /*155f0*/  HSET2.LE.AND R2, R2, R136.reuse, PT ;  /* 0x0000008802027233 */ /* 0x100fe20003803000 */
[----:B------:R-:W-:Y:S01]  /*15600*/  LOP3.LUT R76, R0, R223, RZ, 0xc0, !PT ;  /* 0x000000df004c7212 */ /* 0x000fe200078ec0ff */
[----:B------:R-:W-:Y:S01]  /*15610*/  HSET2.LE.AND R4, R4, R136, PT ;  /* 0x0000008804047233 */ /* 0x000fe20003803000 */
[----:B------:R-:W-:Y:S01]  /*15620*/  LOP3.LUT R78, R3, R138, RZ, 0xc0, !PT ;  /* 0x0000008a034e7212 */ /* 0x000fe200078ec0ff */
[----:B------:R-:W-:Y:S01]  /*15630*/  FADD.FTZ R0, R29, R228 ;  /* 0x000000e41d007221 */ /* 0x000fe20000010000 */
[----:B------:R-:W-:Y:S01]  /*15640*/  LOP3.LUT R77, R2, R139, RZ, 0xc0, !PT ;  /* 0x0000008b024d7212 */ /* 0x000fe200078ec0ff */
[----:B------:R-:W-:Y:S01]  /*15650*/  FADD.FTZ R3, R34, R227 ;  /* 0x000000e322037221 */ /* 0x000fe20000010000 */
[----:B------:R-:W-:Y:S01]  /*15660*/  LOP3.LUT R79, R4, R137, RZ, 0xc0, !PT ;  /* 0x00000089044f7212 */ /* 0x000fe200078ec0ff */
[----:B------:R-:W-:Y:S01]  /*15670*/  FADD.FTZ R2, R35, R225 ;  /* 0x000000e123027221 */ /* 0x000fe20000010000 */
[----:B------:R-:W-:Y:S01]  /*15680*/  HMMA.16816.F32.BF16 R20, R16, R22, R80 ;  /* 0x000000161014723c */ /* 0x000fe20000041850 */
[----:B------:R-:W-:Y:S01]  /*15690*/  FADD.FTZ R5, R10, R224 ;  /* 0x000000e00a057221 */ /* 0x000fe20000010000 */
[----:B------:R1:W5:Y:S01]  /*156a0*/  LDL.LU R174, [R1+0x168] ;  /* 0x0001680001ae7983 */ /* 0x0003620000300800 */
[----:B------:R-:W-:-:S02]  /*156b0*/  FADD.FTZ R4, R11, R0 ;  /* 0x000000000b047221 */ /* 0x000fc40000010000 */
[----:B------:R-:W-:Y:S01]  /*156c0*/  FADD.FTZ R6, R9, R3 ;  /* 0x0000000309067221 */ /* 0x000fe20000010000 */
[----:B------:R1:W-:Y:S01]  /*156d0*/  STG.E.U16 [R62.64+-0x30], R209 ;  /* 0xffffd0d13e007986 */ /* 0x0003e2000c101522 */
[----:B------:R-:W-:Y:S02]  /*156e0*/  FADD.FTZ R2, R30, R2 ;  /* 0x000000021e027221 */ /* 0x000fe40000010000 */
[----:B------:R-:W-:Y:S01]  /*156f0*/  FADD.FTZ R0, R31, R5 ;  /* 0x000000051f007221 */ /* 0x000fe20000010000 */
[----:B------:R1:W-:Y:S01]  /*15700*/  STG.E.U16 [R62.64+-0x2e], R208 ;  /* 0xffffd2d03e007986 */ /* 0x0003e2000c101522 */
[----:B------:R-:W-:Y:S02]  /*15710*/  FADD.FTZ R3, R234, R4 ;  /* 0x00000004ea037221 */ /* 0x000fe40000010000 */
        /* <DEDUP_REMOVED lines=21> */
[----:B------:R-:W-:-:S03]  /*15870*/  FADD.FTZ R3, R226, R3 ;  /* 0x00000003e2037221 */ /* 0x000fc60000010000 */
[----:B------:R1:W-:Y:S01]  /*15880*/  STG.E.U16 [R56.64+-0x30], R148 ;  /* 0xffffd09438007986 */ /* 0x0003e2000c101522 */
[----:B------:R-:W-:-:S03]  /*15890*/  FADD.FTZ R2, R236, R2 ;  /* 0x00000002ec027221 */ /* 0x000fc60000010000 */
[----:B------:R1:W-:Y:S01]  /*158a0*/  STG.E.U16 [R56.64+-0x2e], R147 ;  /* 0xffffd29338007986 */ /* 0x0003e2000c101522 */
[----:B------:R-:W-:-:S03]  /*158b0*/  FADD.FTZ R0, R232, R0 ;  /* 0x00000000e8007221 */ /* 0x000fc60000010000 */
[----:B------:R1:W-:Y:S04]  /*158c0*/  STG.E.U16 [R62.64+-0x20], R205 ;  /* 0xffffe0cd3e007986 */ /* 0x0003e8000c101522 */
[----:B------:R1:W-:Y:S04]  /*158d0*/  STG.E.U16 [R62.64+-0x1e], R204 ;  /* 0xffffe2cc3e007986 */ /* 0x0003e8000c101522 */
[----:B------:R1:W-:Y:S04]  /*158e0*/  STG.E.U16 [R60.64+-0x20], R203 ;  /* 0xffffe0cb3c007986 */ /* 0x0003e8000c101522 */
[----:B------:R1:W-:Y:S04]  /*158f0*/  STG.E.U16 [R60.64+-0x1e], R202 ;  /* 0xffffe2ca3c007986 */ /* 0x0003e8000c101522 */
[----:B------:R1:W-:Y:S04]  /*15900*/  STG.E.U16 [R58.64+-0x20], R146 ;  /* 0xffffe0923a007986 */ /* 0x0003e8000c101522 */
[----:B------:R1:W-:Y:S01]  /*15910*/  STG.E.U16 [R58.64+-0x1e], R145 ;  /* 0xffffe2913a007986 */ /* 0x0003e2000c101522 */
[----:B------:R-:W-:-:S03]  /*15920*/  UISETP.GT.AND UP0, UPT, UR38, UR9, UPT ;  /* 0x000000092600728c */ /* 0x000fc6000bf04270 */
[----:B------:R1:W-:Y:S04]  /*15930*/  STG.E.U16 [R56.64+-0x20], R144 ;  /* 0xffffe09038007986 */ /* 0x0003e8000c101522 */
[----:B------:R1:W-:Y:S04]  /*15940*/  STG.E.U16 [R56.64+-0x1e], R143 ;  /* 0xffffe28f38007986 */ /* 0x0003e8000c101522 */
[----:B------:R1:W-:Y:S04]  /*15950*/  STG.E.U16 [R62.64+-0x10], R201 ;  /* 0xfffff0c93e007986 */ /* 0x0003e8000c101522 */
[----:B------:R1:W-:Y:S04]  /*15960*/  STG.E.U16 [R62.64+-0xe], R200 ;  /* 0xfffff2c83e007986 */ /* 0x0003e8000c101522 */
[----:B------:R1:W-:Y:S04]  /*15970*/  STL [R1+0x120], R4 ;  /* 0x0001200401007387 */ /* 0x0003e80000100800 */
        /* <DEDUP_REMOVED lines=8> */
[----:B------:R1:W-:Y:S01]  /*15a00*/  STL [R1+0x138], R0 ;  /* 0x0001380001007387 */ /* 0x0003e20000100800 */
[----:B------:R-:W-:Y:S01]  /*15a10*/  PLOP3.LUT P0, PT, PT, PT, UP0, 0x80, 0x0 ;  /* 0x000000000000781c */ /* 0x000fe20003f0f008 */
[----:B--2---:R-:W-:Y:S01]  /*15a20*/  HMMA.16816.F32.BF16 R112, R76, R132, R112 ;  /* 0x000000844c70723c */ /* 0x004fe20000041870 */
[----:B------:R-:W-:-:S07]  /*15a30*/  IADD3 R211, P1, R164, -0x100, RZ ;  /* 0xffffff00a4d37810 */ /* 0x000fce0007f3e0ff */
[----:B------:R-:W-:Y:S01]  /*15a40*/  HMMA.16816.F32.BF16 R104, R76, R134, R104 ;  /* 0x000000864c68723c */ /* 0x000fe20000041868 */
[----:B------:R-:W-:-:S07]  /*15a50*/  IADD3.X R210, R165, -0x1, RZ, P1, !PT ;  /* 0xffffffffa5d27810 */ /* 0x000fce0000ffe4ff */
[C---:B------:R-:W-:Y:S08]  /*15a60*/  HMMA.16816.F32.BF16 R96, R76.reuse, R124, R96 ;  /* 0x0000007c4c60723c */ /* 0x040ff00000041860 */
[C---:B------:R-:W-:Y:S08]  /*15a70*/  HMMA.16816.F32.BF16 R92, R76.reuse, R126, R92 ;  /* 0x0000007e4c5c723c */ /* 0x040ff0000004185c */
[C---:B------:R-:W-:Y:S08]  /*15a80*/  HMMA.16816.F32.BF16 R88, R76.reuse, R116, R88 ;  /* 0x000000744c58723c */ /* 0x040ff00000041858 */
[----:B------:R-:W-:Y:S08]  /*15a90*/  HMMA.16816.F32.BF16 R84, R76, R118, R84 ;  /* 0x000000764c54723c */ /* 0x000ff00000041854 */
[C---:B------:R-:W-:Y:S08]  /*15aa0*/  HMMA.16816.F32.BF16 R136, R100.reuse, R132, R48 ;  /* 0x000000846488723c */ /* 0x040ff00000041830 */
[C---:B------:R-:W-:Y:S08]  /*15ab0*/  HMMA.16816.F32.BF16 R128, R100.reuse, R124, R128 ;  /* 0x0000007c6480723c */ /* 0x040ff00000041880 */
[----:B------:R-:W-:Y:S08]  /*15ac0*/  HMMA.16816.F32.BF16 R120, R100, R116, R52 ;  /* 0x000000746478723c */ /* 0x000ff00000041834 */
[----:B---3--:R-:W-:Y:S08]  /*15ad0*/  HMMA.16816.F32.BF16 R80, R76, R12, R72 ;  /* 0x0000000c4c50723c */ /* 0x008ff00000041848 */
[C---:B------:R-:W-:Y:S08]  /*15ae0*/  HMMA.16816.F32.BF16 R132, R100.reuse, R134, R20 ;  /* 0x000000866484723c */ /* 0x040ff00000041814 */
[C---:B------:R-:W-:Y:S08]  /*15af0*/  HMMA.16816.F32.BF16 R124, R100.reuse, R126, R64 ;  /* 0x0000007e647c723c */ /* 0x040ff00000041840 */
[C---:B------:R-:W-:Y:S08]  /*15b00*/  HMMA.16816.F32.BF16 R116, R100.reuse, R118, R44 ;  /* 0x000000766474723c */ /* 0x040ff0000004182c */
[----:B------:R-:W-:Y:S08]  /*15b10*/  HMMA.16816.F32.BF16 R108, R100, R12, R40 ;  /* 0x0000000c646c723c */ /* 0x000ff00000041828 */
[-C--:B------:R-:W-:Y:S08]  /*15b20*/  HMMA.16816.F32.BF16 R76, R76, R14.reuse, R68 ;  /* 0x0000000e4c4c723c */ /* 0x080ff00000041844 */
[----:B------:R-:W-:Y:S01]  /*15b30*/  HMMA.16816.F32.BF16 R100, R100, R14, R36 ;  /* 0x0000000e6464723c */ /* 0x000fe20000041824 */
[----:B------:R-:W-:-:S02]  /*15b40*/  IMAD.MOV.U32 R69, RZ, RZ, R240 ;  /* 0x000000ffff457224 */ /* 0x000fc400078e00f0 */
[----:B------:R-:W-:Y:S02]  /*15b50*/  IMAD.MOV.U32 R70, RZ, RZ, R242 ;  /* 0x000000ffff467224 */ /* 0x000fe400078e00f2 */
[----:B------:R-:W-:Y:S02]  /*15b60*/  IMAD.MOV.U32 R68, RZ, RZ, R245 ;  /* 0x000000ffff447224 */ /* 0x000fe400078e00f5 */
[----:B------:R-:W-:Y:S01]  /*15b70*/  IMAD.MOV.U32 R71, RZ, RZ, R246 ;  /* 0x000000ffff477224 */ /* 0x000fe200078e00f6 */
[----:B------:R-:W-:Y:S05]  /*15b80*/  @!P0 BRA `(.L_x_2000) ;  /* 0x0000993000008947 */ /* 0x000fea0003800000 */
[----:B-1----:R-:W2:Y:S04]  /*15b90*/  LDL.64 R30, [R1+0xf8] ;  /* 0x0000f800011e7983 */ /* 0x002ea80000100a00 */
[----:B------:R-:W3:Y:S01]  /*15ba0*/  LDL.64 R238, [R1+0xd0] ;  /* 0x0000d00001ee7983 */ /* 0x000ee20000100a00 */
[----:B------:R-:W-:Y:S01]  /*15bb0*/  UIADD3 UR38, UR10, -0x3, URZ ;  /* 0xfffffffd0a267890 */ /* 0x000fe2000fffe03f */
[----:B------:R-:W-:-:S04]  /*15bc0*/  DEPBAR.LE SB0, 0x0 ;  /* 0x000080000000791a */ /* 0x000fc80000000000 */
[----:B------:R-:W-:Y:S01]  /*15bd0*/  USHF.R.S32.HI UR11, URZ, 0x1f, UR38 ;  /* 0x0000001f3f0b7899 */ /* 0x000fe20008011426 */
[----:B------:R-:W-:Y:S01]  /*15be0*/  BAR.SYNC.DEFER_BLOCKING 0x0 ;  /* 0x0000000000007b1d */ /* 0x000fe20000010000 */
[----:B------:R-:W-:Y:S01]  /*15bf0*/  IMAD.MOV.U32 R12, RZ, RZ, c[0x0][0x1a0] ;  /* 0x00006800ff0c7624 */ /* 0x000fe200078e00ff */
[----:B------:R-:W-:Y:S01]  /*15c00*/  P2R R247, PR, RZ, 0x20 ;  /* 0x00000020fff77803 */ /* 0x000fe20000000000 */
[----:B------:R-:W-:Y:S01]  /*15c10*/  @!P5 IMAD.MOV.U32 R7, RZ, RZ, c[0x0][0x1a4] ;  /* 0x00006900ff07d624 */ /* 0x000fe200078e00ff */
[----:B------:R-:W-:Y:S02]  /*15c20*/  UISETP.GT.AND UP0, UPT, UR38, UR9, UPT ;  /* 0x000000092600728c */ /* 0x000fe4000bf04270 */
[----:B------:R-:W-:Y:S01]  /*15c30*/  ULDC.64 UR4, c[0x0][0x1a0] ;  /* 0x0000680000047ab9 */ /* 0x000fe20000000a00 */
[----:B------:R-:W1:Y:S01]  /*15c40*/  S2R R244, SR_TID.X ;  /* 0x0000000000f47919 */ /* 0x000e620000002100 */
[----:B------:R-:W-:Y:S02]  /*15c50*/  UIMAD UR11, UR11, UR4, URZ ;  /* 0x000000040b0b72a4 */ /* 0x000fe4000f8e023f */
[----:B------:R-:W-:-:S02]  /*15c60*/  UIMAD.WIDE.U32 UR30, UR38, UR4, URZ ;  /* 0x00000004261e72a5 */ /* 0x000fc4000f8e003f */
[----:B------:R-:W-:-:S04]  /*15c70*/  UIMAD UR5, UR38, UR5, UR11 ;  /* 0x00000005260572a4 */ /* 0x000fc8000f8e020b */
[----:B------:R-:W-:Y:S01]  /*15c80*/  UIADD3 UR5, UR31, UR5, URZ ;  /* 0x000000051f057290 */ /* 0x000fe2000fffe03f */
[----:B------:R-:W-:Y:S02]  /*15c90*/  IMAD.U32 R4, RZ, RZ, UR30 ;  /* 0x0000001eff047e24 */ /* 0x000fe4000f8e00ff */
[----:B------:R-:W-:-:S03]  /*15ca0*/  IMAD.U32 R5, RZ, RZ, UR31 ;  /* 0x0000001fff057e24 */ /* 0x000fc6000f8e00ff */
[----:B------:R-:W-:Y:S01]  /*15cb0*/  IMAD.U32 R3, RZ, RZ, UR5 ;  /* 0x00000005ff037e24 */ /* 0x000fe2000f8e00ff */
[----:B------:R-:W-:Y:S01]  /*15cc0*/  @P5 STS.128 [R195+0x6000], RZ ;  /* 0x006000ffc3005388 */ /* 0x000fe20000000c00 */
[----:B-1----:R-:W-:-:S05]  /*15cd0*/  IMAD.SHL.U32 R244, R244, 0x2, RZ ;  /* 0x00000002f4f47824 */ /* 0x002fca00078e00ff */
[----:B------:R-:W-:Y:S02]  /*15ce0*/  LOP3.LUT R244, R244, 0x6, RZ, 0xc0, !PT ;  /* 0x00000006f4f47812 */ /* 0x000fe400078ec0ff */
[----:B--2---:R-:W-:-:S04]  /*15cf0*/  LEA R2, P0, R4, R30, 0x6 ;  /* 0x0000001e04027211 */ /* 0x004fc800078030ff */
[----:B------:R-:W-:Y:S02]  /*15d00*/  @!P5 IADD3 R0, P1, R2, UR17, RZ ;  /* 0x000000110200dc10 */ /* 0x000fe4000ff3e0ff */
[----:B---3--:R-:W-:Y:S02]  /*15d10*/  LEA.HI.X R3, R4, R239, R3, 0x6, P0 ;  /* 0x000000ef04037211 */ /* 0x008fe400000f3403 */
[----:B------:R-:W-:Y:S02]  /*15d20*/  @!P5 LEA R8, P0, R0, c[0x0][0x170], 0x1 ;  /* 0x00005c000008da11 */ /* 0x000fe400078008ff */
[----:B------:R-:W-:Y:S02]  /*15d30*/  @!P5 IADD3.X R5, R3, UR16, RZ, P1, !PT ;  /* 0x000000100305dc10 */ /* 0x000fe40008ffe4ff */
[----:B------:R-:W-:Y:S02]  /*15d40*/  @!P5 LEA R4, P2, R12, R2, 0x5 ;  /* 0x000000020c04d211 */ /* 0x000fe400078428ff */
[----:B------:R-:W-:Y:S01]  /*15d50*/  @!P5 LEA.HI.X R9, R0, c[0x0][0x174], R5, 0x1, P0 ;  /* 0x00005d000009da11 */ /* 0x000fe200000f0c05 */
[----:B------:R-:W-:Y:S01]  /*15d60*/  @!P5 IMAD.MOV.U32 R0, RZ, RZ, c[0x0][0x1a4] ;  /* 0x00006900ff00d624 */ /* 0x000fe200078e00ff */
[----:B------:R-:W-:-:S02]  /*15d70*/  @!P5 LEA R10, P1, R2, c[0x0][0x170], 0x1 ;  /* 0x00005c00020ada11 */ /* 0x000fc400078208ff */
[----:B------:R-:W-:Y:S01]  /*15d80*/  @!P5 LEA.HI.X R7, R12, R3, R7, 0x5, P2 ;  /* 0x000000030c07d211 */ /* 0x000fe200010f2c07 */
[----:B------:R-:W-:Y:S01]  /*15d90*/  @!P5 IMAD R0, R0, 0x30, RZ ;  /* 0x000000300000d824 */ /* 0x000fe200078e02ff */
[--C-:B------:R-:W-:Y:S01]  /*15da0*/  @!P5 LEA.HI.X R11, R2, c[0x0][0x174], R3.reuse, 0x1, P1 ;  /* 0x00005d00020bda11 */ /* 0x100fe200008f0c03 */
[----:B------:R-:W-:Y:S01]  /*15db0*/  @!P5 IMAD.WIDE.U32 R2, R12, 0x30, R2 ;  /* 0x000000300c02d825 */ /* 0x000fe200078e0002 */
[----:B------:R-:W-:-:S03]  /*15dc0*/  @!P5 LEA R6, P0, R4, c[0x0][0x170], 0x1 ;  /* 0x00005c000406da11 */ /* 0x000fc600078008ff */
[----:B------:R-:W-:Y:S01]  /*15dd0*/  @!P5 IMAD.IADD R0, R0, 0x1, R3 ;  /* 0x000000010000d824 */ /* 0x000fe200078e0203 */
[----:B------:R-:W-:Y:S01]  /*15de0*/  @!P5 LEA.HI.X R7, R4, c[0x0][0x174], R7, 0x1, P0 ;  /* 0x00005d000407da11 */ /* 0x000fe200000f0c07 */
[----:B------:R-:W-:Y:S01]  /*15df0*/  @!PT LDS RZ, [RZ] ;  /* 0x00000000fffff984 */ /* 0x000fe20000000800 */
[----:B------:R-:W-:Y:S01]  /*15e00*/  @!PT LDS RZ, [RZ] ;  /* 0x00000000fffff984 */ /* 0x000fe20000000800 */
[----:B------:R-:W-:Y:S01]  /*15e10*/  @!PT LDS RZ, [RZ] ;  /* 0x00000000fffff984 */ /* 0x000fe20000000800 */
[----:B------:R1:W-:Y:S01]  /*15e20*/  @!P5 LDGSTS.E.BYPASS.LTC128B.128 [R195+0x6000], [R10.64] ;  /* 0x060000000ac3dfae */ /* 0x0003e2000b901d62 */
[----:B------:R-:W-:-:S03]  /*15e30*/  @!P5 LEA R4, P0, R2, c[0x0][0x170], 0x1 ;  /* 0x00005c000204da11 */ /* 0x000fc600078008ff */
[----:B------:R-:W-:Y:S01]  /*15e40*/  @P5 STS.128 [R195+0x6800], RZ ;  /* 0x006800ffc3005388 */ /* 0x000fe20000000c00 */
[----:B------:R-:W-:Y:S01]  /*15e50*/  @!P5 LEA.HI.X R5, R2, c[0x0][0x174], R0, 0x1, P0 ;  /* 0x00005d000205da11 */ /* 0x000fe200000f0c00 */
[----:B------:R-:W-:Y:S02]  /*15e60*/  IMAD.U32 R0, RZ, RZ, UR38 ;  /* 0x00000026ff007e24 */ /* 0x000fe4000f8e00ff */
[----:B------:R-:W-:Y:S01]  /*15e70*/  @!PT LDS RZ, [RZ] ;  /* 0x00000000fffff984 */ /* 0x000fe20000000800 */
[----:B------:R-:W-:Y:S01]  /*15e80*/  @!PT LDS RZ, [RZ] ;  /* 0x00000000fffff984 */ /* 0x000fe20000000800 */
[----:B------:R-:W-:Y:S01]  /*15e90*/  @!PT LDS RZ, [RZ] ;  /* 0x00000000fffff984 */ /* 0x000fe20000000800 */
[----:B------:R1:W-:Y:S02]  /*15ea0*/  @!P5 LDGSTS.E.BYPASS.LTC128B.128 [R195+0x6800], [R8.64] ;  /* 0x0680000008c3dfae */ /* 0x0003e4000b901d62 */
[----:B------:R-:W-:Y:S02]  /*15eb0*/  IMAD R0, R0, 0x40, R244 ;  /* 0x0000004000007824 */ /* 0x000fe400078e02f4 */
[----:B------:R-:W-:Y:S02]  /*15ec0*/  @P5 STS.128 [R195+0x7000], RZ ;  /* 0x007000ffc3005388 */ /* 0x000fe40000000c00 */
[----:B-----5:R-:W-:Y:S01]  /*15ed0*/  IMAD.IADD R2, R184, 0x1, -R0 ;  /* 0x00000001b8027824 */ /* 0x020fe200078e0a00 */
[C---:B------:R-:W-:Y:S01]  /*15ee0*/  ISETP.GE.AND P0, PT, R0.reuse, R196, PT ;  /* 0x000000c40000720c */ /* 0x040fe20003f06270 */
[----:B------:R-:W-:Y:S01]  /*15ef0*/  @!PT LDS RZ, [RZ] ;  /* 0x00000000fffff984 */ /* 0x000fe20000000800 */
[----:B------:R-:W-:Y:S01]  /*15f00*/  @!PT LDS RZ, [RZ] ;  /* 0x00000000fffff984 */ /* 0x000fe20000000800 */
[----:B------:R-:W-:Y:S01]  /*15f10*/  @!PT LDS RZ, [RZ] ;  /* 0x00000000fffff984 */ /* 0x000fe20000000800 */
[----:B------:R2:W-:Y:S01]  /*15f20*/  @!P5 LDGSTS.E.BYPASS.LTC128B.128 [R195+0x7000], [R6.64] ;  /* 0x0700000006c3dfae */ /* 0x0005e2000b901d62 */
[----:B------:R-:W-:-:S02]  /*15f30*/  ISETP.GE.AND P4, PT, R0, R194, PT ;  /* 0x000000c20000720c */ /* 0x000fc40003f86270 */
        /* <DEDUP_REMOVED lines=11> */
[----:B------:R-:W4:Y:S04]  /*15ff0*/  LDSM.16.M88.4 R12, [R175+0x2000] ;  /* 0x00200000af0c783b */ /* 0x000f280000000200 */
[----:B-1----:R-:W-:Y:S04]  /*16000*/  LDSM.16.M88.4 R8, [R178] ;  /* 0x00000000b208783b */ /* 0x002fe80000000200 */
[----:B------:R-:W1:Y:S04]  /*16010*/  LDSM.16.M88.4 R48, [R174+0x4000] ;  /* 0x00400000ae30783b */ /* 0x000e680000000200 */
[----:B------:R-:W-:Y:S04]  /*16020*/  LDSM.16.M88.4 R40, [R168+0x4800] ;  /* 0x00480000a828783b */ /* 0x000fe80000000200 */
[----:B--2---:R-:W2:Y:S04]  /*16030*/  LDSM.16.M88.4 R4, [R178+0x2000] ;  /* 0x00200000b204783b */ /* 0x004ea80000000200 */
[----:B------:R-:W1:Y:S04]  /*16040*/  LDSM.16.M88.4 R36, [R168+0x5000] ;  /* 0x00500000a824783b */ /* 0x000e680000000200 */
[----:B------:R-:W2:Y:S04]  /*16050*/  LDSM.16.M88.4 R32, [R168+0x5800] ;  /* 0x00580000a820783b */ /* 0x000ea80000000200 */
[----:B------:R-:W-:Y:S04]  /*16060*/  LDSM.16.M88.4 R20, [R176+0x2000] ;  /* 0x00200000b014783b */ /* 0x000fe80000000200 */
[----:B------:R-:W2:Y:S01]  /*16070*/  LDSM.16.M88.4 R44, [R179] ;  /* 0x00000000b32c783b */ /* 0x000ea20000000200 */
[-C--:B---3--:R-:W-:Y:S03]  /*16080*/  HMMA.16816.F32.BF16 R68, R16, R28.reuse, RZ ;  /* 0x0000001c1044723c */ /* 0x088fe600000418ff */
[----:B------:R-:W3:Y:S04]  /*16090*/  LDSM.16.M88.4 R60, [R174+0x4800] ;  /* 0x00480000ae3c783b */ /* 0x000ee80000000200 */
[----:B------:R-:W3:Y:S01]  /*160a0*/  LDSM.16.M88.4 R24, [R176] ;  /* 0x00000000b018783b */ /* 0x000ee20000000200 */
[C---:B----4-:R-:W-:Y:S03]  /*160b0*/  HMMA.16816.F32.BF16 R64, R12.reuse, R28, RZ ;  /* 0x0000001c0c40723c */ /* 0x050fe600000418ff */
[----:B------:R-:W4:Y:S04]  /*160c0*/  LDSM.16.M88.4 R56, [R174+0x5000] ;  /* 0x00500000ae38783b */ /* 0x000f280000000200 */
[----:B------:R-:W3:Y:S01]  /*160d0*/  LDSM.16.M88.4 R52, [R174+0x5800] ;  /* 0x00580000ae34783b */ /* 0x000ee20000000200 */
[----:B------:R-:W-:Y:S03]  /*160e0*/  HMMA.16816.F32.BF16 R156, R12, R30, RZ ;  /* 0x0000001e0c9c723c */ /* 0x000fe600000418ff */
[----:B------:R-:W-:Y:S04]  /*160f0*/  LDSM.16.M88.4 R228, [R181] ;  /* 0x00000000b5e4783b */ /* 0x000fe80000000200 */
[----:B------:R-:W0:Y:S01]  /*16100*/  LDGDEPBAR ;  /* 0x00000000000079af */ /* 0x000e220000000000 */
[-C--:B-1----:R-:W-:Y:S08]  /*16110*/  HMMA.16816.F32.BF16 R72, R8, R48.reuse, R68 ;  /* 0x000000300848723c */ /* 0x082ff00000041844 */
[----:B--2---:R-:W-:Y:S08]  /*16120*/  HMMA.16816.F32.BF16 R64, R4, R48, R64 ;  /* 0x000000300440723c */ /* 0x004ff00000041840 */
[C---:B------:R-:W-:Y:S08]  /*16130*/  HMMA.16816.F32.BF16 R68, R12.reuse, R40, RZ ;  /* 0x000000280c44723c */ /* 0x040ff000000418ff */
[C---:B------:R-:W-:Y:S08]  /*16140*/  HMMA.16816.F32.BF16 R140, R12.reuse, R36, RZ ;  /* 0x000000240c8c723c */ /* 0x040ff000000418ff */
[C---:B------:R-:W-:Y:S08]  /*16150*/  HMMA.16816.F32.BF16 R144, R12.reuse, R32, RZ ;  /* 0x000000200c90723c */ /* 0x040ff000000418ff */
[C---:B------:R-:W-:Y:S08]  /*16160*/  HMMA.16816.F32.BF16 R160, R12.reuse, R42, RZ ;  /* 0x0000002a0ca0723c */ /* 0x040ff000000418ff */
[C---:B------:R-:W-:Y:S08]  /*16170*/  HMMA.16816.F32.BF16 R204, R12.reuse, R38, RZ ;  /* 0x000000260ccc723c */ /* 0x040ff000000418ff */
[----:B------:R-:W-:Y:S01]  /*16180*/  HMMA.16816.F32.BF16 R200, R12, R34, RZ ;  /* 0x000000220cc8723c */ /* 0x000fe200000418ff */
[----:B------:R-:W-:Y:S07]  /*16190*/  LDSM.16.M88.4 R12, [R177] ;  /* 0x00000000b10c783b */ /* 0x000fee0000000200 */
[C---:B------:R-:W-:Y:S01]  /*161a0*/  HMMA.16816.F32.BF16 R224, R16.reuse, R30, RZ ;  /* 0x0000001e10e0723c */ /* 0x040fe200000418ff */
[----:B------:R-:W1:Y:S07]  /*161b0*/  LDSM.16.M88.4 R28, [R173] ;  /* 0x00000000ad1c783b */ /* 0x000e6e0000000200 */
[C---:B------:R-:W-:Y:S08]  /*161c0*/  HMMA.16816.F32.BF16 R212, R16.reuse, R40, RZ ;  /* 0x0000002810d4723c */ /* 0x040ff000000418ff */
[C---:B------:R-:W-:Y:S08]  /*161d0*/  HMMA.16816.F32.BF16 R220, R16.reuse, R42, RZ ;  /* 0x0000002a10dc723c */ /* 0x040ff000000418ff */
[C---:B------:R-:W-:Y:S08]  /*161e0*/  HMMA.16816.F32.BF16 R208, R16.reuse, R36, RZ ;  /* 0x0000002410d0723c */ /* 0x040ff000000418ff */
[C---:B------:R-:W-:Y:S08]  /*161f0*/  HMMA.16816.F32.BF16 R216, R16.reuse, R38, RZ ;  /* 0x0000002610d8723c */ /* 0x040ff000000418ff */
[C---:B------:R-:W-:Y:S08]  /*16200*/  HMMA.16816.F32.BF16 R152, R16.reuse, R32, RZ ;  /* 0x000000201098723c */ /* 0x040ff000000418ff */
[----:B------:R-:W-:Y:S01]  /*16210*/  HMMA.16816.F32.BF16 R148, R16, R34, RZ ;  /* 0x000000221094723c */ /* 0x000fe200000418ff */
[----:B------:R-:W-:Y:S04]  /*16220*/  LDSM.16.M88.4 R16, [R177+0x2000] ;  /* 0x00200000b110783b */ /* 0x000fe80000000200 */
[----:B------:R-:W-:Y:S03]  /*16230*/  LDSM.16.M88.4 R32, [R182] ;  /* 0x00000000b620783b */ /* 0x000fe60000000200 */
[----:B------:R-:W-:Y:S08]  /*16240*/  HMMA.16816.F32.BF16 R40, R20, R44, R64 ;  /* 0x0000002c1428723c */ /* 0x000ff00000041840 */
[----:B---3--:R-:W-:Y:S08]  /*16250*/  HMMA.16816.F32.BF16 R64, R4, R60, R68 ;  /* 0x0000003c0440723c */ /* 0x008ff00000041844 */
[----:B------:R-:W-:Y:S08]  /*16260*/  HMMA.16816.F32.BF16 R36, R24, R44, R72 ;  /* 0x0000002c1824723c */ /* 0x000ff00000041848 */
[C---:B----4-:R-:W-:Y:S08]  /*16270*/  HMMA.16816.F32.BF16 R68, R4.reuse, R56, R140 ;  /* 0x000000380444723c */ /* 0x050ff0000004188c */
[C---:B------:R-:W-:Y:S08]  /*16280*/  HMMA.16816.F32.BF16 R72, R4.reuse, R52, R144 ;  /* 0x000000340448723c */ /* 0x040ff00000041890 */
[C---:B------:R-:W-:Y:S08]  /*16290*/  HMMA.16816.F32.BF16 R140, R4.reuse, R50, R156 ;  /* 0x00000032048c723c */ /* 0x040ff0000004189c */
[C---:B------:R-:W-:Y:S08]  /*162a0*/  HMMA.16816.F32.BF16 R144, R4.reuse, R62, R160 ;  /* 0x0000003e0490723c */ /* 0x040ff000000418a0 */
[C---:B------:R-:W-:Y:S08]  /*162b0*/  HMMA.16816.F32.BF16 R204, R4.reuse, R58, R204 ;  /* 0x0000003a04cc723c */ /* 0x040ff000000418cc */
[----:B------:R-:W-:Y:S01]  /*162c0*/  HMMA.16816.F32.BF16 R156, R4, R54, R200 ;  /* 0x00000036049c723c */ /* 0x000fe200000418c8 */
[----:B------:R-:W2:Y:S06]  /*162d0*/  LDSM.16.M88.4 R200, [R180] ;  /* 0x00000000b4c8783b */ /* 0x000eac0000000200 */
[--C-:B------:R-:W-:Y:S01]  /*162e0*/  IMAD.IADD R4, R186, 0x1, -R0.reuse ;  /* 0x00000001ba047824 */ /* 0x100fe200078e0a00 */
[----:B------:R-:W-:Y:S04]  /*162f0*/  HMMA.16816.F32.BF16 R160, R8, R60, R212 ;  /* 0x0000003c08a0723c */ /* 0x000fe800000418d4 */
[----:B------:R-:W-:Y:S01]  /*16300*/  IABS R2, R4 ;  /* 0x0000000400027213 */ /* 0x000fe20000000000 */
[----:B------:R-:W-:-:S03]  /*16310*/  IMAD.IADD R4, R185, 0x1, -R0 ;  /* 0x00000001b9047824 */ /* 0x000fc600078e0a00 */
[C---:B------:R-:W-:Y:S08]  /*16320*/  HMMA.16816.F32.BF16 R48, R8.reuse, R50, R224 ;  /* 0x000000320830723c */ /* 0x040ff000000418e0 */
[C---:B------:R-:W-:Y:S08]  /*16330*/  HMMA.16816.F32.BF16 R208, R8.reuse, R56, R208 ;  /* 0x0000003808d0723c */ /* 0x040ff000000418d0 */
[C---:B------:R-:W-:Y:S08]  /*16340*/  HMMA.16816.F32.BF16 R212, R8.reuse, R52, R152 ;  /* 0x0000003408d4723c */ /* 0x040ff00000041898 */
[C---:B------:R-:W-:Y:S08]  /*16350*/  HMMA.16816.F32.BF16 R220, R8.reuse, R62, R220 ;  /* 0x0000003e08dc723c */ /* 0x040ff000000418dc */
[C---:B------:R-:W-:Y:S08]  /*16360*/  HMMA.16816.F32.BF16 R216, R8.reuse, R58, R216 ;  /* 0x0000003a08d8723c */ /* 0x040ff000000418d8 */
[----:B------:R-:W-:Y:S01]  /*16370*/  HMMA.16816.F32.BF16 R224, R8, R54, R148 ;  /* 0x0000003608e0723c */ /* 0x000fe20000041894 */
[----:B------:R3:W-:Y:S07]  /*16380*/  I2F R8, R3 ;  /* 0x0000000300087306 */ /* 0x0007ee0000201400 */
[----:B-1----:R-:W-:Y:S08]  /*16390*/  HMMA.16816.F32.BF16 R36, R12, R28, R36 ;  /* 0x0000001c0c24723c */ /* 0x002ff00000041824 */
[----:B--2---:R-:W-:Y:S01]  /*163a0*/  HMMA.16816.F32.BF16 R52, R20, R202, R156 ;  /* 0x000000ca1434723c */ /* 0x004fe2000004189c */
[----:B---3--:R-:W-:Y:S01]  /*163b0*/  IMAD.MOV.U32 R3, RZ, RZ, R2 ;  /* 0x000000ffff037224 */ /* 0x008fe200078e0002 */
[----:B------:R-:W-:-:S03]  /*163c0*/  IABS R2, R4 ;  /* 0x0000000400027213 */ /* 0x000fc60000000000 */
[----:B------:R1:W2:Y:S02]  /*163d0*/  I2F R6, R3 ;  /* 0x0000000300067306 */ /* 0x0002a40000201400 */
[----:B------:R-:W-:Y:S01]  /*163e0*/  IMAD.MOV.U32 R4, RZ, RZ, R2 ;  /* 0x000000ffff047224 */ /* 0x000fe200078e0002 */
[----:B------:R-:W-:Y:S01]  /*163f0*/  IADD3 R2, R0, 0x1, RZ ;  /* 0x0000000100027810 */ /* 0x000fe20007ffe0ff */
[----:B------:R-:W-:Y:S03]  /*16400*/  HMMA.16816.F32.BF16 R56, R16, R28, R40 ;  /* 0x0000001c1038723c */ /* 0x000fe60000041828 */
[----:B------:R-:W-:Y:S01]  /*16410*/  ISETP.GE.AND P3, PT, R2, R196, PT ;  /* 0x000000c40200720c */ /* 0x000fe20003f66270 */
[----:B------:R-:W-:Y:S01]  /*16420*/  IMAD.IADD R5, R184, 0x1, -R2 ;  /* 0x00000001b8057824 */ /* 0x000fe200078e0a02 */
[----:B------:R3:W4:Y:S01]  /*16430*/  I2F R7, R4 ;  /* 0x0000000400077306 */ /* 0x0007220000201400 */
[----:B------:R-:W-:-:S02]  /*16440*/  ISETP.GE.AND P2, PT, R2, R194, PT ;  /* 0x000000c20200720c */ /* 0x000fc40003f46270 */
[-C--:B------:R-:W-:Y:S01]  /*16450*/  HMMA.16816.F32.BF16 R40, R20, R46.reuse, R140 ;  /* 0x0000002e1428723c */ /* 0x080fe2000004188c */
[C---:B------:R-:W-:Y:S02]  /*16460*/  ISETP.GE.AND P1, PT, R2.reuse, R193, PT ;  /* 0x000000c10200720c */ /* 0x040fe40003f26270 */
[C---:B------:R-:W-:Y:S01]  /*16470*/  ISETP.LT.OR P3, PT, R2.reuse, R191, P3 ;  /* 0x000000bf0200720c */ /* 0x040fe20001f61670 */
[----:B-1----:R-:W-:Y:S01]  /*16480*/  IMAD.IADD R3, R187, 0x1, -R0 ;  /* 0x00000001bb037824 */ /* 0x002fe200078e0a00 */
[----:B------:R-:W-:Y:S01]  /*16490*/  ISETP.LT.OR P5, PT, R2, R190, P2 ;  /* 0x000000be0200720c */ /* 0x000fe200017a1670 */
[----:B--2---:R-:W-:Y:S01]  /*164a0*/  FFMA.FTZ R6, R6, -UR20, R38 ;  /* 0x8000001406067c23 */ /* 0x004fe20008010026 */
[----:B------:R-:W-:Y:S01]  /*164b0*/  ISETP.LT.OR P1, PT, R2, R189, P1 ;  /* 0x000000bd0200720c */ /* 0x000fe20000f21670 */
[----:B------:R-:W-:Y:S01]  /*164c0*/  HMMA.16816.F32.BF16 R44, R24, R46, R48 ;  /* 0x0000002e182c723c */ /* 0x000fe20000041830 */
[----:B------:R-:W-:Y:S02]  /*164d0*/  IABS R3, R3 ;  /* 0x0000000300037213 */ /* 0x000fe40000000000 */
[----:B------:R-:W-:-:S02]  /*164e0*/  P2R R9, PR, RZ, 0x2 ;  /* 0x00000002ff097803 */ /* 0x000fc40000000000 */
[----:B------:R-:W-:Y:S01]  /*164f0*/  ISETP.LT.OR P1, PT, R0, R189, P6 ;  /* 0x000000bd0000720c */ /* 0x000fe20003721670 */
[----:B---3--:R-:W-:Y:S01]  /*16500*/  IMAD.MOV.U32 R4, RZ, RZ, R3 ;  /* 0x000000ffff047224 */ /* 0x008fe200078e0003 */
[----:B------:R-:W-:Y:S01]  /*16510*/  IABS R3, R5 ;  /* 0x0000000500037213 */ /* 0x000fe20000000000 */
[----:B------:R-:W-:Y:S01]  /*16520*/  IMAD.IADD R5, R186, 0x1, -R2 ;  /* 0x00000001ba057824 */ /* 0x000fe200078e0a02 */
[----:B------:R-:W-:Y:S01]  /*16530*/  HMMA.16816.F32.BF16 R64, R20, R32, R64 ;  /* 0x000000201440723c */ /* 0x000fe20000041840 */
[----:B------:R1:W2:Y:S01]  /*16540*/  I2F R10, R4 ;  /* 0x00000004000a7306 */ /* 0x0002a20000201400 */
[----:B----4-:R-:W-:-:S05]  /*16550*/  FFMA.FTZ R7, R7, -UR20, R56 ;  /* 0x8000001407077c23 */ /* 0x010fca0008010038 */
[----:B------:R-:W-:Y:S01]  /*16560*/  FSEL R235, R7, -INF , !P1 ;  /* 0xff80000007eb7808 */ /* 0x000fe20004800000 */
[C---:B------:R-:W-:Y:S07]  /*16570*/  HMMA.16816.F32.BF16 R60, R20.reuse, R228, R68 ;  /* 0x000000e4143c723c */ /* 0x040fee0000041844 */
[----:B------:R-:W-:Y:S01]  /*16580*/  IMAD.MOV.U32 R70, RZ, RZ, R53 ;  /* 0x000000ffff467224 */ /* 0x000fe200078e0035 */
[----:B------:R-:W-:Y:S01]  /*16590*/  HMMA.16816.F32.BF16 R236, R20, R200, R72 ;  /* 0x000000c814ec723c */ /* 0x000fe20000041848 */
[----:B-1----:R-:W-:Y:S01]  /*165a0*/  IMAD.MOV.U32 R4, RZ, RZ, R3 ;  /* 0x000000ffff047224 */ /* 0x002fe200078e0003 */
[----:B------:R-:W-:Y:S01]  /*165b0*/  IABS R3, R5 ;  /* 0x0000000500037213 */ /* 0x000fe20000000000 */
[----:B------:R-:W-:-:S02]  /*165c0*/  IMAD.MOV.U32 R69, RZ, RZ, R54 ;  /* 0x000000ffff457224 */ /* 0x000fc400078e0036 */
[----:B------:R1:W3:Y:S01]  /*165d0*/  I2F R5, R4 ;  /* 0x0000000400057306 */ /* 0x0002e20000201400 */
[----:B------:R-:W-:Y:S02]  /*165e0*/  IMAD.MOV.U32 R68, RZ, RZ, R55 ;  /* 0x000000ffff447224 */ /* 0x000fe400078e0037 */
[C---:B------:R-:W-:Y:S01]  /*165f0*/  HMMA.16816.F32.BF16 R144, R20.reuse, R34, R144 ;  /* 0x000000221490723c */ /* 0x040fe20000041890 */
[----:B------:R-:W-:Y:S02]  /*16600*/  IMAD.MOV.U32 R73, RZ, RZ, R52 ;  /* 0x000000ffff497224 */ /* 0x000fe400078e0034 */
[----:B--2---:R-:W-:Y:S02]  /*16610*/  FFMA.FTZ R10, R10, -UR20, R58 ;  /* 0x800000140a0a7c23 */ /* 0x004fe4000801003a */
[----:B------:R-:W2:Y:S03]  /*16620*/  I2F R3, R3 ;  /* 0x0000000300037306 */ /* 0x000ea60000201400 */
[----:B------:R-:W-:Y:S01]  /*16630*/  HMMA.16816.F32.BF16 R204, R20, R230, R204 ;  /* 0x000000e614cc723c */ /* 0x000fe200000418cc */
[----:B-1----:R-:W-:-:S06]  /*16640*/  FFMA.FTZ R4, R8, -UR20, R36 ;  /* 0x8000001408047c23 */ /* 0x002fcc0008010024 */
[----:B---3--:R-:W-:Y:S01]  /*16650*/  FFMA.FTZ R21, R5, -UR20, R37 ;  /* 0x8000001405157c23 */ /* 0x008fe20008010025 */
[----:B------:R-:W-:Y:S01]  /*16660*/  P2R R5, PR, RZ, 0x8 ;  /* 0x00000008ff057803 */ /* 0x000fe20000000000 */
[----:B------:R-:W-:Y:S01]  /*16670*/  HMMA.16816.F32.BF16 R52, R24, R32, R160 ;  /* 0x000000201834723c */ /* 0x000fe200000418a0 */
[----:B------:R-:W-:Y:S01]  /*16680*/  FSEL R72, R4, -INF , !P0 ;  /* 0xff80000004487808 */ /* 0x000fe20004000000 */
[--C-:B------:R-:W-:Y:S01]  /*16690*/  IMAD.IADD R4, R187, 0x1, -R2.reuse ;  /* 0x00000001bb047824 */ /* 0x100fe200078e0a02 */
[C---:B------:R-:W-:Y:S01]  /*166a0*/  ISETP.GE.AND P0, PT, R2.reuse, R192, PT ;  /* 0x000000c00200720c */ /* 0x040fe20003f06270 */
[----:B--2---:R-:W-:Y:S02]  /*166b0*/  FFMA.FTZ R20, R3, -UR20, R39 ;  /* 0x8000001403147c23 */ /* 0x004fe40008010027 */
[----:B------:R-:W-:Y:S01]  /*166c0*/  IMAD.IADD R3, R185, 0x1, -R2 ;  /* 0x00000001b9037824 */ /* 0x000fe200078e0a02 */
[----:B------:R-:W-:Y:S01]  /*166d0*/  ISETP.LT.OR P0, PT, R2, R188, P0 ;  /* 0x000000bc0200720c */ /* 0x000fe20000701670 */
[----:B------:R-:W-:Y:S01]  /*166e0*/  HMMA.16816.F32.BF16 R44, R12, R30, R44 ;  /* 0x0000001e0c2c723c */ /* 0x000fe2000004182c */
[----:B------:R-:W-:-:S02]  /*166f0*/  IADD3 R2, R0, 0x8, RZ ;  /* 0x0000000800027810 */ /* 0x000fc40007ffe0ff */
[----:B------:R-:W-:Y:S02]  /*16700*/  IABS R3, R3 ;  /* 0x0000000300037213 */ /* 0x000fe40000000000 */
[----:B------:R-:W-:Y:S02]  /*16710*/  P2R R8, PR, RZ, 0x1 ;  /* 0x00000001ff087803 */ /* 0x000fe40000000000 */
[----:B------:R1:W-:Y:S01]  /*16720*/  I2F R11, R3 ;  /* 0x00000003000b7306 */ /* 0x0003e20000201400 */
[----:B------:R-:W-:Y:S01]  /*16730*/  ISETP.LT.OR P0, PT, R0, R190, P4 ;  /* 0x000000be0000720c */ /* 0x000fe20002701670 */
[----:B------:R-:W-:Y:S01]  /*16740*/  HMMA.16816.F32.BF16 R40, R16, R30, R40 ;  /* 0x0000001e1028723c */ /* 0x000fe20000041828 */
[----:B------:R-:W-:Y:S02]  /*16750*/  IABS R4, R4 ;  /* 0x0000000400047213 */ /* 0x000fe40000000000 */
[----:B------:R-:W-:Y:S01]  /*16760*/  ISETP.NE.AND P4, PT, R5, RZ, PT ;  /* 0x000000ff0500720c */ /* 0x000fe20003f85270 */
[----:B------:R-:W-:Y:S01]  /*16770*/  IMAD.IADD R5, R186, 0x1, -R2 ;  /* 0x00000001ba057824 */ /* 0x000fe200078e0a02 */
[----:B------:R-:W-:Y:S01]  /*16780*/  FSEL R162, R6, -INF , !P0 ;  /* 0xff80000006a27808 */ /* 0x000fe20004000000 */
[----:B------:R2:W3:Y:S01]  /*16790*/  I2F R22, R4 ;  /* 0x0000000400167306 */ /* 0x0004e20000201400 */
[----:B------:R-:W-:Y:S01]  /*167a0*/  ISETP.GE.AND P0, PT, R0, R192, PT ;  /* 0x000000c00000720c */ /* 0x000fe20003f06270 */
[----:B------:R-:W-:Y:S01]  /*167b0*/  HMMA.16816.F32.BF16 R48, R24, R34, R220 ;  /* 0x000000221830723c */ /* 0x000fe200000418dc */
[----:B------:R-:W-:-:S02]  /*167c0*/  ISETP.GE.AND P3, PT, R2, R196, PT ;  /* 0x000000c40200720c */ /* 0x000fc40003f66270 */
[----:B------:R-:W-:Y:S02]  /*167d0*/  ISETP.LT.OR P0, PT, R0, R188, P0 ;  /* 0x000000bc0000720c */ /* 0x000fe40000701670 */
[----:B------:R-:W-:Y:S01]  /*167e0*/  ISETP.GE.AND P2, PT, R2, R194, PT ;  /* 0x000000c20200720c */ /* 0x000fe20003f46270 */
[----:B-1----:R-:W-:Y:S01]  /*167f0*/  IMAD.IADD R3, R184, 0x1, -R2 ;  /* 0x00000001b8037824 */ /* 0x002fe200078e0a02 */
[----:B------:R-:W-:Y:S02]  /*16800*/  FSEL R244, R10, -INF , !P0 ;  /* 0xff8000000af47808 */ /* 0x000fe40004000000 */
[C---:B------:R-:W-:Y:S02]  /*16810*/  ISETP.GE.AND P1, PT, R2.reuse, R193, PT ;  /* 0x000000c10200720c */ /* 0x040fe40003f26270 */
[----:B------:R-:W-:Y:S02]  /*16820*/  IABS R3, R3 ;  /* 0x0000000300037213 */ /* 0x000fe40000000000 */
[----:B------:R-:W-:-:S02]  /*16830*/  ISETP.GE.AND P0, PT, R2, R192, PT ;  /* 0x000000c00200720c */ /* 0x000fc40003f06270 */
[----:B------:R-:W-:Y:S01]  /*16840*/  FSEL R159, R21, -INF , !P4 ;  /* 0xff800000159f7808 */ /* 0x000fe20006000000 */
[----:B--2---:R-:W-:Y:S01]  /*16850*/  IMAD.MOV.U32 R4, RZ, RZ, R3 ;  /* 0x000000ffff047224 */ /* 0x004fe200078e0003 */
[----:B------:R-:W-:Y:S02]  /*16860*/  IABS R3, R5 ;  /* 0x0000000500037213 */ /* 0x000fe40000000000 */
[----:B------:R-:W-:Y:S01]  /*16870*/  FSEL R166, R20, -INF , !P5 ;  /* 0xff80000014a67808 */ /* 0x000fe20006800000 */
[----:B------:R1:W-:Y:S01]  /*16880*/  I2F R6, R4 ;  /* 0x0000000400067306 */ /* 0x0003e20000201400 */
[C---:B------:R-:W-:Y:S02]  /*16890*/  ISETP.LT.OR P6, PT, R2.reuse, R191, P3 ;  /* 0x000000bf0200720c */ /* 0x040fe40001fc1670 */
[C---:B------:R-:W-:Y:S02]  /*168a0*/  ISETP.LT.OR P4, PT, R2.reuse, R190, P2 ;  /* 0x000000be0200720c */ /* 0x040fe40001781670 */
[----:B------:R-:W-:-:S02]  /*168b0*/  ISETP.LT.OR P1, PT, R2, R189, P1 ;  /* 0x000000bd0200720c */ /* 0x000fc40000f21670 */
[----:B------:R-:W-:Y:S01]  /*168c0*/  ISETP.LT.OR P5, PT, R2, R188, P0 ;  /* 0x000000bc0200720c */ /* 0x000fe200007a1670 */
[----:B------:R2:W4:Y:S01]  /*168d0*/  I2F R5, R3 ;  /* 0x0000000300057306 */ /* 0x0005220000201400 */
[----:B------:R-:W-:Y:S02]  /*168e0*/  ISETP.NE.AND P2, PT, R8, RZ, PT ;  /* 0x000000ff0800720c */ /* 0x000fe40003f45270 */
[----:B------:R-:W-:Y:S01]  /*168f0*/  ISETP.NE.AND P3, PT, R9, RZ, PT ;  /* 0x000000ff0900720c */ /* 0x000fe20003f65270 */
[----:B---3--:R-:W-:Y:S01]  /*16900*/  FFMA.FTZ R9, R22, -UR20, R59 ;  /* 0x8000001416097c23 */ /* 0x008fe2000801003b */
[----:B------:R-:W-:Y:S01]  /*16910*/  P2R R21, PR, RZ, 0x2 ;  /* 0x00000002ff157803 */ /* 0x000fe20000000000 */
[----:B-1----:R-:W-:-:S03]  /*16920*/  IMAD.IADD R4, R185, 0x1, -R2 ;  /* 0x00000001b9047824 */ /* 0x002fc600078e0a02 */
[----:B------:R-:W-:Y:S02]  /*16930*/  FSEL R243, R9, -INF , !P2 ;  /* 0xff80000009f37808 */ /* 0x000fe40005000000 */
[----:B--2---:R-:W-:Y:S01]  /*16940*/  IABS R3, R4 ;  /* 0x0000000400037213 */ /* 0x004fe20000000000 */
[----:B------:R-:W-:Y:S01]  /*16950*/  IMAD.IADD R4, R187, 0x1, -R2 ;  /* 0x00000001bb047824 */ /* 0x000fe200078e0a02 */
[----:B------:R-:W-:Y:S01]  /*16960*/  IADD3 R2, R0, 0x9, RZ ;  /* 0x0000000900027810 */ /* 0x000fe20007ffe0ff */
[----:B----4-:R-:W-:Y:S01]  /*16970*/  FFMA.FTZ R10, R5, -UR20, R46 ;  /* 0x80000014050a7c23 */ /* 0x010fe2000801002e */
[----:B------:R1:W-:Y:S02]  /*16980*/  I2F R23, R3 ;  /* 0x0000000300177306 */ /* 0x0003e40000201400 */
[----:B------:R-:W-:Y:S01]  /*16990*/  IABS R7, R4 ;  /* 0x0000000400077213 */ /* 0x000fe20000000000 */
[----:B------:R-:W-:Y:S01]  /*169a0*/  IMAD.IADD R4, R184, 0x1, -R2 ;  /* 0x00000001b8047824 */ /* 0x000fe200078e0a02 */
[----:B------:R-:W-:-:S02]  /*169b0*/  ISETP.GE.AND P2, PT, R2, R194, PT ;  /* 0x000000c20200720c */ /* 0x000fc40003f46270 */
[C---:B------:R-:W-:Y:S02]  /*169c0*/  ISETP.GE.AND P1, PT, R2.reuse, R193, PT ;  /* 0x000000c10200720c */ /* 0x040fe40003f26270 */
        /* <DEDUP_REMOVED lines=17> */
[----:B------:R3:W3:Y:S01]  /*16ae0*/  I2F R9, R3 ;  /* 0x0000000300097306 */ /* 0x0006e20000201400 */
        /* <DEDUP_REMOVED lines=18> */
[----:B------:R-:W-:Y:S01]  /*16c10*/  FFMA.FTZ R20, R9, -UR20, R47 ;  /* 0x8000001409147c23 */ /* 0x000fe2000801002f */
        /* <DEDUP_REMOVED lines=22> */
[----:B------:R-:W-:Y:S02]  /*16d80*/  P2R R20, PR, RZ, 0x2 ;  /* 0x00000002ff147803 */ /* 0x000fe40000000000 */
[----:B------:R-:W-:Y:S01]  /*16d90*/  HMMA.16816.F32.BF16 R44, R24, R230, R216 ;  /* 0x000000e6182c723c */ /* 0x000fe200000418d8 */
[----:B-1----:R-:W-:Y:S02]  /*16da0*/  IMAD.IADD R8, R185, 0x1, -R2 ;  /* 0x00000001b9087824 */ /* 0x002fe400078e0a02 */
[----:B--2---:R-:W-:-:S04]  /*16db0*/  FFMA.FTZ R9, R9, -UR20, R32 ;  /* 0x8000001409097c23 */ /* 0x004fc80008010020 */
[----:B------:R-:W-:Y:S02]  /*16dc0*/  IMAD.MOV.U32 R219, RZ, RZ, R68 ;  /* 0x000000ffffdb7224 */ /* 0x000fe400078e0044 */
[----:B------:R-:W-:Y:S01]  /*16dd0*/  IMAD.MOV.U32 R216, RZ, RZ, R73 ;  /* 0x000000ffffd87224 */ /* 0x000fe200078e0049 */
[----:B------:R-:W-:Y:S01]  /*16de0*/  FSEL R149, R9, -INF , !P6 ;  /* 0xff80000009957808 */ /* 0x000fe20007000000 */
[----:B---3--:R-:W-:Y:S01]  /*16df0*/  FFMA.FTZ R10, R10, -UR20, R34 ;  /* 0x800000140a0a7c23 */ /* 0x008fe20008010022 */
[----:B------:R-:W-:Y:S01]  /*16e00*/  IABS R3, R8 ;  /* 0x0000000800037213 */ /* 0x000fe20000000000 */
[----:B------:R-:W-:Y:S01]  /*16e10*/  IMAD.IADD R8, R187, 0x1, -R2 ;  /* 0x00000001bb087824 */ /* 0x000fe200078e0a02 */
[----:B------:R-:W-:Y:S01]  /*16e20*/  IADD3 R2, R0, 0x11, RZ ;  /* 0x0000001100027810 */ /* 0x000fe20007ffe0ff */
[----:B------:R-:W-:Y:S01]  /*16e30*/  IMAD.MOV.U32 R217, RZ, RZ, R70 ;  /* 0x000000ffffd97224 */ /* 0x000fe200078e0046 */
[----:B------:R1:W-:Y:S01]  /*16e40*/  I2F R23, R3 ;  /* 0x0000000300177306 */ /* 0x0003e20000201400 */
[----:B------:R-:W-:Y:S01]  /*16e50*/  FSEL R152, R10, -INF , !P4 ;  /* 0xff8000000a987808 */ /* 0x000fe20006000000 */
[----:B------:R-:W-:Y:S01]  /*16e60*/  IMAD.MOV.U32 R218, RZ, RZ, R69 ;  /* 0x000000ffffda7224 */ /* 0x000fe200078e0045 */
        /* <DEDUP_REMOVED lines=244> */
[C---:B------:R-:W-:Y:S01]  /*17db0*/  ISETP.LT.OR P1, PT, R3.reuse, R189, P1 ;  /* 0x000000bd0300720c */ /* 0x040fe20000f21670 */
        /* <DEDUP_REMOVED lines=9> */
[----:B------:R-:W-:Y:S02]  /*17e50*/  ISETP.NE.AND P3, PT, R29, RZ, PT ;  /* 0x000000ff1d00720c */ /* 0x000fe40003f65270 */
[----:B------:R-:W-:Y:S01]  /*17e60*/  P2R R23, PR, RZ, 0x2 ;  /* 0x00000002ff177803 */ /* 0x000fe20000000000 */
        /* <DEDUP_REMOVED lines=14> */
[C---:B------:R-:W-:Y:S01]  /*17f50*/  ISETP.GE.AND P1, PT, R2.reuse, R193, PT ;  /* 0x000000c10200720c */ /* 0x040fe20003f26270 */
[----:B------:R-:W-:Y:S01]  /*17f60*/  HMMA.16816.F32.BF16 R16, R16, R6, R216 ;  /* 0x000000061010723c */ /* 0x000fe200000418d8 */
[C---:B------:R-:W-:Y:S01]  /*17f70*/  ISETP.GE.AND P0, PT, R2.reuse, R192, PT ;  /* 0x000000c00200720c */ /* 0x040fe20003f06270 */
[----:B------:R-:W2:Y:S01]  /*17f80*/  I2F R22, R9 ;  /* 0x0000000900167306 */ /* 0x000ea20000201400 */
[C---:B------:R-:W-:Y:S02]  /*17f90*/  ISETP.LT.OR P1, PT, R2.reuse, R189, P1 ;  /* 0x000000bd0200720c */ /* 0x040fe40000f21670 */
[----:B------:R-:W-:Y:S01]  /*17fa0*/  ISETP.LT.OR P0, PT, R2, R188, P0 ;  /* 0x000000bc0200720c */ /* 0x000fe20000701670 */
[----:B-1----:R-:W-:-:S05]  /*17fb0*/  IMAD.IADD R8, R186, 0x1, -R3 ;  /* 0x00000001ba087824 */ /* 0x002fca00078e0a03 */
[----:B------:R-:W-:-:S04]  /*17fc0*/  IABS R8, R8 ;  /* 0x0000000800087213 */ /* 0x000fc80000000000 */
[----:B--2---:R-:W-:Y:S01]  /*17fd0*/  FFMA.FTZ R20, R22, -UR20, R32 ;  /* 0x8000001416147c23 */ /* 0x004fe20008010020 */
[----:B------:R-:W-:Y:S01]  /*17fe0*/  P2R R22, PR, RZ, 0x2 ;  /* 0x00000002ff167803 */ /* 0x000fe20000000000 */
[----:B------:R-:W-:Y:S01]  /*17ff0*/  IMAD.MOV.U32 R9, RZ, RZ, R8 ;  /* 0x000000ffff097224 */ /* 0x000fe200078e0008 */
[----:B------:R-:W-:Y:S01]  /*18000*/  IABS R8, R10 ;  /* 0x0000000a00087213 */ /* 0x000fe20000000000 */
[----:B------:R-:W-:Y:S01]  /*18010*/  IMAD.IADD R10, R187, 0x1, -R3 ;  /* 0x00000001bb0a7824 */ /* 0x000fe200078e0a03 */
[----:B------:R-:W-:Y:S01]  /*18020*/  FSEL R42, R20, -INF , !P6 ;  /* 0xff800000142a7808 */ /* 0x000fe20007000000 */
[----:B------:R1:W2:Y:S01]  /*18030*/  I2F R11, R9 ;  /* 0x00000009000b7306 */ /* 0x0002a20000201400 */
[----:B------:R-:W-:Y:S01]  /*18040*/  IMAD.IADD R3, R186, 0x1, -R2 ;  /* 0x00000001ba037824 */ /* 0x000fe200078e0a02 */
[----:B------:R-:W-:-:S04]  /*18050*/  P2R R20, PR, RZ, 0x1 ;  /* 0x00000001ff147803 */ /* 0x000fc80000000000 */
[----:B------:R-:W-:Y:S02]  /*18060*/  IABS R4, R3 ;  /* 0x0000000300047213 */ /* 0x000fe40000000000 */
[C---:B------:R-:W-:Y:S02]  /*18070*/  IADD3 R3, R0.reuse, 0x38, RZ ;  /* 0x0000003800037810 */ /* 0x040fe40007ffe0ff */
[----:B------:R-:W-:Y:S02]  /*18080*/  IADD3 R0, R0, 0x39, RZ ;  /* 0x0000003900007810 */ /* 0x000fe40007ffe0ff */
[C---:B------:R-:W-:Y:S02]  /*18090*/  ISETP.GE.AND P1, PT, R3.reuse, R193, PT ;  /* 0x000000c10300720c */ /* 0x040fe40003f26270 */
[C---:B------:R-:W-:Y:S01]  /*180a0*/  ISETP.GE.AND P0, PT, R3.reuse, R192, PT ;  /* 0x000000c00300720c */ /* 0x040fe20003f06270 */
[----:B-1----:R-:W-:Y:S01]  /*180b0*/  IMAD.MOV.U32 R9, RZ, RZ, R8 ;  /* 0x000000ffff097224 */ /* 0x002fe200078e0008 */
[----:B------:R-:W-:Y:S01]  /*180c0*/  IABS R8, R10 ;  /* 0x0000000a00087213 */ /* 0x000fe20000000000 */
[----:B------:R-:W-:Y:S01]  /*180d0*/  IMAD.IADD R10, R184, 0x1, -R2 ;  /* 0x00000001b80a7824 */ /* 0x000fe200078e0a02 */
[----:B------:R-:W-:Y:S01]  /*180e0*/  ISETP.LT.OR P1, PT, R3, R189, P1 ;  /* 0x000000bd0300720c */ /* 0x000fe20000f21670 */
[----:B------:R1:W3:Y:S01]  /*180f0*/  I2F R26, R9 ;  /* 0x00000009001a7306 */ /* 0x0002e20000201400 */
[----:B--2---:R-:W-:-:S05]  /*18100*/  FFMA.FTZ R11, R11, -UR20, R34 ;  /* 0x800000140b0b7c23 */ /* 0x004fca0008010022 */
[----:B------:R-:W-:Y:S01]  /*18110*/  FSEL R40, R11, -INF , !P4 ;  /* 0xff8000000b287808 */ /* 0x000fe20006000000 */
[----:B-1----:R-:W-:Y:S01]  /*18120*/  IMAD.MOV.U32 R9, RZ, RZ, R8 ;  /* 0x000000ffff097224 */ /* 0x002fe200078e0008 */
[----:B------:R-:W-:Y:S01]  /*18130*/  IABS R8, R10 ;  /* 0x0000000a00087213 */ /* 0x000fe20000000000 */
[----:B------:R-:W-:Y:S02]  /*18140*/  FFMA.FTZ R10, R30, -UR20, R41 ;  /* 0x800000141e0a7c23 */ /* 0x000fe40008010029 */
[----:B------:R1:W-:Y:S01]  /*18150*/  I2F R25, R9 ;  /* 0x0000000900197306 */ /* 0x0003e20000201400 */
[----:B------:R-:W-:Y:S01]  /*18160*/  HMMA.16816.F32.BF16 R28, R12, R6, R44 ;  /* 0x000000060c1c723c */ /* 0x000fe2000004182c */
[----:B------:R-:W-:Y:S01]  /*18170*/  IMAD.MOV.U32 R5, RZ, RZ, R8 ;  /* 0x000000ffff057224 */ /* 0x000fe200078e0008 */
[----:B------:R-:W-:Y:S01]  /*18180*/  FSEL R74, R10, -INF , !P3 ;  /* 0xff8000000a4a7808 */ /* 0x000fe20005800000 */
[----:B------:R-:W-:Y:S01]  /*18190*/  IMAD.IADD R8, R185, 0x1, -R2 ;  /* 0x00000001b9087824 */ /* 0x000fe200078e0a02 */
[----:B------:R-:W-:-:S04]  /*181a0*/  ISETP.GE.AND P3, PT, R2, R196, PT ;  /* 0x000000c40200720c */ /* 0x000fc80003f66270 */
[----:B------:R-:W-:Y:S02]  /*181b0*/  ISETP.LT.OR P6, PT, R2, R191, P3 ;  /* 0x000000bf0200720c */ /* 0x000fe40001fc1670 */
[----:B------:R-:W-:Y:S01]  /*181c0*/  ISETP.NE.AND P3, PT, R23, RZ, PT ;  /* 0x000000ff1700720c */ /* 0x000fe20003f65270 */
[----:B-1----:R-:W-:Y:S02]  /*181d0*/  FFMA.FTZ R9, R24, -UR20, R43 ;  /* 0x8000001418097c23 */ /* 0x002fe4000801002b */
[----:B------:R1:W2:Y:S03]  /*181e0*/  I2F R24, R5 ;  /* 0x0000000500187306 */ /* 0x0002a60000201400 */
[----:B------:R-:W-:Y:S01]  /*181f0*/  FSEL R75, R9, -INF , !P2 ;  /* 0xff800000094b7808 */ /* 0x000fe20005000000 */
[----:B---3--:R-:W-:Y:S01]  /*18200*/  FFMA.FTZ R9, R26, -UR20, R36 ;  /* 0x800000141a097c23 */ /* 0x008fe20008010024 */
[----:B------:R-:W-:-:S04]  /*18210*/  ISETP.GE.AND P2, PT, R2, R194, PT ;  /* 0x000000c20200720c */ /* 0x000fc80003f46270 */
[----:B------:R-:W-:Y:S02]  /*18220*/  ISETP.LT.OR P4, PT, R2, R190, P2 ;  /* 0x000000be0200720c */ /* 0x000fe40001781670 */
[----:B------:R-:W-:Y:S02]  /*18230*/  FSEL R67, R9, -INF , !P3 ;  /* 0xff80000009437808 */ /* 0x000fe40005800000 */
        /* <DEDUP_REMOVED lines=10> */
[----:B------:R-:W-:Y:S02]  /*182e0*/  ISETP.NE.AND P6, PT, R20, RZ, PT ;  /* 0x000000ff1400720c */ /* 0x000fe40003fc5270 */
[----:B------:R-:W-:Y:S02]  /*182f0*/  P2R R10, PR, RZ, 0x2 ;  /* 0x00000002ff0a7803 */ /* 0x000fe40000000000 */
[----:B------:R-:W-:Y:S01]  /*18300*/  ISETP.GE.AND P1, PT, R0, R194, PT ;  /* 0x000000c20000720c */ /* 0x000fe20003f26270 */
[----:B-1----:R-:W-:Y:S01]  /*18310*/  IMAD.MOV.U32 R5, RZ, RZ, R4 ;  /* 0x000000ffff057224 */ /* 0x002fe200078e0004 */
[----:B------:R-:W-:Y:S01]  /*18320*/  IABS R4, R8 ;  /* 0x0000000800047213 */ /* 0x000fe20000000000 */
[----:B---3--:R-:W-:-:S02]  /*18330*/  FFMA.FTZ R11, R21, -UR20, R35 ;  /* 0x80000014150b7c23 */ /* 0x008fc40008010023 */
[----:B------:R1:W2:Y:S01]  /*18340*/  I2F R27, R5 ;  /* 0x00000005001b7306 */ /* 0x0002a20000201400 */
[----:B------:R-:W-:Y:S02]  /*18350*/  FFMA.FTZ R8, R25, -UR20, R38 ;  /* 0x8000001419087c23 */ /* 0x000fe40008010026 */
[----:B------:R-:W-:Y:S02]  /*18360*/  FSEL R38, R11, -INF , !P4 ;  /* 0xff8000000b267808 */ /* 0x000fe40006000000 */
[C---:B------:R-:W-:Y:S02]  /*18370*/  ISETP.LT.OR P4, PT, R3.reuse, R191, P3 ;  /* 0x000000bf0300720c */ /* 0x040fe40001f81670 */
[----:B------:R-:W-:Y:S01]  /*18380*/  FSEL R73, R8, -INF , !P5 ;  /* 0xff80000008497808 */ /* 0x000fe20006800000 */
[----:B------:R-:W3:Y:S01]  /*18390*/  I2F R23, R4 ;  /* 0x0000000400177306 */ /* 0x000ee20000201400 */
[C---:B------:R-:W-:Y:S02]  /*183a0*/  ISETP.LT.OR P3, PT, R3.reuse, R190, P2 ;  /* 0x000000be0300720c */ /* 0x040fe40001761670 */
[----:B------:R-:W-:-:S02]  /*183b0*/  ISETP.LT.OR P5, PT, R3, R188, P0 ;  /* 0x000000bc0300720c */ /* 0x000fc400007a1670 */
[----:B------:R-:W-:Y:S02]  /*183c0*/  ISETP.NE.AND P2, PT, R22, RZ, PT ;  /* 0x000000ff1600720c */ /* 0x000fe40003f45270 */
[----:B------:R-:W-:Y:S01]  /*183d0*/  ISETP.GE.AND P0, PT, R0, R193, PT ;  /* 0x000000c10000720c */ /* 0x000fe20003f06270 */
[----:B-1----:R-:W-:Y:S02]  /*183e0*/  IMAD.IADD R5, R184, 0x1, -R3 ;  /* 0x00000001b8057824 */ /* 0x002fe400078e0a03 */
[----:B--2---:R-:W-:-:S03]  /*183f0*/  FFMA.FTZ R8, R27, -UR20, R37 ;  /* 0x800000141b087c23 */ /* 0x004fc60008010025 */
[----:B------:R-:W-:Y:S02]  /*18400*/  IABS R5, R5 ;  /* 0x0000000500057213 */ /* 0x000fe40000000000 */
[----:B------:R-:W-:Y:S01]  /*18410*/  FSEL R63, R8, -INF , !P2 ;  /* 0xff800000083f7808 */ /* 0x000fe20005000000 */
[----:B---3--:R-:W-:Y:S01]  /*18420*/  FFMA.FTZ R7, R23, -UR20, R39 ;  /* 0x8000001417077c23 */ /* 0x008fe20008010027 */
[C---:B------:R-:W-:Y:S01]  /*18430*/  ISETP.GE.AND P2, PT, R0.reuse, R196, PT ;  /* 0x000000c40000720c */ /* 0x040fe20003f46270 */
[----:B------:R-:W-:Y:S02]  /*18440*/  IMAD.MOV.U32 R4, RZ, RZ, R5 ;  /* 0x000000ffff047224 */ /* 0x000fe400078e0005 */
[----:B------:R-:W-:Y:S01]  /*18450*/  IMAD.IADD R5, R185, 0x1, -R3 ;  /* 0x00000001b9057824 */ /* 0x000fe200078e0a03 */
[----:B------:R-:W-:Y:S01]  /*18460*/  FSEL R66, R7, -INF , !P6 ;  /* 0xff80000007427808 */ /* 0x000fe20007000000 */
[----:B------:R1:W-:Y:S01]  /*18470*/  I2F R15, R4 ;  /* 0x00000004000f7306 */ /* 0x0003e20000201400 */
[----:B------:R-:W-:-:S02]  /*18480*/  ISETP.LT.OR P6, PT, R0, R191, P2 ;  /* 0x000000bf0000720c */ /* 0x000fc400017c1670 */
[----:B------:R-:W-:Y:S02]  /*18490*/  ISETP.LT.OR P2, PT, R0, R189, P0 ;  /* 0x000000bd0000720c */ /* 0x000fe40000741670 */
[----:B------:R-:W-:Y:S01]  /*184a0*/  ISETP.NE.AND P0, PT, R10, RZ, PT ;  /* 0x000000ff0a00720c */ /* 0x000fe20003f05270 */
[----:B-1----:R-:W-:Y:S01]  /*184b0*/  IMAD.MOV.U32 R4, RZ, RZ, R2 ;  /* 0x000000ffff047224 */ /* 0x002fe200078e0002 */
[----:B------:R-:W-:Y:S01]  /*184c0*/  IABS R2, R5 ;  /* 0x0000000500027213 */ /* 0x000fe20000000000 */
[----:B------:R-:W-:Y:S02]  /*184d0*/  IMAD.IADD R5, R187, 0x1, -R3 ;  /* 0x00000001bb057824 */ /* 0x000fe400078e0a03 */
        /* <DEDUP_REMOVED lines=48> */
[----:B------:R-:W-:Y:S01]  /*187e0*/  @!P5 IMAD.MOV.U32 R7, RZ, RZ, c[0x0][0x19c] ;  /* 0x00006700ff07d624 */ /* 0x000fe200078e00ff */
[----:B------:R-:W-:Y:S01]  /*187f0*/  UIMAD.WIDE.U32 UR30, UR11, UR4, URZ ;  /* 0x000000040b1e72a5 */ /* 0x000fe2000f8e003f */
[----:B------:R1:W-:Y:S01]  /*18800*/  @P5 STS.128 [R195+0x4000], RZ ;  /* 0x004000ffc3005388 */ /* 0x0003e20000000c00 */
[----:B------:R-:W-:Y:S01]  /*18810*/  UIMAD UR10, UR10, UR4, URZ ;  /* 0x000000040a0a72a4 */ /* 0x000fe2000f8e023f */
[----:B------:R-:W-:Y:S03]  /*18820*/  BSSY B0, `(.L_x_2005) ;  /* 0x000002c000007945 */ /* 0x000fe60003800000 */
[----:B------:R-:W-:Y:S01]  /*18830*/  UIMAD UR5, UR11, UR5, UR10 ;  /* 0x000000050b0572a4 */ /* 0x000fe2000f8e020a */
[----:B------:R-:W-:-:S02]  /*18840*/  IMAD.U32 R2, RZ, RZ, UR30 ;  /* 0x0000001eff027e24 */ /* 0x000fc4000f8e00ff */
[----:B------:R-:W-:Y:S01]  /*18850*/  IMAD.U32 R4, RZ, RZ, UR30 ;  /* 0x0000001eff047e24 */ /* 0x000fe2000f8e00ff */
[----:B------:R-:W-:-:S06]  /*18860*/  UIADD3 UR5, UR31, UR5, URZ ;  /* 0x000000051f057290 */ /* 0x000fcc000fffe03f */
[----:B------:R-:W-:Y:S01]  /*18870*/  IMAD.U32 R3, RZ, RZ, UR5 ;  /* 0x00000005ff037e24 */ /* 0x000fe2000f8e00ff */
[----:B--2---:R-:W-:-:S04]  /*18880*/  LEA R2, P0, R2, R210, 0x6 ;  /* 0x000000d202027211 */ /* 0x004fc800078030ff */
[-C--:B------:R-:W-:Y:S02]  /*18890*/  @!P5 LEA R0, P4, R12, R2.reuse, 0x4 ;  /* 0x000000020c00d211 */ /* 0x080fe400078820ff */
[----:B---3--:R-:W-:Y:S02]  /*188a0*/  LEA.HI.X R3, R4, R223, R3, 0x6, P0 ;  /* 0x000000df04037211 */ /* 0x008fe400000f3403 */
[----:B------:R-:W-:Y:S02]  /*188b0*/  @!P5 LEA R5, P1, R12, R2, 0x5 ;  /* 0x000000020c05d211 */ /* 0x000fe400078228ff */
[----:B------:R-:W-:Y:S02]  /*188c0*/  @!P5 LEA R8, P3, R2, c[0x0][0x168], 0x1 ;  /* 0x00005a000208da11 */ /* 0x000fe400078608ff */
[----:B------:R-:W-:Y:S02]  /*188d0*/  @!P5 LEA R6, P2, R0, c[0x0][0x168], 0x1 ;  /* 0x00005a000006da11 */ /* 0x000fe400078408ff */
[----:B------:R-:W-:-:S02]  /*188e0*/  @!P5 LEA.HI.X R11, R12, R3, R9, 0x4, P4 ;  /* 0x000000030c0bd211 */ /* 0x000fc400020f2409 */
        /* <DEDUP_REMOVED lines=31> */
.L_x_2006:
[----:B------:R-:W-:Y:S05]  /*18ae0*/  BSYNC B0 ;  /* 0x0000000000007941 */ /* 0x000fea0003800000 */
.L_x_2005:
[----:B------:R-:W0:Y:S02]  /*18af0*/  LDGDEPBAR ;  /* 0x00000000000079af */ /* 0x000e240000000000 */
.L_x_2004:
[----:B-1----:R-:W2:Y:S04]  /*18b00*/  LDL R6, [R1+0xf0] ;  /* 0x0000f00001067983 */ /* 0x002ea80000100800 */
[----:B------:R-:W3:Y:S01]  /*18b10*/  LDL R5, [R1+0xa4] ;  /* 0x0000a40001057983 */ /* 0x000ee20000100800 */
[----:B------:R-:W-:Y:S01]  /*18b20*/  FMNMX.FTZ R0, R242, R72, !PT ;  /* 0x00000048f2007209 */ /* 0x000fe20007810000 */
[----:B------:R-:W-:Y:S01]  /*18b30*/  USHF.L.U32 UR5, UR38, 0x1, URZ ;  /* 0x0000000126057899 */ /* 0x000fe2000800063f */
[----:B------:R-:W-:Y:S01]  /*18b40*/  IMAD.MOV.U32 R202, RZ, RZ, R251 ;  /* 0x000000ffffca7224 */ /* 0x000fe200078e00fb */
        /* <DEDUP_REMOVED lines=37> */
[----:B------:R-:W-:Y:S01]  /*18da0*/  FMNMX.FTZ R0, R56, R3, !PT ;  /* 0x0000000338007209 */ /* 0x000fe20007810000 */
[----:B------:R-:W-:Y:S01]  /*18db0*/  IMAD.U32 R3, RZ, RZ, UR37 ;  /* 0x00000025ff037e24 */ /* 0x000fe2000f8e00ff */
[----:B------:R-:W-:Y:S01]  /*18dc0*/  FMNMX.FTZ R2, R144, R2, !PT ;  /* 0x0000000290027209 */ /* 0x000fe20007810000 */
[----:B------:R-:W-:Y:S03]  /*18dd0*/  STL [R1+0x174], R177 ;  /* 0x000174b101007387 */ /* 0x000fe60000100800 */
[----:B------:R-:W-:Y:S01]  /*18de0*/  FMNMX.FTZ R2, R68, R2, !PT ;  /* 0x0000000244027209 */ /* 0x000fe20007810000 */
[----:B------:R-:W1:Y:S03]  /*18df0*/  SHFL.BFLY PT, R4, R0, 0x2, 0x1f ;  /* 0x0c401f0000047f89 */ /* 0x000e6600000e0000 */
        /* <DEDUP_REMOVED lines=11> */
[----:B------:R-:W4:Y:S01]  /*18eb0*/  LDL.LU R228, [R1+0x120] ;  /* 0x0001200001e47983 */ /* 0x000f220000300800 */
[----:B-1----:R-:W-:-:S03]  /*18ec0*/  FMNMX.FTZ R0, R0, R4, !PT ;  /* 0x0000000400007209 */ /* 0x002fc60007810000 */
[----:B------:R-:W1:Y:S04]  /*18ed0*/  SHFL.BFLY PT, R69, R8, 0x2, 0x1f ;  /* 0x0c401f0008457f89 */ /* 0x000e6800000e0000 */
[----:B------:R-:W1:Y:S04]  /*18ee0*/  SHFL.BFLY PT, R70, R0, 0x1, 0x1f ;  /* 0x0c201f0000467f89 */ /* 0x000e6800000e0000 */
[----:B------:R-:W4:Y:S01]  /*18ef0*/  LDL.LU R203, [R1+0x11c] ;  /* 0x00011c0001cb7983 */ /* 0x000f220000300800 */
[----:B------:R-:W-:-:S03]  /*18f00*/  ULEA UR4, UR38, 0x1, 0x1 ;  /* 0x0000000126047891 */ /* 0x000fc6000f8e083f */
[----:B------:R-:W4:Y:S01]  /*18f10*/  LDL.LU R247, [R1+0x124] ;  /* 0x0001240001f77983 */ /* 0x000f220000300800 */
[----:B-1----:R-:W-:Y:S02]  /*18f20*/  FMNMX.FTZ R69, R8, R69, !PT ;  /* 0x0000004508457209 */ /* 0x002fe40007810000 */
[----:B------:R-:W-:Y:S01]  /*18f30*/  FMNMX.FTZ R70, R0, R70, !PT ;  /* 0x0000004600467209 */ /* 0x000fe20007810000 */
[----:B--2---:R-:W-:-:S04]  /*18f40*/  IMAD.WIDE.U32 R238, R6, -0x2daee0ad, RZ ;  /* 0xd2511f5306ee7825 */ /* 0x004fc800078e00ff */
[----:B---3--:R-:W-:Y:S01]  /*18f50*/  IMAD R174, R5, -0x326172a9, RZ ;  /* 0xcd9e8d5705ae7824 */ /* 0x008fe200078e02ff */
[----:B------:R-:W-:Y:S01]  /*18f60*/  LOP3.LUT R3, R239, UR5, R3, 0x96, !PT ;  /* 0x00000005ef037c12 */ /* 0x000fe2000f8e9603 */
[----:B------:R-:W-:Y:S01]  /*18f70*/  ULOP3.LUT UR4, UR4, UR37, URZ, 0x3c, !UPT ;  /* 0x0000002504047292 */ /* 0x000fe2000f8e3c3f */
[----:B------:R-:W-:Y:S01]  /*18f80*/  LOP3.LUT R6, R249, UR28, R238, 0x96, !PT ;  /* 0x0000001cf9067c12 */ /* 0x000fe2000f8e96ee */
[----:B------:R-:W2:Y:S02]  /*18f90*/  LDL.LU R237, [R1+0x138] ;  /* 0x0001380001ed7983 */ /* 0x000ea40000300800 */
[----:B------:R-:W-:-:S04]  /*18fa0*/  IMAD.WIDE.U32 R26, R3, -0x326172a9, RZ ;  /* 0xcd9e8d57031a7825 */ /* 0x000fc800078e00ff */
        /* <DEDUP_REMOVED lines=20> */
[----:B------:R-:W-:-:S04]  /*190f0*/  IMAD.WIDE.U32 R4, R4, -0x326172a9, RZ ;  /* 0xcd9e8d5704047825 */ /* 0x000fc800078e00ff */
[----:B------:R-:W-:Y:S01]  /*19100*/  FFMA.FTZ R3, R72, c[0x0][0x23c], -R2 ;  /* 0x00008f0048037a23 */ /* 0x000fe20000010802 */
[----:B------:R-:W-:Y:S02]  /*19110*/  LOP3.LUT R0, R4, 0xff, RZ, 0xc0, !PT ;  /* 0x000000ff04007812 */ /* 0x000fe400078ec0ff */
[----:B------:R-:W-:Y:S01]  /*19120*/  LOP3.LUT R8, R5, UR8, R8, 0x96, !PT ;  /* 0x0000000805087c12 */ /* 0x000fe2000f8e9608 */
[----:B------:R3:W-:Y:S01]  /*19130*/  MUFU.EX2 R200, R3 ;  /* 0x0000000300c87308 */ /* 0x0007e20000000800 */
[----:B------:R-:W-:Y:S02]  /*19140*/  ISETP.GE.U32.AND P3, PT, R241, R0, PT ;  /* 0x00000000f100720c */ /* 0x000fe40003f66070 */
[----:B------:R-:W-:-:S04]  /*19150*/  LOP3.LUT R0, R8, 0xffff, RZ, 0xc0, !PT ;  /* 0x0000ffff08007812 */ /* 0x000fc800078ec0ff */
[----:B------:R-:W-:Y:S01]  /*19160*/  SHF.R.U32.HI R0, RZ, 0x8, R0 ;  /* 0x00000008ff007819 */ /* 0x000fe20000011600 */
[----:B---3--:R-:W-:-:S04]  /*19170*/  FFMA.FTZ R3, R159, c[0x0][0x23c], -R2 ;  /* 0x00008f009f037a23 */ /* 0x008fc80000010802 */
[----:B------:R3:W3:Y:S01]  /*19180*/  MUFU.EX2 R201, R3 ;  /* 0x0000000300c97308 */ /* 0x0006e20000000800 */
[----:B------:R-:W-:Y:S02]  /*19190*/  LOP3.LUT R13, R4, 0xffff, RZ, 0xc0, !PT ;  /* 0x0000ffff040d7812 */ /* 0x000fe400078ec0ff */
[----:B-1----:R-:W-:Y:S02]  /*191a0*/  FMNMX.FTZ R69, R69, R11, !PT ;  /* 0x0000000b45457209 */ /* 0x002fe40007810000 */
[----:B------:R-:W-:Y:S02]  /*191b0*/  LOP3.LUT R0, R0, 0xffff, RZ, 0xc0, !PT ;  /* 0x0000ffff00007812 */ /* 0x000fe400078ec0ff */
[----:B------:R-:W-:Y:S02]  /*191c0*/  SHF.R.U32.HI R5, RZ, 0x10, R4 ;  /* 0x00000010ff057819 */ /* 0x000fe40000011604 */
[----:B------:R-:W-:Y:S02]  /*191d0*/  ISETP.GE.U32.AND P0, PT, R241, R0, PT ;  /* 0x00000000f100720c */ /* 0x000fe40003f06070 */
[----:B------:R-:W-:-:S02]  /*191e0*/  LOP3.LUT R0, R5, 0xff, RZ, 0xc0, !PT ;  /* 0x000000ff05007812 */ /* 0x000fc400078ec0ff */
[----:B---3--:R-:W-:Y:S02]  /*191f0*/  LOP3.LUT R3, R8, 0xff, RZ, 0xc0, !PT ;  /* 0x000000ff08037812 */ /* 0x008fe400078ec0ff */
[----:B------:R-:W-:Y:S02]  /*19200*/  FSETP.NEU.FTZ.AND P5, PT, R69, -INF , PT ;  /* 0xff8000004500780b */ /* 0x000fe40003fbd000 */
[----:B------:R-:W-:Y:S01]  /*19210*/  ISETP.GE.U32.AND P1, PT, R241, R3, PT ;  /* 0x00000003f100720c */ /* 0x000fe20003f26070 */
[----:B------:R-:W-:Y:S01]  /*19220*/  FMUL.FTZ R3, R69, c[0x0][0x23c] ;  /* 0x00008f0045037a20 */ /* 0x000fe20000410000 */
[----:B------:R-:W-:Y:S02]  /*19230*/  LOP3.LUT R10, R9, UR13, R10, 0x96, !PT ;  /* 0x0000000d090a7c12 */ /* 0x000fe4000f8e960a */
[----:B------:R-:W-:Y:S02]  /*19240*/  SHF.R.U32.HI R4, RZ, 0x18, R4 ;  /* 0x00000018ff047819 */ /* 0x000fe40000011604 */
[----:B------:R-:W-:-:S02]  /*19250*/  ISETP.GE.U32.AND P4, PT, R241, R0, PT ;  /* 0x00000000f100720c */ /* 0x000fc40003f86070 */
[----:B------:R-:W-:Y:S02]  /*19260*/  F2FP.BF16.PACK_AB R9, R201, R200 ;  /* 0x000000c8c909723e */ /* 0x000fe400000010ff */
[----:B------:R-:W-:Y:S02]  /*19270*/  FSEL R0, R3, RZ, P5 ;  /* 0x000000ff03007208 */ /* 0x000fe40002800000 */
[----:B------:R-:W-:Y:S01]  /*19280*/  ISETP.GE.U32.AND P2, PT, R241, R4, PT ;  /* 0x00000004f100720c */ /* 0x000fe20003f46070 */
[----:B------:R-:W-:Y:S01]  /*19290*/  IMAD.WIDE.U32 R4, R10, -0x2daee0ad, RZ ;  /* 0xd2511f530a047825 */ /* 0x000fe200078e00ff */
[C---:B------:R-:W-:Y:S02]  /*192a0*/  PRMT R51, R9.reuse, 0x7610, R51 ;  /* 0x0000761009337816 */ /* 0x040fe40000000033 */
[----:B------:R-:W-:Y:S01]  /*192b0*/  PRMT R50, R9, 0x7632, R50 ;  /* 0x0000763209327816 */ /* 0x000fe20000000032 */
[----:B------:R-:W-:Y:S01]  /*192c0*/  FFMA.FTZ R9, R162, c[0x0][0x23c], -R0 ;  /* 0x00008f00a2097a23 */ /* 0x000fe20000010800 */
[----:B------:R-:W-:-:S02]  /*192d0*/  LOP3.LUT R3, R5, UR7, R12, 0x96, !PT ;  /* 0x0000000705037c12 */ /* 0x000fc4000f8e960c */
[C---:B------:R-:W-:Y:S01]  /*192e0*/  LOP3.LUT R10, R4.reuse, 0xff, RZ, 0xc0, !PT ;  /* 0x000000ff040a7812 */ /* 0x040fe200078ec0ff */
[----:B------:R1:W-:Y:S01]  /*192f0*/  MUFU.EX2 R159, R9 ;  /* 0x00000009009f7308 */ /* 0x0003e20000000800 */
[----:B------:R-:W-:Y:S02]  /*19300*/  LOP3.LUT R12, R4, 0xffff, RZ, 0xc0, !PT ;  /* 0x0000ffff040c7812 */ /* 0x000fe400078ec0ff */
[----:B------:R-:W-:Y:S01]  /*19310*/  SHF.R.U32.HI R72, RZ, 0x18, R4 ;  /* 0x00000018ff487819 */ /* 0x000fe20000011604 */
[----:B------:R-:W-:Y:S01]  /*19320*/  @!P0 HFMA2.BF16_V2 R14, -RZ.H0_H0, RZ.H0_H0, -R50.H0_H0 ;  /* 0x200000ffff0e8231 */ /* 0x000fe20000340932 */
[----:B------:R-:W-:Y:S02]  /*19330*/  PRMT R168, R51, 0x5410, R50 ;  /* 0x0000541033a87816 */ /* 0x000fe40000000032 */
[----:B-1----:R-:W-:Y:S01]  /*19340*/  SHF.R.U32.HI R9, RZ, 0x10, R4 ;  /* 0x00000010ff097819 */ /* 0x002fe20000011604 */
[----:B------:R-:W-:-:S04]  /*19350*/  FFMA.FTZ R4, R166, c[0x0][0x23c], -R0 ;  /* 0x00008f00a6047a23 */ /* 0x000fc80000010800 */
[----:B------:R1:W3:Y:S01]  /*19360*/  MUFU.EX2 R35, R4 ;  /* 0x0000000400237308 */ /* 0x0002e20000000800 */
[----:B------:R-:W-:Y:S01]  /*19370*/  @!P0 PRMT R50, R14, 0x5410, RZ ;  /* 0x000054100e328816 */ /* 0x000fe200000000ff */
[----:B------:R-:W-:Y:S01]  /*19380*/  @!P1 HFMA2.BF16_V2 R15, -RZ.H0_H0, RZ.H0_H0, -R51.H0_H0 ;  /* 0x200000ffff0f9231 */ /* 0x000fe20000340933 */
[----:B------:R-:W-:Y:S01]  /*19390*/  FFMA.FTZ R5, R158, c[0x0][0x23c], -R2 ;  /* 0x00008f009e057a23 */ /* 0x000fe20000010802 */
[----:B-1----:R-:W-:-:S04]  /*193a0*/  SHF.R.U32.HI R4, RZ, 0x18, R8 ;  /* 0x00000018ff047819 */ /* 0x002fc80000011608 */
[----:B------:R-:W-:Y:S02]  /*193b0*/  ISETP.GE.U32.AND P0, PT, R241, R4, PT ;  /* 0x00000004f100720c */ /* 0x000fe40003f06070 */
[----:B------:R-:W-:Y:S01]  /*193c0*/  SHF.R.U32.HI R4, RZ, 0x10, R8 ;  /* 0x00000010ff047819 */ /* 0x000fe20000011608 */
[----:B------:R3:W-:Y:S03]  /*193d0*/  MUFU.EX2 R158, R5 ;  /* 0x00000005009e7308 */ /* 0x0007e60000000800 */
[----:B------:R-:W-:Y:S02]  /*193e0*/  LOP3.LUT R4, R4, 0xff, RZ, 0xc0, !PT ;  /* 0x000000ff04047812 */ /* 0x000fe400078ec0ff */
[----:B------:R-:W-:Y:S02]  /*193f0*/  @!P1 PRMT R51, R15, 0x5410, RZ ;  /* 0x000054100f339816 */ /* 0x000fe400000000ff */
[----:B------:R-:W-:Y:S01]  /*19400*/  ISETP.GE.U32.AND P1, PT, R241, R4, PT ;  /* 0x00000004f100720c */ /* 0x000fe20003f26070 */
[----:B------:R-:W-:Y:S01]  /*19410*/  FFMA.FTZ R4, R150, c[0x0][0x23c], -R2 ;  /* 0x00008f0096047a23 */ /* 0x000fe20000010802 */
[----:B---3--:R-:W-:-:S03]  /*19420*/  F2FP.BF16.PACK_AB R5, R35, R159 ;  /* 0x0000009f2305723e */ /* 0x008fc600000010ff */
[----:B------:R1:W3:Y:S01]  /*19430*/  MUFU.EX2 R162, R4 ;  /* 0x0000000400a27308 */ /* 0x0002e20000000800 */
[C---:B------:R-:W-:Y:S02]  /*19440*/  PRMT R48, R5.reuse, 0x7632, R48 ;  /* 0x0000763205307816 */ /* 0x040fe40000000030 */
[----:B------:R-:W-:-:S03]  /*19450*/  PRMT R41, R5, 0x7610, R41 ;  /* 0x0000761005297816 */ /* 0x000fc60000000029 */
[----:B------:R-:W-:Y:S01]  /*19460*/  @!P0 HFMA2.BF16_V2 R16, -RZ.H0_H0, RZ.H0_H0, -R48.H0_H0 ;  /* 0x200000ffff108231 */ /* 0x000fe20000340930 */
[----:B------:R-:W-:Y:S02]  /*19470*/  PRMT R181, R41, 0x5410, R48 ;  /* 0x0000541029b57816 */ /* 0x000fe40000000030 */
[----:B-1----:R-:W-:-:S04]  /*19480*/  SHF.R.U32.HI R4, RZ, 0x8, R13 ;  /* 0x00000008ff047819 */ /* 0x002fc8000001160d */
[----:B------:R-:W-:Y:S02]  /*19490*/  LOP3.LUT R4, R4, 0xffff, RZ, 0xc0, !PT ;  /* 0x0000ffff04047812 */ /* 0x000fe400078ec0ff */
[----:B------:R-:W-:Y:S02]  /*194a0*/  @!P0 PRMT R48, R16, 0x5410, RZ ;  /* 0x0000541010308816 */ /* 0x000fe400000000ff */
[----:B------:R-:W-:Y:S01]  /*194b0*/  ISETP.GE.U32.AND P0, PT, R241, R4, PT ;  /* 0x00000004f100720c */ /* 0x000fe20003f06070 */
[----:B------:R-:W-:-:S04]  /*194c0*/  FFMA.FTZ R4, R160, c[0x0][0x23c], -R0 ;  /* 0x00008f00a0047a23 */ /* 0x000fc80000010800 */
[----:B------:R1:W-:Y:S02]  /*194d0*/  MUFU.EX2 R32, R4 ;  /* 0x0000000400207308 */ /* 0x0003e40000000800 */
[----:B-1----:R-:W-:-:S06]  /*194e0*/  FFMA.FTZ R4, R155, c[0x0][0x23c], -R0 ;  /* 0x00008f009b047a23 */ /* 0x002fcc0000010800 */
[----:B------:R1:W1:Y:S01]  /*194f0*/  MUFU.EX2 R33, R4 ;  /* 0x0000000400217308 */ /* 0x0002620000000800 */
[----:B---3--:R-:W-:-:S04]  /*19500*/  F2FP.BF16.PACK_AB R5, R162, R158 ;  /* 0x0000009ea205723e */ /* 0x008fc800000010ff */
[C---:B------:R-:W-:Y:S02]  /*19510*/  PRMT R47, R5.reuse, 0x7610, R47 ;  /* 0x00007610052f7816 */ /* 0x040fe4000000002f */
[----:B------:R-:W-:Y:S02]  /*19520*/  PRMT R46, R5, 0x7632, R46 ;  /* 0x00007632052e7816 */ /* 0x000fe4000000002e */
[----:B-1----:R-:W-:-:S04]  /*19530*/  LOP3.LUT R4, R9, 0xff, RZ, 0xc0, !PT ;  /* 0x000000ff09047812 */ /* 0x002fc800078ec0ff */
[----:B------:R-:W-:Y:S02]  /*19540*/  ISETP.GE.U32.AND P6, PT, R241, R4, PT ;  /* 0x00000004f100720c */ /* 0x000fe40003fc6070 */
[----:B------:R-:W-:Y:S01]  /*19550*/  F2FP.BF16.PACK_AB R4, R33, R32 ;  /* 0x000000202104723e */ /* 0x000fe200000010ff */
[----:B------:R-:W-:-:S03]  /*19560*/  FFMA.FTZ R5, R149, c[0x0][0x23c], -R2 ;  /* 0x00008f0095057a23 */ /* 0x000fc60000010802 */
[C---:B------:R-:W-:Y:S02]  /*19570*/  PRMT R45, R4.reuse, 0x7632, R45 ;  /* 0x00007632042d7816 */ /* 0x040fe4000000002d */
[----:B------:R-:W-:Y:S01]  /*19580*/  PRMT R44, R4, 0x7610, R44 ;  /* 0x00007610042c7816 */ /* 0x000fe2000000002c */
[----:B------:R-:W-:Y:S01]  /*19590*/  FFMA.FTZ R4, R71, c[0x0][0x23c], -R2 ;  /* 0x00008f0047047a23 */ /* 0x000fe20000010802 */
[----:B------:R1:W-:Y:S08]  /*195a0*/  MUFU.EX2 R160, R5 ;  /* 0x0000000500a07308 */ /* 0x0003f00000000800 */
[----:B------:R3:W3:Y:S01]  /*195b0*/  MUFU.EX2 R166, R4 ;  /* 0x0000000400a67308 */ /* 0x0006e20000000800 */
[----:B------:R-:W-:Y:S01]  /*195c0*/  @!P0 HFMA2.BF16_V2 R18, -RZ.H0_H0, RZ.H0_H0, -R46.H0_H0 ;  /* 0x200000ffff128231 */ /* 0x000fe2000034092e */
[----:B------:R-:W-:Y:S01]  /*195d0*/  PRMT R184, R47, 0x5410, R46 ;  /* 0x000054102fb87816 */ /* 0x000fe2000000002e */
[----:B------:R-:W-:Y:S01]  /*195e0*/  @!P1 HFMA2.BF16_V2 R17, -RZ.H0_H0, RZ.H0_H0, -R41.H0_H0 ;  /* 0x200000ffff119231 */ /* 0x000fe20000340929 */
[----:B-1----:R-:W-:-:S02]  /*195f0*/  LOP3.LUT R5, R3, 0xff, RZ, 0xc0, !PT ;  /* 0x000000ff03057812 */ /* 0x002fc400078ec0ff */
[----:B------:R-:W-:Y:S02]  /*19600*/  @!P0 PRMT R46, R18, 0x5410, RZ ;  /* 0x00005410122e8816 */ /* 0x000fe400000000ff */
[----:B---3--:R-:W-:-:S04]  /*19610*/  LOP3.LUT R4, R3, 0xffff, RZ, 0xc0, !PT ;  /* 0x0000ffff03047812 */ /* 0x008fc800078ec0ff */
[----:B------:R-:W-:Y:S02]  /*19620*/  SHF.R.U32.HI R4, RZ, 0x8, R4 ;  /* 0x00000008ff047819 */ /* 0x000fe40000011604 */
[----:B------:R-:W-:Y:S02]  /*19630*/  ISETP.GE.U32.AND P0, PT, R241, R5, PT ;  /* 0x00000005f100720c */ /* 0x000fe40003f06070 */
[----:B------:R-:W-:Y:S02]  /*19640*/  LOP3.LUT R4, R4, 0xffff, RZ, 0xc0, !PT ;  /* 0x0000ffff04047812 */ /* 0x000fe400078ec0ff */
[----:B------:R-:W-:Y:S02]  /*19650*/  F2FP.BF16.PACK_AB R5, R166, R160 ;  /* 0x000000a0a605723e */ /* 0x000fe400000010ff */
[----:B------:R-:W-:Y:S02]  /*19660*/  @!P1 PRMT R41, R17, 0x5410, RZ ;  /* 0x0000541011299816 */ /* 0x000fe400000000ff */
[----:B------:R-:W-:Y:S01]  /*19670*/  ISETP.GE.U32.AND P1, PT, R241, R4, PT ;  /* 0x00000004f100720c */ /* 0x000fe20003f26070 */
[----:B------:R-:W-:Y:S01]  /*19680*/  FFMA.FTZ R4, R152, c[0x0][0x23c], -R0 ;  /* 0x00008f0098047a23 */ /* 0x000fe20000010800 */
[----:B------:R-:W-:-:S02]  /*19690*/  PRMT R227, R5, 0x7610, R227 ;  /* 0x0000761005e37816 */ /* 0x000fc400000000e3 */
[----:B------:R-:W-:Y:S01]  /*196a0*/  PRMT R226, R5, 0x7632, R226 ;  /* 0x0000763205e27816 */ /* 0x000fe200000000e2 */
[----:B------:R-:W-:Y:S01]  /*196b0*/  FFMA.FTZ R5, R148, c[0x0][0x23c], -R0 ;  /* 0x00008f0094057a23 */ /* 0x000fe20000010800 */
[----:B------:R1:W-:Y:S01]  /*196c0*/  MUFU.EX2 R34, R4 ;  /* 0x0000000400227308 */ /* 0x0003e20000000800 */
[----:B------:R-:W-:-:S07]  /*196d0*/  @!P0 HFMA2.BF16_V2 R22, -RZ.H0_H0, RZ.H0_H0, -R227.H0_H0 ;  /* 0x200000ffff168231 */ /* 0x000fce00003409e3 */
[----:B------:R-:W3:Y:S01]  /*196e0*/  MUFU.EX2 R49, R5 ;  /* 0x0000000500317308 */ /* 0x000ee20000000800 */
[----:B------:R-:W-:Y:S01]  /*196f0*/  @!P1 HFMA2.BF16_V2 R23, -RZ.H0_H0, RZ.H0_H0, -R226.H0_H0 ;  /* 0x200000ffff179231 */ /* 0x000fe200003409e2 */
[----:B------:R-:W-:Y:S02]  /*19700*/  PRMT R178, R227, 0x5410, R226 ;  /* 0x00005410e3b27816 */ /* 0x000fe400000000e2 */
[--C-:B-1----:R-:W-:Y:S02]  /*19710*/  SHF.R.U32.HI R4, RZ, 0x18, R3.reuse ;  /* 0x00000018ff047819 */ /* 0x102fe40000011603 */
[----:B------:R-:W-:Y:S02]  /*19720*/  SHF.R.U32.HI R3, RZ, 0x10, R3 ;  /* 0x00000010ff037819 */ /* 0x000fe40000011603 */
[----:B------:R-:W-:Y:S02]  /*19730*/  @!P0 PRMT R227, R22, 0x5410, RZ ;  /* 0x0000541016e38816 */ /* 0x000fe400000000ff */
[----:B------:R-:W-:-:S02]  /*19740*/  LOP3.LUT R3, R3, 0xff, RZ, 0xc0, !PT ;  /* 0x000000ff03037812 */ /* 0x000fc400078ec0ff */
[----:B------:R-:W-:Y:S02]  /*19750*/  LOP3.LUT R16, R239, UR4, RZ, 0x3c, !PT ;  /* 0x00000004ef107c12 */ /* 0x000fe4000f8e3cff */
[----:B------:R-:W-:Y:S02]  /*19760*/  ISETP.GE.U32.AND P0, PT, R241, R4, PT ;  /* 0x00000004f100720c */ /* 0x000fe40003f06070 */
[----:B------:R-:W-:Y:S01]  /*19770*/  @!P1 PRMT R226, R23, 0x5410, RZ ;  /* 0x0000541017e29816 */ /* 0x000fe200000000ff */
[----:B------:R-:W-:Y:S01]  /*19780*/  IMAD.WIDE.U32 R16, R16, -0x326172a9, RZ ;  /* 0xcd9e8d5710107825 */ /* 0x000fe200078e00ff */
[----:B------:R-:W-:Y:S02]  /*19790*/  ISETP.GE.U32.AND P1, PT, R241, R3, PT ;  /* 0x00000003f100720c */ /* 0x000fe40003f26070 */
[----:B---3--:R-:W-:Y:S02]  /*197a0*/  F2FP.BF16.PACK_AB R3, R49, R34 ;  /* 0x000000223103723e */ /* 0x008fe400000010ff */
[----:B------:R-:W-:-:S02]  /*197b0*/  ISETP.GE.U32.AND P5, PT, R241, R10, PT ;  /* 0x0000000af100720c */ /* 0x000fc40003fa6070 */
[----:B------:R-:W-:Y:S02]  /*197c0*/  PRMT R225, R3, 0x7632, R225 ;  /* 0x0000763203e17816 */ /* 0x000fe400000000e1 */
[----:B------:R-:W-:Y:S02]  /*197d0*/  LOP3.LUT R4, R17, UR29, R174, 0x96, !PT ;  /* 0x0000001d11047c12 */ /* 0x000fe4000f8e96ae */
[----:B------:R-:W-:Y:S02]  /*197e0*/  LOP3.LUT R10, R7, UR27, R16, 0x96, !PT ;  /* 0x0000001b070a7c12 */ /* 0x000fe4000f8e9610 */
[----:B------:R-:W-:Y:S01]  /*197f0*/  SHF.R.U32.HI R7, RZ, 0x8, R12 ;  /* 0x00000008ff077819 */ /* 0x000fe2000001160c */
[----:B------:R-:W-:Y:S01]  /*19800*/  @!P0 HFMA2.BF16_V2 R28, -RZ.H0_H0, RZ.H0_H0, -R225.H0_H0 ;  /* 0x200000ffff1c8231 */ /* 0x000fe200003409e1 */
[----:B------:R-:W-:Y:S01]  /*19810*/  PRMT R224, R3, 0x7610, R224 ;  /* 0x0000761003e07816 */ /* 0x000fe200000000e0 */
[----:B------:R-:W-:Y:S01]  /*19820*/  IMAD.WIDE.U32 R4, R4, -0x2daee0ad, RZ ;  /* 0xd2511f5304047825 */ /* 0x000fe200078e00ff */
[----:B------:R-:W-:-:S02]  /*19830*/  LOP3.LUT R3, R7, 0xffff, RZ, 0xc0, !PT ;  /* 0x0000ffff07037812 */ /* 0x000fc400078ec0ff */
[----:B------:R-:W-:Y:S01]  /*19840*/  PRMT R179, R224, 0x5410, R225 ;  /* 0x00005410e0b37816 */ /* 0x000fe200000000e1 */
[----:B------:R-:W-:Y:S01]  /*19850*/  IMAD.WIDE.U32 R10, R10, -0x2daee0ad, RZ ;  /* 0xd2511f530a0a7825 */ /* 0x000fe200078e00ff */
[----:B------:R-:W-:Y:S02]  /*19860*/  @!P0 PRMT R225, R28, 0x5410, RZ ;  /* 0x000054101ce18816 */ /* 0x000fe400000000ff */
[----:B------:R-:W-:Y:S02]  /*19870*/  LOP3.LUT R5, R5, UR26, R248, 0x96, !PT ;  /* 0x0000001a05057c12 */ /* 0x000fe4000f8e96f8 */
[----:B------:R-:W-:Y:S02]  /*19880*/  ISETP.GE.U32.AND P0, PT, R241, R3, PT ;  /* 0x00000003f100720c */ /* 0x000fe40003f06070 */
[----:B------:R-:W-:Y:S02]  /*19890*/  FMNMX.FTZ R3, R246, R235, !PT ;  /* 0x000000ebf6037209 */ /* 0x000fe40007810000 */
[----:B------:R-:W-:Y:S01]  /*198a0*/  LOP3.LUT R8, R11, UR24, R4, 0x96, !PT ;  /* 0x000000180b087c12 */ /* 0x000fe2000f8e9604 */
[----:B------:R-:W-:Y:S01]  /*198b0*/  IMAD.WIDE.U32 R4, R5, -0x326172a9, RZ ;  /* 0xcd9e8d5705047825 */ /* 0x000fe200078e00ff */
[----:B------:R-:W-:-:S03]  /*198c0*/  FMNMX.FTZ R3, R233, R3, !PT ;  /* 0x00000003e9037209 */ /* 0x000fc60007810000 */
[----:B------:R-:W-:Y:S01]  /*198d0*/  IMAD.WIDE.U32 R8, R8, -0x326172a9, RZ ;  /* 0xcd9e8d5708087825 */ /* 0x000fe200078e00ff */
[----:B------:R-:W-:Y:S02]  /*198e0*/  FMNMX.FTZ R3, R221, R3, !PT ;  /* 0x00000003dd037209 */ /* 0x000fe40007810000 */
[----:B------:R-:W-:Y:S02]  /*198f0*/  LOP3.LUT R5, R5, UR25, R6, 0x96, !PT ;  /* 0x0000001905057c12 */ /* 0x000fe4000f8e9606 */
[----:B------:R-:W-:Y:S02]  /*19900*/  FMNMX.FTZ R3, R220, R3, !PT ;  /* 0x00000003dc037209 */ /* 0x000fe40007810000 */
[----:B------:R-:W-:Y:S01]  /*19910*/  LOP3.LUT R11, R9, UR23, R4, 0x96, !PT ;  /* 0x00000017090b7c12 */ /* 0x000fe2000f8e9604 */
[----:B------:R-:W-:Y:S01]  /*19920*/  IMAD.WIDE.U32 R4, R5, -0x2daee0ad, RZ ;  /* 0xd2511f5305047825 */ /* 0x000fe200078e00ff */
[----:B------:R-:W-:-:S04]  /*19930*/  FMNMX.FTZ R3, R199, R3, !PT ;  /* 0x00000003c7037209 */ /* 0x000fc80007810000 */
[----:B------:R-:W-:Y:S01]  /*19940*/  LOP3.LUT R6, R5, UR22, R10, 0x96, !PT ;  /* 0x0000001605067c12 */ /* 0x000fe2000f8e960a */
[----:B------:R-:W-:Y:S01]  /*19950*/  IMAD.WIDE.U32 R10, R11, -0x2daee0ad, RZ ;  /* 0xd2511f530b0a7825 */ /* 0x000fe200078e00ff */
[----:B------:R-:W-:Y:S01]  /*19960*/  FMNMX.FTZ R3, R167, R3, !PT ;  /* 0x00000003a7037209 */ /* 0x000fe20007810000 */
[----:B------:R-:W-:Y:S02]  /*19970*/  @!P4 HFMA2.BF16_V2 R21, -RZ.H0_H0, RZ.H0_H0, -R44.H0_H0 ;  /* 0x200000ffff15c231 */ /* 0x000fe4000034092c */
[----:B------:R-:W-:Y:S01]  /*19980*/  FFMA.FTZ R42, R42, c[0x0][0x23c], -R2 ;  /* 0x00008f002a2a7a23 */ /* 0x000fe20000010802 */
[----:B------:R-:W-:Y:S01]  /*19990*/  FMNMX.FTZ R3, R163, R3, !PT ;  /* 0x00000003a3037209 */ /* 0x000fe20007810000 */
[----:B------:R-:W-:Y:S01]  /*199a0*/  IMAD.WIDE.U32 R6, R6, -0x326172a9, RZ ;  /* 0xcd9e8d5706067825 */ /* 0x000fe200078e00ff */
[----:B------:R-:W-:Y:S01]  /*199b0*/  LOP3.LUT R4, R11, UR12, R4, 0x96, !PT ;  /* 0x0000000c0b047c12 */ /* 0x000fe2000f8e9604 */
[----:B------:R1:W-:Y:S01]  /*199c0*/  MUFU.EX2 R182, R42 ;  /* 0x0000002a00b67308 */ /* 0x0003e20000000800 */
[----:B------:R-:W-:-:S02]  /*199d0*/  FMNMX.FTZ R3, R154, R3, !PT ;  /* 0x000000039a037209 */ /* 0x000fc40007810000 */
[----:B------:R-:W-:Y:S01]  /*199e0*/  PRMT R188, R44, 0x5410, R45 ;  /* 0x000054102cbc7816 */ /* 0x000fe2000000002d */
[----:B------:R-:W-:Y:S01]  /*199f0*/  IMAD.WIDE.U32 R4, R4, -0x326172a9, RZ ;  /* 0xcd9e8d5704047825 */ /* 0x000fe200078e00ff */
[----:B------:R-:W-:Y:S02]  /*19a00*/  @!P4 PRMT R44, R21, 0x5410, RZ ;  /* 0x00005410152cc816 */ /* 0x000fe400000000ff */
[----:B------:R-:W-:Y:S02]  /*19a10*/  LOP3.LUT R21, R7, UR13, R8, 0x96, !PT ;  /* 0x0000000d07157c12 */ /* 0x000fe4000f8e9608 */
[----:B------:R-:W-:Y:S01]  /*19a20*/  FMNMX.FTZ R7, R147, R3, !PT ;  /* 0x0000000393077209 */ /* 0x000fe20007810000 */
[----:B-1----:R-:W-:Y:S02]  /*19a30*/  IMAD.MOV.U32 R42, RZ, RZ, R184 ;  /* 0x000000ffff2a7224 */ /* 0x002fe400078e00b8 */
[----:B------:R-:W3:Y:S01]  /*19a40*/  LDL R184, [R1+0xa8] ;  /* 0x0000a80001b87983 */ /* 0x000ee20000100800 */
[----:B------:R-:W-:-:S02]  /*19a50*/  LOP3.LUT R3, R5, UR8, R6, 0x96, !PT ;  /* 0x0000000805037c12 */ /* 0x000fc4000f8e9606 */
[----:B------:R-:W-:-:S04]  /*19a60*/  FMNMX.FTZ R6, R143, R7, !PT ;  /* 0x000000078f067209 */ /* 0x000fc80007810000 */
[----:B------:R-:W-:Y:S02]  /*19a70*/  FMNMX.FTZ R7, R140, R6, !PT ;  /* 0x000000068c077209 */ /* 0x000fe40007810000 */
[----:B------:R-:W-:-:S04]  /*19a80*/  LOP3.LUT R6, R3, 0xffff, RZ, 0xc0, !PT ;  /* 0x0000ffff03067812 */ /* 0x000fc800078ec0ff */
[----:B------:R-:W-:-:S04]  /*19a90*/  SHF.R.U32.HI R6, RZ, 0x8, R6 ;  /* 0x00000008ff067819 */ /* 0x000fc80000011606 */
[----:B------:R-:W-:Y:S02]  /*19aa0*/  LOP3.LUT R6, R6, 0xffff, RZ, 0xc0, !PT ;  /* 0x0000ffff06067812 */ /* 0x000fe400078ec0ff */
[----:B------:R-:W-:Y:S02]  /*19ab0*/  FMNMX.FTZ R7, R74, R7, !PT ;  /* 0x000000074a077209 */ /* 0x000fe40007810000 */
[----:B------:R-:W-:Y:S02]  /*19ac0*/  ISETP.GE.U32.AND P4, PT, R241, R6, PT ;  /* 0x00000006f100720c */ /* 0x000fe40003f86070 */
[----:B------:R-:W-:Y:S02]  /*19ad0*/  FMNMX.FTZ R6, R245, R244, !PT ;  /* 0x000000f4f5067209 */ /* 0x000fe40007810000 */
[----:B------:R-:W-:Y:S02]  /*19ae0*/  FMNMX.FTZ R7, R67, R7, !PT ;  /* 0x0000000743077209 */ /* 0x000fe40007810000 */
[----:B------:R-:W-:-:S02]  /*19af0*/  FMNMX.FTZ R6, R243, R6, !PT ;  /* 0x00000006f3067209 */ /* 0x000fc40007810000 */
[----:B------:R-:W-:Y:S02]  /*19b00*/  FMNMX.FTZ R7, R63, R7, !PT ;  /* 0x000000073f077209 */ /* 0x000fe40007810000 */
[----:B------:R-:W-:Y:S02]  /*19b10*/  FMNMX.FTZ R6, R234, R6, !PT ;  /* 0x00000006ea067209 */ /* 0x000fe40007810000 */
[----:B------:R-:W-:Y:S02]  /*19b20*/  FMNMX.FTZ R71, R62, R7, !PT ;  /* 0x000000073e477209 */ /* 0x000fe40007810000 */
[----:B------:R-:W-:Y:S01]  /*19b30*/  FMNMX.FTZ R7, R232, R6, !PT ;  /* 0x00000006e8077209 */ /* 0x000fe20007810000 */
[----:B------:R-:W-:Y:S01]  /*19b40*/  FFMA.FTZ R6, R153, c[0x0][0x23c], -R2 ;  /* 0x00008f0099067a23 */ /* 0x000fe20000010802 */
[----:B------:R-:W-:-:S03]  /*19b50*/  FMNMX.FTZ R71, R25, R71, !PT ;  /* 0x0000004719477209 */ /* 0x000fc60007810000 */
[----:B------:R1:W-:Y:S01]  /*19b60*/  MUFU.EX2 R230, R6 ;  /* 0x0000000600e67308 */ /* 0x0003e20000000800 */
[----:B------:R-:W-:Y:S01]  /*19b70*/  @!P2 HFMA2.BF16_V2 R20, -RZ.H0_H0, RZ.H0_H0, -R45.H0_H0 ;  /* 0x200000ffff14a231 */ /* 0x000fe2000034092d */
[----:B------:R-:W2:Y:S01]  /*19b80*/  SHFL.BFLY PT, R8, R71, 0x2, 0x1f ;  /* 0x0c401f0047087f89 */ /* 0x000ea200000e0000 */
[--C-:B------:R-:W-:Y:S02]  /*19b90*/  FFMA.FTZ R22, R52, c[0x0][0x23c], -R2.reuse ;  /* 0x00008f0034167a23 */ /* 0x100fe40000010802 */
[----:B------:R-:W-:Y:S01]  /*19ba0*/  FFMA.FTZ R14, R141, c[0x0][0x23c], -R2 ;  /* 0x00008f008d0e7a23 */ /* 0x000fe20000010802 */
[----:B------:R-:W-:Y:S02]  /*19bb0*/  @!P2 PRMT R45, R20, 0x5410, RZ ;  /* 0x00005410142da816 */ /* 0x000fe400000000ff */
[----:B-1----:R-:W-:-:S04]  /*19bc0*/  FMNMX.FTZ R6, R208, R7, !PT ;  /* 0x00000007d0067209 */ /* 0x002fc80007810000 */
[----:B------:R-:W-:Y:S01]  /*19bd0*/  FMNMX.FTZ R6, R198, R6, !PT ;  /* 0x00000006c6067209 */ /* 0x000fe20007810000 */
[----:B------:R-:W-:-:S03]  /*19be0*/  FFMA.FTZ R7, R145, c[0x0][0x23c], -R2 ;  /* 0x00008f0091077a23 */ /* 0x000fc60000010802 */
[----:B------:R-:W-:Y:S01]  /*19bf0*/  FMNMX.FTZ R6, R197, R6, !PT ;  /* 0x00000006c5067209 */ /* 0x000fe20007810000 */
[--C-:B------:R-:W-:Y:S02]  /*19c00*/  FFMA.FTZ R15, R61, c[0x0][0x23c], -R2.reuse ;  /* 0x00008f003d0f7a23 */ /* 0x100fe40000010802 */
[--C-:B------:R-:W-:Y:S02]  /*19c10*/  FFMA.FTZ R20, R59, c[0x0][0x23c], -R2.reuse ;  /* 0x00008f003b147a23 */ /* 0x100fe40000010802 */
[--C-:B------:R-:W-:Y:S02]  /*19c20*/  FFMA.FTZ R52, R24, c[0x0][0x23c], -R2.reuse ;  /* 0x00008f0018347a23 */ /* 0x100fe40000010802 */
[--C-:B------:R-:W-:Y:S02]  /*19c30*/  FFMA.FTZ R57, R57, c[0x0][0x23c], -R2.reuse ;  /* 0x00008f0039397a23 */ /* 0x100fe40000010802 */
[----:B------:R-:W-:Y:S01]  /*19c40*/  FFMA.FTZ R56, R56, c[0x0][0x23c], -R2 ;  /* 0x00008f0038387a23 */ /* 0x000fe20000010802 */
[----:B------:R-:W-:-:S04]  /*19c50*/  FMNMX.FTZ R2, R161, R6, !PT ;  /* 0x00000006a1027209 */ /* 0x000fc80007810000 */
[----:B------:R-:W-:-:S04]  /*19c60*/  FMNMX.FTZ R2, R156, R2, !PT ;  /* 0x000000029c027209 */ /* 0x000fc80007810000 */
[----:B------:R-:W-:Y:S01]  /*19c70*/  FMNMX.FTZ R2, R146, R2, !PT ;  /* 0x0000000292027209 */ /* 0x000fe20007810000 */
[----:B------:R-:W-:-:S03]  /*19c80*/  @!P1 HFMA2.BF16_V2 R29, -RZ.H0_H0, RZ.H0_H0, -R224.H0_H0 ;  /* 0x200000ffff1d9231 */ /* 0x000fc600003409e0 */
[----:B------:R-:W-:Y:S01]  /*19c90*/  FMNMX.FTZ R2, R142, R2, !PT ;  /* 0x000000028e027209 */ /* 0x000fe20007810000 */
[----:B------:R-:W1:Y:S01]  /*19ca0*/  MUFU.EX2 R187, R7 ;  /* 0x0000000700bb7308 */ /* 0x000e620000000800 */
[----:B------:R-:W-:Y:S02]  /*19cb0*/  @!P1 PRMT R224, R29, 0x5410, RZ ;  /* 0x000054101de09816 */ /* 0x000fe400000000ff */
[----:B------:R-:W-:Y:S01]  /*19cc0*/  FMNMX.FTZ R2, R75, R2, !PT ;  /* 0x000000024b027209 */ /* 0x000fe20007810000 */
[--C-:B------:R-:W-:Y:S01]  /*19cd0*/  FFMA.FTZ R9, R151, c[0x0][0x23c], -R0.reuse ;  /* 0x00008f0097097a23 */ /* 0x100fe20000010800 */
[----:B--2---:R-:W-:Y:S01]  /*19ce0*/  FMNMX.FTZ R71, R71, R8, !PT ;  /* 0x0000000847477209 */ /* 0x004fe20007810000 */
        /* <DEDUP_REMOVED lines=9> */
[----:B------:R-:W-:-:S04]  /*19d80*/  FMNMX.FTZ R0, R73, R2, !PT ;  /* 0x0000000249007209 */ /* 0x000fc80007810000 */
[----:B------:R-:W-:-:S04]  /*19d90*/  FMNMX.FTZ R68, R66, R0, !PT ;  /* 0x0000000042447209 */ /* 0x000fc80007810000 */
[----:B------:R-:W-:Y:S02]  /*19da0*/  FMNMX.FTZ R68, R65, R68, !PT ;  /* 0x0000004441447209 */ /* 0x000fe40007810000 */
[----:B-1----:R-:W-:Y:S02]  /*19db0*/  F2FP.BF16.PACK_AB R6, R187, R230 ;  /* 0x000000e6bb06723e */ /* 0x002fe400000010ff */
[----:B------:R-:W-:Y:S02]  /*19dc0*/  FMNMX.FTZ R68, R64, R68, !PT ;  /* 0x0000004440447209 */ /* 0x000fe40007810000 */
[----:B------:R-:W-:-:S03]  /*19dd0*/  PRMT R223, R6, 0x7610, R223 ;  /* 0x0000761006df7816 */ /* 0x000fc600000000df */
[----:B------:R-:W1:Y:S01]  /*19de0*/  SHFL.BFLY PT, R7, R68, 0x2, 0x1f ;  /* 0x0c401f0044077f89 */ /* 0x000e6200000e0000 */
[----:B------:R-:W-:-:S03]  /*19df0*/  PRMT R222, R6, 0x7632, R222 ;  /* 0x0000763206de7816 */ /* 0x000fc600000000de */
[----:B------:R-:W2:Y:S01]  /*19e00*/  SHFL.BFLY PT, R6, R71, 0x1, 0x1f ;  /* 0x0c201f0047067f89 */ /* 0x000ea200000e0000 */
[----:B------:R-:W-:Y:S01]  /*19e10*/  @!P3 HFMA2.BF16_V2 R19, -RZ.H0_H0, RZ.H0_H0, -R47.H0_H0 ;  /* 0x200000ffff13b231 */ /* 0x000fe2000034092f */
[----:B------:R-:W-:-:S04]  /*19e20*/  LOP3.LUT R0, R3, 0xff, RZ, 0xc0, !PT ;  /* 0x000000ff03007812 */ /* 0x000fc800078ec0ff */
[----:B------:R-:W-:Y:S02]  /*19e30*/  @!P3 PRMT R47, R19, 0x5410, RZ ;  /* 0x00005410132fb816 */ /* 0x000fe400000000ff */
[C---:B------:R-:W-:Y:S02]  /*19e40*/  ISETP.GE.U32.AND P1, PT, R241.reuse, R0, PT ;  /* 0x00000000f100720c */ /* 0x040fe40003f26070 */
[C---:B------:R-:W-:Y:S02]  /*19e50*/  FSETP.NEU.FTZ.AND P3, PT, R70.reuse, -INF , PT ;  /* 0xff8000004600780b */ /* 0x040fe40003f7d000 */
[----:B------:R-:W-:Y:S02]  /*19e60*/  SHF.R.U32.HI R0, RZ, 0x18, R3 ;  /* 0x00000018ff007819 */ /* 0x000fe40000011603 */
[----:B------:R-:W-:Y:S02]  /*19e70*/  FSEL R2, R70, RZ, P3 ;  /* 0x000000ff46027208 */ /* 0x000fe40001800000 */
[----:B------:R-:W-:-:S02]  /*19e80*/  ISETP.GE.U32.AND P2, PT, R241, R0, PT ;  /* 0x00000000f100720c */ /* 0x000fc40003f46070 */
[----:B------:R-:W-:Y:S02]  /*19e90*/  SHF.R.U32.HI R0, RZ, 0x10, R3 ;  /* 0x00000010ff007819 */ /* 0x000fe40000011603 */
[C---:B------:R-:W-:Y:S01]  /*19ea0*/  FSETP.NEU.FTZ.AND P3, PT, R69.reuse, -INF , PT ;  /* 0xff8000004500780b */ /* 0x040fe20003f7d000 */
[----:B------:R-:W-:Y:S01]  /*19eb0*/  FADD.FTZ R3, R242, -R2 ;  /* 0x80000002f2037221 */ /* 0x000fe20000010000 */
[----:B-1----:R-:W-:Y:S01]  /*19ec0*/  FMNMX.FTZ R68, R68, R7, !PT ;  /* 0x0000000744447209 */ /* 0x002fe20007810000 */
[----:B------:R-:W-:Y:S01]  /*19ed0*/  @!P0 HFMA2.BF16_V2 R24, -RZ.H0_H0, RZ.H0_H0, -R222.H0_H0 ;  /* 0x200000ffff188231 */ /* 0x000fe200003409de */
[----:B------:R-:W-:Y:S02]  /*19ee0*/  LOP3.LUT R0, R0, 0xff, RZ, 0xc0, !PT ;  /* 0x000000ff00007812 */ /* 0x000fe400078ec0ff */
[----:B------:R-:W-:Y:S01]  /*19ef0*/  FSEL R2, R69, RZ, P3 ;  /* 0x000000ff45027208 */ /* 0x000fe20001800000 */
[----:B------:R-:W-:Y:S01]  /*19f00*/  MUFU.EX2 R58, R8 ;  /* 0x00000008003a7308 */ /* 0x000fe20000000800 */
[----:B--2---:R-:W-:Y:S01]  /*19f10*/  FMNMX.FTZ R71, R71, R6, !PT ;  /* 0x0000000647477209 */ /* 0x004fe20007810000 */
[----:B------:R-:W1:Y:S01]  /*19f20*/  SHFL.BFLY PT, R7, R68, 0x1, 0x1f ;  /* 0x0c201f0044077f89 */ /* 0x000e6200000e0000 */
[----:B------:R-:W-:Y:S01]  /*19f30*/  ISETP.GE.U32.AND P3, PT, R241, R0, PT ;  /* 0x00000000f100720c */ /* 0x000fe20003f66070 */
[----:B------:R-:W-:Y:S01]  /*19f40*/  FADD.FTZ R0, R240, -R2 ;  /* 0x80000002f0007221 */ /* 0x000fe20000010000 */
[----:B------:R-:W-:-:S03]  /*19f50*/  PRMT R180, R223, 0x5410, R222 ;  /* 0x00005410dfb47816 */ /* 0x000fc600000000de */
[----:B------:R-:W2:Y:S01]  /*19f60*/  MUFU.EX2 R61, R9 ;  /* 0x00000009003d7308 */ /* 0x000ea20000000800 */
[----:B------:R-:W-:Y:S01]  /*19f70*/  @!P0 PRMT R222, R24, 0x5410, RZ ;  /* 0x0000541018de8816 */ /* 0x000fe200000000ff */
[C---:B------:R-:W-:Y:S01]  /*19f80*/  FMUL.FTZ R2, R71.reuse, c[0x0][0x23c] ;  /* 0x00008f0047027a20 */ /* 0x040fe20000410000 */
[----:B------:R-:W-:Y:S01]  /*19f90*/  FSETP.NEU.FTZ.AND P0, PT, R71, -INF , PT ;  /* 0xff8000004700780b */ /* 0x000fe20003f1d000 */
[----:B------:R-:W-:Y:S01]  /*19fa0*/  FMUL.FTZ R0, R0, c[0x0][0x23c] ;  /* 0x00008f0000007a20 */ /* 0x000fe20000410000 */
[----:B------:R-:W-:Y:S02]  /*19fb0*/  @!P5 HFMA2.BF16_V2 R31, -RZ.H0_H0, RZ.H0_H0, -R223.H0_H0 ;  /* 0x200000ffff1fd231 */ /* 0x000fe400003409df */
[----:B------:R-:W-:Y:S01]  /*19fc0*/  FSEL R2, R2, RZ, P0 ;  /* 0x000000ff02027208 */ /* 0x000fe20000000000 */
[----:B------:R-:W-:Y:S02]  /*19fd0*/  FMUL.FTZ R3, R3, c[0x0][0x23c] ;  /* 0x00008f0003037a20 */ /* 0x000fe40000410000 */
[----:B------:R-:W4:Y:S01]  /*19fe0*/  MUFU.EX2 R0, R0 ;  /* 0x0000000000007308 */ /* 0x000f220000000800 */
[----:B------:R-:W-:Y:S01]  /*19ff0*/  @!P5 PRMT R223, R31, 0x5410, RZ ;  /* 0x000054101fdfd816 */ /* 0x000fe200000000ff */
        /* <DEDUP_REMOVED lines=17> */
[----:B--2---:R-:W-:Y:S01]  /*1a110*/  F2FP.BF16.PACK_AB R2, R61, R58 ;  /* 0x0000003a3d02723e */ /* 0x004fe200000010ff */
[----:B------:R2:W2:Y:S03]  /*1a120*/  MUFU.EX2 R6, R3 ;  /* 0x0000000300067308 */ /* 0x0004a60000000800 */
[C---:B------:R-:W-:Y:S02]  /*1a130*/  PRMT R221, R2.reuse, 0x7610, R221 ;  /* 0x0000761002dd7816 */ /* 0x040fe400000000dd */
[----:B------:R-:W-:Y:S02]  /*1a140*/  PRMT R220, R2, 0x7632, R220 ;  /* 0x0000763202dc7816 */ /* 0x000fe400000000dc */
[----:B-1----:R-:W-:Y:S01]  /*1a150*/  FMNMX.FTZ R68, R68, R7, !PT ;  /* 0x0000000744447209 */ /* 0x002fe20007810000 */
[----:B------:R-:W-:Y:S01]  /*1a160*/  @!P6 HFMA2.BF16_V2 R25, -RZ.H0_H0, RZ.H0_H0, -R221.H0_H0 ;  /* 0x200000ffff19e231 */ /* 0x000fe200003409dd */
[----:B------:R-:W-:-:S02]  /*1a170*/  LOP3.LUT R13, R4, 0xff, RZ, 0xc0, !PT ;  /* 0x000000ff040d7812 */ /* 0x000fc400078ec0ff */
[----:B------:R-:W-:Y:S02]  /*1a180*/  LOP3.LUT R11, R4, 0xffff, RZ, 0xc0, !PT ;  /* 0x0000ffff040b7812 */ /* 0x000fe400078ec0ff */
[--C-:B------:R-:W-:Y:S02]  /*1a190*/  SHF.R.U32.HI R19, RZ, 0x18, R4.reuse ;  /* 0x00000018ff137819 */ /* 0x100fe40000011604 */
[----:B--2---:R-:W-:Y:S01]  /*1a1a0*/  SHF.R.U32.HI R3, RZ, 0x10, R4 ;  /* 0x00000010ff037819 */ /* 0x004fe20000011604 */
[----:B------:R-:W-:Y:S01]  /*1a1b0*/  IMAD.WIDE.U32 R4, R21, -0x2daee0ad, RZ ;  /* 0xd2511f5315047825 */ /* 0x000fe200078e00ff */
[----:B------:R-:W-:Y:S02]  /*1a1c0*/  @!P5 HFMA2.BF16_V2 R62, -RZ.H0_H0, RZ.H0_H0, -R220.H0_H0 ;  /* 0x200000ffff3ed231 */ /* 0x000fe400003409dc */
[----:B------:R-:W-:Y:S01]  /*1a1d0*/  LOP3.LUT R3, R3, 0xff, RZ, 0xc0, !PT ;  /* 0x000000ff03037812 */ /* 0x000fe200078ec0ff */
[----:B----4-:R-:W-:Y:S01]  /*1a1e0*/  FFMA.FTZ R9, R203, R0, R159 ;  /* 0x00000000cb097223 */ /* 0x010fe2000001009f */
[----:B------:R-:W-:Y:S01]  /*1a1f0*/  PRMT R175, R221, 0x5410, R220 ;  /* 0x00005410ddaf7816 */ /* 0x000fe200000000dc */
[----:B------:R-:W-:Y:S01]  /*1a200*/  MUFU.EX2 R186, R14 ;  /* 0x0000000e00ba7308 */ /* 0x000fe20000000800 */
[----:B------:R-:W-:Y:S01]  /*1a210*/  @!P6 PRMT R221, R25, 0x5410, RZ ;  /* 0x0000541019dde816 */ /* 0x000fe200000000ff */
[----:B------:R-:W-:Y:S01]  /*1a220*/  FMUL.FTZ R2, R68, c[0x0][0x23c] ;  /* 0x00008f0044027a20 */ /* 0x000fe20000410000 */
[----:B------:R-:W-:-:S02]  /*1a230*/  FSEL R12, R71, RZ, P0 ;  /* 0x000000ff470c7208 */ /* 0x000fc40000000000 */
[----:B------:R-:W-:-:S03]  /*1a240*/  FSETP.NEU.FTZ.AND P0, PT, R68, -INF , PT ;  /* 0xff8000004400780b */ /* 0x000fc60003f1d000 */
[----:B------:R1:W2:Y:S01]  /*1a250*/  MUFU.EX2 R185, R15 ;  /* 0x0000000f00b97308 */ /* 0x0002a20000000800 */
[----:B------:R-:W-:Y:S02]  /*1a260*/  ISETP.GE.U32.AND P6, PT, R241, R3, PT ;  /* 0x00000003f100720c */ /* 0x000fe40003fc6070 */
[----:B------:R-:W-:Y:S02]  /*1a270*/  LOP3.LUT R3, R5, UR7, R10, 0x96, !PT ;  /* 0x0000000705037c12 */ /* 0x000fe4000f8e960a */
[----:B------:R-:W-:Y:S01]  /*1a280*/  @!P5 PRMT R220, R62, 0x5410, RZ ;  /* 0x000054103edcd816 */ /* 0x000fe200000000ff */
[----:B------:R-:W-:Y:S01]  /*1a290*/  FFMA.FTZ R8, R228, R6, R200 ;  /* 0x00000006e4087223 */ /* 0x000fe200000100c8 */
[----:B------:R-:W-:Y:S01]  /*1a2a0*/  FSEL R2, R2, RZ, P0 ;  /* 0x000000ff02027208 */ /* 0x000fe20000000000 */
[----:B------:R-:W-:Y:S01]  /*1a2b0*/  MUFU.EX2 R62, R29 ;  /* 0x0000001d003e7308 */ /* 0x000fe20000000800 */
[----:B------:R-:W-:Y:S01]  /*1a2c0*/  IMAD.MOV.U32 R236, RZ, RZ, R202 ;  /* 0x000000ffffec7224 */ /* 0x000fe200078e00ca */
[----:B-1----:R-:W-:Y:S01]  /*1a2d0*/  LOP3.LUT R15, R4, 0xffff, RZ, 0xc0, !PT ;  /* 0x0000ffff040f7812 */ /* 0x002fe200078ec0ff */
[----:B------:R-:W-:-:S05]  /*1a2e0*/  FADD.FTZ R5, R35, R9 ;  /* 0x0000000923057221 */ /* 0x000fca0000010000 */
[----:B------:R-:W1:Y:S01]  /*1a2f0*/  MUFU.EX2 R35, R30 ;  /* 0x0000001e00237308 */ /* 0x000e620000000800 */
[----:B------:R-:W-:Y:S02]  /*1a300*/  FADD.FTZ R63, R201, R8 ;  /* 0x00000008c93f7221 */ /* 0x000fe40000010000 */
[--C-:B------:R-:W-:Y:S02]  /*1a310*/  FFMA.FTZ R10, R244, c[0x0][0x23c], -R2.reuse ;  /* 0x00008f00f40a7a23 */ /* 0x100fe40000010802 */
[--C-:B------:R-:W-:Y:S02]  /*1a320*/  FFMA.FTZ R14, R243, c[0x0][0x23c], -R2.reuse ;  /* 0x00008f00f30e7a23 */ /* 0x100fe40000010802 */
[--C-:B------:R-:W-:Y:S01]  /*1a330*/  FFMA.FTZ R21, R232, c[0x0][0x23c], -R2.reuse ;  /* 0x00008f00e8157a23 */ /* 0x100fe20000010802 */
[----:B------:R4:W-:Y:S01]  /*1a340*/  MUFU.EX2 R191, R20 ;  /* 0x0000001400bf7308 */ /* 0x0009e20000000800 */
[--C-:B------:R-:W-:Y:S02]  /*1a350*/  FFMA.FTZ R25, R198, c[0x0][0x23c], -R2.reuse ;  /* 0x00008f00c6197a23 */ /* 0x100fe40000010802 */
[----:B------:R-:W-:-:S02]  /*1a360*/  FFMA.FTZ R67, R197, c[0x0][0x23c], -R2 ;  /* 0x00008f00c5437a23 */ /* 0x000fc40000010802 */
[--C-:B------:R-:W-:Y:S02]  /*1a370*/  FFMA.FTZ R72, R161, c[0x0][0x23c], -R2.reuse ;  /* 0x00008f00a1487a23 */ /* 0x100fe40000010802 */
[--C-:B------:R-:W-:Y:S01]  /*1a380*/  FFMA.FTZ R147, R156, c[0x0][0x23c], -R2.reuse ;  /* 0x00008f009c937a23 */ /* 0x100fe20000010802 */
[----:B------:R1:W1:Y:S01]  /*1a390*/  MUFU.EX2 R177, R22 ;  /* 0x0000001600b17308 */ /* 0x0002620000000800 */
[--C-:B------:R-:W-:Y:S02]  /*1a3a0*/  FFMA.FTZ R146, R146, c[0x0][0x23c], -R2.reuse ;  /* 0x00008f0092927a23 */ /* 0x100fe40000010802 */
[--C-:B------:R-:W-:Y:S02]  /*1a3b0*/  FFMA.FTZ R200, R142, c[0x0][0x23c], -R2.reuse ;  /* 0x00008f008ec87a23 */ /* 0x100fe40000010802 */
[--C-:B------:R-:W-:Y:S02]  /*1a3c0*/  FFMA.FTZ R201, R75, c[0x0][0x23c], -R2.reuse ;  /* 0x00008f004bc97a23 */ /* 0x100fe40000010802 */
[----:B------:R-:W-:-:S02]  /*1a3d0*/  FFMA.FTZ R229, R73, c[0x0][0x23c], -R2 ;  /* 0x00008f0049e57a23 */ /* 0x000fc40000010802 */
[--C-:B----4-:R-:W-:Y:S02]  /*1a3e0*/  FFMA.FTZ R20, R234, c[0x0][0x23c], -R2.reuse ;  /* 0x00008f00ea147a23 */ /* 0x110fe40000010802 */
[--C-:B------:R-:W-:Y:S02]  /*1a3f0*/  FFMA.FTZ R228, R66, c[0x0][0x23c], -R2.reuse ;  /* 0x00008f0042e47a23 */ /* 0x100fe40000010802 */
[--C-:B------:R-:W-:Y:S02]  /*1a400*/  FFMA.FTZ R202, R65, c[0x0][0x23c], -R2.reuse ;  /* 0x00008f0041ca7a23 */ /* 0x100fe40000010802 */
[--C-:B------:R-:W-:Y:S02]  /*1a410*/  FFMA.FTZ R203, R64, c[0x0][0x23c], -R2.reuse ;  /* 0x00008f0040cb7a23 */ /* 0x100fe40000010802 */
[----:B-1----:R-:W-:Y:S01]  /*1a420*/  FFMA.FTZ R22, R208, c[0x0][0x23c], -R2 ;  /* 0x00008f00d0167a23 */ /* 0x002fe20000010802 */
[----:B------:R-:W-:Y:S02]  /*1a430*/  SHF.R.U32.HI R2, RZ, 0x8, R11 ;  /* 0x00000008ff027819 */ /* 0x000fe4000001160b */
[----:B------:R-:W-:-:S02]  /*1a440*/  LOP3.LUT R23, R4, 0xff, RZ, 0xc0, !PT ;  /* 0x000000ff04177812 */ /* 0x000fc400078ec0ff */
[--C-:B------:R-:W-:Y:S02]  /*1a450*/  SHF.R.U32.HI R8, RZ, 0x10, R4.reuse ;  /* 0x00000010ff087819 */ /* 0x100fe40000011604 */
[----:B------:R-:W-:Y:S02]  /*1a460*/  SHF.R.U32.HI R7, RZ, 0x18, R4 ;  /* 0x00000018ff077819 */ /* 0x000fe40000011604 */
[----:B--2---:R-:W-:Y:S02]  /*1a470*/  F2FP.BF16.PACK_AB R4, R185, R186 ;  /* 0x000000bab904723e */ /* 0x004fe400000010ff */
[----:B------:R-:W-:Y:S02]  /*1a480*/  LOP3.LUT R2, R2, 0xffff, RZ, 0xc0, !PT ;  /* 0x0000ffff02027812 */ /* 0x000fe400078ec0ff */
[----:B------:R-:W-:Y:S02]  /*1a490*/  FSEL R18, R68, RZ, P0 ;  /* 0x000000ff44127208 */ /* 0x000fe40000000000 */
[----:B------:R-:W-:-:S02]  /*1a4a0*/  PRMT R219, R4, 0x7610, R219 ;  /* 0x0000761004db7816 */ /* 0x000fc400000000db */
[----:B------:R-:W-:Y:S02]  /*1a4b0*/  ISETP.GE.U32.AND P0, PT, R241, R2, PT ;  /* 0x00000002f100720c */ /* 0x000fe40003f06070 */
[----:B------:R-:W-:Y:S02]  /*1a4c0*/  F2FP.BF16.PACK_AB R2, R35, R62 ;  /* 0x0000003e2302723e */ /* 0x000fe400000010ff */
[----:B------:R-:W-:Y:S01]  /*1a4d0*/  PRMT R218, R4, 0x7632, R218 ;  /* 0x0000763204da7816 */ /* 0x000fe200000000da */
[----:B------:R-:W-:Y:S01]  /*1a4e0*/  @!P1 HFMA2.BF16_V2 R74, -RZ.H0_H0, RZ.H0_H0, -R219.H0_H0 ;  /* 0x200000ffff4a9231 */ /* 0x000fe200003409db */
[C---:B------:R-:W-:Y:S02]  /*1a4f0*/  PRMT R217, R2.reuse, 0x7632, R217 ;  /* 0x0000763202d97816 */ /* 0x040fe400000000d9 */
[----:B------:R-:W-:Y:S02]  /*1a500*/  PRMT R216, R2, 0x7610, R216 ;  /* 0x0000761002d87816 */ /* 0x000fe400000000d8 */
[----:B------:R-:W-:Y:S01]  /*1a510*/  SHF.R.U32.HI R2, RZ, 0x10, R3 ;  /* 0x00000010ff027819 */ /* 0x000fe20000011603 */
[----:B------:R-:W-:Y:S01]  /*1a520*/  @!P4 HFMA2.BF16_V2 R75, -RZ.H0_H0, RZ.H0_H0, -R218.H0_H0 ;  /* 0x200000ffff4bc231 */ /* 0x000fe200003409da */
[----:B------:R-:W-:Y:S01]  /*1a530*/  PRMT R183, R219, 0x5410, R218 ;  /* 0x00005410dbb77816 */ /* 0x000fe200000000da */
[----:B------:R1:W2:Y:S01]  /*1a540*/  MUFU.EX2 R173, R37 ;  /* 0x0000002500ad7308 */ /* 0x0002a20000000800 */
[----:B------:R-:W-:-:S02]  /*1a550*/  @!P1 PRMT R219, R74, 0x5410, RZ ;  /* 0x000054104adb9816 */ /* 0x000fc400000000ff */
[----:B------:R-:W-:Y:S02]  /*1a560*/  LOP3.LUT R2, R2, 0xff, RZ, 0xc0, !PT ;  /* 0x000000ff02027812 */ /* 0x000fe400078ec0ff */
[----:B------:R-:W-:Y:S02]  /*1a570*/  ISETP.GE.U32.AND P1, PT, R241, R13, PT ;  /* 0x0000000df100720c */ /* 0x000fe40003f26070 */
[----:B------:R-:W-:Y:S02]  /*1a580*/  @!P4 PRMT R218, R75, 0x5410, RZ ;  /* 0x000054104bdac816 */ /* 0x000fe400000000ff */
[----:B------:R-:W-:Y:S01]  /*1a590*/  ISETP.GE.U32.AND P4, PT, R241, R2, PT ;  /* 0x00000002f100720c */ /* 0x000fe20003f86070 */
[----:B-1----:R-:W-:Y:S01]  /*1a5a0*/  IMAD.MOV.U32 R37, RZ, RZ, R177 ;  /* 0x000000ffff257224 */ /* 0x002fe200078e00b1 */
[----:B------:R-:W1:Y:S04]  /*1a5b0*/  MUFU.EX2 R192, R36 ;  /* 0x0000002400c07308 */ /* 0x000e680000000800 */
[----:B------:R-:W-:Y:S01]  /*1a5c0*/  F2FP.BF16.PACK_AB R2, R37, R191 ;  /* 0x000000bf2502723e */ /* 0x000fe200000010ff */
[----:B------:R-:W-:-:S03]  /*1a5d0*/  FADD.FTZ R5, R32, R5 ;  /* 0x0000000520057221 */ /* 0x000fc60000010000 */
[C---:B------:R-:W-:Y:S01]  /*1a5e0*/  PRMT R215, R2.reuse, 0x7610, R215 ;  /* 0x0000761002d77816 */ /* 0x040fe200000000d7 */
[----:B------:R-:W-:Y:S01]  /*1a5f0*/  @!P3 HFMA2.BF16_V2 R65, -RZ.H0_H0, RZ.H0_H0, -R216.H0_H0 ;  /* 0x200000ffff41b231 */ /* 0x000fe200003409d8 */
[----:B------:R-:W-:Y:S01]  /*1a600*/  ISETP.GE.U32.AND P5, PT, R241, R7, PT ;  /* 0x00000007f100720c */ /* 0x000fe20003fa6070 */
[----:B------:R-:W-:Y:S01]  /*1a610*/  FADD.FTZ R7, R33, R5 ;  /* 0x0000000521077221 */ /* 0x000fe20000010000 */
[----:B------:R-:W-:Y:S01]  /*1a620*/  PRMT R214, R2, 0x7632, R214 ;  /* 0x0000763202d67816 */ /* 0x000fe200000000d6 */
[----:B------:R-:W-:Y:S01]  /*1a630*/  @!P1 HFMA2.BF16_V2 R73, -RZ.H0_H0, RZ.H0_H0, -R215.H0_H0 ;  /* 0x200000ffff499231 */ /* 0x000fe200003409d7 */
[----:B------:R-:W-:Y:S01]  /*1a640*/  FADD.FTZ R5, R246, -R12 ;  /* 0x8000000cf6057221 */ /* 0x000fe20000010000 */
[----:B------:R-:W-:Y:S01]  /*1a650*/  LOP3.LUT R2, R3, 0xff, RZ, 0xc0, !PT ;  /* 0x000000ff03027812 */ /* 0x000fe200078ec0ff */
[----:B------:R-:W4:Y:S01]  /*1a660*/  MUFU.EX2 R189, R52 ;  /* 0x0000003400bd7308 */ /* 0x000f220000000800 */
[----:B--2---:R-:W-:Y:S01]  /*1a670*/  IMAD.MOV.U32 R12, RZ, RZ, R173 ;  /* 0x000000ffff0c7224 */ /* 0x004fe200078e00ad */
[----:B------:R-:W-:Y:S01]  /*1a680*/  PRMT R74, R216, 0x5410, R217 ;  /* 0x00005410d84a7816 */ /* 0x000fe200000000d9 */
[----:B------:R-:W-:Y:S01]  /*1a690*/  @!P2 HFMA2.BF16_V2 R64, -RZ.H0_H0, RZ.H0_H0, -R217.H0_H0 ;  /* 0x200000ffff40a231 */ /* 0x000fe200003409d9 */
[----:B------:R-:W-:-:S02]  /*1a6a0*/  PRMT R173, R215, 0x5410, R214 ;  /* 0x00005410d7ad7816 */ /* 0x000fc400000000d6 */
[----:B------:R-:W-:Y:S02]  /*1a6b0*/  @!P3 PRMT R216, R65, 0x5410, RZ ;  /* 0x0000541041d8b816 */ /* 0x000fe400000000ff */
[----:B------:R-:W-:Y:S02]  /*1a6c0*/  @!P1 PRMT R215, R73, 0x5410, RZ ;  /* 0x0000541049d79816 */ /* 0x000fe400000000ff */
[C---:B------:R-:W-:Y:S02]  /*1a6d0*/  ISETP.GE.U32.AND P1, PT, R241.reuse, R2, PT ;  /* 0x00000002f100720c */ /* 0x040fe40003f26070 */
[----:B------:R-:W-:Y:S02]  /*1a6e0*/  ISETP.GE.U32.AND P3, PT, R241, R19, PT ;  /* 0x00000013f100720c */ /* 0x000fe40003f66070 */
[----:B------:R-:W-:Y:S01]  /*1a6f0*/  SHF.R.U32.HI R2, RZ, 0x18, R3 ;  /* 0x00000018ff027819 */ /* 0x000fe20000011603 */
[----:B------:R-:W-:Y:S01]  /*1a700*/  @!P0 HFMA2.BF16_V2 R66, -RZ.H0_H0, RZ.H0_H0, -R214.H0_H0 ;  /* 0x200000ffff428231 */ /* 0x000fe200003409d6 */
[----:B------:R-:W-:-:S02]  /*1a710*/  @!P2 PRMT R217, R64, 0x5410, RZ ;  /* 0x0000541040d9a816 */ /* 0x000fc400000000ff */
[----:B-1----:R-:W-:Y:S02]  /*1a720*/  F2FP.BF16.PACK_AB R4, R12, R192 ;  /* 0x000000c00c04723e */ /* 0x002fe400000010ff */
[----:B------:R-:W-:Y:S02]  /*1a730*/  ISETP.GE.U32.AND P2, PT, R241, R2, PT ;  /* 0x00000002f100720c */ /* 0x000fe40003f46070 */
[----:B------:R-:W-:Y:S02]  /*1a740*/  LOP3.LUT R2, R8, 0xff, RZ, 0xc0, !PT ;  /* 0x000000ff08027812 */ /* 0x000fe400078ec0ff */
[----:B------:R-:W-:Y:S02]  /*1a750*/  LOP3.LUT R3, R3, 0xffff, RZ, 0xc0, !PT ;  /* 0x0000ffff03037812 */ /* 0x000fe400078ec0ff */
[----:B------:R-:W-:Y:S02]  /*1a760*/  PRMT R212, R4, 0x7632, R212 ;  /* 0x0000763204d47816 */ /* 0x000fe400000000d4 */
[----:B------:R-:W-:-:S02]  /*1a770*/  @!P0 PRMT R214, R66, 0x5410, RZ ;  /* 0x0000541042d68816 */ /* 0x000fc400000000ff */
[----:B------:R-:W-:Y:S02]  /*1a780*/  ISETP.GE.U32.AND P0, PT, R241, R2, PT ;  /* 0x00000002f100720c */ /* 0x000fe40003f06070 */
[----:B------:R-:W-:Y:S01]  /*1a790*/  SHF.R.U32.HI R2, RZ, 0x8, R3 ;  /* 0x00000008ff027819 */ /* 0x000fe20000011603 */
[----:B------:R-:W-:Y:S01]  /*1a7a0*/  @!P3 HFMA2.BF16_V2 R141, -RZ.H0_H0, RZ.H0_H0, -R212.H0_H0 ;  /* 0x200000ffff8db231 */ /* 0x000fe200003409d4 */
[----:B------:R-:W-:Y:S02]  /*1a7b0*/  PRMT R213, R4, 0x7610, R213 ;  /* 0x0000761004d57816 */ /* 0x000fe400000000d5 */
[----:B----4-:R-:W-:Y:S01]  /*1a7c0*/  F2FP.BF16.PACK_AB R3, R189, R182 ;  /* 0x000000b6bd03723e */ /* 0x010fe200000010ff */
[----:B------:R1:W2:Y:S01]  /*1a7d0*/  MUFU.EX2 R11, R39 ;  /* 0x00000027000b7308 */ /* 0x0002a20000000800 */
[----:B------:R-:W-:Y:S02]  /*1a7e0*/  LOP3.LUT R2, R2, 0xffff, RZ, 0xc0, !PT ;  /* 0x0000ffff02027812 */ /* 0x000fe400078ec0ff */
[----:B------:R-:W-:-:S02]  /*1a7f0*/  PRMT R211, R3, 0x7610, R211 ;  /* 0x0000761003d37816 */ /* 0x000fc400000000d3 */
[----:B------:R-:W-:-:S03]  /*1a800*/  PRMT R210, R3, 0x7632, R210 ;  /* 0x0000763203d27816 */ /* 0x000fc600000000d2 */
[----:B------:R-:W-:Y:S01]  /*1a810*/  @!P1 HFMA2.BF16_V2 R142, -RZ.H0_H0, RZ.H0_H0, -R211.H0_H0 ;  /* 0x200000ffff8e9231 */ /* 0x000fe200003409d3 */
[----:B-1----:R-:W-:Y:S02]  /*1a820*/  PRMT R39, R213, 0x5410, R212 ;  /* 0x00005410d5277816 */ /* 0x002fe400000000d4 */
[----:B------:R-:W-:Y:S02]  /*1a830*/  @!P3 PRMT R212, R141, 0x5410, RZ ;  /* 0x000054108dd4b816 */ /* 0x000fe400000000ff */
[----:B------:R-:W-:Y:S02]  /*1a840*/  ISETP.GE.U32.AND P3, PT, R241, R2, PT ;  /* 0x00000002f100720c */ /* 0x000fe40003f66070 */
[----:B------:R-:W-:Y:S01]  /*1a850*/  SHF.R.U32.HI R2, RZ, 0x8, R15 ;  /* 0x00000008ff027819 */ /* 0x000fe2000001160f */
[----:B------:R-:W-:Y:S01]  /*1a860*/  FADD.FTZ R4, R245, -R18 ;  /* 0x80000012f5047221 */ /* 0x000fe20000010000 */
[----:B------:R-:W-:Y:S02]  /*1a870*/  PRMT R177, R211, 0x5410, R210 ;  /* 0x00005410d3b17816 */ /* 0x000fe400000000d2 */
[----:B------:R-:W-:-:S02]  /*1a880*/  LOP3.LUT R2, R2, 0xffff, RZ, 0xc0, !PT ;  /* 0x0000ffff02027812 */ /* 0x000fc400078ec0ff */
[----:B------:R-:W-:Y:S02]  /*1a890*/  @!P1 PRMT R211, R142, 0x5410, RZ ;  /* 0x000054108ed39816 */ /* 0x000fe400000000ff */
[----:B------:R-:W-:Y:S01]  /*1a8a0*/  ISETP.GE.U32.AND P1, PT, R241, R2, PT ;  /* 0x00000002f100720c */ /* 0x000fe20003f26070 */
[----:B------:R-:W-:Y:S01]  /*1a8b0*/  FMUL.FTZ R2, R4, c[0x0][0x23c] ;  /* 0x00008f0004027a20 */ /* 0x000fe20000410000 */
[----:B------:R-:W1:Y:S01]  /*1a8c0*/  MUFU.EX2 R40, R40 ;  /* 0x0000002800287308 */ /* 0x000e620000000800 */
[----:B--2---:R-:W-:-:S07]  /*1a8d0*/  IMAD.MOV.U32 R73, RZ, RZ, R11 ;  /* 0x000000ffff497224 */ /* 0x004fce00078e000b */
[----:B------:R-:W2:Y:S08]  /*1a8e0*/  MUFU.EX2 R56, R56 ;  /* 0x0000003800387308 */ /* 0x000eb00000000800 */
[----:B------:R-:W-:Y:S08]  /*1a8f0*/  MUFU.EX2 R10, R10 ;  /* 0x0000000a000a7308 */ /* 0x000ff00000000800 */
[----:B------:R-:W4:Y:S01]  /*1a900*/  MUFU.EX2 R2, R2 ;  /* 0x0000000200027308 */ /* 0x000f220000000800 */
[----:B-1----:R-:W-:-:S07]  /*1a910*/  F2FP.BF16.PACK_AB R4, R73, R40 ;  /* 0x000000284904723e */ /* 0x002fce00000010ff */
[----:B------:R-:W1:Y:S08]  /*1a920*/  MUFU.EX2 R14, R14 ;  /* 0x0000000e000e7308 */ /* 0x000e700000000800 */
[----:B------:R-:W1:Y:S01]  /*1a930*/  MUFU.EX2 R176, R57 ;  /* 0x0000003900b07308 */ /* 0x000e620000000800 */
[C---:B------:R-:W-:Y:S01]  /*1a940*/  PRMT R209, R4.reuse, 0x7610, R209 ;  /* 0x0000761004d17816 */ /* 0x040fe200000000d1 */
[----:B--2---:R-:W-:Y:S01]  /*1a950*/  IMAD.MOV.U32 R13, RZ, RZ, R56 ;  /* 0x000000ffff0d7224 */ /* 0x004fe200078e0038 */
[----:B------:R-:W-:-:S05]  /*1a960*/  PRMT R208, R4, 0x7632, R208 ;  /* 0x0000763204d07816 */ /* 0x000fca00000000d0 */
[----:B------:R-:W-:Y:S01]  /*1a970*/  MUFU.EX2 R43, R43 ;  /* 0x0000002b002b7308 */ /* 0x000fe20000000800 */
[----:B----4-:R-:W-:-:S07]  /*1a980*/  FFMA.FTZ R4, R237, R2, R10 ;  /* 0x00000002ed047223 */ /* 0x010fce000001000a */
[----:B------:R-:W2:Y:S01]  /*1a990*/  MUFU.EX2 R57, R53 ;  /* 0x0000003500397308 */ /* 0x000ea20000000800 */
[----:B-1----:R-:W-:Y:S01]  /*1a9a0*/  FADD.FTZ R8, R14, R4 ;  /* 0x000000040e087221 */ /* 0x002fe20000010000 */
[----:B------:R-:W-:-:S06]  /*1a9b0*/  F2FP.BF16.PACK_AB R4, R13, R176 ;  /* 0x000000b00d04723e */ /* 0x000fcc00000010ff */
[----:B------:R-:W1:Y:S01]  /*1a9c0*/  MUFU.EX2 R20, R20 ;  /* 0x0000001400147308 */ /* 0x000e620000000800 */
[----:B------:R-:W-:Y:S01]  /*1a9d0*/  FMUL.FTZ R3, R5, c[0x0][0x23c] ;  /* 0x00008f0005037a20 */ /* 0x000fe20000410000 */
[----:B------:R-:W-:-:S06]  /*1a9e0*/  PRMT R207, R4, 0x7610, R207 ;  /* 0x0000761004cf7816 */ /* 0x000fcc00000000cf */
[----:B------:R-:W4:Y:S01]  /*1a9f0*/  MUFU.EX2 R21, R21 ;  /* 0x0000001500157308 */ /* 0x000f220000000800 */
[----:B------:R-:W-:Y:S02]  /*1aa00*/  PRMT R206, R4, 0x7632, R206 ;  /* 0x0000763204ce7816 */ /* 0x000fe400000000ce */
[----:B--2---:R-:W-:-:S05]  /*1aa10*/  F2FP.BF16.PACK_AB R4, R57, R43 ;  /* 0x0000002b3904723e */ /* 0x004fca00000010ff */
[----:B------:R-:W2:Y:S01]  /*1aa20*/  MUFU.EX2 R22, R22 ;  /* 0x0000001600167308 */ /* 0x000ea20000000800 */
[C---:B------:R-:W-:Y:S02]  /*1aa30*/  PRMT R205, R4.reuse, 0x7610, R205 ;  /* 0x0000761004cd7816 */ /* 0x040fe400000000cd */
[----:B------:R-:W-:Y:S01]  /*1aa40*/  PRMT R204, R4, 0x7632, R204 ;  /* 0x0000763204cc7816 */ /* 0x000fe200000000cc */
[----:B-1----:R-:W-:-:S04]  /*1aa50*/  FADD.FTZ R4, R20, R8 ;  /* 0x0000000814047221 */ /* 0x002fc80000010000 */
[----:B------:R-:W1:Y:S01]  /*1aa60*/  MUFU.EX2 R25, R25 ;  /* 0x0000001900197308 */ /* 0x000e620000000800 */
[----:B----4-:R-:W-:-:S07]  /*1aa70*/  FADD.FTZ R4, R21, R4 ;  /* 0x0000000415047221 */ /* 0x010fce0000010000 */
[----:B------:R-:W-:Y:S08]  /*1aa80*/  MUFU.EX2 R24, R24 ;  /* 0x0000001800187308 */ /* 0x000ff00000000800 */
[----:B------:R-:W4:Y:S01]  /*1aa90*/  MUFU.EX2 R3, R3 ;  /* 0x0000000300037308 */ /* 0x000f220000000800 */
[----:B--2---:R-:W-:-:S07]  /*1aaa0*/  FADD.FTZ R4, R22, R4 ;  /* 0x0000000416047221 */ /* 0x004fce0000010000 */
[----:B------:R-:W2:Y:S01]  /*1aab0*/  MUFU.EX2 R28, R28 ;  /* 0x0000001c001c7308 */ /* 0x000ea20000000800 */
[----:B-1----:R-:W-:-:S07]  /*1aac0*/  FADD.FTZ R36, R25, R4 ;  /* 0x0000000419247221 */ /* 0x002fce0000010000 */
[----:B------:R-:W1:Y:S01]  /*1aad0*/  MUFU.EX2 R31, R31 ;  /* 0x0000001f001f7308 */ /* 0x000e620000000800 */
[----:B----4-:R-:W-:Y:S02]  /*1aae0*/  FFMA.FTZ R5, R247, R3, R24 ;  /* 0x00000003f7057223 */ /* 0x010fe40000010018 */
[----:B------:R-:W-:-:S05]  /*1aaf0*/  IMAD.MOV.U32 R52, RZ, RZ, R236 ;  /* 0x000000ffff347224 */ /* 0x000fca00078e00ec */
[----:B------:R-:W4:Y:S01]  /*1ab00*/  MUFU.EX2 R38, R38 ;  /* 0x0000002600267308 */ /* 0x000f220000000800 */
[-C--:B------:R-:W-:Y:S02]  /*1ab10*/  FMUL.FTZ R236, R124, R6.reuse ;  /* 0x000000067cec7220 */ /* 0x080fe40000410000 */
[-C--:B------:R-:W-:Y:S02]  /*1ab20*/  FMUL.FTZ R237, R125, R6.reuse ;  /* 0x000000067ded7220 */ /* 0x080fe40000410000 */
[----:B------:R-:W-:-:S03]  /*1ab30*/  FMUL.FTZ R244, R120, R6 ;  /* 0x0000000678f47220 */ /* 0x000fc60000410000 */
[----:B------:R-:W1:Y:S01]  /*1ab40*/  MUFU.EX2 R4, R60 ;  /* 0x0000003c00047308 */ /* 0x000e620000000800 */
[----:B------:R-:W-:Y:S01]  /*1ab50*/  FMUL.FTZ R245, R121, R6 ;  /* 0x0000000679f57220 */ /* 0x000fe20000410000 */
[----:B------:R-:W-:Y:S01]  /*1ab60*/  @!P6 HFMA2.BF16_V2 R140, -RZ.H0_H0, RZ.H0_H0, -R213.H0_H0 ;  /* 0x200000ffff8ce231 */ /* 0x000fe200003409d5 */
[----:B------:R-:W-:Y:S02]  /*1ab70*/  FADD.FTZ R9, R158, R63 ;  /* 0x0000003f9e097221 */ /* 0x000fe40000010000 */
        /* <DEDUP_REMOVED lines=16> */
[----:B--2---:R-:W-:Y:S01]  /*1ac80*/  FADD.FTZ R5, R28, R5 ;  /* 0x000000051c057221 */ /* 0x004fe20000010000 */
[----:B------:R-:W2:Y:S01]  /*1ac90*/  MUFU.EX2 R3, R59 ;  /* 0x0000003b00037308 */ /* 0x000ea20000000800 */
[----:B------:R-:W-:Y:S01]  /*1aca0*/  FADD.FTZ R9, R162, R9 ;  /* 0x00000009a2097221 */ /* 0x000fe20000010000 */
[----:B------:R-:W-:Y:S01]  /*1acb0*/  @!P6 PRMT R213, R140, 0x5410, RZ ;  /* 0x000054108cd5e816 */ /* 0x000fe200000000ff */
[----:B------:R-:W-:Y:S01]  /*1acc0*/  FADD.FTZ R7, R34, R7 ;  /* 0x0000000722077221 */ /* 0x000fe20000010000 */
[----:B------:R-:W-:Y:S01]  /*1acd0*/  F2FP.BF16.PACK_AB R34, R25, R22 ;  /* 0x000000161922723e */ /* 0x000fe200000010ff */
[----:B-1----:R-:W-:Y:S02]  /*1ace0*/  FADD.FTZ R5, R31, R5 ;  /* 0x000000051f057221 */ /* 0x002fe40000010000 */
[----:B------:R-:W-:Y:S02]  /*1acf0*/  IMAD.MOV.U32 R64, RZ, RZ, R238 ;  /* 0x000000ffff407224 */ /* 0x000fe400078e00ee */
[----:B------:R-:W-:-:S02]  /*1ad00*/  IMAD.MOV.U32 R65, RZ, RZ, R239 ;  /* 0x000000ffff417224 */ /* 0x000fc400078e00ef */
        /* <DEDUP_REMOVED lines=18> */
[----:B------:R-:W-:Y:S02]  /*1ae30*/  IMAD.MOV.U32 R19, RZ, RZ, R168 ;  /* 0x000000ffff137224 */ /* 0x000fe400078e00a8 */
[----:B------:R-:W-:Y:S01]  /*1ae40*/  FADD.FTZ R0, R160, R9 ;  /* 0x00000009a0007221 */ /* 0x000fe20000010000 */
[----:B------:R-:W-:Y:S01]  /*1ae50*/  ISETP.GE.U32.AND P6, PT, R241, R23, PT ;  /* 0x00000017f100720c */ /* 0x000fe20003fc6070 */
[----:B----4-:R-:W-:Y:S01]  /*1ae60*/  FADD.FTZ R5, R38, R5 ;  /* 0x0000000526057221 */ /* 0x010fe20000010000 */
[----:B------:R-:W-:Y:S01]  /*1ae70*/  F2FP.BF16.PACK_AB R30, R21, R20 ;  /* 0x00000014151e723e */ /* 0x000fe200000010ff */
[----:B------:R-:W-:Y:S02]  /*1ae80*/  FADD.FTZ R23, R49, R7 ;  /* 0x0000000731177221 */ /* 0x000fe40000010000 */
[----:B------:R-:W-:Y:S02]  /*1ae90*/  FADD.FTZ R20, R166, R0 ;  /* 0x00000000a6147221 */ /* 0x000fe40000010000 */
[----:B------:R-:W-:-:S02]  /*1aea0*/  IMAD.MOV.U32 R49, RZ, RZ, R19 ;  /* 0x000000ffff317224 */ /* 0x000fc400078e0013 */
[----:B------:R-:W-:Y:S02]  /*1aeb0*/  FADD.FTZ R0, R4, R5 ;  /* 0x0000000504007221 */ /* 0x000fe40000010000 */
[----:B------:R-:W-:Y:S01]  /*1aec0*/  IMAD.WIDE.U32 R18, R52, -0x326172a9, RZ ;  /* 0xcd9e8d5734127825 */ /* 0x000fe200078e00ff */
[----:B------:R-:W-:-:S03]  /*1aed0*/  F2FP.BF16.PACK_AB R29, R28, R24 ;  /* 0x000000181c1d723e */ /* 0x000fc600000010ff */
[----:B--2---:R-:W-:Y:S01]  /*1aee0*/  FADD.FTZ R28, R3, R0 ;  /* 0x00000000031c7221 */ /* 0x004fe20000010000 */
[----:B---3--:R-:W-:Y:S01]  /*1aef0*/  LOP3.LUT R0, R19, R184, RZ, 0x3c, !PT ;  /* 0x000000b813007212 */ /* 0x008fe200078e3cff */
[----:B------:R-:W-:Y:S01]  /*1af00*/  IMAD.MOV.U32 R66, RZ, RZ, R181 ;  /* 0x000000ffff427224 */ /* 0x000fe200078e00b5 */
[----:B------:R-:W-:Y:S01]  /*1af10*/  F2FP.BF16.PACK_AB R31, R38, R31 ;  /* 0x0000001f261f723e */ /* 0x000fe200000010ff */
        /* <DEDUP_REMOVED lines=12> */
[----:B------:R-:W-:-:S04]  /*1afe0*/  IMAD.WIDE.U32 R6, R0, -0x2daee0ad, RZ ;  /* 0xd2511f5300067825 */ /* 0x000fc800078e00ff */
        /* <DEDUP_REMOVED lines=16> */
[----:B------:R-:W-:Y:S02]  /*1b0f0*/  LOP3.LUT R2, R27, UR29, R18, 0x96, !PT ;  /* 0x0000001d1b027c12 */ /* 0x000fe4000f8e9612 */
[----:B------:R-:W-:Y:S02]  /*1b100*/  LOP3.LUT R0, R7, UR28, R64, 0x96, !PT ;  /* 0x0000001c07007c12 */ /* 0x000fe4000f8e9640 */
[----:B------:R-:W-:Y:S01]  /*1b110*/  F2FP.BF16.PACK_AB R24, R3, R4 ;  /* 0x000000040318723e */ /* 0x000fe200000010ff */
[----:B------:R-:W-:-:S04]  /*1b120*/  IMAD.WIDE.U32 R2, R2, -0x2daee0ad, RZ ;  /* 0xd2511f5302027825 */ /* 0x000fc800078e00ff */
[----:B------:R-:W-:Y:S01]  /*1b130*/  IMAD.WIDE.U32 R4, R0, -0x326172a9, RZ ;  /* 0xcd9e8d5700047825 */ /* 0x000fe200078e00ff */
[----:B------:R-:W-:-:S04]  /*1b140*/  LOP3.LUT R0, R3, UR26, R6, 0x96, !PT ;  /* 0x0000001a03007c12 */ /* 0x000fc8000f8e9606 */
[----:B------:R-:W-:Y:S01]  /*1b150*/  LOP3.LUT R3, R5, UR27, R26, 0x96, !PT ;  /* 0x0000001b05037c12 */ /* 0x000fe2000f8e961a */
[----:B------:R-:W-:-:S04]  /*1b160*/  IMAD.MOV.U32 R60, RZ, RZ, R12 ;  /* 0x000000ffff3c7224 */ /* 0x000fc800078e000c */
[----:B------:R-:W-:-:S04]  /*1b170*/  IMAD.WIDE.U32 R8, R3, -0x2daee0ad, RZ ;  /* 0xd2511f5303087825 */ /* 0x000fc800078e00ff */
[----:B------:R-:W-:Y:S02]  /*1b180*/  IMAD.MOV.U32 R59, RZ, RZ, R13 ;  /* 0x000000ffff3b7224 */ /* 0x000fe400078e000d */
[----:B------:R-:W-:Y:S01]  /*1b190*/  IMAD.WIDE.U32 R12, R0, -0x326172a9, RZ ;  /* 0xcd9e8d57000c7825 */ /* 0x000fe200078e00ff */
[----:B------:R-:W-:Y:S02]  /*1b1a0*/  LOP3.LUT R0, R9, UR24, R2, 0x96, !PT ;  /* 0x0000001809007c12 */ /* 0x000fe4000f8e9602 */
[----:B------:R-:W-:Y:S01]  /*1b1b0*/  F2FP.BF16.PACK_AB R32, R14, R10 ;  /* 0x0000000a0e20723e */ /* 0x000fe200000010ff */
[----:B------:R-:W-:Y:S02]  /*1b1c0*/  IMAD.MOV.U32 R21, RZ, RZ, R11 ;  /* 0x000000ffff157224 */ /* 0x000fe400078e000b */
[----:B------:R-:W-:Y:S01]  /*1b1d0*/  IMAD.WIDE.U32 R10, R0, -0x326172a9, RZ ;  /* 0xcd9e8d57000a7825 */ /* 0x000fe200078e00ff */
[----:B------:R-:W-:Y:S02]  /*1b1e0*/  PRMT R15, R207, 0x5410, R206 ;  /* 0x00005410cf0f7816 */ /* 0x000fe400000000ce */
[----:B------:R-:W-:-:S02]  /*1b1f0*/  LOP3.LUT R3, R13, UR25, R4, 0x96, !PT ;  /* 0x000000190d037c12 */ /* 0x000fc4000f8e9604 */
[----:B------:R-:W-:Y:S01]  /*1b200*/  LOP3.LUT R0, R11, UR23, R12, 0x96, !PT ;  /* 0x000000170b007c12 */ /* 0x000fe2000f8e960c */
[----:B------:R-:W-:Y:S02]  /*1b210*/  IMAD.MOV.U32 R13, RZ, RZ, R15 ;  /* 0x000000ffff0d7224 */ /* 0x000fe400078e000f */
[----:B------:R-:W-:-:S04]  /*1b220*/  IMAD.WIDE.U32 R2, R3, -0x2daee0ad, RZ ;  /* 0xd2511f5303027825 */ /* 0x000fc800078e00ff */
[----:B------:R-:W-:Y:S01]  /*1b230*/  IMAD.WIDE.U32 R14, R0, -0x2daee0ad, RZ ;  /* 0xd2511f53000e7825 */ /* 0x000fe200078e00ff */
[----:B------:R-:W-:-:S04]  /*1b240*/  LOP3.LUT R3, R3, UR22, R8, 0x96, !PT ;  /* 0x0000001603037c12 */ /* 0x000fc8000f8e9608 */
[----:B------:R-:W-:Y:S01]  /*1b250*/  LOP3.LUT R2, R15, UR12, R2, 0x96, !PT ;  /* 0x0000000c0f027c12 */ /* 0x000fe2000f8e9602 */
[----:B------:R-:W-:-:S04]  /*1b260*/  IMAD.WIDE.U32 R8, R3, -0x326172a9, RZ ;  /* 0xcd9e8d5703087825 */ /* 0x000fc800078e00ff */
[----:B------:R-:W-:Y:S01]  /*1b270*/  IMAD.WIDE.U32 R2, R2, -0x326172a9, RZ ;  /* 0xcd9e8d5702027825 */ /* 0x000fe200078e00ff */
[----:B------:R-:W-:-:S04]  /*1b280*/  @!P1 HFMA2.BF16_V2 R148, -RZ.H0_H0, RZ.H0_H0, -R206.H0_H0 ;  /* 0x200000ffff949231 */ /* 0x000fc800003409ce */
[----:B------:R-:W-:-:S04]  /*1b290*/  LOP3.LUT R0, R3, UR8, R8, 0x96, !PT ;  /* 0x0000000803007c12 */ /* 0x000fc8000f8e9608 */
[----:B------:R-:W-:Y:S01]  /*1b2a0*/  LOP3.LUT R7, R0, 0xff, RZ, 0xc0, !PT ;  /* 0x000000ff00077812 */ /* 0x000fe200078ec0ff */
[----:B------:R-:W-:Y:S01]  /*1b2b0*/  @!P2 HFMA2.BF16_V2 R143, -RZ.H0_H0, RZ.H0_H0, -R208.H0_H0 ;  /* 0x200000ffff8fa231 */ /* 0x000fe200003409d0 */
[----:B------:R-:W-:Y:S02]  /*1b2c0*/  @!P1 PRMT R206, R148, 0x5410, RZ ;  /* 0x0000541094ce9816 */ /* 0x000fe400000000ff */
[----:B------:R-:W-:Y:S02]  /*1b2d0*/  LOP3.LUT R15, R9, UR13, R10, 0x96, !PT ;  /* 0x0000000d090f7c12 */ /* 0x000fe4000f8e960a */
[----:B------:R-:W-:Y:S02]  /*1b2e0*/  ISETP.GE.U32.AND P1, PT, R241, R7, PT ;  /* 0x00000007f100720c */ /* 0x000fe40003f26070 */
[----:B------:R-:W-:Y:S02]  /*1b2f0*/  LOP3.LUT R9, R5, UR27, R16, 0x96, !PT ;  /* 0x0000001b05097c12 */ /* 0x000fe4000f8e9610 */
[----:B------:R-:W-:-:S02]  /*1b300*/  LOP3.LUT R7, R0, 0xffff, RZ, 0xc0, !PT ;  /* 0x0000ffff00077812 */ /* 0x000fc400078ec0ff */
[--C-:B------:R-:W-:Y:S02]  /*1b310*/  SHF.R.U32.HI R5, RZ, 0x10, R0.reuse ;  /* 0x00000010ff057819 */ /* 0x100fe40000011600 */
[----:B------:R-:W-:Y:S01]  /*1b320*/  SHF.R.U32.HI R0, RZ, 0x18, R0 ;  /* 0x00000018ff007819 */ /* 0x000fe20000011600 */
[----:B------:R-:W-:Y:S01]  /*1b330*/  @!P3 HFMA2.BF16_V2 R145, -RZ.H0_H0, RZ.H0_H0, -R210.H0_H0 ;  /* 0x200000ffff91b231 */ /* 0x000fe200003409d2 */
[----:B------:R-:W-:Y:S02]  /*1b340*/  PRMT R33, R209, 0x5410, R208 ;  /* 0x00005410d1217816 */ /* 0x000fe400000000d0 */
[----:B------:R-:W-:Y:S02]  /*1b350*/  @!P2 PRMT R208, R143, 0x5410, RZ ;  /* 0x000054108fd0a816 */ /* 0x000fe400000000ff */
[----:B------:R-:W-:Y:S02]  /*1b360*/  ISETP.GE.U32.AND P2, PT, R241, R0, PT ;  /* 0x00000000f100720c */ /* 0x000fe40003f46070 */
[----:B------:R-:W-:-:S02]  /*1b370*/  LOP3.LUT R0, R2, 0xff, RZ, 0xc0, !PT ;  /* 0x000000ff02007812 */ /* 0x000fc400078ec0ff */
[----:B------:R-:W-:Y:S02]  /*1b380*/  LOP3.LUT R8, R17, UR29, R18, 0x96, !PT ;  /* 0x0000001d11087c12 */ /* 0x000fe4000f8e9612 */
[----:B------:R-:W-:Y:S02]  /*1b390*/  @!P3 PRMT R210, R145, 0x5410, RZ ;  /* 0x0000541091d2b816 */ /* 0x000fe400000000ff */
[----:B------:R-:W-:Y:S01]  /*1b3a0*/  SHF.R.U32.HI R7, RZ, 0x8, R7 ;  /* 0x00000008ff077819 */ /* 0x000fe20000011607 */
[----:B------:R-:W-:Y:S01]  /*1b3b0*/  @!P0 HFMA2.BF16_V2 R152, -RZ.H0_H0, RZ.H0_H0, -R205.H0_H0 ;  /* 0x200000ffff988231 */ /* 0x000fe200003409cd */
[----:B------:R-:W-:Y:S02]  /*1b3c0*/  ISETP.GE.U32.AND P3, PT, R241, R0, PT ;  /* 0x00000000f100720c */ /* 0x000fe40003f66070 */
[----:B------:R-:W-:Y:S02]  /*1b3d0*/  SHF.R.U32.HI R0, RZ, 0x18, R2 ;  /* 0x00000018ff007819 */ /* 0x000fe40000011602 */
[----:B------:R-:W-:-:S02]  /*1b3e0*/  LOP3.LUT R16, R2, 0xffff, RZ, 0xc0, !PT ;  /* 0x0000ffff02107812 */ /* 0x000fc400078ec0ff */
[----:B------:R-:W-:Y:S01]  /*1b3f0*/  SHF.R.U32.HI R19, RZ, 0x10, R2 ;  /* 0x00000010ff137819 */ /* 0x000fe20000011602 */
[----:B------:R-:W-:Y:S01]  /*1b400*/  IMAD.WIDE.U32 R2, R8, -0x2daee0ad, RZ ;  /* 0xd2511f5308027825 */ /* 0x000fe200078e00ff */
[----:B------:R-:W-:Y:S01]  /*1b410*/  LOP3.LUT R7, R7, 0xffff, RZ, 0xc0, !PT ;  /* 0x0000ffff07077812 */ /* 0x000fe200078ec0ff */
[----:B------:R-:W-:Y:S01]  /*1b420*/  @!P5 HFMA2.BF16_V2 R151, -RZ.H0_H0, RZ.H0_H0, -R204.H0_H0 ;  /* 0x200000ffff97d231 */ /* 0x000fe200003409cc */
[----:B------:R-:W-:Y:S02]  /*1b430*/  PRMT R56, R205, 0x5410, R204 ;  /* 0x00005410cd387816 */ /* 0x000fe400000000cc */
[----:B------:R-:W-:Y:S02]  /*1b440*/  @!P0 PRMT R205, R152, 0x5410, RZ ;  /* 0x0000541098cd8816 */ /* 0x000fe400000000ff */
[----:B------:R-:W-:Y:S02]  /*1b450*/  ISETP.GE.U32.AND P0, PT, R241, R7, PT ;  /* 0x00000007f100720c */ /* 0x000fe40003f06070 */
[----:B------:R-:W-:Y:S01]  /*1b460*/  LOP3.LUT R3, R3, UR26, R6, 0x96, !PT ;  /* 0x0000001a03037c12 */ /* 0x000fe2000f8e9606 */
[----:B------:R-:W-:Y:S01]  /*1b470*/  IMAD.WIDE.U32 R6, R9, -0x2daee0ad, RZ ;  /* 0xd2511f5309067825 */ /* 0x000fe200078e00ff */
[----:B------:R-:W-:-:S02]  /*1b480*/  @!P5 PRMT R204, R151, 0x5410, RZ ;  /* 0x0000541097ccd816 */ /* 0x000fc400000000ff */
[----:B------:R-:W-:Y:S02]  /*1b490*/  ISETP.GE.U32.AND P5, PT, R241, R0, PT ;  /* 0x00000000f100720c */ /* 0x000fe40003fa6070 */
[----:B------:R-:W-:Y:S01]  /*1b4a0*/  LOP3.LUT R0, R7, UR24, R2, 0x96, !PT ;  /* 0x0000001807007c12 */ /* 0x000fe2000f8e9602 */
[----:B------:R-:W-:Y:S01]  /*1b4b0*/  IMAD.WIDE.U32 R2, R3, -0x326172a9, RZ ;  /* 0xcd9e8d5703027825 */ /* 0x000fe200078e00ff */
[----:B------:R-:W-:-:S03]  /*1b4c0*/  @!P4 HFMA2.BF16_V2 R144, -RZ.H0_H0, RZ.H0_H0, -R209.H0_H0 ;  /* 0x200000ffff90c231 */ /* 0x000fc600003409d1 */
[----:B------:R-:W-:Y:S01]  /*1b4d0*/  IMAD.WIDE.U32 R10, R0, -0x326172a9, RZ ;  /* 0xcd9e8d57000a7825 */ /* 0x000fe200078e00ff */
[----:B------:R-:W-:Y:S02]  /*1b4e0*/  LOP3.LUT R5, R5, 0xff, RZ, 0xc0, !PT ;  /* 0x000000ff05057812 */ /* 0x000fe400078ec0ff */
[----:B------:R-:W-:Y:S02]  /*1b4f0*/  LOP3.LUT R3, R3, UR25, R4, 0x96, !PT ;  /* 0x0000001903037c12 */ /* 0x000fe4000f8e9604 */
[----:B------:R-:W-:Y:S02]  /*1b500*/  LOP3.LUT R2, R11, UR23, R2, 0x96, !PT ;  /* 0x000000170b027c12 */ /* 0x000fe4000f8e9602 */
[----:B------:R-:W-:Y:S01]  /*1b510*/  @!P4 PRMT R209, R144, 0x5410, RZ ;  /* 0x0000541090d1c816 */ /* 0x000fe200000000ff */
[----:B------:R-:W-:Y:S01]  /*1b520*/  IMAD.MOV.U32 R9, RZ, RZ, R13 ;  /* 0x000000ffff097224 */ /* 0x000fe200078e000d */
[----:B------:R-:W-:Y:S01]  /*1b530*/  ISETP.GE.U32.AND P4, PT, R241, R5, PT ;  /* 0x00000005f100720c */ /* 0x000fe20003f86070 */
[----:B------:R-:W-:-:S04]  /*1b540*/  IMAD.WIDE.U32 R4, R3, -0x2daee0ad, RZ ;  /* 0xd2511f5303047825 */ /* 0x000fc800078e00ff */
[----:B------:R-:W-:Y:S01]  /*1b550*/  IMAD.WIDE.U32 R12, R2, -0x2daee0ad, RZ ;  /* 0xd2511f53020c7825 */ /* 0x000fe200078e00ff */
[----:B------:R-:W-:-:S03]  /*1b560*/  LOP3.LUT R5, R5, UR22, R6, 0x96, !PT ;  /* 0x0000001605057c12 */ /* 0x000fc6000f8e9606 */
[----:B------:R-:W-:Y:S01]  /*1b570*/  IMAD.WIDE.U32 R2, R15, -0x2daee0ad, RZ ;  /* 0xd2511f530f027825 */ /* 0x000fe200078e00ff */
[----:B------:R-:W-:-:S03]  /*1b580*/  LOP3.LUT R6, R13, UR12, R4, 0x96, !PT ;  /* 0x0000000c0d067c12 */ /* 0x000fc6000f8e9604 */
[----:B------:R-:W-:Y:S01]  /*1b590*/  IMAD.MOV.U32 R13, RZ, RZ, R21 ;  /* 0x000000ffff0d7224 */ /* 0x000fe200078e0015 */
[----:B------:R-:W-:Y:S01]  /*1b5a0*/  LOP3.LUT R0, R3, UR7, R14, 0x96, !PT ;  /* 0x0000000703007c12 */ /* 0x000fe2000f8e960e */
[----:B------:R-:W-:Y:S01]  /*1b5b0*/  IMAD.WIDE.U32 R4, R5, -0x326172a9, RZ ;  /* 0xcd9e8d5705047825 */ /* 0x000fe200078e00ff */
[C---:B------:R-:W-:Y:S02]  /*1b5c0*/  LOP3.LUT R18, R2.reuse, 0xff, RZ, 0xc0, !PT ;  /* 0x000000ff02127812 */ /* 0x040fe400078ec0ff */
[----:B------:R-:W-:Y:S02]  /*1b5d0*/  LOP3.LUT R15, R2, 0xffff, RZ, 0xc0, !PT ;  /* 0x0000ffff020f7812 */ /* 0x000fe400078ec0ff */
[--C-:B------:R-:W-:Y:S02]  /*1b5e0*/  SHF.R.U32.HI R17, RZ, 0x10, R2.reuse ;  /* 0x00000010ff117819 */ /* 0x100fe40000011602 */
[----:B------:R-:W-:Y:S01]  /*1b5f0*/  SHF.R.U32.HI R21, RZ, 0x18, R2 ;  /* 0x00000018ff157819 */ /* 0x000fe20000011602 */
[----:B------:R-:W-:Y:S01]  /*1b600*/  IMAD.WIDE.U32 R2, R6, -0x326172a9, RZ ;  /* 0xcd9e8d5706027825 */ /* 0x000fe200078e00ff */
[----:B------:R-:W-:-:S02]  /*1b610*/  PRMT R7, R29, 0x7632, R7 ;  /* 0x000076321d077816 */ /* 0x000fc40000000007 */
[----:B------:R-:W-:Y:S01]  /*1b620*/  PRMT R8, R29, 0x7610, R8 ;  /* 0x000076101d087816 */ /* 0x000fe20000000008 */
[----:B------:R-:W-:Y:S01]  /*1b630*/  FADD.FTZ R11, R230, R20 ;  /* 0x00000014e60b7221 */ /* 0x000fe20000010000 */
[----:B------:R-:W-:Y:S01]  /*1b640*/  LOP3.LUT R6, R3, UR8, R4, 0x96, !PT ;  /* 0x0000000803067c12 */ /* 0x000fe2000f8e9604 */
[----:B------:R-:W-:Y:S01]  /*1b650*/  IMAD.MOV.U32 R230, RZ, RZ, R22 ;  /* 0x000000ffffe67224 */ /* 0x000fe200078e0016 */
[----:B------:R-:W-:Y:S01]  /*1b660*/  @!P0 HFMA2.BF16_V2 R76, -RZ.H0_H0, RZ.H0_H0, -R7.H0_H0 ;  /* 0x200000ffff4c8231 */ /* 0x000fe20000340907 */
[----:B------:R-:W-:Y:S01]  /*1b670*/  IMAD.MOV.U32 R20, RZ, RZ, R9 ;  /* 0x000000ffff147224 */ /* 0x000fe200078e0009 */
[C---:B------:R-:W-:Y:S01]  /*1b680*/  LOP3.LUT R22, R2.reuse, 0xffff, RZ, 0xc0, !PT ;  /* 0x0000ffff02167812 */ /* 0x040fe200078ec0ff */
[----:B------:R-:W-:Y:S01]  /*1b690*/  IMAD.MOV.U32 R29, RZ, RZ, R25 ;  /* 0x000000ffff1d7224 */ /* 0x000fe200078e0019 */
[----:B------:R-:W-:Y:S01]  /*1b6a0*/  LOP3.LUT R9, R2, 0xff, RZ, 0xc0, !PT ;  /* 0x000000ff02097812 */ /* 0x000fe200078ec0ff */
[----:B------:R-:W-:Y:S01]  /*1b6b0*/  IMAD.MOV.U32 R3, RZ, RZ, R13 ;  /* 0x000000ffff037224 */ /* 0x000fe200078e000d */
[--C-:B------:R-:W-:Y:S01]  /*1b6c0*/  SHF.R.U32.HI R14, RZ, 0x10, R2.reuse ;  /* 0x00000010ff0e7819 */ /* 0x100fe20000011602 */
[----:B------:R-:W-:Y:S01]  /*1b6d0*/  FADD.FTZ R13, R58, R23 ;  /* 0x000000173a0d7221 */ /* 0x000fe20000010000 */
[----:B------:R-:W-:Y:S01]  /*1b6e0*/  SHF.R.U32.HI R25, RZ, 0x18, R2 ;  /* 0x00000018ff197819 */ /* 0x000fe20000011602 */
[----:B------:R-:W-:-:S02]  /*1b6f0*/  IMAD.MOV.U32 R2, RZ, RZ, R192 ;  /* 0x000000ffff027224 */ /* 0x000fc400078e00c0 */
[----:B------:R-:W-:Y:S01]  /*1b700*/  IMAD.MOV.U32 R23, RZ, RZ, R52 ;  /* 0x000000ffff177224 */ /* 0x000fe200078e0034 */
[----:B------:R-:W-:Y:S01]  /*1b710*/  PRMT R52, R8, 0x5410, R7 ;  /* 0x0000541008347816 */ /* 0x000fe20000000007 */
[----:B------:R-:W-:Y:S01]  /*1b720*/  @!P1 HFMA2.BF16_V2 R77, -RZ.H0_H0, RZ.H0_H0, -R8.H0_H0 ;  /* 0x200000ffff4d9231 */ /* 0x000fe20000340908 */
[----:B------:R-:W-:Y:S01]  /*1b730*/  @!P0 PRMT R7, R76, 0x5410, RZ ;  /* 0x000054104c078816 */ /* 0x000fe200000000ff */
[----:B------:R-:W-:Y:S01]  /*1b740*/  IMAD.MOV.U32 R76, RZ, RZ, R2 ;  /* 0x000000ffff4c7224 */ /* 0x000fe200078e0002 */
[----:B------:R-:W-:Y:S01]  /*1b750*/  SHF.R.U32.HI R2, RZ, 0x8, R16 ;  /* 0x00000008ff027819 */ /* 0x000fe20000011610 */
[----:B------:R-:W-:Y:S01]  /*1b760*/  @!P6 HFMA2.BF16_V2 R149, -RZ.H0_H0, RZ.H0_H0, -R207.H0_H0 ;  /* 0x200000ffff95e231 */ /* 0x000fe200003409cf */
[----:B------:R-:W-:Y:S01]  /*1b770*/  LOP3.LUT R10, R5, UR13, R10, 0x96, !PT ;  /* 0x0000000d050a7c12 */ /* 0x000fe2000f8e960a */
[----:B------:R1:W5:Y:S01]  /*1b780*/  LDL.LU R192, [R1+0x1b0] ;  /* 0x0001b00001c07983 */ /* 0x0003620000300800 */
[----:B------:R-:W-:Y:S02]  /*1b790*/  LOP3.LUT R2, R2, 0xffff, RZ, 0xc0, !PT ;  /* 0x0000ffff02027812 */ /* 0x000fe400078ec0ff */
[----:B------:R-:W-:-:S02]  /*1b7a0*/  @!P1 PRMT R8, R77, 0x5410, RZ ;  /* 0x000054104d089816 */ /* 0x000fc400000000ff */
[----:B------:R-:W-:Y:S02]  /*1b7b0*/  ISETP.GE.U32.AND P1, PT, R241, R2, PT ;  /* 0x00000002f100720c */ /* 0x000fe40003f26070 */
[----:B------:R-:W-:Y:S02]  /*1b7c0*/  LOP3.LUT R2, R19, 0xff, RZ, 0xc0, !PT ;  /* 0x000000ff13027812 */ /* 0x000fe400078ec0ff */
[C---:B------:R-:W-:Y:S02]  /*1b7d0*/  PRMT R5, R32.reuse, 0x7610, R5 ;  /* 0x0000761020057816 */ /* 0x040fe40000000005 */
[----:B------:R-:W-:Y:S02]  /*1b7e0*/  PRMT R4, R32, 0x7632, R4 ;  /* 0x0000763220047816 */ /* 0x000fe40000000004 */
[----:B------:R-:W-:Y:S02]  /*1b7f0*/  ISETP.GE.U32.AND P0, PT, R241, R2, PT ;  /* 0x00000002f100720c */ /* 0x000fe40003f06070 */
[----:B------:R-:W-:Y:S01]  /*1b800*/  SHF.R.U32.HI R2, RZ, 0x10, R0 ;  /* 0x00000010ff027819 */ /* 0x000fe20000011600 */
[----:B------:R-:W-:Y:S01]  /*1b810*/  @!P4 HFMA2.BF16_V2 R78, -RZ.H0_H0, RZ.H0_H0, -R5.H0_H0 ;  /* 0x200000ffff4ec231 */ /* 0x000fe20000340905 */
[----:B------:R-:W-:Y:S01]  /*1b820*/  PRMT R199, R31, 0x7610, R199 ;  /* 0x000076101fc77816 */ /* 0x000fe200000000c7 */
[----:B------:R-:W-:Y:S01]  /*1b830*/  @!P2 HFMA2.BF16_V2 R79, -RZ.H0_H0, RZ.H0_H0, -R4.H0_H0 ;  /* 0x200000ffff4fa231 */ /* 0x000fe20000340904 */
[----:B------:R-:W-:Y:S01]  /*1b840*/  IMAD.MOV.U32 R19, RZ, RZ, R76 ;  /* 0x000000ffff137224 */ /* 0x000fe200078e004c */
[----:B------:R-:W-:Y:S01]  /*1b850*/  LOP3.LUT R2, R2, 0xff, RZ, 0xc0, !PT ;  /* 0x000000ff02027812 */ /* 0x000fe200078ec0ff */
[----:B------:R-:W-:Y:S01]  /*1b860*/  IMAD.MOV.U32 R76, RZ, RZ, R49 ;  /* 0x000000ffff4c7224 */ /* 0x000fe200078e0031 */
[----:B------:R-:W-:Y:S01]  /*1b870*/  PRMT R49, R5, 0x5410, R4 ;  /* 0x0000541005317816 */ /* 0x000fe20000000004 */
[----:B------:R-:W-:Y:S01]  /*1b880*/  IMAD.MOV.U32 R32, RZ, RZ, R188 ;  /* 0x000000ffff207224 */ /* 0x000fe200078e00bc */
[----:B------:R-:W-:Y:S01]  /*1b890*/  @!P4 PRMT R5, R78, 0x5410, RZ ;  /* 0x000054104e05c816 */ /* 0x000fe200000000ff */
[----:B------:R-:W-:Y:S01]  /*1b8a0*/  @!P3 HFMA2.BF16_V2 R80, -RZ.H0_H0, RZ.H0_H0, -R199.H0_H0 ;  /* 0x200000ffff50b231 */ /* 0x000fe200003409c7 */
[----:B------:R-:W-:-:S02]  /*1b8b0*/  PRMT R167, R31, 0x7632, R167 ;  /* 0x000076321fa77816 */ /* 0x000fc400000000a7 */
[----:B------:R-:W-:Y:S02]  /*1b8c0*/  ISETP.GE.U32.AND P4, PT, R241, R2, PT ;  /* 0x00000002f100720c */ /* 0x000fe40003f86070 */
[----:B------:R-:W-:Y:S01]  /*1b8d0*/  @!P2 PRMT R4, R79, 0x5410, RZ ;  /* 0x000054104f04a816 */ /* 0x000fe200000000ff */
[----:B------:R-:W-:Y:S01]  /*1b8e0*/  IMAD.MOV.U32 R79, RZ, RZ, R32 ;  /* 0x000000ffff4f7224 */ /* 0x000fe200078e0020 */
[----:B------:R-:W-:Y:S02]  /*1b8f0*/  LOP3.LUT R2, R0, 0xff, RZ, 0xc0, !PT ;  /* 0x000000ff00027812 */ /* 0x000fe400078ec0ff */
[----:B------:R-:W-:Y:S02]  /*1b900*/  PRMT R32, R199, 0x5410, R167 ;  /* 0x00005410c7207816 */ /* 0x000fe400000000a7 */
[----:B------:R-:W-:Y:S02]  /*1b910*/  @!P3 PRMT R199, R80, 0x5410, RZ ;  /* 0x0000541050c7b816 */ /* 0x000fe400000000ff */
[----:B------:R-:W-:-:S02]  /*1b920*/  ISETP.GE.U32.AND P3, PT, R241, R2, PT ;  /* 0x00000002f100720c */ /* 0x000fc40003f66070 */
[----:B------:R-:W-:Y:S02]  /*1b930*/  SHF.R.U32.HI R2, RZ, 0x18, R0 ;  /* 0x00000018ff027819 */ /* 0x000fe40000011600 */
[----:B------:R-:W-:Y:S02]  /*1b940*/  PRMT R166, R30, 0x7610, R166 ;  /* 0x000076101ea67816 */ /* 0x000fe400000000a6 */
[----:B------:R-:W-:Y:S01]  /*1b950*/  LOP3.LUT R0, R0, 0xffff, RZ, 0xc0, !PT ;  /* 0x0000ffff00007812 */ /* 0x000fe200078ec0ff */
[----:B------:R-:W-:Y:S01]  /*1b960*/  @!P1 HFMA2.BF16_V2 R81, -RZ.H0_H0, RZ.H0_H0, -R167.H0_H0 ;  /* 0x200000ffff519231 */ /* 0x000fe200003409a7 */
[----:B------:R-:W-:Y:S01]  /*1b970*/  PRMT R198, R30, 0x7632, R198 ;  /* 0x000076321ec67816 */ /* 0x000fe200000000c6 */
[----:B------:R-:W-:Y:S01]  /*1b980*/  @!P0 HFMA2.BF16_V2 R83, -RZ.H0_H0, RZ.H0_H0, -R166.H0_H0 ;  /* 0x200000ffff538231 */ /* 0x000fe200003409a6 */
[----:B------:R-:W-:Y:S01]  /*1b990*/  SHF.R.U32.HI R0, RZ, 0x8, R0 ;  /* 0x00000008ff007819 */ /* 0x000fe20000011600 */
[----:B------:R-:W-:Y:S01]  /*1b9a0*/  IMAD.MOV.U32 R78, RZ, RZ, R20 ;  /* 0x000000ffff4e7224 */ /* 0x000fe200078e0014 */
[----:B------:R-:W-:Y:S01]  /*1b9b0*/  ISETP.GE.U32.AND P2, PT, R241, R2, PT ;  /* 0x00000002f100720c */ /* 0x000fe20003f46070 */
[----:B------:R-:W-:Y:S01]  /*1b9c0*/  IMAD.MOV.U32 R31, RZ, RZ, R3 ;  /* 0x000000ffff1f7224 */ /* 0x000fe200078e0003 */
[----:B------:R-:W-:Y:S01]  /*1b9d0*/  PRMT R197, R24, 0x7610, R197 ;  /* 0x0000761018c57816 */ /* 0x000fe200000000c5 */
[----:B------:R-:W-:Y:S01]  /*1b9e0*/  IMAD.MOV.U32 R16, RZ, RZ, R189 ;  /* 0x000000ffff107224 */ /* 0x000fe200078e00bd */
[----:B------:R-:W-:Y:S01]  /*1b9f0*/  LOP3.LUT R0, R0, 0xffff, RZ, 0xc0, !PT ;  /* 0x0000ffff00007812 */ /* 0x000fe200078ec0ff */
[----:B------:R-:W-:Y:S01]  /*1ba00*/  IMAD.WIDE.U32 R2, R10, -0x2daee0ad, RZ ;  /* 0xd2511f530a027825 */ /* 0x000fe200078e00ff */
[----:B------:R-:W-:-:S03]  /*1ba10*/  @!P1 PRMT R167, R81, 0x5410, RZ ;  /* 0x0000541051a79816 */ /* 0x000fc600000000ff */
[----:B------:R-:W-:Y:S01]  /*1ba20*/  IMAD.MOV.U32 R80, RZ, RZ, R33 ;  /* 0x000000ffff507224 */ /* 0x000fe200078e0021 */
[----:B------:R-:W-:Y:S01]  /*1ba30*/  PRMT R33, R166, 0x5410, R198 ;  /* 0x00005410a6217816 */ /* 0x000fe200000000c6 */
[----:B------:R-:W-:Y:S01]  /*1ba40*/  IMAD.MOV.U32 R81, RZ, RZ, R78 ;  /* 0x000000ffff517224 */ /* 0x000fe200078e004e */
[----:B------:R-:W-:Y:S01]  /*1ba50*/  @!P0 PRMT R166, R83, 0x5410, RZ ;  /* 0x0000541053a68816 */ /* 0x000fe200000000ff */
[----:B------:R-:W-:Y:S01]  /*1ba60*/  FADD.FTZ R20, R187, R11 ;  /* 0x0000000bbb147221 */ /* 0x000fe20000010000 */
[----:B------:R-:W-:Y:S01]  /*1ba70*/  @!P3 HFMA2.BF16_V2 R100, -RZ.H0_H0, RZ.H0_H0, -R197.H0_H0 ;  /* 0x200000ffff64b231 */ /* 0x000fe200003409c5 */
[----:B------:R-:W-:Y:S01]  /*1ba80*/  IMAD.MOV.U32 R78, RZ, RZ, R19 ;  /* 0x000000ffff4e7224 */ /* 0x000fe200078e0013 */
[----:B------:R-:W-:Y:S01]  /*1ba90*/  PRMT R163, R24, 0x7632, R163 ;  /* 0x0000763218a37816 */ /* 0x000fe200000000a3 */
[----:B------:R-:W-:Y:S01]  /*1baa0*/  IMAD.MOV.U32 R83, RZ, RZ, R16 ;  /* 0x000000ffff537224 */ /* 0x000fe200078e0010 */
[----:B------:R-:W-:Y:S02]  /*1bab0*/  ISETP.GE.U32.AND P0, PT, R241, R0, PT ;  /* 0x00000000f100720c */ /* 0x000fe40003f06070 */
[----:B------:R-:W-:-:S02]  /*1bac0*/  LOP3.LUT R24, R2, 0xff, RZ, 0xc0, !PT ;  /* 0x000000ff02187812 */ /* 0x000fc400078ec0ff */
[----:B------:R-:W-:Y:S02]  /*1bad0*/  LOP3.LUT R19, R2, 0xffff, RZ, 0xc0, !PT ;  /* 0x0000ffff02137812 */ /* 0x000fe400078ec0ff */
[--C-:B------:R-:W-:Y:S02]  /*1bae0*/  SHF.R.U32.HI R16, RZ, 0x10, R2.reuse ;  /* 0x00000010ff107819 */ /* 0x100fe40000011602 */
[----:B------:R-:W-:Y:S01]  /*1baf0*/  SHF.R.U32.HI R11, RZ, 0x18, R2 ;  /* 0x00000018ff0b7819 */ /* 0x000fe20000011602 */
[----:B------:R-:W-:Y:S01]  /*1bb00*/  IMAD.MOV.U32 R30, RZ, RZ, R73 ;  /* 0x000000ffff1e7224 */ /* 0x000fe200078e0049 */
[----:B------:R-:W-:Y:S02]  /*1bb10*/  SHF.R.U32.HI R2, RZ, 0x8, R15 ;  /* 0x00000008ff027819 */ /* 0x000fe4000001160f */
[----:B------:R-:W-:Y:S02]  /*1bb20*/  PRMT R73, R197, 0x5410, R163 ;  /* 0x00005410c5497816 */ /* 0x000fe400000000a3 */
[----:B------:R-:W-:Y:S01]  /*1bb30*/  @!P3 PRMT R197, R100, 0x5410, RZ ;  /* 0x0000541064c5b816 */ /* 0x000fe200000000ff */
[----:B------:R-:W-:Y:S01]  /*1bb40*/  IMAD.MOV.U32 R100, RZ, RZ, R23 ;  /* 0x000000ffff647224 */ /* 0x000fe200078e0017 */
[----:B------:R-:W-:Y:S01]  /*1bb50*/  LOP3.LUT R0, R3, UR7, R12, 0x96, !PT ;  /* 0x0000000703007c12 */ /* 0x000fe2000f8e960c */
[----:B------:R-:W-:Y:S01]  /*1bb60*/  MUFU.EX2 R23, R154 ;  /* 0x0000009a00177308 */ /* 0x000fe20000000800 */
[----:B------:R-:W-:-:S07]  /*1bb70*/  LOP3.LUT R2, R2, 0xffff, RZ, 0xc0, !PT ;  /* 0x0000ffff02027812 */ /* 0x000fce00078ec0ff */
[----:B------:R-:W2:Y:S01]  /*1bb80*/  MUFU.EX2 R3, R150 ;  /* 0x0000009600037308 */ /* 0x000ea20000000800 */
[----:B------:R-:W-:Y:S02]  /*1bb90*/  ISETP.GE.U32.AND P1, PT, R241, R2, PT ;  /* 0x00000002f100720c */ /* 0x000fe40003f26070 */
[----:B------:R-:W-:Y:S01]  /*1bba0*/  LOP3.LUT R2, R17, 0xff, RZ, 0xc0, !PT ;  /* 0x000000ff11027812 */ /* 0x000fe200078ec0ff */
[----:B------:R-:W-:-:S04]  /*1bbb0*/  @!P0 HFMA2.BF16_V2 R101, -RZ.H0_H0, RZ.H0_H0, -R163.H0_H0 ;  /* 0x200000ffff658231 */ /* 0x000fc800003409a3 */
[----:B------:R-:W-:Y:S01]  /*1bbc0*/  MUFU.EX2 R15, R67 ;  /* 0x00000043000f7308 */ /* 0x000fe20000000800 */
[----:B------:R-:W-:-:S07]  /*1bbd0*/  @!P0 PRMT R163, R101, 0x5410, RZ ;  /* 0x0000541065a38816 */ /* 0x000fce00000000ff */
[----:B------:R-:W3:Y:S01]  /*1bbe0*/  MUFU.EX2 R17, R72 ;  /* 0x0000004800117308 */ /* 0x000ee20000000800 */
[----:B------:R-:W-:Y:S02]  /*1bbf0*/  @!P6 PRMT R207, R149, 0x5410, RZ ;  /* 0x0000541095cfe816 */ /* 0x000fe400000000ff */
[C---:B------:R-:W-:Y:S02]  /*1bc00*/  ISETP.GE.U32.AND P0, PT, R241.reuse, R2, PT ;  /* 0x00000002f100720c */ /* 0x040fe40003f06070 */
[----:B------:R-:W-:Y:S01]  /*1bc10*/  ISETP.GE.U32.AND P6, PT, R241, R9, PT ;  /* 0x00000009f100720c */ /* 0x000fe20003fc6070 */
[----:B--2---:R-:W-:Y:S01]  /*1bc20*/  FADD.FTZ R9, R3, R28 ;  /* 0x0000001c03097221 */ /* 0x004fe20000010000 */
[----:B------:R-:W-:Y:S02]  /*1bc30*/  LOP3.LUT R2, R14, 0xff, RZ, 0xc0, !PT ;  /* 0x000000ff0e027812 */ /* 0x000fe400078ec0ff */
[----:B------:R-:W-:Y:S02]  /*1bc40*/  F2FP.BF16.PACK_AB R3, R23, R3 ;  /* 0x000000031703723e */ /* 0x000fe400000010ff */
[----:B------:R-:W-:-:S02]  /*1bc50*/  ISETP.GE.U32.AND P3, PT, R241, R2, PT ;  /* 0x00000002f100720c */ /* 0x000fc40003f66070 */
[----:B------:R-:W-:Y:S02]  /*1bc60*/  LOP3.LUT R2, R6, 0xffff, RZ, 0xc0, !PT ;  /* 0x0000ffff06027812 */ /* 0x000fe400078ec0ff */
[C---:B------:R-:W-:Y:S02]  /*1bc70*/  PRMT R162, R34.reuse, 0x7632, R162 ;  /* 0x0000763222a27816 */ /* 0x040fe400000000a2 */
[C---:B------:R-:W-:Y:S02]  /*1bc80*/  PRMT R160, R3.reuse, 0x7610, R160 ;  /* 0x0000761003a07816 */ /* 0x040fe400000000a0 */
[----:B------:R-:W-:Y:S01]  /*1bc90*/  PRMT R159, R3, 0x7632, R159 ;  /* 0x00007632039f7816 */ /* 0x000fe2000000009f */
[----:B------:R-:W-:Y:S01]  /*1bca0*/  @!P5 HFMA2.BF16_V2 R82, -RZ.H0_H0, RZ.H0_H0, -R198.H0_H0 ;  /* 0x200000ffff52d231 */ /* 0x000fe200003409c6 */
[----:B---3--:R-:W-:Y:S02]  /*1bcb0*/  F2FP.BF16.PACK_AB R3, R17, R15 ;  /* 0x0000000f1103723e */ /* 0x008fe400000010ff */
[----:B------:R-:W-:Y:S01]  /*1bcc0*/  SHF.R.U32.HI R2, RZ, 0x8, R2 ;  /* 0x00000008ff027819 */ /* 0x000fe20000011602 */
[----:B------:R-:W-:Y:S01]  /*1bcd0*/  @!P2 HFMA2.BF16_V2 R102, -RZ.H0_H0, RZ.H0_H0, -R162.H0_H0 ;  /* 0x200000ffff66a231 */ /* 0x000fe200003409a2 */
[----:B------:R-:W-:Y:S01]  /*1bce0*/  PRMT R161, R34, 0x7610, R161 ;  /* 0x0000761022a17816 */ /* 0x000fe200000000a1 */
[----:B------:R-:W-:Y:S01]  /*1bcf0*/  FADD.FTZ R10, R15, R36 ;  /* 0x000000240f0a7221 */ /* 0x000fe20000010000 */
[----:B------:R-:W-:Y:S01]  /*1bd00*/  PRMT R158, R3, 0x7610, R158 ;  /* 0x00007610039e7816 */ /* 0x000fe2000000009e */
[----:B------:R-:W-:Y:S01]  /*1bd10*/  MUFU.EX2 R14, R153 ;  /* 0x00000099000e7308 */ /* 0x000fe20000000800 */
[----:B------:R-:W-:Y:S01]  /*1bd20*/  @!P5 PRMT R198, R82, 0x5410, RZ ;  /* 0x0000541052c6d816 */ /* 0x000fe200000000ff */
[----:B------:R-:W-:Y:S01]  /*1bd30*/  IMAD.MOV.U32 R82, RZ, RZ, R66 ;  /* 0x000000ffff527224 */ /* 0x000fe200078e0042 */
[----:B------:R-:W-:Y:S01]  /*1bd40*/  LOP3.LUT R2, R2, 0xffff, RZ, 0xc0, !PT ;  /* 0x0000ffff02027812 */ /* 0x000fe200078ec0ff */
[----:B------:R-:W-:Y:S01]  /*1bd50*/  @!P0 HFMA2.BF16_V2 R111, -RZ.H0_H0, RZ.H0_H0, -R158.H0_H0 ;  /* 0x200000ffff6f8231 */ /* 0x000fe2000034099e */
[----:B------:R-:W-:-:S03]  /*1bd60*/  PRMT R66, R161, 0x5410, R162 ;  /* 0x00005410a1427816 */ /* 0x000fc600000000a2 */
[----:B------:R-:W2:Y:S01]  /*1bd70*/  MUFU.EX2 R15, R155 ;  /* 0x0000009b000f7308 */ /* 0x000ea20000000800 */
[----:B------:R-:W-:Y:S02]  /*1bd80*/  @!P2 PRMT R162, R102, 0x5410, RZ ;  /* 0x0000541066a2a816 */ /* 0x000fe400000000ff */
[----:B------:R-:W-:Y:S01]  /*1bd90*/  PRMT R157, R3, 0x7632, R157 ;  /* 0x00007632039d7816 */ /* 0x000fe2000000009d */
[----:B------:R-:W-:Y:S01]  /*1bda0*/  @!P4 HFMA2.BF16_V2 R103, -RZ.H0_H0, RZ.H0_H0, -R161.H0_H0 ;  /* 0x200000ffff67c231 */ /* 0x000fe200003409a1 */
[C---:B------:R-:W-:Y:S02]  /*1bdb0*/  ISETP.GE.U32.AND P5, PT, R241.reuse, R18, PT ;  /* 0x00000012f100720c */ /* 0x040fe40003fa6070 */
[----:B------:R-:W-:Y:S01]  /*1bdc0*/  ISETP.GE.U32.AND P2, PT, R241, R2, PT ;  /* 0x00000002f100720c */ /* 0x000fe20003f46070 */
[----:B------:R-:W-:Y:S01]  /*1bdd0*/  IMAD.MOV.U32 R102, RZ, RZ, R64 ;  /* 0x000000ffff667224 */ /* 0x000fe200078e0040 */
[----:B------:R-:W-:Y:S01]  /*1bde0*/  LOP3.LUT R2, R6, 0xff, RZ, 0xc0, !PT ;  /* 0x000000ff06027812 */ /* 0x000fe200078ec0ff */
[----:B------:R-:W-:Y:S01]  /*1bdf0*/  @!P1 HFMA2.BF16_V2 R109, -RZ.H0_H0, RZ.H0_H0, -R159.H0_H0 ;  /* 0x200000ffff6d9231 */ /* 0x000fe2000034099f */
[----:B------:R-:W-:-:S02]  /*1be00*/  PRMT R64, R158, 0x5410, R157 ;  /* 0x000054109e407816 */ /* 0x000fc4000000009d */
[----:B------:R-:W-:Y:S02]  /*1be10*/  @!P0 PRMT R158, R111, 0x5410, RZ ;  /* 0x000054106f9e8816 */ /* 0x000fe400000000ff */
[----:B------:R-:W-:Y:S02]  /*1be20*/  ISETP.GE.U32.AND P0, PT, R241, R2, PT ;  /* 0x00000002f100720c */ /* 0x000fe40003f06070 */
[----:B------:R-:W-:Y:S01]  /*1be30*/  @!P4 PRMT R161, R103, 0x5410, RZ ;  /* 0x0000541067a1c816 */ /* 0x000fe200000000ff */
[----:B------:R-:W-:Y:S01]  /*1be40*/  IMAD.MOV.U32 R103, RZ, RZ, R65 ;  /* 0x000000ffff677224 */ /* 0x000fe200078e0041 */
[----:B------:R-:W-:Y:S02]  /*1be50*/  SHF.R.U32.HI R2, RZ, 0x18, R6 ;  /* 0x00000018ff027819 */ /* 0x000fe40000011606 */
[----:B------:R-:W-:Y:S02]  /*1be60*/  PRMT R65, R160, 0x5410, R159 ;  /* 0x00005410a0417816 */ /* 0x000fe4000000009f */
[----:B------:R-:W-:-:S02]  /*1be70*/  @!P1 PRMT R159, R109, 0x5410, RZ ;  /* 0x000054106d9f9816 */ /* 0x000fc400000000ff */
[----:B------:R-:W-:Y:S02]  /*1be80*/  ISETP.GE.U32.AND P1, PT, R241, R2, PT ;  /* 0x00000002f100720c */ /* 0x000fe40003f26070 */
[----:B--2---:R-:W-:Y:S01]  /*1be90*/  F2FP.BF16.PACK_AB R2, R15, R14 ;  /* 0x0000000e0f02723e */ /* 0x004fe200000010ff */
[----:B------:R-:W-:Y:S01]  /*1bea0*/  @!P5 HFMA2.BF16_V2 R108, -RZ.H0_H0, RZ.H0_H0, -R160.H0_H0 ;  /* 0x200000ffff6cd231 */ /* 0x000fe200003409a0 */
[----:B------:R-:W-:Y:S01]  /*1beb0*/  FADD.FTZ R12, R61, R13 ;  /* 0x0000000d3d0c7221 */ /* 0x000fe20000010000 */
[----:B------:R-:W-:Y:S01]  /*1bec0*/  MUFU.EX2 R109, R146 ;  /* 0x00000092006d7308 */ /* 0x000fe20000000800 */
[C---:B------:R-:W-:Y:S02]  /*1bed0*/  PRMT R156, R2.reuse, 0x7610, R156 ;  /* 0x00007610029c7816 */ /* 0x040fe4000000009c */
[----:B------:R-:W-:-:S05]  /*1bee0*/  PRMT R155, R2, 0x7632, R155 ;  /* 0x00007632029b7816 */ /* 0x000fca000000009b */
[----:B------:R-:W2:Y:S01]  /*1bef0*/  MUFU.EX2 R13, R147 ;  /* 0x00000093000d7308 */ /* 0x000ea20000000800 */
[----:B------:R-:W-:Y:S02]  /*1bf00*/  @!P5 PRMT R160, R108, 0x5410, RZ ;  /* 0x000054106ca0d816 */ /* 0x000fe400000000ff */
[----:B------:R-:W-:Y:S01]  /*1bf10*/  SHF.R.U32.HI R2, RZ, 0x10, R6 ;  /* 0x00000010ff027819 */ /* 0x000fe20000011606 */
[----:B------:R-:W-:Y:S01]  /*1bf20*/  @!P0 HFMA2.BF16_V2 R117, -RZ.H0_H0, RZ.H0_H0, -R156.H0_H0 ;  /* 0x200000ffff758231 */ /* 0x000fe2000034099c */
[----:B------:R-:W-:Y:S01]  /*1bf30*/  ISETP.GE.U32.AND P5, PT, R241, R21, PT ;  /* 0x00000015f100720c */ /* 0x000fe20003fa6070 */
[----:B------:R-:W-:Y:S01]  /*1bf40*/  IMAD.MOV.U32 R101, RZ, RZ, R79 ;  /* 0x000000ffff657224 */ /* 0x000fe200078e004f */
[----:B------:R-:W-:Y:S01]  /*1bf50*/  LOP3.LUT R2, R2, 0xff, RZ, 0xc0, !PT ;  /* 0x000000ff02027812 */ /* 0x000fe200078ec0ff */
[----:B------:R-:W-:Y:S01]  /*1bf60*/  IMAD.MOV.U32 R79, RZ, RZ, R230 ;  /* 0x000000ffff4f7224 */ /* 0x000fe200078e00e6 */
[----:B------:R-:W-:Y:S02]  /*1bf70*/  PRMT R230, R156, 0x5410, R155 ;  /* 0x000054109ce67816 */ /* 0x000fe4000000009b */
[----:B------:R-:W-:-:S02]  /*1bf80*/  @!P0 PRMT R156, R117, 0x5410, RZ ;  /* 0x00005410759c8816 */ /* 0x000fc400000000ff */
[----:B------:R-:W-:Y:S02]  /*1bf90*/  ISETP.GE.U32.AND P0, PT, R241, R2, PT ;  /* 0x00000002f100720c */ /* 0x000fe40003f06070 */
[----:B--2---:R-:W-:-:S03]  /*1bfa0*/  F2FP.BF16.PACK_AB R3, R109, R13 ;  /* 0x0000000d6d03723e */ /* 0x004fc600000010ff */
[----:B------:R-:W-:Y:S01]  /*1bfb0*/  @!P5 HFMA2.BF16_V2 R110, -RZ.H0_H0, RZ.H0_H0, -R157.H0_H0 ;  /* 0x200000ffff6ed231 */ /* 0x000fe2000034099d */
[C---:B------:R-:W-:Y:S02]  /*1bfc0*/  PRMT R154, R3.reuse, 0x7610, R154 ;  /* 0x00007610039a7816 */ /* 0x040fe4000000009a */
[----:B------:R-:W-:Y:S02]  /*1bfd0*/  SHF.R.U32.HI R2, RZ, 0x8, R22 ;  /* 0x00000008ff027819 */ /* 0x000fe40000011616 */
[----:B------:R-:W-:Y:S01]  /*1bfe0*/  @!P5 PRMT R157, R110, 0x5410, RZ ;  /* 0x000054106e9dd816 */ /* 0x000fe200000000ff */
[----:B------:R-:W-:Y:S02]  /*1bff0*/  IMAD.MOV.U32 R110, RZ, RZ, R102 ;  /* 0x000000ffff6e7224 */ /* 0x000fe400078e0066 */
[----:B------:R-:W-:Y:S01]  /*1c000*/  @!P0 HFMA2.BF16_V2 R119, -RZ.H0_H0, RZ.H0_H0, -R154.H0_H0 ;  /* 0x200000ffff778231 */ /* 0x000fe2000034099a */
[----:B------:R-:W-:Y:S01]  /*1c010*/  IMAD.MOV.U32 R102, RZ, RZ, R78 ;  /* 0x000000ffff667224 */ /* 0x000fe200078e004e */
[----:B------:R-:W-:Y:S01]  /*1c020*/  PRMT R153, R3, 0x7632, R153 ;  /* 0x0000763203997816 */ /* 0x000fe20000000099 */
[----:B------:R-:W-:Y:S01]  /*1c030*/  IMAD.MOV.U32 R58, RZ, RZ, R191 ;  /* 0x000000ffff3a7224 */ /* 0x000fe200078e00bf */
[----:B------:R-:W-:Y:S01]  /*1c040*/  LOP3.LUT R2, R2, 0xffff, RZ, 0xc0, !PT ;  /* 0x0000ffff02027812 */ /* 0x000fe200078ec0ff */
[----:B------:R-:W-:Y:S01]  /*1c050*/  IMAD.MOV.U32 R78, RZ, RZ, R76 ;  /* 0x000000ffff4e7224 */ /* 0x000fe200078e004c */
[----:B------:R1:W5:Y:S01]  /*1c060*/  LDL.LU R191, [R1+0x1ac] ;  /* 0x0001ac0001bf7983 */ /* 0x0003620000300800 */
[----:B------:R-:W-:-:S02]  /*1c070*/  IMAD.MOV.U32 R77, RZ, RZ, R190 ;  /* 0x000000ffff4d7224 */ /* 0x000fc400078e00be */
[----:B------:R-:W-:Y:S01]  /*1c080*/  IMAD.MOV.U32 R76, RZ, RZ, R180 ;  /* 0x000000ffff4c7224 */ /* 0x000fe200078e00b4 */
[----:B------:R1:W5:Y:S01]  /*1c090*/  LDL.LU R190, [R1+0x1a8] ;  /* 0x0001a80001be7983 */ /* 0x0003620000300800 */
[----:B------:R2:W-:Y:S01]  /*1c0a0*/  MUFU.EX2 R180, R231 ;  /* 0x000000e700b47308 */ /* 0x0005e20000000800 */
[----:B------:R-:W-:Y:S02]  /*1c0b0*/  FADD.FTZ R3, R186, R20 ;  /* 0x00000014ba037221 */ /* 0x000fe40000010000 */
[----:B------:R1:W5:Y:S04]  /*1c0c0*/  LDL.LU R189, [R1+0x1a4] ;  /* 0x0001a40001bd7983 */ /* 0x0003680000300800 */
[----:B------:R1:W5:Y:S04]  /*1c0d0*/  LDL.LU R188, [R1+0x1a0] ;  /* 0x0001a00001bc7983 */ /* 0x0003680000300800 */
[----:B------:R1:W5:Y:S04]  /*1c0e0*/  LDL.LU R187, [R1+0x19c] ;  /* 0x00019c0001bb7983 */ /* 0x0003680000300800 */
[----:B------:R1:W5:Y:S01]  /*1c0f0*/  LDL.LU R186, [R1+0x198] ;  /* 0x0001980001ba7983 */ /* 0x0003620000300800 */
[----:B--2---:R-:W-:-:S02]  /*1c100*/  PRMT R231, R154, 0x5410, R153 ;  /* 0x000054109ae77816 */ /* 0x004fc40000000099 */
[----:B------:R-:W-:Y:S02]  /*1c110*/  @!P0 PRMT R154, R119, 0x5410, RZ ;  /* 0x00005410779a8816 */ /* 0x000fe400000000ff */
[----:B------:R-:W-:Y:S02]  /*1c120*/  ISETP.GE.U32.AND P0, PT, R241, R2, PT ;  /* 0x00000002f100720c */ /* 0x000fe40003f06070 */
[----:B------:R-:W-:Y:S02]  /*1c130*/  LOP3.LUT R2, R16, 0xff, RZ, 0xc0, !PT ;  /* 0x000000ff10027812 */ /* 0x000fe400078ec0ff */
[----:B------:R1:W2:Y:S01]  /*1c140*/  LDL.LU.S16 R16, [R1+0x8] ;  /* 0x0000080001107983 */ /* 0x0002a20000300600 */
[----:B------:R-:W-:Y:S02]  /*1c150*/  IMAD.MOV.U32 R34, RZ, RZ, R100 ;  /* 0x000000ffff227224 */ /* 0x000fe400078e0064 */
[----:B------:R-:W-:Y:S02]  /*1c160*/  IMAD.MOV.U32 R100, RZ, RZ, R80 ;  /* 0x000000ffff647224 */ /* 0x000fe400078e0050 */
[----:B------:R-:W3:Y:S01]  /*1c170*/  MUFU.EX2 R80, R233 ;  /* 0x000000e900507308 */ /* 0x000ee20000000800 */
[----:B------:R-:W-:Y:S01]  /*1c180*/  @!P1 HFMA2.BF16_V2 R118, -RZ.H0_H0, RZ.H0_H0, -R153.H0_H0 ;  /* 0x200000ffff769231 */ /* 0x000fe20000340999 */
[----:B------:R-:W-:-:S02]  /*1c190*/  IMAD.MOV.U32 R72, RZ, RZ, R60 ;  /* 0x000000ffff487224 */ /* 0x000fc400078e003c */
[----:B------:R-:W-:Y:S02]  /*1c1a0*/  IMAD.MOV.U32 R18, RZ, RZ, R81 ;  /* 0x000000ffff127224 */ /* 0x000fe400078e0051 */
[----:B------:R-:W-:Y:S01]  /*1c1b0*/  IMAD.MOV.U32 R60, RZ, RZ, R181 ;  /* 0x000000ffff3c7224 */ /* 0x000fe200078e00b5 */
[----:B------:R-:W-:Y:S01]  /*1c1c0*/  @!P1 PRMT R153, R118, 0x5410, RZ ;  /* 0x0000541076999816 */ /* 0x000fe200000000ff */
[----:B------:R-:W-:Y:S01]  /*1c1d0*/  MUFU.EX2 R181, R200 ;  /* 0x000000c800b57308 */ /* 0x000fe20000000800 */
[----:B------:R-:W-:-:S07]  /*1c1e0*/  ISETP.GE.U32.AND P1, PT, R241, R2, PT ;  /* 0x00000002f100720c */ /* 0x000fce0003f26070 */
[----:B------:R-:W4:Y:S01]  /*1c1f0*/  MUFU.EX2 R81, R201 ;  /* 0x000000c900517308 */ /* 0x000f220000000800 */
[----:B---3--:R-:W-:-:S04]  /*1c200*/  F2FP.BF16.PACK_AB R2, R80, R180 ;  /* 0x000000b45002723e */ /* 0x008fc800000010ff */
[C---:B------:R-:W-:Y:S02]  /*1c210*/  PRMT R152, R2.reuse, 0x7610, R152 ;  /* 0x0000761002987816 */ /* 0x040fe40000000098 */
[----:B------:R-:W-:Y:S02]  /*1c220*/  PRMT R151, R2, 0x7632, R151 ;  /* 0x0000763202977816 */ /* 0x000fe40000000097 */
[----:B------:R-:W-:-:S04]  /*1c230*/  SHF.R.U32.HI R2, RZ, 0x10, R0 ;  /* 0x00000010ff027819 */ /* 0x000fc80000011600 */
[----:B------:R-:W-:-:S04]  /*1c240*/  LOP3.LUT R2, R2, 0xff, RZ, 0xc0, !PT ;  /* 0x000000ff02027812 */ /* 0x000fc800078ec0ff */
[----:B------:R-:W-:Y:S02]  /*1c250*/  ISETP.GE.U32.AND P4, PT, R241, R2, PT ;  /* 0x00000002f100720c */ /* 0x000fe40003f86070 */
[----:B----4-:R-:W-:Y:S01]  /*1c260*/  F2FP.BF16.PACK_AB R2, R81, R181 ;  /* 0x000000b55102723e */ /* 0x010fe200000010ff */
[----:B------:R-:W-:-:S03]  /*1c270*/  IMAD.MOV.U32 R111, RZ, RZ, R103 ;  /* 0x000000ffff6f7224 */ /* 0x000fc600078e0067 */
[C---:B------:R-:W-:Y:S02]  /*1c280*/  PRMT R150, R2.reuse, 0x7610, R150 ;  /* 0x0000761002967816 */ /* 0x040fe40000000096 */
[----:B------:R-:W-:Y:S02]  /*1c290*/  PRMT R149, R2, 0x7632, R149 ;  /* 0x0000763202957816 */ /* 0x000fe40000000095 */
[----:B------:R-:W-:Y:S01]  /*1c2a0*/  SHF.R.U32.HI R2, RZ, 0x8, R19 ;  /* 0x00000008ff027819 */ /* 0x000fe20000011613 */
[----:B------:R-:W-:Y:S01]  /*1c2b0*/  @!P2 HFMA2.BF16_V2 R116, -RZ.H0_H0, RZ.H0_H0, -R155.H0_H0 ;  /* 0x200000ffff74a231 */ /* 0x000fe2000034099b */
[----:B------:R-:W-:Y:S02]  /*1c2c0*/  IMAD.MOV.U32 R67, RZ, RZ, R82 ;  /* 0x000000ffff437224 */ /* 0x000fe400078e0052 */
[----:B------:R-:W-:Y:S01]  /*1c2d0*/  IMAD.MOV.U32 R103, RZ, RZ, R57 ;  /* 0x000000ffff677224 */ /* 0x000fe200078e0039 */
[----:B------:R-:W-:Y:S01]  /*1c2e0*/  MUFU.EX2 R82, R240 ;  /* 0x000000f000527308 */ /* 0x000fe20000000800 */
[----:B------:R-:W-:Y:S01]  /*1c2f0*/  LOP3.LUT R2, R2, 0xffff, RZ, 0xc0, !PT ;  /* 0x0000ffff02027812 */ /* 0x000fe200078ec0ff */
[----:B------:R-:W-:Y:S01]  /*1c300*/  @!P0 HFMA2.BF16_V2 R232, -RZ.H0_H0, RZ.H0_H0, -R151.H0_H0 ;  /* 0x200000ffffe88231 */ /* 0x000fe20000340997 */
[----:B------:R-:W-:-:S05]  /*1c310*/  @!P2 PRMT R155, R116, 0x5410, RZ ;  /* 0x00005410749ba816 */ /* 0x000fca00000000ff */
[----:B------:R-:W3:Y:S01]  /*1c320*/  MUFU.EX2 R57, R235 ;  /* 0x000000eb00397308 */ /* 0x000ee20000000800 */
[C---:B------:R-:W-:Y:S02]  /*1c330*/  ISETP.GE.U32.AND P2, PT, R241.reuse, R2, PT ;  /* 0x00000002f100720c */ /* 0x040fe40003f46070 */
[----:B------:R-:W-:Y:S01]  /*1c340*/  LOP3.LUT R2, R0, 0xff, RZ, 0xc0, !PT ;  /* 0x000000ff00027812 */ /* 0x000fe200078ec0ff */
[----:B------:R-:W-:Y:S01]  /*1c350*/  @!P3 HFMA2.BF16_V2 R250, -RZ.H0_H0, RZ.H0_H0, -R150.H0_H0 ;  /* 0x200000fffffab231 */ /* 0x000fe20000340996 */
[----:B------:R-:W-:Y:S02]  /*1c360*/  PRMT R201, R152, 0x5410, R151 ;  /* 0x0000541098c97816 */ /* 0x000fe40000000097 */
[----:B------:R-:W-:Y:S02]  /*1c370*/  @!P0 PRMT R151, R232, 0x5410, RZ ;  /* 0x00005410e8978816 */ /* 0x000fe400000000ff */
[----:B------:R-:W-:Y:S02]  /*1c380*/  ISETP.GE.U32.AND P0, PT, R241, R2, PT ;  /* 0x00000002f100720c */ /* 0x000fe40003f06070 */
[----:B------:R-:W-:-:S02]  /*1c390*/  SHF.R.U32.HI R2, RZ, 0x18, R0 ;  /* 0x00000018ff027819 */ /* 0x000fc40000011600 */
[----:B------:R-:W-:Y:S02]  /*1c3a0*/  PRMT R200, R150, 0x5410, R149 ;  /* 0x0000541096c87816 */ /* 0x000fe40000000095 */
[----:B------:R-:W-:Y:S02]  /*1c3b0*/  @!P3 PRMT R150, R250, 0x5410, RZ ;  /* 0x00005410fa96b816 */ /* 0x000fe400000000ff */
[----:B------:R-:W-:Y:S02]  /*1c3c0*/  ISETP.GE.U32.AND P3, PT, R241, R2, PT ;  /* 0x00000002f100720c */ /* 0x000fe40003f66070 */
[----:B---3--:R-:W-:-:S04]  /*1c3d0*/  F2FP.BF16.PACK_AB R2, R82, R57 ;  /* 0x000000395202723e */ /* 0x008fc800000010ff */
[C---:B------:R-:W-:Y:S02]  /*1c3e0*/  PRMT R148, R2.reuse, 0x7610, R148 ;  /* 0x0000761002947816 */ /* 0x040fe40000000094 */
[----:B------:R-:W-:Y:S02]  /*1c3f0*/  ISETP.GE.U32.AND P5, PT, R241, R11, PT ;  /* 0x0000000bf100720c */ /* 0x000fe40003fa6070 */
[----:B------:R-:W-:-:S04]  /*1c400*/  PRMT R147, R2, 0x7632, R147 ;  /* 0x0000763202937816 */ /* 0x000fc80000000093 */
[----:B------:R-:W-:Y:S01]  /*1c410*/  PRMT R235, R148, 0x5410, R147 ;  /* 0x0000541094eb7816 */ /* 0x000fe20000000093 */
[----:B--2---:R-:W-:-:S05]  /*1c420*/  @!P0 HFMA2.BF16_V2 R16, -RZ.H0_H0, RZ.H0_H0, -R148.H0_H0 ;  /* 0x200000ffff108231 */ /* 0x004fca0000340994 */
[----:B------:R-:W-:-:S04]  /*1c430*/  PRMT R11, R16, 0x7610, R11 ;  /* 0x00007610100b7816 */ /* 0x000fc8000000000b */
[----:B------:R-:W-:Y:S02]  /*1c440*/  @!P0 PRMT R148, R11, 0x5410, RZ ;  /* 0x000054100b948816 */ /* 0x000fe400000000ff */
[----:B------:R1:W2:Y:S01]  /*1c450*/  LDL.LU.S16 R11, [R1+0xc] ;  /* 0x00000c00010b7983 */ /* 0x0002a20000300600 */
[----:B------:R-:W-:Y:S01]  /*1c460*/  LOP3.LUT R0, R0, 0xffff, RZ, 0xc0, !PT ;  /* 0x0000ffff00007812 */ /* 0x000fe200078ec0ff */
[----:B------:R-:W-:-:S03]  /*1c470*/  @!P6 HFMA2.BF16_V2 R234, -RZ.H0_H0, RZ.H0_H0, -R152.H0_H0 ;  /* 0x200000ffffeae231 */ /* 0x000fc60000340998 */
[----:B------:R-:W-:Y:S02]  /*1c480*/  SHF.R.U32.HI R0, RZ, 0x8, R0 ;  /* 0x00000008ff007819 */ /* 0x000fe40000011600 */
[----:B------:R-:W-:Y:S02]  /*1c490*/  @!P6 PRMT R152, R234, 0x5410, RZ ;  /* 0x00005410ea98e816 */ /* 0x000fe400000000ff */
[----:B------:R-:W-:Y:S02]  /*1c4a0*/  LOP3.LUT R0, R0, 0xffff, RZ, 0xc0, !PT ;  /* 0x0000ffff00007812 */ /* 0x000fe400078ec0ff */
[C---:B------:R-:W-:Y:S02]  /*1c4b0*/  ISETP.GE.U32.AND P6, PT, R241.reuse, R25, PT ;  /* 0x00000019f100720c */ /* 0x040fe40003fc6070 */
[----:B------:R-:W-:Y:S01]  /*1c4c0*/  ISETP.GE.U32.AND P0, PT, R241, R0, PT ;  /* 0x00000000f100720c */ /* 0x000fe20003f06070 */
[----:B------:R-:W-:Y:S02]  /*1c4d0*/  FADD.FTZ R6, R17, R10 ;  /* 0x0000000a11067221 */ /* 0x000fe40000010000 */
[----:B------:R-:W-:-:S02]  /*1c4e0*/  IMAD.MOV.U32 R28, RZ, RZ, R34 ;  /* 0x000000ffff1c7224 */ /* 0x000fc400078e0022 */
[----:B------:R3:W-:Y:S06]  /*1c4f0*/  MUFU.EX2 R34, R242 ;  /* 0x000000f200227308 */ /* 0x0007ec0000000800 */
[----:B------:R-:W-:-:S05]  /*1c500*/  @!P6 HFMA2.BF16_V2 R243, -RZ.H0_H0, RZ.H0_H0, -R149.H0_H0 ;  /* 0x200000fffff3e231 */ /* 0x000fca0000340995 */
[----:B------:R-:W-:Y:S01]  /*1c510*/  @!P6 PRMT R149, R243, 0x5410, RZ ;  /* 0x00005410f395e816 */ /* 0x000fe200000000ff */
[----:B------:R-:W-:Y:S02]  /*1c520*/  FADD.FTZ R243, R13, R6 ;  /* 0x000000060df37221 */ /* 0x000fe40000010000 */
[----:B---3--:R-:W-:Y:S02]  /*1c530*/  FADD.FTZ R242, R185, R3 ;  /* 0x00000003b9f27221 */ /* 0x008fe40000010000 */
[----:B------:R1:W5:Y:S01]  /*1c540*/  LDL.LU R185, [R1+0x194] ;  /* 0x0001940001b97983 */ /* 0x0003620000300800 */
[----:B--2---:R-:W-:-:S05]  /*1c550*/  @!P0 HFMA2.BF16_V2 R11, -RZ.H0_H0, RZ.H0_H0, -R147.H0_H0 ;  /* 0x200000ffff0b8231 */ /* 0x004fca0000340993 */
[----:B------:R-:W-:Y:S02]  /*1c560*/  PRMT R13, R11, 0x7610, R13 ;  /* 0x000076100b0d7816 */ /* 0x000fe4000000000d */
[----:B------:R1:W2:Y:S01]  /*1c570*/  LDL.LU.S16 R11, [R1+0x30] ;  /* 0x00003000010b7983 */ /* 0x0002a20000300600 */
[----:B------:R-:W-:Y:S02]  /*1c580*/  IMAD.MOV.U32 R21, RZ, RZ, R18 ;  /* 0x000000ffff157224 */ /* 0x000fe400078e0012 */
[----:B------:R-:W-:Y:S01]  /*1c590*/  IMAD.MOV.U32 R18, RZ, RZ, R102 ;  /* 0x000000ffff127224 */ /* 0x000fe200078e0066 */
[----:B------:R1:W3:Y:S01]  /*1c5a0*/  LDL.LU.S16 R16, [R1+0x2c] ;  /* 0x00002c0001107983 */ /* 0x0002e20000300600 */
[----:B------:R-:W-:Y:S02]  /*1c5b0*/  IMAD.MOV.U32 R102, RZ, RZ, R78 ;  /* 0x000000ffff667224 */ /* 0x000fe400078e004e */
[----:B------:R-:W-:Y:S02]  /*1c5c0*/  IMAD.MOV.U32 R78, RZ, RZ, R79 ;  /* 0x000000ffff4e7224 */ /* 0x000fe400078e004f */
[----:B------:R-:W-:-:S02]  /*1c5d0*/  IMAD.MOV.U32 R79, RZ, RZ, R76 ;  /* 0x000000ffff4f7224 */ /* 0x000fc400078e004c */
[----:B------:R-:W-:Y:S02]  /*1c5e0*/  IMAD.MOV.U32 R76, RZ, RZ, R77 ;  /* 0x000000ffff4c7224 */ /* 0x000fe400078e004d */
[----:B------:R-:W-:Y:S02]  /*1c5f0*/  IMAD.MOV.U32 R36, RZ, RZ, R58 ;  /* 0x000000ffff247224 */ /* 0x000fe400078e003a */
[----:B------:R-:W-:Y:S01]  /*1c600*/  IMAD.MOV.U32 R77, RZ, RZ, R168 ;  /* 0x000000ffff4d7224 */ /* 0x000fe200078e00a8 */
[----:B------:R-:W-:Y:S08]  /*1c610*/  MUFU.EX2 R58, R229 ;  /* 0x000000e5003a7308 */ /* 0x000ff00000000800 */
[----:B------:R-:W4:Y:S01]  /*1c620*/  MUFU.EX2 R168, R228 ;  /* 0x000000e400a87308 */ /* 0x000f220000000800 */
[----:B------:R-:W-:Y:S01]  /*1c630*/  FADD.FTZ R9, R23, R9 ;  /* 0x0000000917097221 */ /* 0x000fe20000010000 */
[----:B------:R-:W-:Y:S01]  /*1c640*/  @!P0 PRMT R147, R13, 0x5410, RZ ;  /* 0x000054100d938816 */ /* 0x000fe200000000ff */
[----:B------:R-:W-:Y:S01]  /*1c650*/  FADD.FTZ R10, R62, R12 ;  /* 0x0000000c3e0a7221 */ /* 0x000fe20000010000 */
[----:B----4-:R-:W-:-:S04]  /*1c660*/  F2FP.BF16.PACK_AB R3, R168, R58 ;  /* 0x0000003aa803723e */ /* 0x010fc800000010ff */
[----:B------:R-:W-:Y:S01]  /*1c670*/  PRMT R146, R3, 0x7610, R146 ;  /* 0x0000761003927816 */ /* 0x000fe20000000092 */
[----:B------:R-:W-:Y:S02]  /*1c680*/  FADD.FTZ R9, R14, R9 ;  /* 0x000000090e097221 */ /* 0x000fe40000010000 */
[----:B------:R1:W4:Y:S04]  /*1c690*/  LDL.LU.S16 R14, [R1+0x28] ;  /* 0x00002800010e7983 */ /* 0x0003280000300600 */
[----:B------:R1:W4:Y:S01]  /*1c6a0*/  LDL.LU.S16 R13, [R1+0x14] ;  /* 0x00001400010d7983 */ /* 0x0003220000300600 */
[----:B--2---:R-:W-:-:S05]  /*1c6b0*/  @!P4 HFMA2.BF16_V2 R11, -RZ.H0_H0, RZ.H0_H0, -R146.H0_H0 ;  /* 0x200000ffff0bc231 */ /* 0x004fca0000340992 */
[----:B------:R-:W-:Y:S02]  /*1c6c0*/  PRMT R12, R11, 0x7610, R12 ;  /* 0x000076100b0c7816 */ /* 0x000fe4000000000c */
[----:B------:R1:W2:Y:S01]  /*1c6d0*/  LDL.LU.S16 R11, [R1+0x10] ;  /* 0x00001000010b7983 */ /* 0x0002a20000300600 */
[----:B------:R-:W-:Y:S01]  /*1c6e0*/  IMAD.MOV.U32 R108, RZ, RZ, R59 ;  /* 0x000000ffff6c7224 */ /* 0x000fe200078e003b */
[----:B------:R-:W-:Y:S01]  /*1c6f0*/  MUFU.EX2 R61, R202 ;  /* 0x000000ca003d7308 */ /* 0x000fe20000000800 */
[----:B------:R-:W-:-:S07]  /*1c700*/  IMAD.MOV.U32 R59, RZ, RZ, R183 ;  /* 0x000000ffff3b7224 */ /* 0x000fce00078e00b7 */
[----:B------:R-:W1:Y:S08]  /*1c710*/  MUFU.EX2 R183, R203 ;  /* 0x000000cb00b77308 */ /* 0x000e700000000800 */
[----:B------:R-:W3:Y:S01]  /*1c720*/  MUFU.EX2 R251, R251 ;  /* 0x000000fb00fb7308 */ /* 0x000ee20000000800 */
[----:B------:R-:W-:Y:S02]  /*1c730*/  PRMT R145, R3, 0x7632, R145 ;  /* 0x0000763203917816 */ /* 0x000fe40000000091 */
[----:B-1----:R-:W-:-:S04]  /*1c740*/  F2FP.BF16.PACK_AB R0, R183, R61 ;  /* 0x0000003db700723e */ /* 0x002fc800000010ff */
[C---:B------:R-:W-:Y:S01]  /*1c750*/  PRMT R142, R0.reuse, 0x7632, R142 ;  /* 0x00007632008e7816 */ /* 0x040fe2000000008e */
[----:B---3--:R-:W-:Y:S01]  /*1c760*/  @!P3 HFMA2.BF16_V2 R16, -RZ.H0_H0, RZ.H0_H0, -R145.H0_H0 ;  /* 0x200000ffff10b231 */ /* 0x008fe20000340991 */
[----:B------:R-:W-:Y:S01]  /*1c770*/  F2FP.BF16.PACK_AB R2, R251, R34 ;  /* 0x00000022fb02723e */ /* 0x000fe200000010ff */
[----:B------:R-:W-:Y:S01]  /*1c780*/  @!P1 HFMA2.BF16_V2 R252, -RZ.H0_H0, RZ.H0_H0, -R0.H0_H0 ;  /* 0x200000fffffc9231 */ /* 0x000fe20000340900 */
[C---:B------:R-:W-:Y:S01]  /*1c790*/  @P1 PRMT R228, R0.reuse, 0x7610, R228 ;  /* 0x0000761000e41816 */ /* 0x040fe200000000e4 */
[----:B------:R-:W-:Y:S01]  /*1c7a0*/  FADD.FTZ R250, R35, R10 ;  /* 0x0000000a23fa7221 */ /* 0x000fe20000010000 */
[----:B------:R-:W-:Y:S01]  /*1c7b0*/  PRMT R232, R0, 0x5410, R142 ;  /* 0x0000541000e87816 */ /* 0x000fe2000000008e */
[----:B------:R-:W-:Y:S01]  /*1c7c0*/  IMAD.MOV.U32 R0, RZ, RZ, c[0x0][0x228] ;  /* 0x00008a00ff007624 */ /* 0x000fe200078e00ff */
[C---:B------:R-:W-:Y:S02]  /*1c7d0*/  PRMT R144, R2.reuse, 0x7610, R144 ;  /* 0x0000761002907816 */ /* 0x040fe40000000090 */
[----:B------:R-:W-:-:S02]  /*1c7e0*/  PRMT R143, R2, 0x7632, R143 ;  /* 0x00007632028f7816 */ /* 0x000fc4000000008f */
[----:B------:R-:W-:Y:S01]  /*1c7f0*/  PRMT R10, R16, 0x7610, R10 ;  /* 0x00007610100a7816 */ /* 0x000fe2000000000a */
[----:B------:R-:W-:Y:S01]  /*1c800*/  IMAD.MOV.U32 R16, RZ, RZ, R102 ;  /* 0x000000ffff107224 */ /* 0x000fe200078e0066 */
[----:B------:R-:W-:Y:S01]  /*1c810*/  ISETP.GE.U32.AND P6, PT, R241, R24, PT ;  /* 0x00000018f100720c */ /* 0x000fe20003fc6070 */
[----:B------:R-:W-:Y:S02]  /*1c820*/  IMAD.MOV.U32 R102, RZ, RZ, R140 ;  /* 0x000000ffff667224 */ /* 0x000fe400078e008c */
[----:B------:R-:W-:Y:S02]  /*1c830*/  IMAD.MOV.U32 R118, RZ, RZ, R42 ;  /* 0x000000ffff767224 */ /* 0x000fe400078e002a */
[----:B------:R-:W-:Y:S02]  /*1c840*/  IMAD.MOV.U32 R116, RZ, RZ, R103 ;  /* 0x000000ffff747224 */ /* 0x000fe400078e0067 */
[----:B------:R-:W-:Y:S02]  /*1c850*/  IMAD.MOV.U32 R140, RZ, RZ, R164 ;  /* 0x000000ffff8c7224 */ /* 0x000fe400078e00a4 */
[----:B------:R-:W-:-:S02]  /*1c860*/  IMAD.SHL.U32 R42, R0, 0x8, RZ ;  /* 0x00000008002a7824 */ /* 0x000fc400078e00ff */
        /* <DEDUP_REMOVED lines=11> */
[----:B------:R-:W-:-:S02]  /*1c920*/  IMAD.SHL.U32 R40, R0, 0x40, RZ ;  /* 0x0000004000287824 */ /* 0x000fc400078e00ff */
[----:B------:R-:W-:Y:S01]  /*1c930*/  IMAD R38, R0, 0x48, RZ ;  /* 0x0000004800267824 */ /* 0x000fe200078e02ff */
[----:B------:R-:W-:Y:S01]  /*1c940*/  LOP3.LUT R0, R249, UR28, R24, 0x96, !PT ;  /* 0x0000001cf9007c12 */ /* 0x000fe2000f8e9618 */
[----:B------:R-:W-:Y:S02]  /*1c950*/  IMAD.MOV.U32 R17, RZ, RZ, R28 ;  /* 0x000000ffff117224 */ /* 0x000fe400078e001c */
[----:B------:R-:W-:Y:S02]  /*1c960*/  IMAD.MOV.U32 R119, RZ, RZ, R67 ;  /* 0x000000ffff777224 */ /* 0x000fe400078e0043 */
[----:B------:R-:W-:Y:S01]  /*1c970*/  IMAD.MOV.U32 R28, RZ, RZ, R29 ;  /* 0x000000ffff1c7224 */ /* 0x000fe200078e001d */
[----:B----4-:R-:W-:Y:S01]  /*1c980*/  @!P6 HFMA2.BF16_V2 R14, -RZ.H0_H0, RZ.H0_H0, -R144.H0_H0 ;  /* 0x200000ffff0ee231 */ /* 0x010fe20000340990 */
[----:B------:R-:W-:Y:S02]  /*1c990*/  IMAD.MOV.U32 R117, RZ, RZ, R36 ;  /* 0x000000ffff757224 */ /* 0x000fe400078e0024 */
[----:B------:R-:W-:-:S02]  /*1c9a0*/  IMAD.MOV.U32 R67, RZ, RZ, R39 ;  /* 0x000000ffff437224 */ /* 0x000fc400078e0027 */
[----:B------:R-:W-:Y:S02]  /*1c9b0*/  IMAD.MOV.U32 R29, RZ, RZ, R37 ;  /* 0x000000ffff1d7224 */ /* 0x000fe400078e0025 */
[----:B------:R-:W-:Y:S01]  /*1c9c0*/  IMAD.WIDE.U32 R36, R0, -0x326172a9, RZ ;  /* 0xcd9e8d5700247825 */ /* 0x000fe200078e00ff */
[----:B------:R-:W-:Y:S01]  /*1c9d0*/  LOP3.LUT R0, R55, UR26, R248, 0x96, !PT ;  /* 0x0000001a37007c12 */ /* 0x000fe2000f8e96f8 */
[----:B------:R-:W-:Y:S01]  /*1c9e0*/  @!P2 HFMA2.BF16_V2 R13, -RZ.H0_H0, RZ.H0_H0, -R143.H0_H0 ;  /* 0x200000ffff0da231 */ /* 0x000fe2000034098f */
[----:B------:R-:W-:Y:S02]  /*1c9f0*/  PRMT R6, R14, 0x7610, R6 ;  /* 0x000076100e067816 */ /* 0x000fe40000000006 */
[----:B------:R-:W-:Y:S02]  /*1ca00*/  PRMT R233, R144, 0x5410, R143 ;  /* 0x0000541090e97816 */ /* 0x000fe4000000008f */
[----:B------:R-:W-:Y:S02]  /*1ca10*/  @!P6 PRMT R144, R6, 0x5410, RZ ;  /* 0x000054100690e816 */ /* 0x000fe400000000ff */
[----:B------:R-:W-:-:S04]  /*1ca20*/  PRMT R3, R13, 0x7610, R3 ;  /* 0x000076100d037816 */ /* 0x000fc80000000003 */
[----:B------:R-:W-:Y:S02]  /*1ca30*/  @!P2 PRMT R143, R3, 0x5410, RZ ;  /* 0x00005410038fa816 */ /* 0x000fe400000000ff */
[----:B------:R-:W-:Y:S02]  /*1ca40*/  PRMT R229, R241, 0x7054, R241 ;  /* 0x00007054f1e57816 */ /* 0x000fe400000000f1 */
[----:B------:R-:W-:Y:S02]  /*1ca50*/  PRMT R234, R146, 0x5410, R145 ;  /* 0x0000541092ea7816 */ /* 0x000fe40000000091 */
[----:B------:R-:W-:Y:S01]  /*1ca60*/  @!P3 PRMT R145, R10, 0x5410, RZ ;  /* 0x000054100a91b816 */ /* 0x000fe200000000ff */
[----:B------:R-:W-:Y:S01]  /*1ca70*/  IMAD.WIDE.U32 R202, R17, -0x326172a9, RZ ;  /* 0xcd9e8d5711ca7825 */ /* 0x000fe200078e00ff */
[----:B------:R-:W-:-:S03]  /*1ca80*/  @!P1 PRMT R228, R252, 0x5410, RZ ;  /* 0x00005410fce49816 */ /* 0x000fc600000000ff */
[----:B------:R-:W-:Y:S02]  /*1ca90*/  FADD.FTZ R240, R15, R9 ;  /* 0x000000090ff07221 */ /* 0x000fe40000010000 */
[----:B------:R-:W-:Y:S02]  /*1caa0*/  IMAD.MOV.U32 R252, RZ, RZ, R116 ;  /* 0x000000fffffc7224 */ /* 0x000fe400078e0074 */
[----:B------:R-:W-:Y:S02]  /*1cab0*/  IMAD.MOV.U32 R116, RZ, RZ, R110 ;  /* 0x000000ffff747224 */ /* 0x000fe400078e006e */
[----:B------:R-:W-:Y:S01]  /*1cac0*/  IMAD.MOV.U32 R110, RZ, RZ, R30 ;  /* 0x000000ffff6e7224 */ /* 0x000fe200078e001e */
[----:B------:R-:W-:Y:S01]  /*1cad0*/  @!P4 PRMT R146, R12, 0x5410, RZ ;  /* 0x000054100c92c816 */ /* 0x000fe200000000ff */
[----:B------:R-:W-:Y:S02]  /*1cae0*/  IMAD.MOV.U32 R12, RZ, RZ, R103 ;  /* 0x000000ffff0c7224 */ /* 0x000fe400078e0067 */
[----:B------:R-:W-:-:S02]  /*1caf0*/  IMAD.MOV.U32 R103, RZ, RZ, R28 ;  /* 0x000000ffff677224 */ /* 0x000fc400078e001c */
[----:B------:R-:W-:Y:S02]  /*1cb00*/  IMAD.MOV.U32 R14, RZ, RZ, R29 ;  /* 0x000000ffff0e7224 */ /* 0x000fe400078e001d */
[----:B------:R-:W-:Y:S01]  /*1cb10*/  IMAD.MOV.U32 R62, RZ, RZ, R18 ;  /* 0x000000ffff3e7224 */ /* 0x000fe200078e0012 */
[----:B--2---:R-:W-:-:S05]  /*1cb20*/  @!P5 HFMA2.BF16_V2 R11, -RZ.H0_H0, RZ.H0_H0, -R142.H0_H0 ;  /* 0x200000ffff0bd231 */ /* 0x004fca000034098e */
[----:B------:R-:W-:Y:S01]  /*1cb30*/  PRMT R2, R11, 0x7610, R2 ;  /* 0x000076100b027816 */ /* 0x000fe20000000002 */
[----:B------:R-:W-:Y:S02]  /*1cb40*/  IMAD.MOV.U32 R11, RZ, RZ, R101 ;  /* 0x000000ffff0b7224 */ /* 0x000fe400078e0065 */
[----:B------:R-:W-:Y:S02]  /*1cb50*/  IMAD.MOV.U32 R101, RZ, RZ, R141 ;  /* 0x000000ffff657224 */ /* 0x000fe400078e008d */
[----:B------:R-:W-:-:S04]  /*1cb60*/  IMAD.MOV.U32 R141, RZ, RZ, R165 ;  /* 0x000000ffff8d7224 */ /* 0x000fc800078e00a5 */
[--C-:B------:R-:W-:Y:S01]  /*1cb70*/  IMAD.WIDE R42, R42, 0x2, R140.reuse ;  /* 0x000000022a2a7825 */ /* 0x100fe200078e028c */
[----:B------:R-:W-:Y:S04]  /*1cb80*/  STG.E.U16 [R140.64+-0x100], R51 ;  /* 0xffff00338c007986 */ /* 0x000fe8000c101522 */
[----:B------:R-:W-:Y:S01]  /*1cb90*/  STG.E.U16 [R140.64+-0xfe], R50 ;  /* 0xffff02328c007986 */ /* 0x000fe2000c101522 */
[----:B------:R-:W-:-:S03]  /*1cba0*/  IMAD.WIDE R38, R38, 0x2, R140 ;  /* 0x0000000226267825 */ /* 0x000fc600078e028c */
[----:B------:R1:W-:Y:S01]  /*1cbb0*/  STG.E.U16 [R42.64+-0x100], R41 ;  /* 0xffff00292a007986 */ /* 0x0003e2000c101522 */
[----:B------:R-:W-:-:S03]  /*1cbc0*/  @!P5 PRMT R142, R2, 0x5410, RZ ;  /* 0x00005410028ed816 */ /* 0x000fc600000000ff */
[----:B------:R-:W-:Y:S01]  /*1cbd0*/  STG.E.U16 [R42.64+-0xfe], R48 ;  /* 0xffff02302a007986 */ /* 0x000fe2000c101522 */
[----:B------:R-:W-:Y:S01]  /*1cbe0*/  LOP3.LUT R2, R37, UR27, R26, 0x96, !PT ;  /* 0x0000001b25027c12 */ /* 0x000fe2000f8e961a */
[----:B-1----:R-:W-:-:S05]  /*1cbf0*/  IMAD.WIDE R40, R40, 0x2, R140 ;  /* 0x0000000228287825 */ /* 0x002fca00078e028c */
[----:B------:R-:W-:Y:S04]  /*1cc00*/  STG.E.U16 [R40.64+-0x100], R8 ;  /* 0xffff000828007986 */ /* 0x000fe8000c101522 */
[----:B------:R1:W-:Y:S04]  /*1cc10*/  STG.E.U16 [R40.64+-0xfe], R7 ;  /* 0xffff020728007986 */ /* 0x0003e8000c101522 */
[----:B------:R-:W-:Y:S04]  /*1cc20*/  STG.E.U16 [R38.64+-0x100], R5 ;  /* 0xffff000526007986 */ /* 0x000fe8000c101522 */
[----:B------:R2:W-:Y:S01]  /*1cc30*/  STG.E.U16 [R38.64+-0xfe], R4 ;  /* 0xffff020426007986 */ /* 0x0005e2000c101522 */
[----:B-1----:R-:W-:-:S04]  /*1cc40*/  IMAD.WIDE.U32 R6, R2, -0x2daee0ad, RZ ;  /* 0xd2511f5302067825 */ /* 0x002fc800078e00ff */
[----:B--2---:R-:W-:-:S05]  /*1cc50*/  IMAD.WIDE.U32 R4, R0, -0x326172a9, RZ ;  /* 0xcd9e8d5700047825 */ /* 0x004fca00078e00ff */
[----:B------:R-:W-:Y:S02]  /*1cc60*/  LOP3.LUT R2, R5, UR25, R36, 0x96, !PT ;  /* 0x0000001905027c12 */ /* 0x000fe4000f8e9624 */
[----:B------:R-:W-:-:S03]  /*1cc70*/  LOP3.LUT R0, R7, UR24, R54, 0x96, !PT ;  /* 0x0000001807007c12 */ /* 0x000fc6000f8e9636 */
        /* <DEDUP_REMOVED lines=27> */
[----:B------:R-:W-:Y:S01]  /*1ce30*/  PRMT R3, R0, 0x5410, R2 ;  /* 0x0000541000037816 */ /* 0x000fe20000000002 */
[----:B------:R-:W-:-:S04]  /*1ce40*/  HSET2.LE.AND R0, R5, R229, PT ;  /* 0x000000e505007233 */ /* 0x000fc80003803000 */
[--C-:B------:R-:W-:Y:S01]  /*1ce50*/  HSET2.LE.AND R3, R3, R229.reuse, PT ;  /* 0x000000e503037233 */ /* 0x100fe20003803000 */
[----:B------:R-:W-:Y:S02]  /*1ce60*/  LOP3.LUT R11, R0, R11, RZ, 0xc0, !PT ;  /* 0x0000000b000b7212 */ /* 0x000fe400078ec0ff */
[----:B------:R-:W-:Y:S02]  /*1ce70*/  LOP3.LUT R0, R203, R184, RZ, 0x3c, !PT ;  /* 0x000000b8cb007212 */ /* 0x000fe400078e3cff */
[----:B------:R-:W-:Y:S01]  /*1ce80*/  LOP3.LUT R9, R3, R119, RZ, 0xc0, !PT ;  /* 0x0000007703097212 */ /* 0x000fe200078ec0ff */
[----:B------:R-:W-:Y:S01]  /*1ce90*/  IMAD.MOV.U32 R119, RZ, RZ, R111 ;  /* 0x000000ffff777224 */ /* 0x000fe200078e006f */
[----:B------:R-:W-:Y:S01]  /*1cea0*/  HSET2.LE.AND R2, R4, R229, PT ;  /* 0x000000e504027233 */ /* 0x000fe20003803000 */
[----:B------:R-:W-:Y:S02]  /*1ceb0*/  IMAD.MOV.U32 R111, RZ, RZ, R31 ;  /* 0x000000ffff6f7224 */ /* 0x000fe400078e001f */
[----:B------:R-:W-:Y:S01]  /*1cec0*/  IMAD.MOV.U32 R55, RZ, RZ, R12 ;  /* 0x000000ffff377224 */ /* 0x000fe200078e000c */
[----:B------:R-:W-:Y:S01]  /*1ced0*/  STG.E.U16 [R140.64+-0xf0], R47 ;  /* 0xffff102f8c007986 */ /* 0x000fe2000c101522 */
[----:B------:R-:W-:-:S03]  /*1cee0*/  IMAD.WIDE.U32 R30, R0, -0x2daee0ad, RZ ;  /* 0xd2511f53001e7825 */ /* 0x000fc600078e00ff */
[----:B------:R-:W-:Y:S02]  /*1cef0*/  STG.E.U16 [R140.64+-0xee], R46 ;  /* 0xffff122e8c007986 */ /* 0x000fe4000c101522 */
[----:B------:R-:W-:Y:S01]  /*1cf00*/  LOP3.LUT R0, R31, UR28, R24, 0x96, !PT ;  /* 0x0000001c1f007c12 */ /* 0x000fe2000f8e9618 */
[----:B------:R-:W-:Y:S01]  /*1cf10*/  IMAD.MOV.U32 R118, RZ, RZ, R21 ;  /* 0x000000ffff767224 */ /* 0x000fe200078e0015 */
[----:B------:R-:W-:Y:S01]  /*1cf20*/  UIADD3 UR5, UR5, 0x1, URZ ;  /* 0x0000000105057890 */ /* 0x000fe2000fffe03f */
[----:B------:R-:W-:Y:S01]  /*1cf30*/  IMAD.MOV.U32 R51, RZ, RZ, R109 ;  /* 0x000000ffff337224 */ /* 0x000fe200078e006d */
[----:B------:R1:W5:Y:S01]  /*1cf40*/  LDL.LU R184, [R1+0x190] ;  /* 0x0001900001b87983 */ /* 0x0003620000300800 */
[----:B------:R-:W-:Y:S01]  /*1cf50*/  IMAD.WIDE.U32 R28, R0, -0x326172a9, RZ ;  /* 0xcd9e8d57001c7825 */ /* 0x000fe200078e00ff */
[----:B------:R-:W-:Y:S02]  /*1cf60*/  LOP3.LUT R8, R2, R16, RZ, 0xc0, !PT ;  /* 0x0000001002087212 */ /* 0x000fe400078ec0ff */
[----:B------:R-:W-:-:S02]  /*1cf70*/  LOP3.LUT R2, R27, UR29, R202, 0x96, !PT ;  /* 0x0000001d1b027c12 */ /* 0x000fc4000f8e96ca */
        /* <DEDUP_REMOVED lines=14> */
[----:B------:R-:W-:-:S04]  /*1d060*/  LOP3.LUT R0, R2, 0xffff, RZ, 0xc0, !PT ;  /* 0x0000ffff02007812 */ /* 0x000fc800078ec0ff */
[----:B------:R-:W-:Y:S02]  /*1d070*/  SHF.R.U32.HI R4, RZ, 0x8, R0 ;  /* 0x00000008ff047819 */ /* 0x000fe40000011600 */
[----:B------:R-:W-:-:S04]  /*1d080*/  LOP3.LUT R0, R2, 0xff, RZ, 0xc0, !PT ;  /* 0x000000ff02007812 */ /* 0x000fc800078ec0ff */
[----:B------:R-:W-:Y:S01]  /*1d090*/  PRMT R0, R0, 0x5410, R4 ;  /* 0x0000541000007816 */ /* 0x000fe20000000004 */
[----:B------:R-:W-:-:S04]  /*1d0a0*/  IMAD.WIDE.U32 R16, R7, -0x326172a9, RZ ;  /* 0xcd9e8d5707107825 */ /* 0x000fc800078e00ff */
[----:B------:R-:W-:Y:S01]  /*1d0b0*/  HSET2.LE.AND R0, R0, R229, PT ;  /* 0x000000e500007233 */ /* 0x000fe20003803000 */
[----:B------:R-:W-:-:S04]  /*1d0c0*/  SHF.R.U32.HI R4, RZ, 0x10, R2 ;  /* 0x00000010ff047819 */ /* 0x000fc80000011602 */
[----:B------:R-:W-:Y:S02]  /*1d0d0*/  LOP3.LUT R6, R0, R32, RZ, 0xc0, !PT ;  /* 0x0000002000067212 */ /* 0x000fe400078ec0ff */
[----:B------:R-:W-:Y:S02]  /*1d0e0*/  LOP3.LUT R0, R3, UR8, R16, 0x96, !PT ;  /* 0x0000000803007c12 */ /* 0x000fe4000f8e9610 */
        /* <DEDUP_REMOVED lines=15> */
[----:B------:R-:W-:-:S05]  /*1d1e0*/  HSET2.LE.AND R0, R0, R229, PT ;  /* 0x000000e500007233 */ /* 0x000fca0003803000 */
[----:B------:R-:W-:Y:S01]  /*1d1f0*/  LOP3.LUT R5, R0, R49, RZ, 0xc0, !PT ;  /* 0x0000003100057212 */ /* 0x000fe200078ec0ff */
[----:B------:R-:W-:Y:S02]  /*1d200*/  IMAD.MOV.U32 R0, RZ, RZ, R14 ;  /* 0x000000ffff007224 */ /* 0x000fe400078e000e */
[----:B------:R-:W2:Y:S01]  /*1d210*/  LDSM.16.MT88.4 R12, [R169+0x6000] ;  /* 0x00600000a90c783b */ /* 0x000ea20000004200 */
[----:B------:R-:W-:-:S03]  /*1d220*/  IMAD.MOV.U32 R26, RZ, RZ, R24 ;  /* 0x000000ffff1a7224 */ /* 0x000fc600078e0018 */
[----:B------:R-:W-:Y:S01]  /*1d230*/  STG.E.U16 [R42.64+-0xf0], R44 ;  /* 0xffff102c2a007986 */ /* 0x000fe2000c101522 */
[----:B------:R-:W-:-:S03]  /*1d240*/  IMAD.MOV.U32 R27, RZ, RZ, R25 ;  /* 0x000000ffff1b7224 */ /* 0x000fc600078e0019 */
[----:B------:R2:W-:Y:S01]  /*1d250*/  STG.E.U16 [R42.64+-0xee], R45 ;  /* 0xffff122d2a007986 */ /* 0x0005e2000c101522 */
[----:B------:R-:W-:Y:S02]  /*1d260*/  IMAD.MOV.U32 R54, RZ, RZ, R62 ;  /* 0x000000ffff367224 */ /* 0x000fe400078e003e */
[----:B------:R-:W-:Y:S02]  /*1d270*/  IMAD.MOV.U32 R25, RZ, RZ, R118 ;  /* 0x000000ffff197224 */ /* 0x000fe400078e0076 */
[----:B------:R-:W-:Y:S02]  /*1d280*/  IMAD.MOV.U32 R24, RZ, RZ, R119 ;  /* 0x000000ffff187224 */ /* 0x000fe400078e0077 */
[----:B------:R-:W-:Y:S02]  /*1d290*/  IMAD.MOV.U32 R48, RZ, RZ, R116 ;  /* 0x000000ffff307224 */ /* 0x000fe400078e0074 */
[----:B------:R-:W-:Y:S02]  /*1d2a0*/  IMAD.MOV.U32 R50, RZ, RZ, R117 ;  /* 0x000000ffff327224 */ /* 0x000fe400078e0075 */
[----:B------:R-:W-:Y:S01]  /*1d2b0*/  IMAD.MOV.U32 R109, RZ, RZ, R60 ;  /* 0x000000ffff6d7224 */ /* 0x000fe200078e003c */
[C---:B--2---:R-:W-:Y:S07]  /*1d2c0*/  HMMA.16816.F32.BF16 R44, R8.reuse, R12, R136 ;  /* 0x0000000c082c723c */ /* 0x044fee0000041888 */
[----:B------:R-:W-:Y:S01]  /*1d2d0*/  IMAD.MOV.U32 R139, RZ, RZ, R108 ;  /* 0x000000ffff8b7224 */ /* 0x000fe200078e006c */
[----:B------:R-:W-:Y:S01]  /*1d2e0*/  HMMA.16816.F32.BF16 R116, R8, R14, R132 ;  /* 0x0000000e0874723c */ /* 0x000fe20000041884 */
[----:B------:R-:W-:-:S02]  /*1d2f0*/  IMAD.MOV.U32 R138, RZ, RZ, R61 ;  /* 0x000000ffff8a7224 */ /* 0x000fc400078e003d */
[----:B------:R-:W-:Y:S02]  /*1d300*/  IMAD.MOV.U32 R137, RZ, RZ, R34 ;  /* 0x000000ffff897224 */ /* 0x000fe400078e0022 */
[----:B------:R-:W-:-:S03]  /*1d310*/  IMAD.MOV.U32 R108, RZ, RZ, R63 ;  /* 0x000000ffff6c7224 */ /* 0x000fc600078e003f */
[C---:B------:R-:W-:Y:S08]  /*1d320*/  HMMA.16816.F32.BF16 R32, R4.reuse, R12, R112 ;  /* 0x0000000c0420723c */ /* 0x040ff00000041870 */
[----:B------:R-:W-:Y:S01]  /*1d330*/  HMMA.16816.F32.BF16 R60, R4, R14, R104 ;  /* 0x0000000e043c723c */ /* 0x000fe20000041868 */
[----:B------:R-:W2:Y:S01]  /*1d340*/  LDSM.16.MT88.4 R12, [R172+0x6000] ;  /* 0x00600000ac0c783b */ /* 0x000ea20000004200 */
[----:B------:R-:W-:-:S02]  /*1d350*/  IMAD.MOV.U32 R3, RZ, RZ, R54 ;  /* 0x000000ffff037224 */ /* 0x000fc400078e0036 */
[----:B------:R-:W-:Y:S02]  /*1d360*/  IMAD.MOV.U32 R2, RZ, RZ, R55 ;  /* 0x000000ffff027224 */ /* 0x000fe400078e0037 */
[----:B------:R-:W-:Y:S02]  /*1d370*/  IMAD.MOV.U32 R133, RZ, RZ, R110 ;  /* 0x000000ffff857224 */ /* 0x000fe400078e006e */
[----:B------:R-:W-:Y:S01]  /*1d380*/  IMAD.MOV.U32 R136, RZ, RZ, R111 ;  /* 0x000000ffff887224 */ /* 0x000fe200078e006f */
[----:B--2---:R-:W-:Y:S07]  /*1d390*/  HMMA.16816.F32.BF16 R112, R8, R12, R128 ;  /* 0x0000000c0870723c */ /* 0x004fee0000041880 */
[----:B------:R-:W-:-:S02]  /*1d3a0*/  IMAD.MOV.U32 R128, RZ, RZ, R59 ;  /* 0x000000ffff807224 */ /* 0x000fc400078e003b */
[----:B------:R-:W-:Y:S02]  /*1d3b0*/  IMAD.MOV.U32 R129, RZ, RZ, R58 ;  /* 0x000000ffff817224 */ /* 0x000fe400078e003a */
[----:B------:R-:W-:Y:S02]  /*1d3c0*/  IMAD.MOV.U32 R130, RZ, RZ, R57 ;  /* 0x000000ffff827224 */ /* 0x000fe400078e0039 */
[----:B------:R-:W-:Y:S02]  /*1d3d0*/  IMAD.MOV.U32 R131, RZ, RZ, R56 ;  /* 0x000000ffff837224 */ /* 0x000fe400078e0038 */
[----:B------:R-:W-:Y:S07]  /*1d3e0*/  HMMA.16816.F32.BF16 R56, R4, R12, R96 ;  /* 0x0000000c0438723c */ /* 0x000fee0000041860 */
[----:B------:R-:W-:-:S02]  /*1d3f0*/  IMAD.MOV.U32 R97, RZ, RZ, R109 ;  /* 0x000000ffff617224 */ /* 0x000fc400078e006d */
[----:B------:R-:W-:Y:S02]  /*1d400*/  IMAD.MOV.U32 R98, RZ, RZ, R108 ;  /* 0x000000ffff627224 */ /* 0x000fe400078e006c */
[----:B------:R-:W-:Y:S01]  /*1d410*/  IMAD.MOV.U32 R99, RZ, RZ, R53 ;  /* 0x000000ffff637224 */ /* 0x000fe200078e0035 */
[-C--:B------:R-:W-:Y:S08]  /*1d420*/  HMMA.16816.F32.BF16 R108, R8, R14.reuse, R236 ;  /* 0x0000000e086c723c */ /* 0x080ff000000418ec */
        /* <DEDUP_REMOVED lines=10> */
[-C--:B--2---:R-:W-:Y:S08]  /*1d4d0*/  HMMA.16816.F32.BF16 R48, R4, R12.reuse, R88 ;  /* 0x0000000c0430723c */ /* 0x084ff00000041858 */
[----:B------:R-:W-:Y:S08]  /*1d4e0*/  HMMA.16816.F32.BF16 R104, R8, R12, R244 ;  /* 0x0000000c0868723c */ /* 0x000ff000000418f4 */
        /* <DEDUP_REMOVED lines=39> */
[----:B------:R-:W-:Y:S01]  /*1d760*/  LOP3.LUT R0, R17, UR13, R18, 0x96, !PT ;  /* 0x0000000d11007c12 */ /* 0x000fe2000f8e9612 */
[----:B------:R-:W-:Y:S01]  /*1d770*/  IMAD.WIDE.U32 R2, R23, -0x2daee0ad, RZ ;  /* 0xd2511f5317027825 */ /* 0x000fe200078e00ff */
[----:B--2---:R-:W-:Y:S03]  /*1d780*/  HMMA.16816.F32.BF16 R96, R8, R12, R96 ;  /* 0x0000000c0860723c */ /* 0x004fe60000041860 */
[----:B------:R-:W-:-:S02]  /*1d790*/  IMAD.MOV.U32 R134, RZ, RZ, R138 ;  /* 0x000000ffff867224 */ /* 0x000fc400078e008a */
[----:B------:R-:W-:Y:S02]  /*1d7a0*/  IMAD.MOV.U32 R136, RZ, RZ, R82 ;  /* 0x000000ffff887224 */ /* 0x000fe400078e0052 */
[----:B------:R-:W-:Y:S01]  /*1d7b0*/  IMAD.MOV.U32 R137, RZ, RZ, R81 ;  /* 0x000000ffff897224 */ /* 0x000fe200078e0051 */
[----:B------:R-:W-:Y:S01]  /*1d7c0*/  HMMA.16816.F32.BF16 R84, R4, R12, R120 ;  /* 0x0000000c0454723c */ /* 0x000fe20000041878 */
[----:B------:R-:W-:-:S07]  /*1d7d0*/  IMAD.MOV.U32 R138, RZ, RZ, R80 ;  /* 0x000000ffff8a7224 */ /* 0x000fce00078e0050 */
[-C--:B------:R-:W-:Y:S07]  /*1d7e0*/  HMMA.16816.F32.BF16 R80, R4, R14.reuse, R124 ;  /* 0x0000000e0450723c */ /* 0x080fee000004187c */
[----:B------:R-:W-:Y:S01]  /*1d7f0*/  LOP3.LUT R4, R3, UR7, R22, 0x96, !PT ;  /* 0x0000000703047c12 */ /* 0x000fe2000f8e9616 */
[----:B------:R-:W-:Y:S01]  /*1d800*/  HMMA.16816.F32.BF16 R76, R8, R14, R76 ;  /* 0x0000000e084c723c */ /* 0x000fe2000004184c */
[----:B------:R-:W-:-:S06]  /*1d810*/  LOP3.LUT R5, R2, 0xffff, RZ, 0xc0, !PT ;  /* 0x0000ffff02057812 */ /* 0x000fcc00078ec0ff */
[----:B------:R-:W-:Y:S02]  /*1d820*/  LOP3.LUT R10, R2, 0xff, RZ, 0xc0, !PT ;  /* 0x000000ff020a7812 */ /* 0x000fe400078ec0ff */
[--C-:B------:R-:W-:Y:S02]  /*1d830*/  SHF.R.U32.HI R9, RZ, 0x10, R2.reuse ;  /* 0x00000010ff097819 */ /* 0x100fe40000011602 */
[----:B------:R-:W-:Y:S01]  /*1d840*/  SHF.R.U32.HI R8, RZ, 0x18, R2 ;  /* 0x00000018ff087819 */ /* 0x000fe20000011602 */
[----:B------:R-:W-:Y:S01]  /*1d850*/  IMAD.WIDE.U32 R2, R0, -0x2daee0ad, RZ ;  /* 0xd2511f5300027825 */ /* 0x000fe200078e00ff */
[----:B------:R-:W-:-:S04]  /*1d860*/  SHF.R.U32.HI R5, RZ, 0x8, R5 ;  /* 0x00000008ff057819 */ /* 0x000fc80000011605 */
[C---:B------:R-:W-:Y:S02]  /*1d870*/  LOP3.LUT R6, R2.reuse, 0xffff, RZ, 0xc0, !PT ;  /* 0x0000ffff02067812 */ /* 0x040fe400078ec0ff */
[----:B------:R-:W-:Y:S02]  /*1d880*/  LOP3.LUT R7, R2, 0xff, RZ, 0xc0, !PT ;  /* 0x000000ff02077812 */ /* 0x000fe400078ec0ff */
[--C-:B------:R-:W-:Y:S02]  /*1d890*/  SHF.R.U32.HI R11, RZ, 0x10, R2.reuse ;  /* 0x00000010ff0b7819 */ /* 0x100fe40000011602 */
[----:B------:R-:W-:Y:S02]  /*1d8a0*/  SHF.R.U32.HI R12, RZ, 0x18, R2 ;  /* 0x00000018ff0c7819 */ /* 0x000fe40000011602 */
[----:B------:R-:W-:Y:S02]  /*1d8b0*/  SHF.R.U32.HI R2, RZ, 0x8, R6 ;  /* 0x00000008ff027819 */ /* 0x000fe40000011606 */
[----:B------:R-:W-:-:S02]  /*1d8c0*/  LOP3.LUT R0, R3, UR7, R20, 0x96, !PT ;  /* 0x0000000703007c12 */ /* 0x000fc4000f8e9614 */
[----:B------:R-:W-:Y:S01]  /*1d8d0*/  PRMT R14, R10, 0x5410, R5 ;  /* 0x000054100a0e7816 */ /* 0x000fe20000000005 */
[----:B------:R-:W-:Y:S01]  /*1d8e0*/  IMAD.MOV.U32 R244, RZ, RZ, R178 ;  /* 0x000000fffff47224 */ /* 0x000fe200078e00b2 */
[----:B------:R-:W-:Y:S01]  /*1d8f0*/  LOP3.LUT R3, R9, 0xff, RZ, 0xc0, !PT ;  /* 0x000000ff09037812 */ /* 0x000fe200078ec0ff */
[----:B------:R-:W-:Y:S01]  /*1d900*/  IMAD.MOV.U32 R122, RZ, RZ, R245 ;  /* 0x000000ffff7a7224 */ /* 0x000fe200078e00f5 */
[----:B------:R-:W-:Y:S01]  /*1d910*/  PRMT R10, R7, 0x5410, R2 ;  /* 0x00005410070a7816 */ /* 0x000fe20000000002 */
[----:B------:R-:W-:Y:S01]  /*1d920*/  IMAD.MOV.U32 R123, RZ, RZ, R236 ;  /* 0x000000ffff7b7224 */ /* 0x000fe200078e00ec */
[C---:B------:R-:W-:Y:S01]  /*1d930*/  LOP3.LUT R2, R4.reuse, 0xffff, RZ, 0xc0, !PT ;  /* 0x0000ffff04027812 */ /* 0x040fe200078ec0ff */
[----:B------:R-:W-:Y:S01]  /*1d940*/  IMAD.MOV.U32 R121, RZ, RZ, R247 ;  /* 0x000000ffff797224 */ /* 0x000fe200078e00f7 */
[----:B------:R-:W-:Y:S01]  /*1d950*/  PRMT R13, R3, 0x5410, R8 ;  /* 0x00005410030d7816 */ /* 0x000fe20000000008 */
[----:B------:R-:W-:Y:S01]  /*1d960*/  IMAD.MOV.U32 R120, RZ, RZ, R246 ;  /* 0x000000ffff787224 */ /* 0x000fe200078e00f6 */
[----:B------:R-:W-:Y:S01]  /*1d970*/  SHF.R.U32.HI R6, RZ, 0x10, R4 ;  /* 0x00000010ff067819 */ /* 0x000fe20000011604 */
[----:B------:R-:W-:Y:S01]  /*1d980*/  LDSM.16.MT88.4 R20, [R172+0x6800] ;  /* 0x00680000ac14783b */ /* 0x000fe20000004200 */
[----:B------:R-:W-:-:S02]  /*1d990*/  LOP3.LUT R7, R4, 0xff, RZ, 0xc0, !PT ;  /* 0x000000ff04077812 */ /* 0x000fc400078ec0ff */
[----:B------:R-:W-:Y:S02]  /*1d9a0*/  SHF.R.U32.HI R3, RZ, 0x8, R2 ;  /* 0x00000008ff037819 */ /* 0x000fe40000011602 */
[----:B------:R-:W-:Y:S02]  /*1d9b0*/  SHF.R.U32.HI R5, RZ, 0x18, R4 ;  /* 0x00000018ff057819 */ /* 0x000fe40000011604 */
[----:B------:R-:W-:Y:S02]  /*1d9c0*/  LOP3.LUT R2, R6, 0xff, RZ, 0xc0, !PT ;  /* 0x000000ff06027812 */ /* 0x000fe400078ec0ff */
[----:B------:R-:W-:Y:S02]  /*1d9d0*/  PRMT R7, R7, 0x5410, R3 ;  /* 0x0000541007077816 */ /* 0x000fe40000000003 */
[----:B------:R-:W-:Y:S02]  /*1d9e0*/  PRMT R9, R2, 0x5410, R5 ;  /* 0x0000541002097816 */ /* 0x000fe40000000005 */
[----:B------:R-:W-:-:S02]  /*1d9f0*/  LOP3.LUT R2, R0, 0xffff, RZ, 0xc0, !PT ;  /* 0x0000ffff00027812 */ /* 0x000fc400078ec0ff */
[--C-:B------:R-:W-:Y:S02]  /*1da00*/  SHF.R.U32.HI R3, RZ, 0x10, R0.reuse ;  /* 0x00000010ff037819 */ /* 0x100fe40000011600 */
[----:B------:R-:W-:Y:S02]  /*1da10*/  LOP3.LUT R6, R0, 0xff, RZ, 0xc0, !PT ;  /* 0x000000ff00067812 */ /* 0x000fe400078ec0ff */
[----:B------:R-:W-:Y:S01]  /*1da20*/  SHF.R.U32.HI R5, RZ, 0x18, R0 ;  /* 0x00000018ff057819 */ /* 0x000fe20000011600 */
[----:B------:R-:W-:Y:S01]  /*1da30*/  HSET2.LE.AND R0, R7, R229, PT ;  /* 0x000000e507007233 */ /* 0x000fe20003803000 */
[----:B------:R-:W-:Y:S02]  /*1da40*/  IMAD.MOV.U32 R236, RZ, RZ, R92 ;  /* 0x000000ffffec7224 */ /* 0x000fe400078e005c */
[----:B------:R-:W-:Y:S02]  /*1da50*/  IMAD.MOV.U32 R247, RZ, RZ, R93 ;  /* 0x000000fffff77224 */ /* 0x000fe400078e005d */
[----:B------:R-:W-:Y:S01]  /*1da60*/  LOP3.LUT R8, R0, R244, RZ, 0xc0, !PT ;  /* 0x000000f400087212 */ /* 0x000fe200078ec0ff */
[----:B------:R-:W-:-:S02]  /*1da70*/  IMAD.MOV.U32 R245, RZ, RZ, R94 ;  /* 0x000000fffff57224 */ /* 0x000fc400078e005e */
[----:B------:R-:W-:Y:S02]  /*1da80*/  IMAD.MOV.U32 R244, RZ, RZ, R95 ;  /* 0x000000fffff47224 */ /* 0x000fe400078e005f */
[----:B------:R-:W-:Y:S02]  /*1da90*/  IMAD.MOV.U32 R92, RZ, RZ, R26 ;  /* 0x000000ffff5c7224 */ /* 0x000fe400078e001a */
[----:B------:R-:W-:Y:S02]  /*1daa0*/  IMAD.MOV.U32 R93, RZ, RZ, R27 ;  /* 0x000000ffff5d7224 */ /* 0x000fe400078e001b */
[----:B------:R-:W-:Y:S02]  /*1dab0*/  IMAD.MOV.U32 R94, RZ, RZ, R24 ;  /* 0x000000ffff5e7224 */ /* 0x000fe400078e0018 */
[----:B------:R-:W-:Y:S02]  /*1dac0*/  IMAD.MOV.U32 R95, RZ, RZ, R25 ;  /* 0x000000ffff5f7224 */ /* 0x000fe400078e0019 */
[----:B------:R-:W2:Y:S01]  /*1dad0*/  LDSM.16.MT88.4 R24, [R169+0x6800] ;  /* 0x00680000a918783b */ /* 0x000ea20000004200 */
[----:B------:R-:W-:Y:S01]  /*1dae0*/  LOP3.LUT R4, R11, 0xff, RZ, 0xc0, !PT ;  /* 0x000000ff0b047812 */ /* 0x000fe200078ec0ff */
[----:B------:R-:W-:-:S03]  /*1daf0*/  HSET2.LE.AND R0, R9, R229, PT ;  /* 0x000000e509007233 */ /* 0x000fc60003803000 */
[----:B------:R-:W-:Y:S02]  /*1db00*/  PRMT R12, R4, 0x5410, R12 ;  /* 0x00005410040c7816 */ /* 0x000fe4000000000c */
[----:B------:R-:W-:Y:S02]  /*1db10*/  SHF.R.U32.HI R4, RZ, 0x8, R2 ;  /* 0x00000008ff047819 */ /* 0x000fe40000011602 */
[----:B------:R-:W-:Y:S01]  /*1db20*/  LOP3.LUT R2, R3, 0xff, RZ, 0xc0, !PT ;  /* 0x000000ff03027812 */ /* 0x000fe200078ec0ff */
[----:B------:R-:W-:Y:S01]  /*1db30*/  IMAD.MOV.U32 R246, RZ, RZ, R129 ;  /* 0x000000fffff67224 */ /* 0x000fe200078e0081 */
[----:B------:R-:W-:Y:S01]  /*1db40*/  LOP3.LUT R9, R0, R122, RZ, 0xc0, !PT ;  /* 0x0000007a00097212 */ /* 0x000fe200078ec0ff */
[----:B------:R-:W-:Y:S01]  /*1db50*/  IMAD.MOV.U32 R122, RZ, RZ, R123 ;  /* 0x000000ffff7a7224 */ /* 0x000fe200078e007b */
[----:B------:R-:W-:Y:S01]  /*1db60*/  PRMT R5, R2, 0x5410, R5 ;  /* 0x0000541002057816 */ /* 0x000fe20000000005 */
[--C-:B------:R-:W-:Y:S01]  /*1db70*/  HSET2.LE.AND R0, R14, R229.reuse, PT ;  /* 0x000000e50e007233 */ /* 0x100fe20003803000 */
[----:B------:R-:W-:Y:S01]  /*1db80*/  PRMT R4, R6, 0x5410, R4 ;  /* 0x0000541006047816 */ /* 0x000fe20000000004 */
[----:B------:R-:W-:-:S02]  /*1db90*/  HSET2.LE.AND R2, R13, R229, PT ;  /* 0x000000e50d027233 */ /* 0x000fc40003803000 */
[--C-:B------:R-:W-:Y:S01]  /*1dba0*/  HSET2.LE.AND R3, R10, R229.reuse, PT ;  /* 0x000000e50a037233 */ /* 0x100fe20003803000 */
[----:B------:R-:W-:Y:S01]  /*1dbb0*/  IMAD.MOV.U32 R123, RZ, RZ, R246 ;  /* 0x000000ffff7b7224 */ /* 0x000fe200078e00f6 */
[----:B------:R-:W-:Y:S01]  /*1dbc0*/  LOP3.LUT R10, R0, R122, RZ, 0xc0, !PT ;  /* 0x0000007a000a7212 */ /* 0x000fe200078ec0ff */
[----:B------:R-:W-:Y:S01]  /*1dbd0*/  IMAD.MOV.U32 R129, RZ, RZ, R177 ;  /* 0x000000ffff817224 */ /* 0x000fe200078e00b1 */
[----:B------:R-:W-:Y:S01]  /*1dbe0*/  LOP3.LUT R11, R2, R175, RZ, 0xc0, !PT ;  /* 0x000000af020b7212 */ /* 0x000fe200078ec0ff */
[----:B------:R-:W-:Y:S01]  /*1dbf0*/  IMAD.MOV.U32 R246, RZ, RZ, R92 ;  /* 0x000000fffff67224 */ /* 0x000fe200078e005c */
[----:B------:R-:W-:Y:S01]  /*1dc00*/  LOP3.LUT R6, R3, R65, RZ, 0xc0, !PT ;  /* 0x0000004103067212 */ /* 0x000fe200078ec0ff */
[----:B------:R-:W-:Y:S01]  /*1dc10*/  IMAD.MOV.U32 R92, RZ, RZ, R93 ;  /* 0x000000ffff5c7224 */ /* 0x000fe200078e005d */
[--C-:B------:R-:W-:Y:S01]  /*1dc20*/  HSET2.LE.AND R0, R12, R229.reuse, PT ;  /* 0x000000e50c007233 */ /* 0x100fe20003803000 */
[----:B------:R-:W-:Y:S01]  /*1dc30*/  IMAD.MOV.U32 R93, RZ, RZ, R94 ;  /* 0x000000ffff5d7224 */ /* 0x000fe200078e005e */
[----:B------:R-:W-:-:S02]  /*1dc40*/  HSET2.LE.AND R2, R4, R229, PT ;  /* 0x000000e504027233 */ /* 0x000fc40003803000 */
[----:B------:R-:W-:Y:S01]  /*1dc50*/  HSET2.LE.AND R3, R5, R229, PT ;  /* 0x000000e505037233 */ /* 0x000fe20003803000 */
[----:B------:R-:W-:Y:S01]  /*1dc60*/  IMAD.MOV.U32 R94, RZ, RZ, R95 ;  /* 0x000000ffff5e7224 */ /* 0x000fe200078e005f */
[----:B------:R-:W3:Y:S01]  /*1dc70*/  LDSM.16.MT88.4 R12, [R171+0x6800] ;  /* 0x00680000ab0c783b */ /* 0x000ee20000004200 */
[----:B------:R-:W-:Y:S01]  /*1dc80*/  IMAD.MOV.U32 R95, RZ, RZ, R129 ;  /* 0x000000ffff5f7224 */ /* 0x000fe200078e0081 */
[----:B------:R-:W-:Y:S01]  /*1dc90*/  LOP3.LUT R7, R0, R64, RZ, 0xc0, !PT ;  /* 0x0000004000077212 */ /* 0x000fe200078ec0ff */
[----:B------:R-:W-:Y:S01]  /*1dca0*/  IMAD.MOV.U32 R129, RZ, RZ, R130 ;  /* 0x000000ffff817224 */ /* 0x000fe200078e0082 */
[----:B------:R-:W-:Y:S01]  /*1dcb0*/  LOP3.LUT R4, R2, R73, RZ, 0xc0, !PT ;  /* 0x0000004902047212 */ /* 0x000fe200078ec0ff */
[----:B------:R-:W-:Y:S01]  /*1dcc0*/  IMAD.MOV.U32 R130, RZ, RZ, R131 ;  /* 0x000000ffff827224 */ /* 0x000fe200078e0083 */
[----:B------:R-:W-:Y:S01]  /*1dcd0*/  LOP3.LUT R5, R3, R66, RZ, 0xc0, !PT ;  /* 0x0000004203057212 */ /* 0x000fe200078ec0ff */
        /* <DEDUP_REMOVED lines=13> */
[----:B------:R-:W-:Y:S02]  /*1ddb0*/  IMAD.MOV.U32 R130, RZ, RZ, R137 ;  /* 0x000000ffff827224 */ /* 0x000fe400078e0089 */
[----:B------:R-:W-:-:S02]  /*1ddc0*/  IMAD.MOV.U32 R131, RZ, RZ, R138 ;  /* 0x000000ffff837224 */ /* 0x000fc400078e008a */
[----:B------:R-:W-:-:S03]  /*1ddd0*/  IMAD.MOV.U32 R2, RZ, RZ, R139 ;  /* 0x000000ffff027224 */ /* 0x000fc600078e008b */
[----:B------:R-:W-:Y:S07]  /*1dde0*/  HMMA.16816.F32.BF16 R136, R8, R24, R44 ;  /* 0x000000180888723c */ /* 0x000fee000004182c */
[----:B------:R-:W-:Y:S02]  /*1ddf0*/  IMAD.MOV.U32 R24, RZ, RZ, R18 ;  /* 0x000000ffff187224 */ /* 0x000fe400078e0012 */
[----:B------:R-:W-:Y:S02]  /*1de00*/  IMAD.MOV.U32 R25, RZ, RZ, R19 ;  /* 0x000000ffff197224 */ /* 0x000fe400078e0013 */
[----:B------:R-:W2:Y:S01]  /*1de10*/  LDSM.16.MT88.4 R16, [R170+0x6800] ;  /* 0x00680000aa10783b */ /* 0x000ea20000004200 */
[----:B------:R-:W-:Y:S01]  /*1de20*/  IMAD.U32 R0, RZ, RZ, UR37 ;  /* 0x00000025ff007e24 */ /* 0x000fe2000f8e00ff */
[----:B---3--:R-:W-:Y:S04]  /*1de30*/  HMMA.16816.F32.BF16 R44, R4, R14, R80 ;  /* 0x0000000e042c723c */ /* 0x008fe80000041850 */
[----:B------:R-:W-:Y:S01]  /*1de40*/  LOP3.LUT R0, R25, UR5, R0, 0x96, !PT ;  /* 0x0000000519007c12 */ /* 0x000fe2000f8e9600 */
[----:B------:R-:W-:-:S02]  /*1de50*/  IMAD.MOV.U32 R3, RZ, RZ, R72 ;  /* 0x000000ffff037224 */ /* 0x000fc400078e0048 */
[----:B------:R-:W-:Y:S01]  /*1de60*/  IMAD.MOV.U32 R34, RZ, RZ, R75 ;  /* 0x000000ffff227224 */ /* 0x000fe200078e004b */
[----:B------:R-:W-:Y:S01]  /*1de70*/  HMMA.16816.F32.BF16 R116, R8, R26, R116 ;  /* 0x0000001a0874723c */ /* 0x000fe20000041874 */
[----:B------:R-:W-:-:S07]  /*1de80*/  IMAD.MOV.U32 R35, RZ, RZ, R74 ;  /* 0x000000ffff237224 */ /* 0x000fce00078e004a */
[----:B------:R-:W-:Y:S01]  /*1de90*/  HMMA.16816.F32.BF16 R112, R8, R20, R112 ;  /* 0x000000140870723c */ /* 0x000fe20000041870 */
[----:B------:R-:W-:-:S07]  /*1dea0*/  IMAD.MOV.U32 R33, RZ, RZ, R67 ;  /* 0x000000ffff217224 */ /* 0x000fce00078e0043 */
[C---:B------:R-:W-:Y:S08]  /*1deb0*/  HMMA.16816.F32.BF16 R108, R8.reuse, R22, R108 ;  /* 0x00000016086c723c */ /* 0x040ff0000004186c */
[C---:B------:R-:W-:Y:S08]  /*1dec0*/  HMMA.16816.F32.BF16 R96, R8.reuse, R12, R96 ;  /* 0x0000000c0860723c */ /* 0x040ff00000041860 */
[C---:B--2---:R-:W-:Y:S08]  /*1ded0*/  HMMA.16816.F32.BF16 R104, R8.reuse, R16, R104 ;  /* 0x000000100868723c */ /* 0x044ff00000041868 */
[C---:B------:R-:W-:Y:S08]  /*1dee0*/  HMMA.16816.F32.BF16 R100, R8.reuse, R18, R100 ;  /* 0x000000120864723c */ /* 0x040ff00000041864 */
[----:B------:R-:W-:Y:S07]  /*1def0*/  HMMA.16816.F32.BF16 R80, R8, R14, R76 ;  /* 0x0000000e0850723c */ /* 0x000fee000004184c */
[----:B------:R-:W-:Y:S01]  /*1df00*/  IMAD.WIDE.U32 R8, R0, -0x326172a9, RZ ;  /* 0xcd9e8d5700087825 */ /* 0x000fe200078e00ff */
[----:B------:R-:W-:Y:S04]  /*1df10*/  HMMA.16816.F32.BF16 R72, R4, R26, R60 ;  /* 0x0000001a0448723c */ /* 0x000fe8000004183c */
[----:B------:R-:W-:-:S04]  /*1df20*/  LOP3.LUT R0, R29, UR27, R8, 0x96, !PT ;  /* 0x0000001b1d007c12 */ /* 0x000fc8000f8e9608 */
[C---:B------:R-:W-:Y:S08]  /*1df30*/  HMMA.16816.F32.BF16 R60, R4.reuse, R22, R52 ;  /* 0x00000016043c723c */ /* 0x040ff00000041834 */
[C---:B------:R-:W-:Y:S07]  /*1df40*/  HMMA.16816.F32.BF16 R52, R4.reuse, R18, R88 ;  /* 0x000000120434723c */ /* 0x040fee0000041858 */
[----:B------:R-:W-:Y:S01]  /*1df50*/  IMAD.MOV.U32 R91, RZ, RZ, R2 ;  /* 0x000000ffff5b7224 */ /* 0x000fe200078e0002 */
[----:B------:R-:W-:Y:S01]  /*1df60*/  LOP3.LUT R2, R9, UR29, R202, 0x96, !PT ;  /* 0x0000001d09027c12 */ /* 0x000fe2000f8e96ca */
[----:B------:R-:W-:Y:S01]  /*1df70*/  HMMA.16816.F32.BF16 R64, R4, R20, R56 ;  /* 0x000000140440723c */ /* 0x000fe20000041838 */
[----:B------:R-:W-:Y:S01]  /*1df80*/  IMAD.MOV.U32 R90, RZ, RZ, R3 ;  /* 0x000000ffff5a7224 */ /* 0x000fe200078e0003 */
[----:B------:R-:W-:Y:S02]  /*1df90*/  LDSM.16.MT88.4 R20, [R170+0x7000] ;  /* 0x00700000aa14783b */ /* 0x000fe40000004200 */
[----:B------:R-:W-:-:S04]  /*1dfa0*/  IMAD.WIDE.U32 R2, R2, -0x2daee0ad, RZ ;  /* 0xd2511f5302027825 */ /* 0x000fc800078e00ff */
[C---:B------:R-:W-:Y:S01]  /*1dfb0*/  HMMA.16816.F32.BF16 R56, R4.reuse, R16, R48 ;  /* 0x000000100438723c */ /* 0x040fe20000041830 */
[----:B------:R-:W-:Y:S01]  /*1dfc0*/  LOP3.LUT R3, R3, UR26, R30, 0x96, !PT ;  /* 0x0000001a03037c12 */ /* 0x000fe2000f8e961e */
[----:B------:R-:W-:Y:S01]  /*1dfd0*/  IMAD.MOV.U32 R25, RZ, RZ, R33 ;  /* 0x000000ffff197224 */ /* 0x000fe200078e0021 */
[----:B------:R-:W-:Y:S05]  /*1dfe0*/  LDSM.16.MT88.4 R16, [R172+0x7000] ;  /* 0x00700000ac10783b */ /* 0x000fea0000004200 */
[----:B------:R-:W-:Y:S01]  /*1dff0*/  HMMA.16816.F32.BF16 R48, R4, R12, R84 ;  /* 0x0000000c0430723c */ /* 0x000fe20000041854 */
[----:B------:R-:W-:Y:S01]  /*1e000*/  IMAD.MOV.U32 R24, RZ, RZ, R34 ;  /* 0x000000ffff187224 */ /* 0x000fe200078e0022 */
[----:B------:R-:W2:Y:S05]  /*1e010*/  LDSM.16.MT88.4 R12, [R169+0x7000] ;  /* 0x00700000a90c783b */ /* 0x000eaa0000004200 */
[----:B------:R-:W-:-:S05]  /*1e020*/  IMAD.WIDE.U32 R6, R0, -0x2daee0ad, RZ ;  /* 0xd2511f5300067825 */ /* 0x000fca00078e00ff */
        /* <DEDUP_REMOVED lines=8> */
[----:B------:R-:W-:-:S03]  /*1e0b0*/  LOP3.LUT R4, R5, UR22, R6, 0x96, !PT ;  /* 0x0000001605047c12 */ /* 0x000fc6000f8e9606 */
[----:B------:R-:W-:-:S04]  /*1e0c0*/  IMAD.WIDE.U32 R2, R2, -0x326172a9, RZ ;  /* 0xcd9e8d5702027825 */ /* 0x000fc800078e00ff */
[----:B------:R-:W-:Y:S01]  /*1e0d0*/  IMAD.WIDE.U32 R10, R4, -0x326172a9, RZ ;  /* 0xcd9e8d57040a7825 */ /* 0x000fe200078e00ff */
[----:B------:R-:W-:-:S03]  /*1e0e0*/  LOP3.LUT R0, R2, 0xffff, RZ, 0xc0, !PT ;  /* 0x0000ffff02007812 */ /* 0x000fc600078ec0ff */
[----:B------:R-:W-:Y:S01]  /*1e0f0*/  IMAD.MOV.U32 R89, RZ, RZ, R35 ;  /* 0x000000ffff597224 */ /* 0x000fe200078e0023 */
[----:B------:R-:W-:Y:S01]  /*1e100*/  SHF.R.U32.HI R5, RZ, 0x8, R0 ;  /* 0x00000008ff057819 */ /* 0x000fe20000011600 */
[----:B------:R-:W3:Y:S01]  /*1e110*/  LDSM.16.MT88.4 R32, [R171+0x7000] ;  /* 0x00700000ab20783b */ /* 0x000ee20000004200 */
[----:B------:R-:W-:Y:S02]  /*1e120*/  LOP3.LUT R0, R3, UR8, R10, 0x96, !PT ;  /* 0x0000000803007c12 */ /* 0x000fe4000f8e960a */
[----:B------:R-:W-:Y:S02]  /*1e130*/  LOP3.LUT R4, R2, 0xff, RZ, 0xc0, !PT ;  /* 0x000000ff02047812 */ /* 0x000fe400078ec0ff */
[--C-:B------:R-:W-:Y:S02]  /*1e140*/  SHF.R.U32.HI R6, RZ, 0x10, R2.reuse ;  /* 0x00000010ff067819 */ /* 0x100fe40000011602 */
[----:B------:R-:W-:Y:S02]  /*1e150*/  SHF.R.U32.HI R7, RZ, 0x18, R2 ;  /* 0x00000018ff077819 */ /* 0x000fe40000011602 */
[----:B------:R-:W-:-:S04]  /*1e160*/  LOP3.LUT R2, R0, 0xffff, RZ, 0xc0, !PT ;  /* 0x0000ffff00027812 */ /* 0x000fc800078ec0ff */
[----:B------:R-:W-:Y:S02]  /*1e170*/  SHF.R.U32.HI R3, RZ, 0x8, R2 ;  /* 0x00000008ff037819 */ /* 0x000fe40000011602 */
[----:B------:R-:W-:-:S04]  /*1e180*/  LOP3.LUT R2, R0, 0xff, RZ, 0xc0, !PT ;  /* 0x000000ff00027812 */ /* 0x000fc800078ec0ff */
[----:B------:R-:W-:Y:S02]  /*1e190*/  PRMT R3, R2, 0x5410, R3 ;  /* 0x0000541002037816 */ /* 0x000fe40000000003 */
[--C-:B------:R-:W-:Y:S02]  /*1e1a0*/  SHF.R.U32.HI R2, RZ, 0x10, R0.reuse ;  /* 0x00000010ff027819 */ /* 0x100fe40000011600 */
[----:B------:R-:W-:Y:S02]  /*1e1b0*/  PRMT R10, R4, 0x5410, R5 ;  /* 0x00005410040a7816 */ /* 0x000fe40000000005 */
[----:B------:R-:W-:Y:S02]  /*1e1c0*/  SHF.R.U32.HI R5, RZ, 0x18, R0 ;  /* 0x00000018ff057819 */ /* 0x000fe40000011600 */
[----:B------:R-:W-:Y:S02]  /*1e1d0*/  LOP3.LUT R2, R2, 0xff, RZ, 0xc0, !PT ;  /* 0x000000ff02027812 */ /* 0x000fe400078ec0ff */
[----:B------:R-:W-:Y:S01]  /*1e1e0*/  LOP3.LUT R4, R6, 0xff, RZ, 0xc0, !PT ;  /* 0x000000ff06047812 */ /* 0x000fe200078ec0ff */
[----:B------:R-:W-:Y:S01]  /*1e1f0*/  HSET2.LE.AND R0, R3, R229, PT ;  /* 0x000000e503007233 */ /* 0x000fe20003803000 */
[----:B------:R-:W-:-:S02]  /*1e200*/  PRMT R2, R2, 0x5410, R5 ;  /* 0x0000541002027816 */ /* 0x000fc40000000005 */
[----:B------:R-:W-:Y:S02]  /*1e210*/  PRMT R3, R4, 0x5410, R7 ;  /* 0x0000541004037816 */ /* 0x000fe40000000007 */
[----:B------:R-:W-:Y:S01]  /*1e220*/  LOP3.LUT R4, R0, R230, RZ, 0xc0, !PT ;  /* 0x000000e600047212 */ /* 0x000fe200078ec0ff */
[--C-:B------:R-:W-:Y:S02]  /*1e230*/  HSET2.LE.AND R0, R2, R229.reuse, PT ;  /* 0x000000e502007233 */ /* 0x100fe40003803000 */
[--C-:B------:R-:W-:Y:S02]  /*1e240*/  HSET2.LE.AND R2, R10, R229.reuse, PT ;  /* 0x000000e50a027233 */ /* 0x100fe40003803000 */
[----:B------:R-:W-:Y:S01]  /*1e250*/  HSET2.LE.AND R3, R3, R229, PT ;  /* 0x000000e503037233 */ /* 0x000fe20003803000 */
[----:B------:R-:W-:Y:S01]  /*1e260*/  IMAD.MOV.U32 R88, RZ, RZ, R174 ;  /* 0x000000ffff587224 */ /* 0x000fe200078e00ae */
[----:B------:R-:W-:Y:S02]  /*1e270*/  LOP3.LUT R5, R0, R231, RZ, 0xc0, !PT ;  /* 0x000000e700057212 */ /* 0x000fe400078ec0ff */
[----:B------:R-:W-:-:S02]  /*1e280*/  LOP3.LUT R6, R2, R201, RZ, 0xc0, !PT ;  /* 0x000000c902067212 */ /* 0x000fc400078ec0ff */
[----:B------:R-:W-:Y:S02]  /*1e290*/  LOP3.LUT R7, R3, R200, RZ, 0xc0, !PT ;  /* 0x000000c803077212 */ /* 0x000fe400078ec0ff */
[----:B------:R-:W-:Y:S02]  /*1e2a0*/  LOP3.LUT R2, R9, UR29, R88, 0x96, !PT ;  /* 0x0000001d09027c12 */ /* 0x000fe4000f8e9658 */
[----:B------:R-:W-:-:S03]  /*1e2b0*/  LOP3.LUT R0, R37, UR27, R8, 0x96, !PT ;  /* 0x0000001b25007c12 */ /* 0x000fc6000f8e9608 */
[----:B--2---:R-:W-:Y:S01]  /*1e2c0*/  HMMA.16816.F32.BF16 R92, R4, R12, R92 ;  /* 0x0000000c045c723c */ /* 0x004fe2000004185c */
[----:B------:R-:W-:-:S07]  /*1e2d0*/  IMAD.WIDE.U32 R2, R2, -0x2daee0ad, RZ ;  /* 0xd2511f5302027825 */ /* 0x000fce00078e00ff */
[----:B------:R-:W-:Y:S01]  /*1e2e0*/  HMMA.16816.F32.BF16 R72, R4, R14, R72 ;  /* 0x0000000e0448723c */ /* 0x000fe20000041848 */
[----:B------:R-:W-:-:S07]  /*1e2f0*/  LOP3.LUT R3, R3, UR26, R248, 0x96, !PT ;  /* 0x0000001a03037c12 */ /* 0x000fce000f8e96f8 */
[C---:B------:R-:W-:Y:S08]  /*1e300*/  HMMA.16816.F32.BF16 R64, R4.reuse, R16, R64 ;  /* 0x000000100440723c */ /* 0x040ff00000041840 */
[C---:B------:R-:W-:Y:S08]  /*1e310*/  HMMA.16816.F32.BF16 R60, R4.reuse, R18, R60 ;  /* 0x00000012043c723c */ /* 0x040ff0000004183c */
[C---:B------:R-:W-:Y:S08]  /*1e320*/  HMMA.16816.F32.BF16 R56, R4.reuse, R20, R56 ;  /* 0x000000140438723c */ /* 0x040ff00000041838 */
[C---:B------:R-:W-:Y:S08]  /*1e330*/  HMMA.16816.F32.BF16 R52, R4.reuse, R22, R52 ;  /* 0x000000160434723c */ /* 0x040ff00000041834 */
[C---:B---3--:R-:W-:Y:S08]  /*1e340*/  HMMA.16816.F32.BF16 R48, R4.reuse, R32, R48 ;  /* 0x000000200430723c */ /* 0x048ff00000041830 */
[----:B------:R-:W-:Y:S07]  /*1e350*/  HMMA.16816.F32.BF16 R200, R4, R34, R44 ;  /* 0x0000002204c8723c */ /* 0x000fee000004182c */
[----:B------:R-:W-:-:S05]  /*1e360*/  IMAD.WIDE.U32 R4, R0, -0x2daee0ad, RZ ;  /* 0xd2511f5300047825 */ /* 0x000fca00078e00ff */
[----:B------:R-:W-:Y:S01]  /*1e370*/  LOP3.LUT R0, R5, UR24, R2, 0x96, !PT ;  /* 0x0000001805007c12 */ /* 0x000fe2000f8e9602 */
[----:B------:R-:W-:-:S04]  /*1e380*/  IMAD.WIDE.U32 R2, R3, -0x326172a9, RZ ;  /* 0xcd9e8d5703027825 */ /* 0x000fc800078e00ff */
[----:B------:R-:W-:Y:S01]  /*1e390*/  IMAD.WIDE.U32 R6, R0, -0x326172a9, RZ ;  /* 0xcd9e8d5700067825 */ /* 0x000fe200078e00ff */
[----:B------:R-:W-:-:S04]  /*1e3a0*/  LOP3.LUT R3, R3, UR25, R36, 0x96, !PT ;  /* 0x0000001903037c12 */ /* 0x000fc8000f8e9624 */
[----:B------:R-:W-:Y:S01]  /*1e3b0*/  LOP3.LUT R0, R7, UR23, R2, 0x96, !PT ;  /* 0x0000001707007c12 */ /* 0x000fe2000f8e9602 */
[----:B------:R-:W-:Y:S02]  /*1e3c0*/  IMAD.MOV.U32 R88, RZ, RZ, R24 ;  /* 0x000000ffff587224 */ /* 0x000fe400078e0018 */
[----:B------:R-:W-:Y:S02]  /*1e3d0*/  IMAD.MOV.U32 R87, RZ, RZ, R25 ;  /* 0x000000ffff577224 */ /* 0x000fe400078e0019 */
[----:B------:R-:W-:-:S04]  /*1e3e0*/  IMAD.WIDE.U32 R2, R3, -0x2daee0ad, RZ ;  /* 0xd2511f5303027825 */ /* 0x000fc800078e00ff */
[----:B------:R-:W-:Y:S01]  /*1e3f0*/  IMAD.WIDE.U32 R24, R0, -0x2daee0ad, RZ ;  /* 0xd2511f5300187825 */ /* 0x000fe200078e00ff */
[----:B------:R-:W-:-:S04]  /*1e400*/  LOP3.LUT R0, R3, UR22, R4, 0x96, !PT ;  /* 0x0000001603007c12 */ /* 0x000fc8000f8e9604 */
[----:B------:R-:W-:Y:S01]  /*1e410*/  LOP3.LUT R2, R25, UR12, R2, 0x96, !PT ;  /* 0x0000000c19027c12 */ /* 0x000fe2000f8e9602 */
[----:B------:R-:W-:-:S04]  /*1e420*/  IMAD.WIDE.U32 R4, R0, -0x326172a9, RZ ;  /* 0xcd9e8d5700047825 */ /* 0x000fc800078e00ff */
[----:B------:R-:W-:Y:S01]  /*1e430*/  IMAD.WIDE.U32 R2, R2, -0x326172a9, RZ ;  /* 0xcd9e8d5702027825 */ /* 0x000fe200078e00ff */
[----:B------:R-:W-:-:S04]  /*1e440*/  LOP3.LUT R25, R5, UR13, R6, 0x96, !PT ;  /* 0x0000000d05197c12 */ /* 0x000fc8000f8e9606 */
[----:B------:R-:W-:Y:S02]  /*1e450*/  SHF.R.U32.HI R5, RZ, 0x10, R2 ;  /* 0x00000010ff057819 */ /* 0x000fe40000011602 */
[----:B------:R-:W-:Y:S02]  /*1e460*/  LOP3.LUT R0, R3, UR8, R4, 0x96, !PT ;  /* 0x0000000803007c12 */ /* 0x000fe4000f8e9604 */
[C---:B------:R-:W-:Y:S02]  /*1e470*/  LOP3.LUT R3, R2.reuse, 0xffff, RZ, 0xc0, !PT ;  /* 0x0000ffff02037812 */ /* 0x040fe400078ec0ff */
[----:B------:R-:W-:Y:S02]  /*1e480*/  LOP3.LUT R6, R2, 0xff, RZ, 0xc0, !PT ;  /* 0x000000ff02067812 */ /* 0x000fe400078ec0ff */
[----:B------:R-:W-:Y:S02]  /*1e490*/  SHF.R.U32.HI R4, RZ, 0x18, R2 ;  /* 0x00000018ff047819 */ /* 0x000fe40000011602 */
[----:B------:R-:W-:-:S02]  /*1e4a0*/  LOP3.LUT R2, R5, 0xff, RZ, 0xc0, !PT ;  /* 0x000000ff05027812 */ /* 0x000fc400078ec0ff */
[----:B------:R-:W-:Y:S02]  /*1e4b0*/  SHF.R.U32.HI R3, RZ, 0x8, R3 ;  /* 0x00000008ff037819 */ /* 0x000fe40000011603 */
[----:B------:R-:W-:Y:S02]  /*1e4c0*/  PRMT R8, R2, 0x5410, R4 ;  /* 0x0000541002087816 */ /* 0x000fe40000000004 */
[----:B------:R-:W-:Y:S02]  /*1e4d0*/  LOP3.LUT R2, R0, 0xffff, RZ, 0xc0, !PT ;  /* 0x0000ffff00027812 */ /* 0x000fe400078ec0ff */
[----:B------:R-:W-:Y:S02]  /*1e4e0*/  PRMT R7, R6, 0x5410, R3 ;  /* 0x0000541006077816 */ /* 0x000fe40000000003 */
[----:B------:R-:W-:Y:S02]  /*1e4f0*/  SHF.R.U32.HI R3, RZ, 0x10, R0 ;  /* 0x00000010ff037819 */ /* 0x000fe40000011600 */
[----:B------:R-:W-:-:S02]  /*1e500*/  LOP3.LUT R6, R0, 0xff, RZ, 0xc0, !PT ;  /* 0x000000ff00067812 */ /* 0x000fc400078ec0ff */
[----:B------:R-:W-:Y:S01]  /*1e510*/  SHF.R.U32.HI R4, RZ, 0x8, R2 ;  /* 0x00000008ff047819 */ /* 0x000fe20000011602 */
[----:B------:R-:W-:Y:S01]  /*1e520*/  IMAD.MOV.U32 R86, RZ, RZ, R173 ;  /* 0x000000ffff567224 */ /* 0x000fe200078e00ad */
[----:B------:R-:W-:Y:S01]  /*1e530*/  SHF.R.U32.HI R5, RZ, 0x18, R0 ;  /* 0x00000018ff057819 */ /* 0x000fe20000011600 */
[--C-:B------:R-:W-:Y:S01]  /*1e540*/  HSET2.LE.AND R0, R7, R229.reuse, PT ;  /* 0x000000e507007233 */ /* 0x100fe20003803000 */
[----:B------:R-:W-:Y:S02]  /*1e550*/  LOP3.LUT R2, R3, 0xff, RZ, 0xc0, !PT ;  /* 0x000000ff03027812 */ /* 0x000fe400078ec0ff */
[----:B------:R-:W-:Y:S02]  /*1e560*/  PRMT R4, R6, 0x5410, R4 ;  /* 0x0000541006047816 */ /* 0x000fe40000000004 */
[----:B------:R-:W-:Y:S01]  /*1e570*/  LOP3.LUT R6, R0, R86, RZ, 0xc0, !PT ;  /* 0x0000005600067212 */ /* 0x000fe200078ec0ff */
[----:B------:R-:W-:Y:S01]  /*1e580*/  IMAD.MOV.U32 R86, RZ, RZ, R87 ;  /* 0x000000ffff567224 */ /* 0x000fe200078e0057 */
[----:B------:R-:W-:Y:S01]  /*1e590*/  PRMT R3, R2, 0x5410, R5 ;  /* 0x0000541002037816 */ /* 0x000fe20000000005 */
[----:B------:R-:W-:Y:S01]  /*1e5a0*/  IMAD.MOV.U32 R87, RZ, RZ, R88 ;  /* 0x000000ffff577224 */ /* 0x000fe200078e0058 */
[----:B------:R-:W-:Y:S01]  /*1e5b0*/  HSET2.LE.AND R2, R4, R229, PT ;  /* 0x000000e504027233 */ /* 0x000fe20003803000 */
[----:B------:R-:W-:-:S02]  /*1e5c0*/  IMAD.MOV.U32 R88, RZ, RZ, R89 ;  /* 0x000000ffff587224 */ /* 0x000fc400078e0059 */
[--C-:B------:R-:W-:Y:S02]  /*1e5d0*/  HSET2.LE.AND R3, R3, R229.reuse, PT ;  /* 0x000000e503037233 */ /* 0x100fe40003803000 */
[----:B------:R-:W-:Y:S02]  /*1e5e0*/  LOP3.LUT R4, R2, R87, RZ, 0xc0, !PT ;  /* 0x0000005702047212 */ /* 0x000fe400078ec0ff */
[----:B------:R-:W-:Y:S01]  /*1e5f0*/  LOP3.LUT R2, R11, UR13, R26, 0x96, !PT ;  /* 0x0000000d0b027c12 */ /* 0x000fe2000f8e961a */
[----:B------:R-:W-:Y:S01]  /*1e600*/  HSET2.LE.AND R0, R8, R229, PT ;  /* 0x000000e508007233 */ /* 0x000fe20003803000 */
[----:B------:R-:W-:-:S03]  /*1e610*/  LOP3.LUT R5, R3, R88, RZ, 0xc0, !PT ;  /* 0x0000005803057212 */ /* 0x000fc600078ec0ff */
[----:B------:R-:W-:Y:S01]  /*1e620*/  IMAD.WIDE.U32 R2, R2, -0x2daee0ad, RZ ;  /* 0xd2511f5302027825 */ /* 0x000fe200078e00ff */
[----:B------:R-:W-:-:S04]  /*1e630*/  LOP3.LUT R7, R0, R86, RZ, 0xc0, !PT ;  /* 0x0000005600077212 */ /* 0x000fc800078ec0ff */
[C---:B------:R-:W-:Y:S02]  /*1e640*/  LOP3.LUT R0, R2.reuse, 0xffff, RZ, 0xc0, !PT ;  /* 0x0000ffff02007812 */ /* 0x040fe400078ec0ff */
[----:B------:R-:W-:Y:S02]  /*1e650*/  LOP3.LUT R9, R2, 0xff, RZ, 0xc0, !PT ;  /* 0x000000ff02097812 */ /* 0x000fe400078ec0ff */
[----:B------:R-:W-:Y:S02]  /*1e660*/  SHF.R.U32.HI R8, RZ, 0x8, R0 ;  /* 0x00000008ff087819 */ /* 0x000fe40000011600 */
[----:B------:R-:W-:Y:S01]  /*1e670*/  LOP3.LUT R0, R3, UR7, R28, 0x96, !PT ;  /* 0x0000000703007c12 */ /* 0x000fe2000f8e961c */
[----:B------:R-:W-:Y:S01]  /*1e680*/  HMMA.16816.F32.BF16 R136, R4, R12, R136 ;  /* 0x0000000c0488723c */ /* 0x000fe20000041888 */
[----:B------:R-:W-:Y:S01]  /*1e690*/  SHF.R.U32.HI R3, RZ, 0x10, R2 ;  /* 0x00000010ff037819 */ /* 0x000fe20000011602 */
[----:B------:R-:W-:Y:S01]  /*1e6a0*/  IMAD.MOV.U32 R89, RZ, RZ, R90 ;  /* 0x000000ffff597224 */ /* 0x000fe200078e005a */
[----:B------:R-:W-:Y:S01]  /*1e6b0*/  SHF.R.U32.HI R11, RZ, 0x18, R2 ;  /* 0x00000018ff0b7819 */ /* 0x000fe20000011602 */
[----:B------:R-:W-:Y:S01]  /*1e6c0*/  IMAD.MOV.U32 R90, RZ, RZ, R91 ;  /* 0x000000ffff5a7224 */ /* 0x000fe200078e005b */
[----:B------:R-:W-:-:S02]  /*1e6d0*/  LOP3.LUT R2, R0, 0xffff, RZ, 0xc0, !PT ;  /* 0x0000ffff00027812 */ /* 0x000fc400078ec0ff */
[----:B------:R-:W-:Y:S01]  /*1e6e0*/  PRMT R12, R9, 0x5410, R8 ;  /* 0x00005410090c7816 */ /* 0x000fe20000000008 */
[----:B------:R-:W-:Y:S01]  /*1e6f0*/  IMAD.MOV.U32 R91, RZ, RZ, R124 ;  /* 0x000000ffff5b7224 */ /* 0x000fe200078e007c */
[----:B------:R-:W-:Y:S01]  /*1e700*/  SHF.R.U32.HI R8, RZ, 0x10, R0 ;  /* 0x00000010ff087819 */ /* 0x000fe20000011600 */
[----:B------:R-:W-:Y:S01]  /*1e710*/  IMAD.MOV.U32 R124, RZ, RZ, R125 ;  /* 0x000000ffff7c7224 */ /* 0x000fe200078e007d */
[----:B------:R-:W-:Y:S01]  /*1e720*/  LOP3.LUT R10, R0, 0xff, RZ, 0xc0, !PT ;  /* 0x000000ff000a7812 */ /* 0x000fe200078ec0ff */
[----:B------:R-:W-:Y:S01]  /*1e730*/  IMAD.MOV.U32 R125, RZ, RZ, R126 ;  /* 0x000000ffff7d7224 */ /* 0x000fe200078e007e */
[----:B------:R-:W-:Y:S01]  /*1e740*/  SHF.R.U32.HI R9, RZ, 0x18, R0 ;  /* 0x00000018ff097819 */ /* 0x000fe20000011600 */
[----:B------:R-:W-:Y:S01]  /*1e750*/  IMAD.MOV.U32 R88, RZ, RZ, R89 ;  /* 0x000000ffff587224 */ /* 0x000fe200078e0059 */
[----:B------:R-:W-:Y:S01]  /*1e760*/  SHF.R.U32.HI R0, RZ, 0x8, R2 ;  /* 0x00000008ff007819 */ /* 0x000fe20000011602 */
[----:B------:R-:W-:Y:S01]  /*1e770*/  IMAD.MOV.U32 R126, RZ, RZ, R127 ;  /* 0x000000ffff7e7224 */ /* 0x000fe200078e007f */
[----:B------:R-:W-:Y:S01]  /*1e780*/  LOP3.LUT R2, R8, 0xff, RZ, 0xc0, !PT ;  /* 0x000000ff08027812 */ /* 0x000fe200078ec0ff */
[----:B------:R-:W-:-:S02]  /*1e790*/  IMAD.MOV.U32 R89, RZ, RZ, R90 ;  /* 0x000000ffff597224 */ /* 0x000fc400078e005a */
[----:B------:R-:W-:Y:S02]  /*1e7a0*/  IMAD.MOV.U32 R127, RZ, RZ, R120 ;  /* 0x000000ffff7f7224 */ /* 0x000fe400078e0078 */
[----:B------:R-:W-:Y:S02]  /*1e7b0*/  IMAD.MOV.U32 R90, RZ, RZ, R91 ;  /* 0x000000ffff5a7224 */ /* 0x000fe400078e005b */
[----:B------:R-:W-:Y:S01]  /*1e7c0*/  IMAD.MOV.U32 R91, RZ, RZ, R124 ;  /* 0x000000ffff5b7224 */ /* 0x000fe200078e007c */
[----:B------:R-:W-:Y:S01]  /*1e7d0*/  LOP3.LUT R3, R3, 0xff, RZ, 0xc0, !PT ;  /* 0x000000ff03037812 */ /* 0x000fe200078ec0ff */
[----:B------:R-:W-:Y:S01]  /*1e7e0*/  IMAD.MOV.U32 R124, RZ, RZ, R125 ;  /* 0x000000ffff7c7224 */ /* 0x000fe200078e007d */
[----:B------:R-:W-:Y:S01]  /*1e7f0*/  PRMT R2, R2, 0x5410, R9 ;  /* 0x0000541002027816 */ /* 0x000fe20000000009 */
[----:B------:R-:W-:Y:S02]  /*1e800*/  IMAD.MOV.U32 R125, RZ, RZ, R126 ;  /* 0x000000ffff7d7224 */ /* 0x000fe400078e007e */
[----:B------:R-:W-:Y:S01]  /*1e810*/  IMAD.MOV.U32 R126, RZ, RZ, R127 ;  /* 0x000000ffff7e7224 */ /* 0x000fe200078e007f */
[----:B------:R-:W-:Y:S01]  /*1e820*/  PRMT R8, R3, 0x5410, R11 ;  /* 0x0000541003087816 */ /* 0x000fe2000000000b */
[----:B------:R-:W-:Y:S01]  /*1e830*/  IMAD.MOV.U32 R120, RZ, RZ, R121 ;  /* 0x000000ffff787224 */ /* 0x000fe200078e0079 */
[----:B------:R-:W-:Y:S01]  /*1e840*/  PRMT R0, R10, 0x5410, R0 ;  /* 0x000054100a007816 */ /* 0x000fe20000000000 */
[----:B------:R-:W-:Y:S01]  /*1e850*/  IMAD.MOV.U32 R121, RZ, RZ, R122 ;  /* 0x000000ffff797224 */ /* 0x000fe200078e007a */
[--C-:B------:R-:W-:Y:S01]  /*1e860*/  HSET2.LE.AND R2, R2, R229.reuse, PT ;  /* 0x000000e502027233 */ /* 0x100fe20003803000 */
[----:B------:R-:W-:Y:S01]  /*1e870*/  IMAD.MOV.U32 R122, RZ, RZ, R123 ;  /* 0x000000ffff7a7224 */ /* 0x000fe200078e007b */
[----:B------:R-:W-:Y:S01]  /*1e880*/  HSET2.LE.AND R3, R12, R229, PT ;  /* 0x000000e50c037233 */ /* 0x000fe20003803000 */
[----:B------:R-:W-:-:S02]  /*1e890*/  IMAD.MOV.U32 R78, RZ, RZ, R126 ;  /* 0x000000ffff4e7224 */ /* 0x000fc400078e007e */
[----:B------:R-:W-:Y:S02]  /*1e8a0*/  IMAD.MOV.U32 R123, RZ, RZ, R244 ;  /* 0x000000ffff7b7224 */ /* 0x000fe400078e00f4 */
[----:B------:R-:W-:Y:S02]  /*1e8b0*/  IMAD.MOV.U32 R244, RZ, RZ, R245 ;  /* 0x000000fffff47224 */ /* 0x000fe400078e00f5 */
[----:B------:R-:W-:Y:S02]  /*1e8c0*/  IMAD.MOV.U32 R127, RZ, RZ, R120 ;  /* 0x000000ffff7f7224 */ /* 0x000fe400078e0078 */
[----:B------:R-:W-:Y:S02]  /*1e8d0*/  IMAD.MOV.U32 R245, RZ, RZ, R128 ;  /* 0x000000fffff57224 */ /* 0x000fe400078e0080 */
[----:B------:R-:W-:Y:S01]  /*1e8e0*/  IMAD.MOV.U32 R120, RZ, RZ, R121 ;  /* 0x000000ffff787224 */ /* 0x000fe200078e0079 */
[----:B------:R-:W-:Y:S01]  /*1e8f0*/  HSET2.LE.AND R0, R0, R229, PT ;  /* 0x000000e500007233 */ /* 0x000fe20003803000 */
[----:B------:R-:W-:Y:S01]  /*1e900*/  IMAD.MOV.U32 R128, RZ, RZ, R168 ;  /* 0x000000ffff807224 */ /* 0x000fe200078e00a8 */
[----:B------:R-:W-:Y:S01]  /*1e910*/  LOP3.LUT R77, R2, R234, RZ, 0xc0, !PT ;  /* 0x000000ea024d7212 */ /* 0x000fe200078ec0ff */
[----:B------:R-:W-:-:S02]  /*1e920*/  IMAD.MOV.U32 R121, RZ, RZ, R122 ;  /* 0x000000ffff797224 */ /* 0x000fc400078e007a */
[----:B------:R-:W-:Y:S01]  /*1e930*/  IMAD.MOV.U32 R11, RZ, RZ, R78 ;  /* 0x000000ffff0b7224 */ /* 0x000fe200078e004e */
[----:B------:R-:W-:Y:S01]  /*1e940*/  LOP3.LUT R78, R3, R233, RZ, 0xc0, !PT ;  /* 0x000000e9034e7212 */ /* 0x000fe200078ec0ff */
[----:B------:R-:W-:Y:S02]  /*1e950*/  IMAD.MOV.U32 R122, RZ, RZ, R123 ;  /* 0x000000ffff7a7224 */ /* 0x000fe400078e007b */
[----:B------:R-:W-:Y:S02]  /*1e960*/  IMAD.MOV.U32 R123, RZ, RZ, R244 ;  /* 0x000000ffff7b7224 */ /* 0x000fe400078e00f4 */
[----:B------:R-:W-:Y:S01]  /*1e970*/  IMAD.WIDE.U32 R2, R25, -0x2daee0ad, RZ ;  /* 0xd2511f5319027825 */ /* 0x000fe200078e00ff */
[----:B------:R-:W-:-:S03]  /*1e980*/  LOP3.LUT R76, R0, R235, RZ, 0xc0, !PT ;  /* 0x000000eb004c7212 */ /* 0x000fc600078ec0ff */
[----:B------:R-:W-:Y:S02]  /*1e990*/  IMAD.MOV.U32 R248, RZ, RZ, R245 ;  /* 0x000000fffff87224 */ /* 0x000fe400078e00f5 */
[----:B------:R-:W-:Y:S02]  /*1e9a0*/  IMAD.MOV.U32 R245, RZ, RZ, R128 ;  /* 0x000000fffff57224 */ /* 0x000fe400078e0080 */
[----:B------:R-:W-:Y:S02]  /*1e9b0*/  IMAD.MOV.U32 R244, RZ, RZ, R129 ;  /* 0x000000fffff47224 */ /* 0x000fe400078e0081 */
[----:B------:R-:W-:Y:S02]  /*1e9c0*/  IMAD.MOV.U32 R37, RZ, RZ, R130 ;  /* 0x000000ffff257224 */ /* 0x000fe400078e0082 */
[----:B------:R-:W-:Y:S02]  /*1e9d0*/  IMAD.MOV.U32 R36, RZ, RZ, R131 ;  /* 0x000000ffff247224 */ /* 0x000fe400078e0083 */
[----:B------:R-:W-:Y:S01]  /*1e9e0*/  HMMA.16816.F32.BF16 R128, R4, R16, R112 ;  /* 0x000000100480723c */ /* 0x000fe20000041870 */
[----:B------:R-:W-:Y:S01]  /*1e9f0*/  IMAD.MOV.U32 R27, RZ, RZ, R88 ;  /* 0x000000ffff1b7224 */ /* 0x000fe200078e0058 */
[----:B------:R-:W-:Y:S01]  /*1ea00*/  LOP3.LUT R0, R3, UR7, R24, 0x96, !PT ;  /* 0x0000000703007c12 */ /* 0x000fe2000f8e9618 */
[----:B------:R-:W-:-:S02]  /*1ea10*/  IMAD.MOV.U32 R79, RZ, RZ, R120 ;  /* 0x000000ffff4f7224 */ /* 0x000fc400078e0078 */
[----:B------:R-:W-:Y:S02]  /*1ea20*/  IMAD.MOV.U32 R84, RZ, RZ, R121 ;  /* 0x000000ffff547224 */ /* 0x000fe400078e0079 */
[----:B------:R-:W-:Y:S01]  /*1ea30*/  IMAD.MOV.U32 R85, RZ, RZ, R122 ;  /* 0x000000ffff557224 */ /* 0x000fe200078e007a */
[----:B------:R-:W-:Y:S01]  /*1ea40*/  HMMA.16816.F32.BF16 R16, R4, R18, R108 ;  /* 0x000000120410723c */ /* 0x000fe2000004186c */
[----:B------:R-:W-:Y:S01]  /*1ea50*/  IMAD.MOV.U32 R88, RZ, RZ, R123 ;  /* 0x000000ffff587224 */ /* 0x000fe200078e007b */
[----:B------:R-:W-:Y:S01]  /*1ea60*/  LOP3.LUT R3, R2, 0xffff, RZ, 0xc0, !PT ;  /* 0x0000ffff02037812 */ /* 0x000fe200078ec0ff */
[----:B------:R-:W-:-:S05]  /*1ea70*/  HSET2.LE.AND R8, R8, R229, PT ;  /* 0x000000e508087233 */ /* 0x000fca0003803000 */
[----:B------:R-:W-:Y:S01]  /*1ea80*/  HMMA.16816.F32.BF16 R120, R4, R20, R104 ;  /* 0x000000140478723c */ /* 0x000fe20000041868 */
[----:B------:R-:W-:-:S07]  /*1ea90*/  SHF.R.U32.HI R3, RZ, 0x8, R3 ;  /* 0x00000008ff037819 */ /* 0x000fce0000011603 */
[----:B------:R-:W-:Y:S01]  /*1eaa0*/  HMMA.16816.F32.BF16 R108, R4, R32, R96 ;  /* 0x00000020046c723c */ /* 0x000fe20000041860 */
[----:B------:R-:W-:-:S07]  /*1eab0*/  IMAD.MOV.U32 R10, RZ, RZ, R79 ;  /* 0x000000ffff0a7224 */ /* 0x000fce00078e004f */
[C---:B------:R-:W-:Y:S01]  /*1eac0*/  HMMA.16816.F32.BF16 R44, R4.reuse, R14, R116 ;  /* 0x0000000e042c723c */ /* 0x040fe20000041874 */
[----:B------:R-:W-:Y:S01]  /*1ead0*/  LOP3.LUT R79, R8, R232, RZ, 0xc0, !PT ;  /* 0x000000e8084f7212 */ /* 0x000fe200078ec0ff */
[----:B------:R-:W-:Y:S01]  /*1eae0*/  IMAD.MOV.U32 R30, RZ, RZ, R91 ;  /* 0x000000ffff1e7224 */ /* 0x000fe200078e005b */
[----:B------:R-:W-:Y:S05]  /*1eaf0*/  LDSM.16.MT88.4 R116, [R170+0x7800] ;  /* 0x00780000aa74783b */ /* 0x000fea0000004200 */
[C---:B------:R-:W-:Y:S08]  /*1eb00*/  HMMA.16816.F32.BF16 R20, R4.reuse, R22, R100 ;  /* 0x000000160414723c */ /* 0x040ff00000041864 */
[----:B------:R-:W-:Y:S01]  /*1eb10*/  HMMA.16816.F32.BF16 R32, R4, R34, R80 ;  /* 0x000000220420723c */ /* 0x000fe20000041850 */
[----:B------:R-:W-:Y:S01]  /*1eb20*/  IMAD.MOV.U32 R31, RZ, RZ, R90 ;  /* 0x000000ffff1f7224 */ /* 0x000fe200078e005a */
[----:B------:R-:W-:Y:S05]  /*1eb30*/  LDSM.16.MT88.4 R12, [R171+0x7800] ;  /* 0x00780000ab0c783b */ /* 0x000fea0000004200 */
[----:B------:R-:W-:-:S02]  /*1eb40*/  SHF.R.U32.HI R4, RZ, 0x10, R2 ;  /* 0x00000010ff047819 */ /* 0x000fc40000011602 */
[----:B------:R-:W-:Y:S02]  /*1eb50*/  LOP3.LUT R5, R2, 0xff, RZ, 0xc0, !PT ;  /* 0x000000ff02057812 */ /* 0x000fe400078ec0ff */
[----:B------:R-:W-:Y:S02]  /*1eb60*/  SHF.R.U32.HI R6, RZ, 0x18, R2 ;  /* 0x00000018ff067819 */ /* 0x000fe40000011602 */
[----:B------:R-:W-:Y:S02]  /*1eb70*/  LOP3.LUT R4, R4, 0xff, RZ, 0xc0, !PT ;  /* 0x000000ff04047812 */ /* 0x000fe400078ec0ff */
[----:B------:R-:W-:Y:S02]  /*1eb80*/  LOP3.LUT R2, R0, 0xffff, RZ, 0xc0, !PT ;  /* 0x0000ffff00027812 */ /* 0x000fe400078ec0ff */
[----:B------:R-:W-:Y:S02]  /*1eb90*/  PRMT R8, R5, 0x5410, R3 ;  /* 0x0000541005087816 */ /* 0x000fe40000000003 */
[----:B------:R-:W-:-:S02]  /*1eba0*/  PRMT R7, R4, 0x5410, R6 ;  /* 0x0000541004077816 */ /* 0x000fc40000000006 */
[----:B------:R-:W-:Y:S02]  /*1ebb0*/  SHF.R.U32.HI R3, RZ, 0x10, R0 ;  /* 0x00000010ff037819 */ /* 0x000fe40000011600 */
[----:B------:R-:W-:Y:S02]  /*1ebc0*/  LOP3.LUT R6, R0, 0xff, RZ, 0xc0, !PT ;  /* 0x000000ff00067812 */ /* 0x000fe400078ec0ff */
[----:B------:R-:W-:Y:S02]  /*1ebd0*/  SHF.R.U32.HI R4, RZ, 0x8, R2 ;  /* 0x00000008ff047819 */ /* 0x000fe40000011602 */
[----:B------:R-:W-:Y:S02]  /*1ebe0*/  SHF.R.U32.HI R5, RZ, 0x18, R0 ;  /* 0x00000018ff057819 */ /* 0x000fe40000011600 */
[----:B------:R-:W-:Y:S01]  /*1ebf0*/  LOP3.LUT R2, R3, 0xff, RZ, 0xc0, !PT ;  /* 0x000000ff03027812 */ /* 0x000fe200078ec0ff */
[----:B------:R-:W-:Y:S01]  /*1ec00*/  IMAD.MOV.U32 R91, RZ, RZ, R124 ;  /* 0x000000ffff5b7224 */ /* 0x000fe200078e007c */
[----:B------:R-:W-:Y:S01]  /*1ec10*/  PRMT R0, R6, 0x5410, R4 ;  /* 0x0000541006007816 */ /* 0x000fe20000000004 */
[----:B------:R-:W-:Y:S01]  /*1ec20*/  IMAD.MOV.U32 R26, RZ, RZ, R89 ;  /* 0x000000ffff1a7224 */ /* 0x000fe200078e0059 */
[----:B------:R-:W-:Y:S01]  /*1ec30*/  PRMT R2, R2, 0x5410, R5 ;  /* 0x0000541002027816 */ /* 0x000fe20000000005 */
[----:B------:R-:W-:-:S02]  /*1ec40*/  IMAD.MOV.U32 R90, RZ, RZ, R125 ;  /* 0x000000ffff5a7224 */ /* 0x000fc400078e007d */
[----:B------:R-:W-:Y:S01]  /*1ec50*/  IMAD.MOV.U32 R86, RZ, RZ, R132 ;  /* 0x000000ffff567224 */ /* 0x000fe200078e0084 */
[--C-:B------:R-:W-:Y:S01]  /*1ec60*/  HSET2.LE.AND R0, R0, R229.reuse, PT ;  /* 0x000000e500007233 */ /* 0x100fe20003803000 */
[----:B------:R-:W-:Y:S02]  /*1ec70*/  IMAD.MOV.U32 R87, RZ, RZ, R133 ;  /* 0x000000ffff577224 */ /* 0x000fe400078e0085 */
[----:B------:R-:W-:Y:S02]  /*1ec80*/  IMAD.MOV.U32 R29, RZ, RZ, R134 ;  /* 0x000000ffff1d7224 */ /* 0x000fe400078e0086 */
[----:B------:R-:W-:Y:S02]  /*1ec90*/  IMAD.MOV.U32 R28, RZ, RZ, R135 ;  /* 0x000000ffff1c7224 */ /* 0x000fe400078e0087 */
[----:B------:R-:W-:Y:S01]  /*1eca0*/  IMAD.MOV.U32 R89, RZ, RZ, R127 ;  /* 0x000000ffff597224 */ /* 0x000fe200078e007f */
[----:B------:R-:W2:Y:S01]  /*1ecb0*/  LDSM.16.MT88.4 R132, [R169+0x7800] ;  /* 0x00780000a984783b */ /* 0x000ea20000004200 */
[----:B------:R-:W-:Y:S01]  /*1ecc0*/  IMAD.MOV.U32 R100, RZ, RZ, R91 ;  /* 0x000000ffff647224 */ /* 0x000fe200078e005b */
[----:B------:R-:W-:-:S02]  /*1ecd0*/  HSET2.LE.AND R2, R2, R229, PT ;  /* 0x000000e502027233 */ /* 0x000fc40003803000 */
[----:B------:R-:W3:Y:S01]  /*1ece0*/  LDSM.16.MT88.4 R124, [R172+0x7800] ;  /* 0x00780000ac7c783b */ /* 0x000ee20000004200 */
[----:B------:R-:W-:Y:S01]  /*1ecf0*/  IMAD.MOV.U32 R101, RZ, RZ, R90 ;  /* 0x000000ffff657224 */ /* 0x000fe200078e005a */
[----:B------:R-:W-:Y:S01]  /*1ed00*/  LOP3.LUT R100, R0, R100, RZ, 0xc0, !PT ;  /* 0x0000006400647212 */ /* 0x000fe200078ec0ff */
[----:B------:R-:W-:Y:S01]  /*1ed10*/  IMAD.MOV.U32 R102, RZ, RZ, R89 ;  /* 0x000000ffff667224 */ /* 0x000fe200078e0059 */
[--C-:B------:R-:W-:Y:S01]  /*1ed20*/  HSET2.LE.AND R0, R8, R229.reuse, PT ;  /* 0x000000e508007233 */ /* 0x100fe20003803000 */
[----:B------:R-:W-:Y:S01]  /*1ed30*/  IMAD.MOV.U32 R9, RZ, RZ, R86 ;  /* 0x000000ffff097224 */ /* 0x000fe200078e0056 */
[----:B------:R-:W-:Y:S01]  /*1ed40*/  LOP3.LUT R101, R2, R101, RZ, 0xc0, !PT ;  /* 0x0000006502657212 */ /* 0x000fe200078ec0ff */
[----:B------:R-:W-:Y:S01]  /*1ed50*/  IMAD.MOV.U32 R103, RZ, RZ, R88 ;  /* 0x000000ffff677224 */ /* 0x000fe200078e0058 */
[----:B------:R-:W-:Y:S01]  /*1ed60*/  HSET2.LE.AND R2, R7, R229, PT ;  /* 0x000000e507027233 */ /* 0x000fe20003803000 */
[----:B------:R-:W-:Y:S01]  /*1ed70*/  LOP3.LUT R102, R0, R102, RZ, 0xc0, !PT ;  /* 0x0000006600667212 */ /* 0x000fe200078ec0ff */
[----:B------:R-:W-:-:S02]  /*1ed80*/  FADD.FTZ R0, R9, R243 ;  /* 0x000000f309007221 */ /* 0x000fc40000010000 */
[----:B------:R-:W-:Y:S01]  /*1ed90*/  FADD.FTZ R3, R10, R242 ;  /* 0x000000f20a037221 */ /* 0x000fe20000010000 */
[----:B------:R-:W-:Y:S01]  /*1eda0*/  LOP3.LUT R103, R2, R103, RZ, 0xc0, !PT ;  /* 0x0000006702677212 */ /* 0x000fe200078ec0ff */
[----:B------:R-:W-:Y:S01]  /*1edb0*/  FADD.FTZ R5, R11, R250 ;  /* 0x000000fa0b057221 */ /* 0x000fe20000010000 */
[----:B------:R-:W-:Y:S01]  /*1edc0*/  STG.E.U16 [R40.64+-0xf0], R199 ;  /* 0xffff10c728007986 */ /* 0x000fe2000c101522 */
[----:B------:R-:W-:Y:S02]  /*1edd0*/  FADD.FTZ R2, R28, R240 ;  /* 0x000000f01c027221 */ /* 0x000fe40000010000 */
[----:B------:R-:W-:Y:S01]  /*1ede0*/  FADD.FTZ R0, R29, R0 ;  /* 0x000000001d007221 */ /* 0x000fe20000010000 */
[----:B------:R-:W-:Y:S01]  /*1edf0*/  STG.E.U16 [R40.64+-0xee], R167 ;  /* 0xffff12a728007986 */ /* 0x000fe2000c101522 */
[----:B------:R-:W-:Y:S02]  /*1ee00*/  FADD.FTZ R3, R26, R3 ;  /* 0x000000031a037221 */ /* 0x000fe40000010000 */
[----:B------:R-:W-:Y:S01]  /*1ee10*/  IMAD.MOV.U32 R249, RZ, RZ, R87 ;  /* 0x000000fffff97224 */ /* 0x000fe200078e0057 */
[----:B------:R-:W-:Y:S01]  /*1ee20*/  STG.E.U16 [R38.64+-0xf0], R166 ;  /* 0xffff10a626007986 */ /* 0x000fe2000c101522 */
[----:B------:R-:W-:-:S03]  /*1ee30*/  FADD.FTZ R5, R27, R5 ;  /* 0x000000051b057221 */ /* 0x000fc60000010000 */
[----:B------:R-:W-:Y:S01]  /*1ee40*/  STG.E.U16 [R38.64+-0xee], R198 ;  /* 0xffff12c626007986 */ /* 0x000fe2000c101522 */
[----:B------:R-:W-:Y:S02]  /*1ee50*/  IMAD.MOV.U32 R231, RZ, RZ, R85 ;  /* 0x000000ffffe77224 */ /* 0x000fe400078e0055 */
[----:B------:R-:W-:Y:S01]  /*1ee60*/  FADD.FTZ R2, R36, R2 ;  /* 0x0000000224027221 */ /* 0x000fe20000010000 */
[----:B------:R-:W-:Y:S01]  /*1ee70*/  STG.E.U16 [R140.64+-0xe0], R227 ;  /* 0xffff20e38c007986 */ /* 0x000fe2000c101522 */
[----:B------:R-:W-:-:S03]  /*1ee80*/  IMAD.MOV.U32 R230, RZ, RZ, R84 ;  /* 0x000000ffffe67224 */ /* 0x000fc600078e0054 */
[----:B------:R-:W-:Y:S01]  /*1ee90*/  STG.E.U16 [R140.64+-0xde], R226 ;  /* 0xffff22e28c007986 */ /* 0x000fe2000c101522 */
[----:B------:R-:W-:-:S03]  /*1eea0*/  FADD.FTZ R0, R37, R0 ;  /* 0x0000000025007221 */ /* 0x000fc60000010000 */
        /* <DEDUP_REMOVED lines=8> */
[----:B------:R-:W-:Y:S04]  /*1ef30*/  STG.E.U16 [R38.64+-0xe0], R161 ;  /* 0xffff20a126007986 */ /* 0x000fe8000c101522 */
[----:B------:R-:W-:Y:S01]  /*1ef40*/  STG.E.U16 [R38.64+-0xde], R162 ;  /* 0xffff22a226007986 */ /* 0x000fe2000c101522 */
[----:B------:R-:W-:-:S03]  /*1ef50*/  IMAD.MOV.U32 R252, RZ, RZ, R183 ;  /* 0x000000fffffc7224 */ /* 0x000fc600078e00b7 */
[----:B------:R-:W-:Y:S01]  /*1ef60*/  STG.E.U16 [R140.64+-0xd0], R223 ;  /* 0xffff30df8c007986 */ /* 0x000fe2000c101522 */
[----:B------:R-:W-:-:S03]  /*1ef70*/  FADD.FTZ R3, R30, R3 ;  /* 0x000000031e037221 */ /* 0x000fc60000010000 */
[----:B------:R-:W-:Y:S01]  /*1ef80*/  STG.E.U16 [R140.64+-0xce], R222 ;  /* 0xffff32de8c007986 */ /* 0x000fe2000c101522 */
[----:B------:R-:W-:-:S03]  /*1ef90*/  FADD.FTZ R5, R31, R5 ;  /* 0x000000051f057221 */ /* 0x000fc60000010000 */
[----:B------:R-:W-:Y:S04]  /*1efa0*/  STG.E.U16 [R42.64+-0xd0], R221 ;  /* 0xffff30dd2a007986 */ /* 0x000fe8000c101522 */
        /* <DEDUP_REMOVED lines=8> */
[----:B------:R1:W5:Y:S04]  /*1f030*/  LDL.LU R183, [R1+0x18c] ;  /* 0x00018c0001b77983 */ /* 0x0003680000300800 */
        /* <DEDUP_REMOVED lines=29> */
[----:B------:R-:W-:Y:S04]  /*1f210*/  STG.E.U16 [R38.64+-0xae], R149 ;  /* 0xffff529526007986 */ /* 0x000fe8000c101522 */
[----:B------:R1:W5:Y:S04]  /*1f220*/  LDL.LU R175, [R1+0x16c] ;  /* 0x00016c0001af7983 */ /* 0x0003680000300800 */
[----:B------:R4:W-:Y:S04]  /*1f230*/  STG.E.U16 [R140.64+-0xa0], R211 ;  /* 0xffff60d38c007986 */ /* 0x0009e8000c101522 */
[----:B------:R1:W-:Y:S04]  /*1f240*/  STG.E.U16 [R140.64+-0x9e], R210 ;  /* 0xffff62d28c007986 */ /* 0x0003e8000c101522 */
[----:B------:R1:W5:Y:S04]  /*1f250*/  LDL.LU R174, [R1+0x168] ;  /* 0x0001680001ae7983 */ /* 0x0003680000300800 */
[----:B------:R1:W-:Y:S04]  /*1f260*/  STG.E.U16 [R42.64+-0xa0], R209 ;  /* 0xffff60d12a007986 */ /* 0x0003e8000c101522 */
[----:B------:R1:W-:Y:S04]  /*1f270*/  STG.E.U16 [R42.64+-0x9e], R208 ;  /* 0xffff62d02a007986 */ /* 0x0003e8000c101522 */
[----:B------:R1:W5:Y:S04]  /*1f280*/  LDL.LU R173, [R1+0x164] ;  /* 0x0001640001ad7983 */ /* 0x0003680000300800 */
[----:B------:R1:W-:Y:S04]  /*1f290*/  STG.E.U16 [R40.64+-0xa0], R148 ;  /* 0xffff609428007986 */ /* 0x0003e8000c101522 */
[----:B------:R1:W-:Y:S01]  /*1f2a0*/  STG.E.U16 [R40.64+-0x9e], R147 ;  /* 0xffff629328007986 */ /* 0x0003e2000c101522 */
[C---:B--2---:R-:W-:Y:S03]  /*1f2b0*/  HMMA.16816.F32.BF16 R112, R76.reuse, R132, R92 ;  /* 0x000000844c70723c */ /* 0x044fe6000004185c */
[----:B------:R2:W5:Y:S04]  /*1f2c0*/  LDL.LU R168, [R1+0x160] ;  /* 0x0001600001a87983 */ /* 0x0005680000300800 */
[----:B------:R2:W-:Y:S04]  /*1f2d0*/  STG.E.U16 [R38.64+-0xa0], R146 ;  /* 0xffff609226007986 */ /* 0x0005e8000c101522 */
[----:B------:R2:W-:Y:S01]  /*1f2e0*/  STG.E.U16 [R38.64+-0x9e], R145 ;  /* 0xffff629126007986 */ /* 0x0005e2000c101522 */
[C---:B------:R-:W-:Y:S03]  /*1f2f0*/  HMMA.16816.F32.BF16 R104, R76.reuse, R134, R72 ;  /* 0x000000864c68723c */ /* 0x040fe60000041848 */
[----:B------:R2:W-:Y:S04]  /*1f300*/  STG.E.U16 [R140.64+-0x90], R207 ;  /* 0xffff70cf8c007986 */ /* 0x0005e8000c101522 */
[----:B------:R2:W-:Y:S01]  /*1f310*/  STG.E.U16 [R140.64+-0x8e], R206 ;  /* 0xffff72ce8c007986 */ /* 0x0005e2000c101522 */
[C---:B---3--:R-:W-:Y:S03]  /*1f320*/  HMMA.16816.F32.BF16 R96, R76.reuse, R124, R64 ;  /* 0x0000007c4c60723c */ /* 0x048fe60000041840 */
[----:B------:R2:W-:Y:S04]  /*1f330*/  STL [R1+0x120], R4 ;  /* 0x0001200401007387 */ /* 0x0005e80000100800 */
[----:B------:R2:W-:Y:S01]  /*1f340*/  STG.E.U16 [R42.64+-0x90], R205 ;  /* 0xffff70cd2a007986 */ /* 0x0005e2000c101522 */
[C---:B------:R-:W-:Y:S03]  /*1f350*/  HMMA.16816.F32.BF16 R92, R76.reuse, R126, R60 ;  /* 0x0000007e4c5c723c */ /* 0x040fe6000004183c */
[----:B------:R2:W-:Y:S04]  /*1f360*/  STG.E.U16 [R42.64+-0x8e], R204 ;  /* 0xffff72cc2a007986 */ /* 0x0005e8000c101522 */
[----:B------:R2:W-:Y:S01]  /*1f370*/  STL [R1+0x11c], R3 ;  /* 0x00011c0301007387 */ /* 0x0005e20000100800 */
[C---:B------:R-:W-:Y:S03]  /*1f380*/  HMMA.16816.F32.BF16 R88, R76.reuse, R116, R56 ;  /* 0x000000744c58723c */ /* 0x040fe60000041838 */
[----:B------:R2:W-:Y:S04]  /*1f390*/  STG.E.U16 [R40.64+-0x90], R144 ;  /* 0xffff709028007986 */ /* 0x0005e8000c101522 */
[----:B------:R2:W-:Y:S01]  /*1f3a0*/  STG.E.U16 [R40.64+-0x8e], R143 ;  /* 0xffff728f28007986 */ /* 0x0005e2000c101522 */
[----:B------:R-:W-:Y:S03]  /*1f3b0*/  HMMA.16816.F32.BF16 R84, R76, R118, R52 ;  /* 0x000000764c54723c */ /* 0x000fe60000041834 */
[----:B------:R2:W-:Y:S04]  /*1f3c0*/  STL [R1+0x124], R2 ;  /* 0x0001240201007387 */ /* 0x0005e80000100800 */
[----:B------:R2:W-:Y:S01]  /*1f3d0*/  STG.E.U16 [R38.64+-0x90], R228 ;  /* 0xffff70e426007986 */ /* 0x0005e2000c101522 */
[C---:B------:R-:W-:Y:S03]  /*1f3e0*/  HMMA.16816.F32.BF16 R136, R100.reuse, R132, R136 ;  /* 0x000000846488723c */ /* 0x040fe60000041888 */
[----:B------:R2:W-:Y:S04]  /*1f3f0*/  STG.E.U16 [R38.64+-0x8e], R142 ;  /* 0xffff728e26007986 */ /* 0x0005e8000c101522 */
[----:B------:R2:W-:Y:S01]  /*1f400*/  STL [R1+0x138], R0 ;  /* 0x0001380001007387 */ /* 0x0005e20000100800 */
        /* <DEDUP_REMOVED lines=9> */
[----:B----4-:R-:W-:-:S04]  /*1f4a0*/  IADD3 R211, P0, R164, -0x180, RZ ;  /* 0xfffffe80a4d37810 */ /* 0x010fc80007f1e0ff */
[----:B-1----:R-:W-:-:S03]  /*1f4b0*/  IADD3.X R210, R165, -0x1, RZ, P0, !PT ;  /* 0xffffffffa5d27810 */ /* 0x002fc600007fe4ff */
.L_x_2000:
[----:B-12---:R-:W-:-:S06]  /*1f4c0*/  UISETP.GT.AND UP0, UPT, UR38, UR9, UPT ;  /* 0x000000092600728c */ /* 0x006fcc000bf04270 */
[----:B------:R-:W-:-:S13]  /*1f4d0*/  PLOP3.LUT P0, PT, PT, PT, UP0, 0x80, 0x0 ;  /* 0x000000000000781c */ /* 0x000fda0003f0f008 */
[----:B------:R-:W-:Y:S05]  /*1f4e0*/  @!P0 BRA `(.L_x_2007) ;  /* 0x0000910000008947 */ /* 0x000fea0003800000 */
[----:B------:R-:W2:Y:S01]  /*1f4f0*/  LDL.LU R0, [R1+0xec] ;  /* 0x0000ec0001007983 */ /* 0x000ea20000300800 */
[----:B------:R-:W-:Y:S01]  /*1f500*/  ULDC.64 UR4, c[0x0][0x1a0] ;  /* 0x0000680000047ab9 */ /* 0x000fe20000000a00 */
[----:B------:R-:W-:Y:S01]  /*1f510*/  IMAD.MOV.U32 R73, RZ, RZ, R69 ;  /* 0x000000ffff497224 */ /* 0x000fe200078e0045 */
[----:B------:R-:W-:Y:S01]  /*1f520*/  USHF.L.U64.HI UR10, UR4, 0x5, UR5 ;  /* 0x00000005040a7899 */ /* 0x000fe20008010205 */
[----:B------:R-:W3:Y:S01]  /*1f530*/  LDL.64 R10, [R1+0x148] ;  /* 0x00014800010a7983 */ /* 0x000ee20000100a00 */
[----:B------:R-:W-:Y:S01]  /*1f540*/  USHF.L.U32 UR11, UR4, 0x5, URZ ;  /* 0x00000005040b7899 */ /* 0x000fe2000800063f */
[----:B------:R-:W-:Y:S01]  /*1f550*/  IMAD.MOV.U32 R72, RZ, RZ, R70 ;  /* 0x000000ffff487224 */ /* 0x000fe200078e0046 */
[----:B------:R-:W-:Y:S01]  /*1f560*/  UIMAD.WIDE.U32 UR22, UR4, 0x30, URZ ;  /* 0x00000030041678a5 */ /* 0x000fe2000f8e003f */
[----:B------:R-:W4:Y:S01]  /*1f570*/  LDL.LU R2, [R1+0xa8] ;  /* 0x0000a80001027983 */ /* 0x000f220000300800 */
[----:B------:R-:W-:Y:S01]  /*1f580*/  UIMAD UR25, UR5, 0x30, URZ ;  /* 0x00000030051978a4 */ /* 0x000fe2000f8e023f */
[----:B------:R-:W-:Y:S01]  /*1f590*/  MOV R75, R68 ;  /* 0x00000044004b7202 */ /* 0x000fe20000000f00 */
[----:B------:R-:W-:Y:S01]  /*1f5a0*/  IMAD.MOV.U32 R74, RZ, RZ, R71 ;  /* 0x000000ffff4a7224 */ /* 0x000fe200078e0047 */
[----:B------:R-:W2:Y:S01]  /*1f5b0*/  LDL.LU R3, [R1+0xf0] ;  /* 0x0000f00001037983 */ /* 0x000ea20000300800 */
        /* <DEDUP_REMOVED lines=8> */
[----:B------:R-:W2:Y:S01]  /*1f640*/  LDL.LU R8, [R1+0xa4] ;  /* 0x0000a40001087983 */ /* 0x000ea20000300800 */
        /* <DEDUP_REMOVED lines=20> */
[----:B---3--:R-:W-:Y:S01]  /*1f790*/  MOV R12, R10 ;  /* 0x0000000a000c7202 */ /* 0x008fe20000000f00 */
[----:B------:R-:W-:Y:S02]  /*1f7a0*/  IMAD.MOV.U32 R13, RZ, RZ, R11 ;  /* 0x000000ffff0d7224 */ /* 0x000fe400078e000b */
[----:B--2---:R-:W-:-:S04]  /*1f7b0*/  IMAD.WIDE.U32 R10, R8, -0x326172a9, RZ ;  /* 0xcd9e8d57080a7825 */ /* 0x004fc800078e00ff */
[----:B------:R-:W-:Y:S01]  /*1f7c0*/  IMAD.WIDE.U32 R8, R0, -0x326172a9, RZ ;  /* 0xcd9e8d5700087825 */ /* 0x000fe200078e00ff */
[----:B------:R-:W-:Y:S01]  /*1f7d0*/  STL.64 [R1+0x130], R10 ;  /* 0x0001300a01007387 */ /* 0x000fe20000100a00 */
[----:B----4-:R-:W-:-:S03]  /*1f7e0*/  LOP3.LUT R0, R11, R2, RZ, 0x3c, !PT ;  /* 0x000000020b007212 */ /* 0x010fc600078e3cff */
[----:B------:R1:W-:Y:S01]  /*1f7f0*/  STL.64 [R1+0x128], R8 ;  /* 0x0001280801007387 */ /* 0x0003e20000100a00 */
[----:B------:R-:W-:Y:S02]  /*1f800*/  LOP3.LUT R2, R9, R2, RZ, 0x3c, !PT ;  /* 0x0000000209027212 */ /* 0x000fe400078e3cff */
[----:B------:R-:W-:Y:S01]  /*1f810*/  ISETP.GE.AND P0, PT, R12, c[0x0][0x220], PT ;  /* 0x000088000c007a0c */ /* 0x000fe20003f06270 */
[----:B-1----:R-:W-:Y:S01]  /*1f820*/  IMAD.WIDE.U32 R8, R3, -0x2daee0ad, RZ ;  /* 0xd2511f5303087825 */ /* 0x002fe200078e00ff */
[----:B------:R-:W-:Y:S02]  /*1f830*/  PRMT R3, R241, 0x7054, R241 ;  /* 0x00007054f1037816 */ /* 0x000fe400000000f1 */
[----:B------:R-:W-:Y:S01]  /*1f840*/  MOV R3, R7 ;  /* 0x0000000700037202 */ /* 0x000fe20000000f00 */
[----:B------:R-:W-:Y:S01]  /*1f850*/  IMAD.WIDE.U32 R10, R0, -0x2daee0ad, RZ ;  /* 0xd2511f53000a7825 */ /* 0x000fe200078e00ff */
[----:B------:R1:W-:Y:S04]  /*1f860*/  STL.64 [R1], R8 ;  /* 0x0000000801007387 */ /* 0x0003e80000100a00 */
[----:B------:R2:W-:Y:S01]  /*1f870*/  STL.64 [R1+0x10], R10 ;  /* 0x0000100a01007387 */ /* 0x0005e20000100a00 */
[----:B-1----:R-:W-:Y:S01]  /*1f880*/  IMAD.WIDE.U32 R8, R2, -0x2daee0ad, RZ ;  /* 0xd2511f5302087825 */ /* 0x002fe200078e00ff */
[----:B------:R-:W-:-:S05]  /*1f890*/  MOV R2, R4 ;  /* 0x0000000400027202 */ /* 0x000fca0000000f00 */
[----:B------:R2:W-:Y:S04]  /*1f8a0*/  STL.64 [R1+0x140], R2 ;  /* 0x0001400201007387 */ /* 0x0005e80000100a00 */
[----:B------:R2:W-:Y:S01]  /*1f8b0*/  STL.64 [R1+0x18], R8 ;  /* 0x0000180801007387 */ /* 0x0005e20000100a00 */
[----:B------:R-:W-:Y:S01]  /*1f8c0*/  @P0 LOP3.LUT R183, R183, 0x4, RZ, 0xfc, !PT ;  /* 0x00000004b7b70812 */ /* 0x000fe200078efcff */
[----:B------:R-:W-:Y:S05]  /*1f8d0*/  BRA `(.L_x_2008) ;  /* 0x0000034000007947 */ /* 0x000fea0003800000 */
.L_x_2010:
        /* <DEDUP_REMOVED lines=17> */
[----:B---3--:R-:W-:Y:S02]  /*1f9f0*/  LEA.HI.X R2, R70, R199, R2, 0x6, P1 ;  /* 0x000000c746027211 */ /* 0x008fe400008f3402 */
[----:B------:R-:W-:Y:S02]  /*1fa00*/  @!P6 LEA R69, P0, R3, R0, 0x4 ;  /* 0x000000000345e211 */ /* 0x000fe400078020ff */
[C---:B------:R-:W-:Y:S02]  /*1fa10*/  @!P6 LEA.HI.X R143, R0.reuse, c[0x0][0x16c], R2, 0x1, P3 ;  /* 0x00005b00008fea11 */ /* 0x040fe400018f0c02 */
[----:B------:R-:W-:Y:S02]  /*1fa20*/  @!P6 LEA R140, P2, R69, c[0x0][0x168], 0x1 ;  /* 0x00005a00458cea11 */ /* 0x000fe400078408ff */
[----:B------:R-:W-:Y:S01]  /*1fa30*/  @!P6 LEA.HI.X R3, R3, R2, R68, 0x4, P0 ;  /* 0x000000020303e211 */ /* 0x000fe200000f2444 */
[----:B------:R-:W-:Y:S01]  /*1fa40*/  @!PT LDS RZ, [RZ] ;  /* 0x00000000fffff984 */ /* 0x000fe20000000800 */
[----:B------:R-:W-:Y:S01]  /*1fa50*/  @!PT LDS RZ, [RZ] ;  /* 0x00000000fffff984 */ /* 0x000fe20000000800 */
[----:B------:R-:W-:Y:S01]  /*1fa60*/  @!PT LDS RZ, [RZ] ;  /* 0x00000000fffff984 */ /* 0x000fe20000000800 */
[----:B------:R1:W-:Y:S01]  /*1fa70*/  @!P6 LDGSTS.E.BYPASS.LTC128B.128 [R195+0x4000], [R142.64] ;  /* 0x040000008ec3efae */ /* 0x0003e2000b901d62 */
[----:B------:R-:W-:Y:S02]  /*1fa80*/  @!P6 IADD3 R71, P5, R0, UR13, RZ ;  /* 0x0000000d0047ec10 */ /* 0x000fe4000ffbe0ff */
[----:B------:R-:W-:Y:S01]  /*1fa90*/  @!P6 LEA.HI.X R141, R69, c[0x0][0x16c], R3, 0x1, P2 ;  /* 0x00005b00458dea11 */ /* 0x000fe200010f0c03 */
[----:B------:R1:W-:Y:S01]  /*1faa0*/  @P6 STS.128 [R195+0x4800], RZ ;  /* 0x004800ffc3006388 */ /* 0x0003e20000000c00 */
[C---:B------:R-:W-:Y:S02]  /*1fab0*/  @!P6 LEA R70, P1, R71.reuse, c[0x0][0x168], 0x1 ;  /* 0x00005a004746ea11 */ /* 0x040fe400078208ff */
        /* <DEDUP_REMOVED lines=22> */
.L_x_2008:
[----:B------:R-:W3:Y:S01]  /*1fc20*/  LDL.64 R4, [R1+0x140] ;  /* 0x0001400001047983 */ /* 0x000ee20000100a00 */
[----:B------:R-:W-:Y:S04]  /*1fc30*/  DEPBAR.LE SB0, 0x0 ;  /* 0x000080000000791a */ /* 0x000fe80000000000 */
[----:B------:R-:W-:Y:S01]  /*1fc40*/  UIADD3 UR24, UR38, -0x1, URZ ;  /* 0xffffffff26187890 */ /* 0x000fe2000fffe03f */
[----:B------:R-:W-:Y:S01]  /*1fc50*/  BAR.SYNC.DEFER_BLOCKING 0x0 ;  /* 0x0000000000007b1d */ /* 0x000fe20000010000 */
[----:B------:R-:W-:Y:S02]  /*1fc60*/  LOP3.LUT P6, RZ, R183, 0x4, RZ, 0xc0, !PT ;  /* 0x00000004b7ff7812 */ /* 0x000fe400078cc0ff */
[----:B------:R-:W-:Y:S02]  /*1fc70*/  USHF.R.S32.HI UR5, URZ, 0x1f, UR24 ;  /* 0x0000001f3f057899 */ /* 0x000fe40008011418 */
[----:B------:R-:W-:Y:S01]  /*1fc80*/  UIMAD UR4, UR14, UR24, URZ ;  /* 0x000000180e0472a4 */ /* 0x000fe2000f8e023f */
[----:B--2---:R-:W-:Y:S01]  /*1fc90*/  IMAD.U32 R2, RZ, RZ, UR24 ;  /* 0x00000018ff027e24 */ /* 0x004fe2000f8e00ff */
[----:B------:R-:W-:Y:S02]  /*1fca0*/  UISETP.GT.AND UP0, UPT, UR24, UR9, UPT ;  /* 0x000000091800728c */ /* 0x000fe4000bf04270 */
[----:B------:R-:W-:Y:S05]  /*1fcb0*/  UIMAD UR4, UR5, UR15, UR4 ;  /* 0x0000000f050472a4 */ /* 0x000fea000f8e0204 */
[----:B------:R-:W-:Y:S01]  /*1fcc0*/  @P6 STS.128 [R195+0x6000], RZ ;  /* 0x006000ffc3006388 */ /* 0x000fe20000000c00 */
[----:B---3--:R-:W-:Y:S05]  /*1fcd0*/  IMAD.WIDE.U32 R2, R2, UR15, R4 ;  /* 0x0000000f02027c25 */ /* 0x008fea000f8e0004 */
        /* <DEDUP_REMOVED lines=21> */
[----:B------:R-:W-:Y:S02]  /*1fe30*/  @!P6 LEA R4, P0, R12, c[0x0][0x170], 0x1 ;  /* 0x00005c000c04ea11 */ /* 0x000fe400078008ff */
        /* <DEDUP_REMOVED lines=31> */
[----:B------:R-:W-:Y:S07]  /*20030*/  LDSM.16.M88.4 R164, [R182] ;  /* 0x00000000b6a4783b */ /* 0x000fee0000000200 */
        /* <DEDUP_REMOVED lines=26> */
[----:B------:R-:W3:Y:S07]  /*201e0*/  LDSM.16.M88.4 R156, [R181] ;  /* 0x00000000b59c783b */ /* 0x000eee0000000200 */
[-C--:B------:R-:W-:Y:S08]  /*201f0*/  HMMA.16816.F32.BF16 R52, R140, R160.reuse, R52 ;  /* 0x000000a08c34723c */ /* 0x080ff00000041834 */
[C---:B------:R-:W-:Y:S08]  /*20200*/  HMMA.16816.F32.BF16 R56, R148.reuse, R160, R56 ;  /* 0x000000a09438723c */ /* 0x040ff00000041838 */
[-C--:B------:R-:W-:Y:S01]  /*20210*/  HMMA.16816.F32.BF16 R60, R148, R162.reuse, R60 ;  /* 0x000000a2943c723c */ /* 0x080fe2000004183c */
[----:B------:R-:W4:Y:S07]  /*20220*/  LDSM.16.M88.4 R148, [R180] ;  /* 0x00000000b494783b */ /* 0x000f2e0000000200 */
[----:B------:R-:W-:Y:S01]  /*20230*/  HMMA.16816.F32.BF16 R64, R140, R162, R64 ;  /* 0x000000a28c40723c */ /* 0x000fe20000041840 */
[----:B------:R-:W-:Y:S06]  /*20240*/  LDSM.16.M88.4 R140, [R177] ;  /* 0x00000000b18c783b */ /* 0x000fec0000000200 */
[----:B------:R-:W-:Y:S01]  /*20250*/  LDSM.16.M88.4 R160, [R177+0x2000] ;  /* 0x00200000b1a0783b */ /* 0x000fe20000000200 */
        /* <DEDUP_REMOVED lines=15> */
[-C--:B----4-:R-:W-:Y:S08]  /*20350*/  HMMA.16816.F32.BF16 R52, R68, R148.reuse, R52 ;  /* 0x000000944434723c */ /* 0x090ff00000041834 */
[C---:B------:R-:W-:Y:S08]  /*20360*/  HMMA.16816.F32.BF16 R56, R152.reuse, R148, R56 ;  /* 0x000000949838723c */ /* 0x040ff00000041838 */
[-C--:B------:R-:W-:Y:S01]  /*20370*/  HMMA.16816.F32.BF16 R60, R152, R150.reuse, R60 ;  /* 0x00000096983c723c */ /* 0x080fe2000004183c */
[----:B------:R-:W3:Y:S01]  /*20380*/  LDSM.16.M88.4 R152, [R173+0x1800] ;  /* 0x00180000ad98783b */ /* 0x000ee20000000200 */
[----:B------:R-:W-:Y:S05]  /*20390*/  DEPBAR.LE SB0, 0x0 ;  /* 0x000080000000791a */ /* 0x000fea0000000000 */
[----:B------:R-:W-:Y:S01]  /*203a0*/  BAR.SYNC.DEFER_BLOCKING 0x0 ;  /* 0x0000000000007b1d */ /* 0x000fe20000010000 */
[----:B------:R-:W-:Y:S08]  /*203b0*/  HMMA.16816.F32.BF16 R64, R68, R150, R64 ;  /* 0x000000964440723c */ /* 0x000ff00000041840 */
[-C--:B-1----:R-:W-:Y:S08]  /*203c0*/  HMMA.16816.F32.BF16 R4, R140, R144.reuse, R4 ;  /* 0x000000908c04723c */ /* 0x082ff00000041804 */
        /* <DEDUP_REMOVED lines=16> */
[----:B------:R-:W-:Y:S01]  /*204d0*/  HMMA.16816.F32.BF16 R64, R140, R154, R64 ;  /* 0x0000009a8c40723c */ /* 0x000fe20000041840 */
[----:B------:R-:W-:-:S07]  /*204e0*/  @P0 BRA `(.L_x_2010) ;  /* 0xfffff3f000000947 */ /* 0x000fce000383ffff */
.L_x_2009:
[----:B------:R-:W-:Y:S01]  /*204f0*/  LOP3.LUT R183, R183, 0xfffffff7, RZ, 0xc0, !PT ;  /* 0xfffffff7b7b77812 */ /* 0x000fe200078ec0ff */
[----:B------:R-:W2:Y:S01]  /*20500*/  S2R R2, SR_TID.X ;  /* 0x0000000000027919 */ /* 0x000ea20000002100 */
[----:B------:R-:W-:Y:S01]  /*20510*/  IMAD.U32 R0, RZ, RZ, UR24 ;  /* 0x00000018ff007e24 */ /* 0x000fe2000f8e00ff */
[----:B------:R-:W-:Y:S02]  /*20520*/  UIADD3 UR4, UR37, -0x4498517b, URZ ;  /* 0xbb67ae8525047890 */ /* 0x000fe4000fffe03f */
[----:B------:R-:W-:Y:S02]  /*20530*/  USHF.L.U32 UR45, UR24, 0x1, URZ ;  /* 0x00000001182d7899 */ /* 0x000fe4000800063f */
[----:B------:R-:W-:Y:S02]  /*20540*/  UIADD3 UR44, UR36, -0x61c88647, URZ ;  /* 0x9e3779b9242c7890 */ /* 0x000fe4000fffe03f */
[----:B------:R-:W-:Y:S01]  /*20550*/  STL [R1+0x178], R178 ;  /* 0x000178b201007387 */ /* 0x000fe20000100800 */
[----:B------:R-:W-:Y:S02]  /*20560*/  ULOP3.LUT UR5, UR45, UR37, URZ, 0x3c, !UPT ;  /* 0x000000252d057292 */ /* 0x000fe4000f8e3c3f */
[----:B------:R-:W-:Y:S01]  /*20570*/  UIADD3 UR43, UR36, 0x3c6ef372, URZ ;  /* 0x3c6ef372242b7890 */ /* 0x000fe2000fffe03f */
[----:B------:R-:W-:Y:S01]  /*20580*/  STL [R1+0x174], R177 ;  /* 0x000174b101007387 */ /* 0x000fe20000100800 */
[----:B------:R-:W-:Y:S02]  /*20590*/  UIADD3 UR42, UR37, 0x76cf5d0a, URZ ;  /* 0x76cf5d0a252a7890 */ /* 0x000fe4000fffe03f */
[----:B------:R-:W-:Y:S01]  /*205a0*/  UIADD3 UR40, UR37, 0x32370b8f, URZ ;  /* 0x32370b8f25287890 */ /* 0x000fe2000fffe03f */
[----:B------:R3:W-:Y:S01]  /*205b0*/  STL [R1+0x170], R176 ;  /* 0x000170b001007387 */ /* 0x0007e20000100800 */
[----:B------:R-:W-:Y:S02]  /*205c0*/  UIADD3 UR39, UR36, 0x78dde6e4, URZ ;  /* 0x78dde6e424277890 */ /* 0x000fe4000fffe03f */
[----:B------:R-:W-:Y:S01]  /*205d0*/  UIADD3 UR41, UR36, -0x255992d5, URZ ;  /* 0xdaa66d2b24297890 */ /* 0x000fe2000fffe03f */
[----:B------:R-:W-:Y:S01]  /*205e0*/  STL [R1+0x16c], R175 ;  /* 0x00016caf01007387 */ /* 0x000fe20000100800 */
[----:B------:R-:W-:Y:S02]  /*205f0*/  UIADD3 UR38, UR37, -0x126145ec, URZ ;  /* 0xed9eba1425267890 */ /* 0x000fe4000fffe03f */
[----:B------:R-:W-:Y:S01]  /*20600*/  UIADD3 UR45, UR45, 0x1, URZ ;  /* 0x000000012d2d7890 */ /* 0x000fe2000fffe03f */
[----:B--2---:R-:W-:Y:S01]  /*20610*/  IMAD.SHL.U32 R2, R2, 0x2, RZ ;  /* 0x0000000202027824 */ /* 0x004fe200078e00ff */
[----:B------:R2:W-:Y:S01]  /*20620*/  STL [R1+0x168], R174 ;  /* 0x000168ae01007387 */ /* 0x0005e20000100800 */
[----:B------:R-:W-:Y:S02]  /*20630*/  UISETP.GT.AND UP0, UPT, UR24, UR9, UPT ;  /* 0x000000091800728c */ /* 0x000fe4000bf04270 */
[----:B------:R-:W-:Y:S01]  /*20640*/  ULOP3.LUT UR45, UR45, UR37, URZ, 0x3c, !UPT ;  /* 0x000000252d2d7292 */ /* 0x000fe2000f8e3c3f */
[----:B------:R-:W-:Y:S01]  /*20650*/  LOP3.LUT R2, R2, 0x6, RZ, 0xc0, !PT ;  /* 0x0000000602027812 */ /* 0x000fe200078ec0ff */
[----:B------:R-:W-:Y:S04]  /*20660*/  STL [R1+0x164], R173 ;  /* 0x000164ad01007387 */ /* 0x000fe80000100800 */
[----:B------:R-:W-:Y:S01]  /*20670*/  IMAD R0, R0, 0x40, R2 ;  /* 0x0000004000007824 */ /* 0x000fe200078e0202 */
[----:B------:R-:W-:Y:S03]  /*20680*/  STL [R1+0x160], R168 ;  /* 0x000160a801007387 */ /* 0x000fe60000100800 */
[--C-:B------:R-:W-:Y:S01]  /*20690*/  IMAD.IADD R2, R184, 0x1, -R0.reuse ;  /* 0x00000001b8027824 */ /* 0x100fe200078e0a00 */
[----:B------:R-:W4:Y:S01]  /*206a0*/  LDL.64 R198, [R1+0x18] ;  /* 0x0000180001c67983 */ /* 0x000f220000100a00 */
[--C-:B------:R-:W-:Y:S03]  /*206b0*/  IMAD.IADD R3, R186, 0x1, -R0.reuse ;  /* 0x00000001ba037824 */ /* 0x100fe600078e0a00 */
[----:B------:R-:W-:Y:S02]  /*206c0*/  IABS R2, R2 ;  /* 0x0000000200027213 */ /* 0x000fe40000000000 */
[----:B---3--:R-:W3:Y:S02]  /*206d0*/  LDL.64 R176, [R1] ;  /* 0x0000000001b07983 */ /* 0x008ee40000100a00 */
[----:B------:R1:W1:Y:S04]  /*206e0*/  I2F R148, R2 ;  /* 0x0000000200947306 */ /* 0x0002680000201400 */
[----:B------:R-:W3:Y:S06]  /*206f0*/  LDL.64 R222, [R1+0x10] ;  /* 0x0000100001de7983 */ /* 0x000eec0000100a00 */
[----:B--2---:R-:W2:Y:S01]  /*20700*/  LDL.64 R174, [R1+0x128] ;  /* 0x0001280001ae7983 */ /* 0x004ea20000100a00 */
[----:B-1----:R-:W-:Y:S01]  /*20710*/  IABS R2, R3 ;  /* 0x0000000300027213 */ /* 0x002fe20000000000 */
[----:B------:R-:W-:Y:S02]  /*20720*/  IMAD.IADD R3, R185, 0x1, -R0 ;  /* 0x00000001b9037824 */ /* 0x000fe400078e0a00 */
[----:B------:R-:W-:Y:S01]  /*20730*/  FFMA.FTZ R4, R148, -UR20, R4 ;  /* 0x8000001494047c23 */ /* 0x000fe20008010004 */
[----:B------:R1:W1:Y:S02]  /*20740*/  I2F R147, R2 ;  /* 0x0000000200937306 */ /* 0x0002640000201400 */
[----:B-1----:R-:W-:Y:S01]  /*20750*/  IABS R2, R3 ;  /* 0x0000000300027213 */ /* 0x002fe20000000000 */
[----:B------:R-:W-:Y:S02]  /*20760*/  IMAD.IADD R3, R187, 0x1, -R0 ;  /* 0x00000001bb037824 */ /* 0x000fe400078e0a00 */
[----:B------:R-:W-:Y:S05]  /*20770*/  FFMA.FTZ R6, R147, -UR20, R6 ;  /* 0x8000001493067c23 */ /* 0x000fea0008010006 */
[----:B------:R1:W1:Y:S01]  /*20780*/  I2F R145, R2 ;  /* 0x0000000200917306 */ /* 0x0002620000201400 */
[----:B------:R-:W-:Y:S09]  /*20790*/  IABS R3, R3 ;  /* 0x0000000300037213 */ /* 0x000ff20000000000 */
[----:B------:R1:W1:Y:S02]  /*207a0*/  I2F R144, R3 ;  /* 0x0000000300907306 */ /* 0x0002640000201400 */
[----:B-1----:R-:W-:Y:S01]  /*207b0*/  IADD3 R2, R0, 0x1, RZ ;  /* 0x0000000100027810 */ /* 0x002fe20007ffe0ff */
[----:B------:R-:W-:Y:S03]  /*207c0*/  FFMA.FTZ R8, R145, -UR20, R8 ;  /* 0x8000001491087c23 */ /* 0x000fe60008010008 */
[----:B------:R-:W-:Y:S01]  /*207d0*/  ISETP.GE.AND P3, PT, R2, R191, PT ;  /* 0x000000bf0200720c */ /* 0x000fe20003f66270 */
[--C-:B------:R-:W-:Y:S01]  /*207e0*/  IMAD.IADD R68, R184, 0x1, -R2.reuse ;  /* 0x00000001b8447824 */ /* 0x100fe200078e0a02 */
[C---:B------:R-:W-:Y:S02]  /*207f0*/  ISETP.GE.AND P2, PT, R2.reuse, R190, PT ;  /* 0x000000be0200720c */ /* 0x040fe40003f46270 */
[----:B------:R-:W-:Y:S02]  /*20800*/  ISETP.GE.AND P1, PT, R2, R189, PT ;  /* 0x000000bd0200720c */ /* 0x000fe40003f26270 */
[----:B------:R-:W-:Y:S01]  /*20810*/  IABS R3, R68 ;  /* 0x0000004400037213 */ /* 0x000fe20000000000 */
[----:B------:R-:W-:Y:S01]  /*20820*/  IMAD.IADD R68, R186, 0x1, -R2 ;  /* 0x00000001ba447824 */ /* 0x000fe200078e0a02 */
[----:B------:R-:W-:Y:S01]  /*20830*/  ISETP.GE.AND P0, PT, R2, R188, PT ;  /* 0x000000bc0200720c */ /* 0x000fe20003f06270 */
[----:B------:R-:W-:Y:S01]  /*20840*/  FFMA.FTZ R10, R144, -UR20, R10 ;  /* 0x80000014900a7c23 */ /* 0x000fe2000801000a */
[C---:B------:R-:W-:Y:S01]  /*20850*/  ISETP.GE.OR P5, PT, R2.reuse, R196, !P3 ;  /* 0x000000c40200720c */ /* 0x040fe20005fa6670 */
[----:B------:R1:W1:Y:S01]  /*20860*/  I2F R143, R3 ;  /* 0x00000003008f7306 */ /* 0x0002620000201400 */
[C---:B------:R-:W-:Y:S02]  /*20870*/  ISETP.GE.OR P4, PT, R2.reuse, R194, !P2 ;  /* 0x000000c20200720c */ /* 0x040fe40005786670 */
[C---:B------:R-:W-:Y:S02]  /*20880*/  ISETP.GE.OR P1, PT, R2.reuse, R193, !P1 ;  /* 0x000000c10200720c */ /* 0x040fe40004f26670 */
[----:B------:R-:W-:Y:S11]  /*20890*/  ISETP.GE.OR P0, PT, R2, R192, !P0 ;  /* 0x000000c00200720c */ /* 0x000ff60004706670 */
[----:B------:R-:W-:Y:S02]  /*208a0*/  @P1 LOP3.LUT R183, R183, 0x8, RZ, 0xfc, !PT ;  /* 0x00000008b7b71812 */ /* 0x000fe400078efcff */
[C---:B------:R-:W-:Y:S02]  /*208b0*/  ISETP.GE.AND P1, PT, R0.reuse, R191, PT ;  /* 0x000000bf0000720c */ /* 0x040fe40003f26270 */
[----:B------:R-:W-:Y:S02]  /*208c0*/  LOP3.LUT R183, R183, 0xfffffffd, RZ, 0xc0, !PT ;  /* 0xfffffffdb7b77812 */ /* 0x000fe400078ec0ff */
[----:B------:R-:W-:Y:S02]  /*208d0*/  ISETP.GE.OR P1, PT, R0, R196, !P1 ;  /* 0x000000c40000720c */ /* 0x000fe40004f26670 */
[----:B-1----:R-:W-:Y:S01]  /*208e0*/  IABS R3, R68 ;  /* 0x0000004400037213 */ /* 0x002fe20000000000 */
[--C-:B------:R-:W-:Y:S01]  /*208f0*/  IMAD.IADD R68, R185, 0x1, -R2.reuse ;  /* 0x00000001b9447824 */ /* 0x100fe200078e0a02 */
[----:B------:R-:W-:Y:S01]  /*20900*/  FSEL R214, R4, -INF , !P1 ;  /* 0xff80000004d67808 */ /* 0x000fe20004800000 */
[----:B------:R-:W-:Y:S01]  /*20910*/  FFMA.FTZ R5, R143, -UR20, R5 ;  /* 0x800000148f057c23 */ /* 0x000fe20008010005 */
[----:B------:R-:W-:Y:S01]  /*20920*/  @P0 LOP3.LUT R183, R183, 0x2, RZ, 0xfc, !PT ;  /* 0x00000002b7b70812 */ /* 0x000fe200078efcff */
[----:B------:R1:W1:Y:S01]  /*20930*/  I2F R142, R3 ;  /* 0x00000003008e7306 */ /* 0x0002620000201400 */
[C---:B------:R-:W-:Y:S02]  /*20940*/  ISETP.GE.AND P0, PT, R0.reuse, R190, PT ;  /* 0x000000be0000720c */ /* 0x040fe40003f06270 */
[----:B------:R-:W-:Y:S02]  /*20950*/  FSEL R211, R5, -INF , !P5 ;  /* 0xff80000005d37808 */ /* 0x000fe40006800000 */
[C---:B------:R-:W-:Y:S02]  /*20960*/  ISETP.GE.OR P0, PT, R0.reuse, R194, !P0 ;  /* 0x000000c20000720c */ /* 0x040fe40004706670 */
[----:B------:R-:W-:Y:S02]  /*20970*/  ISETP.GE.AND P1, PT, R0, R189, PT ;  /* 0x000000bd0000720c */ /* 0x000fe40003f26270 */
[----:B------:R-:W-:Y:S02]  /*20980*/  FSEL R216, R6, -INF , !P0 ;  /* 0xff80000006d87808 */ /* 0x000fe40004000000 */
[C---:B------:R-:W-:Y:S02]  /*20990*/  ISETP.GE.OR P1, PT, R0.reuse, R193, !P1 ;  /* 0x000000c10000720c */ /* 0x040fe40004f26670 */
[----:B------:R-:W-:Y:S02]  /*209a0*/  ISETP.GE.AND P0, PT, R0, R188, PT ;  /* 0x000000bc0000720c */ /* 0x000fe40003f06270 */
[----:B------:R-:W-:Y:S02]  /*209b0*/  FSEL R220, R8, -INF , !P1 ;  /* 0xff80000008dc7808 */ /* 0x000fe40004800000 */
[----:B------:R-:W-:Y:S04]  /*209c0*/  ISETP.GE.OR P0, PT, R0, R192, !P0 ;  /* 0x000000c00000720c */ /* 0x000fe80004706670 */
[----:B------:R-:W-:Y:S02]  /*209d0*/  FSEL R221, R10, -INF , !P0 ;  /* 0xff8000000add7808 */ /* 0x000fe40004000000 */
[----:B-1----:R-:W-:Y:S01]  /*209e0*/  IABS R3, R68 ;  /* 0x0000004400037213 */ /* 0x002fe20000000000 */
[----:B------:R-:W-:Y:S02]  /*209f0*/  IMAD.IADD R68, R187, 0x1, -R2 ;  /* 0x00000001bb447824 */ /* 0x000fe400078e0a02 */
[----:B------:R-:W-:Y:S01]  /*20a00*/  FFMA.FTZ R7, R142, -UR20, R7 ;  /* 0x800000148e077c23 */ /* 0x000fe20008010007 */
[----:B------:R1:W1:Y:S04]  /*20a10*/  I2F R151, R3 ;  /* 0x0000000300977306 */ /* 0x0002680000201400 */
[----:B------:R-:W-:Y:S02]  /*20a20*/  FSEL R213, R7, -INF , !P4 ;  /* 0xff80000007d57808 */ /* 0x000fe40006000000 */
[----:B-1----:R-:W-:Y:S01]  /*20a30*/  IABS R3, R68 ;  /* 0x0000004400037213 */ /* 0x002fe20000000000 */
[----:B------:R-:W-:Y:S01]  /*20a40*/  FFMA.FTZ R9, R151, -UR20, R9 ;  /* 0x8000001497097c23 */ /* 0x000fe20008010009 */
[----:B------:R-:W-:Y:S02]  /*20a50*/  IADD3 R68, R0, 0x8, RZ ;  /* 0x0000000800447810 */ /* 0x000fe40007ffe0ff */
[----:B------:R1:W1:Y:S02]  /*20a60*/  I2F R150, R3 ;  /* 0x0000000300967306 */ /* 0x0002640000201400 */
[----:B------:R-:W-:Y:S01]  /*20a70*/  ISETP.GE.AND P1, PT, R68, R189, PT ;  /* 0x000000bd4400720c */ /* 0x000fe20003f26270 */
[--C-:B------:R-:W-:Y:S01]  /*20a80*/  IMAD.IADD R69, R184, 0x1, -R68.reuse ;  /* 0x00000001b8457824 */ /* 0x100fe200078e0a44 */
[C---:B------:R-:W-:Y:S02]  /*20a90*/  ISETP.GE.AND P3, PT, R68.reuse, R191, PT ;  /* 0x000000bf4400720c */ /* 0x040fe40003f66270 */
[C---:B------:R-:W-:Y:S02]  /*20aa0*/  ISETP.GE.OR P1, PT, R68.reuse, R193, !P1 ;  /* 0x000000c14400720c */ /* 0x040fe40004f26670 */
[C---:B------:R-:W-:Y:S02]  /*20ab0*/  ISETP.GE.AND P2, PT, R68.reuse, R190, PT ;  /* 0x000000be4400720c */ /* 0x040fe40003f46270 */
[C---:B------:R-:W-:Y:S02]  /*20ac0*/  ISETP.GE.AND P0, PT, R68.reuse, R188, PT ;  /* 0x000000bc4400720c */ /* 0x040fe40003f06270 */
[C---:B------:R-:W-:Y:S02]  /*20ad0*/  ISETP.GE.OR P5, PT, R68.reuse, R196, !P3 ;  /* 0x000000c44400720c */ /* 0x040fe40005fa6670 */
[C---:B------:R-:W-:Y:S02]  /*20ae0*/  LOP3.LUT P3, RZ, R183.reuse, 0x8, RZ, 0xc0, !PT ;  /* 0x00000008b7ff7812 */ /* 0x040fe4000786c0ff */
[C---:B------:R-:W-:Y:S02]  /*20af0*/  ISETP.GE.OR P4, PT, R68.reuse, R194, !P2 ;  /* 0x000000c24400720c */ /* 0x040fe40005786670 */
[C---:B------:R-:W-:Y:S02]  /*20b00*/  LOP3.LUT P2, RZ, R183.reuse, 0x2, RZ, 0xc0, !PT ;  /* 0x00000002b7ff7812 */ /* 0x040fe4000784c0ff */
[----:B------:R-:W-:Y:S02]  /*20b10*/  LOP3.LUT R183, R183, 0xfffffffe, RZ, 0xc0, !PT ;  /* 0xfffffffeb7b77812 */ /* 0x000fe400078ec0ff */
[----:B------:R-:W-:Y:S02]  /*20b20*/  ISETP.GE.OR P6, PT, R68, R192, !P0 ;  /* 0x000000c04400720c */ /* 0x000fe400047c6670 */
[----:B-1----:R-:W-:Y:S01]  /*20b30*/  IABS R3, R69 ;  /* 0x0000004500037213 */ /* 0x002fe20000000000 */
[--C-:B------:R-:W-:Y:S01]  /*20b40*/  IMAD.IADD R69, R186, 0x1, -R68.reuse ;  /* 0x00000001ba457824 */ /* 0x100fe200078e0a44 */
[----:B------:R-:W-:Y:S01]  /*20b50*/  @P1 LOP3.LUT R183, R183, 0x1, RZ, 0xfc, !PT ;  /* 0x00000001b7b71812 */ /* 0x000fe200078efcff */
[----:B------:R-:W-:Y:S01]  /*20b60*/  FFMA.FTZ R11, R150, -UR20, R11 ;  /* 0x80000014960b7c23 */ /* 0x000fe2000801000b */
[----:B------:R-:W-:Y:S01]  /*20b70*/  FSEL R212, R9, -INF , !P3 ;  /* 0xff80000009d47808 */ /* 0x000fe20005800000 */
[----:B------:R1:W1:Y:S03]  /*20b80*/  I2F R149, R3 ;  /* 0x0000000300957306 */ /* 0x0002660000201400 */
[----:B------:R-:W-:Y:S02]  /*20b90*/  FSEL R219, R11, -INF , !P2 ;  /* 0xff8000000bdb7808 */ /* 0x000fe40005000000 */
[----:B-1----:R-:W-:Y:S01]  /*20ba0*/  IABS R3, R69 ;  /* 0x0000004500037213 */ /* 0x002fe20000000000 */
[----:B------:R-:W-:Y:S02]  /*20bb0*/  IMAD.IADD R69, R185, 0x1, -R68 ;  /* 0x00000001b9457824 */ /* 0x000fe400078e0a44 */
[----:B------:R-:W-:Y:S02]  /*20bc0*/  FFMA.FTZ R16, R149, -UR20, R16 ;  /* 0x8000001495107c23 */ /* 0x000fe40008010010 */
[----:B------:R1:W1:Y:S03]  /*20bd0*/  I2F R146, R3 ;  /* 0x0000000300927306 */ /* 0x0002660000201400 */
[----:B------:R-:W-:Y:S02]  /*20be0*/  FSEL R151, R16, -INF , !P5 ;  /* 0xff80000010977808 */ /* 0x000fe40006800000 */
[----:B-1----:R-:W-:Y:S01]  /*20bf0*/  IABS R3, R69 ;  /* 0x0000004500037213 */ /* 0x002fe20000000000 */
[----:B------:R-:W-:Y:S02]  /*20c00*/  IMAD.IADD R69, R187, 0x1, -R68 ;  /* 0x00000001bb457824 */ /* 0x000fe400078e0a44 */
[----:B------:R-:W-:Y:S02]  /*20c10*/  FFMA.FTZ R18, R146, -UR20, R18 ;  /* 0x8000001492127c23 */ /* 0x000fe40008010012 */
[----:B------:R1:W1:Y:S01]  /*20c20*/  I2F R158, R3 ;  /* 0x00000003009e7306 */ /* 0x0002620000201400 */
[----:B------:R-:W-:Y:S02]  /*20c30*/  IABS R69, R69 ;  /* 0x0000004500457213 */ /* 0x000fe40000000000 */
[----:B------:R-:W-:Y:S07]  /*20c40*/  FSEL R208, R18, -INF , !P4 ;  /* 0xff80000012d07808 */ /* 0x000fee0006000000 */
[----:B------:R4:W4:Y:S01]  /*20c50*/  I2F R155, R69 ;  /* 0x00000045009b7306 */ /* 0x0009220000201400 */
[----:B-1----:R-:W-:Y:S01]  /*20c60*/  IADD3 R3, R0, 0x9, RZ ;  /* 0x0000000900037810 */ /* 0x002fe20007ffe0ff */
[----:B------:R-:W-:Y:S03]  /*20c70*/  FFMA.FTZ R12, R158, -UR20, R12 ;  /* 0x800000149e0c7c23 */ /* 0x000fe6000801000c */
[C---:B------:R-:W-:Y:S01]  /*20c80*/  ISETP.GE.AND P3, PT, R3.reuse, R191, PT ;  /* 0x000000bf0300720c */ /* 0x040fe20003f66270 */
[--C-:B------:R-:W-:Y:S01]  /*20c90*/  IMAD.IADD R70, R184, 0x1, -R3.reuse ;  /* 0x00000001b8467824 */ /* 0x100fe200078e0a03 */
[C---:B------:R-:W-:Y:S02]  /*20ca0*/  ISETP.GE.AND P2, PT, R3.reuse, R190, PT ;  /* 0x000000be0300720c */ /* 0x040fe40003f46270 */
[C---:B------:R-:W-:Y:S02]  /*20cb0*/  ISETP.GE.AND P1, PT, R3.reuse, R189, PT ;  /* 0x000000bd0300720c */ /* 0x040fe40003f26270 */
[----:B----4-:R-:W-:Y:S01]  /*20cc0*/  IABS R69, R70 ;  /* 0x0000004600457213 */ /* 0x010fe20000000000 */
[--C-:B------:R-:W-:Y:S01]  /*20cd0*/  IMAD.IADD R70, R186, 0x1, -R3.reuse ;  /* 0x00000001ba467824 */ /* 0x100fe200078e0a03 */
[----:B------:R-:W-:Y:S01]  /*20ce0*/  ISETP.GE.AND P0, PT, R3, R188, PT ;  /* 0x000000bc0300720c */ /* 0x000fe20003f06270 */
[----:B------:R-:W-:Y:S01]  /*20cf0*/  FFMA.FTZ R14, R155, -UR20, R14 ;  /* 0x800000149b0e7c23 */ /* 0x000fe2000801000e */
[C---:B------:R-:W-:Y:S01]  /*20d00*/  ISETP.GE.OR P5, PT, R3.reuse, R196, !P3 ;  /* 0x000000c40300720c */ /* 0x040fe20005fa6670 */
[----:B------:R1:W4:Y:S01]  /*20d10*/  I2F R157, R69 ;  /* 0x00000045009d7306 */ /* 0x0003220000201400 */
[C---:B------:R-:W-:Y:S02]  /*20d20*/  ISETP.GE.OR P4, PT, R3.reuse, R194, !P2 ;  /* 0x000000c20300720c */ /* 0x040fe40005786670 */
[C---:B------:R-:W-:Y:S02]  /*20d30*/  ISETP.GE.OR P1, PT, R3.reuse, R193, !P1 ;  /* 0x000000c10300720c */ /* 0x040fe40004f26670 */
[----:B------:R-:W-:Y:S02]  /*20d40*/  ISETP.GE.OR P0, PT, R3, R192, !P0 ;  /* 0x000000c00300720c */ /* 0x000fe40004706670 */
[C---:B------:R-:W-:Y:S02]  /*20d50*/  LOP3.LUT P3, RZ, R183.reuse, 0x1, RZ, 0xc0, !PT ;  /* 0x00000001b7ff7812 */ /* 0x040fe4000786c0ff */
[----:B------:R-:W-:Y:S02]  /*20d60*/  LOP3.LUT R183, R183, 0xfffffff7, RZ, 0xc0, !PT ;  /* 0xfffffff7b7b77812 */ /* 0x000fe400078ec0ff */
[----:B------:R-:W-:Y:S02]  /*20d70*/  FSEL R197, R12, -INF , !P3 ;  /* 0xff8000000cc57808 */ /* 0x000fe40005800000 */
[----:B------:R-:W-:Y:S03]  /*20d80*/  FSEL R210, R14, -INF , !P6 ;  /* 0xff8000000ed27808 */ /* 0x000fe60007000000 */
[----:B------:R-:W-:Y:S04]  /*20d90*/  @P1 LOP3.LUT R183, R183, 0x8, RZ, 0xfc, !PT ;  /* 0x00000008b7b71812 */ /* 0x000fe800078efcff */
[----:B------:R-:W-:Y:S02]  /*20da0*/  LOP3.LUT R183, R183, 0xfffffffd, RZ, 0xc0, !PT ;  /* 0xfffffffdb7b77812 */ /* 0x000fe400078ec0ff */
[----:B-1----:R-:W-:Y:S01]  /*20db0*/  IABS R69, R70 ;  /* 0x0000004600457213 */ /* 0x002fe20000000000 */
[----:B------:R-:W-:Y:S01]  /*20dc0*/  IMAD.IADD R70, R185, 0x1, -R3 ;  /* 0x00000001b9467824 */ /* 0x000fe200078e0a03 */
[----:B------:R-:W-:Y:S01]  /*20dd0*/  @P0 LOP3.LUT R183, R183, 0x2, RZ, 0xfc, !PT ;  /* 0x00000002b7b70812 */ /* 0x000fe200078efcff */
[----:B----4-:R-:W-:Y:S01]  /*20de0*/  FFMA.FTZ R17, R157, -UR20, R17 ;  /* 0x800000149d117c23 */ /* 0x010fe20008010011 */
[----:B------:R1:W4:Y:S02]  /*20df0*/  I2F R154, R69 ;  /* 0x00000045009a7306 */ /* 0x0003240000201400 */
[----:B-1----:R-:W-:Y:S01]  /*20e00*/  IABS R69, R70 ;  /* 0x0000004600457213 */ /* 0x002fe20000000000 */
[----:B------:R-:W-:Y:S02]  /*20e10*/  IMAD.IADD R70, R187, 0x1, -R3 ;  /* 0x00000001bb467824 */ /* 0x000fe400078e0a03 */
[----:B----4-:R-:W-:Y:S01]  /*20e20*/  FFMA.FTZ R19, R154, -UR20, R19 ;  /* 0x800000149a137c23 */ /* 0x010fe20008010013 */
[----:B------:R-:W-:Y:S04]  /*20e30*/  FSEL R154, R17, -INF , !P5 ;  /* 0xff800000119a7808 */ /* 0x000fe80006800000 */
[----:B------:R1:W4:Y:S01]  /*20e40*/  I2F R161, R69 ;  /* 0x0000004500a17306 */ /* 0x0003220000201400 */
[----:B------:R-:W-:Y:S02]  /*20e50*/  IABS R70, R70 ;  /* 0x0000004600467213 */ /* 0x000fe40000000000 */
[----:B------:R-:W-:Y:S07]  /*20e60*/  FSEL R157, R19, -INF , !P4 ;  /* 0xff800000139d7808 */ /* 0x000fee0006000000 */
[----:B------:R2:W2:Y:S01]  /*20e70*/  I2F R160, R70 ;  /* 0x0000004600a07306 */ /* 0x0004a20000201400 */
[----:B-1----:R-:W-:Y:S01]  /*20e80*/  IADD3 R69, R0, 0x10, RZ ;  /* 0x0000001000457810 */ /* 0x002fe20007ffe0ff */
[----:B----4-:R-:W-:Y:S03]  /*20e90*/  FFMA.FTZ R13, R161, -UR20, R13 ;  /* 0x80000014a10d7c23 */ /* 0x010fe6000801000d */
[C---:B------:R-:W-:Y:S01]  /*20ea0*/  ISETP.GE.AND P2, PT, R69.reuse, R190, PT ;  /* 0x000000be4500720c */ /* 0x040fe20003f46270 */
[--C-:B------:R-:W-:Y:S01]  /*20eb0*/  IMAD.IADD R71, R184, 0x1, -R69.reuse ;  /* 0x00000001b8477824 */ /* 0x100fe200078e0a45 */
[C---:B------:R-:W-:Y:S02]  /*20ec0*/  ISETP.GE.AND P3, PT, R69.reuse, R191, PT ;  /* 0x000000bf4500720c */ /* 0x040fe40003f66270 */
[C---:B------:R-:W-:Y:S02]  /*20ed0*/  ISETP.GE.OR P4, PT, R69.reuse, R194, !P2 ;  /* 0x000000c24500720c */ /* 0x040fe40005786670 */
[----:B--2---:R-:W-:Y:S01]  /*20ee0*/  IABS R70, R71 ;  /* 0x0000004700467213 */ /* 0x004fe20000000000 */
[----:B------:R-:W-:Y:S01]  /*20ef0*/  IMAD.IADD R71, R186, 0x1, -R69 ;  /* 0x00000001ba477824 */ /* 0x000fe200078e0a45 */
[C---:B------:R-:W-:Y:S01]  /*20f00*/  ISETP.GE.OR P5, PT, R69.reuse, R196, !P3 ;  /* 0x000000c44500720c */ /* 0x040fe20005fa6670 */
[----:B------:R-:W-:Y:S01]  /*20f10*/  FFMA.FTZ R15, R160, -UR20, R15 ;  /* 0x80000014a00f7c23 */ /* 0x000fe2000801000f */
[----:B------:R-:W-:Y:S01]  /*20f20*/  ISETP.GE.AND P0, PT, R69, R188, PT ;  /* 0x000000bc4500720c */ /* 0x000fe20003f06270 */
[----:B------:R1:W2:Y:S01]  /*20f30*/  I2F R159, R70 ;  /* 0x00000046009f7306 */ /* 0x0002a20000201400 */
[----:B------:R-:W-:Y:S01]  /*20f40*/  LOP3.LUT P2, RZ, R183, 0x2, RZ, 0xc0, !PT ;  /* 0x00000002b7ff7812 */ /* 0x000fe2000784c0ff */
[----:B------:R-:W4:Y:S01]  /*20f50*/  LDL.64 R160, [R1+0x130] ;  /* 0x0001300001a07983 */ /* 0x000f220000100a00 */
[C---:B------:R-:W-:Y:S02]  /*20f60*/  ISETP.GE.OR P6, PT, R69.reuse, R192, !P0 ;  /* 0x000000c04500720c */ /* 0x040fe400047c6670 */
[----:B------:R-:W-:Y:S02]  /*20f70*/  ISETP.GE.AND P1, PT, R69, R189, PT ;  /* 0x000000bd4500720c */ /* 0x000fe40003f26270 */
[----:B------:R-:W-:Y:S02]  /*20f80*/  LOP3.LUT P3, RZ, R183, 0x8, RZ, 0xc0, !PT ;  /* 0x00000008b7ff7812 */ /* 0x000fe4000786c0ff */
[----:B------:R-:W-:Y:S02]  /*20f90*/  ISETP.GE.OR P1, PT, R69, R193, !P1 ;  /* 0x000000c14500720c */ /* 0x000fe40004f26670 */
[----:B------:R-:W-:Y:S02]  /*20fa0*/  LOP3.LUT R183, R183, 0xfffffffe, RZ, 0xc0, !PT ;  /* 0xfffffffeb7b77812 */ /* 0x000fe400078ec0ff */
[----:B------:R-:W-:Y:S09]  /*20fb0*/  FSEL R155, R13, -INF , !P3 ;  /* 0xff8000000d9b7808 */ /* 0x000ff20005800000 */
[----:B------:R-:W-:Y:S02]  /*20fc0*/  @P1 LOP3.LUT R183, R183, 0x1, RZ, 0xfc, !PT ;  /* 0x00000001b7b71812 */ /* 0x000fe400078efcff */
[----:B-1----:R-:W-:Y:S01]  /*20fd0*/  IABS R70, R71 ;  /* 0x0000004700467213 */ /* 0x002fe20000000000 */
[--C-:B------:R-:W-:Y:S02]  /*20fe0*/  IMAD.IADD R71, R185, 0x1, -R69.reuse ;  /* 0x00000001b9477824 */ /* 0x100fe400078e0a45 */
[----:B--2---:R-:W-:Y:S01]  /*20ff0*/  FFMA.FTZ R20, R159, -UR20, R20 ;  /* 0x800000149f147c23 */ /* 0x004fe20008010014 */
[----:B------:R1:W2:Y:S04]  /*21000*/  I2F R156, R70 ;  /* 0x00000046009c7306 */ /* 0x0002a80000201400 */
[----:B------:R-:W-:Y:S02]  /*21010*/  FSEL R150, R20, -INF , !P5 ;  /* 0xff80000014967808 */ /* 0x000fe40006800000 */
[----:B-1----:R-:W-:Y:S01]  /*21020*/  IABS R70, R71 ;  /* 0x0000004700467213 */ /* 0x002fe20000000000 */
[----:B------:R-:W-:Y:S02]  /*21030*/  IMAD.IADD R71, R187, 0x1, -R69 ;  /* 0x00000001bb477824 */ /* 0x000fe400078e0a45 */
[----:B--2---:R-:W-:Y:S01]  /*21040*/  FFMA.FTZ R22, R156, -UR20, R22 ;  /* 0x800000149c167c23 */ /* 0x004fe20008010016 */
[----:B------:R-:W-:Y:S01]  /*21050*/  FSEL R156, R15, -INF , !P2 ;  /* 0xff8000000f9c7808 */ /* 0x000fe20005000000 */
[----:B------:R1:W2:Y:S03]  /*21060*/  I2F R165, R70 ;  /* 0x0000004600a57306 */ /* 0x0002a60000201400 */
[----:B------:R-:W-:Y:S02]  /*21070*/  FSEL R202, R22, -INF , !P4 ;  /* 0xff80000016ca7808 */ /* 0x000fe40006000000 */
[----:B-1----:R-:W-:Y:S01]  /*21080*/  IABS R70, R71 ;  /* 0x0000004700467213 */ /* 0x002fe20000000000 */
[----:B--2---:R-:W-:Y:S01]  /*21090*/  FFMA.FTZ R24, R165, -UR20, R24 ;  /* 0x80000014a5187c23 */ /* 0x004fe20008010018 */
[----:B------:R-:W-:Y:S03]  /*210a0*/  IADD3 R71, R0, 0x11, RZ ;  /* 0x0000001100477810 */ /* 0x000fe60007ffe0ff */
[----:B------:R1:W2:Y:S01]  /*210b0*/  I2F R164, R70 ;  /* 0x0000004600a47306 */ /* 0x0002a20000201400 */
[C---:B------:R-:W-:Y:S01]  /*210c0*/  ISETP.GE.AND P0, PT, R71.reuse, R188, PT ;  /* 0x000000bc4700720c */ /* 0x040fe20003f06270 */
[--C-:B------:R-:W-:Y:S01]  /*210d0*/  IMAD.IADD R140, R184, 0x1, -R71.reuse ;  /* 0x00000001b88c7824 */ /* 0x100fe200078e0a47 */
[----:B------:R-:W-:Y:S01]  /*210e0*/  ISETP.GE.AND P2, PT, R71, R190, PT ;  /* 0x000000be4700720c */ /* 0x000fe20003f46270 */
[--C-:B------:R-:W-:Y:S01]  /*210f0*/  IMAD.IADD R141, R187, 0x1, -R71.reuse ;  /* 0x00000001bb8d7824 */ /* 0x100fe200078e0a47 */
[C---:B------:R-:W-:Y:S02]  /*21100*/  ISETP.GE.OR P0, PT, R71.reuse, R192, !P0 ;  /* 0x000000c04700720c */ /* 0x040fe40004706670 */
[C---:B------:R-:W-:Y:S02]  /*21110*/  ISETP.GE.OR P4, PT, R71.reuse, R194, !P2 ;  /* 0x000000c24700720c */ /* 0x040fe40005786670 */
[----:B------:R-:W-:Y:S02]  /*21120*/  P2R R7, PR, RZ, 0x1 ;  /* 0x00000001ff077803 */ /* 0x000fe40000000000 */
[C---:B------:R-:W-:Y:S02]  /*21130*/  ISETP.GE.AND P3, PT, R71.reuse, R191, PT ;  /* 0x000000bf4700720c */ /* 0x040fe40003f66270 */
[C---:B------:R-:W-:Y:S02]  /*21140*/  ISETP.GE.AND P1, PT, R71.reuse, R189, PT ;  /* 0x000000bd4700720c */ /* 0x040fe40003f26270 */
[----:B------:R-:W-:Y:S02]  /*21150*/  ISETP.GE.OR P5, PT, R71, R196, !P3 ;  /* 0x000000c44700720c */ /* 0x000fe40005fa6670 */
[----:B------:R-:W-:Y:S02]  /*21160*/  LOP3.LUT P3, RZ, R183, 0x1, RZ, 0xc0, !PT ;  /* 0x00000001b7ff7812 */ /* 0x000fe4000786c0ff */
[----:B------:R-:W-:Y:S02]  /*21170*/  ISETP.GE.OR P1, PT, R71, R193, !P1 ;  /* 0x000000c14700720c */ /* 0x000fe40004f26670 */
[----:B------:R-:W-:Y:S02]  /*21180*/  FSEL R203, R24, -INF , !P3 ;  /* 0xff80000018cb7808 */ /* 0x000fe40005800000 */
[----:B-1----:R-:W-:Y:S01]  /*21190*/  IABS R70, R140 ;  /* 0x0000008c00467213 */ /* 0x002fe20000000000 */
[--C-:B------:R-:W-:Y:S01]  /*211a0*/  IMAD.IADD R140, R186, 0x1, -R71.reuse ;  /* 0x00000001ba8c7824 */ /* 0x100fe200078e0a47 */
[----:B------:R-:W-:Y:S01]  /*211b0*/  P2R R8, PR, RZ, 0x2 ;  /* 0x00000002ff087803 */ /* 0x000fe20000000000 */
[----:B--2---:R-:W-:Y:S01]  /*211c0*/  FFMA.FTZ R26, R164, -UR20, R26 ;  /* 0x80000014a41a7c23 */ /* 0x004fe2000801001a */
[----:B------:R-:W-:Y:S01]  /*211d0*/  LOP3.LUT R183, R183, 0xffbfffff, RZ, 0xc0, !PT ;  /* 0xffbfffffb7b77812 */ /* 0x000fe200078ec0ff */
[----:B------:R1:W2:Y:S03]  /*211e0*/  I2F R163, R70 ;  /* 0x0000004600a37306 */ /* 0x0002a60000201400 */
[----:B------:R-:W-:Y:S02]  /*211f0*/  FSEL R204, R26, -INF , !P6 ;  /* 0xff8000001acc7808 */ /* 0x000fe40007000000 */
[----:B-1----:R-:W-:Y:S01]  /*21200*/  IABS R70, R140 ;  /* 0x0000008c00467213 */ /* 0x002fe20000000000 */
[----:B------:R-:W-:Y:S02]  /*21210*/  IMAD.IADD R140, R185, 0x1, -R71 ;  /* 0x00000001b98c7824 */ /* 0x000fe400078e0a47 */
[----:B--2---:R-:W-:Y:S02]  /*21220*/  FFMA.FTZ R21, R163, -UR20, R21 ;  /* 0x80000014a3157c23 */ /* 0x004fe40008010015 */
[----:B------:R1:W2:Y:S01]  /*21230*/  I2F R162, R70 ;  /* 0x0000004600a27306 */ /* 0x0002a20000201400 */
[----:B------:R-:W-:Y:S02]  /*21240*/  IABS R140, R140 ;  /* 0x0000008c008c7213 */ /* 0x000fe40000000000 */
[----:B------:R-:W-:Y:S07]  /*21250*/  FSEL R26, R21, -INF , !P5 ;  /* 0xff800000151a7808 */ /* 0x000fee0006800000 */
[----:B------:R-:W3:Y:S01]  /*21260*/  I2F R167, R140 ;  /* 0x0000008c00a77306 */ /* 0x000ee20000201400 */
[----:B-1----:R-:W-:Y:S01]  /*21270*/  IADD3 R70, R0, 0x18, RZ ;  /* 0x0000001800467810 */ /* 0x002fe20007ffe0ff */
[----:B--2---:R-:W-:Y:S03]  /*21280*/  FFMA.FTZ R23, R162, -UR20, R23 ;  /* 0x80000014a2177c23 */ /* 0x004fe60008010017 */
[----:B------:R-:W-:Y:S01]  /*21290*/  ISETP.GE.AND P2, PT, R70, R190, PT ;  /* 0x000000be4600720c */ /* 0x000fe20003f46270 */
[--C-:B------:R-:W-:Y:S01]  /*212a0*/  IMAD.IADD R2, R186, 0x1, -R70.reuse ;  /* 0x00000001ba027824 */ /* 0x100fe200078e0a46 */
[----:B------:R-:W-:Y:S01]  /*212b0*/  FSEL R205, R23, -INF , !P4 ;  /* 0xff80000017cd7808 */ /* 0x000fe20006000000 */
[--C-:B------:R-:W-:Y:S01]  /*212c0*/  IMAD.IADD R6, R187, 0x1, -R70.reuse ;  /* 0x00000001bb067824 */ /* 0x100fe200078e0a46 */
[----:B------:R-:W-:Y:S01]  /*212d0*/  ISETP.GE.OR P4, PT, R70, R194, !P2 ;  /* 0x000000c24600720c */ /* 0x000fe20005786670 */
[--C-:B------:R-:W-:Y:S01]  /*212e0*/  IMAD.IADD R4, R185, 0x1, -R70.reuse ;  /* 0x00000001b9047824 */ /* 0x100fe200078e0a46 */
[----:B------:R-:W-:Y:S01]  /*212f0*/  IABS R2, R2 ;  /* 0x0000000200027213 */ /* 0x000fe20000000000 */
[----:B---3--:R-:W-:Y:S01]  /*21300*/  FFMA.FTZ R25, R167, -UR20, R25 ;  /* 0x80000014a7197c23 */ /* 0x008fe20008010019 */
[----:B------:R-:W-:Y:S01]  /*21310*/  IABS R140, R141 ;  /* 0x0000008d008c7213 */ /* 0x000fe20000000000 */
[----:B------:R-:W-:Y:S01]  /*21320*/  IMAD.IADD R141, R184, 0x1, -R70 ;  /* 0x00000001b88d7824 */ /* 0x000fe200078e0a46 */
[----:B------:R-:W-:Y:S01]  /*21330*/  ISETP.NE.AND P2, PT, R7, RZ, PT ;  /* 0x000000ff0700720c */ /* 0x000fe20003f45270 */
[----:B------:R1:W2:Y:S01]  /*21340*/  I2F R144, R2 ;  /* 0x0000000200907306 */ /* 0x0002a20000201400 */
[C---:B------:R-:W-:Y:S02]  /*21350*/  ISETP.GE.AND P3, PT, R70.reuse, R191, PT ;  /* 0x000000bf4600720c */ /* 0x040fe40003f66270 */
[C---:B------:R-:W-:Y:S02]  /*21360*/  ISETP.GE.AND P1, PT, R70.reuse, R189, PT ;  /* 0x000000bd4600720c */ /* 0x040fe40003f26270 */
[C---:B------:R-:W-:Y:S02]  /*21370*/  ISETP.GE.AND P0, PT, R70.reuse, R188, PT ;  /* 0x000000bc4600720c */ /* 0x040fe40003f06270 */
[----:B------:R-:W-:Y:S02]  /*21380*/  ISETP.GE.OR P5, PT, R70, R196, !P3 ;  /* 0x000000c44600720c */ /* 0x000fe40005fa6670 */
[----:B------:R-:W-:Y:S01]  /*21390*/  ISETP.NE.AND P3, PT, R8, RZ, PT ;  /* 0x000000ff0800720c */ /* 0x000fe20003f65270 */
[----:B------:R3:W3:Y:S01]  /*213a0*/  I2F R166, R140 ;  /* 0x0000008c00a67306 */ /* 0x0006e20000201400 */
[C---:B------:R-:W-:Y:S02]  /*213b0*/  ISETP.GE.OR P1, PT, R70.reuse, R193, !P1 ;  /* 0x000000c14600720c */ /* 0x040fe40004f26670 */
[----:B------:R-:W-:Y:S02]  /*213c0*/  ISETP.GE.OR P6, PT, R70, R192, !P0 ;  /* 0x000000c04600720c */ /* 0x000fe400047c6670 */
[----:B------:R-:W-:Y:S02]  /*213d0*/  P2R R8, PR, RZ, 0x2 ;  /* 0x00000002ff087803 */ /* 0x000fe40000000000 */
[----:B------:R-:W-:Y:S02]  /*213e0*/  FSEL R25, R25, -INF , !P3 ;  /* 0xff80000019197808 */ /* 0x000fe40005800000 */
[----:B-1----:R-:W-:Y:S01]  /*213f0*/  IABS R2, R4 ;  /* 0x0000000400027213 */ /* 0x002fe20000000000 */
[----:B--2---:R-:W-:Y:S01]  /*21400*/  FFMA.FTZ R34, R144, -UR20, R34 ;  /* 0x8000001490227c23 */ /* 0x004fe20008010022 */
[----:B------:R-:W-:Y:S01]  /*21410*/  IADD3 R4, R0, 0x19, RZ ;  /* 0x0000001900047810 */ /* 0x000fe20007ffe0ff */
[----:B------:R1:W2:Y:S01]  /*21420*/  LDL.S16 R144, [R1+0x7c] ;  /* 0x00007c0001907983 */ /* 0x0002a20000100600 */
[----:B------:R1:W1:Y:S02]  /*21430*/  I2F R147, R2 ;  /* 0x0000000200937306 */ /* 0x0002640000201400 */
[----:B------:R-:W-:Y:S01]  /*21440*/  ISETP.GE.AND P3, PT, R4, R191, PT ;  /* 0x000000bf0400720c */ /* 0x000fe20003f66270 */
[----:B------:R-:W-:Y:S01]  /*21450*/  IMAD.IADD R5, R184, 0x1, -R4 ;  /* 0x00000001b8057824 */ /* 0x000fe200078e0a04 */
[----:B------:R-:W-:Y:S02]  /*21460*/  ISETP.GE.AND P1, PT, R4, R189, PT ;  /* 0x000000bd0400720c */ /* 0x000fe40003f26270 */
[----:B---3--:R-:W-:Y:S01]  /*21470*/  IABS R140, R141 ;  /* 0x0000008d008c7213 */ /* 0x008fe20000000000 */
[----:B------:R-:W-:Y:S01]  /*21480*/  FFMA.FTZ R27, R166, -UR20, R27 ;  /* 0x80000014a61b7c23 */ /* 0x000fe2000801001b */
[----:B------:R-:W-:Y:S02]  /*21490*/  ISETP.GE.AND P0, PT, R4, R188, PT ;  /* 0x000000bc0400720c */ /* 0x000fe40003f06270 */
[----:B------:R-:W-:Y:S01]  /*214a0*/  FSEL R34, R34, -INF , !P4 ;  /* 0xff80000022227808 */ /* 0x000fe20006000000 */
[----:B------:R-:W3:Y:S01]  /*214b0*/  I2F R148, R140 ;  /* 0x0000008c00947306 */ /* 0x000ee20000201400 */
[----:B------:R-:W-:Y:S02]  /*214c0*/  FSEL R27, R27, -INF , !P2 ;  /* 0xff8000001b1b7808 */ /* 0x000fe40005000000 */
[C---:B------:R-:W-:Y:S02]  /*214d0*/  ISETP.GE.AND P2, PT, R4.reuse, R190, PT ;  /* 0x000000be0400720c */ /* 0x040fe40003f46270 */
[C---:B------:R-:W-:Y:S02]  /*214e0*/  ISETP.GE.OR P1, PT, R4.reuse, R193, !P1 ;  /* 0x000000c10400720c */ /* 0x040fe40004f26670 */
[C---:B------:R-:W-:Y:S02]  /*214f0*/  ISETP.GE.OR P4, PT, R4.reuse, R194, !P2 ;  /* 0x000000c20400720c */ /* 0x040fe40005786670 */
[----:B------:R-:W-:Y:S02]  /*21500*/  ISETP.GE.OR P0, PT, R4, R192, !P0 ;  /* 0x000000c00400720c */ /* 0x000fe40004706670 */
[----:B------:R-:W-:Y:S02]  /*21510*/  P2R R9, PR, RZ, 0x2 ;  /* 0x00000002ff097803 */ /* 0x000fe40000000000 */
[----:B-1----:R-:W-:Y:S01]  /*21520*/  IABS R2, R6 ;  /* 0x0000000600027213 */ /* 0x002fe20000000000 */
[----:B------:R-:W-:Y:S03]  /*21530*/  FFMA.FTZ R28, R147, -UR20, R28 ;  /* 0x80000014931c7c23 */ /* 0x000fe6000801001c */
[----:B------:R1:W1:Y:S01]  /*21540*/  I2F R145, R2 ;  /* 0x0000000200917306 */ /* 0x0002620000201400 */
[----:B---3--:R-:W-:Y:S05]  /*21550*/  FFMA.FTZ R32, R148, -UR20, R32 ;  /* 0x8000001494207c23 */ /* 0x008fea0008010020 */
[----:B------:R-:W-:Y:S02]  /*21560*/  FSEL R32, R32, -INF , !P5 ;  /* 0xff80000020207808 */ /* 0x000fe40006800000 */
[----:B------:R-:W-:Y:S02]  /*21570*/  ISETP.GE.OR P5, PT, R4, R196, !P3 ;  /* 0x000000c40400720c */ /* 0x000fe40005fa6670 */
[----:B------:R-:W-:Y:S02]  /*21580*/  ISETP.NE.AND P3, PT, R8, RZ, PT ;  /* 0x000000ff0800720c */ /* 0x000fe40003f65270 */
[----:B------:R-:W-:Y:S02]  /*21590*/  P2R R8, PR, RZ, 0x1 ;  /* 0x00000001ff087803 */ /* 0x000fe40000000000 */
[----:B------:R-:W-:Y:S02]  /*215a0*/  FSEL R28, R28, -INF , !P3 ;  /* 0xff8000001c1c7808 */ /* 0x000fe40005800000 */
[----:B-1----:R-:W-:Y:S01]  /*215b0*/  IABS R2, R5 ;  /* 0x0000000500027213 */ /* 0x002fe20000000000 */
[----:B------:R-:W-:Y:S02]  /*215c0*/  FFMA.FTZ R30, R145, -UR20, R30 ;  /* 0x80000014911e7c23 */ /* 0x000fe4000801001e */
[----:B------:R1:W3:Y:S02]  /*215d0*/  LDL.S16 R145, [R1+0x74] ;  /* 0x0000740001917983 */ /* 0x0002e40000100600 */
[----:B------:R-:W-:Y:S01]  /*215e0*/  IMAD.MOV.U32 R5, RZ, RZ, R2 ;  /* 0x000000ffff057224 */ /* 0x000fe200078e0002 */
[----:B------:R-:W-:Y:S01]  /*215f0*/  FSEL R30, R30, -INF , !P6 ;  /* 0xff8000001e1e7808 */ /* 0x000fe20007000000 */
[--C-:B------:R-:W-:Y:S02]  /*21600*/  IMAD.IADD R2, R186, 0x1, -R4.reuse ;  /* 0x00000001ba027824 */ /* 0x100fe400078e0a04 */
[----:B------:R1:W1:Y:S03]  /*21610*/  I2F R143, R5 ;  /* 0x00000005008f7306 */ /* 0x0002660000201400 */
[----:B------:R-:W-:Y:S07]  /*21620*/  IABS R2, R2 ;  /* 0x0000000200027213 */ /* 0x000fee0000000000 */
[----:B------:R4:W4:Y:S01]  /*21630*/  I2F R140, R2 ;  /* 0x00000002008c7306 */ /* 0x0009220000201400 */
[--C-:B-1----:R-:W-:Y:S02]  /*21640*/  IMAD.IADD R5, R185, 0x1, -R4.reuse ;  /* 0x00000001b9057824 */ /* 0x102fe400078e0a04 */
[----:B------:R-:W-:Y:S02]  /*21650*/  FFMA.FTZ R33, R143, -UR20, R33 ;  /* 0x800000148f217c23 */ /* 0x000fe40008010021 */
[----:B------:R1:W2:Y:S03]  /*21660*/  LDL.S16 R143, [R1+0x88] ;  /* 0x00008800018f7983 */ /* 0x0002a60000100600 */
[----:B------:R-:W-:Y:S02]  /*21670*/  FSEL R33, R33, -INF , !P5 ;  /* 0xff80000021217808 */ /* 0x000fe40006800000 */
[----:B----4-:R-:W-:Y:S01]  /*21680*/  IABS R2, R5 ;  /* 0x0000000500027213 */ /* 0x010fe20000000000 */
[----:B------:R-:W-:Y:S01]  /*21690*/  IMAD.IADD R5, R187, 0x1, -R4 ;  /* 0x00000001bb057824 */ /* 0x000fe200078e0a04 */
[----:B------:R-:W-:Y:S01]  /*216a0*/  IADD3 R4, R0, 0x29, RZ ;  /* 0x0000002900047810 */ /* 0x000fe20007ffe0ff */
[----:B------:R-:W-:Y:S01]  /*216b0*/  FFMA.FTZ R35, R140, -UR20, R35 ;  /* 0x800000148c237c23 */ /* 0x000fe20008010023 */
[----:B------:R4:W1:Y:S04]  /*216c0*/  I2F R142, R2 ;  /* 0x00000002008e7306 */ /* 0x0008680000201400 */
[----:B------:R-:W-:Y:S02]  /*216d0*/  FSEL R35, R35, -INF , !P4 ;  /* 0xff80000023237808 */ /* 0x000fe40006000000 */
[----:B----4-:R-:W-:Y:S01]  /*216e0*/  IABS R2, R5 ;  /* 0x0000000500027213 */ /* 0x010fe20000000000 */
[----:B-1----:R-:W-:Y:S01]  /*216f0*/  FFMA.FTZ R29, R142, -UR20, R29 ;  /* 0x800000148e1d7c23 */ /* 0x002fe2000801001d */
[----:B------:R-:W-:Y:S01]  /*21700*/  IADD3 R5, R0, 0x20, RZ ;  /* 0x0000002000057810 */ /* 0x000fe20007ffe0ff */
[----:B------:R1:W4:Y:S01]  /*21710*/  LDL.S16 R142, [R1+0x78] ;  /* 0x00007800018e7983 */ /* 0x0003220000100600 */
[----:B------:R1:W1:Y:S02]  /*21720*/  I2F R141, R2 ;  /* 0x00000002008d7306 */ /* 0x0002640000201400 */
[C---:B------:R-:W-:Y:S01]  /*21730*/  ISETP.GE.AND P3, PT, R5.reuse, R191, PT ;  /* 0x000000bf0500720c */ /* 0x040fe20003f66270 */
[--C-:B------:R-:W-:Y:S01]  /*21740*/  IMAD.IADD R3, R184, 0x1, -R5.reuse ;  /* 0x00000001b8037824 */ /* 0x100fe200078e0a05 */
[----:B------:R-:W-:Y:S01]  /*21750*/  ISETP.GE.AND P2, PT, R5, R190, PT ;  /* 0x000000be0500720c */ /* 0x000fe20003f46270 */
[--C-:B------:R-:W-:Y:S01]  /*21760*/  IMAD.IADD R6, R187, 0x1, -R5.reuse ;  /* 0x00000001bb067824 */ /* 0x100fe200078e0a05 */
[C---:B------:R-:W-:Y:S02]  /*21770*/  ISETP.GE.AND P1, PT, R5.reuse, R189, PT ;  /* 0x000000bd0500720c */ /* 0x040fe40003f26270 */
[C---:B------:R-:W-:Y:S02]  /*21780*/  ISETP.GE.AND P0, PT, R5.reuse, R188, PT ;  /* 0x000000bc0500720c */ /* 0x040fe40003f06270 */
[C---:B------:R-:W-:Y:S02]  /*21790*/  ISETP.GE.OR P5, PT, R5.reuse, R196, !P3 ;  /* 0x000000c40500720c */ /* 0x040fe40005fa6670 */
[C---:B------:R-:W-:Y:S02]  /*217a0*/  ISETP.GE.OR P4, PT, R5.reuse, R194, !P2 ;  /* 0x000000c20500720c */ /* 0x040fe40005786670 */
[C---:B------:R-:W-:Y:S02]  /*217b0*/  ISETP.GE.OR P1, PT, R5.reuse, R193, !P1 ;  /* 0x000000c10500720c */ /* 0x040fe40004f26670 */
[----:B------:R-:W-:Y:S02]  /*217c0*/  ISETP.GE.OR P6, PT, R5, R192, !P0 ;  /* 0x000000c00500720c */ /* 0x000fe400047c6670 */
[----:B------:R-:W-:Y:S02]  /*217d0*/  ISETP.NE.AND P3, PT, R9, RZ, PT ;  /* 0x000000ff0900720c */ /* 0x000fe40003f65270 */
[----:B------:R-:W-:Y:S02]  /*217e0*/  ISETP.NE.AND P2, PT, R8, RZ, PT ;  /* 0x000000ff0800720c */ /* 0x000fe40003f45270 */
[----:B------:R-:W-:Y:S02]  /*217f0*/  FSEL R29, R29, -INF , !P3 ;  /* 0xff8000001d1d7808 */ /* 0x000fe40005800000 */
[----:B-1----:R-:W-:Y:S01]  /*21800*/  IABS R2, R3 ;  /* 0x0000000300027213 */ /* 0x002fe20000000000 */
[----:B------:R-:W-:Y:S02]  /*21810*/  IMAD.IADD R3, R186, 0x1, -R5 ;  /* 0x00000001ba037824 */ /* 0x000fe400078e0a05 */
[----:B------:R-:W-:Y:S01]  /*21820*/  FFMA.FTZ R31, R141, -UR20, R31 ;  /* 0x800000148d1f7c23 */ /* 0x000fe2000801001f */
[----:B------:R1:W1:Y:S04]  /*21830*/  I2F R12, R2 ;  /* 0x00000002000c7306 */ /* 0x0002680000201400 */
[----:B------:R-:W-:Y:S02]  /*21840*/  FSEL R31, R31, -INF , !P2 ;  /* 0xff8000001f1f7808 */ /* 0x000fe40005000000 */
[----:B-1----:R-:W-:Y:S01]  /*21850*/  IABS R2, R3 ;  /* 0x0000000300027213 */ /* 0x002fe20000000000 */
[----:B------:R-:W-:Y:S02]  /*21860*/  IMAD.IADD R3, R185, 0x1, -R5 ;  /* 0x00000001b9037824 */ /* 0x000fe400078e0a05 */
[----:B------:R-:W-:Y:S01]  /*21870*/  FFMA.FTZ R36, R12, -UR20, R36 ;  /* 0x800000140c247c23 */ /* 0x000fe20008010024 */
[----:B------:R1:W1:Y:S01]  /*21880*/  I2F R11, R2 ;  /* 0x00000002000b7306 */ /* 0x0002620000201400 */
[----:B------:R-:W-:Y:S01]  /*21890*/  IMAD.IADD R5, R186, 0x1, -R4 ;  /* 0x00000001ba057824 */ /* 0x000fe200078e0a04 */
[----:B------:R-:W-:Y:S02]  /*218a0*/  IABS R3, R3 ;  /* 0x0000000300037213 */ /* 0x000fe40000000000 */
[----:B------:R-:W-:Y:S02]  /*218b0*/  FSEL R36, R36, -INF , !P5 ;  /* 0xff80000024247808 */ /* 0x000fe40006800000 */
[----:B------:R-:W-:Y:S04]  /*218c0*/  IABS R5, R5 ;  /* 0x0000000500057213 */ /* 0x000fe80000000000 */
[----:B------:R1:W1:Y:S02]  /*218d0*/  I2F R68, R3 ;  /* 0x0000000300447306 */ /* 0x0002640000201400 */
[----:B-1----:R-:W-:Y:S01]  /*218e0*/  IADD3 R2, R0, 0x21, RZ ;  /* 0x0000002100027810 */ /* 0x002fe20007ffe0ff */
[----:B------:R-:W-:Y:S07]  /*218f0*/  FFMA.FTZ R38, R11, -UR20, R38 ;  /* 0x800000140b267c23 */ /* 0x000fee0008010026 */
[----:B------:R-:W1:Y:S01]  /*21900*/  I2F R11, R5 ;  /* 0x00000005000b7306 */ /* 0x000e620000201400 */
[C---:B------:R-:W-:Y:S02]  /*21910*/  ISETP.GE.AND P3, PT, R2.reuse, R191, PT ;  /* 0x000000bf0200720c */ /* 0x040fe40003f66270 */
[C---:B------:R-:W-:Y:S02]  /*21920*/  ISETP.GE.AND P2, PT, R2.reuse, R190, PT ;  /* 0x000000be0200720c */ /* 0x040fe40003f46270 */
[----:B------:R-:W-:Y:S02]  /*21930*/  ISETP.GE.AND P0, PT, R2, R188, PT ;  /* 0x000000bc0200720c */ /* 0x000fe40003f06270 */
[----:B------:R-:W-:Y:S01]  /*21940*/  IABS R3, R6 ;  /* 0x0000000600037213 */ /* 0x000fe20000000000 */
[----:B------:R-:W-:Y:S01]  /*21950*/  IMAD.IADD R6, R184, 0x1, -R2 ;  /* 0x00000001b8067824 */ /* 0x000fe200078e0a02 */
[----:B------:R-:W-:Y:S01]  /*21960*/  FSEL R38, R38, -INF , !P4 ;  /* 0xff80000026267808 */ /* 0x000fe20006000000 */
[----:B------:R-:W-:Y:S01]  /*21970*/  FFMA.FTZ R40, R68, -UR20, R40 ;  /* 0x8000001444287c23 */ /* 0x000fe20008010028 */
[C---:B------:R-:W-:Y:S01]  /*21980*/  ISETP.GE.OR P5, PT, R2.reuse, R196, !P3 ;  /* 0x000000c40200720c */ /* 0x040fe20005fa6670 */
[----:B------:R1:W1:Y:S01]  /*21990*/  I2F R22, R3 ;  /* 0x0000000300167306 */ /* 0x0002620000201400 */
[C---:B------:R-:W-:Y:S02]  /*219a0*/  ISETP.GE.OR P4, PT, R2.reuse, R194, !P2 ;  /* 0x000000c20200720c */ /* 0x040fe40005786670 */
[----:B------:R-:W-:Y:S01]  /*219b0*/  ISETP.GE.OR P0, PT, R2, R192, !P0 ;  /* 0x000000c00200720c */ /* 0x000fe20004706670 */
[----:B-1----:R-:W-:Y:S01]  /*219c0*/  FFMA.FTZ R51, R11, -UR20, R51 ;  /* 0x800000140b337c23 */ /* 0x002fe20008010033 */
[----:B------:R-:W-:Y:S01]  /*219d0*/  IABS R3, R6 ;  /* 0x0000000600037213 */ /* 0x000fe20000000000 */
[----:B------:R-:W-:Y:S04]  /*219e0*/  FFMA.FTZ R42, R22, -UR20, R42 ;  /* 0x80000014162a7c23 */ /* 0x000fe8000801002a */
[----:B------:R-:W-:Y:S01]  /*219f0*/  IMAD.MOV.U32 R6, RZ, RZ, R3 ;  /* 0x000000ffff067224 */ /* 0x000fe200078e0003 */
[----:B------:R-:W-:Y:S01]  /*21a00*/  FSEL R42, R42, -INF , !P6 ;  /* 0xff8000002a2a7808 */ /* 0x000fe20007000000 */
[--C-:B------:R-:W-:Y:S02]  /*21a10*/  IMAD.IADD R3, R186, 0x1, -R2.reuse ;  /* 0x00000001ba037824 */ /* 0x100fe400078e0a02 */
[----:B------:R1:W1:Y:S03]  /*21a20*/  I2F R20, R6 ;  /* 0x0000000600147306 */ /* 0x0002660000201400 */
[----:B------:R-:W-:Y:S07]  /*21a30*/  IABS R3, R3 ;  /* 0x0000000300037213 */ /* 0x000fee0000000000 */
[----:B------:R1:W1:Y:S02]  /*21a40*/  I2F R10, R3 ;  /* 0x00000003000a7306 */ /* 0x0002640000201400 */
[--C-:B-1----:R-:W-:Y:S02]  /*21a50*/  IMAD.IADD R6, R185, 0x1, -R2.reuse ;  /* 0x00000001b9067824 */ /* 0x102fe400078e0a02 */
[----:B------:R-:W-:Y:S05]  /*21a60*/  FFMA.FTZ R37, R20, -UR20, R37 ;  /* 0x8000001414257c23 */ /* 0x000fea0008010025 */
[----:B------:R-:W-:Y:S02]  /*21a70*/  FSEL R37, R37, -INF , !P5 ;  /* 0xff80000025257808 */ /* 0x000fe40006800000 */
[----:B------:R-:W-:Y:S01]  /*21a80*/  IABS R3, R6 ;  /* 0x0000000600037213 */ /* 0x000fe20000000000 */
[----:B------:R-:W-:Y:S02]  /*21a90*/  IMAD.IADD R6, R187, 0x1, -R2 ;  /* 0x00000001bb067824 */ /* 0x000fe400078e0a02 */
[----:B------:R-:W-:Y:S01]  /*21aa0*/  FFMA.FTZ R39, R10, -UR20, R39 ;  /* 0x800000140a277c23 */ /* 0x000fe20008010027 */
[----:B------:R1:W1:Y:S02]  /*21ab0*/  I2F R19, R3 ;  /* 0x0000000300137306 */ /* 0x0002640000201400 */
[----:B------:R-:W-:Y:S02]  /*21ac0*/  IABS R6, R6 ;  /* 0x0000000600067213 */ /* 0x000fe40000000000 */
[----:B------:R-:W-:Y:S06]  /*21ad0*/  FSEL R39, R39, -INF , !P4 ;  /* 0xff80000027277808 */ /* 0x000fec0006000000 */
[----:B------:R1:W1:Y:S02]  /*21ae0*/  I2F R18, R6 ;  /* 0x0000000600127306 */ /* 0x0002640000201400 */
[----:B-1----:R-:W-:Y:S01]  /*21af0*/  IADD3 R3, R0, 0x28, RZ ;  /* 0x0000002800037810 */ /* 0x002fe20007ffe0ff */
[----:B------:R-:W-:Y:S03]  /*21b00*/  FFMA.FTZ R41, R19, -UR20, R41 ;  /* 0x8000001413297c23 */ /* 0x000fe60008010029 */
[C---:B------:R-:W-:Y:S01]  /*21b10*/  ISETP.GE.AND P2, PT, R3.reuse, R190, PT ;  /* 0x000000be0300720c */ /* 0x040fe20003f46270 */
[--C-:B------:R-:W-:Y:S03]  /*21b20*/  IMAD.IADD R7, R184, 0x1, -R3.reuse ;  /* 0x00000001b8077824 */ /* 0x100fe600078e0a03 */
[----:B------:R-:W-:Y:S02]  /*21b30*/  ISETP.GE.OR P4, PT, R3, R194, !P2 ;  /* 0x000000c20300720c */ /* 0x000fe40005786670 */
[----:B------:R-:W-:Y:S01]  /*21b40*/  IABS R6, R7 ;  /* 0x0000000700067213 */ /* 0x000fe20000000000 */
[----:B------:R-:W-:Y:S02]  /*21b50*/  IMAD.IADD R7, R186, 0x1, -R3 ;  /* 0x00000001ba077824 */ /* 0x000fe400078e0a03 */
[----:B------:R-:W-:Y:S01]  /*21b60*/  FFMA.FTZ R43, R18, -UR20, R43 ;  /* 0x80000014122b7c23 */ /* 0x000fe2000801002b */
[----:B------:R1:W1:Y:S02]  /*21b70*/  I2F R17, R6 ;  /* 0x0000000600117306 */ /* 0x0002640000201400 */
[----:B-1----:R-:W-:Y:S01]  /*21b80*/  IABS R6, R7 ;  /* 0x0000000700067213 */ /* 0x002fe20000000000 */
[----:B------:R-:W-:Y:S04]  /*21b90*/  FFMA.FTZ R48, R17, -UR20, R48 ;  /* 0x8000001411307c23 */ /* 0x000fe80008010030 */
[----:B------:R-:W-:Y:S02]  /*21ba0*/  IMAD.MOV.U32 R7, RZ, RZ, R6 ;  /* 0x000000ffff077224 */ /* 0x000fe400078e0006 */
[--C-:B------:R-:W-:Y:S02]  /*21bb0*/  IMAD.IADD R6, R185, 0x1, -R3.reuse ;  /* 0x00000001b9067824 */ /* 0x100fe400078e0a03 */
[----:B------:R1:W1:Y:S03]  /*21bc0*/  I2F R14, R7 ;  /* 0x00000007000e7306 */ /* 0x0002660000201400 */
[----:B------:R-:W-:Y:S07]  /*21bd0*/  IABS R6, R6 ;  /* 0x0000000600067213 */ /* 0x000fee0000000000 */
[----:B------:R2:W2:Y:S01]  /*21be0*/  I2F R16, R6 ;  /* 0x0000000600107306 */ /* 0x0004a20000201400 */
[----:B-1----:R-:W-:Y:S02]  /*21bf0*/  IMAD.IADD R7, R187, 0x1, -R3 ;  /* 0x00000001bb077824 */ /* 0x002fe400078e0a03 */
[----:B------:R-:W-:Y:S05]  /*21c00*/  FFMA.FTZ R50, R14, -UR20, R50 ;  /* 0x800000140e327c23 */ /* 0x000fea0008010032 */
[----:B------:R-:W-:Y:S02]  /*21c10*/  FSEL R50, R50, -INF , !P4 ;  /* 0xff80000032327808 */ /* 0x000fe40006000000 */
[----:B--2---:R-:W-:Y:S01]  /*21c20*/  IABS R6, R7 ;  /* 0x0000000700067213 */ /* 0x004fe20000000000 */
[----:B------:R-:W-:Y:S02]  /*21c30*/  IMAD.IADD R7, R184, 0x1, -R4 ;  /* 0x00000001b8077824 */ /* 0x000fe400078e0a04 */
[----:B------:R-:W-:Y:S01]  /*21c40*/  FFMA.FTZ R44, R16, -UR20, R44 ;  /* 0x80000014102c7c23 */ /* 0x000fe2000801002c */
[----:B------:R1:W2:Y:S02]  /*21c50*/  I2F R15, R6 ;  /* 0x00000006000f7306 */ /* 0x0002a40000201400 */
[----:B-1----:R-:W-:Y:S01]  /*21c60*/  IABS R6, R7 ;  /* 0x0000000700067213 */ /* 0x002fe20000000000 */
[----:B--2---:R-:W-:Y:S01]  /*21c70*/  FFMA.FTZ R46, R15, -UR20, R46 ;  /* 0x800000140f2e7c23 */ /* 0x004fe2000801002e */
[----:B------:R-:W-:Y:S02]  /*21c80*/  P2R R7, PR, RZ, 0x2 ;  /* 0x00000002ff077803 */ /* 0x000fe40000000000 */
[C---:B------:R-:W-:Y:S04]  /*21c90*/  ISETP.GE.AND P1, PT, R2.reuse, R189, PT ;  /* 0x000000bd0200720c */ /* 0x040fe80003f26270 */
[----:B------:R1:W2:Y:S01]  /*21ca0*/  I2F R13, R6 ;  /* 0x00000006000d7306 */ /* 0x0002a20000201400 */
[----:B------:R-:W-:Y:S02]  /*21cb0*/  ISETP.NE.AND P3, PT, R7, RZ, PT ;  /* 0x000000ff0700720c */ /* 0x000fe40003f65270 */
[----:B------:R-:W-:Y:S02]  /*21cc0*/  ISETP.GE.OR P1, PT, R2, R193, !P1 ;  /* 0x000000c10200720c */ /* 0x000fe40004f26670 */
[----:B------:R-:W-:Y:S02]  /*21cd0*/  IADD3 R2, R0, 0x30, RZ ;  /* 0x0000003000027810 */ /* 0x000fe40007ffe0ff */
[----:B------:R-:W-:Y:S02]  /*21ce0*/  P2R R8, PR, RZ, 0x2 ;  /* 0x00000002ff087803 */ /* 0x000fe40000000000 */
[----:B------:R-:W-:Y:S02]  /*21cf0*/  FSEL R40, R40, -INF , !P3 ;  /* 0xff80000028287808 */ /* 0x000fe40005800000 */
[C---:B------:R-:W-:Y:S02]  /*21d00*/  ISETP.GE.AND P3, PT, R3.reuse, R191, PT ;  /* 0x000000bf0300720c */ /* 0x040fe40003f66270 */
[----:B------:R-:W-:Y:S02]  /*21d10*/  P2R R7, PR, RZ, 0x1 ;  /* 0x00000001ff077803 */ /* 0x000fe40000000000 */
[C---:B------:R-:W-:Y:S02]  /*21d20*/  ISETP.GE.OR P5, PT, R3.reuse, R196, !P3 ;  /* 0x000000c40300720c */ /* 0x040fe40005fa6670 */
[----:B------:R-:W-:Y:S02]  /*21d30*/  ISETP.NE.AND P3, PT, R8, RZ, PT ;  /* 0x000000ff0800720c */ /* 0x000fe40003f65270 */
[C---:B------:R-:W-:Y:S02]  /*21d40*/  ISETP.GE.AND P1, PT, R3.reuse, R189, PT ;  /* 0x000000bd0300720c */ /* 0x040fe40003f26270 */
[C---:B------:R-:W-:Y:S02]  /*21d50*/  ISETP.GE.AND P0, PT, R3.reuse, R188, PT ;  /* 0x000000bc0300720c */ /* 0x040fe40003f06270 */
[----:B------:R-:W-:Y:S01]  /*21d60*/  ISETP.GE.OR P1, PT, R3, R193, !P1 ;  /* 0x000000c10300720c */ /* 0x000fe20004f26670 */
[--C-:B-1----:R-:W-:Y:S01]  /*21d70*/  IMAD.IADD R6, R185, 0x1, -R4.reuse ;  /* 0x00000001b9067824 */ /* 0x102fe200078e0a04 */
[----:B------:R-:W-:Y:S01]  /*21d80*/  ISETP.GE.OR P6, PT, R3, R192, !P0 ;  /* 0x000000c00300720c */ /* 0x000fe200047c6670 */
[----:B--2---:R-:W-:Y:S01]  /*21d90*/  FFMA.FTZ R49, R13, -UR20, R49 ;  /* 0x800000140d317c23 */ /* 0x004fe20008010031 */
[----:B------:R-:W-:Y:S02]  /*21da0*/  IADD3 R3, R0, 0x31, RZ ;  /* 0x0000003100037810 */ /* 0x000fe40007ffe0ff */
[----:B------:R-:W-:Y:S01]  /*21db0*/  IABS R5, R6 ;  /* 0x0000000600057213 */ /* 0x000fe20000000000 */
[----:B------:R-:W-:Y:S01]  /*21dc0*/  IMAD.IADD R6, R187, 0x1, -R4 ;  /* 0x00000001bb067824 */ /* 0x000fe200078e0a04 */
[----:B------:R-:W-:Y:S02]  /*21dd0*/  ISETP.NE.AND P2, PT, R7, RZ, PT ;  /* 0x000000ff0700720c */ /* 0x000fe40003f45270 */
[----:B------:R-:W-:Y:S01]  /*21de0*/  P2R R7, PR, RZ, 0x2 ;  /* 0x00000002ff077803 */ /* 0x000fe20000000000 */
[----:B------:R-:W1:Y:S01]  /*21df0*/  I2F R12, R5 ;  /* 0x00000005000c7306 */ /* 0x000e620000201400 */
[----:B------:R-:W-:Y:S02]  /*21e00*/  FSEL R41, R41, -INF , !P3 ;  /* 0xff80000029297808 */ /* 0x000fe40005800000 */
[C---:B------:R-:W-:Y:S02]  /*21e10*/  ISETP.GE.AND P3, PT, R4.reuse, R191, PT ;  /* 0x000000bf0400720c */ /* 0x040fe40003f66270 */
[----:B------:R-:W-:Y:S02]  /*21e20*/  FSEL R43, R43, -INF , !P2 ;  /* 0xff8000002b2b7808 */ /* 0x000fe40005000000 */
[C---:B------:R-:W-:Y:S02]  /*21e30*/  ISETP.GE.AND P2, PT, R4.reuse, R190, PT ;  /* 0x000000be0400720c */ /* 0x040fe40003f46270 */
[C---:B------:R-:W-:Y:S02]  /*21e40*/  ISETP.GE.AND P1, PT, R4.reuse, R189, PT ;  /* 0x000000bd0400720c */ /* 0x040fe40003f26270 */
[----:B------:R-:W-:Y:S02]  /*21e50*/  ISETP.GE.AND P0, PT, R4, R188, PT ;  /* 0x000000bc0400720c */ /* 0x000fe40003f06270 */
[----:B------:R-:W-:Y:S02]  /*21e60*/  FSEL R48, R48, -INF , !P5 ;  /* 0xff80000030307808 */ /* 0x000fe40006800000 */
[C---:B------:R-:W-:Y:S02]  /*21e70*/  ISETP.GE.OR P5, PT, R4.reuse, R196, !P3 ;  /* 0x000000c40400720c */ /* 0x040fe40005fa6670 */
[C---:B------:R-:W-:Y:S02]  /*21e80*/  ISETP.GE.OR P4, PT, R4.reuse, R194, !P2 ;  /* 0x000000c20400720c */ /* 0x040fe40005786670 */
[C---:B------:R-:W-:Y:S02]  /*21e90*/  ISETP.GE.OR P1, PT, R4.reuse, R193, !P1 ;  /* 0x000000c10400720c */ /* 0x040fe40004f26670 */
[----:B------:R-:W-:Y:S01]  /*21ea0*/  ISETP.GE.OR P0, PT, R4, R192, !P0 ;  /* 0x000000c00400720c */ /* 0x000fe20004706670 */
[----:B------:R-:W-:Y:S01]  /*21eb0*/  IMAD.IADD R4, R186, 0x1, -R3 ;  /* 0x00000001ba047824 */ /* 0x000fe200078e0a03 */
[----:B------:R-:W-:Y:S01]  /*21ec0*/  ISETP.NE.AND P3, PT, R7, RZ, PT ;  /* 0x000000ff0700720c */ /* 0x000fe20003f65270 */
[----:B-1----:R-:W-:Y:S01]  /*21ed0*/  FFMA.FTZ R45, R12, -UR20, R45 ;  /* 0x800000140c2d7c23 */ /* 0x002fe2000801002d */
[----:B------:R-:W-:Y:S01]  /*21ee0*/  IABS R5, R6 ;  /* 0x0000000600057213 */ /* 0x000fe20000000000 */
[--C-:B------:R-:W-:Y:S01]  /*21ef0*/  IMAD.IADD R6, R184, 0x1, -R2.reuse ;  /* 0x00000001b8067824 */ /* 0x100fe200078e0a02 */
[----:B------:R-:W-:Y:S02]  /*21f00*/  IABS R4, R4 ;  /* 0x0000000400047213 */ /* 0x000fe40000000000 */
[----:B------:R-:W-:Y:S01]  /*21f10*/  P2R R7, PR, RZ, 0x2 ;  /* 0x00000002ff077803 */ /* 0x000fe20000000000 */
[----:B------:R-:W1:Y:S01]  /*21f20*/  I2F R10, R5 ;  /* 0x00000005000a7306 */ /* 0x000e620000201400 */
[----:B------:R-:W-:Y:S02]  /*21f30*/  FSEL R44, R44, -INF , !P3 ;  /* 0xff8000002c2c7808 */ /* 0x000fe40005800000 */
[C---:B------:R-:W-:Y:S02]  /*21f40*/  ISETP.GE.AND P3, PT, R2.reuse, R191, PT ;  /* 0x000000bf0200720c */ /* 0x040fe40003f66270 */
[C---:B------:R-:W-:Y:S02]  /*21f50*/  ISETP.GE.AND P2, PT, R2.reuse, R190, PT ;  /* 0x000000be0200720c */ /* 0x040fe40003f46270 */
[----:B------:R-:W-:Y:S02]  /*21f60*/  ISETP.GE.AND P1, PT, R2, R189, PT ;  /* 0x000000bd0200720c */ /* 0x000fe40003f26270 */
[----:B------:R-:W-:Y:S01]  /*21f70*/  FSEL R46, R46, -INF , !P6 ;  /* 0xff8000002e2e7808 */ /* 0x000fe20007000000 */
[----:B------:R-:W2:Y:S01]  /*21f80*/  I2F R20, R4 ;  /* 0x0000000400147306 */ /* 0x000ea20000201400 */
[----:B------:R-:W-:Y:S02]  /*21f90*/  FSEL R49, R49, -INF , !P5 ;  /* 0xff80000031317808 */ /* 0x000fe40006800000 */
[----:B------:R-:W-:Y:S02]  /*21fa0*/  FSEL R51, R51, -INF , !P4 ;  /* 0xff80000033337808 */ /* 0x000fe40006000000 */
[C---:B------:R-:W-:Y:S02]  /*21fb0*/  ISETP.GE.OR P5, PT, R2.reuse, R196, !P3 ;  /* 0x000000c40200720c */ /* 0x040fe40005fa6670 */
[C---:B------:R-:W-:Y:S02]  /*21fc0*/  ISETP.GE.OR P4, PT, R2.reuse, R194, !P2 ;  /* 0x000000c20200720c */ /* 0x040fe40005786670 */
[----:B------:R-:W-:Y:S02]  /*21fd0*/  ISETP.GE.OR P1, PT, R2, R193, !P1 ;  /* 0x000000c10200720c */ /* 0x000fe40004f26670 */
[----:B------:R-:W-:Y:S02]  /*21fe0*/  ISETP.NE.AND P3, PT, R7, RZ, PT ;  /* 0x000000ff0700720c */ /* 0x000fe40003f65270 */
[----:B------:R-:W-:Y:S01]  /*21ff0*/  P2R R7, PR, RZ, 0x2 ;  /* 0x00000002ff077803 */ /* 0x000fe20000000000 */
[----:B-1----:R-:W-:Y:S01]  /*22000*/  FFMA.FTZ R47, R10, -UR20, R47 ;  /* 0x800000140a2f7c23 */ /* 0x002fe2000801002f */
[----:B------:R-:W-:Y:S01]  /*22010*/  IABS R5, R6 ;  /* 0x0000000600057213 */ /* 0x000fe20000000000 */
[----:B------:R-:W-:Y:S01]  /*22020*/  IMAD.IADD R6, R186, 0x1, -R2 ;  /* 0x00000001ba067824 */ /* 0x000fe200078e0a02 */
[----:B------:R-:W-:Y:S02]  /*22030*/  FSEL R45, R45, -INF , !P3 ;  /* 0xff8000002d2d7808 */ /* 0x000fe40005800000 */
[C---:B------:R-:W-:Y:S01]  /*22040*/  ISETP.GE.AND P3, PT, R3.reuse, R191, PT ;  /* 0x000000bf0300720c */ /* 0x040fe20003f66270 */
[----:B------:R1:W1:Y:S01]  /*22050*/  I2F R9, R5 ;  /* 0x0000000500097306 */ /* 0x0002620000201400 */
[C---:B------:R-:W-:Y:S01]  /*22060*/  ISETP.GE.AND P1, PT, R3.reuse, R189, PT ;  /* 0x000000bd0300720c */ /* 0x040fe20003f26270 */
[----:B--2---:R-:W-:Y:S03]  /*22070*/  FFMA.FTZ R55, R20, -UR20, R55 ;  /* 0x8000001414377c23 */ /* 0x004fe60008010037 */
[----:B------:R-:W-:Y:S01]  /*22080*/  ISETP.GE.OR P1, PT, R3, R193, !P1 ;  /* 0x000000c10300720c */ /* 0x000fe20004f26670 */
[----:B------:R-:W-:Y:S03]  /*22090*/  IMAD.MOV.U32 R20, RZ, RZ, R198 ;  /* 0x000000ffff147224 */ /* 0x000fe600078e00c6 */
[----:B------:R-:W-:Y:S02]  /*220a0*/  P2R R11, PR, RZ, 0x2 ;  /* 0x00000002ff0b7803 */ /* 0x000fe40000000000 */
[----:B-1----:R-:W-:Y:S01]  /*220b0*/  IABS R5, R6 ;  /* 0x0000000600057213 */ /* 0x002fe20000000000 */
[----:B------:R-:W-:Y:S04]  /*220c0*/  FFMA.FTZ R52, R9, -UR20, R52 ;  /* 0x8000001409347c23 */ /* 0x000fe80008010034 */
[----:B------:R-:W-:Y:S01]  /*220d0*/  IMAD.MOV.U32 R6, RZ, RZ, R5 ;  /* 0x000000ffff067224 */ /* 0x000fe200078e0005 */
[----:B------:R-:W-:Y:S01]  /*220e0*/  FSEL R52, R52, -INF , !P5 ;  /* 0xff80000034347808 */ /* 0x000fe20006800000 */
[----:B------:R-:W-:Y:S01]  /*220f0*/  IMAD.IADD R5, R185, 0x1, -R2 ;  /* 0x00000001b9057824 */ /* 0x000fe200078e0a02 */
[----:B------:R-:W-:Y:S01]  /*22100*/  ISETP.GE.OR P5, PT, R3, R196, !P3 ;  /* 0x000000c40300720c */ /* 0x000fe20005fa6670 */
[----:B------:R1:W2:Y:S01]  /*22110*/  I2F R8, R6 ;  /* 0x0000000600087306 */ /* 0x0002a20000201400 */
[----:B------:R-:W-:Y:S02]  /*22120*/  ISETP.NE.AND P3, PT, R7, RZ, PT ;  /* 0x000000ff0700720c */ /* 0x000fe40003f65270 */
[----:B------:R-:W-:Y:S02]  /*22130*/  IABS R5, R5 ;  /* 0x0000000500057213 */ /* 0x000fe40000000000 */
[----:B------:R-:W-:Y:S01]  /*22140*/  LOP3.LUT R7, R177, UR5, RZ, 0x3c, !PT ;  /* 0x00000005b1077c12 */ /* 0x000fe2000f8e3cff */
[----:B------:R-:W-:Y:S04]  /*22150*/  UIADD3 UR5, UR36, 0x1715609d, URZ ;  /* 0x1715609d24057890 */ /* 0x000fe8000fffe03f */
[----:B------:R3:W3:Y:S01]  /*22160*/  I2F R24, R5 ;  /* 0x0000000500187306 */ /* 0x0006e20000201400 */
[----:B------:R-:W-:Y:S05]  /*22170*/  IMAD.WIDE.U32 R16, R7, -0x326172a9, RZ ;  /* 0xcd9e8d5707107825 */ /* 0x000fea00078e00ff */
[C---:B------:R-:W-:Y:S02]  /*22180*/  LOP3.LUT R7, R17.reuse, UR44, R160, 0x96, !PT ;  /* 0x0000002c11077c12 */ /* 0x040fe4000f8e96a0 */
[----:B------:R-:W-:Y:S01]  /*22190*/  LOP3.LUT R12, R17, UR44, R174, 0x96, !PT ;  /* 0x0000002c110c7c12 */ /* 0x000fe2000f8e96ae */
[----:B-1----:R-:W-:Y:S02]  /*221a0*/  IMAD.IADD R6, R187, 0x1, -R2 ;  /* 0x00000001bb067824 */ /* 0x002fe400078e0a02 */
[----:B--2---:R-:W-:Y:S05]  /*221b0*/  FFMA.FTZ R54, R8, -UR20, R54 ;  /* 0x8000001408367c23 */ /* 0x004fea0008010036 */
[----:B------:R-:W-:Y:S02]  /*221c0*/  FSEL R54, R54, -INF , !P4 ;  /* 0xff80000036367808 */ /* 0x000fe40006000000 */
[----:B---3--:R-:W-:Y:S01]  /*221d0*/  IABS R5, R6 ;  /* 0x0000000600057213 */ /* 0x008fe20000000000 */
[--C-:B------:R-:W-:Y:S02]  /*221e0*/  IMAD.IADD R6, R184, 0x1, -R3.reuse ;  /* 0x00000001b8067824 */ /* 0x100fe400078e0a03 */
[----:B------:R-:W-:Y:S01]  /*221f0*/  FFMA.FTZ R56, R24, -UR20, R56 ;  /* 0x8000001418387c23 */ /* 0x000fe20008010038 */
[----:B------:R1:W2:Y:S04]  /*22200*/  I2F R23, R5 ;  /* 0x0000000500177306 */ /* 0x0002a80000201400 */
[----:B------:R-:W-:Y:S02]  /*22210*/  FSEL R56, R56, -INF , !P3 ;  /* 0xff80000038387808 */ /* 0x000fe40005800000 */
[----:B-1----:R-:W-:Y:S01]  /*22220*/  IABS R5, R6 ;  /* 0x0000000600057213 */ /* 0x002fe20000000000 */
[----:B--2---:R-:W-:Y:S01]  /*22230*/  FFMA.FTZ R58, R23, -UR20, R58 ;  /* 0x80000014173a7c23 */ /* 0x004fe2000801003a */
[----:B------:R-:W-:Y:S02]  /*22240*/  P2R R6, PR, RZ, 0x1 ;  /* 0x00000001ff067803 */ /* 0x000fe40000000000 */
[----:B------:R-:W-:Y:S01]  /*22250*/  ISETP.GE.AND P0, PT, R2, R188, PT ;  /* 0x000000bc0200720c */ /* 0x000fe20003f06270 */
[----:B------:R1:W2:Y:S01]  /*22260*/  I2F R22, R5 ;  /* 0x0000000500167306 */ /* 0x0002a20000201400 */
[----:B------:R-:W-:Y:S02]  /*22270*/  ISETP.NE.AND P2, PT, R6, RZ, PT ;  /* 0x000000ff0600720c */ /* 0x000fe40003f45270 */
[----:B------:R-:W-:Y:S02]  /*22280*/  ISETP.GE.OR P6, PT, R2, R192, !P0 ;  /* 0x000000c00200720c */ /* 0x000fe400047c6670 */
[C---:B------:R-:W-:Y:S02]  /*22290*/  IADD3 R2, R0.reuse, 0x38, RZ ;  /* 0x0000003800027810 */ /* 0x040fe40007ffe0ff */
[----:B------:R-:W-:Y:S02]  /*222a0*/  FSEL R47, R47, -INF , !P2 ;  /* 0xff8000002f2f7808 */ /* 0x000fe40005000000 */
[----:B------:R-:W-:Y:S01]  /*222b0*/  ISETP.GE.AND P2, PT, R3, R190, PT ;  /* 0x000000be0300720c */ /* 0x000fe20003f46270 */
[--C-:B------:R-:W-:Y:S01]  /*222c0*/  IMAD.IADD R6, R185, 0x1, -R2.reuse ;  /* 0x00000001b9067824 */ /* 0x100fe200078e0a02 */
[C---:B------:R-:W-:Y:S02]  /*222d0*/  ISETP.GE.AND P0, PT, R3.reuse, R188, PT ;  /* 0x000000bc0300720c */ /* 0x040fe40003f06270 */
[C---:B------:R-:W-:Y:S02]  /*222e0*/  ISETP.GE.OR P4, PT, R3.reuse, R194, !P2 ;  /* 0x000000c20300720c */ /* 0x040fe40005786670 */
[----:B------:R-:W-:Y:S02]  /*222f0*/  ISETP.GE.OR P0, PT, R3, R192, !P0 ;  /* 0x000000c00300720c */ /* 0x000fe40004706670 */
[----:B------:R-:W-:Y:S02]  /*22300*/  IADD3 R0, R0, 0x39, RZ ;  /* 0x0000003900007810 */ /* 0x000fe40007ffe0ff */
[----:B------:R-:W-:Y:S02]  /*22310*/  P2R R9, PR, RZ, 0x1 ;  /* 0x00000001ff097803 */ /* 0x000fe40000000000 */
[C---:B------:R-:W-:Y:S02]  /*22320*/  ISETP.GE.AND P3, PT, R2.reuse, R191, PT ;  /* 0x000000bf0200720c */ /* 0x040fe40003f66270 */
[C---:B------:R-:W-:Y:S01]  /*22330*/  ISETP.GE.AND P2, PT, R2.reuse, R190, PT ;  /* 0x000000be0200720c */ /* 0x040fe20003f46270 */
[----:B-1----:R-:W-:Y:S01]  /*22340*/  IMAD.IADD R5, R185, 0x1, -R3 ;  /* 0x00000001b9057824 */ /* 0x002fe200078e0a03 */
[----:B------:R-:W-:Y:S01]  /*22350*/  ISETP.GE.AND P1, PT, R2, R189, PT ;  /* 0x000000bd0200720c */ /* 0x000fe20003f26270 */
[----:B--2---:R-:W-:Y:S01]  /*22360*/  FFMA.FTZ R53, R22, -UR20, R53 ;  /* 0x8000001416357c23 */ /* 0x004fe20008010035 */
[----:B------:R-:W-:Y:S02]  /*22370*/  ISETP.GE.AND P0, PT, R2, R188, PT ;  /* 0x000000bc0200720c */ /* 0x000fe40003f06270 */
[----:B------:R-:W-:Y:S01]  /*22380*/  IABS R4, R5 ;  /* 0x0000000500047213 */ /* 0x000fe20000000000 */
[C---:B------:R-:W-:Y:S01]  /*22390*/  IMAD.IADD R5, R187.reuse, 0x1, -R3 ;  /* 0x00000001bb057824 */ /* 0x040fe200078e0a03 */
[----:B------:R-:W-:Y:S01]  /*223a0*/  FSEL R58, R58, -INF , !P6 ;  /* 0xff8000003a3a7808 */ /* 0x000fe20007000000 */
[--C-:B------:R-:W-:Y:S01]  /*223b0*/  IMAD.IADD R3, R187, 0x1, -R2.reuse ;  /* 0x00000001bb037824 */ /* 0x100fe200078e0a02 */
[----:B------:R-:W-:Y:S01]  /*223c0*/  FSEL R53, R53, -INF , !P5 ;  /* 0xff80000035357808 */ /* 0x000fe20006800000 */
[----:B------:R1:W2:Y:S01]  /*223d0*/  I2F R21, R4 ;  /* 0x0000000400157306 */ /* 0x0002a20000201400 */
[----:B------:R-:W-:Y:S02]  /*223e0*/  IABS R5, R5 ;  /* 0x0000000500057213 */ /* 0x000fe40000000000 */
[----:B------:R-:W-:Y:S02]  /*223f0*/  IABS R3, R3 ;  /* 0x0000000300037213 */ /* 0x000fe40000000000 */
[----:B------:R-:W-:Y:S02]  /*22400*/  FSEL R55, R55, -INF , !P4 ;  /* 0xff80000037377808 */ /* 0x000fe40006000000 */
[C---:B------:R-:W-:Y:S02]  /*22410*/  ISETP.GE.OR P4, PT, R2.reuse, R196, !P3 ;  /* 0x000000c40200720c */ /* 0x040fe40005f86670 */
[C---:B------:R-:W-:Y:S01]  /*22420*/  ISETP.GE.OR P3, PT, R2.reuse, R194, !P2 ;  /* 0x000000c20200720c */ /* 0x040fe20005766670 */
[----:B------:R3:W3:Y:S01]  /*22430*/  I2F R18, R5 ;  /* 0x0000000500127306 */ /* 0x0006e20000201400 */
[C---:B------:R-:W-:Y:S02]  /*22440*/  ISETP.GE.OR P6, PT, R2.reuse, R193, !P1 ;  /* 0x000000c10200720c */ /* 0x040fe40004fc6670 */
[----:B------:R-:W-:Y:S02]  /*22450*/  ISETP.GE.OR P5, PT, R2, R192, !P0 ;  /* 0x000000c00200720c */ /* 0x000fe400047a6670 */
[----:B------:R-:W-:Y:S02]  /*22460*/  ISETP.NE.AND P2, PT, R11, RZ, PT ;  /* 0x000000ff0b00720c */ /* 0x000fe40003f45270 */
[----:B------:R-:W-:Y:S02]  /*22470*/  ISETP.NE.AND P1, PT, R9, RZ, PT ;  /* 0x000000ff0900720c */ /* 0x000fe40003f25270 */
[----:B------:R-:W-:Y:S01]  /*22480*/  ISETP.GE.AND P0, PT, R0, R189, PT ;  /* 0x000000bd0000720c */ /* 0x000fe20003f06270 */
[----:B------:R-:W4:Y:S01]  /*22490*/  I2F R10, R3 ;  /* 0x00000003000a7306 */ /* 0x000f220000201400 */
[--C-:B-1----:R-:W-:Y:S02]  /*224a0*/  IMAD.IADD R4, R184, 0x1, -R2.reuse ;  /* 0x00000001b8047824 */ /* 0x102fe400078e0a02 */
[----:B--2---:R-:W-:Y:S02]  /*224b0*/  FFMA.FTZ R57, R21, -UR20, R57 ;  /* 0x8000001415397c23 */ /* 0x004fe40008010039 */
[----:B------:R-:W-:Y:S01]  /*224c0*/  IMAD.MOV.U32 R21, RZ, RZ, R199 ;  /* 0x000000ffff157224 */ /* 0x000fe200078e00c7 */
[----:B------:R-:W-:Y:S02]  /*224d0*/  IABS R4, R4 ;  /* 0x0000000400047213 */ /* 0x000fe40000000000 */
[----:B------:R-:W-:Y:S02]  /*224e0*/  FSEL R57, R57, -INF , !P2 ;  /* 0xff80000039397808 */ /* 0x000fe40005000000 */
[----:B------:R-:W-:Y:S01]  /*224f0*/  ISETP.GE.AND P2, PT, R0, R191, PT ;  /* 0x000000bf0000720c */ /* 0x000fe20003f46270 */
[----:B------:R1:W2:Y:S01]  /*22500*/  I2F R15, R4 ;  /* 0x00000004000f7306 */ /* 0x0002a20000201400 */
[----:B---3--:R-:W-:Y:S02]  /*22510*/  IMAD.IADD R5, R186, 0x1, -R2 ;  /* 0x00000001ba057824 */ /* 0x008fe400078e0a02 */
[----:B------:R-:W-:Y:S05]  /*22520*/  FFMA.FTZ R59, R18, -UR20, R59 ;  /* 0x80000014123b7c23 */ /* 0x000fea000801003b */
[----:B------:R-:W-:Y:S02]  /*22530*/  FSEL R59, R59, -INF , !P1 ;  /* 0xff8000003b3b7808 */ /* 0x000fe40004800000 */
[----:B------:R-:W-:Y:S01]  /*22540*/  ISETP.GE.AND P1, PT, R0, R190, PT ;  /* 0x000000be0000720c */ /* 0x000fe20003f26270 */
[----:B----4-:R-:W-:Y:S05]  /*22550*/  FFMA.FTZ R62, R10, -UR20, R62 ;  /* 0x800000140a3e7c23 */ /* 0x010fea000801003e */
[----:B------:R-:W-:Y:S02]  /*22560*/  FSEL R62, R62, -INF , !P5 ;  /* 0xff8000003e3e7808 */ /* 0x000fe40006800000 */
[----:B-1----:R-:W-:Y:S01]  /*22570*/  IABS R4, R5 ;  /* 0x0000000500047213 */ /* 0x002fe20000000000 */
[----:B--2---:R-:W-:Y:S04]  /*22580*/  FFMA.FTZ R64, R15, -UR20, R64 ;  /* 0x800000140f407c23 */ /* 0x004fe80008010040 */
[----:B------:R-:W-:Y:S01]  /*22590*/  IMAD.MOV.U32 R5, RZ, RZ, R4 ;  /* 0x000000ffff057224 */ /* 0x000fe200078e0004 */
[----:B------:R-:W-:Y:S01]  /*225a0*/  IABS R4, R6 ;  /* 0x0000000600047213 */ /* 0x000fe20000000000 */
[----:B------:R-:W-:Y:S01]  /*225b0*/  IMAD.IADD R6, R184, 0x1, -R0 ;  /* 0x00000001b8067824 */ /* 0x000fe200078e0a00 */
[----:B------:R-:W-:Y:S01]  /*225c0*/  FSEL R64, R64, -INF , !P4 ;  /* 0xff80000040407808 */ /* 0x000fe20006000000 */
[----:B------:R1:W2:Y:S01]  /*225d0*/  I2F R14, R5 ;  /* 0x00000005000e7306 */ /* 0x0002a20000201400 */
[C---:B------:R-:W-:Y:S02]  /*225e0*/  ISETP.GE.OR P4, PT, R0.reuse, R196, !P2 ;  /* 0x000000c40000720c */ /* 0x040fe40005786670 */
[----:B------:R-:W-:Y:S02]  /*225f0*/  IABS R3, R6 ;  /* 0x0000000600037213 */ /* 0x000fe40000000000 */
[C---:B------:R-:W-:Y:S02]  /*22600*/  ISETP.GE.OR P2, PT, R0.reuse, R194, !P1 ;  /* 0x000000c20000720c */ /* 0x040fe40004f46670 */
[----:B------:R-:W-:Y:S03]  /*22610*/  ISETP.GE.OR P1, PT, R0, R193, !P0 ;  /* 0x000000c10000720c */ /* 0x000fe60004726670 */
[----:B------:R3:W4:Y:S01]  /*22620*/  I2F R13, R4 ;  /* 0x00000004000d7306 */ /* 0x0007220000201400 */
[----:B-1----:R-:W-:Y:S01]  /*22630*/  LOP3.LUT R5, R223, UR4, R176, 0x96, !PT ;  /* 0x00000004df057c12 */ /* 0x002fe2000f8e96b0 */
[----:B--2---:R-:W-:Y:S04]  /*22640*/  FFMA.FTZ R66, R14, -UR20, R66 ;  /* 0x800000140e427c23 */ /* 0x004fe80008010042 */
[----:B------:R-:W-:Y:S01]  /*22650*/  IMAD.WIDE.U32 R242, R5, -0x326172a9, RZ ;  /* 0xcd9e8d5705f27825 */ /* 0x000fe200078e00ff */
[----:B------:R-:W-:Y:S02]  /*22660*/  FSEL R66, R66, -INF , !P3 ;  /* 0xff80000042427808 */ /* 0x000fe40005800000 */
[C---:B------:R-:W-:Y:S02]  /*22670*/  ISETP.GE.AND P3, PT, R0.reuse, R188, PT ;  /* 0x000000bc0000720c */ /* 0x040fe40003f66270 */
[----:B---3--:R-:W-:Y:S01]  /*22680*/  LOP3.LUT R4, R199, UR4, R176, 0x96, !PT ;  /* 0x00000004c7047c12 */ /* 0x008fe2000f8e96b0 */
[----:B------:R-:W-:Y:S01]  /*22690*/  UIADD3 UR4, UR37, -0x56f99767, URZ ;  /* 0xa906689925047890 */ /* 0x000fe2000fffe03f */
[----:B------:R-:W-:Y:S01]  /*226a0*/  LOP3.LUT R19, R243, UR43, R16, 0x96, !PT ;  /* 0x0000002bf3137c12 */ /* 0x000fe2000f8e9610 */
[----:B----4-:R-:W-:Y:S01]  /*226b0*/  FFMA.FTZ R60, R13, -UR20, R60 ;  /* 0x800000140d3c7c23 */ /* 0x010fe2000801003c */
[----:B------:R-:W-:Y:S01]  /*226c0*/  ISETP.GE.OR P0, PT, R0, R192, !P3 ;  /* 0x000000c00000720c */ /* 0x000fe20005f06670 */
[----:B------:R-:W-:Y:S03]  /*226d0*/  IMAD.WIDE.U32 R244, R4, -0x326172a9, RZ ;  /* 0xcd9e8d5704f47825 */ /* 0x000fe600078e00ff */
[----:B------:R-:W-:Y:S01]  /*226e0*/  FSEL R60, R60, -INF , !P6 ;  /* 0xff8000003c3c7808 */ /* 0x000fe20007000000 */
[----:B------:R-:W-:Y:S01]  /*226f0*/  IMAD.MOV.U32 R4, RZ, RZ, R3 ;  /* 0x000000ffff047224 */ /* 0x000fe200078e0003 */
[----:B------:R-:W-:Y:S01]  /*22700*/  LOP3.LUT R16, R245, UR43, R16, 0x96, !PT ;  /* 0x0000002bf5107c12 */ /* 0x000fe2000f8e9610 */
[--C-:B------:R-:W-:Y:S02]  /*22710*/  IMAD.IADD R3, R186, 0x1, -R0.reuse ;  /* 0x00000001ba037824 */ /* 0x100fe400078e0a00 */
[----:B------:R1:W2:Y:S01]  /*22720*/  I2F R8, R4 ;  /* 0x0000000400087306 */ /* 0x0002a20000201400 */
[----:B------:R-:W-:Y:S02]  /*22730*/  IMAD.WIDE.U32 R18, R19, -0x2daee0ad, RZ ;  /* 0xd2511f5313127825 */ /* 0x000fe400078e00ff */
[----:B------:R-:W-:Y:S02]  /*22740*/  IABS R3, R3 ;  /* 0x0000000300037213 */ /* 0x000fe40000000000 */
[----:B------:R-:W-:Y:S05]  /*22750*/  IMAD.WIDE.U32 R16, R16, -0x2daee0ad, RZ ;  /* 0xd2511f5310107825 */ /* 0x000fea00078e00ff */
[----:B------:R3:W4:Y:S01]  /*22760*/  I2F R6, R3 ;  /* 0x0000000300067306 */ /* 0x0007220000201400 */
[--C-:B-1----:R-:W-:Y:S02]  /*22770*/  IMAD.IADD R4, R185, 0x1, -R0.reuse ;  /* 0x00000001b9047824 */ /* 0x102fe400078e0a00 */
[----:B--2---:R-:W-:Y:S05]  /*22780*/  FFMA.FTZ R65, R8, -UR20, R65 ;  /* 0x8000001408417c23 */ /* 0x004fea0008010041 */
[----:B------:R-:W-:Y:S02]  /*22790*/  FSEL R65, R65, -INF , !P4 ;  /* 0xff80000041417808 */ /* 0x000fe40006000000 */
[----:B---3--:R-:W-:Y:S01]  /*227a0*/  IABS R3, R4 ;  /* 0x0000000400037213 */ /* 0x008fe20000000000 */
[----:B------:R-:W-:Y:S01]  /*227b0*/  IMAD.IADD R4, R187, 0x1, -R0 ;  /* 0x00000001bb047824 */ /* 0x000fe200078e0a00 */
[----:B------:R-:W-:Y:S01]  /*227c0*/  FMNMX.FTZ R0, R220, R74, !PT ;  /* 0x0000004adc007209 */ /* 0x000fe20007810000 */
[----:B----4-:R-:W-:Y:S01]  /*227d0*/  FFMA.FTZ R67, R6, -UR20, R67 ;  /* 0x8000001406437c23 */ /* 0x010fe20008010043 */
[----:B------:R-:W1:Y:S02]  /*227e0*/  I2F R5, R3 ;  /* 0x0000000300057306 */ /* 0x000e640000201400 */
[----:B------:R-:W-:Y:S02]  /*227f0*/  IABS R4, R4 ;  /* 0x0000000400047213 */ /* 0x000fe40000000000 */
[----:B------:R-:W-:Y:S03]  /*22800*/  FSEL R67, R67, -INF , !P2 ;  /* 0xff80000043437808 */ /* 0x000fe60005000000 */
[----:B------:R-:W-:Y:S04]  /*22810*/  IMAD.MOV.U32 R2, RZ, RZ, R4 ;  /* 0x000000ffff027224 */ /* 0x000fe800078e0004 */
[----:B------:R2:W3:Y:S01]  /*22820*/  I2F R4, R2 ;  /* 0x0000000200047306 */ /* 0x0004e20000201400 */
[----:B-1----:R-:W-:Y:S05]  /*22830*/  FFMA.FTZ R61, R5, -UR20, R61 ;  /* 0x80000014053d7c23 */ /* 0x002fea000801003d */
[----:B------:R-:W-:Y:S01]  /*22840*/  FSEL R61, R61, -INF , !P1 ;  /* 0xff8000003d3d7808 */ /* 0x000fe20004800000 */
[----:B--2---:R-:W-:Y:S04]  /*22850*/  IMAD.WIDE.U32 R2, R7, -0x2daee0ad, RZ ;  /* 0xd2511f5307027825 */ /* 0x004fe800078e00ff */
[----:B---3--:R-:W-:Y:S01]  /*22860*/  FFMA.FTZ R63, R4, -UR20, R63 ;  /* 0x80000014043f7c23 */ /* 0x008fe2000801003f */
[----:B------:R-:W-:Y:S01]  /*22870*/  LOP3.LUT R9, R3, UR42, R222, 0x96, !PT ;  /* 0x0000002a03097c12 */ /* 0x000fe2000f8e96de */
[----:B------:R-:W-:Y:S01]  /*22880*/  IMAD.WIDE.U32 R6, R12, -0x2daee0ad, RZ ;  /* 0xd2511f530c067825 */ /* 0x000fe200078e00ff */
[----:B------:R-:W-:Y:S02]  /*22890*/  FMNMX.FTZ R3, R214, R72, !PT ;  /* 0x00000048d6037209 */ /* 0x000fe40007810000 */
[----:B------:R-:W-:Y:S02]  /*228a0*/  LOP3.LUT R15, R19, UR40, R2, 0x96, !PT ;  /* 0x00000028130f7c12 */ /* 0x000fe4000f8e9602 */
        /* <DEDUP_REMOVED lines=8> */
[----:B------:R-:W-:Y:S01]  /*22930*/  IMAD.WIDE.U32 R4, R9, -0x326172a9, RZ ;  /* 0xcd9e8d5709047825 */ /* 0x000fe200078e00ff */
        /* <DEDUP_REMOVED lines=50> */
[----:B------:R-:W-:Y:S01]  /*22c60*/  LOP3.LUT R2, R7, UR42, R20, 0x96, !PT ;  /* 0x0000002a07027c12 */ /* 0x000fe2000f8e9614 */
[----:B------:R-:W2:Y:S01]  /*22c70*/  SHFL.BFLY PT, R71, R0, 0x2, 0x1f ;  /* 0x0c401f0000477f89 */ /* 0x000ea200000e0000 */
[----:B------:R-:W-:Y:S02]  /*22c80*/  FMNMX.FTZ R3, R51, R3, !PT ;  /* 0x0000000333037209 */ /* 0x000fe40007810000 */
[----:B------:R-:W-:Y:S02]  /*22c90*/  LOP3.LUT R6, R17, UR40, R6, 0x96, !PT ;  /* 0x0000002811067c12 */ /* 0x000fe4000f8e9606 */
[----:B------:R-:W-:Y:S02]  /*22ca0*/  FMNMX.FTZ R3, R54, R3, !PT ;  /* 0x0000000336037209 */ /* 0x000fe40007810000 */
[----:B------:R-:W-:Y:S01]  /*22cb0*/  FSEL R63, R63, -INF , !P0 ;  /* 0xff8000003f3f7808 */ /* 0x000fe20004000000 */
[----:B------:R-:W-:Y:S01]  /*22cc0*/  IMAD.WIDE.U32 R6, R6, -0x326172a9, RZ ;  /* 0xcd9e8d5706067825 */ /* 0x000fe200078e00ff */
[----:B------:R-:W-:Y:S02]  /*22cd0*/  FMNMX.FTZ R3, R55, R3, !PT ;  /* 0x0000000337037209 */ /* 0x000fe40007810000 */
[----:B------:R-:W-:Y:S02]  /*22ce0*/  FMNMX.FTZ R68, R63, R68, !PT ;  /* 0x000000443f447209 */ /* 0x000fe40007810000 */
[----:B------:R-:W-:Y:S02]  /*22cf0*/  FMNMX.FTZ R3, R66, R3, !PT ;  /* 0x0000000342037209 */ /* 0x000fe40007810000 */
[----:B-1----:R-:W-:Y:S01]  /*22d00*/  FMNMX.FTZ R11, R11, R12, !PT ;  /* 0x0000000c0b0b7209 */ /* 0x002fe20007810000 */
[----:B------:R-:W1:Y:S01]  /*22d10*/  SHFL.BFLY PT, R14, R68, 0x2, 0x1f ;  /* 0x0c401f00440e7f89 */ /* 0x000e6200000e0000 */
[----:B------:R-:W-:Y:S01]  /*22d20*/  FMNMX.FTZ R10, R67, R3, !PT ;  /* 0x00000003430a7209 */ /* 0x000fe20007810000 */
[----:B------:R-:W-:Y:S01]  /*22d30*/  IMAD.WIDE.U32 R2, R2, -0x326172a9, RZ ;  /* 0xcd9e8d5702027825 */ /* 0x000fe200078e00ff */
[----:B------:R-:W-:Y:S02]  /*22d40*/  LOP3.LUT R5, R5, UR41, R242, 0x96, !PT ;  /* 0x0000002905057c12 */ /* 0x000fe4000f8e96f2 */
[----:B------:R-:W-:Y:S02]  /*22d50*/  LOP3.LUT R9, R9, UR39, R4, 0x96, !PT ;  /* 0x0000002709097c12 */ /* 0x000fe4000f8e9604 */
[----:B------:R-:W-:Y:S01]  /*22d60*/  LOP3.LUT R7, R7, UR39, R2, 0x96, !PT ;  /* 0x0000002707077c12 */ /* 0x000fe2000f8e9602 */
[----:B------:R-:W-:Y:S01]  /*22d70*/  IMAD.WIDE.U32 R4, R5, -0x2daee0ad, RZ ;  /* 0xd2511f5305047825 */ /* 0x000fe200078e00ff */
[----:B--2---:R-:W-:Y:S01]  /*22d80*/  FMNMX.FTZ R71, R0, R71, !PT ;  /* 0x0000004700477209 */ /* 0x004fe20007810000 */
[----:B------:R-:W2:Y:S01]  /*22d90*/  SHFL.BFLY PT, R70, R11, 0x1, 0x1f ;  /* 0x0c201f000b467f89 */ /* 0x000ea200000e0000 */
[----:B------:R-:W-:Y:S01]  /*22da0*/  LOP3.LUT R3, R3, UR41, R244, 0x96, !PT ;  /* 0x0000002903037c12 */ /* 0x000fe2000f8e96f4 */
[----:B------:R-:W-:Y:S01]  /*22db0*/  IMAD.WIDE.U32 R206, R7, -0x2daee0ad, RZ ;  /* 0xd2511f5307ce7825 */ /* 0x000fe200078e00ff */
[----:B------:R-:W-:Y:S03]  /*22dc0*/  LOP3.LUT R5, R5, UR38, R18, 0x96, !PT ;  /* 0x0000002605057c12 */ /* 0x000fe6000f8e9612 */
[----:B------:R-:W-:Y:S02]  /*22dd0*/  IMAD.WIDE.U32 R198, R9, -0x2daee0ad, RZ ;  /* 0xd2511f5309c67825 */ /* 0x000fe400078e00ff */
[----:B------:R-:W3:Y:S02]  /*22de0*/  SHFL.BFLY PT, R7, R71, 0x1, 0x1f ;  /* 0x0c201f0047077f89 */ /* 0x000ee400000e0000 */
[----:B------:R-:W-:Y:S01]  /*22df0*/  IMAD.WIDE.U32 R166, R5, -0x326172a9, RZ ;  /* 0xcd9e8d5705a67825 */ /* 0x000fe200078e00ff */
[----:B------:R-:W-:Y:S02]  /*22e00*/  LOP3.LUT R146, R199, UR4, R4, 0x96, !PT ;  /* 0x00000004c7927c12 */ /* 0x000fe4000f8e9604 */
[----:B-1----:R-:W-:Y:S01]  /*22e10*/  FMNMX.FTZ R68, R68, R14, !PT ;  /* 0x0000000e44447209 */ /* 0x002fe20007810000 */
[----:B------:R-:W-:Y:S01]  /*22e20*/  IMAD.WIDE.U32 R2, R3, -0x2daee0ad, RZ ;  /* 0xd2511f5303027825 */ /* 0x000fe200078e00ff */
[----:B------:R-:W-:Y:S01]  /*22e30*/  LOP3.LUT R209, R167, UR5, R8, 0x96, !PT ;  /* 0x00000005a7d17c12 */ /* 0x000fe2000f8e9608 */
[----:B------:R-:W1:Y:S02]  /*22e40*/  SHFL.BFLY PT, R13, R10, 0x2, 0x1f ;  /* 0x0c401f000a0d7f89 */ /* 0x000e6400000e0000 */
[----:B------:R-:W-:Y:S01]  /*22e50*/  IMAD.WIDE.U32 R146, R146, -0x326172a9, RZ ;  /* 0xcd9e8d5792927825 */ /* 0x000fe200078e00ff */
[----:B------:R-:W-:Y:S02]  /*22e60*/  LOP3.LUT R3, R3, UR38, R16, 0x96, !PT ;  /* 0x0000002603037c12 */ /* 0x000fe4000f8e9610 */
[----:B------:R-:W-:Y:S02]  /*22e70*/  LOP3.LUT R148, R207, UR4, R2, 0x96, !PT ;  /* 0x00000004cf947c12 */ /* 0x000fe4000f8e9602 */
[----:B--2---:R-:W-:Y:S01]  /*22e80*/  FMNMX.FTZ R70, R11, R70, !PT ;  /* 0x000000460b467209 */ /* 0x004fe20007810000 */
[----:B------:R-:W-:Y:S01]  /*22e90*/  IMAD.WIDE.U32 R200, R3, -0x326172a9, RZ ;  /* 0xcd9e8d5703c87825 */ /* 0x000fe200078e00ff */
[----:B------:R-:W-:Y:S01]  /*22ea0*/  LOP3.LUT R0, R147, UR8, R166, 0x96, !PT ;  /* 0x0000000893007c12 */ /* 0x000fe2000f8e96a6 */
[----:B------:R-:W2:Y:S01]  /*22eb0*/  SHFL.BFLY PT, R12, R68, 0x1, 0x1f ;  /* 0x0c201f00440c7f89 */ /* 0x000ea200000e0000 */
[----:B------:R-:W-:Y:S01]  /*22ec0*/  FSETP.NEU.FTZ.AND P0, PT, R70, -INF , PT ;  /* 0xff8000004600780b */ /* 0x000fe20003f1d000 */
[----:B------:R-:W-:Y:S01]  /*22ed0*/  IMAD.WIDE.U32 R148, R148, -0x326172a9, RZ ;  /* 0xcd9e8d5794947825 */ /* 0x000fe200078e00ff */
[----:B------:R-:W-:Y:S02]  /*22ee0*/  LOP3.LUT R218, R201, UR5, R6, 0x96, !PT ;  /* 0x00000005c9da7c12 */ /* 0x000fe4000f8e9606 */
[----:B---3--:R-:W-:Y:S01]  /*22ef0*/  FMNMX.FTZ R71, R71, R7, !PT ;  /* 0x0000000747477209 */ /* 0x008fe20007810000 */
[----:B------:R-:W-:Y:S01]  /*22f00*/  FMUL.FTZ R7, R70, c[0x0][0x23c] ;  /* 0x00008f0046077a20 */ /* 0x000fe20000410000 */
[----:B------:R-:W-:Y:S02]  /*22f10*/  LOP3.LUT R9, R149, UR8, R200, 0x96, !PT ;  /* 0x0000000895097c12 */ /* 0x000fe4000f8e96c8 */
[C---:B------:R-:W-:Y:S01]  /*22f20*/  FSETP.NEU.FTZ.AND P1, PT, R71.reuse, -INF , PT ;  /* 0xff8000004700780b */ /* 0x040fe20003f3d000 */
[----:B------:R-:W-:Y:S01]  /*22f30*/  FMUL.FTZ R8, R71, c[0x0][0x23c] ;  /* 0x00008f0047087a20 */ /* 0x000fe20000410000 */
[----:B------:R-:W-:Y:S02]  /*22f40*/  FSEL R7, R7, RZ, P0 ;  /* 0x000000ff07077208 */ /* 0x000fe40000000000 */
[--C-:B------:R-:W-:Y:S02]  /*22f50*/  SHF.R.U32.HI R2, RZ, 0x10, R0.reuse ;  /* 0x00000010ff027819 */ /* 0x100fe40000011600 */
[----:B-1----:R-:W-:Y:S01]  /*22f60*/  FMNMX.FTZ R10, R10, R13, !PT ;  /* 0x0000000d0a0a7209 */ /* 0x002fe20007810000 */
[--C-:B------:R-:W-:Y:S01]  /*22f70*/  FFMA.FTZ R22, R26, c[0x0][0x23c], -R7.reuse ;  /* 0x00008f001a167a23 */ /* 0x100fe20000010807 */
[----:B------:R-:W-:Y:S01]  /*22f80*/  FSEL R8, R8, RZ, P1 ;  /* 0x000000ff08087208 */ /* 0x000fe20000800000 */
[----:B------:R1:W3:Y:S01]  /*22f90*/  LDL.S16 R26, [R1+0x84] ;  /* 0x00008400011a7983 */ /* 0x0002e20000100600 */
[----:B------:R-:W-:Y:S01]  /*22fa0*/  LOP3.LUT R5, R0, 0xff, RZ, 0xc0, !PT ;  /* 0x000000ff00057812 */ /* 0x000fe200078ec0ff */
[--C-:B------:R-:W-:Y:S01]  /*22fb0*/  FFMA.FTZ R178, R65, c[0x0][0x23c], -R7.reuse ;  /* 0x00008f0041b27a23 */ /* 0x100fe20000010807 */
[----:B------:R-:W-:Y:S01]  /*22fc0*/  SHF.R.U32.HI R4, RZ, 0x18, R0 ;  /* 0x00000018ff047819 */ /* 0x000fe20000011600 */
[----:B------:R-:W4:Y:S01]  /*22fd0*/  SHFL.BFLY PT, R69, R10, 0x1, 0x1f ;  /* 0x0c201f000a457f89 */ /* 0x000f2200000e0000 */
[----:B------:R-:W-:Y:S01]  /*22fe0*/  LOP3.LUT R3, R9, 0xff, RZ, 0xc0, !PT ;  /* 0x000000ff09037812 */ /* 0x000fe200078ec0ff */
[--C-:B------:R-:W-:Y:S01]  /*22ff0*/  FFMA.FTZ R15, R154, c[0x0][0x23c], -R7.reuse ;  /* 0x00008f009a0f7a23 */ /* 0x100fe20000010807 */
[----:B--2---:R-:W-:Y:S01]  /*23000*/  FMNMX.FTZ R68, R68, R12, !PT ;  /* 0x0000000c44447209 */ /* 0x004fe20007810000 */
[----:B------:R-:W-:Y:S01]  /*23010*/  FFMA.FTZ R230, R37, c[0x0][0x23c], -R7 ;  /* 0x00008f0025e67a23 */ /* 0x000fe20000010807 */
[----:B------:R-:W-:Y:S01]  /*23020*/  LOP3.LUT R2, R2, 0xff, RZ, 0xc0, !PT ;  /* 0x000000ff02027812 */ /* 0x000fe200078ec0ff */
[--C-:B------:R-:W-:Y:S01]  /*23030*/  FFMA.FTZ R207, R25, c[0x0][0x23c], -R8.reuse ;  /* 0x00008f0019cf7a23 */ /* 0x100fe20000010808 */
[----:B------:R-:W-:Y:S01]  /*23040*/  LOP3.LUT R0, R0, 0xffff, RZ, 0xc0, !PT ;  /* 0x0000ffff00007812 */ /* 0x000fe200078ec0ff */
[----:B------:R-:W-:Y:S01]  /*23050*/  IMAD.MOV.U32 R37, RZ, RZ, R175 ;  /* 0x000000ffff257224 */ /* 0x000fe200078e00af */
[C---:B------:R-:W-:Y:S01]  /*23060*/  ISETP.GE.U32.AND P5, PT, R241.reuse, R3, PT ;  /* 0x00000003f100720c */ /* 0x040fe20003fa6070 */
[--C-:B------:R-:W-:Y:S01]  /*23070*/  FFMA.FTZ R175, R60, c[0x0][0x23c], -R8.reuse ;  /* 0x00008f003caf7a23 */ /* 0x100fe20000010808 */
[----:B------:R-:W-:Y:S01]  /*23080*/  ISETP.GE.U32.AND P3, PT, R241, R2, PT ;  /* 0x00000002f100720c */ /* 0x000fe20003f66070 */
[----:B------:R-:W-:Y:S01]  /*23090*/  FFMA.FTZ R17, R155, c[0x0][0x23c], -R8 ;  /* 0x00008f009b117a23 */ /* 0x000fe20000010808 */
[----:B------:R-:W-:Y:S01]  /*230a0*/  SHF.R.U32.HI R3, RZ, 0x8, R0 ;  /* 0x00000008ff037819 */ /* 0x000fe20000011600 */
[----:B------:R-:W-:Y:S01]  /*230b0*/  FFMA.FTZ R224, R41, c[0x0][0x23c], -R8 ;  /* 0x00008f0029e07a23 */ /* 0x000fe20000010808 */
[----:B------:R-:W-:Y:S01]  /*230c0*/  FSEL R2, R70, RZ, P0 ;  /* 0x000000ff46027208 */ /* 0x000fe20000000000 */
[--C-:B------:R-:W-:Y:S01]  /*230d0*/  FFMA.FTZ R12, R214, c[0x0][0x23c], -R7.reuse ;  /* 0x00008f00d60c7a23 */ /* 0x100fe20000010807 */
[----:B------:R-:W-:Y:S01]  /*230e0*/  FSETP.NEU.FTZ.AND P0, PT, R68, -INF , PT ;  /* 0xff8000004400780b */ /* 0x000fe20003f1d000 */
[--C-:B------:R-:W-:Y:S01]  /*230f0*/  FFMA.FTZ R11, R211, c[0x0][0x23c], -R7.reuse ;  /* 0x00008f00d30b7a23 */ /* 0x100fe20000010807 */
[----:B------:R-:W-:Y:S01]  /*23100*/  ISETP.GE.U32.AND P4, PT, R241, R5, PT ;  /* 0x00000005f100720c */ /* 0x000fe20003f86070 */
[--C-:B------:R-:W-:Y:S01]  /*23110*/  FFMA.FTZ R211, R32, c[0x0][0x23c], -R7.reuse ;  /* 0x00008f0020d37a23 */ /* 0x100fe20000010807 */
[----:B------:R-:W-:Y:S01]  /*23120*/  LOP3.LUT R5, R3, 0xffff, RZ, 0xc0, !PT ;  /* 0x0000ffff03057812 */ /* 0x000fe200078ec0ff */
[--C-:B------:R-:W-:Y:S01]  /*23130*/  FFMA.FTZ R151, R151, c[0x0][0x23c], -R7.reuse ;  /* 0x00008f0097977a23 */ /* 0x100fe20000010807 */
[----:B------:R-:W-:Y:S01]  /*23140*/  FSEL R3, R68, RZ, P0 ;  /* 0x000000ff44037208 */ /* 0x000fe20000000000 */
[--C-:B------:R-:W-:Y:S01]  /*23150*/  FFMA.FTZ R19, R150, c[0x0][0x23c], -R7.reuse ;  /* 0x00008f0096137a23 */ /* 0x100fe20000010807 */
[----:B----4-:R-:W-:Y:S01]  /*23160*/  FMNMX.FTZ R69, R10, R69, !PT ;  /* 0x000000450a457209 */ /* 0x010fe20007810000 */
[--C-:B------:R-:W-:Y:S01]  /*23170*/  FFMA.FTZ R215, R33, c[0x0][0x23c], -R7.reuse ;  /* 0x00008f0021d77a23 */ /* 0x100fe20000010807 */
[----:B------:R-:W-:Y:S01]  /*23180*/  ISETP.GE.U32.AND P6, PT, R241, R4, PT ;  /* 0x00000004f100720c */ /* 0x000fe20003fc6070 */
[--C-:B------:R-:W-:Y:S01]  /*23190*/  FFMA.FTZ R229, R36, c[0x0][0x23c], -R7.reuse ;  /* 0x00008f0024e57a23 */ /* 0x100fe20000010807 */
[C---:B------:R-:W-:Y:S01]  /*231a0*/  FSETP.NEU.FTZ.AND P2, PT, R69.reuse, -INF , PT ;  /* 0xff8000004500780b */ /* 0x040fe20003f5d000 */
[----:B------:R-:W-:Y:S01]  /*231b0*/  FMUL.FTZ R6, R69, c[0x0][0x23c] ;  /* 0x00008f0045067a20 */ /* 0x000fe20000410000 */
[----:B------:R-:W-:Y:S01]  /*231c0*/  FSEL R4, R71, RZ, P1 ;  /* 0x000000ff47047208 */ /* 0x000fe20000800000 */
[----:B------:R-:W-:Y:S01]  /*231d0*/  IMAD.MOV.U32 R36, RZ, RZ, R174 ;  /* 0x000000ffff247224 */ /* 0x000fe200078e00ae */
[----:B------:R-:W-:Y:S01]  /*231e0*/  ISETP.GE.U32.AND P1, PT, R241, R5, PT ;  /* 0x00000005f100720c */ /* 0x000fe20003f26070 */
[----:B------:R-:W-:Y:S01]  /*231f0*/  FFMA.FTZ R174, R61, c[0x0][0x23c], -R8 ;  /* 0x00008f003dae7a23 */ /* 0x000fe20000010808 */
[----:B------:R-:W-:Y:S01]  /*23200*/  FSEL R6, R6, RZ, P2 ;  /* 0x000000ff06067208 */ /* 0x000fe20001000000 */
[--C-:B------:R-:W-:Y:S01]  /*23210*/  FFMA.FTZ R234, R48, c[0x0][0x23c], -R7.reuse ;  /* 0x00008f0030ea7a23 */ /* 0x100fe20000010807 */
[----:B------:R-:W-:Y:S01]  /*23220*/  FSEL R0, R69, RZ, P2 ;  /* 0x000000ff45007208 */ /* 0x000fe20001000000 */
[----:B------:R-:W-:Y:S01]  /*23230*/  IMAD.MOV.U32 R48, RZ, RZ, R176 ;  /* 0x000000ffff307224 */ /* 0x000fe200078e00b0 */
[----:B------:R-:W-:Y:S01]  /*23240*/  MUFU.EX2 R12, R12 ;  /* 0x0000000c000c7308 */ /* 0x000fe20000000800 */
[--C-:B------:R-:W-:Y:S02]  /*23250*/  FFMA.FTZ R176, R67, c[0x0][0x23c], -R6.reuse ;  /* 0x00008f0043b07a23 */ /* 0x100fe40000010806 */
[--C-:B------:R-:W-:Y:S02]  /*23260*/  FFMA.FTZ R10, R216, c[0x0][0x23c], -R6.reuse ;  /* 0x00008f00d80a7a23 */ /* 0x100fe40000010806 */
[--C-:B------:R-:W-:Y:S02]  /*23270*/  FFMA.FTZ R159, R157, c[0x0][0x23c], -R6.reuse ;  /* 0x00008f009d9f7a23 */ /* 0x100fe40000010806 */
[--C-:B------:R-:W-:Y:S02]  /*23280*/  FFMA.FTZ R205, R205, c[0x0][0x23c], -R6.reuse ;  /* 0x00008f00cdcd7a23 */ /* 0x100fe40000010806 */
[--C-:B------:R-:W-:Y:S01]  /*23290*/  FFMA.FTZ R231, R50, c[0x0][0x23c], -R6.reuse ;  /* 0x00008f0032e77a23 */ /* 0x100fe20000010806 */
[----:B------:R-:W-:Y:S01]  /*232a0*/  MUFU.EX2 R164, R11 ;  /* 0x0000000b00a47308 */ /* 0x000fe20000000800 */
[----:B------:R-:W-:Y:S02]  /*232b0*/  FFMA.FTZ R237, R49, c[0x0][0x23c], -R7 ;  /* 0x00008f0031ed7a23 */ /* 0x000fe40000010807 */
[----:B------:R-:W-:Y:S02]  /*232c0*/  IMAD.MOV.U32 R49, RZ, RZ, R177 ;  /* 0x000000ffff317224 */ /* 0x000fe400078e00b1 */
[--C-:B------:R-:W-:Y:S02]  /*232d0*/  FFMA.FTZ R177, R66, c[0x0][0x23c], -R6.reuse ;  /* 0x00008f0042b17a23 */ /* 0x100fe40000010806 */
[--C-:B------:R-:W-:Y:S02]  /*232e0*/  FFMA.FTZ R240, R52, c[0x0][0x23c], -R7.reuse ;  /* 0x00008f0034f07a23 */ /* 0x100fe40000010807 */
[--C-:B------:R-:W-:Y:S01]  /*232f0*/  FFMA.FTZ R239, R53, c[0x0][0x23c], -R7.reuse ;  /* 0x00008f0035ef7a23 */ /* 0x100fe20000010807 */
[----:B------:R-:W-:Y:S01]  /*23300*/  MUFU.EX2 R10, R10 ;  /* 0x0000000a000a7308 */ /* 0x000fe20000000800 */
[----:B------:R-:W-:Y:S02]  /*23310*/  FFMA.FTZ R252, R64, c[0x0][0x23c], -R7 ;  /* 0x00008f0040fc7a23 */ /* 0x000fe40000010807 */
        /* <DEDUP_REMOVED lines=10> */
[----:B------:R-:W-:Y:S01]  /*233c0*/  MUFU.EX2 R151, R151 ;  /* 0x0000009700977308 */ /* 0x000fe20000000800 */
[----:B------:R-:W-:Y:S02]  /*233d0*/  FFMA.FTZ R247, R55, c[0x0][0x23c], -R6 ;  /* 0x00008f0037f77a23 */ /* 0x000fe40000010806 */
[----:B------:R-:W-:Y:S02]  /*233e0*/  FFMA.FTZ R6, R212, c[0x0][0x23c], -R8 ;  /* 0x00008f00d4067a23 */ /* 0x000fe40000010808 */
[----:B------:R-:W-:Y:S02]  /*233f0*/  IMAD.MOV.U32 R32, RZ, RZ, R222 ;  /* 0x000000ffff207224 */ /* 0x000fe400078e00de */
[----:B------:R-:W-:Y:S02]  /*23400*/  FADD.FTZ R5, -R3, R75 ;  /* 0x0000004b03057221 */ /* 0x000fe40000010100 */
[----:B------:R-:W-:Y:S01]  /*23410*/  FMUL.FTZ R3, R68, c[0x0][0x23c] ;  /* 0x00008f0044037a20 */ /* 0x000fe20000410000 */
[----:B------:R4:W-:Y:S01]  /*23420*/  MUFU.EX2 R222, R6 ;  /* 0x0000000600de7308 */ /* 0x0009e20000000800 */
[----:B------:R-:W-:Y:S02]  /*23430*/  IMAD.MOV.U32 R38, RZ, RZ, R48 ;  /* 0x000000ffff267224 */ /* 0x000fe400078e0030 */
[----:B------:R-:W-:Y:S01]  /*23440*/  IMAD.MOV.U32 R39, RZ, RZ, R49 ;  /* 0x000000ffff277224 */ /* 0x000fe200078e0031 */
[----:B------:R-:W-:Y:S01]  /*23450*/  FSEL R3, R3, RZ, P0 ;  /* 0x000000ff03037208 */ /* 0x000fe20000000000 */
[----:B------:R-:W-:Y:S01]  /*23460*/  IMAD.MOV.U32 R50, RZ, RZ, R36 ;  /* 0x000000ffff327224 */ /* 0x000fe200078e0024 */
[----:B--2---:R-:W-:Y:S01]  /*23470*/  F2FP.BF16.PACK_AB R7, R163, R10 ;  /* 0x0000000aa307723e */ /* 0x004fe200000010ff */
[----:B------:R-:W-:Y:S01]  /*23480*/  IMAD.MOV.U32 R51, RZ, RZ, R37 ;  /* 0x000000ffff337224 */ /* 0x000fe200078e0025 */
[----:B------:R-:W-:Y:S01]  /*23490*/  IADD3 R154, P0, R152, UR28, RZ ;  /* 0x0000001c989a7c10 */ /* 0x000fe2000ff1e0ff */
[--C-:B------:R-:W-:Y:S01]  /*234a0*/  FFMA.FTZ R232, R46, c[0x0][0x23c], -R3.reuse ;  /* 0x00008f002ee87a23 */ /* 0x100fe20000010803 */
[----:B------:R-:W-:Y:S01]  /*234b0*/  MUFU.EX2 R162, R15 ;  /* 0x0000000f00a27308 */ /* 0x000fe20000000800 */
[--C-:B------:R-:W-:Y:S01]  /*234c0*/  FFMA.FTZ R173, R62, c[0x0][0x23c], -R3.reuse ;  /* 0x00008f003ead7a23 */ /* 0x100fe20000010803 */
[----:B------:R-:W-:Y:S01]  /*234d0*/  IADD3.X R155, R153, UR27, RZ, P0, !PT ;  /* 0x0000001b999b7c10 */ /* 0x000fe200087fe4ff */
[--C-:B------:R-:W-:Y:S01]  /*234e0*/  FFMA.FTZ R168, R63, c[0x0][0x23c], -R3.reuse ;  /* 0x00008f003fa87a23 */ /* 0x100fe20000010803 */
[----:B------:R-:W-:Y:S01]  /*234f0*/  @!P3 HFMA2.BF16_V2 R142, -RZ.H0_H0, RZ.H0_H0, -R7.H0_H0 ;  /* 0x200000ffff8eb231 */ /* 0x000fe20000340907 */
[--C-:B------:R-:W-:Y:S02]  /*23500*/  FFMA.FTZ R18, R156, c[0x0][0x23c], -R3.reuse ;  /* 0x00008f009c127a23 */ /* 0x100fe40000010803 */
[----:B------:R-:W-:Y:S02]  /*23510*/  FFMA.FTZ R204, R204, c[0x0][0x23c], -R3 ;  /* 0x00008f00cccc7a23 */ /* 0x000fe40000010803 */
[----:B------:R-:W-:Y:S01]  /*23520*/  PRMT R25, R142, 0x7610, R25 ;  /* 0x000076108e197816 */ /* 0x000fe20000000019 */
[--C-:B------:R-:W-:Y:S01]  /*23530*/  FFMA.FTZ R208, R27, c[0x0][0x23c], -R3.reuse ;  /* 0x00008f001bd07a23 */ /* 0x100fe20000010803 */
[----:B------:R-:W-:Y:S01]  /*23540*/  MUFU.EX2 R158, R158 ;  /* 0x0000009e009e7308 */ /* 0x000fe20000000800 */
[--C-:B------:R-:W-:Y:S01]  /*23550*/  FFMA.FTZ R226, R43, c[0x0][0x23c], -R3.reuse ;  /* 0x00008f002be27a23 */ /* 0x100fe20000010803 */
[----:B----4-:R-:W-:Y:S01]  /*23560*/  F2FP.BF16.PACK_AB R6, R164, R12 ;  /* 0x0000000ca406723e */ /* 0x010fe200000010ff */
[--C-:B------:R-:W-:Y:S02]  /*23570*/  FFMA.FTZ R235, R47, c[0x0][0x23c], -R3.reuse ;  /* 0x00008f002feb7a23 */ /* 0x100fe40000010803 */
[--C-:B------:R-:W-:Y:S02]  /*23580*/  FFMA.FTZ R13, R221, c[0x0][0x23c], -R3.reuse ;  /* 0x00008f00dd0d7a23 */ /* 0x100fe40000010803 */
[--C-:B------:R-:W-:Y:S01]  /*23590*/  FFMA.FTZ R14, R219, c[0x0][0x23c], -R3.reuse ;  /* 0x00008f00db0e7a23 */ /* 0x100fe20000010803 */
[----:B------:R-:W-:Y:S01]  /*235a0*/  @!P4 HFMA2.BF16_V2 R145, -RZ.H0_H0, RZ.H0_H0, -R6.H0_H0 ;  /* 0x200000ffff91c231 */ /* 0x000fe20000340906 */
[--C-:B------:R-:W-:Y:S01]  /*235b0*/  FFMA.FTZ R150, R210, c[0x0][0x23c], -R3.reuse ;  /* 0x00008f00d2967a23 */ /* 0x100fe20000010803 */
[----:B------:R-:W2:Y:S01]  /*235c0*/  MUFU.EX2 R159, R159 ;  /* 0x0000009f009f7308 */ /* 0x000ea20000000800 */
[--C-:B------:R-:W-:Y:S02]  /*235d0*/  FFMA.FTZ R210, R30, c[0x0][0x23c], -R3.reuse ;  /* 0x00008f001ed27a23 */ /* 0x100fe40000010803 */
[--C-:B------:R-:W-:Y:S01]  /*235e0*/  FFMA.FTZ R212, R31, c[0x0][0x23c], -R3.reuse ;  /* 0x00008f001fd47a23 */ /* 0x100fe20000010803 */
[----:B------:R-:W-:Y:S01]  /*235f0*/  @!P4 STL.S16 [R1+0x74], R145 ;  /* 0x000074910100c387 */ /* 0x000fe20000100600 */
[--C-:B------:R-:W-:Y:S02]  /*23600*/  FFMA.FTZ R227, R42, c[0x0][0x23c], -R3.reuse ;  /* 0x00008f002ae37a23 */ /* 0x100fe40000010803 */
[--C-:B------:R-:W-:Y:S02]  /*23610*/  FFMA.FTZ R249, R58, c[0x0][0x23c], -R3.reuse ;  /* 0x00008f003af97a23 */ /* 0x100fe40000010803 */
[--C-:B------:R-:W-:Y:S01]  /*23620*/  FFMA.FTZ R251, R59, c[0x0][0x23c], -R3.reuse ;  /* 0x00008f003bfb7a23 */ /* 0x100fe20000010803 */
[----:B------:R-:W-:Y:S01]  /*23630*/  PRMT R3, R6, 0x7632, R3 ;  /* 0x0000763206037816 */ /* 0x000fe20000000003 */
[--C-:B------:R-:W-:Y:S01]  /*23640*/  FFMA.FTZ R11, R220, c[0x0][0x23c], -R8.reuse ;  /* 0x00008f00dc0b7a23 */ /* 0x100fe20000010808 */
[----:B------:R-:W-:Y:S01]  /*23650*/  MUFU.EX2 R221, R17 ;  /* 0x0000001100dd7308 */ /* 0x000fe20000000800 */
[----:B------:R-:W-:Y:S02]  /*23660*/  IMAD.MOV.U32 R33, RZ, RZ, R223 ;  /* 0x000000ffff217224 */ /* 0x000fe400078e00df */
[----:B------:R-:W-:Y:S01]  /*23670*/  @!P1 HFMA2.BF16_V2 R144, -RZ.H0_H0, RZ.H0_H0, -R3.H0_H0 ;  /* 0x200000ffff909231 */ /* 0x000fe20000340903 */
[--C-:B------:R-:W-:Y:S02]  /*23680*/  FFMA.FTZ R16, R197, c[0x0][0x23c], -R8.reuse ;  /* 0x00008f00c5107a23 */ /* 0x100fe40000010808 */
[--C-:B------:R-:W-:Y:S02]  /*23690*/  FFMA.FTZ R203, R203, c[0x0][0x23c], -R8.reuse ;  /* 0x00008f00cbcb7a23 */ /* 0x100fe40000010808 */
[----:B------:R-:W-:Y:S01]  /*236a0*/  PRMT R27, R144, 0x7610, R27 ;  /* 0x00007610901b7816 */ /* 0x000fe2000000001b */
[----:B------:R4:W-:Y:S01]  /*236b0*/  @!P1 STL.S16 [R1+0x7c], R144 ;  /* 0x00007c9001009387 */ /* 0x0009e20000100600 */
[----:B------:R-:W-:Y:S01]  /*236c0*/  MUFU.EX2 R11, R11 ;  /* 0x0000000b000b7308 */ /* 0x000fe20000000800 */
[----:B------:R-:W-:Y:S01]  /*236d0*/  FFMA.FTZ R213, R28, c[0x0][0x23c], -R8 ;  /* 0x00008f001cd57a23 */ /* 0x000fe20000010808 */
[----:B------:R-:W-:Y:S01]  /*236e0*/  PRMT R28, R145, 0x7610, R28 ;  /* 0x00007610911c7816 */ /* 0x000fe2000000001c */
[----:B------:R1:W-:Y:S01]  /*236f0*/  @!P3 STL.S16 [R1+0x78], R142 ;  /* 0x0000788e0100b387 */ /* 0x0003e20000100600 */
[--C-:B------:R-:W-:Y:S02]  /*23700*/  FFMA.FTZ R216, R29, c[0x0][0x23c], -R8.reuse ;  /* 0x00008f001dd87a23 */ /* 0x100fe40000010808 */
[--C-:B------:R-:W-:Y:S02]  /*23710*/  FFMA.FTZ R223, R40, c[0x0][0x23c], -R8.reuse ;  /* 0x00008f0028df7a23 */ /* 0x100fe40000010808 */
[--C-:B------:R-:W-:Y:S02]  /*23720*/  FFMA.FTZ R236, R44, c[0x0][0x23c], -R8.reuse ;  /* 0x00008f002cec7a23 */ /* 0x100fe40000010808 */
[----:B------:R-:W-:Y:S01]  /*23730*/  MUFU.EX2 R220, R14 ;  /* 0x0000000e00dc7308 */ /* 0x000fe20000000800 */
[--C-:B------:R-:W-:Y:S02]  /*23740*/  FFMA.FTZ R238, R45, c[0x0][0x23c], -R8.reuse ;  /* 0x00008f002dee7a23 */ /* 0x100fe40000010808 */
[--C-:B------:R-:W-:Y:S02]  /*23750*/  FFMA.FTZ R248, R56, c[0x0][0x23c], -R8.reuse ;  /* 0x00008f0038f87a23 */ /* 0x100fe40000010808 */
[--C-:B------:R-:W-:Y:S01]  /*23760*/  FFMA.FTZ R250, R57, c[0x0][0x23c], -R8.reuse ;  /* 0x00008f0039fa7a23 */ /* 0x100fe20000010808 */
[----:B------:R-:W-:Y:S01]  /*23770*/  PRMT R8, R7, 0x7632, R8 ;  /* 0x0000763207087816 */ /* 0x000fe20000000008 */
[----:B------:R-:W-:Y:S01]  /*23780*/  FADD.FTZ R0, -R0, R73 ;  /* 0x0000004900007221 */ /* 0x000fe20000010100 */
[----:B--2---:R-:W-:Y:S01]  /*23790*/  F2FP.BF16.PACK_AB R73, R159, R158 ;  /* 0x0000009e9f49723e */ /* 0x004fe200000010ff */
[----:B------:R-:W-:Y:S01]  /*237a0*/  IMAD.MOV.U32 R52, RZ, RZ, R32 ;  /* 0x000000ffff347224 */ /* 0x000fe200078e0020 */
[----:B------:R-:W-:Y:S01]  /*237b0*/  MUFU.EX2 R219, R16 ;  /* 0x0000001000db7308 */ /* 0x000fe20000000800 */
[----:B------:R-:W-:Y:S01]  /*237c0*/  @!P6 HFMA2.BF16_V2 R143, -RZ.H0_H0, RZ.H0_H0, -R8.H0_H0 ;  /* 0x200000ffff8fe231 */ /* 0x000fe20000340908 */
[----:B------:R-:W-:Y:S01]  /*237d0*/  IMAD.MOV.U32 R32, RZ, RZ, R160 ;  /* 0x000000ffff207224 */ /* 0x000fe200078e00a0 */
[----:B----4-:R-:W-:Y:S01]  /*237e0*/  PRMT R144, R7, 0x5410, R8 ;  /* 0x0000541007907816 */ /* 0x010fe20000000008 */
[----:B------:R-:W-:Y:S01]  /*237f0*/  FMUL.FTZ R0, R0, c[0x0][0x23c] ;  /* 0x00008f0000007a20 */ /* 0x000fe20000410000 */
[----:B------:R-:W-:Y:S01]  /*23800*/  @!P3 PRMT R7, R25, 0x5410, RZ ;  /* 0x000054101907b816 */ /* 0x000fe200000000ff */
[----:B------:R-:W-:Y:S01]  /*23810*/  @!P6 STL.S16 [R1+0x88], R143 ;  /* 0x0000888f0100e387 */ /* 0x000fe20000100600 */
[----:B-1----:R-:W-:Y:S01]  /*23820*/  PRMT R142, R6, 0x5410, R3 ;  /* 0x00005410068e7816 */ /* 0x002fe20000000003 */
[----:B------:R-:W-:Y:S01]  /*23830*/  IMAD.MOV.U32 R54, RZ, RZ, R32 ;  /* 0x000000ffff367224 */ /* 0x000fe200078e0020 */
[----:B------:R-:W-:Y:S01]  /*23840*/  @!P1 PRMT R3, R27, 0x5410, RZ ;  /* 0x000054101b039816 */ /* 0x000fe200000000ff */
[----:B------:R-:W1:Y:S01]  /*23850*/  MUFU.EX2 R67, R0 ;  /* 0x0000000000437308 */ /* 0x000e620000000800 */
[----:B------:R-:W-:Y:S01]  /*23860*/  PRMT R24, R143, 0x7610, R24 ;  /* 0x000076108f187816 */ /* 0x000fe20000000018 */
[----:B------:R-:W-:Y:S01]  /*23870*/  IMAD.MOV.U32 R53, RZ, RZ, R33 ;  /* 0x000000ffff357224 */ /* 0x000fe200078e0021 */
[----:B------:R-:W-:Y:S01]  /*23880*/  @!P4 PRMT R6, R28, 0x5410, RZ ;  /* 0x000054101c06c816 */ /* 0x000fe200000000ff */
[----:B------:R2:W-:Y:S01]  /*23890*/  STG.E.U16 [R152.64+0x2], R3 ;  /* 0x0000020398007986 */ /* 0x0005e2000c101522 */
[----:B------:R-:W-:Y:S01]  /*238a0*/  @!P6 PRMT R8, R24, 0x5410, RZ ;  /* 0x000054101808e816 */ /* 0x000fe200000000ff */
[----:B------:R-:W-:Y:S01]  /*238b0*/  IMAD.MOV.U32 R33, RZ, RZ, R161 ;  /* 0x000000ffff217224 */ /* 0x000fe200078e00a1 */
[----:B------:R-:W-:Y:S01]  /*238c0*/  IADD3 R156, P1, R152, UR33, RZ ;  /* 0x00000021989c7c10 */ /* 0x000fe2000ff3e0ff */
[----:B------:R4:W-:Y:S01]  /*238d0*/  STG.E.U16 [R152.64], R6 ;  /* 0x0000000698007986 */ /* 0x0009e2000c101522 */
[----:B------:R-:W-:Y:S01]  /*238e0*/  FADD.FTZ R2, -R2, R72 ;  /* 0x0000004802027221 */ /* 0x000fe20000010100 */
[----:B------:R-:W-:Y:S01]  /*238f0*/  MUFU.EX2 R150, R150 ;  /* 0x0000009600967308 */ /* 0x000fe20000000800 */
[----:B------:R-:W-:Y:S01]  /*23900*/  IADD3.X R157, R153, UR32, RZ, P1, !PT ;  /* 0x00000020999d7c10 */ /* 0x000fe20008ffe4ff */
[----:B------:R4:W-:Y:S01]  /*23910*/  STG.E.U16 [R154.64], R7 ;  /* 0x000000079a007986 */ /* 0x0009e2000c101522 */
[----:B------:R-:W-:Y:S02]  /*23920*/  IMAD.MOV.U32 R55, RZ, RZ, R33 ;  /* 0x000000ffff377224 */ /* 0x000fe400078e0021 */
[----:B------:R-:W-:Y:S01]  /*23930*/  FMUL.FTZ R2, R2, c[0x0][0x23c] ;  /* 0x00008f0002027a20 */ /* 0x000fe20000410000 */
[----:B------:R-:W-:Y:S01]  /*23940*/  STG.E.U16 [R154.64+0x2], R8 ;  /* 0x000002089a007986 */ /* 0x000fe2000c101522 */
[----:B------:R-:W-:Y:S01]  /*23950*/  FADD.FTZ R4, -R4, R74 ;  /* 0x0000004a04047221 */ /* 0x000fe20000010100 */
[----:B------:R-:W-:Y:S01]  /*23960*/  F2FP.BF16.PACK_AB R74, R162, R151 ;  /* 0x00000097a24a723e */ /* 0x000fe200000010ff */
[----:B------:R-:W-:Y:S01]  /*23970*/  IMAD.MOV.U32 R34, RZ, RZ, R52 ;  /* 0x000000ffff227224 */ /* 0x000fe200078e0034 */
[----:B------:R-:W-:Y:S01]  /*23980*/  MUFU.EX2 R203, R203 ;  /* 0x000000cb00cb7308 */ /* 0x000fe20000000800 */
[----:B------:R-:W-:Y:S01]  /*23990*/  IMAD.MOV.U32 R35, RZ, RZ, R53 ;  /* 0x000000ffff237224 */ /* 0x000fe200078e0035 */
[----:B------:R-:W-:Y:S01]  /*239a0*/  PRMT R72, R74, 0x7632, R72 ;  /* 0x000076324a487816 */ /* 0x000fe20000000048 */
[----:B-1----:R-:W-:Y:S02]  /*239b0*/  FMUL.FTZ R66, R67, R102 ;  /* 0x0000006643427220 */ /* 0x002fe40000410000 */
[----:B------:R-:W-:Y:S01]  /*239c0*/  FMUL.FTZ R0, R4, c[0x0][0x23c] ;  /* 0x00008f0004007a20 */ /* 0x000fe20000410000 */
[----:B------:R-:W-:Y:S02]  /*239d0*/  LOP3.LUT R4, R148, 0xff, RZ, 0xc0, !PT ;  /* 0x000000ff94047812 */ /* 0x000fe400078ec0ff */
[----:B--2---:R-:W-:Y:S03]  /*239e0*/  F2FP.BF16.PACK_AB R3, R222, R11 ;  /* 0x0000000bde03723e */ /* 0x004fe600000010ff */
[----:B------:R-:W1:Y:S01]  /*239f0*/  MUFU.EX2 R0, R0 ;  /* 0x0000000000007308 */ /* 0x000e620000000800 */
[C---:B------:R-:W-:Y:S02]  /*23a00*/  PRMT R141, R3.reuse, 0x7632, R141 ;  /* 0x00007632038d7816 */ /* 0x040fe4000000008d */
[----:B----4-:R-:W-:Y:S02]  /*23a10*/  IADD3 R6, P0, R154, UR48, RZ ;  /* 0x000000309a067c10 */ /* 0x010fe4000ff1e0ff */
[----:B------:R-:W-:Y:S02]  /*23a20*/  PRMT R145, R3, 0x5410, R141 ;  /* 0x0000541003917816 */ /* 0x000fe4000000008d */
[----:B------:R-:W-:Y:S02]  /*23a30*/  IADD3.X R7, R155, UR29, RZ, P0, !PT ;  /* 0x0000001d9b077c10 */ /* 0x000fe400087fe4ff */
[----:B------:R-:W-:Y:S04]  /*23a40*/  IADD3 R160, P0, R152, UR31, RZ ;  /* 0x0000001f98a07c10 */ /* 0x000fe8000ff1e0ff */
[----:B------:R-:W-:Y:S01]  /*23a50*/  IADD3.X R161, R153, UR30, RZ, P0, !PT ;  /* 0x0000001e99a17c10 */ /* 0x000fe200087fe4ff */
[C---:B-1----:R-:W-:Y:S02]  /*23a60*/  FMUL.FTZ R60, R0.reuse, R76 ;  /* 0x0000004c003c7220 */ /* 0x042fe40000410000 */
[C---:B------:R-:W-:Y:S02]  /*23a70*/  FMUL.FTZ R28, R0.reuse, R92 ;  /* 0x0000005c001c7220 */ /* 0x040fe40000410000 */
[C---:B------:R-:W-:Y:S02]  /*23a80*/  FMUL.FTZ R41, R0.reuse, R89 ;  /* 0x0000005900297220 */ /* 0x040fe40000410000 */
[C---:B------:R-:W-:Y:S02]  /*23a90*/  FMUL.FTZ R29, R0.reuse, R93 ;  /* 0x0000005d001d7220 */ /* 0x040fe40000410000 */
[C---:B------:R-:W-:Y:S02]  /*23aa0*/  FMUL.FTZ R40, R0.reuse, R88 ;  /* 0x0000005800287220 */ /* 0x040fe40000410000 */
[C---:B------:R-:W-:Y:S01]  /*23ab0*/  FMUL.FTZ R44, R0.reuse, R84 ;  /* 0x00000054002c7220 */ /* 0x040fe20000410000 */
[----:B------:R1:W-:Y:S01]  /*23ac0*/  MUFU.EX2 R88, R19 ;  /* 0x0000001300587308 */ /* 0x0003e20000000800 */
[C---:B------:R-:W-:Y:S02]  /*23ad0*/  FMUL.FTZ R45, R0.reuse, R85 ;  /* 0x00000055002d7220 */ /* 0x040fe40000410000 */
[----:B------:R-:W-:Y:S01]  /*23ae0*/  FMUL.FTZ R56, R0, R80 ;  /* 0x0000005000387220 */ /* 0x000fe20000410000 */
[----:B------:R-:W-:Y:S01]  /*23af0*/  PRMT R80, R74, 0x5410, R72 ;  /* 0x000054104a507816 */ /* 0x000fe20000000048 */
[C---:B------:R-:W-:Y:S02]  /*23b00*/  FMUL.FTZ R57, R0.reuse, R81 ;  /* 0x0000005100397220 */ /* 0x040fe40000410000 */
[----:B------:R-:W-:Y:S03]  /*23b10*/  FMUL.FTZ R61, R0, R77 ;  /* 0x0000004d003d7220 */ /* 0x000fe60000410000 */
[----:B------:R2:W-:Y:S10]  /*23b20*/  MUFU.EX2 R85, R22 ;  /* 0x0000001600557308 */ /* 0x0005f40000000800 */
[----:B------:R-:W-:Y:S01]  /*23b30*/  MUFU.EX2 R84, R205 ;  /* 0x000000cd00547308 */ /* 0x000fe20000000800 */
[C---:B-1----:R-:W-:Y:S02]  /*23b40*/  FMUL.FTZ R19, R67.reuse, R135 ;  /* 0x0000008743137220 */ /* 0x042fe40000410000 */
[----:B--2---:R-:W-:Y:S01]  /*23b50*/  FMUL.FTZ R22, R67, R130 ;  /* 0x0000008243167220 */ /* 0x004fe20000410000 */
[----:B---3--:R-:W-:Y:S05]  /*23b60*/  @!P5 HFMA2.BF16_V2 R26, -RZ.H0_H0, RZ.H0_H0, -R3.H0_H0 ;  /* 0x200000ffff1ad231 */ /* 0x008fea0000340903 */
[----:B------:R-:W-:Y:S01]  /*23b70*/  PRMT R23, R26, 0x7610, R23 ;  /* 0x000076101a177816 */ /* 0x000fe20000000017 */
[----:B------:R1:W-:Y:S03]  /*23b80*/  @!P5 STL.S16 [R1+0x84], R26 ;  /* 0x0000841a0100d387 */ /* 0x0003e60000100600 */
[----:B------:R-:W-:Y:S05]  /*23b90*/  @!P5 PRMT R3, R23, 0x5410, RZ ;  /* 0x000054101703d816 */ /* 0x000fea00000000ff */
[----:B------:R2:W-:Y:S04]  /*23ba0*/  STG.E.U16 [R6.64], R3 ;  /* 0x0000000306007986 */ /* 0x0005e8000c101522 */
[----:B-1----:R1:W3:Y:S04]  /*23bb0*/  LDL.S16 R26, [R1+0x80] ;  /* 0x00008000011a7983 */ /* 0x0022e80000100600 */
[----:B------:R-:W4:Y:S04]  /*23bc0*/  LDL.LU R25, [R1+0x120] ;  /* 0x0001200001197983 */ /* 0x000f280000300800 */
[----:B------:R-:W4:Y:S01]  /*23bd0*/  LDL.LU R24, [R1+0x11c] ;  /* 0x00011c0001187983 */ /* 0x000f220000300800 */
[----:B--2---:R-:W-:Y:S02]  /*23be0*/  LOP3.LUT R3, R9, 0xffff, RZ, 0xc0, !PT ;  /* 0x0000ffff09037812 */ /* 0x004fe400078ec0ff */
[----:B------:R-:W-:Y:S01]  /*23bf0*/  LOP3.LUT R6, R146, 0xff, RZ, 0xc0, !PT ;  /* 0x000000ff92067812 */ /* 0x000fe200078ec0ff */
[----:B------:R1:W2:Y:S01]  /*23c00*/  LDL.S16 R23, [R1+0x8c] ;  /* 0x00008c0001177983 */ /* 0x0002a20000100600 */
[----:B------:R-:W-:Y:S02]  /*23c10*/  SHF.R.U32.HI R3, RZ, 0x8, R3 ;  /* 0x00000008ff037819 */ /* 0x000fe40000011603 */
[----:B------:R-:W-:Y:S01]  /*23c20*/  ISETP.GE.U32.AND P5, PT, R241, R6, PT ;  /* 0x00000006f100720c */ /* 0x000fe20003fa6070 */
[----:B------:R-:W2:Y:S01]  /*23c30*/  LDL.LU R8, [R1+0x124] ;  /* 0x0001240001087983 */ /* 0x000ea20000300800 */
[----:B------:R-:W-:Y:S02]  /*23c40*/  LOP3.LUT R7, R3, 0xffff, RZ, 0xc0, !PT ;  /* 0x0000ffff03077812 */ /* 0x000fe400078ec0ff */
[--C-:B------:R-:W-:Y:S02]  /*23c50*/  SHF.R.U32.HI R6, RZ, 0x18, R146.reuse ;  /* 0x00000018ff067819 */ /* 0x100fe40000011692 */
[C---:B------:R-:W-:Y:S02]  /*23c60*/  ISETP.GE.U32.AND P2, PT, R241.reuse, R7, PT ;  /* 0x00000007f100720c */ /* 0x040fe40003f46070 */
[----:B------:R-:W-:Y:S02]  /*23c70*/  ISETP.GE.U32.AND P6, PT, R241, R6, PT ;  /* 0x00000006f100720c */ /* 0x000fe40003fc6070 */
[--C-:B------:R-:W-:Y:S02]  /*23c80*/  SHF.R.U32.HI R3, RZ, 0x18, R9.reuse ;  /* 0x00000018ff037819 */ /* 0x100fe40000011609 */
[----:B------:R-:W-:Y:S02]  /*23c90*/  SHF.R.U32.HI R9, RZ, 0x10, R9 ;  /* 0x00000010ff097819 */ /* 0x000fe40000011609 */
[----:B------:R-:W-:Y:S02]  /*23ca0*/  SHF.R.U32.HI R7, RZ, 0x10, R146 ;  /* 0x00000010ff077819 */ /* 0x000fe40000011692 */
[----:B------:R-:W-:Y:S02]  /*23cb0*/  LOP3.LUT R9, R9, 0xff, RZ, 0xc0, !PT ;  /* 0x000000ff09097812 */ /* 0x000fe400078ec0ff */
[----:B------:R-:W-:Y:S02]  /*23cc0*/  LOP3.LUT R201, R7, 0xff, RZ, 0xc0, !PT ;  /* 0x000000ff07c97812 */ /* 0x000fe400078ec0ff */
[C---:B------:R-:W-:Y:S01]  /*23cd0*/  ISETP.GE.U32.AND P0, PT, R241.reuse, R9, PT ;  /* 0x00000009f100720c */ /* 0x040fe20003f06070 */
[----:B------:R-:W-:Y:S01]  /*23ce0*/  FMUL.FTZ R9, R0, R113 ;  /* 0x0000007100097220 */ /* 0x000fe20000410000 */
[----:B------:R-:W-:Y:S02]  /*23cf0*/  ISETP.GE.U32.AND P3, PT, R241, R3, PT ;  /* 0x00000003f100720c */ /* 0x000fe40003f66070 */
[----:B------:R-:W-:Y:S04]  /*23d00*/  LOP3.LUT R3, R146, 0xffff, RZ, 0xc0, !PT ;  /* 0x0000ffff92037812 */ /* 0x000fe800078ec0ff */
[----:B------:R-:W-:Y:S04]  /*23d10*/  SHF.R.U32.HI R3, RZ, 0x8, R3 ;  /* 0x00000008ff037819 */ /* 0x000fe80000011603 */
[----:B------:R-:W-:Y:S04]  /*23d20*/  LOP3.LUT R3, R3, 0xffff, RZ, 0xc0, !PT ;  /* 0x0000ffff03037812 */ /* 0x000fe800078ec0ff */
[----:B------:R-:W-:Y:S02]  /*23d30*/  ISETP.GE.U32.AND P4, PT, R241, R3, PT ;  /* 0x00000003f100720c */ /* 0x000fe40003f86070 */
[----:B------:R1:W1:Y:S02]  /*23d40*/  MUFU.EX2 R3, R2 ;  /* 0x0000000200037308 */ /* 0x0002640000000800 */
[----:B-1----:R-:W-:Y:S02]  /*23d50*/  FMUL.FTZ R2, R5, c[0x0][0x23c] ;  /* 0x00008f0005027a20 */ /* 0x002fe40000410000 */
[C---:B------:R-:W-:Y:S02]  /*23d60*/  FMUL.FTZ R32, R3.reuse, R124 ;  /* 0x0000007c03207220 */ /* 0x040fe40000410000 */
[C---:B------:R-:W-:Y:S04]  /*23d70*/  FMUL.FTZ R33, R3.reuse, R125 ;  /* 0x0000007d03217220 */ /* 0x040fe80000410000 */
[----:B------:R-:W1:Y:S01]  /*23d80*/  MUFU.EX2 R2, R2 ;  /* 0x0000000200027308 */ /* 0x000e620000000800 */
[C---:B------:R-:W-:Y:S02]  /*23d90*/  FMUL.FTZ R16, R3.reuse, R132 ;  /* 0x0000008403107220 */ /* 0x040fe40000410000 */
        /* <DEDUP_REMOVED lines=8> */
[----:B------:R-:W-:Y:S01]  /*23e20*/  FMUL.FTZ R65, R3, R101 ;  /* 0x0000006503417220 */ /* 0x000fe20000410000 */
[----:B------:R-:W-:Y:S01]  /*23e30*/  MUFU.EX2 R100, R210 ;  /* 0x000000d200647308 */ /* 0x000fe20000000800 */
[C---:B-1----:R-:W-:Y:S02]  /*23e40*/  FMUL.FTZ R62, R2.reuse, R78 ;  /* 0x0000004e023e7220 */ /* 0x042fe40000410000 */
[C---:B------:R-:W-:Y:S02]  /*23e50*/  FMUL.FTZ R47, R2.reuse, R87 ;  /* 0x00000057022f7220 */ /* 0x040fe40000410000 */
[C---:B------:R-:W-:Y:S02]  /*23e60*/  FMUL.FTZ R43, R2.reuse, R91 ;  /* 0x0000005b022b7220 */ /* 0x040fe40000410000 */
[C---:B------:R-:W-:Y:S03]  /*23e70*/  FMUL.FTZ R14, R2.reuse, R106 ;  /* 0x0000006a020e7220 */ /* 0x040fe60000410000 */
[----:B------:R-:W-:Y:S01]  /*23e80*/  MUFU.EX2 R101, R208 ;  /* 0x000000d000657308 */ /* 0x000fe20000000800 */
        /* <DEDUP_REMOVED lines=10> */
[----:B------:R-:W-:Y:S04]  /*23f30*/  IMAD.WIDE.U32 R82, R209, -0x2daee0ad, RZ ;  /* 0xd2511f53d1527825 */ /* 0x000fe800078e00ff */
[----:B------:R-:W-:Y:S02]  /*23f40*/  IMAD.MOV.U32 R107, RZ, RZ, R39 ;  /* 0x000000ffff6b7224 */ /* 0x000fe400078e0027 */
[----:B------:R-:W-:Y:S02]  /*23f50*/  IMAD.MOV.U32 R106, RZ, RZ, R38 ;  /* 0x000000ffff6a7224 */ /* 0x000fe400078e0026 */
[----:B------:R-:W-:Y:S02]  /*23f60*/  IMAD.MOV.U32 R99, RZ, RZ, R35 ;  /* 0x000000ffff637224 */ /* 0x000fe400078e0023 */
[C---:B------:R-:W-:Y:S02]  /*23f70*/  FMUL.FTZ R38, R67.reuse, R122 ;  /* 0x0000007a43267220 */ /* 0x040fe40000410000 */
[C---:B------:R-:W-:Y:S02]  /*23f80*/  FMUL.FTZ R35, R67.reuse, R127 ;  /* 0x0000007f43237220 */ /* 0x040fe40000410000 */
[----:B------:R-:W-:Y:S01]  /*23f90*/  FMUL.FTZ R39, R67, R123 ;  /* 0x0000007b43277220 */ /* 0x000fe20000410000 */
[----:B-1----:R-:W-:Y:S01]  /*23fa0*/  SHF.R.U32.HI R202, RZ, 0x18, R148 ;  /* 0x00000018ffca7819 */ /* 0x002fe20000011694 */
[----:B---3--:R-:W-:Y:S01]  /*23fb0*/  @!P2 HFMA2.BF16_V2 R26, -RZ.H0_H0, RZ.H0_H0, -R141.H0_H0 ;  /* 0x200000ffff1aa231 */ /* 0x008fe2000034098d */
[----:B----4-:R-:W-:Y:S04]  /*23fc0*/  FFMA.FTZ R165, R3, R25, R12 ;  /* 0x0000001903a57223 */ /* 0x010fe8000001000c */
[----:B------:R-:W-:Y:S01]  /*23fd0*/  PRMT R6, R26, 0x7610, R6 ;  /* 0x000076101a067816 */ /* 0x000fe20000000006 */
[----:B------:R1:W-:Y:S01]  /*23fe0*/  @!P2 STL.S16 [R1+0x80], R26 ;  /* 0x0000801a0100a387 */ /* 0x0003e20000100600 */
[----:B------:R-:W-:Y:S02]  /*23ff0*/  FMUL.FTZ R12, R0, R104 ;  /* 0x00000068000c7220 */ /* 0x000fe40000410000 */
[----:B------:R-:W-:Y:S01]  /*24000*/  @!P2 PRMT R141, R6, 0x5410, RZ ;  /* 0x00005410068da816 */ /* 0x000fe200000000ff */
[----:B------:R-:W3:Y:S01]  /*24010*/  LDL.LU R7, [R1+0x138] ;  /* 0x0001380001077983 */ /* 0x000ee20000300800 */
[----:B------:R-:W-:Y:S01]  /*24020*/  ISETP.GE.U32.AND P2, PT, R241, R4, PT ;  /* 0x00000004f100720c */ /* 0x000fe20003f46070 */
[----:B------:R-:W4:Y:S01]  /*24030*/  MUFU.EX2 R6, R13 ;  /* 0x0000000d00067308 */ /* 0x000f220000000800 */
[----:B------:R-:W-:Y:S01]  /*24040*/  LOP3.LUT R4, R148, 0xffff, RZ, 0xc0, !PT ;  /* 0x0000ffff94047812 */ /* 0x000fe200078ec0ff */
[----:B------:R-:W-:Y:S01]  /*24050*/  STG.E.U16 [R160.64], R141 ;  /* 0x0000008da0007986 */ /* 0x000fe2000c101522 */
[C---:B------:R-:W-:Y:S02]  /*24060*/  FFMA.FTZ R199, R67.reuse, R24, R10 ;  /* 0x0000001843c77223 */ /* 0x040fe4000001000a */
[----:B------:R-:W-:Y:S01]  /*24070*/  SHF.R.U32.HI R4, RZ, 0x8, R4 ;  /* 0x00000008ff047819 */ /* 0x000fe20000011604 */
[----:B------:R-:W-:Y:S02]  /*24080*/  IMAD.MOV.U32 R104, RZ, RZ, R50 ;  /* 0x000000ffff687224 */ /* 0x000fe400078e0032 */
[----:B------:R-:W-:Y:S01]  /*24090*/  FMUL.FTZ R50, R67, R118 ;  /* 0x0000007643327220 */ /* 0x000fe20000410000 */
[----:B------:R-:W-:Y:S01]  /*240a0*/  LOP3.LUT R4, R4, 0xffff, RZ, 0xc0, !PT ;  /* 0x0000ffff04047812 */ /* 0x000fe200078ec0ff */
[C---:B--2---:R-:W-:Y:S02]  /*240b0*/  FFMA.FTZ R197, R0.reuse, R8, R11 ;  /* 0x0000000800c57223 */ /* 0x044fe4000001000b */
[----:B------:R-:W-:Y:S01]  /*240c0*/  FMUL.FTZ R8, R0, R112 ;  /* 0x0000007000087220 */ /* 0x000fe20000410000 */
[----:B------:R-:W-:Y:S01]  /*240d0*/  ISETP.GE.U32.AND P1, PT, R241, R4, PT ;  /* 0x00000004f100720c */ /* 0x000fe20003f26070 */
[----:B------:R-:W-:Y:S02]  /*240e0*/  FMUL.FTZ R4, R3, R136 ;  /* 0x0000008803047220 */ /* 0x000fe40000410000 */
[----:B------:R-:W-:Y:S02]  /*240f0*/  FMUL.FTZ R11, R2, R115 ;  /* 0x00000073020b7220 */ /* 0x000fe40000410000 */
[----:B------:R-:W-:Y:S01]  /*24100*/  FADD.FTZ R79, R222, R197 ;  /* 0x000000c5de4f7221 */ /* 0x000fe20000010000 */
[----:B------:R-:W-:Y:S01]  /*24110*/  LOP3.LUT R197, R82, 0xffff, RZ, 0xc0, !PT ;  /* 0x0000ffff52c57812 */ /* 0x000fe200078ec0ff */
[C---:B------:R-:W-:Y:S02]  /*24120*/  FMUL.FTZ R24, R0.reuse, R96 ;  /* 0x0000006000187220 */ /* 0x040fe40000410000 */
[----:B------:R-:W-:Y:S01]  /*24130*/  FMUL.FTZ R25, R0, R97 ;  /* 0x0000006100197220 */ /* 0x000fe20000410000 */
[----:B----4-:R-:W-:Y:S01]  /*24140*/  F2FP.BF16.PACK_AB R140, R220, R6 ;  /* 0x00000006dc8c723e */ /* 0x010fe200000010ff */
[----:B------:R-:W-:Y:S01]  /*24150*/  FMUL.FTZ R13, R0, R105 ;  /* 0x00000069000d7220 */ /* 0x000fe20000410000 */
[----:B------:R2:W4:Y:S01]  /*24160*/  MUFU.EX2 R97, R18 ;  /* 0x0000001200617308 */ /* 0x0005220000000800 */
[----:B------:R-:W-:Y:S01]  /*24170*/  IMAD.MOV.U32 R105, RZ, RZ, R51 ;  /* 0x000000ffff697224 */ /* 0x000fe200078e0033 */
[C---:B------:R-:W-:Y:S01]  /*24180*/  PRMT R75, R140.reuse, 0x7632, R75 ;  /* 0x000076328c4b7816 */ /* 0x040fe2000000004b */
[----:B------:R-:W-:Y:S01]  /*24190*/  @!P0 HFMA2.BF16_V2 R23, -RZ.H0_H0, RZ.H0_H0, -R140.H0_H0 ;  /* 0x200000ffff178231 */ /* 0x000fe2000034098c */
[----:B------:R-:W-:Y:S02]  /*241a0*/  FMUL.FTZ R51, R67, R119 ;  /* 0x0000007743337220 */ /* 0x000fe40000410000 */
[----:B------:R-:W-:Y:S01]  /*241b0*/  PRMT R143, R140, 0x5410, R75 ;  /* 0x000054108c8f7816 */ /* 0x000fe2000000004b */
[----:B------:R-:W-:Y:S01]  /*241c0*/  IMAD.MOV.U32 R133, RZ, RZ, R105 ;  /* 0x000000ffff857224 */ /* 0x000fe200078e0069 */
[----:B------:R-:W-:Y:S01]  /*241d0*/  PRMT R5, R23, 0x7610, R5 ;  /* 0x0000761017057816 */ /* 0x000fe20000000005 */
[----:B------:R2:W-:Y:S01]  /*241e0*/  @!P0 STL.S16 [R1+0x8c], R23 ;  /* 0x00008c1701008387 */ /* 0x0005e20000100600 */
[C---:B-1----:R-:W-:Y:S01]  /*241f0*/  FMUL.FTZ R26, R2.reuse, R98 ;  /* 0x00000062021a7220 */ /* 0x042fe20000410000 */
[----:B------:R-:W-:Y:S01]  /*24200*/  MUFU.EX2 R105, R207 ;  /* 0x000000cf00697308 */ /* 0x000fe20000000800 */
[----:B------:R-:W-:Y:S01]  /*24210*/  @!P0 PRMT R140, R5, 0x5410, RZ ;  /* 0x00005410058c8816 */ /* 0x000fe200000000ff */
[----:B------:R1:W4:Y:S01]  /*24220*/  LDL.S16 R10, [R1+0x94] ;  /* 0x00009400010a7983 */ /* 0x0003220000100600 */
[----:B------:R-:W-:Y:S02]  /*24230*/  IMAD.MOV.U32 R98, RZ, RZ, R34 ;  /* 0x000000ffff627224 */ /* 0x000fe400078e0022 */
[----:B------:R-:W-:Y:S01]  /*24240*/  IMAD.MOV.U32 R132, RZ, RZ, R104 ;  /* 0x000000ffff847224 */ /* 0x000fe200078e0068 */
[----:B------:R1:W4:Y:S01]  /*24250*/  LDL.S16 R5, [R1+0x9c] ;  /* 0x00009c0001057983 */ /* 0x0003220000100600 */
[----:B------:R-:W-:Y:S02]  /*24260*/  IMAD.MOV.U32 R115, RZ, RZ, R55 ;  /* 0x000000ffff737224 */ /* 0x000fe400078e0037 */
[C---:B------:R-:W-:Y:S01]  /*24270*/  FMUL.FTZ R55, R67.reuse, R111 ;  /* 0x0000006f43377220 */ /* 0x040fe20000410000 */
[----:B------:R1:W-:Y:S01]  /*24280*/  STG.E.U16 [R156.64], R140 ;  /* 0x0000008c9c007986 */ /* 0x0003e2000c101522 */
[C---:B------:R-:W-:Y:S02]  /*24290*/  FMUL.FTZ R34, R67.reuse, R126 ;  /* 0x0000007e43227220 */ /* 0x040fe40000410000 */
[----:B--2---:R-:W-:Y:S01]  /*242a0*/  FMUL.FTZ R23, R67, R131 ;  /* 0x0000008343177220 */ /* 0x004fe20000410000 */
[----:B-1----:R-:W-:Y:S01]  /*242b0*/  MUFU.EX2 R140, R236 ;  /* 0x000000ec008c7308 */ /* 0x002fe20000000800 */
[----:B---3--:R-:W-:Y:S02]  /*242c0*/  FFMA.FTZ R167, R2, R7, R6 ;  /* 0x0000000702a77223 */ /* 0x008fe40000010006 */
[----:B------:R-:W-:Y:S02]  /*242d0*/  IMAD.MOV.U32 R7, RZ, RZ, R21 ;  /* 0x000000ffff077224 */ /* 0x000fe400078e0015 */
[C---:B------:R-:W-:Y:S02]  /*242e0*/  FMUL.FTZ R21, R3.reuse, R129 ;  /* 0x0000008103157220 */ /* 0x040fe40000410000 */
[----:B------:R-:W-:Y:S02]  /*242f0*/  IMAD.MOV.U32 R6, RZ, RZ, R20 ;  /* 0x000000ffff067224 */ /* 0x000fe400078e0014 */
[----:B------:R-:W-:Y:S02]  /*24300*/  FMUL.FTZ R20, R3, R128 ;  /* 0x0000008003147220 */ /* 0x000fe40000410000 */
[----:B------:R-:W-:Y:S02]  /*24310*/  FADD.FTZ R81, R220, R167 ;  /* 0x000000a7dc517221 */ /* 0x000fe40000010000 */
[----:B------:R-:W-:Y:S02]  /*24320*/  IMAD.MOV.U32 R113, RZ, RZ, R7 ;  /* 0x000000ffff717224 */ /* 0x000fe400078e0007 */
[----:B------:R-:W-:Y:S02]  /*24330*/  IMAD.MOV.U32 R129, RZ, RZ, R115 ;  /* 0x000000ffff817224 */ /* 0x000fe400078e0073 */
[----:B------:R-:W-:Y:S02]  /*24340*/  IMAD.MOV.U32 R129, RZ, RZ, R133 ;  /* 0x000000ffff817224 */ /* 0x000fe400078e0085 */
[----:B------:R-:W-:Y:S01]  /*24350*/  IMAD.MOV.U32 R133, RZ, RZ, R113 ;  /* 0x000000ffff857224 */ /* 0x000fe200078e0071 */
[----:B------:R-:W-:Y:S01]  /*24360*/  LOP3.LUT R133, R82, 0xff, RZ, 0xc0, !PT ;  /* 0x000000ff52857812 */ /* 0x000fe200078ec0ff */
[C---:B------:R-:W-:Y:S02]  /*24370*/  FMUL.FTZ R7, R67.reuse, R139 ;  /* 0x0000008b43077220 */ /* 0x040fe40000410000 */
[----:B------:R-:W-:Y:S02]  /*24380*/  IMAD.MOV.U32 R112, RZ, RZ, R6 ;  /* 0x000000ffff707224 */ /* 0x000fe400078e0006 */
[----:B------:R-:W-:Y:S01]  /*24390*/  FMUL.FTZ R6, R67, R138 ;  /* 0x0000008a43067220 */ /* 0x000fe20000410000 */
[----:B----4-:R-:W-:Y:S02]  /*243a0*/  @!P3 HFMA2.BF16_V2 R10, -RZ.H0_H0, RZ.H0_H0, -R75.H0_H0 ;  /* 0x200000ffff0ab231 */ /* 0x010fe4000034094b */
[----:B------:R-:W-:Y:S03]  /*243b0*/  @!P5 HFMA2.BF16_V2 R5, -RZ.H0_H0, RZ.H0_H0, -R74.H0_H0 ;  /* 0x200000ffff05d231 */ /* 0x000fe6000034094a */
[----:B------:R-:W-:Y:S01]  /*243c0*/  PRMT R0, R10, 0x7610, R0 ;  /* 0x000076100a007816 */ /* 0x000fe20000000000 */
[----:B------:R1:W-:Y:S03]  /*243d0*/  @!P3 STL.S16 [R1+0x94], R10 ;  /* 0x0000940a0100b387 */ /* 0x0003e60000100600 */
[----:B------:R-:W-:Y:S01]  /*243e0*/  @!P3 PRMT R75, R0, 0x5410, RZ ;  /* 0x00005410004bb816 */ /* 0x000fe200000000ff */
[----:B------:R2:W3:Y:S01]  /*243f0*/  LDL.S16 R78, [R1+0x90] ;  /* 0x00009000014e7983 */ /* 0x0004e20000100600 */
[----:B------:R-:W-:Y:S02]  /*24400*/  ISETP.GE.U32.AND P3, PT, R241, R201, PT ;  /* 0x000000c9f100720c */ /* 0x000fe40003f66070 */
[----:B------:R-:W-:Y:S01]  /*24410*/  PRMT R18, R5, 0x7610, R18 ;  /* 0x0000761005127816 */ /* 0x000fe20000000012 */
[----:B------:R4:W-:Y:S01]  /*24420*/  @!P5 STL.S16 [R1+0x9c], R5 ;  /* 0x00009c050100d387 */ /* 0x0009e20000100600 */
[----:B------:R-:W-:Y:S02]  /*24430*/  SHF.R.U32.HI R0, RZ, 0x10, R148 ;  /* 0x00000010ff007819 */ /* 0x000fe40000011694 */
[----:B------:R-:W-:Y:S01]  /*24440*/  @!P5 PRMT R74, R18, 0x5410, RZ ;  /* 0x00005410124ad816 */ /* 0x000fe200000000ff */
[----:B------:R2:W2:Y:S01]  /*24450*/  LDL.S16 R76, [R1+0x98] ;  /* 0x00009800014c7983 */ /* 0x0004a20000100600 */
[----:B------:R-:W-:Y:S01]  /*24460*/  LOP3.LUT R0, R0, 0xff, RZ, 0xc0, !PT ;  /* 0x000000ff00007812 */ /* 0x000fe200078ec0ff */
[----:B------:R-:W-:Y:S01]  /*24470*/  FMUL.FTZ R18, R67, R134 ;  /* 0x0000008643127220 */ /* 0x000fe20000410000 */
[----:B------:R-:W-:Y:S01]  /*24480*/  LOP3.LUT R201, R82, 0xff, RZ, 0xc0, !PT ;  /* 0x000000ff52c97812 */ /* 0x000fe200078ec0ff */
[----:B------:R2:W2:Y:S01]  /*24490*/  LDL.S16 R92, [R1+0xa4] ;  /* 0x0000a400015c7983 */ /* 0x0004a20000100600 */
[----:B------:R-:W-:Y:S01]  /*244a0*/  ISETP.GE.U32.AND P0, PT, R241, R0, PT ;  /* 0x00000000f100720c */ /* 0x000fe20003f06070 */
[----:B------:R-:W-:Y:S02]  /*244b0*/  FADD.FTZ R0, R164, R165 ;  /* 0x000000a5a4007221 */ /* 0x000fe40000010000 */
[----:B------:R4:W-:Y:S04]  /*244c0*/  STG.E.U16 [R156.64+0x2], R75 ;  /* 0x0000024b9c007986 */ /* 0x0009e8000c101522 */
[----:B------:R4:W-:Y:S01]  /*244d0*/  STG.E.U16 [R152.64+0x10], R74 ;  /* 0x0000104a98007986 */ /* 0x0009e2000c101522 */
[----:B-1----:R-:W-:Y:S01]  /*244e0*/  FMUL.FTZ R10, R2, R114 ;  /* 0x00000072020a7220 */ /* 0x002fe20000410000 */
[----:B------:R-:W-:Y:S01]  /*244f0*/  F2FP.BF16.PACK_AB R2, R221, R219 ;  /* 0x000000dbdd02723e */ /* 0x000fe200000010ff */
[----:B------:R-:W-:Y:S02]  /*24500*/  IMAD.MOV.U32 R114, RZ, RZ, R54 ;  /* 0x000000ffff727224 */ /* 0x000fe400078e0036 */
[----:B------:R-:W-:Y:S02]  /*24510*/  FMUL.FTZ R54, R67, R110 ;  /* 0x0000006e43367220 */ /* 0x000fe40000410000 */
[----:B------:R-:W-:Y:S01]  /*24520*/  IMAD.MOV.U32 R128, RZ, RZ, R114 ;  /* 0x000000ffff807224 */ /* 0x000fe200078e0072 */
[----:B------:R-:W-:Y:S01]  /*24530*/  MUFU.EX2 R110, R216 ;  /* 0x000000d8006e7308 */ /* 0x000fe20000000800 */
[----:B----4-:R-:W-:Y:S01]  /*24540*/  FMUL.FTZ R5, R3, R137 ;  /* 0x0000008903057220 */ /* 0x010fe20000410000 */
[----:B------:R-:W-:Y:S01]  /*24550*/  PRMT R3, R73, 0x7632, R3 ;  /* 0x0000763249037816 */ /* 0x000fe20000000003 */
[----:B------:R-:W-:Y:S02]  /*24560*/  FMUL.FTZ R67, R67, R103 ;  /* 0x0000006743437220 */ /* 0x000fe40000410000 */
[----:B------:R-:W-:Y:S05]  /*24570*/  IMAD.WIDE.U32 R114, R218, -0x2daee0ad, RZ ;  /* 0xd2511f53da727825 */ /* 0x000fea00078e00ff */
[----:B------:R-:W-:Y:S01]  /*24580*/  MUFU.EX2 R75, R230 ;  /* 0x000000e6004b7308 */ /* 0x000fe20000000800 */
[----:B------:R-:W-:Y:S04]  /*24590*/  LOP3.LUT R74, R82, 0xffff, RZ, 0xc0, !PT ;  /* 0x0000ffff524a7812 */ /* 0x000fe800078ec0ff */
[----:B------:R-:W-:Y:S01]  /*245a0*/  SHF.R.U32.HI R74, RZ, 0x8, R74 ;  /* 0x00000008ff4a7819 */ /* 0x000fe2000001164a */
[----:B---3--:R-:W-:Y:S05]  /*245b0*/  @!P4 HFMA2.BF16_V2 R78, -RZ.H0_H0, RZ.H0_H0, -R72.H0_H0 ;  /* 0x200000ffff4ec231 */ /* 0x008fea0000340948 */
[----:B------:R-:W-:Y:S01]  /*245c0*/  PRMT R77, R78, 0x7610, R77 ;  /* 0x000076104e4d7816 */ /* 0x000fe2000000004d */
[----:B------:R1:W-:Y:S01]  /*245d0*/  @!P4 STL.S16 [R1+0x90], R78 ;  /* 0x0000904e0100c387 */ /* 0x0003e20000100600 */
[----:B--2---:R-:W-:Y:S02]  /*245e0*/  @!P3 HFMA2.BF16_V2 R76, -RZ.H0_H0, RZ.H0_H0, -R73.H0_H0 ;  /* 0x200000ffff4cb231 */ /* 0x004fe40000340949 */
[----:B------:R-:W-:Y:S01]  /*245f0*/  @!P4 PRMT R72, R77, 0x5410, RZ ;  /* 0x000054104d48c816 */ /* 0x000fe200000000ff */
[----:B------:R2:W3:Y:S01]  /*24600*/  LDL.S16 R87, [R1+0xa0] ;  /* 0x0000a00001577983 */ /* 0x0004e20000100600 */
[----:B------:R-:W-:Y:S01]  /*24610*/  PRMT R77, R73, 0x5410, R3 ;  /* 0x00005410494d7816 */ /* 0x000fe20000000003 */
[----:B------:R-:W-:Y:S01]  /*24620*/  @!P6 HFMA2.BF16_V2 R92, -RZ.H0_H0, RZ.H0_H0, -R3.H0_H0 ;  /* 0x200000ffff5ce231 */ /* 0x000fe20000340903 */
[----:B------:R-:W-:Y:S01]  /*24630*/  PRMT R86, R76, 0x7610, R86 ;  /* 0x000076104c567816 */ /* 0x000fe20000000056 */
[----:B------:R2:W4:Y:S03]  /*24640*/  LDL.S16 R89, [R1+0xa8] ;  /* 0x0000a80001597983 */ /* 0x0005260000100600 */
[----:B------:R-:W-:Y:S01]  /*24650*/  @!P3 PRMT R73, R86, 0x5410, RZ ;  /* 0x000054105649b816 */ /* 0x000fe200000000ff */
[----:B------:R2:W-:Y:S01]  /*24660*/  @!P3 STL.S16 [R1+0x98], R76 ;  /* 0x0000984c0100b387 */ /* 0x0005e20000100600 */
[----:B------:R-:W-:Y:S03]  /*24670*/  FADD.FTZ R86, R151, R0 ;  /* 0x0000000097567221 */ /* 0x000fe60000010000 */
[----:B------:R3:W4:Y:S04]  /*24680*/  LDL.S16 R91, [R1+0xac] ;  /* 0x0000ac00015b7983 */ /* 0x0007280000100600 */
[----:B------:R2:W-:Y:S04]  /*24690*/  @!P6 STL.S16 [R1+0xa4], R92 ;  /* 0x0000a45c0100e387 */ /* 0x0005e80000100600 */
[----:B------:R-:W-:Y:S01]  /*246a0*/  STG.E.U16 [R152.64+0x12], R72 ;  /* 0x0000124898007986 */ /* 0x000fe2000c101522 */
[----:B-1----:R-:W-:Y:S01]  /*246b0*/  FADD.FTZ R78, R163, R199 ;  /* 0x000000c7a34e7221 */ /* 0x002fe20000010000 */
[----:B------:R-:W-:Y:S02]  /*246c0*/  SHF.R.U32.HI R199, RZ, 0x18, R82 ;  /* 0x00000018ffc77819 */ /* 0x000fe40000011652 */
[----:B------:R1:W-:Y:S01]  /*246d0*/  STG.E.U16 [R154.64+0x10], R73 ;  /* 0x000010499a007986 */ /* 0x0003e2000c101522 */
[--C-:B------:R-:W-:Y:S01]  /*246e0*/  FADD.FTZ R93, R158, R78.reuse ;  /* 0x0000004e9e5d7221 */ /* 0x100fe20000010000 */
[----:B------:R-:W-:Y:S03]  /*246f0*/  PRMT R78, R92, 0x7610, R78 ;  /* 0x000076105c4e7816 */ /* 0x000fe6000000004e */
[----:B------:R-:W-:Y:S01]  /*24700*/  FADD.FTZ R93, R159, R93 ;  /* 0x0000005d9f5d7221 */ /* 0x000fe20000010000 */
[----:B------:R-:W-:Y:S02]  /*24710*/  @!P6 PRMT R3, R78, 0x5410, RZ ;  /* 0x000054104e03e816 */ /* 0x000fe400000000ff */
[----:B--2---:R-:W-:Y:S03]  /*24720*/  LOP3.LUT R76, R83, UR7, R198, 0x96, !PT ;  /* 0x00000007534c7c12 */ /* 0x004fe6000f8e96c6 */
[----:B------:R2:W-:Y:S01]  /*24730*/  STG.E.U16 [R154.64+0x12], R3 ;  /* 0x000012039a007986 */ /* 0x0005e2000c101522 */
[C---:B------:R-:W-:Y:S02]  /*24740*/  LOP3.LUT R0, R76.reuse, 0xffff, RZ, 0xc0, !PT ;  /* 0x0000ffff4c007812 */ /* 0x040fe400078ec0ff */
[----:B------:R-:W-:Y:S02]  /*24750*/  LOP3.LUT R164, R76, 0xff, RZ, 0xc0, !PT ;  /* 0x000000ff4ca47812 */ /* 0x000fe400078ec0ff */
[----:B------:R-:W-:Y:S01]  /*24760*/  SHF.R.U32.HI R0, RZ, 0x8, R0 ;  /* 0x00000008ff007819 */ /* 0x000fe20000011600 */
[----:B------:R-:W3:Y:S01]  /*24770*/  MUFU.EX2 R92, R204 ;  /* 0x000000cc005c7308 */ /* 0x000ee20000000800 */
[----:B------:R-:W-:Y:S02]  /*24780*/  SHF.R.U32.HI R158, RZ, 0x18, R76 ;  /* 0x00000018ff9e7819 */ /* 0x000fe4000001164c */
[----:B------:R-:W-:Y:S02]  /*24790*/  LOP3.LUT R163, R0, 0xffff, RZ, 0xc0, !PT ;  /* 0x0000ffff00a37812 */ /* 0x000fe400078ec0ff */
[C---:B------:R-:W-:Y:S02]  /*247a0*/  PRMT R0, R2.reuse, 0x7632, R0 ;  /* 0x0000763202007816 */ /* 0x040fe40000000000 */
[C---:B------:R-:W-:Y:S02]  /*247b0*/  ISETP.GE.U32.AND P6, PT, R241.reuse, R163, PT ;  /* 0x000000a3f100720c */ /* 0x040fe40003fc6070 */
[----:B------:R-:W-:Y:S01]  /*247c0*/  PRMT R78, R2, 0x5410, R0 ;  /* 0x00005410024e7816 */ /* 0x000fe20000000000 */
[----:B-1----:R-:W-:Y:S01]  /*247d0*/  MUFU.EX2 R73, R237 ;  /* 0x000000ed00497308 */ /* 0x002fe20000000800 */
[----:B------:R-:W-:Y:S02]  /*247e0*/  ISETP.GE.U32.AND P4, PT, R241, R158, PT ;  /* 0x0000009ef100720c */ /* 0x000fe40003f86070 */
[----:B--2---:R-:W-:Y:S01]  /*247f0*/  LOP3.LUT R3, R149, UR8, R200, 0x96, !PT ;  /* 0x0000000895037c12 */ /* 0x004fe2000f8e96c8 */
[----:B---3--:R-:W-:Y:S02]  /*24800*/  @!P2 HFMA2.BF16_V2 R87, -RZ.H0_H0, RZ.H0_H0, -R2.H0_H0 ;  /* 0x200000ffff57a231 */ /* 0x008fe40000340902 */
[----:B----4-:R-:W-:Y:S03]  /*24810*/  @!P1 HFMA2.BF16_V2 R89, -RZ.H0_H0, RZ.H0_H0, -R0.H0_H0 ;  /* 0x200000ffff599231 */ /* 0x010fe60000340900 */
[----:B------:R-:W-:Y:S01]  /*24820*/  PRMT R94, R87, 0x7610, R94 ;  /* 0x00007610575e7816 */ /* 0x000fe2000000005e */
[----:B------:R1:W-:Y:S01]  /*24830*/  @!P2 STL.S16 [R1+0xa0], R87 ;  /* 0x0000a0570100a387 */ /* 0x0003e20000100600 */
[----:B------:R-:W-:Y:S03]  /*24840*/  PRMT R96, R89, 0x7610, R96 ;  /* 0x0000761059607816 */ /* 0x000fe60000000060 */
[----:B------:R2:W-:Y:S01]  /*24850*/  @!P1 STL.S16 [R1+0xa8], R89 ;  /* 0x0000a85901009387 */ /* 0x0005e20000100600 */
[----:B------:R-:W-:Y:S01]  /*24860*/  @!P2 PRMT R2, R94, 0x5410, RZ ;  /* 0x000054105e02a816 */ /* 0x000fe200000000ff */
[----:B------:R-:W-:Y:S01]  /*24870*/  FADD.FTZ R94, R150, R81 ;  /* 0x00000051965e7221 */ /* 0x000fe20000010000 */
[----:B------:R-:W-:Y:S02]  /*24880*/  @!P1 PRMT R0, R96, 0x5410, RZ ;  /* 0x0000541060009816 */ /* 0x000fe400000000ff */
[C---:B------:R-:W-:Y:S01]  /*24890*/  ISETP.GE.U32.AND P1, PT, R241.reuse, R202, PT ;  /* 0x000000caf100720c */ /* 0x040fe20003f26070 */
[----:B------:R3:W-:Y:S01]  /*248a0*/  STG.E.U16 [R160.64+0xe], R2 ;  /* 0x00000e02a0007986 */ /* 0x0007e2000c101522 */
[----:B------:R-:W-:Y:S02]  /*248b0*/  ISETP.GE.U32.AND P2, PT, R241, R164, PT ;  /* 0x000000a4f100720c */ /* 0x000fe40003f46070 */
[----:B------:R-:W-:Y:S01]  /*248c0*/  LOP3.LUT R81, R115, UR7, R206, 0x96, !PT ;  /* 0x0000000773517c12 */ /* 0x000fe2000f8e96ce */
[----:B------:R4:W-:Y:S01]  /*248d0*/  STG.E.U16 [R160.64+0x10], R0 ;  /* 0x00001000a0007986 */ /* 0x0009e2000c101522 */
[----:B-1----:R-:W-:Y:S01]  /*248e0*/  FADD.FTZ R87, R219, R79 ;  /* 0x0000004fdb577221 */ /* 0x002fe20000010000 */
[----:B------:R-:W-:Y:S02]  /*248f0*/  SHF.R.U32.HI R79, RZ, 0x10, R76 ;  /* 0x00000010ff4f7819 */ /* 0x000fe4000001164c */
[----:B------:R-:W-:Y:S01]  /*24900*/  F2FP.BF16.PACK_AB R76, R97, R150 ;  /* 0x00000096614c723e */ /* 0x000fe200000010ff */
[----:B------:R-:W-:Y:S01]  /*24910*/  FADD.FTZ R96, R221, R87 ;  /* 0x00000057dd607221 */ /* 0x000fe20000010000 */
[----:B------:R-:W-:Y:S01]  /*24920*/  LOP3.LUT R87, R107, UR45, RZ, 0x3c, !PT ;  /* 0x0000002d6b577c12 */ /* 0x000fe2000f8e3cff */
[----:B------:R-:W-:Y:S01]  /*24930*/  FADD.FTZ R97, R97, R94 ;  /* 0x0000005e61617221 */ /* 0x000fe20000010000 */
[----:B------:R-:W-:Y:S01]  /*24940*/  LOP3.LUT R151, R79, 0xff, RZ, 0xc0, !PT ;  /* 0x000000ff4f977812 */ /* 0x000fe200078ec0ff */
[----:B------:R-:W-:Y:S01]  /*24950*/  @!P0 HFMA2.BF16_V2 R91, -RZ.H0_H0, RZ.H0_H0, -R76.H0_H0 ;  /* 0x200000ffff5b8231 */ /* 0x000fe2000034094c */
[----:B------:R-:W-:Y:S01]  /*24960*/  LOP3.LUT R150, R81, 0xff, RZ, 0xc0, !PT ;  /* 0x000000ff51967812 */ /* 0x000fe200078ec0ff */
[----:B------:R-:W-:Y:S01]  /*24970*/  IMAD.WIDE.U32 R116, R87, -0x326172a9, RZ ;  /* 0xcd9e8d5757747825 */ /* 0x000fe200078e00ff */
[----:B------:R-:W-:Y:S01]  /*24980*/  ISETP.GE.U32.AND P5, PT, R241, R151, PT ;  /* 0x00000097f100720c */ /* 0x000fe20003fa6070 */
[----:B------:R-:W-:Y:S01]  /*24990*/  MUFU.EX2 R87, R215 ;  /* 0x000000d700577308 */ /* 0x000fe20000000800 */
[----:B------:R-:W-:Y:S01]  /*249a0*/  PRMT R95, R91, 0x7610, R95 ;  /* 0x000076105b5f7816 */ /* 0x000fe2000000005f */
[----:B------:R1:W-:Y:S01]  /*249b0*/  @!P0 STL.S16 [R1+0xac], R91 ;  /* 0x0000ac5b01008387 */ /* 0x0003e20000100600 */
[----:B------:R-:W-:Y:S01]  /*249c0*/  LOP3.LUT R94, R117, UR44, R128, 0x96, !PT ;  /* 0x0000002c755e7c12 */ /* 0x000fe2000f8e9680 */
[--C-:B--2---:R-:W-:Y:S01]  /*249d0*/  FADD.FTZ R89, R162, R86.reuse ;  /* 0x00000056a2597221 */ /* 0x104fe20000010000 */
[C---:B------:R-:W-:Y:S01]  /*249e0*/  PRMT R86, R76.reuse, 0x7632, R86 ;  /* 0x000076324c567816 */ /* 0x040fe20000000056 */
[----:B------:R2:W2:Y:S01]  /*249f0*/  LDL.S16 R125, [R1+0xb8] ;  /* 0x0000b800017d7983 */ /* 0x0004a20000100600 */
[----:B------:R-:W-:Y:S01]  /*24a00*/  ISETP.GE.U32.AND P3, PT, R241, R150, PT ;  /* 0x00000096f100720c */ /* 0x000fe20003f66070 */
[----:B------:R-:W-:Y:S01]  /*24a10*/  IMAD.MOV.U32 R128, RZ, RZ, R132 ;  /* 0x000000ffff807224 */ /* 0x000fe200078e0084 */
[----:B------:R-:W-:Y:S01]  /*24a20*/  PRMT R79, R76, 0x5410, R86 ;  /* 0x000054104c4f7816 */ /* 0x000fe20000000056 */
[----:B------:R2:W2:Y:S01]  /*24a30*/  LDL.S16 R124, [R1+0xbc] ;  /* 0x0000bc00017c7983 */ /* 0x0004a20000100600 */
[----:B------:R-:W-:Y:S01]  /*24a40*/  @!P0 PRMT R76, R95, 0x5410, RZ ;  /* 0x000054105f4c8816 */ /* 0x000fe200000000ff */
[----:B------:R-:W-:Y:S01]  /*24a50*/  IMAD.WIDE.U32 R94, R94, -0x2daee0ad, RZ ;  /* 0xd2511f535e5e7825 */ /* 0x000fe200078e00ff */
[----:B------:R-:W-:Y:S01]  /*24a60*/  ISETP.GE.U32.AND P0, PT, R241, R133, PT ;  /* 0x00000085f100720c */ /* 0x000fe20003f06070 */
[----:B------:R2:W2:Y:S01]  /*24a70*/  LDL.S16 R122, [R1+0xe0] ;  /* 0x0000e000017a7983 */ /* 0x0004a20000100600 */
[----:B---3--:R-:W-:Y:S01]  /*24a80*/  LOP3.LUT R2, R3, 0xffff, RZ, 0xc0, !PT ;  /* 0x0000ffff03027812 */ /* 0x008fe200078ec0ff */
[----:B------:R-:W-:Y:S01]  /*24a90*/  FADD.FTZ R89, R88, R89 ;  /* 0x0000005958597221 */ /* 0x000fe20000010000 */
[----:B------:R-:W-:Y:S01]  /*24aa0*/  LOP3.LUT R98, R95, UR42, R98, 0x96, !PT ;  /* 0x0000002a5f627c12 */ /* 0x000fe2000f8e9662 */
[----:B------:R3:W3:Y:S01]  /*24ab0*/  LDL.S16 R119, [R1+0xdc] ;  /* 0x0000dc0001777983 */ /* 0x0006e20000100600 */
[C---:B------:R-:W-:Y:S01]  /*24ac0*/  F2FP.BF16.PACK_AB R88, R85.reuse, R88 ;  /* 0x000000585558723e */ /* 0x040fe200000010ff */
[----:B------:R-:W-:Y:S01]  /*24ad0*/  FADD.FTZ R106, R85, R89 ;  /* 0x00000059556a7221 */ /* 0x000fe20000010000 */
[----:B------:R-:W-:Y:S01]  /*24ae0*/  SHF.R.U32.HI R2, RZ, 0x8, R2 ;  /* 0x00000008ff027819 */ /* 0x000fe20000011602 */
[----:B------:R-:W-:Y:S01]  /*24af0*/  FADD.FTZ R85, R90, R93 ;  /* 0x0000005d5a557221 */ /* 0x000fe20000010000 */
[----:B------:R-:W-:Y:S01]  /*24b00*/  F2FP.BF16.PACK_AB R90, R84, R90 ;  /* 0x0000005a545a723e */ /* 0x000fe200000010ff */
[----:B------:R-:W-:Y:S01]  /*24b10*/  IMAD.WIDE.U32 R98, R98, -0x326172a9, RZ ;  /* 0xcd9e8d5762627825 */ /* 0x000fe200078e00ff */
[----:B----4-:R-:W-:Y:S01]  /*24b20*/  LOP3.LUT R0, R148, 0xffff, RZ, 0xc0, !PT ;  /* 0x0000ffff94007812 */ /* 0x010fe200078ec0ff */
[----:B------:R4:W4:Y:S01]  /*24b30*/  LDL.S16 R118, [R1+0xd8] ;  /* 0x0000d80001767983 */ /* 0x0009220000100600 */
[----:B-1----:R-:W1:Y:S01]  /*24b40*/  MUFU.EX2 R91, R211 ;  /* 0x000000d3005b7308 */ /* 0x002e620000000800 */
[----:B------:R-:W-:Y:S01]  /*24b50*/  FADD.FTZ R104, R84, R85 ;  /* 0x0000005554687221 */ /* 0x000fe20000010000 */
[----:B------:R-:W-:Y:S01]  /*24b60*/  LOP3.LUT R95, R99, UR41, R242, 0x96, !PT ;  /* 0x00000029635f7c12 */ /* 0x000fe2000f8e96f2 */
[----:B------:R-:W-:Y:S01]  /*24b70*/  FADD.FTZ R84, R203, R96 ;  /* 0x00000060cb547221 */ /* 0x000fe20000010000 */
[----:B------:R-:W-:Y:S01]  /*24b80*/  LOP3.LUT R96, R243, UR43, R116, 0x96, !PT ;  /* 0x0000002bf3607c12 */ /* 0x000fe2000f8e9674 */
[----:B------:R-:W-:Y:S01]  /*24b90*/  FADD.FTZ R93, R92, R97 ;  /* 0x000000615c5d7221 */ /* 0x000fe20000010000 */
[----:B------:R-:W-:Y:S01]  /*24ba0*/  F2FP.BF16.PACK_AB R85, R105, R203 ;  /* 0x000000cb6955723e */ /* 0x000fe200000010ff */
[----:B------:R2:W4:Y:S01]  /*24bb0*/  LDL.S16 R113, [R1+0xc8] ;  /* 0x0000c80001717983 */ /* 0x0005220000100600 */
[----:B------:R-:W-:Y:S01]  /*24bc0*/  F2FP.BF16.PACK_AB R92, R101, R92 ;  /* 0x0000005c655c723e */ /* 0x000fe200000010ff */
[----:B------:R-:W-:Y:S01]  /*24bd0*/  IMAD.WIDE.U32 R96, R96, -0x2daee0ad, RZ ;  /* 0xd2511f5360607825 */ /* 0x000fe200078e00ff */
[----:B------:R-:W-:Y:S01]  /*24be0*/  SHF.R.U32.HI R0, RZ, 0x8, R0 ;  /* 0x00000008ff007819 */ /* 0x000fe20000011600 */
[----:B------:R2:W4:Y:S01]  /*24bf0*/  LDL.S16 R107, [R1+0xc4] ;  /* 0x0000c400016b7983 */ /* 0x0005220000100600 */
[----:B------:R-:W1:Y:S01]  /*24c00*/  MUFU.EX2 R89, R214 ;  /* 0x000000d600597308 */ /* 0x000e620000000800 */
[----:B------:R-:W-:Y:S01]  /*24c10*/  FADD.FTZ R105, R105, R84 ;  /* 0x0000005469697221 */ /* 0x000fe20000010000 */
[----:B------:R-:W-:Y:S01]  /*24c20*/  LOP3.LUT R97, R97, UR40, R94, 0x96, !PT ;  /* 0x0000002861617c12 */ /* 0x000fe2000f8e965e */
[----:B------:R-:W-:Y:S01]  /*24c30*/  IMAD.WIDE.U32 R94, R95, -0x2daee0ad, RZ ;  /* 0xd2511f535f5e7825 */ /* 0x000fe200078e00ff */
[----:B------:R-:W-:Y:S03]  /*24c40*/  STG.E.U16 [R156.64+0x10], R76 ;  /* 0x0000104c9c007986 */ /* 0x000fe6000c101522 */
[----:B------:R-:W-:Y:S01]  /*24c50*/  IMAD.MOV.U32 R132, RZ, RZ, R112 ;  /* 0x000000ffff847224 */ /* 0x000fe200078e0070 */
[----:B------:R-:W-:Y:S01]  /*24c60*/  LOP3.LUT R102, R95, UR38, R96, 0x96, !PT ;  /* 0x000000265f667c12 */ /* 0x000fe2000f8e9660 */
[----:B------:R-:W-:Y:S01]  /*24c70*/  IMAD.WIDE.U32 R96, R97, -0x326172a9, RZ ;  /* 0xcd9e8d5761607825 */ /* 0x000fe200078e00ff */
[----:B------:R-:W1:Y:S02]  /*24c80*/  MUFU.EX2 R84, R217 ;  /* 0x000000d900547308 */ /* 0x000e640000000800 */
[----:B-1----:R-:W-:Y:S01]  /*24c90*/  F2FP.BF16.PACK_AB R95, R87, R91 ;  /* 0x0000005b575f723e */ /* 0x002fe200000010ff */
[----:B------:R-:W-:Y:S01]  /*24ca0*/  FADD.FTZ R101, R101, R93 ;  /* 0x0000005d65657221 */ /* 0x000fe20000010000 */
[----:B------:R-:W-:Y:S01]  /*24cb0*/  LOP3.LUT R98, R97, UR39, R98, 0x96, !PT ;  /* 0x0000002761627c12 */ /* 0x000fe2000f8e9662 */
[----:B------:R-:W-:Y:S01]  /*24cc0*/  FADD.FTZ R93, R91, R106 ;  /* 0x0000006a5b5d7221 */ /* 0x000fe20000010000 */
[----:B------:R-:W-:Y:S01]  /*24cd0*/  LOP3.LUT R106, R245, UR43, R116, 0x96, !PT ;  /* 0x0000002bf56a7c12 */ /* 0x000fe2000f8e9674 */
[----:B------:R-:W-:Y:S03]  /*24ce0*/  IMAD.WIDE.U32 R102, R102, -0x326172a9, RZ ;  /* 0xcd9e8d5766667825 */ /* 0x000fe600078e00ff */
[----:B------:R-:W1:Y:S01]  /*24cf0*/  MUFU.EX2 R112, R212 ;  /* 0x000000d400707308 */ /* 0x000e620000000800 */
[----:B------:R-:W-:Y:S01]  /*24d00*/  IMAD.WIDE.U32 R138, R98, -0x2daee0ad, RZ ;  /* 0xd2511f53628a7825 */ /* 0x000fe200078e00ff */
[----:B------:R-:W-:Y:S02]  /*24d10*/  LOP3.LUT R209, R103, UR5, R96, 0x96, !PT ;  /* 0x0000000567d17c12 */ /* 0x000fe4000f8e9660 */
[----:B------:R-:W-:Y:S01]  /*24d20*/  LOP3.LUT R98, R117, UR44, R128, 0x96, !PT ;  /* 0x0000002c75627c12 */ /* 0x000fe2000f8e9680 */
[----:B------:R-:W-:Y:S01]  /*24d30*/  FADD.FTZ R91, R89, R104 ;  /* 0x00000068595b7221 */ /* 0x000fe20000010000 */
[----:B------:R-:W-:Y:S01]  /*24d40*/  LOP3.LUT R111, R139, UR4, R94, 0x96, !PT ;  /* 0x000000048b6f7c12 */ /* 0x000fe2000f8e965e */
[----:B------:R-:W-:Y:S01]  /*24d50*/  FADD.FTZ R109, R87, R93 ;  /* 0x0000005d576d7221 */ /* 0x000fe20000010000 */
[----:B------:R-:W-:Y:S02]  /*24d60*/  PRMT R87, R88, 0x7632, R87 ;  /* 0x0000763258577816 */ /* 0x000fe40000000057 */
[----:B------:R-:W-:Y:S01]  /*24d70*/  SHF.R.U32.HI R93, RZ, 0x10, R81 ;  /* 0x00000010ff5d7819 */ /* 0x000fe20000011651 */
[----:B------:R-:W1:Y:S01]  /*24d80*/  MUFU.EX2 R99, R213 ;  /* 0x000000d500637308 */ /* 0x000e620000000800 */
[C---:B------:R-:W-:Y:S01]  /*24d90*/  F2FP.BF16.PACK_AB R96, R84.reuse, R89 ;  /* 0x000000595460723e */ /* 0x040fe200000010ff */
[----:B------:R-:W-:Y:S01]  /*24da0*/  FADD.FTZ R108, R84, R91 ;  /* 0x0000005b546c7221 */ /* 0x000fe20000010000 */
[----:B------:R-:W-:Y:S01]  /*24db0*/  PRMT R89, R90, 0x7632, R89 ;  /* 0x000076325a597816 */ /* 0x000fe20000000059 */
[----:B------:R-:W-:Y:S01]  /*24dc0*/  FADD.FTZ R84, R100, R101 ;  /* 0x0000006564547221 */ /* 0x000fe20000010000 */
[----:B------:R-:W-:Y:S05]  /*24dd0*/  LOP3.LUT R93, R93, 0xff, RZ, 0xc0, !PT ;  /* 0x000000ff5d5d7812 */ /* 0x000fea00078ec0ff */
[----:B------:R-:W-:Y:S01]  /*24de0*/  MUFU.EX2 R103, R229 ;  /* 0x000000e500677308 */ /* 0x000fe20000000800 */
[C---:B-1----:R-:W-:Y:S01]  /*24df0*/  F2FP.BF16.PACK_AB R100, R112.reuse, R100 ;  /* 0x000000647064723e */ /* 0x042fe200000010ff */
[----:B------:R-:W-:Y:S01]  /*24e00*/  FADD.FTZ R112, R112, R84 ;  /* 0x0000005470707221 */ /* 0x000fe20000010000 */
[----:B------:R-:W-:Y:S02]  /*24e10*/  LOP3.LUT R84, R81, 0xffff, RZ, 0xc0, !PT ;  /* 0x0000ffff51547812 */ /* 0x000fe400078ec0ff */
[----:B------:R-:W-:Y:S02]  /*24e20*/  SHF.R.U32.HI R81, RZ, 0x18, R81 ;  /* 0x00000018ff517819 */ /* 0x000fe40000011651 */
[----:B------:R-:W-:Y:S02]  /*24e30*/  SHF.R.U32.HI R84, RZ, 0x8, R84 ;  /* 0x00000008ff547819 */ /* 0x000fe40000011654 */
[----:B------:R-:W-:Y:S02]  /*24e40*/  PRMT R212, R241, 0x7054, R241 ;  /* 0x00007054f1d47816 */ /* 0x000fe400000000f1 */
[----:B------:R-:W-:Y:S01]  /*24e50*/  F2FP.BF16.PACK_AB R97, R110, R99 ;  /* 0x000000636e61723e */ /* 0x000fe200000010ff */
[----:B------:R-:W-:Y:S02]  /*24e60*/  FADD.FTZ R91, R99, R105 ;  /* 0x00000069635b7221 */ /* 0x000fe40000010000 */
[----:B------:R-:W-:Y:S04]  /*24e70*/  IMAD.WIDE.U32 R98, R98, -0x2daee0ad, RZ ;  /* 0xd2511f5362627825 */ /* 0x000fe800078e00ff */
[----:B------:R-:W-:Y:S01]  /*24e80*/  FADD.FTZ R110, R110, R91 ;  /* 0x0000005b6e6e7221 */ /* 0x000fe20000010000 */
[----:B------:R-:W-:Y:S02]  /*24e90*/  LOP3.LUT R91, R84, 0xffff, RZ, 0xc0, !PT ;  /* 0x0000ffff545b7812 */ /* 0x000fe400078ec0ff */
[----:B------:R-:W-:Y:S02]  /*24ea0*/  PRMT R84, R85, 0x7632, R84 ;  /* 0x0000763255547816 */ /* 0x000fe40000000054 */
[----:B------:R-:W-:Y:S02]  /*24eb0*/  LOP3.LUT R104, R99, UR42, R132, 0x96, !PT ;  /* 0x0000002a63687c12 */ /* 0x000fe4000f8e9684 */
[----:B------:R-:W-:Y:S03]  /*24ec0*/  LOP3.LUT R132, R74, 0xffff, RZ, 0xc0, !PT ;  /* 0x0000ffff4a847812 */ /* 0x000fe600078ec0ff */
[----:B------:R-:W-:Y:S01]  /*24ed0*/  IMAD.WIDE.U32 R104, R104, -0x326172a9, RZ ;  /* 0xcd9e8d5768687825 */ /* 0x000fe200078e00ff */
[----:B--2---:R-:W-:Y:S02]  /*24ee0*/  @!P1 HFMA2.BF16_V2 R125, -RZ.H0_H0, RZ.H0_H0, -R86.H0_H0 ;  /* 0x200000ffff7d9231 */ /* 0x004fe40000340956 */
[----:B------:R-:W-:Y:S03]  /*24ef0*/  @!P2 HFMA2.BF16_V2 R124, -RZ.H0_H0, RZ.H0_H0, -R88.H0_H0 ;  /* 0x200000ffff7ca231 */ /* 0x000fe60000340958 */
[----:B------:R-:W-:Y:S01]  /*24f00*/  PRMT R141, R125, 0x7610, R141 ;  /* 0x000076107d8d7816 */ /* 0x000fe2000000008d */
[----:B------:R-:W-:Y:S01]  /*24f10*/  @!P1 STL.S16 [R1+0xb8], R125 ;  /* 0x0000b87d01009387 */ /* 0x000fe20000100600 */
[----:B------:R-:W-:Y:S01]  /*24f20*/  @!P6 HFMA2.BF16_V2 R122, -RZ.H0_H0, RZ.H0_H0, -R87.H0_H0 ;  /* 0x200000ffff7ae231 */ /* 0x000fe20000340957 */
[----:B------:R-:W-:Y:S02]  /*24f30*/  PRMT R207, R124, 0x7610, R207 ;  /* 0x000076107ccf7816 */ /* 0x000fe400000000cf */
[----:B------:R1:W-:Y:S01]  /*24f40*/  @!P2 STL.S16 [R1+0xbc], R124 ;  /* 0x0000bc7c0100a387 */ /* 0x0003e20000100600 */
[----:B------:R-:W-:Y:S01]  /*24f50*/  PRMT R236, R141, 0x7610, R236 ;  /* 0x000076108dec7816 */ /* 0x000fe200000000ec */
[----:B---3--:R-:W-:Y:S01]  /*24f60*/  @!P5 HFMA2.BF16_V2 R119, -RZ.H0_H0, RZ.H0_H0, -R90.H0_H0 ;  /* 0x200000ffff77d231 */ /* 0x008fe2000034095a */
[----:B------:R-:W-:Y:S01]  /*24f70*/  PRMT R211, R122, 0x7610, R211 ;  /* 0x000076107ad37816 */ /* 0x000fe200000000d3 */
[----:B------:R2:W3:Y:S01]  /*24f80*/  LDL.S16 R94, [R1+0xc0] ;  /* 0x0000c000015e7983 */ /* 0x0004e20000100600 */
[----:B------:R-:W-:Y:S02]  /*24f90*/  SHF.R.U32.HI R141, RZ, 0x18, R114 ;  /* 0x00000018ff8d7819 */ /* 0x000fe40000011672 */
[----:B------:R-:W-:Y:S01]  /*24fa0*/  PRMT R120, R119, 0x7610, R120 ;  /* 0x0000761077787816 */ /* 0x000fe20000000078 */
[----:B------:R-:W-:Y:S01]  /*24fb0*/  @!P6 STL.S16 [R1+0xe0], R122 ;  /* 0x0000e07a0100e387 */ /* 0x000fe20000100600 */
[----:B------:R-:W-:Y:S01]  /*24fc0*/  ISETP.GE.U32.AND P6, PT, R241, R91, PT ;  /* 0x0000005bf100720c */ /* 0x000fe20003fc6070 */
[----:B----4-:R-:W-:Y:S01]  /*24fd0*/  @!P4 HFMA2.BF16_V2 R118, -RZ.H0_H0, RZ.H0_H0, -R89.H0_H0 ;  /* 0x200000ffff76c231 */ /* 0x010fe20000340959 */
[----:B------:R-:W-:Y:S01]  /*24fe0*/  LOP3.LUT R91, R147, UR8, R166, 0x96, !PT ;  /* 0x00000008935b7c12 */ /* 0x000fe2000f8e96a6 */
[----:B------:R-:W-:Y:S01]  /*24ff0*/  @!P5 STL.S16 [R1+0xdc], R119 ;  /* 0x0000dc770100d387 */ /* 0x000fe20000100600 */
[C---:B------:R-:W-:Y:S02]  /*25000*/  ISETP.GE.U32.AND P5, PT, R241.reuse, R93, PT ;  /* 0x0000005df100720c */ /* 0x040fe40003fa6070 */
[----:B------:R-:W-:Y:S01]  /*25010*/  PRMT R137, R118, 0x7610, R137 ;  /* 0x0000761076897816 */ /* 0x000fe20000000089 */
[----:B------:R-:W-:Y:S01]  /*25020*/  @!P4 STL.S16 [R1+0xd8], R118 ;  /* 0x0000d8760100c387 */ /* 0x000fe20000100600 */
[----:B------:R-:W-:Y:S01]  /*25030*/  LOP3.LUT R93, R146, 0xffff, RZ, 0xc0, !PT ;  /* 0x0000ffff925d7812 */ /* 0x000fe200078ec0ff */
[----:B------:R-:W-:Y:S01]  /*25040*/  @!P3 HFMA2.BF16_V2 R113, -RZ.H0_H0, RZ.H0_H0, -R85.H0_H0 ;  /* 0x200000ffff71b231 */ /* 0x000fe20000340955 */
[----:B------:R-:W-:Y:S02]  /*25050*/  ISETP.GE.U32.AND P4, PT, R241, R81, PT ;  /* 0x00000051f100720c */ /* 0x000fe40003f86070 */
[----:B------:R-:W-:Y:S01]  /*25060*/  SHF.R.U32.HI R93, RZ, 0x8, R93 ;  /* 0x00000008ff5d7819 */ /* 0x000fe2000001165d */
[----:B------:R-:W-:Y:S01]  /*25070*/  @!P6 HFMA2.BF16_V2 R107, -RZ.H0_H0, RZ.H0_H0, -R84.H0_H0 ;  /* 0x200000ffff6be231 */ /* 0x000fe20000340954 */
[----:B------:R-:W-:Y:S01]  /*25080*/  PRMT R123, R113, 0x7610, R123 ;  /* 0x00007610717b7816 */ /* 0x000fe2000000007b */
[----:B------:R-:W-:Y:S01]  /*25090*/  @!P3 STL.S16 [R1+0xc8], R113 ;  /* 0x0000c8710100b387 */ /* 0x000fe20000100600 */
[----:B------:R-:W-:Y:S01]  /*250a0*/  SHF.R.U32.HI R81, RZ, 0x10, R82 ;  /* 0x00000010ff517819 */ /* 0x000fe20000011652 */
[----:B-1----:R-:W-:Y:S01]  /*250b0*/  MUFU.EX2 R124, R224 ;  /* 0x000000e0007c7308 */ /* 0x002fe20000000800 */
[----:B------:R-:W-:Y:S01]  /*250c0*/  PRMT R121, R107, 0x7610, R121 ;  /* 0x000076106b797816 */ /* 0x000fe20000000079 */
[----:B------:R1:W-:Y:S01]  /*250d0*/  @!P6 STL.S16 [R1+0xc4], R107 ;  /* 0x0000c46b0100e387 */ /* 0x0003e20000100600 */
[----:B------:R-:W-:Y:S02]  /*250e0*/  SHF.R.U32.HI R74, RZ, 0x10, R91 ;  /* 0x00000010ff4a7819 */ /* 0x000fe4000001165b */
[----:B------:R-:W-:Y:S02]  /*250f0*/  LOP3.LUT R125, R83, UR7, R198, 0x96, !PT ;  /* 0x00000007537d7c12 */ /* 0x000fe4000f8e96c6 */
[----:B------:R-:W-:Y:S02]  /*25100*/  SHF.R.U32.HI R198, RZ, 0x10, R82 ;  /* 0x00000010ffc67819 */ /* 0x000fe40000011652 */
[----:B------:R-:W-:Y:S02]  /*25110*/  @P6 LOP3.LUT R183, R183, 0x400000, RZ, 0xfc, !PT ;  /* 0x00400000b7b76812 */ /* 0x000fe400078efcff */
[----:B------:R-:W-:Y:S02]  /*25120*/  PRMT R149, R123, 0x7610, R149 ;  /* 0x000076107b957816 */ /* 0x000fe40000000095 */
[----:B------:R-:W-:Y:S04]  /*25130*/  LOP3.LUT R183, R183, 0xff7fffff, RZ, 0xc0, !PT ;  /* 0xff7fffffb7b77812 */ /* 0x000fe800078ec0ff */
[----:B------:R-:W-:Y:S04]  /*25140*/  @P5 LOP3.LUT R183, R183, 0x800000, RZ, 0xfc, !PT ;  /* 0x00800000b7b75812 */ /* 0x000fe800078efcff */
[----:B------:R-:W-:Y:S04]  /*25150*/  LOP3.LUT R183, R183, 0xfeffffff, RZ, 0xc0, !PT ;  /* 0xfeffffffb7b77812 */ /* 0x000fe800078ec0ff */
[----:B------:R-:W-:Y:S01]  /*25160*/  @P4 LOP3.LUT R183, R183, 0x1000000, RZ, 0xfc, !PT ;  /* 0x01000000b7b74812 */ /* 0x000fe200078efcff */
[----:B-1----:R-:W-:Y:S03]  /*25170*/  IMAD.WIDE.U32 R106, R106, -0x2daee0ad, RZ ;  /* 0xd2511f536a6a7825 */ /* 0x002fe600078e00ff */
[----:B------:R-:W-:Y:S02]  /*25180*/  LOP3.LUT R183, R183, 0xfdffffff, RZ, 0xc0, !PT ;  /* 0xfdffffffb7b77812 */ /* 0x000fe400078ec0ff */
[----:B------:R-:W-:Y:S02]  /*25190*/  LOP3.LUT R107, R107, UR40, R98, 0x96, !PT ;  /* 0x000000286b6b7c12 */ /* 0x000fe4000f8e9662 */
[----:B------:R-:W-:Y:S05]  /*251a0*/  LOP3.LUT R98, R105, UR41, R244, 0x96, !PT ;  /* 0x0000002969627c12 */ /* 0x000fea000f8e96f4 */
[----:B------:R-:W-:Y:S05]  /*251b0*/  IMAD.WIDE.U32 R98, R98, -0x2daee0ad, RZ ;  /* 0xd2511f5362627825 */ /* 0x000fea00078e00ff */
[----:B------:R-:W-:Y:S01]  /*251c0*/  LOP3.LUT R105, R99, UR38, R106, 0x96, !PT ;  /* 0x0000002663697c12 */ /* 0x000fe2000f8e966a */
[----:B------:R-:W-:Y:S01]  /*251d0*/  IMAD.WIDE.U32 R106, R107, -0x326172a9, RZ ;  /* 0xcd9e8d576b6a7825 */ /* 0x000fe200078e00ff */
[----:B------:R-:W-:Y:S01]  /*251e0*/  PRMT R99, R97, 0x7632, R99 ;  /* 0x0000763261637816 */ /* 0x000fe20000000063 */
[----:B------:R-:W-:Y:S03]  /*251f0*/  UMOV UR38, UR24 ;  /* 0x0000001800267c82 */ /* 0x000fe60008000000 */
[----:B------:R-:W-:Y:S02]  /*25200*/  LOP3.LUT R104, R107, UR39, R104, 0x96, !PT ;  /* 0x000000276b687c12 */ /* 0x000fe4000f8e9668 */
[----:B------:R-:W-:Y:S03]  /*25210*/  MUFU.EX2 R107, R223 ;  /* 0x000000df006b7308 */ /* 0x000fe60000000800 */
[----:B------:R-:W-:Y:S04]  /*25220*/  IMAD.WIDE.U32 R204, R104, -0x2daee0ad, RZ ;  /* 0xd2511f5368cc7825 */ /* 0x000fe800078e00ff */
[----:B------:R-:W-:Y:S01]  /*25230*/  IMAD.WIDE.U32 R104, R105, -0x326172a9, RZ ;  /* 0xcd9e8d5769687825 */ /* 0x000fe200078e00ff */
[----:B------:R-:W-:Y:S02]  /*25240*/  LOP3.LUT R119, R205, UR4, R98, 0x96, !PT ;  /* 0x00000004cd777c12 */ /* 0x000fe4000f8e9662 */
[----:B------:R-:W-:Y:S02]  /*25250*/  LOP3.LUT R98, R91, 0xffff, RZ, 0xc0, !PT ;  /* 0x0000ffff5b627812 */ /* 0x000fe400078ec0ff */
[----:B------:R-:W-:Y:S02]  /*25260*/  LOP3.LUT R208, R105, UR5, R106, 0x96, !PT ;  /* 0x0000000569d07c12 */ /* 0x000fe4000f8e966a */
[----:B------:R-:W-:Y:S01]  /*25270*/  SHF.R.U32.HI R98, RZ, 0x8, R98 ;  /* 0x00000008ff627819 */ /* 0x000fe20000011662 */
[----:B------:R-:W1:Y:S02]  /*25280*/  MUFU.EX2 R105, R225 ;  /* 0x000000e100697308 */ /* 0x000e640000000800 */
[----:B-1----:R-:W-:Y:S01]  /*25290*/  FADD.FTZ R72, R105, R108 ;  /* 0x0000006c69487221 */ /* 0x002fe20000010000 */
[----:B---3--:R-:W-:Y:S05]  /*252a0*/  @!P5 HFMA2.BF16_V2 R94, -RZ.H0_H0, RZ.H0_H0, -R92.H0_H0 ;  /* 0x200000ffff5ed231 */ /* 0x008fea000034095c */
[----:B------:R-:W-:Y:S01]  /*252b0*/  PRMT R210, R94, 0x7610, R210 ;  /* 0x000076105ed27816 */ /* 0x000fe200000000d2 */
[----:B------:R1:W-:Y:S03]  /*252c0*/  @!P5 STL.S16 [R1+0xc0], R94 ;  /* 0x0000c05e0100d387 */ /* 0x0003e60000100600 */
[----:B------:R-:W-:Y:S01]  /*252d0*/  PRMT R245, R210, 0x7610, R245 ;  /* 0x00007610d2f57816 */ /* 0x000fe200000000f5 */
[----:B------:R2:W3:Y:S04]  /*252e0*/  LDL.S16 R118, [R1+0xb0] ;  /* 0x0000b00001767983 */ /* 0x0004e80000100600 */
[----:B------:R2:W4:Y:S04]  /*252f0*/  LDL.S16 R117, [R1+0xb4] ;  /* 0x0000b40001757983 */ /* 0x0005280000100600 */
[----:B------:R2:W2:Y:S04]  /*25300*/  LDL.S16 R116, [R1+0xd4] ;  /* 0x0000d40001747983 */ /* 0x0004a80000100600 */
[----:B------:R2:W2:Y:S01]  /*25310*/  LDL.S16 R113, [R1+0xd0] ;  /* 0x0000d00001717983 */ /* 0x0004a20000100600 */
[----:B-1----:R-:W-:Y:S04]  /*25320*/  LOP3.LUT R94, R146, 0xff, RZ, 0xc0, !PT ;  /* 0x000000ff925e7812 */ /* 0x002fe800078ec0ff */
[----:B------:R-:W-:Y:S02]  /*25330*/  PRMT R136, R94, 0x5410, R93 ;  /* 0x000054105e887816 */ /* 0x000fe4000000005d */
[--C-:B------:R-:W-:Y:S02]  /*25340*/  SHF.R.U32.HI R93, RZ, 0x10, R146.reuse ;  /* 0x00000010ff5d7819 */ /* 0x100fe40000011692 */
[----:B------:R-:W-:Y:S02]  /*25350*/  SHF.R.U32.HI R146, RZ, 0x18, R146 ;  /* 0x00000018ff927819 */ /* 0x000fe40000011692 */
[----:B------:R-:W-:Y:S02]  /*25360*/  LOP3.LUT R93, R93, 0xff, RZ, 0xc0, !PT ;  /* 0x000000ff5d5d7812 */ /* 0x000fe400078ec0ff */
[----:B------:R-:W-:Y:S02]  /*25370*/  LOP3.LUT R94, R91, 0xff, RZ, 0xc0, !PT ;  /* 0x000000ff5b5e7812 */ /* 0x000fe400078ec0ff */
[----:B------:R-:W-:Y:S02]  /*25380*/  PRMT R135, R93, 0x5410, R146 ;  /* 0x000054105d877816 */ /* 0x000fe40000000092 */
[----:B------:R-:W-:Y:S02]  /*25390*/  PRMT R93, R92, 0x7632, R93 ;  /* 0x000076325c5d7816 */ /* 0x000fe4000000005d */
[----:B------:R-:W-:Y:S02]  /*253a0*/  PRMT R101, R94, 0x5410, R98 ;  /* 0x000054105e657816 */ /* 0x000fe40000000062 */
[----:B------:R-:W-:Y:S02]  /*253b0*/  PRMT R94, R95, 0x7632, R94 ;  /* 0x000076325f5e7816 */ /* 0x000fe4000000005e */
[----:B------:R-:W-:Y:S02]  /*253c0*/  PRMT R98, R96, 0x7632, R98 ;  /* 0x0000763260627816 */ /* 0x000fe40000000062 */
[----:B------:R-:W-:Y:S01]  /*253d0*/  SHF.R.U32.HI R91, RZ, 0x18, R91 ;  /* 0x00000018ff5b7819 */ /* 0x000fe2000001165b */
[----:B---3--:R-:W-:Y:S02]  /*253e0*/  @!P4 HFMA2.BF16_V2 R118, -RZ.H0_H0, RZ.H0_H0, -R93.H0_H0 ;  /* 0x200000ffff76c231 */ /* 0x008fe4000034095d */
[----:B----4-:R-:W-:Y:S03]  /*253f0*/  @!P0 HFMA2.BF16_V2 R117, -RZ.H0_H0, RZ.H0_H0, -R95.H0_H0 ;  /* 0x200000ffff758231 */ /* 0x010fe6000034095f */
[----:B------:R-:W-:Y:S01]  /*25400*/  PRMT R244, R118, 0x7610, R244 ;  /* 0x0000761076f47816 */ /* 0x000fe200000000f4 */
[----:B------:R1:W-:Y:S01]  /*25410*/  @!P4 STL.S16 [R1+0xb0], R118 ;  /* 0x0000b0760100c387 */ /* 0x0003e20000100600 */
[----:B------:R-:W-:Y:S03]  /*25420*/  PRMT R243, R117, 0x7610, R243 ;  /* 0x0000761075f37816 */ /* 0x000fe600000000f3 */
[----:B------:R3:W4:Y:S04]  /*25430*/  LDL.S16 R106, [R1+0xcc] ;  /* 0x0000cc00016a7983 */ /* 0x0007280000100600 */
[----:B------:R3:W-:Y:S01]  /*25440*/  @!P0 STL.S16 [R1+0xb4], R117 ;  /* 0x0000b47501008387 */ /* 0x0007e20000100600 */
[----:B------:R-:W-:Y:S11]  /*25450*/  ISETP.GE.U32.AND P0, PT, R241, R132, PT ;  /* 0x00000084f100720c */ /* 0x000ff60003f06070 */
[----:B------:R-:W-:Y:S02]  /*25460*/  @!UPT UIADD3 URZ, URZ, URZ, URZ ;  /* 0x0000003f3f3ff290 */ /* 0x000fe4000fffe03f */
[----:B--2---:R-:W-:Y:S01]  /*25470*/  @!P0 HFMA2.BF16_V2 R116, -RZ.H0_H0, RZ.H0_H0, -R94.H0_H0 ;  /* 0x200000ffff748231 */ /* 0x004fe2000034095e */
[----:B-1----:R-:W-:Y:S02]  /*25480*/  LOP3.LUT R118, R81, 0xff, RZ, 0xc0, !PT ;  /* 0x000000ff51767812 */ /* 0x002fe400078ec0ff */
[----:B------:R-:W-:Y:S02]  /*25490*/  LOP3.LUT R81, R74, 0xff, RZ, 0xc0, !PT ;  /* 0x000000ff4a517812 */ /* 0x000fe400078ec0ff */
[----:B------:R1:W-:Y:S01]  /*254a0*/  @!P0 STL.S16 [R1+0xd4], R116 ;  /* 0x0000d47401008387 */ /* 0x0003e20000100600 */
[----:B------:R-:W-:Y:S01]  /*254b0*/  ISETP.GE.U32.AND P0, PT, R241, R118, PT ;  /* 0x00000076f100720c */ /* 0x000fe20003f06070 */
[----:B------:R-:W2:Y:S01]  /*254c0*/  MUFU.EX2 R74, R228 ;  /* 0x000000e4004a7308 */ /* 0x000ea20000000800 */
[----:B------:R-:W-:Y:S01]  /*254d0*/  PRMT R242, R116, 0x7610, R242 ;  /* 0x0000761074f27816 */ /* 0x000fe200000000f2 */
[----:B------:R1:W4:Y:S01]  /*254e0*/  LDL.S16 R122, [R1+0xf0] ;  /* 0x0000f000017a7983 */ /* 0x0003220000100600 */
[----:B---3--:R-:W-:Y:S02]  /*254f0*/  SHF.R.U32.HI R117, RZ, 0x18, R82 ;  /* 0x00000018ff757819 */ /* 0x008fe40000011652 */
[----:B------:R-:W-:Y:S01]  /*25500*/  PRMT R134, R81, 0x5410, R91 ;  /* 0x0000541051867816 */ /* 0x000fe2000000005b */
[----:B------:R-:W-:Y:S01]  /*25510*/  FADD.FTZ R81, R103, R109 ;  /* 0x0000006d67517221 */ /* 0x000fe20000010000 */
[----:B------:R-:W-:Y:S02]  /*25520*/  SHF.R.U32.HI R82, RZ, 0x10, R114 ;  /* 0x00000010ff527819 */ /* 0x000fe40000011672 */
[----:B------:R-:W-:Y:S02]  /*25530*/  F2FP.BF16.PACK_AB R103, R75, R103 ;  /* 0x000000674b67723e */ /* 0x000fe400000010ff */
[----:B------:R-:W-:Y:S01]  /*25540*/  LOP3.LUT R82, R82, 0xff, RZ, 0xc0, !PT ;  /* 0x000000ff52527812 */ /* 0x000fe200078ec0ff */
[----:B------:R-:W-:Y:S03]  /*25550*/  @!P0 HFMA2.BF16_V2 R113, -RZ.H0_H0, RZ.H0_H0, -R96.H0_H0 ;  /* 0x200000ffff718231 */ /* 0x000fe60000340960 */
[----:B------:R-:W-:Y:S02]  /*25560*/  ISETP.GE.U32.AND P1, PT, R241, R82, PT ;  /* 0x00000052f100720c */ /* 0x000fe40003f26070 */
[----:B------:R-:W-:Y:S01]  /*25570*/  PRMT R230, R113, 0x7610, R230 ;  /* 0x0000761071e67816 */ /* 0x000fe200000000e6 */
[----:B------:R3:W-:Y:S01]  /*25580*/  @!P0 STL.S16 [R1+0xd0], R113 ;  /* 0x0000d07101008387 */ /* 0x0007e20000100600 */
[C---:B------:R-:W-:Y:S02]  /*25590*/  ISETP.GE.U32.AND P0, PT, R241.reuse, R117, PT ;  /* 0x00000075f100720c */ /* 0x040fe40003f06070 */
[----:B------:R-:W-:Y:S02]  /*255a0*/  SHF.R.U32.HI R82, RZ, 0x18, R114 ;  /* 0x00000018ff527819 */ /* 0x000fe40000011672 */
[C---:B--2---:R-:W-:Y:S01]  /*255b0*/  F2FP.BF16.PACK_AB R105, R74.reuse, R105 ;  /* 0x000000694a69723e */ /* 0x044fe200000010ff */
[----:B------:R-:W-:Y:S01]  /*255c0*/  FADD.FTZ R91, R74, R72 ;  /* 0x000000484a5b7221 */ /* 0x000fe20000010000 */
[C---:B------:R-:W-:Y:S04]  /*255d0*/  LOP3.LUT R72, R114.reuse, 0xff, RZ, 0xc0, !PT ;  /* 0x000000ff72487812 */ /* 0x040fe800078ec0ff */
[----:B------:R-:W-:Y:S02]  /*255e0*/  ISETP.GE.U32.AND P3, PT, R241, R72, PT ;  /* 0x00000048f100720c */ /* 0x000fe40003f66070 */
[----:B------:R-:W-:Y:S04]  /*255f0*/  LOP3.LUT R72, R114, 0xffff, RZ, 0xc0, !PT ;  /* 0x0000ffff72487812 */ /* 0x000fe800078ec0ff */
[----:B------:R-:W-:Y:S04]  /*25600*/  SHF.R.U32.HI R72, RZ, 0x8, R72 ;  /* 0x00000008ff487819 */ /* 0x000fe80000011648 */
[----:B------:R-:W-:Y:S03]  /*25610*/  LOP3.LUT R72, R72, 0xffff, RZ, 0xc0, !PT ;  /* 0x0000ffff48487812 */ /* 0x000fe600078ec0ff */
[----:B------:R-:W-:Y:S02]  /*25620*/  @P3 LOP3.LUT R183, R183, 0x2000000, RZ, 0xfc, !PT ;  /* 0x02000000b7b73812 */ /* 0x000fe400078efcff */
[----:B------:R-:W-:Y:S01]  /*25630*/  ISETP.GE.U32.AND P2, PT, R241, R72, PT ;  /* 0x00000048f100720c */ /* 0x000fe20003f46070 */
[----:B------:R-:W-:Y:S01]  /*25640*/  HSET2.LE.AND R72, R101, R212, PT ;  /* 0x000000d465487233 */ /* 0x000fe20003803000 */
[----:B------:R-:W-:Y:S01]  /*25650*/  LOP3.LUT R183, R183, 0xfbffffff, RZ, 0xc0, !PT ;  /* 0xfbffffffb7b77812 */ /* 0x000fe200078ec0ff */
[----:B------:R2:W-:Y:S03]  /*25660*/  MUFU.EX2 R101, R231 ;  /* 0x000000e700657308 */ /* 0x0005e60000000800 */
[----:B------:R-:W-:Y:S02]  /*25670*/  LOP3.LUT R72, R72, R142, RZ, 0xc0, !PT ;  /* 0x0000008e48487212 */ /* 0x000fe400078ec0ff */
[----:B------:R-:W-:Y:S05]  /*25680*/  PRMT R142, R137, 0x7610, R142 ;  /* 0x00007610898e7816 */ /* 0x000fea000000008e */
[----:B------:R-:W-:Y:S01]  /*25690*/  @P2 LOP3.LUT R183, R183, 0x4000000, RZ, 0xfc, !PT ;  /* 0x04000000b7b72812 */ /* 0x000fe200078efcff */
[----:B------:R-:W-:Y:S03]  /*256a0*/  MUFU.EX2 R137, R238 ;  /* 0x000000ee00897308 */ /* 0x000fe60000000800 */
[----:B------:R-:W-:Y:S04]  /*256b0*/  LOP3.LUT R183, R183, 0xf7ffffff, RZ, 0xc0, !PT ;  /* 0xf7ffffffb7b77812 */ /* 0x000fe800078ec0ff */
[----:B------:R-:W-:Y:S02]  /*256c0*/  @P1 LOP3.LUT R183, R183, 0x8000000, RZ, 0xfc, !PT ;  /* 0x08000000b7b71812 */ /* 0x000fe400078efcff */
[----:B--2---:R-:W-:Y:S01]  /*256d0*/  PRMT R231, R211, 0x7610, R231 ;  /* 0x00007610d3e77816 */ /* 0x004fe200000000e7 */
[----:B----4-:R-:W-:Y:S05]  /*256e0*/  @!P0 HFMA2.BF16_V2 R106, -RZ.H0_H0, RZ.H0_H0, -R98.H0_H0 ;  /* 0x200000ffff6a8231 */ /* 0x010fea0000340962 */
[----:B------:R-:W-:Y:S01]  /*256f0*/  PRMT R229, R106, 0x7610, R229 ;  /* 0x000076106ae57816 */ /* 0x000fe200000000e5 */
[----:B------:R2:W-:Y:S01]  /*25700*/  @!P0 STL.S16 [R1+0xcc], R106 ;  /* 0x0000cc6a01008387 */ /* 0x0005e20000100600 */
[----:B------:R-:W-:Y:S03]  /*25710*/  ISETP.GE.U32.AND P0, PT, R241, R82, PT ;  /* 0x00000052f100720c */ /* 0x000fe60003f06070 */
[----:B-1----:R1:W4:Y:S04]  /*25720*/  LDL.S16 R116, [R1+0xec] ;  /* 0x0000ec0001747983 */ /* 0x0023280000100600 */
[----:B---3--:R1:W3:Y:S01]  /*25730*/  LDL.S16 R113, [R1+0xe8] ;  /* 0x0000e80001717983 */ /* 0x0082e20000100600 */
[----:B------:R-:W-:Y:S01]  /*25740*/  @!P3 HFMA2.BF16_V2 R122, -RZ.H0_H0, RZ.H0_H0, -R97.H0_H0 ;  /* 0x200000ffff7ab231 */ /* 0x000fe20000340961 */
[----:B--2---:R-:W-:Y:S04]  /*25750*/  FADD.FTZ R106, R75, R81 ;  /* 0x000000514b6a7221 */ /* 0x004fe80000010000 */
[----:B------:R-:W-:Y:S01]  /*25760*/  PRMT R228, R122, 0x7610, R228 ;  /* 0x000076107ae47816 */ /* 0x000fe200000000e4 */
[----:B------:R-:W-:Y:S01]  /*25770*/  @!P3 STL.S16 [R1+0xf0], R122 ;  /* 0x0000f07a0100b387 */ /* 0x000fe20000100600 */
[----:B------:R-:W-:Y:S02]  /*25780*/  IMAD.WIDE.U32 R74, R111, -0x326172a9, RZ ;  /* 0xcd9e8d576f4a7825 */ /* 0x000fe400078e00ff */
[----:B------:R-:W2:Y:S01]  /*25790*/  MUFU.EX2 R111, R227 ;  /* 0x000000e3006f7308 */ /* 0x000ea20000000800 */
[----:B------:R1:W3:Y:S01]  /*257a0*/  LDL.S16 R108, [R1+0xe4] ;  /* 0x0000e400016c7983 */ /* 0x0002e20000100600 */
[----:B------:R-:W-:Y:S01]  /*257b0*/  FADD.FTZ R81, R107, R110 ;  /* 0x0000006e6b517221 */ /* 0x000fe20000010000 */
[C---:B------:R-:W-:Y:S02]  /*257c0*/  F2FP.BF16.PACK_AB R107, R124.reuse, R107 ;  /* 0x0000006b7c6b723e */ /* 0x040fe400000010ff */
[C-C-:B------:R-:W-:Y:S01]  /*257d0*/  LOP3.LUT R131, R75.reuse, UR8, R102.reuse, 0x96, !PT ;  /* 0x000000084b837c12 */ /* 0x140fe2000f8e9666 */
[----:B------:R-:W-:Y:S01]  /*257e0*/  FADD.FTZ R124, R124, R81 ;  /* 0x000000517c7c7221 */ /* 0x000fe20000010000 */
[--C-:B------:R-:W-:Y:S02]  /*257f0*/  LOP3.LUT R81, R75, UR8, R102.reuse, 0x96, !PT ;  /* 0x000000084b517c12 */ /* 0x100fe4000f8e9666 */
[----:B------:R-:W-:Y:S02]  /*25800*/  PRMT R102, R100, 0x7632, R102 ;  /* 0x0000763264667816 */ /* 0x000fe40000000066 */
[C---:B------:R-:W-:Y:S02]  /*25810*/  LOP3.LUT R130, R74.reuse, 0xff, RZ, 0xc0, !PT ;  /* 0x000000ff4a827812 */ /* 0x040fe400078ec0ff */
[C---:B------:R-:W-:Y:S02]  /*25820*/  LOP3.LUT R139, R74.reuse, 0xffff, RZ, 0xc0, !PT ;  /* 0x0000ffff4a8b7812 */ /* 0x040fe400078ec0ff */
[--C-:B------:R-:W-:Y:S02]  /*25830*/  SHF.R.U32.HI R147, RZ, 0x18, R74.reuse ;  /* 0x00000018ff937819 */ /* 0x100fe4000001164a */
[--C-:B------:R-:W-:Y:S02]  /*25840*/  SHF.R.U32.HI R159, RZ, 0x10, R74.reuse ;  /* 0x00000010ff9f7819 */ /* 0x100fe4000001164a */
[C---:B------:R-:W-:Y:S02]  /*25850*/  LOP3.LUT R162, R74.reuse, 0xffff, RZ, 0xc0, !PT ;  /* 0x0000ffff4aa27812 */ /* 0x040fe400078ec0ff */
[----:B------:R-:W-:Y:S02]  /*25860*/  LOP3.LUT R165, R74, 0xff, RZ, 0xc0, !PT ;  /* 0x000000ff4aa57812 */ /* 0x000fe400078ec0ff */
[----:B------:R-:W-:Y:S01]  /*25870*/  SHF.R.U32.HI R167, RZ, 0x10, R74 ;  /* 0x00000010ffa77819 */ /* 0x000fe2000001164a */
[----:B--2---:R-:W-:Y:S01]  /*25880*/  FADD.FTZ R83, R111, R112 ;  /* 0x000000706f537221 */ /* 0x004fe20000010000 */
[----:B------:R-:W-:Y:S02]  /*25890*/  SHF.R.U32.HI R166, RZ, 0x18, R74 ;  /* 0x00000018ffa67819 */ /* 0x000fe4000001164a */
[----:B------:R-:W-:Y:S02]  /*258a0*/  LOP3.LUT R74, R3, 0xff, RZ, 0xc0, !PT ;  /* 0x000000ff034a7812 */ /* 0x000fe400078ec0ff */
[----:B------:R-:W-:Y:S02]  /*258b0*/  PRMT R75, R120, 0x7610, R75 ;  /* 0x00007610784b7816 */ /* 0x000fe4000000004b */
[----:B------:R-:W-:Y:S02]  /*258c0*/  PRMT R112, R74, 0x5410, R2 ;  /* 0x000054104a707816 */ /* 0x000fe40000000002 */
[--C-:B------:R-:W-:Y:S02]  /*258d0*/  SHF.R.U32.HI R2, RZ, 0x10, R3.reuse ;  /* 0x00000010ff027819 */ /* 0x100fe40000011603 */
[----:B------:R-:W-:Y:S02]  /*258e0*/  SHF.R.U32.HI R74, RZ, 0x18, R3 ;  /* 0x00000018ff4a7819 */ /* 0x000fe40000011603 */
[----:B------:R-:W-:Y:S02]  /*258f0*/  LOP3.LUT R3, R2, 0xff, RZ, 0xc0, !PT ;  /* 0x000000ff02037812 */ /* 0x000fe400078ec0ff */
[----:B------:R-:W-:Y:S01]  /*25900*/  LOP3.LUT R128, R81, 0xff, RZ, 0xc0, !PT ;  /* 0x000000ff51807812 */ /* 0x000fe200078ec0ff */
[----:B------:R2:W-:Y:S01]  /*25910*/  MUFU.EX2 R2, R233 ;  /* 0x000000e900027308 */ /* 0x0005e20000000800 */
[----:B------:R-:W-:Y:S02]  /*25920*/  SHF.R.U32.HI R120, RZ, 0x18, R81 ;  /* 0x00000018ff787819 */ /* 0x000fe40000011651 */
[----:B------:R-:W-:Y:S02]  /*25930*/  PRMT R205, R75, 0x7610, R205 ;  /* 0x000076104bcd7816 */ /* 0x000fe400000000cd */
[----:B------:R-:W-:Y:S02]  /*25940*/  PRMT R109, R107, 0x7632, R109 ;  /* 0x000076326b6d7816 */ /* 0x000fe4000000006d */
[----:B------:R-:W-:Y:S02]  /*25950*/  PRMT R237, R205, 0x7610, R237 ;  /* 0x00007610cded7816 */ /* 0x000fe400000000ed */
[----:B--2---:R-:W-:Y:S01]  /*25960*/  PRMT R233, R207, 0x7610, R233 ;  /* 0x00007610cfe97816 */ /* 0x004fe200000000e9 */
[----:B----4-:R-:W-:Y:S02]  /*25970*/  @!P2 HFMA2.BF16_V2 R116, -RZ.H0_H0, RZ.H0_H0, -R99.H0_H0 ;  /* 0x200000ffff74a231 */ /* 0x010fe40000340963 */
[----:B---3--:R-:W-:Y:S03]  /*25980*/  @!P1 HFMA2.BF16_V2 R113, -RZ.H0_H0, RZ.H0_H0, -R100.H0_H0 ;  /* 0x200000ffff719231 */ /* 0x008fe60000340964 */
[----:B------:R-:W-:Y:S01]  /*25990*/  PRMT R225, R116, 0x7610, R225 ;  /* 0x0000761074e17816 */ /* 0x000fe200000000e1 */
[----:B------:R2:W-:Y:S01]  /*259a0*/  @!P2 STL.S16 [R1+0xec], R116 ;  /* 0x0000ec740100a387 */ /* 0x0005e20000100600 */
[----:B------:R-:W-:Y:S02]  /*259b0*/  ISETP.GE.U32.AND P2, PT, R241, R120, PT ;  /* 0x00000078f100720c */ /* 0x000fe40003f46070 */
[----:B------:R-:W-:Y:S01]  /*259c0*/  PRMT R224, R113, 0x7610, R224 ;  /* 0x0000761071e07816 */ /* 0x000fe200000000e0 */
[----:B------:R3:W-:Y:S01]  /*259d0*/  @!P1 STL.S16 [R1+0xe8], R113 ;  /* 0x0000e87101009387 */ /* 0x0007e20000100600 */
[----:B------:R-:W-:Y:S01]  /*259e0*/  ISETP.GE.U32.AND P1, PT, R241, R128, PT ;  /* 0x00000080f100720c */ /* 0x000fe20003f26070 */
[----:B------:R-:W-:Y:S01]  /*259f0*/  @!P0 HFMA2.BF16_V2 R108, -RZ.H0_H0, RZ.H0_H0, -R102.H0_H0 ;  /* 0x200000ffff6c8231 */ /* 0x000fe20000340966 */
[----:B--2---:R-:W2:Y:S04]  /*25a00*/  MUFU.EX2 R116, R226 ;  /* 0x000000e200747308 */ /* 0x004ea80000000800 */
[----:B------:R-:W-:Y:S01]  /*25a10*/  PRMT R223, R108, 0x7610, R223 ;  /* 0x000076106cdf7816 */ /* 0x000fe200000000df */
[----:B------:R4:W-:Y:S05]  /*25a20*/  @!P0 STL.S16 [R1+0xe4], R108 ;  /* 0x0000e46c01008387 */ /* 0x0009ea0000100600 */
[----:B---3--:R-:W3:Y:S01]  /*25a30*/  MUFU.EX2 R113, R234 ;  /* 0x000000ea00717308 */ /* 0x008ee20000000800 */
[C---:B--2---:R-:W-:Y:S01]  /*25a40*/  F2FP.BF16.PACK_AB R111, R116.reuse, R111 ;  /* 0x0000006f746f723e */ /* 0x044fe200000010ff */
[----:B------:R-:W-:Y:S01]  /*25a50*/  FADD.FTZ R116, R116, R83 ;  /* 0x0000005374747221 */ /* 0x000fe20000010000 */
[----:B------:R-:W-:Y:S02]  /*25a60*/  PRMT R226, R149, 0x7610, R226 ;  /* 0x0000761095e27816 */ /* 0x000fe400000000e2 */
[----:B----4-:R-:W-:Y:S02]  /*25a70*/  PRMT R108, R3, 0x5410, R74 ;  /* 0x00005410036c7816 */ /* 0x010fe4000000004a */
[----:B------:R-:W-:Y:S02]  /*25a80*/  LOP3.LUT R3, R148, 0xff, RZ, 0xc0, !PT ;  /* 0x000000ff94037812 */ /* 0x000fe400078ec0ff */
[----:B------:R-:W-:Y:S02]  /*25a90*/  SHF.R.U32.HI R74, RZ, 0x10, R148 ;  /* 0x00000010ff4a7819 */ /* 0x000fe40000011694 */
[----:B------:R-:W-:Y:S01]  /*25aa0*/  PRMT R82, R3, 0x5410, R0 ;  /* 0x0000541003527816 */ /* 0x000fe20000000000 */
[----:B------:R-:W-:Y:S01]  /*25ab0*/  FADD.FTZ R0, R101, R91 ;  /* 0x0000005b65007221 */ /* 0x000fe20000010000 */
[----:B------:R-:W-:Y:S01]  /*25ac0*/  SHF.R.U32.HI R148, RZ, 0x18, R148 ;  /* 0x00000018ff947819 */ /* 0x000fe20000011694 */
[----:B---3--:R-:W-:Y:S01]  /*25ad0*/  FADD.FTZ R3, R113, R106 ;  /* 0x0000006a71037221 */ /* 0x008fe20000010000 */
[----:B------:R-:W-:Y:S01]  /*25ae0*/  F2FP.BF16.PACK_AB R113, R73, R113 ;  /* 0x000000714971723e */ /* 0x000fe200000010ff */
[----:B------:R-:W-:Y:S01]  /*25af0*/  FADD.FTZ R203, R2, R0 ;  /* 0x0000000002cb7221 */ /* 0x000fe20000010000 */
[----:B------:R-:W-:Y:S01]  /*25b00*/  LOP3.LUT R0, R81, 0xffff, RZ, 0xc0, !PT ;  /* 0x0000ffff51007812 */ /* 0x000fe200078ec0ff */
[----:B------:R-:W-:Y:S01]  /*25b10*/  FADD.FTZ R146, R73, R3 ;  /* 0x0000000349927221 */ /* 0x000fe20000010000 */
[----:B------:R-:W-:Y:S01]  /*25b20*/  LOP3.LUT R73, R74, 0xff, RZ, 0xc0, !PT ;  /* 0x000000ff4a497812 */ /* 0x000fe200078ec0ff */
[----:B------:R1:W2:Y:S01]  /*25b30*/  LDL.S16 R91, [R1+0x10c] ;  /* 0x00010c00015b7983 */ /* 0x0002a20000100600 */
[----:B------:R-:W-:Y:S01]  /*25b40*/  SHF.R.U32.HI R74, RZ, 0x10, R81 ;  /* 0x00000010ff4a7819 */ /* 0x000fe20000011651 */
[--C-:B------:R-:W-:Y:S01]  /*25b50*/  HSET2.LE.AND R82, R82, R212.reuse, PT ;  /* 0x000000d452527233 */ /* 0x100fe20003803000 */
[----:B------:R-:W-:Y:S01]  /*25b60*/  PRMT R83, R73, 0x5410, R148 ;  /* 0x0000541049537816 */ /* 0x000fe20000000094 */
[----:B------:R3:W-:Y:S01]  /*25b70*/  MUFU.EX2 R81, R232 ;  /* 0x000000e800517308 */ /* 0x0007e20000000800 */
[----:B------:R-:W-:Y:S02]  /*25b80*/  LOP3.LUT R127, R74, 0xff, RZ, 0xc0, !PT ;  /* 0x000000ff4a7f7812 */ /* 0x000fe400078ec0ff */
[----:B------:R-:W-:Y:S01]  /*25b90*/  SHF.R.U32.HI R73, RZ, 0x8, R0 ;  /* 0x00000008ff497819 */ /* 0x000fe20000011600 */
[----:B------:R1:W4:Y:S01]  /*25ba0*/  LDL.S16 R74, [R1+0x110] ;  /* 0x00011000014a7983 */ /* 0x0003220000100600 */
[----:B------:R-:W-:Y:S01]  /*25bb0*/  F2FP.BF16.PACK_AB R101, R2, R101 ;  /* 0x000000650265723e */ /* 0x000fe200000010ff */
[----:B------:R-:W-:Y:S01]  /*25bc0*/  IMAD.WIDE.U32 R2, R119, -0x326172a9, RZ ;  /* 0xcd9e8d5777027825 */ /* 0x000fe200078e00ff */
[----:B------:R-:W-:Y:S01]  /*25bd0*/  LOP3.LUT R119, R73, 0xffff, RZ, 0xc0, !PT ;  /* 0x0000ffff49777812 */ /* 0x000fe200078ec0ff */
[--C-:B------:R-:W-:Y:S01]  /*25be0*/  HSET2.LE.AND R83, R83, R212.reuse, PT ;  /* 0x000000d453537233 */ /* 0x100fe20003803000 */
[C---:B------:R-:W-:Y:S02]  /*25bf0*/  ISETP.GE.U32.AND P5, PT, R241.reuse, R127, PT ;  /* 0x0000007ff100720c */ /* 0x040fe40003fa6070 */
[----:B------:R-:W-:Y:S02]  /*25c00*/  ISETP.GE.U32.AND P6, PT, R241, R119, PT ;  /* 0x00000077f100720c */ /* 0x000fe40003fc6070 */
[C-C-:B------:R-:W-:Y:S02]  /*25c10*/  LOP3.LUT R0, R3.reuse, UR8, R104.reuse, 0x96, !PT ;  /* 0x0000000803007c12 */ /* 0x140fe4000f8e9668 */
[--C-:B------:R-:W-:Y:S02]  /*25c20*/  LOP3.LUT R129, R3, UR8, R104.reuse, 0x96, !PT ;  /* 0x0000000803817c12 */ /* 0x100fe4000f8e9668 */
[----:B------:R-:W-:Y:S02]  /*25c30*/  PRMT R104, R103, 0x7632, R104 ;  /* 0x0000763267687816 */ /* 0x000fe40000000068 */
[----:B------:R-:W-:Y:S02]  /*25c40*/  PRMT R106, R105, 0x7632, R106 ;  /* 0x00007632696a7816 */ /* 0x000fe4000000006a */
[C---:B------:R-:W-:Y:S02]  /*25c50*/  LOP3.LUT R126, R0.reuse, 0xff, RZ, 0xc0, !PT ;  /* 0x000000ff007e7812 */ /* 0x040fe400078ec0ff */
[----:B------:R-:W-:Y:S01]  /*25c60*/  LOP3.LUT R73, R0, 0xffff, RZ, 0xc0, !PT ;  /* 0x0000ffff00497812 */ /* 0x000fe200078ec0ff */
[----:B---3--:R1:W3:Y:S01]  /*25c70*/  LDL.S16 R232, [R1+0x114] ;  /* 0x0001140001e87983 */ /* 0x0082e20000100600 */
[----:B------:R-:W-:Y:S02]  /*25c80*/  ISETP.GE.U32.AND P3, PT, R241, R126, PT ;  /* 0x0000007ef100720c */ /* 0x000fe40003f66070 */
[----:B------:R-:W-:Y:S02]  /*25c90*/  SHF.R.U32.HI R73, RZ, 0x8, R73 ;  /* 0x00000008ff497819 */ /* 0x000fe40000011649 */
[----:B------:R-:W-:Y:S02]  /*25ca0*/  PRMT R148, R121, 0x7610, R148 ;  /* 0x0000761079947816 */ /* 0x000fe40000000094 */
[----:B------:R-:W-:Y:S02]  /*25cb0*/  LOP3.LUT R122, R73, 0xffff, RZ, 0xc0, !PT ;  /* 0x0000ffff497a7812 */ /* 0x000fe400078ec0ff */
[--C-:B------:R-:W-:Y:S02]  /*25cc0*/  SHF.R.U32.HI R73, RZ, 0x10, R0.reuse ;  /* 0x00000010ff497819 */ /* 0x100fe40000011600 */
[----:B------:R-:W-:Y:S02]  /*25cd0*/  ISETP.GE.U32.AND P4, PT, R241, R122, PT ;  /* 0x0000007af100720c */ /* 0x000fe40003f86070 */
[----:B------:R-:W-:Y:S01]  /*25ce0*/  LOP3.LUT R123, R73, 0xff, RZ, 0xc0, !PT ;  /* 0x000000ff497b7812 */ /* 0x000fe200078ec0ff */
[----:B------:R-:W-:Y:S01]  /*25cf0*/  HSET2.LE.AND R73, R134, R212, PT ;  /* 0x000000d486497233 */ /* 0x000fe20003803000 */
[----:B------:R-:W-:Y:S02]  /*25d00*/  SHF.R.U32.HI R121, RZ, 0x18, R0 ;  /* 0x00000018ff797819 */ /* 0x000fe40000011600 */
[----:B------:R-:W-:Y:S02]  /*25d10*/  PRMT R110, R111, 0x7632, R110 ;  /* 0x000076326f6e7816 */ /* 0x000fe4000000006e */
[----:B------:R-:W-:Y:S02]  /*25d20*/  LOP3.LUT R82, R82, R78, RZ, 0xc0, !PT ;  /* 0x0000004e52527212 */ /* 0x000fe400078ec0ff */
[----:B------:R-:W-:Y:S02]  /*25d30*/  LOP3.LUT R83, R83, R79, RZ, 0xc0, !PT ;  /* 0x0000004f53537212 */ /* 0x000fe400078ec0ff */
[----:B------:R-:W-:Y:S02]  /*25d40*/  LOP3.LUT R73, R73, R144, RZ, 0xc0, !PT ;  /* 0x0000009049497212 */ /* 0x000fe400078ec0ff */
[----:B------:R-:W-:Y:S02]  /*25d50*/  PRMT R227, R148, 0x7610, R227 ;  /* 0x0000761094e37816 */ /* 0x000fe400000000e3 */
[----:B------:R-:W-:Y:S02]  /*25d60*/  PRMT R234, R142, 0x7610, R234 ;  /* 0x000076108eea7816 */ /* 0x000fe400000000ea */
[----:B------:R-:W-:Y:S02]  /*25d70*/  F2FP.BF16.PACK_AB R0, R137, R140 ;  /* 0x0000008c8900723e */ /* 0x000fe400000010ff */
[C---:B------:R-:W-:Y:S02]  /*25d80*/  LOP3.LUT R134, R2.reuse, 0xff, RZ, 0xc0, !PT ;  /* 0x000000ff02867812 */ /* 0x040fe400078ec0ff */
[C---:B------:R-:W-:Y:S02]  /*25d90*/  LOP3.LUT R142, R2.reuse, 0xffff, RZ, 0xc0, !PT ;  /* 0x0000ffff028e7812 */ /* 0x040fe400078ec0ff */
[----:B------:R-:W-:Y:S02]  /*25da0*/  LOP3.LUT R144, R2, 0xff, RZ, 0xc0, !PT ;  /* 0x000000ff02907812 */ /* 0x000fe400078ec0ff */
[--C-:B------:R-:W-:Y:S02]  /*25db0*/  SHF.R.U32.HI R148, RZ, 0x10, R2.reuse ;  /* 0x00000010ff947819 */ /* 0x100fe40000011602 */
[----:B------:R-:W-:Y:S01]  /*25dc0*/  SHF.R.U32.HI R149, RZ, 0x18, R2 ;  /* 0x00000018ff957819 */ /* 0x000fe20000011602 */
[----:B--2---:R-:W-:Y:S05]  /*25dd0*/  @!P5 HFMA2.BF16_V2 R91, -RZ.H0_H0, RZ.H0_H0, -R105.H0_H0 ;  /* 0x200000ffff5bd231 */ /* 0x004fea0000340969 */
[----:B------:R-:W-:Y:S01]  /*25de0*/  PRMT R220, R91, 0x7610, R220 ;  /* 0x000076105bdc7816 */ /* 0x000fe200000000dc */
[----:B----4-:R-:W-:Y:S05]  /*25df0*/  @!P6 HFMA2.BF16_V2 R74, -RZ.H0_H0, RZ.H0_H0, -R104.H0_H0 ;  /* 0x200000ffff4ae231 */ /* 0x010fea0000340968 */
[----:B------:R-:W-:Y:S01]  /*25e00*/  PRMT R221, R74, 0x7610, R221 ;  /* 0x000076104add7816 */ /* 0x000fe200000000dd */
[----:B---3--:R-:W-:Y:S05]  /*25e10*/  @!P1 HFMA2.BF16_V2 R232, -RZ.H0_H0, RZ.H0_H0, -R103.H0_H0 ;  /* 0x200000ffffe89231 */ /* 0x008fea0000340967 */
[----:B------:R-:W-:Y:S01]  /*25e20*/  PRMT R222, R232, 0x7610, R222 ;  /* 0x00007610e8de7816 */ /* 0x000fe200000000de */
[----:B------:R2:W-:Y:S01]  /*25e30*/  @!P1 STL.S16 [R1+0x114], R232 ;  /* 0x000114e801009387 */ /* 0x0005e20000100600 */
[----:B------:R-:W-:Y:S03]  /*25e40*/  LOP3.LUT P1, RZ, R183, 0x8000000, RZ, 0xc0, !PT ;  /* 0x08000000b7ff7812 */ /* 0x000fe6000782c0ff */
[----:B------:R3:W-:Y:S01]  /*25e50*/  @!P6 STL.S16 [R1+0x110], R74 ;  /* 0x0001104a0100e387 */ /* 0x0007e20000100600 */
[C---:B------:R-:W-:Y:S03]  /*25e60*/  ISETP.GE.U32.AND P6, PT, R241.reuse, R121, PT ;  /* 0x00000079f100720c */ /* 0x040fe60003fc6070 */
[----:B------:R3:W-:Y:S01]  /*25e70*/  @!P5 STL.S16 [R1+0x10c], R91 ;  /* 0x00010c5b0100d387 */ /* 0x0007e20000100600 */
[----:B------:R-:W-:Y:S03]  /*25e80*/  ISETP.GE.U32.AND P5, PT, R241, R123, PT ;  /* 0x0000007bf100720c */ /* 0x000fe60003fa6070 */
[----:B------:R1:W4:Y:S04]  /*25e90*/  LDL.S16 R75, [R1+0x108] ;  /* 0x00010800014b7983 */ /* 0x0003280000100600 */
[----:B--2---:R1:W2:Y:S04]  /*25ea0*/  LDL.S16 R232, [R1+0x100] ;  /* 0x0001000001e87983 */ /* 0x0042a80000100600 */
[----:B---3--:R1:W3:Y:S04]  /*25eb0*/  LDL.S16 R74, [R1+0xf8] ;  /* 0x0000f800014a7983 */ /* 0x0082e80000100600 */
[----:B------:R1:W3:Y:S01]  /*25ec0*/  LDL.S16 R91, [R1+0xfc] ;  /* 0x0000fc00015b7983 */ /* 0x0002e20000100600 */
[----:B----4-:R-:W-:Y:S05]  /*25ed0*/  @!P2 HFMA2.BF16_V2 R75, -RZ.H0_H0, RZ.H0_H0, -R106.H0_H0 ;  /* 0x200000ffff4ba231 */ /* 0x010fea000034096a */
[----:B------:R-:W-:Y:S01]  /*25ee0*/  PRMT R219, R75, 0x7610, R219 ;  /* 0x000076104bdb7816 */ /* 0x000fe200000000db */
[----:B------:R4:W-:Y:S01]  /*25ef0*/  @!P2 STL.S16 [R1+0x108], R75 ;  /* 0x0001084b0100a387 */ /* 0x0009e20000100600 */
[----:B------:R-:W-:Y:S01]  /*25f00*/  LOP3.LUT P2, RZ, R183, 0x4000000, RZ, 0xc0, !PT ;  /* 0x04000000b7ff7812 */ /* 0x000fe2000784c0ff */
[----:B--2---:R-:W-:Y:S02]  /*25f10*/  @!P3 HFMA2.BF16_V2 R232, -RZ.H0_H0, RZ.H0_H0, -R107.H0_H0 ;  /* 0x200000ffffe8b231 */ /* 0x004fe4000034096b */
[----:B---3--:R-:W-:Y:S03]  /*25f20*/  @!P5 HFMA2.BF16_V2 R74, -RZ.H0_H0, RZ.H0_H0, -R111.H0_H0 ;  /* 0x200000ffff4ad231 */ /* 0x008fe6000034096f */
[----:B------:R-:W-:Y:S01]  /*25f30*/  PRMT R218, R232, 0x7610, R218 ;  /* 0x00007610e8da7816 */ /* 0x000fe200000000da */
[----:B------:R-:W-:Y:S01]  /*25f40*/  @!P4 HFMA2.BF16_V2 R91, -RZ.H0_H0, RZ.H0_H0, -R109.H0_H0 ;  /* 0x200000ffff5bc231 */ /* 0x000fe2000034096d */
[----:B------:R-:W-:Y:S04]  /*25f50*/  PRMT R216, R74, 0x7610, R216 ;  /* 0x000076104ad87816 */ /* 0x000fe800000000d8 */
[----:B------:R-:W-:Y:S01]  /*25f60*/  PRMT R217, R91, 0x7610, R217 ;  /* 0x000076105bd97816 */ /* 0x000fe200000000d9 */
[----:B----4-:R1:W2:Y:S04]  /*25f70*/  LDL.S16 R75, [R1+0xf4] ;  /* 0x0000f400014b7983 */ /* 0x0102a80000100600 */
[----:B------:R3:W-:Y:S01]  /*25f80*/  @!P3 STL.S16 [R1+0x100], R232 ;  /* 0x000100e80100b387 */ /* 0x0007e20000100600 */
[C---:B------:R-:W-:Y:S03]  /*25f90*/  LOP3.LUT P3, RZ, R183.reuse, 0x2000000, RZ, 0xc0, !PT ;  /* 0x02000000b7ff7812 */ /* 0x040fe6000786c0ff */
[----:B---3--:R1:W3:Y:S04]  /*25fa0*/  LDL.S16 R232, [R1+0x104] ;  /* 0x0001040001e87983 */ /* 0x0082e80000100600 */
[----:B------:R4:W-:Y:S01]  /*25fb0*/  @!P4 STL.S16 [R1+0xfc], R91 ;  /* 0x0000fc5b0100c387 */ /* 0x0009e20000100600 */
[----:B------:R-:W-:Y:S03]  /*25fc0*/  LOP3.LUT P4, RZ, R183, 0x1000000, RZ, 0xc0, !PT ;  /* 0x01000000b7ff7812 */ /* 0x000fe6000788c0ff */
[----:B------:R1:W-:Y:S01]  /*25fd0*/  @!P5 STL.S16 [R1+0xf8], R74 ;  /* 0x0000f84a0100d387 */ /* 0x0003e20000100600 */
[----:B------:R-:W-:Y:S01]  /*25fe0*/  ISETP.GE.U32.AND P5, PT, R241, R130, PT ;  /* 0x00000082f100720c */ /* 0x000fe20003fa6070 */
[----:B----4-:R-:W4:Y:S01]  /*25ff0*/  MUFU.EX2 R91, R235 ;  /* 0x000000eb005b7308 */ /* 0x010f220000000800 */
[--C-:B-1----:R-:W-:Y:S01]  /*26000*/  HSET2.LE.AND R74, R136, R212.reuse, PT ;  /* 0x000000d4884a7233 */ /* 0x102fe20003803000 */
[----:B------:R-:W-:Y:S04]  /*26010*/  LOP3.LUT R136, R2, 0xffff, RZ, 0xc0, !PT ;  /* 0x0000ffff02887812 */ /* 0x000fe800078ec0ff */
[----:B------:R-:W-:Y:S01]  /*26020*/  LOP3.LUT R74, R74, R80, RZ, 0xc0, !PT ;  /* 0x000000504a4a7212 */ /* 0x000fe200078ec0ff */
[----:B------:R-:W-:Y:S01]  /*26030*/  FADD.FTZ R80, R140, R124 ;  /* 0x0000007c8c507221 */ /* 0x000fe20000010000 */
[----:B------:R-:W-:Y:S02]  /*26040*/  LOP3.LUT R124, R115, UR7, R206, 0x96, !PT ;  /* 0x00000007737c7c12 */ /* 0x000fe4000f8e96ce */
[----:B------:R-:W-:Y:S01]  /*26050*/  MUFU.EX2 R3, R239 ;  /* 0x000000ef00037308 */ /* 0x000fe20000000800 */
[----:B------:R-:W-:Y:S01]  /*26060*/  SHF.R.U32.HI R140, RZ, 0x10, R114 ;  /* 0x00000010ff8c7819 */ /* 0x000fe20000011672 */
[----:B------:R-:W-:Y:S01]  /*26070*/  FADD.FTZ R205, R137, R80 ;  /* 0x0000005089cd7221 */ /* 0x000fe20000010000 */
[----:B------:R-:W-:Y:S01]  /*26080*/  SHF.R.U32.HI R137, RZ, 0x18, R2 ;  /* 0x00000018ff897819 */ /* 0x000fe20000011602 */
[----:B------:R-:W-:Y:S01]  /*26090*/  HSET2.LE.AND R80, R112, R212, PT ;  /* 0x000000d470507233 */ /* 0x000fe20003803000 */
[----:B------:R-:W-:Y:S04]  /*260a0*/  PRMT R112, R113, 0x7632, R112 ;  /* 0x0000763271707816 */ /* 0x000fe80000000070 */
[----:B------:R-:W-:Y:S02]  /*260b0*/  LOP3.LUT R80, R80, R145, RZ, 0xc0, !PT ;  /* 0x0000009150507212 */ /* 0x000fe400078ec0ff */
[----:B----4-:R-:W-:Y:S01]  /*260c0*/  F2FP.BF16.PACK_AB R200, R91, R81 ;  /* 0x000000515bc8723e */ /* 0x010fe200000010ff */
[----:B--2---:R-:W-:Y:S05]  /*260d0*/  @!P6 HFMA2.BF16_V2 R75, -RZ.H0_H0, RZ.H0_H0, -R110.H0_H0 ;  /* 0x200000ffff4be231 */ /* 0x004fea000034096e */
[----:B------:R-:W-:Y:S01]  /*260e0*/  PRMT R215, R75, 0x7610, R215 ;  /* 0x000076104bd77816 */ /* 0x000fe200000000d7 */
[----:B------:R1:W-:Y:S01]  /*260f0*/  @!P6 STL.S16 [R1+0xf4], R75 ;  /* 0x0000f44b0100e387 */ /* 0x0003e20000100600 */
[C---:B------:R-:W-:Y:S11]  /*26100*/  ISETP.GE.U32.AND P6, PT, R241.reuse, R202, PT ;  /* 0x000000caf100720c */ /* 0x040ff60003fc6070 */
[----:B------:R-:W-:Y:S02]  /*26110*/  @!UPT UIADD3 URZ, URZ, URZ, URZ ;  /* 0x0000003f3f3ff290 */ /* 0x000fe4000fffe03f */
[----:B------:R-:W-:Y:S02]  /*26120*/  @!P6 PRMT R86, R236, 0x5410, RZ ;  /* 0x00005410ec56e816 */ /* 0x000fe400000000ff */
[----:B------:R-:W-:Y:S02]  /*26130*/  ISETP.GE.U32.AND P6, PT, R241, R163, PT ;  /* 0x000000a3f100720c */ /* 0x000fe40003fc6070 */
[----:B------:R-:W-:Y:S01]  /*26140*/  MUFU.EX2 R163, R175 ;  /* 0x000000af00a37308 */ /* 0x000fe20000000800 */
[----:B------:R-:W-:Y:S01]  /*26150*/  STG.E.U16 [R156.64+0x12], R86 ;  /* 0x000012569c007986 */ /* 0x000fe2000c101522 */
[----:B---3--:R-:W-:Y:S02]  /*26160*/  @!P5 HFMA2.BF16_V2 R232, -RZ.H0_H0, RZ.H0_H0, -R113.H0_H0 ;  /* 0x200000ffffe8d231 */ /* 0x008fe40000340971 */
[--C-:B-1----:R-:W-:Y:S01]  /*26170*/  HSET2.LE.AND R75, R135, R212.reuse, PT ;  /* 0x000000d4874b7233 */ /* 0x102fe20003803000 */
[----:B------:R-:W-:Y:S02]  /*26180*/  SHF.R.U32.HI R135, RZ, 0x10, R2 ;  /* 0x00000010ff877819 */ /* 0x000fe40000011602 */
[----:B------:R-:W-:Y:S01]  /*26190*/  PRMT R2, R88, 0x5410, R87 ;  /* 0x0000541058027816 */ /* 0x000fe20000000057 */
[----:B------:R-:W-:Y:S01]  /*261a0*/  @!P5 STL.S16 [R1+0x104], R232 ;  /* 0x000104e80100d387 */ /* 0x000fe20000100600 */
[----:B------:R-:W-:Y:S01]  /*261b0*/  LOP3.LUT R75, R75, R77, RZ, 0xc0, !PT ;  /* 0x0000004d4b4b7212 */ /* 0x000fe200078ec0ff */
[----:B------:R-:W-:Y:S01]  /*261c0*/  FADD.FTZ R77, R81, R116 ;  /* 0x00000074514d7221 */ /* 0x000fe20000010000 */
[----:B------:R-:W-:Y:S01]  /*261d0*/  @!P6 PRMT R87, R231, 0x5410, RZ ;  /* 0x00005410e757e816 */ /* 0x000fe200000000ff */
[----:B------:R1:W2:Y:S01]  /*261e0*/  LDL.S16 R211, [R1+0x118] ;  /* 0x0001180001d37983 */ /* 0x0002a20000100600 */
[----:B------:R-:W-:Y:S01]  /*261f0*/  ISETP.GE.U32.AND P6, PT, R241, R151, PT ;  /* 0x00000097f100720c */ /* 0x000fe20003fc6070 */
[----:B------:R-:W-:Y:S01]  /*26200*/  FADD.FTZ R207, R91, R77 ;  /* 0x0000004d5bcf7221 */ /* 0x000fe20000010000 */
[----:B------:R-:W-:Y:S01]  /*26210*/  SHF.R.U32.HI R91, RZ, 0x8, R139 ;  /* 0x00000008ff5b7819 */ /* 0x000fe2000001168b */
[----:B------:R-:W3:Y:S01]  /*26220*/  LDSM.16.MT88.4 R76, [R169+0x6000] ;  /* 0x00600000a94c783b */ /* 0x000ee20000004200 */
[----:B------:R-:W-:Y:S01]  /*26230*/  LOP3.LUT R139, R114, 0xffff, RZ, 0xc0, !PT ;  /* 0x0000ffff728b7812 */ /* 0x000fe200078ec0ff */
[----:B------:R-:W-:Y:S01]  /*26240*/  HSET2.LE.AND R81, R108, R212, PT ;  /* 0x000000d46c517233 */ /* 0x000fe20003803000 */
[----:B------:R-:W-:Y:S01]  /*26250*/  PRMT R108, R90, 0x5410, R89 ;  /* 0x000054105a6c7816 */ /* 0x000fe20000000059 */
[----:B------:R-:W-:Y:S01]  /*26260*/  MUFU.EX2 R151, R168 ;  /* 0x000000a800977308 */ /* 0x000fe20000000800 */
[----:B------:R-:W-:Y:S02]  /*26270*/  PRMT R115, R85, 0x5410, R84 ;  /* 0x0000541055737816 */ /* 0x000fe40000000054 */
[----:B------:R-:W-:Y:S01]  /*26280*/  LOP3.LUT R81, R81, R143, RZ, 0xc0, !PT ;  /* 0x0000008f51517212 */ /* 0x000fe200078ec0ff */
[----:B------:R-:W-:Y:S01]  /*26290*/  STG.E.U16 [R152.64+0x22], R87 ;  /* 0x0000225798007986 */ /* 0x000fe2000c101522 */
[----:B------:R-:W-:Y:S02]  /*262a0*/  LOP3.LUT R91, R91, 0xffff, RZ, 0xc0, !PT ;  /* 0x0000ffff5b5b7812 */ /* 0x000fe400078ec0ff */
[----:B------:R-:W-:Y:S02]  /*262b0*/  @!P6 PRMT R90, R237, 0x5410, RZ ;  /* 0x00005410ed5ae816 */ /* 0x000fe400000000ff */
[C---:B------:R-:W-:Y:S02]  /*262c0*/  ISETP.GE.U32.AND P6, PT, R241.reuse, R150, PT ;  /* 0x00000096f100720c */ /* 0x040fe40003fc6070 */
[----:B------:R-:W-:Y:S01]  /*262d0*/  ISETP.GE.U32.AND P5, PT, R241, R91, PT ;  /* 0x0000005bf100720c */ /* 0x000fe20003fa6070 */
[----:B------:R-:W4:Y:S01]  /*262e0*/  MUFU.EX2 R150, R246 ;  /* 0x000000f600967308 */ /* 0x000f220000000800 */
[----:B------:R-:W-:Y:S02]  /*262f0*/  PRMT R116, R92, 0x5410, R93 ;  /* 0x000054105c747816 */ /* 0x000fe4000000005d */
[----:B------:R-:W-:Y:S02]  /*26300*/  @!P4 PRMT R93, R244, 0x5410, RZ ;  /* 0x00005410f45dc816 */ /* 0x000fe400000000ff */
[----:B------:R-:W-:Y:S02]  /*26310*/  LOP3.LUT R143, R114, 0xff, RZ, 0xc0, !PT ;  /* 0x000000ff728f7812 */ /* 0x000fe400078ec0ff */
[----:B------:R-:W-:Y:S02]  /*26320*/  PRMT R114, R96, 0x5410, R98 ;  /* 0x0000541060727816 */ /* 0x000fe40000000062 */
[----:B------:R-:W-:Y:S02]  /*26330*/  PRMT R214, R232, 0x7610, R214 ;  /* 0x00007610e8d67816 */ /* 0x000fe400000000d6 */
[----:B------:R-:W-:Y:S02]  /*26340*/  @!P6 PRMT R85, R226, 0x5410, RZ ;  /* 0x00005410e255e816 */ /* 0x000fe400000000ff */
[----:B------:R-:W-:Y:S01]  /*26350*/  LOP3.LUT P6, RZ, R183, 0x400000, RZ, 0xc0, !PT ;  /* 0x00400000b7ff7812 */ /* 0x000fe200078cc0ff */
[-C--:B---3--:R-:W-:Y:S01]  /*26360*/  HMMA.16816.F32.BF16 R4, R72, R76.reuse, R4 ;  /* 0x0000004c4804723c */ /* 0x088fe20000041804 */
[----:B----4-:R-:W-:Y:S11]  /*26370*/  FADD.FTZ R203, R150, R203 ;  /* 0x000000cb96cb7221 */ /* 0x010ff60000010000 */
[----:B------:R-:W-:Y:S02]  /*26380*/  @!P6 PRMT R84, R227, 0x5410, RZ ;  /* 0x00005410e354e816 */ /* 0x000fe400000000ff */
[----:B------:R-:W-:Y:S01]  /*26390*/  ISETP.GE.U32.AND P6, PT, R241, R132, PT ;  /* 0x00000084f100720c */ /* 0x000fe20003fc6070 */
[C---:B------:R-:W-:Y:S08]  /*263a0*/  HMMA.16816.F32.BF16 R8, R80.reuse, R76, R8 ;  /* 0x0000004c5008723c */ /* 0x040ff00000041808 */
[-C--:B------:R-:W-:Y:S08]  /*263b0*/  HMMA.16816.F32.BF16 R12, R80, R78.reuse, R12 ;  /* 0x0000004e500c723c */ /* 0x080ff0000004180c */
[C---:B------:R-:W-:Y:S01]  /*263c0*/  HMMA.16816.F32.BF16 R16, R72.reuse, R78, R16 ;  /* 0x0000004e4810723c */ /* 0x040fe20000041810 */
[----:B------:R-:W3:Y:S07]  /*263d0*/  LDSM.16.MT88.4 R76, [R172+0x6000] ;  /* 0x00600000ac4c783b */ /* 0x000eee0000004200 */
[-C--:B---3--:R-:W-:Y:S08]  /*263e0*/  HMMA.16816.F32.BF16 R20, R72, R76.reuse, R20 ;  /* 0x0000004c4814723c */ /* 0x088ff00000041814 */
[C---:B------:R-:W-:Y:S01]  /*263f0*/  HMMA.16816.F32.BF16 R24, R80.reuse, R76, R24 ;  /* 0x0000004c5018723c */ /* 0x040fe20000041818 */
[----:B------:R-:W3:Y:S07]  /*26400*/  MUFU.EX2 R76, R240 ;  /* 0x000000f0004c7308 */ /* 0x000eee0000000800 */
[-C--:B------:R-:W-:Y:S08]  /*26410*/  HMMA.16816.F32.BF16 R28, R80, R78.reuse, R28 ;  /* 0x0000004e501c723c */ /* 0x080ff0000004181c */
[C---:B------:R-:W-:Y:S01]  /*26420*/  HMMA.16816.F32.BF16 R32, R72.reuse, R78, R32 ;  /* 0x0000004e4820723c */ /* 0x040fe20000041820 */
[----:B---3--:R-:W-:Y:S03]  /*26430*/  F2FP.BF16.PACK_AB R145, R3, R76 ;  /* 0x0000004c0391723e */ /* 0x008fe600000010ff */
[----:B------:R-:W-:Y:S01]  /*26440*/  FADD.FTZ R77, R76, R146 ;  /* 0x000000924c4d7221 */ /* 0x000fe20000010000 */
[----:B------:R-:W-:Y:S01]  /*26450*/  LOP3.LUT R76, R159, 0xff, RZ, 0xc0, !PT ;  /* 0x000000ff9f4c7812 */ /* 0x000fe200078ec0ff */
[----:B------:R-:W-:Y:S02]  /*26460*/  MUFU.EX2 R146, R249 ;  /* 0x000000f900927308 */ /* 0x000fe40000000800 */
[----:B------:R-:W-:Y:S01]  /*26470*/  FADD.FTZ R206, R3, R77 ;  /* 0x0000004d03ce7221 */ /* 0x000fe20000010000 */
[----:B------:R-:W-:Y:S03]  /*26480*/  PRMT R3, R95, 0x5410, R94 ;  /* 0x000054105f037816 */ /* 0x000fe6000000005e */
[----:B------:R-:W-:Y:S02]  /*26490*/  @!P6 PRMT R94, R242, 0x5410, RZ ;  /* 0x00005410f25ee816 */ /* 0x000fe400000000ff */
[----:B------:R-:W-:Y:S02]  /*264a0*/  ISETP.GE.U32.AND P6, PT, R241, R117, PT ;  /* 0x00000075f100720c */ /* 0x000fe40003fc6070 */
[----:B------:R-:W-:Y:S02]  /*264b0*/  PRMT R117, R97, 0x5410, R99 ;  /* 0x0000541061757816 */ /* 0x000fe40000000063 */
[----:B------:R-:W-:Y:S02]  /*264c0*/  @!P3 PRMT R97, R228, 0x5410, RZ ;  /* 0x00005410e461b816 */ /* 0x000fe400000000ff */
[----:B------:R-:W-:Y:S02]  /*264d0*/  ISETP.GE.U32.AND P3, PT, R241, R76, PT ;  /* 0x0000004cf100720c */ /* 0x000fe40003f66070 */
[----:B------:R-:W-:Y:S02]  /*264e0*/  LOP3.LUT R76, R135, 0xff, RZ, 0xc0, !PT ;  /* 0x000000ff874c7812 */ /* 0x000fe400078ec0ff */
[----:B------:R-:W-:Y:S02]  /*264f0*/  @!P2 PRMT R99, R225, 0x5410, RZ ;  /* 0x00005410e163a816 */ /* 0x000fe400000000ff */
[----:B------:R-:W-:Y:S02]  /*26500*/  ISETP.GE.U32.AND P4, PT, R241, R76, PT ;  /* 0x0000004cf100720c */ /* 0x000fe40003f86070 */
[----:B------:R-:W-:Y:S02]  /*26510*/  SHF.R.U32.HI R76, RZ, 0x8, R136 ;  /* 0x00000008ff4c7819 */ /* 0x000fe40000011688 */
[----:B------:R-:W-:Y:S02]  /*26520*/  @!P6 PRMT R98, R229, 0x5410, RZ ;  /* 0x00005410e562e816 */ /* 0x000fe400000000ff */
[----:B------:R-:W-:Y:S02]  /*26530*/  LOP3.LUT R76, R76, 0xffff, RZ, 0xc0, !PT ;  /* 0x0000ffff4c4c7812 */ /* 0x000fe400078ec0ff */
[----:B------:R-:W-:Y:S02]  /*26540*/  ISETP.GE.U32.AND P6, PT, R241, R119, PT ;  /* 0x00000077f100720c */ /* 0x000fe40003fc6070 */
[----:B------:R-:W-:Y:S02]  /*26550*/  PRMT R119, R103, 0x5410, R104 ;  /* 0x0000541067777816 */ /* 0x000fe40000000068 */
[----:B------:R-:W-:Y:S09]  /*26560*/  ISETP.GE.U32.AND P2, PT, R241, R147, PT ;  /* 0x00000093f100720c */ /* 0x000ff20003f46070 */
[----:B------:R-:W-:Y:S02]  /*26570*/  @!P6 PRMT R104, R221, 0x5410, RZ ;  /* 0x00005410dd68e816 */ /* 0x000fe400000000ff */
[----:B------:R-:W-:Y:S02]  /*26580*/  ISETP.GE.U32.AND P6, PT, R241, R120, PT ;  /* 0x00000078f100720c */ /* 0x000fe40003fc6070 */
[----:B------:R-:W-:Y:S11]  /*26590*/  PRMT R120, R105, 0x5410, R106 ;  /* 0x0000541069787816 */ /* 0x000ff6000000006a */
[----:B------:R-:W-:Y:S02]  /*265a0*/  @!P6 PRMT R106, R219, 0x5410, RZ ;  /* 0x00005410db6ae816 */ /* 0x000fe400000000ff */
[----:B------:R-:W-:Y:S02]  /*265b0*/  ISETP.GE.U32.AND P6, PT, R241, R122, PT ;  /* 0x0000007af100720c */ /* 0x000fe40003fc6070 */
[----:B------:R-:W-:Y:S11]  /*265c0*/  PRMT R122, R107, 0x5410, R109 ;  /* 0x000054106b7a7816 */ /* 0x000ff6000000006d */
[----:B------:R-:W-:Y:S02]  /*265d0*/  @!P6 PRMT R109, R217, 0x5410, RZ ;  /* 0x00005410d96de816 */ /* 0x000fe400000000ff */
[----:B------:R-:W-:Y:S02]  /*265e0*/  ISETP.GE.U32.AND P6, PT, R241, R121, PT ;  /* 0x00000079f100720c */ /* 0x000fe40003fc6070 */
[----:B------:R-:W-:Y:S01]  /*265f0*/  PRMT R121, R113, 0x5410, R112 ;  /* 0x0000541071797816 */ /* 0x000fe20000000070 */
[----:B--2---:R-:W-:Y:S05]  /*26600*/  @!P5 HFMA2.BF16_V2 R211, -RZ.H0_H0, RZ.H0_H0, -R112.H0_H0 ;  /* 0x200000ffffd3d231 */ /* 0x004fea0000340970 */
[----:B------:R2:W-:Y:S01]  /*26610*/  @!P5 STL.S16 [R1+0x118], R211 ;  /* 0x000118d30100d387 */ /* 0x0005e20000100600 */
[----:B------:R-:W-:Y:S03]  /*26620*/  PRMT R213, R211, 0x7610, R213 ;  /* 0x00007610d3d57816 */ /* 0x000fe600000000d5 */
[----:B------:R1:W3:Y:S04]  /*26630*/  LDL.S16 R136, [R1+0x70] ;  /* 0x0000700001887983 */ /* 0x0002e80000100600 */
[----:B------:R1:W4:Y:S01]  /*26640*/  LDL.S16 R135, [R1+0x68] ;  /* 0x0000680001877983 */ /* 0x0003220000100600 */
[----:B--2---:R-:W-:Y:S04]  /*26650*/  IADD3 R211, P5, R152, -0x80, RZ ;  /* 0xffffff8098d37810 */ /* 0x004fe80007fbe0ff */
[----:B------:R-:W-:Y:S02]  /*26660*/  IADD3.X R210, R153, -0x1, RZ, P5, !PT ;  /* 0xffffffff99d27810 */ /* 0x000fe40002ffe4ff */
[----:B------:R-:W-:Y:S02]  /*26670*/  ISETP.GE.U32.AND P5, PT, R241, R164, PT ;  /* 0x000000a4f100720c */ /* 0x000fe40003fa6070 */
[----:B------:R-:W-:Y:S11]  /*26680*/  MUFU.EX2 R164, R176 ;  /* 0x000000b000a47308 */ /* 0x000ff60000000800 */
[----:B------:R-:W-:Y:S02]  /*26690*/  @!P5 PRMT R88, R233, 0x5410, RZ ;  /* 0x00005410e958d816 */ /* 0x000fe400000000ff */
[----:B------:R-:W-:Y:S01]  /*266a0*/  ISETP.GE.U32.AND P5, PT, R241, R158, PT ;  /* 0x0000009ef100720c */ /* 0x000fe20003fa6070 */
[----:B------:R-:W-:Y:S02]  /*266b0*/  IMAD.WIDE.U32 R158, R208, -0x2daee0ad, RZ ;  /* 0xd2511f53d09e7825 */ /* 0x000fe400078e00ff */
[----:B------:R2:W-:Y:S04]  /*266c0*/  STG.E.U16 [R152.64+0x20], R88 ;  /* 0x0000205898007986 */ /* 0x0005e8000c101522 */
[----:B------:R-:W-:Y:S06]  /*266d0*/  STG.E.U16 [R154.64+0x20], R90 ;  /* 0x0000205a9a007986 */ /* 0x000fec000c101522 */
[----:B------:R-:W-:Y:S02]  /*266e0*/  @!P5 PRMT R89, R234, 0x5410, RZ ;  /* 0x00005410ea59d816 */ /* 0x000fe400000000ff */
[----:B------:R-:W-:Y:S03]  /*266f0*/  LOP3.LUT P5, RZ, R183, 0x800000, RZ, 0xc0, !PT ;  /* 0x00800000b7ff7812 */ /* 0x000fe600078ac0ff */
[----:B------:R-:W-:Y:S04]  /*26700*/  STG.E.U16 [R154.64+0x22], R89 ;  /* 0x000022599a007986 */ /* 0x000fe8000c101522 */
[----:B------:R1:W-:Y:S04]  /*26710*/  STG.E.U16 [R160.64+0x1e], R85 ;  /* 0x00001e55a0007986 */ /* 0x0003e8000c101522 */
[----:B------:R1:W-:Y:S02]  /*26720*/  STG.E.U16 [R160.64+0x20], R84 ;  /* 0x00002054a0007986 */ /* 0x0003e4000c101522 */
[----:B------:R-:W-:Y:S02]  /*26730*/  @!P5 PRMT R92, R245, 0x5410, RZ ;  /* 0x00005410f55cd816 */ /* 0x000fe400000000ff */
[----:B------:R-:W-:Y:S01]  /*26740*/  ISETP.GE.U32.AND P5, PT, R241, R133, PT ;  /* 0x00000085f100720c */ /* 0x000fe20003fa6070 */
[----:B------:R1:W-:Y:S01]  /*26750*/  STG.E.U16 [R156.64+0x22], R93 ;  /* 0x0000225d9c007986 */ /* 0x0003e2000c101522 */
[----:B--2---:R-:W-:Y:S02]  /*26760*/  SHF.R.U32.HI R88, RZ, 0x8, R197 ;  /* 0x00000008ff587819 */ /* 0x004fe400000116c5 */
[----:B------:R-:W-:Y:S01]  /*26770*/  MUFU.EX2 R197, R251 ;  /* 0x000000fb00c57308 */ /* 0x000fe20000000800 */
[----:B------:R2:W2:Y:S04]  /*26780*/  LDL.S16 R133, [R1+0x60] ;  /* 0x0000600001857983 */ /* 0x0004a80000100600 */
[----:B------:R-:W-:Y:S04]  /*26790*/  STG.E.U16 [R156.64+0x20], R92 ;  /* 0x0000205c9c007986 */ /* 0x000fe8000c101522 */
[----:B------:R-:W-:Y:S01]  /*267a0*/  @!P5 PRMT R95, R243, 0x5410, RZ ;  /* 0x00005410f35fd816 */ /* 0x000fe200000000ff */
[----:B------:R1:W-:Y:S01]  /*267b0*/  STG.E.U16 [R152.64+0x32], R94 ;  /* 0x0000325e98007986 */ /* 0x0003e2000c101522 */
[----:B------:R-:W-:Y:S02]  /*267c0*/  ISETP.GE.U32.AND P5, PT, R241, R118, PT ;  /* 0x00000076f100720c */ /* 0x000fe40003fa6070 */
[----:B------:R-:W-:Y:S01]  /*267d0*/  PRMT R118, R100, 0x5410, R102 ;  /* 0x0000541064767816 */ /* 0x000fe20000000066 */
[----:B------:R1:W-:Y:S01]  /*267e0*/  STG.E.U16 [R152.64+0x30], R95 ;  /* 0x0000305f98007986 */ /* 0x0003e2000c101522 */
[----:B------:R-:W-:Y:S02]  /*267f0*/  @!P0 PRMT R102, R223, 0x5410, RZ ;  /* 0x00005410df668816 */ /* 0x000fe400000000ff */
[----:B------:R-:W-:Y:S01]  /*26800*/  ISETP.GE.U32.AND P0, PT, R241, R76, PT ;  /* 0x0000004cf100720c */ /* 0x000fe20003f06070 */
[----:B------:R-:W-:Y:S01]  /*26810*/  STG.E.U16 [R154.64+0x32], R98 ;  /* 0x000032629a007986 */ /* 0x000fe2000c101522 */
[----:B------:R-:W-:Y:S02]  /*26820*/  SHF.R.U32.HI R76, RZ, 0x8, R162 ;  /* 0x00000008ff4c7819 */ /* 0x000fe400000116a2 */
[----:B-1----:R-:W-:Y:S01]  /*26830*/  LOP3.LUT R85, R167, 0xff, RZ, 0xc0, !PT ;  /* 0x000000ffa7557812 */ /* 0x002fe200078ec0ff */
[----:B------:R-:W1:Y:S01]  /*26840*/  MUFU.EX2 R162, R174 ;  /* 0x000000ae00a27308 */ /* 0x000e620000000800 */
[----:B------:R-:W-:Y:S02]  /*26850*/  PRMT R165, R165, 0x5410, R76 ;  /* 0x00005410a5a57816 */ /* 0x000fe4000000004c */
[----:B------:R-:W-:Y:S01]  /*26860*/  @!P5 PRMT R96, R230, 0x5410, RZ ;  /* 0x00005410e660d816 */ /* 0x000fe200000000ff */
[----:B------:R-:W1:Y:S01]  /*26870*/  LDSM.16.MT88.4 R76, [R170+0x6000] ;  /* 0x00600000aa4c783b */ /* 0x000e620000004200 */
[----:B------:R-:W-:Y:S02]  /*26880*/  ISETP.GE.U32.AND P5, PT, R241, R128, PT ;  /* 0x00000080f100720c */ /* 0x000fe40003fa6070 */
[----:B------:R-:W-:Y:S02]  /*26890*/  SHF.R.U32.HI R84, RZ, 0x8, R142 ;  /* 0x00000008ff547819 */ /* 0x000fe4000001168e */
[----:B------:R-:W-:Y:S01]  /*268a0*/  PRMT R166, R85, 0x5410, R166 ;  /* 0x0000541055a67816 */ /* 0x000fe200000000a6 */
[----:B------:R-:W-:Y:S01]  /*268b0*/  MUFU.EX2 R167, R252 ;  /* 0x000000fc00a77308 */ /* 0x000fe20000000800 */
[----:B------:R-:W-:Y:S01]  /*268c0*/  PRMT R144, R144, 0x5410, R84 ;  /* 0x0000541090907816 */ /* 0x000fe20000000054 */
[----:B------:R-:W-:Y:S01]  /*268d0*/  STG.E.U16 [R154.64+0x30], R96 ;  /* 0x000030609a007986 */ /* 0x000fe2000c101522 */
[----:B------:R-:W-:Y:S02]  /*268e0*/  LOP3.LUT R89, R125, 0xff, RZ, 0xc0, !PT ;  /* 0x000000ff7d597812 */ /* 0x000fe400078ec0ff */
[----:B------:R-:W-:Y:S01]  /*268f0*/  @!P1 PRMT R100, R224, 0x5410, RZ ;  /* 0x00005410e0649816 */ /* 0x000fe200000000ff */
[----:B------:R-:W1:Y:S01]  /*26900*/  LDSM.16.MT88.4 R84, [R171+0x6000] ;  /* 0x00600000ab54783b */ /* 0x000e620000004200 */
[C---:B------:R-:W-:Y:S02]  /*26910*/  ISETP.GE.U32.AND P1, PT, R241.reuse, R134, PT ;  /* 0x00000086f100720c */ /* 0x040fe40003f26070 */
[----:B------:R-:W-:Y:S02]  /*26920*/  @!P5 PRMT R103, R222, 0x5410, RZ ;  /* 0x00005410de67d816 */ /* 0x000fe400000000ff */
[----:B------:R-:W-:Y:S02]  /*26930*/  ISETP.GE.U32.AND P5, PT, R241, R127, PT ;  /* 0x0000007ff100720c */ /* 0x000fe40003fa6070 */
[----:B------:R-:W-:Y:S01]  /*26940*/  PRMT R127, R201, 0x5410, R88 ;  /* 0x00005410c97f7816 */ /* 0x000fe20000000058 */
[----:B------:R1:W2:Y:S01]  /*26950*/  LDL.S16 R134, [R1+0x50] ;  /* 0x0000500001867983 */ /* 0x0002a20000100600 */
[C---:B------:R-:W-:Y:S02]  /*26960*/  PRMT R93, R200.reuse, 0x7610, R93 ;  /* 0x00007610c85d7816 */ /* 0x040fe4000000005d */
[----:B------:R-:W-:Y:S01]  /*26970*/  PRMT R94, R200, 0x7632, R94 ;  /* 0x00007632c85e7816 */ /* 0x000fe2000000005e */
[----:B------:R1:W-:Y:S02]  /*26980*/  STG.E.U16 [R160.64+0x2e], R97 ;  /* 0x00002e61a0007986 */ /* 0x0003e4000c101522 */
[----:B-1----:R-:W-:Y:S01]  /*26990*/  F2FP.BF16.PACK_AB R142, R162, R163 ;  /* 0x000000a3a28e723e */ /* 0x002fe200000010ff */
[----:B------:R-:W-:Y:S01]  /*269a0*/  FADD.FTZ R200, R146, R207 ;  /* 0x000000cf92c87221 */ /* 0x000fe20000010000 */
[----:B------:R-:W-:Y:S01]  /*269b0*/  PRMT R95, R93, 0x5410, R94 ;  /* 0x000054105d5f7816 */ /* 0x000fe2000000005e */
[----:B------:R-:W-:Y:S01]  /*269c0*/  STG.E.U16 [R160.64+0x30], R99 ;  /* 0x00003063a0007986 */ /* 0x000fe2000c101522 */
[----:B------:R-:W-:Y:S02]  /*269d0*/  F2FP.BF16.PACK_AB R146, R197, R146 ;  /* 0x00000092c592723e */ /* 0x000fe400000010ff */
[----:B------:R-:W-:Y:S01]  /*269e0*/  @!P5 PRMT R105, R220, 0x5410, RZ ;  /* 0x00005410dc69d816 */ /* 0x000fe200000000ff */
[----:B------:R-:W-:Y:S01]  /*269f0*/  STG.E.U16 [R156.64+0x30], R100 ;  /* 0x000030649c007986 */ /* 0x000fe2000c101522 */
[C---:B------:R-:W-:Y:S03]  /*26a00*/  ISETP.GE.U32.AND P5, PT, R241.reuse, R126, PT ;  /* 0x0000007ef100720c */ /* 0x040fe60003fa6070 */
[----:B------:R-:W-:Y:S01]  /*26a10*/  STG.E.U16 [R156.64+0x32], R102 ;  /* 0x000032669c007986 */ /* 0x000fe2000c101522 */
[-C--:B------:R-:W-:Y:S03]  /*26a20*/  HMMA.16816.F32.BF16 R36, R72, R76.reuse, R36 ;  /* 0x0000004c4824723c */ /* 0x080fe60000041824 */
[----:B------:R-:W-:Y:S04]  /*26a30*/  STG.E.U16 [R152.64+0x40], R103 ;  /* 0x0000406798007986 */ /* 0x000fe8000c101522 */
[----:B------:R-:W-:Y:S02]  /*26a40*/  STG.E.U16 [R152.64+0x42], R104 ;  /* 0x0000426898007986 */ /* 0x000fe4000c101522 */
[----:B------:R-:W-:Y:S02]  /*26a50*/  @!P5 PRMT R107, R218, 0x5410, RZ ;  /* 0x00005410da6bd816 */ /* 0x000fe400000000ff */
[----:B------:R-:W-:Y:S01]  /*26a60*/  ISETP.GE.U32.AND P5, PT, R241, R123, PT ;  /* 0x0000007bf100720c */ /* 0x000fe20003fa6070 */
[C---:B------:R-:W-:Y:S01]  /*26a70*/  HMMA.16816.F32.BF16 R40, R80.reuse, R76, R40 ;  /* 0x0000004c5028723c */ /* 0x040fe20000041828 */
[----:B------:R-:W-:Y:S01]  /*26a80*/  STG.E.U16 [R154.64+0x40], R105 ;  /* 0x000040699a007986 */ /* 0x000fe2000c101522 */
[----:B------:R-:W-:Y:S02]  /*26a90*/  PRMT R123, R111, 0x5410, R110 ;  /* 0x000054106f7b7816 */ /* 0x000fe4000000006e */
[----:B------:R-:W-:Y:S01]  /*26aa0*/  @!P6 PRMT R110, R215, 0x5410, RZ ;  /* 0x00005410d76ee816 */ /* 0x000fe200000000ff */
[----:B------:R-:W-:Y:S02]  /*26ab0*/  STG.E.U16 [R154.64+0x42], R106 ;  /* 0x0000426a9a007986 */ /* 0x000fe4000c101522 */
[----:B------:R-:W-:Y:S01]  /*26ac0*/  LOP3.LUT R76, R125, 0xffff, RZ, 0xc0, !PT ;  /* 0x0000ffff7d4c7812 */ /* 0x000fe200078ec0ff */
[-C--:B------:R-:W-:Y:S01]  /*26ad0*/  HMMA.16816.F32.BF16 R44, R80, R78.reuse, R44 ;  /* 0x0000004e502c723c */ /* 0x080fe2000004182c */
[----:B------:R-:W-:Y:S01]  /*26ae0*/  ISETP.GE.U32.AND P6, PT, R241, R91, PT ;  /* 0x0000005bf100720c */ /* 0x000fe20003fc6070 */
[----:B------:R-:W-:Y:S02]  /*26af0*/  STG.E.U16 [R160.64+0x3e], R107 ;  /* 0x00003e6ba0007986 */ /* 0x000fe4000c101522 */
[----:B------:R-:W-:Y:S02]  /*26b00*/  SHF.R.U32.HI R76, RZ, 0x8, R76 ;  /* 0x00000008ff4c7819 */ /* 0x000fe4000001164c */
[----:B------:R-:W-:Y:S01]  /*26b10*/  LOP3.LUT R77, R140, 0xff, RZ, 0xc0, !PT ;  /* 0x000000ff8c4d7812 */ /* 0x000fe200078ec0ff */
[----:B------:R-:W-:Y:S01]  /*26b20*/  STG.E.U16 [R160.64+0x40], R109 ;  /* 0x0000406da0007986 */ /* 0x000fe2000c101522 */
[----:B------:R-:W-:Y:S01]  /*26b30*/  PRMT R126, R89, 0x5410, R76 ;  /* 0x00005410597e7816 */ /* 0x000fe2000000004c */
[C---:B------:R-:W-:Y:S02]  /*26b40*/  HMMA.16816.F32.BF16 R48, R72.reuse, R78, R48 ;  /* 0x0000004e4830723c */ /* 0x040fe40000041830 */
[----:B------:R-:W1:Y:S01]  /*26b50*/  LDSM.16.MT88.4 R88, [R169+0x6800] ;  /* 0x00680000a958783b */ /* 0x000e620000004200 */
[--C-:B------:R-:W-:Y:S02]  /*26b60*/  SHF.R.U32.HI R76, RZ, 0x10, R125.reuse ;  /* 0x00000010ff4c7819 */ /* 0x100fe4000001167d */
[----:B------:R-:W-:Y:S02]  /*26b70*/  SHF.R.U32.HI R125, RZ, 0x18, R125 ;  /* 0x00000018ff7d7819 */ /* 0x000fe4000001167d */
[----:B------:R-:W-:Y:S01]  /*26b80*/  LOP3.LUT R76, R76, 0xff, RZ, 0xc0, !PT ;  /* 0x000000ff4c4c7812 */ /* 0x000fe200078ec0ff */
[-C--:B------:R-:W-:Y:S01]  /*26b90*/  HMMA.16816.F32.BF16 R52, R72, R84.reuse, R52 ;  /* 0x000000544834723c */ /* 0x080fe20000041834 */
[----:B------:R-:W-:Y:S01]  /*26ba0*/  LOP3.LUT R79, R198, 0xff, RZ, 0xc0, !PT ;  /* 0x000000ffc64f7812 */ /* 0x000fe200078ec0ff */
[----:B------:R-:W-:Y:S01]  /*26bb0*/  STG.E.U16 [R156.64+0x42], R110 ;  /* 0x0000426e9c007986 */ /* 0x000fe2000c101522 */
[----:B------:R-:W-:Y:S01]  /*26bc0*/  MUFU.EX2 R198, R250 ;  /* 0x000000fa00c67308 */ /* 0x000fe20000000800 */
[----:B------:R-:W-:Y:S02]  /*26bd0*/  SHF.R.U32.HI R78, RZ, 0x8, R139 ;  /* 0x00000008ff4e7819 */ /* 0x000fe4000001168b */
[----:B------:R-:W-:Y:S02]  /*26be0*/  PRMT R132, R77, 0x5410, R141 ;  /* 0x000054104d847816 */ /* 0x000fe4000000008d */
[----:B------:R-:W-:Y:S01]  /*26bf0*/  PRMT R125, R76, 0x5410, R125 ;  /* 0x000054104c7d7816 */ /* 0x000fe2000000007d */
[C---:B------:R-:W-:Y:S03]  /*26c00*/  HMMA.16816.F32.BF16 R56, R80.reuse, R84, R56 ;  /* 0x000000545038723c */ /* 0x040fe60000041838 */
[----:B------:R-:W-:Y:S02]  /*26c10*/  LOP3.LUT R76, R124, 0xffff, RZ, 0xc0, !PT ;  /* 0x0000ffff7c4c7812 */ /* 0x000fe400078ec0ff */
[----:B------:R-:W-:Y:S02]  /*26c20*/  SHF.R.U32.HI R77, RZ, 0x10, R124 ;  /* 0x00000010ff4d7819 */ /* 0x000fe4000001167c */
[----:B------:R-:W-:Y:S01]  /*26c30*/  PRMT R128, R79, 0x5410, R199 ;  /* 0x000054104f807816 */ /* 0x000fe200000000c7 */
[-C--:B------:R-:W-:Y:S01]  /*26c40*/  HMMA.16816.F32.BF16 R60, R80, R86.reuse, R60 ;  /* 0x00000056503c723c */ /* 0x080fe2000004183c */
[----:B------:R-:W-:Y:S01]  /*26c50*/  @!P5 PRMT R111, R216, 0x5410, RZ ;  /* 0x00005410d86fd816 */ /* 0x000fe200000000ff */
[----:B------:R-:W1:Y:S01]  /*26c60*/  MUFU.EX2 R199, R247 ;  /* 0x000000f700c77308 */ /* 0x000e620000000800 */
[----:B------:R-:W-:Y:S02]  /*26c70*/  ISETP.GE.U32.AND P5, PT, R241, R130, PT ;  /* 0x00000082f100720c */ /* 0x000fe40003fa6070 */
[----:B------:R-:W-:Y:S01]  /*26c80*/  PRMT R130, R143, 0x5410, R78 ;  /* 0x000054108f827816 */ /* 0x000fe2000000004e */
[----:B------:R-:W-:Y:S01]  /*26c90*/  STG.E.U16 [R156.64+0x40], R111 ;  /* 0x0000406f9c007986 */ /* 0x000fe2000c101522 */
[----:B------:R-:W-:Y:S01]  /*26ca0*/  LOP3.LUT R79, R124, 0xff, RZ, 0xc0, !PT ;  /* 0x000000ff7c4f7812 */ /* 0x000fe200078ec0ff */
[----:B------:R-:W-:Y:S01]  /*26cb0*/  HMMA.16816.F32.BF16 R64, R72, R86, R64 ;  /* 0x000000564840723c */ /* 0x000fe20000041840 */
[----:B------:R-:W-:Y:S01]  /*26cc0*/  SHF.R.U32.HI R124, RZ, 0x18, R124 ;  /* 0x00000018ff7c7819 */ /* 0x000fe2000001167c */
[----:B------:R-:W1:Y:S02]  /*26cd0*/  LDSM.16.MT88.4 R72, [R172+0x6800] ;  /* 0x00680000ac48783b */ /* 0x000e640000004200 */
[----:B------:R-:W-:Y:S01]  /*26ce0*/  SHF.R.U32.HI R78, RZ, 0x8, R76 ;  /* 0x00000008ff4e7819 */ /* 0x000fe2000001164c */
[--C-:B------:R-:W-:Y:S01]  /*26cf0*/  HSET2.LE.AND R82, R130, R212.reuse, PT ;  /* 0x000000d482527233 */ /* 0x100fe20003803000 */
[----:B------:R-:W-:Y:S01]  /*26d00*/  LOP3.LUT R77, R77, 0xff, RZ, 0xc0, !PT ;  /* 0x000000ff4d4d7812 */ /* 0x000fe200078ec0ff */
[--C-:B------:R-:W-:Y:S01]  /*26d10*/  HSET2.LE.AND R83, R132, R212.reuse, PT ;  /* 0x000000d484537233 */ /* 0x100fe20003803000 */
[----:B------:R-:W-:Y:S01]  /*26d20*/  PRMT R84, R79, 0x5410, R78 ;  /* 0x000054104f547816 */ /* 0x000fe2000000004e */
[--C-:B------:R-:W-:Y:S03]  /*26d30*/  HSET2.LE.AND R78, R127, R212.reuse, PT ;  /* 0x000000d47f4e7233 */ /* 0x100fe60003803000 */
[----:B------:R-:W-:Y:S01]  /*26d40*/  PRMT R124, R77, 0x5410, R124 ;  /* 0x000054104d7c7816 */ /* 0x000fe2000000007c */
[--C-:B------:R-:W-:Y:S01]  /*26d50*/  HSET2.LE.AND R79, R128, R212.reuse, PT ;  /* 0x000000d4804f7233 */ /* 0x100fe20003803000 */
[----:B------:R-:W-:Y:S01]  /*26d60*/  LOP3.LUT R78, R78, R3, RZ, 0xc0, !PT ;  /* 0x000000034e4e7212 */ /* 0x000fe200078ec0ff */
[--C-:B------:R-:W-:Y:S01]  /*26d70*/  HSET2.LE.AND R76, R126, R212.reuse, PT ;  /* 0x000000d47e4c7233 */ /* 0x100fe20003803000 */
[----:B------:R-:W-:Y:S01]  /*26d80*/  LOP3.LUT R82, R82, R117, RZ, 0xc0, !PT ;  /* 0x0000007552527212 */ /* 0x000fe200078ec0ff */
[--C-:B------:R-:W-:Y:S01]  /*26d90*/  HSET2.LE.AND R77, R125, R212.reuse, PT ;  /* 0x000000d47d4d7233 */ /* 0x100fe20003803000 */
[----:B------:R-:W-:Y:S01]  /*26da0*/  LOP3.LUT R79, R79, R114, RZ, 0xc0, !PT ;  /* 0x000000724f4f7212 */ /* 0x000fe200078ec0ff */
[--C-:B------:R-:W-:Y:S01]  /*26db0*/  HSET2.LE.AND R81, R124, R212.reuse, PT ;  /* 0x000000d47c517233 */ /* 0x100fe20003803000 */
[----:B------:R-:W-:Y:S01]  /*26dc0*/  LOP3.LUT R76, R76, R2, RZ, 0xc0, !PT ;  /* 0x000000024c4c7212 */ /* 0x000fe200078ec0ff */
[----:B------:R-:W-:Y:S01]  /*26dd0*/  HSET2.LE.AND R80, R84, R212, PT ;  /* 0x000000d454507233 */ /* 0x000fe20003803000 */
[----:B------:R-:W-:Y:S02]  /*26de0*/  LOP3.LUT R77, R77, R108, RZ, 0xc0, !PT ;  /* 0x0000006c4d4d7212 */ /* 0x000fe400078ec0ff */
[----:B------:R-:W-:Y:S02]  /*26df0*/  @!P6 PRMT R112, R213, 0x5410, RZ ;  /* 0x00005410d570e816 */ /* 0x000fe400000000ff */
[----:B------:R-:W-:Y:S02]  /*26e00*/  LOP3.LUT R86, R131, 0xff, RZ, 0xc0, !PT ;  /* 0x000000ff83567812 */ /* 0x000fe400078ec0ff */
[----:B------:R-:W-:Y:S01]  /*26e10*/  LOP3.LUT R97, R159, UR7, R204, 0x96, !PT ;  /* 0x000000079f617c12 */ /* 0x000fe2000f8e96cc */
[-C--:B-1----:R-:W-:Y:S01]  /*26e20*/  HMMA.16816.F32.BF16 R4, R76, R88.reuse, R4 ;  /* 0x000000584c04723c */ /* 0x082fe20000041804 */
[----:B------:R-:W-:Y:S01]  /*26e30*/  STG.E.U16 [R152.64+0x52], R112 ;  /* 0x0000527098007986 */ /* 0x000fe2000c101522 */
[----:B------:R-:W-:Y:S02]  /*26e40*/  LOP3.LUT R80, R80, R115, RZ, 0xc0, !PT ;  /* 0x0000007350507212 */ /* 0x000fe400078ec0ff */
[----:B------:R-:W-:Y:S01]  /*26e50*/  LOP3.LUT R81, R81, R116, RZ, 0xc0, !PT ;  /* 0x0000007451517212 */ /* 0x000fe200078ec0ff */
[----:B------:R-:W-:Y:S01]  /*26e60*/  IMAD.WIDE.U32 R116, R209, -0x2daee0ad, RZ ;  /* 0xd2511f53d1747825 */ /* 0x000fe200078e00ff */
[----:B------:R-:W-:Y:S02]  /*26e70*/  LOP3.LUT R83, R83, R118, RZ, 0xc0, !PT ;  /* 0x0000007653537212 */ /* 0x000fe400078ec0ff */
[----:B------:R-:W-:Y:S02]  /*26e80*/  @!P5 PRMT R113, R214, 0x5410, RZ ;  /* 0x00005410d671d816 */ /* 0x000fe400000000ff */
[----:B------:R-:W-:Y:S02]  /*26e90*/  ISETP.GE.U32.AND P5, PT, R241, R137, PT ;  /* 0x00000089f100720c */ /* 0x000fe40003fa6070 */
[----:B------:R-:W-:Y:S01]  /*26ea0*/  LOP3.LUT R92, R117, UR7, R138, 0x96, !PT ;  /* 0x00000007755c7c12 */ /* 0x000fe2000f8e968a */
[C---:B------:R-:W-:Y:S01]  /*26eb0*/  HMMA.16816.F32.BF16 R8, R80.reuse, R88, R8 ;  /* 0x000000585008723c */ /* 0x040fe20000041808 */
[----:B------:R-:W-:Y:S01]  /*26ec0*/  STG.E.U16 [R152.64+0x50], R113 ;  /* 0x0000507198007986 */ /* 0x000fe2000c101522 */
[----:B------:R-:W-:Y:S02]  /*26ed0*/  LOP3.LUT R2, R148, 0xff, RZ, 0xc0, !PT ;  /* 0x000000ff94027812 */ /* 0x000fe400078ec0ff */
[C---:B------:R-:W-:Y:S01]  /*26ee0*/  PRMT R3, R101.reuse, 0x7632, R3 ;  /* 0x0000763265037816 */ /* 0x040fe20000000003 */
[----:B------:R-:W1:Y:S01]  /*26ef0*/  MUFU.EX2 R148, R248 ;  /* 0x000000f800947308 */ /* 0x000e620000000800 */
[----:B------:R-:W-:Y:S02]  /*26f00*/  PRMT R126, R2, 0x5410, R149 ;  /* 0x00005410027e7816 */ /* 0x000fe40000000095 */
[C---:B------:R-:W-:Y:S01]  /*26f10*/  LOP3.LUT R84, R92.reuse, 0xffff, RZ, 0xc0, !PT ;  /* 0x0000ffff5c547812 */ /* 0x040fe200078ec0ff */
[-C--:B------:R-:W-:Y:S03]  /*26f20*/  HMMA.16816.F32.BF16 R12, R80, R90.reuse, R12 ;  /* 0x0000005a500c723c */ /* 0x080fe6000004180c */
[----:B------:R-:W-:Y:S02]  /*26f30*/  SHF.R.U32.HI R84, RZ, 0x8, R84 ;  /* 0x00000008ff547819 */ /* 0x000fe40000011654 */
[----:B------:R-:W-:Y:S02]  /*26f40*/  PRMT R114, R101, 0x5410, R3 ;  /* 0x0000541065727816 */ /* 0x000fe40000000003 */
[--C-:B------:R-:W-:Y:S01]  /*26f50*/  SHF.R.U32.HI R88, RZ, 0x18, R92.reuse ;  /* 0x00000018ff587819 */ /* 0x100fe2000001165c */
[C---:B------:R-:W-:Y:S01]  /*26f60*/  HMMA.16816.F32.BF16 R16, R76.reuse, R90, R16 ;  /* 0x0000005a4c10723c */ /* 0x040fe20000041810 */
[----:B------:R-:W-:Y:S03]  /*26f70*/  LOP3.LUT R124, R92, 0xff, RZ, 0xc0, !PT ;  /* 0x000000ff5c7c7812 */ /* 0x000fe600078ec0ff */
[----:B------:R-:W-:Y:S02]  /*26f80*/  SHF.R.U32.HI R92, RZ, 0x10, R92 ;  /* 0x00000010ff5c7819 */ /* 0x000fe4000001165c */
[----:B------:R-:W-:Y:S02]  /*26f90*/  PRMT R108, R145, 0x7632, R108 ;  /* 0x00007632916c7816 */ /* 0x000fe4000000006c */
[-C--:B------:R-:W-:Y:S01]  /*26fa0*/  HMMA.16816.F32.BF16 R20, R76, R72.reuse, R20 ;  /* 0x000000484c14723c */ /* 0x080fe20000041814 */
[----:B------:R-:W-:Y:S03]  /*26fb0*/  F2FP.BF16.PACK_AB R150, R199, R150 ;  /* 0x00000096c796723e */ /* 0x000fe600000010ff */
[----:B------:R-:W-:Y:S01]  /*26fc0*/  LOP3.LUT R91, R129, 0xff, RZ, 0xc0, !PT ;  /* 0x000000ff815b7812 */ /* 0x000fe200078ec0ff */
[----:B-1----:R-:W-:Y:S01]  /*26fd0*/  FADD.FTZ R201, R148, R205 ;  /* 0x000000cd94c97221 */ /* 0x002fe20000010000 */
[----:B------:R-:W-:Y:S02]  /*26fe0*/  PRMT R149, R150, 0x7632, R149 ;  /* 0x0000763296957816 */ /* 0x000fe40000000095 */
[C---:B------:R-:W-:Y:S01]  /*26ff0*/  HMMA.16816.F32.BF16 R24, R80.reuse, R72, R24 ;  /* 0x000000485018723c */ /* 0x040fe20000041818 */
[----:B------:R-:W-:Y:S03]  /*27000*/  F2FP.BF16.PACK_AB R148, R198, R148 ;  /* 0x00000094c694723e */ /* 0x000fe600000010ff */
[----:B------:R-:W-:Y:S02]  /*27010*/  SHF.R.U32.HI R99, RZ, 0x18, R129 ;  /* 0x00000018ff637819 */ /* 0x000fe40000011681 */
[----:B------:R-:W-:Y:S02]  /*27020*/  PRMT R147, R148, 0x7632, R147 ;  /* 0x0000763294937816 */ /* 0x000fe40000000093 */
[----:B------:R-:W-:Y:S01]  /*27030*/  LOP3.LUT R72, R92, 0xff, RZ, 0xc0, !PT ;  /* 0x000000ff5c487812 */ /* 0x000fe200078ec0ff */
[-C--:B------:R-:W-:Y:S03]  /*27040*/  HMMA.16816.F32.BF16 R28, R80, R74.reuse, R28 ;  /* 0x0000004a501c723c */ /* 0x080fe6000004181c */
[----:B------:R-:W-:Y:S02]  /*27050*/  SHF.R.U32.HI R92, RZ, 0x18, R131 ;  /* 0x00000018ff5c7819 */ /* 0x000fe40000011683 */
[----:B------:R-:W-:Y:S02]  /*27060*/  LOP3.LUT R104, R116, 0xff, RZ, 0xc0, !PT ;  /* 0x000000ff74687812 */ /* 0x000fe400078ec0ff */
[----:B------:R-:W-:Y:S01]  /*27070*/  LOP3.LUT R115, R117, UR7, R138, 0x96, !PT ;  /* 0x0000000775737c12 */ /* 0x000fe2000f8e968a */
[C---:B------:R-:W-:Y:S01]  /*27080*/  HMMA.16816.F32.BF16 R32, R76.reuse, R74, R32 ;  /* 0x0000004a4c20723c */ /* 0x040fe20000041820 */
[----:B------:R-:W-:Y:S03]  /*27090*/  SHF.R.U32.HI R102, RZ, 0x10, R116 ;  /* 0x00000010ff667819 */ /* 0x000fe60000011674 */
[----:B------:R-:W-:Y:S01]  /*270a0*/  PRMT R141, R142, 0x7632, R141 ;  /* 0x000076328e8d7816 */ /* 0x000fe2000000008d */
[----:B---3--:R-:W-:Y:S05]  /*270b0*/  @!P3 HFMA2.BF16_V2 R136, -RZ.H0_H0, RZ.H0_H0, -R101.H0_H0 ;  /* 0x200000ffff88b231 */ /* 0x008fea0000340965 */
[----:B------:R-:W-:Y:S02]  /*270c0*/  @!P3 STL.S16 [R1+0x70], R136 ;  /* 0x000070880100b387 */ /* 0x000fe40000100600 */
[----:B----4-:R-:W-:Y:S01]  /*270d0*/  @!P2 HFMA2.BF16_V2 R135, -RZ.H0_H0, RZ.H0_H0, -R3.H0_H0 ;  /* 0x200000ffff87a231 */ /* 0x010fe20000340903 */
[----:B------:R-:W-:Y:S01]  /*270e0*/  PRMT R2, R136, 0x7610, R2 ;  /* 0x0000761088027816 */ /* 0x000fe20000000002 */
[----:B------:R1:W3:Y:S03]  /*270f0*/  LDL.S16 R89, [R1+0x5c] ;  /* 0x00005c0001597983 */ /* 0x0002e60000100600 */
[----:B------:R-:W-:Y:S01]  /*27100*/  @!P3 PRMT R101, R2, 0x5410, RZ ;  /* 0x000054100265b816 */ /* 0x000fe200000000ff */
[----:B------:R-:W-:Y:S01]  /*27110*/  @!P2 STL.S16 [R1+0x68], R135 ;  /* 0x000068870100a387 */ /* 0x000fe20000100600 */
[----:B------:R-:W-:Y:S02]  /*27120*/  LOP3.LUT R2, R131, 0xffff, RZ, 0xc0, !PT ;  /* 0x0000ffff83027812 */ /* 0x000fe400078ec0ff */
[----:B------:R-:W-:Y:S01]  /*27130*/  ISETP.GE.U32.AND P3, PT, R241, R88, PT ;  /* 0x00000058f100720c */ /* 0x000fe20003f66070 */
[----:B------:R-:W-:Y:S01]  /*27140*/  STG.E.U16 [R154.64+0x50], R101 ;  /* 0x000050659a007986 */ /* 0x000fe2000c101522 */
[----:B------:R-:W-:Y:S02]  /*27150*/  SHF.R.U32.HI R85, RZ, 0x8, R2 ;  /* 0x00000008ff557819 */ /* 0x000fe40000011602 */
[----:B------:R-:W-:Y:S02]  /*27160*/  LOP3.LUT R2, R84, 0xffff, RZ, 0xc0, !PT ;  /* 0x0000ffff54027812 */ /* 0x000fe400078ec0ff */
[----:B------:R-:W-:Y:S02]  /*27170*/  PRMT R87, R135, 0x7610, R87 ;  /* 0x0000761087577816 */ /* 0x000fe40000000057 */
[----:B------:R-:W-:Y:S02]  /*27180*/  ISETP.GE.U32.AND P6, PT, R241, R2, PT ;  /* 0x00000002f100720c */ /* 0x000fe40003fc6070 */
[----:B------:R-:W-:Y:S02]  /*27190*/  PRMT R2, R0, 0x7632, R2 ;  /* 0x0000763200027816 */ /* 0x000fe40000000002 */
[----:B------:R-:W-:Y:S02]  /*271a0*/  PRMT R125, R86, 0x5410, R85 ;  /* 0x00005410567d7816 */ /* 0x000fe40000000055 */
[----:B------:R-:W-:Y:S02]  /*271b0*/  @!P2 PRMT R3, R87, 0x5410, RZ ;  /* 0x000054105703a816 */ /* 0x000fe400000000ff */
[----:B------:R-:W4:Y:S01]  /*271c0*/  LDSM.16.MT88.4 R84, [R170+0x6800] ;  /* 0x00680000aa54783b */ /* 0x000f220000004200 */
[----:B------:R-:W-:Y:S07]  /*271d0*/  PRMT R96, R0, 0x5410, R2 ;  /* 0x0000541000607816 */ /* 0x000fee0000000002 */
[----:B------:R-:W-:Y:S01]  /*271e0*/  STG.E.U16 [R154.64+0x52], R3 ;  /* 0x000052039a007986 */ /* 0x000fe2000c101522 */
[-C--:B----4-:R-:W-:Y:S01]  /*271f0*/  HMMA.16816.F32.BF16 R36, R76, R84.reuse, R36 ;  /* 0x000000544c24723c */ /* 0x090fe20000041824 */
[----:B--2---:R-:W-:Y:S07]  /*27200*/  @!P0 HFMA2.BF16_V2 R133, -RZ.H0_H0, RZ.H0_H0, -R2.H0_H0 ;  /* 0x200000ffff858231 */ /* 0x004fee0000340902 */
[C---:B------:R-:W-:Y:S01]  /*27210*/  HMMA.16816.F32.BF16 R40, R80.reuse, R84, R40 ;  /* 0x000000545028723c */ /* 0x040fe20000041828 */
[----:B------:R-:W-:Y:S06]  /*27220*/  PRMT R88, R133, 0x7610, R88 ;  /* 0x0000761085587816 */ /* 0x000fec0000000058 */
[----:B------:R-:W-:Y:S01]  /*27230*/  SHF.R.U32.HI R84, RZ, 0x18, R97 ;  /* 0x00000018ff547819 */ /* 0x000fe20000011661 */
[-C--:B------:R-:W-:Y:S01]  /*27240*/  HMMA.16816.F32.BF16 R44, R80, R86.reuse, R44 ;  /* 0x00000056502c723c */ /* 0x080fe2000004182c */
[----:B------:R-:W-:Y:S03]  /*27250*/  @!P0 PRMT R2, R88, 0x5410, RZ ;  /* 0x0000541058028816 */ /* 0x000fe600000000ff */
[----:B------:R-:W-:Y:S02]  /*27260*/  LOP3.LUT R88, R129, 0xffff, RZ, 0xc0, !PT ;  /* 0x0000ffff81587812 */ /* 0x000fe400078ec0ff */
[----:B------:R-:W-:Y:S02]  /*27270*/  STG.E.U16 [R160.64+0x50], R2 ;  /* 0x00005002a0007986 */ /* 0x000fe4000c101522 */
[C---:B------:R-:W-:Y:S01]  /*27280*/  HMMA.16816.F32.BF16 R48, R76.reuse, R86, R48 ;  /* 0x000000564c30723c */ /* 0x040fe20000041830 */
[----:B------:R-:W-:Y:S04]  /*27290*/  SHF.R.U32.HI R88, RZ, 0x8, R88 ;  /* 0x00000008ff587819 */ /* 0x000fe80000011658 */
[----:B------:R-:W-:Y:S02]  /*272a0*/  PRMT R118, R91, 0x5410, R88 ;  /* 0x000054105b767816 */ /* 0x000fe40000000058 */
[----:B------:R-:W-:Y:S02]  /*272b0*/  HSET2.LE.AND R87, R166, R212, PT ;  /* 0x000000d4a6577233 */ /* 0x000fe40003803000 */
[----:B------:R-:W2:Y:S03]  /*272c0*/  MUFU.EX2 R166, R178 ;  /* 0x000000b200a67308 */ /* 0x000ea60000000800 */
[----:B------:R-:W-:Y:S01]  /*272d0*/  LOP3.LUT R87, R87, R114, RZ, 0xc0, !PT ;  /* 0x0000007257577212 */ /* 0x000fe200078ec0ff */
[----:B------:R-:W-:Y:S05]  /*272e0*/  @!P1 HFMA2.BF16_V2 R134, -RZ.H0_H0, RZ.H0_H0, -R0.H0_H0 ;  /* 0x200000ffff869231 */ /* 0x000fea0000340900 */
[----:B------:R-:W-:Y:S01]  /*272f0*/  @!P1 STL.S16 [R1+0x50], R134 ;  /* 0x0000508601009387 */ /* 0x000fe20000100600 */
[----:B------:R-:W-:Y:S03]  /*27300*/  PRMT R90, R134, 0x7610, R90 ;  /* 0x00007610865a7816 */ /* 0x000fe6000000005a */
[----:B------:R4:W-:Y:S01]  /*27310*/  @!P0 STL.S16 [R1+0x60], R133 ;  /* 0x0000608501008387 */ /* 0x0009e20000100600 */
[----:B------:R-:W-:Y:S02]  /*27320*/  ISETP.GE.U32.AND P0, PT, R241, R72, PT ;  /* 0x00000048f100720c */ /* 0x000fe40003f06070 */
[----:B------:R-:W-:Y:S02]  /*27330*/  LOP3.LUT R72, R97, 0xff, RZ, 0xc0, !PT ;  /* 0x000000ff61487812 */ /* 0x000fe400078ec0ff */
[----:B------:R-:W-:Y:S02]  /*27340*/  @!P1 PRMT R0, R90, 0x5410, RZ ;  /* 0x000054105a009816 */ /* 0x000fe400000000ff */
[----:B------:R-:W-:Y:S02]  /*27350*/  ISETP.GE.U32.AND P2, PT, R241, R72, PT ;  /* 0x00000048f100720c */ /* 0x000fe40003f46070 */
[----:B------:R-:W-:Y:S01]  /*27360*/  SHF.R.U32.HI R90, RZ, 0x10, R129 ;  /* 0x00000010ff5a7819 */ /* 0x000fe20000011681 */
[----:B------:R-:W-:Y:S03]  /*27370*/  STG.E.U16 [R160.64+0x4e], R0 ;  /* 0x00004e00a0007986 */ /* 0x000fe6000c101522 */
[----:B------:R-:W-:Y:S02]  /*27380*/  LOP3.LUT R98, R90, 0xff, RZ, 0xc0, !PT ;  /* 0x000000ff5a627812 */ /* 0x000fe400078ec0ff */
[----:B------:R-:W-:Y:S02]  /*27390*/  LOP3.LUT R90, R97, 0xffff, RZ, 0xc0, !PT ;  /* 0x0000ffff615a7812 */ /* 0x000fe400078ec0ff */
[----:B------:R-:W-:Y:S02]  /*273a0*/  PRMT R99, R98, 0x5410, R99 ;  /* 0x0000541062637816 */ /* 0x000fe40000000063 */
[----:B------:R-:W-:Y:S04]  /*273b0*/  SHF.R.U32.HI R88, RZ, 0x8, R90 ;  /* 0x00000008ff587819 */ /* 0x000fe8000001165a */
[----:B------:R-:W-:Y:S01]  /*273c0*/  LOP3.LUT R88, R88, 0xffff, RZ, 0xc0, !PT ;  /* 0x0000ffff58587812 */ /* 0x000fe200078ec0ff */
[----:B----4-:R1:W2:Y:S03]  /*273d0*/  LDL.S16 R133, [R1+0x6c] ;  /* 0x00006c0001857983 */ /* 0x0102a60000100600 */
[----:B------:R-:W-:Y:S01]  /*273e0*/  ISETP.GE.U32.AND P1, PT, R241, R88, PT ;  /* 0x00000058f100720c */ /* 0x000fe20003f26070 */
[----:B---3--:R-:W-:Y:S05]  /*273f0*/  @!P4 HFMA2.BF16_V2 R89, -RZ.H0_H0, RZ.H0_H0, -R93.H0_H0 ;  /* 0x200000ffff59c231 */ /* 0x008fea000034095d */
[----:B------:R3:W-:Y:S01]  /*27400*/  @!P4 STL.S16 [R1+0x5c], R89 ;  /* 0x00005c590100c387 */ /* 0x0007e20000100600 */
[----:B------:R-:W-:Y:S03]  /*27410*/  PRMT R73, R89, 0x7610, R73 ;  /* 0x0000761059497816 */ /* 0x000fe60000000049 */
[----:B------:R1:W4:Y:S01]  /*27420*/  LDL.S16 R132, [R1+0x58] ;  /* 0x0000580001847983 */ /* 0x0003220000100600 */
[----:B------:R-:W-:Y:S02]  /*27430*/  @!P4 PRMT R93, R73, 0x5410, RZ ;  /* 0x00005410495dc816 */ /* 0x000fe400000000ff */
[----:B------:R-:W-:Y:S01]  /*27440*/  ISETP.GE.U32.AND P4, PT, R241, R124, PT ;  /* 0x0000007cf100720c */ /* 0x000fe20003f86070 */
[----:B------:R1:W4:Y:S04]  /*27450*/  LDL.S16 R130, [R1+0x54] ;  /* 0x0000540001827983 */ /* 0x0003280000100600 */
[----:B------:R1:W4:Y:S04]  /*27460*/  LDL.S16 R128, [R1+0x4c] ;  /* 0x00004c0001807983 */ /* 0x0003280000100600 */
[----:B------:R1:W4:Y:S04]  /*27470*/  LDL.S16 R127, [R1+0x64] ;  /* 0x00006400017f7983 */ /* 0x0003280000100600 */
[----:B------:R-:W1:Y:S01]  /*27480*/  LDSM.16.MT88.4 R72, [R171+0x6800] ;  /* 0x00680000ab48783b */ /* 0x000e620000004200 */
[----:B---3--:R-:W-:Y:S07]  /*27490*/  SHF.R.U32.HI R89, RZ, 0x10, R131 ;  /* 0x00000010ff597819 */ /* 0x008fee0000011683 */
[----:B------:R-:W-:Y:S01]  /*274a0*/  STG.E.U16 [R156.64+0x50], R93 ;  /* 0x0000505d9c007986 */ /* 0x000fe2000c101522 */
[----:B------:R-:W-:Y:S04]  /*274b0*/  LOP3.LUT R89, R89, 0xff, RZ, 0xc0, !PT ;  /* 0x000000ff59597812 */ /* 0x000fe800078ec0ff */
[--C-:B------:R-:W-:Y:S02]  /*274c0*/  PRMT R100, R89, 0x5410, R92.reuse ;  /* 0x0000541059647816 */ /* 0x100fe4000000005c */
[----:B------:R-:W-:Y:S02]  /*274d0*/  PRMT R92, R145, 0x7610, R92 ;  /* 0x00007610915c7816 */ /* 0x000fe4000000005c */
[----:B------:R-:W-:Y:S02]  /*274e0*/  PRMT R145, R146, 0x7632, R145 ;  /* 0x0000763292917816 */ /* 0x000fe40000000091 */
[----:B------:R-:W-:Y:S01]  /*274f0*/  PRMT R98, R92, 0x5410, R108 ;  /* 0x000054105c627816 */ /* 0x000fe2000000006c */
[-C--:B-1----:R-:W-:Y:S08]  /*27500*/  HMMA.16816.F32.BF16 R52, R76, R72.reuse, R52 ;  /* 0x000000484c34723c */ /* 0x082ff00000041834 */
[C---:B------:R-:W-:Y:S08]  /*27510*/  HMMA.16816.F32.BF16 R56, R80.reuse, R72, R56 ;  /* 0x000000485038723c */ /* 0x040ff00000041838 */
[-C--:B------:R-:W-:Y:S07]  /*27520*/  HMMA.16816.F32.BF16 R60, R80, R74.reuse, R60 ;  /* 0x0000004a503c723c */ /* 0x080fee000004183c */
[--C-:B------:R-:W-:Y:S01]  /*27530*/  HSET2.LE.AND R80, R118, R212.reuse, PT ;  /* 0x000000d476507233 */ /* 0x100fe20003803000 */
[----:B------:R-:W-:Y:S01]  /*27540*/  HMMA.16816.F32.BF16 R64, R76, R74, R64 ;  /* 0x0000004a4c40723c */ /* 0x000fe20000041840 */
[--C-:B------:R-:W-:Y:S03]  /*27550*/  HSET2.LE.AND R83, R126, R212.reuse, PT ;  /* 0x000000d47e537233 */ /* 0x100fe60003803000 */
[--C-:B------:R-:W-:Y:S01]  /*27560*/  HSET2.LE.AND R81, R99, R212.reuse, PT ;  /* 0x000000d463517233 */ /* 0x100fe20003803000 */
[----:B------:R-:W-:Y:S01]  /*27570*/  LOP3.LUT R80, R80, R122, RZ, 0xc0, !PT ;  /* 0x0000007a50507212 */ /* 0x000fe200078ec0ff */
[----:B------:R-:W-:Y:S01]  /*27580*/  HSET2.LE.AND R82, R144, R212, PT ;  /* 0x000000d490527233 */ /* 0x000fe20003803000 */
[----:B------:R-:W-:Y:S02]  /*27590*/  LOP3.LUT R83, R83, R95, RZ, 0xc0, !PT ;  /* 0x0000005f53537212 */ /* 0x000fe400078ec0ff */
[----:B------:R-:W-:Y:S03]  /*275a0*/  LOP3.LUT R81, R81, R123, RZ, 0xc0, !PT ;  /* 0x0000007b51517212 */ /* 0x000fe600078ec0ff */
[----:B------:R-:W-:Y:S02]  /*275b0*/  LOP3.LUT R82, R82, R96, RZ, 0xc0, !PT ;  /* 0x0000006052527212 */ /* 0x000fe400078ec0ff */
[----:B------:R-:W-:Y:S02]  /*275c0*/  LOP3.LUT R76, R116, 0xffff, RZ, 0xc0, !PT ;  /* 0x0000ffff744c7812 */ /* 0x000fe400078ec0ff */
[----:B------:R-:W-:Y:S02]  /*275d0*/  SHF.R.U32.HI R77, RZ, 0x18, R116 ;  /* 0x00000018ff4d7819 */ /* 0x000fe40000011674 */
[----:B------:R-:W-:Y:S02]  /*275e0*/  SHF.R.U32.HI R76, RZ, 0x8, R76 ;  /* 0x00000008ff4c7819 */ /* 0x000fe4000001164c */
[----:B------:R-:W-:Y:S02]  /*275f0*/  PRMT R95, R148, 0x5410, R147 ;  /* 0x00005410945f7816 */ /* 0x000fe40000000093 */
[----:B------:R-:W-:Y:S02]  /*27600*/  LOP3.LUT R76, R76, 0xffff, RZ, 0xc0, !PT ;  /* 0x0000ffff4c4c7812 */ /* 0x000fe400078ec0ff */
[----:B------:R-:W-:Y:S02]  /*27610*/  LOP3.LUT R99, R116, 0xffff, RZ, 0xc0, !PT ;  /* 0x0000ffff74637812 */ /* 0x000fe400078ec0ff */
[----:B------:R-:W-:Y:S02]  /*27620*/  LOP3.LUT R96, R159, UR7, R204, 0x96, !PT ;  /* 0x000000079f607c12 */ /* 0x000fe4000f8e96cc */
[----:B--2---:R-:W-:Y:S04]  /*27630*/  F2FP.BF16.PACK_AB R144, R166, R167 ;  /* 0x000000a7a690723e */ /* 0x004fe800000010ff */
[----:B------:R-:W-:Y:S01]  /*27640*/  PRMT R143, R144, 0x7632, R143 ;  /* 0x00007632908f7816 */ /* 0x000fe2000000008f */
[----:B------:R-:W-:Y:S05]  /*27650*/  @!P5 HFMA2.BF16_V2 R133, -RZ.H0_H0, RZ.H0_H0, -R94.H0_H0 ;  /* 0x200000ffff85d231 */ /* 0x000fea000034095e */
[----:B------:R-:W-:Y:S01]  /*27660*/  @!P5 STL.S16 [R1+0x6c], R133 ;  /* 0x00006c850100d387 */ /* 0x000fe20000100600 */
[----:B------:R-:W-:Y:S04]  /*27670*/  PRMT R90, R133, 0x7610, R90 ;  /* 0x00007610855a7816 */ /* 0x000fe8000000005a */
[----:B------:R-:W-:Y:S02]  /*27680*/  @!P5 PRMT R94, R90, 0x5410, RZ ;  /* 0x000054105a5ed816 */ /* 0x000fe400000000ff */
[----:B------:R-:W-:Y:S02]  /*27690*/  ISETP.GE.U32.AND P5, PT, R241, R84, PT ;  /* 0x00000054f100720c */ /* 0x000fe40003fa6070 */
[----:B------:R-:W-:Y:S01]  /*276a0*/  SHF.R.U32.HI R84, RZ, 0x10, R116 ;  /* 0x00000010ff547819 */ /* 0x000fe20000011674 */
[----:B------:R-:W-:Y:S03]  /*276b0*/  STG.E.U16 [R156.64+0x52], R94 ;  /* 0x0000525e9c007986 */ /* 0x000fe6000c101522 */
[----:B------:R-:W-:Y:S02]  /*276c0*/  LOP3.LUT R202, R84, 0xff, RZ, 0xc0, !PT ;  /* 0x000000ff54ca7812 */ /* 0x000fe400078ec0ff */
[----:B------:R-:W-:Y:S02]  /*276d0*/  SHF.R.U32.HI R84, RZ, 0x10, R97 ;  /* 0x00000010ff547819 */ /* 0x000fe40000011661 */
[----:B------:R-:W-:Y:S02]  /*276e0*/  PRMT R97, R150, 0x5410, R149 ;  /* 0x0000541096617816 */ /* 0x000fe40000000095 */
[----:B------:R-:W-:Y:S01]  /*276f0*/  LOP3.LUT R72, R84, 0xff, RZ, 0xc0, !PT ;  /* 0x000000ff54487812 */ /* 0x000fe200078ec0ff */
[----:B------:R-:W-:Y:S05]  /*27700*/  HSET2.LE.AND R84, R125, R212, PT ;  /* 0x000000d47d547233 */ /* 0x000fea0003803000 */
[----:B------:R-:W-:Y:S01]  /*27710*/  LOP3.LUT R84, R84, R119, RZ, 0xc0, !PT ;  /* 0x0000007754547212 */ /* 0x000fe200078ec0ff */
[----:B----4-:R-:W-:Y:S02]  /*27720*/  @!P4 HFMA2.BF16_V2 R132, -RZ.H0_H0, RZ.H0_H0, -R92.H0_H0 ;  /* 0x200000ffff84c231 */ /* 0x010fe4000034095c */
[----:B------:R-:W-:Y:S03]  /*27730*/  @!P6 HFMA2.BF16_V2 R130, -RZ.H0_H0, RZ.H0_H0, -R108.H0_H0 ;  /* 0x200000ffff82e231 */ /* 0x000fe6000034096c */
[----:B------:R-:W-:Y:S01]  /*27740*/  @!P4 STL.S16 [R1+0x58], R132 ;  /* 0x000058840100c387 */ /* 0x000fe20000100600 */
[----:B------:R-:W-:Y:S01]  /*27750*/  PRMT R89, R132, 0x7610, R89 ;  /* 0x0000761084597816 */ /* 0x000fe20000000059 */
[----:B------:R-:W-:Y:S02]  /*27760*/  @!P0 HFMA2.BF16_V2 R128, -RZ.H0_H0, RZ.H0_H0, -R150.H0_H0 ;  /* 0x200000ffff808231 */ /* 0x000fe40000340996 */
[----:B------:R-:W-:Y:S01]  /*27770*/  LDSM.16.MT88.4 R132, [R169+0x7800] ;  /* 0x00780000a984783b */ /* 0x000fe20000004200 */
[----:B------:R-:W-:Y:S01]  /*27780*/  PRMT R88, R130, 0x7610, R88 ;  /* 0x0000761082587816 */ /* 0x000fe20000000058 */
[----:B------:R-:W-:Y:S01]  /*27790*/  @!P3 HFMA2.BF16_V2 R127, -RZ.H0_H0, RZ.H0_H0, -R149.H0_H0 ;  /* 0x200000ffff7fb231 */ /* 0x000fe20000340995 */
[----:B------:R-:W-:Y:S02]  /*277a0*/  @!P4 PRMT R92, R89, 0x5410, RZ ;  /* 0x00005410595cc816 */ /* 0x000fe400000000ff */
[----:B------:R-:W-:Y:S03]  /*277b0*/  @!P6 PRMT R108, R88, 0x5410, RZ ;  /* 0x00005410586ce816 */ /* 0x000fe600000000ff */
[----:B------:R-:W1:Y:S01]  /*277c0*/  LDSM.16.MT88.4 R88, [R169+0x7000] ;  /* 0x00700000a958783b */ /* 0x000e620000004200 */
[----:B------:R-:W-:Y:S02]  /*277d0*/  PRMT R86, R127, 0x7610, R86 ;  /* 0x000076107f567816 */ /* 0x000fe40000000056 */
[----:B------:R-:W-:Y:S02]  /*277e0*/  ISETP.GE.U32.AND P4, PT, R241, R76, PT ;  /* 0x0000004cf100720c */ /* 0x000fe40003f86070 */
[----:B------:R-:W-:Y:S01]  /*277f0*/  @!P3 PRMT R149, R86, 0x5410, RZ ;  /* 0x000054105695b816 */ /* 0x000fe200000000ff */
[--C-:B------:R-:W-:Y:S01]  /*27800*/  HSET2.LE.AND R86, R165, R212.reuse, PT ;  /* 0x000000d4a5567233 */ /* 0x100fe20003803000 */
[----:B------:R-:W-:Y:S01]  /*27810*/  PRMT R85, R128, 0x7610, R85 ;  /* 0x0000761080557816 */ /* 0x000fe20000000055 */
[----:B------:R-:W-:Y:S01]  /*27820*/  STG.E.U16 [R152.64+0x60], R92 ;  /* 0x0000605c98007986 */ /* 0x000fe2000c101522 */
[----:B------:R-:W2:Y:S02]  /*27830*/  MUFU.EX2 R165, R177 ;  /* 0x000000b100a57308 */ /* 0x000ea40000000800 */
[----:B------:R-:W-:Y:S01]  /*27840*/  @!P0 PRMT R150, R85, 0x5410, RZ ;  /* 0x0000541055968816 */ /* 0x000fe200000000ff */
[----:B------:R-:W-:Y:S01]  /*27850*/  @!P6 STL.S16 [R1+0x54], R130 ;  /* 0x000054820100e387 */ /* 0x000fe20000100600 */
[----:B------:R-:W-:Y:S01]  /*27860*/  HSET2.LE.AND R85, R100, R212, PT ;  /* 0x000000d464557233 */ /* 0x000fe20003803000 */
[----:B------:R-:W-:Y:S02]  /*27870*/  LOP3.LUT R86, R86, R121, RZ, 0xc0, !PT ;  /* 0x0000007956567212 */ /* 0x000fe400078ec0ff */
[----:B------:R-:W-:Y:S01]  /*27880*/  @!P0 STL.S16 [R1+0x4c], R128 ;  /* 0x00004c8001008387 */ /* 0x000fe20000100600 */
[----:B------:R-:W-:Y:S02]  /*27890*/  ISETP.GE.U32.AND P0, PT, R241, R72, PT ;  /* 0x00000048f100720c */ /* 0x000fe40003f06070 */
[----:B------:R-:W-:Y:S01]  /*278a0*/  LOP3.LUT R85, R85, R120, RZ, 0xc0, !PT ;  /* 0x0000007855557212 */ /* 0x000fe200078ec0ff */
[----:B------:R3:W-:Y:S01]  /*278b0*/  @!P3 STL.S16 [R1+0x64], R127 ;  /* 0x0000647f0100b387 */ /* 0x0007e20000100600 */
[C---:B------:R-:W-:Y:S02]  /*278c0*/  ISETP.GE.U32.AND P6, PT, R241.reuse, R77, PT ;  /* 0x0000004df100720c */ /* 0x040fe40003fc6070 */
[----:B------:R-:W-:Y:S01]  /*278d0*/  LOP3.LUT R100, R116, 0xff, RZ, 0xc0, !PT ;  /* 0x000000ff74647812 */ /* 0x000fe200078ec0ff */
[----:B------:R4:W4:Y:S01]  /*278e0*/  LDL.S16 R125, [R1+0x38] ;  /* 0x00003800017d7983 */ /* 0x0009220000100600 */
[----:B------:R-:W-:Y:S03]  /*278f0*/  SHF.R.U32.HI R116, RZ, 0x18, R116 ;  /* 0x00000018ff747819 */ /* 0x000fe60000011674 */
[----:B------:R4:W4:Y:S04]  /*27900*/  LDL.S16 R124, [R1+0x44] ;  /* 0x00004400017c7983 */ /* 0x0009280000100600 */
[----:B------:R4:W4:Y:S01]  /*27910*/  LDL.S16 R103, [R1+0x40] ;  /* 0x0000400001677983 */ /* 0x0009220000100600 */
[----:B--2---:R-:W-:Y:S03]  /*27920*/  F2FP.BF16.PACK_AB R140, R164, R165 ;  /* 0x000000a5a48c723e */ /* 0x004fe600000010ff */
[----:B------:R-:W2:Y:S01]  /*27930*/  LDSM.16.MT88.4 R72, [R172+0x7000] ;  /* 0x00700000ac48783b */ /* 0x000ea20000004200 */
[----:B------:R-:W-:Y:S01]  /*27940*/  PRMT R3, R140, 0x7632, R3 ;  /* 0x000076328c037816 */ /* 0x000fe20000000003 */
[-C--:B-1----:R-:W-:Y:S06]  /*27950*/  HMMA.16816.F32.BF16 R4, R84, R88.reuse, R4 ;  /* 0x000000585404723c */ /* 0x082fec0000041804 */
[----:B------:R-:W-:Y:S02]  /*27960*/  STG.E.U16 [R152.64+0x62], R108 ;  /* 0x0000626c98007986 */ /* 0x000fe4000c101522 */
[C---:B------:R-:W-:Y:S02]  /*27970*/  HMMA.16816.F32.BF16 R8, R80.reuse, R88, R8 ;  /* 0x000000585008723c */ /* 0x040fe40000041808 */
[----:B---3--:R1:W3:Y:S04]  /*27980*/  LDL.S16 R127, [R1+0x3c] ;  /* 0x00003c00017f7983 */ /* 0x0082e80000100600 */
[----:B------:R-:W-:Y:S01]  /*27990*/  STG.E.U16 [R154.64+0x60], R150 ;  /* 0x000060969a007986 */ /* 0x000fe2000c101522 */
[----:B------:R-:W-:Y:S01]  /*279a0*/  PRMT R89, R146, 0x5410, R145 ;  /* 0x0000541092597816 */ /* 0x000fe20000000091 */
[-C--:B------:R-:W-:Y:S02]  /*279b0*/  HMMA.16816.F32.BF16 R12, R80, R90.reuse, R12 ;  /* 0x0000005a500c723c */ /* 0x080fe4000004180c */
[----:B------:R-:W-:Y:S02]  /*279c0*/  STG.E.U16 [R154.64+0x62], R149 ;  /* 0x000062959a007986 */ /* 0x000fe4000c101522 */
[----:B------:R-:W-:Y:S04]  /*279d0*/  SHF.R.U32.HI R88, RZ, 0x8, R99 ;  /* 0x00000008ff587819 */ /* 0x000fe80000011663 */
[C---:B------:R-:W-:Y:S07]  /*279e0*/  HMMA.16816.F32.BF16 R16, R84.reuse, R90, R16 ;  /* 0x0000005a5410723c */ /* 0x040fee0000041810 */
[----:B------:R-:W-:Y:S04]  /*279f0*/  LOP3.LUT R90, R158, 0xff, RZ, 0xc0, !PT ;  /* 0x000000ff9e5a7812 */ /* 0x000fe800078ec0ff */
[----:B------:R-:W-:Y:S01]  /*27a00*/  ISETP.GE.U32.AND P3, PT, R241, R90, PT ;  /* 0x0000005af100720c */ /* 0x000fe20003f66070 */
[-C--:B--2---:R-:W-:Y:S01]  /*27a10*/  HMMA.16816.F32.BF16 R20, R84, R72.reuse, R20 ;  /* 0x000000485414723c */ /* 0x084fe20000041814 */
[----:B------:R-:W-:Y:S07]  /*27a20*/  LOP3.LUT R90, R102, 0xff, RZ, 0xc0, !PT ;  /* 0x000000ff665a7812 */ /* 0x000fee00078ec0ff */
[C---:B------:R-:W-:Y:S07]  /*27a30*/  HMMA.16816.F32.BF16 R24, R80.reuse, R72, R24 ;  /* 0x000000485018723c */ /* 0x040fee0000041818 */
[----:B------:R-:W-:Y:S01]  /*27a40*/  LOP3.LUT R72, R158, 0xffff, RZ, 0xc0, !PT ;  /* 0x0000ffff9e487812 */ /* 0x000fe200078ec0ff */
[-C--:B------:R-:W-:Y:S04]  /*27a50*/  HMMA.16816.F32.BF16 R28, R80, R74.reuse, R28 ;  /* 0x0000004a501c723c */ /* 0x080fe8000004181c */
[----:B------:R-:W-:Y:S04]  /*27a60*/  SHF.R.U32.HI R72, RZ, 0x8, R72 ;  /* 0x00000008ff487819 */ /* 0x000fe80000011648 */
[C---:B------:R-:W-:Y:S01]  /*27a70*/  HMMA.16816.F32.BF16 R32, R84.reuse, R74, R32 ;  /* 0x0000004a5420723c */ /* 0x040fe20000041820 */
[----:B----4-:R-:W-:Y:S03]  /*27a80*/  @!P1 HFMA2.BF16_V2 R125, -RZ.H0_H0, RZ.H0_H0, -R147.H0_H0 ;  /* 0x200000ffff7d9231 */ /* 0x010fe60000340993 */
[----:B------:R-:W-:Y:S02]  /*27a90*/  @!P0 HFMA2.BF16_V2 R124, -RZ.H0_H0, RZ.H0_H0, -R146.H0_H0 ;  /* 0x200000ffff7c8231 */ /* 0x000fe40000340992 */
[----:B------:R-:W-:Y:S01]  /*27aa0*/  PRMT R78, R125, 0x7610, R78 ;  /* 0x000076107d4e7816 */ /* 0x000fe2000000004e */
[----:B------:R-:W-:Y:S05]  /*27ab0*/  @!P5 HFMA2.BF16_V2 R103, -RZ.H0_H0, RZ.H0_H0, -R145.H0_H0 ;  /* 0x200000ffff67d231 */ /* 0x000fea0000340991 */
[----:B------:R-:W-:Y:S02]  /*27ac0*/  @!P1 PRMT R147, R78, 0x5410, RZ ;  /* 0x000054104e939816 */ /* 0x000fe400000000ff */
[----:B------:R-:W-:Y:S02]  /*27ad0*/  PRMT R105, R124, 0x7610, R105 ;  /* 0x000076107c697816 */ /* 0x000fe40000000069 */
[----:B------:R-:W-:Y:S01]  /*27ae0*/  PRMT R91, R103, 0x7610, R91 ;  /* 0x00007610675b7816 */ /* 0x000fe2000000005b */
[----:B------:R-:W-:Y:S01]  /*27af0*/  STG.E.U16 [R160.64+0x60], R147 ;  /* 0x00006093a0007986 */ /* 0x000fe2000c101522 */
[----:B------:R-:W-:Y:S02]  /*27b00*/  @!P0 PRMT R146, R105, 0x5410, RZ ;  /* 0x0000541069928816 */ /* 0x000fe400000000ff */
[----:B------:R-:W-:Y:S02]  /*27b10*/  PRMT R105, R100, 0x5410, R88 ;  /* 0x0000541064697816 */ /* 0x000fe40000000058 */
[C---:B------:R-:W-:Y:S02]  /*27b20*/  LOP3.LUT R88, R158.reuse, 0xffff, RZ, 0xc0, !PT ;  /* 0x0000ffff9e587812 */ /* 0x040fe400078ec0ff */
[----:B------:R-:W2:Y:S01]  /*27b30*/  MUFU.EX2 R159, R173 ;  /* 0x000000ad009f7308 */ /* 0x000ea20000000800 */
[----:B------:R-:W-:Y:S01]  /*27b40*/  @!P5 PRMT R145, R91, 0x5410, RZ ;  /* 0x000054105b91d816 */ /* 0x000fe200000000ff */
[----:B------:R-:W-:Y:S01]  /*27b50*/  HSET2.LE.AND R102, R105, R212, PT ;  /* 0x000000d469667233 */ /* 0x000fe20003803000 */
[----:B------:R-:W-:Y:S01]  /*27b60*/  SHF.R.U32.HI R73, RZ, 0x8, R88 ;  /* 0x00000008ff497819 */ /* 0x000fe20000011658 */
[----:B---3--:R-:W-:Y:S01]  /*27b70*/  @!P2 HFMA2.BF16_V2 R127, -RZ.H0_H0, RZ.H0_H0, -R148.H0_H0 ;  /* 0x200000ffff7fa231 */ /* 0x008fe20000340994 */
[----:B------:R-:W-:Y:S02]  /*27b80*/  LOP3.LUT R88, R158, 0xff, RZ, 0xc0, !PT ;  /* 0x000000ff9e587812 */ /* 0x000fe400078ec0ff */
[----:B------:R-:W-:Y:S02]  /*27b90*/  LOP3.LUT R73, R73, 0xffff, RZ, 0xc0, !PT ;  /* 0x0000ffff49497812 */ /* 0x000fe400078ec0ff */
[----:B------:R-:W-:Y:S01]  /*27ba0*/  @!P2 STL.S16 [R1+0x3c], R127 ;  /* 0x00003c7f0100a387 */ /* 0x000fe20000100600 */
[----:B------:R-:W-:Y:S02]  /*27bb0*/  PRMT R79, R127, 0x7610, R79 ;  /* 0x000076107f4f7816 */ /* 0x000fe4000000004f */
[----:B------:R-:W-:Y:S01]  /*27bc0*/  PRMT R106, R88, 0x5410, R72 ;  /* 0x00005410586a7816 */ /* 0x000fe20000000048 */
[----:B------:R-:W-:Y:S01]  /*27bd0*/  @!P1 STL.S16 [R1+0x38], R125 ;  /* 0x0000387d01009387 */ /* 0x000fe20000100600 */
[----:B------:R-:W-:Y:S02]  /*27be0*/  @!P2 PRMT R148, R79, 0x5410, RZ ;  /* 0x000054104f94a816 */ /* 0x000fe400000000ff */
[C---:B------:R-:W-:Y:S01]  /*27bf0*/  ISETP.GE.U32.AND P2, PT, R241.reuse, R73, PT ;  /* 0x00000049f100720c */ /* 0x040fe20003f46070 */
[----:B------:R-:W3:Y:S01]  /*27c00*/  LDSM.16.MT88.4 R76, [R170+0x7000] ;  /* 0x00700000aa4c783b */ /* 0x000ee20000004200 */
[----:B------:R-:W-:Y:S02]  /*27c10*/  ISETP.GE.U32.AND P1, PT, R241, R104, PT ;  /* 0x00000068f100720c */ /* 0x000fe40003f26070 */
[--C-:B------:R-:W-:Y:S02]  /*27c20*/  SHF.R.U32.HI R88, RZ, 0x10, R158.reuse ;  /* 0x00000010ff587819 */ /* 0x100fe4000001169e */
[----:B------:R-:W-:Y:S02]  /*27c30*/  SHF.R.U32.HI R91, RZ, 0x18, R158 ;  /* 0x00000018ff5b7819 */ /* 0x000fe4000001169e */
[----:B--2---:R-:W-:Y:S01]  /*27c40*/  F2FP.BF16.PACK_AB R2, R151, R159 ;  /* 0x0000009f9702723e */ /* 0x004fe200000010ff */
[----:B------:R1:W5:Y:S01]  /*27c50*/  LDL.LU R178, [R1+0x178] ;  /* 0x0001780001b27983 */ /* 0x0003620000300800 */
[----:B------:R-:W-:Y:S02]  /*27c60*/  LOP3.LUT R88, R88, 0xff, RZ, 0xc0, !PT ;  /* 0x000000ff58587812 */ /* 0x000fe400078ec0ff */
[----:B------:R-:W-:Y:S01]  /*27c70*/  PRMT R0, R2, 0x7632, R0 ;  /* 0x0000763202007816 */ /* 0x000fe20000000000 */
[----:B------:R-:W-:Y:S01]  /*27c80*/  @!P0 STL.S16 [R1+0x44], R124 ;  /* 0x0000447c01008387 */ /* 0x000fe20000100600 */
[----:B------:R-:W-:Y:S02]  /*27c90*/  PRMT R104, R88, 0x5410, R91 ;  /* 0x0000541058687816 */ /* 0x000fe4000000005b */
[----:B------:R-:W-:Y:S01]  /*27ca0*/  PRMT R88, R144, 0x5410, R143 ;  /* 0x0000541090587816 */ /* 0x000fe2000000008f */
[----:B------:R1:W2:Y:S01]  /*27cb0*/  LDL.S16 R107, [R1+0x48] ;  /* 0x00004800016b7983 */ /* 0x0002a20000100600 */
[----:B------:R-:W-:Y:S02]  /*27cc0*/  LOP3.LUT R100, R96, 0xff, RZ, 0xc0, !PT ;  /* 0x000000ff60647812 */ /* 0x000fe400078ec0ff */
[----:B------:R-:W-:Y:S01]  /*27cd0*/  LOP3.LUT R102, R102, R88, RZ, 0xc0, !PT ;  /* 0x0000005866667212 */ /* 0x000fe200078ec0ff */
[----:B------:R-:W4:Y:S01]  /*27ce0*/  LDSM.16.MT88.4 R72, [R171+0x7000] ;  /* 0x00700000ab48783b */ /* 0x000f220000004200 */
[----:B------:R-:W-:Y:S04]  /*27cf0*/  LOP3.LUT R91, R96, 0xffff, RZ, 0xc0, !PT ;  /* 0x0000ffff605b7812 */ /* 0x000fe800078ec0ff */
[----:B------:R-:W-:Y:S03]  /*27d00*/  SHF.R.U32.HI R91, RZ, 0x8, R91 ;  /* 0x00000008ff5b7819 */ /* 0x000fe6000001165b */
[----:B------:R-:W1:Y:S01]  /*27d10*/  LDSM.16.MT88.4 R124, [R172+0x7800] ;  /* 0x00780000ac7c783b */ /* 0x000e620000004200 */
[----:B------:R-:W-:Y:S07]  /*27d20*/  PRMT R91, R100, 0x5410, R91 ;  /* 0x00005410645b7816 */ /* 0x000fee000000005b */
[----:B------:R-:W-:Y:S01]  /*27d30*/  STG.E.U16 [R160.64+0x5e], R148 ;  /* 0x00005e94a0007986 */ /* 0x000fe2000c101522 */
[-C--:B---3--:R-:W-:Y:S03]  /*27d40*/  HMMA.16816.F32.BF16 R36, R84, R76.reuse, R36 ;  /* 0x0000004c5424723c */ /* 0x088fe60000041824 */
[----:B------:R3:W5:Y:S04]  /*27d50*/  LDL.LU R177, [R1+0x174] ;  /* 0x0001740001b17983 */ /* 0x0007680000300800 */
[----:B------:R-:W-:Y:S01]  /*27d60*/  STG.E.U16 [R156.64+0x60], R146 ;  /* 0x000060929c007986 */ /* 0x000fe2000c101522 */
[C---:B------:R-:W-:Y:S03]  /*27d70*/  HMMA.16816.F32.BF16 R40, R80.reuse, R76, R40 ;  /* 0x0000004c5028723c */ /* 0x040fe60000041828 */
[----:B------:R1:W-:Y:S01]  /*27d80*/  @!P5 STL.S16 [R1+0x40], R103 ;  /* 0x000040670100d387 */ /* 0x0003e20000100600 */
[----:B------:R-:W-:Y:S03]  /*27d90*/  ISETP.GE.U32.AND P5, PT, R241, R202, PT ;  /* 0x000000caf100720c */ /* 0x000fe60003fa6070 */
[----:B------:R3:W5:Y:S01]  /*27da0*/  LDL.LU R176, [R1+0x170] ;  /* 0x0001700001b07983 */ /* 0x0007620000300800 */
[----:B------:R-:W-:Y:S01]  /*27db0*/  LOP3.LUT R77, R115, 0xffff, RZ, 0xc0, !PT ;  /* 0x0000ffff734d7812 */ /* 0x000fe200078ec0ff */
[-C--:B------:R-:W-:Y:S02]  /*27dc0*/  HMMA.16816.F32.BF16 R44, R80, R78.reuse, R44 ;  /* 0x0000004e502c723c */ /* 0x080fe4000004182c */
[----:B------:R3:W5:Y:S01]  /*27dd0*/  LDL.LU R175, [R1+0x16c] ;  /* 0x00016c0001af7983 */ /* 0x0007620000300800 */
[----:B------:R-:W-:Y:S03]  /*27de0*/  SHF.R.U32.HI R76, RZ, 0x10, R115 ;  /* 0x00000010ff4c7819 */ /* 0x000fe60000011673 */
[----:B------:R-:W-:Y:S01]  /*27df0*/  STG.E.U16 [R156.64+0x62], R145 ;  /* 0x000062919c007986 */ /* 0x000fe2000c101522 */
[----:B------:R-:W-:Y:S01]  /*27e00*/  SHF.R.U32.HI R77, RZ, 0x8, R77 ;  /* 0x00000008ff4d7819 */ /* 0x000fe2000001164d */
[C---:B------:R-:W-:Y:S01]  /*27e10*/  HMMA.16816.F32.BF16 R48, R84.reuse, R78, R48 ;  /* 0x0000004e5430723c */ /* 0x040fe20000041830 */
[----:B------:R-:W-:Y:S06]  /*27e20*/  LOP3.LUT R76, R76, 0xff, RZ, 0xc0, !PT ;  /* 0x000000ff4c4c7812 */ /* 0x000fec00078ec0ff */
[--C-:B------:R-:W-:Y:S01]  /*27e30*/  HSET2.LE.AND R78, R106, R212.reuse, PT ;  /* 0x000000d46a4e7233 */ /* 0x100fe20003803000 */
[-C--:B----4-:R-:W-:Y:S01]  /*27e40*/  HMMA.16816.F32.BF16 R52, R84, R72.reuse, R52 ;  /* 0x000000485434723c */ /* 0x090fe20000041834 */
[--C-:B------:R-:W-:Y:S03]  /*27e50*/  HSET2.LE.AND R79, R104, R212.reuse, PT ;  /* 0x000000d4684f7233 */ /* 0x100fe60003803000 */
[----:B-1----:R-:W-:Y:S02]  /*27e60*/  PRMT R103, R90, 0x5410, R116 ;  /* 0x000054105a677816 */ /* 0x002fe40000000074 */
[----:B------:R-:W1:Y:S01]  /*27e70*/  LDSM.16.MT88.4 R116, [R170+0x7800] ;  /* 0x00780000aa74783b */ /* 0x000e620000004200 */
[--C-:B------:R-:W-:Y:S01]  /*27e80*/  SHF.R.U32.HI R90, RZ, 0x10, R158.reuse ;  /* 0x00000010ff5a7819 */ /* 0x100fe2000001169e */
[C---:B------:R-:W-:Y:S01]  /*27e90*/  HMMA.16816.F32.BF16 R56, R80.reuse, R72, R56 ;  /* 0x000000485038723c */ /* 0x040fe20000041838 */
[----:B------:R-:W-:Y:S03]  /*27ea0*/  HSET2.LE.AND R103, R103, R212, PT ;  /* 0x000000d467677233 */ /* 0x000fe60003803000 */
[----:B------:R-:W-:Y:S02]  /*27eb0*/  LOP3.LUT R90, R90, 0xff, RZ, 0xc0, !PT ;  /* 0x000000ff5a5a7812 */ /* 0x000fe400078ec0ff */
[----:B------:R-:W-:Y:S02]  /*27ec0*/  SHF.R.U32.HI R158, RZ, 0x18, R158 ;  /* 0x00000018ff9e7819 */ /* 0x000fe4000001169e */
[-C--:B------:R-:W-:Y:S01]  /*27ed0*/  HMMA.16816.F32.BF16 R60, R80, R74.reuse, R60 ;  /* 0x0000004a503c723c */ /* 0x080fe2000004183c */
[----:B------:R-:W-:Y:S02]  /*27ee0*/  PRMT R72, R140, 0x5410, R3 ;  /* 0x000054108c487816 */ /* 0x000fe40000000003 */
[----:B------:R-:W-:Y:S02]  /*27ef0*/  ISETP.GE.U32.AND P0, PT, R241, R158, PT ;  /* 0x0000009ef100720c */ /* 0x000fe40003f06070 */
[----:B------:R-:W-:Y:S02]  /*27f00*/  LOP3.LUT R103, R103, R72, RZ, 0xc0, !PT ;  /* 0x0000004867677212 */ /* 0x000fe400078ec0ff */
[----:B------:R-:W-:Y:S01]  /*27f10*/  PRMT R80, R142, 0x5410, R141 ;  /* 0x000054108e507816 */ /* 0x000fe2000000008d */
[----:B------:R-:W-:Y:S01]  /*27f20*/  HMMA.16816.F32.BF16 R64, R84, R74, R64 ;  /* 0x0000004a5440723c */ /* 0x000fe20000041840 */
[----:B------:R-:W4:Y:S03]  /*27f30*/  LDSM.16.MT88.4 R72, [R171+0x7800] ;  /* 0x00780000ab48783b */ /* 0x000f260000004200 */
[----:B------:R-:W-:Y:S02]  /*27f40*/  LOP3.LUT R78, R78, R80, RZ, 0xc0, !PT ;  /* 0x000000504e4e7212 */ /* 0x000fe400078ec0ff */
[----:B------:R-:W-:Y:S06]  /*27f50*/  PRMT R80, R2, 0x5410, R0 ;  /* 0x0000541002507816 */ /* 0x000fec0000000000 */
[----:B------:R-:W-:Y:S01]  /*27f60*/  LOP3.LUT R79, R79, R80, RZ, 0xc0, !PT ;  /* 0x000000504f4f7212 */ /* 0x000fe200078ec0ff */
[----:B--2---:R-:W-:Y:S05]  /*27f70*/  @!P1 HFMA2.BF16_V2 R107, -RZ.H0_H0, RZ.H0_H0, -R144.H0_H0 ;  /* 0x200000ffff6b9231 */ /* 0x004fea0000340990 */
[----:B------:R2:W-:Y:S01]  /*27f80*/  @!P1 STL.S16 [R1+0x48], R107 ;  /* 0x0000486b01009387 */ /* 0x0005e20000100600 */
[----:B------:R-:W-:Y:S03]  /*27f90*/  PRMT R99, R107, 0x7610, R99 ;  /* 0x000076106b637816 */ /* 0x000fe60000000063 */
[----:B------:R3:W5:Y:S01]  /*27fa0*/  LDL.LU R174, [R1+0x168] ;  /* 0x0001680001ae7983 */ /* 0x0007620000300800 */
[----:B------:R-:W-:Y:S02]  /*27fb0*/  @!P1 PRMT R144, R99, 0x5410, RZ ;  /* 0x0000541063909816 */ /* 0x000fe400000000ff */
[----:B------:R-:W-:Y:S01]  /*27fc0*/  LOP3.LUT R99, R115, 0xff, RZ, 0xc0, !PT ;  /* 0x000000ff73637812 */ /* 0x000fe200078ec0ff */
[----:B------:R3:W5:Y:S01]  /*27fd0*/  LDL.LU R173, [R1+0x164] ;  /* 0x0001640001ad7983 */ /* 0x0007620000300800 */
[----:B------:R-:W-:Y:S02]  /*27fe0*/  SHF.R.U32.HI R115, RZ, 0x18, R115 ;  /* 0x00000018ff737819 */ /* 0x000fe40000011673 */
[----:B------:R-:W-:Y:S01]  /*27ff0*/  ISETP.GE.U32.AND P1, PT, R241, R90, PT ;  /* 0x0000005af100720c */ /* 0x000fe20003f26070 */
[----:B------:R3:W5:Y:S01]  /*28000*/  LDL.LU R168, [R1+0x160] ;  /* 0x0001600001a87983 */ /* 0x0007620000300800 */
[----:B------:R-:W-:Y:S02]  /*28010*/  PRMT R76, R76, 0x5410, R115 ;  /* 0x000054104c4c7816 */ /* 0x000fe40000000073 */
[----:B------:R-:W-:Y:S01]  /*28020*/  PRMT R77, R99, 0x5410, R77 ;  /* 0x00005410634d7816 */ /* 0x000fe2000000004d */
[----:B------:R3:W3:Y:S01]  /*28030*/  LDL.S16 R204, [R1+0x34] ;  /* 0x0000340001cc7983 */ /* 0x0006e20000100600 */
[--C-:B------:R-:W-:Y:S01]  /*28040*/  SHF.R.U32.HI R90, RZ, 0x10, R96.reuse ;  /* 0x00000010ff5a7819 */ /* 0x100fe20000011660 */
[--C-:B------:R-:W-:Y:S01]  /*28050*/  HSET2.LE.AND R101, R76, R212.reuse, PT ;  /* 0x000000d44c657233 */ /* 0x100fe20003803000 */
[----:B------:R-:W-:Y:S01]  /*28060*/  SHF.R.U32.HI R96, RZ, 0x18, R96 ;  /* 0x00000018ff607819 */ /* 0x000fe20000011660 */
[----:B------:R1:W4:Y:S01]  /*28070*/  LDL.S16 R111, [R1+0x30] ;  /* 0x00003000016f7983 */ /* 0x0003220000100600 */
[----:B------:R-:W-:Y:S01]  /*28080*/  LOP3.LUT R90, R90, 0xff, RZ, 0xc0, !PT ;  /* 0x000000ff5a5a7812 */ /* 0x000fe200078ec0ff */
[--C-:B------:R-:W-:Y:S01]  /*28090*/  HSET2.LE.AND R100, R77, R212.reuse, PT ;  /* 0x000000d44d647233 */ /* 0x100fe20003803000 */
[----:B------:R-:W-:Y:S01]  /*280a0*/  LOP3.LUT R101, R101, R97, RZ, 0xc0, !PT ;  /* 0x0000006165657212 */ /* 0x000fe200078ec0ff */
[----:B------:R1:W4:Y:S01]  /*280b0*/  LDL.S16 R110, [R1+0x2c] ;  /* 0x00002c00016e7983 */ /* 0x0003220000100600 */
[----:B------:R-:W-:Y:S01]  /*280c0*/  PRMT R90, R90, 0x5410, R96 ;  /* 0x000054105a5a7816 */ /* 0x000fe20000000060 */
[--C-:B------:R-:W-:Y:S01]  /*280d0*/  HSET2.LE.AND R76, R91, R212.reuse, PT ;  /* 0x000000d45b4c7233 */ /* 0x100fe20003803000 */
[----:B------:R-:W-:Y:S01]  /*280e0*/  LOP3.LUT R100, R100, R98, RZ, 0xc0, !PT ;  /* 0x0000006264647212 */ /* 0x000fe200078ec0ff */
[----:B------:R1:W4:Y:S02]  /*280f0*/  LDL.S16 R109, [R1+0x28] ;  /* 0x00002800016d7983 */ /* 0x0003240000100600 */
[----:B------:R-:W-:Y:S01]  /*28100*/  HSET2.LE.AND R77, R90, R212, PT ;  /* 0x000000d45a4d7233 */ /* 0x000fe20003803000 */
[----:B------:R-:W-:Y:S01]  /*28110*/  LOP3.LUT R76, R76, R95, RZ, 0xc0, !PT ;  /* 0x0000005f4c4c7212 */ /* 0x000fe200078ec0ff */
[----:B------:R1:W4:Y:S02]  /*28120*/  LDL.S16 R83, [R1+0x24] ;  /* 0x0000240001537983 */ /* 0x0003240000100600 */
[-C--:B------:R-:W-:Y:S01]  /*28130*/  HMMA.16816.F32.BF16 R136, R100, R132.reuse, R4 ;  /* 0x000000846488723c */ /* 0x080fe20000041804 */
[----:B------:R-:W-:Y:S01]  /*28140*/  LOP3.LUT R77, R77, R89, RZ, 0xc0, !PT ;  /* 0x000000594d4d7212 */ /* 0x000fe200078ec0ff */
[----:B------:R1:W4:Y:S04]  /*28150*/  LDL.S16 R82, [R1+0x20] ;  /* 0x0000200001527983 */ /* 0x0003280000100600 */
[----:B------:R1:W4:Y:S02]  /*28160*/  LDL.S16 R81, [R1+0xc] ;  /* 0x00000c0001517983 */ /* 0x0003240000100600 */
[C---:B------:R-:W-:Y:S02]  /*28170*/  HMMA.16816.F32.BF16 R112, R76.reuse, R132, R8 ;  /* 0x000000844c70723c */ /* 0x040fe40000041808 */
[----:B------:R-:W-:Y:S06]  /*28180*/  STG.E.U16 [R152.64+0x70], R144 ;  /* 0x0000709098007986 */ /* 0x000fec000c101522 */
[-C--:B--2---:R-:W-:Y:S08]  /*28190*/  HMMA.16816.F32.BF16 R104, R76, R134.reuse, R12 ;  /* 0x000000864c68723c */ /* 0x084ff0000004180c */
        /* <DEDUP_REMOVED lines=8> */
[C---:B------:R-:W-:Y:S01]  /*28220*/  HMMA.16816.F32.BF16 R116, R100.reuse, R118, R48 ;  /* 0x000000766474723c */ /* 0x040fe20000041830 */
[----:B---3--:R-:W-:Y:S03]  /*28230*/  @!P4 HFMA2.BF16_V2 R204, -RZ.H0_H0, RZ.H0_H0, -R143.H0_H0 ;  /* 0x200000ffffccc231 */ /* 0x008fe6000034098f */
[----:B----4-:R-:W-:Y:S02]  /*28240*/  @!P5 HFMA2.BF16_V2 R111, -RZ.H0_H0, RZ.H0_H0, -R140.H0_H0 ;  /* 0x200000ffff6fd231 */ /* 0x010fe4000034098c */
[----:B------:R-:W-:Y:S01]  /*28250*/  @!P4 STL.S16 [R1+0x34], R204 ;  /* 0x000034cc0100c387 */ /* 0x000fe20000100600 */
[----:B------:R-:W-:Y:S01]  /*28260*/  PRMT R10, R204, 0x7610, R10 ;  /* 0x00007610cc0a7816 */ /* 0x000fe2000000000a */
[----:B------:R-:W-:Y:S02]  /*28270*/  @!P6 HFMA2.BF16_V2 R110, -RZ.H0_H0, RZ.H0_H0, -R3.H0_H0 ;  /* 0x200000ffff6ee231 */ /* 0x000fe40000340903 */
[----:B------:R-:W-:Y:S02]  /*28280*/  @!P5 STL.S16 [R1+0x30], R111 ;  /* 0x0000306f0100d387 */ /* 0x000fe40000100600 */
[----:B------:R-:W-:Y:S01]  /*28290*/  @!P4 PRMT R143, R10, 0x5410, RZ ;  /* 0x000054100a8fc816 */ /* 0x000fe200000000ff */
[----:B------:R-:W-:Y:S01]  /*282a0*/  @!P3 HFMA2.BF16_V2 R109, -RZ.H0_H0, RZ.H0_H0, -R142.H0_H0 ;  /* 0x200000ffff6db231 */ /* 0x000fe2000034098e */
[----:B------:R-:W-:Y:S01]  /*282b0*/  @!P6 STL.S16 [R1+0x2c], R110 ;  /* 0x00002c6e0100e387 */ /* 0x000fe20000100600 */
[----:B------:R-:W-:Y:S01]  /*282c0*/  PRMT R9, R111, 0x7610, R9 ;  /* 0x000076106f097816 */ /* 0x000fe20000000009 */
[----:B------:R-:W-:Y:S02]  /*282d0*/  @!P2 HFMA2.BF16_V2 R83, -RZ.H0_H0, RZ.H0_H0, -R141.H0_H0 ;  /* 0x200000ffff53a231 */ /* 0x000fe4000034098d */
[----:B------:R-:W-:Y:S01]  /*282e0*/  STG.E.U16 [R152.64+0x72], R143 ;  /* 0x0000728f98007986 */ /* 0x000fe2000c101522 */
[----:B------:R-:W-:Y:S01]  /*282f0*/  PRMT R8, R110, 0x7610, R8 ;  /* 0x000076106e087816 */ /* 0x000fe20000000008 */
[----:B------:R-:W-:Y:S02]  /*28300*/  @!P1 HFMA2.BF16_V2 R82, -RZ.H0_H0, RZ.H0_H0, -R2.H0_H0 ;  /* 0x200000ffff529231 */ /* 0x000fe40000340902 */
[----:B------:R1:W-:Y:S01]  /*28310*/  @!P3 STL.S16 [R1+0x28], R109 ;  /* 0x0000286d0100b387 */ /* 0x0003e20000100600 */
[----:B------:R-:W-:Y:S02]  /*28320*/  @!P5 PRMT R140, R9, 0x5410, RZ ;  /* 0x00005410098cd816 */ /* 0x000fe400000000ff */
[----:B------:R-:W-:Y:S01]  /*28330*/  @!P6 PRMT R3, R8, 0x5410, RZ ;  /* 0x000054100803e816 */ /* 0x000fe200000000ff */
[----:B------:R-:W-:Y:S01]  /*28340*/  @!P2 STL.S16 [R1+0x24], R83 ;  /* 0x000024530100a387 */ /* 0x000fe20000100600 */
[----:B------:R-:W-:Y:S01]  /*28350*/  PRMT R7, R109, 0x7610, R7 ;  /* 0x000076106d077816 */ /* 0x000fe20000000007 */
[----:B------:R-:W-:Y:S01]  /*28360*/  @!P0 HFMA2.BF16_V2 R81, -RZ.H0_H0, RZ.H0_H0, -R0.H0_H0 ;  /* 0x200000ffff518231 */ /* 0x000fe20000340900 */
[----:B------:R-:W-:Y:S01]  /*28370*/  PRMT R6, R83, 0x7610, R6 ;  /* 0x0000761053067816 */ /* 0x000fe20000000006 */
[----:B------:R-:W-:Y:S01]  /*28380*/  STG.E.U16 [R154.64+0x70], R140 ;  /* 0x0000708c9a007986 */ /* 0x000fe2000c101522 */
[----:B------:R-:W-:Y:S02]  /*28390*/  @!P3 PRMT R142, R7, 0x5410, RZ ;  /* 0x00005410078eb816 */ /* 0x000fe400000000ff */
[----:B------:R-:W-:Y:S01]  /*283a0*/  @!P2 PRMT R141, R6, 0x5410, RZ ;  /* 0x00005410068da816 */ /* 0x000fe200000000ff */
[----:B------:R2:W-:Y:S01]  /*283b0*/  STG.E.U16 [R154.64+0x72], R3 ;  /* 0x000072039a007986 */ /* 0x0005e2000c101522 */
[----:B------:R-:W-:Y:S02]  /*283c0*/  PRMT R5, R82, 0x7610, R5 ;  /* 0x0000761052057816 */ /* 0x000fe40000000005 */
[----:B------:R-:W-:Y:S01]  /*283d0*/  PRMT R4, R81, 0x7610, R4 ;  /* 0x0000761051047816 */ /* 0x000fe20000000004 */
[----:B------:R-:W-:Y:S01]  /*283e0*/  STG.E.U16 [R160.64+0x6e], R142 ;  /* 0x00006e8ea0007986 */ /* 0x000fe2000c101522 */
[----:B------:R-:W-:Y:S01]  /*283f0*/  @!P1 PRMT R2, R5, 0x5410, RZ ;  /* 0x0000541005029816 */ /* 0x000fe200000000ff */
[----:B------:R-:W-:Y:S01]  /*28400*/  FADD.FTZ R5, R167, R206 ;  /* 0x000000cea7057221 */ /* 0x000fe20000010000 */
[----:B------:R-:W-:Y:S01]  /*28410*/  @!P0 PRMT R0, R4, 0x5410, RZ ;  /* 0x0000541004008816 */ /* 0x000fe200000000ff */
[----:B------:R-:W-:Y:S02]  /*28420*/  STG.E.U16 [R160.64+0x70], R141 ;  /* 0x0000708da0007986 */ /* 0x000fe4000c101522 */
[----:B------:R-:W-:Y:S02]  /*28430*/  FADD.FTZ R5, R166, R5 ;  /* 0x00000005a6057221 */ /* 0x000fe40000010000 */
[----:B------:R3:W-:Y:S01]  /*28440*/  STG.E.U16 [R156.64+0x70], R2 ;  /* 0x000070029c007986 */ /* 0x0007e2000c101522 */
[-C--:B-1----:R-:W-:Y:S03]  /*28450*/  HMMA.16816.F32.BF16 R108, R100, R72.reuse, R52 ;  /* 0x00000048646c723c */ /* 0x082fe60000041834 */
[----:B------:R1:W-:Y:S04]  /*28460*/  STG.E.U16 [R156.64+0x72], R0 ;  /* 0x000072009c007986 */ /* 0x0003e8000c101522 */
[----:B------:R-:W-:Y:S04]  /*28470*/  @!P1 STL.S16 [R1+0x20], R82 ;  /* 0x0000205201009387 */ /* 0x000fe80000100600 */
[----:B------:R4:W-:Y:S01]  /*28480*/  @!P0 STL.S16 [R1+0xc], R81 ;  /* 0x00000c5101008387 */ /* 0x0009e20000100600 */
[----:B------:R-:W-:Y:S01]  /*28490*/  PLOP3.LUT P0, PT, PT, PT, UP0, 0x80, 0x0 ;  /* 0x000000000000781c */ /* 0x000fe20003f0f008 */
[----:B--2---:R-:W-:Y:S02]  /*284a0*/  FADD.FTZ R3, R197, R200 ;  /* 0x000000c8c5037221 */ /* 0x004fe40000010000 */
[----:B------:R2:W-:Y:S01]  /*284b0*/  STL [R1+0x120], R5 ;  /* 0x0001200501007387 */ /* 0x0005e20000100800 */
[----:B---3--:R-:W-:Y:S04]  /*284c0*/  FADD.FTZ R2, R199, R203 ;  /* 0x000000cbc7027221 */ /* 0x008fe80000010000 */
[----:B------:R-:W-:Y:S02]  /*284d0*/  FADD.FTZ R4, R165, R2 ;  /* 0x00000002a5047221 */ /* 0x000fe40000010000 */
[----:B-1----:R-:W-:Y:S01]  /*284e0*/  FADD.FTZ R0, R198, R201 ;  /* 0x000000c9c6007221 */ /* 0x002fe20000010000 */
[C---:B----4-:R-:W-:Y:S03]  /*284f0*/  HMMA.16816.F32.BF16 R80, R76.reuse, R72, R56 ;  /* 0x000000484c50723c */ /* 0x050fe60000041838 */
[----:B------:R-:W-:Y:S02]  /*28500*/  FADD.FTZ R2, R163, R0 ;  /* 0x00000000a3027221 */ /* 0x000fe40000010000 */
[----:B------:R-:W-:Y:S02]  /*28510*/  FADD.FTZ R0, R159, R3 ;  /* 0x000000039f007221 */ /* 0x000fe40000010000 */
[----:B------:R-:W-:Y:S02]  /*28520*/  FADD.FTZ R3, R164, R4 ;  /* 0x00000004a4037221 */ /* 0x000fe40000010000 */
[----:B------:R-:W-:Y:S01]  /*28530*/  FADD.FTZ R2, R162, R2 ;  /* 0x00000002a2027221 */ /* 0x000fe20000010000 */
[-C--:B------:R-:W-:Y:S02]  /*28540*/  HMMA.16816.F32.BF16 R76, R76, R74.reuse, R60 ;  /* 0x0000004a4c4c723c */ /* 0x080fe4000004183c */
[----:B------:R-:W-:Y:S01]  /*28550*/  FADD.FTZ R0, R151, R0 ;  /* 0x0000000097007221 */ /* 0x000fe20000010000 */
[----:B------:R2:W-:Y:S01]  /*28560*/  STL [R1+0x11c], R3 ;  /* 0x00011c0301007387 */ /* 0x0005e20000100800 */
[----:B------:R-:W-:Y:S03]  /*28570*/  IMAD.MOV.U32 R73, RZ, RZ, R69 ;  /* 0x000000ffff497224 */ /* 0x000fe600078e0045 */
[----:B------:R2:W-:Y:S01]  /*28580*/  STL [R1+0x124], R2 ;  /* 0x0001240201007387 */ /* 0x0005e20000100800 */
[----:B------:R-:W-:Y:S01]  /*28590*/  IMAD.MOV.U32 R72, RZ, RZ, R70 ;  /* 0x000000ffff487224 */ /* 0x000fe200078e0046 */
[----:B------:R-:W-:Y:S02]  /*285a0*/  HMMA.16816.F32.BF16 R100, R100, R74, R64 ;  /* 0x0000004a6464723c */ /* 0x000fe40000041840 */
[----:B------:R2:W-:Y:S05]  /*285b0*/  STL [R1+0x138], R0 ;  /* 0x0001380001007387 */ /* 0x0005ea0000100800 */
[----:B------:R-:W-:Y:S02]  /*285c0*/  IMAD.MOV.U32 R75, RZ, RZ, R68 ;  /* 0x000000ffff4b7224 */ /* 0x000fe400078e0044 */
[----:B------:R-:W-:Y:S01]  /*285d0*/  IMAD.MOV.U32 R74, RZ, RZ, R71 ;  /* 0x000000ffff4a7224 */ /* 0x000fe200078e0047 */
[----:B--2--5:R-:W-:-:S05]  /*285e0*/  @P0 BRA `(.L_x_2008) ;  /* 0xffff763000000947 */ /* 0x024fca000383ffff */
.L_x_2007:
        /* <DEDUP_REMOVED lines=64> */
[----:B------:R-:W-:Y:S02]  /*289f0*/  FSETP.NE.FTZ.AND P5, PT, R38, RZ, PT ;  /* 0x000000ff2600720b */ /* 0x000fe40003fb5000 */
[----:B------:R-:W-:Y:S01]  /*28a00*/  SHF.R.S32.HI R8, RZ, 0x5, R42 ;  /* 0x00000005ff087819 */ /* 0x000fe2000001142a */
[----:B---3--:R-:W-:Y:S01]  /*28a10*/  FADD.FTZ R37, R4, R5 ;  /* 0x0000000504257221 */ /* 0x008fe20000010000 */
[----:B------:R-:W1:Y:S01]  /*28a20*/  SHFL.BFLY PT, R7, R2, 0x1, 0x1f ;  /* 0x0c201f0002077f89 */ /* 0x000e6200000e0000 */
[----:B------:R-:W-:Y:S01]  /*28a30*/  LEA.HI R4, R56, R43, RZ, 0x2 ;  /* 0x0000002b38047211 */ /* 0x000fe200078f10ff */
[----:B----4-:R-:W-:Y:S01]  /*28a40*/  FADD.FTZ R40, R3, R6 ;  /* 0x0000000603287221 */ /* 0x010fe20000010000 */
[----:B------:R-:W-:Y:S02]  /*28a50*/  MOV R5, 0x3f800000 ;  /* 0x3f80000000057802 */ /* 0x000fe40000000f00 */
[--C-:B------:R-:W-:Y:S02]  /*28a60*/  SHF.R.S32.HI R0, RZ, 0x2, R4.reuse ;  /* 0x00000002ff007819 */ /* 0x100fe40000011404 */
[----:B------:R-:W-:-:S02]  /*28a70*/  SHF.R.S32.HI R6, RZ, 0x1f, R4 ;  /* 0x0000001fff067819 */ /* 0x000fc40000011404 */
[----:B------:R-:W-:Y:S01]  /*28a80*/  LOP3.LUT R4, R4, 0x3ffffffc, RZ, 0xc0, !PT ;  /* 0x3ffffffc04047812 */ /* 0x000fe200078ec0ff */
[----:B------:R-:W2:Y:S01]  /*28a90*/  @P5 MUFU.RCP R5, R38 ;  /* 0x0000002600055308 */ /* 0x000ea20000001000 */
[----:B------:R-:W-:Y:S02]  /*28aa0*/  FSETP.NE.FTZ.AND P3, PT, R40, RZ, PT ;  /* 0x000000ff2800720b */ /* 0x000fe40003f75000 */
[----:B------:R-:W-:Y:S02]  /*28ab0*/  IADD3 R4, -R4, R43, RZ ;  /* 0x0000002b04047210 */ /* 0x000fe40007ffe1ff */
[----:B------:R-:W-:Y:S02]  /*28ac0*/  FSETP.NE.FTZ.AND P4, PT, R37, RZ, PT ;  /* 0x000000ff2500720b */ /* 0x000fe40003f95000 */
[----:B------:R-:W-:Y:S02]  /*28ad0*/  LEA R41, R8, R4, 0x9 ;  /* 0x0000000408297211 */ /* 0x000fe400078e48ff */
[----:B------:R-:W-:-:S02]  /*28ae0*/  MOV R4, 0x3f800000 ;  /* 0x3f80000000047802 */ /* 0x000fc40000000f00 */
[----:B------:R-:W-:Y:S01]  /*28af0*/  LEA.HI R6, R6, R0, RZ, 0x3 ;  /* 0x0000000006067211 */ /* 0x000fe200078f18ff */
[----:B-1----:R-:W-:Y:S01]  /*28b00*/  FADD.FTZ R39, R2, R7 ;  /* 0x0000000702277221 */ /* 0x002fe20000010000 */
[----:B------:R-:W-:Y:S02]  /*28b10*/  MOV R2, 0x3f800000 ;  /* 0x3f80000000027802 */ /* 0x000fe40000000f00 */
[----:B------:R-:W-:Y:S02]  /*28b20*/  LOP3.LUT R10, R6, 0xfffffff8, RZ, 0xc0, !PT ;  /* 0xfffffff8060a7812 */ /* 0x000fe400078ec0ff */
[----:B------:R-:W-:Y:S02]  /*28b30*/  FSETP.NE.FTZ.AND P0, PT, R39, RZ, PT ;  /* 0x000000ff2700720b */ /* 0x000fe40003f15000 */
[----:B------:R-:W-:Y:S01]  /*28b40*/  MOV R3, 0x3f800000 ;  /* 0x3f80000000037802 */ /* 0x000fe20000000f00 */
[----:B------:R-:W-:Y:S01]  /*28b50*/  @P3 MUFU.RCP R2, R40 ;  /* 0x0000002800023308 */ /* 0x000fe20000001000 */
[----:B------:R-:W-:Y:S01]  /*28b60*/  IADD3 R10, R0, -R10, RZ ;  /* 0x8000000a000a7210 */ /* 0x000fe20007ffe0ff */
[----:B--2---:R-:W-:Y:S01]  /*28b70*/  FMUL.FTZ R0, R5, c[0x0][0x2dc] ;  /* 0x0000b70005007a20 */ /* 0x004fe20000410000 */
[----:B------:R-:W-:-:S02]  /*28b80*/  MOV R5, 0xfffffff0 ;  /* 0xfffffff000057802 */ /* 0x000fc40000000f00 */
[----:B------:R-:W-:Y:S01]  /*28b90*/  R2P PR, R10, 0x6 ;  /* 0x000000060a007804 */ /* 0x000fe20000000000 */
[C---:B------:R-:W-:Y:S02]  /*28ba0*/  FMUL.FTZ R136, R0.reuse, R136 ;  /* 0x0000008800887220 */ /* 0x040fe40000410000 */
[----:B------:R-:W-:Y:S01]  /*28bb0*/  @P4 MUFU.RCP R3, R37 ;  /* 0x0000002500034308 */ /* 0x000fe20000001000 */
[C---:B------:R-:W-:Y:S02]  /*28bc0*/  FMUL.FTZ R8, R0.reuse, R137 ;  /* 0x0000008900087220 */ /* 0x040fe40000410000 */
[C---:B------:R-:W-:Y:S02]  /*28bd0*/  FMUL.FTZ R132, R0.reuse, R132 ;  /* 0x0000008400847220 */ /* 0x040fe40000410000 */
        /* <DEDUP_REMOVED lines=55> */
[C---:B------:R-:W-:Y:S01]  /*28f50*/  FMUL.FTZ R96, R2.reuse, R96 ;  /* 0x0000006002607220 */ /* 0x040fe20000410000 */
[----:B------:R-:W-:Y:S01]  /*28f60*/  F2FP.BF16.PACK_AB R35, R35, R112 ;  /* 0x000000702323723e */ /* 0x000fe200000010ff */
[C---:B------:R-:W-:Y:S01]  /*28f70*/  FMUL.FTZ R16, R2.reuse, R97 ;  /* 0x0000006102107220 */ /* 0x040fe20000410000 */
[----:B------:R-:W-:Y:S01]  /*28f80*/  LEA R0, R41, R0, 0x1 ;  /* 0x0000000029007211 */ /* 0x000fe200078e08ff */
        /* <DEDUP_REMOVED lines=15> */
[----:B------:R-:W-:Y:S01]  /*29080*/  LOP3.LUT R2, R10, 0x1, RZ, 0xc0, !PT ;  /* 0x000000010a027812 */ /* 0x000fe200078ec0ff */
[----:B------:R-:W-:Y:S01]  /*29090*/  FMUL.FTZ R3, R3, c[0x0][0x2dc] ;  /* 0x0000b70003037a20 */ /* 0x000fe20000410000 */
        /* <DEDUP_REMOVED lines=45> */
[----:B------:R-:W-:Y:S01]  /*29370*/  STS [R4+0x400], R17 ;  /* 0x0004001104007388 */ /* 0x000fe20000000800 */
[----:B------:R-:W-:-:S03]  /*29380*/  MOV R9, 0x7f800000 ;  /* 0x7f80000000097802 */ /* 0x000fc60000000f00 */
        /* <DEDUP_REMOVED lines=27> */
[----:B------:R-:W-:Y:S04]  /*29540*/  STS [R4], R10 ;  /* 0x0000000a04007388 */ /* 0x000fe80000000800 */
[----:B------:R-:W-:Y:S01]  /*29550*/  STS [R0+0x2000], R23 ;  /* 0x0020001700007388 */ /* 0x000fe20000000800 */
[----:B-1----:R-:W-:-:S03]  /*29560*/  @P3 FMUL.FTZ R2, R2, 0.69314718246459960938 ;  /* 0x3f31721802023820 */ /* 0x002fc60000410000 */
[----:B------:R1:W-:Y:S01]  /*29570*/  STS [R0+0x2400], R22 ;  /* 0x0024001600007388 */ /* 0x0003e20000000800 */
[----:B------:R-:W-:-:S03]  /*29580*/  @P3 FFMA.FTZ R9, R71, c[0x0][0x238], R2 ;  /* 0x00008e0047093a23 */ /* 0x000fc60000010002 */
[----:B------:R2:W-:Y:S04]  /*29590*/  STS [R3+0x2000], R21 ;  /* 0x0020001503007388 */ /* 0x0005e80000000800 */
[----:B------:R3:W-:Y:S04]  /*295a0*/  STS [R4+0x2000], R20 ;  /* 0x0020001404007388 */ /* 0x0007e80000000800 */
[----:B------:R-:W-:Y:S01]  /*295b0*/  BAR.SYNC.DEFER_BLOCKING 0x0 ;  /* 0x0000000000007b1d */ /* 0x000fe20000010000 */
[----:B-1----:R-:W-:-:S04]  /*295c0*/  LOP3.LUT R0, R42, 0xffffffe0, RZ, 0xc0, !PT ;  /* 0xffffffe02a007812 */ /* 0x002fc800078ec0ff */
[----:B------:R-:W-:Y:S01]  /*295d0*/  IADD3 R0, -R0, R43, RZ ;  /* 0x0000002b00007210 */ /* 0x000fe20007ffe1ff */
[----:B--2---:R-:W1:Y:S03]  /*295e0*/  @P4 MUFU.LG2 R3, R37 ;  /* 0x0000002500034308 */ /* 0x004e660000000c00 */
        /* <DEDUP_REMOVED lines=17> */
[----:B------:R-:W4:Y:S02]  /*29700*/  S2R R4, SR_TID.X ;  /* 0x0000000000047919 */ /* 0x000f240000002100 */
[----:B----4-:R-:W-:-:S04]  /*29710*/  SHF.R.S32.HI R2, RZ, 0x1f, R4 ;  /* 0x0000001fff027819 */ /* 0x010fc80000011404 */
        /* <DEDUP_REMOVED lines=43> */
.L_x_2012:
[----:B------:R-:W-:Y:S05]  /*299d0*/  BSYNC B0 ;  /* 0x0000000000007941 */ /* 0x000fea0003800000 */
.L_x_2011:
        /* <DEDUP_REMOVED lines=36> */
.L_x_2014:
[----:B------:R-:W-:Y:S05]  /*29c20*/  BSYNC B0 ;  /* 0x0000000000007941 */ /* 0x000fea0003800000 */
.L_x_2013:
        /* <DEDUP_REMOVED lines=15> */
.L_x_2016:
[----:B------:R-:W-:Y:S05]  /*29d20*/  BSYNC B0 ;  /* 0x0000000000007941 */ /* 0x000fea0003800000 */
.L_x_2015:
        /* <DEDUP_REMOVED lines=15> */
.L_x_2018:
[----:B------:R-:W-:Y:S05]  /*29e20*/  BSYNC B0 ;  /* 0x0000000000007941 */ /* 0x000fea0003800000 */
.L_x_2017:
        /* <DEDUP_REMOVED lines=15> */
.L_x_2020:
[----:B------:R-:W-:Y:S05]  /*29f20*/  BSYNC B0 ;  /* 0x0000000000007941 */ /* 0x000fea0003800000 */
.L_x_2019:
        /* <DEDUP_REMOVED lines=15> */
.L_x_2022:
[----:B------:R-:W-:Y:S05]  /*2a020*/  BSYNC B0 ;  /* 0x0000000000007941 */ /* 0x000fea0003800000 */
.L_x_2021:
        /* <DEDUP_REMOVED lines=15> */
.L_x_2024:
[----:B------:R-:W-:Y:S05]  /*2a120*/  BSYNC B0 ;  /* 0x0000000000007941 */ /* 0x000fea0003800000 */
.L_x_2023:
        /* <DEDUP_REMOVED lines=15> */
.L_x_2026:
[----:B------:R-:W-:Y:S05]  /*2a220*/  BSYNC B0 ;  /* 0x0000000000007941 */ /* 0x000fea0003800000 */
.L_x_2025:
        /* <DEDUP_REMOVED lines=15> */
.L_x_2027:
        /* <DEDUP_REMOVED lines=14> */
.L_x_2142:


//--------------------- .text._ZN5flash16flash_fwd_kernelI23Flash_fwd_kernel_traitsILi64ELi128ELi64ELi4ELb0ELb0EN7cutlass10bfloat16_tE19Flash_kernel_traitsILi64ELi128ELi64ELi4ES3_EELb0ELb0ELb1ELb1ELb0ELb0ELb1ELb0EEEvNS_16Flash_fwd_paramsE --------------------------
	.section	.text._ZN5flash16flash_fwd_kernelI23Flash_fwd_kernel_traitsILi64ELi128ELi64ELi4ELb0ELb0EN7cutlass10bfloat16_tE19Flash_kernel_traitsILi64ELi128ELi64ELi4ES3_EELb0ELb0ELb1ELb1ELb0ELb0ELb1ELb0EEEvNS_16Flash_fwd_paramsE,"ax",@progbits
	.sectioninfo	@"SHI_REGISTERS=255"
	.align	128
        .global         _ZN5flash16flash_fwd_kernelI23Flash_fwd_kernel_traitsILi64ELi128ELi64ELi4ELb0ELb0EN7cutlass10bfloat16_tE19Flash_kernel_traitsILi64ELi128ELi64ELi4ES3_EELb0ELb0ELb1ELb1ELb0ELb0ELb1ELb0EEEvNS_16Flash_fwd_paramsE
        .type           _ZN5flash16flash_fwd_kernelI23Flash_fwd_kernel_traitsILi64ELi128ELi64ELi4ELb0ELb0EN7cutlass10bfloat16_tE19Flash_kernel_traitsILi64ELi128ELi64ELi4ES3_EELb0ELb0ELb1ELb1ELb0ELb0ELb1ELb0EEEvNS_16Flash_fwd_paramsE,@function
        .size           _ZN5flash16flash_fwd_kernelI23Flash_fwd_kernel_traitsILi64ELi128ELi64ELi4ELb0ELb0EN7cutlass10bfloat16_tE19Flash_kernel_traitsILi64ELi128ELi64ELi4ES3_EELb0ELb0ELb1ELb1ELb0ELb0ELb1ELb0EEEvNS_16Flash_fwd_paramsE,(.L_x_2143 - _ZN5flash16flash_fwd_kernelI23Flash_fwd_kernel_traitsILi64ELi128ELi64ELi4ELb0ELb0EN7cutlass10bfloat16_tE19Flash_kernel_traitsILi64ELi128ELi64ELi4ES3_EELb0ELb0ELb1ELb1ELb0ELb0ELb1ELb0EEEvNS_16Flash_fwd_paramsE)
        .other          _ZN5flash16flash_fwd_kernelI23Flash_fwd_kernel_traitsILi64ELi128ELi64ELi4ELb0ELb0EN7cutlass10bfloat16_tE19Flash_kernel_traitsILi64ELi128ELi64ELi4ES3_EELb0ELb0ELb1ELb1ELb0ELb0ELb1ELb0EEEvNS_16Flash_fwd_paramsE,@"STO_CUDA_ENTRY STV_DEFAULT"
_ZN5flash16flash_fwd_kernelI23Flash_fwd_kernel_traitsILi64ELi128ELi64ELi4ELb0ELb0EN7cutlass10bfloat16_tE19Flash_kernel_traitsILi64ELi128ELi64ELi4ES3_EELb0ELb0ELb1ELb1ELb0ELb0ELb1ELb0EEEvNS_16Flash_fwd_paramsE:
.text._ZN5flash16flash_fwd_kernelI23Flash_fwd_kernel_traitsILi64ELi128ELi64ELi4ELb0ELb0EN7cutlass10bfloat16_tE19Flash_kernel_traitsILi64ELi128ELi64ELi4ES3_EELb0ELb0ELb1ELb1ELb0ELb0ELb1ELb0EEEvNS_16Flash_fwd_paramsE:
        /* <DEDUP_REMOVED lines=56> */
.L_x_2028:
[----:B------:R-:W-:Y:S02]  /*0380*/  ULDC UR6, c[0x0][0x218] ;  /* 0x0000860000067ab9 */ /* 0x000fe40000000800 */
.L_x_2029:
        /* <DEDUP_REMOVED lines=67> */
[----:B------:R-:W-:-:S02]  /*07c0*/  UIMAD UR4, UR9, UR4, URZ ;  /* 0x00000004090472a4 */ /* 0x000fc4000f8e023f */
[----:B------:R-:W-:Y:S01]  /*07d0*/  @!UP0 UIMAD UR9, UR10, UR6, URZ ;  /* 0x000000060a0982a4 */ /* 0x000fe2000f8e023f */
[----:B------:R-:W-:Y:S01]  /*07e0*/  ISETP.GE.AND P1, PT, R0, c[0x0][0x220], PT ;  /* 0x0000880000007a0c */ /* 0x000fe20003f26270 */
[----:B------:R-:W-:Y:S02]  /*07f0*/  UIMAD UR5, UR14, UR5, UR4 ;  /* 0x000000050e0572a4 */ /* 0x000fe4000f8e0204 */
[----:B------:R-:W-:Y:S02]  /*0800*/  ULDC.U8 UR10, c[0x0][0x329] ;  /* 0x0000ca40000a7ab9 */ /* 0x000fe40000000000 */
[----:B------:R-:W-:Y:S02]  /*0810*/  UISETP.NE.AND UP1, UPT, UR10, URZ, UPT ;  /* 0x0000003f0a00728c */ /* 0x000fe4000bf25270 */
[----:B------:R-:W-:Y:S02]  /*0820*/  ULDC.U8 UR4, c[0x0][0x328] ;  /* 0x0000ca0000047ab9 */ /* 0x000fe40000000000 */
[----:B------:R-:W-:-:S02]  /*0830*/  UISETP.NE.AND UP2, UPT, UR4, URZ, UPT ;  /* 0x0000003f0400728c */ /* 0x000fc4000bf45270 */
[----:B------:R-:W-:Y:S02]  /*0840*/  @!UP0 UIMAD UR9, UR12, UR7, UR9 ;  /* 0x000000070c0982a4 */ /* 0x000fe4000f8e0209 */
[----:B------:R-:W-:Y:S02]  /*0850*/  UISETP.NE.OR UP3, UPT, UR10, URZ, !UP2 ;  /* 0x0000003f0a00728c */ /* 0x000fe4000d765670 */
[----:B------:R-:W-:Y:S02]  /*0860*/  ULDC UR7, c[0x0][0x214] ;  /* 0x0000850000077ab9 */ /* 0x000fe40000000800 */
[----:B------:R-:W-:Y:S02]  /*0870*/  @UP1 ULDC UR10, c[0x0][0x210] ;  /* 0x00008400000a1ab9 */ /* 0x000fe40000000800 */
[----:B------:R-:W-:Y:S02]  /*0880*/  ULDC UR6, c[0x0][0x234] ;  /* 0x00008d0000067ab9 */ /* 0x000fe40000000800 */
[----:B------:R-:W-:-:S02]  /*0890*/  @UP1 UIMAD UR10, UR10, UR7, URZ ;  /* 0x000000070a0a12a4 */ /* 0x000fc4000f8e023f */
[----:B------:R-:W-:Y:S02]  /*08a0*/  @!UP1 USEL UR10, UR7, UR6, !UP2 ;  /* 0x00000006070a9287 */ /* 0x000fe4000d000000 */
[----:B------:R-:W-:Y:S02]  /*08b0*/  ULDC UR4, c[0x0][0x1c0] ;  /* 0x0000700000047ab9 */ /* 0x000fe40000000800 */
[----:B------:R-:W-:Y:S02]  /*08c0*/  @UP1 UMOV UR15, 0x1 ;  /* 0x00000001000f1882 */ /* 0x000fe40000000000 */
[----:B------:R-:W-:Y:S02]  /*08d0*/  @!UP1 UIMAD UR15, UR10, UR4, URZ ;  /* 0x000000040a0f92a4 */ /* 0x000fe4000f8e023f */
[----:B------:R-:W-:Y:S02]  /*08e0*/  @!UP0 UMOV UR22, UR20 ;  /* 0x0000001400168c82 */ /* 0x000fe40008000000 */
[----:B------:R-:W-:Y:S01]  /*08f0*/  @!UP0 UIADD3 UR8, UR21, UR9, URZ ;  /* 0x0000000915088290 */ /* 0x000fe2000fffe03f */
[----:B------:R-:W-:Y:S01]  /*0900*/  IADD3 R2, P0, R0, UR22, RZ ;  /* 0x0000001600027c10 */ /* 0x000fe2000ff1e0ff */
[----:B------:R-:W-:-:S02]  /*0910*/  @!UP3 UIMAD UR20, UR12, UR7, URZ ;  /* 0x000000070c14b2a4 */ /* 0x000fc4000f8e023f */
[----:B------:R-:W-:Y:S02]  /*0920*/  UIMAD UR15, UR12, UR15, URZ ;  /* 0x0000000f0c0f72a4 */ /* 0x000fe4000f8e023f */
[----:B------:R-:W-:Y:S01]  /*0930*/  @!UP3 USEL UR20, UR20, UR11, !UP0 ;  /* 0x0000000b1414b287 */ /* 0x000fe2000c000000 */
        /* <DEDUP_REMOVED lines=26> */
.L_x_2032:
[----:B------:R-:W-:Y:S05]  /*0ae0*/  BSYNC B0 ;  /* 0x0000000000007941 */ /* 0x000fea0003800000 */
.L_x_2031:
        /* <DEDUP_REMOVED lines=16> */
.L_x_2034:
[----:B------:R-:W-:Y:S05]  /*0bf0*/  BSYNC B0 ;  /* 0x0000000000007941 */ /* 0x000fea0003800000 */
.L_x_2033:
        /* <DEDUP_REMOVED lines=17> */
.L_x_2036:
[----:B------:R-:W-:Y:S05]  /*0d10*/  BSYNC B0 ;  /* 0x0000000000007941 */ /* 0x000fea0003800000 */
.L_x_2035:
        /* <DEDUP_REMOVED lines=16> */
.L_x_2038:
[----:B------:R-:W-:Y:S05]  /*0e20*/  BSYNC B0 ;  /* 0x0000000000007941 */ /* 0x000fea0003800000 */
.L_x_2037:
        /* <DEDUP_REMOVED lines=17> */
.L_x_2040:
[----:B------:R-:W-:Y:S05]  /*0f40*/  BSYNC B0 ;  /* 0x0000000000007941 */ /* 0x000fea0003800000 */
.L_x_2039:
        /* <DEDUP_REMOVED lines=17> */
.L_x_2042:
[----:B------:R-:W-:Y:S05]  /*1060*/  BSYNC B0 ;  /* 0x0000000000007941 */ /* 0x000fea0003800000 */
.L_x_2041:
        /* <DEDUP_REMOVED lines=16> */
.L_x_2044:
[----:B------:R-:W-:Y:S05]  /*1170*/  BSYNC B0 ;  /* 0x0000000000007941 */ /* 0x000fea0003800000 */
.L_x_2043:
        /* <DEDUP_REMOVED lines=15> */
.L_x_2046:
[----:B------:R-:W-:Y:S05]  /*1270*/  BSYNC B0 ;  /* 0x0000000000007941 */ /* 0x000fea0003800000 */
.L_x_2045:
        /* <DEDUP_REMOVED lines=69> */
.L_x_2030:
        /* <DEDUP_REMOVED lines=14> */
[----:B------:R-:W-:Y:S02]  /*17b0*/  @UP0 UMOV UR6, UR24 ;  /* 0x0000001800060c82 */ /* 0x000fe40008000000 */
[----:B------:R-:W-:Y:S02]  /*17c0*/  @UP1 UIMAD UR22, UR22, UR5, UR27 ;  /* 0x00000005161612a4 */ /* 0x000fe4000f8e021b */
[----:B------:R-:W-:-:S02]  /*17d0*/  USHF.R.S32.HI UR17, URZ, 0x1f, UR14 ;  /* 0x0000001f3f117899 */ /* 0x000fc4000801140e */
        /* <DEDUP_REMOVED lines=16> */
.L_x_2047:
        /* <DEDUP_REMOVED lines=45> */
.L_x_2048:
[----:B------:R-:W-:Y:S01]  /*1bb0*/  SHF.R.S32.HI R17, RZ, 0x1f, R20 ;  /* 0x0000001fff117819 */ /* 0x000fe20000011414 */
[----:B------:R-:W1:Y:S01]  /*1bc0*/  S2R R5, SR_CTAID.X ;  /* 0x0000000000057919 */ /* 0x000e620000002500 */
[----:B------:R-:W-:Y:S01]  /*1bd0*/  UIADD3 UR21, -UR13, UR16, URZ ;  /* 0x000000100d157290 */ /* 0x000fe2000fffe13f */
[----:B------:R-:W-:Y:S01]  /*1be0*/  BSSY B0, `(.L_x_2049) ;  /* 0x000002f000007945 */ /* 0x000fe20003800000 */
[CC--:B------:R-:W-:Y:S01]  /*1bf0*/  LEA.HI R0, R17.reuse, R20.reuse, RZ, 0x3 ;  /* 0x0000001411007211 */ /* 0x0c0fe200078f18ff */
[----:B------:R-:W2:Y:S01]  /*1c00*/  S2R R8, SR_CTAID.Z ;  /* 0x0000000000087919 */ /* 0x000ea20000002700 */
[CC--:B------:R-:W-:Y:S01]  /*1c10*/  LEA.HI R4, R17.reuse, R20.reuse, RZ, 0x6 ;  /* 0x0000001411047211 */ /* 0x0c0fe200078f30ff */
[----:B------:R-:W-:Y:S01]  /*1c20*/  ULDC.64 UR4, c[0x0][0x1a8] ;  /* 0x00006a0000047ab9 */ /* 0x000fe20000000a00 */
        /* <DEDUP_REMOVED lines=12> */
[----:B------:R-:W-:Y:S02]  /*1cf0*/  SHF.R.U32.HI R3, RZ, 0x3, R0 ;  /* 0x00000003ff037819 */ /* 0x000fe40000011600 */
[----:B------:R-:W-:Y:S01]  /*1d00*/  SHF.R.S32.HI R23, RZ, 0x1f, R22 ;  /* 0x0000001fff177819 */ /* 0x000fe20000011416 */
[----:B-1----:R-:W-:Y:S01]  /*1d10*/  IMAD.WIDE R24, R5, 0x80, R12 ;  /* 0x0000008005187825 */ /* 0x002fe200078e020c */
[----:B------:R-:W-:Y:S02]  /*1d20*/  LOP3.LUT R0, R0, 0x38, R22, 0xf8, !PT ;  /* 0x0000003800007812 */ /* 0x000fe400078ef816 */
[----:B------:R-:W-:Y:S01]  /*1d30*/  IADD3 R2, P0, R22, UR6, RZ ;  /* 0x0000000616027c10 */ /* 0x000fe2000ff1e0ff */
[----:B------:R1:W-:Y:S01]  /*1d40*/  STL.64 [R1+0x8], R22 ;  /* 0x0000081601007387 */ /* 0x0003e20000100a00 */
[----:B------:R-:W-:-:S02]  /*1d50*/  LOP3.LUT R0, R0, R3, RZ, 0x3c, !PT ;  /* 0x0000000300007212 */ /* 0x000fc400078e3cff */
[----:B------:R-:W-:Y:S01]  /*1d60*/  IADD3.X R3, R23, UR20, RZ, P0, !PT ;  /* 0x0000001417037c10 */ /* 0x000fe200087fe4ff */
[----:B------:R1:W-:Y:S01]  /*1d70*/  STL.64 [R1], R24 ;  /* 0x0000001801007387 */ /* 0x0003e20000100a00 */
        /* <DEDUP_REMOVED lines=21> */
.L_x_2050:
[----:B------:R-:W-:Y:S05]  /*1ed0*/  BSYNC B0 ;  /* 0x0000000000007941 */ /* 0x000fea0003800000 */
.L_x_2049:
        /* <DEDUP_REMOVED lines=21> */
.L_x_2052:
[----:B------:R-:W-:Y:S05]  /*2030*/  BSYNC B0 ;  /* 0x0000000000007941 */ /* 0x000fea0003800000 */
.L_x_2051:
        /* <DEDUP_REMOVED lines=21> */
.L_x_2054:
[----:B------:R-:W-:Y:S05]  /*2190*/  BSYNC B0 ;  /* 0x0000000000007941 */ /* 0x000fea0003800000 */
.L_x_2053:
        /* <DEDUP_REMOVED lines=21> */
.L_x_2056:
[----:B------:R-:W-:Y:S05]  /*22f0*/  BSYNC B0 ;  /* 0x0000000000007941 */ /* 0x000fea0003800000 */
.L_x_2055:
        /* <DEDUP_REMOVED lines=22> */
.L_x_2058:
[----:B------:R-:W-:Y:S05]  /*2460*/  BSYNC B0 ;  /* 0x0000000000007941 */ /* 0x000fea0003800000 */
.L_x_2057:
        /* <DEDUP_REMOVED lines=22> */
.L_x_2060:
[----:B------:R-:W-:Y:S05]  /*25d0*/  BSYNC B0 ;  /* 0x0000000000007941 */ /* 0x000fea0003800000 */
.L_x_2059:
        /* <DEDUP_REMOVED lines=22> */
.L_x_2062:
[----:B------:R-:W-:Y:S05]  /*2740*/  BSYNC B0 ;  /* 0x0000000000007941 */ /* 0x000fea0003800000 */
.L_x_2061:
        /* <DEDUP_REMOVED lines=26> */
.L_x_2064:
[----:B------:R-:W-:Y:S05]  /*28f0*/  BSYNC B0 ;  /* 0x0000000000007941 */ /* 0x000fea0003800000 */
.L_x_2063:
[----:B------:R-:W-:Y:S01]  /*2900*/  IMAD R6, R13, c[0x0][0x198], RZ ;  /* 0x000066000d067a24 */ /* 0x000fe200078e02ff */
[----:B------:R-:W-:Y:S01]  /*2910*/  LEA.HI R17, R17, R20, RZ, 0x4 ;  /* 0x0000001411117211 */ /* 0x000fe200078f20ff */
[--C-:B---3--:R-:W-:Y:S01]  /*2920*/  IMAD.WIDE.U32 R4, R12, c[0x0][0x198], R22.reuse ;  /* 0x000066000c047a25 */ /* 0x108fe200078e0016 */
[----:B------:R-:W-:Y:S01]  /*2930*/  MOV R251, UR23 ;  /* 0x0000001700fb7c02 */ /* 0x000fe20008000f00 */
[----:B------:R-:W-:Y:S01]  /*2940*/  BSSY B0, `(.L_x_2065) ;  /* 0x0000037000007945 */ /* 0x000fe20003800000 */
[----:B------:R-:W-:Y:S01]  /*2950*/  LOP3.LUT R7, R17, 0xfffffff0, RZ, 0xc0, !PT ;  /* 0xfffffff011077812 */ /* 0x000fe200078ec0ff */
[----:B-1----:R-:W-:Y:S01]  /*2960*/  IMAD R0, R13, c[0x0][0x1a0], RZ ;  /* 0x000068000d007a24 */ /* 0x002fe200078e02ff */
[----:B------:R-:W-:Y:S01]  /*2970*/  IADD3 R4, P1, R4, UR24, RZ ;  /* 0x0000001804047c10 */ /* 0x000fe2000ff3e0ff */
[----:B------:R-:W-:-:S04]  /*2980*/  IMAD.WIDE.U32 R2, R12, c[0x0][0x1a0], R22 ;  /* 0x000068000c027a25 */ /* 0x000fc800078e0016 */
[----:B------:R-:W-:Y:S01]  /*2990*/  IMAD R8, R12, c[0x0][0x19c], R6 ;  /* 0x000067000c087a24 */ /* 0x000fe200078e0206 */
[----:B------:R-:W-:Y:S01]  /*29a0*/  IADD3 R2, P0, R2, UR26, RZ ;  /* 0x0000001a02027c10 */ /* 0x000fe2000ff1e0ff */
[----:B------:R-:W-:Y:S02]  /*29b0*/  IMAD R6, R12, c[0x0][0x1a4], R0 ;  /* 0x000069000c067a24 */ /* 0x000fe400078e0200 */
[----:B------:R-:W-:Y:S01]  /*29c0*/  IMAD.IADD R0, R20, 0x1, -R7 ;  /* 0x0000000114007824 */ /* 0x000fe200078e0a07 */
[----:B------:R-:W-:Y:S01]  /*29d0*/  IADD3.X R5, R5, UR22, R8, P1, !PT ;  /* 0x0000001605057c10 */ /* 0x000fe20008ffe408 */
[----:B------:R-:W-:Y:S01]  /*29e0*/  IMAD R8, R11, c[0x0][0x1b0], RZ ;  /* 0x00006c000b087a24 */ /* 0x000fe200078e02ff */
[----:B------:R-:W-:Y:S01]  /*29f0*/  IADD3.X R3, R3, UR25, R6, P0, !PT ;  /* 0x0000001903037c10 */ /* 0x000fe200087fe406 */
[----:B------:R-:W-:Y:S01]  /*2a00*/  IMAD R7, R11, c[0x0][0x1b8], RZ ;  /* 0x00006e000b077a24 */ /* 0x000fe200078e02ff */
[----:B------:R-:W-:Y:S01]  /*2a10*/  SHF.R.S32.HI R6, RZ, 0x1f, R0 ;  /* 0x0000001fff067819 */ /* 0x000fe20000011400 */
[C---:B------:R-:W-:Y:S01]  /*2a20*/  IMAD R8, R10.reuse, c[0x0][0x1b4], R8 ;  /* 0x00006d000a087a24 */ /* 0x040fe200078e0208 */
[----:B------:R-:W-:Y:S01]  /*2a30*/  UIADD3 UR25, UR8, -0x1, URZ ;  /* 0xffffffff08197890 */ /* 0x000fe2000fffe03f */
[----:B------:R-:W-:Y:S01]  /*2a40*/  IMAD.WIDE.U32 R30, R10, c[0x0][0x1b0], R4 ;  /* 0x00006c000a1e7a25 */ /* 0x000fe200078e0004 */
[----:B------:R-:W-:-:S02]  /*2a50*/  LEA.HI R6, R6, R0, RZ, 0x3 ;  /* 0x0000000006067211 */ /* 0x000fc400078f18ff */
[----:B------:R-:W-:Y:S01]  /*2a60*/  UIMAD UR22, UR25, -0x40, UR15 ;  /* 0xffffffc0191678a4 */ /* 0x000fe2000f8e020f */
[C---:B------:R-:W-:Y:S01]  /*2a70*/  IMAD R9, R10.reuse, c[0x0][0x1bc], R7 ;  /* 0x00006f000a097a24 */ /* 0x040fe200078e0207 */
[----:B------:R-:W-:Y:S01]  /*2a80*/  IADD3 R29, R31, R8, RZ ;  /* 0x000000081f1d7210 */ /* 0x000fe20007ffe0ff */
[----:B------:R-:W-:Y:S01]  /*2a90*/  IMAD.WIDE.U32 R24, R10, c[0x0][0x1b8], R2 ;  /* 0x00006e000a187a25 */ /* 0x000fe200078e0002 */
[----:B------:R-:W-:Y:S01]  /*2aa0*/  MOV R28, R30 ;  /* 0x0000001e001c7202 */ /* 0x000fe20000000f00 */
[----:B------:R1:W-:Y:S01]  /*2ab0*/  STL.64 [R1+0x18], R30 ;  /* 0x0000181e01007387 */ /* 0x0003e20000100a00 */
[----:B------:R-:W-:Y:S01]  /*2ac0*/  LOP3.LUT R7, R6, 0xfffffff8, RZ, 0xc0, !PT ;  /* 0xfffffff806077812 */ /* 0x000fe200078ec0ff */
[----:B------:R-:W-:Y:S01]  /*2ad0*/  IMAD.IADD R27, R25, 0x1, R9 ;  /* 0x00000001191b7824 */ /* 0x000fe200078e0209 */
[----:B------:R-:W-:Y:S01]  /*2ae0*/  ISETP.GE.AND P0, PT, R12, UR22, PT ;  /* 0x000000160c007c0c */ /* 0x000fe2000bf06270 */
[----:B------:R1:W-:Y:S01]  /*2af0*/  STL.64 [R1+0x28], R24 ;  /* 0x0000281801007387 */ /* 0x0003e20000100a00 */
[----:B------:R-:W-:Y:S01]  /*2b00*/  USHF.R.S32.HI UR24, URZ, 0x1f, UR25 ;  /* 0x0000001f3f187899 */ /* 0x000fe20008011419 */
[----:B------:R-:W-:Y:S01]  /*2b10*/  IMAD.IADD R18, R0, 0x1, -R7 ;  /* 0x0000000100127824 */ /* 0x000fe200078e0a07 */
[----:B------:R-:W-:Y:S01]  /*2b20*/  LOP3.LUT R0, R19, 0xffffffe0, RZ, 0xc0, !PT ;  /* 0xffffffe013007812 */ /* 0x000fe200078ec0ff */
[----:B------:R1:W-:Y:S01]  /*2b30*/  STL.64 [R1+0x10], R28 ;  /* 0x0000101c01007387 */ /* 0x0003e20000100a00 */
[----:B------:R-:W-:Y:S01]  /*2b40*/  UIMAD UR4, UR7, UR25, URZ ;  /* 0x00000019070472a4 */ /* 0x000fe2000f8e023f */
[----:B------:R-:W-:Y:S01]  /*2b50*/  IMAD.MOV.U32 R252, RZ, RZ, 0x20 ;  /* 0x00000020fffc7424 */ /* 0x000fe200078e00ff */
[----:B------:R-:W-:Y:S01]  /*2b60*/  R2P PR, R18, 0x6 ;  /* 0x0000000612007804 */ /* 0x000fe20000000000 */
[----:B------:R1:W-:Y:S01]  /*2b70*/  STL [R1+0x24], R27 ;  /* 0x0000241b01007387 */ /* 0x0003e20000100800 */
[----:B------:R-:W-:Y:S01]  /*2b80*/  IMAD.IADD R5, R20, 0x1, -R0 ;  /* 0x0000000114057824 */ /* 0x000fe200078e0a00 */
[----:B------:R-:W-:Y:S01]  /*2b90*/  UIMAD UR4, UR24, UR23, UR4 ;  /* 0x00000017180472a4 */ /* 0x000fe2000f8e0204 */
[----:B------:R-:W-:Y:S01]  /*2ba0*/  IMAD.SHL.U32 R0, R6, 0x40, RZ ;  /* 0x0000004006007824 */ /* 0x000fe200078e00ff */
[----:B------:R-:W-:Y:S01]  /*2bb0*/  MOV R2, 0x10 ;  /* 0x0000001000027802 */ /* 0x000fe20000000f00 */
[----:B------:R-:W-:Y:S01]  /*2bc0*/  IMAD.WIDE.U32 R6, R251, UR25, R28 ;  /* 0x00000019fb067c25 */ /* 0x000fe2000f8e001c */
[----:B------:R-:W-:-:S02]  /*2bd0*/  SEL R4, R252, 0xffffffe0, !P2 ;  /* 0xffffffe0fc047807 */ /* 0x000fc40005000000 */
[----:B------:R-:W-:Y:S02]  /*2be0*/  LOP3.LUT R222, R0, 0xfffffe00, RZ, 0xc0, !PT ;  /* 0xfffffe0000de7812 */ /* 0x000fe400078ec0ff */
[----:B------:R-:W-:Y:S02]  /*2bf0*/  IADD3 R9, R7, UR4, RZ ;  /* 0x0000000407097c10 */ /* 0x000fe4000fffe0ff */
        /* <DEDUP_REMOVED lines=11> */
.L_x_2066:
[----:B------:R-:W-:Y:S05]  /*2cb0*/  BSYNC B0 ;  /* 0x0000000000007941 */ /* 0x000fea0003800000 */
.L_x_2065:
        /* <DEDUP_REMOVED lines=17> */
.L_x_2068:
[----:B------:R-:W-:Y:S05]  /*2dd0*/  BSYNC B0 ;  /* 0x0000000000007941 */ /* 0x000fea0003800000 */
.L_x_2067:
        /* <DEDUP_REMOVED lines=17> */
.L_x_2070:
[----:B------:R-:W-:Y:S05]  /*2ef0*/  BSYNC B0 ;  /* 0x0000000000007941 */ /* 0x000fea0003800000 */
.L_x_2069:
        /* <DEDUP_REMOVED lines=18> */
.L_x_2072:
[----:B------:R-:W-:Y:S05]  /*3020*/  BSYNC B0 ;  /* 0x0000000000007941 */ /* 0x000fea0003800000 */
.L_x_2071:
[----:B------:R-:W-:Y:S01]  /*3030*/  ULDC.64 UR4, c[0x0][0x318] ;  /* 0x0000c60000047ab9 */ /* 0x000fe20000000a00 */
[----:B------:R-:W0:Y:S01]  /*3040*/  LDGDEPBAR ;  /* 0x00000000000079af */ /* 0x000e220000000000 */
[----:B------:R-:W-:Y:S01]  /*3050*/  UISETP.NE.U32.AND UP1, UPT, URZ, UR4, UPT ;  /* 0x000000043f00728c */ /* 0x000fe2000bf25070 */
[----:B-1----:R-:W-:Y:S02]  /*3060*/  IMAD.MOV.U32 R10, RZ, RZ, R26 ;  /* 0x000000ffff0a7224 */ /* 0x002fe400078e001a */
        /* <DEDUP_REMOVED lines=16> */
[----:B------:R-:W-:Y:S01]  /*3170*/  IMAD.U32 R6, RZ, RZ, UR28 ;  /* 0x0000001cff067e24 */ /* 0x000fe2000f8e00ff */
[----:B------:R-:W1:Y:S01]  /*3180*/  @P0 MUFU.RCP R3, c[0x0][0x238] ;  /* 0x00008e0000030b08 */ /* 0x000e620000001000 */
[----:B------:R-:W-:Y:S01]  /*3190*/  ISETP.GE.AND P1, PT, R12, UR22, PT ;  /* 0x000000160c007c0c */ /* 0x000fe2000bf26270 */
[----:B------:R-:W-:-:S02]  /*31a0*/  ULDC.64 UR4, c[0x0][0x1a0] ;  /* 0x0000680000047ab9 */ /* 0x000fc40000000a00 */
[----:B------:R-:W-:-:S05]  /*31b0*/  MOV R7, UR29 ;  /* 0x0000001d00077c02 */ /* 0x000fca0008000f00 */
[----:B------:R5:W1:Y:S01]  /*31c0*/  @P0 LDG.E R0, [R6.64] ;  /* 0x0000001206000981 */ /* 0x000a62000c1e1900 */
[----:B------:R-:W-:Y:S01]  /*31d0*/  MOV R10, R24 ;  /* 0x00000018000a7202 */ /* 0x000fe20000000f00 */
[----:B------:R-:W-:Y:S01]  /*31e0*/  USHF.L.U64.HI UR5, UR4, UR20, UR5 ;  /* 0x0000001404057299 */ /* 0x000fe20008010205 */
[----:B------:R-:W-:Y:S01]  /*31f0*/  IMAD.SHL.U32 R20, R20, 0x2, RZ ;  /* 0x0000000214147824 */ /* 0x000fe200078e00ff */
[----:B------:R-:W-:Y:S01]  /*3200*/  BAR.SYNC.DEFER_BLOCKING 0x0 ;  /* 0x0000000000007b1d */ /* 0x000fe20000010000 */
[----:B------:R-:W-:Y:S02]  /*3210*/  USHF.L.U32 UR14, UR4, 0x6, URZ ;  /* 0x00000006040e7899 */ /* 0x000fe4000800063f */
[----:B------:R-:W-:Y:S01]  /*3220*/  UIMAD UR17, UR5, UR25, URZ ;  /* 0x00000019051172a4 */ /* 0x000fe2000f8e023f */
[----:B------:R-:W-:Y:S02]  /*3230*/  LOP3.LUT R19, R20, 0x6, RZ, 0xc0, !PT ;  /* 0x0000000614137812 */ /* 0x000fe400078ec0ff */
[----:B------:R2:W-:Y:S01]  /*3240*/  STL.64 [R1+0x20], R10 ;  /* 0x0000200a01007387 */ /* 0x0005e20000100a00 */
[----:B------:R-:W-:Y:S01]  /*3250*/  UIMAD UR24, UR24, UR14, UR17 ;  /* 0x0000000e181872a4 */ /* 0x000fe2000f8e0211 */
[----:B------:R-:W-:Y:S01]  /*3260*/  BSSY B0, `(.L_x_2073) ;  /* 0x0000017000007945 */ /* 0x000fe20003800000 */
[----:B------:R-:W-:Y:S01]  /*3270*/  UMOV UR20, URZ ;  /* 0x0000003f00147c82 */ /* 0x000fe20008000000 */
[----:B-----5:R-:W-:Y:S01]  /*3280*/  IMAD.U32 R6, RZ, RZ, UR25 ;  /* 0x00000019ff067e24 */ /* 0x020fe2000f8e00ff */
[----:B------:R2:W-:Y:S03]  /*3290*/  @P1 STS.128 [R215+0x6000], RZ ;  /* 0x006000ffd7001388 */ /* 0x0005e60000000c00 */
[----:B------:R-:W-:-:S05]  /*32a0*/  IMAD.WIDE.U32 R6, R6, UR14, R10 ;  /* 0x0000000e06067c25 */ /* 0x000fca000f8e000a */
[----:B------:R-:W-:Y:S01]  /*32b0*/  IADD3 R9, R7, UR24, RZ ;  /* 0x0000001807097c10 */ /* 0x000fe2000fffe0ff */
[----:B-1----:R-:W-:-:S04]  /*32c0*/  @P0 FMUL.FTZ R0, R0, R3 ;  /* 0x0000000300000220 */ /* 0x002fc80000410000 */
        /* <DEDUP_REMOVED lines=16> */
.L_x_2074:
[----:B------:R-:W-:Y:S05]  /*33d0*/  BSYNC B0 ;  /* 0x0000000000007941 */ /* 0x000fea0003800000 */
.L_x_2073:
        /* <DEDUP_REMOVED lines=18> */
.L_x_2076:
[----:B------:R-:W-:Y:S05]  /*3500*/  BSYNC B0 ;  /* 0x0000000000007941 */ /* 0x000fea0003800000 */
.L_x_2075:
        /* <DEDUP_REMOVED lines=18> */
.L_x_2078:
[----:B------:R-:W-:Y:S05]  /*3630*/  BSYNC B0 ;  /* 0x0000000000007941 */ /* 0x000fea0003800000 */
.L_x_2077:
        /* <DEDUP_REMOVED lines=19> */
.L_x_2080:
[----:B------:R-:W-:Y:S05]  /*3770*/  BSYNC B0 ;  /* 0x0000000000007941 */ /* 0x000fea0003800000 */
.L_x_2079:
[----:B------:R-:W-:Y:S01]  /*3780*/  LEA R3, R100, UR13, 0x4 ;  /* 0x0000000d64037c11 */ /* 0x000fe2000f8e20ff */
[----:B------:R-:W-:Y:S01]  /*3790*/  UIADD3 UR12, UR15, -UR16, URZ ;  /* 0x800000100f0c7290 */ /* 0x000fe2000fffe03f */
[----:B------:R-:W-:Y:S01]  /*37a0*/  IMAD.U32 R0, RZ, RZ, UR25 ;  /* 0x00000019ff007e24 */ /* 0x000fe2000f8e00ff */
[----:B-1----:R-:W-:Y:S01]  /*37b0*/  SHF.R.S32.HI R7, RZ, 0x4, R17 ;  /* 0x00000004ff077819 */ /* 0x002fe20000011411 */
[----:B------:R-:W-:Y:S01]  /*37c0*/  IMAD.SHL.U32 R8, R18, 0x40, RZ ;  /* 0x0000004012087824 */ /* 0x000fe200078e00ff */
[----:B------:R-:W-:Y:S01]  /*37d0*/  R2P PR, R32, 0x6 ;  /* 0x0000000620007804 */ /* 0x000fe20000000000 */
[----:B------:R-:W-:Y:S01]  /*37e0*/  IMAD.IADD R45, R21, 0x1, R3 ;  /* 0x00000001152d7824 */ /* 0x000fe200078e0203 */
[----:B------:R-:W-:Y:S01]  /*37f0*/  LEA.HI R6, R17, R7, RZ, 0x1 ;  /* 0x0000000711067211 */ /* 0x000fe200078f08ff */
[----:B------:R-:W-:Y:S01]  /*3800*/  IMAD R44, R0, 0x40, R19 ;  /* 0x00000040002c7824 */ /* 0x000fe200078e0213 */
[----:B------:R-:W-:Y:S01]  /*3810*/  UIADD3 UR16, UR15, 0x1, -UR16 ;  /* 0x000000010f107890 */ /* 0x000fe2000fffe810 */
[----:B------:R-:W0:Y:S01]  /*3820*/  LDGDEPBAR ;  /* 0x00000000000079af */ /* 0x000e220000000000 */
[----:B------:R-:W-:Y:S01]  /*3830*/  IADD3 R210, R45, UR12, RZ ;  /* 0x0000000c2dd27c10 */ /* 0x000fe2000fffe0ff */
[----:B------:R-:W-:Y:S01]  /*3840*/  UISETP.GT.AND UP0, UPT, UR25, UR9, UPT ;  /* 0x000000091900728c */ /* 0x000fe2000bf04270 */
[----:B------:R-:W-:-:S02]  /*3850*/  IADD3 R46, R44, 0x1, RZ ;  /* 0x000000012c2e7810 */ /* 0x000fc40007ffe0ff */
[----:B------:R-:W-:Y:S01]  /*3860*/  IADD3 R47, R44, 0x8, RZ ;  /* 0x000000082c2f7810 */ /* 0x000fe20007ffe0ff */
[----:B------:R-:W-:Y:S01]  /*3870*/  IMAD.IADD R0, R210, 0x1, -R44 ;  /* 0x00000001d2007824 */ /* 0x000fe200078e0a2c */
[----:B------:R-:W-:Y:S01]  /*3880*/  IADD3 R92, R44, 0x9, RZ ;  /* 0x000000092c5c7810 */ /* 0x000fe20007ffe0ff */
[----:B------:R-:W-:Y:S01]  /*3890*/  IMAD.IADD R5, R210, 0x1, -R46 ;  /* 0x00000001d2057824 */ /* 0x000fe200078e0a2e */
[C---:B------:R-:W-:Y:S02]  /*38a0*/  IADD3 R93, R44.reuse, 0x10, RZ ;  /* 0x000000102c5d7810 */ /* 0x040fe40007ffe0ff */
[----:B------:R-:W-:Y:S02]  /*38b0*/  IABS R0, R0 ;  /* 0x0000000000007213 */ /* 0x000fe40000000000 */
[C---:B------:R-:W-:Y:S02]  /*38c0*/  IADD3 R94, R44.reuse, 0x11, RZ ;  /* 0x000000112c5e7810 */ /* 0x040fe40007ffe0ff */
[----:B------:R-:W-:Y:S01]  /*38d0*/  IADD3 R95, R44, 0x18, RZ ;  /* 0x000000182c5f7810 */ /* 0x000fe20007ffe0ff */
[----:B------:R-:W-:Y:S01]  /*38e0*/  IMAD.MOV.U32 R3, RZ, RZ, R0 ;  /* 0x000000ffff037224 */ /* 0x000fe200078e0000 */
[----:B------:R-:W-:Y:S01]  /*38f0*/  IABS R0, R5 ;  /* 0x0000000500007213 */ /* 0x000fe20000000000 */
[----:B------:R-:W-:Y:S01]  /*3900*/  IMAD.IADD R5, R210, 0x1, -R47 ;  /* 0x00000001d2057824 */ /* 0x000fe200078e0a2f */
[C---:B------:R-:W-:Y:S01]  /*3910*/  IADD3 R101, R44.reuse, 0x19, RZ ;  /* 0x000000192c657810 */ /* 0x040fe20007ffe0ff */
[----:B------:R1:W-:Y:S01]  /*3920*/  I2F R216, R3 ;  /* 0x0000000300d87306 */ /* 0x0003e20000201400 */
[----:B------:R-:W-:-:S02]  /*3930*/  IADD3 R102, R44, 0x20, RZ ;  /* 0x000000202c667810 */ /* 0x000fc40007ffe0ff */
[C---:B------:R-:W-:Y:S02]  /*3940*/  IADD3 R103, R44.reuse, 0x21, RZ ;  /* 0x000000212c677810 */ /* 0x040fe40007ffe0ff */
[C---:B------:R-:W-:Y:S02]  /*3950*/  IADD3 R108, R44.reuse, 0x28, RZ ;  /* 0x000000282c6c7810 */ /* 0x040fe40007ffe0ff */
[C---:B------:R-:W-:Y:S02]  /*3960*/  IADD3 R109, R44.reuse, 0x29, RZ ;  /* 0x000000292c6d7810 */ /* 0x040fe40007ffe0ff */
[C---:B------:R-:W-:Y:S02]  /*3970*/  IADD3 R110, R44.reuse, 0x30, RZ ;  /* 0x000000302c6e7810 */ /* 0x040fe40007ffe0ff */
[C---:B------:R-:W-:Y:S02]  /*3980*/  IADD3 R111, R44.reuse, 0x31, RZ ;  /* 0x000000312c6f7810 */ /* 0x040fe40007ffe0ff */
[----:B------:R-:W-:-:S02]  /*3990*/  IADD3 R116, R44, 0x38, RZ ;  /* 0x000000382c747810 */ /* 0x000fc40007ffe0ff */
[----:B------:R-:W-:Y:S01]  /*39a0*/  IADD3 R117, R44, 0x39, RZ ;  /* 0x000000392c757810 */ /* 0x000fe20007ffe0ff */
[----:B-1----:R-:W-:Y:S01]  /*39b0*/  IMAD.MOV.U32 R3, RZ, RZ, R0 ;  /* 0x000000ffff037224 */ /* 0x002fe200078e0000 */
[----:B------:R-:W-:Y:S01]  /*39c0*/  IABS R0, R5 ;  /* 0x0000000500007213 */ /* 0x000fe20000000000 */
[----:B------:R-:W-:Y:S01]  /*39d0*/  IMAD.IADD R5, R210, 0x1, -R92 ;  /* 0x00000001d2057824 */ /* 0x000fe200078e0a5c */
[C---:B------:R-:W-:Y:S01]  /*39e0*/  IADD3 R144, R45.reuse, 0x8, RZ ;  /* 0x000000082d907810 */ /* 0x040fe20007ffe0ff */
[----:B------:R1:W-:Y:S01]  /*39f0*/  I2F R232, R3 ;  /* 0x0000000300e87306 */ /* 0x0003e20000201400 */
[----:B------:R-:W-:Y:S02]  /*3a00*/  IADD3 R119, R45, 0x40, RZ ;  /* 0x000000402d777810 */ /* 0x000fe40007ffe0ff */
[----:B------:R-:W-:Y:S02]  /*3a10*/  IADD3 R207, R144, UR12, RZ ;  /* 0x0000000c90cf7c10 */ /* 0x000fe4000fffe0ff */
[----:B------:R-:W-:-:S02]  /*3a20*/  IADD3 R205, R119, UR12, RZ ;  /* 0x0000000c77cd7c10 */ /* 0x000fc4000fffe0ff */
[----:B------:R-:W-:-:S04]  /*3a30*/  IADD3 R118, R45, 0x48, RZ ;  /* 0x000000482d767810 */ /* 0x000fc80007ffe0ff */
[----:B------:R-:W-:Y:S01]  /*3a40*/  IADD3 R209, R118, UR12, RZ ;  /* 0x0000000c76d17c10 */ /* 0x000fe2000fffe0ff */
[----:B------:R-:W-:Y:S02]  /*3a50*/  ULDC UR12, c[0x0][0x2e8] ;  /* 0x0000ba00000c7ab9 */ /* 0x000fe40000000800 */
[----:B------:R-:W-:Y:S01]  /*3a60*/  UIADD3 UR12, UR16, UR12, URZ ;  /* 0x0000000c100c7290 */ /* 0x000fe2000fffe03f */
[----:B-1----:R-:W-:Y:S01]  /*3a70*/  IMAD.MOV.U32 R3, RZ, RZ, R0 ;  /* 0x000000ffff037224 */ /* 0x002fe200078e0000 */
[----:B------:R-:W-:Y:S01]  /*3a80*/  IABS R0, R5 ;  /* 0x0000000500007213 */ /* 0x000fe20000000000 */
[C---:B------:R-:W-:Y:S02]  /*3a90*/  IMAD.IADD R5, R210.reuse, 0x1, -R93 ;  /* 0x00000001d2057824 */ /* 0x040fe400078e0a5d */
        /* <DEDUP_REMOVED lines=46> */
[----:B------:R-:W-:Y:S02]  /*3d80*/  IABS R0, R5 ;  /* 0x0000000500007213 */ /* 0x000fe40000000000 */
[----:B------:R-:W-:-:S03]  /*3d90*/  LOP3.LUT R5, R6, 0xfffffffe, RZ, 0xc0, !PT ;  /* 0xfffffffe06057812 */ /* 0x000fc600078ec0ff */
[----:B------:R1:W-:Y:S01]  /*3da0*/  I2F R249, R3 ;  /* 0x0000000300f97306 */ /* 0x0003e20000201400 */
[----:B------:R-:W-:Y:S02]  /*3db0*/  IMAD.IADD R6, R207, 0x1, -R44 ;  /* 0x00000001cf067824 */ /* 0x000fe400078e0a2c */
[----:B------:R-:W-:Y:S02]  /*3dc0*/  IMAD.IADD R9, R7, 0x1, -R5 ;  /* 0x0000000107097824 */ /* 0x000fe400078e0a05 */
[----:B------:R-:W-:Y:S02]  /*3dd0*/  IMAD.SHL.U32 R5, R32, 0x40, RZ ;  /* 0x0000004020057824 */ /* 0x000fe400078e00ff */
[----:B------:R-:W-:Y:S02]  /*3de0*/  IMAD.SHL.U32 R7, R12, 0x8, RZ ;  /* 0x000000080c077824 */ /* 0x000fe400078e00ff */
[----:B-1----:R-:W-:Y:S01]  /*3df0*/  IMAD.MOV.U32 R3, RZ, RZ, R0 ;  /* 0x000000ffff037224 */ /* 0x002fe200078e0000 */
[----:B------:R-:W-:Y:S01]  /*3e00*/  IABS R0, R6 ;  /* 0x0000000600007213 */ /* 0x000fe20000000000 */
[----:B------:R-:W-:-:S02]  /*3e10*/  IMAD.IADD R6, R209, 0x1, -R44 ;  /* 0x00000001d1067824 */ /* 0x000fc400078e0a2c */
[----:B------:R1:W-:Y:S03]  /*3e20*/  I2F R250, R3 ;  /* 0x0000000300fa7306 */ /* 0x0003e60000201400 */
[----:B------:R-:W-:-:S05]  /*3e30*/  IABS R6, R6 ;  /* 0x0000000600067213 */ /* 0x000fca0000000000 */
[----:B------:R5:W-:Y:S01]  /*3e40*/  I2F R147, R0 ;  /* 0x0000000000937306 */ /* 0x000be20000201400 */
[----:B-1----:R-:W-:-:S05]  /*3e50*/  IMAD.IADD R3, R205, 0x1, -R44 ;  /* 0x00000001cd037824 */ /* 0x002fca00078e0a2c */
[----:B------:R-:W-:Y:S02]  /*3e60*/  IABS R3, R3 ;  /* 0x0000000300037213 */ /* 0x000fe40000000000 */
[----:B-----5:R-:W-:-:S03]  /*3e70*/  LOP3.LUT R0, R5, 0x1c0, RZ, 0xc0, !PT ;  /* 0x000001c005007812 */ /* 0x020fc600078ec0ff */
[----:B------:R-:W-:Y:S01]  /*3e80*/  IMAD.MOV.U32 R5, RZ, RZ, R3 ;  /* 0x000000ffff057224 */ /* 0x000fe200078e0003 */
[----:B------:R-:W-:Y:S02]  /*3e90*/  LOP3.LUT R3, R8, 0x1c0, RZ, 0xc0, !PT ;  /* 0x000001c008037812 */ /* 0x000fe400078ec0ff */
[----:B--2---:R-:W-:Y:S01]  /*3ea0*/  LOP3.LUT R10, R0, 0x8, R7, 0xf8, !PT ;  /* 0x00000008000a7812 */ /* 0x004fe200078ef807 */
[----:B------:R-:W-:Y:S01]  /*3eb0*/  IMAD.SHL.U32 R7, R9, 0x8, RZ ;  /* 0x0000000809077824 */ /* 0x000fe200078e00ff */
[----:B------:R-:W-:Y:S01]  /*3ec0*/  SHF.R.U32.HI R8, RZ, 0x3, R0 ;  /* 0x00000003ff087819 */ /* 0x000fe20000011600 */
[----:B------:R-:W-:Y:S01]  /*3ed0*/  IMAD.IADD R0, R207, 0x1, -R46 ;  /* 0x00000001cf007824 */ /* 0x000fe200078e0a2e */
[----:B------:R1:W-:Y:S02]  /*3ee0*/  I2F R166, R5 ;  /* 0x0000000500a67306 */ /* 0x0003e40000201400 */
[----:B------:R-:W-:Y:S02]  /*3ef0*/  LOP3.LUT R7, R3, 0x8, R7, 0xf8, !PT ;  /* 0x0000000803077812 */ /* 0x000fe400078ef807 */
[----:B------:R-:W-:-:S02]  /*3f00*/  SHF.R.U32.HI R3, RZ, 0x3, R3 ;  /* 0x00000003ff037819 */ /* 0x000fc40000011603 */
[----:B------:R-:W-:Y:S02]  /*3f10*/  IABS R0, R0 ;  /* 0x0000000000007213 */ /* 0x000fe40000000000 */
[----:B------:R-:W-:Y:S01]  /*3f20*/  LOP3.LUT R145, R7, R3, RZ, 0x3c, !PT ;  /* 0x0000000307917212 */ /* 0x000fe200078e3cff */
[----:B------:R-:W-:Y:S02]  /*3f30*/  IMAD R7, R100, 0x400, R222 ;  /* 0x0000040064077824 */ /* 0x000fe400078e02de */
[----:B------:R-:W-:-:S04]  /*3f40*/  IMAD.MOV.U32 R3, RZ, RZ, R0 ;  /* 0x000000ffff037224 */ /* 0x000fc800078e0000 */
[----:B------:R2:W-:Y:S01]  /*3f50*/  I2F R171, R3 ;  /* 0x0000000300ab7306 */ /* 0x0005e20000201400 */
[----:B-1----:R-:W-:Y:S02]  /*3f60*/  IMAD.MOV.U32 R5, RZ, RZ, R6 ;  /* 0x000000ffff057224 */ /* 0x002fe400078e0006 */
[----:B------:R-:W-:-:S05]  /*3f70*/  IMAD.IADD R6, R205, 0x1, -R46 ;  /* 0x00000001cd067824 */ /* 0x000fca00078e0a2e */
[----:B------:R1:W-:Y:S01]  /*3f80*/  I2F R165, R5 ;  /* 0x0000000500a57306 */ /* 0x0003e20000201400 */
[----:B--2---:R-:W-:-:S04]  /*3f90*/  IMAD.IADD R3, R145, 0x1, R7 ;  /* 0x0000000191037824 */ /* 0x004fc800078e0207 */
[----:B------:R-:W-:Y:S01]  /*3fa0*/  IMAD.SHL.U32 R195, R3, 0x2, RZ ;  /* 0x0000000203c37824 */ /* 0x000fe200078e00ff */
[----:B-1----:R-:W-:-:S04]  /*3fb0*/  LOP3.LUT R5, R10, R8, RZ, 0x3c, !PT ;  /* 0x000000080a057212 */ /* 0x002fc800078e3cff */
[----:B------:R-:W-:Y:S01]  /*3fc0*/  LDSM.16.M88.4 R12, [R195] ;  /* 0x00000000c30c783b */ /* 0x000fe20000000200 */
[--C-:B------:R-:W-:Y:S02]  /*3fd0*/  IMAD R198, R2, 0x2, R195.reuse ;  /* 0x0000000202c67824 */ /* 0x100fe400078e02c3 */
[----:B------:R-:W-:Y:S02]  /*3fe0*/  IMAD R196, R4, 0x2, R195 ;  /* 0x0000000204c47824 */ /* 0x000fe400078e02c3 */
[----:B------:R-:W-:Y:S01]  /*3ff0*/  IMAD R0, R9, 0x200, R5 ;  /* 0x0000020009007824 */ /* 0x000fe200078e0205 */
[----:B------:R-:W-:Y:S01]  /*4000*/  IABS R5, R6 ;  /* 0x0000000600057213 */ /* 0x000fe20000000000 */
[----:B------:R-:W-:Y:S01]  /*4010*/  IMAD.IADD R6, R209, 0x1, -R46 ;  /* 0x00000001d1067824 */ /* 0x000fe200078e0a2e */
[----:B------:R-:W-:Y:S01]  /*4020*/  LDSM.16.M88.4 R8, [R195+0x2000] ;  /* 0x00200000c308783b */ /* 0x000fe20000000200 */
[----:B------:R-:W-:Y:S02]  /*4030*/  IMAD.SHL.U32 R188, R0, 0x2, RZ ;  /* 0x0000000200bc7824 */ /* 0x000fe400078e00ff */
[----:B------:R-:W-:Y:S01]  /*4040*/  IMAD.MOV.U32 R0, RZ, RZ, R5 ;  /* 0x000000ffff007224 */ /* 0x000fe200078e0005 */
[----:B------:R-:W-:Y:S01]  /*4050*/  IABS R3, R6 ;  /* 0x0000000600037213 */ /* 0x000fe20000000000 */
[----:B------:R-:W-:Y:S01]  /*4060*/  IMAD.IADD R5, R207, 0x1, -R47 ;  /* 0x00000001cf057824 */ /* 0x000fe200078e0a2f */
[----:B------:R-:W1:Y:S01]  /*4070*/  LDSM.16.M88.4 R16, [R188+0x4000] ;  /* 0x00400000bc10783b */ /* 0x000e620000000200 */
[----:B------:R2:W-:Y:S01]  /*4080*/  I2F R168, R0 ;  /* 0x0000000000a87306 */ /* 0x0005e20000201400 */
[----:B------:R-:W-:Y:S01]  /*4090*/  IMAD.IADD R6, R209, 0x1, -R101 ;  /* 0x00000001d1067824 */ /* 0x000fe200078e0a65 */
[----:B------:R-:W-:Y:S01]  /*40a0*/  IADD3 R199, R188, 0x4040, RZ ;  /* 0x00004040bcc77810 */ /* 0x000fe20007ffe0ff */
[----:B------:R-:W5:Y:S01]  /*40b0*/  LDSM.16.M88.4 R20, [R188+0x4800] ;  /* 0x00480000bc14783b */ /* 0x000f620000000200 */
[----:B------:R-:W-:-:S03]  /*40c0*/  IMAD R197, R2, 0x2, R196 ;  /* 0x0000000202c57824 */ /* 0x000fc600078e02c4 */
[----:B------:R-:W3:Y:S04]  /*40d0*/  LDSM.16.M88.4 R24, [R188+0x5000] ;  /* 0x00500000bc18783b */ /* 0x000ee80000000200 */
[----:B------:R-:W4:Y:S01]  /*40e0*/  LDSM.16.M88.4 R28, [R188+0x5800] ;  /* 0x00580000bc1c783b */ /* 0x000f220000000200 */
[----:B--2---:R-:W-:Y:S01]  /*40f0*/  IMAD.MOV.U32 R0, RZ, RZ, R3 ;  /* 0x000000ffff007224 */ /* 0x004fe200078e0003 */
[----:B------:R-:W-:Y:S01]  /*4100*/  IABS R3, R5 ;  /* 0x0000000500037213 */ /* 0x000fe20000000000 */
[--C-:B------:R-:W-:Y:S02]  /*4110*/  IMAD.IADD R5, R209, 0x1, -R47.reuse ;  /* 0x00000001d1057824 */ /* 0x100fe400078e0a2f */
[----:B------:R2:W-:Y:S08]  /*4120*/  I2F R164, R0 ;  /* 0x0000000000a47306 */ /* 0x0005f00000201400 */
[----:B------:R5:W-:Y:S01]  /*4130*/  I2F R169, R3 ;  /* 0x0000000300a97306 */ /* 0x000be20000201400 */
[----:B--2---:R-:W-:Y:S01]  /*4140*/  IMAD.IADD R0, R205, 0x1, -R47 ;  /* 0x00000001cd007824 */ /* 0x004fe200078e0a2f */
[----:B-1----:R-:W-:Y:S04]  /*4150*/  HMMA.16816.F32.BF16 R72, R8, R16, RZ ;  /* 0x000000100848723c */ /* 0x002fe800000418ff */
[----:B------:R-:W-:-:S05]  /*4160*/  IABS R0, R0 ;  /* 0x0000000000007213 */ /* 0x000fca0000000000 */
[----:B-----5:R-:W-:Y:S01]  /*4170*/  IMAD.MOV.U32 R3, RZ, RZ, R0 ;  /* 0x000000ffff037224 */ /* 0x020fe200078e0000 */
[----:B------:R-:W-:Y:S01]  /*4180*/  IABS R0, R5 ;  /* 0x0000000500007213 */ /* 0x000fe20000000000 */
[----:B------:R-:W-:Y:S01]  /*4190*/  IMAD.IADD R5, R207, 0x1, -R92 ;  /* 0x00000001cf057824 */ /* 0x000fe200078e0a5c */
[C---:B------:R-:W-:Y:S01]  /*41a0*/  HMMA.16816.F32.BF16 R88, R8.reuse, R18, RZ ;  /* 0x000000120858723c */ /* 0x040fe200000418ff */
[----:B------:R1:W-:Y:S07]  /*41b0*/  I2F R173, R3 ;  /* 0x0000000300ad7306 */ /* 0x0003ee0000201400 */
[C---:B------:R-:W-:Y:S08]  /*41c0*/  HMMA.16816.F32.BF16 R52, R8.reuse, R20, RZ ;  /* 0x000000140834723c */ /* 0x040ff000000418ff */
[----:B---3--:R-:W-:Y:S01]  /*41d0*/  HMMA.16816.F32.BF16 R40, R8, R24, RZ ;  /* 0x000000180828723c */ /* 0x008fe200000418ff */
[----:B-1----:R-:W-:Y:S01]  /*41e0*/  IMAD.MOV.U32 R3, RZ, RZ, R0 ;  /* 0x000000ffff037224 */ /* 0x002fe200078e0000 */
[----:B------:R-:W-:Y:S01]  /*41f0*/  IABS R0, R5 ;  /* 0x0000000500007213 */ /* 0x000fe20000000000 */
[----:B------:R-:W-:-:S02]  /*4200*/  IMAD.IADD R5, R205, 0x1, -R92 ;  /* 0x00000001cd057824 */ /* 0x000fc400078e0a5c */
[----:B------:R1:W-:Y:S03]  /*4210*/  I2F R172, R3 ;  /* 0x0000000300ac7306 */ /* 0x0003e60000201400 */
[C---:B----4-:R-:W-:Y:S08]  /*4220*/  HMMA.16816.F32.BF16 R60, R8.reuse, R28, RZ ;  /* 0x0000001c083c723c */ /* 0x050ff000000418ff */
[----:B------:R-:W-:Y:S01]  /*4230*/  HMMA.16816.F32.BF16 R68, R8, R22, RZ ;  /* 0x000000160844723c */ /* 0x000fe200000418ff */
[----:B-1----:R-:W-:Y:S01]  /*4240*/  IMAD.MOV.U32 R3, RZ, RZ, R0 ;  /* 0x000000ffff037224 */ /* 0x002fe200078e0000 */
[----:B------:R-:W-:Y:S01]  /*4250*/  IABS R0, R5 ;  /* 0x0000000500007213 */ /* 0x000fe20000000000 */
[----:B------:R-:W-:-:S05]  /*4260*/  IMAD.IADD R5, R209, 0x1, -R92 ;  /* 0x00000001d1057824 */ /* 0x000fca00078e0a5c */
[C---:B------:R-:W-:Y:S01]  /*4270*/  HMMA.16816.F32.BF16 R64, R8.reuse, R26, RZ ;  /* 0x0000001a0840723c */ /* 0x040fe200000418ff */
[----:B------:R1:W-:Y:S07]  /*4280*/  I2F R174, R3 ;  /* 0x0000000300ae7306 */ /* 0x0003ee0000201400 */
[----:B------:R-:W-:Y:S01]  /*4290*/  HMMA.16816.F32.BF16 R56, R8, R30, RZ ;  /* 0x0000001e0838723c */ /* 0x000fe200000418ff */
[----:B------:R-:W-:Y:S07]  /*42a0*/  LDSM.16.M88.4 R8, [R198+0x2000] ;  /* 0x00200000c608783b */ /* 0x000fee0000000200 */
[----:B------:R-:W-:Y:S01]  /*42b0*/  HMMA.16816.F32.BF16 R96, R12, R16, RZ ;  /* 0x000000100c60723c */ /* 0x000fe200000418ff */
[----:B-1----:R-:W-:Y:S01]  /*42c0*/  IMAD.MOV.U32 R3, RZ, RZ, R0 ;  /* 0x000000ffff037224 */ /* 0x002fe200078e0000 */
[----:B------:R-:W-:Y:S01]  /*42d0*/  IABS R0, R5 ;  /* 0x0000000500007213 */ /* 0x000fe20000000000 */
[----:B------:R-:W-:-:S02]  /*42e0*/  IMAD.IADD R5, R207, 0x1, -R93 ;  /* 0x00000001cf057824 */ /* 0x000fc400078e0a5d */
[----:B------:R1:W-:Y:S03]  /*42f0*/  I2F R176, R3 ;  /* 0x0000000300b07306 */ /* 0x0003e60000201400 */
[C---:B------:R-:W-:Y:S08]  /*4300*/  HMMA.16816.F32.BF16 R120, R12.reuse, R18, RZ ;  /* 0x000000120c78723c */ /* 0x040ff000000418ff */
[----:B------:R-:W-:Y:S01]  /*4310*/  HMMA.16816.F32.BF16 R84, R12, R20, RZ ;  /* 0x000000140c54723c */ /* 0x000fe200000418ff */
[----:B-1----:R-:W-:Y:S01]  /*4320*/  IMAD.MOV.U32 R3, RZ, RZ, R0 ;  /* 0x000000ffff037224 */ /* 0x002fe200078e0000 */
[----:B------:R-:W-:Y:S01]  /*4330*/  IABS R0, R5 ;  /* 0x0000000500007213 */ /* 0x000fe20000000000 */
[----:B------:R-:W-:-:S05]  /*4340*/  IMAD.IADD R5, R205, 0x1, -R93 ;  /* 0x00000001cd057824 */ /* 0x000fca00078e0a5d */
[C---:B------:R-:W-:Y:S01]  /*4350*/  HMMA.16816.F32.BF16 R104, R12.reuse, R22, RZ ;  /* 0x000000160c68723c */ /* 0x040fe200000418ff */
[----:B------:R1:W-:Y:S01]  /*4360*/  I2F R177, R3 ;  /* 0x0000000300b17306 */ /* 0x0003e20000201400 */
[----:B------:R-:W-:Y:S06]  /*4370*/  LDSM.16.M88.4 R20, [R198] ;  /* 0x00000000c614783b */ /* 0x000fec0000000200 */
[C---:B------:R-:W-:Y:S08]  /*4380*/  HMMA.16816.F32.BF16 R80, R12.reuse, R24, RZ ;  /* 0x000000180c50723c */ /* 0x040ff000000418ff */
[C---:B------:R-:W-:Y:S01]  /*4390*/  HMMA.16816.F32.BF16 R112, R12.reuse, R26, RZ ;  /* 0x0000001a0c70723c */ /* 0x040fe200000418ff */
[----:B-1----:R-:W-:Y:S01]  /*43a0*/  IMAD.MOV.U32 R3, RZ, RZ, R0 ;  /* 0x000000ffff037224 */ /* 0x002fe200078e0000 */
[----:B------:R-:W-:Y:S01]  /*43b0*/  IABS R0, R5 ;  /* 0x0000000500007213 */ /* 0x000fe20000000000 */
[----:B------:R-:W-:Y:S01]  /*43c0*/  IMAD.IADD R5, R209, 0x1, -R93 ;  /* 0x00000001d1057824 */ /* 0x000fe200078e0a5d */
[----:B------:R-:W-:Y:S01]  /*43d0*/  LDSM.16.M88.4 R24, [R196] ;  /* 0x00000000c418783b */ /* 0x000fe20000000200 */
[----:B------:R1:W-:Y:S03]  /*43e0*/  I2F R189, R3 ;  /* 0x0000000300bd7306 */ /* 0x0003e60000201400 */
[C---:B------:R-:W-:Y:S08]  /*43f0*/  HMMA.16816.F32.BF16 R76, R12.reuse, R28, RZ ;  /* 0x0000001c0c4c723c */ /* 0x040ff000000418ff */
[----:B------:R-:W-:Y:S01]  /*4400*/  HMMA.16816.F32.BF16 R124, R12, R30, RZ ;  /* 0x0000001e0c7c723c */ /* 0x000fe200000418ff */
[----:B------:R-:W-:Y:S01]  /*4410*/  LDSM.16.M88.4 R12, [R197] ;  /* 0x00000000c50c783b */ /* 0x000fe20000000200 */
[----:B-1----:R-:W-:Y:S01]  /*4420*/  IMAD.MOV.U32 R3, RZ, RZ, R0 ;  /* 0x000000ffff037224 */ /* 0x002fe200078e0000 */
[----:B------:R-:W-:Y:S01]  /*4430*/  IABS R0, R5 ;  /* 0x0000000500007213 */ /* 0x000fe20000000000 */
[----:B------:R-:W-:-:S02]  /*4440*/  IMAD.IADD R5, R207, 0x1, -R94 ;  /* 0x00000001cf057824 */ /* 0x000fc400078e0a5e */
        /* <DEDUP_REMOVED lines=20> */
[----:B------:R1:W-:Y:S01]  /*4590*/  I2F R191, R3 ;  /* 0x0000000300bf7306 */ /* 0x0003e20000201400 */
[----:B------:R-:W-:-:S07]  /*45a0*/  IABS R5, R5 ;  /* 0x0000000500057213 */ /* 0x000fce0000000000 */
[----:B------:R-:W-:Y:S01]  /*45b0*/  I2F R231, R5 ;  /* 0x0000000500e77306 */ /* 0x000fe20000201400 */
[----:B-1----:R-:W-:-:S07]  /*45c0*/  IMAD.IADD R3, R209, 0x1, -R95 ;  /* 0x00000001d1037824 */ /* 0x002fce00078e0a5f */
[----:B------:R1:W-:Y:S01]  /*45d0*/  I2F R226, R0 ;  /* 0x0000000000e27306 */ /* 0x0003e20000201400 */
[----:B------:R-:W-:-:S07]  /*45e0*/  IABS R3, R3 ;  /* 0x0000000300037213 */ /* 0x000fce0000000000 */
[----:B------:R2:W-:Y:S01]  /*45f0*/  I2F R218, R3 ;  /* 0x0000000300da7306 */ /* 0x0005e20000201400 */
[----:B-1----:R-:W-:-:S05]  /*4600*/  SEL R0, R252, 0xffffffe0, !P1 ;  /* 0xffffffe0fc007807 */ /* 0x002fca0004800000 */
[----:B------:R-:W-:Y:S02]  /*4610*/  IMAD.IADD R194, R188, 0x1, R0 ;  /* 0x00000001bcc27824 */ /* 0x000fe400078e0200 */
[----:B--2---:R-:W-:-:S03]  /*4620*/  IMAD.IADD R3, R205, 0x1, -R101 ;  /* 0x00000001cd037824 */ /* 0x004fc600078e0a65 */
[----:B------:R-:W1:Y:S02]  /*4630*/  LDSM.16.M88.4 R36, [R194+0x4800] ;  /* 0x00480000c224783b */ /* 0x000e640000000200 */
[----:B------:R-:W-:Y:S02]  /*4640*/  IABS R3, R3 ;  /* 0x0000000300037213 */ /* 0x000fe40000000000 */
[----:B------:R-:W2:Y:S03]  /*4650*/  LDSM.16.M88.4 R16, [R194+0x4000] ;  /* 0x00400000c210783b */ /* 0x000ea60000000200 */
[----:B------:R-:W-:Y:S01]  /*4660*/  IMAD.MOV.U32 R5, RZ, RZ, R3 ;  /* 0x000000ffff057224 */ /* 0x000fe200078e0003 */
[----:B------:R-:W-:Y:S01]  /*4670*/  IABS R3, R6 ;  /* 0x0000000600037213 */ /* 0x000fe20000000000 */
[--C-:B------:R-:W-:Y:S01]  /*4680*/  IMAD.IADD R6, R207, 0x1, -R102.reuse ;  /* 0x00000001cf067824 */ /* 0x100fe200078e0a66 */
[----:B------:R-:W3:Y:S01]  /*4690*/  LDSM.16.M88.4 R32, [R194+0x5000] ;  /* 0x00500000c220783b */ /* 0x000ee20000000200 */
[----:B------:R4:W-:Y:S03]  /*46a0*/  I2F R229, R5 ;  /* 0x0000000500e57306 */ /* 0x0009e60000201400 */
[----:B------:R-:W5:Y:S01]  /*46b0*/  LDSM.16.M88.4 R48, [R194+0x5800] ;  /* 0x00580000c230783b */ /* 0x000f620000000200 */
[----:B----4-:R-:W-:Y:S01]  /*46c0*/  IMAD.MOV.U32 R5, RZ, RZ, R3 ;  /* 0x000000ffff057224 */ /* 0x010fe200078e0003 */
[----:B------:R-:W-:Y:S01]  /*46d0*/  IABS R3, R6 ;  /* 0x0000000600037213 */ /* 0x000fe20000000000 */
[----:B------:R-:W-:-:S02]  /*46e0*/  IMAD.IADD R6, R205, 0x1, -R102 ;  /* 0x00000001cd067824 */ /* 0x000fc400078e0a66 */
[----:B------:R4:W-:Y:S01]  /*46f0*/  I2F R224, R5 ;  /* 0x0000000500e07306 */ /* 0x0009e20000201400 */
[----:B-1----:R-:W-:Y:S01]  /*4700*/  HMMA.16816.F32.BF16 R140, R8, R36, R52 ;  /* 0x00000024088c723c */ /* 0x002fe20000041834 */
[----:B----4-:R-:W-:Y:S01]  /*4710*/  IMAD.MOV.U32 R5, RZ, RZ, R3 ;  /* 0x000000ffff057224 */ /* 0x010fe200078e0003 */
[----:B------:R-:W-:Y:S01]  /*4720*/  IABS R3, R6 ;  /* 0x0000000600037213 */ /* 0x000fe20000000000 */
[----:B------:R-:W-:-:S05]  /*4730*/  IMAD.IADD R6, R205, 0x1, -R103 ;  /* 0x00000001cd067824 */ /* 0x000fca00078e0a67 */
[C---:B--2---:R-:W-:Y:S01]  /*4740*/  HMMA.16816.F32.BF16 R128, R8.reuse, R16, R72 ;  /* 0x000000100880723c */ /* 0x044fe20000041848 */
[----:B------:R1:W-:Y:S07]  /*4750*/  I2F R221, R5 ;  /* 0x0000000500dd7306 */ /* 0x0003ee0000201400 */
[C---:B---3--:R-:W-:Y:S01]  /*4760*/  HMMA.16816.F32.BF16 R148, R8.reuse, R32, R40 ;  /* 0x000000200894723c */ /* 0x048fe20000041828 */
[----:B------:R2:W-:Y:S07]  /*4770*/  I2F R230, R3 ;  /* 0x0000000300e67306 */ /* 0x0005ee0000201400 */
[----:B-----5:R-:W-:Y:S01]  /*4780*/  HMMA.16816.F32.BF16 R156, R8, R48, R60 ;  /* 0x00000030089c723c */ /* 0x020fe2000004183c */
[----:B-1----:R-:W-:-:S05]  /*4790*/  IMAD.IADD R5, R209, 0x1, -R102 ;  /* 0x00000001d1057824 */ /* 0x002fca00078e0a66 */
[----:B------:R-:W-:Y:S02]  /*47a0*/  IABS R5, R5 ;  /* 0x0000000500057213 */ /* 0x000fe40000000000 */
[C---:B------:R-:W-:Y:S01]  /*47b0*/  HMMA.16816.F32.BF16 R132, R8.reuse, R18, R88 ;  /* 0x000000120884723c */ /* 0x040fe20000041858 */
[----:B--2---:R-:W-:Y:S01]  /*47c0*/  IMAD.IADD R3, R207, 0x1, -R103 ;  /* 0x00000001cf037824 */ /* 0x004fe200078e0a67 */
[----:B------:R1:W-:Y:S04]  /*47d0*/  I2F R223, R5 ;  /* 0x0000000500df7306 */ /* 0x0003e80000201400 */
[----:B------:R-:W-:Y:S02]  /*47e0*/  IABS R3, R3 ;  /* 0x0000000300037213 */ /* 0x000fe40000000000 */
[C---:B------:R-:W-:Y:S08]  /*47f0*/  HMMA.16816.F32.BF16 R136, R8.reuse, R38, R68 ;  /* 0x000000260888723c */ /* 0x040ff00000041844 */
[----:B------:R-:W-:Y:S01]  /*4800*/  HMMA.16816.F32.BF16 R152, R8, R34, R64 ;  /* 0x000000220898723c */ /* 0x000fe20000041840 */
[----:B-1----:R-:W-:Y:S01]  /*4810*/  IMAD.MOV.U32 R5, RZ, RZ, R3 ;  /* 0x000000ffff057224 */ /* 0x002fe200078e0003 */
[----:B------:R-:W-:Y:S01]  /*4820*/  IABS R3, R6 ;  /* 0x0000000600037213 */ /* 0x000fe20000000000 */
[----:B------:R-:W-:-:S02]  /*4830*/  IMAD.IADD R6, R209, 0x1, -R103 ;  /* 0x00000001d1067824 */ /* 0x000fc400078e0a67 */
[----:B------:R1:W-:Y:S03]  /*4840*/  I2F R228, R5 ;  /* 0x0000000500e47306 */ /* 0x0003e60000201400 */
[----:B------:R-:W-:Y:S08]  /*4850*/  HMMA.16816.F32.BF16 R160, R8, R50, R56 ;  /* 0x0000003208a0723c */ /* 0x000ff00000041838 */
[----:B------:R-:W-:Y:S01]  /*4860*/  HMMA.16816.F32.BF16 R8, R20, R16, R96 ;  /* 0x000000101408723c */ /* 0x000fe20000041860 */
[----:B-1----:R-:W-:Y:S01]  /*4870*/  IMAD.MOV.U32 R5, RZ, RZ, R3 ;  /* 0x000000ffff057224 */ /* 0x002fe200078e0003 */
[----:B------:R-:W-:Y:S01]  /*4880*/  IABS R3, R6 ;  /* 0x0000000600037213 */ /* 0x000fe20000000000 */
[----:B------:R-:W-:-:S05]  /*4890*/  IMAD.IADD R6, R207, 0x1, -R108 ;  /* 0x00000001cf067824 */ /* 0x000fca00078e0a6c */
[C---:B------:R-:W-:Y:S01]  /*48a0*/  HMMA.16816.F32.BF16 R28, R20.reuse, R36, R84 ;  /* 0x00000024141c723c */ /* 0x040fe20000041854 */
[----:B------:R1:W-:Y:S07]  /*48b0*/  I2F R227, R5 ;  /* 0x0000000500e37306 */ /* 0x0003ee0000201400 */
[C---:B------:R-:W-:Y:S08]  /*48c0*/  HMMA.16816.F32.BF16 R72, R20.reuse, R48, R76 ;  /* 0x000000301448723c */ /* 0x040ff0000004184c */
[----:B------:R-:W-:Y:S01]  /*48d0*/  HMMA.16816.F32.BF16 R64, R20, R32, R80 ;  /* 0x000000201440723c */ /* 0x000fe20000041850 */
[----:B-1----:R-:W-:Y:S01]  /*48e0*/  IMAD.MOV.U32 R5, RZ, RZ, R3 ;  /* 0x000000ffff057224 */ /* 0x002fe200078e0003 */
[----:B------:R-:W-:Y:S01]  /*48f0*/  IABS R3, R6 ;  /* 0x0000000600037213 */ /* 0x000fe20000000000 */
[----:B------:R-:W-:-:S02]  /*4900*/  IMAD.IADD R6, R205, 0x1, -R108 ;  /* 0x00000001cd067824 */ /* 0x000fc400078e0a6c */
[----:B------:R1:W-:Y:S03]  /*4910*/  I2F R220, R5 ;  /* 0x0000000500dc7306 */ /* 0x0003e60000201400 */
[C---:B------:R-:W-:Y:S01]  /*4920*/  HMMA.16816.F32.BF16 R80, R20.reuse, R18, R120 ;  /* 0x000000121450723c */ /* 0x040fe20000041878 */
[----:B------:R-:W-:Y:S07]  /*4930*/  LDSM.16.M88.4 R16, [R196+0x2000] ;  /* 0x00200000c410783b */ /* 0x000fee0000000200 */
[----:B------:R-:W-:Y:S01]  /*4940*/  HMMA.16816.F32.BF16 R112, R20, R34, R112 ;  /* 0x000000221470723c */ /* 0x000fe20000041870 */
[----:B-1----:R-:W-:Y:S01]  /*4950*/  IMAD.MOV.U32 R5, RZ, RZ, R3 ;  /* 0x000000ffff057224 */ /* 0x002fe200078e0003 */
[----:B------:R-:W-:Y:S01]  /*4960*/  IABS R3, R6 ;  /* 0x0000000600037213 */ /* 0x000fe20000000000 */
[----:B------:R-:W-:-:S05]  /*4970*/  IMAD.IADD R6, R209, 0x1, -R108 ;  /* 0x00000001d1067824 */ /* 0x000fca00078e0a6c */
[C---:B------:R-:W-:Y:S01]  /*4980*/  HMMA.16816.F32.BF16 R84, R20.reuse, R38, R104 ;  /* 0x000000261454723c */ /* 0x040fe20000041868 */
[----:B------:R1:W-:Y:S07]  /*4990*/  I2F R202, R5 ;  /* 0x0000000500ca7306 */ /* 0x0003ee0000201400 */
[----:B------:R-:W-:Y:S01]  /*49a0*/  HMMA.16816.F32.BF16 R124, R20, R50, R124 ;  /* 0x00000032147c723c */ /* 0x000fe2000004187c */
[----:B-1----:R-:W-:Y:S01]  /*49b0*/  IMAD.MOV.U32 R5, RZ, RZ, R3 ;  /* 0x000000ffff057224 */ /* 0x002fe200078e0003 */
[----:B------:R-:W-:Y:S01]  /*49c0*/  IABS R3, R6 ;  /* 0x0000000600037213 */ /* 0x000fe20000000000 */
[----:B------:R-:W-:-:S02]  /*49d0*/  IMAD.IADD R6, R207, 0x1, -R109 ;  /* 0x00000001cf067824 */ /* 0x000fc400078e0a6d */
[----:B------:R1:W-:Y:S02]  /*49e0*/  I2F R225, R5 ;  /* 0x0000000500e17306 */ /* 0x0003e40000201400 */
[----:B-1----:R-:W-:Y:S01]  /*49f0*/  IMAD.MOV.U32 R5, RZ, RZ, R3 ;  /* 0x000000ffff057224 */ /* 0x002fe200078e0003 */
[----:B------:R-:W-:Y:S02]  /*4a00*/  IABS R3, R6 ;  /* 0x0000000600037213 */ /* 0x000fe40000000000 */
[----:B------:R-:W-:-:S03]  /*4a10*/  IADD3 R6, R188, 0x4000, RZ ;  /* 0x00004000bc067810 */ /* 0x000fc60007ffe0ff */
[----:B------:R1:W-:Y:S01]  /*4a20*/  I2F R217, R5 ;  /* 0x0000000500d97306 */ /* 0x0003e20000201400 */
[----:B------:R-:W-:Y:S01]  /*4a30*/  @P2 IADD3 R199, R6, -0x40, RZ ;  /* 0xffffffc006c72810 */ /* 0x000fe20007ffe0ff */
[----:B------:R-:W-:-:S04]  /*4a40*/  IMAD.IADD R6, R209, 0x1, -R110 ;  /* 0x00000001d1067824 */ /* 0x000fc800078e0a6e */
[----:B------:R-:W2:Y:S02]  /*4a50*/  LDSM.16.M88.4 R52, [R199] ;  /* 0x00000000c734783b */ /* 0x000ea40000000200 */
[----:B------:R3:W-:Y:S01]  /*4a60*/  I2F R219, R3 ;  /* 0x0000000300db7306 */ /* 0x0007e20000201400 */
[----:B------:R-:W-:Y:S01]  /*4a70*/  IMAD.IADD R193, R0, 0x1, R199 ;  /* 0x0000000100c17824 */ /* 0x000fe200078e02c7 */
[----:B------:R-:W-:Y:S01]  /*4a80*/  LDSM.16.M88.4 R56, [R199+0x800] ;  /* 0x00080000c738783b */ /* 0x000fe20000000200 */
[----:B-1----:R-:W-:-:S03]  /*4a90*/  IMAD.IADD R5, R205, 0x1, -R109 ;  /* 0x00000001cd057824 */ /* 0x002fc600078e0a6d */
[----:B------:R-:W-:Y:S02]  /*4aa0*/  LDSM.16.M88.4 R60, [R193] ;  /* 0x00000000c13c783b */ /* 0x000fe40000000200 */
[----:B------:R-:W-:Y:S02]  /*4ab0*/  IABS R5, R5 ;  /* 0x0000000500057213 */ /* 0x000fe40000000000 */
[----:B------:R-:W1:Y:S01]  /*4ac0*/  LDSM.16.M88.4 R68, [R199+0x1000] ;  /* 0x00100000c744783b */ /* 0x000e620000000200 */
[----:B---3--:R-:W-:Y:S01]  /*4ad0*/  IMAD.IADD R3, R209, 0x1, -R109 ;  /* 0x00000001d1037824 */ /* 0x008fe200078e0a6d */
[----:B------:R3:W-:Y:S02]  /*4ae0*/  I2F R201, R5 ;  /* 0x0000000500c97306 */ /* 0x0007e40000201400 */
[----:B------:R-:W-:Y:S02]  /*4af0*/  LDSM.16.M88.4 R76, [R193+0x800] ;  /* 0x00080000c14c783b */ /* 0x000fe40000000200 */
[----:B------:R-:W-:-:S02]  /*4b00*/  IABS R3, R3 ;  /* 0x0000000300037213 */ /* 0x000fc40000000000 */
[----:B------:R-:W4:Y:S02]  /*4b10*/  LDSM.16.M88.4 R88, [R199+0x1800] ;  /* 0x00180000c758783b */ /* 0x000f240000000200 */
[----:B------:R5:W-:Y:S02]  /*4b20*/  I2F R187, R3 ;  /* 0x0000000300bb7306 */ /* 0x000be40000201400 */
[----:B------:R-:W4:Y:S01]  /*4b30*/  LDSM.16.M88.4 R96, [R193+0x1000] ;  /* 0x00100000c160783b */ /* 0x000f220000000200 */
[----:B---3--:R-:W-:-:S05]  /*4b40*/  IMAD.IADD R5, R207, 0x1, -R110 ;  /* 0x00000001cf057824 */ /* 0x008fca00078e0a6e */
[----:B------:R-:W-:Y:S01]  /*4b50*/  IABS R5, R5 ;  /* 0x0000000500057213 */ /* 0x000fe20000000000 */
[-C--:B--2---:R-:W-:Y:S01]  /*4b60*/  HMMA.16816.F32.BF16 R8, R24, R52.reuse, R8 ;  /* 0x000000341808723c */ /* 0x084fe20000041808 */
[----:B-----5:R-:W-:Y:S02]  /*4b70*/  IMAD.IADD R3, R205, 0x1, -R110 ;  /* 0x00000001cd037824 */ /* 0x020fe400078e0a6e */
[----:B------:R2:W-:Y:S03]  /*4b80*/  I2F R184, R5 ;  /* 0x0000000500b87306 */ /* 0x0005e60000201400 */
[----:B------:R-:W-:Y:S02]  /*4b90*/  IABS R3, R3 ;  /* 0x0000000300037213 */ /* 0x000fe40000000000 */
[----:B------:R-:W-:Y:S08]  /*4ba0*/  HMMA.16816.F32.BF16 R36, R16, R52, R128 ;  /* 0x000000341024723c */ /* 0x000ff00000041880 */
[----:B-1----:R-:W-:Y:S01]  /*4bb0*/  HMMA.16816.F32.BF16 R32, R24, R68, R64 ;  /* 0x000000441820723c */ /* 0x002fe20000041840 */
[----:B------:R-:W-:Y:S01]  /*4bc0*/  LDSM.16.M88.4 R64, [R193+0x1800] ;  /* 0x00180000c140783b */ /* 0x000fe20000000200 */
[----:B--2---:R-:W-:Y:S01]  /*4bd0*/  IMAD.MOV.U32 R5, RZ, RZ, R3 ;  /* 0x000000ffff057224 */ /* 0x004fe200078e0003 */
[----:B------:R-:W-:-:S02]  /*4be0*/  IABS R3, R6 ;  /* 0x0000000600037213 */ /* 0x000fc40000000000 */
[----:B------:R-:W-:Y:S01]  /*4bf0*/  IADD3 R6, R118, UR12, RZ ;  /* 0x0000000c76067c10 */ /* 0x000fe2000fffe0ff */
[----:B------:R1:W-:Y:S02]  /*4c00*/  I2F R186, R5 ;  /* 0x0000000500ba7306 */ /* 0x0003e40000201400 */
[----:B------:R-:W-:Y:S01]  /*4c10*/  HMMA.16816.F32.BF16 R40, R12, R60, R8 ;  /* 0x0000003c0c28723c */ /* 0x000fe20000041808 */
[----:B------:R-:W-:-:S05]  /*4c20*/  IMNMX R211, R6, UR15, PT ;  /* 0x0000000f06d37c17 */ /* 0x000fca000b800200 */
[----:B------:R2:W-:Y:S02]  /*4c30*/  I2F R180, R3 ;  /* 0x0000000300b47306 */ /* 0x0005e40000201400 */
[----:B------:R-:W-:Y:S01]  /*4c40*/  HMMA.16816.F32.BF16 R8, R24, R56, R28 ;  /* 0x000000381808723c */ /* 0x000fe2000004181c */
[----:B-1----:R-:W-:-:S07]  /*4c50*/  IMAD.IADD R5, R207, 0x1, -R111 ;  /* 0x00000001cf057824 */ /* 0x002fce00078e0a6f */
[----:B----4-:R-:W-:Y:S01]  /*4c60*/  HMMA.16816.F32.BF16 R28, R24, R88, R72 ;  /* 0x00000058181c723c */ /* 0x010fe20000041848 */
[----:B------:R-:W-:Y:S01]  /*4c70*/  IABS R0, R5 ;  /* 0x0000000500007213 */ /* 0x000fe20000000000 */
[----:B------:R-:W-:-:S06]  /*4c80*/  IMAD.IADD R5, R205, 0x1, -R111 ;  /* 0x00000001cd057824 */ /* 0x000fcc00078e0a6f */
[C---:B------:R-:W-:Y:S01]  /*4c90*/  HMMA.16816.F32.BF16 R32, R12.reuse, R96, R32 ;  /* 0x000000600c20723c */ /* 0x040fe20000041820 */
[----:B--2---:R-:W-:Y:S01]  /*4ca0*/  IMAD.MOV.U32 R3, RZ, RZ, R0 ;  /* 0x000000ffff037224 */ /* 0x004fe200078e0000 */
[----:B------:R-:W-:Y:S01]  /*4cb0*/  IABS R0, R5 ;  /* 0x0000000500007213 */ /* 0x000fe20000000000 */
[----:B------:R-:W-:Y:S02]  /*4cc0*/  IMAD.IADD R5, R209, 0x1, -R111 ;  /* 0x00000001d1057824 */ /* 0x000fe400078e0a6f */
[----:B------:R1:W-:Y:S03]  /*4cd0*/  I2F R181, R3 ;  /* 0x0000000300b57306 */ /* 0x0003e60000201400 */
[----:B------:R-:W-:Y:S01]  /*4ce0*/  HMMA.16816.F32.BF16 R20, R12, R76, R8 ;  /* 0x0000004c0c14723c */ /* 0x000fe20000041808 */
[----:B------:R-:W2:Y:S01]  /*4cf0*/  LDSM.16.M88.4 R8, [R197+0x2000] ;  /* 0x00200000c508783b */ /* 0x000ea20000000200 */
[----:B------:R-:W-:-:S06]  /*4d00*/  DEPBAR.LE SB0, 0x0 ;  /* 0x000080000000791a */ /* 0x000fcc0000000000 */
[----:B------:R-:W-:Y:S01]  /*4d10*/  HMMA.16816.F32.BF16 R48, R16, R58, R136 ;  /* 0x0000003a1030723c */ /* 0x000fe20000041888 */
        /* <DEDUP_REMOVED lines=8> */
[----:B--2---:R-:W-:Y:S01]  /*4da0*/  HMMA.16816.F32.BF16 R36, R8, R60, R36 ;  /* 0x0000003c0824723c */ /* 0x004fe20000041824 */
[----:B-1----:R-:W-:Y:S01]  /*4db0*/  IMAD.MOV.U32 R3, RZ, RZ, R0 ;  /* 0x000000ffff037224 */ /* 0x002fe200078e0000 */
[----:B------:R-:W-:Y:S02]  /*4dc0*/  IABS R0, R5 ;  /* 0x0000000500007213 */ /* 0x000fe40000000000 */
[----:B------:R-:W-:-:S03]  /*4dd0*/  IADD3 R5, R119, UR12, RZ ;  /* 0x0000000c77057c10 */ /* 0x000fc6000fffe0ff */
[----:B------:R1:W-:Y:S01]  /*4de0*/  I2F R178, R3 ;  /* 0x0000000300b27306 */ /* 0x0003e20000201400 */
[----:B------:R-:W-:Y:S02]  /*4df0*/  IMNMX R212, R5, UR15, PT ;  /* 0x0000000f05d47c17 */ /* 0x000fe4000b800200 */
[----:B------:R-:W-:Y:S01]  /*4e00*/  IADD3 R5, R209, -c[0x0][0x2e4], RZ ;  /* 0x8000b900d1057a10 */ /* 0x000fe20007ffe0ff */
[----:B------:R-:W-:Y:S01]  /*4e10*/  BAR.SYNC.DEFER_BLOCKING 0x0 ;  /* 0x0000000000007b1d */ /* 0x000fe20000010000 */
[----:B------:R-:W-:Y:S02]  /*4e20*/  ISETP.GE.AND P1, PT, R44, R212, PT ;  /* 0x000000d42c00720c */ /* 0x000fe40003f26270 */
[----:B------:R-:W-:-:S03]  /*4e30*/  IMNMX R203, RZ, R5, !PT ;  /* 0x00000005ffcb7217 */ /* 0x000fc60007800200 */
[----:B------:R2:W-:Y:S01]  /*4e40*/  I2F R175, R0 ;  /* 0x0000000000af7306 */ /* 0x0005e20000201400 */
[----:B-1----:R-:W-:-:S05]  /*4e50*/  IMAD.IADD R3, R209, 0x1, -R116 ;  /* 0x00000001d1037824 */ /* 0x002fca00078e0a74 */
[----:B------:R-:W-:-:S04]  /*4e60*/  IABS R3, R3 ;  /* 0x0000000300037213 */ /* 0x000fc80000000000 */
[----:B------:R1:W-:Y:S01]  /*4e70*/  I2F R170, R3 ;  /* 0x0000000300aa7306 */ /* 0x0003e20000201400 */
[----:B--2---:R-:W-:-:S05]  /*4e80*/  IMAD.IADD R0, R207, 0x1, -R117 ;  /* 0x00000001cf007824 */ /* 0x004fca00078e0a75 */
[----:B------:R-:W-:-:S04]  /*4e90*/  IABS R0, R0 ;  /* 0x0000000000007213 */ /* 0x000fc80000000000 */
[----:B------:R2:W-:Y:S01]  /*4ea0*/  I2F R167, R0 ;  /* 0x0000000000a77306 */ /* 0x0005e20000201400 */
[----:B-1----:R-:W-:-:S05]  /*4eb0*/  IMAD.IADD R3, R205, 0x1, -R117 ;  /* 0x00000001cd037824 */ /* 0x002fca00078e0a75 */
[----:B------:R-:W-:-:S04]  /*4ec0*/  IABS R3, R3 ;  /* 0x0000000300037213 */ /* 0x000fc80000000000 */
[----:B------:R1:W-:Y:S01]  /*4ed0*/  I2F R146, R3 ;  /* 0x0000000300927306 */ /* 0x0003e20000201400 */
[----:B--2---:R-:W-:-:S05]  /*4ee0*/  IMAD.IADD R0, R209, 0x1, -R117 ;  /* 0x00000001d1007824 */ /* 0x004fca00078e0a75 */
[----:B------:R-:W-:-:S04]  /*4ef0*/  IABS R0, R0 ;  /* 0x0000000000007213 */ /* 0x000fc80000000000 */
[----:B------:R2:W-:Y:S01]  /*4f00*/  I2F R123, R0 ;  /* 0x00000000007b7306 */ /* 0x0005e20000201400 */
[----:B-1----:R-:W-:Y:S01]  /*4f10*/  SHF.R.S32.HI R3, RZ, 0x1f, R100 ;  /* 0x0000001fff037819 */ /* 0x002fe20000011464 */
[----:B--2---:R-:W-:-:S06]  /*4f20*/  FMUL.FTZ R0, R40, c[0x0][0x2ec] ;  /* 0x0000bb0028007a20 */ /* 0x004fcc0000410000 */
[----:B------:R1:W-:Y:S02]  /*4f30*/  MUFU.TANH R105, R0 ;  /* 0x0000000000697308 */ /* 0x0003e40000002400 */
[----:B-1----:R-:W-:-:S06]  /*4f40*/  FMUL.FTZ R0, R41, c[0x0][0x2ec] ;  /* 0x0000bb0029007a20 */ /* 0x002fcc0000410000 */
[----:B------:R1:W-:Y:S02]  /*4f50*/  MUFU.TANH R106, R0 ;  /* 0x00000000006a7308 */ /* 0x0003e40000002400 */
[----:B-1----:R-:W-:-:S06]  /*4f60*/  FMUL.FTZ R0, R42, c[0x0][0x2ec] ;  /* 0x0000bb002a007a20 */ /* 0x002fcc0000410000 */
[----:B------:R1:W-:Y:S02]  /*4f70*/  MUFU.TANH R104, R0 ;  /* 0x0000000000687308 */ /* 0x0003e40000002400 */
[----:B-1----:R-:W-:Y:S02]  /*4f80*/  FMUL.FTZ R0, R43, c[0x0][0x2ec] ;  /* 0x0000bb002b007a20 */ /* 0x002fe40000410000 */
[----:B------:R-:W-:Y:S04]  /*4f90*/  HMMA.16816.F32.BF16 R40, R16, R56, R140 ;  /* 0x000000381028723c */ /* 0x000fe8000004188c */
[----:B------:R1:W-:Y:S04]  /*4fa0*/  MUFU.TANH R75, R0 ;  /* 0x00000000004b7308 */ /* 0x0003e80000002400 */
[----:B------:R-:W-:Y:S01]  /*4fb0*/  HMMA.16816.F32.BF16 R56, R24, R58, R84 ;  /* 0x0000003a1838723c */ /* 0x000fe20000041854 */
[----:B-1----:R-:W-:-:S04]  /*4fc0*/  FMUL.FTZ R0, R20, c[0x0][0x2ec] ;  /* 0x0000bb0014007a20 */ /* 0x002fc80000410000 */
        /* <DEDUP_REMOVED lines=16> */
[C---:B------:R-:W-:Y:S04]  /*50d0*/  HMMA.16816.F32.BF16 R32, R16.reuse, R54, R132 ;  /* 0x000000361020723c */ /* 0x040fe80000041884 */
[----:B------:R1:W-:Y:S04]  /*50e0*/  MUFU.TANH R239, R0 ;  /* 0x0000000000ef7308 */ /* 0x0003e80000002400 */
[----:B------:R-:W-:Y:S01]  /*50f0*/  HMMA.16816.F32.BF16 R52, R16, R68, R148 ;  /* 0x000000441034723c */ /* 0x000fe20000041894 */
[----:B-1----:R-:W-:-:S04]  /*5100*/  FMUL.FTZ R0, R20, c[0x0][0x2ec] ;  /* 0x0000bb0014007a20 */ /* 0x002fc80000410000 */
[----:B------:R1:W-:Y:S11]  /*5110*/  MUFU.TANH R245, R0 ;  /* 0x0000000000f57308 */ /* 0x0003f60000002400 */
[----:B------:R-:W-:Y:S01]  /*5120*/  HMMA.16816.F32.BF16 R32, R8, R62, R32 ;  /* 0x0000003e0820723c */ /* 0x000fe20000041820 */
[----:B-1----:R-:W-:-:S04]  /*5130*/  FMUL.FTZ R0, R21, c[0x0][0x2ec] ;  /* 0x0000bb0015007a20 */ /* 0x002fc80000410000 */
[----:B------:R1:W-:Y:S11]  /*5140*/  MUFU.TANH R135, R0 ;  /* 0x0000000000877308 */ /* 0x0003f60000002400 */
[----:B------:R-:W-:Y:S08]  /*5150*/  @!UPT UIADD3 URZ, URZ, URZ, URZ ;  /* 0x0000003f3f3ff290 */ /* 0x000ff0000fffe03f */
[----:B------:R-:W-:-:S04]  /*5160*/  FMUL.FTZ R6, R33, c[0x0][0x2ec] ;  /* 0x0000bb0021067a20 */ /* 0x000fc80000410000 */
[----:B------:R-:W-:Y:S01]  /*5170*/  MUFU.TANH R33, R6 ;  /* 0x0000000600217308 */ /* 0x000fe20000002400 */
[----:B-1----:R-:W-:-:S07]  /*5180*/  FMUL.FTZ R0, R22, c[0x0][0x2ec] ;  /* 0x0000bb0016007a20 */ /* 0x002fce0000410000 */
[----:B------:R1:W-:Y:S02]  /*5190*/  MUFU.TANH R133, R0 ;  /* 0x0000000000857308 */ /* 0x0003e40000002400 */
[----:B-1----:R-:W-:Y:S02]  /*51a0*/  FMUL.FTZ R0, R23, c[0x0][0x2ec] ;  /* 0x0000bb0017007a20 */ /* 0x002fe40000410000 */
[----:B------:R-:W-:Y:S04]  /*51b0*/  HMMA.16816.F32.BF16 R20, R12, R62, R28 ;  /* 0x0000003e0c14723c */ /* 0x000fe8000004181c */
[----:B------:R1:W-:Y:S04]  /*51c0*/  MUFU.TANH R134, R0 ;  /* 0x0000000000867308 */ /* 0x0003e80000002400 */
[----:B------:R-:W-:Y:S08]  /*51d0*/  HMMA.16816.F32.BF16 R28, R8, R76, R40 ;  /* 0x0000004c081c723c */ /* 0x000ff00000041828 */
[----:B------:R-:W-:Y:S01]  /*51e0*/  HMMA.16816.F32.BF16 R60, R16, R70, R152 ;  /* 0x00000046103c723c */ /* 0x000fe20000041898 */
[----:B-1----:R-:W-:-:S04]  /*51f0*/  FMUL.FTZ R0, R36, c[0x0][0x2ec] ;  /* 0x0000bb0024007a20 */ /* 0x002fc80000410000 */
[----:B------:R1:W2:Y:S03]  /*5200*/  MUFU.TANH R72, R0 ;  /* 0x0000000000487308 */ /* 0x0002a60000002400 */
[----:B------:R-:W-:Y:S01]  /*5210*/  FMUL.FTZ R23, R23, c[0x0][0x2ec] ;  /* 0x0000bb0017177a20 */ /* 0x000fe20000410000 */
[----:B------:R-:W-:Y:S01]  /*5220*/  HMMA.16816.F32.BF16 R68, R24, R70, R112 ;  /* 0x000000461844723c */ /* 0x000fe20000041870 */
[----:B------:R-:W-:Y:S02]  /*5230*/  FMUL.FTZ R22, R22, c[0x0][0x2ec] ;  /* 0x0000bb0016167a20 */ /* 0x000fe40000410000 */
[----:B------:R-:W-:Y:S02]  /*5240*/  FMUL.FTZ R7, R21, c[0x0][0x2ec] ;  /* 0x0000bb0015077a20 */ /* 0x000fe40000410000 */
[----:B------:R-:W-:Y:S03]  /*5250*/  MUFU.TANH R36, R22 ;  /* 0x0000001600247308 */ /* 0x000fe60000002400 */
[----:B------:R-:W-:Y:S01]  /*5260*/  HMMA.16816.F32.BF16 R40, R16, R88, R156 ;  /* 0x000000581028723c */ /* 0x000fe2000004189c */
[----:B-1----:R-:W-:-:S04]  /*5270*/  FMUL.FTZ R0, R37, c[0x0][0x2ec] ;  /* 0x0000bb0025007a20 */ /* 0x002fc80000410000 */
[----:B------:R-:W-:Y:S01]  /*5280*/  MUFU.TANH R73, R7 ;  /* 0x0000000700497308 */ /* 0x000fe20000002400 */
[----:B--2---:R-:W-:Y:S02]  /*5290*/  FFMA.FTZ R6, R166, -UR20, R72 ;  /* 0x80000014a6067c23 */ /* 0x004fe40008010048 */
[----:B------:R-:W-:Y:S05]  /*52a0*/  HMMA.16816.F32.BF16 R24, R24, R90, R124 ;  /* 0x0000005a1818723c */ /* 0x000fea000004187c */
[----:B------:R1:W-:Y:S02]  /*52b0*/  MUFU.TANH R74, R0 ;  /* 0x00000000004a7308 */ /* 0x0003e40000002400 */
[----:B-1----:R-:W-:Y:S11]  /*52c0*/  FMUL.FTZ R0, R38, c[0x0][0x2ec] ;  /* 0x0000bb0026007a20 */ /* 0x002ff60000410000 */
[----:B------:R-:W-:Y:S06]  /*52d0*/  @!UPT UIADD3 URZ, URZ, URZ, URZ ;  /* 0x0000003f3f3ff290 */ /* 0x000fec000fffe03f */
[----:B------:R-:W-:Y:S01]  /*52e0*/  HMMA.16816.F32.BF16 R24, R12, R66, R24 ;  /* 0x000000420c18723c */ /* 0x000fe20000041818 */
[----:B------:R1:W2:Y:S02]  /*52f0*/  MUFU.TANH R38, R0 ;  /* 0x0000000000267308 */ /* 0x0002a40000002400 */
[----:B-1----:R-:W-:Y:S01]  /*5300*/  LEA.HI R0, R3, R100, RZ, 0x2 ;  /* 0x0000006403007211 */ /* 0x002fe200078f10ff */
[----:B------:R-:W-:-:S03]  /*5310*/  FMUL.FTZ R3, R39, c[0x0][0x2ec] ;  /* 0x0000bb0027037a20 */ /* 0x000fc60000410000 */
[----:B------:R-:W-:Y:S02]  /*5320*/  LOP3.LUT R0, R0, 0xfffffffc, RZ, 0xc0, !PT ;  /* 0xfffffffc00007812 */ /* 0x000fe400078ec0ff */
[----:B------:R1:W3:Y:S11]  /*5330*/  MUFU.TANH R39, R3 ;  /* 0x0000000300277308 */ /* 0x0002f60000002400 */
[----:B------:R-:W-:Y:S04]  /*5340*/  @!UPT UIADD3 URZ, URZ, URZ, URZ ;  /* 0x0000003f3f3ff290 */ /* 0x000fe8000fffe03f */
[----:B------:R-:W-:Y:S02]  /*5350*/  FMUL.FTZ R26, R26, c[0x0][0x2ec] ;  /* 0x0000bb001a1a7a20 */ /* 0x000fe40000410000 */
[----:B------:R-:W-:Y:S02]  /*5360*/  FMUL.FTZ R25, R25, c[0x0][0x2ec] ;  /* 0x0000bb0019197a20 */ /* 0x000fe40000410000 */
[----:B------:R-:W-:Y:S02]  /*5370*/  IMAD.IADD R0, R100, 0x1, -R0 ;  /* 0x0000000164007824 */ /* 0x000fe400078e0a00 */
[----:B------:R-:W-:Y:S01]  /*5380*/  FMUL.FTZ R27, R27, c[0x0][0x2ec] ;  /* 0x0000bb001b1b7a20 */ /* 0x000fe20000410000 */
[----:B------:R-:W-:Y:S02]  /*5390*/  MUFU.TANH R26, R26 ;  /* 0x0000001a001a7308 */ /* 0x000fe40000002400 */
[----:B------:R4:W-:Y:S01]  /*53a0*/  STL [R1+0x44], R0 ;  /* 0x0000440001007387 */ /* 0x0009e20000100800 */
[----:B-1----:R-:W-:-:S05]  /*53b0*/  FMUL.FTZ R3, R20, c[0x0][0x2ec] ;  /* 0x0000bb0014037a20 */ /* 0x002fca0000410000 */
[----:B------:R-:W-:Y:S08]  /*53c0*/  MUFU.TANH R25, R25 ;  /* 0x0000001900197308 */ /* 0x000ff00000002400 */
[----:B------:R1:W5:Y:S01]  /*53d0*/  MUFU.TANH R37, R3 ;  /* 0x0000000300257308 */ /* 0x0003620000002400 */
[----:B----4-:R-:W-:-:S07]  /*53e0*/  IADD3 R0, R45, UR12, RZ ;  /* 0x0000000c2d007c10 */ /* 0x010fce000fffe0ff */
[----:B------:R-:W-:Y:S01]  /*53f0*/  MUFU.TANH R45, R23 ;  /* 0x00000017002d7308 */ /* 0x000fe20000002400 */
[----:B------:R-:W-:Y:S02]  /*5400*/  IMNMX R214, R0, UR15, PT ;  /* 0x0000000f00d67c17 */ /* 0x000fe4000b800200 */
[----:B------:R-:W-:Y:S02]  /*5410*/  IADD3 R0, R210, -c[0x0][0x2e4], RZ ;  /* 0x8000b900d2007a10 */ /* 0x000fe40007ffe0ff */
[----:B-1----:R-:W-:Y:S02]  /*5420*/  IADD3 R3, R144, UR12, RZ ;  /* 0x0000000c90037c10 */ /* 0x002fe4000fffe0ff */
[----:B------:R-:W-:Y:S02]  /*5430*/  IMNMX R206, RZ, R0, !PT ;  /* 0x00000000ffce7217 */ /* 0x000fe40007800200 */
[----:B------:R-:W-:Y:S02]  /*5440*/  ISETP.GE.AND P0, PT, R44, R214, PT ;  /* 0x000000d62c00720c */ /* 0x000fe40003f06270 */
[----:B------:R-:W-:-:S02]  /*5450*/  IMNMX R213, R3, UR15, PT ;  /* 0x0000000f03d57c17 */ /* 0x000fc4000b800200 */
[C---:B------:R-:W-:Y:S02]  /*5460*/  ISETP.LT.OR P6, PT, R44.reuse, R206, P0 ;  /* 0x000000ce2c00720c */ /* 0x040fe400007c1670 */
[----:B------:R-:W-:Y:S02]  /*5470*/  IADD3 R0, R207, -c[0x0][0x2e4], RZ ;  /* 0x8000b900cf007a10 */ /* 0x000fe40007ffe0ff */
[----:B------:R-:W-:Y:S02]  /*5480*/  IADD3 R3, R205, -c[0x0][0x2e4], RZ ;  /* 0x8000b900cd037a10 */ /* 0x000fe40007ffe0ff */
[----:B------:R-:W-:Y:S02]  /*5490*/  ISETP.GE.AND P0, PT, R44, R211, PT ;  /* 0x000000d32c00720c */ /* 0x000fe40003f06270 */
[----:B------:R-:W-:Y:S01]  /*54a0*/  IMNMX R208, RZ, R0, !PT ;  /* 0x00000000ffd07217 */ /* 0x000fe20007800200 */
[----:B------:R-:W-:Y:S01]  /*54b0*/  FMUL.FTZ R0, R32, c[0x0][0x2ec] ;  /* 0x0000bb0020007a20 */ /* 0x000fe20000410000 */
[----:B------:R-:W-:-:S02]  /*54c0*/  ISETP.GE.AND P2, PT, R44, R213, PT ;  /* 0x000000d52c00720c */ /* 0x000fc40003f46270 */
[----:B------:R-:W-:Y:S01]  /*54d0*/  IMNMX R204, RZ, R3, !PT ;  /* 0x00000003ffcc7217 */ /* 0x000fe20007800200 */
[----:B------:R-:W-:Y:S01]  /*54e0*/  FFMA.FTZ R3, R216, -UR20, R105 ;  /* 0x80000014d8037c23 */ /* 0x000fe20008010069 */
[----:B------:R-:W-:Y:S01]  /*54f0*/  ISETP.LT.OR P3, PT, R44, R203, P0 ;  /* 0x000000cb2c00720c */ /* 0x000fe20000761670 */
[----:B------:R1:W-:Y:S01]  /*5500*/  MUFU.TANH R23, R0 ;  /* 0x0000000000177308 */ /* 0x0003e20000002400 */
[----:B------:R-:W-:Y:S02]  /*5510*/  ISETP.GE.AND P0, PT, R46, R214, PT ;  /* 0x000000d62e00720c */ /* 0x000fe40003f06270 */
[----:B------:R-:W-:Y:S02]  /*5520*/  ISETP.LT.OR P5, PT, R44, R208, P2 ;  /* 0x000000d02c00720c */ /* 0x000fe400017a1670 */
[C---:B------:R-:W-:Y:S02]  /*5530*/  ISETP.LT.OR P0, PT, R46.reuse, R206, P0 ;  /* 0x000000ce2e00720c */ /* 0x040fe40000701670 */
[----:B------:R-:W-:-:S02]  /*5540*/  ISETP.GE.AND P2, PT, R46, R213, PT ;  /* 0x000000d52e00720c */ /* 0x000fc40003f46270 */
[----:B------:R-:W-:Y:S02]  /*5550*/  ISETP.LT.OR P4, PT, R44, R204, P1 ;  /* 0x000000cc2c00720c */ /* 0x000fe40000f81670 */
[----:B------:R-:W-:Y:S01]  /*5560*/  FSEL R82, R3, -INF , !P6 ;  /* 0xff80000003527808 */ /* 0x000fe20007000000 */
[----:B------:R-:W-:Y:S01]  /*5570*/  FMUL.FTZ R3, R34, c[0x0][0x2ec] ;  /* 0x0000bb0022037a20 */ /* 0x000fe20000410000 */
[C---:B------:R-:W-:Y:S02]  /*5580*/  ISETP.GE.AND P1, PT, R46.reuse, R212, PT ;  /* 0x000000d42e00720c */ /* 0x040fe40003f26270 */
[----:B------:R-:W-:Y:S01]  /*5590*/  P2R R5, PR, RZ, 0x1 ;  /* 0x00000001ff057803 */ /* 0x000fe20000000000 */
[----:B-1----:R-:W-:Y:S01]  /*55a0*/  FFMA.FTZ R0, R147, -UR20, R104 ;  /* 0x8000001493007c23 */ /* 0x002fe20008010068 */
[C---:B------:R-:W-:Y:S01]  /*55b0*/  ISETP.LT.OR P2, PT, R46.reuse, R208, P2 ;  /* 0x000000d02e00720c */ /* 0x040fe20001741670 */
[----:B------:R1:W4:Y:S01]  /*55c0*/  MUFU.TANH R22, R3 ;  /* 0x0000000300167308 */ /* 0x0003220000002400 */
[----:B------:R-:W-:-:S02]  /*55d0*/  ISETP.GE.AND P0, PT, R46, R211, PT ;  /* 0x000000d32e00720c */ /* 0x000fc40003f06270 */
[----:B------:R-:W-:Y:S02]  /*55e0*/  ISETP.LT.OR P1, PT, R46, R204, P1 ;  /* 0x000000cc2e00720c */ /* 0x000fe40000f21670 */
[----:B------:R-:W-:Y:S01]  /*55f0*/  FSEL R87, R0, -INF , !P5 ;  /* 0xff80000000577808 */ /* 0x000fe20006800000 */
[----:B--2---:R-:W-:Y:S01]  /*5600*/  FFMA.FTZ R0, R165, -UR20, R38 ;  /* 0x80000014a5007c23 */ /* 0x004fe20008010026 */
[----:B------:R-:W-:Y:S02]  /*5610*/  P2R R21, PR, RZ, 0x4 ;  /* 0x00000004ff157803 */ /* 0x000fe40000000000 */
[----:B------:R-:W-:Y:S01]  /*5620*/  ISETP.NE.AND P5, PT, R5, RZ, PT ;  /* 0x000000ff0500720c */ /* 0x000fe20003fa5270 */
[----:B------:R-:W-:Y:S01]  /*5630*/  FMUL.FTZ R5, R35, c[0x0][0x2ec] ;  /* 0x0000bb0023057a20 */ /* 0x000fe20000410000 */
[----:B------:R-:W-:Y:S02]  /*5640*/  ISETP.LT.OR P0, PT, R46, R203, P0 ;  /* 0x000000cb2e00720c */ /* 0x000fe40000701670 */
[----:B------:R-:W-:Y:S01]  /*5650*/  ISETP.GE.AND P2, PT, R47, R213, PT ;  /* 0x000000d52f00720c */ /* 0x000fe20003f46270 */
[----:B------:R2:W2:Y:S01]  /*5660*/  MUFU.TANH R32, R5 ;  /* 0x0000000500207308 */ /* 0x0004a20000002400 */
[----:B------:R-:W-:Y:S01]  /*5670*/  P2R R20, PR, RZ, 0x2 ;  /* 0x00000002ff147803 */ /* 0x000fe20000000000 */
[----:B-1----:R-:W-:Y:S01]  /*5680*/  FFMA.FTZ R3, R232, -UR20, R106 ;  /* 0x80000014e8037c23 */ /* 0x002fe2000801006a */
[----:B------:R-:W-:-:S02]  /*5690*/  P2R R7, PR, RZ, 0x1 ;  /* 0x00000001ff077803 */ /* 0x000fc40000000000 */
[----:B------:R-:W-:Y:S01]  /*56a0*/  FSEL R83, R0, -INF , !P3 ;  /* 0xff80000000537808 */ /* 0x000fe20005800000 */
[----:B------:R-:W-:Y:S01]  /*56b0*/  FMUL.FTZ R0, R28, c[0x0][0x2ec] ;  /* 0x0000bb001c007a20 */ /* 0x000fe20000410000 */
[----:B------:R-:W-:Y:S01]  /*56c0*/  FSEL R77, R3, -INF , !P5 ;  /* 0xff800000034d7808 */ /* 0x000fe20006800000 */
[----:B------:R-:W-:Y:S01]  /*56d0*/  FFMA.FTZ R3, R168, -UR20, R74 ;  /* 0x80000014a8037c23 */ /* 0x000fe2000801004a */
[C---:B------:R-:W-:Y:S01]  /*56e0*/  ISETP.LT.OR P5, PT, R47.reuse, R208, P2 ;  /* 0x000000d02f00720c */ /* 0x040fe200017a1670 */
[----:B------:R3:W1:Y:S01]  /*56f0*/  MUFU.TANH R72, R0 ;  /* 0x0000000000487308 */ /* 0x0006620000002400 */
[----:B------:R-:W-:Y:S02]  /*5700*/  ISETP.GE.AND P0, PT, R47, R214, PT ;  /* 0x000000d62f00720c */ /* 0x000fe40003f06270 */
[----:B------:R-:W-:Y:S01]  /*5710*/  FSEL R81, R6, -INF , !P4 ;  /* 0xff80000006517808 */ /* 0x000fe20006000000 */
[----:B------:R-:W-:Y:S01]  /*5720*/  FMUL.FTZ R6, R29, c[0x0][0x2ec] ;  /* 0x0000bb001d067a20 */ /* 0x000fe20000410000 */
[----:B------:R-:W-:Y:S01]  /*5730*/  ISETP.NE.AND P3, PT, R21, RZ, PT ;  /* 0x000000ff1500720c */ /* 0x000fe20003f65270 */
[----:B------:R-:W-:Y:S01]  /*5740*/  FMUL.FTZ R21, R31, c[0x0][0x2ec] ;  /* 0x0000bb001f157a20 */ /* 0x000fe20000410000 */
[C---:B------:R-:W-:Y:S01]  /*5750*/  ISETP.GE.AND P1, PT, R47.reuse, R212, PT ;  /* 0x000000d42f00720c */ /* 0x040fe20003f26270 */
[----:B------:R5:W1:Y:S01]  /*5760*/  MUFU.TANH R74, R6 ;  /* 0x00000006004a7308 */ /* 0x000a620000002400 */
[----:B------:R-:W-:Y:S01]  /*5770*/  ISETP.NE.AND P2, PT, R20, RZ, PT ;  /* 0x000000ff1400720c */ /* 0x000fe20003f45270 */
[----:B------:R-:W-:Y:S01]  /*5780*/  FMUL.FTZ R20, R30, c[0x0][0x2ec] ;  /* 0x0000bb001e147a20 */ /* 0x000fe20000410000 */
[C---:B------:R-:W-:Y:S01]  /*5790*/  ISETP.LT.OR P6, PT, R47.reuse, R206, P0 ;  /* 0x000000ce2f00720c */ /* 0x040fe200007c1670 */
[----:B------:R-:W-:Y:S01]  /*57a0*/  HMMA.16816.F32.BF16 R28, R12, R78, R56 ;  /* 0x0000004e0c1c723c */ /* 0x000fe20000041838 */
[----:B------:R-:W-:Y:S01]  /*57b0*/  ISETP.LT.OR P4, PT, R47, R204, P1 ;  /* 0x000000cc2f00720c */ /* 0x000fe20000f81670 */
[----:B--2---:R-:W-:Y:S01]  /*57c0*/  FFMA.FTZ R5, R171, -UR20, R75 ;  /* 0x80000014ab057c23 */ /* 0x004fe2000801004b */
[----:B------:R-:W-:Y:S01]  /*57d0*/  ISETP.GE.AND P0, PT, R47, R211, PT ;  /* 0x000000d32f00720c */ /* 0x000fe20003f06270 */
[----:B---3--:R-:W-:Y:S01]  /*57e0*/  FFMA.FTZ R0, R164, -UR20, R39 ;  /* 0x80000014a4007c23 */ /* 0x008fe20008010027 */
[----:B------:R-:W-:Y:S01]  /*57f0*/  ISETP.NE.AND P1, PT, R7, RZ, PT ;  /* 0x000000ff0700720c */ /* 0x000fe20003f25270 */
[----:B------:R-:W-:Y:S01]  /*5800*/  MUFU.TANH R44, R20 ;  /* 0x00000014002c7308 */ /* 0x000fe20000002400 */
[----:B------:R-:W-:-:S02]  /*5810*/  P2R R7, PR, RZ, 0x10 ;  /* 0x00000010ff077803 */ /* 0x000fc40000000000 */
[----:B------:R-:W-:Y:S02]  /*5820*/  ISETP.LT.OR P4, PT, R47, R203, P0 ;  /* 0x000000cb2f00720c */ /* 0x000fe40000781670 */
[C---:B------:R-:W-:Y:S01]  /*5830*/  ISETP.GE.AND P0, PT, R92.reuse, R211, PT ;  /* 0x000000d35c00720c */ /* 0x040fe20003f06270 */
[----:B-----5:R-:W-:Y:S01]  /*5840*/  FFMA.FTZ R6, R233, -UR20, R37 ;  /* 0x80000014e9067c23 */ /* 0x020fe20008010025 */
[----:B------:R-:W-:Y:S01]  /*5850*/  FSEL R59, R3, -INF , !P2 ;  /* 0xff800000033b7808 */ /* 0x000fe20005000000 */
[----:B------:R2:W-:Y:S01]  /*5860*/  MUFU.TANH R47, R21 ;  /* 0x00000015002f7308 */ /* 0x0005e20000002400 */
[----:B------:R-:W-:Y:S01]  /*5870*/  ISETP.GE.AND P2, PT, R92, R213, PT ;  /* 0x000000d55c00720c */ /* 0x000fe20003f46270 */
[----:B----4-:R-:W-:Y:S01]  /*5880*/  FFMA.FTZ R3, R172, -UR20, R22 ;  /* 0x80000014ac037c23 */ /* 0x010fe20008010016 */
[----:B------:R-:W-:Y:S02]  /*5890*/  ISETP.LT.OR P0, PT, R92, R203, P0 ;  /* 0x000000cb5c00720c */ /* 0x000fe40000701670 */
[----:B------:R-:W-:-:S02]  /*58a0*/  FSEL R58, R6, -INF , !P6 ;  /* 0xff800000063a7808 */ /* 0x000fc40007000000 */
[----:B------:R-:W-:Y:S02]  /*58b0*/  ISETP.LT.OR P6, PT, R92, R208, P2 ;  /* 0x000000d05c00720c */ /* 0x000fe400017c1670 */
[----:B------:R-:W-:Y:S01]  /*58c0*/  ISETP.NE.AND P2, PT, R7, RZ, PT ;  /* 0x000000ff0700720c */ /* 0x000fe20003f45270 */
[----:B------:R-:W-:Y:S01]  /*58d0*/  FMUL.FTZ R6, R28, c[0x0][0x2ec] ;  /* 0x0000bb001c067a20 */ /* 0x000fe20000410000 */
[----:B------:R-:W-:Y:S01]  /*58e0*/  P2R R7, PR, RZ, 0x1 ;  /* 0x00000001ff077803 */ /* 0x000fe20000000000 */
[----:B------:R-:W-:Y:S01]  /*58f0*/  FMUL.FTZ R22, R29, c[0x0][0x2ec] ;  /* 0x0000bb001d167a20 */ /* 0x000fe20000410000 */
[----:B------:R-:W-:Y:S01]  /*5900*/  ISETP.GE.AND P0, PT, R93, R214, PT ;  /* 0x000000d65d00720c */ /* 0x000fe20003f06270 */
[----:B------:R3:W-:Y:S01]  /*5910*/  MUFU.TANH R46, R6 ;  /* 0x00000006002e7308 */ /* 0x0007e20000002400 */
[----:B------:R-:W-:Y:S01]  /*5920*/  FSEL R80, R0, -INF , !P1 ;  /* 0xff80000000507808 */ /* 0x000fe20004800000 */
[----:B------:R-:W-:Y:S01]  /*5930*/  FFMA.FTZ R0, R169, -UR20, R36 ;  /* 0x80000014a9007c23 */ /* 0x000fe20008010024 */
[----:B------:R-:W-:Y:S01]  /*5940*/  ISETP.LT.OR P0, PT, R93, R206, P0 ;  /* 0x000000ce5d00720c */ /* 0x000fe20000701670 */
[----:B------:R-:W-:Y:S01]  /*5950*/  HMMA.16816.F32.BF16 R36, R8, R78, R48 ;  /* 0x0000004e0824723c */ /* 0x000fe20000041830 */
[----:B------:R-:W-:Y:S01]  /*5960*/  FSEL R86, R5, -INF , !P3 ;  /* 0xff80000005567808 */ /* 0x000fe20005800000 */
[----:B------:R-:W-:Y:S01]  /*5970*/  FFMA.FTZ R5, R173, -UR20, R23 ;  /* 0x80000014ad057c23 */ /* 0x000fe20008010017 */
[----:B------:R-:W-:-:S02]  /*5980*/  ISETP.GE.AND P3, PT, R92, R214, PT ;  /* 0x000000d65c00720c */ /* 0x000fc40003f66270 */
[----:B------:R-:W-:Y:S02]  /*5990*/  ISETP.GE.AND P1, PT, R92, R212, PT ;  /* 0x000000d45c00720c */ /* 0x000fe40003f26270 */
[----:B--2---:R-:W-:Y:S02]  /*59a0*/  P2R R21, PR, RZ, 0x1 ;  /* 0x00000001ff157803 */ /* 0x004fe40000000000 */
[----:B------:R-:W-:Y:S01]  /*59b0*/  FSEL R85, R0, -INF , !P5 ;  /* 0xff80000000557808 */ /* 0x000fe20006800000 */
[----:B------:R-:W-:Y:S01]  /*59c0*/  FFMA.FTZ R0, R234, -UR20, R73 ;  /* 0x80000014ea007c23 */ /* 0x000fe20008010049 */
[----:B------:R-:W-:Y:S01]  /*59d0*/  ISETP.GE.AND P0, PT, R93, R211, PT ;  /* 0x000000d35d00720c */ /* 0x000fe20003f06270 */
[----:B---3--:R-:W-:Y:S01]  /*59e0*/  FFMA.FTZ R6, R174, -UR20, R45 ;  /* 0x80000014ae067c23 */ /* 0x008fe2000801002d */
[C---:B------:R-:W-:Y:S01]  /*59f0*/  ISETP.LT.OR P3, PT, R92.reuse, R206, P3 ;  /* 0x000000ce5c00720c */ /* 0x040fe20001f61670 */
[----:B------:R2:W-:Y:S01]  /*5a00*/  MUFU.TANH R73, R22 ;  /* 0x0000001600497308 */ /* 0x0005e20000002400 */
[----:B------:R-:W-:-:S02]  /*5a10*/  ISETP.LT.OR P1, PT, R92, R204, P1 ;  /* 0x000000cc5c00720c */ /* 0x000fc40000f21670 */
[----:B------:R-:W-:Y:S01]  /*5a20*/  FSEL R75, R3, -INF , !P4 ;  /* 0xff800000034b7808 */ /* 0x000fe20006000000 */
[----:B------:R-:W-:Y:S01]  /*5a30*/  FFMA.FTZ R3, R176, -UR20, R33 ;  /* 0x80000014b0037c23 */ /* 0x000fe20008010021 */
[----:B------:R-:W-:Y:S02]  /*5a40*/  ISETP.LT.OR P4, PT, R93, R203, P0 ;  /* 0x000000cb5d00720c */ /* 0x000fe40000781670 */
[----:B------:R-:W-:Y:S02]  /*5a50*/  ISETP.GE.AND P0, PT, R94, R214, PT ;  /* 0x000000d65e00720c */ /* 0x000fe40003f06270 */
[----:B------:R-:W-:Y:S01]  /*5a60*/  FSEL R78, R0, -INF , !P3 ;  /* 0xff800000004e7808 */ /* 0x000fe20005800000 */
[----:B------:R-:W-:Y:S01]  /*5a70*/  FMUL.FTZ R0, R30, c[0x0][0x2ec] ;  /* 0x0000bb001e007a20 */ /* 0x000fe20000410000 */
[----:B------:R-:W-:Y:S01]  /*5a80*/  P2R R20, PR, RZ, 0x2 ;  /* 0x00000002ff147803 */ /* 0x000fe20000000000 */
[----:B------:R-:W-:Y:S01]  /*5a90*/  FMUL.FTZ R23, R39, c[0x0][0x2ec] ;  /* 0x0000bb0027177a20 */ /* 0x000fe20000410000 */
[----:B------:R-:W-:Y:S01]  /*5aa0*/  FSEL R56, R5, -INF , !P2 ;  /* 0xff80000005387808 */ /* 0x000fe20005000000 */
[----:B------:R-:W-:Y:S01]  /*5ab0*/  FFMA.FTZ R5, R235, -UR20, R107 ;  /* 0x80000014eb057c23 */ /* 0x000fe2000801006b */
[C---:B------:R-:W-:Y:S01]  /*5ac0*/  ISETP.GE.AND P2, PT, R93.reuse, R213, PT ;  /* 0x000000d55d00720c */ /* 0x040fe20003f46270 */
[----:B------:R3:W4:Y:S01]  /*5ad0*/  MUFU.TANH R28, R0 ;  /* 0x00000000001c7308 */ /* 0x0007220000002400 */
[----:B------:R-:W-:Y:S01]  /*5ae0*/  ISETP.GE.AND P1, PT, R93, R212, PT ;  /* 0x000000d45d00720c */ /* 0x000fe20003f26270 */
[----:B--2---:R-:W-:Y:S01]  /*5af0*/  FMUL.FTZ R22, R38, c[0x0][0x2ec] ;  /* 0x0000bb0026167a20 */ /* 0x004fe20000410000 */
[----:B------:R-:W-:Y:S01]  /*5b00*/  FSEL R79, R6, -INF , !P6 ;  /* 0xff800000064f7808 */ /* 0x000fe20007000000 */
[----:B------:R-:W-:Y:S01]  /*5b10*/  FMUL.FTZ R6, R31, c[0x0][0x2ec] ;  /* 0x0000bb001f067a20 */ /* 0x000fe20000410000 */
[----:B------:R-:W-:-:S02]  /*5b20*/  ISETP.LT.OR P6, PT, R94, R206, P0 ;  /* 0x000000ce5e00720c */ /* 0x000fc400007c1670 */
[----:B------:R-:W-:Y:S01]  /*5b30*/  ISETP.NE.AND P0, PT, R21, RZ, PT ;  /* 0x000000ff1500720c */ /* 0x000fe20003f05270 */
[----:B------:R2:W-:Y:S01]  /*5b40*/  MUFU.TANH R50, R6 ;  /* 0x0000000600327308 */ /* 0x0005e20000002400 */
[C---:B------:R-:W-:Y:S02]  /*5b50*/  ISETP.LT.OR P3, PT, R93.reuse, R208, P2 ;  /* 0x000000d05d00720c */ /* 0x040fe40001761670 */
[----:B------:R-:W-:Y:S02]  /*5b60*/  ISETP.LT.OR P5, PT, R93, R204, P1 ;  /* 0x000000cc5d00720c */ /* 0x000fe40000fa1670 */
[----:B------:R-:W-:Y:S02]  /*5b70*/  ISETP.NE.AND P2, PT, R20, RZ, PT ;  /* 0x000000ff1400720c */ /* 0x000fe40003f45270 */
[----:B------:R-:W-:Y:S01]  /*5b80*/  ISETP.NE.AND P1, PT, R7, RZ, PT ;  /* 0x000000ff0700720c */ /* 0x000fe20003f25270 */
[----:B---3--:R-:W-:Y:S01]  /*5b90*/  FFMA.FTZ R0, R177, -UR20, R32 ;  /* 0x80000014b1007c23 */ /* 0x008fe20008010020 */
[----:B------:R-:W-:Y:S01]  /*5ba0*/  FSEL R76, R5, -INF , !P0 ;  /* 0xff800000054c7808 */ /* 0x000fe20004000000 */
[----:B------:R-:W-:Y:S01]  /*5bb0*/  FFMA.FTZ R5, R189, -UR20, R120 ;  /* 0x80000014bd057c23 */ /* 0x000fe20008010078 */
[----:B------:R-:W-:Y:S01]  /*5bc0*/  FSEL R51, R3, -INF , !P2 ;  /* 0xff80000003337808 */ /* 0x000fe20005000000 */
[----:B------:R-:W-:Y:S01]  /*5bd0*/  HMMA.16816.F32.BF16 R32, R8, R96, R52 ;  /* 0x000000600820723c */ /* 0x000fe20000041834 */
[----:B------:R-:W-:Y:S01]  /*5be0*/  FSEL R57, R0, -INF , !P1 ;  /* 0xff80000000397808 */ /* 0x000fe20004800000 */
[----:B------:R-:W-:Y:S01]  /*5bf0*/  FMUL.FTZ R0, R36, c[0x0][0x2ec] ;  /* 0x0000bb0024007a20 */ /* 0x000fe20000410000 */
[C---:B------:R-:W-:Y:S01]  /*5c00*/  ISETP.GE.AND P0, PT, R94.reuse, R211, PT ;  /* 0x000000d35e00720c */ /* 0x040fe20003f06270 */
[----:B--2---:R-:W-:Y:S01]  /*5c10*/  FMUL.FTZ R6, R37, c[0x0][0x2ec] ;  /* 0x0000bb0025067a20 */ /* 0x004fe20000410000 */
[C---:B------:R-:W-:Y:S01]  /*5c20*/  ISETP.GE.AND P2, PT, R94.reuse, R213, PT ;  /* 0x000000d55e00720c */ /* 0x040fe20003f46270 */
[----:B------:R2:W-:Y:S01]  /*5c30*/  MUFU.TANH R45, R0 ;  /* 0x00000000002d7308 */ /* 0x0005e20000002400 */
[----:B------:R-:W-:Y:S01]  /*5c40*/  FSEL R144, R5, -INF , !P3 ;  /* 0xff80000005907808 */ /* 0x000fe20005800000 */
[----:B------:R-:W-:Y:S01]  /*5c50*/  HMMA.16816.F32.BF16 R36, R16, R90, R160 ;  /* 0x0000005a1024723c */ /* 0x000fe200000418a0 */
[----:B------:R-:W-:Y:S01]  /*5c60*/  ISETP.LT.OR P0, PT, R94, R203, P0 ;  /* 0x000000cb5e00720c */ /* 0x000fe20000701670 */
[----:B-1----:R-:W-:Y:S01]  /*5c70*/  FFMA.FTZ R3, R185, -UR20, R72 ;  /* 0x80000014b9037c23 */ /* 0x002fe20008010048 */
[----:B------:R-:W-:Y:S01]  /*5c80*/  ISETP.GE.AND P3, PT, R95, R214, PT ;  /* 0x000000d65f00720c */ /* 0x000fe20003f66270 */
[----:B------:R-:W-:Y:S01]  /*5c90*/  FFMA.FTZ R5, R192, -UR20, R74 ;  /* 0x80000014c0057c23 */ /* 0x000fe2000801004a */
[----:B------:R-:W-:Y:S01]  /*5ca0*/  ISETP.LT.OR P2, PT, R94, R208, P2 ;  /* 0x000000d05e00720c */ /* 0x000fe20001741670 */
[----:B------:R1:W-:Y:S01]  /*5cb0*/  MUFU.TANH R48, R6 ;  /* 0x0000000600307308 */ /* 0x0003e20000002400 */
[----:B------:R-:W-:Y:S01]  /*5cc0*/  P2R R21, PR, RZ, 0x1 ;  /* 0x00000001ff157803 */ /* 0x000fe20000000000 */
[----:B----4-:R-:W-:Y:S01]  /*5cd0*/  FFMA.FTZ R16, R191, -UR20, R28 ;  /* 0x80000014bf107c23 */ /* 0x010fe2000801001c */
[----:B------:R-:W-:Y:S01]  /*5ce0*/  ISETP.LT.OR P3, PT, R95, R206, P3 ;  /* 0x000000ce5f00720c */ /* 0x000fe20001f61670 */
[----:B------:R-:W-:Y:S01]  /*5cf0*/  HMMA.16816.F32.BF16 R28, R12, R98, R68 ;  /* 0x000000620c1c723c */ /* 0x000fe20000041844 */
[----:B------:R-:W-:-:S02]  /*5d00*/  P2R R20, PR, RZ, 0x4 ;  /* 0x00000004ff147803 */ /* 0x000fc40000000000 */
[C---:B------:R-:W-:Y:S01]  /*5d10*/  ISETP.GE.AND P0, PT, R95.reuse, R211, PT ;  /* 0x000000d35f00720c */ /* 0x040fe20003f06270 */
[----:B--2---:R-:W-:Y:S01]  /*5d20*/  FFMA.FTZ R0, R182, -UR20, R44 ;  /* 0x80000014b6007c23 */ /* 0x004fe2000801002c */
[----:B------:R-:W-:Y:S01]  /*5d30*/  ISETP.GE.AND P1, PT, R94, R212, PT ;  /* 0x000000d45e00720c */ /* 0x000fe20003f26270 */
[----:B------:R-:W2:Y:S01]  /*5d40*/  MUFU.TANH R22, R22 ;  /* 0x0000001600167308 */ /* 0x000ea20000002400 */
[----:B------:R-:W-:Y:S01]  /*5d50*/  ISETP.GE.AND P2, PT, R95, R213, PT ;  /* 0x000000d55f00720c */ /* 0x000fe20003f46270 */
[----:B------:R-:W-:Y:S01]  /*5d60*/  FMUL.FTZ R18, R35, c[0x0][0x2ec] ;  /* 0x0000bb0023127a20 */ /* 0x000fe20000410000 */
[----:B------:R-:W-:Y:S01]  /*5d70*/  FSEL R84, R0, -INF , !P4 ;  /* 0xff80000000547808 */ /* 0x000fe20006000000 */
[----:B------:R-:W-:Y:S01]  /*5d80*/  FFMA.FTZ R0, R200, -UR20, R122 ;  /* 0x80000014c8007c23 */ /* 0x000fe2000801007a */
[----:B------:R-:W-:Y:S01]  /*5d90*/  ISETP.LT.OR P1, PT, R94, R204, P1 ;  /* 0x000000cc5e00720c */ /* 0x000fe20000f21670 */
[----:B-1----:R-:W-:Y:S01]  /*5da0*/  FFMA.FTZ R6, R236, -UR20, R121 ;  /* 0x80000014ec067c23 */ /* 0x002fe20008010079 */
[----:B------:R-:W-:Y:S01]  /*5db0*/  FSEL R54, R3, -INF , !P5 ;  /* 0xff80000003367808 */ /* 0x000fe20006800000 */
[----:B------:R-:W-:Y:S01]  /*5dc0*/  FFMA.FTZ R3, R190, -UR20, R47 ;  /* 0x80000014be037c23 */ /* 0x000fe2000801002f */
[----:B------:R-:W-:Y:S01]  /*5dd0*/  P2R R7, PR, RZ, 0x2 ;  /* 0x00000002ff077803 */ /* 0x000fe20000000000 */
[----:B------:R-:W1:Y:S01]  /*5de0*/  MUFU.TANH R44, R23 ;  /* 0x00000017002c7308 */ /* 0x000e620000002400 */
[----:B------:R-:W-:-:S02]  /*5df0*/  FSEL R52, R6, -INF , !P6 ;  /* 0xff80000006347808 */ /* 0x000fc40007000000 */
[----:B------:R-:W-:Y:S02]  /*5e00*/  P2R R6, PR, RZ, 0x8 ;  /* 0x00000008ff067803 */ /* 0x000fe40000000000 */
[----:B------:R-:W-:Y:S02]  /*5e10*/  ISETP.NE.AND P6, PT, R20, RZ, PT ;  /* 0x000000ff1400720c */ /* 0x000fe40003fc5270 */
[----:B------:R-:W-:Y:S02]  /*5e20*/  ISETP.LT.OR P3, PT, R95, R203, P0 ;  /* 0x000000cb5f00720c */ /* 0x000fe40000761670 */
[C---:B------:R-:W-:Y:S02]  /*5e30*/  ISETP.GE.AND P0, PT, R101.reuse, R214, PT ;  /* 0x000000d66500720c */ /* 0x040fe40003f06270 */
[----:B------:R-:W-:Y:S01]  /*5e40*/  FSEL R131, R0, -INF , !P6 ;  /* 0xff80000000837808 */ /* 0x000fe20007000000 */
[----:B------:R-:W-:Y:S01]  /*5e50*/  FFMA.FTZ R0, R238, -UR20, R46 ;  /* 0x80000014ee007c23 */ /* 0x000fe2000801002e */
[----:B------:R-:W-:-:S02]  /*5e60*/  ISETP.LT.OR P6, PT, R101, R206, P0 ;  /* 0x000000ce6500720c */ /* 0x000fc400007c1670 */
[----:B------:R-:W-:Y:S02]  /*5e70*/  ISETP.NE.AND P0, PT, R6, RZ, PT ;  /* 0x000000ff0600720c */ /* 0x000fe40003f05270 */
[----:B------:R-:W-:Y:S02]  /*5e80*/  ISETP.LT.OR P5, PT, R95, R208, P2 ;  /* 0x000000d05f00720c */ /* 0x000fe400017a1670 */
[----:B------:R-:W-:Y:S01]  /*5e90*/  FSEL R107, R0, -INF , !P0 ;  /* 0xff800000006b7808 */ /* 0x000fe20004000000 */
[----:B------:R-:W-:Y:S01]  /*5ea0*/  FMUL.FTZ R0, R34, c[0x0][0x2ec] ;  /* 0x0000bb0022007a20 */ /* 0x000fe20000410000 */
[----:B------:R-:W-:Y:S02]  /*5eb0*/  ISETP.GE.AND P0, PT, R101, R211, PT ;  /* 0x000000d36500720c */ /* 0x000fe40003f06270 */
[----:B------:R-:W-:Y:S01]  /*5ec0*/  ISETP.NE.AND P2, PT, R7, RZ, PT ;  /* 0x000000ff0700720c */ /* 0x000fe20003f45270 */
[----:B------:R2:W-:Y:S01]  /*5ed0*/  MUFU.TANH R19, R0 ;  /* 0x0000000000137308 */ /* 0x0005e20000002400 */
[----:B------:R-:W-:Y:S01]  /*5ee0*/  ISETP.LT.OR P0, PT, R101, R203, P0 ;  /* 0x000000cb6500720c */ /* 0x000fe20000701670 */
[----:B------:R-:W-:Y:S01]  /*5ef0*/  FMUL.FTZ R7, R32, c[0x0][0x2ec] ;  /* 0x0000bb0020077a20 */ /* 0x000fe20000410000 */
[----:B------:R-:W-:-:S02]  /*5f00*/  ISETP.GE.AND P1, PT, R95, R212, PT ;  /* 0x000000d45f00720c */ /* 0x000fc40003f26270 */
[----:B------:R-:W-:Y:S02]  /*5f10*/  P2R R6, PR, RZ, 0x1 ;  /* 0x00000001ff067803 */ /* 0x000fe40000000000 */
[----:B------:R-:W-:Y:S01]  /*5f20*/  FSEL R53, R5, -INF , !P2 ;  /* 0xff80000005357808 */ /* 0x000fe20005000000 */
[----:B------:R-:W-:Y:S01]  /*5f30*/  FMUL.FTZ R5, R33, c[0x0][0x2ec] ;  /* 0x0000bb0021057a20 */ /* 0x000fe20000410000 */
[----:B------:R-:W-:Y:S01]  /*5f40*/  ISETP.GE.AND P0, PT, R102, R214, PT ;  /* 0x000000d66600720c */ /* 0x000fe20003f06270 */
[----:B------:R-:W3:Y:S01]  /*5f50*/  MUFU.TANH R47, R7 ;  /* 0x00000007002f7308 */ /* 0x000ee20000002400 */
[----:B------:R-:W-:Y:S02]  /*5f60*/  ISETP.LT.OR P4, PT, R95, R204, P1 ;  /* 0x000000cc5f00720c */ /* 0x000fe40000f81670 */
[----:B------:R-:W-:Y:S02]  /*5f70*/  ISETP.GE.AND P2, PT, R101, R213, PT ;  /* 0x000000d56500720c */ /* 0x000fe40003f46270 */
[----:B------:R-:W-:Y:S01]  /*5f80*/  ISETP.NE.AND P1, PT, R21, RZ, PT ;  /* 0x000000ff1500720c */ /* 0x000fe20003f25270 */
[----:B--2---:R-:W-:Y:S01]  /*5f90*/  FFMA.FTZ R0, R218, -UR20, R22 ;  /* 0x80000014da007c23 */ /* 0x004fe20008010016 */
[----:B------:R-:W-:Y:S01]  /*5fa0*/  ISETP.LT.OR P0, PT, R102, R206, P0 ;  /* 0x000000ce6600720c */ /* 0x000fe20000701670 */
[----:B------:R2:W4:Y:S01]  /*5fb0*/  MUFU.TANH R49, R5 ;  /* 0x0000000500317308 */ /* 0x0005220000002400 */
[----:B------:R-:W-:Y:S01]  /*5fc0*/  ISETP.LT.OR P2, PT, R101, R208, P2 ;  /* 0x000000d06500720c */ /* 0x000fe20001741670 */
[----:B------:R-:W-:Y:S01]  /*5fd0*/  HMMA.16816.F32.BF16 R20, R8, R98, R60 ;  /* 0x000000620814723c */ /* 0x000fe2000004183c */
[----:B------:R-:W-:Y:S01]  /*5fe0*/  FSEL R100, R3, -INF , !P1 ;  /* 0xff80000003647808 */ /* 0x000fe20004800000 */
[----:B------:R-:W-:Y:S01]  /*5ff0*/  FFMA.FTZ R3, R226, -UR20, R45 ;  /* 0x80000014e2037c23 */ /* 0x000fe2000801002d */
[----:B------:R-:W-:Y:S01]  /*6000*/  FSEL R97, R0, -INF , !P3 ;  /* 0xff80000000617808 */ /* 0x000fe20005800000 */
[----:B------:R-:W-:Y:S01]  /*6010*/  FMUL.FTZ R0, R28, c[0x0][0x2ec] ;  /* 0x0000bb001c007a20 */ /* 0x000fe20000410000 */
[----:B------:R-:W-:Y:S01]  /*6020*/  FSEL R130, R16, -INF , !P5 ;  /* 0xff80000010827808 */ /* 0x000fe20006800000 */
[----:B------:R5:W-:Y:S01]  /*6030*/  MUFU.TANH R45, R18 ;  /* 0x00000012002d7308 */ /* 0x000be20000002400 */
[----:B------:R-:W-:-:S02]  /*6040*/  P2R R16, PR, RZ, 0x1 ;  /* 0x00000001ff107803 */ /* 0x000fc40000000000 */
[----:B------:R-:W-:Y:S02]  /*6050*/  P2R R17, PR, RZ, 0x4 ;  /* 0x00000004ff117803 */ /* 0x000fe40000000000 */
[C---:B------:R-:W-:Y:S02]  /*6060*/  ISETP.GE.AND P0, PT, R102.reuse, R211, PT ;  /* 0x000000d36600720c */ /* 0x040fe40003f06270 */
[----:B------:R-:W-:Y:S01]  /*6070*/  ISETP.GE.AND P1, PT, R101, R212, PT ;  /* 0x000000d46500720c */ /* 0x000fe20003f26270 */
[----:B--2---:R-:W-:Y:S01]  /*6080*/  FFMA.FTZ R5, R241, -UR20, R73 ;  /* 0x80000014f1057c23 */ /* 0x004fe20008010049 */
[----:B------:R2:W1:Y:S01]  /*6090*/  MUFU.TANH R34, R0 ;  /* 0x0000000000227308 */ /* 0x0004620000002400 */
[----:B------:R-:W-:Y:S01]  /*60a0*/  FSEL R69, R3, -INF , !P4 ;  /* 0xff80000003457808 */ /* 0x000fe20006000000 */
[----:B------:R-:W-:Y:S01]  /*60b0*/  FMUL.FTZ R3, R29, c[0x0][0x2ec] ;  /* 0x0000bb001d037a20 */ /* 0x000fe20000410000 */
[C---:B------:R-:W-:Y:S02]  /*60c0*/  ISETP.LT.OR P3, PT, R102.reuse, R203, P0 ;  /* 0x000000cb6600720c */ /* 0x040fe40000761670 */
[----:B------:R-:W-:Y:S01]  /*60d0*/  FSEL R106, R5, -INF , !P6 ;  /* 0xff800000056a7808 */ /* 0x000fe20007000000 */
[----:B------:R-:W-:Y:S01]  /*60e0*/  FFMA.FTZ R5, R229, -UR20, R48 ;  /* 0x80000014e5057c23 */ /* 0x000fe20008010030 */
[----:B------:R-:W-:Y:S01]  /*60f0*/  ISETP.NE.AND P6, PT, R17, RZ, PT ;  /* 0x000000ff1100720c */ /* 0x000fe20003fc5270 */
[----:B------:R3:W-:Y:S01]  /*6100*/  MUFU.TANH R46, R3 ;  /* 0x00000003002e7308 */ /* 0x0007e20000002400 */
[----:B------:R-:W-:Y:S01]  /*6110*/  ISETP.GE.AND P0, PT, R103, R214, PT ;  /* 0x000000d66700720c */ /* 0x000fe20003f06270 */
[----:B------:R-:W-:Y:S01]  /*6120*/  FFMA.FTZ R17, R221, -UR20, R129 ;  /* 0x80000014dd117c23 */ /* 0x000fe20008010081 */
[----:B------:R-:W-:Y:S01]  /*6130*/  ISETP.LT.OR P1, PT, R101, R204, P1 ;  /* 0x000000cc6500720c */ /* 0x000fe20000f21670 */
[----:B-----5:R-:W-:Y:S01]  /*6140*/  FMUL.FTZ R18, R21, c[0x0][0x2ec] ;  /* 0x0000bb0015127a20 */ /* 0x020fe20000410000 */
[----:B------:R-:W-:-:S02]  /*6150*/  ISETP.GE.AND P2, PT, R102, R213, PT ;  /* 0x000000d56600720c */ /* 0x000fc40003f46270 */
[----:B------:R-:W-:Y:S01]  /*6160*/  P2R R7, PR, RZ, 0x2 ;  /* 0x00000002ff077803 */ /* 0x000fe20000000000 */
[----:B--2---:R-:W-:Y:S01]  /*6170*/  FFMA.FTZ R0, R231, -UR20, R50 ;  /* 0x80000014e7007c23 */ /* 0x004fe20008010032 */
[C---:B------:R-:W-:Y:S01]  /*6180*/  ISETP.GE.AND P1, PT, R102.reuse, R212, PT ;  /* 0x000000d46600720c */ /* 0x040fe20003f26270 */
[----:B------:R-:W-:Y:S01]  /*6190*/  MUFU.TANH R33, R18 ;  /* 0x0000001200217308 */ /* 0x000fe20000002400 */
[----:B------:R-:W-:Y:S02]  /*61a0*/  ISETP.LT.OR P5, PT, R102, R208, P2 ;  /* 0x000000d06600720c */ /* 0x000fe400017a1670 */
[----:B------:R-:W-:Y:S01]  /*61b0*/  FSEL R128, R0, -INF , !P6 ;  /* 0xff80000000807808 */ /* 0x000fe20007000000 */
[----:B-1----:R-:W-:Y:S01]  /*61c0*/  FFMA.FTZ R0, R224, -UR20, R44 ;  /* 0x80000014e0007c23 */ /* 0x002fe2000801002c */
[----:B------:R-:W-:Y:S01]  /*61d0*/  ISETP.LT.OR P6, PT, R103, R206, P0 ;  /* 0x000000ce6700720c */ /* 0x000fe200007c1670 */
[----:B---3--:R-:W-:Y:S01]  /*61e0*/  FFMA.FTZ R3, R242, -UR20, R237 ;  /* 0x80000014f2037c23 */ /* 0x008fe200080100ed */
[----:B------:R-:W-:-:S02]  /*61f0*/  ISETP.NE.AND P0, PT, R16, RZ, PT ;  /* 0x000000ff1000720c */ /* 0x000fc40003f05270 */
[----:B------:R-:W-:Y:S02]  /*6200*/  ISETP.LT.OR P4, PT, R102, R204, P1 ;  /* 0x000000cc6600720c */ /* 0x000fe40000f81670 */
[----:B------:R-:W-:Y:S01]  /*6210*/  FSEL R105, R3, -INF , !P0 ;  /* 0xff80000003697808 */ /* 0x000fe20004000000 */
[----:B------:R-:W-:Y:S01]  /*6220*/  FFMA.FTZ R3, R230, -UR20, R47 ;  /* 0x80000014e6037c23 */ /* 0x000fe2000801002f */
[----:B------:R-:W-:Y:S02]  /*6230*/  ISETP.GE.AND P0, PT, R103, R211, PT ;  /* 0x000000d36700720c */ /* 0x000fe40003f06270 */
[----:B------:R-:W-:Y:S01]  /*6240*/  ISETP.NE.AND P1, PT, R6, RZ, PT ;  /* 0x000000ff0600720c */ /* 0x000fe20003f25270 */
[----:B------:R-:W-:Y:S01]  /*6250*/  FMUL.FTZ R6, R31, c[0x0][0x2ec] ;  /* 0x0000bb001f067a20 */ /* 0x000fe20000410000 */
[----:B------:R-:W-:Y:S02]  /*6260*/  ISETP.LT.OR P0, PT, R103, R203, P0 ;  /* 0x000000cb6700720c */ /* 0x000fe40000701670 */
[----:B------:R-:W-:Y:S01]  /*6270*/  ISETP.NE.AND P2, PT, R7, RZ, PT ;  /* 0x000000ff0700720c */ /* 0x000fe20003f45270 */
[----:B------:R1:W-:Y:S01]  /*6280*/  MUFU.TANH R35, R6 ;  /* 0x0000000600237308 */ /* 0x0003e20000002400 */
[----:B------:R-:W-:Y:S01]  /*6290*/  FSEL R96, R0, -INF , !P1 ;  /* 0xff80000000607808 */ /* 0x000fe20004800000 */
[----:B------:R-:W-:Y:S01]  /*62a0*/  FFMA.FTZ R0, R223, -UR20, R19 ;  /* 0x80000014df007c23 */ /* 0x000fe20008010013 */
[----:B------:R-:W-:Y:S01]  /*62b0*/  FSEL R68, R5, -INF , !P2 ;  /* 0xff80000005447808 */ /* 0x000fe20005000000 */
[----:B------:R-:W-:Y:S01]  /*62c0*/  FMUL.FTZ R5, R20, c[0x0][0x2ec] ;  /* 0x0000bb0014057a20 */ /* 0x000fe20000410000 */
[C---:B------:R-:W-:Y:S01]  /*62d0*/  ISETP.GE.AND P2, PT, R103.reuse, R213, PT ;  /* 0x000000d56700720c */ /* 0x040fe20003f46270 */
[----:B------:R-:W-:Y:S01]  /*62e0*/  FMUL.FTZ R7, R30, c[0x0][0x2ec] ;  /* 0x0000bb001e077a20 */ /* 0x000fe20000410000 */
[C---:B------:R-:W-:Y:S01]  /*62f0*/  ISETP.GE.AND P1, PT, R103.reuse, R212, PT ;  /* 0x000000d46700720c */ /* 0x040fe20003f26270 */
[----:B------:R2:W-:Y:S01]  /*6300*/  MUFU.TANH R19, R5 ;  /* 0x0000000500137308 */ /* 0x0005e20000002400 */
[C---:B------:R-:W-:Y:S01]  /*6310*/  ISETP.LT.OR P2, PT, R103.reuse, R208, P2 ;  /* 0x000000d06700720c */ /* 0x040fe20001741670 */
[----:B------:R-:W-:Y:S01]  /*6320*/  HMMA.16816.F32.BF16 R28, R8, R64, R40 ;  /* 0x00000040081c723c */ /* 0x000fe20000041828 */
[----:B------:R-:W-:-:S02]  /*6330*/  ISETP.LT.OR P1, PT, R103, R204, P1 ;  /* 0x000000cc6700720c */ /* 0x000fc40000f21670 */
[----:B------:R-:W-:Y:S02]  /*6340*/  FSEL R149, R17, -INF , !P5 ;  /* 0xff80000011957808 */ /* 0x000fe40006800000 */
[----:B------:R-:W-:Y:S01]  /*6350*/  P2R R16, PR, RZ, 0x4 ;  /* 0x00000004ff107803 */ /* 0x000fe20000000000 */
[----:B------:R3:W5:Y:S01]  /*6360*/  MUFU.TANH R32, R7 ;  /* 0x0000000700207308 */ /* 0x0007620000002400 */
[----:B-1----:R-:W-:Y:S02]  /*6370*/  P2R R6, PR, RZ, 0x1 ;  /* 0x00000001ff067803 */ /* 0x002fe40000000000 */
[----:B------:R-:W-:Y:S02]  /*6380*/  ISETP.GE.AND P0, PT, R108, R214, PT ;  /* 0x000000d66c00720c */ /* 0x000fe40003f06270 */
[----:B------:R-:W-:Y:S01]  /*6390*/  FSEL R129, R0, -INF , !P3 ;  /* 0xff80000000817808 */ /* 0x000fe20005800000 */
[----:B------:R-:W-:Y:S01]  /*63a0*/  FMUL.FTZ R0, R22, c[0x0][0x2ec] ;  /* 0x0000bb0016007a20 */ /* 0x000fe20000410000 */
[----:B------:R-:W-:Y:S01]  /*63b0*/  ISETP.LT.OR P0, PT, R108, R206, P0 ;  /* 0x000000ce6c00720c */ /* 0x000fe20000701670 */
[----:B--2---:R-:W-:Y:S01]  /*63c0*/  FFMA.FTZ R5, R243, -UR20, R240 ;  /* 0x80000014f3057c23 */ /* 0x004fe200080100f0 */
[----:B------:R-:W-:Y:S01]  /*63d0*/  FSEL R127, R3, -INF , !P4 ;  /* 0xff800000037f7808 */ /* 0x000fe20006000000 */
[----:B----4-:R-:W-:Y:S01]  /*63e0*/  FFMA.FTZ R3, R227, -UR20, R49 ;  /* 0x80000014e3037c23 */ /* 0x010fe20008010031 */
[----:B------:R-:W-:-:S02]  /*63f0*/  P2R R17, PR, RZ, 0x1 ;  /* 0x00000001ff117803 */ /* 0x000fc40000000000 */
[----:B------:R-:W-:Y:S02]  /*6400*/  ISETP.GE.AND P0, PT, R108, R211, PT ;  /* 0x000000d36c00720c */ /* 0x000fe40003f06270 */
[----:B------:R-:W-:Y:S01]  /*6410*/  FSEL R104, R5, -INF , !P6 ;  /* 0xff80000005687808 */ /* 0x000fe20007000000 */
[----:B------:R-:W-:Y:S01]  /*6420*/  FFMA.FTZ R5, R228, -UR20, R239 ;  /* 0x80000014e4057c23 */ /* 0x000fe200080100ef */
[----:B---3--:R-:W-:Y:S01]  /*6430*/  P2R R7, PR, RZ, 0x2 ;  /* 0x00000002ff077803 */ /* 0x008fe20000000000 */
[----:B------:R-:W-:Y:S01]  /*6440*/  FMUL.FTZ R14, R30, c[0x0][0x2ec] ;  /* 0x0000bb001e0e7a20 */ /* 0x000fe20000410000 */
[----:B------:R-:W-:Y:S01]  /*6450*/  ISETP.GE.AND P1, PT, R108, R212, PT ;  /* 0x000000d46c00720c */ /* 0x000fe20003f26270 */
[----:B------:R-:W-:Y:S01]  /*6460*/  FMUL.FTZ R13, R31, c[0x0][0x2ec] ;  /* 0x0000bb001f0d7a20 */ /* 0x000fe20000410000 */
[----:B------:R-:W-:Y:S02]  /*6470*/  ISETP.NE.AND P6, PT, R16, RZ, PT ;  /* 0x000000ff1000720c */ /* 0x000fe40003fc5270 */
[----:B------:R-:W-:Y:S01]  /*6480*/  ISETP.LT.OR P3, PT, R108, R203, P0 ;  /* 0x000000cb6c00720c */ /* 0x000fe20000761670 */
[----:B------:R1:W2:Y:S01]  /*6490*/  MUFU.TANH R16, R0 ;  /* 0x0000000000107308 */ /* 0x0002a20000002400 */
[----:B------:R-:W-:-:S02]  /*64a0*/  ISETP.GE.AND P0, PT, R109, R214, PT ;  /* 0x000000d66d00720c */ /* 0x000fc40003f06270 */
[----:B------:R-:W-:Y:S02]  /*64b0*/  ISETP.LT.OR P4, PT, R108, R204, P1 ;  /* 0x000000cc6c00720c */ /* 0x000fe40000f81670 */
[----:B------:R-:W-:Y:S01]  /*64c0*/  ISETP.NE.AND P1, PT, R6, RZ, PT ;  /* 0x000000ff0600720c */ /* 0x000fe20003f25270 */
[----:B------:R-:W-:Y:S01]  /*64d0*/  FFMA.FTZ R6, R244, -UR20, R34 ;  /* 0x80000014f4067c23 */ /* 0x000fe20008010022 */
[----:B------:R-:W-:Y:S01]  /*64e0*/  FSEL R147, R5, -INF , !P6 ;  /* 0xff80000005937808 */ /* 0x000fe20007000000 */
[----:B-----5:R-:W-:Y:S01]  /*64f0*/  FFMA.FTZ R5, R202, -UR20, R32 ;  /* 0x80000014ca057c23 */ /* 0x020fe20008010020 */
[----:B------:R-:W-:Y:S02]  /*6500*/  ISETP.LT.OR P6, PT, R109, R206, P0 ;  /* 0x000000ce6d00720c */ /* 0x000fe400007c1670 */
[----:B------:R-:W-:Y:S02]  /*6510*/  ISETP.NE.AND P0, PT, R17, RZ, PT ;  /* 0x000000ff1100720c */ /* 0x000fe40003f05270 */
[----:B------:R-:W-:Y:S01]  /*6520*/  ISETP.GE.AND P2, PT, R108, R213, PT ;  /* 0x000000d56c00720c */ /* 0x000fe20003f46270 */
[----:B------:R-:W-:Y:S01]  /*6530*/  MUFU.TANH R17, R14 ;  /* 0x0000000e00117308 */ /* 0x000fe20000002400 */
[----:B------:R-:W-:Y:S01]  /*6540*/  FSEL R118, R6, -INF , !P0 ;  /* 0xff80000006767808 */ /* 0x000fe20004000000 */
[----:B-1----:R-:W-:Y:S01]  /*6550*/  FFMA.FTZ R0, R220, -UR20, R45 ;  /* 0x80000014dc007c23 */ /* 0x002fe2000801002d */
[----:B------:R-:W-:-:S02]  /*6560*/  ISETP.GE.AND P0, PT, R109, R211, PT ;  /* 0x000000d36d00720c */ /* 0x000fc40003f06270 */
[----:B------:R-:W-:Y:S02]  /*6570*/  ISETP.LT.OR P5, PT, R108, R208, P2 ;  /* 0x000000d06c00720c */ /* 0x000fe400017a1670 */
[----:B------:R-:W-:Y:S01]  /*6580*/  ISETP.NE.AND P2, PT, R7, RZ, PT ;  /* 0x000000ff0700720c */ /* 0x000fe20003f45270 */
[----:B------:R-:W-:Y:S01]  /*6590*/  FMUL.FTZ R7, R23, c[0x0][0x2ec] ;  /* 0x0000bb0017077a20 */ /* 0x000fe20000410000 */
[C---:B------:R-:W-:Y:S02]  /*65a0*/  ISETP.LT.OR P0, PT, R109.reuse, R203, P0 ;  /* 0x000000cb6d00720c */ /* 0x040fe40000701670 */
[----:B------:R-:W-:Y:S01]  /*65b0*/  FSEL R132, R0, -INF , !P1 ;  /* 0xff80000000847808 */ /* 0x000fe20004800000 */
[----:B------:R1:W3:Y:S01]  /*65c0*/  MUFU.TANH R18, R7 ;  /* 0x0000000700127308 */ /* 0x0002e20000002400 */
[----:B------:R-:W-:Y:S01]  /*65d0*/  ISETP.GE.AND P1, PT, R109, R212, PT ;  /* 0x000000d46d00720c */ /* 0x000fe20003f26270 */
[----:B------:R-:W-:Y:S01]  /*65e0*/  FMUL.FTZ R0, R29, c[0x0][0x2ec] ;  /* 0x0000bb001d007a20 */ /* 0x000fe20000410000 */
[----:B------:R-:W-:-:S02]  /*65f0*/  P2R R6, PR, RZ, 0x1 ;  /* 0x00000001ff067803 */ /* 0x000fc40000000000 */
[----:B------:R-:W-:Y:S01]  /*6600*/  FSEL R122, R3, -INF , !P2 ;  /* 0xff800000037a7808 */ /* 0x000fe20005000000 */
[----:B------:R-:W-:Y:S01]  /*6610*/  FFMA.FTZ R3, R225, -UR20, R19 ;  /* 0x80000014e1037c23 */ /* 0x000fe20008010013 */
[C---:B------:R-:W-:Y:S01]  /*6620*/  ISETP.GE.AND P0, PT, R110.reuse, R214, PT ;  /* 0x000000d66e00720c */ /* 0x040fe20003f06270 */
[----:B------:R2:W-:Y:S01]  /*6630*/  MUFU.TANH R21, R0 ;  /* 0x0000000000157308 */ /* 0x0005e20000002400 */
[C---:B------:R-:W-:Y:S02]  /*6640*/  ISETP.GE.AND P2, PT, R109.reuse, R213, PT ;  /* 0x000000d56d00720c */ /* 0x040fe40003f46270 */
[C---:B------:R-:W-:Y:S02]  /*6650*/  ISETP.LT.OR P1, PT, R109.reuse, R204, P1 ;  /* 0x000000cc6d00720c */ /* 0x040fe40000f21670 */
[----:B------:R-:W-:Y:S02]  /*6660*/  ISETP.LT.OR P0, PT, R110, R206, P0 ;  /* 0x000000ce6e00720c */ /* 0x000fe40000701670 */
[----:B------:R-:W-:Y:S01]  /*6670*/  ISETP.LT.OR P2, PT, R109, R208, P2 ;  /* 0x000000d06d00720c */ /* 0x000fe20001741670 */
[----:B-1----:R-:W-:Y:S01]  /*6680*/  FMUL.FTZ R7, R28, c[0x0][0x2ec] ;  /* 0x0000bb001c077a20 */ /* 0x002fe20000410000 */
[----:B------:R-:W-:Y:S01]  /*6690*/  FSEL R143, R5, -INF , !P5 ;  /* 0xff800000058f7808 */ /* 0x000fe20006800000 */
[----:B------:R-:W-:Y:S01]  /*66a0*/  FFMA.FTZ R5, R246, -UR20, R46 ;  /* 0x80000014f6057c23 */ /* 0x000fe2000801002e */
[----:B------:R-:W-:Y:S01]  /*66b0*/  P2R R12, PR, RZ, 0x4 ;  /* 0x00000004ff0c7803 */ /* 0x000fe20000000000 */
[----:B------:R1:W4:Y:S01]  /*66c0*/  MUFU.TANH R20, R7 ;  /* 0x0000000700147308 */ /* 0x0003220000002400 */
[----:B------:R-:W-:Y:S01]  /*66d0*/  FSEL R119, R3, -INF , !P4 ;  /* 0xff80000003777808 */ /* 0x000fe20006000000 */
[----:B------:R-:W-:Y:S01]  /*66e0*/  FFMA.FTZ R3, R201, -UR20, R33 ;  /* 0x80000014c9037c23 */ /* 0x000fe20008010021 */
[----:B------:R-:W-:Y:S01]  /*66f0*/  FSEL R136, R5, -INF , !P6 ;  /* 0xff80000005887808 */ /* 0x000fe20007000000 */
[----:B--2---:R-:W-:Y:S01]  /*6700*/  FFMA.FTZ R0, R217, -UR20, R16 ;  /* 0x80000014d9007c23 */ /* 0x004fe20008010010 */
[----:B------:R-:W-:Y:S01]  /*6710*/  P2R R16, PR, RZ, 0x1 ;  /* 0x00000001ff107803 */ /* 0x000fe20000000000 */
[----:B------:R-:W-:Y:S01]  /*6720*/  FFMA.FTZ R5, R219, -UR20, R35 ;  /* 0x80000014db057c23 */ /* 0x000fe20008010023 */
[----:B------:R-:W-:Y:S01]  /*6730*/  ISETP.GE.AND P0, PT, R110, R211, PT ;  /* 0x000000d36e00720c */ /* 0x000fe20003f06270 */
[----:B------:R2:W-:Y:S01]  /*6740*/  MUFU.TANH R19, R13 ;  /* 0x0000000d00137308 */ /* 0x0005e20000002400 */
[----:B------:R-:W-:Y:S01]  /*6750*/  FSEL R126, R0, -INF , !P3 ;  /* 0xff800000007e7808 */ /* 0x000fe20005800000 */
[----:B---3--:R-:W-:Y:S01]  /*6760*/  FFMA.FTZ R0, R187, -UR20, R18 ;  /* 0x80000014bb007c23 */ /* 0x008fe20008010012 */
[----:B------:R-:W-:-:S02]  /*6770*/  ISETP.NE.AND P6, PT, R12, RZ, PT ;  /* 0x000000ff0c00720c */ /* 0x000fc40003fc5270 */
[C---:B------:R-:W-:Y:S02]  /*6780*/  ISETP.LT.OR P3, PT, R110.reuse, R203, P0 ;  /* 0x000000cb6e00720c */ /* 0x040fe40000761670 */
[----:B------:R-:W-:Y:S02]  /*6790*/  ISETP.GE.AND P0, PT, R111, R214, PT ;  /* 0x000000d66f00720c */ /* 0x000fe40003f06270 */
[----:B-1----:R-:W-:Y:S02]  /*67a0*/  P2R R7, PR, RZ, 0x2 ;  /* 0x00000002ff077803 */ /* 0x002fe40000000000 */
[----:B------:R-:W-:Y:S02]  /*67b0*/  ISETP.GE.AND P1, PT, R110, R212, PT ;  /* 0x000000d46e00720c */ /* 0x000fe40003f26270 */
[----:B------:R-:W-:Y:S01]  /*67c0*/  FSEL R140, R5, -INF , !P6 ;  /* 0xff800000058c7808 */ /* 0x000fe20007000000 */
[----:B------:R-:W-:Y:S01]  /*67d0*/  FFMA.FTZ R5, R184, -UR20, R133 ;  /* 0x80000014b8057c23 */ /* 0x000fe20008010085 */
[----:B------:R-:W-:Y:S01]  /*67e0*/  ISETP.LT.OR P4, PT, R110, R204, P1 ;  /* 0x000000cc6e00720c */ /* 0x000fe20000f81670 */
[----:B--2---:R-:W-:Y:S01]  /*67f0*/  HMMA.16816.F32.BF16 R12, R8, R66, R36 ;  /* 0x00000042080c723c */ /* 0x004fe20000041824 */
[----:B------:R-:W-:Y:S01]  /*6800*/  ISETP.NE.AND P1, PT, R6, RZ, PT ;  /* 0x000000ff0600720c */ /* 0x000fe20003f25270 */
[----:B------:R-:W-:Y:S01]  /*6810*/  FMUL.FTZ R6, R24, c[0x0][0x2ec] ;  /* 0x0000bb0018067a20 */ /* 0x000fe20000410000 */
[----:B------:R-:W-:Y:S01]  /*6820*/  ISETP.LT.OR P6, PT, R111, R206, P0 ;  /* 0x000000ce6f00720c */ /* 0x000fe200007c1670 */
[----:B------:R-:W1:Y:S01]  /*6830*/  MUFU.TANH R9, R27 ;  /* 0x0000001b00097308 */ /* 0x000e620000002400 */
[----:B------:R-:W-:-:S02]  /*6840*/  ISETP.NE.AND P0, PT, R16, RZ, PT ;  /* 0x000000ff1000720c */ /* 0x000fc40003f05270 */
[-C--:B------:R-:W-:Y:S02]  /*6850*/  ISETP.GE.AND P2, PT, R110, R213.reuse, PT ;  /* 0x000000d56e00720c */ /* 0x080fe40003f46270 */
[----:B------:R-:W-:Y:S01]  /*6860*/  FSEL R121, R0, -INF , !P1 ;  /* 0xff80000000797808 */ /* 0x000fe20004800000 */
[----:B----4-:R-:W-:Y:S01]  /*6870*/  FFMA.FTZ R0, R186, -UR20, R20 ;  /* 0x80000014ba007c23 */ /* 0x010fe20008010014 */
[----:B------:R-:W-:Y:S01]  /*6880*/  ISETP.LT.OR P5, PT, R110, R208, P2 ;  /* 0x000000d06e00720c */ /* 0x000fe200017a1670 */
[----:B------:R2:W3:Y:S01]  /*6890*/  MUFU.TANH R10, R6 ;  /* 0x00000006000a7308 */ /* 0x0004e20000002400 */
[----:B------:R-:W-:Y:S02]  /*68a0*/  ISETP.NE.AND P2, PT, R7, RZ, PT ;  /* 0x000000ff0700720c */ /* 0x000fe40003f45270 */
[----:B------:R-:W-:Y:S02]  /*68b0*/  ISETP.GE.AND P1, PT, R111, R212, PT ;  /* 0x000000d46f00720c */ /* 0x000fe40003f26270 */
[----:B------:R-:W-:Y:S01]  /*68c0*/  FSEL R74, R3, -INF , !P2 ;  /* 0xff800000034a7808 */ /* 0x000fe20005000000 */
[----:B------:R-:W-:Y:S01]  /*68d0*/  FFMA.FTZ R3, R180, -UR20, R17 ;  /* 0x80000014b4037c23 */ /* 0x000fe20008010011 */
[----:B------:R-:W-:Y:S01]  /*68e0*/  ISETP.GE.AND P2, PT, R111, R213, PT ;  /* 0x000000d56f00720c */ /* 0x000fe20003f46270 */
[----:B-1----:R-:W-:Y:S01]  /*68f0*/  FFMA.FTZ R9, R167, -UR20, R9 ;  /* 0x80000014a7097c23 */ /* 0x002fe20008010009 */
[----:B------:R-:W-:-:S02]  /*6900*/  FSEL R137, R0, -INF , !P4 ;  /* 0xff80000000897808 */ /* 0x000fc40006000000 */
[----:B------:R-:W-:Y:S01]  /*6910*/  ISETP.LT.OR P2, PT, R111, R208, P2 ;  /* 0x000000d06f00720c */ /* 0x000fe20001741670 */
[----:B------:R-:W-:Y:S01]  /*6920*/  FMUL.FTZ R13, R13, c[0x0][0x2ec] ;  /* 0x0000bb000d0d7a20 */ /* 0x000fe20000410000 */
[----:B------:R-:W-:Y:S01]  /*6930*/  ISETP.LT.OR P1, PT, R111, R204, P1 ;  /* 0x000000cc6f00720c */ /* 0x000fe20000f21670 */
[----:B------:R-:W-:Y:S01]  /*6940*/  FMUL.FTZ R12, R12, c[0x0][0x2ec] ;  /* 0x0000bb000c0c7a20 */ /* 0x000fe20000410000 */
[----:B------:R-:W-:Y:S01]  /*6950*/  P2R R7, PR, RZ, 0x4 ;  /* 0x00000004ff077803 */ /* 0x000fe20000000000 */
[----:B--2---:R-:W-:Y:S01]  /*6960*/  FFMA.FTZ R6, R247, -UR20, R245 ;  /* 0x80000014f7067c23 */ /* 0x004fe200080100f5 */
[----:B------:R-:W-:Y:S01]  /*6970*/  ISETP.GE.AND P2, PT, R116, R213, PT ;  /* 0x000000d57400720c */ /* 0x000fe20003f46270 */
[----:B------:R-:W-:Y:S01]  /*6980*/  MUFU.TANH R13, R13 ;  /* 0x0000000d000d7308 */ /* 0x000fe20000002400 */
[----:B------:R-:W-:Y:S01]  /*6990*/  ISETP.NE.AND P4, PT, R7, RZ, PT ;  /* 0x000000ff0700720c */ /* 0x000fe20003f85270 */
[----:B------:R-:W-:Y:S01]  /*69a0*/  FMUL.FTZ R7, R14, c[0x0][0x2ec] ;  /* 0x0000bb000e077a20 */ /* 0x000fe20000410000 */
[----:B------:R-:W-:Y:S01]  /*69b0*/  FSEL R125, R6, -INF , !P0 ;  /* 0xff800000067d7808 */ /* 0x000fe20004000000 */
[----:B------:R-:W-:Y:S01]  /*69c0*/  FMUL.FTZ R15, R15, c[0x0][0x2ec] ;  /* 0x0000bb000f0f7a20 */ /* 0x000fe20000410000 */
[----:B------:R-:W-:-:S02]  /*69d0*/  ISETP.GE.AND P0, PT, R111, R211, PT ;  /* 0x000000d36f00720c */ /* 0x000fc40003f06270 */
[----:B------:R-:W-:Y:S01]  /*69e0*/  FSEL R150, R5, -INF , !P5 ;  /* 0xff80000005967808 */ /* 0x000fe20006800000 */
[----:B------:R-:W-:Y:S01]  /*69f0*/  FFMA.FTZ R5, R248, -UR20, R135 ;  /* 0x80000014f8057c23 */ /* 0x000fe20008010087 */
[----:B------:R-:W-:Y:S01]  /*6a00*/  ISETP.LT.OR P0, PT, R111, R203, P0 ;  /* 0x000000cb6f00720c */ /* 0x000fe20000701670 */
[----:B------:R-:W-:Y:S01]  /*6a10*/  MUFU.TANH R7, R7 ;  /* 0x0000000700077308 */ /* 0x000fe20000002400 */
[----:B------:R-:W-:Y:S01]  /*6a20*/  FSEL R142, R3, -INF , !P3 ;  /* 0xff800000038e7808 */ /* 0x000fe20005800000 */
[----:B------:R-:W-:Y:S01]  /*6a30*/  FFMA.FTZ R3, R183, -UR20, R21 ;  /* 0x80000014b7037c23 */ /* 0x000fe20008010015 */
[----:B------:R-:W-:Y:S02]  /*6a40*/  P2R R6, PR, RZ, 0x1 ;  /* 0x00000001ff067803 */ /* 0x000fe40000000000 */
[C---:B------:R-:W-:Y:S02]  /*6a50*/  ISETP.GE.AND P0, PT, R116.reuse, R214, PT ;  /* 0x000000d67400720c */ /* 0x040fe40003f06270 */
[----:B------:R-:W-:Y:S01]  /*6a60*/  P2R R8, PR, RZ, 0x2 ;  /* 0x00000002ff087803 */ /* 0x000fe20000000000 */
[----:B------:R-:W1:Y:S01]  /*6a70*/  MUFU.TANH R12, R12 ;  /* 0x0000000c000c7308 */ /* 0x000e620000002400 */
[----:B------:R-:W-:-:S02]  /*6a80*/  ISETP.LT.OR P0, PT, R116, R206, P0 ;  /* 0x000000ce7400720c */ /* 0x000fc40000701670 */
[C---:B------:R-:W-:Y:S02]  /*6a90*/  ISETP.GE.AND P1, PT, R116.reuse, R212, PT ;  /* 0x000000d47400720c */ /* 0x040fe40003f26270 */
[----:B------:R-:W-:Y:S02]  /*6aa0*/  P2R R0, PR, RZ, 0x1 ;  /* 0x00000001ff007803 */ /* 0x000fe40000000000 */
[----:B------:R-:W-:Y:S02]  /*6ab0*/  ISETP.LT.OR P5, PT, R116, R208, P2 ;  /* 0x000000d07400720c */ /* 0x000fe400017a1670 */
[----:B------:R-:W-:Y:S01]  /*6ac0*/  ISETP.NE.AND P3, PT, R0, RZ, PT ;  /* 0x000000ff0000720c */ /* 0x000fe20003f65270 */
[----:B------:R-:W-:Y:S01]  /*6ad0*/  FFMA.FTZ R0, R181, -UR20, R134 ;  /* 0x80000014b5007c23 */ /* 0x000fe20008010086 */
[----:B------:R-:W-:Y:S02]  /*6ae0*/  ISETP.GE.AND P0, PT, R116, R211, PT ;  /* 0x000000d37400720c */ /* 0x000fe40003f06270 */
[----:B------:R-:W-:Y:S01]  /*6af0*/  FSEL R124, R5, -INF , !P6 ;  /* 0xff800000057c7808 */ /* 0x000fe20007000000 */
[----:B---3--:R-:W-:Y:S01]  /*6b00*/  FFMA.FTZ R5, R249, -UR20, R10 ;  /* 0x80000014f9057c23 */ /* 0x008fe2000801000a */
[----:B------:R-:W-:Y:S01]  /*6b10*/  ISETP.NE.AND P2, PT, R6, RZ, PT ;  /* 0x000000ff0600720c */ /* 0x000fe20003f45270 */
[----:B------:R-:W-:Y:S01]  /*6b20*/  FFMA.FTZ R10, R250, -UR20, R25 ;  /* 0x80000014fa0a7c23 */ /* 0x000fe20008010019 */
[----:B------:R-:W-:-:S02]  /*6b30*/  ISETP.LT.OR P6, PT, R116, R204, P1 ;  /* 0x000000cc7400720c */ /* 0x000fc40000fc1670 */
[----:B------:R-:W-:Y:S02]  /*6b40*/  P2R R6, PR, RZ, 0x20 ;  /* 0x00000020ff067803 */ /* 0x000fe40000000000 */
[----:B------:R-:W-:Y:S01]  /*6b50*/  ISETP.NE.AND P1, PT, R8, RZ, PT ;  /* 0x000000ff0800720c */ /* 0x000fe20003f25270 */
[----:B-1----:R-:W-:Y:S01]  /*6b60*/  FFMA.FTZ R8, R175, -UR20, R12 ;  /* 0x80000014af087c23 */ /* 0x002fe2000801000c */
[----:B------:R-:W-:Y:S02]  /*6b70*/  ISETP.LT.OR P5, PT, R116, R203, P0 ;  /* 0x000000cb7400720c */ /* 0x000fe400007a1670 */
[----:B------:R-:W-:Y:S01]  /*6b80*/  FSEL R148, R0, -INF , !P4 ;  /* 0xff80000000947808 */ /* 0x000fe20006000000 */
[----:B------:R-:W-:Y:S01]  /*6b90*/  FFMA.FTZ R0, R179, -UR20, R19 ;  /* 0x80000014b3007c23 */ /* 0x000fe20008010013 */
[----:B------:R-:W-:Y:S02]  /*6ba0*/  ISETP.GE.AND P0, PT, R117, R214, PT ;  /* 0x000000d67500720c */ /* 0x000fe40003f06270 */
[----:B------:R-:W-:Y:S01]  /*6bb0*/  FSEL R135, R3, -INF , !P1 ;  /* 0xff80000003877808 */ /* 0x000fe20004800000 */
[----:B------:R-:W-:Y:S01]  /*6bc0*/  FFMA.FTZ R3, R178, -UR20, R26 ;  /* 0x80000014b2037c23 */ /* 0x000fe2000801001a */
[----:B------:R-:W-:-:S02]  /*6bd0*/  ISETP.LT.OR P4, PT, R117, R206, P0 ;  /* 0x000000ce7500720c */ /* 0x000fc40000781670 */
[C---:B------:R-:W-:Y:S02]  /*6be0*/  ISETP.GE.AND P1, PT, R117.reuse, R213, PT ;  /* 0x000000d57500720c */ /* 0x040fe40003f26270 */
[----:B------:R-:W-:Y:S01]  /*6bf0*/  FSEL R141, R0, -INF , !P2 ;  /* 0xff800000008d7808 */ /* 0x000fe20005000000 */
[----:B------:R-:W-:Y:S01]  /*6c00*/  IMAD.IADD R0, R222, 0x1, R145 ;  /* 0x00000001de007824 */ /* 0x000fe200078e0291 */
[C---:B------:R-:W-:Y:S02]  /*6c10*/  ISETP.GE.AND P0, PT, R117.reuse, R212, PT ;  /* 0x000000d47500720c */ /* 0x040fe40003f06270 */
[----:B------:R-:W-:Y:S02]  /*6c20*/  ISETP.GE.AND P2, PT, R117, R211, PT ;  /* 0x000000d37500720c */ /* 0x000fe40003f46270 */
[----:B------:R-:W-:Y:S02]  /*6c30*/  FSEL R120, R5, -INF , !P3 ;  /* 0xff80000005787808 */ /* 0x000fe40005800000 */
[C---:B------:R-:W-:Y:S01]  /*6c40*/  ISETP.LT.OR P3, PT, R117.reuse, R208, P1 ;  /* 0x000000d07500720c */ /* 0x040fe20000f61670 */
[----:B------:R-:W1:Y:S01]  /*6c50*/  MUFU.TANH R5, R15 ;  /* 0x0000000f00057308 */ /* 0x000e620000002400 */
[----:B------:R-:W-:-:S02]  /*6c60*/  ISETP.LT.OR P1, PT, R117, R204, P0 ;  /* 0x000000cc7500720c */ /* 0x000fc40000721670 */
[----:B------:R-:W-:Y:S02]  /*6c70*/  ISETP.LT.OR P0, PT, R117, R203, P2 ;  /* 0x000000cb7500720c */ /* 0x000fe40001701670 */
[----:B------:R-:W-:Y:S01]  /*6c80*/  ISETP.NE.AND P2, PT, R6, RZ, PT ;  /* 0x000000ff0600720c */ /* 0x000fe20003f45270 */
[----:B------:R-:W-:Y:S01]  /*6c90*/  FFMA.FTZ R6, R170, -UR20, R7 ;  /* 0x80000014aa067c23 */ /* 0x000fe20008010007 */
[----:B------:R-:W-:Y:S01]  /*6ca0*/  FSEL R134, R8, -INF , !P6 ;  /* 0xff80000008867808 */ /* 0x000fe20007000000 */
[----:B------:R-:W-:Y:S01]  /*6cb0*/  FFMA.FTZ R7, R146, -UR20, R13 ;  /* 0x8000001492077c23 */ /* 0x000fe2000801000d */
[----:B------:R-:W-:Y:S02]  /*6cc0*/  FSEL R146, R3, -INF , !P2 ;  /* 0xff80000003927808 */ /* 0x000fe40005000000 */
[----:B------:R-:W-:Y:S02]  /*6cd0*/  PLOP3.LUT P2, PT, PT, PT, UP0, 0x80, 0x0 ;  /* 0x000000000000781c */ /* 0x000fe40003f4f008 */
[----:B------:R-:W-:-:S02]  /*6ce0*/  IADD3 R202, R199, 0x800, RZ ;  /* 0x00000800c7ca7810 */ /* 0x000fc40007ffe0ff */
[----:B------:R-:W-:Y:S01]  /*6cf0*/  P2R R3, PR, RZ, 0x4 ;  /* 0x00000004ff037803 */ /* 0x000fe20000000000 */
[----:B-1----:R-:W-:Y:S01]  /*6d00*/  FFMA.FTZ R5, R123, -UR20, R5 ;  /* 0x800000147b057c23 */ /* 0x002fe20008010005 */
[----:B------:R-:W-:Y:S02]  /*6d10*/  IADD3 R201, R199, 0x1000, RZ ;  /* 0x00001000c7c97810 */ /* 0x000fe40007ffe0ff */
[----:B------:R-:W-:Y:S02]  /*6d20*/  ISETP.NE.AND P6, PT, R3, RZ, PT ;  /* 0x000000ff0300720c */ /* 0x000fe40003fc5270 */
[----:B------:R-:W-:Y:S02]  /*6d30*/  IADD3 R200, R199, 0x1800, RZ ;  /* 0x00001800c7c87810 */ /* 0x000fe40007ffe0ff */
[----:B------:R-:W-:Y:S02]  /*6d40*/  FSEL R138, R6, -INF , !P5 ;  /* 0xff800000068a7808 */ /* 0x000fe40006800000 */
[----:B------:R-:W-:-:S02]  /*6d50*/  FSEL R123, R10, -INF , !P4 ;  /* 0xff8000000a7b7808 */ /* 0x000fc40006000000 */
[----:B------:R-:W-:Y:S02]  /*6d60*/  FSEL R145, R9, -INF , !P3 ;  /* 0xff80000009917808 */ /* 0x000fe40005800000 */
[----:B------:R-:W-:Y:S02]  /*6d70*/  FSEL R133, R7, -INF , !P1 ;  /* 0xff80000007857808 */ /* 0x000fe40004800000 */
[----:B------:R-:W-:Y:S01]  /*6d80*/  FSEL R139, R5, -INF , !P0 ;  /* 0xff800000058b7808 */ /* 0x000fe20004000000 */
[----:B------:R-:W-:Y:S05]  /*6d90*/  @!P6 BRA `(.L_x_2081) ;  /* 0x000003600000e947 */ /* 0x000fea0003800000 */
[----:B------:R-:W2:Y:S04]  /*6da0*/  LDL.64 R152, [R1+0x8] ;  /* 0x0000080001987983 */ /* 0x000ea80000100a00 */
[----:B------:R-:W3:Y:S01]  /*6db0*/  LDL.64 R154, [R1+0x10] ;  /* 0x00001000019a7983 */ /* 0x000ee20000100a00 */
[----:B------:R-:W-:-:S04]  /*6dc0*/  UIADD3 UR13, UR8, -0x2, URZ ;  /* 0xfffffffe080d7890 */ /* 0x000fc8000fffe03f */
[----:B------:R-:W-:Y:S02]  /*6dd0*/  USHF.R.S32.HI UR12, URZ, 0x1f, UR13 ;  /* 0x0000001f3f0c7899 */ /* 0x000fe4000801140d */
[----:B------:R-:W-:Y:S01]  /*6de0*/  UIMAD UR7, UR7, UR13, URZ ;  /* 0x0000000d070772a4 */ /* 0x000fe2000f8e023f */
[----:B------:R-:W-:-:S03]  /*6df0*/  IMAD.U32 R5, RZ, RZ, UR6 ;  /* 0x00000006ff057e24 */ /* 0x000fc6000f8e00ff */
[----:B------:R-:W-:Y:S01]  /*6e00*/  UIMAD UR7, UR12, UR23, UR7 ;  /* 0x000000170c0772a4 */ /* 0x000fe2000f8e0207 */
[----:B------:R-:W-:Y:S01]  /*6e10*/  IMAD.U32 R8, RZ, RZ, UR6 ;  /* 0x00000006ff087e24 */ /* 0x000fe2000f8e00ff */
[----:B------:R-:W-:Y:S01]  /*6e20*/  BSSY B0, `(.L_x_2082) ;  /* 0x000002c000007945 */ /* 0x000fe20003800000 */
[----:B--2---:R-:W-:Y:S01]  /*6e30*/  ISETP.GE.AND P0, PT, R152, c[0x0][0x220], PT ;  /* 0x0000880098007a0c */ /* 0x004fe20003f06270 */
[----:B---3--:R-:W-:-:S05]  /*6e40*/  IMAD.WIDE.U32 R6, R251, UR13, R154 ;  /* 0x0000000dfb067c25 */ /* 0x008fca000f8e009a */
[----:B------:R-:W-:-:S07]  /*6e50*/  IADD3 R9, R7, UR7, RZ ;  /* 0x0000000707097c10 */ /* 0x000fce000fffe0ff */
[----:B------:R-:W-:Y:S01]  /*6e60*/  @!P0 IMAD.MOV.U32 R16, RZ, RZ, c[0x0][0x19c] ;  /* 0x00006700ff108624 */ /* 0x000fe200078e00ff */
[C---:B------:R-:W-:Y:S02]  /*6e70*/  @!P0 IADD3 R3, P2, R6.reuse, UR27, RZ ;  /* 0x0000001b06038c10 */ /* 0x040fe4000ff5e0ff */
[----:B------:R-:W-:Y:S02]  /*6e80*/  @!P0 LEA R5, P1, R5, R6, 0x5 ;  /* 0x0000000605058211 */ /* 0x000fe400078228ff */
[----:B------:R-:W-:Y:S02]  /*6e90*/  @!P0 LEA R14, P4, R6, c[0x0][0x168], 0x1 ;  /* 0x00005a00060e8a11 */ /* 0x000fe400078808ff */
[----:B------:R-:W-:Y:S02]  /*6ea0*/  @!P0 LEA R12, P3, R3, c[0x0][0x168], 0x1 ;  /* 0x00005a00030c8a11 */ /* 0x000fe400078608ff */
[----:B------:R-:W-:Y:S02]  /*6eb0*/  @!P0 IADD3.X R11, R9, UR26, RZ, P2, !PT ;  /* 0x0000001a090b8c10 */ /* 0x000fe400097fe4ff */
[----:B------:R-:W-:-:S02]  /*6ec0*/  @!P0 LEA.HI.X R16, R8, R9, R16, 0x5, P1 ;  /* 0x0000000908108211 */ /* 0x000fc400008f2c10 */
[----:B------:R-:W-:Y:S02]  /*6ed0*/  @!P0 LEA R10, P1, R5, c[0x0][0x168], 0x1 ;  /* 0x00005a00050a8a11 */ /* 0x000fe400078208ff */
[----:B------:R-:W-:Y:S02]  /*6ee0*/  @!P0 LEA.HI.X R15, R6, c[0x0][0x16c], R9, 0x1, P4 ;  /* 0x00005b00060f8a11 */ /* 0x000fe400020f0c09 */
        /* <DEDUP_REMOVED lines=31> */
.L_x_2083:
[----:B------:R-:W-:Y:S05]  /*70e0*/  BSYNC B0 ;  /* 0x0000000000007941 */ /* 0x000fea0003800000 */
.L_x_2082:
[----:B------:R-:W0:Y:S02]  /*70f0*/  LDGDEPBAR ;  /* 0x00000000000079af */ /* 0x000e240000000000 */
.L_x_2081:
        /* <DEDUP_REMOVED lines=109> */
[----:B--2---:R-:W-:-:S06]  /*77d0*/  FFMA.FTZ R0, R57, c[0x0][0x23c], -R12 ;  /* 0x00008f0039007a23 */ /* 0x004fcc000001080c */
        /* <DEDUP_REMOVED lines=12> */
[----:B---3--:R-:W-:-:S07]  /*78a0*/  FFMA.FTZ R6, R83, c[0x0][0x23c], -R12 ;  /* 0x00008f0053067a23 */ /* 0x008fce000001080c */
[----:B------:R1:W2:Y:S02]  /*78b0*/  MUFU.EX2 R216, R6 ;  /* 0x0000000600d87308 */ /* 0x0002a40000000800 */
[----:B-1----:R-:W1:Y:S02]  /*78c0*/  SHFL.BFLY PT, R6, R5, 0x1, 0x1f ;  /* 0x0c201f0005067f89 */ /* 0x002e6400000e0000 */
[----:B-1----:R-:W-:Y:S02]  /*78d0*/  FMNMX.FTZ R72, R5, R6, !PT ;  /* 0x0000000605487209 */ /* 0x002fe40007810000 */
        /* <DEDUP_REMOVED lines=31> */
[-C--:B------:R-:W-:Y:S08]  /*7ad0*/  HMMA.16816.F32.BF16 R52, R4, R18.reuse, RZ ;  /* 0x000000120434723c */ /* 0x080ff000000418ff */
[----:B------:R-:W-:Y:S01]  /*7ae0*/  HMMA.16816.F32.BF16 R112, R8, R18, RZ ;  /* 0x000000120870723c */ /* 0x000fe200000418ff */
[----:B-1----:R-:W-:Y:S01]  /*7af0*/  FFMA.FTZ R2, R69, c[0x0][0x23c], -R13 ;  /* 0x00008f0045027a23 */ /* 0x002fe2000001080d */
[----:B---3--:R-:W-:-:S03]  /*7b00*/  F2FP.BF16.PACK_AB R4, R183, R180 ;  /* 0x000000b4b704723e */ /* 0x008fc600000010ff */
[----:B------:R1:W-:Y:S02]  /*7b10*/  MUFU.EX2 R182, R2 ;  /* 0x0000000200b67308 */ /* 0x0003e40000000800 */
[----:B-1----:R-:W-:-:S06]  /*7b20*/  FFMA.FTZ R2, R68, c[0x0][0x23c], -R13 ;  /* 0x00008f0044027a23 */ /* 0x002fcc000001080d */
[----:B------:R1:W3:Y:S02]  /*7b30*/  MUFU.EX2 R181, R2 ;  /* 0x0000000200b57308 */ /* 0x0002e40000000800 */
[--C-:B-1----:R-:W-:Y:S01]  /*7b40*/  FFMA.FTZ R2, R84, c[0x0][0x23c], -R12.reuse ;  /* 0x00008f0054027a23 */ /* 0x102fe2000001080c */
[----:B---3--:R-:W-:Y:S01]  /*7b50*/  F2FP.BF16.PACK_AB R6, R181, R182 ;  /* 0x000000b6b506723e */ /* 0x008fe200000010ff */
[----:B------:R-:W-:Y:S04]  /*7b60*/  HMMA.16816.F32.BF16 R84, R8, R20, RZ ;  /* 0x000000140854723c */ /* 0x000fe800000418ff */
[----:B------:R1:W-:Y:S02]  /*7b70*/  MUFU.EX2 R172, R2 ;  /* 0x0000000200ac7308 */ /* 0x0003e40000000800 */
[----:B-1----:R-:W-:-:S02]  /*7b80*/  FFMA.FTZ R2, R100, c[0x0][0x23c], -R12 ;  /* 0x00008f0064027a23 */ /* 0x002fc4000001080c */
[C---:B------:R-:W-:Y:S04]  /*7b90*/  HMMA.16816.F32.BF16 R100, R8.reuse, R22, RZ ;  /* 0x000000160864723c */ /* 0x040fe800000418ff */
[----:B------:R1:W3:Y:S04]  /*7ba0*/  MUFU.EX2 R176, R2 ;  /* 0x0000000200b07308 */ /* 0x0002e80000000800 */
[C---:B------:R-:W-:Y:S08]  /*7bb0*/  HMMA.16816.F32.BF16 R20, R8.reuse, R16, RZ ;  /* 0x000000100814723c */ /* 0x040ff000000418ff */
[----:B------:R-:W-:Y:S01]  /*7bc0*/  HMMA.16816.F32.BF16 R16, R8, R40, RZ ;  /* 0x000000280810723c */ /* 0x000fe200000418ff */
[----:B-1----:R-:W-:Y:S01]  /*7bd0*/  FFMA.FTZ R2, R97, c[0x0][0x23c], -R12 ;  /* 0x00008f0061027a23 */ /* 0x002fe2000001080c */
[----:B---3--:R-:W-:-:S03]  /*7be0*/  F2FP.BF16.PACK_AB R5, R176, R172 ;  /* 0x000000acb005723e */ /* 0x008fc600000010ff */
[----:B------:R1:W-:Y:S02]  /*7bf0*/  MUFU.EX2 R175, R2 ;  /* 0x0000000200af7308 */ /* 0x0003e40000000800 */
[----:B-1----:R-:W-:Y:S02]  /*7c00*/  FFMA.FTZ R2, R96, c[0x0][0x23c], -R12 ;  /* 0x00008f0060027a23 */ /* 0x002fe4000001080c */
[----:B------:R-:W-:Y:S01]  /*7c10*/  HMMA.16816.F32.BF16 R96, R8, R42, RZ ;  /* 0x0000002a0860723c */ /* 0x000fe200000418ff */
[----:B------:R-:W-:Y:S03]  /*7c20*/  LDSM.16.MT88.4 R8, [R190+0x7000] ;  /* 0x00700000be08783b */ /* 0x000fe60000004200 */
        /* <DEDUP_REMOVED lines=13> */
[----:B------:R-:W-:Y:S01]  /*7d00*/  HMMA.16816.F32.BF16 R44, R4, R38, R44 ;  /* 0x00000026042c723c */ /* 0x000fe2000004182c */
[----:B-1----:R-:W-:-:S07]  /*7d10*/  FFMA.FTZ R2, R104, c[0x0][0x23c], -R3 ;  /* 0x00008f0068027a23 */ /* 0x002fce0000010803 */
[C---:B------:R-:W-:Y:S01]  /*7d20*/  HMMA.16816.F32.BF16 R104, R4.reuse, R32, R64 ;  /* 0x000000200468723c */ /* 0x040fe20000041840 */
[----:B------:R1:W-:Y:S07]  /*7d30*/  MUFU.EX2 R168, R2 ;  /* 0x0000000200a87308 */ /* 0x0003ee0000000800 */
[----:B------:R-:W-:Y:S07]  /*7d40*/  HMMA.16816.F32.BF16 R64, R4, R36, R48 ;  /* 0x000000240440723c */ /* 0x000fee0000041830 */
[----:B------:R-:W-:-:S02]  /*7d50*/  F2FP.BF16.PACK_AB R4, R218, R187 ;  /* 0x000000bbda04723e */ /* 0x000fc400000010ff */
[----:B--2---:R-:W-:Y:S01]  /*7d60*/  F2FP.BF16.PACK_AB R6, R170, R171 ;  /* 0x000000abaa06723e */ /* 0x004fe200000010ff */
[----:B-1----:R-:W-:-:S04]  /*7d70*/  FFMA.FTZ R2, R144, c[0x0][0x23c], -R0 ;  /* 0x00008f0090027a23 */ /* 0x002fc80000010800 */
        /* <DEDUP_REMOVED lines=14> */
[----:B-1----:R-:W-:-:S03]  /*7e60*/  FFMA.FTZ R2, R127, c[0x0][0x23c], -R13 ;  /* 0x00008f007f027a23 */ /* 0x002fc6000001080d */
[----:B------:R-:W-:Y:S01]  /*7e70*/  LDSM.16.MT88.4 R92, [R189+0x7800] ;  /* 0x00780000bd5c783b */ /* 0x000fe20000004200 */
[----:B------:R1:W-:Y:S02]  /*7e80*/  MUFU.EX2 R161, R2 ;  /* 0x0000000200a17308 */ /* 0x0003e40000000800 */
[C---:B------:R-:W-:Y:S08]  /*7e90*/  HMMA.16816.F32.BF16 R48, R4.reuse, R32, R84 ;  /* 0x000000200430723c */ /* 0x040ff00000041854 */
[----:B------:R-:W-:Y:S01]  /*7ea0*/  HMMA.16816.F32.BF16 R32, R4, R34, R100 ;  /* 0x000000220420723c */ /* 0x000fe20000041864 */
[----:B-1----:R-:W-:-:S04]  /*7eb0*/  FFMA.FTZ R2, R122, c[0x0][0x23c], -R13 ;  /* 0x00008f007a027a23 */ /* 0x002fc8000001080d */
[----:B------:R1:W2:Y:S02]  /*7ec0*/  MUFU.EX2 R162, R2 ;  /* 0x0000000200a27308 */ /* 0x0002a40000000800 */
[--C-:B-1----:R-:W-:Y:S02]  /*7ed0*/  FFMA.FTZ R2, R119, c[0x0][0x23c], -R13.reuse ;  /* 0x00008f0077027a23 */ /* 0x102fe4000001080d */
[C---:B------:R-:W-:Y:S01]  /*7ee0*/  HMMA.16816.F32.BF16 R116, R4.reuse, R28, R20 ;  /* 0x0000001c0474723c */ /* 0x040fe20000041814 */
[----:B------:R-:W1:Y:S03]  /*7ef0*/  LDSM.16.MT88.4 R20, [R189+0x7000] ;  /* 0x00700000bd14783b */ /* 0x000e660000004200 */
[----:B------:R3:W-:Y:S04]  /*7f00*/  MUFU.EX2 R160, R2 ;  /* 0x0000000200a07308 */ /* 0x0007e80000000800 */
[----:B------:R-:W-:Y:S01]  /*7f10*/  HMMA.16816.F32.BF16 R28, R4, R30, R112 ;  /* 0x0000001e041c723c */ /* 0x000fe20000041870 */
[----:B---3--:R-:W-:-:S04]  /*7f20*/  FFMA.FTZ R2, R74, c[0x0][0x23c], -R13 ;  /* 0x00008f004a027a23 */ /* 0x008fc8000001080d */
[----:B------:R3:W4:Y:S02]  /*7f30*/  MUFU.EX2 R159, R2 ;  /* 0x00000002009f7308 */ /* 0x0007240000000800 */
[----:B---3--:R-:W-:Y:S02]  /*7f40*/  FFMA.FTZ R2, R129, c[0x0][0x23c], -R12 ;  /* 0x00008f0081027a23 */ /* 0x008fe4000001080c */
[C---:B------:R-:W-:Y:S01]  /*7f50*/  HMMA.16816.F32.BF16 R128, R4.reuse, R36, R16 ;  /* 0x000000240480723c */ /* 0x040fe20000041810 */
[----:B------:R-:W3:Y:S03]  /*7f60*/  LDSM.16.MT88.4 R16, [R192+0x7000] ;  /* 0x00700000c010783b */ /* 0x000ee60000004200 */
[----:B------:R5:W-:Y:S04]  /*7f70*/  MUFU.EX2 R158, R2 ;  /* 0x00000002009e7308 */ /* 0x000be80000000800 */
[----:B------:R-:W-:Y:S07]  /*7f80*/  HMMA.16816.F32.BF16 R36, R4, R38, R96 ;  /* 0x000000260424723c */ /* 0x000fee0000041860 */
[----:B--2---:R-:W-:-:S02]  /*7f90*/  F2FP.BF16.PACK_AB R4, R162, R161 ;  /* 0x000000a1a204723e */ /* 0x004fc400000010ff */
[----:B----4-:R-:W-:Y:S01]  /*7fa0*/  F2FP.BF16.PACK_AB R6, R159, R160 ;  /* 0x000000a09f06723e */ /* 0x010fe200000010ff */
[----:B-----5:R-:W-:-:S04]  /*7fb0*/  FFMA.FTZ R2, R132, c[0x0][0x23c], -R12 ;  /* 0x00008f0084027a23 */ /* 0x020fc8000001080c */
        /* <DEDUP_REMOVED lines=8> */
[----:B------:R2:W4:Y:S02]  /*8040*/  MUFU.EX2 R154, R2 ;  /* 0x00000002009a7308 */ /* 0x0005240000000800 */
[C---:B-1----:R-:W-:Y:S01]  /*8050*/  HMMA.16816.F32.BF16 R84, R4.reuse, R20, R108 ;  /* 0x000000140454723c */ /* 0x042fe2000004186c */
[----:B------:R-:W1:Y:S07]  /*8060*/  LDSM.16.MT88.4 R108, [R192+0x7800] ;  /* 0x00780000c06c783b */ /* 0x000e6e0000004200 */
[----:B---3--:R-:W-:Y:S01]  /*8070*/  HMMA.16816.F32.BF16 R104, R4, R16, R104 ;  /* 0x000000100468723c */ /* 0x008fe20000041868 */
[----:B--2---:R-:W-:-:S04]  /*8080*/  FFMA.FTZ R2, R125, c[0x0][0x23c], -R3 ;  /* 0x00008f007d027a23 */ /* 0x004fc80000010803 */
[----:B------:R2:W-:Y:S03]  /*8090*/  MUFU.EX2 R153, R2 ;  /* 0x0000000200997308 */ /* 0x0005e60000000800 */
[C---:B------:R-:W-:Y:S08]  /*80a0*/  HMMA.16816.F32.BF16 R80, R4.reuse, R8, R80 ;  /* 0x000000080450723c */ /* 0x040ff00000041850 */
[----:B------:R-:W-:Y:S01]  /*80b0*/  HMMA.16816.F32.BF16 R64, R4, R24, R64 ;  /* 0x000000180440723c */ /* 0x000fe20000041840 */
[----:B--2---:R-:W-:-:S07]  /*80c0*/  FFMA.FTZ R2, R124, c[0x0][0x23c], -R3 ;  /* 0x00008f007c027a23 */ /* 0x004fce0000010803 */
[C---:B------:R-:W-:Y:S01]  /*80d0*/  HMMA.16816.F32.BF16 R88, R4.reuse, R22, R76 ;  /* 0x000000160458723c */ /* 0x040fe2000004184c */
[----:B------:R-:W2:Y:S01]  /*80e0*/  LDSM.16.MT88.4 R124, [R190+0x7800] ;  /* 0x00780000be7c783b */ /* 0x000ea20000004200 */
[----:B------:R3:W-:Y:S06]  /*80f0*/  MUFU.EX2 R152, R2 ;  /* 0x0000000200987308 */ /* 0x0007ec0000000800 */
[C---:B------:R-:W-:Y:S08]  /*8100*/  HMMA.16816.F32.BF16 R60, R4.reuse, R18, R60 ;  /* 0x00000012043c723c */ /* 0x040ff0000004183c */
[----:B------:R-:W-:Y:S01]  /*8110*/  HMMA.16816.F32.BF16 R56, R4, R10, R56 ;  /* 0x0000000a0438723c */ /* 0x000fe20000041838 */
[----:B---3--:R-:W-:-:S02]  /*8120*/  FFMA.FTZ R2, R120, c[0x0][0x23c], -R3 ;  /* 0x00008f0078027a23 */ /* 0x008fc40000010803 */
[----:B------:R-:W-:Y:S02]  /*8130*/  FFMA.FTZ R3, R123, c[0x0][0x23c], -R3 ;  /* 0x00008f007b037a23 */ /* 0x000fe40000010803 */
        /* <DEDUP_REMOVED lines=29> */
[----:B---3--:R-:W-:-:S07]  /*8310*/  FFMA.FTZ R2, R134, c[0x0][0x23c], -R13 ;  /* 0x00008f0086027a23 */ /* 0x008fce000001080d */
[C---:B------:R-:W-:Y:S01]  /*8320*/  HMMA.16816.F32.BF16 R112, R4.reuse, R8, R116 ;  /* 0x000000080470723c */ /* 0x040fe20000041874 */
[----:B----4-:R-:W-:Y:S01]  /*8330*/  F2FP.BF16.PACK_AB R136, R69, R68 ;  /* 0x000000444588723e */ /* 0x010fe200000010ff */
[----:B------:R3:W-:Y:S06]  /*8340*/  MUFU.EX2 R20, R2 ;  /* 0x0000000200147308 */ /* 0x0007ec0000000800 */
[C---:B------:R-:W-:Y:S01]  /*8350*/  HMMA.16816.F32.BF16 R28, R4.reuse, R10, R28 ;  /* 0x0000000a041c723c */ /* 0x040fe2000004181c */
[----:B------:R-:W4:Y:S07]  /*8360*/  LDSM.16.MT88.4 R8, [R191+0x7800] ;  /* 0x00780000bf08783b */ /* 0x000f2e0000004200 */
[----:B------:R-:W-:Y:S01]  /*8370*/  HMMA.16816.F32.BF16 R128, R4, R24, R128 ;  /* 0x000000180480723c */ /* 0x000fe20000041880 */
[----:B---3--:R-:W-:-:S04]  /*8380*/  FFMA.FTZ R2, R133, c[0x0][0x23c], -R13 ;  /* 0x00008f0085027a23 */ /* 0x008fc8000001080d */
[----:B------:R3:W-:Y:S03]  /*8390*/  MUFU.EX2 R248, R2 ;  /* 0x0000000200f87308 */ /* 0x0007e60000000800 */
[----:B------:R-:W-:Y:S07]  /*83a0*/  HMMA.16816.F32.BF16 R36, R4, R26, R36 ;  /* 0x0000001a0424723c */ /* 0x000fee0000041824 */
[----:B------:R-:W-:-:S02]  /*83b0*/  FADD.FTZ R4, R216, R185 ;  /* 0x000000b9d8047221 */ /* 0x000fc40000010000 */
[----:B------:R-:W-:Y:S02]  /*83c0*/  FADD.FTZ R5, R171, R3 ;  /* 0x00000003ab057221 */ /* 0x000fe40000010000 */
[----:B------:R-:W-:Y:S02]  /*83d0*/  FADD.FTZ R4, R186, R4 ;  /* 0x00000004ba047221 */ /* 0x000fe40000010000 */
[----:B---3--:R-:W-:Y:S01]  /*83e0*/  FFMA.FTZ R2, R142, c[0x0][0x23c], -R12 ;  /* 0x00008f008e027a23 */ /* 0x008fe2000001080c */
[----:B------:R-:W-:Y:S01]  /*83f0*/  F2FP.BF16.PACK_AB R142, R245, R151 ;  /* 0x00000097f58e723e */ /* 0x000fe200000010ff */
[----:B------:R-:W-:Y:S02]  /*8400*/  FADD.FTZ R4, R217, R4 ;  /* 0x00000004d9047221 */ /* 0x000fe40000010000 */
[----:B------:R3:W-:Y:S02]  /*8410*/  MUFU.EX2 R15, R2 ;  /* 0x00000002000f7308 */ /* 0x0007e40000000800 */
[----:B------:R-:W-:-:S04]  /*8420*/  FADD.FTZ R4, R172, R4 ;  /* 0x00000004ac047221 */ /* 0x000fc80000010000 */
[----:B------:R-:W-:Y:S02]  /*8430*/  FADD.FTZ R4, R176, R4 ;  /* 0x00000004b0047221 */ /* 0x000fe40000010000 */
[----:B---3--:R-:W-:-:S04]  /*8440*/  FFMA.FTZ R2, R141, c[0x0][0x23c], -R12 ;  /* 0x00008f008d027a23 */ /* 0x008fc8000001080c */
[----:B------:R3:W5:Y:S02]  /*8450*/  MUFU.EX2 R14, R2 ;  /* 0x00000002000e7308 */ /* 0x0007640000000800 */
[----:B---3--:R-:W-:Y:S01]  /*8460*/  FFMA.FTZ R2, R138, c[0x0][0x23c], -R12 ;  /* 0x00008f008a027a23 */ /* 0x008fe2000001080c */
[----:B-----5:R-:W-:Y:S02]  /*8470*/  F2FP.BF16.PACK_AB R137, R14, R15 ;  /* 0x0000000f0e89723e */ /* 0x020fe400000010ff */
[----:B------:R-:W-:-:S03]  /*8480*/  F2FP.BF16.PACK_AB R138, R248, R20 ;  /* 0x00000014f88a723e */ /* 0x000fc600000010ff */
[----:B------:R3:W-:Y:S02]  /*8490*/  MUFU.EX2 R13, R2 ;  /* 0x00000002000d7308 */ /* 0x0007e40000000800 */
[----:B---3--:R-:W-:-:S06]  /*84a0*/  FFMA.FTZ R2, R139, c[0x0][0x23c], -R12 ;  /* 0x00008f008b027a23 */ /* 0x008fcc000001080c */
[----:B------:R3:W5:Y:S02]  /*84b0*/  MUFU.EX2 R247, R2 ;  /* 0x0000000200f77308 */ /* 0x0007640000000800 */
[----:B---3--:R-:W-:Y:S01]  /*84c0*/  FFMA.FTZ R2, R150, c[0x0][0x23c], -R0 ;  /* 0x00008f0096027a23 */ /* 0x008fe20000010800 */
[----:B-----5:R-:W-:-:S05]  /*84d0*/  F2FP.BF16.PACK_AB R139, R247, R13 ;  /* 0x0000000df78b723e */ /* 0x020fca00000010ff */
[----:B------:R3:W-:Y:S02]  /*84e0*/  MUFU.EX2 R12, R2 ;  /* 0x00000002000c7308 */ /* 0x0007e40000000800 */
[C---:B-1----:R-:W-:Y:S08]  /*84f0*/  HMMA.16816.F32.BF16 R100, R136.reuse, R108, R104 ;  /* 0x0000006c8864723c */ /* 0x042ff00000041868 */
[----:B--2---:R-:W-:Y:S01]  /*8500*/  HMMA.16816.F32.BF16 R116, R136, R124, R80 ;  /* 0x0000007c8874723c */ /* 0x004fe20000041850 */
        /* <DEDUP_REMOVED lines=11> */
[----:B----4-:R-:W-:Y:S01]  /*85c0*/  HMMA.16816.F32.BF16 R132, R136, R8, R64 ;  /* 0x000000088884723c */ /* 0x010fe20000041840 */
        /* <DEDUP_REMOVED lines=68> */
[----:B------:R-:W1:Y:S01]  /*8a10*/  S2R R236, SR_TID.X ;  /* 0x0000000000ec7919 */ /* 0x000e620000002100 */
[----:B------:R-:W-:Y:S01]  /*8a20*/  IMAD.WIDE.U32 R6, R252, c[0x0][0x1a0], RZ ;  /* 0x00006800fc067a25 */ /* 0x000fe200078e00ff */
[----:B------:R-:W-:Y:S01]  /*8a30*/  UIMAD UR7, UR12, UR14, UR7 ;  /* 0x0000000e0c0772a4 */ /* 0x000fe2000f8e0207 */
[----:B------:R-:W-:Y:S01]  /*8a40*/  LOP3.LUT R0, R0, 0xffffffdf, RZ, 0xc0, !PT ;  /* 0xffffffdf00007812 */ /* 0x000fe200078ec0ff */
[----:B------:R-:W-:Y:S01]  /*8a50*/  UISETP.GT.AND UP0, UPT, UR25, UR9, UPT ;  /* 0x000000091900728c */ /* 0x000fe2000bf04270 */
[----:B------:R-:W-:Y:S02]  /*8a60*/  IMAD.SHL.U32 R13, R14, 0x20, RZ ;  /* 0x000000200e0d7824 */ /* 0x000fe400078e00ff */
[----:B-1----:R-:W-:-:S05]  /*8a70*/  IMAD.SHL.U32 R236, R236, 0x2, RZ ;  /* 0x00000002ecec7824 */ /* 0x002fca00078e00ff */
[----:B------:R-:W-:Y:S01]  /*8a80*/  LOP3.LUT R236, R236, 0x6, RZ, 0xc0, !PT ;  /* 0x00000006ecec7812 */ /* 0x000fe200078ec0ff */
[----:B------:R-:W-:Y:S01]  /*8a90*/  BAR.SYNC.DEFER_BLOCKING 0x0 ;  /* 0x0000000000007b1d */ /* 0x000fe20000010000 */
[----:B--2---:R-:W-:Y:S01]  /*8aa0*/  ISETP.GE.AND P3, PT, R228, c[0x0][0x220], PT ;  /* 0x00008800e4007a0c */ /* 0x004fe20003f66270 */
[----:B---3--:R-:W-:-:S05]  /*8ab0*/  IMAD.WIDE.U32 R2, R2, UR14, R226 ;  /* 0x0000000e02027c25 */ /* 0x008fca000f8e00e2 */
        /* <DEDUP_REMOVED lines=17> */
[----:B------:R1:W-:Y:S01]  /*8bd0*/  @!P3 LDGSTS.E.BYPASS.LTC128B.128 [R215+0x6000], [R10.64] ;  /* 0x060000000ad7bfae */ /* 0x0003e2000b901d52 */
[----:B------:R-:W-:Y:S02]  /*8be0*/  @P3 LOP3.LUT R0, R0, 0x20, RZ, 0xfc, !PT ;  /* 0x0000002000003812 */ /* 0x000fe400078efcff */
[----:B------:R-:W-:Y:S01]  /*8bf0*/  @!P3 LEA.HI.X R7, R5, c[0x0][0x174], R13, 0x1, P0 ;  /* 0x00005d000507ba11 */ /* 0x000fe200000f0c0d */
[----:B------:R-:W-:Y:S01]  /*8c00*/  @!P3 IMAD.IADD R3, R4, 0x1, R3 ;  /* 0x000000010403b824 */ /* 0x000fe200078e0203 */
[----:B------:R-:W-:Y:S01]  /*8c10*/  @!P3 LEA R4, P0, R2, c[0x0][0x170], 0x1 ;  /* 0x00005c000204ba11 */ /* 0x000fe200078008ff */
[----:B------:R-:W-:Y:S01]  /*8c20*/  @P3 STS.128 [R215+0x6800], RZ ;  /* 0x006800ffd7003388 */ /* 0x000fe20000000c00 */
[----:B------:R-:W-:-:S02]  /*8c30*/  LOP3.LUT R0, R0, 0xfffffff7, RZ, 0xc0, !PT ;  /* 0xfffffff700007812 */ /* 0x000fc400078ec0ff */
        /* <DEDUP_REMOVED lines=12> */
[----:B------:R-:W-:-:S03]  /*8d00*/  IMAD.IADD R3, R210, 0x1, -R2 ;  /* 0x00000001d2037824 */ /* 0x000fc600078e0a02 */
[----:B------:R-:W-:Y:S02]  /*8d10*/  @P3 STS.128 [R215+0x7800], RZ ;  /* 0x007800ffd7003388 */ /* 0x000fe40000000c00 */
[----:B------:R-:W-:Y:S02]  /*8d20*/  IABS R3, R3 ;  /* 0x0000000300037213 */ /* 0x000fe40000000000 */
[----:B------:R-:W-:Y:S01]  /*8d30*/  @!PT LDS RZ, [RZ] ;  /* 0x00000000fffff984 */ /* 0x000fe20000000800 */
[----:B------:R-:W-:Y:S01]  /*8d40*/  @!PT LDS RZ, [RZ] ;  /* 0x00000000fffff984 */ /* 0x000fe20000000800 */
[----:B------:R-:W-:Y:S01]  /*8d50*/  @!PT LDS RZ, [RZ] ;  /* 0x00000000fffff984 */ /* 0x000fe20000000800 */
[----:B------:R2:W-:Y:S04]  /*8d60*/  @!P3 LDGSTS.E.BYPASS.LTC128B.128 [R215+0x7800], [R4.64] ;  /* 0x0780000004d7bfae */ /* 0x0005e8000b901d52 */
[----:B------:R-:W-:Y:S04]  /*8d70*/  LDSM.16.M88.4 R32, [R188+0x4000] ;  /* 0x00400000bc20783b */ /* 0x000fe80000000200 */
[----:B------:R-:W-:Y:S04]  /*8d80*/  LDSM.16.M88.4 R28, [R188+0x4800] ;  /* 0x00480000bc1c783b */ /* 0x000fe80000000200 */
[----:B-1----:R-:W1:Y:S04]  /*8d90*/  LDSM.16.M88.4 R8, [R195+0x2000] ;  /* 0x00200000c308783b */ /* 0x002e680000000200 */
[----:B------:R-:W3:Y:S04]  /*8da0*/  LDSM.16.M88.4 R24, [R188+0x5000] ;  /* 0x00500000bc18783b */ /* 0x000ee80000000200 */
[----:B------:R-:W4:Y:S04]  /*8db0*/  LDSM.16.M88.4 R20, [R188+0x5800] ;  /* 0x00580000bc14783b */ /* 0x000f280000000200 */
[----:B------:R-:W5:Y:S04]  /*8dc0*/  LDSM.16.M88.4 R12, [R195] ;  /* 0x00000000c30c783b */ /* 0x000f680000000200 */
[----:B--2---:R-:W-:Y:S04]  /*8dd0*/  LDSM.16.M88.4 R4, [R198+0x2000] ;  /* 0x00200000c604783b */ /* 0x004fe80000000200 */
[----:B------:R-:W2:Y:S04]  /*8de0*/  LDSM.16.M88.4 R40, [R194+0x5800] ;  /* 0x00580000c228783b */ /* 0x000ea80000000200 */
[----:B------:R-:W2:Y:S04]  /*8df0*/  LDSM.16.M88.4 R36, [R194+0x4000] ;  /* 0x00400000c224783b */ /* 0x000ea80000000200 */
[----:B------:R-:W2:Y:S04]  /*8e00*/  LDSM.16.M88.4 R48, [R194+0x4800] ;  /* 0x00480000c230783b */ /* 0x000ea80000000200 */
[----:B------:R-:W2:Y:S04]  /*8e10*/  LDSM.16.M88.4 R44, [R194+0x5000] ;  /* 0x00500000c22c783b */ /* 0x000ea80000000200 */
[----:B------:R-:W2:Y:S01]  /*8e20*/  LDSM.16.M88.4 R16, [R198] ;  /* 0x00000000c610783b */ /* 0x000ea20000000200 */
[C---:B-1----:R-:W-:Y:S03]  /*8e30*/  HMMA.16816.F32.BF16 R148, R8.reuse, R32, RZ ;  /* 0x000000200894723c */ /* 0x042fe600000418ff */
[----:B------:R-:W0:Y:S05]  /*8e40*/  LDGDEPBAR ;  /* 0x00000000000079af */ /* 0x000e2a0000000000 */
[C---:B------:R-:W-:Y:S08]  /*8e50*/  HMMA.16816.F32.BF16 R76, R8.reuse, R28, RZ ;  /* 0x0000001c084c723c */ /* 0x040ff000000418ff */
[C---:B---3--:R-:W-:Y:S08]  /*8e60*/  HMMA.16816.F32.BF16 R60, R8.reuse, R24, RZ ;  /* 0x00000018083c723c */ /* 0x048ff000000418ff */
[C---:B----4-:R-:W-:Y:S08]  /*8e70*/  HMMA.16816.F32.BF16 R52, R8.reuse, R20, RZ ;  /* 0x000000140834723c */ /* 0x050ff000000418ff */
[C---:B------:R-:W-:Y:S08]  /*8e80*/  HMMA.16816.F32.BF16 R144, R8.reuse, R34, RZ ;  /* 0x000000220890723c */ /* 0x040ff000000418ff */
[C---:B------:R-:W-:Y:S08]  /*8e90*/  HMMA.16816.F32.BF16 R64, R8.reuse, R30, RZ ;  /* 0x0000001e0840723c */ /* 0x040ff000000418ff */
[C---:B------:R-:W-:Y:S08]  /*8ea0*/  HMMA.16816.F32.BF16 R56, R8.reuse, R26, RZ ;  /* 0x0000001a0838723c */ /* 0x040ff000000418ff */
[----:B------:R-:W-:Y:S08]  /*8eb0*/  HMMA.16816.F32.BF16 R8, R8, R22, RZ ;  /* 0x000000160808723c */ /* 0x000ff000000418ff */
[C---:B-----5:R-:W-:Y:S08]  /*8ec0*/  HMMA.16816.F32.BF16 R160, R12.reuse, R24, RZ ;  /* 0x000000180ca0723c */ /* 0x060ff000000418ff */
[----:B------:R-:W-:Y:S08]  /*8ed0*/  HMMA.16816.F32.BF16 R152, R12, R32, RZ ;  /* 0x000000200c98723c */ /* 0x000ff000000418ff */
[----:B--2---:R-:W-:Y:S01]  /*8ee0*/  HMMA.16816.F32.BF16 R228, R4, R42, R8 ;  /* 0x0000002a04e4723c */ /* 0x004fe20000041808 */
[----:B------:R-:W-:Y:S07]  /*8ef0*/  LDSM.16.M88.4 R8, [R196] ;  /* 0x00000000c408783b */ /* 0x000fee0000000200 */
[C---:B------:R-:W-:Y:S01]  /*8f00*/  HMMA.16816.F32.BF16 R180, R12.reuse, R34, RZ ;  /* 0x000000220cb4723c */ /* 0x040fe200000418ff */
[----:B------:R-:W1:Y:S07]  /*8f10*/  LDSM.16.M88.4 R32, [R201] ;  /* 0x00000000c920783b */ /* 0x000e6e0000000200 */
[C---:B------:R-:W-:Y:S08]  /*8f20*/  HMMA.16816.F32.BF16 R164, R12.reuse, R28, RZ ;  /* 0x0000001c0ca4723c */ /* 0x040ff000000418ff */
[----:B------:R-:W-:Y:S01]  /*8f30*/  HMMA.16816.F32.BF16 R176, R12, R30, RZ ;  /* 0x0000001e0cb0723c */ /* 0x000fe200000418ff */
[----:B------:R-:W-:Y:S01]  /*8f40*/  IMAD.MOV.U32 R242, RZ, RZ, R230 ;  /* 0x000000fffff27224 */ /* 0x000fe200078e00e6 */
[----:B------:R-:W-:Y:S01]  /*8f50*/  LDSM.16.M88.4 R28, [R202] ;  /* 0x00000000ca1c783b */ /* 0x000fe20000000200 */
[----:B------:R-:W-:-:S02]  /*8f60*/  IMAD.MOV.U32 R241, RZ, RZ, R229 ;  /* 0x000000fffff17224 */ /* 0x000fc400078e00e5 */
[----:B------:R-:W-:Y:S02]  /*8f70*/  IMAD.MOV.U32 R240, RZ, RZ, R228 ;  /* 0x000000fffff07224 */ /* 0x000fe400078e00e4 */
[----:B------:R-:W-:Y:S01]  /*8f80*/  IMAD.MOV.U32 R239, RZ, RZ, R231 ;  /* 0x000000ffffef7224 */ /* 0x000fe200078e00e7 */
[C---:B------:R-:W-:Y:S01]  /*8f90*/  HMMA.16816.F32.BF16 R172, R12.reuse, R26, RZ ;  /* 0x0000001a0cac723c */ /* 0x040fe200000418ff */
[----:B------:R-:W-:Y:S07]  /*8fa0*/  LDSM.16.M88.4 R228, [R200] ;  /* 0x00000000c8e4783b */ /* 0x000fee0000000200 */
[C---:B------:R-:W-:Y:S08]  /*8fb0*/  HMMA.16816.F32.BF16 R156, R12.reuse, R20, RZ ;  /* 0x000000140c9c723c */ /* 0x040ff000000418ff */
[----:B------:R-:W-:Y:S01]  /*8fc0*/  HMMA.16816.F32.BF16 R168, R12, R22, RZ ;  /* 0x000000160ca8723c */ /* 0x000fe200000418ff */
[----:B------:R-:W2:Y:S07]  /*8fd0*/  LDSM.16.M88.4 R12, [R199] ;  /* 0x00000000c70c783b */ /* 0x000eae0000000200 */
        /* <DEDUP_REMOVED lines=15> */
[C---:B------:R-:W-:Y:S08]  /*90d0*/  HMMA.16816.F32.BF16 R44, R16.reuse, R46, R172 ;  /* 0x0000002e102c723c */ /* 0x040ff000000418ac */
[----:B------:R-:W-:Y:S08]  /*90e0*/  HMMA.16816.F32.BF16 R16, R16, R42, R168 ;  /* 0x0000002a1010723c */ /* 0x000ff000000418a8 */
[C---:B-1----:R-:W-:Y:S07]  /*90f0*/  HMMA.16816.F32.BF16 R156, R8.reuse, R32, R4 ;  /* 0x00000020089c723c */ /* 0x042fee0000041804 */
[----:B------:R-:W-:Y:S01]  /*9100*/  IMAD.IADD R5, R207, 0x1, -R2 ;  /* 0x00000001cf057824 */ /* 0x000fe200078e0a02 */
[----:B--2---:R-:W-:Y:S01]  /*9110*/  HMMA.16816.F32.BF16 R76, R8, R12, R24 ;  /* 0x0000000c084c723c */ /* 0x004fe20000041818 */
[----:B------:R-:W-:Y:S01]  /*9120*/  IMAD.MOV.U32 R4, RZ, RZ, R3 ;  /* 0x000000ffff047224 */ /* 0x000fe200078e0003 */
[----:B------:R-:W1:Y:S01]  /*9130*/  LDSM.16.M88.4 R24, [R196+0x2000] ;  /* 0x00200000c418783b */ /* 0x000e620000000200 */
[----:B------:R-:W-:-:S02]  /*9140*/  IADD3 R6, R2, 0x1, RZ ;  /* 0x0000000102067810 */ /* 0x000fc40007ffe0ff */
[----:B------:R-:W-:Y:S01]  /*9150*/  IABS R3, R5 ;  /* 0x0000000500037213 */ /* 0x000fe20000000000 */
[----:B------:R-:W-:Y:S01]  /*9160*/  IMAD.IADD R5, R205, 0x1, -R2 ;  /* 0x00000001cd057824 */ /* 0x000fe200078e0a02 */
[----:B------:R2:W-:Y:S01]  /*9170*/  I2F R180, R4 ;  /* 0x0000000400b47306 */ /* 0x0005e20000201400 */
[C---:B------:R-:W-:Y:S01]  /*9180*/  HMMA.16816.F32.BF16 R16, R8.reuse, R230, R16 ;  /* 0x000000e60810723c */ /* 0x040fe20000041810 */
[----:B------:R-:W-:Y:S01]  /*9190*/  IMAD.IADD R7, R209, 0x1, -R6 ;  /* 0x00000001d1077824 */ /* 0x000fe200078e0a06 */
[C---:B------:R-:W-:Y:S02]  /*91a0*/  ISETP.GE.AND P4, PT, R6.reuse, R214, PT ;  /* 0x000000d60600720c */ /* 0x040fe40003f86270 */
[C---:B------:R-:W-:Y:S02]  /*91b0*/  ISETP.GE.AND P2, PT, R6.reuse, R213, PT ;  /* 0x000000d50600720c */ /* 0x040fe40003f46270 */
[C---:B------:R-:W-:Y:S02]  /*91c0*/  ISETP.GE.AND P1, PT, R6.reuse, R212, PT ;  /* 0x000000d40600720c */ /* 0x040fe40003f26270 */
[----:B------:R-:W-:Y:S01]  /*91d0*/  HMMA.16816.F32.BF16 R152, R8, R28, R20 ;  /* 0x0000001c0898723c */ /* 0x000fe20000041814 */
[----:B------:R-:W-:Y:S01]  /*91e0*/  LDSM.16.M88.4 R20, [R197] ;  /* 0x00000000c514783b */ /* 0x000fe20000000200 */
[----:B------:R-:W-:-:S02]  /*91f0*/  ISETP.GE.AND P0, PT, R6, R211, PT ;  /* 0x000000d30600720c */ /* 0x000fc40003f06270 */
[C---:B------:R-:W-:Y:S02]  /*9200*/  ISETP.LT.OR P6, PT, R6.reuse, R206, P4 ;  /* 0x000000ce0600720c */ /* 0x040fe400027c1670 */
[C---:B------:R-:W-:Y:S01]  /*9210*/  ISETP.LT.OR P5, PT, R6.reuse, R208, P2 ;  /* 0x000000d00600720c */ /* 0x040fe200017a1670 */
[----:B--2---:R-:W-:Y:S01]  /*9220*/  IMAD.MOV.U32 R4, RZ, RZ, R3 ;  /* 0x000000ffff047224 */ /* 0x004fe200078e0003 */
[----:B------:R-:W-:Y:S01]  /*9230*/  IABS R3, R5 ;  /* 0x0000000500037213 */ /* 0x000fe20000000000 */
[----:B------:R-:W-:Y:S01]  /*9240*/  IMAD.IADD R5, R209, 0x1, -R2 ;  /* 0x00000001d1057824 */ /* 0x000fe200078e0a02 */
[----:B------:R-:W-:Y:S01]  /*9250*/  HMMA.16816.F32.BF16 R164, R8, R228, R52 ;  /* 0x000000e408a4723c */ /* 0x000fe20000041834 */
[----:B------:R2:W-:Y:S01]  /*9260*/  I2F R178, R4 ;  /* 0x0000000400b27306 */ /* 0x0005e20000201400 */
[C---:B------:R-:W-:Y:S02]  /*9270*/  ISETP.LT.OR P1, PT, R6.reuse, R204, P1 ;  /* 0x000000cc0600720c */ /* 0x040fe40000f21670 */
[----:B------:R-:W-:-:S02]  /*9280*/  ISETP.LT.OR P0, PT, R6, R203, P0 ;  /* 0x000000cb0600720c */ /* 0x000fc40000701670 */
[----:B------:R-:W-:Y:S02]  /*9290*/  IMAD.MOV.U32 R238, RZ, RZ, R18 ;  /* 0x000000ffffee7224 */ /* 0x000fe400078e0012 */
[C---:B------:R-:W-:Y:S01]  /*92a0*/  HMMA.16816.F32.BF16 R60, R8.reuse, R14, R36 ;  /* 0x0000000e083c723c */ /* 0x040fe20000041824 */
[----:B------:R-:W-:Y:S02]  /*92b0*/  IMAD.MOV.U32 R237, RZ, RZ, R17 ;  /* 0x000000ffffed7224 */ /* 0x000fe400078e0011 */
[----:B------:R-:W-:Y:S02]  /*92c0*/  IMAD.MOV.U32 R236, RZ, RZ, R19 ;  /* 0x000000ffffec7224 */ /* 0x000fe400078e0013 */
[----:B------:R-:W-:Y:S02]  /*92d0*/  IMAD.MOV.U32 R181, RZ, RZ, R16 ;  /* 0x000000ffffb57224 */ /* 0x000fe400078e0010 */
[----:B------:R-:W-:Y:S01]  /*92e0*/  LDSM.16.M88.4 R16, [R197+0x2000] ;  /* 0x00200000c510783b */ /* 0x000fe20000000200 */
[----:B------:R-:W-:Y:S01]  /*92f0*/  HMMA.16816.F32.BF16 R64, R8, R30, R48 ;  /* 0x0000001e0840723c */ /* 0x000fe20000041830 */
[----:B--2---:R-:W-:Y:S01]  /*9300*/  IMAD.MOV.U32 R4, RZ, RZ, R3 ;  /* 0x000000ffff047224 */ /* 0x004fe200078e0003 */
[----:B------:R-:W-:Y:S01]  /*9310*/  IABS R3, R5 ;  /* 0x0000000500037213 */ /* 0x000fe20000000000 */
[----:B------:R-:W-:Y:S01]  /*9320*/  IMAD.IADD R5, R210, 0x1, -R6 ;  /* 0x00000001d2057824 */ /* 0x000fe200078e0a06 */
[----:B------:R-:W-:Y:S01]  /*9330*/  @P1 LOP3.LUT R0, R0, 0x8, RZ, 0xfc, !PT ;  /* 0x0000000800001812 */ /* 0x000fe200078efcff */
[----:B------:R-:W-:Y:S01]  /*9340*/  I2F R179, R4 ;  /* 0x0000000400b37306 */ /* 0x000fe20000201400 */
[----:B------:R-:W-:-:S02]  /*9350*/  ISETP.GE.AND P1, PT, R2, R214, PT ;  /* 0x000000d60200720c */ /* 0x000fc40003f26270 */
[----:B------:R-:W-:Y:S01]  /*9360*/  IABS R5, R5 ;  /* 0x0000000500057213 */ /* 0x000fe20000000000 */
[----:B------:R-:W-:Y:S01]  /*9370*/  HMMA.16816.F32.BF16 R148, R8, R34, R44 ;  /* 0x000000220894723c */ /* 0x000fe2000004182c */
[----:B------:R-:W2:Y:S01]  /*9380*/  LDSM.16.M88.4 R8, [R193] ;  /* 0x00000000c108783b */ /* 0x000ea20000000200 */
[----:B------:R-:W-:Y:S02]  /*9390*/  LOP3.LUT R0, R0, 0xfffffffb, RZ, 0xc0, !PT ;  /* 0xfffffffb00007812 */ /* 0x000fe400078ec0ff */
[----:B------:R3:W-:Y:S01]  /*93a0*/  I2F R177, R3 ;  /* 0x0000000300b17306 */ /* 0x0007e20000201400 */
[----:B------:R-:W-:Y:S02]  /*93b0*/  ISETP.LT.OR P1, PT, R2, R206, P1 ;  /* 0x000000ce0200720c */ /* 0x000fe40000f21670 */
[----:B------:R-:W-:Y:S01]  /*93c0*/  @P0 LOP3.LUT R0, R0, 0x4, RZ, 0xfc, !PT ;  /* 0x0000000400000812 */ /* 0x000fe200078efcff */
[----:B-1----:R-:W-:Y:S01]  /*93d0*/  HMMA.16816.F32.BF16 R48, R24, R28, R220 ;  /* 0x0000001c1830723c */ /* 0x002fe200000418dc */
[----:B------:R-:W-:-:S03]  /*93e0*/  ISETP.GE.AND P0, PT, R2, R213, PT ;  /* 0x000000d50200720c */ /* 0x000fc60003f06270 */
[----:B------:R1:W-:Y:S01]  /*93f0*/  I2F R176, R5 ;  /* 0x0000000500b07306 */ /* 0x0003e20000201400 */
[----:B------:R-:W-:Y:S02]  /*9400*/  ISETP.LT.OR P0, PT, R2, R208, P0 ;  /* 0x000000d00200720c */ /* 0x000fe40000701670 */
[----:B------:R-:W-:Y:S01]  /*9410*/  IMAD.MOV.U32 R221, RZ, RZ, R181 ;  /* 0x000000ffffdd7224 */ /* 0x000fe200078e00b5 */
[----:B------:R-:W-:Y:S01]  /*9420*/  HMMA.16816.F32.BF16 R44, R24, R30, R216 ;  /* 0x0000001e182c723c */ /* 0x000fe200000418d8 */
[----:B------:R-:W4:Y:S01]  /*9430*/  LDSM.16.M88.4 R28, [R193+0x800] ;  /* 0x00080000c11c783b */ /* 0x000f220000000200 */
[----:B------:R-:W-:Y:S02]  /*9440*/  IMAD.MOV.U32 R223, RZ, RZ, R238 ;  /* 0x000000ffffdf7224 */ /* 0x000fe400078e00ee */
[----:B---3--:R-:W-:-:S03]  /*9450*/  IMAD.IADD R3, R207, 0x1, -R6 ;  /* 0x00000001cf037824 */ /* 0x008fc600078e0a06 */
[----:B------:R-:W-:Y:S01]  /*9460*/  IMAD.MOV.U32 R217, RZ, RZ, R223 ;  /* 0x000000ffffd97224 */ /* 0x000fe200078e00df */
[C---:B------:R-:W-:Y:S01]  /*9470*/  HMMA.16816.F32.BF16 R36, R24.reuse, R12, R184 ;  /* 0x0000000c1824723c */ /* 0x040fe200000418b8 */
[----:B------:R-:W-:Y:S01]  /*9480*/  IABS R4, R3 ;  /* 0x0000000300047213 */ /* 0x000fe20000000000 */
[----:B------:R-:W-:Y:S01]  /*9490*/  IMAD.IADD R3, R205, 0x1, -R6 ;  /* 0x00000001cd037824 */ /* 0x000fe200078e0a06 */
[----:B-1----:R-:W-:Y:S02]  /*94a0*/  IADD3 R5, R2, 0x8, RZ ;  /* 0x0000000802057810 */ /* 0x002fe40007ffe0ff */
[----:B------:R1:W-:Y:S01]  /*94b0*/  I2F R75, R4 ;  /* 0x00000004004b7306 */ /* 0x0003e20000201400 */
[----:B------:R-:W-:Y:S01]  /*94c0*/  IMAD.MOV.U32 R216, RZ, RZ, R221 ;  /* 0x000000ffffd87224 */ /* 0x000fe200078e00dd */
[----:B------:R-:W-:Y:S01]  /*94d0*/  IABS R3, R3 ;  /* 0x0000000300037213 */ /* 0x000fe20000000000 */
[----:B------:R-:W-:Y:S01]  /*94e0*/  HMMA.16816.F32.BF16 R40, R24, R14, R144 ;  /* 0x0000000e1828723c */ /* 0x000fe20000041890 */
[----:B------:R-:W-:Y:S01]  /*94f0*/  IMAD.IADD R12, R209, 0x1, -R5 ;  /* 0x00000001d10c7824 */ /* 0x000fe200078e0a05 */
[----:B------:R-:W-:-:S02]  /*9500*/  ISETP.GE.AND P4, PT, R5, R214, PT ;  /* 0x000000d60500720c */ /* 0x000fc40003f86270 */
[----:B------:R-:W-:-:S04]  /*9510*/  ISETP.GE.AND P2, PT, R5, R213, PT ;  /* 0x000000d50500720c */ /* 0x000fc80003f46270 */
[----:B------:R-:W-:Y:S01]  /*9520*/  HMMA.16816.F32.BF16 R52, R24, R32, R224 ;  /* 0x000000201834723c */ /* 0x000fe200000418e0 */
[----:B-1----:R-:W-:Y:S01]  /*9530*/  IMAD.MOV.U32 R4, RZ, RZ, R3 ;  /* 0x000000ffff047224 */ /* 0x002fe200078e0003 */
[----:B------:R-:W-:Y:S01]  /*9540*/  IABS R3, R7 ;  /* 0x0000000700037213 */ /* 0x000fe20000000000 */
[----:B------:R-:W-:-:S05]  /*9550*/  IMAD.IADD R7, R210, 0x1, -R5 ;  /* 0x00000001d2077824 */ /* 0x000fca00078e0a05 */
[----:B--2---:R-:W-:Y:S01]  /*9560*/  HMMA.16816.F32.BF16 R144, R16, R8, R36 ;  /* 0x000000081090723c */ /* 0x004fe20000041824 */
[----:B------:R-:W-:Y:S01]  /*9570*/  I2F R171, R4 ;  /* 0x0000000400ab7306 */ /* 0x000fe20000201400 */
[----:B------:R-:W-:-:S06]  /*9580*/  IABS R7, R7 ;  /* 0x0000000700077213 */ /* 0x000fcc0000000000 */
[C---:B------:R-:W-:Y:S01]  /*9590*/  HMMA.16816.F32.BF16 R76, R20.reuse, R8, R76 ;  /* 0x00000008144c723c */ /* 0x040fe2000004184c */
[----:B------:R1:W-:Y:S07]  /*95a0*/  I2F R170, R3 ;  /* 0x0000000300aa7306 */ /* 0x0003ee0000201400 */
[-C--:B----4-:R-:W-:Y:S01]  /*95b0*/  HMMA.16816.F32.BF16 R152, R20, R28.reuse, R152 ;  /* 0x0000001c1498723c */ /* 0x090fe20000041898 */
[----:B------:R2:W-:Y:S07]  /*95c0*/  I2F R169, R7 ;  /* 0x0000000700a97306 */ /* 0x0005ee0000201400 */
[----:B------:R-:W-:Y:S01]  /*95d0*/  HMMA.16816.F32.BF16 R172, R16, R28, R48 ;  /* 0x0000001c10ac723c */ /* 0x000fe20000041830 */
[----:B-1----:R-:W-:-:S05]  /*95e0*/  IMAD.IADD R3, R207, 0x1, -R5 ;  /* 0x00000001cf037824 */ /* 0x002fca00078e0a05 */
[----:B------:R-:W-:Y:S01]  /*95f0*/  IABS R4, R3 ;  /* 0x0000000300047213 */ /* 0x000fe20000000000 */
[----:B------:R-:W-:Y:S01]  /*9600*/  IMAD.IADD R3, R205, 0x1, -R5 ;  /* 0x00000001cd037824 */ /* 0x000fe200078e0a05 */
[----:B------:R-:W-:Y:S02]  /*9610*/  HMMA.16816.F32.BF16 R184, R16, R30, R44 ;  /* 0x0000001e10b8723c */ /* 0x000fe4000004182c */
[----:B------:R1:W-:Y:S02]  /*9620*/  I2F R168, R4 ;  /* 0x0000000400a87306 */ /* 0x0003e40000201400 */
[----:B------:R-:W-:-:S04]  /*9630*/  IABS R3, R3 ;  /* 0x0000000300037213 */ /* 0x000fc80000000000 */
[----:B------:R-:W-:Y:S01]  /*9640*/  HMMA.16816.F32.BF16 R224, R20, R30, R64 ;  /* 0x0000001e14e0723c */ /* 0x000fe20000041840 */
[----:B--2---:R-:W-:Y:S01]  /*9650*/  IMAD.MOV.U32 R7, RZ, RZ, R3 ;  /* 0x000000ffff077224 */ /* 0x004fe200078e0003 */
[----:B------:R-:W-:Y:S01]  /*9660*/  IABS R3, R12 ;  /* 0x0000000c00037213 */ /* 0x000fe20000000000 */
[----:B------:R-:W2:Y:S02]  /*9670*/  LDSM.16.M88.4 R28, [R193+0x1800] ;  /* 0x00180000c11c783b */ /* 0x000ea40000000200 */
[----:B------:R3:W-:Y:S02]  /*9680*/  I2F R163, R7 ;  /* 0x0000000700a37306 */ /* 0x0007e40000201400 */
[----:B------:R-:W-:Y:S01]  /*9690*/  IMAD.MOV.U32 R67, RZ, RZ, R183 ;  /* 0x000000ffff437224 */ /* 0x000fe200078e00b7 */
[----:B------:R-:W-:Y:S01]  /*96a0*/  HMMA.16816.F32.BF16 R32, R24, R34, R56 ;  /* 0x000000221820723c */ /* 0x000fe20000041838 */
[----:B-1----:R-:W-:-:S05]  /*96b0*/  IADD3 R4, R2, 0x9, RZ ;  /* 0x0000000902047810 */ /* 0x002fca0007ffe0ff */
[--C-:B------:R-:W-:Y:S02]  /*96c0*/  IMAD.IADD R12, R210, 0x1, -R4.reuse ;  /* 0x00000001d20c7824 */ /* 0x100fe400078e0a04 */
[----:B------:R-:W-:Y:S01]  /*96d0*/  HMMA.16816.F32.BF16 R56, R24, R228, R232 ;  /* 0x000000e41838723c */ /* 0x000fe200000418e8 */
[----:B------:R-:W-:Y:S02]  /*96e0*/  IMAD.IADD R8, R209, 0x1, -R4 ;  /* 0x00000001d1087824 */ /* 0x000fe400078e0a04 */
[----:B------:R-:W-:Y:S02]  /*96f0*/  IMAD.MOV.U32 R47, RZ, RZ, R187 ;  /* 0x000000ffff2f7224 */ /* 0x000fe400078e00bb */
[----:B---3--:R-:W-:Y:S01]  /*9700*/  IMAD.MOV.U32 R7, RZ, RZ, R3 ;  /* 0x000000ffff077224 */ /* 0x008fe200078e0003 */
[----:B------:R-:W-:Y:S01]  /*9710*/  IABS R3, R12 ;  /* 0x0000000c00037213 */ /* 0x000fe20000000000 */
[----:B------:R-:W-:Y:S01]  /*9720*/  IMAD.MOV.U32 R187, RZ, RZ, R242 ;  /* 0x000000ffffbb7224 */ /* 0x000fe200078e00f2 */
[----:B------:R-:W1:Y:S01]  /*9730*/  LDSM.16.M88.4 R12, [R193+0x1000] ;  /* 0x00100000c10c783b */ /* 0x000e620000000200 */
[----:B------:R3:W-:Y:S01]  /*9740*/  I2F R162, R7 ;  /* 0x0000000700a27306 */ /* 0x0007e20000201400 */
[----:B------:R-:W-:Y:S01]  /*9750*/  IABS R8, R8 ;  /* 0x0000000800087213 */ /* 0x000fe20000000000 */
[----:B------:R-:W-:Y:S01]  /*9760*/  HMMA.16816.F32.BF16 R40, R16, R10, R40 ;  /* 0x0000000a1028723c */ /* 0x000fe20000041828 */
[----:B------:R-:W-:Y:S01]  /*9770*/  IMAD.MOV.U32 R48, RZ, RZ, R185 ;  /* 0x000000ffff307224 */ /* 0x000fe200078e00b9 */
[----:B------:R-:W-:-:S04]  /*9780*/  DEPBAR.LE SB0, 0x0 ;  /* 0x000080000000791a */ /* 0x000fc80000000000 */
[----:B------:R4:W-:Y:S01]  /*9790*/  I2F R161, R3 ;  /* 0x0000000300a17306 */ /* 0x0009e20000201400 */
[----:B------:R-:W-:Y:S01]  /*97a0*/  IMAD.MOV.U32 R46, RZ, RZ, R186 ;  /* 0x000000ffff2e7224 */ /* 0x000fe200078e00ba */
[----:B------:R-:W-:Y:S01]  /*97b0*/  HMMA.16816.F32.BF16 R60, R20, R10, R60 ;  /* 0x0000000a143c723c */ /* 0x000fe2000004183c */
[----:B------:R-:W-:Y:S02]  /*97c0*/  IMAD.MOV.U32 R45, RZ, RZ, R184 ;  /* 0x000000ffff2d7224 */ /* 0x000fe400078e00b8 */
[----:B------:R-:W-:Y:S02]  /*97d0*/  IMAD.MOV.U32 R186, RZ, RZ, R239 ;  /* 0x000000ffffba7224 */ /* 0x000fe400078e00ef */
[----:B------:R-:W-:Y:S01]  /*97e0*/  IMAD.MOV.U32 R184, RZ, RZ, R237 ;  /* 0x000000ffffb87224 */ /* 0x000fe200078e00ed */
[----:B------:R-:W-:Y:S01]  /*97f0*/  I2F R69, R8 ;  /* 0x0000000800457306 */ /* 0x000fe20000201400 */
[----:B---3--:R-:W-:Y:S01]  /*9800*/  IMAD.IADD R7, R207, 0x1, -R4 ;  /* 0x00000001cf077824 */ /* 0x008fe200078e0a04 */
[----:B--2---:R-:W-:Y:S01]  /*9810*/  HMMA.16816.F32.BF16 R56, R16, R28, R56 ;  /* 0x0000001c1038723c */ /* 0x004fe20000041838 */
[----:B------:R-:W-:-:S02]  /*9820*/  IMAD.MOV.U32 R185, RZ, RZ, R236 ;  /* 0x000000ffffb97224 */ /* 0x000fc400078e00ec */
[----:B------:R-:W-:Y:S01]  /*9830*/  IMAD.MOV.U32 R228, RZ, RZ, R182 ;  /* 0x000000ffffe47224 */ /* 0x000fe200078e00b6 */
[----:B------:R-:W-:Y:S01]  /*9840*/  IABS R7, R7 ;  /* 0x0000000700077213 */ /* 0x000fe20000000000 */
[----:B------:R-:W-:Y:S02]  /*9850*/  IMAD.MOV.U32 R51, RZ, RZ, R187 ;  /* 0x000000ffff337224 */ /* 0x000fe400078e00bb */
[----:B----4-:R-:W-:Y:S01]  /*9860*/  IMAD.IADD R3, R205, 0x1, -R4 ;  /* 0x00000001cd037824 */ /* 0x010fe200078e0a04 */
[----:B------:R2:W-:Y:S01]  /*9870*/  I2F R74, R7 ;  /* 0x00000007004a7306 */ /* 0x0005e20000201400 */
[----:B------:R-:W-:Y:S02]  /*9880*/  IMAD.MOV.U32 R50, RZ, RZ, R186 ;  /* 0x000000ffff327224 */ /* 0x000fe400078e00ba */
[----:B------:R-:W-:Y:S01]  /*9890*/  IMAD.MOV.U32 R229, RZ, RZ, R185 ;  /* 0x000000ffffe57224 */ /* 0x000fe200078e00b9 */
[----:B------:R-:W-:Y:S01]  /*98a0*/  IABS R3, R3 ;  /* 0x0000000300037213 */ /* 0x000fe20000000000 */
[----:B------:R-:W-:Y:S01]  /*98b0*/  IMAD.MOV.U32 R223, RZ, RZ, R184 ;  /* 0x000000ffffdf7224 */ /* 0x000fe200078e00b8 */
[----:B-1----:R-:W-:Y:S03]  /*98c0*/  HMMA.16816.F32.BF16 R32, R16, R14, R32 ;  /* 0x0000000e1020723c */ /* 0x002fe60000041820 */
[----:B--2---:R-:W-:Y:S01]  /*98d0*/  IMAD.MOV.U32 R7, RZ, RZ, R3 ;  /* 0x000000ffff077224 */ /* 0x004fe200078e0003 */
[----:B------:R-:W-:-:S06]  /*98e0*/  IADD3 R3, R2, 0x10, RZ ;  /* 0x0000001002037810 */ /* 0x000fcc0007ffe0ff */
[----:B------:R-:W-:Y:S01]  /*98f0*/  IMAD.MOV.U32 R251, RZ, RZ, R56 ;  /* 0x000000fffffb7224 */ /* 0x000fe200078e0038 */
[----:B------:R1:W-:Y:S01]  /*9900*/  I2F R160, R7 ;  /* 0x0000000700a07306 */ /* 0x0003e20000201400 */
[C---:B------:R-:W-:Y:S01]  /*9910*/  HMMA.16816.F32.BF16 R232, R20.reuse, R12, R156 ;  /* 0x0000000c14e8723c */ /* 0x040fe2000004189c */
[--C-:B------:R-:W-:Y:S02]  /*9920*/  IMAD.IADD R8, R207, 0x1, -R3.reuse ;  /* 0x00000001cf087824 */ /* 0x100fe400078e0a03 */
[----:B------:R-:W-:Y:S02]  /*9930*/  IMAD.IADD R9, R209, 0x1, -R3 ;  /* 0x00000001d1097824 */ /* 0x000fe400078e0a03 */
[----:B------:R-:W-:Y:S01]  /*9940*/  IMAD.MOV.U32 R249, RZ, RZ, R58 ;  /* 0x000000fffff97224 */ /* 0x000fe200078e003a */
[----:B------:R-:W-:Y:S01]  /*9950*/  IABS R8, R8 ;  /* 0x0000000800087213 */ /* 0x000fe20000000000 */
[----:B------:R-:W-:Y:S01]  /*9960*/  IMAD.MOV.U32 R250, RZ, RZ, R57 ;  /* 0x000000fffffa7224 */ /* 0x000fe200078e0039 */
[----:B------:R-:W-:Y:S01]  /*9970*/  IABS R9, R9 ;  /* 0x0000000900097213 */ /* 0x000fe20000000000 */
[----:B------:R-:W-:Y:S01]  /*9980*/  HMMA.16816.F32.BF16 R156, R20, R28, R164 ;  /* 0x0000001c149c723c */ /* 0x000fe200000418a4 */
[----:B------:R-:W-:Y:S01]  /*9990*/  I2F R38, R8 ;  /* 0x0000000800267306 */ /* 0x000fe20000201400 */
[----:B------:R-:W-:-:S02]  /*99a0*/  IMAD.MOV.U32 R244, RZ, RZ, R59 ;  /* 0x000000fffff47224 */ /* 0x000fc400078e003b */
[----:B------:R-:W-:Y:S02]  /*99b0*/  IMAD.MOV.U32 R59, RZ, RZ, R48 ;  /* 0x000000ffff3b7224 */ /* 0x000fe400078e0030 */
[----:B-1----:R-:W-:Y:S02]  /*99c0*/  IMAD.IADD R7, R210, 0x1, -R3 ;  /* 0x00000001d2077824 */ /* 0x002fe400078e0a03 */
[----:B------:R-:W-:Y:S01]  /*99d0*/  HMMA.16816.F32.BF16 R240, R16, R12, R52 ;  /* 0x0000000c10f0723c */ /* 0x000fe20000041834 */
[----:B------:R-:W-:Y:S01]  /*99e0*/  I2F R39, R9 ;  /* 0x0000000900277306 */ /* 0x000fe20000201400 */
[----:B------:R-:W-:Y:S01]  /*99f0*/  IMAD.MOV.U32 R66, RZ, RZ, R35 ;  /* 0x000000ffff427224 */ /* 0x000fe200078e0023 */
[----:B------:R-:W-:-:S04]  /*9a00*/  IABS R7, R7 ;  /* 0x0000000700077213 */ /* 0x000fc80000000000 */
[----:B------:R-:W-:Y:S01]  /*9a10*/  IMAD.MOV.U32 R12, RZ, RZ, R33 ;  /* 0x000000ffff0c7224 */ /* 0x000fe200078e0021 */
[----:B------:R-:W-:Y:S01]  /*9a20*/  HMMA.16816.F32.BF16 R236, R20, R14, R148 ;  /* 0x0000000e14ec723c */ /* 0x000fe20000041894 */
[----:B------:R1:W-:Y:S01]  /*9a30*/  I2F R68, R7 ;  /* 0x0000000700447306 */ /* 0x0003e20000201400 */
[----:B------:R-:W-:Y:S02]  /*9a40*/  IMAD.MOV.U32 R13, RZ, RZ, R34 ;  /* 0x000000ffff0d7224 */ /* 0x000fe400078e0022 */
[----:B------:R-:W-:Y:S01]  /*9a50*/  IMAD.MOV.U32 R56, RZ, RZ, R12 ;  /* 0x000000ffff387224 */ /* 0x000fe200078e000c */
[----:B------:R-:W-:Y:S01]  /*9a60*/  IADD3 R12, R2, 0x19, RZ ;  /* 0x00000019020c7810 */ /* 0x000fe20007ffe0ff */
[----:B------:R-:W-:Y:S02]  /*9a70*/  IMAD.MOV.U32 R58, RZ, RZ, R13 ;  /* 0x000000ffff3a7224 */ /* 0x000fe400078e000d */
[----:B------:R-:W-:Y:S02]  /*9a80*/  IMAD.MOV.U32 R252, RZ, RZ, R159 ;  /* 0x000000fffffc7224 */ /* 0x000fe400078e009f */
[----:B------:R-:W-:-:S02]  /*9a90*/  IMAD.MOV.U32 R49, RZ, RZ, R158 ;  /* 0x000000ffff317224 */ /* 0x000fc400078e009e */
[----:B------:R-:W-:Y:S02]  /*9aa0*/  IMAD.MOV.U32 R55, RZ, RZ, R32 ;  /* 0x000000ffff377224 */ /* 0x000fe400078e0020 */
[----:B------:R-:W-:Y:S02]  /*9ab0*/  IMAD.MOV.U32 R35, RZ, RZ, R156 ;  /* 0x000000ffff237224 */ /* 0x000fe400078e009c */
[----:B------:R-:W-:Y:S02]  /*9ac0*/  IMAD.MOV.U32 R222, RZ, RZ, R157 ;  /* 0x000000ffffde7224 */ /* 0x000fe400078e009d */
[----:B-1----:R-:W-:-:S05]  /*9ad0*/  IMAD.IADD R7, R205, 0x1, -R3 ;  /* 0x00000001cd077824 */ /* 0x002fca00078e0a03 */
[----:B------:R-:W-:-:S05]  /*9ae0*/  IABS R7, R7 ;  /* 0x0000000700077213 */ /* 0x000fca0000000000 */
[----:B------:R-:W-:Y:S01]  /*9af0*/  IMAD.MOV.U32 R8, RZ, RZ, R7 ;  /* 0x000000ffff087224 */ /* 0x000fe200078e0007 */
[----:B------:R-:W-:-:S03]  /*9b00*/  IADD3 R7, R2, 0x11, RZ ;  /* 0x0000001102077810 */ /* 0x000fc60007ffe0ff */
[----:B------:R1:W-:Y:S02]  /*9b10*/  I2F R44, R8 ;  /* 0x00000008002c7306 */ /* 0x0003e40000201400 */
[--C-:B------:R-:W-:Y:S02]  /*9b20*/  IMAD.IADD R9, R207, 0x1, -R7.reuse ;  /* 0x00000001cf097824 */ /* 0x100fe400078e0a07 */
[----:B------:R-:W-:-:S03]  /*9b30*/  IMAD.IADD R10, R209, 0x1, -R7 ;  /* 0x00000001d10a7824 */ /* 0x000fc600078e0a07 */
[----:B------:R-:W-:Y:S02]  /*9b40*/  IABS R9, R9 ;  /* 0x0000000900097213 */ /* 0x000fe40000000000 */
[----:B------:R-:W-:Y:S02]  /*9b50*/  IABS R10, R10 ;  /* 0x0000000a000a7213 */ /* 0x000fe40000000000 */
[----:B------:R-:W-:Y:S01]  /*9b60*/  I2F R36, R9 ;  /* 0x0000000900247306 */ /* 0x000fe20000201400 */
[----:B-1----:R-:W-:-:S07]  /*9b70*/  IMAD.IADD R8, R210, 0x1, -R7 ;  /* 0x00000001d2087824 */ /* 0x002fce00078e0a07 */
[----:B------:R-:W-:Y:S01]  /*9b80*/  I2F R181, R10 ;  /* 0x0000000a00b57306 */ /* 0x000fe20000201400 */
[----:B------:R-:W-:-:S07]  /*9b90*/  IABS R8, R8 ;  /* 0x0000000800087213 */ /* 0x000fce0000000000 */
[----:B------:R1:W-:Y:S02]  /*9ba0*/  I2F R37, R8 ;  /* 0x0000000800257306 */ /* 0x0003e40000201400 */
[----:B-1----:R-:W-:-:S05]  /*9bb0*/  IMAD.IADD R8, R205, 0x1, -R7 ;  /* 0x00000001cd087824 */ /* 0x002fca00078e0a07 */
[----:B------:R-:W-:-:S05]  /*9bc0*/  IABS R8, R8 ;  /* 0x0000000800087213 */ /* 0x000fca0000000000 */
[----:B------:R-:W-:Y:S01]  /*9bd0*/  IMAD.MOV.U32 R9, RZ, RZ, R8 ;  /* 0x000000ffff097224 */ /* 0x000fe200078e0008 */
[----:B------:R-:W-:-:S03]  /*9be0*/  IADD3 R8, R2, 0x18, RZ ;  /* 0x0000001802087810 */ /* 0x000fc60007ffe0ff */
[----:B------:R1:W-:Y:S02]  /*9bf0*/  I2F R218, R9 ;  /* 0x0000000900da7306 */ /* 0x0003e40000201400 */
[--C-:B------:R-:W-:Y:S02]  /*9c00*/  IMAD.IADD R11, R207, 0x1, -R8.reuse ;  /* 0x00000001cf0b7824 */ /* 0x100fe400078e0a08 */
[----:B-1----:R-:W-:-:S05]  /*9c10*/  IMAD.IADD R9, R210, 0x1, -R8 ;  /* 0x00000001d2097824 */ /* 0x002fca00078e0a08 */
[----:B------:R-:W-:-:S05]  /*9c20*/  IABS R9, R9 ;  /* 0x0000000900097213 */ /* 0x000fca0000000000 */
[----:B------:R-:W-:Y:S01]  /*9c30*/  IMAD.MOV.U32 R10, RZ, RZ, R9 ;  /* 0x000000ffff0a7224 */ /* 0x000fe200078e0009 */
[----:B------:R-:W-:Y:S02]  /*9c40*/  IABS R9, R11 ;  /* 0x0000000b00097213 */ /* 0x000fe40000000000 */
[----:B------:R-:W-:Y:S01]  /*9c50*/  IADD3 R11, R2, 0x20, RZ ;  /* 0x00000020020b7810 */ /* 0x000fe20007ffe0ff */
[----:B------:R1:W-:Y:S08]  /*9c60*/  I2F R53, R10 ;  /* 0x0000000a00357306 */ /* 0x0003f00000201400 */
[----:B------:R2:W-:Y:S01]  /*9c70*/  I2F R150, R9 ;  /* 0x0000000900967306 */ /* 0x0005e20000201400 */
[----:B-1----:R-:W-:-:S05]  /*9c80*/  IMAD.IADD R10, R205, 0x1, -R8 ;  /* 0x00000001cd0a7824 */ /* 0x002fca00078e0a08 */
[----:B------:R-:W-:Y:S01]  /*9c90*/  IABS R6, R10 ;  /* 0x0000000a00067213 */ /* 0x000fe20000000000 */
[----:B------:R-:W-:-:S04]  /*9ca0*/  IMAD.IADD R10, R209, 0x1, -R8 ;  /* 0x00000001d10a7824 */ /* 0x000fc800078e0a08 */
[----:B--2---:R-:W-:Y:S01]  /*9cb0*/  IMAD.MOV.U32 R9, RZ, RZ, R6 ;  /* 0x000000ffff097224 */ /* 0x004fe200078e0006 */
[----:B------:R-:W-:Y:S01]  /*9cc0*/  IABS R6, R10 ;  /* 0x0000000a00067213 */ /* 0x000fe20000000000 */
[----:B------:R-:W-:Y:S02]  /*9cd0*/  IMAD.IADD R10, R210, 0x1, -R12 ;  /* 0x00000001d20a7824 */ /* 0x000fe400078e0a0c */
        /* <DEDUP_REMOVED lines=26> */
[----:B------:R-:W-:Y:S02]  /*9e80*/  IABS R6, R10 ;  /* 0x0000000a00067213 */ /* 0x000fe40000000000 */
[----:B------:R-:W-:Y:S01]  /*9e90*/  IADD3 R10, R2, 0x21, RZ ;  /* 0x00000021020a7810 */ /* 0x000fe20007ffe0ff */
[----:B------:R1:W-:Y:S04]  /*9ea0*/  I2F R165, R9 ;  /* 0x0000000900a57306 */ /* 0x0003e80000201400 */
[----:B------:R-:W-:Y:S02]  /*9eb0*/  IMAD.IADD R13, R210, 0x1, -R10 ;  /* 0x00000001d20d7824 */ /* 0x000fe400078e0a0a */
[----:B-1----:R-:W-:-:S02]  /*9ec0*/  IMAD.MOV.U32 R9, RZ, RZ, R6 ;  /* 0x000000ffff097224 */ /* 0x002fc400078e0006 */
[----:B------:R-:W-:Y:S02]  /*9ed0*/  IMAD.IADD R6, R209, 0x1, -R11 ;  /* 0x00000001d1067824 */ /* 0x000fe400078e0a0b */
[----:B------:R1:W-:Y:S03]  /*9ee0*/  I2F R187, R9 ;  /* 0x0000000900bb7306 */ /* 0x0003e60000201400 */
        /* <DEDUP_REMOVED lines=10> */
[----:B------:R-:W-:-:S03]  /*9f90*/  IABS R6, R13 ;  /* 0x0000000d00067213 */ /* 0x000fc60000000000 */
[----:B------:R1:W-:Y:S02]  /*9fa0*/  I2F R184, R9 ;  /* 0x0000000900b87306 */ /* 0x0003e40000201400 */
[----:B------:R-:W-:Y:S02]  /*9fb0*/  IMAD.MOV.U32 R13, RZ, RZ, R6 ;  /* 0x000000ffff0d7224 */ /* 0x000fe400078e0006 */
[----:B------:R-:W-:-:S04]  /*9fc0*/  IMAD.IADD R6, R209, 0x1, -R10 ;  /* 0x00000001d1067824 */ /* 0x000fc800078e0a0a */
[----:B------:R2:W-:Y:S01]  /*9fd0*/  I2F R221, R13 ;  /* 0x0000000d00dd7306 */ /* 0x0005e20000201400 */
[----:B------:R-:W-:Y:S02]  /*9fe0*/  IABS R6, R6 ;  /* 0x0000000600067213 */ /* 0x000fe40000000000 */
[----:B-1----:R-:W-:-:S05]  /*9ff0*/  IADD3 R9, R2, 0x28, RZ ;  /* 0x0000002802097810 */ /* 0x002fca0007ffe0ff */
[----:B------:R-:W-:Y:S02]  /*a000*/  IMAD.IADD R14, R210, 0x1, -R9 ;  /* 0x00000001d20e7824 */ /* 0x000fe400078e0a09 */
[----:B--2---:R-:W-:-:S03]  /*a010*/  IMAD.MOV.U32 R13, RZ, RZ, R6 ;  /* 0x000000ffff0d7224 */ /* 0x004fc600078e0006 */
[----:B------:R-:W-:Y:S01]  /*a020*/  IABS R6, R14 ;  /* 0x0000000e00067213 */ /* 0x000fe20000000000 */
[----:B------:R-:W-:Y:S01]  /*a030*/  FMUL.FTZ R14, R77, c[0x0][0x2ec] ;  /* 0x0000bb004d0e7a20 */ /* 0x000fe20000410000 */
[----:B------:R1:W-:Y:S08]  /*a040*/  I2F R220, R13 ;  /* 0x0000000d00dc7306 */ /* 0x0003f00000201400 */
[----:B------:R2:W-:Y:S01]  /*a050*/  I2F R219, R6 ;  /* 0x0000000600db7306 */ /* 0x0005e20000201400 */
[----:B-1----:R-:W-:-:S07]  /*a060*/  FMUL.FTZ R13, R78, c[0x0][0x2ec] ;  /* 0x0000bb004e0d7a20 */ /* 0x002fce0000410000 */
[----:B------:R1:W-:Y:S01]  /*a070*/  MUFU.TANH R34, R14 ;  /* 0x0000000e00227308 */ /* 0x0003e20000002400 */
[----:B--2---:R-:W-:-:S07]  /*a080*/  FMUL.FTZ R6, R76, c[0x0][0x2ec] ;  /* 0x0000bb004c067a20 */ /* 0x004fce0000410000 */
[----:B------:R-:W2:Y:S08]  /*a090*/  MUFU.TANH R13, R13 ;  /* 0x0000000d000d7308 */ /* 0x000eb00000002400 */
[----:B------:R-:W3:Y:S01]  /*a0a0*/  MUFU.TANH R6, R6 ;  /* 0x0000000600067308 */ /* 0x000ee20000002400 */
[----:B-1----:R-:W-:Y:S02]  /*a0b0*/  FMUL.FTZ R14, R144, c[0x0][0x2ec] ;  /* 0x0000bb00900e7a20 */ /* 0x002fe40000410000 */
[----:B------:R-:W-:-:S02]  /*a0c0*/  IMAD.MOV.U32 R144, RZ, RZ, R67 ;  /* 0x000000ffff907224 */ /* 0x000fc400078e0043 */
[----:B--2---:R-:W-:-:S03]  /*a0d0*/  FFMA.FTZ R28, R178, -UR20, R13 ;  /* 0x80000014b21c7c23 */ /* 0x004fc6000801000d */
[----:B------:R1:W2:Y:S01]  /*a0e0*/  MUFU.TANH R15, R14 ;  /* 0x0000000e000f7308 */ /* 0x0002a20000002400 */
[----:B------:R-:W-:Y:S01]  /*a0f0*/  FMUL.FTZ R13, R79, c[0x0][0x2ec] ;  /* 0x0000bb004f0d7a20 */ /* 0x000fe20000410000 */
[----:B------:R-:W-:Y:S01]  /*a100*/  FSEL R164, R28, -INF , !P0 ;  /* 0xff8000001ca47808 */ /* 0x000fe20004000000 */
[----:B------:R-:W-:Y:S01]  /*a110*/  FMUL.FTZ R28, R62, c[0x0][0x2ec] ;  /* 0x0000bb003e1c7a20 */ /* 0x000fe20000410000 */
[----:B------:R-:W-:Y:S01]  /*a120*/  BAR.SYNC.DEFER_BLOCKING 0x0 ;  /* 0x0000000000007b1d */ /* 0x000fe20000010000 */
[----:B---3--:R-:W-:Y:S01]  /*a130*/  FFMA.FTZ R29, R180, -UR20, R6 ;  /* 0x80000014b41d7c23 */ /* 0x008fe20008010006 */
[----:B------:R-:W-:Y:S01]  /*a140*/  ISETP.GE.AND P0, PT, R2, R211, PT ;  /* 0x000000d30200720c */ /* 0x000fe20003f06270 */
[----:B------:R-:W-:Y:S02]  /*a150*/  FMUL.FTZ R6, R146, c[0x0][0x2ec] ;  /* 0x0000bb0092067a20 */ /* 0x000fe40000410000 */
[----:B------:R-:W-:Y:S01]  /*a160*/  IMAD.MOV.U32 R180, RZ, RZ, R49 ;  /* 0x000000ffffb47224 */ /* 0x000fe200078e0031 */
[----:B------:R-:W-:Y:S01]  /*a170*/  MUFU.TANH R33, R13 ;  /* 0x0000000d00217308 */ /* 0x000fe20000002400 */
[----:B------:R-:W-:Y:S01]  /*a180*/  FSEL R76, R29, -INF , !P1 ;  /* 0xff8000001d4c7808 */ /* 0x000fe20004800000 */
[----:B------:R-:W-:Y:S01]  /*a190*/  IMAD.MOV.U32 R146, RZ, RZ, R50 ;  /* 0x000000ffff927224 */ /* 0x000fe200078e0032 */
[C---:B------:R-:W-:Y:S01]  /*a1a0*/  ISETP.GE.AND P1, PT, R2.reuse, R212, PT ;  /* 0x000000d40200720c */ /* 0x040fe20003f26270 */
[----:B-1----:R-:W-:Y:S01]  /*a1b0*/  IMAD.IADD R14, R205, 0x1, -R9 ;  /* 0x00000001cd0e7824 */ /* 0x002fe200078e0a09 */
[C---:B------:R-:W-:Y:S01]  /*a1c0*/  ISETP.LT.OR P0, PT, R2.reuse, R203, P0 ;  /* 0x000000cb0200720c */ /* 0x040fe20000701670 */
[----:B--2---:R-:W-:Y:S01]  /*a1d0*/  FFMA.FTZ R15, R179, -UR20, R15 ;  /* 0x80000014b30f7c23 */ /* 0x004fe2000801000f */
[----:B------:R-:W-:Y:S01]  /*a1e0*/  ISETP.LT.OR P1, PT, R2, R204, P1 ;  /* 0x000000cc0200720c */ /* 0x000fe20000f21670 */
[----:B------:R1:W2:Y:S01]  /*a1f0*/  MUFU.TANH R32, R6 ;  /* 0x0000000600207308 */ /* 0x0002a20000002400 */
[----:B------:R-:W-:-:S02]  /*a200*/  IMAD.MOV.U32 R62, RZ, RZ, R228 ;  /* 0x000000ffff3e7224 */ /* 0x000fc400078e00e4 */
[----:B------:R-:W-:-:S05]  /*a210*/  IMAD.MOV.U32 R179, RZ, RZ, R35 ;  /* 0x000000ffffb37224 */ /* 0x000fca00078e0023 */
[----:B------:R-:W-:Y:S01]  /*a220*/  MUFU.TANH R28, R28 ;  /* 0x0000001c001c7308 */ /* 0x000fe20000002400 */
[----:B-1----:R-:W-:-:S05]  /*a230*/  IMAD.IADD R6, R207, 0x1, -R9 ;  /* 0x00000001cf067824 */ /* 0x002fca00078e0a09 */
[----:B------:R-:W-:-:S05]  /*a240*/  IABS R6, R6 ;  /* 0x0000000600067213 */ /* 0x000fca0000000000 */
[----:B------:R-:W-:Y:S01]  /*a250*/  IMAD.MOV.U32 R13, RZ, RZ, R6 ;  /* 0x000000ffff0d7224 */ /* 0x000fe200078e0006 */
[----:B------:R-:W-:Y:S01]  /*a260*/  IABS R6, R14 ;  /* 0x0000000e00067213 */ /* 0x000fe20000000000 */
[----:B------:R-:W-:Y:S02]  /*a270*/  FFMA.FTZ R14, R176, -UR20, R34 ;  /* 0x80000014b00e7c23 */ /* 0x000fe40008010022 */
[----:B------:R1:W-:Y:S01]  /*a280*/  I2F R79, R13 ;  /* 0x0000000d004f7306 */ /* 0x0003e20000201400 */
[----:B------:R-:W-:Y:S02]  /*a290*/  FMUL.FTZ R34, R60, c[0x0][0x2ec] ;  /* 0x0000bb003c227a20 */ /* 0x000fe40000410000 */
[----:B------:R-:W-:Y:S02]  /*a2a0*/  FSEL R156, R14, -INF , !P6 ;  /* 0xff8000000e9c7808 */ /* 0x000fe40007000000 */
[----:B------:R-:W-:Y:S02]  /*a2b0*/  ISETP.LT.OR P6, PT, R5, R206, P4 ;  /* 0x000000ce0500720c */ /* 0x000fe400027c1670 */
[----:B------:R-:W-:Y:S01]  /*a2c0*/  LOP3.LUT P4, RZ, R0, 0x8, RZ, 0xc0, !PT ;  /* 0x0000000800ff7812 */ /* 0x000fe2000788c0ff */
[----:B------:R2:W-:Y:S01]  /*a2d0*/  I2F R178, R6 ;  /* 0x0000000600b27306 */ /* 0x0005e20000201400 */
[----:B-1----:R-:W-:-:S07]  /*a2e0*/  FMUL.FTZ R13, R145, c[0x0][0x2ec] ;  /* 0x0000bb00910d7a20 */ /* 0x002fce0000410000 */
[----:B------:R-:W1:Y:S01]  /*a2f0*/  MUFU.TANH R29, R34 ;  /* 0x00000022001d7308 */ /* 0x000e620000002400 */
[----:B--2---:R-:W-:-:S07]  /*a300*/  FFMA.FTZ R6, R177, -UR20, R32 ;  /* 0x80000014b1067c23 */ /* 0x004fce0008010020 */
[----:B------:R2:W3:Y:S01]  /*a310*/  MUFU.TANH R32, R13 ;  /* 0x0000000d00207308 */ /* 0x0004e20000002400 */
[----:B------:R-:W-:Y:S01]  /*a320*/  IMAD.MOV.U32 R177, RZ, RZ, R229 ;  /* 0x000000ffffb17224 */ /* 0x000fe200078e00e5 */
[----:B------:R-:W-:Y:S01]  /*a330*/  FSEL R78, R6, -INF , !P0 ;  /* 0xff800000064e7808 */ /* 0x000fe20004000000 */
[----:B------:R-:W-:Y:S01]  /*a340*/  FMUL.FTZ R6, R61, c[0x0][0x2ec] ;  /* 0x0000bb003d067a20 */ /* 0x000fe20000410000 */
[----:B------:R-:W-:Y:S01]  /*a350*/  ISETP.GE.AND P0, PT, R5, R211, PT ;  /* 0x000000d30500720c */ /* 0x000fe20003f06270 */
[----:B-1----:R-:W-:-:S03]  /*a360*/  FFMA.FTZ R14, R169, -UR20, R29 ;  /* 0x80000014a90e7c23 */ /* 0x002fc6000801001d */
[----:B------:R3:W1:Y:S01]  /*a370*/  MUFU.TANH R34, R6 ;  /* 0x0000000600227308 */ /* 0x0006620000002400 */
[----:B------:R-:W-:Y:S01]  /*a380*/  ISETP.LT.OR P3, PT, R5, R203, P0 ;  /* 0x000000cb0500720c */ /* 0x000fe20000761670 */
[----:B------:R-:W-:Y:S01]  /*a390*/  IMAD.MOV.U32 R169, RZ, RZ, R47 ;  /* 0x000000ffffa97224 */ /* 0x000fe200078e002f */
[----:B------:R-:W-:Y:S02]  /*a3a0*/  ISETP.GE.AND P0, PT, R4, R211, PT ;  /* 0x000000d30400720c */ /* 0x000fe40003f06270 */
[----:B------:R-:W-:Y:S01]  /*a3b0*/  FSEL R148, R14, -INF , !P6 ;  /* 0xff8000000e947808 */ /* 0x000fe20007000000 */
[----:B------:R-:W-:Y:S01]  /*a3c0*/  FMUL.FTZ R14, R154, c[0x0][0x2ec] ;  /* 0x0000bb009a0e7a20 */ /* 0x000fe20000410000 */
[----:B------:R-:W-:Y:S01]  /*a3d0*/  ISETP.LT.OR P0, PT, R4, R203, P0 ;  /* 0x000000cb0400720c */ /* 0x000fe20000701670 */
[----:B--2---:R-:W-:Y:S01]  /*a3e0*/  FFMA.FTZ R13, R75, -UR20, R33 ;  /* 0x800000144b0d7c23 */ /* 0x004fe20008010021 */
[----:B------:R-:W-:Y:S01]  /*a3f0*/  FSEL R75, R15, -INF , !P1 ;  /* 0xff8000000f4b7808 */ /* 0x000fe20004800000 */
[----:B------:R-:W-:Y:S01]  /*a400*/  FMUL.FTZ R33, R147, c[0x0][0x2ec] ;  /* 0x0000bb0093217a20 */ /* 0x000fe20000410000 */
[----:B------:R-:W-:Y:S01]  /*a410*/  ISETP.GE.AND P1, PT, R5, R212, PT ;  /* 0x000000d40500720c */ /* 0x000fe20003f26270 */
[----:B------:R-:W-:Y:S01]  /*a420*/  FMUL.FTZ R15, R40, c[0x0][0x2ec] ;  /* 0x0000bb00280f7a20 */ /* 0x000fe20000410000 */
[----:B------:R-:W-:Y:S01]  /*a430*/  FSEL R176, R13, -INF , !P5 ;  /* 0xff8000000db07808 */ /* 0x000fe20006800000 */
[----:B------:R-:W-:Y:S01]  /*a440*/  FFMA.FTZ R13, R168, -UR20, R28 ;  /* 0x80000014a80d7c23 */ /* 0x000fe2000801001c */
[C---:B------:R-:W-:Y:S01]  /*a450*/  ISETP.LT.OR P1, PT, R5.reuse, R204, P1 ;  /* 0x000000cc0500720c */ /* 0x040fe20000f21670 */
[----:B------:R-:W2:Y:S01]  /*a460*/  MUFU.TANH R33, R33 ;  /* 0x0000002100217308 */ /* 0x000ea20000002400 */
[----:B------:R-:W-:Y:S01]  /*a470*/  ISETP.LT.OR P5, PT, R5, R208, P2 ;  /* 0x000000d00500720c */ /* 0x000fe200017a1670 */
[----:B---3--:R-:W-:Y:S01]  /*a480*/  FFMA.FTZ R6, R171, -UR20, R32 ;  /* 0x80000014ab067c23 */ /* 0x008fe20008010020 */
[C---:B------:R-:W-:Y:S01]  /*a490*/  LOP3.LUT P2, RZ, R0.reuse, 0x4, RZ, 0xc0, !PT ;  /* 0x0000000400ff7812 */ /* 0x040fe2000784c0ff */
[----:B------:R-:W-:Y:S01]  /*a4a0*/  FMUL.FTZ R5, R63, c[0x0][0x2ec] ;  /* 0x0000bb003f057a20 */ /* 0x000fe20000410000 */
[----:B------:R-:W-:Y:S01]  /*a4b0*/  LOP3.LUT R0, R0, 0xfffffffd, RZ, 0xc0, !PT ;  /* 0xfffffffd00007812 */ /* 0x000fe200078ec0ff */
[----:B------:R-:W-:Y:S01]  /*a4c0*/  FMUL.FTZ R28, R42, c[0x0][0x2ec] ;  /* 0x0000bb002a1c7a20 */ /* 0x000fe20000410000 */
[----:B------:R-:W-:Y:S01]  /*a4d0*/  FSEL R67, R6, -INF , !P4 ;  /* 0xff80000006437808 */ /* 0x000fe20006000000 */
[----:B------:R2:W-:Y:S01]  /*a4e0*/  MUFU.TANH R32, R5 ;  /* 0x0000000500207308 */ /* 0x0005e20000002400 */
[----:B------:R-:W-:Y:S01]  /*a4f0*/  ISETP.GE.AND P4, PT, R4, R214, PT ;  /* 0x000000d60400720c */ /* 0x000fe20003f86270 */
[----:B------:R-:W-:Y:S01]  /*a500*/  IMAD.MOV.U32 R63, RZ, RZ, R216 ;  /* 0x000000ffff3f7224 */ /* 0x000fe200078e00d8 */
[----:B------:R-:W-:Y:S01]  /*a510*/  FSEL R167, R13, -INF , !P5 ;  /* 0xff8000000da77808 */ /* 0x000fe20006800000 */
[----:B-1----:R-:W-:Y:S01]  /*a520*/  FFMA.FTZ R13, R161, -UR20, R34 ;  /* 0x80000014a10d7c23 */ /* 0x002fe20008010022 */
[----:B------:R-:W-:Y:S01]  /*a530*/  @P1 LOP3.LUT R0, R0, 0x2, RZ, 0xfc, !PT ;  /* 0x0000000200001812 */ /* 0x000fe200078efcff */
[----:B------:R-:W-:Y:S01]  /*a540*/  IMAD.MOV.U32 R171, RZ, RZ, R217 ;  /* 0x000000ffffab7224 */ /* 0x000fe200078e00d9 */
[C---:B------:R-:W-:Y:S01]  /*a550*/  ISETP.GE.AND P1, PT, R4.reuse, R212, PT ;  /* 0x000000d40400720c */ /* 0x040fe20003f26270 */
[----:B------:R-:W-:Y:S01]  /*a560*/  MUFU.TANH R6, R28 ;  /* 0x0000001c00067308 */ /* 0x000fe20000002400 */
[C---:B------:R-:W-:Y:S01]  /*a570*/  ISETP.LT.OR P6, PT, R4.reuse, R206, P4 ;  /* 0x000000ce0400720c */ /* 0x040fe200027c1670 */
[----:B------:R-:W-:Y:S01]  /*a580*/  IMAD.MOV.U32 R168, RZ, RZ, R46 ;  /* 0x000000ffffa87224 */ /* 0x000fe200078e002e */
[----:B------:R-:W-:Y:S01]  /*a590*/  ISETP.LT.OR P1, PT, R4, R204, P1 ;  /* 0x000000cc0400720c */ /* 0x000fe20000f21670 */
[----:B------:R-:W-:Y:S01]  /*a5a0*/  IMAD.MOV.U32 R147, RZ, RZ, R51 ;  /* 0x000000ffff937224 */ /* 0x000fe200078e0033 */
[C---:B------:R-:W-:Y:S01]  /*a5b0*/  LOP3.LUT P4, RZ, R0.reuse, 0x2, RZ, 0xc0, !PT ;  /* 0x0000000200ff7812 */ /* 0x040fe2000788c0ff */
[----:B------:R-:W-:Y:S01]  /*a5c0*/  IMAD.MOV.U32 R154, RZ, RZ, R63 ;  /* 0x000000ffff9a7224 */ /* 0x000fe200078e003f */
[----:B------:R-:W-:Y:S01]  /*a5d0*/  LOP3.LUT R0, R0, 0xfffffff7, RZ, 0xc0, !PT ;  /* 0xfffffff700007812 */ /* 0x000fe200078ec0ff */
[----:B--2---:R-:W-:Y:S01]  /*a5e0*/  FFMA.FTZ R5, R170, -UR20, R33 ;  /* 0x80000014aa057c23 */ /* 0x004fe20008010021 */
[----:B------:R-:W1:Y:S01]  /*a5f0*/  MUFU.TANH R15, R15 ;  /* 0x0000000f000f7308 */ /* 0x000e620000002400 */
[----:B------:R-:W-:Y:S01]  /*a600*/  FSEL R145, R13, -INF , !P6 ;  /* 0xff8000000d917808 */ /* 0x000fe20007000000 */
[----:B------:R-:W-:-:S02]  /*a610*/  IMAD.MOV.U32 R170, RZ, RZ, R223 ;  /* 0x000000ffffaa7224 */ /* 0x000fc400078e00df */
[----:B------:R-:W-:Y:S01]  /*a620*/  FSEL R77, R5, -INF , !P2 ;  /* 0xff800000054d7808 */ /* 0x000fe20005000000 */
[----:B------:R-:W-:Y:S01]  /*a630*/  FMUL.FTZ R5, R41, c[0x0][0x2ec] ;  /* 0x0000bb0029057a20 */ /* 0x000fe20000410000 */
[-C--:B------:R-:W-:Y:S01]  /*a640*/  ISETP.GE.AND P2, PT, R4, R213.reuse, PT ;  /* 0x000000d50400720c */ /* 0x080fe20003f46270 */
[----:B------:R-:W-:Y:S01]  /*a650*/  IMAD.MOV.U32 R161, RZ, RZ, R170 ;  /* 0x000000ffffa17224 */ /* 0x000fe200078e00aa */
[----:B------:R-:W-:Y:S01]  /*a660*/  @P1 LOP3.LUT R0, R0, 0x8, RZ, 0xfc, !PT ;  /* 0x0000000800001812 */ /* 0x000fe200078efcff */
[----:B------:R1:W-:Y:S01]  /*a670*/  MUFU.TANH R29, R5 ;  /* 0x00000005001d7308 */ /* 0x0003e20000002400 */
[----:B------:R-:W-:Y:S01]  /*a680*/  ISETP.LT.OR P5, PT, R4, R208, P2 ;  /* 0x000000d00400720c */ /* 0x000fe200017a1670 */
[----:B------:R-:W-:Y:S01]  /*a690*/  FMUL.FTZ R4, R43, c[0x0][0x2ec] ;  /* 0x0000bb002b047a20 */ /* 0x000fe20000410000 */
[----:B------:R-:W-:Y:S01]  /*a6a0*/  LOP3.LUT R0, R0, 0xfffffffb, RZ, 0xc0, !PT ;  /* 0xfffffffb00007812 */ /* 0x000fe200078ec0ff */
[----:B------:R-:W-:Y:S01]  /*a6b0*/  IMAD.MOV.U32 R170, RZ, RZ, R147 ;  /* 0x000000ffffaa7224 */ /* 0x000fe200078e0093 */
[C---:B------:R-:W-:Y:S01]  /*a6c0*/  ISETP.GE.AND P2, PT, R3.reuse, R213, PT ;  /* 0x000000d50300720c */ /* 0x040fe20003f46270 */
[----:B------:R-:W-:Y:S01]  /*a6d0*/  IMAD.MOV.U32 R147, RZ, RZ, R56 ;  /* 0x000000ffff937224 */ /* 0x000fe200078e0038 */
[----:B------:R-:W-:Y:S01]  /*a6e0*/  @P0 LOP3.LUT R0, R0, 0x4, RZ, 0xfc, !PT ;  /* 0x0000000400000812 */ /* 0x000fe200078efcff */
[----:B------:R2:W-:Y:S01]  /*a6f0*/  MUFU.TANH R28, R4 ;  /* 0x00000004001c7308 */ /* 0x0005e20000002400 */
[----:B------:R-:W-:-:S02]  /*a700*/  ISETP.GE.AND P1, PT, R3, R212, PT ;  /* 0x000000d40300720c */ /* 0x000fc40003f26270 */
[C---:B------:R-:W-:Y:S02]  /*a710*/  ISETP.GE.AND P0, PT, R3.reuse, R211, PT ;  /* 0x000000d30300720c */ /* 0x040fe40003f06270 */
[----:B------:R-:W-:Y:S01]  /*a720*/  ISETP.LT.OR P1, PT, R3, R204, P1 ;  /* 0x000000cc0300720c */ /* 0x000fe20000f21670 */
[----:B-1----:R-:W-:Y:S02]  /*a730*/  FFMA.FTZ R5, R163, -UR20, R15 ;  /* 0x80000014a3057c23 */ /* 0x002fe4000801000f */
[----:B------:R-:W1:Y:S01]  /*a740*/  MUFU.TANH R14, R14 ;  /* 0x0000000e000e7308 */ /* 0x000e620000002400 */
[----:B------:R-:W-:Y:S02]  /*a750*/  IMAD.MOV.U32 R163, RZ, RZ, R45 ;  /* 0x000000ffffa37224 */ /* 0x000fe400078e002d */
[----:B------:R-:W-:Y:S02]  /*a760*/  FSEL R64, R5, -INF , !P4 ;  /* 0xff80000005407808 */ /* 0x000fe40006000000 */
[----:B------:R-:W-:Y:S01]  /*a770*/  ISETP.GE.AND P4, PT, R3, R214, PT ;  /* 0x000000d60300720c */ /* 0x000fe20003f86270 */
[----:B--2---:R-:W-:-:S02]  /*a780*/  FFMA.FTZ R4, R162, -UR20, R6 ;  /* 0x80000014a2047c23 */ /* 0x004fc40008010006 */
[----:B------:R-:W-:Y:S01]  /*a790*/  FMUL.FTZ R6, R152, c[0x0][0x2ec] ;  /* 0x0000bb0098067a20 */ /* 0x000fe20000410000 */
[----:B------:R-:W-:Y:S01]  /*a7a0*/  ISETP.LT.OR P6, PT, R3, R206, P4 ;  /* 0x000000ce0300720c */ /* 0x000fe200027c1670 */
[----:B------:R-:W-:Y:S01]  /*a7b0*/  IMAD.MOV.U32 R152, RZ, RZ, R171 ;  /* 0x000000ffff987224 */ /* 0x000fe200078e00ab */
[----:B------:R-:W-:Y:S01]  /*a7c0*/  FSEL R65, R4, -INF , !P3 ;  /* 0xff80000004417808 */ /* 0x000fe20005800000 */
[----:B------:R2:W3:Y:S01]  /*a7d0*/  MUFU.TANH R15, R6 ;  /* 0x00000006000f7308 */ /* 0x0004e20000002400 */
[----:B------:R-:W-:Y:S01]  /*a7e0*/  FMUL.FTZ R4, R153, c[0x0][0x2ec] ;  /* 0x0000bb0099047a20 */ /* 0x000fe20000410000 */
[----:B------:R-:W-:Y:S01]  /*a7f0*/  ISETP.LT.OR P3, PT, R3, R203, P0 ;  /* 0x000000cb0300720c */ /* 0x000fe20000761670 */
[----:B-1----:R-:W-:Y:S01]  /*a800*/  FFMA.FTZ R13, R38, -UR20, R14 ;  /* 0x80000014260d7c23 */ /* 0x002fe2000801000e */
[----:B------:R-:W-:Y:S01]  /*a810*/  LOP3.LUT P4, RZ, R0, 0x8, RZ, 0xc0, !PT ;  /* 0x0000000800ff7812 */ /* 0x000fe2000788c0ff */
[----:B------:R-:W-:Y:S01]  /*a820*/  FMUL.FTZ R14, R172, c[0x0][0x2ec] ;  /* 0x0000bb00ac0e7a20 */ /* 0x000fe20000410000 */
[----:B------:R-:W-:Y:S01]  /*a830*/  ISETP.GE.AND P0, PT, R7, R211, PT ;  /* 0x000000d30700720c */ /* 0x000fe20003f06270 */
[----:B------:R-:W-:-:S02]  /*a840*/  IMAD.MOV.U32 R153, RZ, RZ, R66 ;  /* 0x000000ffff997224 */ /* 0x000fc400078e0042 */
[----:B------:R-:W-:Y:S01]  /*a850*/  IMAD.MOV.U32 R171, RZ, RZ, R146 ;  /* 0x000000ffffab7224 */ /* 0x000fe200078e0092 */
[----:B------:R-:W-:Y:S01]  /*a860*/  ISETP.LT.OR P0, PT, R7, R203, P0 ;  /* 0x000000cb0700720c */ /* 0x000fe20000701670 */
[----:B------:R-:W1:Y:S01]  /*a870*/  MUFU.TANH R14, R14 ;  /* 0x0000000e000e7308 */ /* 0x000e620000002400 */
[----:B--2---:R-:W-:Y:S02]  /*a880*/  FFMA.FTZ R6, R74, -UR20, R32 ;  /* 0x800000144a067c23 */ /* 0x004fe40008010020 */
[----:B---3--:R-:W-:-:S05]  /*a890*/  FFMA.FTZ R5, R68, -UR20, R15 ;  /* 0x8000001444057c23 */ /* 0x008fca000801000f */
[----:B------:R2:W3:Y:S01]  /*a8a0*/  MUFU.TANH R32, R4 ;  /* 0x0000000400207308 */ /* 0x0004e20000002400 */
[----:B------:R-:W-:Y:S01]  /*a8b0*/  IMAD.MOV.U32 R74, RZ, RZ, R55 ;  /* 0x000000ffff4a7224 */ /* 0x000fe200078e0037 */
[----:B------:R-:W-:Y:S02]  /*a8c0*/  FSEL R157, R6, -INF , !P5 ;  /* 0xff800000069d7808 */ /* 0x000fe40006800000 */
[----:B------:R-:W-:Y:S01]  /*a8d0*/  ISETP.LT.OR P5, PT, R3, R208, P2 ;  /* 0x000000d00300720c */ /* 0x000fe200017a1670 */
[----:B------:R-:W-:Y:S01]  /*a8e0*/  FMUL.FTZ R3, R155, c[0x0][0x2ec] ;  /* 0x0000bb009b037a20 */ /* 0x000fe20000410000 */
[----:B------:R-:W-:Y:S01]  /*a8f0*/  LOP3.LUT P2, RZ, R0, 0x4, RZ, 0xc0, !PT ;  /* 0x0000000400ff7812 */ /* 0x000fe2000784c0ff */
[----:B------:R-:W-:Y:S01]  /*a900*/  IMAD.MOV.U32 R155, RZ, RZ, R58 ;  /* 0x000000ffff9b7224 */ /* 0x000fe200078e003a */
[----:B------:R-:W-:Y:S01]  /*a910*/  IADD3 R6, R2, 0x29, RZ ;  /* 0x0000002902067810 */ /* 0x000fe20007ffe0ff */
[----:B-1----:R-:W-:Y:S01]  /*a920*/  FFMA.FTZ R14, R44, -UR20, R14 ;  /* 0x800000142c0e7c23 */ /* 0x002fe2000801000e */
[----:B------:R-:W-:-:S02]  /*a930*/  FSEL R216, R5, -INF , !P6 ;  /* 0xff80000005d87808 */ /* 0x000fc40007000000 */
[----:B------:R-:W-:Y:S02]  /*a940*/  LOP3.LUT R0, R0, 0xfffffffd, RZ, 0xc0, !PT ;  /* 0xfffffffd00007812 */ /* 0x000fe400078ec0ff */
[----:B------:R-:W-:Y:S01]  /*a950*/  FSEL R229, R13, -INF , !P5 ;  /* 0xff8000000de57808 */ /* 0x000fe20006800000 */
[----:B--2---:R-:W-:Y:S01]  /*a960*/  FFMA.FTZ R4, R160, -UR20, R29 ;  /* 0x80000014a0047c23 */ /* 0x004fe2000801001d */
[----:B------:R-:W-:Y:S01]  /*a970*/  @P1 LOP3.LUT R0, R0, 0x2, RZ, 0xfc, !PT ;  /* 0x0000000200001812 */ /* 0x000fe200078efcff */
[----:B------:R1:W2:Y:S01]  /*a980*/  MUFU.TANH R29, R3 ;  /* 0x00000003001d7308 */ /* 0x0002a20000002400 */
[----:B------:R-:W-:Y:S01]  /*a990*/  ISETP.GE.AND P1, PT, R7, R212, PT ;  /* 0x000000d40700720c */ /* 0x000fe20003f26270 */
[----:B---3--:R-:W-:Y:S01]  /*a9a0*/  FFMA.FTZ R15, R37, -UR20, R32 ;  /* 0x80000014250f7c23 */ /* 0x008fe20008010020 */
[----:B------:R-:W-:Y:S01]  /*a9b0*/  FSEL R60, R4, -INF , !P4 ;  /* 0xff800000043c7808 */ /* 0x000fe20006000000 */
[----:B------:R-:W-:Y:S01]  /*a9c0*/  FMUL.FTZ R4, R174, c[0x0][0x2ec] ;  /* 0x0000bb00ae047a20 */ /* 0x000fe20000410000 */
[----:B------:R-:W-:-:S02]  /*a9d0*/  ISETP.GE.AND P4, PT, R7, R214, PT ;  /* 0x000000d60700720c */ /* 0x000fc40003f86270 */
[C---:B------:R-:W-:Y:S01]  /*a9e0*/  ISETP.LT.OR P1, PT, R7.reuse, R204, P1 ;  /* 0x000000cc0700720c */ /* 0x040fe20000f21670 */
[----:B------:R3:W4:Y:S01]  /*a9f0*/  MUFU.TANH R5, R4 ;  /* 0x0000000400057308 */ /* 0x0007220000002400 */
[----:B------:R-:W-:Y:S02]  /*aa00*/  ISETP.LT.OR P6, PT, R7, R206, P4 ;  /* 0x000000ce0700720c */ /* 0x000fe400027c1670 */
[C---:B------:R-:W-:Y:S02]  /*aa10*/  LOP3.LUT P4, RZ, R0.reuse, 0x2, RZ, 0xc0, !PT ;  /* 0x0000000200ff7812 */ /* 0x040fe4000788c0ff */
[----:B------:R-:W-:Y:S02]  /*aa20*/  LOP3.LUT R0, R0, 0xfffffff7, RZ, 0xc0, !PT ;  /* 0xfffffff700007812 */ /* 0x000fe400078ec0ff */
[----:B------:R-:W-:Y:S01]  /*aa30*/  FSEL R174, R14, -INF , !P4 ;  /* 0xff8000000eae7808 */ /* 0x000fe20006000000 */
[----:B-1----:R-:W-:Y:S01]  /*aa40*/  FFMA.FTZ R3, R69, -UR20, R28 ;  /* 0x8000001445037c23 */ /* 0x002fe2000801001c */
[----:B------:R-:W-:Y:S01]  /*aa50*/  ISETP.GE.AND P4, PT, R8, R214, PT ;  /* 0x000000d60800720c */ /* 0x000fe20003f86270 */
[----:B--2---:R-:W-:Y:S01]  /*aa60*/  FFMA.FTZ R28, R36, -UR20, R29 ;  /* 0x80000014241c7c23 */ /* 0x004fe2000801001d */
[----:B------:R-:W-:-:S02]  /*aa70*/  FSEL R223, R15, -INF , !P6 ;  /* 0xff8000000fdf7808 */ /* 0x000fc40007000000 */
[----:B------:R-:W-:Y:S01]  /*aa80*/  FSEL R61, R3, -INF , !P2 ;  /* 0xff800000033d7808 */ /* 0x000fe20005000000 */
[----:B------:R-:W-:Y:S01]  /*aa90*/  IMAD.IADD R3, R209, 0x1, -R9 ;  /* 0x00000001d1037824 */ /* 0x000fe200078e0a09 */
[----:B------:R-:W-:Y:S01]  /*aaa0*/  ISETP.GE.AND P2, PT, R7, R213, PT ;  /* 0x000000d50700720c */ /* 0x000fe20003f46270 */
[--C-:B---3--:R-:W-:Y:S01]  /*aab0*/  IMAD.IADD R4, R210, 0x1, -R6.reuse ;  /* 0x00000001d2047824 */ /* 0x108fe200078e0a06 */
[----:B------:R-:W-:Y:S01]  /*aac0*/  @P1 LOP3.LUT R0, R0, 0x8, RZ, 0xfc, !PT ;  /* 0x0000000800001812 */ /* 0x000fe200078efcff */
[----:B----4-:R-:W-:Y:S01]  /*aad0*/  FFMA.FTZ R13, R39, -UR20, R5 ;  /* 0x80000014270d7c23 */ /* 0x010fe20008010005 */
[----:B------:R-:W-:Y:S02]  /*aae0*/  IABS R3, R3 ;  /* 0x0000000300037213 */ /* 0x000fe40000000000 */
[----:B------:R-:W-:Y:S01]  /*aaf0*/  ISETP.LT.OR P5, PT, R7, R208, P2 ;  /* 0x000000d00700720c */ /* 0x000fe200017a1670 */
[----:B------:R-:W-:Y:S01]  /*ab00*/  IMAD.IADD R7, R205, 0x1, -R6 ;  /* 0x00000001cd077824 */ /* 0x000fe200078e0a06 */
[----:B------:R1:W-:Y:S01]  /*ab10*/  I2F R57, R3 ;  /* 0x0000000300397306 */ /* 0x0003e20000201400 */
[----:B------:R-:W-:-:S02]  /*ab20*/  IABS R4, R4 ;  /* 0x0000000400047213 */ /* 0x000fc40000000000 */
[----:B------:R-:W-:Y:S02]  /*ab30*/  IADD3 R5, R2, 0x30, RZ ;  /* 0x0000003002057810 */ /* 0x000fe40007ffe0ff */
[----:B------:R-:W-:Y:S02]  /*ab40*/  LOP3.LUT R0, R0, 0xfffffffb, RZ, 0xc0, !PT ;  /* 0xfffffffb00007812 */ /* 0x000fe400078ec0ff */
[----:B------:R-:W-:Y:S01]  /*ab50*/  ISETP.GE.AND P2, PT, R8, R213, PT ;  /* 0x000000d50800720c */ /* 0x000fe20003f46270 */
[----:B------:R2:W-:Y:S01]  /*ab60*/  I2F R52, R4 ;  /* 0x0000000400347306 */ /* 0x0005e20000201400 */
[----:B------:R-:W-:Y:S02]  /*ab70*/  @P0 LOP3.LUT R0, R0, 0x4, RZ, 0xfc, !PT ;  /* 0x0000000400000812 */ /* 0x000fe400078efcff */
[C---:B------:R-:W-:Y:S02]  /*ab80*/  ISETP.GE.AND P1, PT, R8.reuse, R212, PT ;  /* 0x000000d40800720c */ /* 0x040fe40003f26270 */
[----:B------:R-:W-:-:S02]  /*ab90*/  ISETP.GE.AND P0, PT, R8, R211, PT ;  /* 0x000000d30800720c */ /* 0x000fc40003f06270 */
[----:B------:R-:W-:Y:S01]  /*aba0*/  FSEL R217, R13, -INF , !P3 ;  /* 0xff8000000dd97808 */ /* 0x000fe20005800000 */
[--C-:B-1----:R-:W-:Y:S01]  /*abb0*/  IMAD.IADD R3, R207, 0x1, -R6.reuse ;  /* 0x00000001cf037824 */ /* 0x102fe200078e0a06 */
[----:B------:R-:W-:Y:S02]  /*abc0*/  FSEL R228, R28, -INF , !P5 ;  /* 0xff8000001ce47808 */ /* 0x000fe40006800000 */
[C---:B------:R-:W-:Y:S02]  /*abd0*/  ISETP.LT.OR P6, PT, R8.reuse, R206, P4 ;  /* 0x000000ce0800720c */ /* 0x040fe400027c1670 */
[----:B------:R-:W-:Y:S02]  /*abe0*/  IABS R3, R3 ;  /* 0x0000000300037213 */ /* 0x000fe40000000000 */
[C---:B------:R-:W-:Y:S02]  /*abf0*/  ISETP.LT.OR P5, PT, R8.reuse, R208, P2 ;  /* 0x000000d00800720c */ /* 0x040fe400017a1670 */
[C---:B------:R-:W-:Y:S01]  /*ac00*/  ISETP.LT.OR P1, PT, R8.reuse, R204, P1 ;  /* 0x000000cc0800720c */ /* 0x040fe20000f21670 */
[----:B--2---:R-:W-:Y:S01]  /*ac10*/  IMAD.MOV.U32 R4, RZ, RZ, R3 ;  /* 0x000000ffff047224 */ /* 0x004fe200078e0003 */
[----:B------:R-:W-:Y:S01]  /*ac20*/  IABS R3, R7 ;  /* 0x0000000700037213 */ /* 0x000fe20000000000 */
[----:B------:R-:W-:Y:S01]  /*ac30*/  IMAD.IADD R7, R209, 0x1, -R6 ;  /* 0x00000001d1077824 */ /* 0x000fe200078e0a06 */
[----:B------:R-:W-:Y:S01]  /*ac40*/  ISETP.LT.OR P3, PT, R8, R203, P0 ;  /* 0x000000cb0800720c */ /* 0x000fe20000761670 */
[----:B------:R1:W-:Y:S01]  /*ac50*/  I2F R49, R4 ;  /* 0x0000000400317306 */ /* 0x0003e20000201400 */
[----:B------:R-:W-:-:S02]  /*ac60*/  LOP3.LUT P4, RZ, R0, 0x8, RZ, 0xc0, !PT ;  /* 0x0000000800ff7812 */ /* 0x000fc4000788c0ff */
[C---:B------:R-:W-:Y:S02]  /*ac70*/  LOP3.LUT P2, RZ, R0.reuse, 0x4, RZ, 0xc0, !PT ;  /* 0x0000000400ff7812 */ /* 0x040fe4000784c0ff */
[----:B------:R-:W-:Y:S02]  /*ac80*/  LOP3.LUT R0, R0, 0xfffffffd, RZ, 0xc0, !PT ;  /* 0xfffffffd00007812 */ /* 0x000fe400078ec0ff */
[----:B------:R-:W-:Y:S02]  /*ac90*/  ISETP.GE.AND P0, PT, R12, R211, PT ;  /* 0x000000d30c00720c */ /* 0x000fe40003f06270 */
[----:B------:R-:W-:Y:S02]  /*aca0*/  @P1 LOP3.LUT R0, R0, 0x2, RZ, 0xfc, !PT ;  /* 0x0000000200001812 */ /* 0x000fe400078efcff */
[C---:B------:R-:W-:Y:S02]  /*acb0*/  ISETP.GE.AND P1, PT, R12.reuse, R212, PT ;  /* 0x000000d40c00720c */ /* 0x040fe40003f26270 */
[----:B------:R-:W-:-:S02]  /*acc0*/  ISETP.LT.OR P0, PT, R12, R203, P0 ;  /* 0x000000cb0c00720c */ /* 0x000fc40000701670 */
[----:B------:R-:W-:Y:S01]  /*acd0*/  ISETP.LT.OR P1, PT, R12, R204, P1 ;  /* 0x000000cc0c00720c */ /* 0x000fe20000f21670 */
[----:B-1----:R-:W-:Y:S01]  /*ace0*/  IMAD.MOV.U32 R4, RZ, RZ, R3 ;  /* 0x000000ffff047224 */ /* 0x002fe200078e0003 */
[----:B------:R-:W-:Y:S01]  /*acf0*/  IABS R3, R7 ;  /* 0x0000000700037213 */ /* 0x000fe20000000000 */
[----:B------:R-:W-:Y:S02]  /*ad00*/  IMAD.IADD R7, R210, 0x1, -R5 ;  /* 0x00000001d2077824 */ /* 0x000fe400078e0a05 */
        /* <DEDUP_REMOVED lines=10> */
[----:B------:R-:W-:-:S05]  /*adb0*/  IABS R3, R7 ;  /* 0x0000000700037213 */ /* 0x000fca0000000000 */
[----:B------:R1:W-:Y:S01]  /*adc0*/  I2F R40, R4 ;  /* 0x0000000400287306 */ /* 0x0003e20000201400 */
[----:B------:R-:W-:Y:S02]  /*add0*/  IMAD.MOV.U32 R7, RZ, RZ, R3 ;  /* 0x000000ffff077224 */ /* 0x000fe400078e0003 */
[----:B------:R-:W-:-:S05]  /*ade0*/  IMAD.IADD R3, R209, 0x1, -R5 ;  /* 0x00000001d1037824 */ /* 0x000fca00078e0a05 */
[----:B------:R2:W-:Y:S01]  /*adf0*/  I2F R47, R7 ;  /* 0x00000007002f7306 */ /* 0x0005e20000201400 */
[----:B------:R-:W-:Y:S02]  /*ae00*/  IABS R3, R3 ;  /* 0x0000000300037213 */ /* 0x000fe40000000000 */
[----:B-1----:R-:W-:-:S05]  /*ae10*/  IADD3 R4, R2, 0x31, RZ ;  /* 0x0000003102047810 */ /* 0x002fca0007ffe0ff */
[----:B------:R-:W-:Y:S02]  /*ae20*/  IMAD.IADD R8, R210, 0x1, -R4 ;  /* 0x00000001d2087824 */ /* 0x000fe400078e0a04 */
[----:B--2---:R-:W-:-:S03]  /*ae30*/  IMAD.MOV.U32 R7, RZ, RZ, R3 ;  /* 0x000000ffff077224 */ /* 0x004fc600078e0003 */
[----:B------:R-:W-:Y:S01]  /*ae40*/  IABS R3, R8 ;  /* 0x0000000800037213 */ /* 0x000fe20000000000 */
[--C-:B------:R-:W-:Y:S01]  /*ae50*/  IMAD.IADD R8, R205, 0x1, -R4.reuse ;  /* 0x00000001cd087824 */ /* 0x100fe200078e0a04 */
[----:B------:R1:W-:Y:S03]  /*ae60*/  I2F R46, R7 ;  /* 0x00000007002e7306 */ /* 0x0003e60000201400 */
[----:B-1----:R-:W-:Y:S02]  /*ae70*/  IMAD.MOV.U32 R7, RZ, RZ, R3 ;  /* 0x000000ffff077224 */ /* 0x002fe400078e0003 */
[----:B------:R-:W-:-:S03]  /*ae80*/  IMAD.IADD R3, R207, 0x1, -R4 ;  /* 0x00000001cf037824 */ /* 0x000fc600078e0a04 */
[----:B------:R1:W-:Y:S02]  /*ae90*/  I2F R43, R7 ;  /* 0x00000007002b7306 */ /* 0x0003e40000201400 */
[----:B------:R-:W-:-:S05]  /*aea0*/  IABS R3, R3 ;  /* 0x0000000300037213 */ /* 0x000fca0000000000 */
[----:B-1----:R-:W-:Y:S01]  /*aeb0*/  IMAD.MOV.U32 R7, RZ, RZ, R3 ;  /* 0x000000ffff077224 */ /* 0x002fe200078e0003 */
[----:B------:R-:W-:-:S03]  /*aec0*/  IABS R3, R8 ;  /* 0x0000000800037213 */ /* 0x000fc60000000000 */
[----:B------:R1:W-:Y:S02]  /*aed0*/  I2F R39, R7 ;  /* 0x0000000700277306 */ /* 0x0003e40000201400 */
[----:B------:R-:W-:Y:S02]  /*aee0*/  IMAD.MOV.U32 R8, RZ, RZ, R3 ;  /* 0x000000ffff087224 */ /* 0x000fe400078e0003 */
[----:B------:R-:W-:-:S04]  /*aef0*/  IMAD.IADD R3, R209, 0x1, -R4 ;  /* 0x00000001d1037824 */ /* 0x000fc800078e0a04 */
[----:B------:R2:W-:Y:S01]  /*af00*/  I2F R42, R8 ;  /* 0x00000008002a7306 */ /* 0x0005e20000201400 */
[----:B-1----:R-:W-:Y:S02]  /*af10*/  IABS R7, R3 ;  /* 0x0000000300077213 */ /* 0x002fe40000000000 */
[C---:B------:R-:W-:Y:S02]  /*af20*/  IADD3 R3, R2.reuse, 0x38, RZ ;  /* 0x0000003802037810 */ /* 0x040fe40007ffe0ff */
[----:B------:R-:W-:-:S03]  /*af30*/  IADD3 R2, R2, 0x39, RZ ;  /* 0x0000003902027810 */ /* 0x000fc60007ffe0ff */
[----:B------:R-:W-:Y:S02]  /*af40*/  IMAD.IADD R13, R207, 0x1, -R3 ;  /* 0x00000001cf0d7824 */ /* 0x000fe400078e0a03 */
[----:B--2---:R-:W-:Y:S02]  /*af50*/  IMAD.MOV.U32 R8, RZ, RZ, R7 ;  /* 0x000000ffff087224 */ /* 0x004fe400078e0007 */
[----:B------:R-:W-:Y:S02]  /*af60*/  IMAD.IADD R7, R210, 0x1, -R3 ;  /* 0x00000001d2077824 */ /* 0x000fe400078e0a03 */
[----:B------:R1:W-:Y:S03]  /*af70*/  I2F R45, R8 ;  /* 0x00000008002d7306 */ /* 0x0003e60000201400 */
[----:B------:R-:W-:-:S05]  /*af80*/  IABS R7, R7 ;  /* 0x0000000700077213 */ /* 0x000fca0000000000 */
[----:B-1----:R-:W-:Y:S01]  /*af90*/  IMAD.MOV.U32 R8, RZ, RZ, R7 ;  /* 0x000000ffff087224 */ /* 0x002fe200078e0007 */
[----:B------:R-:W-:-:S03]  /*afa0*/  IABS R7, R13 ;  /* 0x0000000d00077213 */ /* 0x000fc60000000000 */
[----:B------:R1:W-:Y:S02]  /*afb0*/  I2F R41, R8 ;  /* 0x0000000800297306 */ /* 0x0003e40000201400 */
[----:B-1----:R-:W-:Y:S02]  /*afc0*/  IMAD.MOV.U32 R8, RZ, RZ, R7 ;  /* 0x000000ffff087224 */ /* 0x002fe400078e0007 */
[----:B------:R-:W-:-:S04]  /*afd0*/  IMAD.IADD R7, R205, 0x1, -R3 ;  /* 0x00000001cd077824 */ /* 0x000fc800078e0a03 */
[----:B------:R1:W-:Y:S01]  /*afe0*/  I2F R38, R8 ;  /* 0x0000000800267306 */ /* 0x0003e20000201400 */
[----:B------:R-:W-:-:S05]  /*aff0*/  IABS R7, R7 ;  /* 0x0000000700077213 */ /* 0x000fca0000000000 */
[----:B------:R-:W-:-:S04]  /*b000*/  IMAD.MOV.U32 R13, RZ, RZ, R7 ;  /* 0x000000ffff0d7224 */ /* 0x000fc800078e0007 */
[----:B------:R2:W-:Y:S01]  /*b010*/  I2F R37, R13 ;  /* 0x0000000d00257306 */ /* 0x0005e20000201400 */
[----:B-1----:R-:W-:-:S05]  /*b020*/  IMAD.IADD R8, R209, 0x1, -R3 ;  /* 0x00000001d1087824 */ /* 0x002fca00078e0a03 */
[----:B------:R-:W-:-:S05]  /*b030*/  IABS R7, R8 ;  /* 0x0000000800077213 */ /* 0x000fca0000000000 */
[----:B------:R-:W-:Y:S02]  /*b040*/  IMAD.MOV.U32 R8, RZ, RZ, R7 ;  /* 0x000000ffff087224 */ /* 0x000fe400078e0007 */
[--C-:B------:R-:W-:Y:S02]  /*b050*/  IMAD.IADD R7, R210, 0x1, -R2.reuse ;  /* 0x00000001d2077824 */ /* 0x100fe400078e0a02 */
[----:B--2---:R-:W-:Y:S01]  /*b060*/  IMAD.IADD R13, R207, 0x1, -R2 ;  /* 0x00000001cf0d7824 */ /* 0x004fe200078e0a02 */
[----:B------:R1:W-:Y:S02]  /*b070*/  I2F R36, R8 ;  /* 0x0000000800247306 */ /* 0x0003e40000201400 */
        /* <DEDUP_REMOVED lines=13> */
[----:B-1----:R-:W-:-:S06]  /*b150*/  FMUL.FTZ R7, R173, c[0x0][0x2ec] ;  /* 0x0000bb00ad077a20 */ /* 0x002fcc0000410000 */
[----:B------:R1:W2:Y:S02]  /*b160*/  MUFU.TANH R8, R7 ;  /* 0x0000000700087308 */ /* 0x0002a40000002400 */
[----:B-1----:R-:W-:Y:S02]  /*b170*/  FMUL.FTZ R7, R175, c[0x0][0x2ec] ;  /* 0x0000bb00af077a20 */ /* 0x002fe40000410000 */
[----:B--2---:R-:W-:-:S04]  /*b180*/  FFMA.FTZ R8, R218, -UR20, R8 ;  /* 0x80000014da087c23 */ /* 0x004fc80008010008 */
[----:B------:R1:W-:Y:S01]  /*b190*/  MUFU.TANH R13, R7 ;  /* 0x00000007000d7308 */ /* 0x0003e20000002400 */
[----:B------:R-:W-:Y:S02]  /*b1a0*/  FSEL R146, R8, -INF , !P4 ;  /* 0xff80000008927808 */ /* 0x000fe40006000000 */
[----:B------:R-:W-:Y:S01]  /*b1b0*/  ISETP.GE.AND P4, PT, R12, R214, PT ;  /* 0x000000d60c00720c */ /* 0x000fe20003f86270 */
[----:B-1----:R-:W-:-:S04]  /*b1c0*/  FMUL.FTZ R7, R224, c[0x0][0x2ec] ;  /* 0x0000bb00e0077a20 */ /* 0x002fc80000410000 */
[----:B------:R1:W2:Y:S02]  /*b1d0*/  MUFU.TANH R14, R7 ;  /* 0x00000007000e7308 */ /* 0x0002a40000002400 */
[----:B-1----:R-:W-:Y:S02]  /*b1e0*/  FMUL.FTZ R7, R225, c[0x0][0x2ec] ;  /* 0x0000bb00e1077a20 */ /* 0x002fe40000410000 */
[----:B--2---:R-:W-:-:S04]  /*b1f0*/  FFMA.FTZ R14, R53, -UR20, R14 ;  /* 0x80000014350e7c23 */ /* 0x004fc8000801000e */
[----:B------:R1:W-:Y:S02]  /*b200*/  MUFU.TANH R54, R7 ;  /* 0x0000000700367308 */ /* 0x0003e40000002400 */
[----:B-1----:R-:W-:-:S06]  /*b210*/  FMUL.FTZ R7, R226, c[0x0][0x2ec] ;  /* 0x0000bb00e2077a20 */ /* 0x002fcc0000410000 */
[----:B------:R1:W-:Y:S02]  /*b220*/  MUFU.TANH R15, R7 ;  /* 0x00000007000f7308 */ /* 0x0003e40000002400 */
[----:B-1----:R-:W-:-:S06]  /*b230*/  FMUL.FTZ R7, R227, c[0x0][0x2ec] ;  /* 0x0000bb00e3077a20 */ /* 0x002fcc0000410000 */
[----:B------:R1:W-:Y:S02]  /*b240*/  MUFU.TANH R51, R7 ;  /* 0x0000000700337308 */ /* 0x0003e40000002400 */
[----:B-1----:R-:W-:Y:S01]  /*b250*/  FMUL.FTZ R7, R163, c[0x0][0x2ec] ;  /* 0x0000bb00a3077a20 */ /* 0x002fe20000410000 */
[----:B------:R-:W-:Y:S01]  /*b260*/  FSEL R163, R14, -INF , !P6 ;  /* 0xff8000000ea37808 */ /* 0x000fe20007000000 */
[----:B------:R-:W-:Y:S01]  /*b270*/  FMUL.FTZ R14, R237, c[0x0][0x2ec] ;  /* 0x0000bb00ed0e7a20 */ /* 0x000fe20000410000 */
[----:B------:R-:W-:-:S03]  /*b280*/  ISETP.LT.OR P6, PT, R12, R206, P4 ;  /* 0x000000ce0c00720c */ /* 0x000fc600027c1670 */
[----:B------:R1:W2:Y:S01]  /*b290*/  MUFU.TANH R34, R7 ;  /* 0x0000000700227308 */ /* 0x0002a20000002400 */
[C---:B------:R-:W-:Y:S02]  /*b2a0*/  LOP3.LUT P4, RZ, R0.reuse, 0x2, RZ, 0xc0, !PT ;  /* 0x0000000200ff7812 */ /* 0x040fe4000788c0ff */
[----:B------:R-:W-:-:S04]  /*b2b0*/  LOP3.LUT R0, R0, 0xfffffff7, RZ, 0xc0, !PT ;  /* 0xfffffff700007812 */ /* 0x000fc800078ec0ff */
[----:B------:R-:W-:Y:S01]  /*b2c0*/  @P1 LOP3.LUT R0, R0, 0x8, RZ, 0xfc, !PT ;  /* 0x0000000800001812 */ /* 0x000fe200078efcff */
[----:B------:R-:W-:Y:S01]  /*b2d0*/  MUFU.TANH R69, R14 ;  /* 0x0000000e00457308 */ /* 0x000fe20000002400 */
[C---:B------:R-:W-:Y:S02]  /*b2e0*/  ISETP.GE.AND P1, PT, R11.reuse, R212, PT ;  /* 0x000000d40b00720c */ /* 0x040fe40003f26270 */
[----:B------:R-:W-:Y:S02]  /*b2f0*/  LOP3.LUT R0, R0, 0xfffffffb, RZ, 0xc0, !PT ;  /* 0xfffffffb00007812 */ /* 0x000fe400078ec0ff */
[----:B------:R-:W-:Y:S02]  /*b300*/  ISETP.LT.OR P1, PT, R11, R204, P1 ;  /* 0x000000cc0b00720c */ /* 0x000fe40000f21670 */
[----:B------:R-:W-:Y:S01]  /*b310*/  @P0 LOP3.LUT R0, R0, 0x4, RZ, 0xfc, !PT ;  /* 0x0000000400000812 */ /* 0x000fe200078efcff */
[----:B-1----:R-:W-:Y:S01]  /*b320*/  FMUL.FTZ R7, R59, c[0x0][0x2ec] ;  /* 0x0000bb003b077a20 */ /* 0x002fe20000410000 */
[----:B------:R-:W-:Y:S01]  /*b330*/  ISETP.GE.AND P0, PT, R11, R211, PT ;  /* 0x000000d30b00720c */ /* 0x000fe20003f06270 */
[----:B--2---:R-:W-:-:S02]  /*b340*/  FFMA.FTZ R8, R159, -UR20, R34 ;  /* 0x800000149f087c23 */ /* 0x004fc40008010022 */
[----:B------:R1:W2:Y:S02]  /*b350*/  MUFU.TANH R59, R7 ;  /* 0x00000007003b7308 */ /* 0x0002a40000002400 */
[----:B-1----:R-:W-:Y:S02]  /*b360*/  FMUL.FTZ R7, R168, c[0x0][0x2ec] ;  /* 0x0000bb00a8077a20 */ /* 0x002fe40000410000 */
[----:B------:R-:W-:Y:S01]  /*b370*/  IMAD.MOV.U32 R168, RZ, RZ, R144 ;  /* 0x000000ffffa87224 */ /* 0x000fe200078e0090 */
[----:B------:R-:W-:-:S03]  /*b380*/  FSEL R144, R8, -INF , !P4 ;  /* 0xff80000008907808 */ /* 0x000fc60006000000 */
[----:B------:R1:W3:Y:S01]  /*b390*/  MUFU.TANH R28, R7 ;  /* 0x00000007001c7308 */ /* 0x0002e20000002400 */
[----:B--2---:R-:W-:Y:S01]  /*b3a0*/  FFMA.FTZ R8, R183, -UR20, R59 ;  /* 0x80000014b7087c23 */ /* 0x004fe2000801003b */
[----:B------:R-:W-:Y:S01]  /*b3b0*/  ISETP.GE.AND P4, PT, R11, R214, PT ;  /* 0x000000d60b00720c */ /* 0x000fe20003f86270 */
[----:B-1----:R-:W-:Y:S02]  /*b3c0*/  FMUL.FTZ R7, R169, c[0x0][0x2ec] ;  /* 0x0000bb00a9077a20 */ /* 0x002fe40000410000 */
[----:B------:R-:W-:-:S03]  /*b3d0*/  IMAD.MOV.U32 R169, RZ, RZ, R62 ;  /* 0x000000ffffa97224 */ /* 0x000fc600078e003e */
[----:B------:R1:W-:Y:S04]  /*b3e0*/  MUFU.TANH R56, R7 ;  /* 0x0000000700387308 */ /* 0x0003e80000002400 */
[----:B------:R-:W-:Y:S01]  /*b3f0*/  HMMA.16816.F32.BF16 R24, R24, R230, R168 ;  /* 0x000000e61818723c */ /* 0x000fe200000418a8 */
[----:B-1----:R-:W-:Y:S02]  /*b400*/  FMUL.FTZ R7, R232, c[0x0][0x2ec] ;  /* 0x0000bb00e8077a20 */ /* 0x002fe40000410000 */
[----:B------:R-:W-:Y:S02]  /*b410*/  IMAD.MOV.U32 R232, RZ, RZ, R154 ;  /* 0x000000ffffe87224 */ /* 0x000fe400078e009a */
[----:B------:R1:W2:Y:S11]  /*b420*/  MUFU.TANH R58, R7 ;  /* 0x00000007003a7308 */ /* 0x0002b60000002400 */
[----:B------:R-:W-:Y:S08]  /*b430*/  @!UPT UIADD3 URZ, URZ, URZ, URZ ;  /* 0x0000003f3f3ff290 */ /* 0x000ff0000fffe03f */
[----:B------:R-:W-:Y:S01]  /*b440*/  HMMA.16816.F32.BF16 R16, R16, R30, R24 ;  /* 0x0000001e1010723c */ /* 0x000fe20000041818 */
[----:B-1----:R-:W-:Y:S02]  /*b450*/  FMUL.FTZ R7, R233, c[0x0][0x2ec] ;  /* 0x0000bb00e9077a20 */ /* 0x002fe40000410000 */
[----:B------:R-:W-:Y:S02]  /*b460*/  IMAD.MOV.U32 R233, RZ, RZ, R161 ;  /* 0x000000ffffe97224 */ /* 0x000fe400078e00a1 */
[----:B------:R1:W-:Y:S11]  /*b470*/  MUFU.TANH R66, R7 ;  /* 0x0000000700427308 */ /* 0x0003f60000002400 */
[----:B------:R-:W-:Y:S08]  /*b480*/  @!UPT UIADD3 URZ, URZ, URZ, URZ ;  /* 0x0000003f3f3ff290 */ /* 0x000ff0000fffe03f */
[----:B------:R-:W-:Y:S02]  /*b490*/  FMUL.FTZ R16, R16, c[0x0][0x2ec] ;  /* 0x0000bb0010107a20 */ /* 0x000fe40000410000 */
[----:B------:R-:W-:Y:S02]  /*b4a0*/  FMUL.FTZ R17, R17, c[0x0][0x2ec] ;  /* 0x0000bb0011117a20 */ /* 0x000fe40000410000 */
[----:B-1----:R-:W-:Y:S02]  /*b4b0*/  FMUL.FTZ R7, R234, c[0x0][0x2ec] ;  /* 0x0000bb00ea077a20 */ /* 0x002fe40000410000 */
[----:B------:R-:W-:Y:S01]  /*b4c0*/  IMAD.MOV.U32 R234, RZ, RZ, R152 ;  /* 0x000000ffffea7224 */ /* 0x000fe200078e0098 */
[----:B------:R-:W-:Y:S01]  /*b4d0*/  MUFU.TANH R16, R16 ;  /* 0x0000001000107308 */ /* 0x000fe20000002400 */
[----:B------:R-:W-:-:S07]  /*b4e0*/  FMUL.FTZ R18, R18, c[0x0][0x2ec] ;  /* 0x0000bb0012127a20 */ /* 0x000fce0000410000 */
[----:B------:R1:W-:Y:S08]  /*b4f0*/  MUFU.TANH R55, R7 ;  /* 0x0000000700377308 */ /* 0x0003f00000002400 */
[----:B------:R-:W-:Y:S01]  /*b500*/  MUFU.TANH R17, R17 ;  /* 0x0000001100117308 */ /* 0x000fe20000002400 */
[----:B-1----:R-:W-:Y:S02]  /*b510*/  FMUL.FTZ R7, R235, c[0x0][0x2ec] ;  /* 0x0000bb00eb077a20 */ /* 0x002fe40000410000 */
[----:B------:R-:W-:-:S05]  /*b520*/  IMAD.MOV.U32 R235, RZ, RZ, R177 ;  /* 0x000000ffffeb7224 */ /* 0x000fca00078e00b1 */
[----:B------:R1:W-:Y:S02]  /*b530*/  MUFU.TANH R63, R7 ;  /* 0x00000007003f7308 */ /* 0x0003e40000002400 */
[----:B------:R-:W-:Y:S01]  /*b540*/  HMMA.16816.F32.BF16 R20, R20, R30, R232 ;  /* 0x0000001e1414723c */ /* 0x000fe200000418e8 */
[----:B-1----:R-:W-:Y:S02]  /*b550*/  FFMA.FTZ R7, R181, -UR20, R13 ;  /* 0x80000014b5077c23 */ /* 0x002fe4000801000d */
[----:B------:R-:W-:-:S04]  /*b560*/  FMUL.FTZ R13, R240, c[0x0][0x2ec] ;  /* 0x0000bb00f00d7a20 */ /* 0x000fc80000410000 */
[----:B------:R1:W4:Y:S11]  /*b570*/  MUFU.TANH R53, R13 ;  /* 0x0000000d00357308 */ /* 0x0003360000002400 */
[----:B------:R-:W-:Y:S06]  /*b580*/  @!UPT UIADD3 URZ, URZ, URZ, URZ ;  /* 0x0000003f3f3ff290 */ /* 0x000fec000fffe03f */
[----:B------:R-:W-:Y:S02]  /*b590*/  FMUL.FTZ R22, R22, c[0x0][0x2ec] ;  /* 0x0000bb0016167a20 */ /* 0x000fe40000410000 */
[----:B------:R-:W-:Y:S02]  /*b5a0*/  FMUL.FTZ R20, R20, c[0x0][0x2ec] ;  /* 0x0000bb0014147a20 */ /* 0x000fe40000410000 */
[----:B------:R-:W-:Y:S02]  /*b5b0*/  FMUL.FTZ R21, R21, c[0x0][0x2ec] ;  /* 0x0000bb0015157a20 */ /* 0x000fe40000410000 */
[----:B------:R-:W-:Y:S01]  /*b5c0*/  MUFU.TANH R22, R22 ;  /* 0x0000001600167308 */ /* 0x000fe20000002400 */
[----:B------:R-:W-:Y:S02]  /*b5d0*/  FMUL.FTZ R23, R23, c[0x0][0x2ec] ;  /* 0x0000bb0017177a20 */ /* 0x000fe40000410000 */
[----:B-1----:R-:W-:Y:S01]  /*b5e0*/  FFMA.FTZ R13, R150, -UR20, R15 ;  /* 0x80000014960d7c23 */ /* 0x002fe2000801000f */
[----:B------:R-:W-:Y:S01]  /*b5f0*/  FSEL R150, R7, -INF , !P2 ;  /* 0xff80000007967808 */ /* 0x000fe20005000000 */
[----:B------:R-:W-:Y:S01]  /*b600*/  FMUL.FTZ R15, R241, c[0x0][0x2ec] ;  /* 0x0000bb00f10f7a20 */ /* 0x000fe20000410000 */
[-C--:B------:R-:W-:Y:S01]  /*b610*/  ISETP.GE.AND P2, PT, R12, R213.reuse, PT ;  /* 0x000000d50c00720c */ /* 0x080fe20003f46270 */
[----:B------:R-:W-:Y:S01]  /*b620*/  FMUL.FTZ R7, R242, c[0x0][0x2ec] ;  /* 0x0000bb00f2077a20 */ /* 0x000fe20000410000 */
[----:B------:R-:W-:Y:S01]  /*b630*/  FSEL R181, R13, -INF , !P5 ;  /* 0xff8000000db57808 */ /* 0x000fe20006800000 */
[----:B------:R-:W1:Y:S01]  /*b640*/  MUFU.TANH R68, R15 ;  /* 0x0000000f00447308 */ /* 0x000e620000002400 */
[----:B------:R-:W-:Y:S01]  /*b650*/  ISETP.LT.OR P5, PT, R12, R208, P2 ;  /* 0x000000d00c00720c */ /* 0x000fe200017a1670 */
[----:B------:R-:W-:Y:S01]  /*b660*/  FMUL.FTZ R12, R236, c[0x0][0x2ec] ;  /* 0x0000bb00ec0c7a20 */ /* 0x000fe20000410000 */
[----:B------:R-:W-:Y:S01]  /*b670*/  ISETP.GE.AND P2, PT, R11, R213, PT ;  /* 0x000000d50b00720c */ /* 0x000fe20003f46270 */
[----:B------:R-:W-:-:S04]  /*b680*/  FFMA.FTZ R13, R151, -UR20, R54 ;  /* 0x80000014970d7c23 */ /* 0x000fc80008010036 */
[----:B------:R5:W-:Y:S01]  /*b690*/  MUFU.TANH R15, R7 ;  /* 0x00000007000f7308 */ /* 0x000be20000002400 */
[----:B------:R-:W-:Y:S01]  /*b6a0*/  FSEL R162, R13, -INF , !P6 ;  /* 0xff8000000da27808 */ /* 0x000fe20007000000 */
[----:B------:R-:W-:Y:S01]  /*b6b0*/  FMUL.FTZ R13, R147, c[0x0][0x2ec] ;  /* 0x0000bb00930d7a20 */ /* 0x000fe20000410000 */
[----:B------:R-:W-:Y:S02]  /*b6c0*/  ISETP.LT.OR P6, PT, R11, R206, P4 ;  /* 0x000000ce0b00720c */ /* 0x000fe400027c1670 */
[----:B------:R-:W-:-:S03]  /*b6d0*/  LOP3.LUT P4, RZ, R0, 0x8, RZ, 0xc0, !PT ;  /* 0x0000000800ff7812 */ /* 0x000fc6000788c0ff */
[----:B------:R-:W-:Y:S01]  /*b6e0*/  MUFU.TANH R20, R20 ;  /* 0x0000001400147308 */ /* 0x000fe20000002400 */
[----:B-----5:R-:W-:-:S07]  /*b6f0*/  FMUL.FTZ R7, R243, c[0x0][0x2ec] ;  /* 0x0000bb00f3077a20 */ /* 0x020fce0000410000 */
[----:B------:R-:W-:Y:S08]  /*b700*/  MUFU.TANH R21, R21 ;  /* 0x0000001500157308 */ /* 0x000ff00000002400 */
[----:B------:R3:W-:Y:S08]  /*b710*/  MUFU.TANH R62, R7 ;  /* 0x00000007003e7308 */ /* 0x0007f00000002400 */
[----:B------:R-:W-:Y:S01]  /*b720*/  MUFU.TANH R23, R23 ;  /* 0x0000001700177308 */ /* 0x000fe20000002400 */
[----:B---3--:R-:W-:-:S07]  /*b730*/  FFMA.FTZ R7, R158, -UR20, R28 ;  /* 0x800000149e077c23 */ /* 0x008fce000801001c */
[----:B------:R3:W-:Y:S02]  /*b740*/  MUFU.TANH R28, R12 ;  /* 0x0000000c001c7308 */ /* 0x0007e40000002400 */
[----:B---3--:R-:W-:Y:S01]  /*b750*/  FFMA.FTZ R12, R149, -UR20, R51 ;  /* 0x80000014950c7c23 */ /* 0x008fe20008010033 */
[----:B------:R-:W-:Y:S01]  /*b760*/  FSEL R149, R7, -INF , !P3 ;  /* 0xff80000007957808 */ /* 0x000fe20005800000 */
[----:B------:R-:W-:Y:S01]  /*b770*/  FMUL.FTZ R7, R238, c[0x0][0x2ec] ;  /* 0x0000bb00ee077a20 */ /* 0x000fe20000410000 */
[C---:B------:R-:W-:Y:S02]  /*b780*/  ISETP.LT.OR P3, PT, R11.reuse, R203, P0 ;  /* 0x000000cb0b00720c */ /* 0x040fe40000761670 */
[----:B------:R-:W-:Y:S01]  /*b790*/  FSEL R173, R12, -INF , !P5 ;  /* 0xff8000000cad7808 */ /* 0x000fe20006800000 */
[----:B------:R3:W-:Y:S01]  /*b7a0*/  MUFU.TANH R14, R7 ;  /* 0x00000007000e7308 */ /* 0x0007e20000002400 */
[----:B------:R-:W-:Y:S01]  /*b7b0*/  ISETP.LT.OR P5, PT, R11, R208, P2 ;  /* 0x000000d00b00720c */ /* 0x000fe200017a1670 */
[----:B------:R-:W-:Y:S01]  /*b7c0*/  FMUL.FTZ R11, R74, c[0x0][0x2ec] ;  /* 0x0000bb004a0b7a20 */ /* 0x000fe20000410000 */
[----:B------:R-:W-:Y:S01]  /*b7d0*/  LOP3.LUT P2, RZ, R0, 0x4, RZ, 0xc0, !PT ;  /* 0x0000000400ff7812 */ /* 0x000fe2000784c0ff */
[----:B--2---:R-:W-:Y:S01]  /*b7e0*/  FFMA.FTZ R12, R166, -UR20, R58 ;  /* 0x80000014a60c7c23 */ /* 0x004fe2000801003a */
[----:B------:R-:W-:-:S02]  /*b7f0*/  LOP3.LUT R0, R0, 0xfffffffd, RZ, 0xc0, !PT ;  /* 0xfffffffd00007812 */ /* 0x000fc400078ec0ff */
[----:B------:R-:W-:Y:S01]  /*b800*/  FSEL R74, R8, -INF , !P4 ;  /* 0xff800000084a7808 */ /* 0x000fe20006000000 */
[----:B------:R2:W-:Y:S01]  /*b810*/  MUFU.TANH R54, R11 ;  /* 0x0000000b00367308 */ /* 0x0005e20000002400 */
[----:B------:R-:W-:Y:S01]  /*b820*/  @P1 LOP3.LUT R0, R0, 0x2, RZ, 0xfc, !PT ;  /* 0x0000000200001812 */ /* 0x000fe200078efcff */
[----:B----4-:R-:W-:Y:S01]  /*b830*/  FFMA.FTZ R8, R187, -UR20, R53 ;  /* 0x80000014bb087c23 */ /* 0x010fe20008010035 */
[C---:B------:R-:W-:Y:S02]  /*b840*/  ISETP.GE.AND P1, PT, R10.reuse, R212, PT ;  /* 0x000000d40a00720c */ /* 0x040fe40003f26270 */
[C---:B------:R-:W-:Y:S02]  /*b850*/  ISETP.GE.AND P4, PT, R10.reuse, R214, PT ;  /* 0x000000d60a00720c */ /* 0x040fe40003f86270 */
[----:B------:R-:W-:Y:S01]  /*b860*/  ISETP.LT.OR P1, PT, R10, R204, P1 ;  /* 0x000000cc0a00720c */ /* 0x000fe20000f21670 */
[----:B---3--:R-:W-:Y:S01]  /*b870*/  FMUL.FTZ R7, R239, c[0x0][0x2ec] ;  /* 0x0000bb00ef077a20 */ /* 0x008fe20000410000 */
[----:B------:R-:W-:Y:S01]  /*b880*/  FSEL R158, R12, -INF , !P6 ;  /* 0xff8000000c9e7808 */ /* 0x000fe20007000000 */
[----:B------:R3:W-:Y:S01]  /*b890*/  MUFU.TANH R58, R13 ;  /* 0x0000000d003a7308 */ /* 0x0007e20000002400 */
[----:B------:R-:W-:-:S02]  /*b8a0*/  ISETP.GE.AND P0, PT, R10, R211, PT ;  /* 0x000000d30a00720c */ /* 0x000fc40003f06270 */
[----:B------:R-:W-:Y:S02]  /*b8b0*/  ISETP.LT.OR P6, PT, R10, R206, P4 ;  /* 0x000000ce0a00720c */ /* 0x000fe400027c1670 */
[C---:B------:R-:W-:Y:S01]  /*b8c0*/  LOP3.LUT P4, RZ, R0.reuse, 0x2, RZ, 0xc0, !PT ;  /* 0x0000000200ff7812 */ /* 0x040fe2000788c0ff */
[----:B--2---:R-:W-:Y:S01]  /*b8d0*/  FFMA.FTZ R11, R165, -UR20, R55 ;  /* 0x80000014a50b7c23 */ /* 0x004fe20008010037 */
[----:B------:R-:W-:Y:S01]  /*b8e0*/  LOP3.LUT R0, R0, 0xfffffff7, RZ, 0xc0, !PT ;  /* 0xfffffff700007812 */ /* 0x000fe200078ec0ff */
[----:B------:R2:W4:Y:S01]  /*b8f0*/  MUFU.TANH R59, R7 ;  /* 0x00000007003b7308 */ /* 0x0005220000002400 */
[----:B------:R-:W-:Y:S02]  /*b900*/  ISETP.LT.OR P0, PT, R10, R203, P0 ;  /* 0x000000cb0a00720c */ /* 0x000fe40000701670 */
[----:B------:R-:W-:Y:S01]  /*b910*/  FSEL R224, R11, -INF , !P5 ;  /* 0xff8000000be07808 */ /* 0x000fe20006800000 */
[----:B------:R-:W-:Y:S01]  /*b920*/  FFMA.FTZ R11, R185, -UR20, R66 ;  /* 0x80000014b90b7c23 */ /* 0x000fe20008010042 */
[----:B------:R-:W-:Y:S01]  /*b930*/  FSEL R172, R8, -INF , !P4 ;  /* 0xff80000008ac7808 */ /* 0x000fe20006000000 */
[----:B-1----:R-:W-:Y:S01]  /*b940*/  FFMA.FTZ R8, R221, -UR20, R68 ;  /* 0x80000014dd087c23 */ /* 0x002fe20008010044 */
[----:B------:R-:W-:Y:S01]  /*b950*/  @P1 LOP3.LUT R0, R0, 0x8, RZ, 0xfc, !PT ;  /* 0x0000000800001812 */ /* 0x000fe200078efcff */
[----:B---3--:R-:W-:Y:S01]  /*b960*/  FMUL.FTZ R13, R179, c[0x0][0x2ec] ;  /* 0x0000bb00b30d7a20 */ /* 0x008fe20000410000 */
[----:B------:R-:W-:-:S02]  /*b970*/  ISETP.GE.AND P4, PT, R9, R214, PT ;  /* 0x000000d60900720c */ /* 0x000fc40003f86270 */
[----:B------:R-:W-:Y:S01]  /*b980*/  P2R R12, PR, RZ, 0x1 ;  /* 0x00000001ff0c7803 */ /* 0x000fe20000000000 */
[----:B------:R1:W3:Y:S01]  /*b990*/  MUFU.TANH R53, R13 ;  /* 0x0000000d00357308 */ /* 0x0002e20000002400 */
[----:B------:R-:W-:Y:S02]  /*b9a0*/  ISETP.GE.AND P1, PT, R9, R212, PT ;  /* 0x000000d40900720c */ /* 0x000fe40003f26270 */
[----:B------:R-:W-:Y:S01]  /*b9b0*/  FSEL R165, R11, -INF , !P6 ;  /* 0xff8000000ba57808 */ /* 0x000fe20007000000 */
[----:B--2---:R-:W-:Y:S01]  /*b9c0*/  FFMA.FTZ R7, R182, -UR20, R56 ;  /* 0x80000014b6077c23 */ /* 0x004fe20008010038 */
[C---:B------:R-:W-:Y:S02]  /*b9d0*/  ISETP.GE.AND P0, PT, R9.reuse, R211, PT ;  /* 0x000000d30900720c */ /* 0x040fe40003f06270 */
[----:B------:R-:W-:Y:S02]  /*b9e0*/  ISETP.LT.OR P6, PT, R9, R206, P4 ;  /* 0x000000ce0900720c */ /* 0x000fe400027c1670 */
[----:B------:R-:W-:Y:S01]  /*b9f0*/  FSEL R147, R7, -INF , !P2 ;  /* 0xff80000007937808 */ /* 0x000fe20005000000 */
[----:B------:R-:W-:Y:S01]  /*ba00*/  FMUL.FTZ R7, R155, c[0x0][0x2ec] ;  /* 0x0000bb009b077a20 */ /* 0x000fe20000410000 */
[----:B------:R-:W-:-:S02]  /*ba10*/  ISETP.GE.AND P2, PT, R10, R213, PT ;  /* 0x000000d50a00720c */ /* 0x000fc40003f46270 */
[----:B------:R-:W-:Y:S01]  /*ba20*/  LOP3.LUT P4, RZ, R0, 0x8, RZ, 0xc0, !PT ;  /* 0x0000000800ff7812 */ /* 0x000fe2000788c0ff */
[----:B------:R2:W-:Y:S01]  /*ba30*/  MUFU.TANH R34, R7 ;  /* 0x0000000700227308 */ /* 0x0005e20000002400 */
[----:B------:R-:W-:Y:S01]  /*ba40*/  ISETP.LT.OR P5, PT, R10, R208, P2 ;  /* 0x000000d00a00720c */ /* 0x000fe200017a1670 */
[----:B------:R-:W-:Y:S01]  /*ba50*/  FFMA.FTZ R10, R184, -UR20, R63 ;  /* 0x80000014b80a7c23 */ /* 0x000fe2000801003f */
[----:B------:R-:W-:Y:S01]  /*ba60*/  ISETP.GE.AND P2, PT, R9, R213, PT ;  /* 0x000000d50900720c */ /* 0x000fe20003f46270 */
[----:B-1----:R-:W-:Y:S01]  /*ba70*/  FMUL.FTZ R13, R249, c[0x0][0x2ec] ;  /* 0x0000bb00f90d7a20 */ /* 0x002fe20000410000 */
[----:B------:R-:W-:Y:S02]  /*ba80*/  ISETP.LT.OR P1, PT, R9, R204, P1 ;  /* 0x000000cc0900720c */ /* 0x000fe40000f21670 */
[----:B------:R-:W-:Y:S01]  /*ba90*/  FSEL R169, R8, -INF , !P4 ;  /* 0xff80000008a97808 */ /* 0x000fe20006000000 */
[----:B----4-:R-:W-:Y:S01]  /*baa0*/  FFMA.FTZ R8, R49, -UR20, R59 ;  /* 0x8000001431087c23 */ /* 0x010fe2000801003b */
[----:B------:R-:W-:Y:S01]  /*bab0*/  P2R R11, PR, RZ, 0x2 ;  /* 0x00000002ff0b7803 */ /* 0x000fe20000000000 */
[----:B------:R-:W-:Y:S01]  /*bac0*/  MUFU.TANH R13, R13 ;  /* 0x0000000d000d7308 */ /* 0x000fe20000002400 */
[----:B------:R-:W-:-:S02]  /*bad0*/  ISETP.GE.AND P4, PT, R6, R214, PT ;  /* 0x000000d60600720c */ /* 0x000fc40003f86270 */
[----:B------:R-:W-:Y:S01]  /*bae0*/  ISETP.GE.AND P1, PT, R6, R212, PT ;  /* 0x000000d40600720c */ /* 0x000fe20003f26270 */
[----:B--2---:R-:W-:-:S03]  /*baf0*/  FMUL.FTZ R7, R153, c[0x0][0x2ec] ;  /* 0x0000bb0099077a20 */ /* 0x004fc60000410000 */
[----:B------:R-:W-:Y:S01]  /*bb00*/  ISETP.LT.OR P1, PT, R6, R204, P1 ;  /* 0x000000cc0600720c */ /* 0x000fe20000f21670 */
[----:B------:R1:W-:Y:S02]  /*bb10*/  MUFU.TANH R55, R7 ;  /* 0x0000000700377308 */ /* 0x0003e40000002400 */
[----:B-1----:R-:W-:-:S05]  /*bb20*/  FFMA.FTZ R7, R186, -UR20, R15 ;  /* 0x80000014ba077c23 */ /* 0x002fca000801000f */
[----:B------:R-:W-:Y:S01]  /*bb30*/  FSEL R183, R7, -INF , !P3 ;  /* 0xff80000007b77808 */ /* 0x000fe20005800000 */
[----:B------:R-:W-:Y:S01]  /*bb40*/  FMUL.FTZ R7, R222, c[0x0][0x2ec] ;  /* 0x0000bb00de077a20 */ /* 0x000fe20000410000 */
[----:B------:R-:W-:Y:S01]  /*bb50*/  FSEL R222, R10, -INF , !P5 ;  /* 0xff8000000ade7808 */ /* 0x000fe20006800000 */
[----:B------:R-:W-:Y:S01]  /*bb60*/  FFMA.FTZ R10, R219, -UR20, R28 ;  /* 0x80000014db0a7c23 */ /* 0x000fe2000801001c */
[C---:B------:R-:W-:Y:S01]  /*bb70*/  ISETP.LT.OR P5, PT, R9.reuse, R208, P2 ;  /* 0x000000d00900720c */ /* 0x040fe200017a1670 */
[----:B------:R1:W-:Y:S01]  /*bb80*/  MUFU.TANH R56, R7 ;  /* 0x0000000700387308 */ /* 0x0003e20000002400 */
[----:B------:R-:W-:Y:S01]  /*bb90*/  ISETP.NE.AND P2, PT, R12, RZ, PT ;  /* 0x000000ff0c00720c */ /* 0x000fe20003f45270 */
[----:B------:R-:W-:Y:S01]  /*bba0*/  FMUL.FTZ R12, R252, c[0x0][0x2ec] ;  /* 0x0000bb00fc0c7a20 */ /* 0x000fe20000410000 */
[----:B------:R-:W-:Y:S01]  /*bbb0*/  ISETP.LT.OR P3, PT, R9, R203, P0 ;  /* 0x000000cb0900720c */ /* 0x000fe20000761670 */
[----:B------:R-:W-:Y:S01]  /*bbc0*/  FFMA.FTZ R9, R79, -UR20, R14 ;  /* 0x800000144f097c23 */ /* 0x000fe2000801000e */
[----:B------:R-:W-:-:S02]  /*bbd0*/  ISETP.GE.AND P0, PT, R6, R211, PT ;  /* 0x000000d30600720c */ /* 0x000fc40003f06270 */
[----:B------:R-:W-:Y:S01]  /*bbe0*/  FSEL R155, R10, -INF , !P6 ;  /* 0xff8000000a9b7808 */ /* 0x000fe20007000000 */
[----:B------:R2:W-:Y:S01]  /*bbf0*/  MUFU.TANH R51, R12 ;  /* 0x0000000c00337308 */ /* 0x0005e20000002400 */
[----:B------:R-:W-:Y:S01]  /*bc00*/  FSEL R218, R9, -INF , !P5 ;  /* 0xff80000009da7808 */ /* 0x000fe20006800000 */
[----:B------:R-:W-:Y:S01]  /*bc10*/  FFMA.FTZ R9, R52, -UR20, R69 ;  /* 0x8000001434097c23 */ /* 0x000fe20008010045 */
[C---:B------:R-:W-:Y:S02]  /*bc20*/  ISETP.LT.OR P6, PT, R6.reuse, R206, P4 ;  /* 0x000000ce0600720c */ /* 0x040fe400027c1670 */
[----:B------:R-:W-:Y:S02]  /*bc30*/  ISETP.LT.OR P0, PT, R6, R203, P0 ;  /* 0x000000cb0600720c */ /* 0x000fe40000701670 */
[----:B------:R-:W-:Y:S01]  /*bc40*/  ISETP.NE.AND P4, PT, R11, RZ, PT ;  /* 0x000000ff0b00720c */ /* 0x000fe20003f85270 */
[----:B-1----:R-:W-:Y:S01]  /*bc50*/  FMUL.FTZ R7, R180, c[0x0][0x2ec] ;  /* 0x0000bb00b4077a20 */ /* 0x002fe20000410000 */
[----:B------:R-:W-:-:S02]  /*bc60*/  P2R R11, PR, RZ, 0x2 ;  /* 0x00000002ff0b7803 */ /* 0x000fc40000000000 */
[----:B------:R-:W-:Y:S01]  /*bc70*/  P2R R10, PR, RZ, 0x1 ;  /* 0x00000001ff0a7803 */ /* 0x000fe20000000000 */
[----:B------:R1:W4:Y:S01]  /*bc80*/  MUFU.TANH R15, R7 ;  /* 0x00000007000f7308 */ /* 0x0003220000002400 */
[----:B------:R-:W-:Y:S02]  /*bc90*/  FSEL R177, R9, -INF , !P6 ;  /* 0xff80000009b17808 */ /* 0x000fe40007000000 */
[C---:B------:R-:W-:Y:S01]  /*bca0*/  ISETP.GE.AND P1, PT, R5.reuse, R212, PT ;  /* 0x000000d40500720c */ /* 0x040fe20003f26270 */
[----:B--2---:R-:W-:Y:S01]  /*bcb0*/  FMUL.FTZ R12, R244, c[0x0][0x2ec] ;  /* 0x0000bb00f40c7a20 */ /* 0x004fe20000410000 */
[C---:B------:R-:W-:Y:S02]  /*bcc0*/  ISETP.GE.AND P0, PT, R5.reuse, R211, PT ;  /* 0x000000d30500720c */ /* 0x040fe40003f06270 */
[----:B------:R-:W-:-:S03]  /*bcd0*/  ISETP.LT.OR P1, PT, R5, R204, P1 ;  /* 0x000000cc0500720c */ /* 0x000fc60000f21670 */
[----:B------:R-:W-:Y:S01]  /*bce0*/  MUFU.TANH R12, R12 ;  /* 0x0000000c000c7308 */ /* 0x000fe20000002400 */
[----:B------:R-:W-:Y:S02]  /*bcf0*/  P2R R9, PR, RZ, 0x2 ;  /* 0x00000002ff097803 */ /* 0x000fe40000000000 */
[----:B------:R-:W-:Y:S01]  /*bd00*/  ISETP.GE.AND P1, PT, R4, R212, PT ;  /* 0x000000d40400720c */ /* 0x000fe20003f26270 */
[----:B-1----:R-:W-:-:S03]  /*bd10*/  FFMA.FTZ R7, R220, -UR20, R62 ;  /* 0x80000014dc077c23 */ /* 0x002fc6000801003e */
[----:B------:R-:W-:Y:S02]  /*bd20*/  ISETP.LT.OR P1, PT, R4, R204, P1 ;  /* 0x000000cc0400720c */ /* 0x000fe40000f21670 */
[----:B------:R-:W-:Y:S01]  /*bd30*/  FSEL R179, R7, -INF , !P2 ;  /* 0xff80000007b37808 */ /* 0x000fe20005000000 */
[----:B------:R-:W-:Y:S01]  /*bd40*/  FMUL.FTZ R7, R251, c[0x0][0x2ec] ;  /* 0x0000bb00fb077a20 */ /* 0x000fe20000410000 */
[----:B------:R-:W-:-:S03]  /*bd50*/  ISETP.GE.AND P2, PT, R6, R213, PT ;  /* 0x000000d50600720c */ /* 0x000fc60003f46270 */
[----:B------:R1:W2:Y:S01]  /*bd60*/  MUFU.TANH R14, R7 ;  /* 0x00000007000e7308 */ /* 0x0002a20000002400 */
[-C--:B------:R-:W-:Y:S01]  /*bd70*/  ISETP.LT.OR P5, PT, R6, R208.reuse, P2 ;  /* 0x000000d00600720c */ /* 0x080fe200017a1670 */
[----:B------:R-:W-:Y:S01]  /*bd80*/  FMUL.FTZ R6, R250, c[0x0][0x2ec] ;  /* 0x0000bb00fa067a20 */ /* 0x000fe20000410000 */
[C---:B------:R-:W-:Y:S02]  /*bd90*/  ISETP.GE.AND P2, PT, R5.reuse, R213, PT ;  /* 0x000000d50500720c */ /* 0x040fe40003f46270 */
[----:B------:R-:W-:Y:S01]  /*bda0*/  FSEL R186, R8, -INF , !P5 ;  /* 0xff80000008ba7808 */ /* 0x000fe20006800000 */
[----:B---3--:R-:W-:Y:S01]  /*bdb0*/  FFMA.FTZ R8, R44, -UR20, R53 ;  /* 0x800000142c087c23 */ /* 0x008fe20008010035 */
[----:B------:R-:W-:Y:S01]  /*bdc0*/  ISETP.LT.OR P5, PT, R5, R208, P2 ;  /* 0x000000d00500720c */ /* 0x000fe200017a1670 */
[----:B------:R3:W5:Y:S01]  /*bdd0*/  MUFU.TANH R28, R6 ;  /* 0x00000006001c7308 */ /* 0x0007620000002400 */
[----:B------:R-:W-:Y:S01]  /*bde0*/  ISETP.NE.AND P2, PT, R10, RZ, PT ;  /* 0x000000ff0a00720c */ /* 0x000fe20003f45270 */
[----:B-1----:R-:W-:-:S05]  /*bdf0*/  FFMA.FTZ R7, R178, -UR20, R54 ;  /* 0x80000014b2077c23 */ /* 0x002fca0008010036 */
[----:B------:R-:W-:Y:S01]  /*be00*/  FSEL R159, R7, -INF , !P4 ;  /* 0xff800000079f7808 */ /* 0x000fe20006000000 */
[----:B----4-:R-:W-:Y:S01]  /*be10*/  FFMA.FTZ R7, R40, -UR20, R15 ;  /* 0x8000001428077c23 */ /* 0x010fe2000801000f */
[----:B------:R-:W-:Y:S01]  /*be20*/  ISETP.GE.AND P4, PT, R5, R214, PT ;  /* 0x000000d60500720c */ /* 0x000fe20003f86270 */
[----:B---3--:R-:W-:-:S03]  /*be30*/  FFMA.FTZ R6, R57, -UR20, R34 ;  /* 0x8000001439067c23 */ /* 0x008fc60008010022 */
[----:B------:R-:W-:Y:S02]  /*be40*/  ISETP.LT.OR P6, PT, R5, R206, P4 ;  /* 0x000000ce0500720c */ /* 0x000fe400027c1670 */
[----:B------:R-:W-:Y:S01]  /*be50*/  FSEL R170, R6, -INF , !P3 ;  /* 0xff80000006aa7808 */ /* 0x000fe20005800000 */
[----:B------:R-:W-:Y:S01]  /*be60*/  FFMA.FTZ R6, R50, -UR20, R58 ;  /* 0x8000001432067c23 */ /* 0x000fe2000801003a */
[----:B------:R-:W-:Y:S02]  /*be70*/  ISETP.NE.AND P4, PT, R11, RZ, PT ;  /* 0x000000ff0b00720c */ /* 0x000fe40003f85270 */
[----:B------:R-:W-:Y:S01]  /*be80*/  ISETP.LT.OR P3, PT, R5, R203, P0 ;  /* 0x000000cb0500720c */ /* 0x000fe20000761670 */
[----:B------:R-:W-:Y:S01]  /*be90*/  FFMA.FTZ R5, R48, -UR20, R55 ;  /* 0x8000001430057c23 */ /* 0x000fe20008010037 */
[----:B------:R-:W-:Y:S01]  /*bea0*/  FSEL R151, R6, -INF , !P4 ;  /* 0xff80000006977808 */ /* 0x000fe20006000000 */
[----:B------:R-:W-:Y:S01]  /*beb0*/  FFMA.FTZ R6, R39, -UR20, R51 ;  /* 0x8000001427067c23 */ /* 0x000fe20008010033 */
[----:B------:R-:W-:-:S02]  /*bec0*/  ISETP.GE.AND P4, PT, R4, R214, PT ;  /* 0x000000d60400720c */ /* 0x000fc40003f86270 */
[----:B------:R-:W-:Y:S02]  /*bed0*/  ISETP.GE.AND P0, PT, R4, R211, PT ;  /* 0x000000d30400720c */ /* 0x000fe40003f06270 */
[----:B------:R-:W-:Y:S01]  /*bee0*/  FSEL R154, R5, -INF , !P2 ;  /* 0xff800000059a7808 */ /* 0x000fe20005000000 */
[----:B--2---:R-:W-:Y:S01]  /*bef0*/  FFMA.FTZ R5, R47, -UR20, R14 ;  /* 0x800000142f057c23 */ /* 0x004fe2000801000e */
[----:B------:R-:W-:Y:S02]  /*bf00*/  FSEL R161, R8, -INF , !P6 ;  /* 0xff80000008a17808 */ /* 0x000fe40007000000 */
[C---:B------:R-:W-:Y:S02]  /*bf10*/  ISETP.GE.AND P2, PT, R4.reuse, R213, PT ;  /* 0x000000d50400720c */ /* 0x040fe40003f46270 */
[----:B------:R-:W-:Y:S02]  /*bf20*/  ISETP.LT.OR P6, PT, R4, R206, P4 ;  /* 0x000000ce0400720c */ /* 0x000fe400027c1670 */
[----:B------:R-:W-:-:S02]  /*bf30*/  ISETP.NE.AND P4, PT, R9, RZ, PT ;  /* 0x000000ff0900720c */ /* 0x000fc40003f85270 */
[C---:B------:R-:W-:Y:S02]  /*bf40*/  ISETP.LT.OR P0, PT, R4.reuse, R203, P0 ;  /* 0x000000cb0400720c */ /* 0x040fe40000701670 */
[----:B------:R-:W-:Y:S01]  /*bf50*/  FSEL R220, R7, -INF , !P5 ;  /* 0xff80000007dc7808 */ /* 0x000fe20006800000 */
[----:B------:R-:W-:Y:S01]  /*bf60*/  FFMA.FTZ R7, R43, -UR20, R56 ;  /* 0x800000142b077c23 */ /* 0x000fe20008010038 */
[----:B------:R-:W-:Y:S01]  /*bf70*/  ISETP.LT.OR P5, PT, R4, R208, P2 ;  /* 0x000000d00400720c */ /* 0x000fe200017a1670 */
[----:B------:R-:W-:Y:S01]  /*bf80*/  FFMA.FTZ R4, R46, -UR20, R13 ;  /* 0x800000142e047c23 */ /* 0x000fe2000801000d */
[----:B------:R-:W-:Y:S01]  /*bf90*/  FSEL R180, R5, -INF , !P4 ;  /* 0xff80000005b47808 */ /* 0x000fe20006000000 */
[----:B------:R-:W-:Y:S01]  /*bfa0*/  FFMA.FTZ R5, R38, -UR20, R22 ;  /* 0x8000001426057c23 */ /* 0x000fe20008010016 */
[----:B------:R-:W-:Y:S02]  /*bfb0*/  P2R R9, PR, RZ, 0x2 ;  /* 0x00000002ff097803 */ /* 0x000fe40000000000 */
[----:B------:R-:W-:-:S02]  /*bfc0*/  P2R R8, PR, RZ, 0x1 ;  /* 0x00000001ff087803 */ /* 0x000fc40000000000 */
[C---:B------:R-:W-:Y:S02]  /*bfd0*/  ISETP.GE.AND P4, PT, R3.reuse, R214, PT ;  /* 0x000000d60300720c */ /* 0x040fe40003f86270 */
[C---:B------:R-:W-:Y:S02]  /*bfe0*/  ISETP.GE.AND P2, PT, R3.reuse, R213, PT ;  /* 0x000000d50300720c */ /* 0x040fe40003f46270 */
[C---:B------:R-:W-:Y:S02]  /*bff0*/  ISETP.GE.AND P1, PT, R3.reuse, R212, PT ;  /* 0x000000d40300720c */ /* 0x040fe40003f26270 */
[----:B------:R-:W-:Y:S02]  /*c000*/  ISETP.GE.AND P0, PT, R3, R211, PT ;  /* 0x000000d30300720c */ /* 0x000fe40003f06270 */
[----:B------:R-:W-:Y:S01]  /*c010*/  FSEL R219, R6, -INF , !P5 ;  /* 0xff80000006db7808 */ /* 0x000fe20006800000 */
[----:B------:R-:W-:Y:S01]  /*c020*/  FFMA.FTZ R6, R41, -UR20, R20 ;  /* 0x8000001429067c23 */ /* 0x000fe20008010014 */
[----:B------:R-:W-:Y:S01]  /*c030*/  FSEL R184, R4, -INF , !P3 ;  /* 0xff80000004b87808 */ /* 0x000fe20005800000 */
[----:B-----5:R-:W-:Y:S01]  /*c040*/  FFMA.FTZ R4, R42, -UR20, R28 ;  /* 0x800000142a047c23 */ /* 0x020fe2000801001c */
[----:B------:R-:W-:Y:S01]  /*c050*/  FSEL R160, R7, -INF , !P6 ;  /* 0xff80000007a07808 */ /* 0x000fe20007000000 */
[----:B------:R-:W-:Y:S01]  /*c060*/  FMUL.FTZ R7, R19, c[0x0][0x2ec] ;  /* 0x0000bb0013077a20 */ /* 0x000fe20000410000 */
[----:B------:R-:W-:-:S02]  /*c070*/  ISETP.LT.OR P5, PT, R3, R206, P4 ;  /* 0x000000ce0300720c */ /* 0x000fc400027a1670 */
[C---:B------:R-:W-:Y:S02]  /*c080*/  ISETP.LT.OR P4, PT, R3.reuse, R208, P2 ;  /* 0x000000d00300720c */ /* 0x040fe40001781670 */
[C---:B------:R-:W-:Y:S01]  /*c090*/  ISETP.LT.OR P6, PT, R3.reuse, R204, P1 ;  /* 0x000000cc0300720c */ /* 0x040fe20000fc1670 */
[----:B------:R-:W-:Y:S01]  /*c0a0*/  MUFU.TANH R7, R7 ;  /* 0x0000000700077308 */ /* 0x000fe20000002400 */
[----:B------:R-:W-:Y:S01]  /*c0b0*/  ISETP.LT.OR P3, PT, R3, R203, P0 ;  /* 0x000000cb0300720c */ /* 0x000fe20000761670 */
[----:B------:R-:W-:Y:S01]  /*c0c0*/  FFMA.FTZ R3, R45, -UR20, R12 ;  /* 0x800000142d037c23 */ /* 0x000fe2000801000c */
[----:B------:R-:W-:Y:S02]  /*c0d0*/  ISETP.NE.AND P2, PT, R9, RZ, PT ;  /* 0x000000ff0900720c */ /* 0x000fe40003f45270 */
[----:B------:R-:W-:Y:S02]  /*c0e0*/  ISETP.NE.AND P1, PT, R8, RZ, PT ;  /* 0x000000ff0800720c */ /* 0x000fe40003f25270 */
[----:B------:R-:W-:-:S02]  /*c0f0*/  FSEL R171, R4, -INF , !P2 ;  /* 0xff80000004ab7808 */ /* 0x000fc40005000000 */
[C---:B------:R-:W-:Y:S01]  /*c100*/  ISETP.GE.AND P2, PT, R2.reuse, R214, PT ;  /* 0x000000d60200720c */ /* 0x040fe20003f46270 */
[----:B------:R-:W1:Y:S01]  /*c110*/  MUFU.TANH R4, R18 ;  /* 0x0000001200047308 */ /* 0x000e620000002400 */
[----:B------:R-:W-:Y:S02]  /*c120*/  FSEL R182, R3, -INF , !P1 ;  /* 0xff80000003b67808 */ /* 0x000fe40004800000 */
[C---:B------:R-:W-:Y:S02]  /*c130*/  ISETP.GE.AND P1, PT, R2.reuse, R213, PT ;  /* 0x000000d50200720c */ /* 0x040fe40003f26270 */
[----:B------:R-:W-:Y:S02]  /*c140*/  ISETP.GE.AND P0, PT, R2, R212, PT ;  /* 0x000000d40200720c */ /* 0x000fe40003f06270 */
[----:B------:R-:W-:Y:S01]  /*c150*/  FSEL R187, R5, -INF , !P4 ;  /* 0xff80000005bb7808 */ /* 0x000fe20006000000 */
[----:B------:R-:W-:Y:S01]  /*c160*/  FFMA.FTZ R5, R33, -UR20, R23 ;  /* 0x8000001421057c23 */ /* 0x000fe20008010017 */
[----:B------:R-:W-:Y:S01]  /*c170*/  FSEL R152, R6, -INF , !P5 ;  /* 0xff80000006987808 */ /* 0x000fe20006800000 */
[----:B------:R-:W-:Y:S01]  /*c180*/  FFMA.FTZ R6, R35, -UR20, R21 ;  /* 0x8000001423067c23 */ /* 0x000fe20008010015 */
[----:B------:R-:W-:-:S02]  /*c190*/  ISETP.GE.AND P4, PT, R2, R211, PT ;  /* 0x000000d30200720c */ /* 0x000fc40003f86270 */
[C---:B------:R-:W-:Y:S02]  /*c1a0*/  ISETP.LT.OR P5, PT, R2.reuse, R206, P2 ;  /* 0x000000ce0200720c */ /* 0x040fe400017a1670 */
[----:B------:R-:W-:Y:S01]  /*c1b0*/  ISETP.LT.OR P2, PT, R2, R208, P1 ;  /* 0x000000d00200720c */ /* 0x000fe20000f41670 */
[----:B-1----:R-:W-:Y:S01]  /*c1c0*/  FFMA.FTZ R3, R36, -UR20, R4 ;  /* 0x8000001424037c23 */ /* 0x002fe20008010004 */
[----:B------:R-:W-:Y:S01]  /*c1d0*/  ISETP.LT.OR P1, PT, R2, R204, P0 ;  /* 0x000000cc0200720c */ /* 0x000fe20000721670 */
[----:B------:R-:W-:Y:S01]  /*c1e0*/  FFMA.FTZ R4, R32, -UR20, R17 ;  /* 0x8000001420047c23 */ /* 0x000fe20008010011 */
[----:B------:R-:W-:Y:S01]  /*c1f0*/  ISETP.LT.OR P0, PT, R2, R203, P4 ;  /* 0x000000cb0200720c */ /* 0x000fe20002701670 */
[----:B------:R-:W-:Y:S01]  /*c200*/  FFMA.FTZ R2, R37, -UR20, R16 ;  /* 0x8000001425027c23 */ /* 0x000fe20008010010 */
[----:B------:R-:W-:Y:S02]  /*c210*/  FSEL R175, R3, -INF , !P3 ;  /* 0xff80000003af7808 */ /* 0x000fe40005800000 */
[----:B------:R-:W-:-:S02]  /*c220*/  LOP3.LUT P3, RZ, R0, 0x20, RZ, 0xc0, !PT ;  /* 0x0000002000ff7812 */ /* 0x000fc4000786c0ff */
[----:B------:R-:W-:Y:S01]  /*c230*/  FSEL R168, R2, -INF , !P6 ;  /* 0xff80000002a87808 */ /* 0x000fe20007000000 */
[----:B------:R-:W-:Y:S01]  /*c240*/  FFMA.FTZ R2, R29, -UR20, R7 ;  /* 0x800000141d027c23 */ /* 0x000fe20008010007 */
[----:B------:R-:W-:Y:S02]  /*c250*/  PLOP3.LUT P6, PT, PT, PT, UP0, 0x80, 0x0 ;  /* 0x000000000000781c */ /* 0x000fe40003fcf008 */
[----:B------:R-:W-:Y:S02]  /*c260*/  FSEL R153, R6, -INF , !P5 ;  /* 0xff80000006997808 */ /* 0x000fe40006800000 */
[----:B------:R-:W-:Y:S02]  /*c270*/  FSEL R185, R5, -INF , !P2 ;  /* 0xff80000005b97808 */ /* 0x000fe40005000000 */
[----:B------:R-:W-:Y:S02]  /*c280*/  FSEL R166, R4, -INF , !P1 ;  /* 0xff80000004a67808 */ /* 0x000fe40004800000 */
[----:B------:R-:W-:-:S05]  /*c290*/  FSEL R178, R2, -INF , !P0 ;  /* 0xff80000002b27808 */ /* 0x000fca0004000000 */
[----:B------:R-:W-:Y:S05]  /*c2a0*/  @!P6 BRA `(.L_x_2085) ;  /* 0x000003a00000e947 */ /* 0x000fea0003800000 */
[----:B------:R-:W2:Y:S04]  /*c2b0*/  LDL.64 R226, [R1+0x18] ;  /* 0x0000180001e27983 */ /* 0x000ea80000100a00 */
[----:B------:R-:W3:Y:S01]  /*c2c0*/  LDL.64 R250, [R1+0x10] ;  /* 0x0000100001fa7983 */ /* 0x000ee20000100a00 */
[----:B------:R-:W-:Y:S01]  /*c2d0*/  UIADD3 UR15, UR8, -0x3, URZ ;  /* 0xfffffffd080f7890 */ /* 0x000fe2000fffe03f */
[----:B------:R-:W-:Y:S01]  /*c2e0*/  IMAD.U32 R10, RZ, RZ, UR6 ;  /* 0x00000006ff0a7e24 */ /* 0x000fe2000f8e00ff */
[----:B------:R-:W-:Y:S01]  /*c2f0*/  ULDC.64 UR12, c[0x0][0x198] ;  /* 0x00006600000c7ab9 */ /* 0x000fe20000000a00 */
[----:B------:R-:W-:Y:S01]  /*c300*/  @!P3 IMAD.MOV.U32 R4, RZ, RZ, c[0x0][0x19c] ;  /* 0x00006700ff04b624 */ /* 0x000fe200078e00ff */
[----:B------:R-:W-:Y:S01]  /*c310*/  USHF.R.S32.HI UR7, URZ, 0x1f, UR15 ;  /* 0x0000001f3f077899 */ /* 0x000fe2000801140f */
[----:B------:R-:W-:Y:S01]  /*c320*/  IMAD.U32 R11, RZ, RZ, UR6 ;  /* 0x00000006ff0b7e24 */ /* 0x000fe2000f8e00ff */
        /* <DEDUP_REMOVED lines=10> */
[----:B---3--:R-:W-:Y:S02]  /*c3d0*/  LEA.HI.X R3, R5, R251, R3, 0x6, P0 ;  /* 0x000000fb05037211 */ /* 0x008fe400000f3403 */
[----:B------:R-:W-:Y:S02]  /*c3e0*/  @!P3 IADD3 R5, P1, R2, UR27, RZ ;  /* 0x0000001b0205bc10 */ /* 0x000fe4000ff3e0ff */
[----:B------:R-:W-:Y:S02]  /*c3f0*/  @!P3 LEA R10, P0, R10, R2, 0x5 ;  /* 0x000000020a0ab211 */ /* 0x000fe400078028ff */
[----:B------:R-:W-:Y:S02]  /*c400*/  @!P3 LEA R8, P4, R2, c[0x0][0x168], 0x1 ;  /* 0x00005a000208ba11 */ /* 0x000fe400078808ff */
[----:B------:R-:W-:Y:S02]  /*c410*/  @!P3 LEA R6, P2, R5, c[0x0][0x168], 0x1 ;  /* 0x00005a000506ba11 */ /* 0x000fe400078408ff */
[----:B------:R-:W-:-:S02]  /*c420*/  @!P3 IADD3.X R7, R3, UR26, RZ, P1, !PT ;  /* 0x0000001a0307bc10 */ /* 0x000fc40008ffe4ff */
[----:B------:R-:W-:Y:S02]  /*c430*/  @!P3 LEA.HI.X R11, R11, R3, R4, 0x5, P0 ;  /* 0x000000030b0bb211 */ /* 0x000fe400000f2c04 */
[----:B------:R-:W-:Y:S02]  /*c440*/  @!P3 LEA R4, P0, R10, c[0x0][0x168], 0x1 ;  /* 0x00005a000a04ba11 */ /* 0x000fe400078008ff */
        /* <DEDUP_REMOVED lines=30> */
.L_x_2087:
[----:B------:R-:W-:Y:S05]  /*c630*/  BSYNC B0 ;  /* 0x0000000000007941 */ /* 0x000fea0003800000 */
.L_x_2086:
[----:B------:R-:W0:Y:S02]  /*c640*/  LDGDEPBAR ;  /* 0x00000000000079af */ /* 0x000e240000000000 */
.L_x_2085:
[----:B-1----:R-:W-:Y:S01]  /*c650*/  FMNMX.FTZ R2, R73, R76, !PT ;  /* 0x0000004c49027209 */ /* 0x002fe20007810000 */
[----:B------:R-:W-:Y:S03]  /*c660*/  LDSM.16.MT88.4 R12, [R189+0x6000] ;  /* 0x00600000bd0c783b */ /* 0x000fe60000004200 */
        /* <DEDUP_REMOVED lines=78> */
[----:B------:R-:W-:Y:S01]  /*cb50*/  FFMA.FTZ R4, R76, c[0x0][0x23c], -R2 ;  /* 0x00008f004c047a23 */ /* 0x000fe20000010802 */
[----:B------:R-:W-:Y:S02]  /*cb60*/  FMNMX.FTZ R3, R219, R3, !PT ;  /* 0x00000003db037209 */ /* 0x000fe40007810000 */
[----:B------:R-:W-:Y:S01]  /*cb70*/  FSEL R8, R8, RZ, P1 ;  /* 0x000000ff08087208 */ /* 0x000fe20000800000 */
[----:B------:R2:W-:Y:S01]  /*cb80*/  MUFU.EX2 R10, R4 ;  /* 0x00000004000a7308 */ /* 0x0005e20000000800 */
[----:B-1----:R-:W-:-:S03]  /*cb90*/  FMNMX.FTZ R233, R5, R7, !PT ;  /* 0x0000000705e97209 */ /* 0x002fc60007810000 */
[----:B------:R-:W-:Y:S01]  /*cba0*/  FFMA.FTZ R5, R64, c[0x0][0x23c], -R8 ;  /* 0x00008f0040057a23 */ /* 0x000fe20000010808 */
[----:B------:R-:W-:-:S03]  /*cbb0*/  FSETP.NEU.FTZ.AND P0, PT, R233, -INF , PT ;  /* 0xff800000e900780b */ /* 0x000fc60003f1d000 */
[----:B------:R1:W-:Y:S01]  /*cbc0*/  MUFU.EX2 R33, R5 ;  /* 0x0000000500217308 */ /* 0x0003e20000000800 */
[----:B--2---:R-:W-:Y:S01]  /*cbd0*/  FMNMX.FTZ R4, R187, R3, !PT ;  /* 0x00000003bb047209 */ /* 0x004fe20007810000 */
[----:B------:R-:W-:-:S03]  /*cbe0*/  FFMA.FTZ R3, R75, c[0x0][0x23c], -R8 ;  /* 0x00008f004b037a23 */ /* 0x000fc60000010808 */
[----:B------:R-:W-:-:S03]  /*cbf0*/  FMNMX.FTZ R4, R185, R4, !PT ;  /* 0x00000004b9047209 */ /* 0x000fc60007810000 */
[----:B------:R2:W3:Y:S02]  /*cc00*/  MUFU.EX2 R16, R3 ;  /* 0x0000000300107308 */ /* 0x0004e40000000800 */
[----:B------:R-:W4:Y:S01]  /*cc10*/  SHFL.BFLY PT, R6, R4, 0x2, 0x1f ;  /* 0x0c401f0004067f89 */ /* 0x000f2200000e0000 */
[----:B-1----:R-:W-:-:S05]  /*cc20*/  FFMA.FTZ R5, R60, c[0x0][0x23c], -R8 ;  /* 0x00008f003c057a23 */ /* 0x002fca0000010808 */
[----:B------:R-:W-:Y:S01]  /*cc30*/  MUFU.EX2 R22, R5 ;  /* 0x0000000500167308 */ /* 0x000fe20000000800 */
[----:B--2---:R-:W-:-:S07]  /*cc40*/  FFMA.FTZ R3, R67, c[0x0][0x23c], -R8 ;  /* 0x00008f0043037a23 */ /* 0x004fce0000010808 */
[----:B------:R1:W-:Y:S01]  /*cc50*/  MUFU.EX2 R23, R3 ;  /* 0x0000000300177308 */ /* 0x0003e20000000800 */
[----:B----4-:R-:W-:Y:S02]  /*cc60*/  FMNMX.FTZ R4, R4, R6, !PT ;  /* 0x0000000604047209 */ /* 0x010fe40007810000 */
[----:B------:R-:W-:-:S03]  /*cc70*/  FSEL R6, R234, RZ, P1 ;  /* 0x000000ffea067208 */ /* 0x000fc60000800000 */
[----:B------:R-:W2:Y:S02]  /*cc80*/  SHFL.BFLY PT, R9, R4, 0x1, 0x1f ;  /* 0x0c201f0004097f89 */ /* 0x000ea400000e0000 */
[----:B------:R-:W-:Y:S01]  /*cc90*/  FADD.FTZ R7, R71, -R6 ;  /* 0x8000000647077221 */ /* 0x000fe20000010000 */
[C---:B------:R-:W-:Y:S01]  /*cca0*/  FSEL R6, R233.reuse, RZ, P0 ;  /* 0x000000ffe9067208 */ /* 0x040fe20000000000 */
[----:B-1----:R-:W-:Y:S02]  /*ccb0*/  FMUL.FTZ R3, R233, c[0x0][0x23c] ;  /* 0x00008f00e9037a20 */ /* 0x002fe40000410000 */
[----:B------:R-:W-:-:S03]  /*ccc0*/  FMUL.FTZ R7, R7, c[0x0][0x23c] ;  /* 0x00008f0007077a20 */ /* 0x000fc60000410000 */
[----:B------:R-:W-:Y:S01]  /*ccd0*/  FSEL R3, R3, RZ, P0 ;  /* 0x000000ff03037208 */ /* 0x000fe20000000000 */
[----:B------:R-:W1:Y:S04]  /*cce0*/  MUFU.EX2 R79, R7 ;  /* 0x00000007004f7308 */ /* 0x000e680000000800 */
[----:B------:R-:W-:-:S04]  /*ccf0*/  FFMA.FTZ R5, R78, c[0x0][0x23c], -R3 ;  /* 0x00008f004e057a23 */ /* 0x000fc80000010803 */
[----:B------:R4:W-:Y:S01]  /*cd00*/  MUFU.EX2 R11, R5 ;  /* 0x00000005000b7308 */ /* 0x0009e20000000800 */
[----:B--2---:R-:W-:Y:S01]  /*cd10*/  FMNMX.FTZ R235, R4, R9, !PT ;  /* 0x0000000904eb7209 */ /* 0x004fe20007810000 */
[----:B------:R-:W-:Y:S01]  /*cd20*/  FFMA.FTZ R4, R156, c[0x0][0x23c], -R2 ;  /* 0x00008f009c047a23 */ /* 0x000fe20000010802 */
[----:B---3--:R-:W-:Y:S01]  /*cd30*/  MOV R156, R16 ;  /* 0x00000010009c7202 */ /* 0x008fe20000000f00 */
[----:B-1----:R-:W-:Y:S01]  /*cd40*/  FMUL.FTZ R88, R88, R79 ;  /* 0x0000004f58587220 */ /* 0x002fe20000410000 */
[----:B------:R-:W-:-:S03]  /*cd50*/  FSETP.NEU.FTZ.AND P0, PT, R235, -INF , PT ;  /* 0xff800000eb00780b */ /* 0x000fc60003f1d000 */
[----:B------:R1:W-:Y:S01]  /*cd60*/  MUFU.EX2 R251, R4 ;  /* 0x0000000400fb7308 */ /* 0x0003e20000000800 */
[-C--:B------:R-:W-:Y:S01]  /*cd70*/  FMUL.FTZ R89, R89, R79.reuse ;  /* 0x0000004f59597220 */ /* 0x080fe20000410000 */
[----:B------:R-:W2:Y:S01]  /*cd80*/  LDSM.16.MT88.4 R16, [R192+0x6000] ;  /* 0x00600000c010783b */ /* 0x000ea20000004200 */
[-C--:B------:R-:W-:Y:S02]  /*cd90*/  FMUL.FTZ R84, R84, R79.reuse ;  /* 0x0000004f54547220 */ /* 0x080fe40000410000 */
[----:B----4-:R-:W-:Y:S02]  /*cda0*/  FFMA.FTZ R5, R77, c[0x0][0x23c], -R3 ;  /* 0x00008f004d057a23 */ /* 0x010fe40000010803 */
[-C--:B------:R-:W-:Y:S02]  /*cdb0*/  FMUL.FTZ R85, R85, R79.reuse ;  /* 0x0000004f55557220 */ /* 0x080fe40000410000 */
[----:B------:R3:W-:Y:S01]  /*cdc0*/  MUFU.EX2 R32, R5 ;  /* 0x0000000500207308 */ /* 0x0007e20000000800 */
[----:B------:R-:W-:-:S02]  /*cdd0*/  FMUL.FTZ R100, R100, R79 ;  /* 0x0000004f64647220 */ /* 0x000fc40000410000 */
[-C--:B------:R-:W-:Y:S02]  /*cde0*/  FMUL.FTZ R101, R101, R79.reuse ;  /* 0x0000004f65657220 */ /* 0x080fe40000410000 */
[-C--:B------:R-:W-:Y:S02]  /*cdf0*/  FMUL.FTZ R104, R104, R79.reuse ;  /* 0x0000004f68687220 */ /* 0x080fe40000410000 */
[----:B-1----:R-:W-:Y:S02]  /*ce00*/  FMUL.FTZ R4, R235, c[0x0][0x23c] ;  /* 0x00008f00eb047a20 */ /* 0x002fe40000410000 */
[-C--:B------:R-:W-:Y:S02]  /*ce10*/  FMUL.FTZ R105, R105, R79.reuse ;  /* 0x0000004f69697220 */ /* 0x080fe40000410000 */
[-C--:B------:R-:W-:Y:S01]  /*ce20*/  FMUL.FTZ R116, R116, R79.reuse ;  /* 0x0000004f74747220 */ /* 0x080fe20000410000 */
[----:B------:R-:W-:Y:S01]  /*ce30*/  FSEL R9, R4, RZ, P0 ;  /* 0x000000ff04097208 */ /* 0x000fe20000000000 */
[-C--:B------:R-:W-:Y:S01]  /*ce40*/  FMUL.FTZ R117, R117, R79.reuse ;  /* 0x0000004f75757220 */ /* 0x080fe20000410000 */
[----:B------:R-:W-:Y:S01]  /*ce50*/  F2FP.BF16.PACK_AB R4, R23, R156 ;  /* 0x0000009c1704723e */ /* 0x000fe200000010ff */
[----:B------:R-:W-:-:S02]  /*ce60*/  FMUL.FTZ R120, R120, R79 ;  /* 0x0000004f78787220 */ /* 0x000fc40000410000 */
[----:B---3--:R-:W-:Y:S02]  /*ce70*/  FFMA.FTZ R5, R65, c[0x0][0x23c], -R3 ;  /* 0x00008f0041057a23 */ /* 0x008fe40000010803 */
[-C--:B------:R-:W-:Y:S02]  /*ce80*/  FMUL.FTZ R121, R121, R79.reuse ;  /* 0x0000004f79797220 */ /* 0x080fe40000410000 */
[----:B------:R1:W-:Y:S01]  /*ce90*/  MUFU.EX2 R20, R5 ;  /* 0x0000000500147308 */ /* 0x0003e20000000800 */
[-C--:B------:R-:W-:Y:S02]  /*cea0*/  FMUL.FTZ R132, R132, R79.reuse ;  /* 0x0000004f84847220 */ /* 0x080fe40000410000 */
[-C--:B------:R-:W-:Y:S02]  /*ceb0*/  FMUL.FTZ R133, R133, R79.reuse ;  /* 0x0000004f85857220 */ /* 0x080fe40000410000 */
[-C--:B------:R-:W-:Y:S02]  /*cec0*/  FMUL.FTZ R136, R136, R79.reuse ;  /* 0x0000004f88887220 */ /* 0x080fe40000410000 */
[----:B------:R-:W-:-:S02]  /*ced0*/  FMUL.FTZ R137, R137, R79 ;  /* 0x0000004f89897220 */ /* 0x000fc40000410000 */
[----:B-1----:R-:W-:-:S04]  /*cee0*/  FFMA.FTZ R5, R61, c[0x0][0x23c], -R3 ;  /* 0x00008f003d057a23 */ /* 0x002fc80000010803 */
[----:B------:R1:W3:Y:S02]  /*cef0*/  MUFU.EX2 R21, R5 ;  /* 0x0000000500157308 */ /* 0x0002e40000000800 */
[----:B-1----:R-:W-:Y:S01]  /*cf00*/  FADD.FTZ R5, R70, -R6 ;  /* 0x8000000646057221 */ /* 0x002fe20000010000 */
[----:B------:R-:W-:Y:S02]  /*cf10*/  F2FP.BF16.PACK_AB R6, R22, R33 ;  /* 0x000000211606723e */ /* 0x000fe400000010ff */
[----:B---3--:R-:W-:Y:S01]  /*cf20*/  F2FP.BF16.PACK_AB R7, R21, R20 ;  /* 0x000000141507723e */ /* 0x008fe200000010ff */
[----:B------:R-:W-:-:S04]  /*cf30*/  FMUL.FTZ R5, R5, c[0x0][0x23c] ;  /* 0x00008f0005057a20 */ /* 0x000fc80000410000 */
[----:B------:R1:W3:Y:S02]  /*cf40*/  MUFU.EX2 R78, R5 ;  /* 0x00000005004e7308 */ /* 0x0002e40000000800 */
[--C-:B-1----:R-:W-:Y:S01]  /*cf50*/  FFMA.FTZ R5, R148, c[0x0][0x23c], -R2.reuse ;  /* 0x00008f0094057a23 */ /* 0x102fe20000010802 */
[----:B------:R-:W-:Y:S01]  /*cf60*/  MOV R148, R10 ;  /* 0x0000000a00947202 */ /* 0x000fe20000000f00 */
[----:B------:R-:W-:Y:S01]  /*cf70*/  FFMA.FTZ R10, R145, c[0x0][0x23c], -R2 ;  /* 0x00008f00910a7a23 */ /* 0x000fe20000010802 */
[----:B------:R-:W-:-:S03]  /*cf80*/  MOV R145, R11 ;  /* 0x0000000b00917202 */ /* 0x000fc60000000f00 */
[----:B------:R1:W-:Y:S01]  /*cf90*/  MUFU.EX2 R250, R5 ;  /* 0x0000000500fa7308 */ /* 0x0003e20000000800 */
[-C--:B---3--:R-:W-:Y:S02]  /*cfa0*/  FMUL.FTZ R90, R90, R78.reuse ;  /* 0x0000004e5a5a7220 */ /* 0x088fe40000410000 */
[----:B------:R-:W-:Y:S02]  /*cfb0*/  FMUL.FTZ R91, R91, R78 ;  /* 0x0000004e5b5b7220 */ /* 0x000fe40000410000 */
[--C-:B------:R-:W-:Y:S01]  /*cfc0*/  FFMA.FTZ R11, R164, c[0x0][0x23c], -R9.reuse ;  /* 0x00008f00a40b7a23 */ /* 0x100fe20000010809 */
[----:B------:R-:W-:Y:S01]  /*cfd0*/  MOV R164, R20 ;  /* 0x0000001400a47202 */ /* 0x000fe20000000f00 */
[----:B------:R-:W-:Y:S01]  /*cfe0*/  FFMA.FTZ R20, R176, c[0x0][0x23c], -R9 ;  /* 0x00008f00b0147a23 */ /* 0x000fe20000010809 */
[----:B------:R3:W-:Y:S01]  /*cff0*/  MUFU.EX2 R252, R10 ;  /* 0x0000000a00fc7308 */ /* 0x0007e20000000800 */
[----:B------:R-:W-:Y:S01]  /*d000*/  MOV R176, R33 ;  /* 0x0000002100b07202 */ /* 0x000fe20000000f00 */
[----:B------:R-:W-:-:S02]  /*d010*/  FMUL.FTZ R86, R86, R78 ;  /* 0x0000004e56567220 */ /* 0x000fc40000410000 */
[-C--:B------:R-:W-:Y:S02]  /*d020*/  FMUL.FTZ R87, R87, R78.reuse ;  /* 0x0000004e57577220 */ /* 0x080fe40000410000 */
[-C--:B------:R-:W-:Y:S01]  /*d030*/  FMUL.FTZ R102, R102, R78.reuse ;  /* 0x0000004e66667220 */ /* 0x080fe20000410000 */
[----:B-1----:R-:W-:Y:S01]  /*d040*/  F2FP.BF16.PACK_AB R5, R32, R145 ;  /* 0x000000912005723e */ /* 0x002fe200000010ff */
[----:B------:R1:W-:Y:S01]  /*d050*/  MUFU.EX2 R249, R11 ;  /* 0x0000000b00f97308 */ /* 0x0003e20000000800 */
[-C--:B------:R-:W-:Y:S02]  /*d060*/  FMUL.FTZ R103, R103, R78.reuse ;  /* 0x0000004e67677220 */ /* 0x080fe40000410000 */
[-C--:B------:R-:W-:Y:S02]  /*d070*/  FMUL.FTZ R106, R106, R78.reuse ;  /* 0x0000004e6a6a7220 */ /* 0x080fe40000410000 */
[-C--:B------:R-:W-:Y:S01]  /*d080*/  FMUL.FTZ R107, R107, R78.reuse ;  /* 0x0000004e6b6b7220 */ /* 0x080fe20000410000 */
[----:B------:R-:W-:Y:S01]  /*d090*/  HMMA.16816.F32.BF16 R68, R4, R14, R88 ;  /* 0x0000000e0444723c */ /* 0x000fe20000041858 */
[----:B---3--:R-:W-:Y:S01]  /*d0a0*/  FSEL R10, R236, RZ, P2 ;  /* 0x000000ffec0a7208 */ /* 0x008fe20001000000 */
[----:B------:R3:W-:Y:S01]  /*d0b0*/  MUFU.EX2 R244, R20 ;  /* 0x0000001400f47308 */ /* 0x0007e20000000800 */
[----:B------:R-:W-:-:S02]  /*d0c0*/  FMUL.FTZ R118, R118, R78 ;  /* 0x0000004e76767220 */ /* 0x000fc40000410000 */
[----:B------:R-:W-:Y:S02]  /*d0d0*/  FMUL.FTZ R119, R119, R78 ;  /* 0x0000004e77777220 */ /* 0x000fe40000410000 */
[----:B------:R-:W-:Y:S01]  /*d0e0*/  MOV R88, R21 ;  /* 0x0000001500587202 */ /* 0x000fe20000000f00 */
[----:B------:R-:W-:Y:S01]  /*d0f0*/  FADD.FTZ R21, R73, -R10 ;  /* 0x8000000a49157221 */ /* 0x000fe20000010000 */
[----:B------:R-:W-:Y:S01]  /*d100*/  FSEL R10, R235, RZ, P0 ;  /* 0x000000ffeb0a7208 */ /* 0x000fe20000000000 */
[--C-:B-1----:R-:W-:Y:S01]  /*d110*/  FFMA.FTZ R11, R167, c[0x0][0x23c], -R9.reuse ;  /* 0x00008f00a70b7a23 */ /* 0x102fe20000010809 */
[----:B------:R-:W-:Y:S01]  /*d120*/  MOV R89, R22 ;  /* 0x0000001600597202 */ /* 0x000fe20000000f00 */
[-C--:B------:R-:W-:Y:S01]  /*d130*/  FMUL.FTZ R122, R122, R78.reuse ;  /* 0x0000004e7a7a7220 */ /* 0x080fe20000410000 */
[C---:B------:R-:W-:Y:S01]  /*d140*/  HMMA.16816.F32.BF16 R84, R4.reuse, R12, R84 ;  /* 0x0000000c0454723c */ /* 0x040fe20000041854 */
[----:B------:R-:W-:Y:S01]  /*d150*/  FADD.FTZ R10, R72, -R10 ;  /* 0x8000000a480a7221 */ /* 0x000fe20000010000 */
[----:B------:R1:W-:Y:S01]  /*d160*/  MUFU.EX2 R243, R11 ;  /* 0x0000000b00f37308 */ /* 0x0003e20000000800 */
[----:B------:R-:W-:Y:S01]  /*d170*/  FMUL.FTZ R123, R123, R78 ;  /* 0x0000004e7b7b7220 */ /* 0x000fe20000410000 */
[----:B------:R-:W-:Y:S01]  /*d180*/  MOV R90, R32 ;  /* 0x00000020005a7202 */ /* 0x000fe20000000f00 */
[----:B------:R-:W-:Y:S01]  /*d190*/  FMUL.FTZ R10, R10, c[0x0][0x23c] ;  /* 0x00008f000a0a7a20 */ /* 0x000fe20000410000 */
[----:B------:R-:W-:Y:S01]  /*d1a0*/  MOV R91, R23 ;  /* 0x00000017005b7202 */ /* 0x000fe20000000f00 */
[----:B---3--:R-:W-:Y:S01]  /*d1b0*/  FFMA.FTZ R20, R157, c[0x0][0x23c], -R9 ;  /* 0x00008f009d147a23 */ /* 0x008fe20000010809 */
[----:B--2---:R-:W-:Y:S01]  /*d1c0*/  HMMA.16816.F32.BF16 R64, R4, R16, R100 ;  /* 0x000000100440723c */ /* 0x004fe20000041864 */
[-C--:B------:R-:W-:Y:S01]  /*d1d0*/  FMUL.FTZ R134, R134, R78.reuse ;  /* 0x0000004e86867220 */ /* 0x080fe20000410000 */
[----:B------:R2:W3:Y:S01]  /*d1e0*/  MUFU.EX2 R76, R10 ;  /* 0x0000000a004c7308 */ /* 0x0004e20000000800 */
[----:B------:R-:W-:-:S02]  /*d1f0*/  FMUL.FTZ R135, R135, R78 ;  /* 0x0000004e87877220 */ /* 0x000fc40000410000 */
[-C--:B------:R-:W-:Y:S02]  /*d200*/  FMUL.FTZ R138, R138, R78.reuse ;  /* 0x0000004e8a8a7220 */ /* 0x080fe40000410000 */
[----:B------:R-:W-:Y:S01]  /*d210*/  FMUL.FTZ R139, R139, R78 ;  /* 0x0000004e8b8b7220 */ /* 0x000fe20000410000 */
[C---:B------:R-:W-:Y:S01]  /*d220*/  HMMA.16816.F32.BF16 R60, R4.reuse, R18, R104 ;  /* 0x00000012043c723c */ /* 0x040fe20000041868 */
[----:B-1----:R-:W-:Y:S01]  /*d230*/  FMUL.FTZ R11, R21, c[0x0][0x23c] ;  /* 0x00008f00150b7a20 */ /* 0x002fe20000410000 */
[----:B------:R1:W-:Y:S06]  /*d240*/  MUFU.EX2 R242, R20 ;  /* 0x0000001400f27308 */ /* 0x0003ec0000000800 */
[----:B------:R-:W-:Y:S01]  /*d250*/  HMMA.16816.F32.BF16 R56, R4, R24, R116 ;  /* 0x000000180438723c */ /* 0x000fe20000041874 */
[----:B--2---:R-:W-:Y:S01]  /*d260*/  FFMA.FTZ R10, R216, c[0x0][0x23c], -R2 ;  /* 0x00008f00d80a7a23 */ /* 0x004fe20000010802 */
[----:B------:R2:W4:Y:S01]  /*d270*/  MUFU.EX2 R77, R11 ;  /* 0x0000000b004d7308 */ /* 0x0005220000000800 */
[----:B---3--:R-:W-:-:S02]  /*d280*/  FMUL.FTZ R82, R82, R76 ;  /* 0x0000004c52527220 */ /* 0x008fc40000410000 */
[----:B------:R-:W-:-:S03]  /*d290*/  FMUL.FTZ R83, R83, R76 ;  /* 0x0000004c53537220 */ /* 0x000fc60000410000 */
[----:B------:R-:W-:Y:S01]  /*d2a0*/  HMMA.16816.F32.BF16 R52, R4, R26, R120 ;  /* 0x0000001a0434723c */ /* 0x000fe20000041878 */
[-C--:B------:R-:W-:Y:S01]  /*d2b0*/  FMUL.FTZ R94, R94, R76.reuse ;  /* 0x0000004c5e5e7220 */ /* 0x080fe20000410000 */
[----:B------:R3:W-:Y:S01]  /*d2c0*/  MUFU.EX2 R240, R10 ;  /* 0x0000000a00f07308 */ /* 0x0007e20000000800 */
[-C--:B------:R-:W-:Y:S01]  /*d2d0*/  FMUL.FTZ R95, R95, R76.reuse ;  /* 0x0000004c5f5f7220 */ /* 0x080fe20000410000 */
[----:B-1----:R-:W-:Y:S01]  /*d2e0*/  LDSM.16.MT88.4 R20, [R190+0x6800] ;  /* 0x00680000be14783b */ /* 0x002fe20000004200 */
[----:B------:R-:W-:-:S03]  /*d2f0*/  FMUL.FTZ R98, R98, R76 ;  /* 0x0000004c62627220 */ /* 0x000fc60000410000 */
[C---:B------:R-:W-:Y:S01]  /*d300*/  HMMA.16816.F32.BF16 R48, R4.reuse, R28, R132 ;  /* 0x0000001c0430723c */ /* 0x040fe20000041884 */
[----:B------:R-:W-:Y:S02]  /*d310*/  FMUL.FTZ R99, R99, R76 ;  /* 0x0000004c63637220 */ /* 0x000fe40000410000 */
[--C-:B--2---:R-:W-:Y:S02]  /*d320*/  FFMA.FTZ R11, R174, c[0x0][0x23c], -R8.reuse ;  /* 0x00008f00ae0b7a23 */ /* 0x104fe40000010808 */
[-C--:B----4-:R-:W-:Y:S02]  /*d330*/  FMUL.FTZ R80, R80, R77.reuse ;  /* 0x0000004d50507220 */ /* 0x090fe40000410000 */
[----:B------:R1:W-:Y:S01]  /*d340*/  MUFU.EX2 R241, R11 ;  /* 0x0000000b00f17308 */ /* 0x0003e20000000800 */
[----:B------:R-:W-:Y:S01]  /*d350*/  HMMA.16816.F32.BF16 R40, R4, R30, R136 ;  /* 0x0000001e0428723c */ /* 0x000fe20000041888 */
[----:B------:R-:W-:Y:S02]  /*d360*/  FMUL.FTZ R81, R81, R77 ;  /* 0x0000004d51517220 */ /* 0x000fe40000410000 */
[----:B---3--:R-:W-:-:S02]  /*d370*/  FFMA.FTZ R10, R146, c[0x0][0x23c], -R8 ;  /* 0x00008f00920a7a23 */ /* 0x008fc40000010808 */
[-C--:B------:R-:W-:Y:S02]  /*d380*/  FMUL.FTZ R92, R92, R77.reuse ;  /* 0x0000004d5c5c7220 */ /* 0x080fe40000410000 */
[----:B------:R2:W3:Y:S01]  /*d390*/  MUFU.EX2 R238, R10 ;  /* 0x0000000a00ee7308 */ /* 0x0004e20000000800 */
[----:B------:R-:W-:Y:S01]  /*d3a0*/  F2FP.BF16.PACK_AB R4, R251, R148 ;  /* 0x00000094fb04723e */ /* 0x000fe200000010ff */
[----:B------:R-:W-:Y:S01]  /*d3b0*/  FMUL.FTZ R93, R93, R77 ;  /* 0x0000004d5d5d7220 */ /* 0x000fe20000410000 */
[----:B------:R-:W-:Y:S01]  /*d3c0*/  F2FP.BF16.PACK_AB R5, R244, R249 ;  /* 0x000000f9f405723e */ /* 0x000fe200000010ff */
[-C--:B------:R-:W-:Y:S01]  /*d3d0*/  FMUL.FTZ R96, R96, R77.reuse ;  /* 0x0000004d60607220 */ /* 0x080fe20000410000 */
[----:B------:R-:W-:Y:S01]  /*d3e0*/  F2FP.BF16.PACK_AB R6, R252, R250 ;  /* 0x000000fafc06723e */ /* 0x000fe200000010ff */
[----:B------:R-:W-:Y:S01]  /*d3f0*/  FMUL.FTZ R97, R97, R77 ;  /* 0x0000004d61617220 */ /* 0x000fe20000410000 */
[----:B------:R-:W-:Y:S01]  /*d400*/  F2FP.BF16.PACK_AB R7, R242, R243 ;  /* 0x000000f3f207723e */ /* 0x000fe200000010ff */
[----:B-1----:R-:W-:-:S02]  /*d410*/  FFMA.FTZ R11, R144, c[0x0][0x23c], -R8 ;  /* 0x00008f00900b7a23 */ /* 0x002fc40000010808 */
[-C--:B------:R-:W-:Y:S02]  /*d420*/  FMUL.FTZ R108, R108, R77.reuse ;  /* 0x0000004d6c6c7220 */ /* 0x080fe40000410000 */
[----:B------:R1:W-:Y:S01]  /*d430*/  MUFU.EX2 R239, R11 ;  /* 0x0000000b00ef7308 */ /* 0x0003e20000000800 */
[-C--:B------:R-:W-:Y:S01]  /*d440*/  FMUL.FTZ R109, R109, R77.reuse ;  /* 0x0000004d6d6d7220 */ /* 0x080fe20000410000 */
[C---:B------:R-:W-:Y:S01]  /*d450*/  HMMA.16816.F32.BF16 R44, R4.reuse, R12, R80 ;  /* 0x0000000c042c723c */ /* 0x040fe20000041850 */
[-C--:B------:R-:W-:Y:S02]  /*d460*/  FMUL.FTZ R110, R110, R76.reuse ;  /* 0x0000004c6e6e7220 */ /* 0x080fe40000410000 */
[----:B--2---:R-:W-:Y:S02]  /*d470*/  FFMA.FTZ R10, R74, c[0x0][0x23c], -R8 ;  /* 0x00008f004a0a7a23 */ /* 0x004fe40000010808 */
[-C--:B------:R-:W-:Y:S02]  /*d480*/  FMUL.FTZ R111, R111, R76.reuse ;  /* 0x0000004c6f6f7220 */ /* 0x080fe40000410000 */
[----:B------:R2:W-:Y:S01]  /*d490*/  MUFU.EX2 R237, R10 ;  /* 0x0000000a00ed7308 */ /* 0x0005e20000000800 */
[-C--:B------:R-:W-:Y:S01]  /*d4a0*/  FMUL.FTZ R112, R112, R77.reuse ;  /* 0x0000004d70707220 */ /* 0x080fe20000410000 */
[----:B------:R-:W-:Y:S01]  /*d4b0*/  HMMA.16816.F32.BF16 R36, R4, R14, R92 ;  /* 0x0000000e0424723c */ /* 0x000fe2000004185c */
[----:B------:R-:W-:Y:S01]  /*d4c0*/  FMUL.FTZ R113, R113, R77 ;  /* 0x0000004d71717220 */ /* 0x000fe20000410000 */
[----:B------:R-:W-:Y:S01]  /*d4d0*/  LDSM.16.MT88.4 R12, [R191+0x6800] ;  /* 0x00680000bf0c783b */ /* 0x000fe20000004200 */
[----:B------:R-:W-:-:S02]  /*d4e0*/  FMUL.FTZ R114, R114, R76 ;  /* 0x0000004c72727220 */ /* 0x000fc40000410000 */
[--C-:B-1----:R-:W-:Y:S01]  /*d4f0*/  FFMA.FTZ R11, R217, c[0x0][0x23c], -R3.reuse ;  /* 0x00008f00d90b7a23 */ /* 0x102fe20000010803 */
[----:B------:R-:W-:Y:S01]  /*d500*/  LDSM.16.MT88.4 R92, [R189+0x7800] ;  /* 0x00780000bd5c783b */ /* 0x000fe20000004200 */
[-C--:B------:R-:W-:Y:S01]  /*d510*/  FMUL.FTZ R115, R115, R76.reuse ;  /* 0x0000004c73737220 */ /* 0x080fe20000410000 */
[C---:B------:R-:W-:Y:S01]  /*d520*/  HMMA.16816.F32.BF16 R32, R4.reuse, R16, R96 ;  /* 0x000000100420723c */ /* 0x040fe20000041860 */
[----:B------:R1:W-:Y:S01]  /*d530*/  MUFU.EX2 R232, R11 ;  /* 0x0000000b00e87308 */ /* 0x0003e20000000800 */
[-C--:B------:R-:W-:Y:S02]  /*d540*/  FMUL.FTZ R124, R124, R77.reuse ;  /* 0x0000004d7c7c7220 */ /* 0x080fe40000410000 */
[-C--:B------:R-:W-:Y:S02]  /*d550*/  FMUL.FTZ R125, R125, R77.reuse ;  /* 0x0000004d7d7d7220 */ /* 0x080fe40000410000 */
[----:B--2---:R-:W-:Y:S02]  /*d560*/  FFMA.FTZ R10, R150, c[0x0][0x23c], -R3 ;  /* 0x00008f00960a7a23 */ /* 0x004fe40000010803 */
[-C--:B------:R-:W-:Y:S01]  /*d570*/  FMUL.FTZ R126, R126, R76.reuse ;  /* 0x0000004c7e7e7220 */ /* 0x080fe20000410000 */
[----:B------:R-:W-:Y:S01]  /*d580*/  HMMA.16816.F32.BF16 R108, R4, R18, R108 ;  /* 0x00000012046c723c */ /* 0x000fe2000004186c */
[----:B------:R2:W4:Y:S01]  /*d590*/  MUFU.EX2 R230, R10 ;  /* 0x0000000a00e67308 */ /* 0x0005220000000800 */
[----:B------:R-:W-:Y:S01]  /*d5a0*/  FMUL.FTZ R127, R127, R76 ;  /* 0x0000004c7f7f7220 */ /* 0x000fe20000410000 */
[----:B------:R-:W-:Y:S01]  /*d5b0*/  LDSM.16.MT88.4 R16, [R192+0x6800] ;  /* 0x00680000c010783b */ /* 0x000fe20000004200 */
[----:B------:R-:W-:-:S02]  /*d5c0*/  FMUL.FTZ R128, R128, R77 ;  /* 0x0000004d80807220 */ /* 0x000fc40000410000 */
[-C--:B------:R-:W-:Y:S02]  /*d5d0*/  FMUL.FTZ R129, R129, R77.reuse ;  /* 0x0000004d81817220 */ /* 0x080fe40000410000 */
[----:B-1----:R-:W-:Y:S01]  /*d5e0*/  FFMA.FTZ R11, R223, c[0x0][0x23c], -R2 ;  /* 0x00008f00df0b7a23 */ /* 0x002fe20000010802 */
[C---:B------:R-:W-:Y:S01]  /*d5f0*/  HMMA.16816.F32.BF16 R112, R4.reuse, R24, R112 ;  /* 0x000000180470723c */ /* 0x040fe20000041870 */
[-C--:B------:R-:W-:Y:S02]  /*d600*/  FMUL.FTZ R130, R130, R76.reuse ;  /* 0x0000004c82827220 */ /* 0x080fe40000410000 */
[-C--:B------:R-:W-:Y:S01]  /*d610*/  FMUL.FTZ R131, R131, R76.reuse ;  /* 0x0000004c83837220 */ /* 0x080fe20000410000 */
[----:B------:R-:W-:Y:S01]  /*d620*/  MUFU.EX2 R226, R11 ;  /* 0x0000000b00e27308 */ /* 0x000fe20000000800 */
[-C--:B------:R-:W-:Y:S02]  /*d630*/  FMUL.FTZ R140, R140, R77.reuse ;  /* 0x0000004d8c8c7220 */ /* 0x080fe40000410000 */
[----:B------:R-:W-:Y:S01]  /*d640*/  FMUL.FTZ R141, R141, R77 ;  /* 0x0000004d8d8d7220 */ /* 0x000fe20000410000 */
[----:B------:R-:W-:Y:S01]  /*d650*/  HMMA.16816.F32.BF16 R124, R4, R26, R124 ;  /* 0x0000001a047c723c */ /* 0x000fe2000004187c */
[----:B--2---:R-:W-:Y:S01]  /*d660*/  FFMA.FTZ R10, R149, c[0x0][0x23c], -R3 ;  /* 0x00008f00950a7a23 */ /* 0x004fe20000010803 */
[----:B------:R-:W1:Y:S01]  /*d670*/  LDSM.16.MT88.4 R24, [R189+0x6800] ;  /* 0x00680000bd18783b */ /* 0x000e620000004200 */
[----:B------:R-:W-:-:S02]  /*d680*/  FMUL.FTZ R142, R142, R76 ;  /* 0x0000004c8e8e7220 */ /* 0x000fc40000410000 */
[----:B------:R2:W-:Y:S01]  /*d690*/  MUFU.EX2 R231, R10 ;  /* 0x0000000a00e77308 */ /* 0x0005e20000000800 */
[----:B------:R-:W-:Y:S02]  /*d6a0*/  FMUL.FTZ R143, R143, R76 ;  /* 0x0000004c8f8f7220 */ /* 0x000fe40000410000 */
[C---:B------:R-:W-:Y:S08]  /*d6b0*/  HMMA.16816.F32.BF16 R128, R4.reuse, R28, R128 ;  /* 0x0000001c0480723c */ /* 0x040ff00000041880 */
[----:B------:R-:W-:Y:S01]  /*d6c0*/  HMMA.16816.F32.BF16 R140, R4, R30, R140 ;  /* 0x0000001e048c723c */ /* 0x000fe2000004188c */
[----:B--2---:R-:W-:-:S06]  /*d6d0*/  FFMA.FTZ R10, R147, c[0x0][0x23c], -R3 ;  /* 0x00008f00930a7a23 */ /* 0x004fcc0000010803 */
[----:B---3--:R-:W-:Y:S01]  /*d6e0*/  F2FP.BF16.PACK_AB R4, R238, R241 ;  /* 0x000000f1ee04723e */ /* 0x008fe200000010ff */
[----:B------:R2:W3:Y:S01]  /*d6f0*/  MUFU.EX2 R227, R10 ;  /* 0x0000000a00e37308 */ /* 0x0004e20000000800 */
[----:B----4-:R-:W-:Y:S02]  /*d700*/  F2FP.BF16.PACK_AB R5, R230, R232 ;  /* 0x000000e8e605723e */ /* 0x010fe400000010ff */
[----:B------:R-:W-:Y:S01]  /*d710*/  F2FP.BF16.PACK_AB R6, R237, R239 ;  /* 0x000000efed06723e */ /* 0x000fe200000010ff */
[----:B--2---:R-:W-:Y:S01]  /*d720*/  FFMA.FTZ R10, R163, c[0x0][0x23c], -R2 ;  /* 0x00008f00a30a7a23 */ /* 0x004fe20000010802 */
[----:B---3--:R-:W-:-:S03]  /*d730*/  F2FP.BF16.PACK_AB R7, R227, R231 ;  /* 0x000000e7e307723e */ /* 0x008fc600000010ff */
[----:B------:R2:W-:Y:S04]  /*d740*/  MUFU.EX2 R225, R10 ;  /* 0x0000000a00e17308 */ /* 0x0005e80000000800 */
[C---:B-1----:R-:W-:Y:S08]  /*d750*/  HMMA.16816.F32.BF16 R72, R4.reuse, R24, R84 ;  /* 0x000000180448723c */ /* 0x042ff00000041854 */
[----:B------:R-:W-:Y:S01]  /*d760*/  HMMA.16816.F32.BF16 R68, R4, R26, R68 ;  /* 0x0000001a0444723c */ /* 0x000fe20000041844 */
[----:B--2---:R-:W-:-:S04]  /*d770*/  FFMA.FTZ R10, R162, c[0x0][0x23c], -R2 ;  /* 0x00008f00a20a7a23 */ /* 0x004fc80000010802 */
[----:B------:R1:W2:Y:S03]  /*d780*/  MUFU.EX2 R223, R10 ;  /* 0x0000000a00df7308 */ /* 0x0002a60000000800 */
[C---:B------:R-:W-:Y:S08]  /*d790*/  HMMA.16816.F32.BF16 R64, R4.reuse, R16, R64 ;  /* 0x000000100440723c */ /* 0x040ff00000041840 */
[----:B------:R-:W-:Y:S01]  /*d7a0*/  HMMA.16816.F32.BF16 R60, R4, R18, R60 ;  /* 0x00000012043c723c */ /* 0x000fe2000004183c */
[----:B-1----:R-:W-:-:S07]  /*d7b0*/  FFMA.FTZ R10, R158, c[0x0][0x23c], -R2 ;  /* 0x00008f009e0a7a23 */ /* 0x002fce0000010802 */
[C---:B------:R-:W-:Y:S01]  /*d7c0*/  HMMA.16816.F32.BF16 R56, R4.reuse, R20, R56 ;  /* 0x000000140438723c */ /* 0x040fe20000041838 */
[----:B------:R1:W-:Y:S07]  /*d7d0*/  MUFU.EX2 R221, R10 ;  /* 0x0000000a00dd7308 */ /* 0x0003ee0000000800 */
[C---:B------:R-:W-:Y:S08]  /*d7e0*/  HMMA.16816.F32.BF16 R52, R4.reuse, R22, R52 ;  /* 0x000000160434723c */ /* 0x040ff00000041834 */
[----:B------:R-:W-:Y:S01]  /*d7f0*/  HMMA.16816.F32.BF16 R48, R4, R12, R48 ;  /* 0x0000000c0430723c */ /* 0x000fe20000041830 */
[----:B-1----:R-:W-:Y:S01]  /*d800*/  FFMA.FTZ R10, R229, c[0x0][0x23c], -R9 ;  /* 0x00008f00e50a7a23 */ /* 0x002fe20000010809 */
[----:B------:R-:W-:-:S03]  /*d810*/  MOV R229, R88 ;  /* 0x0000005800e57202 */ /* 0x000fc60000000f00 */
[----:B------:R1:W-:Y:S03]  /*d820*/  MUFU.EX2 R217, R10 ;  /* 0x0000000a00d97308 */ /* 0x0003e60000000800 */
[----:B------:R-:W-:Y:S07]  /*d830*/  HMMA.16816.F32.BF16 R40, R4, R14, R40 ;  /* 0x0000000e0428723c */ /* 0x000fee0000041828 */
[----:B------:R-:W-:-:S02]  /*d840*/  F2FP.BF16.PACK_AB R4, R226, R240 ;  /* 0x000000f0e204723e */ /* 0x000fc400000010ff */
[----:B--2---:R-:W-:Y:S01]  /*d850*/  F2FP.BF16.PACK_AB R6, R223, R225 ;  /* 0x000000e1df06723e */ /* 0x004fe200000010ff */
[--C-:B-1----:R-:W-:Y:S01]  /*d860*/  FFMA.FTZ R10, R228, c[0x0][0x23c], -R9.reuse ;  /* 0x00008f00e40a7a23 */ /* 0x102fe20000010809 */
[----:B------:R-:W-:Y:S02]  /*d870*/  MOV R228, R89 ;  /* 0x0000005900e47202 */ /* 0x000fe40000000f00 */
[----:B------:R-:W-:Y:S01]  /*d880*/  MOV R89, R176 ;  /* 0x000000b000597202 */ /* 0x000fe20000000f00 */
        /* <DEDUP_REMOVED lines=24> */
[----:B-1----:R-:W-:Y:S01]  /*da10*/  FFMA.FTZ R10, R169, c[0x0][0x23c], -R8 ;  /* 0x00008f00a90a7a23 */ /* 0x002fe20000010808 */
[----:B------:R-:W-:-:S03]  /*da20*/  MOV R169, R164 ;  /* 0x000000a400a97202 */ /* 0x000fc60000000f00 */
        /* <DEDUP_REMOVED lines=19> */
[----:B-1----:R-:W-:-:S06]  /*db60*/  FFMA.FTZ R10, R154, c[0x0][0x23c], -R3 ;  /* 0x00008f009a0a7a23 */ /* 0x002fcc0000010803 */
        /* <DEDUP_REMOVED lines=12> */
[----:B-1----:R-:W-:Y:S01]  /*dc30*/  FFMA.FTZ R10, R160, c[0x0][0x23c], -R2 ;  /* 0x00008f00a00a7a23 */ /* 0x002fe20000010802 */
[----:B------:R-:W-:-:S06]  /*dc40*/  MOV R160, R148 ;  /* 0x0000009400a07202 */ /* 0x000fcc0000000f00 */
[C---:B------:R-:W-:Y:S01]  /*dc50*/  HMMA.16816.F32.BF16 R56, R4.reuse, R16, R56 ;  /* 0x000000100438723c */ /* 0x040fe20000041838 */
[----:B------:R1:W-:Y:S07]  /*dc60*/  MUFU.EX2 R155, R10 ;  /* 0x0000000a009b7308 */ /* 0x0003ee0000000800 */
[C---:B------:R-:W-:Y:S08]  /*dc70*/  HMMA.16816.F32.BF16 R52, R4.reuse, R18, R52 ;  /* 0x000000120434723c */ /* 0x040ff00000041834 */
[----:B-----5:R-:W-:Y:S01]  /*dc80*/  HMMA.16816.F32.BF16 R48, R4, R12, R48 ;  /* 0x0000000c0430723c */ /* 0x020fe20000041830 */
[----:B-1----:R-:W-:-:S02]  /*dc90*/  FFMA.FTZ R10, R152, c[0x0][0x23c], -R2 ;  /* 0x00008f00980a7a23 */ /* 0x002fc40000010802 */
[----:B------:R-:W-:Y:S02]  /*dca0*/  FFMA.FTZ R2, R153, c[0x0][0x23c], -R2 ;  /* 0x00008f0099027a23 */ /* 0x000fe40000010802 */
[----:B------:R1:W-:Y:S03]  /*dcb0*/  MUFU.EX2 R154, R10 ;  /* 0x0000000a009a7308 */ /* 0x0003e60000000800 */
[----:B------:R-:W-:Y:S05]  /*dcc0*/  HMMA.16816.F32.BF16 R40, R4, R14, R40 ;  /* 0x0000000e0428723c */ /* 0x000fea0000041828 */
[----:B------:R2:W-:Y:S02]  /*dcd0*/  MUFU.EX2 R153, R2 ;  /* 0x0000000200997308 */ /* 0x0005e40000000800 */
[----:B------:R-:W-:-:S02]  /*dce0*/  F2FP.BF16.PACK_AB R4, R176, R221 ;  /* 0x000000ddb004723e */ /* 0x000fc400000010ff */
[----:B----4-:R-:W-:Y:S01]  /*dcf0*/  F2FP.BF16.PACK_AB R6, R157, R173 ;  /* 0x000000ad9d06723e */ /* 0x010fe200000010ff */
        /* <DEDUP_REMOVED lines=11> */
[----:B--2---:R-:W-:Y:S01]  /*ddb0*/  FFMA.FTZ R2, R168, c[0x0][0x23c], -R8 ;  /* 0x00008f00a8027a23 */ /* 0x004fe20000010808 */
[----:B----4-:R-:W-:-:S06]  /*ddc0*/  F2FP.BF16.PACK_AB R136, R148, R147 ;  /* 0x000000939488723e */ /* 0x010fcc00000010ff */
[----:B------:R2:W-:Y:S01]  /*ddd0*/  MUFU.EX2 R146, R2 ;  /* 0x0000000200927308 */ /* 0x0005e20000000800 */
[----:B-1----:R-:W-:-:S07]  /*dde0*/  FFMA.FTZ R10, R186, c[0x0][0x23c], -R9 ;  /* 0x00008f00ba0a7a23 */ /* 0x002fce0000010809 */
[----:B------:R-:W1:Y:S01]  /*ddf0*/  MUFU.EX2 R149, R10 ;  /* 0x0000000a00957308 */ /* 0x000e620000000800 */
[----:B--2---:R-:W-:-:S07]  /*de00*/  FFMA.FTZ R2, R166, c[0x0][0x23c], -R8 ;  /* 0x00008f00a6027a23 */ /* 0x004fce0000010808 */
[----:B------:R2:W3:Y:S01]  /*de10*/  MUFU.EX2 R145, R2 ;  /* 0x0000000200917308 */ /* 0x0004e20000000800 */
[----:B-1----:R-:W-:-:S07]  /*de20*/  F2FP.BF16.PACK_AB R7, R149, R150 ;  /* 0x000000969507723e */ /* 0x002fce00000010ff */
[----:B------:R-:W-:Y:S01]  /*de30*/  HMMA.16816.F32.BF16 R36, R4, R26, R36 ;  /* 0x0000001a0424723c */ /* 0x000fe20000041824 */
[----:B--2---:R-:W-:Y:S01]  /*de40*/  FFMA.FTZ R2, R184, c[0x0][0x23c], -R3 ;  /* 0x00008f00b8027a23 */ /* 0x004fe20000010803 */
[----:B---3--:R-:W-:-:S03]  /*de50*/  F2FP.BF16.PACK_AB R138, R145, R146 ;  /* 0x00000092918a723e */ /* 0x008fc600000010ff */
        /* <DEDUP_REMOVED lines=8> */
[--C-:B-1----:R-:W-:Y:S01]  /*dee0*/  FFMA.FTZ R2, R175, c[0x0][0x23c], -R3.reuse ;  /* 0x00008f00af027a23 */ /* 0x102fe20000010803 */
[----:B--2---:R-:W-:Y:S01]  /*def0*/  F2FP.BF16.PACK_AB R137, R27, R144 ;  /* 0x000000901b89723e */ /* 0x004fe200000010ff */
[----:B------:R-:W-:-:S02]  /*df00*/  FFMA.FTZ R3, R178, c[0x0][0x23c], -R3 ;  /* 0x00008f00b2037a23 */ /* 0x000fc40000010803 */
[----:B------:R1:W-:Y:S03]  /*df10*/  MUFU.EX2 R26, R2 ;  /* 0x00000002001a7308 */ /* 0x0003e60000000800 */
[C---:B------:R-:W-:Y:S01]  /*df20*/  HMMA.16816.F32.BF16 R20, R4.reuse, R18, R124 ;  /* 0x000000120414723c */ /* 0x040fe2000004187c */
[----:B------:R-:W2:Y:S04]  /*df30*/  LDSM.16.MT88.4 R124, [R190+0x7800] ;  /* 0x00780000be7c783b */ /* 0x000ea80000004200 */
[----:B------:R-:W3:Y:S01]  /*df40*/  MUFU.EX2 R25, R3 ;  /* 0x0000000300197308 */ /* 0x000ee20000000800 */
[----:B------:R-:W4:Y:S02]  /*df50*/  LDSM.16.MT88.4 R16, [R191+0x7800] ;  /* 0x00780000bf10783b */ /* 0x000f240000004200 */
[----:B------:R-:W-:Y:S01]  /*df60*/  HMMA.16816.F32.BF16 R12, R4, R14, R140 ;  /* 0x0000000e040c723c */ /* 0x000fe2000004188c */
[----:B-1----:R-:W-:-:S06]  /*df70*/  FFMA.FTZ R2, R220, c[0x0][0x23c], -R9 ;  /* 0x00008f00dc027a23 */ /* 0x002fcc0000010809 */
[----:B------:R-:W-:Y:S01]  /*df80*/  FFMA.FTZ R5, R245, R77, R160 ;  /* 0x0000004df5057223 */ /* 0x000fe200000100a0 */
[----:B------:R-:W-:Y:S01]  /*df90*/  F2FP.BF16.PACK_AB R140, R155, R156 ;  /* 0x0000009c9b8c723e */ /* 0x000fe200000010ff */
[----:B------:R1:W-:Y:S01]  /*dfa0*/  MUFU.EX2 R24, R2 ;  /* 0x0000000200187308 */ /* 0x0003e20000000800 */
[----:B------:R-:W-:Y:S01]  /*dfb0*/  FFMA.FTZ R4, R246, R76, R249 ;  /* 0x0000004cf6047223 */ /* 0x000fe200000100f9 */
[----:B------:R-:W-:Y:S01]  /*dfc0*/  F2FP.BF16.PACK_AB R142, R153, R154 ;  /* 0x0000009a998e723e */ /* 0x000fe200000010ff */
[----:B------:R-:W-:Y:S01]  /*dfd0*/  FADD.FTZ R5, R251, R5 ;  /* 0x00000005fb057221 */ /* 0x000fe20000010000 */
[----:B---3--:R-:W-:Y:S01]  /*dfe0*/  F2FP.BF16.PACK_AB R139, R25, R26 ;  /* 0x0000001a198b723e */ /* 0x008fe200000010ff */
[----:B------:R-:W-:Y:S02]  /*dff0*/  FFMA.FTZ R3, R248, R79, R161 ;  /* 0x0000004ff8037223 */ /* 0x000fe400000100a1 */
[----:B------:R-:W-:Y:S02]  /*e000*/  FADD.FTZ R7, R244, R4 ;  /* 0x00000004f4077221 */ /* 0x000fe40000010000 */
[----:B------:R-:W-:-:S02]  /*e010*/  FADD.FTZ R4, R170, R3 ;  /* 0x00000003aa047221 */ /* 0x000fc40000010000 */
[----:B------:R-:W-:Y:S01]  /*e020*/  FADD.FTZ R3, R243, R7 ;  /* 0x00000007f3037221 */ /* 0x000fe20000010000 */
[C---:B------:R-:W-:Y:S03]  /*e030*/  HMMA.16816.F32.BF16 R84, R136.reuse, R92, R72 ;  /* 0x0000005c8854723c */ /* 0x040fe60000041848 */
[----:B------:R-:W-:Y:S02]  /*e040*/  FADD.FTZ R3, R242, R3 ;  /* 0x00000003f2037221 */ /* 0x000fe40000010000 */
[----:B-1----:R-:W-:Y:S02]  /*e050*/  FFMA.FTZ R2, R219, c[0x0][0x23c], -R9 ;  /* 0x00008f00db027a23 */ /* 0x002fe40000010809 */
[----:B------:R-:W-:Y:S01]  /*e060*/  FADD.FTZ R3, R217, R3 ;  /* 0x00000003d9037221 */ /* 0x000fe20000010000 */
[----:B------:R-:W-:Y:S01]  /*e070*/  HMMA.16816.F32.BF16 R88, R136, R94, R68 ;  /* 0x0000005e8858723c */ /* 0x000fe20000041844 */
[----:B------:R1:W3:Y:S01]  /*e080*/  MUFU.EX2 R11, R2 ;  /* 0x00000002000b7308 */ /* 0x0002e20000000800 */
[----:B------:R-:W-:Y:S01]  /*e090*/  MOV R72, R235 ;  /* 0x000000eb00487202 */ /* 0x000fe20000000f00 */
[----:B------:R-:W-:Y:S01]  /*e0a0*/  FADD.FTZ R3, R216, R3 ;  /* 0x00000003d8037221 */ /* 0x000fe20000010000 */
[----:B------:R-:W-:-:S03]  /*e0b0*/  MOV R73, R236 ;  /* 0x000000ec00497202 */ /* 0x000fc60000000f00 */
[----:B------:R-:W-:Y:S01]  /*e0c0*/  MOV R70, R233 ;  /* 0x000000e900467202 */ /* 0x000fe20000000f00 */
[----:B------:R-:W-:Y:S01]  /*e0d0*/  HMMA.16816.F32.BF16 R100, R136, R108, R64 ;  /* 0x0000006c8864723c */ /* 0x000fe20000041840 */
[----:B------:R-:W-:-:S07]  /*e0e0*/  MOV R71, R234 ;  /* 0x000000ea00477202 */ /* 0x000fce0000000f00 */
[----:B------:R-:W-:Y:S01]  /*e0f0*/  HMMA.16816.F32.BF16 R104, R136, R110, R60 ;  /* 0x0000006e8868723c */ /* 0x000fe2000004183c */
[----:B-1----:R-:W-:Y:S01]  /*e100*/  FFMA.FTZ R2, R187, c[0x0][0x23c], -R9 ;  /* 0x00008f00bb027a23 */ /* 0x002fe20000010809 */
[----:B---3--:R-:W-:-:S03]  /*e110*/  F2FP.BF16.PACK_AB R141, R11, R24 ;  /* 0x000000180b8d723e */ /* 0x008fc600000010ff */
[----:B------:R1:W-:Y:S03]  /*e120*/  MUFU.EX2 R10, R2 ;  /* 0x00000002000a7308 */ /* 0x0003e60000000800 */
[C---:B--2---:R-:W-:Y:S08]  /*e130*/  HMMA.16816.F32.BF16 R116, R136.reuse, R124, R56 ;  /* 0x0000007c8874723c */ /* 0x044ff00000041838 */
[----:B------:R-:W-:Y:S01]  /*e140*/  HMMA.16816.F32.BF16 R120, R136, R126, R52 ;  /* 0x0000007e8878723c */ /* 0x000fe20000041834 */
[----:B-1----:R-:W-:-:S07]  /*e150*/  FFMA.FTZ R2, R185, c[0x0][0x23c], -R9 ;  /* 0x00008f00b9027a23 */ /* 0x002fce0000010809 */
[C---:B----4-:R-:W-:Y:S01]  /*e160*/  HMMA.16816.F32.BF16 R132, R136.reuse, R16, R48 ;  /* 0x000000108884723c */ /* 0x050fe20000041830 */
[----:B------:R1:W2:Y:S07]  /*e170*/  MUFU.EX2 R8, R2 ;  /* 0x0000000200087308 */ /* 0x0002ae0000000800 */
[----:B------:R-:W-:Y:S01]  /*e180*/  HMMA.16816.F32.BF16 R136, R136, R18, R40 ;  /* 0x000000128888723c */ /* 0x000fe20000041828 */
[----:B-1----:R-:W-:Y:S01]  /*e190*/  FFMA.FTZ R2, R247, R78, R177 ;  /* 0x0000004ef7027223 */ /* 0x002fe200000100b1 */
[----:B--2---:R-:W-:-:S03]  /*e1a0*/  F2FP.BF16.PACK_AB R143, R8, R10 ;  /* 0x0000000a088f723e */ /* 0x004fc600000010ff */
        /* <DEDUP_REMOVED lines=67> */
[----:B------:R-:W-:Y:S01]  /*e5e0*/  BAR.SYNC.DEFER_BLOCKING 0x0 ;  /* 0x0000000000007b1d */ /* 0x000fe20000010000 */
[----:B------:R-:W-:Y:S01]  /*e5f0*/  IMAD.U32 R7, RZ, RZ, UR4 ;  /* 0x00000004ff077e24 */ /* 0x000fe2000f8e00ff */
[----:B------:R-:W-:Y:S01]  /*e600*/  LOP3.LUT R0, R0, 0xffffffdf, RZ, 0xc0, !PT ;  /* 0xffffffdf00007812 */ /* 0x000fe200078ec0ff */
[----:B------:R-:W-:Y:S01]  /*e610*/  IMAD.U32 R11, RZ, RZ, UR4 ;  /* 0x00000004ff0b7e24 */ /* 0x000fe2000f8e00ff */
[----:B------:R-:W-:Y:S01]  /*e620*/  UISETP.GT.AND UP0, UPT, UR25, UR9, UPT ;  /* 0x000000091900728c */ /* 0x000fe2000bf04270 */
[----:B------:R-:W-:Y:S01]  /*e630*/  IMAD.U32 R12, RZ, RZ, UR4 ;  /* 0x00000004ff0c7e24 */ /* 0x000fe2000f8e00ff */
[----:B------:R-:W-:Y:S01]  /*e640*/  ULDC.64 UR12, c[0x0][0x1a0] ;  /* 0x00006800000c7ab9 */ /* 0x000fe20000000a00 */
[----:B------:R-:W-:Y:S01]  /*e650*/  @P3 LOP3.LUT R0, R0, 0x20, RZ, 0xfc, !PT ;  /* 0x0000002000003812 */ /* 0x000fe200078efcff */
[----:B------:R-:W-:Y:S02]  /*e660*/  UIMAD UR7, UR7, UR12, URZ ;  /* 0x0000000c070772a4 */ /* 0x000fe4000f8e023f */
[----:B------:R-:W-:Y:S01]  /*e670*/  UIMAD.WIDE.U32 UR22, UR25, UR12, URZ ;  /* 0x0000000c191672a5 */ /* 0x000fe2000f8e003f */
[----:B------:R-:W-:Y:S01]  /*e680*/  LOP3.LUT R0, R0, 0xfffffff7, RZ, 0xc0, !PT ;  /* 0xfffffff700007812 */ /* 0x000fe200078ec0ff */
[----:B------:R-:W-:-:S04]  /*e690*/  UIMAD UR7, UR25, UR13, UR7 ;  /* 0x0000000d190772a4 */ /* 0x000fc8000f8e0207 */
[----:B------:R-:W-:Y:S01]  /*e6a0*/  UIADD3 UR7, UR23, UR7, URZ ;  /* 0x0000000717077290 */ /* 0x000fe2000fffe03f */
[----:B------:R-:W-:Y:S02]  /*e6b0*/  IMAD.U32 R4, RZ, RZ, UR22 ;  /* 0x00000016ff047e24 */ /* 0x000fe4000f8e00ff */
[----:B------:R-:W-:-:S03]  /*e6c0*/  IMAD.U32 R5, RZ, RZ, UR23 ;  /* 0x00000017ff057e24 */ /* 0x000fc6000f8e00ff */
[----:B------:R-:W-:Y:S01]  /*e6d0*/  IMAD.U32 R3, RZ, RZ, UR7 ;  /* 0x00000007ff037e24 */ /* 0x000fe2000f8e00ff */
[----:B------:R-:W-:Y:S01]  /*e6e0*/  @P3 STS.128 [R215+0x6000], RZ ;  /* 0x006000ffd7003388 */ /* 0x000fe20000000c00 */
[----:B--2---:R-:W-:-:S04]  /*e6f0*/  LEA R2, P0, R4, R160, 0x6 ;  /* 0x000000a004027211 */ /* 0x004fc800078030ff */
[----:B---3--:R-:W-:Y:S01]  /*e700*/  LEA.HI.X R3, R4, R229, R3, 0x6, P0 ;  /* 0x000000e504037211 */ /* 0x008fe200000f3403 */
[----:B------:R-:W-:Y:S01]  /*e710*/  IMAD.MOV.U32 R229, RZ, RZ, c[0x0][0x1a4] ;  /* 0x00006900ffe57624 */ /* 0x000fe200078e00ff */
[----:B------:R-:W-:Y:S02]  /*e720*/  @!P3 LEA R7, P1, R7, R2, 0x5 ;  /* 0x000000020707b211 */ /* 0x000fe400078228ff */
[----:B------:R-:W-:Y:S02]  /*e730*/  @!P3 IADD3 R5, P4, R2, UR17, RZ ;  /* 0x000000110205bc10 */ /* 0x000fe4000ff9e0ff */
[----:B------:R-:W-:Y:S02]  /*e740*/  @!P3 LEA R6, P0, R7, c[0x0][0x170], 0x1 ;  /* 0x00005c000706ba11 */ /* 0x000fe400078008ff */
[----:B------:R-:W-:Y:S02]  /*e750*/  @!P3 LEA.HI.X R11, R11, R3, R229, 0x5, P1 ;  /* 0x000000030b0bb211 */ /* 0x000fe400008f2ce5 */
[----:B------:R-:W-:-:S02]  /*e760*/  @!P3 LEA R8, P2, R5, c[0x0][0x170], 0x1 ;  /* 0x00005c000508ba11 */ /* 0x000fc400078408ff */
[----:B------:R-:W-:Y:S02]  /*e770*/  @!P3 IADD3.X R4, R3, UR10, RZ, P4, !PT ;  /* 0x0000000a0304bc10 */ /* 0x000fe4000a7fe4ff */
[C---:B------:R-:W-:Y:S02]  /*e780*/  @!P3 LEA R10, P1, R2.reuse, c[0x0][0x170], 0x1 ;  /* 0x00005c00020aba11 */ /* 0x040fe400078208ff */
[----:B------:R-:W-:Y:S02]  /*e790*/  @!P3 LEA.HI.X R7, R7, c[0x0][0x174], R11, 0x1, P0 ;  /* 0x00005d000707ba11 */ /* 0x000fe400000f0c0b */
[----:B------:R-:W-:Y:S01]  /*e7a0*/  @!P3 LEA.HI.X R9, R5, c[0x0][0x174], R4, 0x1, P2 ;  /* 0x00005d000509ba11 */ /* 0x000fe200010f0c04 */
[----:B------:R-:W-:Y:S01]  /*e7b0*/  @!P3 IMAD R4, R229, 0x30, RZ ;  /* 0x00000030e504b824 */ /* 0x000fe200078e02ff */
[--C-:B------:R-:W-:Y:S01]  /*e7c0*/  @!P3 LEA.HI.X R11, R2, c[0x0][0x174], R3.reuse, 0x1, P1 ;  /* 0x00005d00020bba11 */ /* 0x100fe200008f0c03 */
[----:B------:R-:W-:Y:S01]  /*e7d0*/  @!P3 IMAD.WIDE.U32 R2, R12, 0x30, R2 ;  /* 0x000000300c02b825 */ /* 0x000fe200078e0002 */
[----:B------:R-:W1:Y:S03]  /*e7e0*/  S2R R229, SR_TID.X ;  /* 0x0000000000e57919 */ /* 0x000e660000002100 */
[----:B------:R-:W-:Y:S01]  /*e7f0*/  @!P3 IMAD.IADD R3, R4, 0x1, R3 ;  /* 0x000000010403b824 */ /* 0x000fe200078e0203 */
[C---:B------:R-:W-:Y:S01]  /*e800*/  @!P3 LEA R4, P0, R2.reuse, c[0x0][0x170], 0x1 ;  /* 0x00005c000204ba11 */ /* 0x040fe200078008ff */
[----:B------:R-:W-:Y:S01]  /*e810*/  @!PT LDS RZ, [RZ] ;  /* 0x00000000fffff984 */ /* 0x000fe20000000800 */
[----:B------:R-:W-:Y:S01]  /*e820*/  @!PT LDS RZ, [RZ] ;  /* 0x00000000fffff984 */ /* 0x000fe20000000800 */
[----:B------:R-:W-:Y:S01]  /*e830*/  @!PT LDS RZ, [RZ] ;  /* 0x00000000fffff984 */ /* 0x000fe20000000800 */
[----:B------:R2:W-:Y:S03]  /*e840*/  @!P3 LDGSTS.E.BYPASS.LTC128B.128 [R215+0x6000], [R10.64] ;  /* 0x060000000ad7bfae */ /* 0x0005e6000b901d52 */
[----:B------:R-:W-:Y:S01]  /*e850*/  @!P3 LEA.HI.X R5, R2, c[0x0][0x174], R3, 0x1, P0 ;  /* 0x00005d000205ba11 */ /* 0x000fe200000f0c03 */
[----:B------:R-:W-:Y:S01]  /*e860*/  @P3 STS.128 [R215+0x6800], RZ ;  /* 0x006800ffd7003388 */ /* 0x000fe20000000c00 */
[----:B------:R-:W-:-:S03]  /*e870*/  IMAD.U32 R2, RZ, RZ, UR25 ;  /* 0x00000019ff027e24 */ /* 0x000fc6000f8e00ff */
        /* <DEDUP_REMOVED lines=9> */
[----:B-1----:R-:W-:-:S03]  /*e910*/  IMAD.SHL.U32 R229, R229, 0x2, RZ ;  /* 0x00000002e5e57824 */ /* 0x002fc600078e00ff */
[----:B------:R-:W-:Y:S04]  /*e920*/  @P3 STS.128 [R215+0x7800], RZ ;  /* 0x007800ffd7003388 */ /* 0x000fe80000000c00 */
[----:B------:R-:W-:Y:S01]  /*e930*/  @!PT LDS RZ, [RZ] ;  /* 0x00000000fffff984 */ /* 0x000fe20000000800 */
[----:B------:R-:W-:Y:S01]  /*e940*/  @!PT LDS RZ, [RZ] ;  /* 0x00000000fffff984 */ /* 0x000fe20000000800 */
[----:B------:R-:W-:Y:S01]  /*e950*/  @!PT LDS RZ, [RZ] ;  /* 0x00000000fffff984 */ /* 0x000fe20000000800 */
[----:B------:R3:W-:Y:S01]  /*e960*/  @!P3 LDGSTS.E.BYPASS.LTC128B.128 [R215+0x7800], [R4.64] ;  /* 0x0780000004d7bfae */ /* 0x0007e2000b901d52 */
[----:B------:R-:W-:-:S03]  /*e970*/  LOP3.LUT R229, R229, 0x6, RZ, 0xc0, !PT ;  /* 0x00000006e5e57812 */ /* 0x000fc600078ec0ff */
[----:B------:R-:W-:Y:S02]  /*e980*/  LDSM.16.M88.4 R16, [R188+0x4000] ;  /* 0x00400000bc10783b */ /* 0x000fe40000000200 */
[----:B------:R-:W-:Y:S02]  /*e990*/  IMAD R2, R2, 0x40, R229 ;  /* 0x0000004002027824 */ /* 0x000fe400078e02e5 */
[----:B------:R-:W-:Y:S02]  /*e9a0*/  LDSM.16.M88.4 R20, [R188+0x5800] ;  /* 0x00580000bc14783b */ /* 0x000fe40000000200 */
[----:B------:R-:W-:Y:S02]  /*e9b0*/  IMAD.IADD R3, R210, 0x1, -R2 ;  /* 0x00000001d2037824 */ /* 0x000fe400078e0a02 */
[----:B--2---:R-:W1:Y:S03]  /*e9c0*/  LDSM.16.M88.4 R8, [R195] ;  /* 0x00000000c308783b */ /* 0x004e660000000200 */
[----:B------:R-:W-:Y:S01]  /*e9d0*/  IABS R3, R3 ;  /* 0x0000000300037213 */ /* 0x000fe20000000000 */
[----:B------:R-:W-:Y:S04]  /*e9e0*/  LDSM.16.M88.4 R28, [R188+0x4800] ;  /* 0x00480000bc1c783b */ /* 0x000fe80000000200 */
[----:B------:R-:W-:Y:S04]  /*e9f0*/  LDSM.16.M88.4 R24, [R188+0x5000] ;  /* 0x00500000bc18783b */ /* 0x000fe80000000200 */
[----:B------:R-:W-:Y:S04]  /*ea00*/  LDSM.16.M88.4 R12, [R198+0x2000] ;  /* 0x00200000c60c783b */ /* 0x000fe80000000200 */
[----:B---3--:R-:W2:Y:S04]  /*ea10*/  LDSM.16.M88.4 R4, [R195+0x2000] ;  /* 0x00200000c304783b */ /* 0x008ea80000000200 */
[----:B------:R-:W3:Y:S04]  /*ea20*/  LDSM.16.M88.4 R32, [R194+0x5800] ;  /* 0x00580000c220783b */ /* 0x000ee80000000200 */
[----:B------:R-:W-:Y:S04]  /*ea30*/  LDSM.16.M88.4 R36, [R194+0x5000] ;  /* 0x00500000c224783b */ /* 0x000fe80000000200 */
[----:B------:R-:W-:Y:S04]  /*ea40*/  LDSM.16.M88.4 R44, [R194+0x4000] ;  /* 0x00400000c22c783b */ /* 0x000fe80000000200 */
[----:B------:R-:W-:Y:S04]  /*ea50*/  LDSM.16.M88.4 R40, [R194+0x4800] ;  /* 0x00480000c228783b */ /* 0x000fe80000000200 */
[----:B------:R-:W0:Y:S01]  /*ea60*/  LDGDEPBAR ;  /* 0x00000000000079af */ /* 0x000e220000000000 */
[C---:B-1----:R-:W-:Y:S08]  /*ea70*/  HMMA.16816.F32.BF16 R152, R8.reuse, R16, RZ ;  /* 0x000000100898723c */ /* 0x042ff000000418ff */
[----:B------:R-:W-:Y:S08]  /*ea80*/  HMMA.16816.F32.BF16 R168, R8, R18, RZ ;  /* 0x0000001208a8723c */ /* 0x000ff000000418ff */
[C---:B--2---:R-:W-:Y:S08]  /*ea90*/  HMMA.16816.F32.BF16 R68, R4.reuse, R16, RZ ;  /* 0x000000100444723c */ /* 0x044ff000000418ff */
[C---:B------:R-:W-:Y:S01]  /*eaa0*/  HMMA.16816.F32.BF16 R64, R4.reuse, R18, RZ ;  /* 0x000000120440723c */ /* 0x040fe200000418ff */
[----:B------:R-:W1:Y:S07]  /*eab0*/  LDSM.16.M88.4 R16, [R198] ;  /* 0x00000000c610783b */ /* 0x000e6e0000000200 */
        /* <DEDUP_REMOVED lines=8> */
[C---:B------:R-:W-:Y:S01]  /*eb40*/  HMMA.16816.F32.BF16 R164, R8.reuse, R30, RZ ;  /* 0x0000001e08a4723c */ /* 0x040fe200000418ff */
[----:B------:R-:W-:Y:S07]  /*eb50*/  LDSM.16.M88.4 R28, [R202] ;  /* 0x00000000ca1c783b */ /* 0x000fee0000000200 */
[C---:B------:R-:W-:Y:S01]  /*eb60*/  HMMA.16816.F32.BF16 R160, R8.reuse, R26, RZ ;  /* 0x0000001a08a0723c */ /* 0x040fe200000418ff */
[----:B------:R-:W-:Y:S07]  /*eb70*/  LDSM.16.M88.4 R24, [R199] ;  /* 0x00000000c718783b */ /* 0x000fee0000000200 */
[C---:B------:R-:W-:Y:S08]  /*eb80*/  HMMA.16816.F32.BF16 R76, R8.reuse, R20, RZ ;  /* 0x00000014084c723c */ /* 0x040ff000000418ff */
[----:B------:R-:W-:Y:S01]  /*eb90*/  HMMA.16816.F32.BF16 R156, R8, R22, RZ ;  /* 0x00000016089c723c */ /* 0x000fe200000418ff */
[----:B------:R-:W-:Y:S07]  /*eba0*/  LDSM.16.M88.4 R8, [R196] ;  /* 0x00000000c408783b */ /* 0x000fee0000000200 */
[C---:B---3--:R-:W-:Y:S01]  /*ebb0*/  HMMA.16816.F32.BF16 R224, R12.reuse, R32, R48 ;  /* 0x000000200ce0723c */ /* 0x048fe20000041830 */
[----:B------:R-:W2:Y:S07]  /*ebc0*/  LDSM.16.M88.4 R48, [R201] ;  /* 0x00000000c930783b */ /* 0x000eae0000000200 */
[----:B------:R-:W-:Y:S08]  /*ebd0*/  HMMA.16816.F32.BF16 R216, R12, R34, R4 ;  /* 0x000000220cd8723c */ /* 0x000ff00000041804 */
[C---:B-1----:R-:W-:Y:S08]  /*ebe0*/  HMMA.16816.F32.BF16 R4, R16.reuse, R36, R144 ;  /* 0x000000241004723c */ /* 0x042ff00000041890 */
[-C--:B------:R-:W-:Y:S08]  /*ebf0*/  HMMA.16816.F32.BF16 R20, R16, R44.reuse, R152 ;  /* 0x0000002c1014723c */ /* 0x080ff00000041898 */
[----:B------:R-:W-:Y:S01]  /*ec00*/  HMMA.16816.F32.BF16 R176, R12, R44, R68 ;  /* 0x0000002c0cb0723c */ /* 0x000fe20000041844 */
[----:B------:R-:W-:-:S02]  /*ec10*/  IMAD.MOV.U32 R250, RZ, RZ, R219 ;  /* 0x000000fffffa7224 */ /* 0x000fc400078e00db */
[----:B------:R-:W-:Y:S02]  /*ec20*/  IMAD.MOV.U32 R249, RZ, RZ, R216 ;  /* 0x000000fffff97224 */ /* 0x000fe400078e00d8 */
[----:B------:R-:W-:Y:S02]  /*ec30*/  IMAD.MOV.U32 R244, RZ, RZ, R217 ;  /* 0x000000fffff47224 */ /* 0x000fe400078e00d9 */
[----:B------:R-:W-:Y:S01]  /*ec40*/  IMAD.MOV.U32 R239, RZ, RZ, R218 ;  /* 0x000000ffffef7224 */ /* 0x000fe200078e00da */
[C---:B------:R-:W-:Y:S01]  /*ec50*/  HMMA.16816.F32.BF16 R180, R12.reuse, R40, R60 ;  /* 0x000000280cb4723c */ /* 0x040fe2000004183c */
[----:B------:R-:W-:Y:S07]  /*ec60*/  LDSM.16.M88.4 R216, [R200] ;  /* 0x00000000c8d8783b */ /* 0x000fee0000000200 */
[C---:B------:R-:W-:Y:S08]  /*ec70*/  HMMA.16816.F32.BF16 R220, R12.reuse, R36, R52 ;  /* 0x000000240cdc723c */ /* 0x040ff00000041834 */
[C---:B------:R-:W-:Y:S08]  /*ec80*/  HMMA.16816.F32.BF16 R172, R12.reuse, R46, R64 ;  /* 0x0000002e0cac723c */ /* 0x040ff00000041840 */
[C---:B------:R-:W-:Y:S08]  /*ec90*/  HMMA.16816.F32.BF16 R56, R12.reuse, R42, R56 ;  /* 0x0000002a0c38723c */ /* 0x040ff00000041838 */
[----:B------:R-:W-:Y:S08]  /*eca0*/  HMMA.16816.F32.BF16 R184, R12, R38, R72 ;  /* 0x000000260cb8723c */ /* 0x000ff00000041848 */
[----:B------:R-:W-:Y:S08]  /*ecb0*/  HMMA.16816.F32.BF16 R12, R16, R40, R148 ;  /* 0x00000028100c723c */ /* 0x000ff00000041894 */
[C---:B--2---:R-:W-:Y:S07]  /*ecc0*/  HMMA.16816.F32.BF16 R148, R8.reuse, R48, R4 ;  /* 0x000000300894723c */ /* 0x044fee0000041804 */
[--C-:B------:R-:W-:Y:S01]  /*ecd0*/  IMAD.IADD R5, R207, 0x1, -R2.reuse ;  /* 0x00000001cf057824 */ /* 0x100fe200078e0a02 */
[C---:B------:R-:W-:Y:S01]  /*ece0*/  IADD3 R7, R2.reuse, 0x1, RZ ;  /* 0x0000000102077810 */ /* 0x040fe20007ffe0ff */
[----:B------:R-:W-:Y:S01]  /*ecf0*/  IMAD.MOV.U32 R4, RZ, RZ, R3 ;  /* 0x000000ffff047224 */ /* 0x000fe200078e0003 */
[----:B------:R-:W-:Y:S01]  /*ed00*/  HMMA.16816.F32.BF16 R68, R8, R24, R20 ;  /* 0x000000180844723c */ /* 0x000fe20000041814 */
[----:B------:R-:W1:Y:S01]  /*ed10*/  LDSM.16.M88.4 R20, [R196+0x2000] ;  /* 0x00200000c414783b */ /* 0x000e620000000200 */
[----:B------:R-:W-:Y:S01]  /*ed20*/  IABS R3, R5 ;  /* 0x0000000500037213 */ /* 0x000fe20000000000 */
[----:B------:R-:W-:Y:S01]  /*ed30*/  IMAD.IADD R5, R205, 0x1, -R2 ;  /* 0x00000001cd057824 */ /* 0x000fe200078e0a02 */
[----:B------:R2:W-:Y:S01]  /*ed40*/  I2F R232, R4 ;  /* 0x0000000400e87306 */ /* 0x0005e20000201400 */
[----:B------:R-:W-:-:S02]  /*ed50*/  IADD3 R6, R2, 0x8, RZ ;  /* 0x0000000802067810 */ /* 0x000fc40007ffe0ff */
[C---:B------:R-:W-:Y:S01]  /*ed60*/  ISETP.GE.AND P4, PT, R7.reuse, R214, PT ;  /* 0x000000d60700720c */ /* 0x040fe20003f86270 */
[C---:B------:R-:W-:Y:S01]  /*ed70*/  HMMA.16816.F32.BF16 R44, R16.reuse, R46, R168 ;  /* 0x0000002e102c723c */ /* 0x040fe200000418a8 */
[C---:B------:R-:W-:Y:S02]  /*ed80*/  ISETP.GE.AND P2, PT, R7.reuse, R213, PT ;  /* 0x000000d50700720c */ /* 0x040fe40003f46270 */
[C---:B------:R-:W-:Y:S02]  /*ed90*/  ISETP.GE.AND P1, PT, R7.reuse, R212, PT ;  /* 0x000000d40700720c */ /* 0x040fe40003f26270 */
[C---:B------:R-:W-:Y:S02]  /*eda0*/  ISETP.GE.AND P0, PT, R7.reuse, R211, PT ;  /* 0x000000d30700720c */ /* 0x040fe40003f06270 */
[C---:B------:R-:W-:Y:S01]  /*edb0*/  ISETP.LT.OR P6, PT, R7.reuse, R206, P4 ;  /* 0x000000ce0700720c */ /* 0x040fe200027c1670 */
[----:B------:R-:W-:Y:S01]  /*edc0*/  HMMA.16816.F32.BF16 R52, R16, R32, R76 ;  /* 0x000000201034723c */ /* 0x000fe2000004184c */
[----:B------:R-:W-:-:S02]  /*edd0*/  ISETP.LT.OR P5, PT, R7, R208, P2 ;  /* 0x000000d00700720c */ /* 0x000fc400017a1670 */
[----:B------:R-:W-:Y:S01]  /*ede0*/  ISETP.LT.OR P1, PT, R7, R204, P1 ;  /* 0x000000cc0700720c */ /* 0x000fe20000f21670 */
[----:B--2---:R-:W-:Y:S01]  /*edf0*/  IMAD.MOV.U32 R4, RZ, RZ, R3 ;  /* 0x000000ffff047224 */ /* 0x004fe200078e0003 */
[----:B------:R-:W-:Y:S01]  /*ee00*/  IABS R3, R5 ;  /* 0x0000000500037213 */ /* 0x000fe20000000000 */
[----:B------:R-:W-:Y:S01]  /*ee10*/  IMAD.IADD R5, R209, 0x1, -R2 ;  /* 0x00000001d1057824 */ /* 0x000fe200078e0a02 */
[----:B------:R-:W-:Y:S01]  /*ee20*/  ISETP.LT.OR P0, PT, R7, R203, P0 ;  /* 0x000000cb0700720c */ /* 0x000fe20000701670 */
[----:B------:R2:W-:Y:S01]  /*ee30*/  I2F R230, R4 ;  /* 0x0000000400e67306 */ /* 0x0005e20000201400 */
[----:B------:R-:W-:Y:S01]  /*ee40*/  HMMA.16816.F32.BF16 R40, R16, R42, R164 ;  /* 0x0000002a1028723c */ /* 0x000fe200000418a4 */
[C---:B------:R-:W-:Y:S02]  /*ee50*/  ISETP.GE.AND P4, PT, R6.reuse, R214, PT ;  /* 0x000000d60600720c */ /* 0x040fe40003f86270 */
[----:B------:R-:W-:-:S04]  /*ee60*/  ISETP.GE.AND P2, PT, R6, R213, PT ;  /* 0x000000d50600720c */ /* 0x000fc80003f46270 */
[----:B------:R-:W-:Y:S01]  /*ee70*/  @P1 LOP3.LUT R0, R0, 0x8, RZ, 0xfc, !PT ;  /* 0x0000000800001812 */ /* 0x000fe200078efcff */
[C---:B------:R-:W-:Y:S01]  /*ee80*/  HMMA.16816.F32.BF16 R36, R16.reuse, R38, R160 ;  /* 0x000000261024723c */ /* 0x040fe200000418a0 */
[----:B------:R-:W-:Y:S02]  /*ee90*/  ISETP.GE.AND P1, PT, R2, R214, PT ;  /* 0x000000d60200720c */ /* 0x000fe40003f26270 */
[----:B------:R-:W-:Y:S02]  /*eea0*/  LOP3.LUT R0, R0, 0xfffffffb, RZ, 0xc0, !PT ;  /* 0xfffffffb00007812 */ /* 0x000fe400078ec0ff */
[----:B------:R-:W-:Y:S01]  /*eeb0*/  ISETP.LT.OR P1, PT, R2, R206, P1 ;  /* 0x000000ce0200720c */ /* 0x000fe20000f21670 */
[----:B--2---:R-:W-:Y:S01]  /*eec0*/  IMAD.MOV.U32 R4, RZ, RZ, R3 ;  /* 0x000000ffff047224 */ /* 0x004fe200078e0003 */
[----:B------:R-:W-:Y:S01]  /*eed0*/  IABS R3, R5 ;  /* 0x0000000500037213 */ /* 0x000fe20000000000 */
[----:B------:R-:W-:Y:S01]  /*eee0*/  IMAD.IADD R5, R210, 0x1, -R7 ;  /* 0x00000001d2057824 */ /* 0x000fe200078e0a07 */
[----:B------:R-:W-:Y:S01]  /*eef0*/  HMMA.16816.F32.BF16 R16, R16, R34, R156 ;  /* 0x000000221010723c */ /* 0x000fe2000004189c */
[----:B------:R2:W-:Y:S01]  /*ef00*/  I2F R231, R4 ;  /* 0x0000000400e77306 */ /* 0x0005e20000201400 */
[----:B------:R-:W-:-:S02]  /*ef10*/  @P0 LOP3.LUT R0, R0, 0x4, RZ, 0xfc, !PT ;  /* 0x0000000400000812 */ /* 0x000fc400078efcff */
[----:B------:R-:W-:-:S04]  /*ef20*/  ISETP.GE.AND P0, PT, R2, R213, PT ;  /* 0x000000d50200720c */ /* 0x000fc80003f06270 */
[----:B-1----:R-:W-:Y:S01]  /*ef30*/  HMMA.16816.F32.BF16 R32, R20, R24, R176 ;  /* 0x000000181420723c */ /* 0x002fe200000418b0 */
[----:B------:R-:W-:-:S06]  /*ef40*/  ISETP.LT.OR P0, PT, R2, R208, P0 ;  /* 0x000000d00200720c */ /* 0x000fcc0000701670 */
[C---:B------:R-:W-:Y:S01]  /*ef50*/  IMAD.IADD R24, R209.reuse, 0x1, -R6 ;  /* 0x00000001d1187824 */ /* 0x040fe200078e0a06 */
[C---:B------:R-:W-:Y:S01]  /*ef60*/  HMMA.16816.F32.BF16 R60, R8.reuse, R26, R44 ;  /* 0x0000001a083c723c */ /* 0x040fe2000004182c */
[----:B--2---:R-:W-:Y:S01]  /*ef70*/  IMAD.MOV.U32 R4, RZ, RZ, R3 ;  /* 0x000000ffff047224 */ /* 0x004fe200078e0003 */
[----:B------:R-:W-:Y:S01]  /*ef80*/  IABS R3, R5 ;  /* 0x0000000500037213 */ /* 0x000fe20000000000 */
[--C-:B------:R-:W-:Y:S02]  /*ef90*/  IMAD.IADD R5, R209, 0x1, -R7.reuse ;  /* 0x00000001d1057824 */ /* 0x100fe400078e0a07 */
[----:B------:R1:W-:Y:S01]  /*efa0*/  I2F R229, R4 ;  /* 0x0000000400e57306 */ /* 0x0003e20000201400 */
[----:B------:R-:W-:Y:S02]  /*efb0*/  IMAD.MOV.U32 R176, RZ, RZ, R244 ;  /* 0x000000ffffb07224 */ /* 0x000fe400078e00f4 */
[C---:B------:R-:W-:Y:S05]  /*efc0*/  HMMA.16816.F32.BF16 R16, R8.reuse, R218, R16 ;  /* 0x000000da0810723c */ /* 0x040fea0000041810 */
[----:B------:R2:W-:Y:S03]  /*efd0*/  I2F R228, R3 ;  /* 0x0000000300e47306 */ /* 0x0005e60000201400 */
[----:B------:R-:W-:Y:S01]  /*efe0*/  HMMA.16816.F32.BF16 R64, R8, R30, R40 ;  /* 0x0000001e0840723c */ /* 0x000fe20000041828 */
[----:B-1----:R-:W-:-:S07]  /*eff0*/  IMAD.IADD R4, R207, 0x1, -R7 ;  /* 0x00000001cf047824 */ /* 0x002fce00078e0a07 */
[----:B------:R-:W-:Y:S01]  /*f000*/  HMMA.16816.F32.BF16 R76, R8, R28, R12 ;  /* 0x0000001c084c723c */ /* 0x000fe2000004180c */
[----:B------:R-:W-:Y:S01]  /*f010*/  LDSM.16.M88.4 R12, [R197+0x2000] ;  /* 0x00200000c50c783b */ /* 0x000fe20000000200 */
[----:B------:R-:W-:Y:S01]  /*f020*/  IABS R4, R4 ;  /* 0x0000000400047213 */ /* 0x000fe20000000000 */
[----:B--2---:R-:W-:-:S03]  /*f030*/  IMAD.IADD R3, R205, 0x1, -R7 ;  /* 0x00000001cd037824 */ /* 0x004fc600078e0a07 */
[----:B------:R1:W-:Y:S02]  /*f040*/  I2F R169, R4 ;  /* 0x0000000400a97306 */ /* 0x0003e40000201400 */
[C---:B------:R-:W-:Y:S01]  /*f050*/  HMMA.16816.F32.BF16 R44, R20.reuse, R28, R180 ;  /* 0x0000001c142c723c */ /* 0x040fe200000418b4 */
[----:B------:R-:W-:Y:S01]  /*f060*/  IMAD.MOV.U32 R238, RZ, RZ, R16 ;  /* 0x000000ffffee7224 */ /* 0x000fe200078e0010 */
[----:B------:R-:W-:Y:S01]  /*f070*/  IABS R3, R3 ;  /* 0x0000000300037213 */ /* 0x000fe20000000000 */
[----:B------:R-:W-:Y:S01]  /*f080*/  IMAD.MOV.U32 R252, RZ, RZ, R17 ;  /* 0x000000fffffc7224 */ /* 0x000fe200078e0011 */
[----:B------:R-:W-:Y:S01]  /*f090*/  MOV R237, R19 ;  /* 0x0000001300ed7202 */ /* 0x000fe20000000f00 */
[----:B------:R-:W-:Y:S02]  /*f0a0*/  IMAD.MOV.U32 R251, RZ, RZ, R18 ;  /* 0x000000fffffb7224 */ /* 0x000fe400078e0012 */
[----:B------:R-:W-:Y:S01]  /*f0b0*/  LDSM.16.M88.4 R16, [R197] ;  /* 0x00000000c510783b */ /* 0x000fe20000000200 */
[----:B------:R-:W-:Y:S01]  /*f0c0*/  HMMA.16816.F32.BF16 R40, R20, R30, R56 ;  /* 0x0000001e1428723c */ /* 0x000fe20000041838 */
[----:B------:R-:W-:-:S02]  /*f0d0*/  IMAD.MOV.U32 R179, RZ, RZ, R238 ;  /* 0x000000ffffb37224 */ /* 0x000fc400078e00ee */
[----:B------:R-:W2:Y:S01]  /*f0e0*/  LDSM.16.M88.4 R28, [R193+0x800] ;  /* 0x00080000c11c783b */ /* 0x000ea20000000200 */
[----:B------:R-:W-:Y:S02]  /*f0f0*/  IMAD.MOV.U32 R183, RZ, RZ, R251 ;  /* 0x000000ffffb77224 */ /* 0x000fe400078e00fb */
[----:B-1----:R-:W-:Y:S01]  /*f100*/  IMAD.MOV.U32 R4, RZ, RZ, R3 ;  /* 0x000000ffff047224 */ /* 0x002fe200078e0003 */
[----:B------:R-:W-:Y:S01]  /*f110*/  IABS R3, R5 ;  /* 0x0000000500037213 */ /* 0x000fe20000000000 */
[----:B------:R-:W-:Y:S01]  /*f120*/  IMAD.IADD R5, R210, 0x1, -R6 ;  /* 0x00000001d2057824 */ /* 0x000fe200078e0a06 */
[----:B------:R-:W-:Y:S01]  /*f130*/  HMMA.16816.F32.BF16 R72, R8, R50, R36 ;  /* 0x000000320848723c */ /* 0x000fe20000041824 */
[----:B------:R1:W-:Y:S01]  /*f140*/  I2F R171, R4 ;  /* 0x0000000400ab7306 */ /* 0x0003e20000201400 */
[----:B------:R-:W-:Y:S02]  /*f150*/  IMAD.MOV.U32 R177, RZ, RZ, R179 ;  /* 0x000000ffffb17224 */ /* 0x000fe400078e00b3 */
[----:B------:R-:W-:-:S02]  /*f160*/  IMAD.MOV.U32 R179, RZ, RZ, R252 ;  /* 0x000000ffffb37224 */ /* 0x000fc400078e00fc */
[----:B------:R-:W-:Y:S02]  /*f170*/  IMAD.MOV.U32 R182, RZ, RZ, R239 ;  /* 0x000000ffffb67224 */ /* 0x000fe400078e00ef */
[----:B------:R-:W-:Y:S01]  /*f180*/  HMMA.16816.F32.BF16 R36, R20, R26, R172 ;  /* 0x0000001a1424723c */ /* 0x000fe200000418ac */
[----:B------:R-:W-:Y:S02]  /*f190*/  IMAD.MOV.U32 R180, RZ, RZ, R250 ;  /* 0x000000ffffb47224 */ /* 0x000fe400078e00fa */
[----:B------:R-:W-:-:S05]  /*f1a0*/  IMAD.MOV.U32 R181, RZ, RZ, R249 ;  /* 0x000000ffffb57224 */ /* 0x000fca00078e00f9 */
[----:B------:R-:W-:Y:S01]  /*f1b0*/  HMMA.16816.F32.BF16 R156, R8, R216, R52 ;  /* 0x000000d8089c723c */ /* 0x000fe20000041834 */
[----:B-1----:R-:W-:Y:S01]  /*f1c0*/  IMAD.MOV.U32 R4, RZ, RZ, R3 ;  /* 0x000000ffff047224 */ /* 0x002fe200078e0003 */
[----:B------:R-:W-:Y:S01]  /*f1d0*/  IABS R3, R5 ;  /* 0x0000000500037213 */ /* 0x000fe20000000000 */
[----:B------:R-:W1:Y:S01]  /*f1e0*/  LDSM.16.M88.4 R8, [R193] ;  /* 0x00000000c108783b */ /* 0x000e620000000200 */
[----:B------:R-:W-:Y:S01]  /*f1f0*/  IADD3 R5, R2, 0x9, RZ ;  /* 0x0000000902057810 */ /* 0x000fe20007ffe0ff */
[----:B------:R3:W-:Y:S03]  /*f200*/  I2F R170, R4 ;  /* 0x0000000400aa7306 */ /* 0x0007e60000201400 */
[C---:B------:R-:W-:Y:S05]  /*f210*/  HMMA.16816.F32.BF16 R52, R20.reuse, R48, R220 ;  /* 0x000000301434723c */ /* 0x040fea00000418dc */
[----:B------:R4:W-:Y:S03]  /*f220*/  I2F R168, R3 ;  /* 0x0000000300a87306 */ /* 0x0009e60000201400 */
[----:B------:R-:W-:Y:S01]  /*f230*/  HMMA.16816.F32.BF16 R48, R20, R50, R184 ;  /* 0x000000321430723c */ /* 0x000fe200000418b8 */
[----:B---3--:R-:W-:-:S06]  /*f240*/  IMAD.IADD R4, R207, 0x1, -R6 ;  /* 0x00000001cf047824 */ /* 0x008fcc00078e0a06 */
[----:B------:R-:W-:Y:S01]  /*f250*/  IMAD.MOV.U32 R187, RZ, RZ, R180 ;  /* 0x000000ffffbb7224 */ /* 0x000fe200078e00b4 */
[----:B--2---:R-:W-:Y:S01]  /*f260*/  HMMA.16816.F32.BF16 R240, R12, R30, R40 ;  /* 0x0000001e0cf0723c */ /* 0x004fe20000041828 */
[----:B------:R-:W-:Y:S01]  /*f270*/  IMAD.MOV.U32 R180, RZ, RZ, R181 ;  /* 0x000000ffffb47224 */ /* 0x000fe200078e00b5 */
[----:B------:R-:W-:Y:S01]  /*f280*/  IABS R4, R4 ;  /* 0x0000000400047213 */ /* 0x000fe20000000000 */
[----:B----4-:R-:W-:-:S03]  /*f290*/  IMAD.IADD R3, R205, 0x1, -R6 ;  /* 0x00000001cd037824 */ /* 0x010fc600078e0a06 */
[----:B------:R2:W-:Y:S02]  /*f2a0*/  I2F R166, R4 ;  /* 0x0000000400a67306 */ /* 0x0005e40000201400 */
[----:B------:R-:W-:Y:S01]  /*f2b0*/  HMMA.16816.F32.BF16 R56, R20, R216, R224 ;  /* 0x000000d81438723c */ /* 0x000fe200000418e0 */
[----:B------:R-:W-:-:S06]  /*f2c0*/  IABS R3, R3 ;  /* 0x0000000300037213 */ /* 0x000fcc0000000000 */
[----:B------:R-:W-:Y:S01]  /*f2d0*/  IMAD.MOV.U32 R216, RZ, RZ, R182 ;  /* 0x000000ffffd87224 */ /* 0x000fe200078e00b6 */
[----:B------:R-:W-:Y:S01]  /*f2e0*/  HMMA.16816.F32.BF16 R224, R16, R30, R64 ;  /* 0x0000001e10e0723c */ /* 0x000fe20000041840 */
[----:B--2---:R-:W-:Y:S01]  /*f2f0*/  IMAD.MOV.U32 R4, RZ, RZ, R3 ;  /* 0x000000ffff047224 */ /* 0x004fe200078e0003 */
[----:B------:R-:W-:Y:S01]  /*f300*/  IABS R3, R24 ;  /* 0x0000001800037213 */ /* 0x000fe20000000000 */
[----:B------:R-:W-:-:S05]  /*f310*/  IMAD.IADD R24, R210, 0x1, -R5 ;  /* 0x00000001d2187824 */ /* 0x000fca00078e0a05 */
[-C--:B-1----:R-:W-:Y:S01]  /*f320*/  HMMA.16816.F32.BF16 R144, R12, R8.reuse, R32 ;  /* 0x000000080c90723c */ /* 0x082fe20000041820 */
[----:B------:R1:W-:Y:S01]  /*f330*/  I2F R167, R4 ;  /* 0x0000000400a77306 */ /* 0x0003e20000201400 */
[----:B------:R-:W-:Y:S01]  /*f340*/  LDSM.16.M88.4 R32, [R193+0x1800] ;  /* 0x00180000c120783b */ /* 0x000fe20000000200 */
        /* <DEDUP_REMOVED lines=8> */
[C---:B------:R-:W-:Y:S01]  /*f3d0*/  HMMA.16816.F32.BF16 R152, R12.reuse, R10, R36 ;  /* 0x0000000a0c98723c */ /* 0x040fe20000041824 */
[----:B-1----:R-:W-:Y:S01]  /*f3e0*/  IMAD.MOV.U32 R4, RZ, RZ, R3 ;  /* 0x000000ffff047224 */ /* 0x002fe200078e0003 */
[----:B------:R-:W-:Y:S01]  /*f3f0*/  IABS R3, R24 ;  /* 0x0000001800037213 */ /* 0x000fe20000000000 */
[----:B------:R-:W-:Y:S02]  /*f400*/  IMAD.IADD R24, R207, 0x1, -R5 ;  /* 0x00000001cf187824 */ /* 0x000fe400078e0a05 */
[----:B------:R1:W-:Y:S03]  /*f410*/  I2F R165, R4 ;  /* 0x0000000400a57306 */ /* 0x0003e60000201400 */
[----:B------:R-:W-:Y:S08]  /*f420*/  HMMA.16816.F32.BF16 R172, R12, R28, R44 ;  /* 0x0000001c0cac723c */ /* 0x000ff0000004182c */
[----:B------:R-:W-:Y:S01]  /*f430*/  HMMA.16816.F32.BF16 R60, R16, R10, R60 ;  /* 0x0000000a103c723c */ /* 0x000fe2000004183c */
[----:B-1----:R-:W-:Y:S01]  /*f440*/  IMAD.MOV.U32 R4, RZ, RZ, R3 ;  /* 0x000000ffff047224 */ /* 0x002fe200078e0003 */
[----:B------:R-:W-:-:S02]  /*f450*/  IABS R3, R24 ;  /* 0x0000001800037213 */ /* 0x000fc40000000000 */
[----:B------:R-:W1:Y:S01]  /*f460*/  LDSM.16.M88.4 R24, [R193+0x1000] ;  /* 0x00100000c118783b */ /* 0x000e620000000200 */
[----:B------:R2:W-:Y:S02]  /*f470*/  I2F R164, R4 ;  /* 0x0000000400a47306 */ /* 0x0005e40000201400 */
[C---:B------:R-:W-:Y:S01]  /*f480*/  IADD3 R11, R2.reuse, 0x18, RZ ;  /* 0x00000018020b7810 */ /* 0x040fe20007ffe0ff */
[----:B------:R-:W-:Y:S01]  /*f490*/  HMMA.16816.F32.BF16 R76, R16, R28, R76 ;  /* 0x0000001c104c723c */ /* 0x000fe2000004184c */
[----:B------:R-:W-:Y:S01]  /*f4a0*/  IADD3 R10, R2, 0x19, RZ ;  /* 0x00000019020a7810 */ /* 0x000fe20007ffe0ff */
[----:B------:R-:W-:-:S04]  /*f4b0*/  DEPBAR.LE SB0, 0x0 ;  /* 0x000080000000791a */ /* 0x000fc80000000000 */
[----:B------:R3:W-:Y:S01]  /*f4c0*/  I2F R162, R3 ;  /* 0x0000000300a27306 */ /* 0x0007e20000201400 */
[----:B------:R-:W-:Y:S02]  /*f4d0*/  IMAD.IADD R7, R207, 0x1, -R10 ;  /* 0x00000001cf077824 */ /* 0x000fe400078e0a0a */
[----:B------:R-:W-:Y:S02]  /*f4e0*/  IMAD.MOV.U32 R28, RZ, RZ, R183 ;  /* 0x000000ffff1c7224 */ /* 0x000fe400078e00b7 */
[----:B------:R-:W-:Y:S01]  /*f4f0*/  IMAD.MOV.U32 R29, RZ, RZ, R237 ;  /* 0x000000ffff1d7224 */ /* 0x000fe200078e00ed */
[----:B------:R-:W-:Y:S01]  /*f500*/  IABS R7, R7 ;  /* 0x0000000700077213 */ /* 0x000fe20000000000 */
[----:B--2---:R-:W-:-:S05]  /*f510*/  IMAD.IADD R4, R205, 0x1, -R5 ;  /* 0x00000001cd047824 */ /* 0x004fca00078e0a05 */
[----:B------:R-:W-:Y:S01]  /*f520*/  IABS R4, R4 ;  /* 0x0000000400047213 */ /* 0x000fe20000000000 */
[----:B---3--:R-:W-:-:S04]  /*f530*/  IMAD.IADD R3, R209, 0x1, -R5 ;  /* 0x00000001d1037824 */ /* 0x008fc800078e0a05 */
[----:B------:R-:W-:Y:S01]  /*f540*/  IMAD.MOV.U32 R8, RZ, RZ, R4 ;  /* 0x000000ffff087224 */ /* 0x000fe200078e0004 */
[----:B------:R-:W-:Y:S02]  /*f550*/  IADD3 R4, R2, 0x10, RZ ;  /* 0x0000001002047810 */ /* 0x000fe40007ffe0ff */
[----:B------:R-:W-:Y:S01]  /*f560*/  IABS R3, R3 ;  /* 0x0000000300037213 */ /* 0x000fe20000000000 */
[----:B------:R2:W-:Y:S02]  /*f570*/  I2F R163, R8 ;  /* 0x0000000800a37306 */ /* 0x0005e40000201400 */
[----:B------:R-:W-:-:S05]  /*f580*/  IMAD.IADD R9, R205, 0x1, -R4 ;  /* 0x00000001cd097824 */ /* 0x000fca00078e0a04 */
[----:B------:R-:W-:Y:S01]  /*f590*/  IABS R9, R9 ;  /* 0x0000000900097213 */ /* 0x000fe20000000000 */
[----:B------:R3:W-:Y:S01]  /*f5a0*/  I2F R161, R3 ;  /* 0x0000000300a17306 */ /* 0x0007e20000201400 */
[----:B-1----:R-:W-:Y:S01]  /*f5b0*/  HMMA.16816.F32.BF16 R52, R12, R24, R52 ;  /* 0x000000180c34723c */ /* 0x002fe20000041834 */
[----:B--2---:R-:W-:-:S07]  /*f5c0*/  IMAD.IADD R8, R210, 0x1, -R4 ;  /* 0x00000001d2087824 */ /* 0x004fce00078e0a04 */
[----:B------:R-:W-:Y:S01]  /*f5d0*/  HMMA.16816.F32.BF16 R240, R16, R24, R148 ;  /* 0x0000001810f0723c */ /* 0x000fe20000041894 */
[----:B------:R-:W-:Y:S01]  /*f5e0*/  I2F R44, R9 ;  /* 0x00000009002c7306 */ /* 0x000fe20000201400 */
[----:B------:R-:W-:Y:S01]  /*f5f0*/  IABS R8, R8 ;  /* 0x0000000800087213 */ /* 0x000fe20000000000 */
[----:B---3--:R-:W-:-:S06]  /*f600*/  IMAD.IADD R3, R207, 0x1, -R4 ;  /* 0x00000001cf037824 */ /* 0x008fcc00078e0a04 */
[----:B------:R1:W-:Y:S01]  /*f610*/  I2F R160, R8 ;  /* 0x0000000800a07306 */ /* 0x0003e20000201400 */
[----:B------:R-:W-:Y:S01]  /*f620*/  IMAD.MOV.U32 R148, RZ, RZ, R176 ;  /* 0x000000ffff947224 */ /* 0x000fe200078e00b0 */
[----:B------:R-:W-:-:S05]  /*f630*/  IABS R3, R3 ;  /* 0x0000000300037213 */ /* 0x000fca0000000000 */
[----:B------:R-:W-:Y:S01]  /*f640*/  IMAD.MOV.U32 R31, RZ, RZ, R52 ;  /* 0x000000ffff1f7224 */ /* 0x000fe200078e0034 */
[----:B------:R2:W-:Y:S01]  /*f650*/  I2F R39, R3 ;  /* 0x0000000300277306 */ /* 0x0005e20000201400 */
[----:B------:R-:W-:Y:S02]  /*f660*/  IMAD.MOV.U32 R217, RZ, RZ, R53 ;  /* 0x000000ffffd97224 */ /* 0x000fe400078e0035 */
[----:B------:R-:W-:Y:S02]  /*f670*/  IMAD.MOV.U32 R149, RZ, RZ, R54 ;  /* 0x000000ffff957224 */ /* 0x000fe400078e0036 */
[----:B------:R-:W-:Y:S02]  /*f680*/  IMAD.MOV.U32 R67, RZ, RZ, R55 ;  /* 0x000000ffff437224 */ /* 0x000fe400078e0037 */
[----:B------:R-:W-:Y:S01]  /*f690*/  HMMA.16816.F32.BF16 R52, R12, R26, R48 ;  /* 0x0000001a0c34723c */ /* 0x000fe20000041830 */
[----:B-1----:R-:W-:-:S05]  /*f6a0*/  IMAD.IADD R8, R209, 0x1, -R4 ;  /* 0x00000001d1087824 */ /* 0x002fca00078e0a04 */
[----:B------:R-:W-:Y:S02]  /*f6b0*/  IABS R8, R8 ;  /* 0x0000000800087213 */ /* 0x000fe40000000000 */
[----:B------:R-:W-:Y:S01]  /*f6c0*/  HMMA.16816.F32.BF16 R24, R16, R26, R72 ;  /* 0x0000001a1018723c */ /* 0x000fe20000041848 */
[----:B--2---:R-:W-:Y:S01]  /*f6d0*/  IADD3 R3, R2, 0x11, RZ ;  /* 0x0000001102037810 */ /* 0x004fe20007ffe0ff */
[----:B------:R1:W-:Y:S03]  /*f6e0*/  I2F R38, R8 ;  /* 0x0000000800267306 */ /* 0x0003e60000201400 */
[----:B------:R-:W-:-:S04]  /*f6f0*/  IADD3 R9, R210, -R3, RZ ;  /* 0x80000003d2097210 */ /* 0x000fc80007ffe0ff */
[----:B------:R-:W-:-:S04]  /*f700*/  IABS R9, R9 ;  /* 0x0000000900097213 */ /* 0x000fc80000000000 */
[----:B------:R2:W-:Y:S03]  /*f710*/  I2F R37, R9 ;  /* 0x0000000900257306 */ /* 0x0005e60000201400 */
[----:B------:R-:W-:Y:S02]  /*f720*/  IMAD.MOV.U32 R46, RZ, RZ, R52 ;  /* 0x000000ffff2e7224 */ /* 0x000fe400078e0034 */
[----:B-1----:R-:W-:Y:S02]  /*f730*/  IMAD.IADD R8, R207, 0x1, -R3 ;  /* 0x00000001cf087824 */ /* 0x002fe400078e0a03 */
[----:B------:R-:W-:Y:S02]  /*f740*/  IMAD.MOV.U32 R48, RZ, RZ, R54 ;  /* 0x000000ffff307224 */ /* 0x000fe400078e0036 */
[----:B------:R-:W-:Y:S01]  /*f750*/  IMAD.MOV.U32 R45, RZ, RZ, R53 ;  /* 0x000000ffff2d7224 */ /* 0x000fe200078e0035 */
[----:B------:R-:W-:Y:S01]  /*f760*/  IABS R8, R8 ;  /* 0x0000000800087213 */ /* 0x000fe20000000000 */
[----:B------:R-:W-:-:S02]  /*f770*/  IMAD.MOV.U32 R52, RZ, RZ, R24 ;  /* 0x000000ffff347224 */ /* 0x000fc400078e0018 */
[----:B------:R-:W-:Y:S01]  /*f780*/  IMAD.MOV.U32 R51, RZ, RZ, R27 ;  /* 0x000000ffff337224 */ /* 0x000fe200078e001b */
[----:B------:R1:W-:Y:S01]  /*f790*/  I2F R36, R8 ;  /* 0x0000000800247306 */ /* 0x0003e20000201400 */
[----:B------:R-:W-:Y:S02]  /*f7a0*/  IMAD.MOV.U32 R50, RZ, RZ, R26 ;  /* 0x000000ffff327224 */ /* 0x000fe400078e001a */
[----:B--2---:R-:W-:Y:S02]  /*f7b0*/  IMAD.IADD R9, R205, 0x1, -R3 ;  /* 0x00000001cd097824 */ /* 0x004fe400078e0a03 */
[----:B------:R-:W-:Y:S02]  /*f7c0*/  IMAD.MOV.U32 R49, RZ, RZ, R25 ;  /* 0x000000ffff317224 */ /* 0x000fe400078e0019 */
[----:B------:R-:W-:Y:S01]  /*f7d0*/  HMMA.16816.F32.BF16 R24, R16, R32, R156 ;  /* 0x000000201018723c */ /* 0x000fe2000004189c */
[----:B------:R-:W-:Y:S01]  /*f7e0*/  IABS R9, R9 ;  /* 0x0000000900097213 */ /* 0x000fe20000000000 */
[----:B------:R-:W-:-:S03]  /*f7f0*/  IMAD.MOV.U32 R47, RZ, RZ, R55 ;  /* 0x000000ffff2f7224 */ /* 0x000fc600078e0037 */
[----:B------:R2:W-:Y:S01]  /*f800*/  I2F R238, R9 ;  /* 0x0000000900ee7306 */ /* 0x0005e20000201400 */
[----:B-1----:R-:W-:-:S05]  /*f810*/  IMAD.IADD R8, R209, 0x1, -R3 ;  /* 0x00000001d1087824 */ /* 0x002fca00078e0a03 */
[----:B------:R-:W-:-:S04]  /*f820*/  IABS R8, R8 ;  /* 0x0000000800087213 */ /* 0x000fc80000000000 */
[----:B------:R1:W-:Y:S01]  /*f830*/  I2F R184, R8 ;  /* 0x0000000800b87306 */ /* 0x0003e20000201400 */
[----:B--2---:R-:W-:-:S08]  /*f840*/  IMAD.IADD R9, R210, 0x1, -R11 ;  /* 0x00000001d2097824 */ /* 0x004fd000078e0a0b */
[----:B------:R-:W-:Y:S01]  /*f850*/  MOV R54, R25 ;  /* 0x0000001900367202 */ /* 0x000fe20000000f00 */
[----:B------:R-:W-:Y:S01]  /*f860*/  IMAD.MOV.U32 R53, RZ, RZ, R24 ;  /* 0x000000ffff357224 */ /* 0x000fe200078e0018 */
[----:B------:R-:W-:Y:S01]  /*f870*/  IABS R9, R9 ;  /* 0x0000000900097213 */ /* 0x000fe20000000000 */
[----:B------:R-:W-:Y:S02]  /*f880*/  IMAD.MOV.U32 R252, RZ, RZ, R26 ;  /* 0x000000fffffc7224 */ /* 0x000fe400078e001a */
[----:B------:R-:W-:Y:S01]  /*f890*/  IMAD.MOV.U32 R251, RZ, RZ, R27 ;  /* 0x000000fffffb7224 */ /* 0x000fe200078e001b */
[----:B------:R2:W-:Y:S01]  /*f8a0*/  I2F R178, R9 ;  /* 0x0000000900b27306 */ /* 0x0005e20000201400 */
[----:B------:R-:W-:Y:S01]  /*f8b0*/  HMMA.16816.F32.BF16 R24, R12, R32, R56 ;  /* 0x000000200c18723c */ /* 0x000fe20000041838 */
[----:B-1----:R-:W-:-:S06]  /*f8c0*/  IMAD.IADD R8, R207, 0x1, -R11 ;  /* 0x00000001cf087824 */ /* 0x002fcc00078e0a0b */
[----:B------:R-:W-:Y:S01]  /*f8d0*/  IMAD.MOV.U32 R59, RZ, RZ, R179 ;  /* 0x000000ffff3b7224 */ /* 0x000fe200078e00b3 */
[----:B------:R-:W-:Y:S01]  /*f8e0*/  IABS R8, R8 ;  /* 0x0000000800087213 */ /* 0x000fe20000000000 */
[----:B------:R-:W-:-:S03]  /*f8f0*/  IMAD.MOV.U32 R56, RZ, RZ, R177 ;  /* 0x000000ffff387224 */ /* 0x000fc600078e00b1 */
[----:B------:R1:W-:Y:S01]  /*f900*/  I2F R65, R8 ;  /* 0x0000000800417306 */ /* 0x0003e20000201400 */
[----:B--2---:R-:W-:-:S05]  /*f910*/  IMAD.IADD R9, R205, 0x1, -R11 ;  /* 0x00000001cd097824 */ /* 0x004fca00078e0a0b */
[----:B------:R-:W-:-:S04]  /*f920*/  IABS R9, R9 ;  /* 0x0000000900097213 */ /* 0x000fc80000000000 */
[----:B------:R2:W-:Y:S02]  /*f930*/  I2F R159, R9 ;  /* 0x00000009009f7306 */ /* 0x0005e40000201400 */
[----:B------:R-:W-:Y:S02]  /*f940*/  IMAD.MOV.U32 R250, RZ, RZ, R24 ;  /* 0x000000fffffa7224 */ /* 0x000fe400078e0018 */
[----:B------:R-:W-:Y:S02]  /*f950*/  IMAD.MOV.U32 R249, RZ, RZ, R25 ;  /* 0x000000fffff97224 */ /* 0x000fe400078e0019 */
[----:B-1----:R-:W-:Y:S02]  /*f960*/  IMAD.IADD R8, R209, 0x1, -R11 ;  /* 0x00000001d1087824 */ /* 0x002fe400078e0a0b */
[----:B------:R-:W-:Y:S02]  /*f970*/  IMAD.MOV.U32 R244, RZ, RZ, R26 ;  /* 0x000000fffff47224 */ /* 0x000fe400078e001a */
[----:B------:R-:W-:Y:S01]  /*f980*/  IMAD.MOV.U32 R239, RZ, RZ, R27 ;  /* 0x000000ffffef7224 */ /* 0x000fe200078e001b */
[----:B------:R-:W-:-:S04]  /*f990*/  IABS R8, R8 ;  /* 0x0000000800087213 */ /* 0x000fc80000000000 */
[----:B------:R1:W-:Y:S01]  /*f9a0*/  I2F R157, R8 ;  /* 0x00000008009d7306 */ /* 0x0003e20000201400 */
[----:B--2---:R-:W-:-:S05]  /*f9b0*/  IMAD.IADD R9, R210, 0x1, -R10 ;  /* 0x00000001d2097824 */ /* 0x004fca00078e0a0a */
[----:B------:R-:W-:-:S05]  /*f9c0*/  IABS R9, R9 ;  /* 0x0000000900097213 */ /* 0x000fca0000000000 */
[----:B-1----:R-:W-:Y:S02]  /*f9d0*/  IMAD.MOV.U32 R8, RZ, RZ, R9 ;  /* 0x000000ffff087224 */ /* 0x002fe400078e0009 */
[----:B------:R-:W-:Y:S02]  /*f9e0*/  IMAD.IADD R9, R205, 0x1, -R10 ;  /* 0x00000001cd097824 */ /* 0x000fe400078e0a0a */
[----:B------:R1:W-:Y:S02]  /*f9f0*/  I2F R151, R8 ;  /* 0x0000000800977306 */ /* 0x0003e40000201400 */
[----:B-1----:R-:W-:Y:S01]  /*fa00*/  IMAD.MOV.U32 R8, RZ, RZ, R7 ;  /* 0x000000ffff087224 */ /* 0x002fe200078e0007 */
[----:B------:R-:W-:Y:S02]  /*fa10*/  IABS R7, R9 ;  /* 0x0000000900077213 */ /* 0x000fe40000000000 */
[----:B------:R-:W-:-:S03]  /*fa20*/  IADD3 R9, R2, 0x20, RZ ;  /* 0x0000002002097810 */ /* 0x000fc60007ffe0ff */
[----:B------:R1:W-:Y:S02]  /*fa30*/  I2F R150, R8 ;  /* 0x0000000800967306 */ /* 0x0003e40000201400 */
[----:B------:R-:W-:Y:S02]  /*fa40*/  IMAD.IADD R24, R210, 0x1, -R9 ;  /* 0x00000001d2187824 */ /* 0x000fe400078e0a09 */
[----:B-1----:R-:W-:Y:S02]  /*fa50*/  IMAD.MOV.U32 R8, RZ, RZ, R7 ;  /* 0x000000ffff087224 */ /* 0x002fe400078e0007 */
[----:B------:R-:W-:Y:S02]  /*fa60*/  IMAD.IADD R7, R209, 0x1, -R10 ;  /* 0x00000001d1077824 */ /* 0x000fe400078e0a0a */
[----:B------:R1:W-:Y:S03]  /*fa70*/  I2F R182, R8 ;  /* 0x0000000800b67306 */ /* 0x0003e60000201400 */
[----:B------:R-:W-:-:S04]  /*fa80*/  IABS R7, R7 ;  /* 0x0000000700077213 */ /* 0x000fc80000000000 */
[----:B-1----:R-:W-:Y:S02]  /*fa90*/  MOV R8, R7 ;  /* 0x0000000700087202 */ /* 0x002fe40000000f00 */
[----:B------:R-:W-:Y:S01]  /*faa0*/  IABS R7, R24 ;  /* 0x0000001800077213 */ /* 0x000fe20000000000 */
[----:B------:R-:W-:Y:S01]  /*fab0*/  IMAD.IADD R24, R205, 0x1, -R9 ;  /* 0x00000001cd187824 */ /* 0x000fe200078e0a09 */
        /* <DEDUP_REMOVED lines=29> */
[----:B------:R-:W-:-:S05]  /*fc90*/  IADD3 R7, R2, 0x28, RZ ;  /* 0x0000002802077810 */ /* 0x000fca0007ffe0ff */
[--C-:B------:R-:W-:Y:S02]  /*fca0*/  IMAD.IADD R26, R207, 0x1, -R7.reuse ;  /* 0x00000001cf1a7824 */ /* 0x100fe400078e0a07 */
[----:B--2---:R-:W-:Y:S02]  /*fcb0*/  IMAD.MOV.U32 R25, RZ, RZ, R24 ;  /* 0x000000ffff197224 */ /* 0x004fe400078e0018 */
        /* <DEDUP_REMOVED lines=10> */
[----:B------:R-:W-:Y:S02]  /*fd60*/  IMAD.MOV.U32 R70, RZ, RZ, R29 ;  /* 0x000000ffff467224 */ /* 0x000fe400078e001d */
[----:B--2---:R-:W-:-:S05]  /*fd70*/  FMUL.FTZ R24, R68, c[0x0][0x2ec] ;  /* 0x0000bb0044187a20 */ /* 0x004fca0000410000 */
[----:B------:R-:W-:Y:S08]  /*fd80*/  MUFU.TANH R25, R25 ;  /* 0x0000001900197308 */ /* 0x000ff00000002400 */
[----:B------:R-:W2:Y:S01]  /*fd90*/  MUFU.TANH R24, R24 ;  /* 0x0000001800187308 */ /* 0x000ea20000002400 */
[----:B-1----:R-:W-:Y:S02]  /*fda0*/  FMUL.FTZ R26, R144, c[0x0][0x2ec] ;  /* 0x0000bb00901a7a20 */ /* 0x002fe40000410000 */
[----:B------:R-:W-:-:S05]  /*fdb0*/  IMAD.MOV.U32 R144, RZ, RZ, R187 ;  /* 0x000000ffff907224 */ /* 0x000fca00078e00bb */
[----:B------:R1:W3:Y:S01]  /*fdc0*/  MUFU.TANH R27, R26 ;  /* 0x0000001a001b7308 */ /* 0x0002e20000002400 */
[----:B--2---:R-:W-:Y:S02]  /*fdd0*/  FFMA.FTZ R29, R232, -UR20, R24 ;  /* 0x80000014e81d7c23 */ /* 0x004fe40008010018 */
[----:B------:R-:W-:Y:S02]  /*fde0*/  FMUL.FTZ R24, R146, c[0x0][0x2ec] ;  /* 0x0000bb0092187a20 */ /* 0x000fe40000410000 */
[----:B------:R-:W-:Y:S01]  /*fdf0*/  IMAD.MOV.U32 R146, RZ, RZ, R28 ;  /* 0x000000ffff927224 */ /* 0x000fe200078e001c */
[----:B------:R-:W-:Y:S01]  /*fe00*/  FSEL R74, R29, -INF , !P1 ;  /* 0xff8000001d4a7808 */ /* 0x000fe20004800000 */
[----:B------:R-:W-:Y:S01]  /*fe10*/  FFMA.FTZ R28, R230, -UR20, R25 ;  /* 0x80000014e61c7c23 */ /* 0x000fe20008010019 */
[----:B------:R2:W4:Y:S01]  /*fe20*/  MUFU.TANH R30, R24 ;  /* 0x00000018001e7308 */ /* 0x0005220000002400 */
[----:B------:R-:W-:Y:S01]  /*fe30*/  FMUL.FTZ R25, R71, c[0x0][0x2ec] ;  /* 0x0000bb0047197a20 */ /* 0x000fe20000410000 */
[----:B------:R-:W-:Y:S01]  /*fe40*/  BAR.SYNC.DEFER_BLOCKING 0x0 ;  /* 0x0000000000007b1d */ /* 0x000fe20000010000 */
[----:B------:R-:W-:Y:S01]  /*fe50*/  IMAD.MOV.U32 R71, RZ, RZ, R31 ;  /* 0x000000ffff477224 */ /* 0x000fe200078e001f */
[----:B------:R-:W-:Y:S01]  /*fe60*/  ISETP.GE.AND P1, PT, R2, R212, PT ;  /* 0x000000d40200720c */ /* 0x000fe20003f26270 */
[----:B-1----:R-:W-:-:S02]  /*fe70*/  IMAD.IADD R26, R209, 0x1, -R7 ;  /* 0x00000001d11a7824 */ /* 0x002fc400078e0a07 */
[----:B---3--:R-:W-:Y:S01]  /*fe80*/  FFMA.FTZ R27, R231, -UR20, R27 ;  /* 0x80000014e71b7c23 */ /* 0x008fe2000801001b */
[----:B------:R1:W3:Y:S01]  /*fe90*/  MUFU.TANH R31, R25 ;  /* 0x00000019001f7308 */ /* 0x0002e20000002400 */
[----:B------:R-:W-:Y:S01]  /*fea0*/  ISETP.LT.OR P1, PT, R2, R204, P1 ;  /* 0x000000cc0200720c */ /* 0x000fe20000f21670 */
[----:B------:R-:W-:Y:S02]  /*feb0*/  IMAD.MOV.U32 R231, RZ, RZ, R148 ;  /* 0x000000ffffe77224 */ /* 0x000fe400078e0094 */
[----:B------:R-:W-:Y:S01]  /*fec0*/  IMAD.MOV.U32 R232, RZ, RZ, R66 ;  /* 0x000000ffffe87224 */ /* 0x000fe200078e0042 */
[----:B------:R-:W-:Y:S01]  /*fed0*/  FSEL R72, R27, -INF , !P1 ;  /* 0xff8000001b487808 */ /* 0x000fe20004800000 */
[----:B------:R-:W-:Y:S01]  /*fee0*/  FMUL.FTZ R27, R62, c[0x0][0x2ec] ;  /* 0x0000bb003e1b7a20 */ /* 0x000fe20000410000 */
[----:B------:R-:W-:Y:S01]  /*fef0*/  ISETP.GE.AND P1, PT, R6, R212, PT ;  /* 0x000000d40600720c */ /* 0x000fe20003f26270 */
[----:B------:R-:W-:Y:S01]  /*ff00*/  IMAD.MOV.U32 R230, RZ, RZ, R64 ;  /* 0x000000ffffe67224 */ /* 0x000fe200078e0040 */
[----:B--2---:R-:W-:-:S02]  /*ff10*/  IADD3 R24, R205, -R7, RZ ;  /* 0x80000007cd187210 */ /* 0x004fc40007ffe0ff */
[----:B------:R-:W-:Y:S02]  /*ff20*/  ISETP.LT.OR P1, PT, R6, R204, P1 ;  /* 0x000000cc0600720c */ /* 0x000fe40000f21670 */
[----:B------:R-:W-:-:S05]  /*ff30*/  IABS R24, R24 ;  /* 0x0000001800187213 */ /* 0x000fca0000000000 */
[----:B-1----:R-:W-:Y:S01]  /*ff40*/  IMAD.MOV.U32 R25, RZ, RZ, R24 ;  /* 0x000000ffff197224 */ /* 0x002fe200078e0018 */
[----:B------:R-:W-:Y:S01]  /*ff50*/  IABS R24, R26 ;  /* 0x0000001a00187213 */ /* 0x000fe20000000000 */
[----:B----4-:R-:W-:Y:S02]  /*ff60*/  FFMA.FTZ R26, R229, -UR20, R30 ;  /* 0x80000014e51a7c23 */ /* 0x010fe4000801001e */
[----:B------:R1:W-:Y:S01]  /*ff70*/  I2F R216, R25 ;  /* 0x0000001900d87306 */ /* 0x0003e20000201400 */
[----:B------:R-:W-:Y:S02]  /*ff80*/  FMUL.FTZ R30, R145, c[0x0][0x2ec] ;  /* 0x0000bb00911e7a20 */ /* 0x000fe40000410000 */
[----:B------:R-:W-:-:S05]  /*ff90*/  IMAD.MOV.U32 R229, RZ, RZ, R54 ;  /* 0x000000ffffe57224 */ /* 0x000fca00078e0036 */
[----:B------:R3:W-:Y:S01]  /*ffa0*/  I2F R180, R24 ;  /* 0x0000001800b47306 */ /* 0x0007e20000201400 */
[----:B-1----:R-:W-:-:S07]  /*ffb0*/  FFMA.FTZ R25, R228, -UR20, R32 ;  /* 0x80000014e4197c23 */ /* 0x002fce0008010020 */
[----:B------:R-:W-:Y:S01]  /*ffc0*/  MUFU.TANH R30, R30 ;  /* 0x0000001e001e7308 */ /* 0x000fe20000002400 */
[----:B------:R-:W-:Y:S02]  /*ffd0*/  FSEL R156, R25, -INF , !P6 ;  /* 0xff800000199c7808 */ /* 0x000fe40007000000 */
[----:B------:R-:W-:Y:S01]  /*ffe0*/  ISETP.LT.OR P6, PT, R6, R206, P4 ;  /* 0x000000ce0600720c */ /* 0x000fe200027c1670 */
[----:B---3--:R-:W-:Y:S01]  /*fff0*/  FFMA.FTZ R24, R169, -UR20, R31 ;  /* 0x80000014a9187c23 */ /* 0x008fe2000801001f */
[----:B------:R-:W-:Y:S01]  /*10000*/  FSEL R169, R28, -INF , !P0 ;  /* 0xff8000001ca97808 */ /* 0x000fe20004000000 */
[----:B------:R-:W-:Y:S01]  /*10010*/  FMUL.FTZ R31, R147, c[0x0][0x2ec] ;  /* 0x0000bb00931f7a20 */ /* 0x000fe20000410000 */
[----:B------:R-:W-:Y:S01]  /*10020*/  ISETP.GE.AND P0, PT, R2, R211, PT ;  /* 0x000000d30200720c */ /* 0x000fe20003f06270 */
[----:B------:R-:W-:Y:S01]  /*10030*/  FMUL.FTZ R28, R60, c[0x0][0x2ec] ;  /* 0x0000bb003c1c7a20 */ /* 0x000fe20000410000 */
[----:B------:R-:W-:Y:S01]  /*10040*/  MUFU.TANH R25, R27 ;  /* 0x0000001b00197308 */ /* 0x000fe20000002400 */
[----:B------:R-:W-:Y:S01]  /*10050*/  FSEL R176, R24, -INF , !P5 ;  /* 0xff80000018b07808 */ /* 0x000fe20006800000 */
[----:B------:R-:W-:Y:S01]  /*10060*/  FMUL.FTZ R24, R61, c[0x0][0x2ec] ;  /* 0x0000bb003d187a20 */ /* 0x000fe20000410000 */
[----:B------:R-:W-:Y:S01]  /*10070*/  ISETP.LT.OR P0, PT, R2, R203, P0 ;  /* 0x000000cb0200720c */ /* 0x000fe20000701670 */
[----:B------:R-:W-:Y:S01]  /*10080*/  IMAD.MOV.U32 R60, RZ, RZ, R53 ;  /* 0x000000ffff3c7224 */ /* 0x000fe200078e0035 */
[----:B------:R-:W-:Y:S01]  /*10090*/  ISETP.LT.OR P5, PT, R6, R208, P2 ;  /* 0x000000d00600720c */ /* 0x000fe200017a1670 */
[----:B------:R-:W-:Y:S01]  /*100a0*/  IMAD.MOV.U32 R147, RZ, RZ, R47 ;  /* 0x000000ffff937224 */ /* 0x000fe200078e002f */
[----:B------:R-:W-:Y:S01]  /*100b0*/  FSEL R145, R26, -INF , !P0 ;  /* 0xff8000001a917808 */ /* 0x000fe20004000000 */
[----:B------:R-:W1:Y:S01]  /*100c0*/  MUFU.TANH R31, R31 ;  /* 0x0000001f001f7308 */ /* 0x000e620000002400 */
[----:B------:R-:W-:Y:S01]  /*100d0*/  ISETP.GE.AND P0, PT, R6, R211, PT ;  /* 0x000000d30600720c */ /* 0x000fe20003f06270 */
[----:B------:R-:W-:Y:S01]  /*100e0*/  IMAD.MOV.U32 R61, RZ, RZ, R43 ;  /* 0x000000ffff3d7224 */ /* 0x000fe200078e002b */
[----:B------:R-:W-:-:S02]  /*100f0*/  LOP3.LUT P4, RZ, R0, 0x8, RZ, 0xc0, !PT ;  /* 0x0000000800ff7812 */ /* 0x000fc4000788c0ff */
[----:B------:R-:W-:Y:S01]  /*10100*/  ISETP.LT.OR P3, PT, R6, R203, P0 ;  /* 0x000000cb0600720c */ /* 0x000fe20000761670 */
[----:B------:R-:W-:Y:S01]  /*10110*/  FMUL.FTZ R6, R63, c[0x0][0x2ec] ;  /* 0x0000bb003f067a20 */ /* 0x000fe20000410000 */
[C---:B------:R-:W-:Y:S01]  /*10120*/  LOP3.LUT P2, RZ, R0.reuse, 0x4, RZ, 0xc0, !PT ;  /* 0x0000000400ff7812 */ /* 0x040fe2000784c0ff */
[----:B------:R-:W2:Y:S01]  /*10130*/  MUFU.TANH R28, R28 ;  /* 0x0000001c001c7308 */ /* 0x000ea20000002400 */
[----:B------:R-:W-:Y:S02]  /*10140*/  LOP3.LUT R0, R0, 0xfffffffd, RZ, 0xc0, !PT ;  /* 0xfffffffd00007812 */ /* 0x000fe400078ec0ff */
[C---:B------:R-:W-:Y:S02]  /*10150*/  ISETP.GE.AND P0, PT, R5.reuse, R211, PT ;  /* 0x000000d30500720c */ /* 0x040fe40003f06270 */
[----:B------:R-:W-:Y:S02]  /*10160*/  @P1 LOP3.LUT R0, R0, 0x2, RZ, 0xfc, !PT ;  /* 0x0000000200001812 */ /* 0x000fe400078efcff */
[C---:B------:R-:W-:Y:S01]  /*10170*/  ISETP.GE.AND P1, PT, R5.reuse, R212, PT ;  /* 0x000000d40500720c */ /* 0x040fe20003f26270 */
[----:B-1----:R-:W-:Y:S01]  /*10180*/  FFMA.FTZ R26, R170, -UR20, R31 ;  /* 0x80000014aa1a7c23 */ /* 0x002fe2000801001f */
[----:B------:R1:W-:Y:S01]  /*10190*/  MUFU.TANH R32, R24 ;  /* 0x0000001800207308 */ /* 0x0003e20000002400 */
[C---:B------:R-:W-:Y:S01]  /*101a0*/  ISETP.LT.OR P0, PT, R5.reuse, R203, P0 ;  /* 0x000000cb0500720c */ /* 0x040fe20000701670 */
[----:B------:R-:W-:Y:S01]  /*101b0*/  IMAD.MOV.U32 R170, RZ, RZ, R51 ;  /* 0x000000ffffaa7224 */ /* 0x000fe200078e0033 */
[----:B------:R-:W-:-:S02]  /*101c0*/  ISETP.LT.OR P1, PT, R5, R204, P1 ;  /* 0x000000cc0500720c */ /* 0x000fc40000f21670 */
[----:B------:R-:W-:Y:S01]  /*101d0*/  FSEL R75, R26, -INF , !P2 ;  /* 0xff8000001a4b7808 */ /* 0x000fe20005000000 */
[----:B------:R-:W-:Y:S01]  /*101e0*/  FMUL.FTZ R26, R155, c[0x0][0x2ec] ;  /* 0x0000bb009b1a7a20 */ /* 0x000fe20000410000 */
[-C--:B------:R-:W-:Y:S01]  /*101f0*/  ISETP.GE.AND P2, PT, R5, R213.reuse, PT ;  /* 0x000000d50500720c */ /* 0x080fe20003f46270 */
[----:B------:R3:W4:Y:S01]  /*10200*/  MUFU.TANH R31, R6 ;  /* 0x00000006001f7308 */ /* 0x0007220000002400 */
[----:B--2---:R-:W-:Y:S02]  /*10210*/  FFMA.FTZ R27, R168, -UR20, R28 ;  /* 0x80000014a81b7c23 */ /* 0x004fe4000801001c */
[----:B------:R-:W-:Y:S02]  /*10220*/  FFMA.FTZ R28, R166, -UR20, R25 ;  /* 0x80000014a61c7c23 */ /* 0x000fe40008010019 */
[----:B------:R-:W-:Y:S01]  /*10230*/  IMAD.MOV.U32 R166, RZ, RZ, R50 ;  /* 0x000000ffffa67224 */ /* 0x000fe200078e0032 */
[----:B------:R-:W-:Y:S01]  /*10240*/  FSEL R148, R27, -INF , !P6 ;  /* 0xff8000001b947808 */ /* 0x000fe20007000000 */
[----:B------:R-:W-:Y:S01]  /*10250*/  FMUL.FTZ R27, R76, c[0x0][0x2ec] ;  /* 0x0000bb004c1b7a20 */ /* 0x000fe20000410000 */
[----:B------:R-:W-:Y:S01]  /*10260*/  FSEL R168, R28, -INF , !P5 ;  /* 0xff8000001ca87808 */ /* 0x000fe20006800000 */
[----:B-1----:R-:W-:Y:S01]  /*10270*/  FFMA.FTZ R24, R171, -UR20, R30 ;  /* 0x80000014ab187c23 */ /* 0x002fe2000801001e */
[C---:B------:R-:W-:Y:S01]  /*10280*/  ISETP.LT.OR P5, PT, R5.reuse, R208, P2 ;  /* 0x000000d00500720c */ /* 0x040fe200017a1670 */
[----:B------:R-:W-:Y:S01]  /*10290*/  FMUL.FTZ R30, R154, c[0x0][0x2ec] ;  /* 0x0000bb009a1e7a20 */ /* 0x000fe20000410000 */
[----:B------:R4:W-:Y:S01]  /*102a0*/  MUFU.TANH R28, R26 ;  /* 0x0000001a001c7308 */ /* 0x0009e20000002400 */
[----:B------:R-:W-:Y:S01]  /*102b0*/  ISETP.GE.AND P2, PT, R4, R213, PT ;  /* 0x000000d50400720c */ /* 0x000fe20003f46270 */
[----:B------:R-:W-:Y:S01]  /*102c0*/  IMAD.MOV.U32 R171, RZ, RZ, R52 ;  /* 0x000000ffffab7224 */ /* 0x000fe200078e0034 */
[----:B------:R-:W-:Y:S01]  /*102d0*/  FSEL R69, R24, -INF , !P4 ;  /* 0xff80000018457808 */ /* 0x000fe20006000000 */
[----:B---3--:R-:W-:Y:S01]  /*102e0*/  FMUL.FTZ R6, R152, c[0x0][0x2ec] ;  /* 0x0000bb0098067a20 */ /* 0x008fe20000410000 */
[----:B------:R-:W-:Y:S01]  /*102f0*/  ISETP.GE.AND P4, PT, R5, R214, PT ;  /* 0x000000d60500720c */ /* 0x000fe20003f86270 */
[----:B------:R-:W-:-:S02]  /*10300*/  IMAD.MOV.U32 R154, RZ, RZ, R49 ;  /* 0x000000ffff9a7224 */ /* 0x000fc400078e0031 */
[----:B------:R1:W2:Y:S01]  /*10310*/  MUFU.TANH R29, R6 ;  /* 0x00000006001d7308 */ /* 0x0002a20000002400 */
[----:B------:R-:W-:Y:S01]  /*10320*/  ISETP.LT.OR P6, PT, R5, R206, P4 ;  /* 0x000000ce0500720c */ /* 0x000fe200027c1670 */
[----:B------:R-:W-:Y:S01]  /*10330*/  FMUL.FTZ R5, R153, c[0x0][0x2ec] ;  /* 0x0000bb0099057a20 */ /* 0x000fe20000410000 */
[C---:B------:R-:W-:Y:S01]  /*10340*/  LOP3.LUT P4, RZ, R0.reuse, 0x2, RZ, 0xc0, !PT ;  /* 0x0000000200ff7812 */ /* 0x040fe2000788c0ff */
[----:B------:R-:W-:Y:S01]  /*10350*/  IMAD.MOV.U32 R153, RZ, RZ, R46 ;  /* 0x000000ffff997224 */ /* 0x000fe200078e002e */
[----:B------:R-:W-:Y:S01]  /*10360*/  LOP3.LUT R0, R0, 0xfffffff7, RZ, 0xc0, !PT ;  /* 0xfffffff700007812 */ /* 0x000fe200078ec0ff */
[----:B------:R-:W-:Y:S02]  /*10370*/  IMAD.MOV.U32 R152, RZ, RZ, R48 ;  /* 0x000000ffff987224 */ /* 0x000fe400078e0030 */
[----:B------:R-:W-:Y:S01]  /*10380*/  MUFU.TANH R27, R27 ;  /* 0x0000001b001b7308 */ /* 0x000fe20000002400 */
[----:B------:R-:W-:Y:S01]  /*10390*/  @P1 LOP3.LUT R0, R0, 0x8, RZ, 0xfc, !PT ;  /* 0x0000000800001812 */ /* 0x000fe200078efcff */
[----:B----4-:R-:W-:Y:S01]  /*103a0*/  FFMA.FTZ R26, R162, -UR20, R31 ;  /* 0x80000014a21a7c23 */ /* 0x010fe2000801001f */
[----:B------:R-:W-:Y:S01]  /*103b0*/  ISETP.GE.AND P1, PT, R4, R212, PT ;  /* 0x000000d40400720c */ /* 0x000fe20003f26270 */
[----:B------:R-:W-:Y:S01]  /*103c0*/  IMAD.MOV.U32 R155, RZ, RZ, R41 ;  /* 0x000000ffff9b7224 */ /* 0x000fe200078e0029 */
[----:B------:R-:W-:Y:S01]  /*103d0*/  LOP3.LUT R0, R0, 0xfffffffb, RZ, 0xc0, !PT ;  /* 0xfffffffb00007812 */ /* 0x000fe200078ec0ff */
[----:B------:R-:W-:Y:S01]  /*103e0*/  IMAD.MOV.U32 R162, RZ, RZ, R154 ;  /* 0x000000ffffa27224 */ /* 0x000fe200078e009a */
[----:B------:R-:W-:-:S02]  /*103f0*/  ISETP.LT.OR P1, PT, R4, R204, P1 ;  /* 0x000000cc0400720c */ /* 0x000fc40000f21670 */
[----:B-1----:R-:W-:Y:S02]  /*10400*/  IADD3 R6, R2, 0x29, RZ ;  /* 0x0000002902067810 */ /* 0x002fe40007ffe0ff */
[----:B------:R-:W-:Y:S02]  /*10410*/  @P0 LOP3.LUT R0, R0, 0x4, RZ, 0xfc, !PT ;  /* 0x0000000400000812 */ /* 0x000fe400078efcff */
[----:B------:R-:W-:Y:S01]  /*10420*/  ISETP.GE.AND P0, PT, R4, R211, PT ;  /* 0x000000d30400720c */ /* 0x000fe20003f06270 */
[----:B------:R-:W-:Y:S01]  /*10430*/  IMAD.IADD R25, R210, 0x1, -R6 ;  /* 0x00000001d2197824 */ /* 0x000fe200078e0a06 */
[----:B------:R-:W-:Y:S01]  /*10440*/  FSEL R158, R26, -INF , !P5 ;  /* 0xff8000001a9e7808 */ /* 0x000fe20006800000 */
[----:B------:R-:W-:Y:S01]  /*10450*/  FMUL.FTZ R26, R172, c[0x0][0x2ec] ;  /* 0x0000bb00ac1a7a20 */ /* 0x000fe20000410000 */
[----:B------:R-:W-:Y:S02]  /*10460*/  ISETP.LT.OR P5, PT, R4, R208, P2 ;  /* 0x000000d00400720c */ /* 0x000fe400017a1670 */
[----:B------:R-:W-:-:S02]  /*10470*/  IABS R24, R25 ;  /* 0x0000001900187213 */ /* 0x000fc40000000000 */
[----:B------:R-:W-:Y:S01]  /*10480*/  MUFU.TANH R25, R30 ;  /* 0x0000001e00197308 */ /* 0x000fe20000002400 */
[----:B------:R-:W-:-:S07]  /*10490*/  LOP3.LUT P2, RZ, R0, 0x4, RZ, 0xc0, !PT ;  /* 0x0000000400ff7812 */ /* 0x000fce000784c0ff */
[----:B------:R2:W-:Y:S08]  /*104a0*/  I2F R73, R24 ;  /* 0x0000001800497306 */ /* 0x0005f00000201400 */
[----:B------:R-:W1:Y:S01]  /*104b0*/  MUFU.TANH R26, R26 ;  /* 0x0000001a001a7308 */ /* 0x000e620000002400 */
[----:B--2---:R-:W-:-:S07]  /*104c0*/  FFMA.FTZ R24, R167, -UR20, R29 ;  /* 0x80000014a7187c23 */ /* 0x004fce000801001d */
[----:B------:R2:W-:Y:S01]  /*104d0*/  MUFU.TANH R29, R5 ;  /* 0x00000005001d7308 */ /* 0x0005e20000002400 */
[----:B------:R-:W-:Y:S01]  /*104e0*/  IMAD.MOV.U32 R167, RZ, RZ, R45 ;  /* 0x000000ffffa77224 */ /* 0x000fe200078e002d */
[----:B------:R-:W-:Y:S01]  /*104f0*/  FSEL R66, R24, -INF , !P4 ;  /* 0xff80000018427808 */ /* 0x000fe20006000000 */
[----:B------:R-:W-:Y:S01]  /*10500*/  FMUL.FTZ R24, R78, c[0x0][0x2ec] ;  /* 0x0000bb004e187a20 */ /* 0x000fe20000410000 */
[----:B------:R-:W-:Y:S01]  /*10510*/  ISETP.GE.AND P4, PT, R4, R214, PT ;  /* 0x000000d60400720c */ /* 0x000fe20003f86270 */
[----:B-1----:R-:W-:Y:S02]  /*10520*/  FFMA.FTZ R30, R44, -UR20, R26 ;  /* 0x800000142c1e7c23 */ /* 0x002fe4000801001a */
[----:B------:R-:W-:Y:S02]  /*10530*/  IMAD.MOV.U32 R78, RZ, RZ, R171 ;  /* 0x000000ffff4e7224 */ /* 0x000fe400078e00ab */
[----:B------:R-:W1:Y:S01]  /*10540*/  MUFU.TANH R24, R24 ;  /* 0x0000001800187308 */ /* 0x000e620000002400 */
[----:B------:R-:W-:-:S02]  /*10550*/  IMAD.MOV.U32 R171, RZ, RZ, R146 ;  /* 0x000000ffffab7224 */ /* 0x000fc400078e0092 */
[----:B------:R-:W-:Y:S02]  /*10560*/  IMAD.MOV.U32 R146, RZ, RZ, R70 ;  /* 0x000000ffff927224 */ /* 0x000fe400078e0046 */
[----:B------:R-:W-:Y:S02]  /*10570*/  IMAD.MOV.U32 R70, RZ, RZ, R217 ;  /* 0x000000ffff467224 */ /* 0x000fe400078e00d9 */
[----:B--2---:R-:W-:Y:S02]  /*10580*/  FFMA.FTZ R5, R165, -UR20, R25 ;  /* 0x80000014a5057c23 */ /* 0x004fe40008010019 */
[----:B------:R-:W-:Y:S02]  /*10590*/  FFMA.FTZ R25, R164, -UR20, R32 ;  /* 0x80000014a4197c23 */ /* 0x000fe40008010020 */
[----:B------:R-:W-:Y:S01]  /*105a0*/  IMAD.MOV.U32 R165, RZ, RZ, R42 ;  /* 0x000000ffffa57224 */ /* 0x000fe200078e002a */
[----:B------:R-:W-:Y:S01]  /*105b0*/  FSEL R68, R5, -INF , !P3 ;  /* 0xff80000005447808 */ /* 0x000fe20005800000 */
[----:B------:R-:W-:Y:S01]  /*105c0*/  IMAD.IADD R5, R207, 0x1, -R6 ;  /* 0x00000001cf057824 */ /* 0x000fe200078e0a06 */
[----:B------:R-:W-:Y:S01]  /*105d0*/  FSEL R76, R25, -INF , !P6 ;  /* 0xff800000194c7808 */ /* 0x000fe20007000000 */
[----:B------:R-:W-:Y:S01]  /*105e0*/  FMUL.FTZ R25, R77, c[0x0][0x2ec] ;  /* 0x0000bb004d197a20 */ /* 0x000fe20000410000 */
[C---:B------:R-:W-:Y:S01]  /*105f0*/  ISETP.LT.OR P6, PT, R4.reuse, R206, P4 ;  /* 0x000000ce0400720c */ /* 0x040fe200027c1670 */
[----:B-1----:R-:W-:Y:S01]  /*10600*/  FFMA.FTZ R24, R39, -UR20, R24 ;  /* 0x8000001427187c23 */ /* 0x002fe20008010018 */
[----:B------:R-:W-:Y:S01]  /*10610*/  IABS R5, R5 ;  /* 0x0000000500057213 */ /* 0x000fe20000000000 */
[----:B------:R-:W-:Y:S01]  /*10620*/  IMAD.MOV.U32 R164, RZ, RZ, R40 ;  /* 0x000000ffffa47224 */ /* 0x000fe200078e0028 */
[----:B------:R-:W-:Y:S01]  /*10630*/  ISETP.LT.OR P3, PT, R4, R203, P0 ;  /* 0x000000cb0400720c */ /* 0x000fe20000761670 */
[----:B------:R-:W-:Y:S01]  /*10640*/  FFMA.FTZ R4, R161, -UR20, R28 ;  /* 0x80000014a1047c23 */ /* 0x000fe2000801001c */
[----:B------:R1:W-:Y:S01]  /*10650*/  I2F R64, R5 ;  /* 0x0000000500407306 */ /* 0x0003e20000201400 */
[C---:B------:R-:W-:Y:S01]  /*10660*/  LOP3.LUT P4, RZ, R0.reuse, 0x8, RZ, 0xc0, !PT ;  /* 0x0000000800ff7812 */ /* 0x040fe2000788c0ff */
[----:B------:R-:W-:Y:S01]  /*10670*/  IMAD.MOV.U32 R77, RZ, RZ, R149 ;  /* 0x000000ffff4d7224 */ /* 0x000fe200078e0095 */
[----:B------:R-:W-:Y:S01]  /*10680*/  LOP3.LUT R0, R0, 0xfffffffd, RZ, 0xc0, !PT ;  /* 0xfffffffd00007812 */ /* 0x000fe200078ec0ff */
[----:B------:R-:W-:Y:S01]  /*10690*/  IMAD.MOV.U32 R161, RZ, RZ, R71 ;  /* 0x000000ffffa17224 */ /* 0x000fe200078e0047 */
[----:B------:R-:W-:Y:S01]  /*106a0*/  FSEL R63, R4, -INF , !P2 ;  /* 0xff800000043f7808 */ /* 0x000fe20005000000 */
[----:B------:R-:W-:Y:S01]  /*106b0*/  IMAD.IADD R4, R205, 0x1, -R6 ;  /* 0x00000001cd047824 */ /* 0x000fe200078e0a06 */
[----:B------:R-:W-:Y:S01]  /*106c0*/  @P1 LOP3.LUT R0, R0, 0x2, RZ, 0xfc, !PT ;  /* 0x0000000200001812 */ /* 0x000fe200078efcff */
[----:B------:R2:W3:Y:S01]  /*106d0*/  MUFU.TANH R28, R25 ;  /* 0x00000019001c7308 */ /* 0x0004e20000002400 */
[----:B------:R-:W-:-:S02]  /*106e0*/  ISETP.GE.AND P2, PT, R3, R213, PT ;  /* 0x000000d50300720c */ /* 0x000fc40003f46270 */
[C---:B------:R-:W-:Y:S02]  /*106f0*/  ISETP.GE.AND P1, PT, R3.reuse, R212, PT ;  /* 0x000000d40300720c */ /* 0x040fe40003f26270 */
[----:B------:R-:W-:Y:S02]  /*10700*/  ISETP.GE.AND P0, PT, R3, R211, PT ;  /* 0x000000d30300720c */ /* 0x000fe40003f06270 */
[----:B------:R-:W-:Y:S01]  /*10710*/  FSEL R228, R24, -INF , !P5 ;  /* 0xff80000018e47808 */ /* 0x000fe20006800000 */
[----:B-1----:R-:W-:Y:S01]  /*10720*/  FFMA.FTZ R5, R163, -UR20, R29 ;  /* 0x80000014a3057c23 */ /* 0x002fe2000801001d */
[C---:B------:R-:W-:Y:S01]  /*10730*/  ISETP.LT.OR P5, PT, R3.reuse, R208, P2 ;  /* 0x000000d00300720c */ /* 0x040fe200017a1670 */
[----:B------:R-:W-:Y:S01]  /*10740*/  IMAD.MOV.U32 R163, RZ, RZ, R67 ;  /* 0x000000ffffa37224 */ /* 0x000fe200078e0043 */
[----:B------:R-:W-:Y:S02]  /*10750*/  ISETP.LT.OR P1, PT, R3, R204, P1 ;  /* 0x000000cc0300720c */ /* 0x000fe40000f21670 */
[----:B------:R-:W-:Y:S01]  /*10760*/  FSEL R62, R5, -INF , !P4 ;  /* 0xff800000053e7808 */ /* 0x000fe20006000000 */
[----:B------:R-:W-:Y:S01]  /*10770*/  FMUL.FTZ R5, R174, c[0x0][0x2ec] ;  /* 0x0000bb00ae057a20 */ /* 0x000fe20000410000 */
[C---:B------:R-:W-:Y:S01]  /*10780*/  ISETP.GE.AND P4, PT, R3.reuse, R214, PT ;  /* 0x000000d60300720c */ /* 0x040fe20003f86270 */
[----:B--2---:R-:W-:Y:S01]  /*10790*/  FFMA.FTZ R25, R160, -UR20, R27 ;  /* 0x80000014a0197c23 */ /* 0x004fe2000801001b */
[----:B------:R-:W-:Y:S01]  /*107a0*/  ISETP.LT.OR P0, PT, R3, R203, P0 ;  /* 0x000000cb0300720c */ /* 0x000fe20000701670 */
[----:B------:R-:W-:Y:S01]  /*107b0*/  FMUL.FTZ R27, R79, c[0x0][0x2ec] ;  /* 0x0000bb004f1b7a20 */ /* 0x000fe20000410000 */
[----:B------:R-:W-:Y:S01]  /*107c0*/  IADD3 R24, R209, -R6, RZ ;  /* 0x80000006d1187210 */ /* 0x000fe20007ffe0ff */
[----:B---3--:R-:W-:Y:S01]  /*107d0*/  FFMA.FTZ R28, R37, -UR20, R28 ;  /* 0x80000014251c7c23 */ /* 0x008fe2000801001c */
[----:B------:R-:W-:-:S02]  /*107e0*/  FSEL R187, R25, -INF , !P6 ;  /* 0xff80000019bb7808 */ /* 0x000fc40007000000 */
[----:B------:R-:W-:Y:S01]  /*107f0*/  ISETP.LT.OR P6, PT, R3, R206, P4 ;  /* 0x000000ce0300720c */ /* 0x000fe200027c1670 */
[----:B------:R1:W2:Y:S01]  /*10800*/  MUFU.TANH R25, R5 ;  /* 0x0000000500197308 */ /* 0x0002a20000002400 */
[----:B------:R-:W-:Y:S02]  /*10810*/  IABS R3, R4 ;  /* 0x0000000400037213 */ /* 0x000fe40000000000 */
[C---:B------:R-:W-:Y:S02]  /*10820*/  LOP3.LUT P4, RZ, R0.reuse, 0x2, RZ, 0xc0, !PT ;  /* 0x0000000200ff7812 */ /* 0x040fe4000788c0ff */
[----:B------:R-:W-:Y:S01]  /*10830*/  LOP3.LUT R0, R0, 0xfffffff7, RZ, 0xc0, !PT ;  /* 0xfffffff700007812 */ /* 0x000fe200078ec0ff */
[----:B------:R-:W-:Y:S01]  /*10840*/  IMAD.MOV.U32 R4, RZ, RZ, R3 ;  /* 0x000000ffff047224 */ /* 0x000fe200078e0003 */
[----:B------:R-:W-:Y:S01]  /*10850*/  IABS R3, R24 ;  /* 0x0000001800037213 */ /* 0x000fe20000000000 */
[----:B------:R-:W3:Y:S01]  /*10860*/  MUFU.TANH R27, R27 ;  /* 0x0000001b001b7308 */ /* 0x000ee20000002400 */
[----:B------:R-:W-:-:S02]  /*10870*/  @P1 LOP3.LUT R0, R0, 0x8, RZ, 0xfc, !PT ;  /* 0x0000000800001812 */ /* 0x000fc400078efcff */
[C---:B------:R-:W-:Y:S02]  /*10880*/  ISETP.GE.AND P1, PT, R11.reuse, R212, PT ;  /* 0x000000d40b00720c */ /* 0x040fe40003f26270 */
[----:B------:R-:W-:Y:S02]  /*10890*/  LOP3.LUT R0, R0, 0xfffffffb, RZ, 0xc0, !PT ;  /* 0xfffffffb00007812 */ /* 0x000fe400078ec0ff */
[C---:B------:R-:W-:Y:S01]  /*108a0*/  ISETP.LT.OR P1, PT, R11.reuse, R204, P1 ;  /* 0x000000cc0b00720c */ /* 0x040fe20000f21670 */
[----:B------:R4:W-:Y:S01]  /*108b0*/  I2F R55, R4 ;  /* 0x0000000400377306 */ /* 0x0009e20000201400 */
[----:B-1----:R-:W-:Y:S01]  /*108c0*/  IADD3 R5, R2, 0x30, RZ ;  /* 0x0000003002057810 */ /* 0x002fe20007ffe0ff */
[----:B--2---:R-:W-:Y:S01]  /*108d0*/  FFMA.FTZ R29, R38, -UR20, R25 ;  /* 0x80000014261d7c23 */ /* 0x004fe20008010019 */
[----:B------:R-:W-:Y:S02]  /*108e0*/  FSEL R149, R30, -INF , !P4 ;  /* 0xff8000001e957808 */ /* 0x000fe40006000000 */
[C---:B------:R-:W-:Y:S01]  /*108f0*/  ISETP.GE.AND P4, PT, R11.reuse, R214, PT ;  /* 0x000000d60b00720c */ /* 0x040fe20003f86270 */
[----:B------:R-:W-:Y:S01]  /*10900*/  IMAD.IADD R24, R210, 0x1, -R5 ;  /* 0x00000001d2187824 */ /* 0x000fe200078e0a05 */
[----:B------:R-:W-:Y:S01]  /*10910*/  ISETP.GE.AND P2, PT, R11, R213, PT ;  /* 0x000000d50b00720c */ /* 0x000fe20003f46270 */
[----:B---3--:R-:W-:Y:S01]  /*10920*/  FFMA.FTZ R27, R36, -UR20, R27 ;  /* 0x80000014241b7c23 */ /* 0x008fe2000801001b */
[----:B------:R-:W-:-:S02]  /*10930*/  @P0 LOP3.LUT R0, R0, 0x4, RZ, 0xfc, !PT ;  /* 0x0000000400000812 */ /* 0x000fc400078efcff */
[----:B------:R-:W-:Y:S02]  /*10940*/  ISETP.GE.AND P0, PT, R11, R211, PT ;  /* 0x000000d30b00720c */ /* 0x000fe40003f06270 */
[----:B------:R-:W-:Y:S01]  /*10950*/  FSEL R217, R27, -INF , !P5 ;  /* 0xff8000001bd97808 */ /* 0x000fe20006800000 */
[----:B------:R-:W-:Y:S01]  /*10960*/  FMUL.FTZ R27, R70, c[0x0][0x2ec] ;  /* 0x0000bb00461b7a20 */ /* 0x000fe20000410000 */
[----:B------:R-:W-:Y:S01]  /*10970*/  ISETP.LT.OR P5, PT, R11, R208, P2 ;  /* 0x000000d00b00720c */ /* 0x000fe200017a1670 */
[----:B----4-:R-:W-:Y:S01]  /*10980*/  IMAD.MOV.U32 R4, RZ, RZ, R3 ;  /* 0x000000ffff047224 */ /* 0x010fe200078e0003 */
[----:B------:R-:W-:Y:S01]  /*10990*/  IABS R3, R24 ;  /* 0x0000001800037213 */ /* 0x000fe20000000000 */
[----:B------:R-:W-:Y:S01]  /*109a0*/  IMAD.IADD R24, R207, 0x1, -R5 ;  /* 0x00000001cf187824 */ /* 0x000fe200078e0a05 */
[----:B------:R-:W-:Y:S01]  /*109b0*/  LOP3.LUT P2, RZ, R0, 0x4, RZ, 0xc0, !PT ;  /* 0x0000000400ff7812 */ /* 0x000fe2000784c0ff */
[----:B------:R1:W-:Y:S01]  /*109c0*/  I2F R54, R4 ;  /* 0x0000000400367306 */ /* 0x0003e20000201400 */
[----:B------:R-:W-:-:S02]  /*109d0*/  FSEL R154, R29, -INF , !P3 ;  /* 0xff8000001d9a7808 */ /* 0x000fc40005800000 */
[----:B------:R-:W-:Y:S02]  /*109e0*/  ISETP.LT.OR P3, PT, R11, R203, P0 ;  /* 0x000000cb0b00720c */ /* 0x000fe40000761670 */
[----:B------:R-:W-:-:S03]  /*109f0*/  ISETP.GE.AND P0, PT, R10, R211, PT ;  /* 0x000000d30a00720c */ /* 0x000fc60003f06270 */
[----:B------:R2:W-:Y:S01]  /*10a00*/  MUFU.TANH R70, R27 ;  /* 0x0000001b00467308 */ /* 0x0005e20000002400 */
[----:B------:R-:W-:Y:S01]  /*10a10*/  ISETP.LT.OR P0, PT, R10, R203, P0 ;  /* 0x000000cb0a00720c */ /* 0x000fe20000701670 */
[----:B-1----:R-:W-:Y:S01]  /*10a20*/  IMAD.MOV.U32 R4, RZ, RZ, R3 ;  /* 0x000000ffff047224 */ /* 0x002fe200078e0003 */
[----:B------:R-:W-:Y:S01]  /*10a30*/  IABS R3, R24 ;  /* 0x0000001800037213 */ /* 0x000fe20000000000 */
[----:B------:R-:W-:-:S04]  /*10a40*/  IMAD.IADD R24, R205, 0x1, -R5 ;  /* 0x00000001cd187824 */ /* 0x000fc800078e0a05 */
[----:B------:R1:W-:Y:S01]  /*10a50*/  I2F R50, R4 ;  /* 0x0000000400327306 */ /* 0x0003e20000201400 */
[----:B--2---:R-:W-:Y:S02]  /*10a60*/  FMUL.FTZ R27, R163, c[0x0][0x2ec] ;  /* 0x0000bb00a31b7a20 */ /* 0x004fe40000410000 */
[----:B-1----:R-:W-:Y:S01]  /*10a70*/  IMAD.MOV.U32 R4, RZ, RZ, R3 ;  /* 0x000000ffff047224 */ /* 0x002fe200078e0003 */
[----:B------:R-:W-:-:S04]  /*10a80*/  IABS R3, R24 ;  /* 0x0000001800037213 */ /* 0x000fc80000000000 */
        /* <DEDUP_REMOVED lines=24> */
[--C-:B------:R-:W-:Y:S02]  /*10c10*/  IMAD.IADD R26, R207, 0x1, -R3.reuse ;  /* 0x00000001cf1a7824 */ /* 0x100fe400078e0a03 */
        /* <DEDUP_REMOVED lines=10> */
[----:B------:R-:W-:-:S04]  /*10cc0*/  IABS R24, R24 ;  /* 0x0000001800187213 */ /* 0x000fc80000000000 */
[----:B------:R-:W-:-:S04]  /*10cd0*/  MOV R26, R24 ;  /* 0x00000018001a7202 */ /* 0x000fc80000000f00 */
        /* <DEDUP_REMOVED lines=18> */
[----:B------:R1:W-:Y:S08]  /*10e00*/  I2F R39, R25 ;  /* 0x0000001900277306 */ /* 0x0003f00000201400 */
[----:B------:R2:W-:Y:S01]  /*10e10*/  I2F R38, R24 ;  /* 0x0000001800267306 */ /* 0x0005e20000201400 */
[----:B-1----:R-:W-:Y:S02]  /*10e20*/  FMUL.FTZ R25, R242, c[0x0][0x2ec] ;  /* 0x0000bb00f2197a20 */ /* 0x002fe40000410000 */
[----:B--2---:R-:W-:Y:S01]  /*10e30*/  FMUL.FTZ R24, R173, c[0x0][0x2ec] ;  /* 0x0000bb00ad187a20 */ /* 0x004fe20000410000 */
[----:B------:R-:W-:Y:S01]  /*10e40*/  FSEL R173, R28, -INF , !P6 ;  /* 0xff8000001cad7808 */ /* 0x000fe20007000000 */
[----:B------:R-:W-:Y:S01]  /*10e50*/  FMUL.FTZ R28, R77, c[0x0][0x2ec] ;  /* 0x0000bb004d1c7a20 */ /* 0x000fe20000410000 */
[----:B------:R-:W-:-:S02]  /*10e60*/  ISETP.LT.OR P6, PT, R11, R206, P4 ;  /* 0x000000ce0b00720c */ /* 0x000fc400027c1670 */
[----:B------:R1:W-:Y:S01]  /*10e70*/  MUFU.TANH R26, R24 ;  /* 0x00000018001a7308 */ /* 0x0003e20000002400 */
[C---:B------:R-:W-:Y:S01]  /*10e80*/  LOP3.LUT P4, RZ, R0.reuse, 0x8, RZ, 0xc0, !PT ;  /* 0x0000000800ff7812 */ /* 0x040fe2000788c0ff */
[----:B------:R-:W-:Y:S01]  /*10e90*/  IMAD.MOV.U32 R77, RZ, RZ, R162 ;  /* 0x000000ffff4d7224 */ /* 0x000fe200078e00a2 */
[----:B------:R-:W-:-:S04]  /*10ea0*/  LOP3.LUT R0, R0, 0xfffffffd, RZ, 0xc0, !PT ;  /* 0xfffffffd00007812 */ /* 0x000fc800078ec0ff */
[----:B------:R-:W-:Y:S01]  /*10eb0*/  @P1 LOP3.LUT R0, R0, 0x2, RZ, 0xfc, !PT ;  /* 0x0000000200001812 */ /* 0x000fe200078efcff */
[----:B------:R-:W-:Y:S01]  /*10ec0*/  MUFU.TANH R28, R28 ;  /* 0x0000001c001c7308 */ /* 0x000fe20000002400 */
[----:B------:R-:W-:-:S04]  /*10ed0*/  ISETP.GE.AND P1, PT, R10, R212, PT ;  /* 0x000000d40a00720c */ /* 0x000fc80003f26270 */
[----:B------:R-:W-:Y:S01]  /*10ee0*/  ISETP.LT.OR P1, PT, R10, R204, P1 ;  /* 0x000000cc0a00720c */ /* 0x000fe20000f21670 */
        /* <DEDUP_REMOVED lines=12> */
[----:B------:R-:W-:-:S04]  /*10fb0*/  IMAD.MOV.U32 R164, RZ, RZ, R166 ;  /* 0x000000ffffa47224 */ /* 0x000fc800078e00a6 */
[----:B------:R1:W2:Y:S01]  /*10fc0*/  MUFU.TANH R37, R24 ;  /* 0x0000001800257308 */ /* 0x0002a20000002400 */
[----:B------:R-:W-:Y:S01]  /*10fd0*/  IMAD.MOV.U32 R166, RZ, RZ, R59 ;  /* 0x000000ffffa67224 */ /* 0x000fe200078e003b */
[----:B------:R-:W-:Y:S01]  /*10fe0*/  MOV R163, R164 ;  /* 0x000000a400a37202 */ /* 0x000fe20000000f00 */
[----:B------:R-:W-:Y:S02]  /*10ff0*/  IMAD.MOV.U32 R164, RZ, RZ, R167 ;  /* 0x000000ffffa47224 */ /* 0x000fe400078e00a7 */
[----:B------:R-:W-:Y:S02]  /*11000*/  IMAD.MOV.U32 R167, RZ, RZ, R147 ;  /* 0x000000ffffa77224 */ /* 0x000fe400078e0093 */
[----:B-1----:R-:W-:-:S04]  /*11010*/  FMUL.FTZ R24, R61, c[0x0][0x2ec] ;  /* 0x0000bb003d187a20 */ /* 0x002fc80000410000 */
[----:B------:R1:W-:Y:S02]  /*11020*/  MUFU.TANH R61, R24 ;  /* 0x00000018003d7308 */ /* 0x0003e40000002400 */
[----:B-1----:R-:W-:Y:S02]  /*11030*/  FMUL.FTZ R24, R155, c[0x0][0x2ec] ;  /* 0x0000bb009b187a20 */ /* 0x002fe40000410000 */
[----:B------:R-:W-:-:S04]  /*11040*/  IMAD.MOV.U32 R155, RZ, RZ, R170 ;  /* 0x000000ffff9b7224 */ /* 0x000fc800078e00aa */
[----:B------:R1:W3:Y:S01]  /*11050*/  MUFU.TANH R36, R24 ;  /* 0x0000001800247308 */ /* 0x0002e20000002400 */
[----:B------:R-:W-:Y:S02]  /*11060*/  IMAD.MOV.U32 R170, RZ, RZ, R60 ;  /* 0x000000ffffaa7224 */ /* 0x000fe400078e003c */
[----:B-1----:R-:W-:Y:S02]  /*11070*/  FMUL.FTZ R24, R165, c[0x0][0x2ec] ;  /* 0x0000bb00a5187a20 */ /* 0x002fe40000410000 */
[----:B------:R-:W-:-:S03]  /*11080*/  IMAD.MOV.U32 R165, RZ, RZ, R153 ;  /* 0x000000ffffa57224 */ /* 0x000fc600078e0099 */
[----:B------:R1:W-:Y:S01]  /*11090*/  MUFU.TANH R60, R24 ;  /* 0x00000018003c7308 */ /* 0x0003e20000002400 */
[----:B------:R-:W-:Y:S02]  /*110a0*/  IMAD.MOV.U32 R153, RZ, RZ, R56 ;  /* 0x000000ffff997224 */ /* 0x000fe400078e0038 */
[----:B------:R-:W-:-:S05]  /*110b0*/  IMAD.MOV.U32 R162, RZ, RZ, R165 ;  /* 0x000000ffffa27224 */ /* 0x000fca00078e00a5 */
[----:B------:R4:W-:Y:S01]  /*110c0*/  MUFU.TANH R56, R25 ;  /* 0x0000001900387308 */ /* 0x0009e20000002400 */
[----:B-1----:R-:W-:-:S07]  /*110d0*/  FMUL.FTZ R24, R240, c[0x0][0x2ec] ;  /* 0x0000bb00f0187a20 */ /* 0x002fce0000410000 */
[----:B------:R1:W5:Y:S01]  /*110e0*/  MUFU.TANH R59, R24 ;  /* 0x00000018003b7308 */ /* 0x0003620000002400 */
[----:B----4-:R-:W-:Y:S02]  /*110f0*/  FMUL.FTZ R25, R161, c[0x0][0x2ec] ;  /* 0x0000bb00a1197a20 */ /* 0x010fe40000410000 */
[----:B------:R-:W-:-:S05]  /*11100*/  IMAD.MOV.U32 R161, RZ, RZ, R78 ;  /* 0x000000ffffa17224 */ /* 0x000fca00078e004e */
[----:B------:R4:W-:Y:S01]  /*11110*/  MUFU.TANH R29, R25 ;  /* 0x00000019001d7308 */ /* 0x0009e20000002400 */
[----:B------:R-:W-:Y:S02]  /*11120*/  IMAD.MOV.U32 R78, RZ, RZ, R155 ;  /* 0x000000ffff4e7224 */ /* 0x000fe400078e009b */
[----:B------:R-:W-:Y:S01]  /*11130*/  IMAD.MOV.U32 R155, RZ, RZ, R152 ;  /* 0x000000ffff9b7224 */ /* 0x000fe200078e0098 */
[----:B------:R-:W-:Y:S01]  /*11140*/  FSEL R152, R11, -INF , !P2 ;  /* 0xff8000000b987808 */ /* 0x000fe20005000000 */
[----:B--2---:R-:W-:Y:S01]  /*11150*/  FFMA.FTZ R11, R159, -UR20, R37 ;  /* 0x800000149f0b7c23 */ /* 0x004fe20008010025 */
[----:B------:R-:W-:Y:S01]  /*11160*/  ISETP.GE.AND P2, PT, R10, R213, PT ;  /* 0x000000d50a00720c */ /* 0x000fe20003f46270 */
[----:B-1----:R-:W-:-:S04]  /*11170*/  FMUL.FTZ R24, R241, c[0x0][0x2ec] ;  /* 0x0000bb00f1187a20 */ /* 0x002fc80000410000 */
[----:B------:R1:W-:Y:S01]  /*11180*/  MUFU.TANH R71, R24 ;  /* 0x0000001800477308 */ /* 0x0003e20000002400 */
[----:B----4-:R-:W-:-:S07]  /*11190*/  FFMA.FTZ R25, R65, -UR20, R31 ;  /* 0x8000001441197c23 */ /* 0x010fce000801001f */
[----:B------:R2:W-:Y:S01]  /*111a0*/  MUFU.TANH R65, R27 ;  /* 0x0000001b00417308 */ /* 0x0005e20000002400 */
[----:B------:R-:W-:Y:S01]  /*111b0*/  FSEL R184, R25, -INF , !P5 ;  /* 0xff80000019b87808 */ /* 0x000fe20006800000 */
[----:B------:R-:W-:Y:S01]  /*111c0*/  FFMA.FTZ R25, R151, -UR20, R58 ;  /* 0x8000001497197c23 */ /* 0x000fe2000801003a */
[----:B------:R-:W-:Y:S02]  /*111d0*/  ISETP.LT.OR P5, PT, R10, R208, P2 ;  /* 0x000000d00a00720c */ /* 0x000fe400017a1670 */
[----:B------:R-:W-:Y:S01]  /*111e0*/  ISETP.GE.AND P2, PT, R9, R213, PT ;  /* 0x000000d50900720c */ /* 0x000fe20003f46270 */
[----:B-1----:R-:W-:-:S04]  /*111f0*/  FMUL.FTZ R24, R243, c[0x0][0x2ec] ;  /* 0x0000bb00f3187a20 */ /* 0x002fc80000410000 */
[----:B------:R1:W4:Y:S01]  /*11200*/  MUFU.TANH R67, R24 ;  /* 0x0000001800437308 */ /* 0x0003220000002400 */
[----:B--2---:R-:W-:Y:S02]  /*11210*/  FMUL.FTZ R27, R163, c[0x0][0x2ec] ;  /* 0x0000bb00a31b7a20 */ /* 0x004fe40000410000 */
[----:B------:R-:W-:Y:S02]  /*11220*/  IMAD.MOV.U32 R163, RZ, RZ, R162 ;  /* 0x000000ffffa37224 */ /* 0x000fe400078e00a2 */
[----:B------:R-:W-:-:S03]  /*11230*/  IMAD.MOV.U32 R162, RZ, RZ, R155 ;  /* 0x000000ffffa27224 */ /* 0x000fc600078e009b */
[----:B------:R2:W2:Y:S01]  /*11240*/  MUFU.TANH R30, R27 ;  /* 0x0000001b001e7308 */ /* 0x0004a20000002400 */
[----:B------:R-:W-:Y:S02]  /*11250*/  IMAD.MOV.U32 R155, RZ, RZ, R167 ;  /* 0x000000ffff9b7224 */ /* 0x000fe400078e00a7 */
[----:B------:R-:W-:Y:S02]  /*11260*/  IMAD.MOV.U32 R167, RZ, RZ, R153 ;  /* 0x000000ffffa77224 */ /* 0x000fe400078e0099 */
[----:B------:R-:W-:Y:S02]  /*11270*/  IMAD.MOV.U32 R153, RZ, RZ, R166 ;  /* 0x000000ffff997224 */ /* 0x000fe400078e00a6 */
[----:B-1----:R-:W-:Y:S02]  /*11280*/  FFMA.FTZ R24, R238, -UR20, R26 ;  /* 0x80000014ee187c23 */ /* 0x002fe4000801001a */
[----:B------:R-:W-:Y:S02]  /*11290*/  FFMA.FTZ R26, R178, -UR20, R32 ;  /* 0x80000014b21a7c23 */ /* 0x000fe40008010020 */
[----:B------:R-:W-:Y:S01]  /*112a0*/  IMAD.MOV.U32 R166, RZ, RZ, R171 ;  /* 0x000000ffffa67224 */ /* 0x000fe200078e00ab */
[----:B------:R-:W-:Y:S01]  /*112b0*/  FSEL R147, R24, -INF , !P4 ;  /* 0xff80000018937808 */ /* 0x000fe20006000000 */
[----:B------:R-:W-:Y:S01]  /*112c0*/  FMUL.FTZ R24, R161, c[0x0][0x2ec] ;  /* 0x0000bb00a1187a20 */ /* 0x000fe20000410000 */
[----:B------:R-:W-:Y:S01]  /*112d0*/  ISETP.GE.AND P4, PT, R10, R214, PT ;  /* 0x000000d60a00720c */ /* 0x000fe20003f86270 */
[----:B------:R-:W-:Y:S01]  /*112e0*/  IMAD.MOV.U32 R171, RZ, RZ, R146 ;  /* 0x000000ffffab7224 */ /* 0x000fe200078e0092 */
[----:B------:R-:W-:Y:S01]  /*112f0*/  FSEL R165, R26, -INF , !P6 ;  /* 0xff8000001aa57808 */ /* 0x000fe20007000000 */
[----:B------:R-:W-:Y:S01]  /*11300*/  FMUL.FTZ R26, R77, c[0x0][0x2ec] ;  /* 0x0000bb004d1a7a20 */ /* 0x000fe20000410000 */
[----:B------:R-:W-:Y:S01]  /*11310*/  ISETP.LT.OR P6, PT, R10, R206, P4 ;  /* 0x000000ce0a00720c */ /* 0x000fe200027c1670 */
[----:B---3--:R-:W-:Y:S01]  /*11320*/  FFMA.FTZ R10, R157, -UR20, R36 ;  /* 0x800000149d0a7c23 */ /* 0x008fe20008010024 */
[C---:B------:R-:W-:Y:S01]  /*11330*/  LOP3.LUT P4, RZ, R0.reuse, 0x2, RZ, 0xc0, !PT ;  /* 0x0000000200ff7812 */ /* 0x040fe2000788c0ff */
[----:B------:R1:W3:Y:S01]  /*11340*/  MUFU.TANH R32, R24 ;  /* 0x0000001800207308 */ /* 0x0002e20000002400 */
[----:B------:R-:W-:Y:S01]  /*11350*/  LOP3.LUT R0, R0, 0xfffffff7, RZ, 0xc0, !PT ;  /* 0xfffffff700007812 */ /* 0x000fe200078ec0ff */
[----:B------:R-:W-:Y:S01]  /*11360*/  IMAD.MOV.U32 R243, RZ, RZ, R171 ;  /* 0x000000fffff37224 */ /* 0x000fe200078e00ab */
[----:B------:R-:W-:Y:S01]  /*11370*/  FSEL R146, R11, -INF , !P4 ;  /* 0xff8000000b927808 */ /* 0x000fe20006000000 */
[----:B------:R-:W-:Y:S01]  /*11380*/  FMUL.FTZ R11, R163, c[0x0][0x2ec] ;  /* 0x0000bb00a30b7a20 */ /* 0x000fe20000410000 */
[----:B------:R-:W-:Y:S01]  /*11390*/  @P1 LOP3.LUT R0, R0, 0x8, RZ, 0xfc, !PT ;  /* 0x0000000800001812 */ /* 0x000fe200078efcff */
[----:B------:R-:W-:Y:S01]  /*113a0*/  IMAD.MOV.U32 R171, RZ, RZ, R229 ;  /* 0x000000ffffab7224 */ /* 0x000fe200078e00e5 */
[C---:B------:R-:W-:Y:S01]  /*113b0*/  ISETP.GE.AND P1, PT, R9.reuse, R212, PT ;  /* 0x000000d40900720c */ /* 0x040fe20003f26270 */
[----:B------:R3:W3:Y:S01]  /*113c0*/  MUFU.TANH R77, R26 ;  /* 0x0000001a004d7308 */ /* 0x0006e20000002400 */
[----:B------:R-:W-:Y:S01]  /*113d0*/  LOP3.LUT R0, R0, 0xfffffffb, RZ, 0xc0, !PT ;  /* 0xfffffffb00007812 */ /* 0x000fe200078ec0ff */
[----:B------:R-:W-:Y:S01]  /*113e0*/  IMAD.MOV.U32 R229, RZ, RZ, R144 ;  /* 0x000000ffffe57224 */ /* 0x000fe200078e0090 */
[C---:B------:R-:W-:Y:S01]  /*113f0*/  ISETP.LT.OR P1, PT, R9.reuse, R204, P1 ;  /* 0x000000cc0900720c */ /* 0x040fe20000f21670 */
[----:B--2---:R-:W-:Y:S01]  /*11400*/  IMAD.MOV.U32 R27, RZ, RZ, R232 ;  /* 0x000000ffff1b7224 */ /* 0x004fe200078e00e8 */
[C---:B------:R-:W-:Y:S01]  /*11410*/  ISETP.GE.AND P4, PT, R9.reuse, R214, PT ;  /* 0x000000d60900720c */ /* 0x040fe20003f86270 */
[----:B------:R-:W-:Y:S01]  /*11420*/  IMAD.MOV.U32 R240, RZ, RZ, R167 ;  /* 0x000000fffff07224 */ /* 0x000fe200078e00a7 */
[----:B------:R-:W-:Y:S01]  /*11430*/  @P0 LOP3.LUT R0, R0, 0x4, RZ, 0xfc, !PT ;  /* 0x0000000400000812 */ /* 0x000fe200078efcff */
[----:B-1----:R-:W-:Y:S01]  /*11440*/  FFMA.FTZ R24, R150, -UR20, R57 ;  /* 0x8000001496187c23 */ /* 0x002fe20008010039 */
[----:B------:R-:W-:Y:S01]  /*11450*/  FSEL R151, R10, -INF , !P3 ;  /* 0xff8000000a977808 */ /* 0x000fe20005800000 */
[----:B------:R-:W-:Y:S01]  /*11460*/  FFMA.FTZ R10, R182, -UR20, R61 ;  /* 0x80000014b60a7c23 */ /* 0x000fe2000801003d */
[----:B------:R-:W-:Y:S01]  /*11470*/  ISETP.GE.AND P0, PT, R9, R211, PT ;  /* 0x000000d30900720c */ /* 0x000fe20003f06270 */
[----:B------:R1:W-:Y:S01]  /*11480*/  MUFU.TANH R33, R11 ;  /* 0x0000000b00217308 */ /* 0x0003e20000002400 */
[----:B------:R-:W-:Y:S01]  /*11490*/  FSEL R178, R24, -INF , !P5 ;  /* 0xff80000018b27808 */ /* 0x000fe20006800000 */
[----:B-----5:R-:W-:Y:S01]  /*114a0*/  FFMA.FTZ R24, R179, -UR20, R59 ;  /* 0x80000014b3187c23 */ /* 0x020fe2000801003b */
[----:B------:R-:W-:Y:S01]  /*114b0*/  ISETP.LT.OR P5, PT, R9, R208, P2 ;  /* 0x000000d00900720c */ /* 0x000fe200017a1670 */
[----:B---3--:R-:W-:Y:S01]  /*114c0*/  FMUL.FTZ R26, R78, c[0x0][0x2ec] ;  /* 0x0000bb004e1a7a20 */ /* 0x008fe20000410000 */
[----:B------:R-:W-:Y:S01]  /*114d0*/  LOP3.LUT P2, RZ, R0, 0x4, RZ, 0xc0, !PT ;  /* 0x0000000400ff7812 */ /* 0x000fe2000784c0ff */
[----:B------:R-:W-:Y:S01]  /*114e0*/  IMAD.MOV.U32 R78, RZ, RZ, R164 ;  /* 0x000000ffff4e7224 */ /* 0x000fe200078e00a4 */
[----:B------:R-:W-:Y:S01]  /*114f0*/  FSEL R164, R25, -INF , !P6 ;  /* 0xff80000019a47808 */ /* 0x000fe20007000000 */
[----:B------:R2:W3:Y:S01]  /*11500*/  MUFU.TANH R57, R26 ;  /* 0x0000001a00397308 */ /* 0x0004e20000002400 */
[C---:B------:R-:W-:Y:S01]  /*11510*/  ISETP.LT.OR P6, PT, R9.reuse, R206, P4 ;  /* 0x000000ce0900720c */ /* 0x040fe200027c1670 */
[----:B------:R-:W-:Y:S01]  /*11520*/  FMUL.FTZ R25, R78, c[0x0][0x2ec] ;  /* 0x0000bb004e197a20 */ /* 0x000fe20000410000 */
[C---:B------:R-:W-:Y:S01]  /*11530*/  LOP3.LUT P4, RZ, R0.reuse, 0x8, RZ, 0xc0, !PT ;  /* 0x0000000800ff7812 */ /* 0x040fe2000788c0ff */
[----:B------:R-:W-:Y:S01]  /*11540*/  IMAD.MOV.U32 R241, RZ, RZ, R153 ;  /* 0x000000fffff17224 */ /* 0x000fe200078e0099 */
[----:B------:R-:W-:Y:S01]  /*11550*/  ISETP.LT.OR P3, PT, R9, R203, P0 ;  /* 0x000000cb0900720c */ /* 0x000fe20000761670 */
[----:B------:R-:W-:Y:S01]  /*11560*/  FFMA.FTZ R9, R181, -UR20, R60 ;  /* 0x80000014b5097c23 */ /* 0x000fe2000801003c */
[----:B------:R-:W-:Y:S01]  /*11570*/  LOP3.LUT R0, R0, 0xfffffffd, RZ, 0xc0, !PT ;  /* 0xfffffffd00007812 */ /* 0x000fe200078ec0ff */
[----:B-1----:R-:W-:Y:S01]  /*11580*/  FFMA.FTZ R11, R177, -UR20, R56 ;  /* 0x80000014b10b7c23 */ /* 0x002fe20008010038 */
[----:B------:R-:W-:Y:S01]  /*11590*/  FSEL R144, R10, -INF , !P4 ;  /* 0xff8000000a907808 */ /* 0x000fe20006000000 */
[----:B------:R1:W-:Y:S01]  /*115a0*/  MUFU.TANH R58, R25 ;  /* 0x00000019003a7308 */ /* 0x0003e20000002400 */
[----:B------:R-:W-:Y:S01]  /*115b0*/  ISETP.GE.AND P4, PT, R8, R214, PT ;  /* 0x000000d60800720c */ /* 0x000fe20003f86270 */
[----:B----4-:R-:W-:Y:S01]  /*115c0*/  FFMA.FTZ R10, R183, -UR20, R67 ;  /* 0x80000014b70a7c23 */ /* 0x010fe20008010043 */
[----:B------:R-:W-:Y:S01]  /*115d0*/  @P1 LOP3.LUT R0, R0, 0x2, RZ, 0xfc, !PT ;  /* 0x0000000200001812 */ /* 0x000fe200078efcff */
[----:B------:R-:W-:Y:S01]  /*115e0*/  IMAD.MOV.U32 R242, RZ, RZ, R166 ;  /* 0x000000fffff27224 */ /* 0x000fe200078e00a6 */
[----:B------:R-:W-:Y:S01]  /*115f0*/  FSEL R150, R9, -INF , !P2 ;  /* 0xff80000009967808 */ /* 0x000fe20005000000 */
[----:B------:R-:W-:Y:S01]  /*11600*/  FFMA.FTZ R9, R220, -UR20, R29 ;  /* 0x80000014dc097c23 */ /* 0x000fe2000801001d */
[----:B------:R-:W-:Y:S01]  /*11610*/  FSEL R161, R24, -INF , !P6 ;  /* 0xff80000018a17808 */ /* 0x000fe20007000000 */
[----:B--2---:R-:W-:Y:S01]  /*11620*/  FMUL.FTZ R26, R162, c[0x0][0x2ec] ;  /* 0x0000bb00a21a7a20 */ /* 0x004fe20000410000 */
[----:B------:R-:W-:-:S02]  /*11630*/  ISETP.GE.AND P1, PT, R8, R212, PT ;  /* 0x000000d40800720c */ /* 0x000fc40003f26270 */
[C---:B------:R-:W-:Y:S01]  /*11640*/  ISETP.GE.AND P0, PT, R8.reuse, R211, PT ;  /* 0x000000d30800720c */ /* 0x040fe20003f06270 */
[----:B------:R2:W-:Y:S01]  /*11650*/  MUFU.TANH R31, R26 ;  /* 0x0000001a001f7308 */ /* 0x0005e20000002400 */
[C---:B------:R-:W-:Y:S01]  /*11660*/  ISETP.LT.OR P6, PT, R8.reuse, R206, P4 ;  /* 0x000000ce0800720c */ /* 0x040fe200027c1670 */
[----:B------:R-:W-:Y:S01]  /*11670*/  HMMA.16816.F32.BF16 R16, R16, R34, R240 ;  /* 0x000000221010723c */ /* 0x000fe200000418f0 */
[----:B------:R-:W-:Y:S01]  /*11680*/  ISETP.GE.AND P2, PT, R8, R213, PT ;  /* 0x000000d50800720c */ /* 0x000fe20003f46270 */
[----:B-1----:R-:W-:Y:S01]  /*11690*/  FMUL.FTZ R25, R155, c[0x0][0x2ec] ;  /* 0x0000bb009b197a20 */ /* 0x002fe20000410000 */
[----:B------:R-:W-:Y:S02]  /*116a0*/  LOP3.LUT P4, RZ, R0, 0x2, RZ, 0xc0, !PT ;  /* 0x0000000200ff7812 */ /* 0x000fe4000788c0ff */
[----:B------:R-:W-:Y:S01]  /*116b0*/  FSEL R225, R11, -INF , !P5 ;  /* 0xff8000000be17808 */ /* 0x000fe20006800000 */
[----:B------:R-:W-:Y:S01]  /*116c0*/  FFMA.FTZ R11, R185, -UR20, R71 ;  /* 0x80000014b90b7c23 */ /* 0x000fe20008010047 */
[C---:B------:R-:W-:Y:S01]  /*116d0*/  ISETP.LT.OR P1, PT, R8.reuse, R204, P1 ;  /* 0x000000cc0800720c */ /* 0x040fe20000f21670 */
[----:B------:R1:W-:Y:S01]  /*116e0*/  MUFU.TANH R37, R25 ;  /* 0x0000001900257308 */ /* 0x0003e20000002400 */
[----:B------:R-:W-:-:S02]  /*116f0*/  ISETP.LT.OR P0, PT, R8, R203, P0 ;  /* 0x000000cb0800720c */ /* 0x000fc40000701670 */
[----:B------:R-:W-:Y:S01]  /*11700*/  ISETP.LT.OR P5, PT, R8, R208, P2 ;  /* 0x000000d00800720c */ /* 0x000fe200017a1670 */
[----:B------:R-:W-:Y:S01]  /*11710*/  FFMA.FTZ R8, R186, -UR20, R28 ;  /* 0x80000014ba087c23 */ /* 0x000fe2000801001c */
[----:B------:R-:W-:Y:S01]  /*11720*/  FSEL R177, R9, -INF , !P4 ;  /* 0xff80000009b17808 */ /* 0x000fe20006000000 */
[----:B--2---:R-:W-:Y:S01]  /*11730*/  FMUL.FTZ R26, R170, c[0x0][0x2ec] ;  /* 0x0000bb00aa1a7a20 */ /* 0x004fe20000410000 */
[----:B------:R-:W-:Y:S01]  /*11740*/  ISETP.GE.AND P4, PT, R7, R214, PT ;  /* 0x000000d60700720c */ /* 0x000fe20003f86270 */
[----:B------:R-:W-:Y:S01]  /*11750*/  FFMA.FTZ R9, R221, -UR20, R30 ;  /* 0x80000014dd097c23 */ /* 0x000fe2000801001e */
[----:B------:R-:W-:Y:S01]  /*11760*/  ISETP.GE.AND P2, PT, R7, R213, PT ;  /* 0x000000d50700720c */ /* 0x000fe20003f46270 */
[----:B------:R2:W4:Y:S01]  /*11770*/  MUFU.TANH R36, R26 ;  /* 0x0000001a00247308 */ /* 0x0005220000002400 */
[----:B------:R-:W-:Y:S02]  /*11780*/  P2R R24, PR, RZ, 0x1 ;  /* 0x00000001ff187803 */ /* 0x000fe40000000000 */
[----:B------:R-:W-:-:S02]  /*11790*/  FSEL R170, R11, -INF , !P6 ;  /* 0xff8000000baa7808 */ /* 0x000fc40007000000 */
[----:B------:R-:W-:Y:S01]  /*117a0*/  FSEL R224, R10, -INF , !P5 ;  /* 0xff8000000ae07808 */ /* 0x000fe20006800000 */
[----:B------:R-:W-:Y:S01]  /*117b0*/  FFMA.FTZ R10, R222, -UR20, R32 ;  /* 0x80000014de0a7c23 */ /* 0x000fe20008010020 */
[----:B-1----:R-:W-:Y:S01]  /*117c0*/  P2R R25, PR, RZ, 0x2 ;  /* 0x00000002ff197803 */ /* 0x002fe20000000000 */
[----:B------:R-:W-:Y:S01]  /*117d0*/  FMUL.FTZ R18, R18, c[0x0][0x2ec] ;  /* 0x0000bb0012127a20 */ /* 0x000fe20000410000 */
[C---:B------:R-:W-:Y:S01]  /*117e0*/  ISETP.LT.OR P6, PT, R7.reuse, R206, P4 ;  /* 0x000000ce0700720c */ /* 0x040fe200027c1670 */
[----:B------:R-:W-:Y:S01]  /*117f0*/  FMUL.FTZ R16, R16, c[0x0][0x2ec] ;  /* 0x0000bb0010107a20 */ /* 0x000fe20000410000 */
[----:B------:R-:W-:Y:S01]  /*11800*/  ISETP.LT.OR P5, PT, R7, R208, P2 ;  /* 0x000000d00700720c */ /* 0x000fe200017a1670 */
[----:B------:R-:W-:Y:S01]  /*11810*/  FMUL.FTZ R17, R17, c[0x0][0x2ec] ;  /* 0x0000bb0011117a20 */ /* 0x000fe20000410000 */
[----:B------:R-:W-:Y:S01]  /*11820*/  ISETP.NE.AND P4, PT, R25, RZ, PT ;  /* 0x000000ff1900720c */ /* 0x000fe20003f85270 */
[----:B------:R-:W-:Y:S01]  /*11830*/  IMAD.MOV.U32 R25, RZ, RZ, R231 ;  /* 0x000000ffff197224 */ /* 0x000fe200078e00e7 */
[----:B------:R-:W-:Y:S01]  /*11840*/  ISETP.NE.AND P2, PT, R24, RZ, PT ;  /* 0x000000ff1800720c */ /* 0x000fe20003f45270 */
[----:B------:R-:W-:Y:S01]  /*11850*/  IMAD.MOV.U32 R24, RZ, RZ, R229 ;  /* 0x000000ffff187224 */ /* 0x000fe200078e00e5 */
[C---:B------:R-:W-:Y:S01]  /*11860*/  ISETP.GE.AND P1, PT, R7.reuse, R212, PT ;  /* 0x000000d40700720c */ /* 0x040fe20003f26270 */
[----:B--2---:R-:W-:Y:S01]  /*11870*/  IMAD.MOV.U32 R26, RZ, RZ, R230 ;  /* 0x000000ffff1a7224 */ /* 0x004fe200078e00e6 */
[----:B------:R-:W-:Y:S01]  /*11880*/  ISETP.GE.AND P0, PT, R7, R211, PT ;  /* 0x000000d30700720c */ /* 0x000fe20003f06270 */
[----:B------:R-:W-:Y:S01]  /*11890*/  MUFU.TANH R18, R18 ;  /* 0x0000001200127308 */ /* 0x000fe20000002400 */
[----:B------:R-:W-:Y:S01]  /*118a0*/  FSEL R186, R8, -INF , !P3 ;  /* 0xff80000008ba7808 */ /* 0x000fe20005800000 */
[----:B------:R-:W-:Y:S01]  /*118b0*/  FMUL.FTZ R8, R171, c[0x0][0x2ec] ;  /* 0x0000bb00ab087a20 */ /* 0x000fe20000410000 */
[----:B------:R-:W-:Y:S01]  /*118c0*/  ISETP.LT.OR P1, PT, R7, R204, P1 ;  /* 0x000000cc0700720c */ /* 0x000fe20000f21670 */
[----:B------:R-:W-:Y:S01]  /*118d0*/  FMUL.FTZ R19, R19, c[0x0][0x2ec] ;  /* 0x0000bb0013137a20 */ /* 0x000fe20000410000 */
[----:B------:R-:W-:Y:S01]  /*118e0*/  HMMA.16816.F32.BF16 R20, R20, R218, R24 ;  /* 0x000000da1414723c */ /* 0x000fe20000041818 */
[----:B------:R-:W-:Y:S01]  /*118f0*/  ISETP.LT.OR P3, PT, R7, R203, P0 ;  /* 0x000000cb0700720c */ /* 0x000fe20000761670 */
[----:B------:R-:W-:Y:S01]  /*11900*/  FMUL.FTZ R7, R252, c[0x0][0x2ec] ;  /* 0x0000bb00fc077a20 */ /* 0x000fe20000410000 */
[----:B------:R1:W-:Y:S01]  /*11910*/  MUFU.TANH R56, R8 ;  /* 0x0000000800387308 */ /* 0x0003e20000002400 */
[----:B------:R-:W-:-:S02]  /*11920*/  P2R R11, PR, RZ, 0x2 ;  /* 0x00000002ff0b7803 */ /* 0x000fc40000000000 */
[----:B------:R-:W-:Y:S01]  /*11930*/  ISETP.GE.AND P1, PT, R6, R212, PT ;  /* 0x000000d40600720c */ /* 0x000fe20003f26270 */
[----:B------:R-:W-:Y:S01]  /*11940*/  FMUL.FTZ R25, R244, c[0x0][0x2ec] ;  /* 0x0000bb00f4197a20 */ /* 0x000fe20000410000 */
[----:B------:R-:W-:Y:S01]  /*11950*/  ISETP.GE.AND P0, PT, R6, R211, PT ;  /* 0x000000d30600720c */ /* 0x000fe20003f06270 */
[----:B------:R-:W-:Y:S01]  /*11960*/  FMUL.FTZ R24, R251, c[0x0][0x2ec] ;  /* 0x0000bb00fb187a20 */ /* 0x000fe20000410000 */
[----:B------:R-:W-:Y:S01]  /*11970*/  FSEL R159, R10, -INF , !P6 ;  /* 0xff8000000a9f7808 */ /* 0x000fe20007000000 */
[----:B------:R2:W5:Y:S01]  /*11980*/  MUFU.TANH R27, R7 ;  /* 0x00000007001b7308 */ /* 0x0005620000002400 */
[----:B------:R-:W-:Y:S01]  /*11990*/  FSEL R221, R9, -INF , !P5 ;  /* 0xff80000009dd7808 */ /* 0x000fe20006800000 */
[----:B------:R-:W-:Y:S01]  /*119a0*/  FFMA.FTZ R9, R73, -UR20, R77 ;  /* 0x8000001449097c23 */ /* 0x000fe2000801004d */
[C---:B------:R-:W-:Y:S02]  /*119b0*/  ISETP.LT.OR P1, PT, R6.reuse, R204, P1 ;  /* 0x000000cc0600720c */ /* 0x040fe40000f21670 */
[----:B------:R-:W-:Y:S01]  /*119c0*/  ISETP.LT.OR P0, PT, R6, R203, P0 ;  /* 0x000000cb0600720c */ /* 0x000fe20000701670 */
[----:B-1----:R-:W-:-:S02]  /*119d0*/  FFMA.FTZ R8, R237, -UR20, R70 ;  /* 0x80000014ed087c23 */ /* 0x002fc40008010046 */
[----:B------:R1:W1:Y:S01]  /*119e0*/  MUFU.TANH R29, R24 ;  /* 0x00000018001d7308 */ /* 0x0002620000002400 */
[----:B------:R-:W-:Y:S02]  /*119f0*/  P2R R10, PR, RZ, 0x1 ;  /* 0x00000001ff0a7803 */ /* 0x000fe40000000000 */
[----:B------:R-:W-:Y:S02]  /*11a00*/  ISETP.GE.AND P0, PT, R5, R211, PT ;  /* 0x000000d30500720c */ /* 0x000fe40003f06270 */
[----:B------:R-:W-:Y:S01]  /*11a10*/  HMMA.16816.F32.BF16 R12, R12, R34, R20 ;  /* 0x000000220c0c723c */ /* 0x000fe20000041814 */
[----:B------:R-:W-:Y:S01]  /*11a20*/  FSEL R172, R8, -INF , !P4 ;  /* 0xff80000008ac7808 */ /* 0x000fe20006000000 */
[----:B---3--:R-:W-:Y:S01]  /*11a30*/  FFMA.FTZ R8, R64, -UR20, R57 ;  /* 0x8000001440087c23 */ /* 0x008fe20008010039 */
[C---:B------:R-:W-:Y:S01]  /*11a40*/  ISETP.GE.AND P4, PT, R6.reuse, R214, PT ;  /* 0x000000d60600720c */ /* 0x040fe20003f86270 */
[----:B--2---:R-:W-:Y:S01]  /*11a50*/  FFMA.FTZ R7, R223, -UR20, R65 ;  /* 0x80000014df077c23 */ /* 0x004fe20008010041 */
[----:B------:R-:W-:Y:S02]  /*11a60*/  MUFU.TANH R25, R25 ;  /* 0x0000001900197308 */ /* 0x000fe40000002400 */
[----:B------:R-:W-:-:S02]  /*11a70*/  ISETP.LT.OR P6, PT, R6, R206, P4 ;  /* 0x000000ce0600720c */ /* 0x000fc400027c1670 */
[----:B------:R-:W-:Y:S01]  /*11a80*/  FSEL R182, R7, -INF , !P2 ;  /* 0xff80000007b67808 */ /* 0x000fe20005000000 */
[----:B------:R-:W-:Y:S01]  /*11a90*/  FMUL.FTZ R7, R250, c[0x0][0x2ec] ;  /* 0x0000bb00fa077a20 */ /* 0x000fe20000410000 */
[CC--:B------:R-:W-:Y:S01]  /*11aa0*/  ISETP.GE.AND P2, PT, R6.reuse, R213.reuse, PT ;  /* 0x000000d50600720c */ /* 0x0c0fe20003f46270 */
[----:B-1----:R-:W-:Y:S01]  /*11ab0*/  FMUL.FTZ R24, R239, c[0x0][0x2ec] ;  /* 0x0000bb00ef187a20 */ /* 0x002fe20000410000 */
[----:B------:R-:W-:Y:S01]  /*11ac0*/  ISETP.NE.AND P4, PT, R11, RZ, PT ;  /* 0x000000ff0b00720c */ /* 0x000fe20003f85270 */
[----:B------:R1:W2:Y:S01]  /*11ad0*/  MUFU.TANH R26, R7 ;  /* 0x00000007001a7308 */ /* 0x0002a20000002400 */
[----:B------:R-:W-:Y:S01]  /*11ae0*/  ISETP.LT.OR P5, PT, R6, R208, P2 ;  /* 0x000000d00600720c */ /* 0x000fe200017a1670 */
[----:B------:R-:W-:Y:S01]  /*11af0*/  FMUL.FTZ R6, R249, c[0x0][0x2ec] ;  /* 0x0000bb00f9067a20 */ /* 0x000fe20000410000 */
[----:B------:R-:W-:Y:S02]  /*11b00*/  P2R R11, PR, RZ, 0x2 ;  /* 0x00000002ff0b7803 */ /* 0x000fe40000000000 */
[----:B------:R-:W-:-:S02]  /*11b10*/  ISETP.GE.AND P2, PT, R5, R213, PT ;  /* 0x000000d50500720c */ /* 0x000fc40003f46270 */
[----:B------:R-:W-:Y:S01]  /*11b20*/  FSEL R181, R9, -INF , !P6 ;  /* 0xff80000009b57808 */ /* 0x000fe20007000000 */
[----:B------:R3:W-:Y:S01]  /*11b30*/  MUFU.TANH R28, R6 ;  /* 0x00000006001c7308 */ /* 0x0007e20000002400 */
[C---:B------:R-:W-:Y:S01]  /*11b40*/  ISETP.GE.AND P1, PT, R5.reuse, R212, PT ;  /* 0x000000d40500720c */ /* 0x040fe20003f26270 */
[----:B------:R-:W-:Y:S01]  /*11b50*/  FMUL.FTZ R12, R12, c[0x0][0x2ec] ;  /* 0x0000bb000c0c7a20 */ /* 0x000fe20000410000 */
[----:B------:R-:W-:Y:S01]  /*11b60*/  FSEL R219, R8, -INF , !P5 ;  /* 0xff80000008db7808 */ /* 0x000fe20006800000 */
[----:B----4-:R-:W-:Y:S01]  /*11b70*/  FFMA.FTZ R8, R50, -UR20, R36 ;  /* 0x8000001432087c23 */ /* 0x010fe20008010024 */
[----:B------:R-:W-:Y:S01]  /*11b80*/  ISETP.LT.OR P5, PT, R5, R208, P2 ;  /* 0x000000d00500720c */ /* 0x000fe200017a1670 */
[----:B------:R-:W-:Y:S01]  /*11b90*/  FMUL.FTZ R13, R13, c[0x0][0x2ec] ;  /* 0x0000bb000d0d7a20 */ /* 0x000fe20000410000 */
[----:B------:R-:W-:Y:S01]  /*11ba0*/  ISETP.LT.OR P1, PT, R5, R204, P1 ;  /* 0x000000cc0500720c */ /* 0x000fe20000f21670 */
[----:B-1----:R-:W-:Y:S01]  /*11bb0*/  FFMA.FTZ R7, R216, -UR20, R33 ;  /* 0x80000014d8077c23 */ /* 0x002fe20008010021 */
[----:B------:R-:W-:Y:S01]  /*11bc0*/  ISETP.NE.AND P2, PT, R10, RZ, PT ;  /* 0x000000ff0a00720c */ /* 0x000fe20003f45270 */
[----:B------:R-:W-:Y:S01]  /*11bd0*/  MUFU.TANH R24, R24 ;  /* 0x0000001800187308 */ /* 0x000fe20000002400 */
[----:B------:R-:W-:Y:S01]  /*11be0*/  P2R R9, PR, RZ, 0x2 ;  /* 0x00000002ff097803 */ /* 0x000fe20000000000 */
[----:B------:R-:W-:Y:S01]  /*11bf0*/  FMUL.FTZ R14, R14, c[0x0][0x2ec] ;  /* 0x0000bb000e0e7a20 */ /* 0x000fe20000410000 */
[----:B------:R-:W-:Y:S01]  /*11c00*/  FSEL R162, R7, -INF , !P4 ;  /* 0xff80000007a27808 */ /* 0x000fe20006000000 */
[----:B-----5:R-:W-:Y:S01]  /*11c10*/  FFMA.FTZ R7, R46, -UR20, R27 ;  /* 0x800000142e077c23 */ /* 0x020fe2000801001b */
[C---:B------:R-:W-:Y:S01]  /*11c20*/  ISETP.GE.AND P4, PT, R5.reuse, R214, PT ;  /* 0x000000d60500720c */ /* 0x040fe20003f86270 */
[----:B---3--:R-:W-:Y:S01]  /*11c30*/  FFMA.FTZ R6, R180, -UR20, R31 ;  /* 0x80000014b4067c23 */ /* 0x008fe2000801001f */
[----:B------:R-:W-:Y:S01]  /*11c40*/  ISETP.GE.AND P1, PT, R4, R212, PT ;  /* 0x000000d40400720c */ /* 0x000fe20003f26270 */
[----:B------:R-:W1:Y:S01]  /*11c50*/  MUFU.TANH R16, R16 ;  /* 0x0000001000107308 */ /* 0x000e620000002400 */
[----:B------:R-:W-:-:S02]  /*11c60*/  ISETP.LT.OR P6, PT, R5, R206, P4 ;  /* 0x000000ce0500720c */ /* 0x000fc400027c1670 */
[----:B------:R-:W-:Y:S01]  /*11c70*/  FSEL R174, R6, -INF , !P3 ;  /* 0xff80000006ae7808 */ /* 0x000fe20005800000 */
[----:B------:R-:W-:Y:S01]  /*11c80*/  FFMA.FTZ R6, R55, -UR20, R58 ;  /* 0x8000001437067c23 */ /* 0x000fe2000801003a */
[----:B------:R-:W-:Y:S02]  /*11c90*/  ISETP.NE.AND P4, PT, R11, RZ, PT ;  /* 0x000000ff0b00720c */ /* 0x000fe40003f85270 */
[----:B------:R-:W-:Y:S01]  /*11ca0*/  ISETP.LT.OR P3, PT, R5, R203, P0 ;  /* 0x000000cb0500720c */ /* 0x000fe20000761670 */
[----:B------:R-:W-:Y:S01]  /*11cb0*/  FFMA.FTZ R5, R54, -UR20, R37 ;  /* 0x8000001436057c23 */ /* 0x000fe20008010025 */
[----:B------:R-:W-:Y:S01]  /*11cc0*/  FSEL R153, R6, -INF , !P4 ;  /* 0xff80000006997808 */ /* 0x000fe20006000000 */
[----:B------:R-:W-:Y:S01]  /*11cd0*/  FFMA.FTZ R6, R45, -UR20, R29 ;  /* 0x800000142d067c23 */ /* 0x000fe2000801001d */
[----:B------:R-:W-:Y:S01]  /*11ce0*/  ISETP.GE.AND P4, PT, R4, R214, PT ;  /* 0x000000d60400720c */ /* 0x000fe20003f86270 */
[----:B------:R-:W-:Y:S01]  /*11cf0*/  MUFU.TANH R12, R12 ;  /* 0x0000000c000c7308 */ /* 0x000fe20000002400 */
[----:B------:R-:W-:Y:S01]  /*11d00*/  FSEL R160, R5, -INF , !P2 ;  /* 0xff80000005a07808 */ /* 0x000fe20005000000 */
[----:B--2---:R-:W-:Y:S01]  /*11d10*/  FFMA.FTZ R5, R53, -UR20, R26 ;  /* 0x8000001435057c23 */ /* 0x004fe2000801001a */
[----:B------:R-:W-:-:S02]  /*11d20*/  FSEL R166, R8, -INF , !P6 ;  /* 0xff80000008a67808 */ /* 0x000fc40007000000 */
[C---:B------:R-:W-:Y:S02]  /*11d30*/  ISETP.GE.AND P2, PT, R4.reuse, R213, PT ;  /* 0x000000d50400720c */ /* 0x040fe40003f46270 */
[C---:B------:R-:W-:Y:S01]  /*11d40*/  ISETP.GE.AND P0, PT, R4.reuse, R211, PT ;  /* 0x000000d30400720c */ /* 0x040fe20003f06270 */
[----:B------:R-:W-:Y:S01]  /*11d50*/  MUFU.TANH R17, R17 ;  /* 0x0000001100117308 */ /* 0x000fe20000002400 */
[C---:B------:R-:W-:Y:S02]  /*11d60*/  ISETP.LT.OR P6, PT, R4.reuse, R206, P4 ;  /* 0x000000ce0400720c */ /* 0x040fe400027c1670 */
[----:B------:R-:W-:Y:S02]  /*11d70*/  ISETP.NE.AND P4, PT, R9, RZ, PT ;  /* 0x000000ff0900720c */ /* 0x000fe40003f85270 */
[----:B------:R-:W-:Y:S01]  /*11d80*/  FSEL R223, R7, -INF , !P5 ;  /* 0xff80000007df7808 */ /* 0x000fe20006800000 */
[----:B------:R-:W-:Y:S01]  /*11d90*/  FFMA.FTZ R7, R49, -UR20, R56 ;  /* 0x8000001431077c23 */ /* 0x000fe20008010038 */
[C---:B------:R-:W-:Y:S01]  /*11da0*/  ISETP.LT.OR P1, PT, R4.reuse, R204, P1 ;  /* 0x000000cc0400720c */ /* 0x040fe20000f21670 */
[----:B------:R-:W2:Y:S01]  /*11db0*/  MUFU.TANH R19, R19 ;  /* 0x0000001300137308 */ /* 0x000ea20000002400 */
[----:B------:R-:W-:-:S02]  /*11dc0*/  ISETP.LT.OR P5, PT, R4, R208, P2 ;  /* 0x000000d00400720c */ /* 0x000fc400017a1670 */
[----:B------:R-:W-:Y:S01]  /*11dd0*/  ISETP.LT.OR P0, PT, R4, R203, P0 ;  /* 0x000000cb0400720c */ /* 0x000fe20000701670 */
[----:B------:R-:W-:Y:S01]  /*11de0*/  FFMA.FTZ R4, R52, -UR20, R25 ;  /* 0x8000001434047c23 */ /* 0x000fe20008010019 */
[----:B------:R-:W-:Y:S01]  /*11df0*/  FSEL R183, R5, -INF , !P4 ;  /* 0xff80000005b77808 */ /* 0x000fe20006000000 */
[----:B------:R-:W-:Y:S01]  /*11e00*/  FFMA.FTZ R5, R44, -UR20, R18 ;  /* 0x800000142c057c23 */ /* 0x000fe20008010012 */
[C---:B------:R-:W-:Y:S01]  /*11e10*/  ISETP.GE.AND P4, PT, R3.reuse, R214, PT ;  /* 0x000000d60300720c */ /* 0x040fe20003f86270 */
[----:B------:R-:W-:Y:S01]  /*11e20*/  MUFU.TANH R13, R13 ;  /* 0x0000000d000d7308 */ /* 0x000fe20000002400 */
[----:B------:R-:W-:Y:S02]  /*11e30*/  P2R R9, PR, RZ, 0x2 ;  /* 0x00000002ff097803 */ /* 0x000fe40000000000 */
[C---:B------:R-:W-:Y:S02]  /*11e40*/  ISETP.GE.AND P2, PT, R3.reuse, R213, PT ;  /* 0x000000d50300720c */ /* 0x040fe40003f46270 */
[----:B------:R-:W-:-:S02]  /*11e50*/  ISETP.GE.AND P1, PT, R3, R212, PT ;  /* 0x000000d40300720c */ /* 0x000fc40003f26270 */
[----:B------:R-:W-:Y:S02]  /*11e60*/  P2R R8, PR, RZ, 0x1 ;  /* 0x00000001ff087803 */ /* 0x000fe40000000000 */
[----:B------:R-:W-:Y:S01]  /*11e70*/  FSEL R222, R6, -INF , !P5 ;  /* 0xff80000006de7808 */ /* 0x000fe20006800000 */
[----:B-1----:R-:W-:Y:S01]  /*11e80*/  FFMA.FTZ R6, R48, -UR20, R16 ;  /* 0x8000001430067c23 */ /* 0x002fe20008010010 */
[----:B------:R-:W-:Y:S01]  /*11e90*/  FSEL R216, R4, -INF , !P3 ;  /* 0xff80000004d87808 */ /* 0x000fe20005800000 */
[----:B------:R-:W-:Y:S01]  /*11ea0*/  FFMA.FTZ R4, R47, -UR20, R28 ;  /* 0x800000142f047c23 */ /* 0x000fe2000801001c */
[C---:B------:R-:W-:Y:S02]  /*11eb0*/  ISETP.GE.AND P0, PT, R3.reuse, R211, PT ;  /* 0x000000d30300720c */ /* 0x040fe40003f06270 */
[C---:B------:R-:W-:Y:S02]  /*11ec0*/  ISETP.LT.OR P5, PT, R3.reuse, R206, P4 ;  /* 0x000000ce0300720c */ /* 0x040fe400027a1670 */
[----:B------:R-:W-:-:S02]  /*11ed0*/  ISETP.LT.OR P4, PT, R3, R208, P2 ;  /* 0x000000d00300720c */ /* 0x000fc40001781670 */
[----:B------:R-:W-:Y:S02]  /*11ee0*/  ISETP.NE.AND P2, PT, R9, RZ, PT ;  /* 0x000000ff0900720c */ /* 0x000fe40003f45270 */
[C---:B------:R-:W-:Y:S02]  /*11ef0*/  ISETP.LT.OR P1, PT, R3.reuse, R204, P1 ;  /* 0x000000cc0300720c */ /* 0x040fe40000f21670 */
[----:B------:R-:W-:Y:S01]  /*11f00*/  ISETP.LT.OR P3, PT, R3, R203, P0 ;  /* 0x000000cb0300720c */ /* 0x000fe20000761670 */
[----:B------:R-:W-:Y:S01]  /*11f10*/  FFMA.FTZ R3, R51, -UR20, R24 ;  /* 0x8000001433037c23 */ /* 0x000fe20008010018 */
[----:B------:R-:W-:Y:S02]  /*11f20*/  FSEL R163, R7, -INF , !P6 ;  /* 0xff80000007a37808 */ /* 0x000fe40007000000 */
[----:B------:R-:W-:Y:S01]  /*11f30*/  ISETP.NE.AND P6, PT, R8, RZ, PT ;  /* 0x000000ff0800720c */ /* 0x000fe20003fc5270 */
[----:B------:R-:W-:Y:S01]  /*11f40*/  FMUL.FTZ R8, R15, c[0x0][0x2ec] ;  /* 0x0000bb000f087a20 */ /* 0x000fe20000410000 */
[----:B------:R-:W-:-:S02]  /*11f50*/  P2R R7, PR, RZ, 0x2 ;  /* 0x00000002ff077803 */ /* 0x000fc40000000000 */
[----:B------:R-:W-:Y:S02]  /*11f60*/  FSEL R175, R4, -INF , !P2 ;  /* 0xff80000004af7808 */ /* 0x000fe40005000000 */
[C---:B------:R-:W-:Y:S01]  /*11f70*/  ISETP.GE.AND P2, PT, R2.reuse, R214, PT ;  /* 0x000000d60200720c */ /* 0x040fe20003f46270 */
[----:B------:R-:W1:Y:S01]  /*11f80*/  MUFU.TANH R4, R14 ;  /* 0x0000000e00047308 */ /* 0x000e620000002400 */
[----:B------:R-:W-:Y:S02]  /*11f90*/  ISETP.GE.AND P1, PT, R2, R213, PT ;  /* 0x000000d50200720c */ /* 0x000fe40003f26270 */
[----:B------:R-:W-:Y:S01]  /*11fa0*/  FSEL R220, R5, -INF , !P4 ;  /* 0xff80000005dc7808 */ /* 0x000fe20006000000 */
[----:B--2---:R-:W-:Y:S01]  /*11fb0*/  FFMA.FTZ R5, R40, -UR20, R19 ;  /* 0x8000001428057c23 */ /* 0x004fe20008010013 */
[C---:B------:R-:W-:Y:S02]  /*11fc0*/  ISETP.GE.AND P0, PT, R2.reuse, R212, PT ;  /* 0x000000d40200720c */ /* 0x040fe40003f06270 */
[----:B------:R-:W-:Y:S01]  /*11fd0*/  ISETP.GE.AND P4, PT, R2, R211, PT ;  /* 0x000000d30200720c */ /* 0x000fe20003f86270 */
[----:B------:R-:W2:Y:S01]  /*11fe0*/  MUFU.TANH R8, R8 ;  /* 0x0000000800087308 */ /* 0x000ea20000002400 */
[----:B------:R-:W-:-:S02]  /*11ff0*/  FSEL R185, R3, -INF , !P6 ;  /* 0xff80000003b97808 */ /* 0x000fc40007000000 */
[----:B------:R-:W-:Y:S01]  /*12000*/  FSEL R155, R6, -INF , !P5 ;  /* 0xff800000069b7808 */ /* 0x000fe20006800000 */
[----:B------:R-:W-:Y:S01]  /*12010*/  FFMA.FTZ R6, R41, -UR20, R17 ;  /* 0x8000001429067c23 */ /* 0x000fe20008010011 */
[C---:B------:R-:W-:Y:S02]  /*12020*/  ISETP.LT.OR P6, PT, R2.reuse, R206, P2 ;  /* 0x000000ce0200720c */ /* 0x040fe400017c1670 */
[----:B------:R-:W-:Y:S01]  /*12030*/  ISETP.LT.OR P5, PT, R2, R208, P1 ;  /* 0x000000d00200720c */ /* 0x000fe20000fa1670 */
[----:B-1----:R-:W-:Y:S01]  /*12040*/  FFMA.FTZ R3, R42, -UR20, R4 ;  /* 0x800000142a037c23 */ /* 0x002fe20008010004 */
[C---:B------:R-:W-:Y:S01]  /*12050*/  ISETP.LT.OR P2, PT, R2.reuse, R204, P0 ;  /* 0x000000cc0200720c */ /* 0x040fe20000741670 */
[----:B------:R-:W-:Y:S01]  /*12060*/  FFMA.FTZ R4, R39, -UR20, R13 ;  /* 0x8000001427047c23 */ /* 0x000fe2000801000d */
[----:B------:R-:W-:Y:S01]  /*12070*/  ISETP.LT.OR P1, PT, R2, R203, P4 ;  /* 0x000000cb0200720c */ /* 0x000fe20002721670 */
[----:B------:R-:W-:Y:S01]  /*12080*/  FFMA.FTZ R2, R43, -UR20, R12 ;  /* 0x800000142b027c23 */ /* 0x000fe2000801000c */
[----:B------:R-:W-:-:S02]  /*12090*/  ISETP.NE.AND P0, PT, R7, RZ, PT ;  /* 0x000000ff0700720c */ /* 0x000fc40003f05270 */
[----:B------:R-:W-:Y:S02]  /*120a0*/  FSEL R180, R3, -INF , !P3 ;  /* 0xff80000003b47808 */ /* 0x000fe40005800000 */
[----:B------:R-:W-:Y:S01]  /*120b0*/  FSEL R171, R2, -INF , !P0 ;  /* 0xff80000002ab7808 */ /* 0x000fe20004000000 */
[----:B--2---:R-:W-:Y:S01]  /*120c0*/  FFMA.FTZ R2, R38, -UR20, R8 ;  /* 0x8000001426027c23 */ /* 0x004fe20008010008 */
[----:B------:R-:W-:Y:S02]  /*120d0*/  PLOP3.LUT P0, PT, PT, PT, UP0, 0x80, 0x0 ;  /* 0x000000000000781c */ /* 0x000fe40003f0f008 */
[----:B------:R-:W-:Y:S02]  /*120e0*/  LOP3.LUT P3, RZ, R0, 0x20, RZ, 0xc0, !PT ;  /* 0x0000002000ff7812 */ /* 0x000fe4000786c0ff */
[----:B------:R-:W-:Y:S02]  /*120f0*/  FSEL R157, R6, -INF , !P6 ;  /* 0xff800000069d7808 */ /* 0x000fe40007000000 */
[----:B------:R-:W-:-:S02]  /*12100*/  FSEL R218, R5, -INF , !P5 ;  /* 0xff80000005da7808 */ /* 0x000fc40006800000 */
[----:B------:R-:W-:Y:S02]  /*12110*/  FSEL R167, R4, -INF , !P2 ;  /* 0xff80000004a77808 */ /* 0x000fe40005000000 */
[----:B------:R-:W-:-:S03]  /*12120*/  FSEL R179, R2, -INF , !P1 ;  /* 0xff80000002b37808 */ /* 0x000fc60004800000 */
        /* <DEDUP_REMOVED lines=20> */
[C---:B------:R-:W-:Y:S02]  /*12270*/  @!P3 IADD3 R0, P1, R2.reuse, UR27, RZ ;  /* 0x0000001b0200bc10 */ /* 0x040fe4000ff3e0ff */
[----:B------:R-:W-:Y:S02]  /*12280*/  @!P3 LEA R5, P0, R5, R2, 0x5 ;  /* 0x000000020505b211 */ /* 0x000fe400078028ff */
[----:B------:R-:W-:Y:S02]  /*12290*/  @!P3 LEA R8, P4, R2, c[0x0][0x168], 0x1 ;  /* 0x00005a000208ba11 */ /* 0x000fe400078808ff */
[----:B------:R-:W-:Y:S02]  /*122a0*/  @!P3 LEA R6, P2, R0, c[0x0][0x168], 0x1 ;  /* 0x00005a000006ba11 */ /* 0x000fe400078408ff */
[----:B------:R-:W-:-:S02]  /*122b0*/  @!P3 IADD3.X R7, R3, UR26, RZ, P1, !PT ;  /* 0x0000001a0307bc10 */ /* 0x000fc40008ffe4ff */
[----:B------:R-:W-:Y:S02]  /*122c0*/  @!P3 LEA.HI.X R10, R10, R3, R4, 0x5, P0 ;  /* 0x000000030a0ab211 */ /* 0x000fe400000f2c04 */
[C---:B------:R-:W-:Y:S02]  /*122d0*/  @!P3 LEA R4, P0, R5.reuse, c[0x0][0x168], 0x1 ;  /* 0x00005a000504ba11 */ /* 0x040fe400078008ff */
        /* <DEDUP_REMOVED lines=30> */
.L_x_2090:
[----:B------:R-:W-:Y:S05]  /*124c0*/  BSYNC B0 ;  /* 0x0000000000007941 */ /* 0x000fea0003800000 */
.L_x_2089:
[----:B------:R-:W0:Y:S02]  /*124d0*/  LDGDEPBAR ;  /* 0x00000000000079af */ /* 0x000e240000000000 */
.L_x_2088:
        /* <DEDUP_REMOVED lines=54> */
[----:B-1----:R-:W-:Y:S01]  /*12840*/  FMNMX.FTZ R73, R73, R3, !PT ;  /* 0x0000000349497209 */ /* 0x002fe20007810000 */
[----:B------:R-:W1:Y:S01]  /*12850*/  SHFL.BFLY PT, R4, R71, 0x2, 0x1f ;  /* 0x0c401f0047047f89 */ /* 0x000e6200000e0000 */
[----:B------:R-:W-:Y:S02]  /*12860*/  FMNMX.FTZ R2, R168, R2, !PT ;  /* 0x00000002a8027209 */ /* 0x000fe40007810000 */
[----:B------:R-:W-:Y:S01]  /*12870*/  FMNMX.FTZ R0, R179, R0, !PT ;  /* 0x00000000b3007209 */ /* 0x000fe20007810000 */
[----:B------:R-:W2:Y:S01]  /*12880*/  SHFL.BFLY PT, R5, R73, 0x1, 0x1f ;  /* 0x0c201f0049057f89 */ /* 0x000ea200000e0000 */
[----:B------:R-:W-:-:S03]  /*12890*/  FMNMX.FTZ R2, R158, R2, !PT ;  /* 0x000000029e027209 */ /* 0x000fc60007810000 */
[----:B------:R-:W3:Y:S01]  /*128a0*/  SHFL.BFLY PT, R70, R0, 0x2, 0x1f ;  /* 0x0c401f0000467f89 */ /* 0x000ee200000e0000 */
[----:B------:R-:W-:-:S04]  /*128b0*/  FMNMX.FTZ R2, R228, R2, !PT ;  /* 0x00000002e4027209 */ /* 0x000fc80007810000 */
[----:B------:R-:W-:-:S04]  /*128c0*/  FMNMX.FTZ R2, R217, R2, !PT ;  /* 0x00000002d9027209 */ /* 0x000fc80007810000 */
[----:B------:R-:W-:-:S04]  /*128d0*/  FMNMX.FTZ R2, R184, R2, !PT ;  /* 0x00000002b8027209 */ /* 0x000fc80007810000 */
[----:B------:R-:W-:Y:S02]  /*128e0*/  FMNMX.FTZ R2, R178, R2, !PT ;  /* 0x00000002b2027209 */ /* 0x000fe40007810000 */
[----:B-1----:R-:W-:Y:S02]  /*128f0*/  FMNMX.FTZ R71, R71, R4, !PT ;  /* 0x0000000447477209 */ /* 0x002fe40007810000 */
[----:B------:R-:W-:Y:S02]  /*12900*/  FMNMX.FTZ R2, R225, R2, !PT ;  /* 0x00000002e1027209 */ /* 0x000fe40007810000 */
[----:B--2---:R-:W-:Y:S01]  /*12910*/  FMNMX.FTZ R73, R73, R5, !PT ;  /* 0x0000000549497209 */ /* 0x004fe20007810000 */
[----:B------:R-:W1:Y:S01]  /*12920*/  SHFL.BFLY PT, R3, R71, 0x1, 0x1f ;  /* 0x0c201f0047037f89 */ /* 0x000e6200000e0000 */
[----:B------:R-:W-:Y:S02]  /*12930*/  FMNMX.FTZ R2, R224, R2, !PT ;  /* 0x00000002e0027209 */ /* 0x000fe40007810000 */
[----:B---3--:R-:W-:Y:S01]  /*12940*/  FMNMX.FTZ R70, R0, R70, !PT ;  /* 0x0000004600467209 */ /* 0x008fe20007810000 */
[----:B------:R-:W-:Y:S01]  /*12950*/  FMUL.FTZ R0, R73, c[0x0][0x23c] ;  /* 0x00008f0049007a20 */ /* 0x000fe20000410000 */
[----:B------:R-:W-:-:S02]  /*12960*/  FMNMX.FTZ R2, R221, R2, !PT ;  /* 0x00000002dd027209 */ /* 0x000fc40007810000 */
[----:B------:R-:W-:Y:S01]  /*12970*/  FSETP.NEU.FTZ.AND P2, PT, R73, -INF , PT ;  /* 0xff8000004900780b */ /* 0x000fe20003f5d000 */
[----:B------:R-:W2:Y:S01]  /*12980*/  SHFL.BFLY PT, R5, R70, 0x1, 0x1f ;  /* 0x0c201f0046057f89 */ /* 0x000ea200000e0000 */
[----:B------:R-:W-:Y:S02]  /*12990*/  FMNMX.FTZ R2, R219, R2, !PT ;  /* 0x00000002db027209 */ /* 0x000fe40007810000 */
[----:B------:R-:W-:Y:S02]  /*129a0*/  FSEL R0, R0, RZ, P2 ;  /* 0x000000ff00007208 */ /* 0x000fe40001000000 */
[----:B------:R-:W-:-:S03]  /*129b0*/  FMNMX.FTZ R2, R223, R2, !PT ;  /* 0x00000002df027209 */ /* 0x000fc60007810000 */
[----:B------:R-:W-:Y:S01]  /*129c0*/  FFMA.FTZ R4, R74, c[0x0][0x23c], -R0 ;  /* 0x00008f004a047a23 */ /* 0x000fe20000010800 */
[----:B------:R-:W-:-:S03]  /*129d0*/  FMNMX.FTZ R2, R222, R2, !PT ;  /* 0x00000002de027209 */ /* 0x000fc60007810000 */
[----:B------:R3:W4:Y:S01]  /*129e0*/  MUFU.EX2 R10, R4 ;  /* 0x00000004000a7308 */ /* 0x0007220000000800 */
[----:B-1----:R-:W-:-:S04]  /*129f0*/  FMNMX.FTZ R71, R71, R3, !PT ;  /* 0x0000000347477209 */ /* 0x002fc80007810000 */
[C---:B------:R-:W-:Y:S01]  /*12a00*/  FSETP.NEU.FTZ.AND P1, PT, R71.reuse, -INF , PT ;  /* 0xff8000004700780b */ /* 0x040fe20003f3d000 */
[----:B------:R-:W-:Y:S01]  /*12a10*/  FMUL.FTZ R3, R71, c[0x0][0x23c] ;  /* 0x00008f0047037a20 */ /* 0x000fe20000410000 */
[----:B--2---:R-:W-:-:S04]  /*12a20*/  FMNMX.FTZ R70, R70, R5, !PT ;  /* 0x0000000546467209 */ /* 0x004fc80007810000 */
[----:B------:R-:W-:Y:S02]  /*12a30*/  FSEL R3, R3, RZ, P1 ;  /* 0x000000ff03037208 */ /* 0x000fe40000800000 */
[----:B---3--:R-:W-:Y:S02]  /*12a40*/  FMNMX.FTZ R4, R220, R2, !PT ;  /* 0x00000002dc047209 */ /* 0x008fe40007810000 */
[----:B------:R-:W-:Y:S01]  /*12a50*/  FSETP.NEU.FTZ.AND P0, PT, R70, -INF , PT ;  /* 0xff8000004600780b */ /* 0x000fe20003f1d000 */
[--C-:B------:R-:W-:Y:S01]  /*12a60*/  FFMA.FTZ R2, R72, c[0x0][0x23c], -R3.reuse ;  /* 0x00008f0048027a23 */ /* 0x100fe20000010803 */
[----:B------:R-:W-:Y:S01]  /*12a70*/  FMNMX.FTZ R4, R218, R4, !PT ;  /* 0x00000004da047209 */ /* 0x000fe20007810000 */
[--C-:B------:R-:W-:Y:S02]  /*12a80*/  FFMA.FTZ R5, R66, c[0x0][0x23c], -R3.reuse ;  /* 0x00008f0042057a23 */ /* 0x100fe40000010803 */
[----:B------:R1:W-:Y:S02]  /*12a90*/  MUFU.EX2 R7, R2 ;  /* 0x0000000200077308 */ /* 0x0003e40000000800 */
[----:B------:R-:W2:Y:S06]  /*12aa0*/  SHFL.BFLY PT, R6, R4, 0x2, 0x1f ;  /* 0x0c401f0004067f89 */ /* 0x000eac00000e0000 */
[----:B------:R3:W-:Y:S01]  /*12ab0*/  MUFU.EX2 R8, R5 ;  /* 0x0000000500087308 */ /* 0x0007e20000000800 */
[----:B-1----:R-:W-:-:S07]  /*12ac0*/  FFMA.FTZ R2, R69, c[0x0][0x23c], -R3 ;  /* 0x00008f0045027a23 */ /* 0x002fce0000010803 */
[----:B------:R1:W5:Y:S01]  /*12ad0*/  MUFU.EX2 R9, R2 ;  /* 0x0000000200097308 */ /* 0x0003620000000800 */
[----:B---3--:R-:W-:Y:S01]  /*12ae0*/  FFMA.FTZ R5, R62, c[0x0][0x23c], -R3 ;  /* 0x00008f003e057a23 */ /* 0x008fe20000010803 */
[----:B--2---:R-:W-:-:S06]  /*12af0*/  FMNMX.FTZ R4, R4, R6, !PT ;  /* 0x0000000604047209 */ /* 0x004fcc0007810000 */
[----:B------:R2:W-:Y:S01]  /*12b00*/  MUFU.EX2 R20, R5 ;  /* 0x0000000500147308 */ /* 0x0005e20000000800 */
[----:B------:R-:W-:Y:S01]  /*12b10*/  FSEL R6, R71, RZ, P1 ;  /* 0x000000ff47067208 */ /* 0x000fe20000800000 */
[----:B------:R-:W3:Y:S01]  /*12b20*/  SHFL.BFLY PT, R72, R4, 0x1, 0x1f ;  /* 0x0c201f0004487f89 */ /* 0x000ee200000e0000 */
[----:B-1----:R-:W-:-:S05]  /*12b30*/  FMUL.FTZ R2, R70, c[0x0][0x23c] ;  /* 0x00008f0046027a20 */ /* 0x002fca0000410000 */
[----:B------:R-:W-:-:S05]  /*12b40*/  FSEL R2, R2, RZ, P0 ;  /* 0x000000ff02027208 */ /* 0x000fca0000000000 */
[----:B--2---:R-:W-:Y:S01]  /*12b50*/  FFMA.FTZ R5, R145, c[0x0][0x23c], -R2 ;  /* 0x00008f0091057a23 */ /* 0x004fe20000010802 */
[----:B----4-:R-:W-:-:S03]  /*12b60*/  MOV R145, R10 ;  /* 0x0000000a00917202 */ /* 0x010fc60000000f00 */
[----:B------:R1:W-:Y:S01]  /*12b70*/  MUFU.EX2 R252, R5 ;  /* 0x0000000500fc7308 */ /* 0x0003e20000000800 */
[----:B---3--:R-:W-:Y:S01]  /*12b80*/  FMNMX.FTZ R72, R4, R72, !PT ;  /* 0x0000004804487209 */ /* 0x008fe20007810000 */
[--C-:B------:R-:W-:Y:S01]  /*12b90*/  FFMA.FTZ R4, R156, c[0x0][0x23c], -R0.reuse ;  /* 0x00008f009c047a23 */ /* 0x100fe20000010800 */
[----:B-----5:R-:W-:Y:S01]  /*12ba0*/  MOV R156, R9 ;  /* 0x00000009009c7202 */ /* 0x020fe20000000f00 */
[----:B------:R-:W-:-:S04]  /*12bb0*/  FFMA.FTZ R9, R76, c[0x0][0x23c], -R0 ;  /* 0x00008f004c097a23 */ /* 0x000fc80000010800 */
[----:B------:R2:W-:Y:S01]  /*12bc0*/  MUFU.EX2 R249, R4 ;  /* 0x0000000400f97308 */ /* 0x0005e20000000800 */
[----:B-1----:R-:W-:Y:S01]  /*12bd0*/  FFMA.FTZ R5, R75, c[0x0][0x23c], -R2 ;  /* 0x00008f004b057a23 */ /* 0x002fe20000010802 */
[----:B------:R-:W-:Y:S01]  /*12be0*/  MOV R75, R7 ;  /* 0x00000007004b7202 */ /* 0x000fe20000000f00 */
[----:B------:R-:W-:Y:S01]  /*12bf0*/  FADD.FTZ R7, R234, -R6 ;  /* 0x80000006ea077221 */ /* 0x000fe20000010000 */
[----:B------:R-:W-:-:S04]  /*12c00*/  FSEL R6, R70, RZ, P0 ;  /* 0x000000ff46067208 */ /* 0x000fc80000000000 */
[----:B------:R1:W-:Y:S01]  /*12c10*/  MUFU.EX2 R251, R5 ;  /* 0x0000000500fb7308 */ /* 0x0003e20000000800 */
[C---:B------:R-:W-:Y:S01]  /*12c20*/  FSETP.NEU.FTZ.AND P0, PT, R72.reuse, -INF , PT ;  /* 0xff8000004800780b */ /* 0x040fe20003f1d000 */
[----:B------:R-:W-:Y:S02]  /*12c30*/  FMUL.FTZ R7, R7, c[0x0][0x23c] ;  /* 0x00008f0007077a20 */ /* 0x000fe40000410000 */
[----:B--2---:R-:W-:-:S04]  /*12c40*/  FMUL.FTZ R4, R72, c[0x0][0x23c] ;  /* 0x00008f0048047a20 */ /* 0x004fc80000410000 */
[----:B------:R-:W-:Y:S01]  /*12c50*/  MUFU.EX2 R250, R9 ;  /* 0x0000000900fa7308 */ /* 0x000fe20000000800 */
[----:B-1----:R-:W-:-:S07]  /*12c60*/  FFMA.FTZ R5, R68, c[0x0][0x23c], -R2 ;  /* 0x00008f0044057a23 */ /* 0x002fce0000010802 */
[----:B------:R-:W1:Y:S08]  /*12c70*/  MUFU.EX2 R74, R7 ;  /* 0x00000007004a7308 */ /* 0x000e700000000800 */
[----:B------:R2:W-:Y:S01]  /*12c80*/  MUFU.EX2 R10, R5 ;  /* 0x00000005000a7308 */ /* 0x0005e20000000800 */
[-C--:B-1----:R-:W-:Y:S02]  /*12c90*/  FMUL.FTZ R84, R84, R74.reuse ;  /* 0x0000004a54547220 */ /* 0x082fe40000410000 */
[----:B------:R-:W-:-:S02]  /*12ca0*/  FMUL.FTZ R85, R85, R74 ;  /* 0x0000004a55557220 */ /* 0x000fc40000410000 */
[-C--:B------:R-:W-:Y:S02]  /*12cb0*/  FMUL.FTZ R88, R88, R74.reuse ;  /* 0x0000004a58587220 */ /* 0x080fe40000410000 */
[-C--:B------:R-:W-:Y:S02]  /*12cc0*/  FMUL.FTZ R89, R89, R74.reuse ;  /* 0x0000004a59597220 */ /* 0x080fe40000410000 */
[----:B--2---:R-:W-:Y:S02]  /*12cd0*/  FFMA.FTZ R5, R63, c[0x0][0x23c], -R2 ;  /* 0x00008f003f057a23 */ /* 0x004fe40000010802 */
[-C--:B------:R-:W-:Y:S02]  /*12ce0*/  FMUL.FTZ R100, R100, R74.reuse ;  /* 0x0000004a64647220 */ /* 0x080fe40000410000 */
[----:B------:R-:W1:Y:S01]  /*12cf0*/  MUFU.EX2 R21, R5 ;  /* 0x0000000500157308 */ /* 0x000e620000000800 */
[-C--:B------:R-:W-:Y:S02]  /*12d00*/  FMUL.FTZ R101, R101, R74.reuse ;  /* 0x0000004a65657220 */ /* 0x080fe40000410000 */
[----:B------:R-:W-:-:S02]  /*12d10*/  FMUL.FTZ R104, R104, R74 ;  /* 0x0000004a68687220 */ /* 0x000fc40000410000 */
[-C--:B------:R-:W-:Y:S02]  /*12d20*/  FMUL.FTZ R105, R105, R74.reuse ;  /* 0x0000004a69697220 */ /* 0x080fe40000410000 */
[-C--:B------:R-:W-:Y:S02]  /*12d30*/  FMUL.FTZ R116, R116, R74.reuse ;  /* 0x0000004a74747220 */ /* 0x080fe40000410000 */
[-C--:B------:R-:W-:Y:S02]  /*12d40*/  FMUL.FTZ R117, R117, R74.reuse ;  /* 0x0000004a75757220 */ /* 0x080fe40000410000 */
[-C--:B------:R-:W-:Y:S02]  /*12d50*/  FMUL.FTZ R120, R120, R74.reuse ;  /* 0x0000004a78787220 */ /* 0x080fe40000410000 */
[-C--:B------:R-:W-:Y:S02]  /*12d60*/  FMUL.FTZ R121, R121, R74.reuse ;  /* 0x0000004a79797220 */ /* 0x080fe40000410000 */
[----:B------:R-:W-:Y:S01]  /*12d70*/  FMUL.FTZ R132, R132, R74 ;  /* 0x0000004a84847220 */ /* 0x000fe20000410000 */
[----:B-1----:R-:W-:Y:S01]  /*12d80*/  F2FP.BF16.PACK_AB R7, R21, R10 ;  /* 0x0000000a1507723e */ /* 0x002fe200000010ff */
[----:B------:R-:W-:-:S02]  /*12d90*/  FADD.FTZ R5, R233, -R6 ;  /* 0x80000006e9057221 */ /* 0x000fc40000010000 */
[-C--:B------:R-:W-:Y:S02]  /*12da0*/  FMUL.FTZ R133, R133, R74.reuse ;  /* 0x0000004a85857220 */ /* 0x080fe40000410000 */
[----:B------:R-:W-:Y:S02]  /*12db0*/  FMUL.FTZ R5, R5, c[0x0][0x23c] ;  /* 0x00008f0005057a20 */ /* 0x000fe40000410000 */
[-C--:B------:R-:W-:Y:S02]  /*12dc0*/  FMUL.FTZ R136, R136, R74.reuse ;  /* 0x0000004a88887220 */ /* 0x080fe40000410000 */
[----:B------:R1:W2:Y:S01]  /*12dd0*/  MUFU.EX2 R69, R5 ;  /* 0x0000000500457308 */ /* 0x0002a20000000800 */
[----:B------:R-:W-:Y:S02]  /*12de0*/  FMUL.FTZ R137, R137, R74 ;  /* 0x0000004a89897220 */ /* 0x000fe40000410000 */
[----:B-1----:R-:W-:Y:S01]  /*12df0*/  FFMA.FTZ R5, R148, c[0x0][0x23c], -R0 ;  /* 0x00008f0094057a23 */ /* 0x002fe20000010800 */
[----:B------:R-:W-:Y:S01]  /*12e00*/  MOV R148, R8 ;  /* 0x0000000800947202 */ /* 0x000fe20000000f00 */
[----:B--2---:R-:W-:Y:S01]  /*12e10*/  FMUL.FTZ R86, R86, R69 ;  /* 0x0000004556567220 */ /* 0x004fe20000410000 */
[----:B------:R-:W-:-:S02]  /*12e20*/  FSEL R8, R4, RZ, P0 ;  /* 0x000000ff04087208 */ /* 0x000fc40000000000 */
[----:B------:R1:W-:Y:S01]  /*12e30*/  MUFU.EX2 R244, R5 ;  /* 0x0000000500f47308 */ /* 0x0003e20000000800 */
[----:B------:R-:W-:Y:S01]  /*12e40*/  F2FP.BF16.PACK_AB R6, R20, R148 ;  /* 0x000000941406723e */ /* 0x000fe200000010ff */
[----:B------:R-:W-:Y:S01]  /*12e50*/  FMUL.FTZ R87, R87, R69 ;  /* 0x0000004557577220 */ /* 0x000fe20000410000 */
[----:B------:R-:W-:Y:S01]  /*12e60*/  F2FP.BF16.PACK_AB R4, R156, R75 ;  /* 0x0000004b9c04723e */ /* 0x000fe200000010ff */
[--C-:B------:R-:W-:Y:S01]  /*12e70*/  FFMA.FTZ R9, R176, c[0x0][0x23c], -R8.reuse ;  /* 0x00008f00b0097a23 */ /* 0x100fe20000010808 */
[----:B------:R-:W-:Y:S01]  /*12e80*/  MOV R176, R20 ;  /* 0x0000001400b07202 */ /* 0x000fe20000000f00 */
[----:B------:R-:W-:Y:S01]  /*12e90*/  FFMA.FTZ R11, R169, c[0x0][0x23c], -R8 ;  /* 0x00008f00a90b7a23 */ /* 0x000fe20000010808 */
[----:B------:R-:W-:Y:S01]  /*12ea0*/  MOV R169, R10 ;  /* 0x0000000a00a97202 */ /* 0x000fe20000000f00 */
[----:B------:R2:W-:Y:S01]  /*12eb0*/  MUFU.EX2 R242, R9 ;  /* 0x0000000900f27308 */ /* 0x0005e20000000800 */
[----:B------:R-:W-:Y:S01]  /*12ec0*/  FSEL R10, R73, RZ, P2 ;  /* 0x000000ff490a7208 */ /* 0x000fe20001000000 */
[----:B------:R-:W-:-:S02]  /*12ed0*/  FMUL.FTZ R90, R90, R69 ;  /* 0x000000455a5a7220 */ /* 0x000fc40000410000 */
[-C--:B------:R-:W-:Y:S02]  /*12ee0*/  FMUL.FTZ R91, R91, R69.reuse ;  /* 0x000000455b5b7220 */ /* 0x080fe40000410000 */
[----:B------:R-:W-:Y:S02]  /*12ef0*/  FADD.FTZ R20, R236, -R10 ;  /* 0x8000000aec147221 */ /* 0x000fe40000010000 */
[----:B------:R3:W-:Y:S01]  /*12f00*/  MUFU.EX2 R243, R11 ;  /* 0x0000000b00f37308 */ /* 0x0007e20000000800 */
[----:B------:R-:W-:Y:S01]  /*12f10*/  FFMA.FTZ R10, R158, c[0x0][0x23c], -R8 ;  /* 0x00008f009e0a7a23 */ /* 0x000fe20000010808 */
[----:B-1----:R-:W-:Y:S01]  /*12f20*/  F2FP.BF16.PACK_AB R5, R251, R252 ;  /* 0x000000fcfb05723e */ /* 0x002fe200000010ff */
[-C--:B------:R-:W-:Y:S02]  /*12f30*/  FMUL.FTZ R102, R102, R69.reuse ;  /* 0x0000004566667220 */ /* 0x080fe40000410000 */
[-C--:B------:R-:W-:Y:S02]  /*12f40*/  FMUL.FTZ R103, R103, R69.reuse ;  /* 0x0000004567677220 */ /* 0x080fe40000410000 */
[-C--:B------:R-:W-:Y:S01]  /*12f50*/  FMUL.FTZ R106, R106, R69.reuse ;  /* 0x000000456a6a7220 */ /* 0x080fe20000410000 */
[----:B--2---:R-:W-:Y:S01]  /*12f60*/  FSEL R9, R72, RZ, P0 ;  /* 0x000000ff48097208 */ /* 0x004fe20000000000 */
[----:B------:R1:W-:Y:S01]  /*12f70*/  MUFU.EX2 R240, R10 ;  /* 0x0000000a00f07308 */ /* 0x0003e20000000800 */
[-C--:B------:R-:W-:Y:S01]  /*12f80*/  FMUL.FTZ R107, R107, R69.reuse ;  /* 0x000000456b6b7220 */ /* 0x080fe20000410000 */
[----:B------:R-:W-:Y:S01]  /*12f90*/  HMMA.16816.F32.BF16 R84, R4, R12, R84 ;  /* 0x0000000c0454723c */ /* 0x000fe20000041854 */
[----:B------:R-:W-:-:S02]  /*12fa0*/  FMUL.FTZ R118, R118, R69 ;  /* 0x0000004576767220 */ /* 0x000fc40000410000 */
[----:B------:R-:W-:Y:S02]  /*12fb0*/  FADD.FTZ R9, R235, -R9 ;  /* 0x80000009eb097221 */ /* 0x000fe40000010000 */
[----:B---3--:R-:W-:Y:S01]  /*12fc0*/  FFMA.FTZ R11, R168, c[0x0][0x23c], -R8 ;  /* 0x00008f00a80b7a23 */ /* 0x008fe20000010808 */
[----:B------:R-:W-:Y:S01]  /*12fd0*/  MOV R168, R21 ;  /* 0x0000001500a87202 */ /* 0x000fe20000000f00 */
[----:B------:R-:W-:Y:S01]  /*12fe0*/  FMUL.FTZ R9, R9, c[0x0][0x23c] ;  /* 0x00008f0009097a20 */ /* 0x000fe20000410000 */
[----:B------:R-:W-:Y:S01]  /*12ff0*/  HMMA.16816.F32.BF16 R88, R4, R14, R88 ;  /* 0x0000000e0458723c */ /* 0x000fe20000041858 */
[----:B------:R2:W-:Y:S01]  /*13000*/  MUFU.EX2 R241, R11 ;  /* 0x0000000b00f17308 */ /* 0x0005e20000000800 */
[-C--:B------:R-:W-:Y:S02]  /*13010*/  FMUL.FTZ R119, R119, R69.reuse ;  /* 0x0000004577777220 */ /* 0x080fe40000410000 */
[----:B------:R-:W-:Y:S02]  /*13020*/  FMUL.FTZ R122, R122, R69 ;  /* 0x000000457a7a7220 */ /* 0x000fe40000410000 */
[----:B-1----:R-:W-:-:S02]  /*13030*/  FFMA.FTZ R10, R149, c[0x0][0x23c], -R3 ;  /* 0x00008f00950a7a23 */ /* 0x002fc40000010803 */
[-C--:B------:R-:W-:Y:S01]  /*13040*/  FMUL.FTZ R123, R123, R69.reuse ;  /* 0x000000457b7b7220 */ /* 0x080fe20000410000 */
[C---:B------:R-:W-:Y:S01]  /*13050*/  HMMA.16816.F32.BF16 R76, R4.reuse, R16, R100 ;  /* 0x00000010044c723c */ /* 0x040fe20000041864 */
[----:B------:R1:W-:Y:S01]  /*13060*/  MUFU.EX2 R239, R10 ;  /* 0x0000000a00ef7308 */ /* 0x0003e20000000800 */
[-C--:B------:R-:W-:Y:S02]  /*13070*/  FMUL.FTZ R134, R134, R69.reuse ;  /* 0x0000004586867220 */ /* 0x080fe40000410000 */
[-C--:B------:R-:W-:Y:S02]  /*13080*/  FMUL.FTZ R135, R135, R69.reuse ;  /* 0x0000004587877220 */ /* 0x080fe40000410000 */
[-C--:B------:R-:W-:Y:S02]  /*13090*/  FMUL.FTZ R138, R138, R69.reuse ;  /* 0x000000458a8a7220 */ /* 0x080fe40000410000 */
[----:B--2---:R-:W-:Y:S01]  /*130a0*/  FMUL.FTZ R11, R20, c[0x0][0x23c] ;  /* 0x00008f00140b7a20 */ /* 0x004fe20000410000 */
[----:B------:R-:W-:Y:S01]  /*130b0*/  HMMA.16816.F32.BF16 R64, R4, R18, R104 ;  /* 0x000000120440723c */ /* 0x000fe20000041868 */
[----:B------:R-:W-:Y:S01]  /*130c0*/  FMUL.FTZ R139, R139, R69 ;  /* 0x000000458b8b7220 */ /* 0x000fe20000410000 */
[----:B------:R-:W2:Y:S01]  /*130d0*/  LDSM.16.MT88.4 R20, [R189+0x6800] ;  /* 0x00680000bd14783b */ /* 0x000ea20000004200 */
[----:B------:R-:W3:Y:S01]  /*130e0*/  MUFU.EX2 R68, R11 ;  /* 0x0000000b00447308 */ /* 0x000ee20000000800 */
[----:B-1----:R-:W-:-:S04]  /*130f0*/  FFMA.FTZ R10, R146, c[0x0][0x23c], -R3 ;  /* 0x00008f00920a7a23 */ /* 0x002fc80000010803 */
[C---:B------:R-:W-:Y:S03]  /*13100*/  HMMA.16816.F32.BF16 R60, R4.reuse, R24, R116 ;  /* 0x00000018043c723c */ /* 0x040fe60000041874 */
[----:B------:R1:W4:Y:S05]  /*13110*/  MUFU.EX2 R11, R9 ;  /* 0x00000009000b7308 */ /* 0x00032a0000000800 */
[----:B------:R-:W-:Y:S03]  /*13120*/  HMMA.16816.F32.BF16 R56, R4, R26, R120 ;  /* 0x0000001a0438723c */ /* 0x000fe60000041878 */
[----:B------:R5:W-:Y:S01]  /*13130*/  MUFU.EX2 R237, R10 ;  /* 0x0000000a00ed7308 */ /* 0x000be20000000800 */
[----:B---3--:R-:W-:-:S02]  /*13140*/  FMUL.FTZ R80, R80, R68 ;  /* 0x0000004450507220 */ /* 0x008fc40000410000 */
[-C--:B------:R-:W-:Y:S02]  /*13150*/  FMUL.FTZ R81, R81, R68.reuse ;  /* 0x0000004451517220 */ /* 0x080fe40000410000 */
[-C--:B------:R-:W-:Y:S01]  /*13160*/  FMUL.FTZ R92, R92, R68.reuse ;  /* 0x000000445c5c7220 */ /* 0x080fe20000410000 */
[C---:B------:R-:W-:Y:S01]  /*13170*/  HMMA.16816.F32.BF16 R52, R4.reuse, R28, R132 ;  /* 0x0000001c0434723c */ /* 0x040fe20000041884 */
[----:B------:R-:W-:Y:S02]  /*13180*/  FMUL.FTZ R93, R93, R68 ;  /* 0x000000445d5d7220 */ /* 0x000fe40000410000 */
[----:B-1----:R-:W-:Y:S02]  /*13190*/  FFMA.FTZ R9, R187, c[0x0][0x23c], -R0 ;  /* 0x00008f00bb097a23 */ /* 0x002fe40000010800 */
[-C--:B----4-:R-:W-:Y:S02]  /*131a0*/  FMUL.FTZ R82, R82, R11.reuse ;  /* 0x0000000b52527220 */ /* 0x090fe40000410000 */
[----:B------:R1:W-:Y:S01]  /*131b0*/  MUFU.EX2 R238, R9 ;  /* 0x0000000900ee7308 */ /* 0x0003e20000000800 */
[----:B------:R-:W-:Y:S01]  /*131c0*/  HMMA.16816.F32.BF16 R44, R4, R30, R136 ;  /* 0x0000001e042c723c */ /* 0x000fe20000041888 */
[----:B------:R-:W-:-:S02]  /*131d0*/  FMUL.FTZ R83, R83, R11 ;  /* 0x0000000b53537220 */ /* 0x000fc40000410000 */
[----:B-----5:R-:W-:Y:S02]  /*131e0*/  FFMA.FTZ R10, R154, c[0x0][0x23c], -R2 ;  /* 0x00008f009a0a7a23 */ /* 0x020fe40000010802 */
[----:B------:R-:W-:Y:S02]  /*131f0*/  FMUL.FTZ R94, R94, R11 ;  /* 0x0000000b5e5e7220 */ /* 0x000fe40000410000 */
[----:B------:R3:W-:Y:S01]  /*13200*/  MUFU.EX2 R234, R10 ;  /* 0x0000000a00ea7308 */ /* 0x0007e20000000800 */
[----:B------:R-:W-:Y:S01]  /*13210*/  F2FP.BF16.PACK_AB R4, R249, R145 ;  /* 0x00000091f904723e */ /* 0x000fe200000010ff */
[----:B------:R-:W-:Y:S01]  /*13220*/  FMUL.FTZ R95, R95, R11 ;  /* 0x0000000b5f5f7220 */ /* 0x000fe20000410000 */
[----:B------:R-:W-:Y:S01]  /*13230*/  F2FP.BF16.PACK_AB R5, R242, R243 ;  /* 0x000000f3f205723e */ /* 0x000fe200000010ff */
[----:B------:R-:W-:Y:S01]  /*13240*/  FMUL.FTZ R96, R96, R68 ;  /* 0x0000004460607220 */ /* 0x000fe20000410000 */
[----:B------:R-:W-:Y:S01]  /*13250*/  F2FP.BF16.PACK_AB R6, R250, R244 ;  /* 0x000000f4fa06723e */ /* 0x000fe200000010ff */
[----:B------:R-:W-:Y:S01]  /*13260*/  FMUL.FTZ R97, R97, R68 ;  /* 0x0000004461617220 */ /* 0x000fe20000410000 */
[----:B------:R-:W-:Y:S01]  /*13270*/  F2FP.BF16.PACK_AB R7, R240, R241 ;  /* 0x000000f1f007723e */ /* 0x000fe200000010ff */
[----:B-1----:R-:W-:-:S02]  /*13280*/  FFMA.FTZ R9, R147, c[0x0][0x23c], -R3 ;  /* 0x00008f0093097a23 */ /* 0x002fc40000010803 */
[-C--:B------:R-:W-:Y:S02]  /*13290*/  FMUL.FTZ R98, R98, R11.reuse ;  /* 0x0000000b62627220 */ /* 0x080fe40000410000 */
[----:B------:R1:W4:Y:S01]  /*132a0*/  MUFU.EX2 R236, R9 ;  /* 0x0000000900ec7308 */ /* 0x0003220000000800 */
[-C--:B------:R-:W-:Y:S01]  /*132b0*/  FMUL.FTZ R99, R99, R11.reuse ;  /* 0x0000000b63637220 */ /* 0x080fe20000410000 */
[C---:B------:R-:W-:Y:S01]  /*132c0*/  HMMA.16816.F32.BF16 R48, R4.reuse, R12, R80 ;  /* 0x0000000c0430723c */ /* 0x040fe20000041850 */
[-C--:B------:R-:W-:Y:S02]  /*132d0*/  FMUL.FTZ R108, R108, R68.reuse ;  /* 0x000000446c6c7220 */ /* 0x080fe40000410000 */
[----:B---3--:R-:W-:Y:S02]  /*132e0*/  FFMA.FTZ R10, R173, c[0x0][0x23c], -R0 ;  /* 0x00008f00ad0a7a23 */ /* 0x008fe40000010800 */
[-C--:B------:R-:W-:Y:S02]  /*132f0*/  FMUL.FTZ R109, R109, R68.reuse ;  /* 0x000000446d6d7220 */ /* 0x080fe40000410000 */
[-C--:B------:R-:W-:Y:S01]  /*13300*/  FMUL.FTZ R110, R110, R11.reuse ;  /* 0x0000000b6e6e7220 */ /* 0x080fe20000410000 */
[C---:B------:R-:W-:Y:S01]  /*13310*/  HMMA.16816.F32.BF16 R40, R4.reuse, R14, R92 ;  /* 0x0000000e0428723c */ /* 0x040fe2000004185c */
[-C--:B------:R-:W-:Y:S01]  /*13320*/  FMUL.FTZ R111, R111, R11.reuse ;  /* 0x0000000b6f6f7220 */ /* 0x080fe20000410000 */
[----:B------:R-:W3:Y:S01]  /*13330*/  LDSM.16.MT88.4 R12, [R192+0x6800] ;  /* 0x00680000c00c783b */ /* 0x000ee20000004200 */
[-C--:B------:R-:W-:Y:S01]  /*13340*/  FMUL.FTZ R128, R128, R68.reuse ;  /* 0x0000004480807220 */ /* 0x080fe20000410000 */
[----:B------:R-:W-:Y:S01]  /*13350*/  MUFU.EX2 R230, R10 ;  /* 0x0000000a00e67308 */ /* 0x000fe20000000800 */
[----:B------:R-:W-:Y:S01]  /*13360*/  FMUL.FTZ R129, R129, R68 ;  /* 0x0000004481817220 */ /* 0x000fe20000410000 */
[----:B------:R-:W-:Y:S01]  /*13370*/  LDSM.16.MT88.4 R92, [R189+0x7800] ;  /* 0x00780000bd5c783b */ /* 0x000fe20000004200 */
[----:B-1----:R-:W-:Y:S01]  /*13380*/  FFMA.FTZ R9, R144, c[0x0][0x23c], -R3 ;  /* 0x00008f0090097a23 */ /* 0x002fe20000010803 */
[----:B------:R-:W-:Y:S01]  /*13390*/  HMMA.16816.F32.BF16 R36, R4, R16, R96 ;  /* 0x000000100424723c */ /* 0x000fe20000041860 */
[----:B------:R-:W-:-:S02]  /*133a0*/  FMUL.FTZ R130, R130, R11 ;  /* 0x0000000b82827220 */ /* 0x000fc40000410000 */
[-C--:B------:R-:W-:Y:S01]  /*133b0*/  FMUL.FTZ R131, R131, R11.reuse ;  /* 0x0000000b83837220 */ /* 0x080fe20000410000 */
[----:B------:R1:W-:Y:S01]  /*133c0*/  MUFU.EX2 R235, R9 ;  /* 0x0000000900eb7308 */ /* 0x0003e20000000800 */
[-C--:B------:R-:W-:Y:S02]  /*133d0*/  FMUL.FTZ R140, R140, R68.reuse ;  /* 0x000000448c8c7220 */ /* 0x080fe40000410000 */
[-C--:B------:R-:W-:Y:S01]  /*133e0*/  FMUL.FTZ R141, R141, R68.reuse ;  /* 0x000000448d8d7220 */ /* 0x080fe20000410000 */
[C---:B------:R-:W-:Y:S01]  /*133f0*/  HMMA.16816.F32.BF16 R32, R4.reuse, R18, R108 ;  /* 0x000000120420723c */ /* 0x040fe2000004186c */
[-C--:B------:R-:W-:Y:S01]  /*13400*/  FMUL.FTZ R142, R142, R11.reuse ;  /* 0x0000000b8e8e7220 */ /* 0x080fe20000410000 */
[----:B------:R-:W5:Y:S01]  /*13410*/  LDSM.16.MT88.4 R16, [R190+0x6800] ;  /* 0x00680000be10783b */ /* 0x000f620000004200 */
[-C--:B------:R-:W-:Y:S02]  /*13420*/  FMUL.FTZ R143, R143, R11.reuse ;  /* 0x0000000b8f8f7220 */ /* 0x080fe40000410000 */
[-C--:B------:R-:W-:Y:S01]  /*13430*/  FMUL.FTZ R112, R112, R68.reuse ;  /* 0x0000004470707220 */ /* 0x080fe20000410000 */
[----:B------:R-:W-:Y:S01]  /*13440*/  LDSM.16.MT88.4 R108, [R192+0x7800] ;  /* 0x00780000c06c783b */ /* 0x000fe20000004200 */
[----:B------:R-:W-:Y:S01]  /*13450*/  FMUL.FTZ R113, R113, R68 ;  /* 0x0000004471717220 */ /* 0x000fe20000410000 */
[----:B------:R-:W-:Y:S01]  /*13460*/  HMMA.16816.F32.BF16 R128, R4, R28, R128 ;  /* 0x0000001c0480723c */ /* 0x000fe20000041880 */
[----:B------:R-:W-:-:S02]  /*13470*/  FMUL.FTZ R114, R114, R11 ;  /* 0x0000000b72727220 */ /* 0x000fc40000410000 */
[-C--:B------:R-:W-:Y:S02]  /*13480*/  FMUL.FTZ R115, R115, R11.reuse ;  /* 0x0000000b73737220 */ /* 0x080fe40000410000 */
[----:B-1----:R-:W-:Y:S02]  /*13490*/  FFMA.FTZ R9, R152, c[0x0][0x23c], -R2 ;  /* 0x00008f0098097a23 */ /* 0x002fe40000010802 */
[-C--:B------:R-:W-:Y:S01]  /*134a0*/  FMUL.FTZ R124, R124, R68.reuse ;  /* 0x000000447c7c7220 */ /* 0x080fe20000410000 */
[----:B------:R-:W-:Y:S01]  /*134b0*/  HMMA.16816.F32.BF16 R140, R4, R30, R140 ;  /* 0x0000001e048c723c */ /* 0x000fe2000004188c */
[----:B------:R1:W1:Y:S01]  /*134c0*/  MUFU.EX2 R232, R9 ;  /* 0x0000000900e87308 */ /* 0x0002620000000800 */
[----:B------:R-:W2:Y:S01]  /*134d0*/  LDSM.16.MT88.4 R28, [R191+0x6800] ;  /* 0x00680000bf1c783b */ /* 0x000ea20000004200 */
[----:B------:R-:W-:Y:S02]  /*134e0*/  FMUL.FTZ R125, R125, R68 ;  /* 0x000000447d7d7220 */ /* 0x000fe40000410000 */
[----:B------:R-:W-:-:S02]  /*134f0*/  FMUL.FTZ R126, R126, R11 ;  /* 0x0000000b7e7e7220 */ /* 0x000fc40000410000 */
[----:B------:R-:W-:Y:S01]  /*13500*/  FMUL.FTZ R127, R127, R11 ;  /* 0x0000000b7f7f7220 */ /* 0x000fe20000410000 */
[C---:B------:R-:W-:Y:S08]  /*13510*/  HMMA.16816.F32.BF16 R112, R4.reuse, R24, R112 ;  /* 0x000000180470723c */ /* 0x040ff00000041870 */
[----:B------:R-:W-:Y:S01]  /*13520*/  HMMA.16816.F32.BF16 R124, R4, R26, R124 ;  /* 0x0000001a047c723c */ /* 0x000fe2000004187c */
[----:B-1----:R-:W-:Y:S01]  /*13530*/  FFMA.FTZ R9, R151, c[0x0][0x23c], -R2 ;  /* 0x00008f0097097a23 */ /* 0x002fe20000010802 */
[----:B------:R-:W1:Y:S03]  /*13540*/  LDSM.16.MT88.4 R24, [R189+0x7000] ;  /* 0x00700000bd18783b */ /* 0x000e660000004200 */
[----:B------:R3:W-:Y:S02]  /*13550*/  MUFU.EX2 R233, R9 ;  /* 0x0000000900e97308 */ /* 0x0007e40000000800 */
[----:B----4-:R-:W-:-:S02]  /*13560*/  F2FP.BF16.PACK_AB R4, R236, R239 ;  /* 0x000000efec04723e */ /* 0x010fc400000010ff */
[----:B------:R-:W-:Y:S02]  /*13570*/  F2FP.BF16.PACK_AB R5, R232, R234 ;  /* 0x000000eae805723e */ /* 0x000fe400000010ff */
[----:B------:R-:W-:Y:S01]  /*13580*/  F2FP.BF16.PACK_AB R6, R235, R237 ;  /* 0x000000edeb06723e */ /* 0x000fe200000010ff */
[----:B---3--:R-:W-:-:S04]  /*13590*/  FFMA.FTZ R9, R150, c[0x0][0x23c], -R2 ;  /* 0x00008f0096097a23 */ /* 0x008fc80000010802 */
[----:B------:R3:W4:Y:S02]  /*135a0*/  MUFU.EX2 R231, R9 ;  /* 0x0000000900e77308 */ /* 0x0007240000000800 */
[----:B---3--:R-:W-:Y:S01]  /*135b0*/  FFMA.FTZ R9, R165, c[0x0][0x23c], -R0 ;  /* 0x00008f00a5097a23 */ /* 0x008fe20000010800 */
[----:B----4-:R-:W-:-:S05]  /*135c0*/  F2FP.BF16.PACK_AB R7, R231, R233 ;  /* 0x000000e9e707723e */ /* 0x010fca00000010ff */
[----:B------:R3:W-:Y:S02]  /*135d0*/  MUFU.EX2 R229, R9 ;  /* 0x0000000900e57308 */ /* 0x0007e40000000800 */
[C---:B--2---:R-:W-:Y:S08]  /*135e0*/  HMMA.16816.F32.BF16 R84, R4.reuse, R20, R84 ;  /* 0x000000140454723c */ /* 0x044ff00000041854 */
[----:B------:R-:W-:Y:S01]  /*135f0*/  HMMA.16816.F32.BF16 R80, R4, R22, R88 ;  /* 0x000000160450723c */ /* 0x000fe20000041858 */
[----:B---3--:R-:W-:-:S04]  /*13600*/  FFMA.FTZ R9, R164, c[0x0][0x23c], -R0 ;  /* 0x00008f00a4097a23 */ /* 0x008fc80000010800 */
[----:B------:R2:W3:Y:S03]  /*13610*/  MUFU.EX2 R227, R9 ;  /* 0x0000000900e37308 */ /* 0x0004e60000000800 */
[C---:B------:R-:W-:Y:S08]  /*13620*/  HMMA.16816.F32.BF16 R76, R4.reuse, R12, R76 ;  /* 0x0000000c044c723c */ /* 0x040ff0000004184c */
[----:B------:R-:W-:Y:S01]  /*13630*/  HMMA.16816.F32.BF16 R64, R4, R14, R64 ;  /* 0x0000000e0440723c */ /* 0x000fe20000041840 */
[----:B--2---:R-:W-:-:S07]  /*13640*/  FFMA.FTZ R9, R161, c[0x0][0x23c], -R0 ;  /* 0x00008f00a1097a23 */ /* 0x004fce0000010800 */
[C---:B-----5:R-:W-:Y:S01]  /*13650*/  HMMA.16816.F32.BF16 R60, R4.reuse, R16, R60 ;  /* 0x00000010043c723c */ /* 0x060fe2000004183c */
[----:B------:R2:W-:Y:S07]  /*13660*/  MUFU.EX2 R226, R9 ;  /* 0x0000000900e27308 */ /* 0x0005ee0000000800 */
[C---:B------:R-:W-:Y:S08]  /*13670*/  HMMA.16816.F32.BF16 R56, R4.reuse, R18, R56 ;  /* 0x000000120438723c */ /* 0x040ff00000041838 */
[----:B------:R-:W-:Y:S01]  /*13680*/  HMMA.16816.F32.BF16 R52, R4, R28, R52 ;  /* 0x0000001c0434723c */ /* 0x000fe20000041834 */
[----:B--2---:R-:W-:Y:S01]  /*13690*/  FFMA.FTZ R9, R228, c[0x0][0x23c], -R8 ;  /* 0x00008f00e4097a23 */ /* 0x004fe20000010808 */
[----:B------:R-:W-:-:S03]  /*136a0*/  MOV R228, R168 ;  /* 0x000000a800e47202 */ /* 0x000fc60000000f00 */
[----:B------:R2:W-:Y:S03]  /*136b0*/  MUFU.EX2 R187, R9 ;  /* 0x0000000900bb7308 */ /* 0x0005e60000000800 */
[----:B------:R-:W-:Y:S07]  /*136c0*/  HMMA.16816.F32.BF16 R44, R4, R30, R44 ;  /* 0x0000001e042c723c */ /* 0x000fee000004182c */
[----:B------:R-:W-:-:S02]  /*136d0*/  F2FP.BF16.PACK_AB R4, R230, R238 ;  /* 0x000000eee604723e */ /* 0x000fc400000010ff */
[----:B---3--:R-:W-:Y:S01]  /*136e0*/  F2FP.BF16.PACK_AB R6, R227, R229 ;  /* 0x000000e5e306723e */ /* 0x008fe200000010ff */
[----:B--2---:R-:W-:Y:S01]  /*136f0*/  FFMA.FTZ R9, R217, c[0x0][0x23c], -R8 ;  /* 0x00008f00d9097a23 */ /* 0x004fe20000010808 */
[----:B------:R-:W-:-:S03]  /*13700*/  MOV R217, R176 ;  /* 0x000000b000d97202 */ /* 0x000fc60000000f00 */
[----:B------:R2:W3:Y:S02]  /*13710*/  MUFU.EX2 R176, R9 ;  /* 0x0000000900b07308 */ /* 0x0004e40000000800 */
[----:B--2---:R-:W-:Y:S01]  /*13720*/  FFMA.FTZ R9, R184, c[0x0][0x23c], -R8 ;  /* 0x00008f00b8097a23 */ /* 0x004fe20000010808 */
[----:B------:R-:W-:Y:S02]  /*13730*/  MOV R184, R169 ;  /* 0x000000a900b87202 */ /* 0x000fe40000000f00 */
[----:B---3--:R-:W-:-:S03]  /*13740*/  F2FP.BF16.PACK_AB R5, R176, R187 ;  /* 0x000000bbb005723e */ /* 0x008fc600000010ff */
[----:B------:R2:W-:Y:S02]  /*13750*/  MUFU.EX2 R173, R9 ;  /* 0x0000000900ad7308 */ /* 0x0005e40000000800 */
[----:B--2---:R-:W-:Y:S01]  /*13760*/  FFMA.FTZ R9, R178, c[0x0][0x23c], -R8 ;  /* 0x00008f00b2097a23 */ /* 0x004fe20000010808 */
[----:B------:R-:W-:-:S05]  /*13770*/  MOV R178, R148 ;  /* 0x0000009400b27202 */ /* 0x000fca0000000f00 */
[----:B------:R2:W3:Y:S02]  /*13780*/  MUFU.EX2 R169, R9 ;  /* 0x0000000900a97308 */ /* 0x0004e40000000800 */
[----:B--2---:R-:W-:Y:S01]  /*13790*/  FFMA.FTZ R9, R170, c[0x0][0x23c], -R0 ;  /* 0x00008f00aa097a23 */ /* 0x004fe20000010800 */
[----:B---3--:R-:W-:-:S05]  /*137a0*/  F2FP.BF16.PACK_AB R7, R169, R173 ;  /* 0x000000ada907723e */ /* 0x008fca00000010ff */
[----:B------:R2:W-:Y:S02]  /*137b0*/  MUFU.EX2 R170, R9 ;  /* 0x0000000900aa7308 */ /* 0x0005e40000000800 */
[C---:B------:R-:W-:Y:S08]  /*137c0*/  HMMA.16816.F32.BF16 R48, R4.reuse, R20, R48 ;  /* 0x000000140430723c */ /* 0x040ff00000041830 */
[----:B------:R-:W-:Y:S01]  /*137d0*/  HMMA.16816.F32.BF16 R40, R4, R22, R40 ;  /* 0x000000160428723c */ /* 0x000fe20000041828 */
[----:B------:R-:W3:Y:S01]  /*137e0*/  LDSM.16.MT88.4 R20, [R192+0x7000] ;  /* 0x00700000c014783b */ /* 0x000ee20000004200 */
[----:B--2---:R-:W-:-:S04]  /*137f0*/  FFMA.FTZ R9, R159, c[0x0][0x23c], -R0 ;  /* 0x00008f009f097a23 */ /* 0x004fc80000010800 */
[----:B------:R2:W-:Y:S02]  /*13800*/  MUFU.EX2 R168, R9 ;  /* 0x0000000900a87308 */ /* 0x0005e40000000800 */
[C---:B------:R-:W-:Y:S08]  /*13810*/  HMMA.16816.F32.BF16 R36, R4.reuse, R12, R36 ;  /* 0x0000000c0424723c */ /* 0x040ff00000041824 */
[----:B------:R-:W-:Y:S01]  /*13820*/  HMMA.16816.F32.BF16 R32, R4, R14, R32 ;  /* 0x0000000e0420723c */ /* 0x000fe20000041820 */
[----:B------:R-:W-:Y:S01]  /*13830*/  LDSM.16.MT88.4 R12, [R191+0x7000] ;  /* 0x00700000bf0c783b */ /* 0x000fe20000004200 */
[----:B--2---:R-:W-:Y:S01]  /*13840*/  FFMA.FTZ R9, R177, c[0x0][0x23c], -R3 ;  /* 0x00008f00b1097a23 */ /* 0x004fe20000010803 */
[----:B------:R-:W-:-:S05]  /*13850*/  MOV R177, R156 ;  /* 0x0000009c00b17202 */ /* 0x000fca0000000f00 */
[C---:B------:R-:W-:Y:S01]  /*13860*/  HMMA.16816.F32.BF16 R112, R4.reuse, R16, R112 ;  /* 0x000000100470723c */ /* 0x040fe20000041870 */
[----:B------:R2:W-:Y:S07]  /*13870*/  MUFU.EX2 R165, R9 ;  /* 0x0000000900a57308 */ /* 0x0005ee0000000800 */
[C---:B------:R-:W-:Y:S01]  /*13880*/  HMMA.16816.F32.BF16 R124, R4.reuse, R18, R124 ;  /* 0x00000012047c723c */ /* 0x040fe2000004187c */
[----:B------:R-:W4:Y:S07]  /*13890*/  LDSM.16.MT88.4 R16, [R190+0x7000] ;  /* 0x00700000be10783b */ /* 0x000f2e0000004200 */
[----:B------:R-:W-:Y:S01]  /*138a0*/  HMMA.16816.F32.BF16 R140, R4, R30, R140 ;  /* 0x0000001e048c723c */ /* 0x000fe2000004188c */
[----:B--2---:R-:W-:Y:S01]  /*138b0*/  FFMA.FTZ R9, R172, c[0x0][0x23c], -R3 ;  /* 0x00008f00ac097a23 */ /* 0x004fe20000010803 */
[----:B------:R-:W-:-:S03]  /*138c0*/  MOV R172, R75 ;  /* 0x0000004b00ac7202 */ /* 0x000fc60000000f00 */
[----:B------:R2:W5:Y:S03]  /*138d0*/  MUFU.EX2 R164, R9 ;  /* 0x0000000900a47308 */ /* 0x0005660000000800 */
[----:B------:R-:W-:Y:S01]  /*138e0*/  HMMA.16816.F32.BF16 R128, R4, R28, R128 ;  /* 0x0000001c0480723c */ /* 0x000fe20000041880 */
[----:B--2---:R-:W-:Y:S01]  /*138f0*/  FFMA.FTZ R9, R162, c[0x0][0x23c], -R3 ;  /* 0x00008f00a2097a23 */ /* 0x004fe20000010803 */
[----:B------:R-:W-:-:S05]  /*13900*/  MOV R162, R145 ;  /* 0x0000009100a27202 */ /* 0x000fca0000000f00 */
[----:B-----5:R-:W-:Y:S01]  /*13910*/  F2FP.BF16.PACK_AB R4, R164, R165 ;  /* 0x000000a5a404723e */ /* 0x020fe200000010ff */
[----:B------:R2:W-:Y:S02]  /*13920*/  MUFU.EX2 R161, R9 ;  /* 0x0000000900a17308 */ /* 0x0005e40000000800 */
[----:B--2---:R-:W-:-:S06]  /*13930*/  FFMA.FTZ R9, R153, c[0x0][0x23c], -R3 ;  /* 0x00008f0099097a23 */ /* 0x004fcc0000010803 */
[----:B------:R2:W5:Y:S02]  /*13940*/  MUFU.EX2 R159, R9 ;  /* 0x00000009009f7308 */ /* 0x0005640000000800 */
[----:B--2---:R-:W-:Y:S01]  /*13950*/  FFMA.FTZ R9, R186, c[0x0][0x23c], -R2 ;  /* 0x00008f00ba097a23 */ /* 0x004fe20000010802 */
[----:B-----5:R-:W-:-:S05]  /*13960*/  F2FP.BF16.PACK_AB R6, R159, R161 ;  /* 0x000000a19f06723e */ /* 0x020fca00000010ff */
        /* <DEDUP_REMOVED lines=10> */
[----:B------:R2:W5:Y:S02]  /*13a10*/  MUFU.EX2 R152, R9 ;  /* 0x0000000900987308 */ /* 0x0005640000000800 */
[C---:B-1----:R-:W-:Y:S08]  /*13a20*/  HMMA.16816.F32.BF16 R84, R4.reuse, R24, R84 ;  /* 0x000000180454723c */ /* 0x042ff00000041854 */
[----:B------:R-:W-:Y:S01]  /*13a30*/  HMMA.16816.F32.BF16 R80, R4, R26, R80 ;  /* 0x0000001a0450723c */ /* 0x000fe20000041850 */
[----:B--2---:R-:W-:-:S04]  /*13a40*/  FFMA.FTZ R9, R166, c[0x0][0x23c], -R0 ;  /* 0x00008f00a6097a23 */ /* 0x004fc80000010800 */
[----:B------:R1:W-:Y:S03]  /*13a50*/  MUFU.EX2 R151, R9 ;  /* 0x0000000900977308 */ /* 0x0003e60000000800 */
[C---:B---3--:R-:W-:Y:S08]  /*13a60*/  HMMA.16816.F32.BF16 R76, R4.reuse, R20, R76 ;  /* 0x00000014044c723c */ /* 0x048ff0000004184c */
[----:B------:R-:W-:Y:S01]  /*13a70*/  HMMA.16816.F32.BF16 R64, R4, R22, R64 ;  /* 0x000000160440723c */ /* 0x000fe20000041840 */
[----:B-1----:R-:W-:-:S07]  /*13a80*/  FFMA.FTZ R9, R163, c[0x0][0x23c], -R0 ;  /* 0x00008f00a3097a23 */ /* 0x002fce0000010800 */
[C---:B----4-:R-:W-:Y:S01]  /*13a90*/  HMMA.16816.F32.BF16 R60, R4.reuse, R16, R60 ;  /* 0x00000010043c723c */ /* 0x050fe2000004183c */
        /* <DEDUP_REMOVED lines=9> */
[----:B-----5:R-:W-:Y:S01]  /*13b30*/  F2FP.BF16.PACK_AB R6, R152, R168 ;  /* 0x000000a89806723e */ /* 0x020fe200000010ff */
        /* <DEDUP_REMOVED lines=13> */
[----:B------:R-:W-:-:S05]  /*13c10*/  FFMA.FTZ R3, R167, c[0x0][0x23c], -R3 ;  /* 0x00008f00a7037a23 */ /* 0x000fca0000010803 */
[----:B------:R2:W-:Y:S01]  /*13c20*/  MUFU.EX2 R30, R0 ;  /* 0x00000000001e7308 */ /* 0x0005e20000000800 */
[----:B-1----:R-:W-:-:S07]  /*13c30*/  FFMA.FTZ R9, R219, c[0x0][0x23c], -R8 ;  /* 0x00008f00db097a23 */ /* 0x002fce0000010808 */
        /* <DEDUP_REMOVED lines=42> */
[----:B------:R-:W-:Y:S01]  /*13ee0*/  FADD.FTZ R3, R238, R3 ;  /* 0x00000003ee037221 */ /* 0x000fe20000010000 */
[----:B-1----:R-:W-:Y:S01]  /*13ef0*/  F2FP.BF16.PACK_AB R141, R10, R24 ;  /* 0x000000180a8d723e */ /* 0x002fe200000010ff */
[----:B------:R-:W-:Y:S02]  /*13f00*/  FFMA.FTZ R0, R220, c[0x0][0x23c], -R8 ;  /* 0x00008f00dc007a23 */ /* 0x000fe40000010808 */
[----:B------:R-:W-:Y:S01]  /*13f10*/  FADD.FTZ R2, R187, R2 ;  /* 0x00000002bb027221 */ /* 0x000fe20000010000 */
[----:B------:R-:W-:Y:S01]  /*13f20*/  HMMA.16816.F32.BF16 R100, R136, R108, R76 ;  /* 0x0000006c8864723c */ /* 0x000fe2000004184c */
[----:B------:R1:W-:Y:S01]  /*13f30*/  MUFU.EX2 R9, R0 ;  /* 0x0000000000097308 */ /* 0x0003e20000000800 */
[----:B------:R-:W-:-:S02]  /*13f40*/  FADD.FTZ R3, R230, R3 ;  /* 0x00000003e6037221 */ /* 0x000fc40000010000 */
[----:B------:R-:W-:-:S04]  /*13f50*/  FADD.FTZ R2, R176, R2 ;  /* 0x00000002b0027221 */ /* 0x000fc80000010000 */
        /* <DEDUP_REMOVED lines=66> */
.L_x_2084:
[----:B------:R-:W-:-:S06]  /*14380*/  UISETP.GT.AND UP0, UPT, UR25, UR9, UPT ;  /* 0x000000091900728c */ /* 0x000fcc000bf04270 */
[----:B------:R-:W-:-:S13]  /*14390*/  PLOP3.LUT P0, PT, PT, PT, UP0, 0x80, 0x0 ;  /* 0x000000000000781c */ /* 0x000fda0003f0f008 */
[----:B------:R-:W-:Y:S05]  /*143a0*/  @!P0 BRA `(.L_x_2091) ;  /* 0x000051a000008947 */ /* 0x000fea0003800000 */
[----:B------:R-:W2:Y:S01]  /*143b0*/  LDL.LU.64 R6, [R1+0x20] ;  /* 0x0000200001067983 */ /* 0x000ea20000300a00 */
[----:B------:R-:W-:Y:S01]  /*143c0*/  ULDC UR15, c[0x0][0x1a4] ;  /* 0x00006900000f7ab9 */ /* 0x000fe20000000800 */
[----:B------:R-:W-:Y:S01]  /*143d0*/  IMAD.MOV.U32 R68, RZ, RZ, R72 ;  /* 0x000000ffff447224 */ /* 0x000fe200078e0048 */
[----:B------:R-:W-:Y:S01]  /*143e0*/  USHF.L.U32 UR8, UR4, 0x5, URZ ;  /* 0x0000000504087899 */ /* 0x000fe2000800063f */
[----:B------:R-:W3:Y:S01]  /*143f0*/  LDL.LU.64 R4, [R1+0x28] ;  /* 0x0000280001047983 */ /* 0x000ee20000300a00 */
[----:B------:R-:W-:Y:S01]  /*14400*/  UIMAD.WIDE.U32 UR22, UR4, 0x30, URZ ;  /* 0x00000030041678a5 */ /* 0x000fe2000f8e003f */
[----:B------:R-:W-:Y:S01]  /*14410*/  IMAD.MOV.U32 R3, RZ, RZ, R73 ;  /* 0x000000ffff037224 */ /* 0x000fe200078e0049 */
[----:B------:R-:W-:Y:S01]  /*14420*/  ULDC UR16, c[0x0][0x19c] ;  /* 0x0000670000107ab9 */ /* 0x000fe20000000800 */
[----:B------:R-:W4:Y:S01]  /*14430*/  LDL.64 R8, [R1+0x8] ;  /* 0x0000080001087983 */ /* 0x000f220000100a00 */
[----:B------:R-:W-:Y:S01]  /*14440*/  USHF.L.U64.HI UR4, UR4, 0x5, UR15 ;  /* 0x0000000504047899 */ /* 0x000fe2000801020f */
[----:B------:R-:W-:Y:S01]  /*14450*/  MOV R75, R70 ;  /* 0x00000046004b7202 */ /* 0x000fe20000000f00 */
[----:B------:R-:W-:Y:S01]  /*14460*/  UIMAD.WIDE.U32 UR30, UR6, 0x30, URZ ;  /* 0x00000030061e78a5 */ /* 0x000fe2000f8e003f */
[----:B------:R-:W-:Y:S01]  /*14470*/  IMAD.MOV.U32 R74, RZ, RZ, R71 ;  /* 0x000000ffff4a7224 */ /* 0x000fe200078e0047 */
[----:B------:R-:W-:-:S02]  /*14480*/  UIMAD UR15, UR15, 0x30, URZ ;  /* 0x000000300f0f78a4 */ /* 0x000fc4000f8e023f */
[----:B------:R-:W-:Y:S02]  /*14490*/  UIMAD UR24, UR16, 0x30, URZ ;  /* 0x00000030101878a4 */ /* 0x000fe4000f8e023f */
[----:B------:R-:W-:Y:S02]  /*144a0*/  USHF.L.U32 UR12, UR6, 0x5, URZ ;  /* 0x00000005060c7899 */ /* 0x000fe4000800063f */
[----:B------:R-:W-:Y:S02]  /*144b0*/  USHF.L.U64.HI UR16, UR6, 0x5, UR16 ;  /* 0x0000000506107899 */ /* 0x000fe40008010210 */
[----:B------:R-:W-:Y:S02]  /*144c0*/  UIADD3 UR15, UR15, UR23, URZ ;  /* 0x000000170f0f7290 */ /* 0x000fe4000fffe03f */
[----:B------:R-:W-:Y:S01]  /*144d0*/  UIADD3 UR24, UR24, UR31, URZ ;  /* 0x0000001f18187290 */ /* 0x000fe2000fffe03f */
[----:B--2---:R-:W-:Y:S02]  /*144e0*/  MOV R251, R7 ;  /* 0x0000000700fb7202 */ /* 0x004fe40000000f00 */
[----:B---3--:R-:W-:-:S02]  /*144f0*/  MOV R250, R4 ;  /* 0x0000000400fa7202 */ /* 0x008fc40000000f00 */
[----:B----4-:R-:W-:Y:S01]  /*14500*/  ISETP.GE.AND P5, PT, R8, c[0x0][0x220], PT ;  /* 0x0000880008007a0c */ /* 0x010fe20003fa6270 */
[----:B------:R-:W-:Y:S05]  /*14510*/  BRA `(.L_x_2092) ;  /* 0x0000034000007947 */ /* 0x000fea0003800000 */
.L_x_2094:
        /* <DEDUP_REMOVED lines=52> */
.L_x_2092:
[----:B------:R-:W-:Y:S04]  /*14860*/  DEPBAR.LE SB0, 0x0 ;  /* 0x000080000000791a */ /* 0x000fe80000000000 */
[----:B------:R-:W-:Y:S01]  /*14870*/  BAR.SYNC.DEFER_BLOCKING 0x0 ;  /* 0x0000000000007b1d */ /* 0x000fe20000010000 */
[----:B------:R-:W-:Y:S04]  /*14880*/  UIADD3 UR13, UR25, -0x1, URZ ;  /* 0xffffffff190d7890 */ /* 0x000fe8000fffe03f */
[----:B------:R-:W-:Y:S02]  /*14890*/  USHF.R.S32.HI UR7, URZ, 0x1f, UR13 ;  /* 0x0000001f3f077899 */ /* 0x000fe4000801140d */
[----:B------:R-:W-:Y:S01]  /*148a0*/  MOV R4, UR13 ;  /* 0x0000000d00047c02 */ /* 0x000fe20008000f00 */
[----:B------:R-:W-:Y:S02]  /*148b0*/  UIMAD UR6, UR5, UR13, URZ ;  /* 0x0000000d050672a4 */ /* 0x000fe4000f8e023f */
[----:B------:R-:W-:Y:S02]  /*148c0*/  UISETP.GT.AND UP0, UPT, UR13, UR9, UPT ;  /* 0x000000090d00728c */ /* 0x000fe4000bf04270 */
[----:B------:R-:W-:Y:S01]  /*148d0*/  UIMAD UR6, UR7, UR14, UR6 ;  /* 0x0000000e070672a4 */ /* 0x000fe2000f8e0206 */
[----:B------:R-:W-:Y:S05]  /*148e0*/  IMAD.WIDE.U32 R4, R4, UR14, R250 ;  /* 0x0000000e04047c25 */ /* 0x000fea000f8e00fa */
[C---:B------:R-:W-:Y:S02]  /*148f0*/  @!P5 LEA R12, P4, R4.reuse, c[0x0][0x170], 0x1 ;  /* 0x00005c00040cda11 */ /* 0x040fe400078808ff */
[----:B------:R-:W-:Y:S02]  /*14900*/  IADD3 R0, R5, UR6, RZ ;  /* 0x0000000605007c10 */ /* 0x000fe4000fffe0ff */
[C---:B------:R-:W-:Y:S01]  /*14910*/  @!P5 IADD3 R2, P1, R4.reuse, UR17, RZ ;  /* 0x000000110402dc10 */ /* 0x040fe2000ff3e0ff */
[----:B------:R-:W-:Y:S01]  /*14920*/  @P5 STS.128 [R215+0x6000], RZ ;  /* 0x006000ffd7005388 */ /* 0x000fe20000000c00 */
[----:B------:R-:W-:Y:S02]  /*14930*/  @!P5 LEA.HI.X R13, R4, c[0x0][0x174], R0, 0x1, P4 ;  /* 0x00005d00040dda11 */ /* 0x000fe400020f0c00 */
[----:B------:R-:W-:Y:S02]  /*14940*/  @!P5 LEA R10, P3, R2, c[0x0][0x170], 0x1 ;  /* 0x00005c00020ada11 */ /* 0x000fe400078608ff */
[----:B------:R-:W-:Y:S02]  /*14950*/  @!P5 IADD3.X R9, R0, UR10, RZ, P1, !PT ;  /* 0x0000000a0009dc10 */ /* 0x000fe40008ffe4ff */
[----:B------:R-:W-:Y:S01]  /*14960*/  @!P5 IADD3 R5, P0, R4, UR8, RZ ;  /* 0x000000080405dc10 */ /* 0x000fe2000ff1e0ff */
[----:B------:R-:W-:Y:S01]  /*14970*/  @!PT LDS RZ, [RZ] ;  /* 0x00000000fffff984 */ /* 0x000fe20000000800 */
[----:B------:R-:W-:Y:S01]  /*14980*/  @!PT LDS RZ, [RZ] ;  /* 0x00000000fffff984 */ /* 0x000fe20000000800 */
[----:B------:R-:W-:Y:S01]  /*14990*/  @!PT LDS RZ, [RZ] ;  /* 0x00000000fffff984 */ /* 0x000fe20000000800 */
[----:B------:R1:W-:Y:S01]  /*149a0*/  @!P5 LDGSTS.E.BYPASS.LTC128B.128 [R215+0x6000], [R12.64] ;  /* 0x060000000cd7dfae */ /* 0x0003e2000b901d52 */
[----:B------:R-:W-:Y:S02]  /*149b0*/  @!P5 LEA.HI.X R11, R2, c[0x0][0x174], R9, 0x1, P3 ;  /* 0x00005d00020bda11 */ /* 0x000fe400018f0c09 */
[C---:B------:R-:W-:Y:S02]  /*149c0*/  @!P5 LEA R8, P1, R5.reuse, c[0x0][0x170], 0x1 ;  /* 0x00005c000508da11 */ /* 0x040fe400078208ff */
[----:B------:R-:W-:Y:S02]  /*149d0*/  @!P5 IADD3.X R14, R0, UR4, RZ, P0, !PT ;  /* 0x00000004000edc10 */ /* 0x000fe400087fe4ff */
[----:B------:R-:W-:Y:S01]  /*149e0*/  @!P5 IADD3 R7, P2, R4, UR22, RZ ;  /* 0x000000160407dc10 */ /* 0x000fe2000ff5e0ff */
[----:B------:R-:W-:Y:S01]  /*149f0*/  @P5 STS.128 [R215+0x6800], RZ ;  /* 0x006800ffd7005388 */ /* 0x000fe20000000c00 */
[----:B------:R-:W-:Y:S02]  /*14a00*/  @!P5 LEA.HI.X R9, R5, c[0x0][0x174], R14, 0x1, P1 ;  /* 0x00005d000509da11 */ /* 0x000fe400008f0c0e */
[C---:B------:R-:W-:Y:S02]  /*14a10*/  @!P5 LEA R6, P0, R7.reuse, c[0x0][0x170], 0x1 ;  /* 0x00005c000706da11 */ /* 0x040fe400078008ff */
[----:B------:R-:W-:Y:S03]  /*14a20*/  @!P5 IADD3.X R15, R0, UR15, RZ, P2, !PT ;  /* 0x0000000f000fdc10 */ /* 0x000fe600097fe4ff */
[----:B------:R-:W-:Y:S01]  /*14a30*/  @!PT LDS RZ, [RZ] ;  /* 0x00000000fffff984 */ /* 0x000fe20000000800 */
[----:B------:R-:W-:Y:S01]  /*14a40*/  @!PT LDS RZ, [RZ] ;  /* 0x00000000fffff984 */ /* 0x000fe20000000800 */
[----:B------:R-:W-:Y:S01]  /*14a50*/  @!PT LDS RZ, [RZ] ;  /* 0x00000000fffff984 */ /* 0x000fe20000000800 */
[----:B------:R2:W-:Y:S01]  /*14a60*/  @!P5 LDGSTS.E.BYPASS.LTC128B.128 [R215+0x6800], [R10.64] ;  /* 0x068000000ad7dfae */ /* 0x0005e2000b901d52 */
[----:B------:R-:W-:Y:S02]  /*14a70*/  @!P5 LEA.HI.X R7, R7, c[0x0][0x174], R15, 0x1, P0 ;  /* 0x00005d000707da11 */ /* 0x000fe400000f0c0f */
[----:B------:R-:W-:Y:S05]  /*14a80*/  PLOP3.LUT P0, PT, PT, PT, UP0, 0x80, 0x0 ;  /* 0x000000000000781c */ /* 0x000fea0003f0f008 */
        /* <DEDUP_REMOVED lines=148> */
[----:B------:R-:W1:Y:S01]  /*153d0*/  MUFU.TANH R154, R22 ;  /* 0x00000016009a7308 */ /* 0x000e620000002400 */
[----:B------:R-:W-:Y:S02]  /*153e0*/  FMUL.FTZ R35, R35, c[0x0][0x2ec] ;  /* 0x0000bb0023237a20 */ /* 0x000fe40000410000 */
[-C--:B------:R-:W-:Y:S04]  /*153f0*/  HMMA.16816.F32.BF16 R60, R76, R6.reuse, R60 ;  /* 0x000000064c3c723c */ /* 0x080fe8000004183c */
[----:B------:R-:W-:Y:S02]  /*15400*/  FMUL.FTZ R49, R49, c[0x0][0x2ec] ;  /* 0x0000bb0031317a20 */ /* 0x000fe40000410000 */
[----:B------:R-:W-:Y:S01]  /*15410*/  FMUL.FTZ R36, R36, c[0x0][0x2ec] ;  /* 0x0000bb0024247a20 */ /* 0x000fe20000410000 */
        /* <DEDUP_REMOVED lines=75> */
[----:B------:R-:W1:Y:S02]  /*158d0*/  MUFU.TANH R67, R67 ;  /* 0x0000004300437308 */ /* 0x000e640000002400 */
[----:B-1234-:R-:W-:-:S05]  /*158e0*/  @P0 BRA `(.L_x_2094) ;  /* 0xffffec3000000947 */ /* 0x01efca000383ffff */
.L_x_2093:
[----:B------:R-:W2:Y:S01]  /*158f0*/  S2R R2, SR_TID.X ;  /* 0x0000000000027919 */ /* 0x000ea20000002100 */
[----:B------:R-:W-:Y:S01]  /*15900*/  IMAD.U32 R0, RZ, RZ, UR13 ;  /* 0x0000000dff007e24 */ /* 0x000fe2000f8e00ff */
[----:B------:R-:W-:Y:S01]  /*15910*/  P2R R179, PR, RZ, 0x20 ;  /* 0x00000020ffb37803 */ /* 0x000fe20000000000 */
[----:B------:R-:W-:Y:S02]  /*15920*/  UISETP.GT.AND UP0, UPT, UR13, UR9, UPT ;  /* 0x000000090d00728c */ /* 0x000fe4000bf04270 */
[----:B------:R-:W-:Y:S01]  /*15930*/  UMOV UR25, UR13 ;  /* 0x0000000d00197c82 */ /* 0x000fe20008000000 */
[----:B--2---:R-:W-:Y:S05]  /*15940*/  IMAD.SHL.U32 R2, R2, 0x2, RZ ;  /* 0x0000000202027824 */ /* 0x004fea00078e00ff */
[----:B------:R-:W-:Y:S05]  /*15950*/  LOP3.LUT R2, R2, 0x6, RZ, 0xc0, !PT ;  /* 0x0000000602027812 */ /* 0x000fea00078ec0ff */
[----:B------:R-:W-:Y:S04]  /*15960*/  IMAD R0, R0, 0x40, R2 ;  /* 0x0000004000007824 */ /* 0x000fe800078e0202 */
[--C-:B------:R-:W-:Y:S01]  /*15970*/  IMAD.IADD R2, R210, 0x1, -R0.reuse ;  /* 0x00000001d2027824 */ /* 0x100fe200078e0a00 */
[C---:B------:R-:W-:Y:S01]  /*15980*/  IADD3 R17, R0.reuse, 0x1, RZ ;  /* 0x0000000100117810 */ /* 0x040fe20007ffe0ff */
[----:B-1----:R-:W-:Y:S01]  /*15990*/  IMAD.IADD R4, R207, 0x1, -R0 ;  /* 0x00000001cf047824 */ /* 0x002fe200078e0a00 */
[C---:B------:R-:W-:Y:S02]  /*159a0*/  IADD3 R16, R0.reuse, 0x8, RZ ;  /* 0x0000000800107810 */ /* 0x040fe40007ffe0ff */
[----:B------:R-:W-:Y:S02]  /*159b0*/  IABS R2, R2 ;  /* 0x0000000200027213 */ /* 0x000fe40000000000 */
[C---:B------:R-:W-:Y:S02]  /*159c0*/  IADD3 R12, R0.reuse, 0x18, RZ ;  /* 0x00000018000c7810 */ /* 0x040fe40007ffe0ff */
        /* <DEDUP_REMOVED lines=12> */
[----:B------:R-:W-:Y:S01]  /*15a90*/  ISETP.GE.AND P1, PT, R0, R204, PT ;  /* 0x000000cc0000720c */ /* 0x000fe20003f26270 */
[----:B-1----:R-:W-:Y:S01]  /*15aa0*/  FFMA.FTZ R30, R30, -UR20, R168 ;  /* 0x800000141e1e7c23 */ /* 0x002fe200080100a8 */
[----:B------:R-:W-:Y:S01]  /*15ab0*/  IABS R2, R4 ;  /* 0x0000000400027213 */ /* 0x000fe20000000000 */
[--C-:B------:R-:W-:Y:S01]  /*15ac0*/  IMAD.IADD R4, R205, 0x1, -R0.reuse ;  /* 0x00000001cd047824 */ /* 0x100fe200078e0a00 */
[C---:B------:R-:W-:Y:S02]  /*15ad0*/  ISETP.GE.OR P4, PT, R0.reuse, R214, !P3 ;  /* 0x000000d60000720c */ /* 0x040fe40005f86670 */
[----:B------:R1:W2:Y:S01]  /*15ae0*/  I2F R28, R2 ;  /* 0x00000002001c7306 */ /* 0x0002a20000201400 */
[C---:B------:R-:W-:Y:S02]  /*15af0*/  ISETP.GE.AND P0, PT, R0.reuse, R203, PT ;  /* 0x000000cb0000720c */ /* 0x040fe40003f06270 */
[C---:B------:R-:W-:Y:S02]  /*15b00*/  ISETP.GE.AND P2, PT, R0.reuse, R208, PT ;  /* 0x000000d00000720c */ /* 0x040fe40003f46270 */
[C---:B------:R-:W-:Y:S02]  /*15b10*/  ISETP.GE.OR P3, PT, R0.reuse, R212, !P1 ;  /* 0x000000d40000720c */ /* 0x040fe40004f66670 */
[C---:B------:R-:W-:Y:S02]  /*15b20*/  ISETP.GE.OR P6, PT, R0.reuse, R213, !P2 ;  /* 0x000000d50000720c */ /* 0x040fe400057c6670 */
[----:B------:R-:W-:Y:S02]  /*15b30*/  ISETP.GE.OR P2, PT, R0, R211, !P0 ;  /* 0x000000d30000720c */ /* 0x000fe40004746670 */
[C---:B------:R-:W-:Y:S02]  /*15b40*/  ISETP.GE.AND P0, PT, R17.reuse, R208, PT ;  /* 0x000000d01100720c */ /* 0x040fe40003f06270 */
[C---:B------:R-:W-:Y:S02]  /*15b50*/  ISETP.GE.AND P1, PT, R17.reuse, R206, PT ;  /* 0x000000ce1100720c */ /* 0x040fe40003f26270 */
[C---:B------:R-:W-:Y:S02]  /*15b60*/  ISETP.GE.OR P0, PT, R17.reuse, R213, !P0 ;  /* 0x000000d51100720c */ /* 0x040fe40004706670 */
[----:B------:R-:W-:Y:S02]  /*15b70*/  ISETP.GE.OR P1, PT, R17, R214, !P1 ;  /* 0x000000d61100720c */ /* 0x000fe40004f26670 */
[----:B------:R-:W-:Y:S02]  /*15b80*/  ISETP.GE.AND P5, PT, R14, R206, PT ;  /* 0x000000ce0e00720c */ /* 0x000fe40003fa6270 */
[----:B-1----:R-:W-:Y:S01]  /*15b90*/  IABS R2, R4 ;  /* 0x0000000400027213 */ /* 0x002fe20000000000 */
[----:B--2---:R-:W-:Y:S02]  /*15ba0*/  FFMA.FTZ R28, R28, -UR20, R167 ;  /* 0x800000141c1c7c23 */ /* 0x004fe400080100a7 */
[----:B------:R-:W-:Y:S01]  /*15bb0*/  IMAD.IADD R4, R209, 0x1, -R0 ;  /* 0x00000001d1047824 */ /* 0x000fe200078e0a00 */
[----:B------:R1:W2:Y:S02]  /*15bc0*/  I2F R26, R2 ;  /* 0x00000002001a7306 */ /* 0x0002a40000201400 */
[----:B------:R-:W-:Y:S02]  /*15bd0*/  FSEL R59, R28, -INF , !P6 ;  /* 0xff8000001c3b7808 */ /* 0x000fe40007000000 */
[----:B------:R-:W-:Y:S02]  /*15be0*/  ISETP.GE.AND P6, PT, R15, R208, PT ;  /* 0x000000d00f00720c */ /* 0x000fe40003fc6270 */
[----:B-1----:R-:W-:Y:S01]  /*15bf0*/  IABS R2, R4 ;  /* 0x0000000400027213 */ /* 0x002fe20000000000 */
[--C-:B------:R-:W-:Y:S02]  /*15c00*/  IMAD.IADD R4, R210, 0x1, -R17.reuse ;  /* 0x00000001d2047824 */ /* 0x100fe400078e0a11 */
[----:B--2---:R-:W-:Y:S01]  /*15c10*/  FFMA.FTZ R26, R26, -UR20, R166 ;  /* 0x800000141a1a7c23 */ /* 0x004fe200080100a6 */
[----:B------:R1:W2:Y:S02]  /*15c20*/  I2F R25, R2 ;  /* 0x0000000200197306 */ /* 0x0002a40000201400 */
[----:B-1----:R-:W-:Y:S01]  /*15c30*/  IABS R2, R4 ;  /* 0x0000000400027213 */ /* 0x002fe20000000000 */
[----:B------:R-:W-:Y:S02]  /*15c40*/  IMAD.IADD R4, R207, 0x1, -R17 ;  /* 0x00000001cf047824 */ /* 0x000fe400078e0a11 */
[----:B--2---:R-:W-:Y:S05]  /*15c50*/  FFMA.FTZ R25, R25, -UR20, R165 ;  /* 0x8000001419197c23 */ /* 0x004fea00080100a5 */
[----:B------:R1:W2:Y:S02]  /*15c60*/  I2F R24, R2 ;  /* 0x0000000200187306 */ /* 0x0002a40000201400 */
[----:B-1----:R-:W-:Y:S01]  /*15c70*/  IABS R2, R4 ;  /* 0x0000000400027213 */ /* 0x002fe20000000000 */
[----:B--2---:R-:W-:Y:S02]  /*15c80*/  FFMA.FTZ R24, R24, -UR20, R170 ;  /* 0x8000001418187c23 */ /* 0x004fe400080100aa */
[C-C-:B------:R-:W-:Y:S05]  /*15c90*/  IMAD.IADD R4, R210.reuse, 0x1, -R16.reuse ;  /* 0x00000001d2047824 */ /* 0x140fea00078e0a10 */
[----:B------:R1:W-:Y:S02]  /*15ca0*/  I2F R54, R2 ;  /* 0x0000000200367306 */ /* 0x0003e40000201400 */
[----:B-1----:R-:W-:Y:S01]  /*15cb0*/  IABS R2, R4 ;  /* 0x0000000400027213 */ /* 0x002fe20000000000 */
[----:B------:R-:W-:Y:S07]  /*15cc0*/  IMAD.IADD R4, R207, 0x1, -R16 ;  /* 0x00000001cf047824 */ /* 0x000fee00078e0a10 */
[----:B------:R1:W2:Y:S02]  /*15cd0*/  I2F R21, R2 ;  /* 0x0000000200157306 */ /* 0x0002a40000201400 */
[----:B-1----:R-:W-:Y:S01]  /*15ce0*/  IABS R2, R4 ;  /* 0x0000000400027213 */ /* 0x002fe20000000000 */
[C-C-:B------:R-:W-:Y:S02]  /*15cf0*/  IMAD.IADD R4, R210.reuse, 0x1, -R15.reuse ;  /* 0x00000001d2047824 */ /* 0x140fe400078e0a0f */
[----:B--2---:R-:W-:Y:S05]  /*15d00*/  FFMA.FTZ R21, R21, -UR20, R164 ;  /* 0x8000001415157c23 */ /* 0x004fea00080100a4 */
[----:B------:R1:W-:Y:S02]  /*15d10*/  I2F R53, R2 ;  /* 0x0000000200357306 */ /* 0x0003e40000201400 */
[----:B-1----:R-:W-:Y:S01]  /*15d20*/  IABS R2, R4 ;  /* 0x0000000400027213 */ /* 0x002fe20000000000 */
[C---:B------:R-:W-:Y:S07]  /*15d30*/  IMAD.IADD R4, R207.reuse, 0x1, -R15 ;  /* 0x00000001cf047824 */ /* 0x040fee00078e0a0f */
[----:B------:R1:W2:Y:S02]  /*15d40*/  I2F R20, R2 ;  /* 0x0000000200147306 */ /* 0x0002a40000201400 */
[----:B-1----:R-:W-:Y:S01]  /*15d50*/  IABS R2, R4 ;  /* 0x0000000400027213 */ /* 0x002fe20000000000 */
[--C-:B------:R-:W-:Y:S02]  /*15d60*/  IMAD.IADD R4, R210, 0x1, -R14.reuse ;  /* 0x00000001d2047824 */ /* 0x100fe400078e0a0e */
        /* <DEDUP_REMOVED lines=24> */
[--C-:B------:R-:W-:Y:S05]  /*15ef0*/  IMAD.IADD R4, R210, 0x1, -R11.reuse ;  /* 0x00000001d2047824 */ /* 0x100fea00078e0a0b */
[----:B------:R1:W2:Y:S02]  /*15f00*/  I2F R36, R2 ;  /* 0x0000000200247306 */ /* 0x0002a40000201400 */
[----:B-1----:R-:W-:Y:S01]  /*15f10*/  IABS R2, R4 ;  /* 0x0000000400027213 */ /* 0x002fe20000000000 */
[----:B--2---:R-:W-:Y:S02]  /*15f20*/  FFMA.FTZ R36, R36, -UR20, R150 ;  /* 0x8000001424247c23 */ /* 0x004fe40008010096 */
[----:B------:R-:W-:Y:S05]  /*15f30*/  IMAD.IADD R4, R207, 0x1, -R11 ;  /* 0x00000001cf047824 */ /* 0x000fea00078e0a0b */
[----:B------:R1:W2:Y:S02]  /*15f40*/  I2F R39, R2 ;  /* 0x0000000200277306 */ /* 0x0002a40000201400 */
[----:B-1----:R-:W-:Y:S01]  /*15f50*/  IABS R2, R4 ;  /* 0x0000000400027213 */ /* 0x002fe20000000000 */
[----:B--2---:R-:W-:Y:S02]  /*15f60*/  FFMA.FTZ R39, R39, -UR20, R151 ;  /* 0x8000001427277c23 */ /* 0x004fe40008010097 */
[--C-:B------:R-:W-:Y:S05]  /*15f70*/  IMAD.IADD R4, R210, 0x1, -R10.reuse ;  /* 0x00000001d2047824 */ /* 0x100fea00078e0a0a */
[----:B------:R1:W2:Y:S02]  /*15f80*/  I2F R40, R2 ;  /* 0x0000000200287306 */ /* 0x0002a40000201400 */
[----:B-1----:R-:W-:Y:S01]  /*15f90*/  IABS R2, R4 ;  /* 0x0000000400027213 */ /* 0x002fe20000000000 */
[C---:B------:R-:W-:Y:S02]  /*15fa0*/  IMAD.IADD R4, R207.reuse, 0x1, -R10 ;  /* 0x00000001cf047824 */ /* 0x040fe400078e0a0a */
[----:B--2---:R-:W-:Y:S05]  /*15fb0*/  FFMA.FTZ R40, R40, -UR20, R149 ;  /* 0x8000001428287c23 */ /* 0x004fea0008010095 */
        /* <DEDUP_REMOVED lines=10> */
[--C-:B------:R-:W-:Y:S02]  /*16060*/  IMAD.IADD R4, R210, 0x1, -R8.reuse ;  /* 0x00000001d2047824 */ /* 0x100fe400078e0a08 */
[----:B--2---:R-:W-:Y:S05]  /*16070*/  FFMA.FTZ R45, R45, -UR20, R147 ;  /* 0x800000142d2d7c23 */ /* 0x004fea0008010093 */
[----:B------:R1:W2:Y:S02]  /*16080*/  I2F R46, R2 ;  /* 0x00000002002e7306 */ /* 0x0002a40000201400 */
[----:B-1----:R-:W-:Y:S01]  /*16090*/  IABS R2, R4 ;  /* 0x0000000400027213 */ /* 0x002fe20000000000 */
[C---:B------:R-:W-:Y:S02]  /*160a0*/  IMAD.IADD R4, R207.reuse, 0x1, -R8 ;  /* 0x00000001cf047824 */ /* 0x040fe400078e0a08 */
[----:B--2---:R-:W-:Y:S05]  /*160b0*/  FFMA.FTZ R46, R46, -UR20, R145 ;  /* 0x800000142e2e7c23 */ /* 0x004fea0008010091 */
[----:B------:R1:W2:Y:S02]  /*160c0*/  I2F R50, R2 ;  /* 0x0000000200327306 */ /* 0x0002a40000201400 */
[----:B-1----:R-:W-:Y:S01]  /*160d0*/  IABS R2, R4 ;  /* 0x0000000400027213 */ /* 0x002fe20000000000 */
[----:B--2---:R-:W-:Y:S02]  /*160e0*/  FFMA.FTZ R50, R50, -UR20, R144 ;  /* 0x8000001432327c23 */ /* 0x004fe40008010090 */
[----:B------:R-:W-:Y:S05]  /*160f0*/  IMAD.IADD R4, R210, 0x1, -R7 ;  /* 0x00000001d2047824 */ /* 0x000fea00078e0a07 */
        /* <DEDUP_REMOVED lines=18> */
[----:B------:R-:W-:Y:S02]  /*16220*/  IMAD.IADD R4, R207, 0x1, -R5 ;  /* 0x00000001cf047824 */ /* 0x000fe400078e0a05 */
[----:B--2---:R-:W-:Y:S05]  /*16230*/  FFMA.FTZ R43, R43, -UR20, R69 ;  /* 0x800000142b2b7c23 */ /* 0x004fea0008010045 */
[----:B------:R1:W2:Y:S01]  /*16240*/  I2F R41, R2 ;  /* 0x0000000200297306 */ /* 0x0002a20000201400 */
[----:B------:R-:W-:Y:S02]  /*16250*/  FSEL R69, R25, -INF , !P2 ;  /* 0xff80000019457808 */ /* 0x000fe40005000000 */
[----:B------:R-:W-:Y:S02]  /*16260*/  ISETP.GE.AND P2, PT, R14, R208, PT ;  /* 0x000000d00e00720c */ /* 0x000fe40003f46270 */
[----:B-1----:R-:W-:Y:S01]  /*16270*/  IABS R2, R4 ;  /* 0x0000000400027213 */ /* 0x002fe20000000000 */
[----:B--2---:R-:W-:Y:S01]  /*16280*/  FFMA.FTZ R41, R41, -UR20, R70 ;  /* 0x8000001429297c23 */ /* 0x004fe20008010046 */
[----:B------:R-:W-:Y:S03]  /*16290*/  IADD3 R4, R0, 0x38, RZ ;  /* 0x0000003800047810 */ /* 0x000fe60007ffe0ff */
[----:B------:R1:W2:Y:S02]  /*162a0*/  I2F R38, R2 ;  /* 0x0000000200267306 */ /* 0x0002a40000201400 */
[--C-:B------:R-:W-:Y:S05]  /*162b0*/  IMAD.IADD R18, R210, 0x1, -R4.reuse ;  /* 0x00000001d2127824 */ /* 0x100fea00078e0a04 */
[----:B-1----:R-:W-:Y:S01]  /*162c0*/  IABS R2, R18 ;  /* 0x0000001200027213 */ /* 0x002fe20000000000 */
[----:B--2---:R-:W-:Y:S01]  /*162d0*/  FFMA.FTZ R38, R38, -UR20, R55 ;  /* 0x8000001426267c23 */ /* 0x004fe20008010037 */
[----:B------:R-:W-:Y:S01]  /*162e0*/  FSEL R55, R24, -INF , !P1 ;  /* 0xff80000018377808 */ /* 0x000fe20004800000 */
[----:B------:R-:W-:Y:S01]  /*162f0*/  IMAD.IADD R18, R207, 0x1, -R4 ;  /* 0x00000001cf127824 */ /* 0x000fe200078e0a04 */
[----:B------:R1:W2:Y:S04]  /*16300*/  I2F R37, R2 ;  /* 0x0000000200257306 */ /* 0x0002a80000201400 */
[----:B------:R-:W-:Y:S06]  /*16310*/  IABS R18, R18 ;  /* 0x0000001200127213 */ /* 0x000fec0000000000 */
[----:B------:R3:W4:Y:S01]  /*16320*/  I2F R35, R18 ;  /* 0x0000001200237306 */ /* 0x0007220000201400 */
[----:B-1----:R-:W-:Y:S01]  /*16330*/  IADD3 R2, R0, 0x39, RZ ;  /* 0x0000003900027810 */ /* 0x002fe20007ffe0ff */
[----:B--2---:R-:W-:Y:S04]  /*16340*/  FFMA.FTZ R52, R37, -UR20, R64 ;  /* 0x8000001425347c23 */ /* 0x004fe80008010040 */
[--C-:B------:R-:W-:Y:S05]  /*16350*/  IMAD.IADD R19, R210, 0x1, -R2.reuse ;  /* 0x00000001d2137824 */ /* 0x100fea00078e0a02 */
[----:B---3--:R-:W-:Y:S01]  /*16360*/  IABS R18, R19 ;  /* 0x0000001300127213 */ /* 0x008fe20000000000 */
[----:B------:R-:W-:Y:S02]  /*16370*/  IMAD.IADD R19, R207, 0x1, -R2 ;  /* 0x00000001cf137824 */ /* 0x000fe400078e0a02 */
[----:B----4-:R-:W-:Y:S01]  /*16380*/  FFMA.FTZ R35, R35, -UR20, R66 ;  /* 0x8000001423237c23 */ /* 0x010fe20008010042 */
[----:B------:R1:W2:Y:S02]  /*16390*/  I2F R31, R18 ;  /* 0x00000012001f7306 */ /* 0x0002a40000201400 */
[----:B-1----:R-:W-:Y:S01]  /*163a0*/  IABS R18, R19 ;  /* 0x0000001300127213 */ /* 0x002fe20000000000 */
[----:B------:R-:W-:Y:S01]  /*163b0*/  FFMA.FTZ R19, R54, -UR20, R169 ;  /* 0x8000001436137c23 */ /* 0x000fe200080100a9 */
[----:B------:R-:W-:Y:S01]  /*163c0*/  FSEL R54, R30, -INF , !P4 ;  /* 0xff8000001e367808 */ /* 0x000fe20006000000 */
[----:B--2---:R-:W-:Y:S01]  /*163d0*/  FFMA.FTZ R37, R31, -UR20, R65 ;  /* 0x800000141f257c23 */ /* 0x004fe20008010041 */
[----:B------:R-:W-:Y:S01]  /*163e0*/  FSEL R65, R26, -INF , !P3 ;  /* 0xff8000001a417808 */ /* 0x000fe20005800000 */
[----:B------:R-:W-:Y:S01]  /*163f0*/  IMAD.MOV.U32 R0, RZ, RZ, R18 ;  /* 0x000000ffff007224 */ /* 0x000fe200078e0012 */
[----:B------:R-:W-:Y:S01]  /*16400*/  FSEL R57, R19, -INF , !P0 ;  /* 0xff80000013397808 */ /* 0x000fe20004000000 */
[----:B------:R-:W-:Y:S01]  /*16410*/  IMAD.IADD R18, R205, 0x1, -R17 ;  /* 0x00000001cd127824 */ /* 0x000fe200078e0a11 */
[C---:B------:R-:W-:Y:S01]  /*16420*/  ISETP.GE.AND P3, PT, R16.reuse, R208, PT ;  /* 0x000000d01000720c */ /* 0x040fe20003f66270 */
[----:B------:R-:W1:Y:S01]  /*16430*/  I2F R22, R0 ;  /* 0x0000000000167306 */ /* 0x000e620000201400 */
[C---:B------:R-:W-:Y:S02]  /*16440*/  ISETP.GE.AND P4, PT, R16.reuse, R206, PT ;  /* 0x000000ce1000720c */ /* 0x040fe40003f86270 */
[C---:B------:R-:W-:Y:S02]  /*16450*/  ISETP.GE.OR P0, PT, R16.reuse, R213, !P3 ;  /* 0x000000d51000720c */ /* 0x040fe40005f06670 */
[----:B------:R-:W-:Y:S02]  /*16460*/  ISETP.GE.OR P1, PT, R16, R214, !P4 ;  /* 0x000000d61000720c */ /* 0x000fe40006726670 */
[----:B------:R-:W-:Y:S02]  /*16470*/  ISETP.GE.AND P4, PT, R15, R206, PT ;  /* 0x000000ce0f00720c */ /* 0x000fe40003f86270 */
[----:B------:R-:W-:Y:S02]  /*16480*/  FSEL R58, R21, -INF , !P1 ;  /* 0xff800000153a7808 */ /* 0x000fe40004800000 */
[----:B------:R-:W-:Y:S02]  /*16490*/  ISETP.GE.OR P1, PT, R15, R214, !P4 ;  /* 0x000000d60f00720c */ /* 0x000fe40006726670 */
[----:B------:R-:W-:Y:S02]  /*164a0*/  ISETP.GE.AND P3, PT, R13, R206, PT ;  /* 0x000000ce0d00720c */ /* 0x000fe40003f66270 */
[----:B------:R-:W-:Y:S02]  /*164b0*/  FSEL R56, R20, -INF , !P1 ;  /* 0xff80000014387808 */ /* 0x000fe40004800000 */
[----:B------:R-:W-:Y:S02]  /*164c0*/  ISETP.GE.OR P1, PT, R14, R214, !P5 ;  /* 0x000000d60e00720c */ /* 0x000fe40006f26670 */
[C---:B------:R-:W-:Y:S02]  /*164d0*/  ISETP.GE.AND P5, PT, R17.reuse, R204, PT ;  /* 0x000000cc1100720c */ /* 0x040fe40003fa6270 */
[C---:B------:R-:W-:Y:S02]  /*164e0*/  ISETP.GE.AND P4, PT, R17.reuse, R203, PT ;  /* 0x000000cb1100720c */ /* 0x040fe40003f86270 */
[----:B------:R-:W-:Y:S01]  /*164f0*/  ISETP.GE.OR P5, PT, R17, R212, !P5 ;  /* 0x000000d41100720c */ /* 0x000fe20006fa6670 */
[----:B-1----:R-:W-:Y:S01]  /*16500*/  FFMA.FTZ R31, R22, -UR20, R67 ;  /* 0x80000014161f7c23 */ /* 0x002fe20008010043 */
[----:B------:R-:W-:Y:S01]  /*16510*/  IABS R0, R18 ;  /* 0x0000001200007213 */ /* 0x000fe20000000000 */
[----:B------:R-:W-:Y:S01]  /*16520*/  FFMA.FTZ R18, R53, -UR20, R161 ;  /* 0x8000001435127c23 */ /* 0x000fe200080100a1 */
[----:B------:R-:W-:Y:S02]  /*16530*/  P2R R19, PR, RZ, 0x20 ;  /* 0x00000020ff137803 */ /* 0x000fe40000000000 */
[----:B------:R-:W-:Y:S02]  /*16540*/  FSEL R67, R29, -INF , !P1 ;  /* 0xff8000001d437808 */ /* 0x000fe40004800000 */
[----:B------:R-:W1:Y:S01]  /*16550*/  I2F R0, R0 ;  /* 0x0000000000007306 */ /* 0x000e620000201400 */
[----:B------:R-:W-:Y:S01]  /*16560*/  FSEL R60, R18, -INF , !P0 ;  /* 0xff800000123c7808 */ /* 0x000fe20004000000 */
[----:B------:R-:W-:Y:S01]  /*16570*/  IMAD.IADD R18, R205, 0x1, -R15 ;  /* 0x00000001cd127824 */ /* 0x000fe200078e0a0f */
[----:B------:R-:W-:Y:S02]  /*16580*/  ISETP.GE.OR P1, PT, R13, R214, !P3 ;  /* 0x000000d60d00720c */ /* 0x000fe40005f26670 */
[-C--:B------:R-:W-:Y:S02]  /*16590*/  ISETP.GE.OR P0, PT, R15, R213.reuse, !P6 ;  /* 0x000000d50f00720c */ /* 0x080fe40007706670 */
[----:B------:R-:W-:Y:S02]  /*165a0*/  FSEL R64, R32, -INF , !P1 ;  /* 0xff80000020407808 */ /* 0x000fe40004800000 */
[C---:B------:R-:W-:Y:S02]  /*165b0*/  ISETP.GE.AND P1, PT, R12.reuse, R208, PT ;  /* 0x000000d00c00720c */ /* 0x040fe40003f26270 */
[C---:B------:R-:W-:Y:S02]  /*165c0*/  ISETP.GE.AND P6, PT, R12.reuse, R206, PT ;  /* 0x000000ce0c00720c */ /* 0x040fe40003fc6270 */
[-C--:B------:R-:W-:Y:S02]  /*165d0*/  ISETP.GE.OR P1, PT, R12, R213.reuse, !P1 ;  /* 0x000000d50c00720c */ /* 0x080fe40004f26670 */
[----:B------:R-:W-:Y:S02]  /*165e0*/  FSEL R61, R23, -INF , !P0 ;  /* 0xff800000173d7808 */ /* 0x000fe40004000000 */
[----:B------:R-:W-:Y:S02]  /*165f0*/  FSEL R152, R36, -INF , !P1 ;  /* 0xff80000024987808 */ /* 0x000fe40004800000 */
[----:B------:R-:W-:Y:S02]  /*16600*/  ISETP.GE.OR P0, PT, R14, R213, !P2 ;  /* 0x000000d50e00720c */ /* 0x000fe40005706670 */
[----:B------:R-:W-:Y:S02]  /*16610*/  ISETP.GE.AND P3, PT, R13, R208, PT ;  /* 0x000000d00d00720c */ /* 0x000fe40003f66270 */
[----:B------:R-:W-:Y:S01]  /*16620*/  ISETP.GE.AND P2, PT, R11, R206, PT ;  /* 0x000000ce0b00720c */ /* 0x000fe20003f46270 */
[----:B-1----:R-:W-:Y:S01]  /*16630*/  FFMA.FTZ R53, R0, -UR20, R171 ;  /* 0x8000001400357c23 */ /* 0x002fe200080100ab */
[----:B------:R-:W-:Y:S01]  /*16640*/  ISETP.GE.OR P1, PT, R17, R211, !P4 ;  /* 0x000000d31100720c */ /* 0x000fe20006726670 */
[----:B------:R-:W-:Y:S01]  /*16650*/  IMAD.IADD R0, R205, 0x1, -R16 ;  /* 0x00000001cd007824 */ /* 0x000fe200078e0a10 */
[----:B------:R-:W-:Y:S02]  /*16660*/  FSEL R66, R27, -INF , !P0 ;  /* 0xff8000001b427808 */ /* 0x000fe40004000000 */
[-C--:B------:R-:W-:Y:S02]  /*16670*/  ISETP.GE.OR P0, PT, R13, R213.reuse, !P3 ;  /* 0x000000d50d00720c */ /* 0x080fe40005f06670 */
[----:B------:R-:W-:Y:S02]  /*16680*/  IABS R0, R0 ;  /* 0x0000000000007213 */ /* 0x000fe40000000000 */
[----:B------:R-:W-:Y:S02]  /*16690*/  ISETP.GE.OR P3, PT, R12, R214, !P6 ;  /* 0x000000d60c00720c */ /* 0x000fe40007766670 */
[----:B------:R1:W2:Y:S01]  /*166a0*/  I2F R25, R0 ;  /* 0x0000000000197306 */ /* 0x0002a20000201400 */
[----:B------:R-:W-:Y:S02]  /*166b0*/  ISETP.GE.AND P6, PT, R10, R208, PT ;  /* 0x000000d00a00720c */ /* 0x000fe40003fc6270 */
[----:B------:R-:W-:Y:S02]  /*166c0*/  P2R R27, PR, RZ, 0x2 ;  /* 0x00000002ff1b7803 */ /* 0x000fe40000000000 */
[----:B------:R-:W-:Y:S02]  /*166d0*/  ISETP.GE.OR P1, PT, R11, R214, !P2 ;  /* 0x000000d60b00720c */ /* 0x000fe40005726670 */
[----:B------:R-:W-:Y:S02]  /*166e0*/  FSEL R63, R34, -INF , !P3 ;  /* 0xff800000223f7808 */ /* 0x000fe40005800000 */
[----:B------:R-:W-:Y:S02]  /*166f0*/  FSEL R39, R39, -INF , !P1 ;  /* 0xff80000027277808 */ /* 0x000fe40004800000 */
[C---:B------:R-:W-:Y:S02]  /*16700*/  ISETP.GE.OR P1, PT, R10.reuse, R213, !P6 ;  /* 0x000000d50a00720c */ /* 0x040fe40007726670 */
[----:B------:R-:W-:Y:S02]  /*16710*/  ISETP.NE.AND P6, PT, R19, RZ, PT ;  /* 0x000000ff1300720c */ /* 0x000fe40003fc5270 */
[CC--:B------:R-:W-:Y:S02]  /*16720*/  ISETP.GE.AND P3, PT, R10.reuse, R206.reuse, PT ;  /* 0x000000ce0a00720c */ /* 0x0c0fe40003f66270 */
[----:B------:R-:W-:Y:S02]  /*16730*/  ISETP.GE.AND P2, PT, R9, R206, PT ;  /* 0x000000ce0900720c */ /* 0x000fe40003f46270 */
[----:B------:R-:W-:Y:S02]  /*16740*/  ISETP.GE.OR P3, PT, R10, R214, !P3 ;  /* 0x000000d60a00720c */ /* 0x000fe40005f66670 */
[----:B------:R-:W-:Y:S02]  /*16750*/  ISETP.GE.AND P4, PT, R16, R204, PT ;  /* 0x000000cc1000720c */ /* 0x000fe40003f86270 */
[----:B------:R-:W-:Y:S02]  /*16760*/  FSEL R158, R42, -INF , !P3 ;  /* 0xff8000002a9e7808 */ /* 0x000fe40005800000 */
[----:B-1----:R-:W-:Y:S01]  /*16770*/  IABS R0, R18 ;  /* 0x0000001200007213 */ /* 0x002fe20000000000 */
[----:B------:R-:W-:Y:S01]  /*16780*/  IMAD.IADD R18, R205, 0x1, -R14 ;  /* 0x00000001cd127824 */ /* 0x000fe200078e0a0e */
[----:B------:R-:W-:Y:S02]  /*16790*/  FSEL R53, R53, -INF , !P6 ;  /* 0xff80000035357808 */ /* 0x000fe40007000000 */
[----:B------:R1:W-:Y:S01]  /*167a0*/  I2F R24, R0 ;  /* 0x0000000000187306 */ /* 0x0003e20000201400 */
[----:B------:R-:W-:Y:S02]  /*167b0*/  ISETP.GE.AND P3, PT, R16, R203, PT ;  /* 0x000000cb1000720c */ /* 0x000fe40003f66270 */
[----:B------:R-:W-:Y:S02]  /*167c0*/  FSEL R62, R33, -INF , !P0 ;  /* 0xff800000213e7808 */ /* 0x000fe40004000000 */
[----:B------:R-:W-:Y:S02]  /*167d0*/  ISETP.GE.AND P0, PT, R11, R208, PT ;  /* 0x000000d00b00720c */ /* 0x000fe40003f06270 */
[----:B------:R-:W-:Y:S02]  /*167e0*/  FSEL R160, R44, -INF , !P1 ;  /* 0xff8000002ca07808 */ /* 0x000fe40004800000 */
[----:B------:R-:W-:Y:S02]  /*167f0*/  ISETP.GE.OR P1, PT, R9, R214, !P2 ;  /* 0x000000d60900720c */ /* 0x000fe40005726670 */
[C---:B------:R-:W-:Y:S02]  /*16800*/  ISETP.GE.OR P2, PT, R16.reuse, R212, !P4 ;  /* 0x000000d41000720c */ /* 0x040fe40006746670 */
[----:B------:R-:W-:Y:S01]  /*16810*/  ISETP.GE.OR P5, PT, R16, R211, !P3 ;  /* 0x000000d31000720c */ /* 0x000fe20005fa6670 */
[----:B------:R-:W-:Y:S01]  /*16820*/  IMAD.IADD R16, R209, 0x1, -R16 ;  /* 0x00000001d1107824 */ /* 0x000fe200078e0a10 */
[-C--:B------:R-:W-:Y:S02]  /*16830*/  ISETP.GE.OR P0, PT, R11, R213.reuse, !P0 ;  /* 0x000000d50b00720c */ /* 0x080fe40004706670 */
[----:B------:R-:W-:Y:S02]  /*16840*/  FSEL R159, R45, -INF , !P1 ;  /* 0xff8000002d9f7808 */ /* 0x000fe40004800000 */
[----:B------:R-:W-:Y:S02]  /*16850*/  IABS R16, R16 ;  /* 0x0000001000107213 */ /* 0x000fe40000000000 */
[----:B------:R-:W-:Y:S02]  /*16860*/  FSEL R151, R40, -INF , !P0 ;  /* 0xff80000028977808 */ /* 0x000fe40004000000 */
[----:B------:R3:W-:Y:S01]  /*16870*/  I2F R40, R16 ;  /* 0x0000001000287306 */ /* 0x0007e20000201400 */
[----:B-1----:R-:W-:Y:S01]  /*16880*/  IABS R0, R18 ;  /* 0x0000001200007213 */ /* 0x002fe20000000000 */
[----:B------:R-:W-:Y:S01]  /*16890*/  IMAD.IADD R18, R205, 0x1, -R13 ;  /* 0x00000001cd127824 */ /* 0x000fe200078e0a0d */
[C---:B------:R-:W-:Y:S02]  /*168a0*/  ISETP.GE.AND P0, PT, R9.reuse, R208, PT ;  /* 0x000000d00900720c */ /* 0x040fe40003f06270 */
[C---:B------:R-:W-:Y:S02]  /*168b0*/  ISETP.GE.AND P1, PT, R8.reuse, R206, PT ;  /* 0x000000ce0800720c */ /* 0x040fe40003f26270 */
[-C--:B------:R-:W-:Y:S02]  /*168c0*/  ISETP.GE.OR P0, PT, R9, R213.reuse, !P0 ;  /* 0x000000d50900720c */ /* 0x080fe40004706670 */
[----:B------:R-:W-:Y:S01]  /*168d0*/  ISETP.GE.OR P1, PT, R8, R214, !P1 ;  /* 0x000000d60800720c */ /* 0x000fe20004f26670 */
[----:B------:R1:W-:Y:S01]  /*168e0*/  I2F R22, R0 ;  /* 0x0000000000167306 */ /* 0x0003e20000201400 */
[----:B------:R-:W-:Y:S02]  /*168f0*/  FSEL R161, R46, -INF , !P0 ;  /* 0xff8000002ea17808 */ /* 0x000fe40004000000 */
[----:B------:R-:W-:Y:S02]  /*16900*/  ISETP.GE.AND P0, PT, R8, R208, PT ;  /* 0x000000d00800720c */ /* 0x000fe40003f06270 */
[----:B------:R-:W-:Y:S02]  /*16910*/  FSEL R162, R50, -INF , !P1 ;  /* 0xff80000032a27808 */ /* 0x000fe40004800000 */
[-C--:B------:R-:W-:Y:S02]  /*16920*/  ISETP.GE.OR P0, PT, R8, R213.reuse, !P0 ;  /* 0x000000d50800720c */ /* 0x080fe40004706670 */
[----:B------:R-:W-:Y:S02]  /*16930*/  ISETP.GE.AND P1, PT, R7, R206, PT ;  /* 0x000000ce0700720c */ /* 0x000fe40003f26270 */
[----:B------:R-:W-:Y:S02]  /*16940*/  FSEL R221, R49, -INF , !P0 ;  /* 0xff80000031dd7808 */ /* 0x000fe40004000000 */
[----:B------:R-:W-:Y:S01]  /*16950*/  ISETP.GE.AND P0, PT, R7, R208, PT ;  /* 0x000000d00700720c */ /* 0x000fe20003f06270 */
[----:B---3--:R-:W-:Y:S01]  /*16960*/  IMAD.IADD R16, R209, 0x1, -R15 ;  /* 0x00000001d1107824 */ /* 0x008fe200078e0a0f */
[C---:B------:R-:W-:Y:S02]  /*16970*/  ISETP.GE.OR P1, PT, R7.reuse, R214, !P1 ;  /* 0x000000d60700720c */ /* 0x040fe40004f26670 */
[-C--:B------:R-:W-:Y:S02]  /*16980*/  ISETP.GE.OR P0, PT, R7, R213.reuse, !P0 ;  /* 0x000000d50700720c */ /* 0x080fe40004706670 */
[----:B------:R-:W-:Y:S02]  /*16990*/  FSEL R184, R51, -INF , !P1 ;  /* 0xff80000033b87808 */ /* 0x000fe40004800000 */
[----:B------:R-:W-:Y:S02]  /*169a0*/  FSEL R224, R48, -INF , !P0 ;  /* 0xff80000030e07808 */ /* 0x000fe40004000000 */
[C---:B------:R-:W-:Y:S02]  /*169b0*/  ISETP.GE.AND P0, PT, R6.reuse, R208, PT ;  /* 0x000000d00600720c */ /* 0x040fe40003f06270 */
[----:B-1----:R-:W-:Y:S01]  /*169c0*/  IABS R0, R18 ;  /* 0x0000001200007213 */ /* 0x002fe20000000000 */
[----:B------:R-:W-:Y:S01]  /*169d0*/  IMAD.IADD R18, R209, 0x1, -R17 ;  /* 0x00000001d1127824 */ /* 0x000fe200078e0a11 */
[CC--:B------:R-:W-:Y:S01]  /*169e0*/  ISETP.GE.OR P0, PT, R6.reuse, R213.reuse, !P0 ;  /* 0x000000d50600720c */ /* 0x0c0fe20004706670 */
[----:B------:R-:W-:Y:S01]  /*169f0*/  IMAD.IADD R17, R205, 0x1, -R12 ;  /* 0x00000001cd117824 */ /* 0x000fe200078e0a0c */
[----:B------:R1:W-:Y:S01]  /*16a00*/  I2F R21, R0 ;  /* 0x0000000000157306 */ /* 0x0003e20000201400 */
[C---:B------:R-:W-:Y:S02]  /*16a10*/  ISETP.GE.AND P1, PT, R6.reuse, R206, PT ;  /* 0x000000ce0600720c */ /* 0x040fe40003f26270 */
[----:B------:R-:W-:Y:S02]  /*16a20*/  FSEL R232, R43, -INF , !P0 ;  /* 0xff8000002be87808 */ /* 0x000fe40004000000 */
[C---:B------:R-:W-:Y:S02]  /*16a30*/  ISETP.GE.AND P0, PT, R5.reuse, R208, PT ;  /* 0x000000d00500720c */ /* 0x040fe40003f06270 */
[----:B------:R-:W-:Y:S02]  /*16a40*/  ISETP.GE.OR P1, PT, R6, R214, !P1 ;  /* 0x000000d60600720c */ /* 0x000fe40004f26670 */
[-C--:B------:R-:W-:Y:S02]  /*16a50*/  ISETP.GE.OR P0, PT, R5, R213.reuse, !P0 ;  /* 0x000000d50500720c */ /* 0x080fe40004706670 */
[----:B------:R-:W-:Y:S02]  /*16a60*/  FSEL R230, R47, -INF , !P1 ;  /* 0xff8000002fe67808 */ /* 0x000fe40004800000 */
[----:B------:R-:W-:Y:S02]  /*16a70*/  FSEL R233, R38, -INF , !P0 ;  /* 0xff80000026e97808 */ /* 0x000fe40004000000 */
[C---:B------:R-:W-:Y:S02]  /*16a80*/  ISETP.GE.AND P0, PT, R4.reuse, R208, PT ;  /* 0x000000d00400720c */ /* 0x040fe40003f06270 */
[C---:B------:R-:W-:Y:S02]  /*16a90*/  ISETP.GE.AND P1, PT, R5.reuse, R206, PT ;  /* 0x000000ce0500720c */ /* 0x040fe40003f26270 */
[C---:B------:R-:W-:Y:S02]  /*16aa0*/  ISETP.GE.OR P0, PT, R4.reuse, R213, !P0 ;  /* 0x000000d50400720c */ /* 0x040fe40004706670 */
[----:B------:R-:W-:Y:S02]  /*16ab0*/  ISETP.GE.OR P1, PT, R5, R214, !P1 ;  /* 0x000000d60500720c */ /* 0x000fe40004f26670 */
[----:B------:R-:W-:Y:S02]  /*16ac0*/  FSEL R236, R35, -INF , !P0 ;  /* 0xff80000023ec7808 */ /* 0x000fe40004000000 */
[----:B-1----:R-:W-:Y:S02]  /*16ad0*/  IABS R0, R17 ;  /* 0x0000001100007213 */ /* 0x002fe40000000000 */
[----:B------:R-:W-:Y:S02]  /*16ae0*/  FSEL R231, R41, -INF , !P1 ;  /* 0xff80000029e77808 */ /* 0x000fe40004800000 */
[----:B------:R1:W3:Y:S01]  /*16af0*/  I2F R19, R0 ;  /* 0x0000000000137306 */ /* 0x0002e20000201400 */
[----:B------:R-:W-:Y:S02]  /*16b00*/  ISETP.GE.AND P1, PT, R4, R206, PT ;  /* 0x000000ce0400720c */ /* 0x000fe40003f26270 */
[----:B------:R-:W-:Y:S02]  /*16b10*/  ISETP.GE.AND P0, PT, R2, R208, PT ;  /* 0x000000d00200720c */ /* 0x000fe40003f06270 */
[----:B------:R-:W-:Y:S02]  /*16b20*/  ISETP.GE.OR P1, PT, R4, R214, !P1 ;  /* 0x000000d60400720c */ /* 0x000fe40004f26670 */
[----:B------:R-:W-:Y:S02]  /*16b30*/  ISETP.GE.OR P0, PT, R2, R213, !P0 ;  /* 0x000000d50200720c */ /* 0x000fe40004706670 */
[----:B------:R-:W-:Y:S02]  /*16b40*/  FSEL R234, R52, -INF , !P1 ;  /* 0xff80000034ea7808 */ /* 0x000fe40004800000 */
[C---:B------:R-:W-:Y:S02]  /*16b50*/  ISETP.GE.AND P1, PT, R2.reuse, R206, PT ;  /* 0x000000ce0200720c */ /* 0x040fe40003f26270 */
[----:B------:R-:W-:Y:S02]  /*16b60*/  FSEL R237, R31, -INF , !P0 ;  /* 0xff8000001fed7808 */ /* 0x000fe40004000000 */
[----:B------:R-:W-:Y:S02]  /*16b70*/  ISETP.GE.OR P1, PT, R2, R214, !P1 ;  /* 0x000000d60200720c */ /* 0x000fe40004f26670 */
[----:B------:R-:W-:Y:S02]  /*16b80*/  ISETP.GE.AND P0, PT, R15, R203, PT ;  /* 0x000000cb0f00720c */ /* 0x000fe40003f06270 */
[----:B------:R-:W-:Y:S02]  /*16b90*/  FSEL R235, R37, -INF , !P1 ;  /* 0xff80000025eb7808 */ /* 0x000fe40004800000 */
[C---:B------:R-:W-:Y:S02]  /*16ba0*/  ISETP.GE.AND P1, PT, R15.reuse, R204, PT ;  /* 0x000000cc0f00720c */ /* 0x040fe40003f26270 */
[----:B------:R-:W-:Y:S01]  /*16bb0*/  ISETP.GE.OR P4, PT, R15, R211, !P0 ;  /* 0x000000d30f00720c */ /* 0x000fe20004786670 */
[----:B-1----:R-:W-:Y:S01]  /*16bc0*/  IMAD.IADD R0, R205, 0x1, -R11 ;  /* 0x00000001cd007824 */ /* 0x002fe200078e0a0b */
[----:B------:R-:W-:Y:S01]  /*16bd0*/  ISETP.GE.OR P3, PT, R15, R212, !P1 ;  /* 0x000000d40f00720c */ /* 0x000fe20004f66670 */
[----:B--2---:R-:W-:Y:S01]  /*16be0*/  FFMA.FTZ R15, R25, -UR20, R181 ;  /* 0x80000014190f7c23 */ /* 0x004fe200080100b5 */
[C---:B------:R-:W-:Y:S02]  /*16bf0*/  ISETP.GE.AND P1, PT, R14.reuse, R204, PT ;  /* 0x000000cc0e00720c */ /* 0x040fe40003f26270 */
[----:B------:R-:W-:Y:S02]  /*16c00*/  IABS R0, R0 ;  /* 0x0000000000007213 */ /* 0x000fe40000000000 */
[----:B------:R-:W-:Y:S01]  /*16c10*/  FSEL R33, R15, -INF , !P2 ;  /* 0xff8000000f217808 */ /* 0x000fe20005000000 */
[----:B------:R-:W-:Y:S01]  /*16c20*/  IMAD.IADD R15, R205, 0x1, -R7 ;  /* 0x00000001cd0f7824 */ /* 0x000fe200078e0a07 */
[----:B------:R1:W2:Y:S01]  /*16c30*/  I2F R20, R0 ;  /* 0x0000000000147306 */ /* 0x0002a20000201400 */
[C---:B------:R-:W-:Y:S02]  /*16c40*/  ISETP.GE.AND P0, PT, R14.reuse, R203, PT ;  /* 0x000000cb0e00720c */ /* 0x040fe40003f06270 */
[C---:B------:R-:W-:Y:S02]  /*16c50*/  ISETP.GE.OR P2, PT, R14.reuse, R212, !P1 ;  /* 0x000000d40e00720c */ /* 0x040fe40004f46670 */
[----:B------:R-:W-:Y:S02]  /*16c60*/  ISETP.GE.OR P6, PT, R14, R211, !P0 ;  /* 0x000000d30e00720c */ /* 0x000fe400047c6670 */
[----:B------:R-:W-:Y:S01]  /*16c70*/  IABS R17, R18 ;  /* 0x0000001200117213 */ /* 0x000fe20000000000 */
[----:B---3--:R-:W-:Y:S01]  /*16c80*/  FFMA.FTZ R18, R19, -UR20, R174 ;  /* 0x8000001413127c23 */ /* 0x008fe200080100ae */
[-C--:B------:R-:W-:Y:S02]  /*16c90*/  ISETP.GE.AND P0, PT, R12, R204.reuse, PT ;  /* 0x000000cc0c00720c */ /* 0x080fe40003f06270 */
[----:B------:R3:W4:Y:S01]  /*16ca0*/  I2F R29, R17 ;  /* 0x00000011001d7306 */ /* 0x0007220000201400 */
[----:B------:R-:W-:Y:S01]  /*16cb0*/  ISETP.GE.AND P1, PT, R13, R204, PT ;  /* 0x000000cc0d00720c */ /* 0x000fe20003f26270 */
[----:B-1----:R-:W-:Y:S02]  /*16cc0*/  IMAD.IADD R0, R205, 0x1, -R10 ;  /* 0x00000001cd007824 */ /* 0x002fe400078e0a0a */
[----:B--2---:R-:W-:Y:S03]  /*16cd0*/  FFMA.FTZ R20, R20, -UR20, R175 ;  /* 0x8000001414147c23 */ /* 0x004fe600080100af */
[----:B------:R-:W-:Y:S04]  /*16ce0*/  IABS R0, R0 ;  /* 0x0000000000007213 */ /* 0x000fe80000000000 */
[----:B------:R1:W-:Y:S01]  /*16cf0*/  I2F R23, R0 ;  /* 0x0000000000177306 */ /* 0x0003e20000201400 */
[----:B---3--:R-:W-:Y:S02]  /*16d00*/  FFMA.FTZ R17, R21, -UR20, R177 ;  /* 0x8000001415117c23 */ /* 0x008fe400080100b1 */
[----:B----4-:R-:W-:Y:S01]  /*16d10*/  FFMA.FTZ R19, R29, -UR20, R216 ;  /* 0x800000141d137c23 */ /* 0x010fe200080100d8 */
[----:B-1----:R-:W-:Y:S01]  /*16d20*/  IABS R0, R16 ;  /* 0x0000001000007213 */ /* 0x002fe20000000000 */
[----:B------:R-:W-:Y:S05]  /*16d30*/  IMAD.IADD R16, R205, 0x1, -R9 ;  /* 0x00000001cd107824 */ /* 0x000fea00078e0a09 */
[----:B------:R1:W-:Y:S02]  /*16d40*/  I2F R26, R0 ;  /* 0x00000000001a7306 */ /* 0x0003e40000201400 */
[----:B-1----:R-:W-:Y:S01]  /*16d50*/  IABS R0, R16 ;  /* 0x0000001000007213 */ /* 0x002fe20000000000 */
[C---:B------:R-:W-:Y:S02]  /*16d60*/  IMAD.IADD R16, R209.reuse, 0x1, -R14 ;  /* 0x00000001d1107824 */ /* 0x040fe400078e0a0e */
[----:B------:R-:W-:Y:S05]  /*16d70*/  IMAD.IADD R14, R209, 0x1, -R12 ;  /* 0x00000001d10e7824 */ /* 0x000fea00078e0a0c */
[----:B------:R1:W2:Y:S02]  /*16d80*/  I2F R28, R0 ;  /* 0x00000000001c7306 */ /* 0x0002a40000201400 */
[----:B-1----:R-:W-:Y:S01]  /*16d90*/  IABS R0, R16 ;  /* 0x0000001000007213 */ /* 0x002fe20000000000 */
[----:B------:R-:W-:Y:S07]  /*16da0*/  IMAD.IADD R16, R205, 0x1, -R8 ;  /* 0x00000001cd107824 */ /* 0x000fee00078e0a08 */
[----:B------:R1:W-:Y:S02]  /*16db0*/  I2F R36, R0 ;  /* 0x0000000000247306 */ /* 0x0003e40000201400 */
[----:B-1----:R-:W-:Y:S01]  /*16dc0*/  IABS R0, R16 ;  /* 0x0000001000007213 */ /* 0x002fe20000000000 */
[----:B------:R-:W-:Y:S07]  /*16dd0*/  IMAD.IADD R16, R209, 0x1, -R13 ;  /* 0x00000001d1107824 */ /* 0x000fee00078e0a0d */
[----:B------:R1:W-:Y:S02]  /*16de0*/  I2F R35, R0 ;  /* 0x0000000000237306 */ /* 0x0003e40000201400 */
[----:B-1----:R-:W-:Y:S01]  /*16df0*/  IABS R0, R16 ;  /* 0x0000001000007213 */ /* 0x002fe20000000000 */
[----:B------:R-:W-:Y:S07]  /*16e00*/  FFMA.FTZ R16, R24, -UR20, R183 ;  /* 0x8000001418107c23 */ /* 0x000fee00080100b7 */
[----:B------:R1:W-:Y:S01]  /*16e10*/  I2F R34, R0 ;  /* 0x0000000000227306 */ /* 0x0003e20000201400 */
[----:B------:R-:W-:Y:S01]  /*16e20*/  FSEL R31, R16, -INF , !P3 ;  /* 0xff800000101f7808 */ /* 0x000fe20005800000 */
[----:B--2---:R-:W-:Y:S01]  /*16e30*/  FFMA.FTZ R16, R28, -UR20, R176 ;  /* 0x800000141c107c23 */ /* 0x004fe200080100b0 */
[----:B------:R-:W-:Y:S04]  /*16e40*/  ISETP.NE.AND P3, PT, R27, RZ, PT ;  /* 0x000000ff1b00720c */ /* 0x000fe80003f65270 */
[----:B------:R-:W-:Y:S02]  /*16e50*/  FSEL R29, R19, -INF , !P3 ;  /* 0xff800000131d7808 */ /* 0x000fe40005800000 */
[----:B-1----:R-:W-:Y:S01]  /*16e60*/  IABS R0, R15 ;  /* 0x0000000f00007213 */ /* 0x002fe20000000000 */
[----:B------:R-:W-:Y:S03]  /*16e70*/  FFMA.FTZ R15, R22, -UR20, R178 ;  /* 0x80000014160f7c23 */ /* 0x000fe600080100b2 */
[----:B------:R1:W-:Y:S02]  /*16e80*/  I2F R32, R0 ;  /* 0x0000000000207306 */ /* 0x0003e40000201400 */
[----:B------:R-:W-:Y:S01]  /*16e90*/  FSEL R42, R15, -INF , !P2 ;  /* 0xff8000000f2a7808 */ /* 0x000fe20005000000 */
[----:B------:R-:W-:Y:S01]  /*16ea0*/  FFMA.FTZ R15, R26, -UR20, R220 ;  /* 0x800000141a0f7c23 */ /* 0x000fe200080100dc */
[-C--:B------:R-:W-:Y:S02]  /*16eb0*/  ISETP.GE.OR P2, PT, R13, R212.reuse, !P1 ;  /* 0x000000d40d00720c */ /* 0x080fe40004f46670 */
[----:B------:R-:W-:Y:S02]  /*16ec0*/  ISETP.GE.OR P1, PT, R12, R212, !P0 ;  /* 0x000000d40c00720c */ /* 0x000fe40004726670 */
[----:B------:R-:W-:Y:S01]  /*16ed0*/  FSEL R43, R17, -INF , !P2 ;  /* 0xff800000112b7808 */ /* 0x000fe20005000000 */
[----:B------:R-:W-:Y:S01]  /*16ee0*/  FFMA.FTZ R17, R23, -UR20, R172 ;  /* 0x8000001417117c23 */ /* 0x000fe200080100ac */
[----:B------:R-:W-:Y:S02]  /*16ef0*/  ISETP.GE.AND P2, PT, R13, R203, PT ;  /* 0x000000cb0d00720c */ /* 0x000fe40003f46270 */
[----:B------:R-:W-:Y:S02]  /*16f00*/  ISETP.GE.AND P0, PT, R11, R204, PT ;  /* 0x000000cc0b00720c */ /* 0x000fe40003f06270 */
[----:B------:R-:W-:Y:S01]  /*16f10*/  ISETP.GE.OR P2, PT, R13, R211, !P2 ;  /* 0x000000d30d00720c */ /* 0x000fe20005746670 */
[----:B------:R-:W-:Y:S01]  /*16f20*/  IMAD.IADD R13, R205, 0x1, -R5 ;  /* 0x00000001cd0d7824 */ /* 0x000fe200078e0a05 */
[C---:B------:R-:W-:Y:S02]  /*16f30*/  ISETP.GE.OR P0, PT, R11.reuse, R212, !P0 ;  /* 0x000000d40b00720c */ /* 0x040fe40004706670 */
[----:B------:R-:W-:Y:S02]  /*16f40*/  FSEL R47, R18, -INF , !P1 ;  /* 0xff800000122f7808 */ /* 0x000fe40004800000 */
[----:B------:R-:W-:Y:S02]  /*16f50*/  FSEL R46, R20, -INF , !P0 ;  /* 0xff800000142e7808 */ /* 0x000fe40004000000 */
[----:B------:R-:W-:Y:S02]  /*16f60*/  ISETP.GE.AND P0, PT, R11, R203, PT ;  /* 0x000000cb0b00720c */ /* 0x000fe40003f06270 */
[----:B-1----:R-:W-:Y:S01]  /*16f70*/  IABS R0, R14 ;  /* 0x0000000e00007213 */ /* 0x002fe20000000000 */
[----:B------:R-:W-:Y:S01]  /*16f80*/  IMAD.IADD R14, R205, 0x1, -R6 ;  /* 0x00000001cd0e7824 */ /* 0x000fe200078e0a06 */
[----:B------:R-:W-:Y:S02]  /*16f90*/  FSEL R23, R15, -INF , !P4 ;  /* 0xff8000000f177808 */ /* 0x000fe40006000000 */
[----:B------:R1:W-:Y:S01]  /*16fa0*/  I2F R30, R0 ;  /* 0x00000000001e7306 */ /* 0x0003e20000201400 */
[----:B------:R-:W-:Y:S02]  /*16fb0*/  ISETP.GE.OR P0, PT, R11, R211, !P0 ;  /* 0x000000d30b00720c */ /* 0x000fe40004706670 */
[C---:B------:R-:W-:Y:S02]  /*16fc0*/  ISETP.GE.AND P1, PT, R12.reuse, R203, PT ;  /* 0x000000cb0c00720c */ /* 0x040fe40003f26270 */
[----:B------:R-:W-:Y:S02]  /*16fd0*/  P2R R18, PR, RZ, 0x1 ;  /* 0x00000001ff127803 */ /* 0x000fe40000000000 */
        /* <DEDUP_REMOVED lines=8> */
[----:B------:R-:W-:Y:S02]  /*17060*/  ISETP.GE.AND P0, PT, R9, R204, PT ;  /* 0x000000cc0900720c */ /* 0x000fe40003f06270 */
[----:B-1----:R-:W-:Y:S01]  /*17070*/  IABS R0, R14 ;  /* 0x0000000e00007213 */ /* 0x002fe20000000000 */
[----:B------:R-:W-:Y:S01]  /*17080*/  IMAD.IADD R14, R209, 0x1, -R11 ;  /* 0x00000001d10e7824 */ /* 0x000fe200078e0a0b */
[----:B------:R-:W-:Y:S02]  /*17090*/  FMNMX.FTZ R11, R59, R68, !PT ;  /* 0x000000443b0b7209 */ /* 0x000fe40007810000 */
        /* <DEDUP_REMOVED lines=11> */
[----:B------:R-:W-:Y:S02]  /*17150*/  ISETP.GE.OR P0, PT, R9, R212, !P0 ;  /* 0x000000d40900720c */ /* 0x000fe40004706670 */
[----:B------:R-:W-:Y:S02]  /*17160*/  FMNMX.FTZ R11, R152, R11, !PT ;  /* 0x0000000b980b7209 */ /* 0x000fe40007810000 */
[----:B-1----:R-:W-:Y:S01]  /*17170*/  IABS R0, R14 ;  /* 0x0000000e00007213 */ /* 0x002fe20000000000 */
[----:B------:R-:W-:Y:S01]  /*17180*/  FFMA.FTZ R14, R40, -UR20, R219 ;  /* 0x80000014280e7c23 */ /* 0x000fe200080100db */
[----:B------:R-:W-:Y:S02]  /*17190*/  FSEL R157, R16, -INF , !P0 ;  /* 0xff800000109d7808 */ /* 0x000fe40004000000 */
[----:B------:R-:W1:Y:S01]  /*171a0*/  I2F R25, R0 ;  /* 0x0000000000197306 */ /* 0x000e620000201400 */
        /* <DEDUP_REMOVED lines=10> */
[----:B------:R-:W-:Y:S02]  /*17250*/  ISETP.NE.AND P4, PT, R18, RZ, PT ;  /* 0x000000ff1200720c */ /* 0x000fe40003f85270 */
[----:B------:R-:W-:Y:S01]  /*17260*/  P2R R18, PR, RZ, 0x1 ;  /* 0x00000001ff127803 */ /* 0x000fe20000000000 */
[----:B-1----:R-:W-:Y:S01]  /*17270*/  FFMA.FTZ R16, R25, -UR20, R222 ;  /* 0x8000001419107c23 */ /* 0x002fe200080100de */
[----:B------:R-:W-:Y:S01]  /*17280*/  IABS R0, R13 ;  /* 0x0000000d00007213 */ /* 0x000fe20000000000 */
[----:B------:R-:W-:Y:S01]  /*17290*/  IMAD.IADD R13, R209, 0x1, -R10 ;  /* 0x00000001d10d7824 */ /* 0x000fe200078e0a0a */
[----:B------:R-:W-:Y:S01]  /*172a0*/  FSEL R24, R14, -INF , !P5 ;  /* 0xff8000000e187808 */ /* 0x000fe20006800000 */
[----:B------:R-:W-:Y:S01]  /*172b0*/  IMAD.IADD R14, R205, 0x1, -R2 ;  /* 0x00000001cd0e7824 */ /* 0x000fe200078e0a02 */
[----:B------:R-:W1:Y:S01]  /*172c0*/  I2F R20, R0 ;  /* 0x0000000000147306 */ /* 0x000e620000201400 */
[----:B------:R-:W-:Y:S02]  /*172d0*/  FMNMX.FTZ R73, R230, R12, !PT ;  /* 0x0000000ce6497209 */ /* 0x000fe40007810000 */
[C---:B------:R-:W-:Y:S02]  /*172e0*/  ISETP.GE.AND P0, PT, R8.reuse, R204, PT ;  /* 0x000000cc0800720c */ /* 0x040fe40003f06270 */
[----:B------:R-:W-:Y:S02]  /*172f0*/  FMNMX.FTZ R73, R231, R73, !PT ;  /* 0x00000049e7497209 */ /* 0x000fe40007810000 */
[----:B------:R-:W-:Y:S02]  /*17300*/  ISETP.GE.OR P0, PT, R8, R212, !P0 ;  /* 0x000000d40800720c */ /* 0x000fe40004706670 */
[----:B------:R-:W-:Y:S02]  /*17310*/  ISETP.GE.AND P1, PT, R10, R203, PT ;  /* 0x000000cb0a00720c */ /* 0x000fe40003f26270 */
[----:B------:R-:W-:Y:S02]  /*17320*/  FMNMX.FTZ R73, R234, R73, !PT ;  /* 0x00000049ea497209 */ /* 0x000fe40007810000 */
[----:B------:R-:W-:Y:S01]  /*17330*/  ISETP.GE.OR P1, PT, R10, R211, !P1 ;  /* 0x000000d30a00720c */ /* 0x000fe20004f26670 */
[----:B------:R-:W-:Y:S01]  /*17340*/  FFMA.FTZ R10, R34, -UR20, R226 ;  /* 0x80000014220a7c23 */ /* 0x000fe200080100e2 */
[----:B------:R-:W-:Y:S01]  /*17350*/  IABS R12, R14 ;  /* 0x0000000e000c7213 */ /* 0x000fe20000000000 */
[----:B------:R-:W-:Y:S01]  /*17360*/  FFMA.FTZ R14, R27, -UR20, R173 ;  /* 0x800000141b0e7c23 */ /* 0x000fe200080100ad */
[----:B------:R-:W-:Y:S02]  /*17370*/  FMNMX.FTZ R73, R235, R73, !PT ;  /* 0x00000049eb497209 */ /* 0x000fe40007810000 */
[----:B------:R-:W-:Y:S02]  /*17380*/  P2R R15, PR, RZ, 0x2 ;  /* 0x00000002ff0f7803 */ /* 0x000fe40000000000 */
[----:B------:R-:W-:Y:S02]  /*17390*/  ISETP.GE.AND P1, PT, R8, R203, PT ;  /* 0x000000cb0800720c */ /* 0x000fe40003f26270 */
[----:B------:R-:W-:Y:S01]  /*173a0*/  FSEL R44, R16, -INF , !P4 ;  /* 0xff800000102c7808 */ /* 0x000fe20006000000 */
[----:B-1----:R-:W-:Y:S01]  /*173b0*/  FFMA.FTZ R20, R20, -UR20, R79 ;  /* 0x8000001414147c23 */ /* 0x002fe2000801004f */
[----:B------:R-:W-:Y:S01]  /*173c0*/  IABS R0, R13 ;  /* 0x0000000d00007213 */ /* 0x000fe20000000000 */
[----:B------:R-:W-:Y:S01]  /*173d0*/  IMAD.IADD R13, R205, 0x1, -R4 ;  /* 0x00000001cd0d7824 */ /* 0x000fe200078e0a04 */
[----:B------:R-:W-:Y:S01]  /*173e0*/  ISETP.GE.OR P5, PT, R8, R211, !P1 ;  /* 0x000000d30800720c */ /* 0x000fe20004fa6670 */
[----:B------:R-:W-:Y:S01]  /*173f0*/  IMAD.IADD R8, R209, 0x1, -R8 ;  /* 0x00000001d1087824 */ /* 0x000fe200078e0a08 */
[----:B------:R1:W2:Y:S01]  /*17400*/  I2F R19, R0 ;  /* 0x0000000000137306 */ /* 0x0002a20000201400 */
[----:B------:R-:W-:Y:S02]  /*17410*/  FSEL R40, R10, -INF , !P2 ;  /* 0xff8000000a287808 */ /* 0x000fe40005000000 */
[----:B------:R-:W-:Y:S02]  /*17420*/  ISETP.NE.AND P2, PT, R15, RZ, PT ;  /* 0x000000ff0f00720c */ /* 0x000fe40003f45270 */
[----:B-1----:R-:W-:Y:S01]  /*17430*/  IABS R0, R13 ;  /* 0x0000000d00007213 */ /* 0x002fe20000000000 */
[----:B--2---:R-:W-:Y:S02]  /*17440*/  FFMA.FTZ R19, R19, -UR20, R185 ;  /* 0x8000001413137c23 */ /* 0x004fe400080100b9 */
[----:B------:R-:W-:Y:S02]  /*17450*/  IMAD.IADD R13, R209, 0x1, -R9 ;  /* 0x00000001d10d7824 */ /* 0x000fe400078e0a09 */
[----:B------:R1:W2:Y:S01]  /*17460*/  I2F R22, R0 ;  /* 0x0000000000167306 */ /* 0x0002a20000201400 */
[----:B------:R-:W-:Y:S01]  /*17470*/  FFMA.FTZ R9, R35, -UR20, R182 ;  /* 0x8000001423097c23 */ /* 0x000fe200080100b6 */
[----:B------:R-:W-:Y:S04]  /*17480*/  FSEL R154, R19, -INF , !P2 ;  /* 0xff800000139a7808 */ /* 0x000fe80005000000 */
[----:B------:R-:W-:Y:S02]  /*17490*/  FSEL R155, R9, -INF , !P0 ;  /* 0xff800000099b7808 */ /* 0x000fe40004000000 */
[C---:B------:R-:W-:Y:S04]  /*174a0*/  ISETP.GE.AND P0, PT, R7.reuse, R204, PT ;  /* 0x000000cc0700720c */ /* 0x040fe80003f06270 */
[----:B------:R-:W-:Y:S02]  /*174b0*/  ISETP.GE.OR P0, PT, R7, R212, !P0 ;  /* 0x000000d40700720c */ /* 0x000fe40004706670 */
[----:B-1----:R-:W-:Y:S01]  /*174c0*/  IABS R0, R13 ;  /* 0x0000000d00007213 */ /* 0x002fe20000000000 */
[----:B--2---:R-:W-:Y:S02]  /*174d0*/  FFMA.FTZ R9, R22, -UR20, R78 ;  /* 0x8000001416097c23 */ /* 0x004fe4000801004e */
[----:B------:R-:W-:Y:S01]  /*174e0*/  FFMA.FTZ R13, R30, -UR20, R223 ;  /* 0x800000141e0d7c23 */ /* 0x000fe200080100df */
[----:B------:R1:W2:Y:S04]  /*174f0*/  I2F R21, R0 ;  /* 0x0000000000157306 */ /* 0x0002a80000201400 */
[----:B------:R-:W-:Y:S02]  /*17500*/  FSEL R45, R13, -INF , !P3 ;  /* 0xff8000000d2d7808 */ /* 0x000fe40005800000 */
[----:B------:R-:W-:Y:S02]  /*17510*/  ISETP.NE.AND P3, PT, R18, RZ, PT ;  /* 0x000000ff1200720c */ /* 0x000fe40003f65270 */
[----:B-1----:R-:W-:Y:S01]  /*17520*/  FMNMX.FTZ R0, R232, R11, !PT ;  /* 0x0000000be8007209 */ /* 0x002fe20007810000 */
[----:B------:R-:W-:Y:S02]  /*17530*/  IMAD.MOV.U32 R11, RZ, RZ, R12 ;  /* 0x000000ffff0b7224 */ /* 0x000fe400078e000c */
[----:B------:R-:W1:Y:S01]  /*17540*/  SHFL.BFLY PT, R12, R73, 0x2, 0x1f ;  /* 0x0c401f00490c7f89 */ /* 0x000e6200000e0000 */
[----:B------:R-:W-:Y:S01]  /*17550*/  FMNMX.FTZ R0, R233, R0, !PT ;  /* 0x00000000e9007209 */ /* 0x000fe20007810000 */
[----:B------:R3:W4:Y:S01]  /*17560*/  I2F R17, R11 ;  /* 0x0000000b00117306 */ /* 0x0007220000201400 */
[----:B--2---:R-:W-:Y:S02]  /*17570*/  FFMA.FTZ R21, R21, -UR20, R186 ;  /* 0x8000001415157c23 */ /* 0x004fe400080100ba */
[----:B------:R-:W-:Y:S03]  /*17580*/  FMNMX.FTZ R0, R236, R0, !PT ;  /* 0x00000000ec007209 */ /* 0x000fe60007810000 */
[----:B------:R-:W-:Y:S02]  /*17590*/  FSEL R153, R21, -INF , !P3 ;  /* 0xff80000015997808 */ /* 0x000fe40005800000 */
[----:B------:R-:W-:Y:S01]  /*175a0*/  FMNMX.FTZ R72, R237, R0, !PT ;  /* 0x00000000ed487209 */ /* 0x000fe20007810000 */
[----:B------:R-:W-:Y:S05]  /*175b0*/  FFMA.FTZ R0, R36, -UR20, R225 ;  /* 0x8000001424007c23 */ /* 0x000fea00080100e1 */
[----:B------:R-:W-:Y:S01]  /*175c0*/  FSEL R41, R0, -INF , !P6 ;  /* 0xff80000000297808 */ /* 0x000fe20007000000 */
[----:B------:R-:W-:Y:S05]  /*175d0*/  FFMA.FTZ R0, R32, -UR20, R180 ;  /* 0x8000001420007c23 */ /* 0x000fea00080100b4 */
[----:B------:R-:W-:Y:S02]  /*175e0*/  FSEL R156, R0, -INF , !P0 ;  /* 0xff800000009c7808 */ /* 0x000fe40004000000 */
[C---:B------:R-:W-:Y:S02]  /*175f0*/  ISETP.GE.AND P0, PT, R6.reuse, R204, PT ;  /* 0x000000cc0600720c */ /* 0x040fe40003f06270 */
[----:B------:R-:W-:Y:S01]  /*17600*/  IABS R0, R8 ;  /* 0x0000000800007213 */ /* 0x000fe20000000000 */
[----:B---3--:R-:W2:Y:S01]  /*17610*/  SHFL.BFLY PT, R11, R72, 0x2, 0x1f ;  /* 0x0c401f00480b7f89 */ /* 0x008ea200000e0000 */
[----:B------:R-:W-:Y:S01]  /*17620*/  ISETP.GE.OR P1, PT, R6, R212, !P0 ;  /* 0x000000d40600720c */ /* 0x000fe20004726670 */
[----:B----4-:R-:W-:Y:S01]  /*17630*/  FFMA.FTZ R17, R17, -UR20, R77 ;  /* 0x8000001411117c23 */ /* 0x010fe2000801004d */
[C---:B------:R-:W-:Y:S02]  /*17640*/  ISETP.GE.AND P0, PT, R7.reuse, R203, PT ;  /* 0x000000cb0700720c */ /* 0x040fe40003f06270 */
[----:B------:R-:W-:Y:S02]  /*17650*/  FSEL R220, R14, -INF , !P1 ;  /* 0xff8000000edc7808 */ /* 0x000fe40004800000 */
[----:B------:R3:W-:Y:S01]  /*17660*/  I2F R14, R0 ;  /* 0x00000000000e7306 */ /* 0x0007e20000201400 */
[----:B------:R-:W-:Y:S01]  /*17670*/  ISETP.GE.OR P6, PT, R7, R211, !P0 ;  /* 0x000000d30700720c */ /* 0x000fe200047c6670 */
[----:B------:R-:W-:Y:S01]  /*17680*/  IMAD.IADD R7, R209, 0x1, -R7 ;  /* 0x00000001d1077824 */ /* 0x000fe200078e0a07 */
[C---:B------:R-:W-:Y:S02]  /*17690*/  ISETP.GE.AND P0, PT, R6.reuse, R203, PT ;  /* 0x000000cb0600720c */ /* 0x040fe40003f06270 */
[----:B-1----:R-:W-:Y:S02]  /*176a0*/  FMNMX.FTZ R73, R73, R12, !PT ;  /* 0x0000000c49497209 */ /* 0x002fe40007810000 */
[----:B------:R-:W-:Y:S01]  /*176b0*/  ISETP.GE.OR P4, PT, R6, R211, !P0 ;  /* 0x000000d30600720c */ /* 0x000fe20004786670 */
[----:B------:R-:W-:Y:S01]  /*176c0*/  IMAD.IADD R6, R209, 0x1, -R6 ;  /* 0x00000001d1067824 */ /* 0x000fe200078e0a06 */
[C---:B------:R-:W-:Y:S02]  /*176d0*/  ISETP.GE.AND P1, PT, R5.reuse, R204, PT ;  /* 0x000000cc0500720c */ /* 0x040fe40003f26270 */
[----:B------:R-:W-:Y:S02]  /*176e0*/  IABS R7, R7 ;  /* 0x0000000700077213 */ /* 0x000fe40000000000 */
[----:B------:R-:W-:Y:S02]  /*176f0*/  IABS R6, R6 ;  /* 0x0000000600067213 */ /* 0x000fe40000000000 */
[----:B------:R-:W-:Y:S01]  /*17700*/  I2F R13, R7 ;  /* 0x00000007000d7306 */ /* 0x000fe20000201400 */
[C---:B------:R-:W-:Y:S02]  /*17710*/  ISETP.GE.OR P1, PT, R5.reuse, R212, !P1 ;  /* 0x000000d40500720c */ /* 0x040fe40004f26670 */
[----:B--2---:R-:W-:Y:S02]  /*17720*/  FMNMX.FTZ R72, R72, R11, !PT ;  /* 0x0000000b48487209 */ /* 0x004fe40007810000 */
[----:B------:R-:W-:Y:S02]  /*17730*/  FSEL R223, R20, -INF , !P1 ;  /* 0xff80000014df7808 */ /* 0x000fe40004800000 */
[----:B------:R-:W-:Y:S01]  /*17740*/  ISETP.GE.AND P1, PT, R5, R203, PT ;  /* 0x000000cb0500720c */ /* 0x000fe20003f26270 */
[----:B------:R-:W-:Y:S01]  /*17750*/  SHFL.BFLY PT, R8, R72, 0x1, 0x1f ;  /* 0x0c201f0048087f89 */ /* 0x000fe200000e0000 */
[----:B---3--:R-:W-:Y:S01]  /*17760*/  FMNMX.FTZ R0, R65, R74, !PT ;  /* 0x0000004a41007209 */ /* 0x008fe20007810000 */
[----:B------:R1:W2:Y:S01]  /*17770*/  I2F R12, R6 ;  /* 0x00000006000c7306 */ /* 0x0002a20000201400 */
[C---:B------:R-:W-:Y:S02]  /*17780*/  ISETP.GE.AND P0, PT, R4.reuse, R204, PT ;  /* 0x000000cc0400720c */ /* 0x040fe40003f06270 */
[----:B------:R-:W-:Y:S02]  /*17790*/  FMNMX.FTZ R0, R53, R0, !PT ;  /* 0x0000000035007209 */ /* 0x000fe40007810000 */
[----:B------:R-:W-:Y:S01]  /*177a0*/  ISETP.GE.OR P2, PT, R5, R211, !P1 ;  /* 0x000000d30500720c */ /* 0x000fe20004f46670 */
[----:B------:R-:W-:Y:S01]  /*177b0*/  IMAD.IADD R5, R209, 0x1, -R5 ;  /* 0x00000001d1057824 */ /* 0x000fe200078e0a05 */
[----:B------:R-:W-:Y:S02]  /*177c0*/  FMNMX.FTZ R0, R33, R0, !PT ;  /* 0x0000000021007209 */ /* 0x000fe40007810000 */
[----:B------:R-:W-:Y:S02]  /*177d0*/  ISETP.GE.OR P0, PT, R4, R212, !P0 ;  /* 0x000000d40400720c */ /* 0x000fe40004706670 */
[----:B------:R-:W-:Y:S02]  /*177e0*/  FMNMX.FTZ R0, R31, R0, !PT ;  /* 0x000000001f007209 */ /* 0x000fe40007810000 */
[----:B------:R-:W-:Y:S02]  /*177f0*/  FSEL R219, R9, -INF , !P0 ;  /* 0xff80000009db7808 */ /* 0x000fe40004000000 */
[----:B------:R-:W-:Y:S02]  /*17800*/  FMNMX.FTZ R0, R42, R0, !PT ;  /* 0x000000002a007209 */ /* 0x000fe40007810000 */
[C---:B------:R-:W-:Y:S04]  /*17810*/  ISETP.GE.AND P0, PT, R4.reuse, R203, PT ;  /* 0x000000cb0400720c */ /* 0x040fe80003f06270 */
[----:B------:R-:W-:Y:S02]  /*17820*/  ISETP.GE.OR P1, PT, R4, R211, !P0 ;  /* 0x000000d30400720c */ /* 0x000fe40004726670 */
[----:B------:R-:W-:Y:S02]  /*17830*/  ISETP.GE.AND P0, PT, R2, R204, PT ;  /* 0x000000cc0200720c */ /* 0x000fe40003f06270 */
[----:B-1----:R-:W-:Y:S01]  /*17840*/  IABS R6, R5 ;  /* 0x0000000500067213 */ /* 0x002fe20000000000 */
[----:B------:R-:W-:Y:S01]  /*17850*/  IMAD.IADD R5, R209, 0x1, -R4 ;  /* 0x00000001d1057824 */ /* 0x000fe200078e0a04 */
[----:B------:R-:W-:Y:S02]  /*17860*/  FMNMX.FTZ R4, R43, R0, !PT ;  /* 0x000000002b047209 */ /* 0x000fe40007810000 */
[----:B------:R1:W-:Y:S01]  /*17870*/  I2F R11, R6 ;  /* 0x00000006000b7306 */ /* 0x0003e20000201400 */
[----:B------:R-:W-:Y:S02]  /*17880*/  FMNMX.FTZ R0, R69, R75, !PT ;  /* 0x0000004b45007209 */ /* 0x000fe40007810000 */
[----:B------:R-:W-:Y:S02]  /*17890*/  FMNMX.FTZ R4, R47, R4, !PT ;  /* 0x000000042f047209 */ /* 0x000fe40007810000 */
[----:B------:R-:W-:Y:S01]  /*178a0*/  IABS R7, R5 ;  /* 0x0000000500077213 */ /* 0x000fe20000000000 */
[----:B------:R-:W-:Y:S01]  /*178b0*/  IMAD.IADD R5, R209, 0x1, -R2 ;  /* 0x00000001d1057824 */ /* 0x000fe200078e0a02 */
[----:B------:R-:W-:Y:S02]  /*178c0*/  FMNMX.FTZ R4, R46, R4, !PT ;  /* 0x000000042e047209 */ /* 0x000fe40007810000 */
[----:B------:R-:W-:Y:S01]  /*178d0*/  FMNMX.FTZ R0, R29, R0, !PT ;  /* 0x000000001d007209 */ /* 0x000fe20007810000 */
[----:B------:R2:W-:Y:S01]  /*178e0*/  I2F R10, R7 ;  /* 0x00000007000a7306 */ /* 0x0005e20000201400 */
[----:B------:R-:W-:Y:S02]  /*178f0*/  FMNMX.FTZ R4, R169, R4, !PT ;  /* 0x00000004a9047209 */ /* 0x000fe40007810000 */
[----:B------:R-:W-:Y:S02]  /*17900*/  IABS R5, R5 ;  /* 0x0000000500057213 */ /* 0x000fe40000000000 */
[----:B------:R-:W-:Y:S02]  /*17910*/  FMNMX.FTZ R0, R24, R0, !PT ;  /* 0x0000000018007209 */ /* 0x000fe40007810000 */
[----:B------:R-:W-:Y:S02]  /*17920*/  FMNMX.FTZ R4, R157, R4, !PT ;  /* 0x000000049d047209 */ /* 0x000fe40007810000 */
[----:B------:R-:W-:Y:S01]  /*17930*/  FMNMX.FTZ R0, R23, R0, !PT ;  /* 0x0000000017007209 */ /* 0x000fe20007810000 */
[----:B------:R3:W4:Y:S01]  /*17940*/  I2F R9, R5 ;  /* 0x0000000500097306 */ /* 0x0007220000201400 */
[----:B------:R-:W-:Y:S02]  /*17950*/  ISETP.GE.OR P0, PT, R2, R212, !P0 ;  /* 0x000000d40200720c */ /* 0x000fe40004706670 */
[----:B------:R-:W-:Y:S01]  /*17960*/  FMNMX.FTZ R4, R155, R4, !PT ;  /* 0x000000049b047209 */ /* 0x000fe20007810000 */
[----:B-1----:R-:W1:Y:S01]  /*17970*/  SHFL.BFLY PT, R6, R73, 0x1, 0x1f ;  /* 0x0c201f0049067f89 */ /* 0x002e6200000e0000 */
[----:B------:R-:W-:Y:S02]  /*17980*/  FMNMX.FTZ R0, R41, R0, !PT ;  /* 0x0000000029007209 */ /* 0x000fe40007810000 */
[----:B------:R-:W-:Y:S02]  /*17990*/  FSEL R182, R17, -INF , !P0 ;  /* 0xff80000011b67808 */ /* 0x000fe40004000000 */
[----:B------:R-:W-:Y:S02]  /*179a0*/  FMNMX.FTZ R4, R156, R4, !PT ;  /* 0x000000049c047209 */ /* 0x000fe40007810000 */
[----:B------:R-:W-:Y:S02]  /*179b0*/  ISETP.GE.AND P0, PT, R2, R203, PT ;  /* 0x000000cb0200720c */ /* 0x000fe40003f06270 */
[----:B------:R-:W-:Y:S01]  /*179c0*/  FMNMX.FTZ R0, R40, R0, !PT ;  /* 0x0000000028007209 */ /* 0x000fe20007810000 */
[----:B--2---:R-:W-:Y:S01]  /*179d0*/  FFMA.FTZ R7, R12, -UR20, R217 ;  /* 0x800000140c077c23 */ /* 0x004fe200080100d9 */
[----:B------:R-:W-:Y:S02]  /*179e0*/  ISETP.GE.OR P0, PT, R2, R211, !P0 ;  /* 0x000000d30200720c */ /* 0x000fe40004706670 */
[----:B------:R-:W-:Y:S01]  /*179f0*/  FMNMX.FTZ R2, R220, R4, !PT ;  /* 0x00000004dc027209 */ /* 0x000fe20007810000 */
[----:B------:R-:W-:Y:S01]  /*17a00*/  FFMA.FTZ R4, R14, -UR20, R228 ;  /* 0x800000140e047c23 */ /* 0x000fe200080100e4 */
[----:B------:R-:W-:Y:S02]  /*17a10*/  FMNMX.FTZ R0, R45, R0, !PT ;  /* 0x000000002d007209 */ /* 0x000fe40007810000 */
[----:B------:R-:W-:Y:S02]  /*17a20*/  FMNMX.FTZ R2, R223, R2, !PT ;  /* 0x00000002df027209 */ /* 0x000fe40007810000 */
[----:B------:R-:W-:Y:S01]  /*17a30*/  FMNMX.FTZ R0, R44, R0, !PT ;  /* 0x000000002c007209 */ /* 0x000fe20007810000 */
[----:B---3--:R-:W-:Y:S01]  /*17a40*/  FFMA.FTZ R5, R13, -UR20, R227 ;  /* 0x800000140d057c23 */ /* 0x008fe200080100e3 */
[----:B------:R-:W-:Y:S01]  /*17a50*/  FMNMX.FTZ R2, R219, R2, !PT ;  /* 0x00000002db027209 */ /* 0x000fe20007810000 */
[----:B----4-:R-:W-:Y:S01]  /*17a60*/  FFMA.FTZ R76, R9, -UR20, R76 ;  /* 0x80000014094c7c23 */ /* 0x010fe2000801004c */
[----:B------:R-:W-:Y:S02]  /*17a70*/  FMNMX.FTZ R0, R154, R0, !PT ;  /* 0x000000009a007209 */ /* 0x000fe40007810000 */
[----:B------:R-:W-:Y:S02]  /*17a80*/  FMNMX.FTZ R2, R182, R2, !PT ;  /* 0x00000002b6027209 */ /* 0x000fe40007810000 */
[----:B------:R-:W-:Y:S02]  /*17a90*/  FSEL R149, R4, -INF , !P5 ;  /* 0xff80000004957808 */ /* 0x000fe40006800000 */
[----:B------:R-:W-:Y:S01]  /*17aa0*/  FMNMX.FTZ R0, R153, R0, !PT ;  /* 0x0000000099007209 */ /* 0x000fe20007810000 */
[----:B------:R-:W2:Y:S01]  /*17ab0*/  SHFL.BFLY PT, R71, R2, 0x2, 0x1f ;  /* 0x0c401f0002477f89 */ /* 0x000ea200000e0000 */
[----:B------:R-:W-:Y:S01]  /*17ac0*/  FSEL R150, R5, -INF , !P6 ;  /* 0xff80000005967808 */ /* 0x000fe20007000000 */
[----:B------:R-:W-:Y:S01]  /*17ad0*/  FFMA.FTZ R5, R10, -UR20, R187 ;  /* 0x800000140a057c23 */ /* 0x000fe200080100bb */
[----:B------:R-:W-:Y:S02]  /*17ae0*/  FMNMX.FTZ R0, R149, R0, !PT ;  /* 0x0000000095007209 */ /* 0x000fe40007810000 */
[----:B-1----:R-:W-:Y:S01]  /*17af0*/  FMNMX.FTZ R73, R73, R6, !PT ;  /* 0x0000000649497209 */ /* 0x002fe20007810000 */
[----:B------:R-:W-:Y:S01]  /*17b00*/  FFMA.FTZ R6, R11, -UR20, R218 ;  /* 0x800000140b067c23 */ /* 0x000fe200080100da */
[----:B------:R-:W-:Y:S02]  /*17b10*/  FSEL R176, R7, -INF , !P4 ;  /* 0xff80000007b07808 */ /* 0x000fe40006000000 */
[----:B------:R-:W-:Y:S01]  /*17b20*/  FMNMX.FTZ R0, R150, R0, !PT ;  /* 0x0000000096007209 */ /* 0x000fe20007810000 */
[----:B------:R-:W-:Y:S01]  /*17b30*/  FMUL.FTZ R77, R73, c[0x0][0x23c] ;  /* 0x00008f00494d7a20 */ /* 0x000fe20000410000 */
[----:B------:R-:W-:Y:S02]  /*17b40*/  FSEL R177, R6, -INF , !P2 ;  /* 0xff80000006b17808 */ /* 0x000fe40005000000 */
[----:B------:R-:W-:Y:S02]  /*17b50*/  FMNMX.FTZ R0, R176, R0, !PT ;  /* 0x00000000b0007209 */ /* 0x000fe40007810000 */
[----:B------:R-:W-:Y:S02]  /*17b60*/  ISETP.NE.AND P5, PT, R179, RZ, PT ;  /* 0x000000ffb300720c */ /* 0x000fe40003fa5270 */
[----:B------:R-:W-:Y:S02]  /*17b70*/  FSEL R179, R5, -INF , !P1 ;  /* 0xff80000005b37808 */ /* 0x000fe40004800000 */
[----:B------:R-:W-:Y:S02]  /*17b80*/  FMNMX.FTZ R0, R177, R0, !PT ;  /* 0x00000000b1007209 */ /* 0x000fe40007810000 */
[----:B------:R-:W-:Y:S02]  /*17b90*/  FSEL R76, R76, -INF , !P0 ;  /* 0xff8000004c4c7808 */ /* 0x000fe40004000000 */
[----:B------:R-:W-:Y:S02]  /*17ba0*/  FMNMX.FTZ R0, R179, R0, !PT ;  /* 0x00000000b3007209 */ /* 0x000fe40007810000 */
[----:B--2---:R-:W-:Y:S02]  /*17bb0*/  FMNMX.FTZ R71, R2, R71, !PT ;  /* 0x0000004702477209 */ /* 0x004fe40007810000 */
[----:B------:R-:W-:Y:S02]  /*17bc0*/  FMNMX.FTZ R0, R76, R0, !PT ;  /* 0x000000004c007209 */ /* 0x000fe40007810000 */
[----:B------:R-:W-:Y:S01]  /*17bd0*/  FMNMX.FTZ R72, R72, R8, !PT ;  /* 0x0000000848487209 */ /* 0x000fe20007810000 */
[----:B------:R-:W1:Y:S01]  /*17be0*/  SHFL.BFLY PT, R5, R71, 0x1, 0x1f ;  /* 0x0c201f0047057f89 */ /* 0x000e6200000e0000 */
[----:B------:R-:W-:Y:S02]  /*17bf0*/  FSETP.NEU.FTZ.AND P3, PT, R73, -INF , PT ;  /* 0xff8000004900780b */ /* 0x000fe40003f7d000 */
[C---:B------:R-:W-:Y:S01]  /*17c00*/  FSETP.NEU.FTZ.AND P2, PT, R72.reuse, -INF , PT ;  /* 0xff8000004800780b */ /* 0x040fe20003f5d000 */
[----:B------:R-:W-:Y:S01]  /*17c10*/  FMUL.FTZ R78, R72, c[0x0][0x23c] ;  /* 0x00008f00484e7a20 */ /* 0x000fe20000410000 */
[----:B------:R-:W-:Y:S03]  /*17c20*/  FSEL R77, R77, RZ, P3 ;  /* 0x000000ff4d4d7208 */ /* 0x000fe60001800000 */
[----:B------:R-:W2:Y:S01]  /*17c30*/  SHFL.BFLY PT, R2, R0, 0x2, 0x1f ;  /* 0x0c401f0000027f89 */ /* 0x000ea200000e0000 */
[----:B------:R-:W-:Y:S01]  /*17c40*/  FSEL R78, R78, RZ, P2 ;  /* 0x000000ff4e4e7208 */ /* 0x000fe20001000000 */
[--C-:B------:R-:W-:Y:S04]  /*17c50*/  FFMA.FTZ R4, R54, c[0x0][0x23c], -R77.reuse ;  /* 0x00008f0036047a23 */ /* 0x100fe8000001084d */
[----:B------:R3:W-:Y:S01]  /*17c60*/  MUFU.EX2 R229, R4 ;  /* 0x0000000400e57308 */ /* 0x0007e20000000800 */
[----:B-1----:R-:W-:Y:S01]  /*17c70*/  FMNMX.FTZ R71, R71, R5, !PT ;  /* 0x0000000547477209 */ /* 0x002fe20007810000 */
[--C-:B------:R-:W-:Y:S03]  /*17c80*/  FFMA.FTZ R5, R64, c[0x0][0x23c], -R77.reuse ;  /* 0x00008f0040057a23 */ /* 0x100fe6000001084d */
[C---:B------:R-:W-:Y:S05]  /*17c90*/  FSETP.NEU.FTZ.AND P1, PT, R71.reuse, -INF , PT ;  /* 0xff8000004700780b */ /* 0x040fea0003f3d000 */
[----:B------:R-:W-:Y:S01]  /*17ca0*/  MUFU.EX2 R186, R5 ;  /* 0x0000000500ba7308 */ /* 0x000fe20000000800 */
[----:B------:R-:W-:Y:S01]  /*17cb0*/  FMUL.FTZ R79, R71, c[0x0][0x23c] ;  /* 0x00008f00474f7a20 */ /* 0x000fe20000410000 */
[----:B--2---:R-:W-:Y:S01]  /*17cc0*/  FMNMX.FTZ R0, R0, R2, !PT ;  /* 0x0000000200007209 */ /* 0x004fe20007810000 */
[--C-:B------:R-:W-:Y:S03]  /*17cd0*/  FFMA.FTZ R2, R60, c[0x0][0x23c], -R78.reuse ;  /* 0x00008f003c027a23 */ /* 0x100fe6000001084e */
[----:B------:R-:W-:Y:S01]  /*17ce0*/  FSEL R79, R79, RZ, P1 ;  /* 0x000000ff4f4f7208 */ /* 0x000fe20000800000 */
[----:B---3--:R-:W-:Y:S03]  /*17cf0*/  FFMA.FTZ R4, R55, c[0x0][0x23c], -R77 ;  /* 0x00008f0037047a23 */ /* 0x008fe6000001084d */
[----:B------:R1:W-:Y:S10]  /*17d00*/  MUFU.EX2 R243, R2 ;  /* 0x0000000200f37308 */ /* 0x0003f40000000800 */
[----:B------:R2:W3:Y:S01]  /*17d10*/  MUFU.EX2 R228, R4 ;  /* 0x0000000400e47308 */ /* 0x0004e20000000800 */
[----:B-1----:R-:W1:Y:S01]  /*17d20*/  SHFL.BFLY PT, R2, R0, 0x1, 0x1f ;  /* 0x0c201f0000027f89 */ /* 0x002e6200000e0000 */
[--C-:B--2---:R-:W-:Y:S01]  /*17d30*/  FFMA.FTZ R4, R59, c[0x0][0x23c], -R78.reuse ;  /* 0x00008f003b047a23 */ /* 0x104fe2000001084e */
[----:B---3--:R-:W-:Y:S07]  /*17d40*/  F2FP.BF16.PACK_AB R144, R228, R229 ;  /* 0x000000e5e490723e */ /* 0x008fee00000010ff */
[----:B------:R2:W-:Y:S01]  /*17d50*/  MUFU.EX2 R225, R4 ;  /* 0x0000000400e17308 */ /* 0x0005e20000000800 */
[----:B-1----:R-:W-:Y:S01]  /*17d60*/  FMNMX.FTZ R70, R0, R2, !PT ;  /* 0x0000000200467209 */ /* 0x002fe20007810000 */
[----:B------:R-:W-:Y:S02]  /*17d70*/  FFMA.FTZ R0, R33, c[0x0][0x23c], -R79 ;  /* 0x00008f0021007a23 */ /* 0x000fe4000001084f */
[----:B------:R-:W-:Y:S01]  /*17d80*/  FFMA.FTZ R2, R67, c[0x0][0x23c], -R77 ;  /* 0x00008f0043027a23 */ /* 0x000fe2000001084d */
[C---:B------:R-:W-:Y:S05]  /*17d90*/  FSETP.NEU.FTZ.AND P0, PT, R70.reuse, -INF , PT ;  /* 0xff8000004600780b */ /* 0x040fea0003f1d000 */
[----:B------:R1:W-:Y:S01]  /*17da0*/  MUFU.EX2 R216, R0 ;  /* 0x0000000000d87308 */ /* 0x0003e20000000800 */
[----:B------:R-:W-:Y:S05]  /*17db0*/  FMUL.FTZ R148, R70, c[0x0][0x23c] ;  /* 0x00008f0046947a20 */ /* 0x000fea0000410000 */
[----:B------:R-:W-:Y:S01]  /*17dc0*/  FSEL R148, R148, RZ, P0 ;  /* 0x000000ff94947208 */ /* 0x000fe20000000000 */
[----:B--2---:R-:W-:Y:S03]  /*17dd0*/  FFMA.FTZ R4, R57, c[0x0][0x23c], -R78 ;  /* 0x00008f0039047a23 */ /* 0x004fe6000001084e */
[----:B------:R2:W-:Y:S10]  /*17de0*/  MUFU.EX2 R242, R2 ;  /* 0x0000000200f27308 */ /* 0x0005f40000000800 */
[----:B------:R3:W4:Y:S01]  /*17df0*/  MUFU.EX2 R226, R4 ;  /* 0x0000000400e27308 */ /* 0x0007220000000800 */
[----:B-1----:R-:W-:Y:S09]  /*17e00*/  FFMA.FTZ R0, R31, c[0x0][0x23c], -R79 ;  /* 0x00008f001f007a23 */ /* 0x002ff2000001084f */
[----:B------:R1:W-:Y:S01]  /*17e10*/  MUFU.EX2 R218, R0 ;  /* 0x0000000000da7308 */ /* 0x0003e20000000800 */
[--C-:B--2---:R-:W-:Y:S09]  /*17e20*/  FFMA.FTZ R2, R63, c[0x0][0x23c], -R77.reuse ;  /* 0x00008f003f027a23 */ /* 0x104ff2000001084d */
[----:B------:R2:W-:Y:S01]  /*17e30*/  MUFU.EX2 R183, R2 ;  /* 0x0000000200b77308 */ /* 0x0005e20000000800 */
[--C-:B---3--:R-:W-:Y:S01]  /*17e40*/  FFMA.FTZ R4, R58, c[0x0][0x23c], -R77.reuse ;  /* 0x00008f003a047a23 */ /* 0x108fe2000001084d */
[----:B----4-:R-:W-:Y:S08]  /*17e50*/  F2FP.BF16.PACK_AB R145, R226, R225 ;  /* 0x000000e1e291723e */ /* 0x010ff000000010ff */
[----:B------:R3:W-:Y:S01]  /*17e60*/  MUFU.EX2 R227, R4 ;  /* 0x0000000400e37308 */ /* 0x0007e20000000800 */
[--C-:B-1----:R-:W-:Y:S09]  /*17e70*/  FFMA.FTZ R0, R69, c[0x0][0x23c], -R148.reuse ;  /* 0x00008f0045007a23 */ /* 0x102ff20000010894 */
[----:B------:R1:W-:Y:S01]  /*17e80*/  MUFU.EX2 R180, R0 ;  /* 0x0000000000b47308 */ /* 0x0003e20000000800 */
[----:B--2---:R-:W-:Y:S01]  /*17e90*/  FSEL R2, R72, RZ, P2 ;  /* 0x000000ff48027208 */ /* 0x004fe20001000000 */
[----:B---3--:R-:W-:Y:S08]  /*17ea0*/  FFMA.FTZ R4, R56, c[0x0][0x23c], -R77 ;  /* 0x00008f0038047a23 */ /* 0x008ff0000001084d */
[----:B------:R2:W3:Y:S01]  /*17eb0*/  MUFU.EX2 R244, R4 ;  /* 0x0000000400f47308 */ /* 0x0004e20000000800 */
[----:B-1----:R-:W-:Y:S09]  /*17ec0*/  FFMA.FTZ R0, R29, c[0x0][0x23c], -R148 ;  /* 0x00008f001d007a23 */ /* 0x002ff20000010894 */
[----:B------:R1:W-:Y:S01]  /*17ed0*/  MUFU.EX2 R239, R0 ;  /* 0x0000000000ef7308 */ /* 0x0003e20000000800 */
[----:B--2---:R-:W-:Y:S01]  /*17ee0*/  FFMA.FTZ R4, R61, c[0x0][0x23c], -R78 ;  /* 0x00008f003d047a23 */ /* 0x004fe2000001084e */
[----:B---3--:R-:W-:Y:S08]  /*17ef0*/  F2FP.BF16.PACK_AB R146, R244, R227 ;  /* 0x000000e3f492723e */ /* 0x008ff000000010ff */
[----:B------:R2:W3:Y:S01]  /*17f00*/  MUFU.EX2 R222, R4 ;  /* 0x0000000400de7308 */ /* 0x0004e20000000800 */
[--C-:B-1----:R-:W-:Y:S09]  /*17f10*/  FFMA.FTZ R0, R24, c[0x0][0x23c], -R148.reuse ;  /* 0x00008f0018007a23 */ /* 0x102ff20000010894 */
[----:B------:R1:W-:Y:S01]  /*17f20*/  MUFU.EX2 R240, R0 ;  /* 0x0000000000f07308 */ /* 0x0003e20000000800 */
[--C-:B--2---:R-:W-:Y:S01]  /*17f30*/  FFMA.FTZ R4, R65, c[0x0][0x23c], -R79.reuse ;  /* 0x00008f0041047a23 */ /* 0x104fe2000001084f */
[----:B---3--:R-:W-:Y:S02]  /*17f40*/  F2FP.BF16.PACK_AB R147, R222, R243 ;  /* 0x000000f3de93723e */ /* 0x008fe400000010ff */
[----:B------:R-:W-:Y:S06]  /*17f50*/  F2FP.BF16.PACK_AB R65, R239, R180 ;  /* 0x000000b4ef41723e */ /* 0x000fec00000010ff */
[----:B------:R2:W-:Y:S01]  /*17f60*/  MUFU.EX2 R187, R4 ;  /* 0x0000000400bb7308 */ /* 0x0005e20000000800 */
[----:B-1----:R-:W-:Y:S02]  /*17f70*/  FFMA.FTZ R0, R23, c[0x0][0x23c], -R148 ;  /* 0x00008f0017007a23 */ /* 0x002fe40000010894 */
[----:B------:R-:W1:Y:S07]  /*17f80*/  LDSM.16.MT88.4 R20, [R189+0x6000] ;  /* 0x00600000bd14783b */ /* 0x000e6e0000004200 */
[----:B------:R3:W4:Y:S01]  /*17f90*/  MUFU.EX2 R185, R0 ;  /* 0x0000000000b97308 */ /* 0x0007220000000800 */
[----:B--2---:R-:W-:Y:S02]  /*17fa0*/  FFMA.FTZ R4, R53, c[0x0][0x23c], -R79 ;  /* 0x00008f0035047a23 */ /* 0x004fe4000001084f */
[----:B------:R-:W-:Y:S07]  /*17fb0*/  LDSM.16.MT88.4 R52, [R190+0x6000] ;  /* 0x00600000be34783b */ /* 0x000fee0000004200 */
[----:B------:R2:W5:Y:S01]  /*17fc0*/  MUFU.EX2 R217, R4 ;  /* 0x0000000400d97308 */ /* 0x0005620000000800 */
[--C-:B---3--:R-:W-:Y:S01]  /*17fd0*/  FFMA.FTZ R0, R62, c[0x0][0x23c], -R78.reuse ;  /* 0x00008f003e007a23 */ /* 0x108fe2000001084e */
[----:B----4-:R-:W-:Y:S08]  /*17fe0*/  F2FP.BF16.PACK_AB R67, R185, R240 ;  /* 0x000000f0b943723e */ /* 0x010ff000000010ff */
[----:B------:R3:W-:Y:S01]  /*17ff0*/  MUFU.EX2 R241, R0 ;  /* 0x0000000000f17308 */ /* 0x0007e20000000800 */
[----:B--2---:R-:W-:Y:S01]  /*18000*/  FFMA.FTZ R4, R66, c[0x0][0x23c], -R78 ;  /* 0x00008f0042047a23 */ /* 0x004fe2000001084e */
[----:B-----5:R-:W-:Y:S02]  /*18010*/  F2FP.BF16.PACK_AB R64, R217, R187 ;  /* 0x000000bbd940723e */ /* 0x020fe400000010ff */
[----:B------:R-:W-:Y:S06]  /*18020*/  F2FP.BF16.PACK_AB R66, R218, R216 ;  /* 0x000000d8da42723e */ /* 0x000fec00000010ff */
[----:B------:R-:W-:Y:S01]  /*18030*/  MUFU.EX2 R181, R4 ;  /* 0x0000000400b57308 */ /* 0x000fe20000000800 */
[----:B---3--:R-:W-:Y:S05]  /*18040*/  FSEL R0, R73, RZ, P3 ;  /* 0x000000ff49007208 */ /* 0x008fea0001800000 */
[----:B------:R-:W-:Y:S04]  /*18050*/  FADD.FTZ R0, -R0, R3 ;  /* 0x0000000300007221 */ /* 0x000fe80000010100 */
[----:B------:R-:W-:Y:S04]  /*18060*/  FMUL.FTZ R0, R0, c[0x0][0x23c] ;  /* 0x00008f0000007a20 */ /* 0x000fe80000410000 */
[----:B------:R2:W3:Y:S02]  /*18070*/  MUFU.EX2 R69, R0 ;  /* 0x0000000000457308 */ /* 0x0004e40000000800 */
[----:B--2---:R-:W-:Y:S01]  /*18080*/  FADD.FTZ R0, -R2, R68 ;  /* 0x0000004402007221 */ /* 0x004fe20000010100 */
        /* <DEDUP_REMOVED lines=11> */
[----:B--2---:R-:W-:Y:S01]  /*18140*/  FADD.FTZ R0, -R2, R74 ;  /* 0x0000004a02007221 */ /* 0x004fe20000010100 */
[----:B------:R-:W-:Y:S01]  /*18150*/  FSEL R2, R70, RZ, P0 ;  /* 0x000000ff46027208 */ /* 0x000fe20000000000 */
[----:B---3--:R-:W-:Y:S01]  /*18160*/  FMUL.FTZ R6, R68, R82 ;  /* 0x0000005244067220 */ /* 0x008fe20000410000 */
[----:B------:R-:W-:Y:S01]  /*18170*/  PLOP3.LUT P0, PT, PT, PT, UP0, 0x80, 0x0 ;  /* 0x000000000000781c */ /* 0x000fe20003f0f008 */
[----:B------:R-:W-:Y:S02]  /*18180*/  FMUL.FTZ R0, R0, c[0x0][0x23c] ;  /* 0x00008f0000007a20 */ /* 0x000fe40000410000 */
[C---:B------:R-:W-:Y:S02]  /*18190*/  FMUL.FTZ R7, R68.reuse, R83 ;  /* 0x0000005344077220 */ /* 0x040fe40000410000 */
[----:B------:R2:W3:Y:S01]  /*181a0*/  MUFU.EX2 R3, R0 ;  /* 0x0000000000037308 */ /* 0x0004e20000000800 */
[----:B------:R-:W-:Y:S01]  /*181b0*/  LDSM.16.MT88.4 R80, [R191+0x6000] ;  /* 0x00600000bf50783b */ /* 0x000fe20000004200 */
[C---:B------:R-:W-:Y:S02]  /*181c0*/  FMUL.FTZ R18, R68.reuse, R94 ;  /* 0x0000005e44127220 */ /* 0x040fe40000410000 */
[C---:B------:R-:W-:Y:S01]  /*181d0*/  FMUL.FTZ R19, R68.reuse, R95 ;  /* 0x0000005f44137220 */ /* 0x040fe20000410000 */
[-C--:B-1----:R-:W-:Y:S04]  /*181e0*/  HMMA.16816.F32.BF16 R4, R144, R20.reuse, R4 ;  /* 0x000000149004723c */ /* 0x082fe80000041804 */
[----:B------:R-:W-:Y:S01]  /*181f0*/  LDSM.16.MT88.4 R92, [R192+0x6800] ;  /* 0x00680000c05c783b */ /* 0x000fe20000004200 */
[C---:B------:R-:W-:Y:S02]  /*18200*/  FMUL.FTZ R34, R68.reuse, R110 ;  /* 0x0000006e44227220 */ /* 0x040fe40000410000 */
[C---:B------:R-:W-:Y:S02]  /*18210*/  FMUL.FTZ R35, R68.reuse, R111 ;  /* 0x0000006f44237220 */ /* 0x040fe40000410000 */
[C---:B------:R-:W-:Y:S03]  /*18220*/  FMUL.FTZ R50, R68.reuse, R126 ;  /* 0x0000007e44327220 */ /* 0x040fe60000410000 */
[----:B------:R-:W-:Y:S01]  /*18230*/  LDSM.16.MT88.4 R108, [R192+0x7800] ;  /* 0x00780000c06c783b */ /* 0x000fe20000004200 */
[----:B------:R-:W-:Y:S02]  /*18240*/  FMUL.FTZ R51, R68, R127 ;  /* 0x0000007f44337220 */ /* 0x000fe40000410000 */
[----:B------:R-:W-:Y:S02]  /*18250*/  FFMA.FTZ R74, R156, c[0x0][0x23c], -R79 ;  /* 0x00008f009c4a7a23 */ /* 0x000fe4000001084f */
[----:B--2---:R-:W-:Y:S03]  /*18260*/  FADD.FTZ R0, -R2, R75 ;  /* 0x0000004b02007221 */ /* 0x004fe60000010100 */
[----:B------:R-:W-:Y:S01]  /*18270*/  LDSM.16.MT88.4 R124, [R190+0x7800] ;  /* 0x00780000be7c783b */ /* 0x000fe20000004200 */
[----:B------:R-:W-:Y:S01]  /*18280*/  FFMA.FTZ R2, R39, c[0x0][0x23c], -R77 ;  /* 0x00008f0027027a23 */ /* 0x000fe2000001084d */
[----:B------:R-:W-:Y:S01]  /*18290*/  MUFU.EX2 R156, R74 ;  /* 0x0000004a009c7308 */ /* 0x000fe20000000800 */
[----:B------:R-:W-:Y:S02]  /*182a0*/  FMUL.FTZ R0, R0, c[0x0][0x23c] ;  /* 0x00008f0000007a20 */ /* 0x000fe40000410000 */
[C---:B---3--:R-:W-:Y:S02]  /*182b0*/  FMUL.FTZ R57, R3.reuse, R133 ;  /* 0x0000008503397220 */ /* 0x048fe40000410000 */
[C---:B------:R-:W-:Y:S01]  /*182c0*/  FMUL.FTZ R8, R3.reuse, R84 ;  /* 0x0000005403087220 */ /* 0x040fe20000410000 */
[----:B------:R-:W1:Y:S01]  /*182d0*/  LDSM.16.MT88.4 R36, [R192+0x6000] ;  /* 0x00600000c024783b */ /* 0x000e620000004200 */
        /* <DEDUP_REMOVED lines=8> */
[----:B------:R-:W3:Y:S01]  /*18360*/  MUFU.EX2 R0, R0 ;  /* 0x0000000000007308 */ /* 0x000ee20000000800 */
[C---:B------:R-:W-:Y:S02]  /*18370*/  FMUL.FTZ R29, R3.reuse, R105 ;  /* 0x00000069031d7220 */ /* 0x040fe40000410000 */
[C---:B------:R-:W-:Y:S02]  /*18380*/  FMUL.FTZ R60, R3.reuse, R136 ;  /* 0x00000088033c7220 */ /* 0x040fe40000410000 */
[----:B------:R-:W-:Y:S02]  /*18390*/  FMUL.FTZ R61, R3, R137 ;  /* 0x00000089033d7220 */ /* 0x000fe40000410000 */
[--C-:B--2---:R-:W-:Y:S04]  /*183a0*/  FFMA.FTZ R2, R152, c[0x0][0x23c], -R78.reuse ;  /* 0x00008f0098027a23 */ /* 0x104fe8000001084e */
[----:B------:R2:W-:Y:S01]  /*183b0*/  MUFU.EX2 R238, R2 ;  /* 0x0000000200ee7308 */ /* 0x0005e20000000800 */
[C---:B---3--:R-:W-:Y:S02]  /*183c0*/  FMUL.FTZ R59, R0.reuse, R135 ;  /* 0x00000087003b7220 */ /* 0x048fe40000410000 */
[C---:B------:R-:W-:Y:S02]  /*183d0*/  FMUL.FTZ R58, R0.reuse, R134 ;  /* 0x00000086003a7220 */ /* 0x040fe40000410000 */
[C---:B------:R-:W-:Y:S02]  /*183e0*/  FMUL.FTZ R10, R0.reuse, R86 ;  /* 0x00000056000a7220 */ /* 0x040fe40000410000 */
[C---:B------:R-:W-:Y:S02]  /*183f0*/  FMUL.FTZ R11, R0.reuse, R87 ;  /* 0x00000057000b7220 */ /* 0x040fe40000410000 */
[----:B------:R-:W3:Y:S01]  /*18400*/  LDSM.16.MT88.4 R84, [R189+0x6800] ;  /* 0x00680000bd54783b */ /* 0x000ee20000004200 */
[C---:B------:R-:W-:Y:S02]  /*18410*/  FMUL.FTZ R26, R0.reuse, R102 ;  /* 0x00000066001a7220 */ /* 0x040fe40000410000 */
[C---:B------:R-:W-:Y:S02]  /*18420*/  FMUL.FTZ R27, R0.reuse, R103 ;  /* 0x00000067001b7220 */ /* 0x040fe40000410000 */
[C---:B------:R-:W-:Y:S03]  /*18430*/  HMMA.16816.F32.BF16 R8, R64.reuse, R20, R8 ;  /* 0x000000144008723c */ /* 0x040fe60000041808 */
[----:B------:R-:W-:Y:S01]  /*18440*/  LDSM.16.MT88.4 R100, [R189+0x7800] ;  /* 0x00780000bd64783b */ /* 0x000fe20000004200 */
[C---:B------:R-:W-:Y:S02]  /*18450*/  FMUL.FTZ R14, R0.reuse, R90 ;  /* 0x0000005a000e7220 */ /* 0x040fe40000410000 */
[----:B--2---:R-:W-:Y:S02]  /*18460*/  FFMA.FTZ R2, R151, c[0x0][0x23c], -R78 ;  /* 0x00008f0097027a23 */ /* 0x004fe4000001084e */
[C---:B------:R-:W-:Y:S02]  /*18470*/  FMUL.FTZ R15, R0.reuse, R91 ;  /* 0x0000005b000f7220 */ /* 0x040fe40000410000 */
[----:B------:R2:W-:Y:S02]  /*18480*/  MUFU.EX2 R175, R2 ;  /* 0x0000000200af7308 */ /* 0x0005e40000000800 */
[C---:B------:R-:W-:Y:S02]  /*18490*/  FMUL.FTZ R20, R69.reuse, R96 ;  /* 0x0000006045147220 */ /* 0x040fe40000410000 */
[C---:B------:R-:W-:Y:S01]  /*184a0*/  FMUL.FTZ R21, R69.reuse, R97 ;  /* 0x0000006145157220 */ /* 0x040fe20000410000 */
[-C--:B------:R-:W-:Y:S03]  /*184b0*/  HMMA.16816.F32.BF16 R12, R64, R22.reuse, R12 ;  /* 0x00000016400c723c */ /* 0x080fe6000004180c */
[C---:B------:R-:W-:Y:S02]  /*184c0*/  FMUL.FTZ R30, R0.reuse, R106 ;  /* 0x0000006a001e7220 */ /* 0x040fe40000410000 */
[C---:B------:R-:W-:Y:S02]  /*184d0*/  FMUL.FTZ R31, R0.reuse, R107 ;  /* 0x0000006b001f7220 */ /* 0x040fe40000410000 */
[C---:B------:R-:W-:Y:S01]  /*184e0*/  FMUL.FTZ R62, R0.reuse, R138 ;  /* 0x0000008a003e7220 */ /* 0x040fe20000410000 */
[C---:B------:R-:W-:Y:S04]  /*184f0*/  HMMA.16816.F32.BF16 R16, R144.reuse, R22, R16 ;  /* 0x000000169010723c */ /* 0x040fe80000041810 */
[----:B------:R-:W-:Y:S03]  /*18500*/  FMUL.FTZ R63, R0, R139 ;  /* 0x0000008b003f7220 */ /* 0x000fe60000410000 */
[C---:B------:R-:W-:Y:S02]  /*18510*/  FMUL.FTZ R22, R68.reuse, R98 ;  /* 0x0000006244167220 */ /* 0x040fe40000410000 */
[----:B------:R-:W-:Y:S02]  /*18520*/  FMUL.FTZ R23, R68, R99 ;  /* 0x0000006344177220 */ /* 0x000fe40000410000 */
[----:B------:R-:W4:Y:S01]  /*18530*/  LDSM.16.MT88.4 R96, [R190+0x6800] ;  /* 0x00680000be60783b */ /* 0x000f220000004200 */
[--C-:B--2---:R-:W-:Y:S02]  /*18540*/  FFMA.FTZ R2, R42, c[0x0][0x23c], -R79.reuse ;  /* 0x00008f002a027a23 */ /* 0x104fe4000001084f */
[C---:B------:R-:W-:Y:S02]  /*18550*/  FMUL.FTZ R42, R0.reuse, R118 ;  /* 0x00000076002a7220 */ /* 0x040fe40000410000 */
[-C--:B-1----:R-:W-:Y:S01]  /*18560*/  HMMA.16816.F32.BF16 R20, R144, R36.reuse, R20 ;  /* 0x000000249014723c */ /* 0x082fe20000041814 */
[----:B------:R1:W-:Y:S07]  /*18570*/  MUFU.EX2 R174, R2 ;  /* 0x0000000200ae7308 */ /* 0x0003ee0000000800 */
[C---:B------:R-:W-:Y:S07]  /*18580*/  HMMA.16816.F32.BF16 R24, R64.reuse, R36, R24 ;  /* 0x000000244018723c */ /* 0x040fee0000041818 */
[C---:B------:R-:W-:Y:S01]  /*18590*/  FMUL.FTZ R36, R69.reuse, R112 ;  /* 0x0000007045247220 */ /* 0x040fe20000410000 */
[-C--:B------:R-:W-:Y:S04]  /*185a0*/  HMMA.16816.F32.BF16 R28, R64, R38.reuse, R28 ;  /* 0x00000026401c723c */ /* 0x080fe8000004181c */
[----:B------:R-:W-:Y:S04]  /*185b0*/  FMUL.FTZ R37, R69, R113 ;  /* 0x0000007145257220 */ /* 0x000fe80000410000 */
[C---:B------:R-:W-:Y:S04]  /*185c0*/  HMMA.16816.F32.BF16 R32, R144.reuse, R38, R32 ;  /* 0x000000269020723c */ /* 0x040fe80000041820 */
[--C-:B-1----:R-:W-:Y:S02]  /*185d0*/  FFMA.FTZ R2, R43, c[0x0][0x23c], -R79.reuse ;  /* 0x00008f002b027a23 */ /* 0x102fe4000001084f */
[----:B------:R-:W-:Y:S02]  /*185e0*/  FMUL.FTZ R43, R0, R119 ;  /* 0x00000077002b7220 */ /* 0x000fe40000410000 */
[----:B------:R1:W2:Y:S01]  /*185f0*/  MUFU.EX2 R173, R2 ;  /* 0x0000000200ad7308 */ /* 0x0002a20000000800 */
[C---:B------:R-:W-:Y:S03]  /*18600*/  FMUL.FTZ R38, R68.reuse, R114 ;  /* 0x0000007244267220 */ /* 0x040fe60000410000 */
[----:B------:R-:W-:Y:S07]  /*18610*/  FMUL.FTZ R39, R68, R115 ;  /* 0x0000007344277220 */ /* 0x000fee0000410000 */
[-C--:B------:R-:W-:Y:S03]  /*18620*/  HMMA.16816.F32.BF16 R36, R144, R52.reuse, R36 ;  /* 0x000000349024723c */ /* 0x080fe60000041824 */
[--C-:B-1----:R-:W-:Y:S01]  /*18630*/  FFMA.FTZ R2, R47, c[0x0][0x23c], -R79.reuse ;  /* 0x00008f002f027a23 */ /* 0x102fe2000001084f */
[----:B--2---:R-:W-:Y:S01]  /*18640*/  F2FP.BF16.PACK_AB R88, R173, R174 ;  /* 0x000000aead58723e */ /* 0x004fe200000010ff */
[----:B------:R-:W-:Y:S02]  /*18650*/  FMUL.FTZ R47, R0, R123 ;  /* 0x0000007b002f7220 */ /* 0x000fe40000410000 */
[----:B------:R1:W-:Y:S02]  /*18660*/  MUFU.EX2 R172, R2 ;  /* 0x0000000200ac7308 */ /* 0x0003e40000000800 */
[----:B-1----:R-:W-:Y:S03]  /*18670*/  FFMA.FTZ R2, R46, c[0x0][0x23c], -R79 ;  /* 0x00008f002e027a23 */ /* 0x002fe6000001084f */
[C---:B------:R-:W-:Y:S05]  /*18680*/  FMUL.FTZ R46, R0.reuse, R122 ;  /* 0x0000007a002e7220 */ /* 0x040fea0000410000 */
[----:B------:R1:W2:Y:S01]  /*18690*/  MUFU.EX2 R171, R2 ;  /* 0x0000000200ab7308 */ /* 0x0002a20000000800 */
[----:B------:R-:W-:Y:S04]  /*186a0*/  FFMA.FTZ R0, R0, R247, R180 ;  /* 0x000000f700007223 */ /* 0x000fe800000100b4 */
[----:B------:R-:W-:Y:S02]  /*186b0*/  FADD.FTZ R0, R239, R0 ;  /* 0x00000000ef007221 */ /* 0x000fe40000010000 */
[--C-:B-1----:R-:W-:Y:S01]  /*186c0*/  FFMA.FTZ R2, R41, c[0x0][0x23c], -R148.reuse ;  /* 0x00008f0029027a23 */ /* 0x102fe20000010894 */
[----:B--2---:R-:W-:Y:S01]  /*186d0*/  F2FP.BF16.PACK_AB R90, R171, R172 ;  /* 0x000000acab5a723e */ /* 0x004fe200000010ff */
[C---:B------:R-:W-:Y:S02]  /*186e0*/  FMUL.FTZ R41, R3.reuse, R117 ;  /* 0x0000007503297220 */ /* 0x040fe40000410000 */
        /* <DEDUP_REMOVED lines=9> */
[C---:B------:R-:W-:Y:S02]  /*18780*/  FMUL.FTZ R45, R3.reuse, R121 ;  /* 0x00000079032d7220 */ /* 0x040fe40000410000 */
[----:B------:R1:W-:Y:S02]  /*18790*/  MUFU.EX2 R167, R2 ;  /* 0x0000000200a77308 */ /* 0x0003e40000000800 */
[----:B-1----:R-:W-:Y:S02]  /*187a0*/  FFMA.FTZ R2, R44, c[0x0][0x23c], -R148 ;  /* 0x00008f002c027a23 */ /* 0x002fe40000010894 */
[----:B------:R-:W-:Y:S06]  /*187b0*/  FMUL.FTZ R44, R3, R120 ;  /* 0x00000078032c7220 */ /* 0x000fec0000410000 */
[----:B------:R1:W2:Y:S01]  /*187c0*/  MUFU.EX2 R166, R2 ;  /* 0x0000000200a67308 */ /* 0x0002a20000000800 */
[-C--:B------:R-:W-:Y:S08]  /*187d0*/  HMMA.16816.F32.BF16 R44, R64, R54.reuse, R44 ;  /* 0x00000036402c723c */ /* 0x080ff0000004182c */
[C---:B------:R-:W-:Y:S07]  /*187e0*/  HMMA.16816.F32.BF16 R48, R144.reuse, R54, R48 ;  /* 0x000000369030723c */ /* 0x040fee0000041830 */
[C---:B------:R-:W-:Y:S02]  /*187f0*/  FMUL.FTZ R54, R68.reuse, R130 ;  /* 0x0000008244367220 */ /* 0x040fe40000410000 */
[----:B------:R-:W-:Y:S03]  /*18800*/  FMUL.FTZ R55, R68, R131 ;  /* 0x0000008344377220 */ /* 0x000fe60000410000 */
[--C-:B-1----:R-:W-:Y:S01]  /*18810*/  FFMA.FTZ R2, R158, c[0x0][0x23c], -R77.reuse ;  /* 0x00008f009e027a23 */ /* 0x102fe2000001084d */
[----:B--2---:R-:W-:Y:S03]  /*18820*/  F2FP.BF16.PACK_AB R91, R166, R167 ;  /* 0x000000a7a65b723e */ /* 0x004fe600000010ff */
[-C--:B------:R-:W-:Y:S01]  /*18830*/  HMMA.16816.F32.BF16 R52, R144, R80.reuse, R52 ;  /* 0x000000509034723c */ /* 0x080fe20000041834 */
[----:B------:R1:W-:Y:S07]  /*18840*/  MUFU.EX2 R165, R2 ;  /* 0x0000000200a57308 */ /* 0x0003ee0000000800 */
[C---:B------:R-:W-:Y:S07]  /*18850*/  HMMA.16816.F32.BF16 R56, R64.reuse, R80, R56 ;  /* 0x000000504038723c */ /* 0x040fee0000041838 */
[----:B------:R-:W-:Y:S01]  /*18860*/  F2FP.BF16.PACK_AB R80, R186, R242 ;  /* 0x000000f2ba50723e */ /* 0x000fe200000010ff */
[-C--:B------:R-:W-:Y:S04]  /*18870*/  HMMA.16816.F32.BF16 R60, R64, R82.reuse, R60 ;  /* 0x00000052403c723c */ /* 0x080fe8000004183c */
[----:B------:R-:W-:Y:S03]  /*18880*/  F2FP.BF16.PACK_AB R81, R241, R181 ;  /* 0x000000b5f151723e */ /* 0x000fe600000010ff */
[----:B------:R-:W-:Y:S02]  /*18890*/  FMUL.FTZ R64, R69, R140 ;  /* 0x0000008c45407220 */ /* 0x000fe40000410000 */
[----:B-1----:R-:W-:Y:S03]  /*188a0*/  FFMA.FTZ R2, R159, c[0x0][0x23c], -R77 ;  /* 0x00008f009f027a23 */ /* 0x002fe6000001084d */
[C---:B------:R-:W-:Y:S01]  /*188b0*/  FMUL.FTZ R65, R69.reuse, R141 ;  /* 0x0000008d45417220 */ /* 0x040fe20000410000 */
[----:B------:R1:W2:Y:S01]  /*188c0*/  MUFU.EX2 R164, R2 ;  /* 0x0000000200a47308 */ /* 0x0002a20000000800 */
[C---:B------:R-:W-:Y:S02]  /*188d0*/  FMUL.FTZ R66, R68.reuse, R142 ;  /* 0x0000008e44427220 */ /* 0x040fe40000410000 */
[C---:B------:R-:W-:Y:S02]  /*188e0*/  FMUL.FTZ R67, R68.reuse, R143 ;  /* 0x0000008f44437220 */ /* 0x040fe40000410000 */
[----:B------:R-:W-:Y:S02]  /*188f0*/  FFMA.FTZ R68, R68, R246, R225 ;  /* 0x000000f644447223 */ /* 0x000fe400000100e1 */
[----:B------:R-:W-:Y:S03]  /*18900*/  FFMA.FTZ R69, R69, R245, R229 ;  /* 0x000000f545457223 */ /* 0x000fe600000100e5 */
[----:B------:R-:W-:Y:S07]  /*18910*/  HMMA.16816.F32.BF16 R64, R144, R82, R64 ;  /* 0x000000529040723c */ /* 0x000fee0000041840 */
[----:B------:R-:W-:Y:S02]  /*18920*/  F2FP.BF16.PACK_AB R82, R178, R183 ;  /* 0x000000b7b252723e */ /* 0x000fe400000010ff */
[----:B------:R-:W-:Y:S03]  /*18930*/  F2FP.BF16.PACK_AB R83, R175, R238 ;  /* 0x000000eeaf53723e */ /* 0x000fe600000010ff */
[--C-:B-1----:R-:W-:Y:S04]  /*18940*/  FFMA.FTZ R2, R160, c[0x0][0x23c], -R78.reuse ;  /* 0x00008f00a0027a23 */ /* 0x102fe8000001084e */
[-C--:B---3--:R-:W-:Y:S01]  /*18950*/  HMMA.16816.F32.BF16 R4, R80, R84.reuse, R4 ;  /* 0x000000545004723c */ /* 0x088fe20000041804 */
[----:B------:R1:W-:Y:S07]  /*18960*/  MUFU.EX2 R163, R2 ;  /* 0x0000000200a37308 */ /* 0x0003ee0000000800 */
[C---:B------:R-:W-:Y:S08]  /*18970*/  HMMA.16816.F32.BF16 R8, R88.reuse, R84, R8 ;  /* 0x000000545808723c */ /* 0x040ff00000041808 */
[-C--:B------:R-:W-:Y:S08]  /*18980*/  HMMA.16816.F32.BF16 R12, R88, R86.reuse, R12 ;  /* 0x00000056580c723c */ /* 0x080ff0000004180c */
[C---:B------:R-:W-:Y:S01]  /*18990*/  HMMA.16816.F32.BF16 R16, R80.reuse, R86, R16 ;  /* 0x000000565010723c */ /* 0x040fe20000041810 */
[----:B------:R-:W3:Y:S03]  /*189a0*/  LDSM.16.MT88.4 R84, [R191+0x6800] ;  /* 0x00680000bf54783b */ /* 0x000ee60000004200 */
[--C-:B-1----:R-:W-:Y:S04]  /*189b0*/  FFMA.FTZ R2, R161, c[0x0][0x23c], -R78.reuse ;  /* 0x00008f00a1027a23 */ /* 0x102fe8000001084e */
[-C--:B------:R-:W-:Y:S01]  /*189c0*/  HMMA.16816.F32.BF16 R20, R80, R92.reuse, R20 ;  /* 0x0000005c5014723c */ /* 0x080fe20000041814 */
[----:B------:R1:W5:Y:S07]  /*189d0*/  MUFU.EX2 R161, R2 ;  /* 0x0000000200a17308 */ /* 0x00036e0000000800 */
[C---:B------:R-:W-:Y:S08]  /*189e0*/  HMMA.16816.F32.BF16 R24, R88.reuse, R92, R24 ;  /* 0x0000005c5818723c */ /* 0x040ff00000041818 */
[-C--:B------:R-:W-:Y:S08]  /*189f0*/  HMMA.16816.F32.BF16 R28, R88, R94.reuse, R28 ;  /* 0x0000005e581c723c */ /* 0x080ff0000004181c */
[C---:B------:R-:W-:Y:S01]  /*18a00*/  HMMA.16816.F32.BF16 R32, R80.reuse, R94, R32 ;  /* 0x0000005e5020723c */ /* 0x040fe20000041820 */
[----:B------:R-:W2:Y:S03]  /*18a10*/  LDSM.16.MT88.4 R92, [R189+0x7000] ;  /* 0x00700000bd5c783b */ /* 0x000ea60000004200 */
[--C-:B-1----:R-:W-:Y:S04]  /*18a20*/  FFMA.FTZ R2, R162, c[0x0][0x23c], -R77.reuse ;  /* 0x00008f00a2027a23 */ /* 0x102fe8000001084d */
[-C--:B----4-:R-:W-:Y:S01]  /*18a30*/  HMMA.16816.F32.BF16 R36, R80, R96.reuse, R36 ;  /* 0x000000605024723c */ /* 0x090fe20000041824 */
[----:B------:R1:W-:Y:S07]  /*18a40*/  MUFU.EX2 R162, R2 ;  /* 0x0000000200a27308 */ /* 0x0003ee0000000800 */
[C---:B------:R-:W-:Y:S08]  /*18a50*/  HMMA.16816.F32.BF16 R40, R88.reuse, R96, R40 ;  /* 0x000000605828723c */ /* 0x040ff00000041828 */
[-C--:B------:R-:W-:Y:S08]  /*18a60*/  HMMA.16816.F32.BF16 R44, R88, R98.reuse, R44 ;  /* 0x00000062582c723c */ /* 0x080ff0000004182c */
[C---:B------:R-:W-:Y:S01]  /*18a70*/  HMMA.16816.F32.BF16 R48, R80.reuse, R98, R48 ;  /* 0x000000625030723c */ /* 0x040fe20000041830 */
[----:B------:R-:W-:Y:S03]  /*18a80*/  LDSM.16.MT88.4 R96, [R190+0x7000] ;  /* 0x00700000be60783b */ /* 0x000fe60000004200 */
[----:B-1----:R-:W-:Y:S04]  /*18a90*/  FFMA.FTZ R2, R184, c[0x0][0x23c], -R77 ;  /* 0x00008f00b8027a23 */ /* 0x002fe8000001084d */
[-C--:B---3--:R-:W-:Y:S01]  /*18aa0*/  HMMA.16816.F32.BF16 R52, R80, R84.reuse, R52 ;  /* 0x000000545034723c */ /* 0x088fe20000041834 */
[----:B------:R1:W3:Y:S07]  /*18ab0*/  MUFU.EX2 R160, R2 ;  /* 0x0000000200a07308 */ /* 0x0002ee0000000800 */
[C---:B------:R-:W-:Y:S08]  /*18ac0*/  HMMA.16816.F32.BF16 R56, R88.reuse, R84, R56 ;  /* 0x000000545838723c */ /* 0x040ff00000041838 */
[-C--:B------:R-:W-:Y:S01]  /*18ad0*/  HMMA.16816.F32.BF16 R60, R88, R86.reuse, R60 ;  /* 0x00000056583c723c */ /* 0x080fe2000004183c */
[----:B------:R-:W4:Y:S07]  /*18ae0*/  LDSM.16.MT88.4 R88, [R192+0x7000] ;  /* 0x00700000c058783b */ /* 0x000f2e0000004200 */
[----:B------:R-:W-:Y:S04]  /*18af0*/  HMMA.16816.F32.BF16 R64, R80, R86, R64 ;  /* 0x000000565040723c */ /* 0x000fe80000041840 */
[--C-:B-1----:R-:W-:Y:S03]  /*18b00*/  FFMA.FTZ R2, R221, c[0x0][0x23c], -R78.reuse ;  /* 0x00008f00dd027a23 */ /* 0x102fe6000001084e */
[----:B--2---:R-:W-:Y:S01]  /*18b10*/  F2FP.BF16.PACK_AB R80, R164, R165 ;  /* 0x000000a5a450723e */ /* 0x004fe200000010ff */
[----:B------:R1:W-:Y:S01]  /*18b20*/  MUFU.EX2 R159, R2 ;  /* 0x00000002009f7308 */ /* 0x0003e20000000800 */
[----:B-----5:R-:W-:Y:S03]  /*18b30*/  F2FP.BF16.PACK_AB R81, R161, R163 ;  /* 0x000000a3a151723e */ /* 0x020fe600000010ff */
[----:B---3--:R-:W-:Y:S01]  /*18b40*/  F2FP.BF16.PACK_AB R82, R160, R162 ;  /* 0x000000a2a052723e */ /* 0x008fe200000010ff */
[----:B-1----:R-:W-:Y:S05]  /*18b50*/  FFMA.FTZ R2, R224, c[0x0][0x23c], -R78 ;  /* 0x00008f00e0027a23 */ /* 0x002fea000001084e */
[----:B------:R1:W2:Y:S02]  /*18b60*/  MUFU.EX2 R158, R2 ;  /* 0x00000002009e7308 */ /* 0x0002a40000000800 */
[--C-:B-1----:R-:W-:Y:S01]  /*18b70*/  FFMA.FTZ R2, R169, c[0x0][0x23c], -R79.reuse ;  /* 0x00008f00a9027a23 */ /* 0x102fe2000001084f */
[----:B--2---:R-:W-:Y:S07]  /*18b80*/  F2FP.BF16.PACK_AB R83, R158, R159 ;  /* 0x0000009f9e53723e */ /* 0x004fee00000010ff */
[----:B------:R1:W-:Y:S01]  /*18b90*/  MUFU.EX2 R135, R2 ;  /* 0x0000000200877308 */ /* 0x0003e20000000800 */
[-C--:B------:R-:W-:Y:S03]  /*18ba0*/  HMMA.16816.F32.BF16 R4, R80, R92.reuse, R4 ;  /* 0x0000005c5004723c */ /* 0x080fe60000041804 */
[--C-:B-1----:R-:W-:Y:S06]  /*18bb0*/  FFMA.FTZ R2, R157, c[0x0][0x23c], -R79.reuse ;  /* 0x00008f009d027a23 */ /* 0x102fec000001084f */
[----:B------:R1:W2:Y:S03]  /*18bc0*/  MUFU.EX2 R134, R2 ;  /* 0x0000000200867308 */ /* 0x0002a60000000800 */
[----:B-1----:R-:W-:Y:S01]  /*18bd0*/  FFMA.FTZ R2, R155, c[0x0][0x23c], -R79 ;  /* 0x00008f009b027a23 */ /* 0x002fe2000001084f */
[----:B--2---:R-:W-:Y:S06]  /*18be0*/  F2FP.BF16.PACK_AB R84, R134, R135 ;  /* 0x000000878654723e */ /* 0x004fec00000010ff */
[----:B------:R1:W2:Y:S02]  /*18bf0*/  MUFU.EX2 R157, R2 ;  /* 0x00000002009d7308 */ /* 0x0002a40000000800 */
[--C-:B-1----:R-:W-:Y:S01]  /*18c00*/  FFMA.FTZ R2, R154, c[0x0][0x23c], -R148.reuse ;  /* 0x00008f009a027a23 */ /* 0x102fe20000010894 */
[----:B--2---:R-:W-:Y:S07]  /*18c10*/  F2FP.BF16.PACK_AB R86, R156, R157 ;  /* 0x0000009d9c56723e */ /* 0x004fee00000010ff */
[----:B------:R1:W-:Y:S02]  /*18c20*/  MUFU.EX2 R133, R2 ;  /* 0x0000000200857308 */ /* 0x0003e40000000800 */
[--C-:B-1----:R-:W-:Y:S08]  /*18c30*/  FFMA.FTZ R2, R153, c[0x0][0x23c], -R148.reuse ;  /* 0x00008f0099027a23 */ /* 0x102ff00000010894 */
[----:B------:R1:W2:Y:S02]  /*18c40*/  MUFU.EX2 R132, R2 ;  /* 0x0000000200847308 */ /* 0x0002a40000000800 */
[--C-:B-1----:R-:W-:Y:S01]  /*18c50*/  FFMA.FTZ R2, R149, c[0x0][0x23c], -R148.reuse ;  /* 0x00008f0095027a23 */ /* 0x102fe20000010894 */
[----:B--2---:R-:W-:Y:S07]  /*18c60*/  F2FP.BF16.PACK_AB R85, R132, R133 ;  /* 0x000000858455723e */ /* 0x004fee00000010ff */
[----:B------:R1:W-:Y:S02]  /*18c70*/  MUFU.EX2 R169, R2 ;  /* 0x0000000200a97308 */ /* 0x0003e40000000800 */
[----:B-1----:R-:W-:Y:S08]  /*18c80*/  FFMA.FTZ R2, R150, c[0x0][0x23c], -R148 ;  /* 0x00008f0096027a23 */ /* 0x002ff00000010894 */
[----:B------:R1:W2:Y:S02]  /*18c90*/  MUFU.EX2 R155, R2 ;  /* 0x00000002009b7308 */ /* 0x0002a40000000800 */
[--C-:B-1----:R-:W-:Y:S01]  /*18ca0*/  FFMA.FTZ R2, R230, c[0x0][0x23c], -R77.reuse ;  /* 0x00008f00e6027a23 */ /* 0x102fe2000001084d */
[----:B--2---:R-:W-:Y:S07]  /*18cb0*/  F2FP.BF16.PACK_AB R87, R155, R169 ;  /* 0x000000a99b57723e */ /* 0x004fee00000010ff */
[----:B------:R1:W-:Y:S01]  /*18cc0*/  MUFU.EX2 R154, R2 ;  /* 0x00000002009a7308 */ /* 0x0003e20000000800 */
[C---:B------:R-:W-:Y:S08]  /*18cd0*/  HMMA.16816.F32.BF16 R8, R84.reuse, R92, R8 ;  /* 0x0000005c5408723c */ /* 0x040ff00000041808 */
[-C--:B------:R-:W-:Y:S08]  /*18ce0*/  HMMA.16816.F32.BF16 R12, R84, R94.reuse, R12 ;  /* 0x0000005e540c723c */ /* 0x080ff0000004180c */
[C---:B------:R-:W-:Y:S01]  /*18cf0*/  HMMA.16816.F32.BF16 R16, R80.reuse, R94, R16 ;  /* 0x0000005e5010723c */ /* 0x040fe20000041810 */
[----:B------:R-:W2:Y:S03]  /*18d00*/  LDSM.16.MT88.4 R92, [R191+0x7000] ;  /* 0x00700000bf5c783b */ /* 0x000ea60000004200 */
[--C-:B-1----:R-:W-:Y:S04]  /*18d10*/  FFMA.FTZ R2, R231, c[0x0][0x23c], -R77.reuse ;  /* 0x00008f00e7027a23 */ /* 0x102fe8000001084d */
[-C--:B----4-:R-:W-:Y:S01]  /*18d20*/  HMMA.16816.F32.BF16 R20, R80, R88.reuse, R20 ;  /* 0x000000585014723c */ /* 0x090fe20000041814 */
[----:B------:R1:W3:Y:S07]  /*18d30*/  MUFU.EX2 R153, R2 ;  /* 0x0000000200997308 */ /* 0x0002ee0000000800 */
[C---:B------:R-:W-:Y:S08]  /*18d40*/  HMMA.16816.F32.BF16 R24, R84.reuse, R88, R24 ;  /* 0x000000585418723c */ /* 0x040ff00000041818 */
[-C--:B------:R-:W-:Y:S08]  /*18d50*/  HMMA.16816.F32.BF16 R28, R84, R90.reuse, R28 ;  /* 0x0000005a541c723c */ /* 0x080ff0000004181c */
[C---:B------:R-:W-:Y:S04]  /*18d60*/  HMMA.16816.F32.BF16 R32, R80.reuse, R90, R32 ;  /* 0x0000005a5020723c */ /* 0x040fe80000041820 */
[--C-:B-1----:R-:W-:Y:S01]  /*18d70*/  FFMA.FTZ R2, R232, c[0x0][0x23c], -R78.reuse ;  /* 0x00008f00e8027a23 */ /* 0x102fe2000001084e */
[----:B---3--:R-:W-:Y:S03]  /*18d80*/  F2FP.BF16.PACK_AB R140, R153, R154 ;  /* 0x0000009a998c723e */ /* 0x008fe600000010ff */
[-C--:B------:R-:W-:Y:S01]  /*18d90*/  HMMA.16816.F32.BF16 R36, R80, R96.reuse, R36 ;  /* 0x000000605024723c */ /* 0x080fe20000041824 */
[----:B------:R1:W-:Y:S07]  /*18da0*/  MUFU.EX2 R152, R2 ;  /* 0x0000000200987308 */ /* 0x0003ee0000000800 */
[C---:B------:R-:W-:Y:S08]  /*18db0*/  HMMA.16816.F32.BF16 R40, R84.reuse, R96, R40 ;  /* 0x000000605428723c */ /* 0x040ff00000041828 */
[-C--:B------:R-:W-:Y:S08]  /*18dc0*/  HMMA.16816.F32.BF16 R44, R84, R98.reuse, R44 ;  /* 0x00000062542c723c */ /* 0x080ff0000004182c */
[C---:B------:R-:W-:Y:S04]  /*18dd0*/  HMMA.16816.F32.BF16 R48, R80.reuse, R98, R48 ;  /* 0x000000625030723c */ /* 0x040fe80000041830 */
[--C-:B-1----:R-:W-:Y:S04]  /*18de0*/  FFMA.FTZ R2, R233, c[0x0][0x23c], -R78.reuse ;  /* 0x00008f00e9027a23 */ /* 0x102fe8000001084e */
[-C--:B--2---:R-:W-:Y:S01]  /*18df0*/  HMMA.16816.F32.BF16 R52, R80, R92.reuse, R52 ;  /* 0x0000005c5034723c */ /* 0x084fe20000041834 */
[----:B------:R1:W2:Y:S07]  /*18e00*/  MUFU.EX2 R151, R2 ;  /* 0x0000000200977308 */ /* 0x0002ae0000000800 */
[C---:B------:R-:W-:Y:S08]  /*18e10*/  HMMA.16816.F32.BF16 R56, R84.reuse, R92, R56 ;  /* 0x0000005c5438723c */ /* 0x040ff00000041838 */
[-C--:B------:R-:W-:Y:S08]  /*18e20*/  HMMA.16816.F32.BF16 R60, R84, R94.reuse, R60 ;  /* 0x0000005e543c723c */ /* 0x080ff0000004183c */
[----:B------:R-:W-:Y:S04]  /*18e30*/  HMMA.16816.F32.BF16 R64, R80, R94, R64 ;  /* 0x0000005e5040723c */ /* 0x000fe80000041840 */
[--C-:B-1----:R-:W-:Y:S01]  /*18e40*/  FFMA.FTZ R2, R234, c[0x0][0x23c], -R77.reuse ;  /* 0x00008f00ea027a23 */ /* 0x102fe2000001084d */
[----:B--2---:R-:W-:Y:S01]  /*18e50*/  F2FP.BF16.PACK_AB R141, R151, R152 ;  /* 0x00000098978d723e */ /* 0x004fe200000010ff */
[----:B------:R-:W-:Y:S02]  /*18e60*/  FFMA.FTZ R77, R235, c[0x0][0x23c], -R77 ;  /* 0x00008f00eb4d7a23 */ /* 0x000fe4000001084d */
[----:B------:R1:W-:Y:S10]  /*18e70*/  MUFU.EX2 R150, R2 ;  /* 0x0000000200967308 */ /* 0x0003f40000000800 */
[----:B------:R-:W2:Y:S01]  /*18e80*/  MUFU.EX2 R149, R77 ;  /* 0x0000004d00957308 */ /* 0x000ea20000000800 */
[--C-:B-1----:R-:W-:Y:S02]  /*18e90*/  FFMA.FTZ R2, R236, c[0x0][0x23c], -R78.reuse ;  /* 0x00008f00ec027a23 */ /* 0x102fe4000001084e */
[----:B------:R-:W-:Y:S07]  /*18ea0*/  FFMA.FTZ R78, R237, c[0x0][0x23c], -R78 ;  /* 0x00008f00ed4e7a23 */ /* 0x000fee000001084e */
[----:B------:R1:W-:Y:S01]  /*18eb0*/  MUFU.EX2 R147, R2 ;  /* 0x0000000200937308 */ /* 0x0003e20000000800 */
[----:B--2---:R-:W-:Y:S09]  /*18ec0*/  F2FP.BF16.PACK_AB R142, R149, R150 ;  /* 0x00000096958e723e */ /* 0x004ff200000010ff */
[----:B------:R-:W2:Y:S01]  /*18ed0*/  MUFU.EX2 R146, R78 ;  /* 0x0000004e00927308 */ /* 0x000ea20000000800 */
[--C-:B-1----:R-:W-:Y:S09]  /*18ee0*/  FFMA.FTZ R2, R220, c[0x0][0x23c], -R79.reuse ;  /* 0x00008f00dc027a23 */ /* 0x102ff2000001084f */
[----:B------:R1:W-:Y:S01]  /*18ef0*/  MUFU.EX2 R144, R2 ;  /* 0x0000000200907308 */ /* 0x0003e20000000800 */
[----:B--2---:R-:W-:Y:S07]  /*18f00*/  F2FP.BF16.PACK_AB R143, R146, R147 ;  /* 0x00000093928f723e */ /* 0x004fee00000010ff */
[-C--:B------:R-:W-:Y:S01]  /*18f10*/  HMMA.16816.F32.BF16 R80, R140, R100.reuse, R4 ;  /* 0x000000648c50723c */ /* 0x080fe20000041804 */
[----:B------:R-:W2:Y:S04]  /*18f20*/  LDSM.16.MT88.4 R4, [R191+0x7800] ;  /* 0x00780000bf04783b */ /* 0x000ea80000004200 */
[--C-:B-1----:R-:W-:Y:S04]  /*18f30*/  FFMA.FTZ R2, R223, c[0x0][0x23c], -R79.reuse ;  /* 0x00008f00df027a23 */ /* 0x102fe8000001084f */
[----:B------:R1:W3:Y:S03]  /*18f40*/  MUFU.EX2 R145, R2 ;  /* 0x0000000200917308 */ /* 0x0002e60000000800 */
[--C-:B-1----:R-:W-:Y:S01]  /*18f50*/  FFMA.FTZ R2, R219, c[0x0][0x23c], -R79.reuse ;  /* 0x00008f00db027a23 */ /* 0x102fe2000001084f */
[----:B---3--:R-:W-:Y:S01]  /*18f60*/  F2FP.BF16.PACK_AB R136, R145, R144 ;  /* 0x000000909188723e */ /* 0x008fe200000010ff */
[----:B------:R-:W-:Y:S05]  /*18f70*/  FFMA.FTZ R79, R182, c[0x0][0x23c], -R79 ;  /* 0x00008f00b64f7a23 */ /* 0x000fea000001084f */
        /* <DEDUP_REMOVED lines=93> */
.L_x_2091:
[----:B------:R-:W1:Y:S01]  /*19550*/  SHFL.BFLY PT, R2, R245, 0x2, 0x1f ;  /* 0x0c401f00f5027f89 */ /* 0x000e6200000e0000 */
[----:B------:R-:W2:Y:S01]  /*19560*/  S2UR UR6, SR_CTAID.Y ;  /* 0x00000000000679c3 */ /* 0x000ea20000002600 */
[----:B------:R-:W-:Y:S01]  /*19570*/  UISETP.NE.AND UP4, UPT, UR11, -0x1, UPT ;  /* 0xffffffff0b00788c */ /* 0x000fe2000bf85270 */
[----:B------:R-:W-:Y:S01]  /*19580*/  BSSY B0, `(.L_x_2095) ;  /* 0x0000128000007945 */ /* 0x000fe20003800000 */
[----:B------:R-:W3:Y:S01]  /*19590*/  SHFL.BFLY PT, R0, R246, 0x2, 0x1f ;  /* 0x0c401f00f6007f89 */ /* 0x000ee200000e0000 */
[----:B------:R-:W-:-:S02]  /*195a0*/  ULDC.64 UR4, c[0x0][0x1e8] ;  /* 0x00007a0000047ab9 */ /* 0x000fc40000000a00 */
[----:B------:R-:W-:Y:S01]  /*195b0*/  ULDC.U8 UR9, c[0x0][0x329] ;  /* 0x0000ca4000097ab9 */ /* 0x000fe20000000000 */
[----:B------:R-:W4:Y:S01]  /*195c0*/  SHFL.BFLY PT, R3, R248, 0x2, 0x1f ;  /* 0x0c401f00f8037f89 */ /* 0x000f2200000e0000 */
[----:B------:R-:W-:Y:S01]  /*195d0*/  UISETP.NE.AND UP1, UPT, UR9, URZ, UPT ;  /* 0x0000003f0900728c */ /* 0x000fe2000bf25270 */
[----:B------:R-:W5:Y:S01]  /*195e0*/  S2UR UR10, SR_CTAID.Z ;  /* 0x00000000000a79c3 */ /* 0x000f620000002700 */
[----:B------:R-:W-:Y:S01]  /*195f0*/  ULDC UR8, c[0x0][0x214] ;  /* 0x0000850000087ab9 */ /* 0x000fe20000000800 */
[----:B------:R-:W5:Y:S01]  /*19600*/  SHFL.BFLY PT, R4, R247, 0x2, 0x1f ;  /* 0x0c401f00f7047f89 */ /* 0x000f6200000e0000 */
[----:B------:R-:W-:Y:S02]  /*19610*/  @UP4 UIMAD.WIDE.U32 UR14, UR11, UR4, URZ ;  /* 0x000000040b0e42a5 */ /* 0x000fe4000f8e003f */
[----:B------:R-:W-:Y:S01]  /*19620*/  UMOV UR24, URZ ;  /* 0x0000003f00187c82 */ /* 0x000fe20008000000 */
[----:B------:R-:W5:Y:S01]  /*19630*/  S2R R42, SR_TID.X ;  /* 0x00000000002a7919 */ /* 0x000f620000002100 */
[----:B------:R-:W-:-:S02]  /*19640*/  @UP4 UIMAD UR7, UR11, UR5, UR15 ;  /* 0x000000050b0742a4 */ /* 0x000fc4000f8e020f */
[----:B------:R-:W-:Y:S02]  /*19650*/  UMOV UR25, URZ ;  /* 0x0000003f00197c82 */ /* 0x000fe40008000000 */
[----:B------:R-:W-:Y:S02]  /*19660*/  ULDC.64 UR4, c[0x0][0x1e0] ;  /* 0x0000780000047ab9 */ /* 0x000fe40000000a00 */
[----:B------:R-:W-:Y:S01]  /*19670*/  @UP1 ULDC UR13, c[0x0][0x210] ;  /* 0x00008400000d1ab9 */ /* 0x000fe20000000800 */
[----:B-1----:R-:W-:Y:S01]  /*19680*/  FADD.FTZ R2, R2, R245 ;  /* 0x000000f502027221 */ /* 0x002fe20000010000 */
[----:B--2---:R-:W-:Y:S02]  /*19690*/  @!UP4 USHF.R.S32.HI UR12, URZ, 0x1f, UR6 ;  /* 0x0000001f3f0cc899 */ /* 0x004fe40008011406 */
[----:B------:R-:W-:Y:S01]  /*196a0*/  @!UP4 UIMAD.WIDE.U32 UR22, UR6, UR4, URZ ;  /* 0x000000040616c2a5 */ /* 0x000fe2000f8e003f */
[----:B---3--:R-:W-:Y:S01]  /*196b0*/  FADD.FTZ R0, R0, R246 ;  /* 0x000000f600007221 */ /* 0x008fe20000010000 */
[----:B------:R-:W1:Y:S01]  /*196c0*/  SHFL.BFLY PT, R5, R2, 0x1, 0x1f ;  /* 0x0c201f0002057f89 */ /* 0x000e6200000e0000 */
[----:B------:R-:W-:Y:S01]  /*196d0*/  @!UP4 UIMAD UR12, UR12, UR4, URZ ;  /* 0x000000040c0cc2a4 */ /* 0x000fe2000f8e023f */
[----:B----4-:R-:W-:-:S02]  /*196e0*/  FADD.FTZ R3, R3, R248 ;  /* 0x000000f803037221 */ /* 0x010fc40000010000 */
[----:B------:R-:W2:Y:S01]  /*196f0*/  SHFL.BFLY PT, R6, R0, 0x1, 0x1f ;  /* 0x0c201f0000067f89 */ /* 0x000ea200000e0000 */
[----:B------:R-:W-:Y:S01]  /*19700*/  ULDC.U8 UR4, c[0x0][0x328] ;  /* 0x0000ca0000047ab9 */ /* 0x000fe20000000000 */
[----:B-----5:R-:W-:Y:S01]  /*19710*/  FADD.FTZ R4, R4, R247 ;  /* 0x000000f704047221 */ /* 0x020fe20000010000 */
[----:B------:R-:W-:Y:S02]  /*19720*/  UISETP.NE.AND UP3, UPT, UR4, URZ, UPT ;  /* 0x0000003f0400728c */ /* 0x000fe4000bf65270 */
[----:B------:R-:W-:Y:S01]  /*19730*/  @!UP4 UIMAD UR12, UR6, UR5, UR12 ;  /* 0x00000005060cc2a4 */ /* 0x000fe2000f8e020c */
[----:B------:R-:W-:Y:S01]  /*19740*/  SHF.R.S32.HI R41, RZ, 0x1f, R42 ;  /* 0x0000001fff297819 */ /* 0x000fe2000001142a */
[----:B------:R-:W-:Y:S01]  /*19750*/  UISETP.NE.OR UP2, UPT, UR9, URZ, !UP3 ;  /* 0x0000003f0900728c */ /* 0x000fe2000df45670 */
[----:B------:R-:W3:Y:S01]  /*19760*/  S2UR UR9, SR_CTAID.X ;  /* 0x00000000000979c3 */ /* 0x000ee20000002500 */
[----:B------:R-:W-:Y:S01]  /*19770*/  ULDC UR5, c[0x0][0x234] ;  /* 0x00008d0000057ab9 */ /* 0x000fe20000000800 */
[CC--:B------:R-:W-:Y:S01]  /*19780*/  LEA.HI R14, R41.reuse, R42.reuse, RZ, 0x2 ;  /* 0x0000002a290e7211 */ /* 0x0c0fe200078f10ff */
[----:B------:R-:W-:Y:S01]  /*19790*/  @UP1 UIMAD UR13, UR13, UR8, URZ ;  /* 0x000000080d0d12a4 */ /* 0x000fe2000f8e023f */
[----:B------:R-:W-:Y:S01]  /*197a0*/  LEA.HI R41, R41, R42, RZ, 0x5 ;  /* 0x0000002a29297211 */ /* 0x000fe200078f28ff */
[----:B------:R-:W-:-:S02]  /*197b0*/  UISETP.NE.OR UP0, UPT, UR11, -0x1, UP2 ;  /* 0xffffffff0b00788c */ /* 0x000fc40009705670 */
[----:B------:R-:W-:Y:S01]  /*197c0*/  @!UP1 USEL UR13, UR8, UR5, !UP3 ;  /* 0x00000005080d9287 */ /* 0x000fe2000d800000 */
[----:B------:R-:W-:Y:S01]  /*197d0*/  SHF.R.S32.HI R7, RZ, 0x5, R41 ;  /* 0x00000005ff077819 */ /* 0x000fe20000011429 */
[----:B------:R-:W-:Y:S01]  /*197e0*/  ULDC UR4, c[0x0][0x1c0] ;  /* 0x0000700000047ab9 */ /* 0x000fe20000000800 */
[----:B-1----:R-:W-:Y:S01]  /*197f0*/  FADD.FTZ R38, R2, R5 ;  /* 0x0000000502267221 */ /* 0x002fe20000010000 */
[----:B------:R-:W-:Y:S01]  /*19800*/  @UP1 UMOV UR15, 0x1 ;  /* 0x00000001000f1882 */ /* 0x000fe20000000000 */
[----:B------:R-:W1:Y:S01]  /*19810*/  SHFL.BFLY PT, R2, R3, 0x1, 0x1f ;  /* 0x0c201f0003027f89 */ /* 0x000e6200000e0000 */
[----:B------:R-:W-:Y:S01]  /*19820*/  @!UP1 UIMAD UR15, UR13, UR4, URZ ;  /* 0x000000040d0f92a4 */ /* 0x000fe2000f8e023f */
[----:B--2---:R-:W-:Y:S01]  /*19830*/  FADD.FTZ R37, R0, R6 ;  /* 0x0000000600257221 */ /* 0x004fe20000010000 */
[----:B------:R-:W-:Y:S01]  /*19840*/  FSETP.NE.FTZ.AND P5, PT, R38, RZ, PT ;  /* 0x000000ff2600720b */ /* 0x000fe20003fb5000 */
[----:B------:R-:W2:Y:S01]  /*19850*/  SHFL.BFLY PT, R5, R4, 0x1, 0x1f ;  /* 0x0c201f0004057f89 */ /* 0x000ea200000e0000 */
[----:B------:R-:W-:Y:S01]  /*19860*/  MOV R0, 0x3f800000 ;  /* 0x3f80000000007802 */ /* 0x000fe20000000f00 */
[----:B------:R-:W-:Y:S01]  /*19870*/  @UP1 ULDC UR16, c[0x0][0x210] ;  /* 0x0000840000101ab9 */ /* 0x000fe20000000800 */
[----:B------:R-:W-:Y:S01]  /*19880*/  LOP3.LUT R6, R14, 0x3ffffffc, RZ, 0xc0, !PT ;  /* 0x3ffffffc0e067812 */ /* 0x000fe200078ec0ff */
[----:B------:R-:W-:Y:S01]  /*19890*/  UIMAD UR4, UR6, UR15, URZ ;  /* 0x0000000f060472a4 */ /* 0x000fe2000f8e023f */
[----:B------:R-:W-:Y:S01]  /*198a0*/  FSETP.NE.FTZ.AND P4, PT, R37, RZ, PT ;  /* 0x000000ff2500720b */ /* 0x000fe20003f95000 */
[----:B------:R-:W-:-:S02]  /*198b0*/  @!UP1 UMOV UR16, 0x1 ;  /* 0x0000000100109882 */ /* 0x000fc40000000000 */
[----:B------:R-:W-:Y:S02]  /*198c0*/  @!UP0 UIMAD UR11, UR6, UR8, URZ ;  /* 0x00000008060b82a4 */ /* 0x000fe4000f8e023f */
[----:B---3--:R-:W-:Y:S02]  /*198d0*/  UIMAD UR9, UR9, UR16, URZ ;  /* 0x00000010090972a4 */ /* 0x008fe4000f8e023f */
[----:B------:R-:W3:Y:S01]  /*198e0*/  @P5 MUFU.RCP R0, R38 ;  /* 0x0000002600005308 */ /* 0x000ee20000001000 */
[----:B------:R-:W-:Y:S02]  /*198f0*/  USEL UR4, UR4, URZ, UP2 ;  /* 0x0000003f04047287 */ /* 0x000fe40009000000 */
[----:B------:R-:W-:Y:S02]  /*19900*/  USHF.L.U32 UR9, UR9, 0x7, URZ ;  /* 0x0000000709097899 */ /* 0x000fe4000800063f */
[----:B------:R-:W-:Y:S02]  /*19910*/  UIMAD UR13, UR10, UR13, UR4 ;  /* 0x0000000d0a0d72a4 */ /* 0x000fe4000f8e0204 */
[----:B------:R-:W-:Y:S01]  /*19920*/  @!UP2 UMOV UR24, UR11 ;  /* 0x0000000b0018ac82 */ /* 0x000fe20008000000 */
[----:B-1----:R-:W-:Y:S01]  /*19930*/  FADD.FTZ R40, R3, R2 ;  /* 0x0000000203287221 */ /* 0x002fe20000010000 */
[----:B------:R-:W-:Y:S01]  /*19940*/  IADD3 R2, -R6, R42, RZ ;  /* 0x0000002a06027210 */ /* 0x000fe20007ffe1ff */
[----:B------:R-:W-:Y:S01]  /*19950*/  USHF.R.S32.HI UR4, URZ, 0x1f, UR9 ;  /* 0x0000001f3f047899 */ /* 0x000fe20008011409 */
[----:B------:R-:W-:Y:S01]  /*19960*/  MOV R3, 0x3f800000 ;  /* 0x3f80000000037802 */ /* 0x000fe20000000f00 */
[----:B--2---:R-:W-:Y:S01]  /*19970*/  FADD.FTZ R39, R4, R5 ;  /* 0x0000000504277221 */ /* 0x004fe20000010000 */
[----:B------:R-:W-:Y:S01]  /*19980*/  FSETP.NE.FTZ.AND P3, PT, R40, RZ, PT ;  /* 0x000000ff2800720b */ /* 0x000fe20003f75000 */
[----:B------:R-:W-:Y:S01]  /*19990*/  @!UP2 USHF.R.S32.HI UR25, URZ, 0x1f, UR11 ;  /* 0x0000001f3f19a899 */ /* 0x000fe2000801140b */
[----:B------:R-:W-:Y:S01]  /*199a0*/  LEA R8, R7, R2, 0x9 ;  /* 0x0000000207087211 */ /* 0x000fe200078e48ff */
[C---:B---3--:R-:W-:Y:S01]  /*199b0*/  FMUL.FTZ R80, R0.reuse, R80 ;  /* 0x0000005000507220 */ /* 0x048fe20000410000 */
[----:B------:R-:W-:Y:S01]  /*199c0*/  MOV R2, 0x3f800000 ;  /* 0x3f80000000027802 */ /* 0x000fe20000000f00 */
[----:B------:R-:W1:Y:S01]  /*199d0*/  @P4 MUFU.RCP R3, R37 ;  /* 0x0000002500034308 */ /* 0x000e620000001000 */
[----:B------:R-:W-:Y:S01]  /*199e0*/  FSETP.NE.FTZ.AND P0, PT, R39, RZ, PT ;  /* 0x000000ff2700720b */ /* 0x000fe20003f15000 */
[C---:B------:R-:W-:Y:S01]  /*199f0*/  FMUL.FTZ R7, R0.reuse, R81 ;  /* 0x0000005100077220 */ /* 0x040fe20000410000 */
[----:B------:R-:W-:Y:S01]  /*19a00*/  USHF.R.S32.HI UR5, URZ, 0x1f, UR13 ;  /* 0x0000001f3f057899 */ /* 0x000fe2000801140d */
[C---:B------:R-:W-:Y:S01]  /*19a10*/  FMUL.FTZ R92, R0.reuse, R92 ;  /* 0x0000005c005c7220 */ /* 0x040fe20000410000 */
[----:B------:R-:W-:Y:S01]  /*19a20*/  UIADD3 UR9, UP1, UP0, UR9, UR24, UR13 ;  /* 0x0000001809097290 */ /* 0x000fe2000f83e00d */
[C---:B------:R-:W-:Y:S01]  /*19a30*/  FMUL.FTZ R5, R0.reuse, R93 ;  /* 0x0000005d00057220 */ /* 0x040fe20000410000 */
[----:B------:R-:W-:Y:S01]  /*19a40*/  F2FP.BF16.PACK_AB R7, R7, R80 ;  /* 0x000000500707723e */ /* 0x000fe200000010ff */
[----:B------:R-:W2:Y:S01]  /*19a50*/  @P3 MUFU.RCP R2, R40 ;  /* 0x0000002800023308 */ /* 0x000ea20000001000 */
[C---:B------:R-:W-:Y:S01]  /*19a60*/  FMUL.FTZ R96, R0.reuse, R96 ;  /* 0x0000006000607220 */ /* 0x040fe20000410000 */
[----:B------:R-:W-:Y:S01]  /*19a70*/  @!UP4 UIADD3 UR7, UR23, UR12, URZ ;  /* 0x0000000c1707c290 */ /* 0x000fe2000fffe03f */
        /* <DEDUP_REMOVED lines=216> */
.L_x_2096:
[----:B------:R-:W-:Y:S05]  /*1a800*/  BSYNC B0 ;  /* 0x0000000000007941 */ /* 0x000fea0003800000 */
.L_x_2095:
[----:B----4-:R-:W4:Y:S04]  /*1a810*/  LDL.LU.64 R4, [R1+0x8] ;  /* 0x0000080001047983 */ /* 0x010f280000300a00 */
[----:B------:R-:W3:Y:S04]  /*1a820*/  S2R R3, SR_TID.X ;  /* 0x0000000000037919 */ /* 0x000ee80000002100 */
[----:B------:R-:W2:Y:S01]  /*1a830*/  S2R R8, SR_CTAID.Z ;  /* 0x0000000000087919 */ /* 0x000ea20000002700 */
[----:B------:R-:W-:-:S02]  /*1a840*/  USHF.R.S32.HI UR6, URZ, 0x1f, UR10 ;  /* 0x0000001f3f067899 */ /* 0x000fc4000801140a */
[----:B------:R-:W-:Y:S01]  /*1a850*/  ULDC.64 UR4, c[0x0][0x1f0] ;  /* 0x00007c0000047ab9 */ /* 0x000fe20000000a00 */
[----:B------:R1:W5:Y:S01]  /*1a860*/  LDL.64 R12, [R1] ;  /* 0x00000000010c7983 */ /* 0x0003620000100a00 */
        /* <DEDUP_REMOVED lines=21> */
.L_x_2098:
[----:B-1----:R-:W-:Y:S05]  /*1a9c0*/  BSYNC B0 ;  /* 0x0000000000007941 */ /* 0x002fea0003800000 */
.L_x_2097:
        /* <DEDUP_REMOVED lines=15> */
.L_x_2100:
[----:B------:R-:W-:Y:S05]  /*1aac0*/  BSYNC B0 ;  /* 0x0000000000007941 */ /* 0x000fea0003800000 */
.L_x_2099:
        /* <DEDUP_REMOVED lines=15> */
.L_x_2102:
[----:B------:R-:W-:Y:S05]  /*1abc0*/  BSYNC B0 ;  /* 0x0000000000007941 */ /* 0x000fea0003800000 */
.L_x_2101:
        /* <DEDUP_REMOVED lines=15> */
.L_x_2104:
[----:B------:R-:W-:Y:S05]  /*1acc0*/  BSYNC B0 ;  /* 0x0000000000007941 */ /* 0x000fea0003800000 */
.L_x_2103:
        /* <DEDUP_REMOVED lines=15> */
.L_x_2106:
[----:B------:R-:W-:Y:S05]  /*1adc0*/  BSYNC B0 ;  /* 0x0000000000007941 */ /* 0x000fea0003800000 */
.L_x_2105:
        /* <DEDUP_REMOVED lines=15> */
.L_x_2108:
[----:B------:R-:W-:Y:S05]  /*1aec0*/  BSYNC B0 ;  /* 0x0000000000007941 */ /* 0x000fea0003800000 */
.L_x_2107:
        /* <DEDUP_REMOVED lines=15> */
.L_x_2110:
[----:B------:R-:W-:Y:S05]  /*1afc0*/  BSYNC B0 ;  /* 0x0000000000007941 */ /* 0x000fea0003800000 */
.L_x_2109:
        /* <DEDUP_REMOVED lines=15> */
.L_x_2111:
        /* <DEDUP_REMOVED lines=12> */
.L_x_2143:


//--------------------- .nv.shared._ZN5flash16flash_fwd_kernelI23Flash_fwd_kernel_traitsILi64ELi128ELi128ELi4ELb0ELb0EN7cutlass10bfloat16_tE19Flash_kernel_traitsILi64ELi128ELi128ELi4ES3_EELb0ELb0ELb0ELb0ELb0ELb1ELb0ELb0EEEvNS_16Flash_fwd_paramsE --------------------------
	.section	.nv.shared._ZN5flash16flash_fwd_kernelI23Flash_fwd_kernel_traitsILi64ELi128ELi128ELi4ELb0ELb0EN7cutlass10bfloat16_tE19Flash_kernel_traitsILi64ELi128ELi128ELi4ES3_EELb0ELb0ELb0ELb0ELb0ELb1ELb0ELb0EEEvNS_16Flash_fwd_paramsE,"aw",@nobits
	.sectionflags	@""
	.align	16


//--------------------- .nv.global                --------------------------
	.section	.nv.global,"aw",@nobits
.nv.global:
	.type		_ZN65_INTERNAL_23b8c448_29_flash_fwd_hdim64_bf16_sm80_cu_0106449f_28454cute1_E,@object
	.size		_ZN65_INTERNAL_23b8c448_29_flash_fwd_hdim64_bf16_sm80_cu_0106449f_28454cute1_E,(_ZN65_INTERNAL_23b8c448_29_flash_fwd_hdim64_bf16_sm80_cu_0106449f_28454cuda3std3__45__cpo6cbeginE - _ZN65_INTERNAL_23b8c448_29_flash_fwd_hdim64_bf16_sm80_cu_0106449f_28454cute1_E)
_ZN65_INTERNAL_23b8c448_29_flash_fwd_hdim64_bf16_sm80_cu_0106449f_28454cute1_E:
	.zero		1
	.type		_ZN65_INTERNAL_23b8c448_29_flash_fwd_hdim64_bf16_sm80_cu_0106449f_28454cuda3std3__45__cpo6cbeginE,@object
	.size		_ZN65_INTERNAL_23b8c448_29_flash_fwd_hdim64_bf16_sm80_cu_0106449f_28454cuda3std3__45__cpo6cbeginE,(_ZN65_INTERNAL_23b8c448_29_flash_fwd_hdim64_bf16_sm80_cu_0106449f_28454cuda3std3__48in_placeE - _ZN65_INTERNAL_23b8c448_29_flash_fwd_hdim64_bf16_sm80_cu_0106449f_28454cuda3std3__45__cpo6cbeginE)
_ZN65_INTERNAL_23b8c448_29_flash_fwd_hdim64_bf16_sm80_cu_0106449f_28454cuda3std3__45__cpo6cbeginE:
	.zero		1
	.type		_ZN65_INTERNAL_23b8c448_29_flash_fwd_hdim64_bf16_sm80_cu_0106449f_28454cuda3std3__48in_placeE,@object
	.size		_ZN65_INTERNAL_23b8c448_29_flash_fwd_hdim64_bf16_sm80_cu_0106449f_28454cuda3std3__48in_placeE,(_ZN65_INTERNAL_23b8c448_29_flash_fwd_hdim64_bf16_sm80_cu_0106449f_28454cuda3std6ranges3__45__cpo9iter_moveE - _ZN65_INTERNAL_23b8c448_29_flash_fwd_hdim64_bf16_sm80_cu_0106449f_28454cuda3std3__48in_placeE)
_ZN65_INTERNAL_23b8c448_29_flash_fwd_hdim64_bf16_sm80_cu_0106449f_28454cuda3std3__48in_placeE:
	.zero		1
	.type		_ZN65_INTERNAL_23b8c448_29_flash_fwd_hdim64_bf16_sm80_cu_0106449f_28454cuda3std6ranges3__45__cpo9iter_moveE,@object
	.size		_ZN65_INTERNAL_23b8c448_29_flash_fwd_hdim64_bf16_sm80_cu_0106449f_28454cuda3std6ranges3__45__cpo9iter_moveE,(_ZN65_INTERNAL_23b8c448_29_flash_fwd_hdim64_bf16_sm80_cu_0106449f_28454cuda3std3__45__cpo5beginE - _ZN65_INTERNAL_23b8c448_29_flash_fwd_hdim64_bf16_sm80_cu_0106449f_28454cuda3std6ranges3__45__cpo9iter_moveE)
_ZN65_INTERNAL_23b8c448_29_flash_fwd_hdim64_bf16_sm80_cu_0106449f_28454cuda3std6ranges3__45__cpo9iter_moveE:
	.zero		1
	.type		_ZN65_INTERNAL_23b8c448_29_flash_fwd_hdim64_bf16_sm80_cu_0106449f_28454cuda3std3__45__cpo5beginE,@object
	.size		_ZN65_INTERNAL_23b8c448_29_flash_fwd_hdim64_bf16_sm80_cu_0106449f_28454cuda3std3__45__cpo5beginE,(_ZN65_INTERNAL_23b8c448_29_flash_fwd_hdim64_bf16_sm80_cu_0106449f_28454cuda3std3__467_GLOBAL__N__23b8c448_29_flash_fwd_hdim64_bf16_sm80_cu_0106449f_28456ignoreE - _ZN65_INTERNAL_23b8c448_29_flash_fwd_hdim64_bf16_sm80_cu_0106449f_28454cuda3std3__45__cpo5beginE)
_ZN65_INTERNAL_23b8c448_29_flash_fwd_hdim64_bf16_sm80_cu_0106449f_28454cuda3std3__45__cpo5beginE:
	.zero		1
	.type		_ZN65_INTERNAL_23b8c448_29_flash_fwd_hdim64_bf16_sm80_cu_0106449f_28454cuda3std3__467_GLOBAL__N__23b8c448_29_flash_fwd_hdim64_bf16_sm80_cu_0106449f_28456ignoreE,@object
	.size		_ZN65_INTERNAL_23b8c448_29_flash_fwd_hdim64_bf16_sm80_cu_0106449f_28454cuda3std3__467_GLOBAL__N__23b8c448_29_flash_fwd_hdim64_bf16_sm80_cu_0106449f_28456ignoreE,(_ZN65_INTERNAL_23b8c448_29_flash_fwd_hdim64_bf16_sm80_cu_0106449f_28454cute7productE - _ZN65_INTERNAL_23b8c448_29_flash_fwd_hdim64_bf16_sm80_cu_0106449f_28454cuda3std3__467_GLOBAL__N__23b8c448_29_flash_fwd_hdim64_bf16_sm80_cu_0106449f_28456ignoreE)
_ZN65_INTERNAL_23b8c448_29_flash_fwd_hdim64_bf16_sm80_cu_0106449f_28454cuda3std3__467_GLOBAL__N__23b8c448_29_flash_fwd_hdim64_bf16_sm80_cu_0106449f_28456ignoreE:
	.zero		1
	.type		_ZN65_INTERNAL_23b8c448_29_flash_fwd_hdim64_bf16_sm80_cu_0106449f_28454cute7productE,@object
	.size		_ZN65_INTERNAL_23b8c448_29_flash_fwd_hdim64_bf16_sm80_cu_0106449f_28454cute7productE,(_ZN65_INTERNAL_23b8c448_29_flash_fwd_hdim64_bf16_sm80_cu_0106449f_28454cuda3std3__45__cpo3endE - _ZN65_INTERNAL_23b8c448_29_flash_fwd_hdim64_bf16_sm80_cu_0106449f_28454cute7productE)
_ZN65_INTERNAL_23b8c448_29_flash_fwd_hdim64_bf16_sm80_cu_0106449f_28454cute7productE:
	.zero		1
	.type		_ZN65_INTERNAL_23b8c448_29_flash_fwd_hdim64_bf16_sm80_cu_0106449f_28454cuda3std3__45__cpo3endE,@object
	.size		_ZN65_INTERNAL_23b8c448_29_flash_fwd_hdim64_bf16_sm80_cu_0106449f_28454cuda3std3__45__cpo3endE,(_ZN65_INTERNAL_23b8c448_29_flash_fwd_hdim64_bf16_sm80_cu_0106449f_28454cuda3std3__419piecewise_constructE - _ZN65_INTERNAL_23b8c448_29_flash_fwd_hdim64_bf16_sm80_cu_0106449f_28454cuda3std3__45__cpo3endE)
_ZN65_INTERNAL_23b8c448_29_flash_fwd_hdim64_bf16_sm80_cu_0106449f_28454cuda3std3__45__cpo3endE:
	.zero		1
	.type		_ZN65_INTERNAL_23b8c448_29_flash_fwd_hdim64_bf16_sm80_cu_0106449f_28454cuda3std3__419piecewise_constructE,@object
	.size		_ZN65_INTERNAL_23b8c448_29_flash_fwd_hdim64_bf16_sm80_cu_0106449f_28454cuda3std3__419piecewise_constructE,(_ZN65_INTERNAL_23b8c448_29_flash_fwd_hdim64_bf16_sm80_cu_0106449f_28454cuda3std3__45__cpo4cendE - _ZN65_INTERNAL_23b8c448_29_flash_fwd_hdim64_bf16_sm80_cu_0106449f_28454cuda3std3__419piecewise_constructE)
_ZN65_INTERNAL_23b8c448_29_flash_fwd_hdim64_bf16_sm80_cu_0106449f_28454cuda3std3__419piecewise_constructE:
	.zero		1
	.type		_ZN65_INTERNAL_23b8c448_29_flash_fwd_hdim64_bf16_sm80_cu_0106449f_28454cuda3std3__45__cpo4cendE,@object
	.size		_ZN65_INTERNAL_23b8c448_29_flash_fwd_hdim64_bf16_sm80_cu_0106449f_28454cuda3std3__45__cpo4cendE,(_ZN65_INTERNAL_23b8c448_29_flash_fwd_hdim64_bf16_sm80_cu_0106449f_28454cuda3std6ranges3__45__cpo4swapE - _ZN65_INTERNAL_23b8c448_29_flash_fwd_hdim64_bf16_sm80_cu_0106449f_28454cuda3std3__45__cpo4cendE)
_ZN65_INTERNAL_23b8c448_29_flash_fwd_hdim64_bf16_sm80_cu_0106449f_28454cuda3std3__45__cpo4cendE:
	.zero		1
	.type		_ZN65_INTERNAL_23b8c448_29_flash_fwd_hdim64_bf16_sm80_cu_0106449f_28454cuda3std6ranges3__45__cpo4swapE,@object
	.size		_ZN65_INTERNAL_23b8c448_29_flash_fwd_hdim64_bf16_sm80_cu_0106449f_28454cuda3std6ranges3__45__cpo4swapE,(.L_7 - _ZN65_INTERNAL_23b8c448_29_flash_fwd_hdim64_bf16_sm80_cu_0106449f_28454cuda3std6ranges3__45__cpo4swapE)
_ZN65_INTERNAL_23b8c448_29_flash_fwd_hdim64_bf16_sm80_cu_0106449f_28454cuda3std6ranges3__45__cpo4swapE:
	.zero		1
.L_7:


//--------------------- .nv.shared._ZN5flash16flash_fwd_kernelI23Flash_fwd_kernel_traitsILi64ELi128ELi128ELi4ELb0ELb0EN7cutlass10bfloat16_tE19Flash_kernel_traitsILi64ELi128ELi128ELi4ES3_EELb0ELb0ELb0ELb0ELb0ELb1ELb1ELb0EEEvNS_16Flash_fwd_paramsE --------------------------
	.section	.nv.shared._ZN5flash16flash_fwd_kernelI23Flash_fwd_kernel_traitsILi64ELi128ELi128ELi4ELb0ELb0EN7cutlass10bfloat16_tE19Flash_kernel_traitsILi64ELi128ELi128ELi4ES3_EELb0ELb0ELb0ELb0ELb0ELb1ELb1ELb0EEEvNS_16Flash_fwd_paramsE,"aw",@nobits
	.sectionflags	@""
	.align	16


//--------------------- .nv.shared._ZN5flash16flash_fwd_kernelI23Flash_fwd_kernel_traitsILi64ELi128ELi128ELi4ELb0ELb0EN7cutlass10bfloat16_tE19Flash_kernel_traitsILi64ELi128ELi128ELi4ES3_EELb0ELb0ELb0ELb0ELb1ELb1ELb0ELb0EEEvNS_16Flash_fwd_paramsE --------------------------
	.section	.nv.shared._ZN5flash16flash_fwd_kernelI23Flash_fwd_kernel_traitsILi64ELi128ELi128ELi4ELb0ELb0EN7cutlass10bfloat16_tE19Flash_kernel_traitsILi64ELi128ELi128ELi4ES3_EELb0ELb0ELb0ELb0ELb1ELb1ELb0ELb0EEEvNS_16Flash_fwd_paramsE,"aw",@nobits
	.sectionflags	@""
	.align	16


//--------------------- .nv.shared._ZN5flash16flash_fwd_kernelI23Flash_fwd_kernel_traitsILi64ELi128ELi128ELi4ELb0ELb0EN7cutlass10bfloat16_tE19Flash_kernel_traitsILi64ELi128ELi128ELi4ES3_EELb0ELb0ELb0ELb0ELb1ELb1ELb1ELb0EEEvNS_16Flash_fwd_paramsE --------------------------
	.section	.nv.shared._ZN5flash16flash_fwd_kernelI23Flash_fwd_kernel_traitsILi64ELi128ELi128ELi4ELb0ELb0EN7cutlass10bfloat16_tE19Flash_kernel_traitsILi64ELi128ELi128ELi4ES3_EELb0ELb0ELb0ELb0ELb1ELb1ELb1ELb0EEEvNS_16Flash_fwd_paramsE,"aw",@nobits
	.sectionflags	@""
	.align	16


//--------------------- .nv.shared._ZN5flash16flash_fwd_kernelI23Flash_fwd_kernel_traitsILi64ELi128ELi128ELi4ELb0ELb0EN7cutlass10bfloat16_tE19Flash_kernel_traitsILi64ELi128ELi128ELi4ES3_EELb0ELb0ELb0ELb0ELb0ELb0ELb0ELb0EEEvNS_16Flash_fwd_paramsE --------------------------
	.section	.nv.shared._ZN5flash16flash_fwd_kernelI23Flash_fwd_kernel_traitsILi64ELi128ELi128ELi4ELb0ELb0EN7cutlass10bfloat16_tE19Flash_kernel_traitsILi64ELi128ELi128ELi4ES3_EELb0ELb0ELb0ELb0ELb0ELb0ELb0ELb0EEEvNS_16Flash_fwd_paramsE,"aw",@nobits
	.sectionflags	@""
	.align	16


//--------------------- .nv.shared._ZN5flash16flash_fwd_kernelI23Flash_fwd_kernel_traitsILi64ELi128ELi128ELi4ELb0ELb0EN7cutlass10bfloat16_tE19Flash_kernel_traitsILi64ELi128ELi128ELi4ES3_EELb0ELb0ELb0ELb0ELb0ELb0ELb1ELb0EEEvNS_16Flash_fwd_paramsE --------------------------
	.section	.nv.shared._ZN5flash16flash_fwd_kernelI23Flash_fwd_kernel_traitsILi64ELi128ELi128ELi4ELb0ELb0EN7cutlass10bfloat16_tE19Flash_kernel_traitsILi64ELi128ELi128ELi4ES3_EELb0ELb0ELb0ELb0ELb0ELb0ELb1ELb0EEEvNS_16Flash_fwd_paramsE,"aw",@nobits
	.sectionflags	@""
	.align	16


//--------------------- .nv.shared._ZN5flash16flash_fwd_kernelI23Flash_fwd_kernel_traitsILi64ELi128ELi128ELi4ELb0ELb0EN7cutlass10bfloat16_tE19Flash_kernel_traitsILi64ELi128ELi128ELi4ES3_EELb0ELb0ELb0ELb1ELb0ELb0ELb0ELb0EEEvNS_16Flash_fwd_paramsE --------------------------
	.section	.nv.shared._ZN5flash16flash_fwd_kernelI23Flash_fwd_kernel_traitsILi64ELi128ELi128ELi4ELb0ELb0EN7cutlass10bfloat16_tE19Flash_kernel_traitsILi64ELi128ELi128ELi4ES3_EELb0ELb0ELb0ELb1ELb0ELb0ELb0ELb0EEEvNS_16Flash_fwd_paramsE,"aw",@nobits
	.sectionflags	@""
	.align	16


//--------------------- .nv.shared._ZN5flash16flash_fwd_kernelI23Flash_fwd_kernel_traitsILi64ELi128ELi128ELi4ELb0ELb0EN7cutlass10bfloat16_tE19Flash_kernel_traitsILi64ELi128ELi128ELi4ES3_EELb0ELb0ELb0ELb1ELb0ELb0ELb1ELb0EEEvNS_16Flash_fwd_paramsE --------------------------
	.section	.nv.shared._ZN5flash16flash_fwd_kernelI23Flash_fwd_kernel_traitsILi64ELi128ELi128ELi4ELb0ELb0EN7cutlass10bfloat16_tE19Flash_kernel_traitsILi64ELi128ELi128ELi4ES3_EELb0ELb0ELb0ELb1ELb0ELb0ELb1ELb0EEEvNS_16Flash_fwd_paramsE,"aw",@nobits
	.sectionflags	@""
	.align	16


//--------------------- .nv.shared._ZN5flash16flash_fwd_kernelI23Flash_fwd_kernel_traitsILi64ELi128ELi128ELi4ELb0ELb0EN7cutlass10bfloat16_tE19Flash_kernel_traitsILi64ELi128ELi128ELi4ES3_EELb0ELb0ELb1ELb0ELb0ELb1ELb0ELb0EEEvNS_16Flash_fwd_paramsE --------------------------
	.section	.nv.shared._ZN5flash16flash_fwd_kernelI23Flash_fwd_kernel_traitsILi64ELi128ELi128ELi4ELb0ELb0EN7cutlass10bfloat16_tE19Flash_kernel_traitsILi64ELi128ELi128ELi4ES3_EELb0ELb0ELb1ELb0ELb0ELb1ELb0ELb0EEEvNS_16Flash_fwd_paramsE,"aw",@nobits
	.sectionflags	@""
	.align	16


//--------------------- .nv.shared._ZN5flash16flash_fwd_kernelI23Flash_fwd_kernel_traitsILi64ELi128ELi128ELi4ELb0ELb0EN7cutlass10bfloat16_tE19Flash_kernel_traitsILi64ELi128ELi128ELi4ES3_EELb0ELb0ELb1ELb0ELb0ELb1ELb1ELb0EEEvNS_16Flash_fwd_paramsE --------------------------
	.section	.nv.shared._ZN5flash16flash_fwd_kernelI23Flash_fwd_kernel_traitsILi64ELi128ELi128ELi4ELb0ELb0EN7cutlass10bfloat16_tE19Flash_kernel_traitsILi64ELi128ELi128ELi4ES3_EELb0ELb0ELb1ELb0ELb0ELb1ELb1ELb0EEEvNS_16Flash_fwd_paramsE,"aw",@nobits
	.sectionflags	@""
	.align	16


//--------------------- .nv.shared._ZN5flash16flash_fwd_kernelI23Flash_fwd_kernel_traitsILi64ELi128ELi128ELi4ELb0ELb0EN7cutlass10bfloat16_tE19Flash_kernel_traitsILi64ELi128ELi128ELi4ES3_EELb0ELb0ELb1ELb0ELb0ELb0ELb0ELb0EEEvNS_16Flash_fwd_paramsE --------------------------
	.section	.nv.shared._ZN5flash16flash_fwd_kernelI23Flash_fwd_kernel_traitsILi64ELi128ELi128ELi4ELb0ELb0EN7cutlass10bfloat16_tE19Flash_kernel_traitsILi64ELi128ELi128ELi4ES3_EELb0ELb0ELb1ELb0ELb0ELb0ELb0ELb0EEEvNS_16Flash_fwd_paramsE,"aw",@nobits
	.sectionflags	@""
	.align	16


//--------------------- .nv.shared._ZN5flash16flash_fwd_kernelI23Flash_fwd_kernel_traitsILi64ELi128ELi128ELi4ELb0ELb0EN7cutlass10bfloat16_tE19Flash_kernel_traitsILi64ELi128ELi128ELi4ES3_EELb0ELb0ELb1ELb0ELb0ELb0ELb1ELb0EEEvNS_16Flash_fwd_paramsE --------------------------
	.section	.nv.shared._ZN5flash16flash_fwd_kernelI23Flash_fwd_kernel_traitsILi64ELi128ELi128ELi4ELb0ELb0EN7cutlass10bfloat16_tE19Flash_kernel_traitsILi64ELi128ELi128ELi4ES3_EELb0ELb0ELb1ELb0ELb0ELb0ELb1ELb0EEEvNS_16Flash_fwd_paramsE,"aw",@nobits
	.sectionflags	@""
	.align	16


//--------------------- .nv.shared._ZN5flash16flash_fwd_kernelI23Flash_fwd_kernel_traitsILi64ELi128ELi128ELi4ELb0ELb0EN7cutlass10bfloat16_tE19Flash_kernel_traitsILi64ELi128ELi128ELi4ES3_EELb0ELb0ELb1ELb1ELb0ELb0ELb0ELb0EEEvNS_16Flash_fwd_paramsE --------------------------
	.section	.nv.shared._ZN5flash16flash_fwd_kernelI23Flash_fwd_kernel_traitsILi64ELi128ELi128ELi4ELb0ELb0EN7cutlass10bfloat16_tE19Flash_kernel_traitsILi64ELi128ELi128ELi4ES3_EELb0ELb0ELb1ELb1ELb0ELb0ELb0ELb0EEEvNS_16Flash_fwd_paramsE,"aw",@nobits
	.sectionflags	@""
	.align	16


//--------------------- .nv.shared._ZN5flash16flash_fwd_kernelI23Flash_fwd_kernel_traitsILi64ELi128ELi128ELi4ELb0ELb0EN7cutlass10bfloat16_tE19Flash_kernel_traitsILi64ELi128ELi128ELi4ES3_EELb0ELb0ELb1ELb1ELb0ELb0ELb1ELb0EEEvNS_16Flash_fwd_paramsE --------------------------
	.section	.nv.shared._ZN5flash16flash_fwd_kernelI23Flash_fwd_kernel_traitsILi64ELi128ELi128ELi4ELb0ELb0EN7cutlass10bfloat16_tE19Flash_kernel_traitsILi64ELi128ELi128ELi4ES3_EELb0ELb0ELb1ELb1ELb0ELb0ELb1ELb0EEEvNS_16Flash_fwd_paramsE,"aw",@nobits
	.sectionflags	@""
	.align	16


//--------------------- .nv.shared._ZN5flash16flash_fwd_kernelI23Flash_fwd_kernel_traitsILi64ELi128ELi64ELi4ELb0ELb0EN7cutlass10bfloat16_tE19Flash_kernel_traitsILi64ELi128ELi64ELi4ES3_EELb1ELb0ELb0ELb0ELb0ELb1ELb0ELb0EEEvNS_16Flash_fwd_paramsE --------------------------
	.section	.nv.shared._ZN5flash16flash_fwd_kernelI23Flash_fwd_kernel_traitsILi64ELi128ELi64ELi4ELb0ELb0EN7cutlass10bfloat16_tE19Flash_kernel_traitsILi64ELi128ELi64ELi4ES3_EELb1ELb0ELb0ELb0ELb0ELb1ELb0ELb0EEEvNS_16Flash_fwd_paramsE,"aw",@nobits
	.sectionflags	@""
	.align	16


//--------------------- .nv.shared._ZN5flash16flash_fwd_kernelI23Flash_fwd_kernel_traitsILi64ELi128ELi64ELi4ELb0ELb0EN7cutlass10bfloat16_tE19Flash_kernel_traitsILi64ELi128ELi64ELi4ES3_EELb0ELb0ELb0ELb0ELb0ELb1ELb1ELb0EEEvNS_16Flash_fwd_paramsE --------------------------
	.section	.nv.shared._ZN5flash16flash_fwd_kernelI23Flash_fwd_kernel_traitsILi64ELi128ELi64ELi4ELb0ELb0EN7cutlass10bfloat16_tE19Flash_kernel_traitsILi64ELi128ELi64ELi4ES3_EELb0ELb0ELb0ELb0ELb0ELb1ELb1ELb0EEEvNS_16Flash_fwd_paramsE,"aw",@nobits
	.sectionflags	@""
	.align	16


//--------------------- .nv.shared._ZN5flash16flash_fwd_kernelI23Flash_fwd_kernel_traitsILi64ELi128ELi64ELi4ELb0ELb0EN7cutlass10bfloat16_tE19Flash_kernel_traitsILi64ELi128ELi64ELi4ES3_EELb1ELb0ELb0ELb0ELb0ELb0ELb0ELb0EEEvNS_16Flash_fwd_paramsE --------------------------
	.section	.nv.shared._ZN5flash16flash_fwd_kernelI23Flash_fwd_kernel_traitsILi64ELi128ELi64ELi4ELb0ELb0EN7cutlass10bfloat16_tE19Flash_kernel_traitsILi64ELi128ELi64ELi4ES3_EELb1ELb0ELb0ELb0ELb0ELb0ELb0ELb0EEEvNS_16Flash_fwd_paramsE,"aw",@nobits
	.sectionflags	@""
	.align	16


//--------------------- .nv.shared._ZN5flash16flash_fwd_kernelI23Flash_fwd_kernel_traitsILi64ELi128ELi64ELi4ELb0ELb0EN7cutlass10bfloat16_tE19Flash_kernel_traitsILi64ELi128ELi64ELi4ES3_EELb1ELb0ELb1ELb0ELb0ELb0ELb0ELb0EEEvNS_16Flash_fwd_paramsE --------------------------
	.section	.nv.shared._ZN5flash16flash_fwd_kernelI23Flash_fwd_kernel_traitsILi64ELi128ELi64ELi4ELb0ELb0EN7cutlass10bfloat16_tE19Flash_kernel_traitsILi64ELi128ELi64ELi4ES3_EELb1ELb0ELb1ELb0ELb0ELb0ELb0ELb0EEEvNS_16Flash_fwd_paramsE,"aw",@nobits
	.sectionflags	@""
	.align	16


//--------------------- .nv.shared._ZN5flash16flash_fwd_kernelI23Flash_fwd_kernel_traitsILi64ELi128ELi64ELi4ELb0ELb0EN7cutlass10bfloat16_tE19Flash_kernel_traitsILi64ELi128ELi64ELi4ES3_EELb1ELb0ELb0ELb0ELb1ELb1ELb0ELb0EEEvNS_16Flash_fwd_paramsE --------------------------
	.section	.nv.shared._ZN5flash16flash_fwd_kernelI23Flash_fwd_kernel_traitsILi64ELi128ELi64ELi4ELb0ELb0EN7cutlass10bfloat16_tE19Flash_kernel_traitsILi64ELi128ELi64ELi4ES3_EELb1ELb0ELb0ELb0ELb1ELb1ELb0ELb0EEEvNS_16Flash_fwd_paramsE,"aw",@nobits
	.sectionflags	@""
	.align	16


//--------------------- .nv.shared._ZN5flash16flash_fwd_kernelI23Flash_fwd_kernel_traitsILi64ELi128ELi64ELi4ELb0ELb0EN7cutlass10bfloat16_tE19Flash_kernel_traitsILi64ELi128ELi64ELi4ES3_EELb0ELb0ELb0ELb0ELb1ELb1ELb1ELb0EEEvNS_16Flash_fwd_paramsE --------------------------
	.section	.nv.shared._ZN5flash16flash_fwd_kernelI23Flash_fwd_kernel_traitsILi64ELi128ELi64ELi4ELb0ELb0EN7cutlass10bfloat16_tE19Flash_kernel_traitsILi64ELi128ELi64ELi4ES3_EELb0ELb0ELb0ELb0ELb1ELb1ELb1ELb0EEEvNS_16Flash_fwd_paramsE,"aw",@nobits
	.sectionflags	@""
	.align	16


//--------------------- .nv.shared._ZN5flash16flash_fwd_kernelI23Flash_fwd_kernel_traitsILi64ELi128ELi64ELi4ELb0ELb0EN7cutlass10bfloat16_tE19Flash_kernel_traitsILi64ELi128ELi64ELi4ES3_EELb1ELb0ELb0ELb1ELb0ELb0ELb0ELb0EEEvNS_16Flash_fwd_paramsE --------------------------
	.section	.nv.shared._ZN5flash16flash_fwd_kernelI23Flash_fwd_kernel_traitsILi64ELi128ELi64ELi4ELb0ELb0EN7cutlass10bfloat16_tE19Flash_kernel_traitsILi64ELi128ELi64ELi4ES3_EELb1ELb0ELb0ELb1ELb0ELb0ELb0ELb0EEEvNS_16Flash_fwd_paramsE,"aw",@nobits
	.sectionflags	@""
	.align	16


//--------------------- .nv.shared._ZN5flash16flash_fwd_kernelI23Flash_fwd_kernel_traitsILi64ELi128ELi64ELi4ELb0ELb0EN7cutlass10bfloat16_tE19Flash_kernel_traitsILi64ELi128ELi64ELi4ES3_EELb1ELb0ELb0ELb0ELb0ELb0ELb0ELb1EEEvNS_16Flash_fwd_paramsE --------------------------
	.section	.nv.shared._ZN5flash16flash_fwd_kernelI23Flash_fwd_kernel_traitsILi64ELi128ELi64ELi4ELb0ELb0EN7cutlass10bfloat16_tE19Flash_kernel_traitsILi64ELi128ELi64ELi4ES3_EELb1ELb0ELb0ELb0ELb0ELb0ELb0ELb1EEEvNS_16Flash_fwd_paramsE,"aw",@nobits
	.sectionflags	@""
	.align	16


//--------------------- .nv.shared._ZN5flash16flash_fwd_kernelI23Flash_fwd_kernel_traitsILi64ELi128ELi64ELi4ELb0ELb0EN7cutlass10bfloat16_tE19Flash_kernel_traitsILi64ELi128ELi64ELi4ES3_EELb0ELb0ELb0ELb0ELb0ELb0ELb1ELb0EEEvNS_16Flash_fwd_paramsE --------------------------
	.section	.nv.shared._ZN5flash16flash_fwd_kernelI23Flash_fwd_kernel_traitsILi64ELi128ELi64ELi4ELb0ELb0EN7cutlass10bfloat16_tE19Flash_kernel_traitsILi64ELi128ELi64ELi4ES3_EELb0ELb0ELb0ELb0ELb0ELb0ELb1ELb0EEEvNS_16Flash_fwd_paramsE,"aw",@nobits
	.sectionflags	@""
	.align	16


//--------------------- .nv.shared._ZN5flash16flash_fwd_kernelI23Flash_fwd_kernel_traitsILi64ELi128ELi64ELi4ELb0ELb0EN7cutlass10bfloat16_tE19Flash_kernel_traitsILi64ELi128ELi64ELi4ES3_EELb1ELb0ELb0ELb1ELb0ELb0ELb0ELb1EEEvNS_16Flash_fwd_paramsE --------------------------
	.section	.nv.shared._ZN5flash16flash_fwd_kernelI23Flash_fwd_kernel_traitsILi64ELi128ELi64ELi4ELb0ELb0EN7cutlass10bfloat16_tE19Flash_kernel_traitsILi64ELi128ELi64ELi4ES3_EELb1ELb0ELb0ELb1ELb0ELb0ELb0ELb1EEEvNS_16Flash_fwd_paramsE,"aw",@nobits
	.sectionflags	@""
	.align	16


//--------------------- .nv.shared._ZN5flash16flash_fwd_kernelI23Flash_fwd_kernel_traitsILi64ELi128ELi64ELi4ELb0ELb0EN7cutlass10bfloat16_tE19Flash_kernel_traitsILi64ELi128ELi64ELi4ES3_EELb0ELb0ELb0ELb1ELb0ELb0ELb1ELb0EEEvNS_16Flash_fwd_paramsE --------------------------
	.section	.nv.shared._ZN5flash16flash_fwd_kernelI23Flash_fwd_kernel_traitsILi64ELi128ELi64ELi4ELb0ELb0EN7cutlass10bfloat16_tE19Flash_kernel_traitsILi64ELi128ELi64ELi4ES3_EELb0ELb0ELb0ELb1ELb0ELb0ELb1ELb0EEEvNS_16Flash_fwd_paramsE,"aw",@nobits
	.sectionflags	@""
	.align	16


//--------------------- .nv.shared._ZN5flash16flash_fwd_kernelI23Flash_fwd_kernel_traitsILi64ELi128ELi64ELi4ELb0ELb0EN7cutlass10bfloat16_tE19Flash_kernel_traitsILi64ELi128ELi64ELi4ES3_EELb1ELb0ELb1ELb0ELb0ELb1ELb0ELb0EEEvNS_16Flash_fwd_paramsE --------------------------
	.section	.nv.shared._ZN5flash16flash_fwd_kernelI23Flash_fwd_kernel_traitsILi64ELi128ELi64ELi4ELb0ELb0EN7cutlass10bfloat16_tE19Flash_kernel_traitsILi64ELi128ELi64ELi4ES3_EELb1ELb0ELb1ELb0ELb0ELb1ELb0ELb0EEEvNS_16Flash_fwd_paramsE,"aw",@nobits
	.sectionflags	@""
	.align	16


//--------------------- .nv.shared._ZN5flash16flash_fwd_kernelI23Flash_fwd_kernel_traitsILi64ELi128ELi64ELi4ELb0ELb0EN7cutlass10bfloat16_tE19Flash_kernel_traitsILi64ELi128ELi64ELi4ES3_EELb0ELb0ELb1ELb0ELb0ELb1ELb1ELb0EEEvNS_16Flash_fwd_paramsE --------------------------
	.section	.nv.shared._ZN5flash16flash_fwd_kernelI23Flash_fwd_kernel_traitsILi64ELi128ELi64ELi4ELb0ELb0EN7cutlass10bfloat16_tE19Flash_kernel_traitsILi64ELi128ELi64ELi4ES3_EELb0ELb0ELb1ELb0ELb0ELb1ELb1ELb0EEEvNS_16Flash_fwd_paramsE,"aw",@nobits
	.sectionflags	@""
	.align	16


//--------------------- .nv.shared._ZN5flash16flash_fwd_kernelI23Flash_fwd_kernel_traitsILi64ELi128ELi64ELi4ELb0ELb0EN7cutlass10bfloat16_tE19Flash_kernel_traitsILi64ELi128ELi64ELi4ES3_EELb1ELb0ELb1ELb1ELb0ELb0ELb0ELb0EEEvNS_16Flash_fwd_paramsE --------------------------
	.section	.nv.shared._ZN5flash16flash_fwd_kernelI23Flash_fwd_kernel_traitsILi64ELi128ELi64ELi4ELb0ELb0EN7cutlass10bfloat16_tE19Flash_kernel_traitsILi64ELi128ELi64ELi4ES3_EELb1ELb0ELb1ELb1ELb0ELb0ELb0ELb0EEEvNS_16Flash_fwd_paramsE,"aw",@nobits
	.sectionflags	@""
	.align	16


//--------------------- .nv.shared._ZN5flash16flash_fwd_kernelI23Flash_fwd_kernel_traitsILi64ELi128ELi64ELi4ELb0ELb0EN7cutlass10bfloat16_tE19Flash_kernel_traitsILi64ELi128ELi64ELi4ES3_EELb1ELb0ELb1ELb0ELb0ELb0ELb0ELb1EEEvNS_16Flash_fwd_paramsE --------------------------
	.section	.nv.shared._ZN5flash16flash_fwd_kernelI23Flash_fwd_kernel_traitsILi64ELi128ELi64ELi4ELb0ELb0EN7cutlass10bfloat16_tE19Flash_kernel_traitsILi64ELi128ELi64ELi4ES3_EELb1ELb0ELb1ELb0ELb0ELb0ELb0ELb1EEEvNS_16Flash_fwd_paramsE,"aw",@nobits
	.sectionflags	@""
	.align	16


//--------------------- .nv.shared._ZN5flash16flash_fwd_kernelI23Flash_fwd_kernel_traitsILi64ELi128ELi64ELi4ELb0ELb0EN7cutlass10bfloat16_tE19Flash_kernel_traitsILi64ELi128ELi64ELi4ES3_EELb0ELb0ELb1ELb0ELb0ELb0ELb1ELb0EEEvNS_16Flash_fwd_paramsE --------------------------
	.section	.nv.shared._ZN5flash16flash_fwd_kernelI23Flash_fwd_kernel_traitsILi64ELi128ELi64ELi4ELb0ELb0EN7cutlass10bfloat16_tE19Flash_kernel_traitsILi64ELi128ELi64ELi4ES3_EELb0ELb0ELb1ELb0ELb0ELb0ELb1ELb0EEEvNS_16Flash_fwd_paramsE,"aw",@nobits
	.sectionflags	@""
	.align	16


//--------------------- .nv.shared._ZN5flash16flash_fwd_kernelI23Flash_fwd_kernel_traitsILi64ELi128ELi64ELi4ELb0ELb0EN7cutlass10bfloat16_tE19Flash_kernel_traitsILi64ELi128ELi64ELi4ES3_EELb1ELb0ELb1ELb1ELb0ELb0ELb0ELb1EEEvNS_16Flash_fwd_paramsE --------------------------
	.section	.nv.shared._ZN5flash16flash_fwd_kernelI23Flash_fwd_kernel_traitsILi64ELi128ELi64ELi4ELb0ELb0EN7cutlass10bfloat16_tE19Flash_kernel_traitsILi64ELi128ELi64ELi4ES3_EELb1ELb0ELb1ELb1ELb0ELb0ELb0ELb1EEEvNS_16Flash_fwd_paramsE,"aw",@nobits
	.sectionflags	@""
	.align	16


//--------------------- .nv.shared._ZN5flash16flash_fwd_kernelI23Flash_fwd_kernel_traitsILi64ELi128ELi64ELi4ELb0ELb0EN7cutlass10bfloat16_tE19Flash_kernel_traitsILi64ELi128ELi64ELi4ES3_EELb0ELb0ELb1ELb1ELb0ELb0ELb1ELb0EEEvNS_16Flash_fwd_paramsE --------------------------
	.section	.nv.shared._ZN5flash16flash_fwd_kernelI23Flash_fwd_kernel_traitsILi64ELi128ELi64ELi4ELb0ELb0EN7cutlass10bfloat16_tE19Flash_kernel_traitsILi64ELi128ELi64ELi4ES3_EELb0ELb0ELb1ELb1ELb0ELb0ELb1ELb0EEEvNS_16Flash_fwd_paramsE,"aw",@nobits
	.sectionflags	@""
	.align	16
